	.target	sm_90a

	.elftype	@"ET_EXEC"


//--------------------- .note.nv.tkinfo           --------------------------
	.section	.note.nv.tkinfo,"",@"SHT_NOTE"
	.sectionflags	@"SHF_NOTE_NV_TKINFO"
	.tkinfo
        /*0018*/ 	.word	0x00000002
        /*0030*/ 	.string	""
        /*0030*/ 	.string	"ptxas"
        /*0030*/ 	.string	"Cuda compilation tools, release 13.0, V13.0.88"
        /*0030*/ 	.string	"Build cuda_13.0.r13.0/compiler.36424714_0"
        /*0030*/ 	.string	"-arch sm_90a -m 64 "



//--------------------- .note.nv.cuinfo           --------------------------
	.section	.note.nv.cuinfo,"",@"SHT_NOTE"
	.sectionflags	@"SHF_NOTE_NV_CUINFO"
        /*0018*/ 	.short	0x0002
        /*001a*/ 	.short	0x005a
        /*001c*/ 	.short	0x0082
	.zero		2


//--------------------- .nv.info                  --------------------------
	.section	.nv.info,"",@"SHT_CUDA_INFO"
	.align	4


	//----- nvinfo : EIATTR_REGCOUNT
	.align		4
        /*0000*/ 	.byte	0x04, 0x2f
        /*0002*/ 	.short	(.L_29 - .L_28)
	.align		4
.L_28:
        /*0004*/ 	.word	index@(_ZN2at6native43_GLOBAL__N__9ae7fba5_10_SoftMax_cu_9f978f6322cunn_SoftMaxForwardRegIdddNS1_25LogSoftMaxForwardEpilogueElLi1EEEvPT1_PKT_T3_)
        /*0008*/ 	.word	0x0000001c


	//----- nvinfo : EIATTR_FRAME_SIZE
	.align		4
.L_29:
        /*000c*/ 	.byte	0x04, 0x11
        /*000e*/ 	.short	(.L_31 - .L_30)
	.align		4
.L_30:
        /*0010*/ 	.word	index@(_ZN2at6native43_GLOBAL__N__9ae7fba5_10_SoftMax_cu_9f978f6322cunn_SoftMaxForwardRegIdddNS1_25LogSoftMaxForwardEpilogueElLi1EEEvPT1_PKT_T3_)
        /*0014*/ 	.word	0x00000000


	//----- nvinfo : EIATTR_REGCOUNT
	.align		4
.L_31:
        /*0018*/ 	.byte	0x04, 0x2f
        /*001a*/ 	.short	(.L_33 - .L_32)
	.align		4
.L_32:
        /*001c*/ 	.word	index@(_ZN2at6native43_GLOBAL__N__9ae7fba5_10_SoftMax_cu_9f978f6322cunn_SoftMaxForwardRegIdddNS1_25LogSoftMaxForwardEpilogueElLi2EEEvPT1_PKT_T3_)
        /*0020*/ 	.word	0x0000001e


	//----- nvinfo : EIATTR_FRAME_SIZE
	.align		4
.L_33:
        /*0024*/ 	.byte	0x04, 0x11
        /*0026*/ 	.short	(.L_35 - .L_34)
	.align		4
.L_34:
        /*0028*/ 	.word	index@(_ZN2at6native43_GLOBAL__N__9ae7fba5_10_SoftMax_cu_9f978f6322cunn_SoftMaxForwardRegIdddNS1_25LogSoftMaxForwardEpilogueElLi2EEEvPT1_PKT_T3_)
        /*002c*/ 	.word	0x00000000


	//----- nvinfo : EIATTR_REGCOUNT
	.align		4
.L_35:
        /*0030*/ 	.byte	0x04, 0x2f
        /*0032*/ 	.short	(.L_37 - .L_36)
	.align		4
.L_36:
        /*0034*/ 	.word	index@(_ZN2at6native43_GLOBAL__N__9ae7fba5_10_SoftMax_cu_9f978f6322cunn_SoftMaxForwardRegIdddNS1_25LogSoftMaxForwardEpilogueElLi3EEEvPT1_PKT_T3_)
        /*0038*/ 	.word	0x00000020


	//----- nvinfo : EIATTR_FRAME_SIZE
	.align		4
.L_37:
        /*003c*/ 	.byte	0x04, 0x11
        /*003e*/ 	.short	(.L_39 - .L_38)
	.align		4
.L_38:
        /*0040*/ 	.word	index@(_ZN2at6native43_GLOBAL__N__9ae7fba5_10_SoftMax_cu_9f978f6322cunn_SoftMaxForwardRegIdddNS1_25LogSoftMaxForwardEpilogueElLi3EEEvPT1_PKT_T3_)
        /*0044*/ 	.word	0x00000000


	//----- nvinfo : EIATTR_REGCOUNT
	.align		4
.L_39:
        /*0048*/ 	.byte	0x04, 0x2f
        /*004a*/ 	.short	(.L_41 - .L_40)
	.align		4
.L_40:
        /*004c*/ 	.word	index@(_ZN2at6native43_GLOBAL__N__9ae7fba5_10_SoftMax_cu_9f978f6322cunn_SoftMaxForwardRegIdddNS1_25LogSoftMaxForwardEpilogueElLi4EEEvPT1_PKT_T3_)
        /*0050*/ 	.word	0x00000020


	//----- nvinfo : EIATTR_FRAME_SIZE
	.align		4
.L_41:
        /*0054*/ 	.byte	0x04, 0x11
        /*0056*/ 	.short	(.L_43 - .L_42)
	.align		4
.L_42:
        /*0058*/ 	.word	index@(_ZN2at6native43_GLOBAL__N__9ae7fba5_10_SoftMax_cu_9f978f6322cunn_SoftMaxForwardRegIdddNS1_25LogSoftMaxForwardEpilogueElLi4EEEvPT1_PKT_T3_)
        /*005c*/ 	.word	0x00000000


	//----- nvinfo : EIATTR_REGCOUNT
	.align		4
.L_43:
        /*0060*/ 	.byte	0x04, 0x2f
        /*0062*/ 	.short	(.L_45 - .L_44)
	.align		4
.L_44:
        /*0064*/ 	.word	index@(_ZN2at6native43_GLOBAL__N__9ae7fba5_10_SoftMax_cu_9f978f6322cunn_SoftMaxForwardRegIdddNS1_25LogSoftMaxForwardEpilogueElLi5EEEvPT1_PKT_T3_)
        /*0068*/ 	.word	0x00000020


	//----- nvinfo : EIATTR_FRAME_SIZE
	.align		4
.L_45:
        /*006c*/ 	.byte	0x04, 0x11
        /*006e*/ 	.short	(.L_47 - .L_46)
	.align		4
.L_46:
        /*0070*/ 	.word	index@(_ZN2at6native43_GLOBAL__N__9ae7fba5_10_SoftMax_cu_9f978f6322cunn_SoftMaxForwardRegIdddNS1_25LogSoftMaxForwardEpilogueElLi5EEEvPT1_PKT_T3_)
        /*0074*/ 	.word	0x00000000


	//----- nvinfo : EIATTR_REGCOUNT
	.align		4
.L_47:
        /*0078*/ 	.byte	0x04, 0x2f
        /*007a*/ 	.short	(.L_49 - .L_48)
	.align		4
.L_48:
        /*007c*/ 	.word	index@(_ZN2at6native43_GLOBAL__N__9ae7fba5_10_SoftMax_cu_9f978f6322cunn_SoftMaxForwardRegIdddNS1_25LogSoftMaxForwardEpilogueElLi6EEEvPT1_PKT_T3_)
        /*0080*/ 	.word	0x00000024


	//----- nvinfo : EIATTR_FRAME_SIZE
	.align		4
.L_49:
        /*0084*/ 	.byte	0x04, 0x11
        /*0086*/ 	.short	(.L_51 - .L_50)
	.align		4
.L_50:
        /*0088*/ 	.word	index@(_ZN2at6native43_GLOBAL__N__9ae7fba5_10_SoftMax_cu_9f978f6322cunn_SoftMaxForwardRegIdddNS1_25LogSoftMaxForwardEpilogueElLi6EEEvPT1_PKT_T3_)
        /*008c*/ 	.word	0x00000000


	//----- nvinfo : EIATTR_REGCOUNT
	.align		4
.L_51:
        /*0090*/ 	.byte	0x04, 0x2f
        /*0092*/ 	.short	(.L_53 - .L_52)
	.align		4
.L_52:
        /*0094*/ 	.word	index@(_ZN2at6native43_GLOBAL__N__9ae7fba5_10_SoftMax_cu_9f978f6322cunn_SoftMaxForwardRegIdddNS1_25LogSoftMaxForwardEpilogueElLi7EEEvPT1_PKT_T3_)
        /*0098*/ 	.word	0x00000028


	//----- nvinfo : EIATTR_FRAME_SIZE
	.align		4
.L_53:
        /*009c*/ 	.byte	0x04, 0x11
        /*009e*/ 	.short	(.L_55 - .L_54)
	.align		4
.L_54:
        /*00a0*/ 	.word	index@(_ZN2at6native43_GLOBAL__N__9ae7fba5_10_SoftMax_cu_9f978f6322cunn_SoftMaxForwardRegIdddNS1_25LogSoftMaxForwardEpilogueElLi7EEEvPT1_PKT_T3_)
        /*00a4*/ 	.word	0x00000000


	//----- nvinfo : EIATTR_REGCOUNT
	.align		4
.L_55:
        /*00a8*/ 	.byte	0x04, 0x2f
        /*00aa*/ 	.short	(.L_57 - .L_56)
	.align		4
.L_56:
        /*00ac*/ 	.word	index@(_ZN2at6native43_GLOBAL__N__9ae7fba5_10_SoftMax_cu_9f978f6322cunn_SoftMaxForwardRegIdddNS1_25LogSoftMaxForwardEpilogueElLi8EEEvPT1_PKT_T3_)
        /*00b0*/ 	.word	0x0000002a


	//----- nvinfo : EIATTR_FRAME_SIZE
	.align		4
.L_57:
        /*00b4*/ 	.byte	0x04, 0x11
        /*00b6*/ 	.short	(.L_59 - .L_58)
	.align		4
.L_58:
        /*00b8*/ 	.word	index@(_ZN2at6native43_GLOBAL__N__9ae7fba5_10_SoftMax_cu_9f978f6322cunn_SoftMaxForwardRegIdddNS1_25LogSoftMaxForwardEpilogueElLi8EEEvPT1_PKT_T3_)
        /*00bc*/ 	.word	0x00000000


	//----- nvinfo : EIATTR_REGCOUNT
	.align		4
.L_59:
        /*00c0*/ 	.byte	0x04, 0x2f
        /*00c2*/ 	.short	(.L_61 - .L_60)
	.align		4
.L_60:
        /*00c4*/ 	.word	index@(_ZN2at6native43_GLOBAL__N__9ae7fba5_10_SoftMax_cu_9f978f6322cunn_SoftMaxForwardRegIdddNS1_25LogSoftMaxForwardEpilogueElLi9EEEvPT1_PKT_T3_)
        /*00c8*/ 	.word	0x0000002e


	//----- nvinfo : EIATTR_FRAME_SIZE
	.align		4
.L_61:
        /*00cc*/ 	.byte	0x04, 0x11
        /*00ce*/ 	.short	(.L_63 - .L_62)
	.align		4
.L_62:
        /*00d0*/ 	.word	index@(_ZN2at6native43_GLOBAL__N__9ae7fba5_10_SoftMax_cu_9f978f6322cunn_SoftMaxForwardRegIdddNS1_25LogSoftMaxForwardEpilogueElLi9EEEvPT1_PKT_T3_)
        /*00d4*/ 	.word	0x00000000


	//----- nvinfo : EIATTR_REGCOUNT
	.align		4
.L_63:
        /*00d8*/ 	.byte	0x04, 0x2f
        /*00da*/ 	.short	(.L_65 - .L_64)
	.align		4
.L_64:
        /*00dc*/ 	.word	index@(_ZN2at6native43_GLOBAL__N__9ae7fba5_10_SoftMax_cu_9f978f6323cunn_SoftMaxForwardSmemILi2EdddNS1_25LogSoftMaxForwardEpilogueElEEvPT2_PKT0_T4_)
        /*00e0*/ 	.word	0x00000030


	//----- nvinfo : EIATTR_FRAME_SIZE
	.align		4
.L_65:
        /*00e4*/ 	.byte	0x04, 0x11
        /*00e6*/ 	.short	(.L_67 - .L_66)
	.align		4
.L_66:
        /*00e8*/ 	.word	index@(_ZN2at6native43_GLOBAL__N__9ae7fba5_10_SoftMax_cu_9f978f6323cunn_SoftMaxForwardSmemILi2EdddNS1_25LogSoftMaxForwardEpilogueElEEvPT2_PKT0_T4_)
        /*00ec*/ 	.word	0x00000000


	//----- nvinfo : EIATTR_REGCOUNT
	.align		4
.L_67:
        /*00f0*/ 	.byte	0x04, 0x2f
        /*00f2*/ 	.short	(.L_69 - .L_68)
	.align		4
.L_68:
        /*00f4*/ 	.word	index@(_ZN2at6native43_GLOBAL__N__9ae7fba5_10_SoftMax_cu_9f978f6319cunn_SoftMaxForwardILi2EdddNS1_25LogSoftMaxForwardEpilogueEEEvPT2_PKT0_i)
        /*00f8*/ 	.word	0x0000002e


	//----- nvinfo : EIATTR_FRAME_SIZE
	.align		4
.L_69:
        /*00fc*/ 	.byte	0x04, 0x11
        /*00fe*/ 	.short	(.L_71 - .L_70)
	.align		4
.L_70:
        /*0100*/ 	.word	index@(_ZN2at6native43_GLOBAL__N__9ae7fba5_10_SoftMax_cu_9f978f6319cunn_SoftMaxForwardILi2EdddNS1_25LogSoftMaxForwardEpilogueEEEvPT2_PKT0_i)
        /*0104*/ 	.word	0x00000000


	//----- nvinfo : EIATTR_REGCOUNT
	.align		4
.L_71:
        /*0108*/ 	.byte	0x04, 0x2f
        /*010a*/ 	.short	(.L_73 - .L_72)
	.align		4
.L_72:
        /*010c*/ 	.word	index@(_ZN2at6native43_GLOBAL__N__9ae7fba5_10_SoftMax_cu_9f978f6322cunn_SoftMaxForwardRegIfffNS1_25LogSoftMaxForwardEpilogueElLi1EEEvPT1_PKT_T3_)
        /*0110*/ 	.word	0x00000014


	//----- nvinfo : EIATTR_FRAME_SIZE
	.align		4
.L_73:
        /*0114*/ 	.byte	0x04, 0x11
        /*0116*/ 	.short	(.L_75 - .L_74)
	.align		4
.L_74:
        /*0118*/ 	.word	index@(_ZN2at6native43_GLOBAL__N__9ae7fba5_10_SoftMax_cu_9f978f6322cunn_SoftMaxForwardRegIfffNS1_25LogSoftMaxForwardEpilogueElLi1EEEvPT1_PKT_T3_)
        /*011c*/ 	.word	0x00000000


	//----- nvinfo : EIATTR_REGCOUNT
	.align		4
.L_75:
        /*0120*/ 	.byte	0x04, 0x2f
        /*0122*/ 	.short	(.L_77 - .L_76)
	.align		4
.L_76:
        /*0124*/ 	.word	index@(_ZN2at6native43_GLOBAL__N__9ae7fba5_10_SoftMax_cu_9f978f6322cunn_SoftMaxForwardRegIfffNS1_25LogSoftMaxForwardEpilogueElLi2EEEvPT1_PKT_T3_)
        /*0128*/ 	.word	0x00000017


	//----- nvinfo : EIATTR_FRAME_SIZE
	.align		4
.L_77:
        /*012c*/ 	.byte	0x04, 0x11
        /*012e*/ 	.short	(.L_79 - .L_78)
	.align		4
.L_78:
        /*0130*/ 	.word	index@(_ZN2at6native43_GLOBAL__N__9ae7fba5_10_SoftMax_cu_9f978f6322cunn_SoftMaxForwardRegIfffNS1_25LogSoftMaxForwardEpilogueElLi2EEEvPT1_PKT_T3_)
        /*0134*/ 	.word	0x00000000


	//----- nvinfo : EIATTR_REGCOUNT
	.align		4
.L_79:
        /*0138*/ 	.byte	0x04, 0x2f
        /*013a*/ 	.short	(.L_81 - .L_80)
	.align		4
.L_80:
        /*013c*/ 	.word	index@(_ZN2at6native43_GLOBAL__N__9ae7fba5_10_SoftMax_cu_9f978f6322cunn_SoftMaxForwardRegIfffNS1_25LogSoftMaxForwardEpilogueElLi3EEEvPT1_PKT_T3_)
        /*0140*/ 	.word	0x0000001b


	//----- nvinfo : EIATTR_FRAME_SIZE
	.align		4
.L_81:
        /*0144*/ 	.byte	0x04, 0x11
        /*0146*/ 	.short	(.L_83 - .L_82)
	.align		4
.L_82:
        /*0148*/ 	.word	index@(_ZN2at6native43_GLOBAL__N__9ae7fba5_10_SoftMax_cu_9f978f6322cunn_SoftMaxForwardRegIfffNS1_25LogSoftMaxForwardEpilogueElLi3EEEvPT1_PKT_T3_)
        /*014c*/ 	.word	0x00000000


	//----- nvinfo : EIATTR_REGCOUNT
	.align		4
.L_83:
        /*0150*/ 	.byte	0x04, 0x2f
        /*0152*/ 	.short	(.L_85 - .L_84)
	.align		4
.L_84:
        /*0154*/ 	.word	index@(_ZN2at6native43_GLOBAL__N__9ae7fba5_10_SoftMax_cu_9f978f6322cunn_SoftMaxForwardRegIfffNS1_25LogSoftMaxForwardEpilogueElLi4EEEvPT1_PKT_T3_)
        /*0158*/ 	.word	0x0000001f


	//----- nvinfo : EIATTR_FRAME_SIZE
	.align		4
.L_85:
        /*015c*/ 	.byte	0x04, 0x11
        /*015e*/ 	.short	(.L_87 - .L_86)
	.align		4
.L_86:
        /*0160*/ 	.word	index@(_ZN2at6native43_GLOBAL__N__9ae7fba5_10_SoftMax_cu_9f978f6322cunn_SoftMaxForwardRegIfffNS1_25LogSoftMaxForwardEpilogueElLi4EEEvPT1_PKT_T3_)
        /*0164*/ 	.word	0x00000000


	//----- nvinfo : EIATTR_REGCOUNT
	.align		4
.L_87:
        /*0168*/ 	.byte	0x04, 0x2f
        /*016a*/ 	.short	(.L_89 - .L_88)
	.align		4
.L_88:
        /*016c*/ 	.word	index@(_ZN2at6native43_GLOBAL__N__9ae7fba5_10_SoftMax_cu_9f978f6322cunn_SoftMaxForwardRegIfffNS1_25LogSoftMaxForwardEpilogueElLi5EEEvPT1_PKT_T3_)
        /*0170*/ 	.word	0x0000001e


	//----- nvinfo : EIATTR_FRAME_SIZE
	.align		4
.L_89:
        /*0174*/ 	.byte	0x04, 0x11
        /*0176*/ 	.short	(.L_91 - .L_90)
	.align		4
.L_90:
        /*0178*/ 	.word	index@(_ZN2at6native43_GLOBAL__N__9ae7fba5_10_SoftMax_cu_9f978f6322cunn_SoftMaxForwardRegIfffNS1_25LogSoftMaxForwardEpilogueElLi5EEEvPT1_PKT_T3_)
        /*017c*/ 	.word	0x00000000


	//----- nvinfo : EIATTR_REGCOUNT
	.align		4
.L_91:
        /*0180*/ 	.byte	0x04, 0x2f
        /*0182*/ 	.short	(.L_93 - .L_92)
	.align		4
.L_92:
        /*0184*/ 	.word	index@(_ZN2at6native43_GLOBAL__N__9ae7fba5_10_SoftMax_cu_9f978f6322cunn_SoftMaxForwardRegIfffNS1_25LogSoftMaxForwardEpilogueElLi6EEEvPT1_PKT_T3_)
        /*0188*/ 	.word	0x00000020


	//----- nvinfo : EIATTR_FRAME_SIZE
	.align		4
.L_93:
        /*018c*/ 	.byte	0x04, 0x11
        /*018e*/ 	.short	(.L_95 - .L_94)
	.align		4
.L_94:
        /*0190*/ 	.word	index@(_ZN2at6native43_GLOBAL__N__9ae7fba5_10_SoftMax_cu_9f978f6322cunn_SoftMaxForwardRegIfffNS1_25LogSoftMaxForwardEpilogueElLi6EEEvPT1_PKT_T3_)
        /*0194*/ 	.word	0x00000000


	//----- nvinfo : EIATTR_REGCOUNT
	.align		4
.L_95:
        /*0198*/ 	.byte	0x04, 0x2f
        /*019a*/ 	.short	(.L_97 - .L_96)
	.align		4
.L_96:
        /*019c*/ 	.word	index@(_ZN2at6native43_GLOBAL__N__9ae7fba5_10_SoftMax_cu_9f978f6322cunn_SoftMaxForwardRegIfffNS1_25LogSoftMaxForwardEpilogueElLi7EEEvPT1_PKT_T3_)
        /*01a0*/ 	.word	0x00000020


	//----- nvinfo : EIATTR_FRAME_SIZE
	.align		4
.L_97:
        /*01a4*/ 	.byte	0x04, 0x11
        /*01a6*/ 	.short	(.L_99 - .L_98)
	.align		4
.L_98:
        /*01a8*/ 	.word	index@(_ZN2at6native43_GLOBAL__N__9ae7fba5_10_SoftMax_cu_9f978f6322cunn_SoftMaxForwardRegIfffNS1_25LogSoftMaxForwardEpilogueElLi7EEEvPT1_PKT_T3_)
        /*01ac*/ 	.word	0x00000000


	//----- nvinfo : EIATTR_REGCOUNT
	.align		4
.L_99:
        /*01b0*/ 	.byte	0x04, 0x2f
        /*01b2*/ 	.short	(.L_101 - .L_100)
	.align		4
.L_100:
        /*01b4*/ 	.word	index@(_ZN2at6native43_GLOBAL__N__9ae7fba5_10_SoftMax_cu_9f978f6322cunn_SoftMaxForwardRegIfffNS1_25LogSoftMaxForwardEpilogueElLi8EEEvPT1_PKT_T3_)
        /*01b8*/ 	.word	0x00000024


	//----- nvinfo : EIATTR_FRAME_SIZE
	.align		4
.L_101:
        /*01bc*/ 	.byte	0x04, 0x11
        /*01be*/ 	.short	(.L_103 - .L_102)
	.align		4
.L_102:
        /*01c0*/ 	.word	index@(_ZN2at6native43_GLOBAL__N__9ae7fba5_10_SoftMax_cu_9f978f6322cunn_SoftMaxForwardRegIfffNS1_25LogSoftMaxForwardEpilogueElLi8EEEvPT1_PKT_T3_)
        /*01c4*/ 	.word	0x00000000


	//----- nvinfo : EIATTR_REGCOUNT
	.align		4
.L_103:
        /*01c8*/ 	.byte	0x04, 0x2f
        /*01ca*/ 	.short	(.L_105 - .L_104)
	.align		4
.L_104:
        /*01cc*/ 	.word	index@(_ZN2at6native43_GLOBAL__N__9ae7fba5_10_SoftMax_cu_9f978f6322cunn_SoftMaxForwardRegIfffNS1_25LogSoftMaxForwardEpilogueElLi9EEEvPT1_PKT_T3_)
        /*01d0*/ 	.word	0x00000026


	//----- nvinfo : EIATTR_FRAME_SIZE
	.align		4
.L_105:
        /*01d4*/ 	.byte	0x04, 0x11
        /*01d6*/ 	.short	(.L_107 - .L_106)
	.align		4
.L_106:
        /*01d8*/ 	.word	index@(_ZN2at6native43_GLOBAL__N__9ae7fba5_10_SoftMax_cu_9f978f6322cunn_SoftMaxForwardRegIfffNS1_25LogSoftMaxForwardEpilogueElLi9EEEvPT1_PKT_T3_)
        /*01dc*/ 	.word	0x00000000


	//----- nvinfo : EIATTR_REGCOUNT
	.align		4
.L_107:
        /*01e0*/ 	.byte	0x04, 0x2f
        /*01e2*/ 	.short	(.L_109 - .L_108)
	.align		4
.L_108:
        /*01e4*/ 	.word	index@(_ZN2at6native43_GLOBAL__N__9ae7fba5_10_SoftMax_cu_9f978f6323cunn_SoftMaxForwardSmemILi4EfffNS1_25LogSoftMaxForwardEpilogueElEEvPT2_PKT0_T4_)
        /*01e8*/ 	.word	0x00000019


	//----- nvinfo : EIATTR_FRAME_SIZE
	.align		4
.L_109:
        /*01ec*/ 	.byte	0x04, 0x11
        /*01ee*/ 	.short	(.L_111 - .L_110)
	.align		4
.L_110:
        /*01f0*/ 	.word	index@(_ZN2at6native43_GLOBAL__N__9ae7fba5_10_SoftMax_cu_9f978f6323cunn_SoftMaxForwardSmemILi4EfffNS1_25LogSoftMaxForwardEpilogueElEEvPT2_PKT0_T4_)
        /*01f4*/ 	.word	0x00000000


	//----- nvinfo : EIATTR_REGCOUNT
	.align		4
.L_111:
        /*01f8*/ 	.byte	0x04, 0x2f
        /*01fa*/ 	.short	(.L_113 - .L_112)
	.align		4
.L_112:
        /*01fc*/ 	.word	index@(_ZN2at6native43_GLOBAL__N__9ae7fba5_10_SoftMax_cu_9f978f6319cunn_SoftMaxForwardILi4EfffNS1_25LogSoftMaxForwardEpilogueEEEvPT2_PKT0_i)
        /*0200*/ 	.word	0x00000020


	//----- nvinfo : EIATTR_FRAME_SIZE
	.align		4
.L_113:
        /*0204*/ 	.byte	0x04, 0x11
        /*0206*/ 	.short	(.L_115 - .L_114)
	.align		4
.L_114:
        /*0208*/ 	.word	index@(_ZN2at6native43_GLOBAL__N__9ae7fba5_10_SoftMax_cu_9f978f6319cunn_SoftMaxForwardILi4EfffNS1_25LogSoftMaxForwardEpilogueEEEvPT2_PKT0_i)
        /*020c*/ 	.word	0x00000000


	//----- nvinfo : EIATTR_REGCOUNT
	.align		4
.L_115:
        /*0210*/ 	.byte	0x04, 0x2f
        /*0212*/ 	.short	(.L_117 - .L_116)
	.align		4
.L_116:
        /*0214*/ 	.word	index@(_ZN2at6native43_GLOBAL__N__9ae7fba5_10_SoftMax_cu_9f978f6322cunn_SoftMaxForwardRegIN3c104HalfEfS4_NS1_25LogSoftMaxForwardEpilogueElLi1EEEvPT1_PKT_T3_)
        /*0218*/ 	.word	0x00000014


	//----- nvinfo : EIATTR_FRAME_SIZE
	.align		4
.L_117:
        /*021c*/ 	.byte	0x04, 0x11
        /*021e*/ 	.short	(.L_119 - .L_118)
	.align		4
.L_118:
        /*0220*/ 	.word	index@(_ZN2at6native43_GLOBAL__N__9ae7fba5_10_SoftMax_cu_9f978f6322cunn_SoftMaxForwardRegIN3c104HalfEfS4_NS1_25LogSoftMaxForwardEpilogueElLi1EEEvPT1_PKT_T3_)
        /*0224*/ 	.word	0x00000000


	//----- nvinfo : EIATTR_REGCOUNT
	.align		4
.L_119:
        /*0228*/ 	.byte	0x04, 0x2f
        /*022a*/ 	.short	(.L_121 - .L_120)
	.align		4
.L_120:
        /*022c*/ 	.word	index@(_ZN2at6native43_GLOBAL__N__9ae7fba5_10_SoftMax_cu_9f978f6322cunn_SoftMaxForwardRegIN3c104HalfEfS4_NS1_25LogSoftMaxForwardEpilogueElLi2EEEvPT1_PKT_T3_)
        /*0230*/ 	.word	0x00000017


	//----- nvinfo : EIATTR_FRAME_SIZE
	.align		4
.L_121:
        /*0234*/ 	.byte	0x04, 0x11
        /*0236*/ 	.short	(.L_123 - .L_122)
	.align		4
.L_122:
        /*0238*/ 	.word	index@(_ZN2at6native43_GLOBAL__N__9ae7fba5_10_SoftMax_cu_9f978f6322cunn_SoftMaxForwardRegIN3c104HalfEfS4_NS1_25LogSoftMaxForwardEpilogueElLi2EEEvPT1_PKT_T3_)
        /*023c*/ 	.word	0x00000000


	//----- nvinfo : EIATTR_REGCOUNT
	.align		4
.L_123:
        /*0240*/ 	.byte	0x04, 0x2f
        /*0242*/ 	.short	(.L_125 - .L_124)
	.align		4
.L_124:
        /*0244*/ 	.word	index@(_ZN2at6native43_GLOBAL__N__9ae7fba5_10_SoftMax_cu_9f978f6322cunn_SoftMaxForwardRegIN3c104HalfEfS4_NS1_25LogSoftMaxForwardEpilogueElLi3EEEvPT1_PKT_T3_)
        /*0248*/ 	.word	0x0000001d


	//----- nvinfo : EIATTR_FRAME_SIZE
	.align		4
.L_125:
        /*024c*/ 	.byte	0x04, 0x11
        /*024e*/ 	.short	(.L_127 - .L_126)
	.align		4
.L_126:
        /*0250*/ 	.word	index@(_ZN2at6native43_GLOBAL__N__9ae7fba5_10_SoftMax_cu_9f978f6322cunn_SoftMaxForwardRegIN3c104HalfEfS4_NS1_25LogSoftMaxForwardEpilogueElLi3EEEvPT1_PKT_T3_)
        /*0254*/ 	.word	0x00000000


	//----- nvinfo : EIATTR_REGCOUNT
	.align		4
.L_127:
        /*0258*/ 	.byte	0x04, 0x2f
        /*025a*/ 	.short	(.L_129 - .L_128)
	.align		4
.L_128:
        /*025c*/ 	.word	index@(_ZN2at6native43_GLOBAL__N__9ae7fba5_10_SoftMax_cu_9f978f6322cunn_SoftMaxForwardRegIN3c104HalfEfS4_NS1_25LogSoftMaxForwardEpilogueElLi4EEEvPT1_PKT_T3_)
        /*0260*/ 	.word	0x0000001f


	//----- nvinfo : EIATTR_FRAME_SIZE
	.align		4
.L_129:
        /*0264*/ 	.byte	0x04, 0x11
        /*0266*/ 	.short	(.L_131 - .L_130)
	.align		4
.L_130:
        /*0268*/ 	.word	index@(_ZN2at6native43_GLOBAL__N__9ae7fba5_10_SoftMax_cu_9f978f6322cunn_SoftMaxForwardRegIN3c104HalfEfS4_NS1_25LogSoftMaxForwardEpilogueElLi4EEEvPT1_PKT_T3_)
        /*026c*/ 	.word	0x00000000


	//----- nvinfo : EIATTR_REGCOUNT
	.align		4
.L_131:
        /*0270*/ 	.byte	0x04, 0x2f
        /*0272*/ 	.short	(.L_133 - .L_132)
	.align		4
.L_132:
        /*0274*/ 	.word	index@(_ZN2at6native43_GLOBAL__N__9ae7fba5_10_SoftMax_cu_9f978f6322cunn_SoftMaxForwardRegIN3c104HalfEfS4_NS1_25LogSoftMaxForwardEpilogueElLi5EEEvPT1_PKT_T3_)
        /*0278*/ 	.word	0x0000001e


	//----- nvinfo : EIATTR_FRAME_SIZE
	.align		4
.L_133:
        /*027c*/ 	.byte	0x04, 0x11
        /*027e*/ 	.short	(.L_135 - .L_134)
	.align		4
.L_134:
        /*0280*/ 	.word	index@(_ZN2at6native43_GLOBAL__N__9ae7fba5_10_SoftMax_cu_9f978f6322cunn_SoftMaxForwardRegIN3c104HalfEfS4_NS1_25LogSoftMaxForwardEpilogueElLi5EEEvPT1_PKT_T3_)
        /*0284*/ 	.word	0x00000000


	//----- nvinfo : EIATTR_REGCOUNT
	.align		4
.L_135:
        /*0288*/ 	.byte	0x04, 0x2f
        /*028a*/ 	.short	(.L_137 - .L_136)
	.align		4
.L_136:
        /*028c*/ 	.word	index@(_ZN2at6native43_GLOBAL__N__9ae7fba5_10_SoftMax_cu_9f978f6322cunn_SoftMaxForwardRegIN3c104HalfEfS4_NS1_25LogSoftMaxForwardEpilogueElLi6EEEvPT1_PKT_T3_)
        /*0290*/ 	.word	0x00000020


	//----- nvinfo : EIATTR_FRAME_SIZE
	.align		4
.L_137:
        /*0294*/ 	.byte	0x04, 0x11
        /*0296*/ 	.short	(.L_139 - .L_138)
	.align		4
.L_138:
        /*0298*/ 	.word	index@(_ZN2at6native43_GLOBAL__N__9ae7fba5_10_SoftMax_cu_9f978f6322cunn_SoftMaxForwardRegIN3c104HalfEfS4_NS1_25LogSoftMaxForwardEpilogueElLi6EEEvPT1_PKT_T3_)
        /*029c*/ 	.word	0x00000000


	//----- nvinfo : EIATTR_REGCOUNT
	.align		4
.L_139:
        /*02a0*/ 	.byte	0x04, 0x2f
        /*02a2*/ 	.short	(.L_141 - .L_140)
	.align		4
.L_140:
        /*02a4*/ 	.word	index@(_ZN2at6native43_GLOBAL__N__9ae7fba5_10_SoftMax_cu_9f978f6322cunn_SoftMaxForwardRegIN3c104HalfEfS4_NS1_25LogSoftMaxForwardEpilogueElLi7EEEvPT1_PKT_T3_)
        /*02a8*/ 	.word	0x00000020


	//----- nvinfo : EIATTR_FRAME_SIZE
	.align		4
.L_141:
        /*02ac*/ 	.byte	0x04, 0x11
        /*02ae*/ 	.short	(.L_143 - .L_142)
	.align		4
.L_142:
        /*02b0*/ 	.word	index@(_ZN2at6native43_GLOBAL__N__9ae7fba5_10_SoftMax_cu_9f978f6322cunn_SoftMaxForwardRegIN3c104HalfEfS4_NS1_25LogSoftMaxForwardEpilogueElLi7EEEvPT1_PKT_T3_)
        /*02b4*/ 	.word	0x00000000


	//----- nvinfo : EIATTR_REGCOUNT
	.align		4
.L_143:
        /*02b8*/ 	.byte	0x04, 0x2f
        /*02ba*/ 	.short	(.L_145 - .L_144)
	.align		4
.L_144:
        /*02bc*/ 	.word	index@(_ZN2at6native43_GLOBAL__N__9ae7fba5_10_SoftMax_cu_9f978f6322cunn_SoftMaxForwardRegIN3c104HalfEfS4_NS1_25LogSoftMaxForwardEpilogueElLi8EEEvPT1_PKT_T3_)
        /*02c0*/ 	.word	0x00000024


	//----- nvinfo : EIATTR_FRAME_SIZE
	.align		4
.L_145:
        /*02c4*/ 	.byte	0x04, 0x11
        /*02c6*/ 	.short	(.L_147 - .L_146)
	.align		4
.L_146:
        /*02c8*/ 	.word	index@(_ZN2at6native43_GLOBAL__N__9ae7fba5_10_SoftMax_cu_9f978f6322cunn_SoftMaxForwardRegIN3c104HalfEfS4_NS1_25LogSoftMaxForwardEpilogueElLi8EEEvPT1_PKT_T3_)
        /*02cc*/ 	.word	0x00000000


	//----- nvinfo : EIATTR_REGCOUNT
	.align		4
.L_147:
        /*02d0*/ 	.byte	0x04, 0x2f
        /*02d2*/ 	.short	(.L_149 - .L_148)
	.align		4
.L_148:
        /*02d4*/ 	.word	index@(_ZN2at6native43_GLOBAL__N__9ae7fba5_10_SoftMax_cu_9f978f6322cunn_SoftMaxForwardRegIN3c104HalfEfS4_NS1_25LogSoftMaxForwardEpilogueElLi9EEEvPT1_PKT_T3_)
        /*02d8*/ 	.word	0x00000026


	//----- nvinfo : EIATTR_FRAME_SIZE
	.align		4
.L_149:
        /*02dc*/ 	.byte	0x04, 0x11
        /*02de*/ 	.short	(.L_151 - .L_150)
	.align		4
.L_150:
        /*02e0*/ 	.word	index@(_ZN2at6native43_GLOBAL__N__9ae7fba5_10_SoftMax_cu_9f978f6322cunn_SoftMaxForwardRegIN3c104HalfEfS4_NS1_25LogSoftMaxForwardEpilogueElLi9EEEvPT1_PKT_T3_)
        /*02e4*/ 	.word	0x00000000


	//----- nvinfo : EIATTR_REGCOUNT
	.align		4
.L_151:
        /*02e8*/ 	.byte	0x04, 0x2f
        /*02ea*/ 	.short	(.L_153 - .L_152)
	.align		4
.L_152:
        /*02ec*/ 	.word	index@(_ZN2at6native43_GLOBAL__N__9ae7fba5_10_SoftMax_cu_9f978f6323cunn_SoftMaxForwardSmemILi8EN3c104HalfEfS4_NS1_25LogSoftMaxForwardEpilogueElEEvPT2_PKT0_T4_)
        /*02f0*/ 	.word	0x0000001c


	//----- nvinfo : EIATTR_FRAME_SIZE
	.align		4
.L_153:
        /*02f4*/ 	.byte	0x04, 0x11
        /*02f6*/ 	.short	(.L_155 - .L_154)
	.align		4
.L_154:
        /*02f8*/ 	.word	index@(_ZN2at6native43_GLOBAL__N__9ae7fba5_10_SoftMax_cu_9f978f6323cunn_SoftMaxForwardSmemILi8EN3c104HalfEfS4_NS1_25LogSoftMaxForwardEpilogueElEEvPT2_PKT0_T4_)
        /*02fc*/ 	.word	0x00000000


	//----- nvinfo : EIATTR_REGCOUNT
	.align		4
.L_155:
        /*0300*/ 	.byte	0x04, 0x2f
        /*0302*/ 	.short	(.L_157 - .L_156)
	.align		4
.L_156:
        /*0304*/ 	.word	index@(_ZN2at6native43_GLOBAL__N__9ae7fba5_10_SoftMax_cu_9f978f6319cunn_SoftMaxForwardILi8EN3c104HalfEfS4_NS1_25LogSoftMaxForwardEpilogueEEEvPT2_PKT0_i)
        /*0308*/ 	.word	0x00000020


	//----- nvinfo : EIATTR_FRAME_SIZE
	.align		4
.L_157:
        /*030c*/ 	.byte	0x04, 0x11
        /*030e*/ 	.short	(.L_159 - .L_158)
	.align		4
.L_158:
        /*0310*/ 	.word	index@(_ZN2at6native43_GLOBAL__N__9ae7fba5_10_SoftMax_cu_9f978f6319cunn_SoftMaxForwardILi8EN3c104HalfEfS4_NS1_25LogSoftMaxForwardEpilogueEEEvPT2_PKT0_i)
        /*0314*/ 	.word	0x00000000


	//----- nvinfo : EIATTR_REGCOUNT
	.align		4
.L_159:
        /*0318*/ 	.byte	0x04, 0x2f
        /*031a*/ 	.short	(.L_161 - .L_160)
	.align		4
.L_160:
        /*031c*/ 	.word	index@(_ZN2at6native43_GLOBAL__N__9ae7fba5_10_SoftMax_cu_9f978f6323cunn_SoftMaxForwardSmemILi8EN3c104HalfEffNS1_25LogSoftMaxForwardEpilogueElEEvPT2_PKT0_T4_)
        /*0320*/ 	.word	0x00000020


	//----- nvinfo : EIATTR_FRAME_SIZE
	.align		4
.L_161:
        /*0324*/ 	.byte	0x04, 0x11
        /*0326*/ 	.short	(.L_163 - .L_162)
	.align		4
.L_162:
        /*0328*/ 	.word	index@(_ZN2at6native43_GLOBAL__N__9ae7fba5_10_SoftMax_cu_9f978f6323cunn_SoftMaxForwardSmemILi8EN3c104HalfEffNS1_25LogSoftMaxForwardEpilogueElEEvPT2_PKT0_T4_)
        /*032c*/ 	.word	0x00000000


	//----- nvinfo : EIATTR_REGCOUNT
	.align		4
.L_163:
        /*0330*/ 	.byte	0x04, 0x2f
        /*0332*/ 	.short	(.L_165 - .L_164)
	.align		4
.L_164:
        /*0334*/ 	.word	index@(_ZN2at6native43_GLOBAL__N__9ae7fba5_10_SoftMax_cu_9f978f6319cunn_SoftMaxForwardILi8EN3c104HalfEffNS1_25LogSoftMaxForwardEpilogueEEEvPT2_PKT0_i)
        /*0338*/ 	.word	0x00000020


	//----- nvinfo : EIATTR_FRAME_SIZE
	.align		4
.L_165:
        /*033c*/ 	.byte	0x04, 0x11
        /*033e*/ 	.short	(.L_167 - .L_166)
	.align		4
.L_166:
        /*0340*/ 	.word	index@(_ZN2at6native43_GLOBAL__N__9ae7fba5_10_SoftMax_cu_9f978f6319cunn_SoftMaxForwardILi8EN3c104HalfEffNS1_25LogSoftMaxForwardEpilogueEEEvPT2_PKT0_i)
        /*0344*/ 	.word	0x00000000


	//----- nvinfo : EIATTR_REGCOUNT
	.align		4
.L_167:
        /*0348*/ 	.byte	0x04, 0x2f
        /*034a*/ 	.short	(.L_169 - .L_168)
	.align		4
.L_168:
        /*034c*/ 	.word	index@(_ZN2at6native43_GLOBAL__N__9ae7fba5_10_SoftMax_cu_9f978f6322cunn_SoftMaxForwardRegIN3c108BFloat16EfS4_NS1_25LogSoftMaxForwardEpilogueElLi1EEEvPT1_PKT_T3_)
        /*0350*/ 	.word	0x00000014


	//----- nvinfo : EIATTR_FRAME_SIZE
	.align		4
.L_169:
        /*0354*/ 	.byte	0x04, 0x11
        /*0356*/ 	.short	(.L_171 - .L_170)
	.align		4
.L_170:
        /*0358*/ 	.word	index@(_ZN2at6native43_GLOBAL__N__9ae7fba5_10_SoftMax_cu_9f978f6322cunn_SoftMaxForwardRegIN3c108BFloat16EfS4_NS1_25LogSoftMaxForwardEpilogueElLi1EEEvPT1_PKT_T3_)
        /*035c*/ 	.word	0x00000000


	//----- nvinfo : EIATTR_REGCOUNT
	.align		4
.L_171:
        /*0360*/ 	.byte	0x04, 0x2f
        /*0362*/ 	.short	(.L_173 - .L_172)
	.align		4
.L_172:
        /*0364*/ 	.word	index@(_ZN2at6native43_GLOBAL__N__9ae7fba5_10_SoftMax_cu_9f978f6322cunn_SoftMaxForwardRegIN3c108BFloat16EfS4_NS1_25LogSoftMaxForwardEpilogueElLi2EEEvPT1_PKT_T3_)
        /*0368*/ 	.word	0x00000017


	//----- nvinfo : EIATTR_FRAME_SIZE
	.align		4
.L_173:
        /*036c*/ 	.byte	0x04, 0x11
        /*036e*/ 	.short	(.L_175 - .L_174)
	.align		4
.L_174:
        /*0370*/ 	.word	index@(_ZN2at6native43_GLOBAL__N__9ae7fba5_10_SoftMax_cu_9f978f6322cunn_SoftMaxForwardRegIN3c108BFloat16EfS4_NS1_25LogSoftMaxForwardEpilogueElLi2EEEvPT1_PKT_T3_)
        /*0374*/ 	.word	0x00000000


	//----- nvinfo : EIATTR_REGCOUNT
	.align		4
.L_175:
        /*0378*/ 	.byte	0x04, 0x2f
        /*037a*/ 	.short	(.L_177 - .L_176)
	.align		4
.L_176:
        /*037c*/ 	.word	index@(_ZN2at6native43_GLOBAL__N__9ae7fba5_10_SoftMax_cu_9f978f6322cunn_SoftMaxForwardRegIN3c108BFloat16EfS4_NS1_25LogSoftMaxForwardEpilogueElLi3EEEvPT1_PKT_T3_)
        /*0380*/ 	.word	0x0000001d


	//----- nvinfo : EIATTR_FRAME_SIZE
	.align		4
.L_177:
        /*0384*/ 	.byte	0x04, 0x11
        /*0386*/ 	.short	(.L_179 - .L_178)
	.align		4
.L_178:
        /*0388*/ 	.word	index@(_ZN2at6native43_GLOBAL__N__9ae7fba5_10_SoftMax_cu_9f978f6322cunn_SoftMaxForwardRegIN3c108BFloat16EfS4_NS1_25LogSoftMaxForwardEpilogueElLi3EEEvPT1_PKT_T3_)
        /*038c*/ 	.word	0x00000000


	//----- nvinfo : EIATTR_REGCOUNT
	.align		4
.L_179:
        /*0390*/ 	.byte	0x04, 0x2f
        /*0392*/ 	.short	(.L_181 - .L_180)
	.align		4
.L_180:
        /*0394*/ 	.word	index@(_ZN2at6native43_GLOBAL__N__9ae7fba5_10_SoftMax_cu_9f978f6322cunn_SoftMaxForwardRegIN3c108BFloat16EfS4_NS1_25LogSoftMaxForwardEpilogueElLi4EEEvPT1_PKT_T3_)
        /*0398*/ 	.word	0x0000001f


	//----- nvinfo : EIATTR_FRAME_SIZE
	.align		4
.L_181:
        /*039c*/ 	.byte	0x04, 0x11
        /*039e*/ 	.short	(.L_183 - .L_182)
	.align		4
.L_182:
        /*03a0*/ 	.word	index@(_ZN2at6native43_GLOBAL__N__9ae7fba5_10_SoftMax_cu_9f978f6322cunn_SoftMaxForwardRegIN3c108BFloat16EfS4_NS1_25LogSoftMaxForwardEpilogueElLi4EEEvPT1_PKT_T3_)
        /*03a4*/ 	.word	0x00000000


	//----- nvinfo : EIATTR_REGCOUNT
	.align		4
.L_183:
        /*03a8*/ 	.byte	0x04, 0x2f
        /*03aa*/ 	.short	(.L_185 - .L_184)
	.align		4
.L_184:
        /*03ac*/ 	.word	index@(_ZN2at6native43_GLOBAL__N__9ae7fba5_10_SoftMax_cu_9f978f6322cunn_SoftMaxForwardRegIN3c108BFloat16EfS4_NS1_25LogSoftMaxForwardEpilogueElLi5EEEvPT1_PKT_T3_)
        /*03b0*/ 	.word	0x0000001e


	//----- nvinfo : EIATTR_FRAME_SIZE
	.align		4
.L_185:
        /*03b4*/ 	.byte	0x04, 0x11
        /*03b6*/ 	.short	(.L_187 - .L_186)
	.align		4
.L_186:
        /*03b8*/ 	.word	index@(_ZN2at6native43_GLOBAL__N__9ae7fba5_10_SoftMax_cu_9f978f6322cunn_SoftMaxForwardRegIN3c108BFloat16EfS4_NS1_25LogSoftMaxForwardEpilogueElLi5EEEvPT1_PKT_T3_)
        /*03bc*/ 	.word	0x00000000


	//----- nvinfo : EIATTR_REGCOUNT
	.align		4
.L_187:
        /*03c0*/ 	.byte	0x04, 0x2f
        /*03c2*/ 	.short	(.L_189 - .L_188)
	.align		4
.L_188:
        /*03c4*/ 	.word	index@(_ZN2at6native43_GLOBAL__N__9ae7fba5_10_SoftMax_cu_9f978f6322cunn_SoftMaxForwardRegIN3c108BFloat16EfS4_NS1_25LogSoftMaxForwardEpilogueElLi6EEEvPT1_PKT_T3_)
        /*03c8*/ 	.word	0x00000020


	//----- nvinfo : EIATTR_FRAME_SIZE
	.align		4
.L_189:
        /*03cc*/ 	.byte	0x04, 0x11
        /*03ce*/ 	.short	(.L_191 - .L_190)
	.align		4
.L_190:
        /*03d0*/ 	.word	index@(_ZN2at6native43_GLOBAL__N__9ae7fba5_10_SoftMax_cu_9f978f6322cunn_SoftMaxForwardRegIN3c108BFloat16EfS4_NS1_25LogSoftMaxForwardEpilogueElLi6EEEvPT1_PKT_T3_)
        /*03d4*/ 	.word	0x00000000


	//----- nvinfo : EIATTR_REGCOUNT
	.align		4
.L_191:
        /*03d8*/ 	.byte	0x04, 0x2f
        /*03da*/ 	.short	(.L_193 - .L_192)
	.align		4
.L_192:
        /*03dc*/ 	.word	index@(_ZN2at6native43_GLOBAL__N__9ae7fba5_10_SoftMax_cu_9f978f6322cunn_SoftMaxForwardRegIN3c108BFloat16EfS4_NS1_25LogSoftMaxForwardEpilogueElLi7EEEvPT1_PKT_T3_)
        /*03e0*/ 	.word	0x00000020


	//----- nvinfo : EIATTR_FRAME_SIZE
	.align		4
.L_193:
        /*03e4*/ 	.byte	0x04, 0x11
        /*03e6*/ 	.short	(.L_195 - .L_194)
	.align		4
.L_194:
        /*03e8*/ 	.word	index@(_ZN2at6native43_GLOBAL__N__9ae7fba5_10_SoftMax_cu_9f978f6322cunn_SoftMaxForwardRegIN3c108BFloat16EfS4_NS1_25LogSoftMaxForwardEpilogueElLi7EEEvPT1_PKT_T3_)
        /*03ec*/ 	.word	0x00000000


	//----- nvinfo : EIATTR_REGCOUNT
	.align		4
.L_195:
        /*03f0*/ 	.byte	0x04, 0x2f
        /*03f2*/ 	.short	(.L_197 - .L_196)
	.align		4
.L_196:
        /*03f4*/ 	.word	index@(_ZN2at6native43_GLOBAL__N__9ae7fba5_10_SoftMax_cu_9f978f6322cunn_SoftMaxForwardRegIN3c108BFloat16EfS4_NS1_25LogSoftMaxForwardEpilogueElLi8EEEvPT1_PKT_T3_)
        /*03f8*/ 	.word	0x00000024


	//----- nvinfo : EIATTR_FRAME_SIZE
	.align		4
.L_197:
        /*03fc*/ 	.byte	0x04, 0x11
        /*03fe*/ 	.short	(.L_199 - .L_198)
	.align		4
.L_198:
        /*0400*/ 	.word	index@(_ZN2at6native43_GLOBAL__N__9ae7fba5_10_SoftMax_cu_9f978f6322cunn_SoftMaxForwardRegIN3c108BFloat16EfS4_NS1_25LogSoftMaxForwardEpilogueElLi8EEEvPT1_PKT_T3_)
        /*0404*/ 	.word	0x00000000


	//----- nvinfo : EIATTR_REGCOUNT
	.align		4
.L_199:
        /*0408*/ 	.byte	0x04, 0x2f
        /*040a*/ 	.short	(.L_201 - .L_200)
	.align		4
.L_200:
        /*040c*/ 	.word	index@(_ZN2at6native43_GLOBAL__N__9ae7fba5_10_SoftMax_cu_9f978f6322cunn_SoftMaxForwardRegIN3c108BFloat16EfS4_NS1_25LogSoftMaxForwardEpilogueElLi9EEEvPT1_PKT_T3_)
        /*0410*/ 	.word	0x00000026


	//----- nvinfo : EIATTR_FRAME_SIZE
	.align		4
.L_201:
        /*0414*/ 	.byte	0x04, 0x11
        /*0416*/ 	.short	(.L_203 - .L_202)
	.align		4
.L_202:
        /*0418*/ 	.word	index@(_ZN2at6native43_GLOBAL__N__9ae7fba5_10_SoftMax_cu_9f978f6322cunn_SoftMaxForwardRegIN3c108BFloat16EfS4_NS1_25LogSoftMaxForwardEpilogueElLi9EEEvPT1_PKT_T3_)
        /*041c*/ 	.word	0x00000000


	//----- nvinfo : EIATTR_REGCOUNT
	.align		4
.L_203:
        /*0420*/ 	.byte	0x04, 0x2f
        /*0422*/ 	.short	(.L_205 - .L_204)
	.align		4
.L_204:
        /*0424*/ 	.word	index@(_ZN2at6native43_GLOBAL__N__9ae7fba5_10_SoftMax_cu_9f978f6323cunn_SoftMaxForwardSmemILi8EN3c108BFloat16EfS4_NS1_25LogSoftMaxForwardEpilogueElEEvPT2_PKT0_T4_)
        /*0428*/ 	.word	0x00000020


	//----- nvinfo : EIATTR_FRAME_SIZE
	.align		4
.L_205:
        /*042c*/ 	.byte	0x04, 0x11
        /*042e*/ 	.short	(.L_207 - .L_206)
	.align		4
.L_206:
        /*0430*/ 	.word	index@(_ZN2at6native43_GLOBAL__N__9ae7fba5_10_SoftMax_cu_9f978f6323cunn_SoftMaxForwardSmemILi8EN3c108BFloat16EfS4_NS1_25LogSoftMaxForwardEpilogueElEEvPT2_PKT0_T4_)
        /*0434*/ 	.word	0x00000000


	//----- nvinfo : EIATTR_REGCOUNT
	.align		4
.L_207:
        /*0438*/ 	.byte	0x04, 0x2f
        /*043a*/ 	.short	(.L_209 - .L_208)
	.align		4
.L_208:
        /*043c*/ 	.word	index@(_ZN2at6native43_GLOBAL__N__9ae7fba5_10_SoftMax_cu_9f978f6319cunn_SoftMaxForwardILi8EN3c108BFloat16EfS4_NS1_25LogSoftMaxForwardEpilogueEEEvPT2_PKT0_i)
        /*0440*/ 	.word	0x00000020


	//----- nvinfo : EIATTR_FRAME_SIZE
	.align		4
.L_209:
        /*0444*/ 	.byte	0x04, 0x11
        /*0446*/ 	.short	(.L_211 - .L_210)
	.align		4
.L_210:
        /*0448*/ 	.word	index@(_ZN2at6native43_GLOBAL__N__9ae7fba5_10_SoftMax_cu_9f978f6319cunn_SoftMaxForwardILi8EN3c108BFloat16EfS4_NS1_25LogSoftMaxForwardEpilogueEEEvPT2_PKT0_i)
        /*044c*/ 	.word	0x00000000


	//----- nvinfo : EIATTR_REGCOUNT
	.align		4
.L_211:
        /*0450*/ 	.byte	0x04, 0x2f
        /*0452*/ 	.short	(.L_213 - .L_212)
	.align		4
.L_212:
        /*0454*/ 	.word	index@(_ZN2at6native43_GLOBAL__N__9ae7fba5_10_SoftMax_cu_9f978f6323cunn_SoftMaxForwardSmemILi8EN3c108BFloat16EffNS1_25LogSoftMaxForwardEpilogueElEEvPT2_PKT0_T4_)
        /*0458*/ 	.word	0x00000020


	//----- nvinfo : EIATTR_FRAME_SIZE
	.align		4
.L_213:
        /*045c*/ 	.byte	0x04, 0x11
        /*045e*/ 	.short	(.L_215 - .L_214)
	.align		4
.L_214:
        /*0460*/ 	.word	index@(_ZN2at6native43_GLOBAL__N__9ae7fba5_10_SoftMax_cu_9f978f6323cunn_SoftMaxForwardSmemILi8EN3c108BFloat16EffNS1_25LogSoftMaxForwardEpilogueElEEvPT2_PKT0_T4_)
        /*0464*/ 	.word	0x00000000


	//----- nvinfo : EIATTR_REGCOUNT
	.align		4
.L_215:
        /*0468*/ 	.byte	0x04, 0x2f
        /*046a*/ 	.short	(.L_217 - .L_216)
	.align		4
.L_216:
        /*046c*/ 	.word	index@(_ZN2at6native43_GLOBAL__N__9ae7fba5_10_SoftMax_cu_9f978f6319cunn_SoftMaxForwardILi8EN3c108BFloat16EffNS1_25LogSoftMaxForwardEpilogueEEEvPT2_PKT0_i)
        /*0470*/ 	.word	0x00000020


	//----- nvinfo : EIATTR_FRAME_SIZE
	.align		4
.L_217:
        /*0474*/ 	.byte	0x04, 0x11
        /*0476*/ 	.short	(.L_219 - .L_218)
	.align		4
.L_218:
        /*0478*/ 	.word	index@(_ZN2at6native43_GLOBAL__N__9ae7fba5_10_SoftMax_cu_9f978f6319cunn_SoftMaxForwardILi8EN3c108BFloat16EffNS1_25LogSoftMaxForwardEpilogueEEEvPT2_PKT0_i)
        /*047c*/ 	.word	0x00000000


	//----- nvinfo : EIATTR_REGCOUNT
	.align		4
.L_219:
        /*0480*/ 	.byte	0x04, 0x2f
        /*0482*/ 	.short	(.L_221 - .L_220)
	.align		4
.L_220:
        /*0484*/ 	.word	index@(_ZN2at6native43_GLOBAL__N__9ae7fba5_10_SoftMax_cu_9f978f6326cunn_SpatialSoftMaxForwardIdddiNS1_25LogSoftMaxForwardEpilogueEEEvPT1_PKT_T2_S9_S9_)
        /*0488*/ 	.word	0x00000020


	//----- nvinfo : EIATTR_FRAME_SIZE
	.align		4
.L_221:
        /*048c*/ 	.byte	0x04, 0x11
        /*048e*/ 	.short	(.L_223 - .L_222)
	.align		4
.L_222:
        /*0490*/ 	.word	index@(_ZN2at6native43_GLOBAL__N__9ae7fba5_10_SoftMax_cu_9f978f6326cunn_SpatialSoftMaxForwardIdddiNS1_25LogSoftMaxForwardEpilogueEEEvPT1_PKT_T2_S9_S9_)
        /*0494*/ 	.word	0x00000000


	//----- nvinfo : EIATTR_REGCOUNT
	.align		4
.L_223:
        /*0498*/ 	.byte	0x04, 0x2f
        /*049a*/ 	.short	(.L_225 - .L_224)
	.align		4
.L_224:
        /*049c*/ 	.word	index@(_ZN2at6native43_GLOBAL__N__9ae7fba5_10_SoftMax_cu_9f978f6326cunn_SpatialSoftMaxForwardIdddlNS1_25LogSoftMaxForwardEpilogueEEEvPT1_PKT_T2_S9_S9_)
        /*04a0*/ 	.word	0x00000020


	//----- nvinfo : EIATTR_FRAME_SIZE
	.align		4
.L_225:
        /*04a4*/ 	.byte	0x04, 0x11
        /*04a6*/ 	.short	(.L_227 - .L_226)
	.align		4
.L_226:
        /*04a8*/ 	.word	index@(_ZN2at6native43_GLOBAL__N__9ae7fba5_10_SoftMax_cu_9f978f6326cunn_SpatialSoftMaxForwardIdddlNS1_25LogSoftMaxForwardEpilogueEEEvPT1_PKT_T2_S9_S9_)
        /*04ac*/ 	.word	0x00000000


	//----- nvinfo : EIATTR_REGCOUNT
	.align		4
.L_227:
        /*04b0*/ 	.byte	0x04, 0x2f
        /*04b2*/ 	.short	(.L_229 - .L_228)
	.align		4
.L_228:
        /*04b4*/ 	.word	index@(_ZN2at6native43_GLOBAL__N__9ae7fba5_10_SoftMax_cu_9f978f6326cunn_SpatialSoftMaxForwardIfffiNS1_25LogSoftMaxForwardEpilogueEEEvPT1_PKT_T2_S9_S9_)
        /*04b8*/ 	.word	0x0000001e


	//----- nvinfo : EIATTR_FRAME_SIZE
	.align		4
.L_229:
        /*04bc*/ 	.byte	0x04, 0x11
        /*04be*/ 	.short	(.L_231 - .L_230)
	.align		4
.L_230:
        /*04c0*/ 	.word	index@(_ZN2at6native43_GLOBAL__N__9ae7fba5_10_SoftMax_cu_9f978f6326cunn_SpatialSoftMaxForwardIfffiNS1_25LogSoftMaxForwardEpilogueEEEvPT1_PKT_T2_S9_S9_)
        /*04c4*/ 	.word	0x00000000


	//----- nvinfo : EIATTR_REGCOUNT
	.align		4
.L_231:
        /*04c8*/ 	.byte	0x04, 0x2f
        /*04ca*/ 	.short	(.L_233 - .L_232)
	.align		4
.L_232:
        /*04cc*/ 	.word	index@(_ZN2at6native43_GLOBAL__N__9ae7fba5_10_SoftMax_cu_9f978f6326cunn_SpatialSoftMaxForwardIffflNS1_25LogSoftMaxForwardEpilogueEEEvPT1_PKT_T2_S9_S9_)
        /*04d0*/ 	.word	0x0000001c


	//----- nvinfo : EIATTR_FRAME_SIZE
	.align		4
.L_233:
        /*04d4*/ 	.byte	0x04, 0x11
        /*04d6*/ 	.short	(.L_235 - .L_234)
	.align		4
.L_234:
        /*04d8*/ 	.word	index@(_ZN2at6native43_GLOBAL__N__9ae7fba5_10_SoftMax_cu_9f978f6326cunn_SpatialSoftMaxForwardIffflNS1_25LogSoftMaxForwardEpilogueEEEvPT1_PKT_T2_S9_S9_)
        /*04dc*/ 	.word	0x00000000


	//----- nvinfo : EIATTR_REGCOUNT
	.align		4
.L_235:
        /*04e0*/ 	.byte	0x04, 0x2f
        /*04e2*/ 	.short	(.L_237 - .L_236)
	.align		4
.L_236:
        /*04e4*/ 	.word	index@(_ZN2at6native43_GLOBAL__N__9ae7fba5_10_SoftMax_cu_9f978f6326cunn_SpatialSoftMaxForwardIN3c104HalfEfS4_iNS1_25LogSoftMaxForwardEpilogueEEEvPT1_PKT_T2_SB_SB_)
        /*04e8*/ 	.word	0x0000001e


	//----- nvinfo : EIATTR_FRAME_SIZE
	.align		4
.L_237:
        /*04ec*/ 	.byte	0x04, 0x11
        /*04ee*/ 	.short	(.L_239 - .L_238)
	.align		4
.L_238:
        /*04f0*/ 	.word	index@(_ZN2at6native43_GLOBAL__N__9ae7fba5_10_SoftMax_cu_9f978f6326cunn_SpatialSoftMaxForwardIN3c104HalfEfS4_iNS1_25LogSoftMaxForwardEpilogueEEEvPT1_PKT_T2_SB_SB_)
        /*04f4*/ 	.word	0x00000000


	//----- nvinfo : EIATTR_REGCOUNT
	.align		4
.L_239:
        /*04f8*/ 	.byte	0x04, 0x2f
        /*04fa*/ 	.short	(.L_241 - .L_240)
	.align		4
.L_240:
        /*04fc*/ 	.word	index@(_ZN2at6native43_GLOBAL__N__9ae7fba5_10_SoftMax_cu_9f978f6326cunn_SpatialSoftMaxForwardIN3c104HalfEffiNS1_25LogSoftMaxForwardEpilogueEEEvPT1_PKT_T2_SB_SB_)
        /*0500*/ 	.word	0x0000001c


	//----- nvinfo : EIATTR_FRAME_SIZE
	.align		4
.L_241:
        /*0504*/ 	.byte	0x04, 0x11
        /*0506*/ 	.short	(.L_243 - .L_242)
	.align		4
.L_242:
        /*0508*/ 	.word	index@(_ZN2at6native43_GLOBAL__N__9ae7fba5_10_SoftMax_cu_9f978f6326cunn_SpatialSoftMaxForwardIN3c104HalfEffiNS1_25LogSoftMaxForwardEpilogueEEEvPT1_PKT_T2_SB_SB_)
        /*050c*/ 	.word	0x00000000


	//----- nvinfo : EIATTR_REGCOUNT
	.align		4
.L_243:
        /*0510*/ 	.byte	0x04, 0x2f
        /*0512*/ 	.short	(.L_245 - .L_244)
	.align		4
.L_244:
        /*0514*/ 	.word	index@(_ZN2at6native43_GLOBAL__N__9ae7fba5_10_SoftMax_cu_9f978f6326cunn_SpatialSoftMaxForwardIN3c104HalfEfS4_lNS1_25LogSoftMaxForwardEpilogueEEEvPT1_PKT_T2_SB_SB_)
        /*0518*/ 	.word	0x0000001c


	//----- nvinfo : EIATTR_FRAME_SIZE
	.align		4
.L_245:
        /*051c*/ 	.byte	0x04, 0x11
        /*051e*/ 	.short	(.L_247 - .L_246)
	.align		4
.L_246:
        /*0520*/ 	.word	index@(_ZN2at6native43_GLOBAL__N__9ae7fba5_10_SoftMax_cu_9f978f6326cunn_SpatialSoftMaxForwardIN3c104HalfEfS4_lNS1_25LogSoftMaxForwardEpilogueEEEvPT1_PKT_T2_SB_SB_)
        /*0524*/ 	.word	0x00000000


	//----- nvinfo : EIATTR_REGCOUNT
	.align		4
.L_247:
        /*0528*/ 	.byte	0x04, 0x2f
        /*052a*/ 	.short	(.L_249 - .L_248)
	.align		4
.L_248:
        /*052c*/ 	.word	index@(_ZN2at6native43_GLOBAL__N__9ae7fba5_10_SoftMax_cu_9f978f6326cunn_SpatialSoftMaxForwardIN3c104HalfEfflNS1_25LogSoftMaxForwardEpilogueEEEvPT1_PKT_T2_SB_SB_)
        /*0530*/ 	.word	0x0000001e


	//----- nvinfo : EIATTR_FRAME_SIZE
	.align		4
.L_249:
        /*0534*/ 	.byte	0x04, 0x11
        /*0536*/ 	.short	(.L_251 - .L_250)
	.align		4
.L_250:
        /*0538*/ 	.word	index@(_ZN2at6native43_GLOBAL__N__9ae7fba5_10_SoftMax_cu_9f978f6326cunn_SpatialSoftMaxForwardIN3c104HalfEfflNS1_25LogSoftMaxForwardEpilogueEEEvPT1_PKT_T2_SB_SB_)
        /*053c*/ 	.word	0x00000000


	//----- nvinfo : EIATTR_REGCOUNT
	.align		4
.L_251:
        /*0540*/ 	.byte	0x04, 0x2f
        /*0542*/ 	.short	(.L_253 - .L_252)
	.align		4
.L_252:
        /*0544*/ 	.word	index@(_ZN2at6native43_GLOBAL__N__9ae7fba5_10_SoftMax_cu_9f978f6326cunn_SpatialSoftMaxForwardIN3c108BFloat16EfS4_iNS1_25LogSoftMaxForwardEpilogueEEEvPT1_PKT_T2_SB_SB_)
        /*0548*/ 	.word	0x0000001e


	//----- nvinfo : EIATTR_FRAME_SIZE
	.align		4
.L_253:
        /*054c*/ 	.byte	0x04, 0x11
        /*054e*/ 	.short	(.L_255 - .L_254)
	.align		4
.L_254:
        /*0550*/ 	.word	index@(_ZN2at6native43_GLOBAL__N__9ae7fba5_10_SoftMax_cu_9f978f6326cunn_SpatialSoftMaxForwardIN3c108BFloat16EfS4_iNS1_25LogSoftMaxForwardEpilogueEEEvPT1_PKT_T2_SB_SB_)
        /*0554*/ 	.word	0x00000000


	//----- nvinfo : EIATTR_REGCOUNT
	.align		4
.L_255:
        /*0558*/ 	.byte	0x04, 0x2f
        /*055a*/ 	.short	(.L_257 - .L_256)
	.align		4
.L_256:
        /*055c*/ 	.word	index@(_ZN2at6native43_GLOBAL__N__9ae7fba5_10_SoftMax_cu_9f978f6326cunn_SpatialSoftMaxForwardIN3c108BFloat16EffiNS1_25LogSoftMaxForwardEpilogueEEEvPT1_PKT_T2_SB_SB_)
        /*0560*/ 	.word	0x0000001c


	//----- nvinfo : EIATTR_FRAME_SIZE
	.align		4
.L_257:
        /*0564*/ 	.byte	0x04, 0x11
        /*0566*/ 	.short	(.L_259 - .L_258)
	.align		4
.L_258:
        /*0568*/ 	.word	index@(_ZN2at6native43_GLOBAL__N__9ae7fba5_10_SoftMax_cu_9f978f6326cunn_SpatialSoftMaxForwardIN3c108BFloat16EffiNS1_25LogSoftMaxForwardEpilogueEEEvPT1_PKT_T2_SB_SB_)
        /*056c*/ 	.word	0x00000000


	//----- nvinfo : EIATTR_REGCOUNT
	.align		4
.L_259:
        /*0570*/ 	.byte	0x04, 0x2f
        /*0572*/ 	.short	(.L_261 - .L_260)
	.align		4
.L_260:
        /*0574*/ 	.word	index@(_ZN2at6native43_GLOBAL__N__9ae7fba5_10_SoftMax_cu_9f978f6326cunn_SpatialSoftMaxForwardIN3c108BFloat16EfS4_lNS1_25LogSoftMaxForwardEpilogueEEEvPT1_PKT_T2_SB_SB_)
        /*0578*/ 	.word	0x0000001c


	//----- nvinfo : EIATTR_FRAME_SIZE
	.align		4
.L_261:
        /*057c*/ 	.byte	0x04, 0x11
        /*057e*/ 	.short	(.L_263 - .L_262)
	.align		4
.L_262:
        /*0580*/ 	.word	index@(_ZN2at6native43_GLOBAL__N__9ae7fba5_10_SoftMax_cu_9f978f6326cunn_SpatialSoftMaxForwardIN3c108BFloat16EfS4_lNS1_25LogSoftMaxForwardEpilogueEEEvPT1_PKT_T2_SB_SB_)
        /*0584*/ 	.word	0x00000000


	//----- nvinfo : EIATTR_REGCOUNT
	.align		4
.L_263:
        /*0588*/ 	.byte	0x04, 0x2f
        /*058a*/ 	.short	(.L_265 - .L_264)
	.align		4
.L_264:
        /*058c*/ 	.word	index@(_ZN2at6native43_GLOBAL__N__9ae7fba5_10_SoftMax_cu_9f978f6326cunn_SpatialSoftMaxForwardIN3c108BFloat16EfflNS1_25LogSoftMaxForwardEpilogueEEEvPT1_PKT_T2_SB_SB_)
        /*0590*/ 	.word	0x0000001e


	//----- nvinfo : EIATTR_FRAME_SIZE
	.align		4
.L_265:
        /*0594*/ 	.byte	0x04, 0x11
        /*0596*/ 	.short	(.L_267 - .L_266)
	.align		4
.L_266:
        /*0598*/ 	.word	index@(_ZN2at6native43_GLOBAL__N__9ae7fba5_10_SoftMax_cu_9f978f6326cunn_SpatialSoftMaxForwardIN3c108BFloat16EfflNS1_25LogSoftMaxForwardEpilogueEEEvPT1_PKT_T2_SB_SB_)
        /*059c*/ 	.word	0x00000000


	//----- nvinfo : EIATTR_REGCOUNT
	.align		4
.L_267:
        /*05a0*/ 	.byte	0x04, 0x2f
        /*05a2*/ 	.short	(.L_269 - .L_268)
	.align		4
.L_268:
        /*05a4*/ 	.word	index@(_ZN2at6native43_GLOBAL__N__9ae7fba5_10_SoftMax_cu_9f978f6324cunn_SoftMaxBackwardSmemILi2EdddNS1_26LogSoftMaxBackwardEpilogueEEEvPT0_PKT2_S8_l)
        /*05a8*/ 	.word	0x00000022


	//----- nvinfo : EIATTR_FRAME_SIZE
	.align		4
.L_269:
        /*05ac*/ 	.byte	0x04, 0x11
        /*05ae*/ 	.short	(.L_271 - .L_270)
	.align		4
.L_270:
        /*05b0*/ 	.word	index@(_ZN2at6native43_GLOBAL__N__9ae7fba5_10_SoftMax_cu_9f978f6324cunn_SoftMaxBackwardSmemILi2EdddNS1_26LogSoftMaxBackwardEpilogueEEEvPT0_PKT2_S8_l)
        /*05b4*/ 	.word	0x00000000


	//----- nvinfo : EIATTR_REGCOUNT
	.align		4
.L_271:
        /*05b8*/ 	.byte	0x04, 0x2f
        /*05ba*/ 	.short	(.L_273 - .L_272)
	.align		4
.L_272:
        /*05bc*/ 	.word	index@(_ZN2at6native43_GLOBAL__N__9ae7fba5_10_SoftMax_cu_9f978f6320cunn_SoftMaxBackwardILi2EdddNS1_26LogSoftMaxBackwardEpilogueEEEvPT0_PKT2_S8_l)
        /*05c0*/ 	.word	0x00000038


	//----- nvinfo : EIATTR_FRAME_SIZE
	.align		4
.L_273:
        /*05c4*/ 	.byte	0x04, 0x11
        /*05c6*/ 	.short	(.L_275 - .L_274)
	.align		4
.L_274:
        /*05c8*/ 	.word	index@($__internal_56_$__cuda_sm20_rem_s64)
        /*05cc*/ 	.word	0x00000000


	//----- nvinfo : EIATTR_FRAME_SIZE
	.align		4
.L_275:
        /*05d0*/ 	.byte	0x04, 0x11
        /*05d2*/ 	.short	(.L_277 - .L_276)
	.align		4
.L_276:
        /*05d4*/ 	.word	index@($__internal_55_$__cuda_sm20_div_u64)
        /*05d8*/ 	.word	0x00000000


	//----- nvinfo : EIATTR_FRAME_SIZE
	.align		4
.L_277:
        /*05dc*/ 	.byte	0x04, 0x11
        /*05de*/ 	.short	(.L_279 - .L_278)
	.align		4
.L_278:
        /*05e0*/ 	.word	index@(_ZN2at6native43_GLOBAL__N__9ae7fba5_10_SoftMax_cu_9f978f6320cunn_SoftMaxBackwardILi2EdddNS1_26LogSoftMaxBackwardEpilogueEEEvPT0_PKT2_S8_l)
        /*05e4*/ 	.word	0x00000000


	//----- nvinfo : EIATTR_REGCOUNT
	.align		4
.L_279:
        /*05e8*/ 	.byte	0x04, 0x2f
        /*05ea*/ 	.short	(.L_281 - .L_280)
	.align		4
.L_280:
        /*05ec*/ 	.word	index@(_ZN2at6native43_GLOBAL__N__9ae7fba5_10_SoftMax_cu_9f978f6324cunn_SoftMaxBackwardSmemILi4EfffNS1_26LogSoftMaxBackwardEpilogueEEEvPT0_PKT2_S8_l)
        /*05f0*/ 	.word	0x00000017


	//----- nvinfo : EIATTR_FRAME_SIZE
	.align		4
.L_281:
        /*05f4*/ 	.byte	0x04, 0x11
        /*05f6*/ 	.short	(.L_283 - .L_282)
	.align		4
.L_282:
        /*05f8*/ 	.word	index@(_ZN2at6native43_GLOBAL__N__9ae7fba5_10_SoftMax_cu_9f978f6324cunn_SoftMaxBackwardSmemILi4EfffNS1_26LogSoftMaxBackwardEpilogueEEEvPT0_PKT2_S8_l)
        /*05fc*/ 	.word	0x00000000


	//----- nvinfo : EIATTR_REGCOUNT
	.align		4
.L_283:
        /*0600*/ 	.byte	0x04, 0x2f
        /*0602*/ 	.short	(.L_285 - .L_284)
	.align		4
.L_284:
        /*0604*/ 	.word	index@(_ZN2at6native43_GLOBAL__N__9ae7fba5_10_SoftMax_cu_9f978f6320cunn_SoftMaxBackwardILi4EfffNS1_26LogSoftMaxBackwardEpilogueEEEvPT0_PKT2_S8_l)
        /*0608*/ 	.word	0x00000028


	//----- nvinfo : EIATTR_FRAME_SIZE
	.align		4
.L_285:
        /*060c*/ 	.byte	0x04, 0x11
        /*060e*/ 	.short	(.L_287 - .L_286)
	.align		4
.L_286:
        /*0610*/ 	.word	index@($__internal_54_$__cuda_sm20_rem_s64)
        /*0614*/ 	.word	0x00000000


	//----- nvinfo : EIATTR_FRAME_SIZE
	.align		4
.L_287:
        /*0618*/ 	.byte	0x04, 0x11
        /*061a*/ 	.short	(.L_289 - .L_288)
	.align		4
.L_288:
        /*061c*/ 	.word	index@($__internal_53_$__cuda_sm20_div_u64)
        /*0620*/ 	.word	0x00000000


	//----- nvinfo : EIATTR_FRAME_SIZE
	.align		4
.L_289:
        /*0624*/ 	.byte	0x04, 0x11
        /*0626*/ 	.short	(.L_291 - .L_290)
	.align		4
.L_290:
        /*0628*/ 	.word	index@(_ZN2at6native43_GLOBAL__N__9ae7fba5_10_SoftMax_cu_9f978f6320cunn_SoftMaxBackwardILi4EfffNS1_26LogSoftMaxBackwardEpilogueEEEvPT0_PKT2_S8_l)
        /*062c*/ 	.word	0x00000000


	//----- nvinfo : EIATTR_REGCOUNT
	.align		4
.L_291:
        /*0630*/ 	.byte	0x04, 0x2f
        /*0632*/ 	.short	(.L_293 - .L_292)
	.align		4
.L_292:
        /*0634*/ 	.word	index@(_ZN2at6native43_GLOBAL__N__9ae7fba5_10_SoftMax_cu_9f978f6324cunn_SoftMaxBackwardSmemILi8EN3c104HalfEfS4_NS1_26LogSoftMaxBackwardEpilogueEEEvPT0_PKT2_SA_l)
        /*0638*/ 	.word	0x00000020


	//----- nvinfo : EIATTR_FRAME_SIZE
	.align		4
.L_293:
        /*063c*/ 	.byte	0x04, 0x11
        /*063e*/ 	.short	(.L_295 - .L_294)
	.align		4
.L_294:
        /*0640*/ 	.word	index@(_ZN2at6native43_GLOBAL__N__9ae7fba5_10_SoftMax_cu_9f978f6324cunn_SoftMaxBackwardSmemILi8EN3c104HalfEfS4_NS1_26LogSoftMaxBackwardEpilogueEEEvPT0_PKT2_SA_l)
        /*0644*/ 	.word	0x00000000


	//----- nvinfo : EIATTR_REGCOUNT
	.align		4
.L_295:
        /*0648*/ 	.byte	0x04, 0x2f
        /*064a*/ 	.short	(.L_297 - .L_296)
	.align		4
.L_296:
        /*064c*/ 	.word	index@(_ZN2at6native43_GLOBAL__N__9ae7fba5_10_SoftMax_cu_9f978f6320cunn_SoftMaxBackwardILi8EN3c104HalfEfS4_NS1_26LogSoftMaxBackwardEpilogueEEEvPT0_PKT2_SA_l)
        /*0650*/ 	.word	0x00000020


	//----- nvinfo : EIATTR_FRAME_SIZE
	.align		4
.L_297:
        /*0654*/ 	.byte	0x04, 0x11
        /*0656*/ 	.short	(.L_299 - .L_298)
	.align		4
.L_298:
        /*0658*/ 	.word	index@($__internal_52_$__cuda_sm20_rem_s64)
        /*065c*/ 	.word	0x00000000


	//----- nvinfo : EIATTR_FRAME_SIZE
	.align		4
.L_299:
        /*0660*/ 	.byte	0x04, 0x11
        /*0662*/ 	.short	(.L_301 - .L_300)
	.align		4
.L_300:
        /*0664*/ 	.word	index@(_ZN2at6native43_GLOBAL__N__9ae7fba5_10_SoftMax_cu_9f978f6320cunn_SoftMaxBackwardILi8EN3c104HalfEfS4_NS1_26LogSoftMaxBackwardEpilogueEEEvPT0_PKT2_SA_l)
        /*0668*/ 	.word	0x00000000


	//----- nvinfo : EIATTR_REGCOUNT
	.align		4
.L_301:
        /*066c*/ 	.byte	0x04, 0x2f
        /*066e*/ 	.short	(.L_303 - .L_302)
	.align		4
.L_302:
        /*0670*/ 	.word	index@(_ZN2at6native43_GLOBAL__N__9ae7fba5_10_SoftMax_cu_9f978f6324cunn_SoftMaxBackwardSmemILi4EN3c104HalfEffNS1_26LogSoftMaxBackwardEpilogueEEEvPT0_PKT2_SA_l)
        /*0674*/ 	.word	0x00000018


	//----- nvinfo : EIATTR_FRAME_SIZE
	.align		4
.L_303:
        /*0678*/ 	.byte	0x04, 0x11
        /*067a*/ 	.short	(.L_305 - .L_304)
	.align		4
.L_304:
        /*067c*/ 	.word	index@(_ZN2at6native43_GLOBAL__N__9ae7fba5_10_SoftMax_cu_9f978f6324cunn_SoftMaxBackwardSmemILi4EN3c104HalfEffNS1_26LogSoftMaxBackwardEpilogueEEEvPT0_PKT2_SA_l)
        /*0680*/ 	.word	0x00000000


	//----- nvinfo : EIATTR_REGCOUNT
	.align		4
.L_305:
        /*0684*/ 	.byte	0x04, 0x2f
        /*0686*/ 	.short	(.L_307 - .L_306)
	.align		4
.L_306:
        /*0688*/ 	.word	index@(_ZN2at6native43_GLOBAL__N__9ae7fba5_10_SoftMax_cu_9f978f6320cunn_SoftMaxBackwardILi4EN3c104HalfEffNS1_26LogSoftMaxBackwardEpilogueEEEvPT0_PKT2_SA_l)
        /*068c*/ 	.word	0x00000020


	//----- nvinfo : EIATTR_FRAME_SIZE
	.align		4
.L_307:
        /*0690*/ 	.byte	0x04, 0x11
        /*0692*/ 	.short	(.L_309 - .L_308)
	.align		4
.L_308:
        /*0694*/ 	.word	index@($__internal_51_$__cuda_sm20_rem_s64)
        /*0698*/ 	.word	0x00000000


	//----- nvinfo : EIATTR_FRAME_SIZE
	.align		4
.L_309:
        /*069c*/ 	.byte	0x04, 0x11
        /*069e*/ 	.short	(.L_311 - .L_310)
	.align		4
.L_310:
        /*06a0*/ 	.word	index@($__internal_50_$__cuda_sm20_div_u64)
        /*06a4*/ 	.word	0x00000000


	//----- nvinfo : EIATTR_FRAME_SIZE
	.align		4
.L_311:
        /*06a8*/ 	.byte	0x04, 0x11
        /*06aa*/ 	.short	(.L_313 - .L_312)
	.align		4
.L_312:
        /*06ac*/ 	.word	index@(_ZN2at6native43_GLOBAL__N__9ae7fba5_10_SoftMax_cu_9f978f6320cunn_SoftMaxBackwardILi4EN3c104HalfEffNS1_26LogSoftMaxBackwardEpilogueEEEvPT0_PKT2_SA_l)
        /*06b0*/ 	.word	0x00000000


	//----- nvinfo : EIATTR_REGCOUNT
	.align		4
.L_313:
        /*06b4*/ 	.byte	0x04, 0x2f
        /*06b6*/ 	.short	(.L_315 - .L_314)
	.align		4
.L_314:
        /*06b8*/ 	.word	index@(_ZN2at6native43_GLOBAL__N__9ae7fba5_10_SoftMax_cu_9f978f6324cunn_SoftMaxBackwardSmemILi8EN3c108BFloat16EfS4_NS1_26LogSoftMaxBackwardEpilogueEEEvPT0_PKT2_SA_l)
        /*06bc*/ 	.word	0x00000020


	//----- nvinfo : EIATTR_FRAME_SIZE
	.align		4
.L_315:
        /*06c0*/ 	.byte	0x04, 0x11
        /*06c2*/ 	.short	(.L_317 - .L_316)
	.align		4
.L_316:
        /*06c4*/ 	.word	index@(_ZN2at6native43_GLOBAL__N__9ae7fba5_10_SoftMax_cu_9f978f6324cunn_SoftMaxBackwardSmemILi8EN3c108BFloat16EfS4_NS1_26LogSoftMaxBackwardEpilogueEEEvPT0_PKT2_SA_l)
        /*06c8*/ 	.word	0x00000000


	//----- nvinfo : EIATTR_REGCOUNT
	.align		4
.L_317:
        /*06cc*/ 	.byte	0x04, 0x2f
        /*06ce*/ 	.short	(.L_319 - .L_318)
	.align		4
.L_318:
        /*06d0*/ 	.word	index@(_ZN2at6native43_GLOBAL__N__9ae7fba5_10_SoftMax_cu_9f978f6320cunn_SoftMaxBackwardILi8EN3c108BFloat16EfS4_NS1_26LogSoftMaxBackwardEpilogueEEEvPT0_PKT2_SA_l)
        /*06d4*/ 	.word	0x00000020


	//----- nvinfo : EIATTR_FRAME_SIZE
	.align		4
.L_319:
        /*06d8*/ 	.byte	0x04, 0x11
        /*06da*/ 	.short	(.L_321 - .L_320)
	.align		4
.L_320:
        /*06dc*/ 	.word	index@($__internal_49_$__cuda_sm20_rem_s64)
        /*06e0*/ 	.word	0x00000000


	//----- nvinfo : EIATTR_FRAME_SIZE
	.align		4
.L_321:
        /*06e4*/ 	.byte	0x04, 0x11
        /*06e6*/ 	.short	(.L_323 - .L_322)
	.align		4
.L_322:
        /*06e8*/ 	.word	index@(_ZN2at6native43_GLOBAL__N__9ae7fba5_10_SoftMax_cu_9f978f6320cunn_SoftMaxBackwardILi8EN3c108BFloat16EfS4_NS1_26LogSoftMaxBackwardEpilogueEEEvPT0_PKT2_SA_l)
        /*06ec*/ 	.word	0x00000000


	//----- nvinfo : EIATTR_REGCOUNT
	.align		4
.L_323:
        /*06f0*/ 	.byte	0x04, 0x2f
        /*06f2*/ 	.short	(.L_325 - .L_324)
	.align		4
.L_324:
        /*06f4*/ 	.word	index@(_ZN2at6native43_GLOBAL__N__9ae7fba5_10_SoftMax_cu_9f978f6324cunn_SoftMaxBackwardSmemILi4EN3c108BFloat16EffNS1_26LogSoftMaxBackwardEpilogueEEEvPT0_PKT2_SA_l)
        /*06f8*/ 	.word	0x00000018


	//----- nvinfo : EIATTR_FRAME_SIZE
	.align		4
.L_325:
        /*06fc*/ 	.byte	0x04, 0x11
        /*06fe*/ 	.short	(.L_327 - .L_326)
	.align		4
.L_326:
        /*0700*/ 	.word	index@(_ZN2at6native43_GLOBAL__N__9ae7fba5_10_SoftMax_cu_9f978f6324cunn_SoftMaxBackwardSmemILi4EN3c108BFloat16EffNS1_26LogSoftMaxBackwardEpilogueEEEvPT0_PKT2_SA_l)
        /*0704*/ 	.word	0x00000000


	//----- nvinfo : EIATTR_REGCOUNT
	.align		4
.L_327:
        /*0708*/ 	.byte	0x04, 0x2f
        /*070a*/ 	.short	(.L_329 - .L_328)
	.align		4
.L_328:
        /*070c*/ 	.word	index@(_ZN2at6native43_GLOBAL__N__9ae7fba5_10_SoftMax_cu_9f978f6320cunn_SoftMaxBackwardILi4EN3c108BFloat16EffNS1_26LogSoftMaxBackwardEpilogueEEEvPT0_PKT2_SA_l)
        /*0710*/ 	.word	0x00000020


	//----- nvinfo : EIATTR_FRAME_SIZE
	.align		4
.L_329:
        /*0714*/ 	.byte	0x04, 0x11
        /*0716*/ 	.short	(.L_331 - .L_330)
	.align		4
.L_330:
        /*0718*/ 	.word	index@($__internal_48_$__cuda_sm20_rem_s64)
        /*071c*/ 	.word	0x00000000


	//----- nvinfo : EIATTR_FRAME_SIZE
	.align		4
.L_331:
        /*0720*/ 	.byte	0x04, 0x11
        /*0722*/ 	.short	(.L_333 - .L_332)
	.align		4
.L_332:
        /*0724*/ 	.word	index@($__internal_47_$__cuda_sm20_div_u64)
        /*0728*/ 	.word	0x00000000


	//----- nvinfo : EIATTR_FRAME_SIZE
	.align		4
.L_333:
        /*072c*/ 	.byte	0x04, 0x11
        /*072e*/ 	.short	(.L_335 - .L_334)
	.align		4
.L_334:
        /*0730*/ 	.word	index@(_ZN2at6native43_GLOBAL__N__9ae7fba5_10_SoftMax_cu_9f978f6320cunn_SoftMaxBackwardILi4EN3c108BFloat16EffNS1_26LogSoftMaxBackwardEpilogueEEEvPT0_PKT2_SA_l)
        /*0734*/ 	.word	0x00000000


	//----- nvinfo : EIATTR_REGCOUNT
	.align		4
.L_335:
        /*0738*/ 	.byte	0x04, 0x2f
        /*073a*/ 	.short	(.L_337 - .L_336)
	.align		4
.L_336:
        /*073c*/ 	.word	index@(_ZN2at6native43_GLOBAL__N__9ae7fba5_10_SoftMax_cu_9f978f6327cunn_SpatialSoftMaxBackwardIdddNS1_26LogSoftMaxBackwardEpilogueEEEvPT_PKT1_S8_jjj)
        /*0740*/ 	.word	0x00000034


	//----- nvinfo : EIATTR_FRAME_SIZE
	.align		4
.L_337:
        /*0744*/ 	.byte	0x04, 0x11
        /*0746*/ 	.short	(.L_339 - .L_338)
	.align		4
.L_338:
        /*0748*/ 	.word	index@(_ZN2at6native43_GLOBAL__N__9ae7fba5_10_SoftMax_cu_9f978f6327cunn_SpatialSoftMaxBackwardIdddNS1_26LogSoftMaxBackwardEpilogueEEEvPT_PKT1_S8_jjj)
        /*074c*/ 	.word	0x00000000


	//----- nvinfo : EIATTR_REGCOUNT
	.align		4
.L_339:
        /*0750*/ 	.byte	0x04, 0x2f
        /*0752*/ 	.short	(.L_341 - .L_340)
	.align		4
.L_340:
        /*0754*/ 	.word	index@(_ZN2at6native43_GLOBAL__N__9ae7fba5_10_SoftMax_cu_9f978f6327cunn_SpatialSoftMaxBackwardIfffNS1_26LogSoftMaxBackwardEpilogueEEEvPT_PKT1_S8_jjj)
        /*0758*/ 	.word	0x00000020


	//----- nvinfo : EIATTR_FRAME_SIZE
	.align		4
.L_341:
        /*075c*/ 	.byte	0x04, 0x11
        /*075e*/ 	.short	(.L_343 - .L_342)
	.align		4
.L_342:
        /*0760*/ 	.word	index@(_ZN2at6native43_GLOBAL__N__9ae7fba5_10_SoftMax_cu_9f978f6327cunn_SpatialSoftMaxBackwardIfffNS1_26LogSoftMaxBackwardEpilogueEEEvPT_PKT1_S8_jjj)
        /*0764*/ 	.word	0x00000000


	//----- nvinfo : EIATTR_REGCOUNT
	.align		4
.L_343:
        /*0768*/ 	.byte	0x04, 0x2f
        /*076a*/ 	.short	(.L_345 - .L_344)
	.align		4
.L_344:
        /*076c*/ 	.word	index@(_ZN2at6native43_GLOBAL__N__9ae7fba5_10_SoftMax_cu_9f978f6327cunn_SpatialSoftMaxBackwardIN3c104HalfEfS4_NS1_26LogSoftMaxBackwardEpilogueEEEvPT_PKT1_SA_jjj)
        /*0770*/ 	.word	0x00000020


	//----- nvinfo : EIATTR_FRAME_SIZE
	.align		4
.L_345:
        /*0774*/ 	.byte	0x04, 0x11
        /*0776*/ 	.short	(.L_347 - .L_346)
	.align		4
.L_346:
        /*0778*/ 	.word	index@(_ZN2at6native43_GLOBAL__N__9ae7fba5_10_SoftMax_cu_9f978f6327cunn_SpatialSoftMaxBackwardIN3c104HalfEfS4_NS1_26LogSoftMaxBackwardEpilogueEEEvPT_PKT1_SA_jjj)
        /*077c*/ 	.word	0x00000000


	//----- nvinfo : EIATTR_REGCOUNT
	.align		4
.L_347:
        /*0780*/ 	.byte	0x04, 0x2f
        /*0782*/ 	.short	(.L_349 - .L_348)
	.align		4
.L_348:
        /*0784*/ 	.word	index@(_ZN2at6native43_GLOBAL__N__9ae7fba5_10_SoftMax_cu_9f978f6327cunn_SpatialSoftMaxBackwardIN3c104HalfEffNS1_26LogSoftMaxBackwardEpilogueEEEvPT_PKT1_SA_jjj)
        /*0788*/ 	.word	0x00000020


	//----- nvinfo : EIATTR_FRAME_SIZE
	.align		4
.L_349:
        /*078c*/ 	.byte	0x04, 0x11
        /*078e*/ 	.short	(.L_351 - .L_350)
	.align		4
.L_350:
        /*0790*/ 	.word	index@(_ZN2at6native43_GLOBAL__N__9ae7fba5_10_SoftMax_cu_9f978f6327cunn_SpatialSoftMaxBackwardIN3c104HalfEffNS1_26LogSoftMaxBackwardEpilogueEEEvPT_PKT1_SA_jjj)
        /*0794*/ 	.word	0x00000000


	//----- nvinfo : EIATTR_REGCOUNT
	.align		4
.L_351:
        /*0798*/ 	.byte	0x04, 0x2f
        /*079a*/ 	.short	(.L_353 - .L_352)
	.align		4
.L_352:
        /*079c*/ 	.word	index@(_ZN2at6native43_GLOBAL__N__9ae7fba5_10_SoftMax_cu_9f978f6327cunn_SpatialSoftMaxBackwardIN3c108BFloat16EfS4_NS1_26LogSoftMaxBackwardEpilogueEEEvPT_PKT1_SA_jjj)
        /*07a0*/ 	.word	0x00000020


	//----- nvinfo : EIATTR_FRAME_SIZE
	.align		4
.L_353:
        /*07a4*/ 	.byte	0x04, 0x11
        /*07a6*/ 	.short	(.L_355 - .L_354)
	.align		4
.L_354:
        /*07a8*/ 	.word	index@(_ZN2at6native43_GLOBAL__N__9ae7fba5_10_SoftMax_cu_9f978f6327cunn_SpatialSoftMaxBackwardIN3c108BFloat16EfS4_NS1_26LogSoftMaxBackwardEpilogueEEEvPT_PKT1_SA_jjj)
        /*07ac*/ 	.word	0x00000000


	//----- nvinfo : EIATTR_REGCOUNT
	.align		4
.L_355:
        /*07b0*/ 	.byte	0x04, 0x2f
        /*07b2*/ 	.short	(.L_357 - .L_356)
	.align		4
.L_356:
        /*07b4*/ 	.word	index@(_ZN2at6native43_GLOBAL__N__9ae7fba5_10_SoftMax_cu_9f978f6327cunn_SpatialSoftMaxBackwardIN3c108BFloat16EffNS1_26LogSoftMaxBackwardEpilogueEEEvPT_PKT1_SA_jjj)
        /*07b8*/ 	.word	0x00000020


	//----- nvinfo : EIATTR_FRAME_SIZE
	.align		4
.L_357:
        /*07bc*/ 	.byte	0x04, 0x11
        /*07be*/ 	.short	(.L_359 - .L_358)
	.align		4
.L_358:
        /*07c0*/ 	.word	index@(_ZN2at6native43_GLOBAL__N__9ae7fba5_10_SoftMax_cu_9f978f6327cunn_SpatialSoftMaxBackwardIN3c108BFloat16EffNS1_26LogSoftMaxBackwardEpilogueEEEvPT_PKT1_SA_jjj)
        /*07c4*/ 	.word	0x00000000


	//----- nvinfo : EIATTR_REGCOUNT
	.align		4
.L_359:
        /*07c8*/ 	.byte	0x04, 0x2f
        /*07ca*/ 	.short	(.L_361 - .L_360)
	.align		4
.L_360:
        /*07cc*/ 	.word	index@(_ZN2at6native43_GLOBAL__N__9ae7fba5_10_SoftMax_cu_9f978f6322cunn_SoftMaxForwardRegIdddNS1_22SoftMaxForwardEpilogueElLi1EEEvPT1_PKT_T3_)
        /*07d0*/ 	.word	0x0000001a


	//----- nvinfo : EIATTR_FRAME_SIZE
	.align		4
.L_361:
        /*07d4*/ 	.byte	0x04, 0x11
        /*07d6*/ 	.short	(.L_363 - .L_362)
	.align		4
.L_362:
        /*07d8*/ 	.word	index@($__internal_46_$__cuda_sm20_div_rn_f64_full)
        /*07dc*/ 	.word	0x00000000


	//----- nvinfo : EIATTR_FRAME_SIZE
	.align		4
.L_363:
        /*07e0*/ 	.byte	0x04, 0x11
        /*07e2*/ 	.short	(.L_365 - .L_364)
	.align		4
.L_364:
        /*07e4*/ 	.word	index@(_ZN2at6native43_GLOBAL__N__9ae7fba5_10_SoftMax_cu_9f978f6322cunn_SoftMaxForwardRegIdddNS1_22SoftMaxForwardEpilogueElLi1EEEvPT1_PKT_T3_)
        /*07e8*/ 	.word	0x00000000


	//----- nvinfo : EIATTR_REGCOUNT
	.align		4
.L_365:
        /*07ec*/ 	.byte	0x04, 0x2f
        /*07ee*/ 	.short	(.L_367 - .L_366)
	.align		4
.L_366:
        /*07f0*/ 	.word	index@(_ZN2at6native43_GLOBAL__N__9ae7fba5_10_SoftMax_cu_9f978f6322cunn_SoftMaxForwardRegIdddNS1_22SoftMaxForwardEpilogueElLi2EEEvPT1_PKT_T3_)
        /*07f4*/ 	.word	0x0000001e


	//----- nvinfo : EIATTR_FRAME_SIZE
	.align		4
.L_367:
        /*07f8*/ 	.byte	0x04, 0x11
        /*07fa*/ 	.short	(.L_369 - .L_368)
	.align		4
.L_368:
        /*07fc*/ 	.word	index@($__internal_45_$__cuda_sm20_div_rn_f64_full)
        /*0800*/ 	.word	0x00000000


	//----- nvinfo : EIATTR_FRAME_SIZE
	.align		4
.L_369:
        /*0804*/ 	.byte	0x04, 0x11
        /*0806*/ 	.short	(.L_371 - .L_370)
	.align		4
.L_370:
        /*0808*/ 	.word	index@(_ZN2at6native43_GLOBAL__N__9ae7fba5_10_SoftMax_cu_9f978f6322cunn_SoftMaxForwardRegIdddNS1_22SoftMaxForwardEpilogueElLi2EEEvPT1_PKT_T3_)
        /*080c*/ 	.word	0x00000000


	//----- nvinfo : EIATTR_REGCOUNT
	.align		4
.L_371:
        /*0810*/ 	.byte	0x04, 0x2f
        /*0812*/ 	.short	(.L_373 - .L_372)
	.align		4
.L_372:
        /*0814*/ 	.word	index@(_ZN2at6native43_GLOBAL__N__9ae7fba5_10_SoftMax_cu_9f978f6322cunn_SoftMaxForwardRegIdddNS1_22SoftMaxForwardEpilogueElLi3EEEvPT1_PKT_T3_)
        /*0818*/ 	.word	0x00000020


	//----- nvinfo : EIATTR_FRAME_SIZE
	.align		4
.L_373:
        /*081c*/ 	.byte	0x04, 0x11
        /*081e*/ 	.short	(.L_375 - .L_374)
	.align		4
.L_374:
        /*0820*/ 	.word	index@($__internal_44_$__cuda_sm20_div_rn_f64_full)
        /*0824*/ 	.word	0x00000000


	//----- nvinfo : EIATTR_FRAME_SIZE
	.align		4
.L_375:
        /*0828*/ 	.byte	0x04, 0x11
        /*082a*/ 	.short	(.L_377 - .L_376)
	.align		4
.L_376:
        /*082c*/ 	.word	index@(_ZN2at6native43_GLOBAL__N__9ae7fba5_10_SoftMax_cu_9f978f6322cunn_SoftMaxForwardRegIdddNS1_22SoftMaxForwardEpilogueElLi3EEEvPT1_PKT_T3_)
        /*0830*/ 	.word	0x00000000


	//----- nvinfo : EIATTR_REGCOUNT
	.align		4
.L_377:
        /*0834*/ 	.byte	0x04, 0x2f
        /*0836*/ 	.short	(.L_379 - .L_378)
	.align		4
.L_378:
        /*0838*/ 	.word	index@(_ZN2at6native43_GLOBAL__N__9ae7fba5_10_SoftMax_cu_9f978f6322cunn_SoftMaxForwardRegIdddNS1_22SoftMaxForwardEpilogueElLi4EEEvPT1_PKT_T3_)
        /*083c*/ 	.word	0x00000022


	//----- nvinfo : EIATTR_FRAME_SIZE
	.align		4
.L_379:
        /*0840*/ 	.byte	0x04, 0x11
        /*0842*/ 	.short	(.L_381 - .L_380)
	.align		4
.L_380:
        /*0844*/ 	.word	index@($__internal_43_$__cuda_sm20_div_rn_f64_full)
        /*0848*/ 	.word	0x00000000


	//----- nvinfo : EIATTR_FRAME_SIZE
	.align		4
.L_381:
        /*084c*/ 	.byte	0x04, 0x11
        /*084e*/ 	.short	(.L_383 - .L_382)
	.align		4
.L_382:
        /*0850*/ 	.word	index@(_ZN2at6native43_GLOBAL__N__9ae7fba5_10_SoftMax_cu_9f978f6322cunn_SoftMaxForwardRegIdddNS1_22SoftMaxForwardEpilogueElLi4EEEvPT1_PKT_T3_)
        /*0854*/ 	.word	0x00000000


	//----- nvinfo : EIATTR_REGCOUNT
	.align		4
.L_383:
        /*0858*/ 	.byte	0x04, 0x2f
        /*085a*/ 	.short	(.L_385 - .L_384)
	.align		4
.L_384:
        /*085c*/ 	.word	index@(_ZN2at6native43_GLOBAL__N__9ae7fba5_10_SoftMax_cu_9f978f6322cunn_SoftMaxForwardRegIdddNS1_22SoftMaxForwardEpilogueElLi5EEEvPT1_PKT_T3_)
        /*0860*/ 	.word	0x00000025


	//----- nvinfo : EIATTR_FRAME_SIZE
	.align		4
.L_385:
        /*0864*/ 	.byte	0x04, 0x11
        /*0866*/ 	.short	(.L_387 - .L_386)
	.align		4
.L_386:
        /*0868*/ 	.word	index@($__internal_42_$__cuda_sm20_div_rn_f64_full)
        /*086c*/ 	.word	0x00000000


	//----- nvinfo : EIATTR_FRAME_SIZE
	.align		4
.L_387:
        /*0870*/ 	.byte	0x04, 0x11
        /*0872*/ 	.short	(.L_389 - .L_388)
	.align		4
.L_388:
        /*0874*/ 	.word	index@(_ZN2at6native43_GLOBAL__N__9ae7fba5_10_SoftMax_cu_9f978f6322cunn_SoftMaxForwardRegIdddNS1_22SoftMaxForwardEpilogueElLi5EEEvPT1_PKT_T3_)
        /*0878*/ 	.word	0x00000000


	//----- nvinfo : EIATTR_REGCOUNT
	.align		4
.L_389:
        /*087c*/ 	.byte	0x04, 0x2f
        /*087e*/ 	.short	(.L_391 - .L_390)
	.align		4
.L_390:
        /*0880*/ 	.word	index@(_ZN2at6native43_GLOBAL__N__9ae7fba5_10_SoftMax_cu_9f978f6322cunn_SoftMaxForwardRegIdddNS1_22SoftMaxForwardEpilogueElLi6EEEvPT1_PKT_T3_)
        /*0884*/ 	.word	0x00000026


	//----- nvinfo : EIATTR_FRAME_SIZE
	.align		4
.L_391:
        /*0888*/ 	.byte	0x04, 0x11
        /*088a*/ 	.short	(.L_393 - .L_392)
	.align		4
.L_392:
        /*088c*/ 	.word	index@($__internal_41_$__cuda_sm20_div_rn_f64_full)
        /*0890*/ 	.word	0x00000000


	//----- nvinfo : EIATTR_FRAME_SIZE
	.align		4
.L_393:
        /*0894*/ 	.byte	0x04, 0x11
        /*0896*/ 	.short	(.L_395 - .L_394)
	.align		4
.L_394:
        /*0898*/ 	.word	index@(_ZN2at6native43_GLOBAL__N__9ae7fba5_10_SoftMax_cu_9f978f6322cunn_SoftMaxForwardRegIdddNS1_22SoftMaxForwardEpilogueElLi6EEEvPT1_PKT_T3_)
        /*089c*/ 	.word	0x00000000


	//----- nvinfo : EIATTR_REGCOUNT
	.align		4
.L_395:
        /*08a0*/ 	.byte	0x04, 0x2f
        /*08a2*/ 	.short	(.L_397 - .L_396)
	.align		4
.L_396:
        /*08a4*/ 	.word	index@(_ZN2at6native43_GLOBAL__N__9ae7fba5_10_SoftMax_cu_9f978f6322cunn_SoftMaxForwardRegIdddNS1_22SoftMaxForwardEpilogueElLi7EEEvPT1_PKT_T3_)
        /*08a8*/ 	.word	0x00000028


	//----- nvinfo : EIATTR_FRAME_SIZE
	.align		4
.L_397:
        /*08ac*/ 	.byte	0x04, 0x11
        /*08ae*/ 	.short	(.L_399 - .L_398)
	.align		4
.L_398:
        /*08b0*/ 	.word	index@($__internal_40_$__cuda_sm20_div_rn_f64_full)
        /*08b4*/ 	.word	0x00000000


	//----- nvinfo : EIATTR_FRAME_SIZE
	.align		4
.L_399:
        /*08b8*/ 	.byte	0x04, 0x11
        /*08ba*/ 	.short	(.L_401 - .L_400)
	.align		4
.L_400:
        /*08bc*/ 	.word	index@(_ZN2at6native43_GLOBAL__N__9ae7fba5_10_SoftMax_cu_9f978f6322cunn_SoftMaxForwardRegIdddNS1_22SoftMaxForwardEpilogueElLi7EEEvPT1_PKT_T3_)
        /*08c0*/ 	.word	0x00000000


	//----- nvinfo : EIATTR_REGCOUNT
	.align		4
.L_401:
        /*08c4*/ 	.byte	0x04, 0x2f
        /*08c6*/ 	.short	(.L_403 - .L_402)
	.align		4
.L_402:
        /*08c8*/ 	.word	index@(_ZN2at6native43_GLOBAL__N__9ae7fba5_10_SoftMax_cu_9f978f6322cunn_SoftMaxForwardRegIdddNS1_22SoftMaxForwardEpilogueElLi8EEEvPT1_PKT_T3_)
        /*08cc*/ 	.word	0x00000030


	//----- nvinfo : EIATTR_FRAME_SIZE
	.align		4
.L_403:
        /*08d0*/ 	.byte	0x04, 0x11
        /*08d2*/ 	.short	(.L_405 - .L_404)
	.align		4
.L_404:
        /*08d4*/ 	.word	index@($__internal_39_$__cuda_sm20_div_rn_f64_full)
        /*08d8*/ 	.word	0x00000000


	//----- nvinfo : EIATTR_FRAME_SIZE
	.align		4
.L_405:
        /*08dc*/ 	.byte	0x04, 0x11
        /*08de*/ 	.short	(.L_407 - .L_406)
	.align		4
.L_406:
        /*08e0*/ 	.word	index@(_ZN2at6native43_GLOBAL__N__9ae7fba5_10_SoftMax_cu_9f978f6322cunn_SoftMaxForwardRegIdddNS1_22SoftMaxForwardEpilogueElLi8EEEvPT1_PKT_T3_)
        /*08e4*/ 	.word	0x00000000


	//----- nvinfo : EIATTR_REGCOUNT
	.align		4
.L_407:
        /*08e8*/ 	.byte	0x04, 0x2f
        /*08ea*/ 	.short	(.L_409 - .L_408)
	.align		4
.L_408:
        /*08ec*/ 	.word	index@(_ZN2at6native43_GLOBAL__N__9ae7fba5_10_SoftMax_cu_9f978f6322cunn_SoftMaxForwardRegIdddNS1_22SoftMaxForwardEpilogueElLi9EEEvPT1_PKT_T3_)
        /*08f0*/ 	.word	0x00000032


	//----- nvinfo : EIATTR_FRAME_SIZE
	.align		4
.L_409:
        /*08f4*/ 	.byte	0x04, 0x11
        /*08f6*/ 	.short	(.L_411 - .L_410)
	.align		4
.L_410:
        /*08f8*/ 	.word	index@($__internal_38_$__cuda_sm20_div_rn_f64_full)
        /*08fc*/ 	.word	0x00000000


	//----- nvinfo : EIATTR_FRAME_SIZE
	.align		4
.L_411:
        /*0900*/ 	.byte	0x04, 0x11
        /*0902*/ 	.short	(.L_413 - .L_412)
	.align		4
.L_412:
        /*0904*/ 	.word	index@(_ZN2at6native43_GLOBAL__N__9ae7fba5_10_SoftMax_cu_9f978f6322cunn_SoftMaxForwardRegIdddNS1_22SoftMaxForwardEpilogueElLi9EEEvPT1_PKT_T3_)
        /*0908*/ 	.word	0x00000000


	//----- nvinfo : EIATTR_REGCOUNT
	.align		4
.L_413:
        /*090c*/ 	.byte	0x04, 0x2f
        /*090e*/ 	.short	(.L_415 - .L_414)
	.align		4
.L_414:
        /*0910*/ 	.word	index@(_ZN2at6native43_GLOBAL__N__9ae7fba5_10_SoftMax_cu_9f978f6323cunn_SoftMaxForwardSmemILi2EdddNS1_22SoftMaxForwardEpilogueElEEvPT2_PKT0_T4_)
        /*0914*/ 	.word	0x00000030


	//----- nvinfo : EIATTR_FRAME_SIZE
	.align		4
.L_415:
        /*0918*/ 	.byte	0x04, 0x11
        /*091a*/ 	.short	(.L_417 - .L_416)
	.align		4
.L_416:
        /*091c*/ 	.word	index@($__internal_37_$__cuda_sm20_div_rn_f64_full)
        /*0920*/ 	.word	0x00000000


	//----- nvinfo : EIATTR_FRAME_SIZE
	.align		4
.L_417:
        /*0924*/ 	.byte	0x04, 0x11
        /*0926*/ 	.short	(.L_419 - .L_418)
	.align		4
.L_418:
        /*0928*/ 	.word	index@(_ZN2at6native43_GLOBAL__N__9ae7fba5_10_SoftMax_cu_9f978f6323cunn_SoftMaxForwardSmemILi2EdddNS1_22SoftMaxForwardEpilogueElEEvPT2_PKT0_T4_)
        /*092c*/ 	.word	0x00000000


	//----- nvinfo : EIATTR_REGCOUNT
	.align		4
.L_419:
        /*0930*/ 	.byte	0x04, 0x2f
        /*0932*/ 	.short	(.L_421 - .L_420)
	.align		4
.L_420:
        /*0934*/ 	.word	index@(_ZN2at6native43_GLOBAL__N__9ae7fba5_10_SoftMax_cu_9f978f6319cunn_SoftMaxForwardILi2EdddNS1_22SoftMaxForwardEpilogueEEEvPT2_PKT0_i)
        /*0938*/ 	.word	0x00000026


	//----- nvinfo : EIATTR_FRAME_SIZE
	.align		4
.L_421:
        /*093c*/ 	.byte	0x04, 0x11
        /*093e*/ 	.short	(.L_423 - .L_422)
	.align		4
.L_422:
        /*0940*/ 	.word	index@($__internal_36_$__cuda_sm20_div_rn_f64_full)
        /*0944*/ 	.word	0x00000000


	//----- nvinfo : EIATTR_FRAME_SIZE
	.align		4
.L_423:
        /*0948*/ 	.byte	0x04, 0x11
        /*094a*/ 	.short	(.L_425 - .L_424)
	.align		4
.L_424:
        /*094c*/ 	.word	index@(_ZN2at6native43_GLOBAL__N__9ae7fba5_10_SoftMax_cu_9f978f6319cunn_SoftMaxForwardILi2EdddNS1_22SoftMaxForwardEpilogueEEEvPT2_PKT0_i)
        /*0950*/ 	.word	0x00000000


	//----- nvinfo : EIATTR_REGCOUNT
	.align		4
.L_425:
        /*0954*/ 	.byte	0x04, 0x2f
        /*0956*/ 	.short	(.L_427 - .L_426)
	.align		4
.L_426:
        /*0958*/ 	.word	index@(_ZN2at6native43_GLOBAL__N__9ae7fba5_10_SoftMax_cu_9f978f6322cunn_SoftMaxForwardRegIfffNS1_22SoftMaxForwardEpilogueElLi1EEEvPT1_PKT_T3_)
        /*095c*/ 	.word	0x00000014


	//----- nvinfo : EIATTR_FRAME_SIZE
	.align		4
.L_427:
        /*0960*/ 	.byte	0x04, 0x11
        /*0962*/ 	.short	(.L_429 - .L_428)
	.align		4
.L_428:
        /*0964*/ 	.word	index@(_ZN2at6native43_GLOBAL__N__9ae7fba5_10_SoftMax_cu_9f978f6322cunn_SoftMaxForwardRegIfffNS1_22SoftMaxForwardEpilogueElLi1EEEvPT1_PKT_T3_)
        /*0968*/ 	.word	0x00000000


	//----- nvinfo : EIATTR_REGCOUNT
	.align		4
.L_429:
        /*096c*/ 	.byte	0x04, 0x2f
        /*096e*/ 	.short	(.L_431 - .L_430)
	.align		4
.L_430:
        /*0970*/ 	.word	index@(_ZN2at6native43_GLOBAL__N__9ae7fba5_10_SoftMax_cu_9f978f6322cunn_SoftMaxForwardRegIfffNS1_22SoftMaxForwardEpilogueElLi2EEEvPT1_PKT_T3_)
        /*0974*/ 	.word	0x00000017


	//----- nvinfo : EIATTR_FRAME_SIZE
	.align		4
.L_431:
        /*0978*/ 	.byte	0x04, 0x11
        /*097a*/ 	.short	(.L_433 - .L_432)
	.align		4
.L_432:
        /*097c*/ 	.word	index@(_ZN2at6native43_GLOBAL__N__9ae7fba5_10_SoftMax_cu_9f978f6322cunn_SoftMaxForwardRegIfffNS1_22SoftMaxForwardEpilogueElLi2EEEvPT1_PKT_T3_)
        /*0980*/ 	.word	0x00000000


	//----- nvinfo : EIATTR_REGCOUNT
	.align		4
.L_433:
        /*0984*/ 	.byte	0x04, 0x2f
        /*0986*/ 	.short	(.L_435 - .L_434)
	.align		4
.L_434:
        /*0988*/ 	.word	index@(_ZN2at6native43_GLOBAL__N__9ae7fba5_10_SoftMax_cu_9f978f6322cunn_SoftMaxForwardRegIfffNS1_22SoftMaxForwardEpilogueElLi3EEEvPT1_PKT_T3_)
        /*098c*/ 	.word	0x0000001b


	//----- nvinfo : EIATTR_FRAME_SIZE
	.align		4
.L_435:
        /*0990*/ 	.byte	0x04, 0x11
        /*0992*/ 	.short	(.L_437 - .L_436)
	.align		4
.L_436:
        /*0994*/ 	.word	index@(_ZN2at6native43_GLOBAL__N__9ae7fba5_10_SoftMax_cu_9f978f6322cunn_SoftMaxForwardRegIfffNS1_22SoftMaxForwardEpilogueElLi3EEEvPT1_PKT_T3_)
        /*0998*/ 	.word	0x00000000


	//----- nvinfo : EIATTR_REGCOUNT
	.align		4
.L_437:
        /*099c*/ 	.byte	0x04, 0x2f
        /*099e*/ 	.short	(.L_439 - .L_438)
	.align		4
.L_438:
        /*09a0*/ 	.word	index@(_ZN2at6native43_GLOBAL__N__9ae7fba5_10_SoftMax_cu_9f978f6322cunn_SoftMaxForwardRegIfffNS1_22SoftMaxForwardEpilogueElLi4EEEvPT1_PKT_T3_)
        /*09a4*/ 	.word	0x0000001f


	//----- nvinfo : EIATTR_FRAME_SIZE
	.align		4
.L_439:
        /*09a8*/ 	.byte	0x04, 0x11
        /*09aa*/ 	.short	(.L_441 - .L_440)
	.align		4
.L_440:
        /*09ac*/ 	.word	index@(_ZN2at6native43_GLOBAL__N__9ae7fba5_10_SoftMax_cu_9f978f6322cunn_SoftMaxForwardRegIfffNS1_22SoftMaxForwardEpilogueElLi4EEEvPT1_PKT_T3_)
        /*09b0*/ 	.word	0x00000000


	//----- nvinfo : EIATTR_REGCOUNT
	.align		4
.L_441:
        /*09b4*/ 	.byte	0x04, 0x2f
        /*09b6*/ 	.short	(.L_443 - .L_442)
	.align		4
.L_442:
        /*09b8*/ 	.word	index@(_ZN2at6native43_GLOBAL__N__9ae7fba5_10_SoftMax_cu_9f978f6322cunn_SoftMaxForwardRegIfffNS1_22SoftMaxForwardEpilogueElLi5EEEvPT1_PKT_T3_)
        /*09bc*/ 	.word	0x0000001e


	//----- nvinfo : EIATTR_FRAME_SIZE
	.align		4
.L_443:
        /*09c0*/ 	.byte	0x04, 0x11
        /*09c2*/ 	.short	(.L_445 - .L_444)
	.align		4
.L_444:
        /*09c4*/ 	.word	index@(_ZN2at6native43_GLOBAL__N__9ae7fba5_10_SoftMax_cu_9f978f6322cunn_SoftMaxForwardRegIfffNS1_22SoftMaxForwardEpilogueElLi5EEEvPT1_PKT_T3_)
        /*09c8*/ 	.word	0x00000000


	//----- nvinfo : EIATTR_REGCOUNT
	.align		4
.L_445:
        /*09cc*/ 	.byte	0x04, 0x2f
        /*09ce*/ 	.short	(.L_447 - .L_446)
	.align		4
.L_446:
        /*09d0*/ 	.word	index@(_ZN2at6native43_GLOBAL__N__9ae7fba5_10_SoftMax_cu_9f978f6322cunn_SoftMaxForwardRegIfffNS1_22SoftMaxForwardEpilogueElLi6EEEvPT1_PKT_T3_)
        /*09d4*/ 	.word	0x00000020


	//----- nvinfo : EIATTR_FRAME_SIZE
	.align		4
.L_447:
        /*09d8*/ 	.byte	0x04, 0x11
        /*09da*/ 	.short	(.L_449 - .L_448)
	.align		4
.L_448:
        /*09dc*/ 	.word	index@(_ZN2at6native43_GLOBAL__N__9ae7fba5_10_SoftMax_cu_9f978f6322cunn_SoftMaxForwardRegIfffNS1_22SoftMaxForwardEpilogueElLi6EEEvPT1_PKT_T3_)
        /*09e0*/ 	.word	0x00000000


	//----- nvinfo : EIATTR_REGCOUNT
	.align		4
.L_449:
        /*09e4*/ 	.byte	0x04, 0x2f
        /*09e6*/ 	.short	(.L_451 - .L_450)
	.align		4
.L_450:
        /*09e8*/ 	.word	index@(_ZN2at6native43_GLOBAL__N__9ae7fba5_10_SoftMax_cu_9f978f6322cunn_SoftMaxForwardRegIfffNS1_22SoftMaxForwardEpilogueElLi7EEEvPT1_PKT_T3_)
        /*09ec*/ 	.word	0x00000020


	//----- nvinfo : EIATTR_FRAME_SIZE
	.align		4
.L_451:
        /*09f0*/ 	.byte	0x04, 0x11
        /*09f2*/ 	.short	(.L_453 - .L_452)
	.align		4
.L_452:
        /*09f4*/ 	.word	index@(_ZN2at6native43_GLOBAL__N__9ae7fba5_10_SoftMax_cu_9f978f6322cunn_SoftMaxForwardRegIfffNS1_22SoftMaxForwardEpilogueElLi7EEEvPT1_PKT_T3_)
        /*09f8*/ 	.word	0x00000000


	//----- nvinfo : EIATTR_REGCOUNT
	.align		4
.L_453:
        /*09fc*/ 	.byte	0x04, 0x2f
        /*09fe*/ 	.short	(.L_455 - .L_454)
	.align		4
.L_454:
        /*0a00*/ 	.word	index@(_ZN2at6native43_GLOBAL__N__9ae7fba5_10_SoftMax_cu_9f978f6322cunn_SoftMaxForwardRegIfffNS1_22SoftMaxForwardEpilogueElLi8EEEvPT1_PKT_T3_)
        /*0a04*/ 	.word	0x00000024


	//----- nvinfo : EIATTR_FRAME_SIZE
	.align		4
.L_455:
        /*0a08*/ 	.byte	0x04, 0x11
        /*0a0a*/ 	.short	(.L_457 - .L_456)
	.align		4
.L_456:
        /*0a0c*/ 	.word	index@(_ZN2at6native43_GLOBAL__N__9ae7fba5_10_SoftMax_cu_9f978f6322cunn_SoftMaxForwardRegIfffNS1_22SoftMaxForwardEpilogueElLi8EEEvPT1_PKT_T3_)
        /*0a10*/ 	.word	0x00000000


	//----- nvinfo : EIATTR_REGCOUNT
	.align		4
.L_457:
        /*0a14*/ 	.byte	0x04, 0x2f
        /*0a16*/ 	.short	(.L_459 - .L_458)
	.align		4
.L_458:
        /*0a18*/ 	.word	index@(_ZN2at6native43_GLOBAL__N__9ae7fba5_10_SoftMax_cu_9f978f6322cunn_SoftMaxForwardRegIfffNS1_22SoftMaxForwardEpilogueElLi9EEEvPT1_PKT_T3_)
        /*0a1c*/ 	.word	0x00000026


	//----- nvinfo : EIATTR_FRAME_SIZE
	.align		4
.L_459:
        /*0a20*/ 	.byte	0x04, 0x11
        /*0a22*/ 	.short	(.L_461 - .L_460)
	.align		4
.L_460:
        /*0a24*/ 	.word	index@(_ZN2at6native43_GLOBAL__N__9ae7fba5_10_SoftMax_cu_9f978f6322cunn_SoftMaxForwardRegIfffNS1_22SoftMaxForwardEpilogueElLi9EEEvPT1_PKT_T3_)
        /*0a28*/ 	.word	0x00000000


	//----- nvinfo : EIATTR_REGCOUNT
	.align		4
.L_461:
        /*0a2c*/ 	.byte	0x04, 0x2f
        /*0a2e*/ 	.short	(.L_463 - .L_462)
	.align		4
.L_462:
        /*0a30*/ 	.word	index@(_ZN2at6native43_GLOBAL__N__9ae7fba5_10_SoftMax_cu_9f978f6323cunn_SoftMaxForwardSmemILi4EfffNS1_22SoftMaxForwardEpilogueElEEvPT2_PKT0_T4_)
        /*0a34*/ 	.word	0x00000019


	//----- nvinfo : EIATTR_FRAME_SIZE
	.align		4
.L_463:
        /*0a38*/ 	.byte	0x04, 0x11
        /*0a3a*/ 	.short	(.L_465 - .L_464)
	.align		4
.L_464:
        /*0a3c*/ 	.word	index@(_ZN2at6native43_GLOBAL__N__9ae7fba5_10_SoftMax_cu_9f978f6323cunn_SoftMaxForwardSmemILi4EfffNS1_22SoftMaxForwardEpilogueElEEvPT2_PKT0_T4_)
        /*0a40*/ 	.word	0x00000000


	//----- nvinfo : EIATTR_REGCOUNT
	.align		4
.L_465:
        /*0a44*/ 	.byte	0x04, 0x2f
        /*0a46*/ 	.short	(.L_467 - .L_466)
	.align		4
.L_466:
        /*0a48*/ 	.word	index@(_ZN2at6native43_GLOBAL__N__9ae7fba5_10_SoftMax_cu_9f978f6319cunn_SoftMaxForwardILi4EfffNS1_22SoftMaxForwardEpilogueEEEvPT2_PKT0_i)
        /*0a4c*/ 	.word	0x00000020


	//----- nvinfo : EIATTR_FRAME_SIZE
	.align		4
.L_467:
        /*0a50*/ 	.byte	0x04, 0x11
        /*0a52*/ 	.short	(.L_469 - .L_468)
	.align		4
.L_468:
        /*0a54*/ 	.word	index@(_ZN2at6native43_GLOBAL__N__9ae7fba5_10_SoftMax_cu_9f978f6319cunn_SoftMaxForwardILi4EfffNS1_22SoftMaxForwardEpilogueEEEvPT2_PKT0_i)
        /*0a58*/ 	.word	0x00000000


	//----- nvinfo : EIATTR_REGCOUNT
	.align		4
.L_469:
        /*0a5c*/ 	.byte	0x04, 0x2f
        /*0a5e*/ 	.short	(.L_471 - .L_470)
	.align		4
.L_470:
        /*0a60*/ 	.word	index@(_ZN2at6native43_GLOBAL__N__9ae7fba5_10_SoftMax_cu_9f978f6322cunn_SoftMaxForwardRegIN3c104HalfEfS4_NS1_22SoftMaxForwardEpilogueElLi1EEEvPT1_PKT_T3_)
        /*0a64*/ 	.word	0x00000014


	//----- nvinfo : EIATTR_FRAME_SIZE
	.align		4
.L_471:
        /*0a68*/ 	.byte	0x04, 0x11
        /*0a6a*/ 	.short	(.L_473 - .L_472)
	.align		4
.L_472:
        /*0a6c*/ 	.word	index@(_ZN2at6native43_GLOBAL__N__9ae7fba5_10_SoftMax_cu_9f978f6322cunn_SoftMaxForwardRegIN3c104HalfEfS4_NS1_22SoftMaxForwardEpilogueElLi1EEEvPT1_PKT_T3_)
        /*0a70*/ 	.word	0x00000000


	//----- nvinfo : EIATTR_REGCOUNT
	.align		4
.L_473:
        /*0a74*/ 	.byte	0x04, 0x2f
        /*0a76*/ 	.short	(.L_475 - .L_474)
	.align		4
.L_474:
        /*0a78*/ 	.word	index@(_ZN2at6native43_GLOBAL__N__9ae7fba5_10_SoftMax_cu_9f978f6322cunn_SoftMaxForwardRegIN3c104HalfEfS4_NS1_22SoftMaxForwardEpilogueElLi2EEEvPT1_PKT_T3_)
        /*0a7c*/ 	.word	0x00000017


	//----- nvinfo : EIATTR_FRAME_SIZE
	.align		4
.L_475:
        /*0a80*/ 	.byte	0x04, 0x11
        /*0a82*/ 	.short	(.L_477 - .L_476)
	.align		4
.L_476:
        /*0a84*/ 	.word	index@(_ZN2at6native43_GLOBAL__N__9ae7fba5_10_SoftMax_cu_9f978f6322cunn_SoftMaxForwardRegIN3c104HalfEfS4_NS1_22SoftMaxForwardEpilogueElLi2EEEvPT1_PKT_T3_)
        /*0a88*/ 	.word	0x00000000


	//----- nvinfo : EIATTR_REGCOUNT
	.align		4
.L_477:
        /*0a8c*/ 	.byte	0x04, 0x2f
        /*0a8e*/ 	.short	(.L_479 - .L_478)
	.align		4
.L_478:
        /*0a90*/ 	.word	index@(_ZN2at6native43_GLOBAL__N__9ae7fba5_10_SoftMax_cu_9f978f6322cunn_SoftMaxForwardRegIN3c104HalfEfS4_NS1_22SoftMaxForwardEpilogueElLi3EEEvPT1_PKT_T3_)
        /*0a94*/ 	.word	0x0000001d


	//----- nvinfo : EIATTR_FRAME_SIZE
	.align		4
.L_479:
        /*0a98*/ 	.byte	0x04, 0x11
        /*0a9a*/ 	.short	(.L_481 - .L_480)
	.align		4
.L_480:
        /*0a9c*/ 	.word	index@(_ZN2at6native43_GLOBAL__N__9ae7fba5_10_SoftMax_cu_9f978f6322cunn_SoftMaxForwardRegIN3c104HalfEfS4_NS1_22SoftMaxForwardEpilogueElLi3EEEvPT1_PKT_T3_)
        /*0aa0*/ 	.word	0x00000000


	//----- nvinfo : EIATTR_REGCOUNT
	.align		4
.L_481:
        /*0aa4*/ 	.byte	0x04, 0x2f
        /*0aa6*/ 	.short	(.L_483 - .L_482)
	.align		4
.L_482:
        /*0aa8*/ 	.word	index@(_ZN2at6native43_GLOBAL__N__9ae7fba5_10_SoftMax_cu_9f978f6322cunn_SoftMaxForwardRegIN3c104HalfEfS4_NS1_22SoftMaxForwardEpilogueElLi4EEEvPT1_PKT_T3_)
        /*0aac*/ 	.word	0x0000001f


	//----- nvinfo : EIATTR_FRAME_SIZE
	.align		4
.L_483:
        /*0ab0*/ 	.byte	0x04, 0x11
        /*0ab2*/ 	.short	(.L_485 - .L_484)
	.align		4
.L_484:
        /*0ab4*/ 	.word	index@(_ZN2at6native43_GLOBAL__N__9ae7fba5_10_SoftMax_cu_9f978f6322cunn_SoftMaxForwardRegIN3c104HalfEfS4_NS1_22SoftMaxForwardEpilogueElLi4EEEvPT1_PKT_T3_)
        /*0ab8*/ 	.word	0x00000000


	//----- nvinfo : EIATTR_REGCOUNT
	.align		4
.L_485:
        /*0abc*/ 	.byte	0x04, 0x2f
        /*0abe*/ 	.short	(.L_487 - .L_486)
	.align		4
.L_486:
        /*0ac0*/ 	.word	index@(_ZN2at6native43_GLOBAL__N__9ae7fba5_10_SoftMax_cu_9f978f6322cunn_SoftMaxForwardRegIN3c104HalfEfS4_NS1_22SoftMaxForwardEpilogueElLi5EEEvPT1_PKT_T3_)
        /*0ac4*/ 	.word	0x0000001e


	//----- nvinfo : EIATTR_FRAME_SIZE
	.align		4
.L_487:
        /*0ac8*/ 	.byte	0x04, 0x11
        /*0aca*/ 	.short	(.L_489 - .L_488)
	.align		4
.L_488:
        /*0acc*/ 	.word	index@(_ZN2at6native43_GLOBAL__N__9ae7fba5_10_SoftMax_cu_9f978f6322cunn_SoftMaxForwardRegIN3c104HalfEfS4_NS1_22SoftMaxForwardEpilogueElLi5EEEvPT1_PKT_T3_)
        /*0ad0*/ 	.word	0x00000000


	//----- nvinfo : EIATTR_REGCOUNT
	.align		4
.L_489:
        /*0ad4*/ 	.byte	0x04, 0x2f
        /*0ad6*/ 	.short	(.L_491 - .L_490)
	.align		4
.L_490:
        /*0ad8*/ 	.word	index@(_ZN2at6native43_GLOBAL__N__9ae7fba5_10_SoftMax_cu_9f978f6322cunn_SoftMaxForwardRegIN3c104HalfEfS4_NS1_22SoftMaxForwardEpilogueElLi6EEEvPT1_PKT_T3_)
        /*0adc*/ 	.word	0x00000020


	//----- nvinfo : EIATTR_FRAME_SIZE
	.align		4
.L_491:
        /*0ae0*/ 	.byte	0x04, 0x11
        /*0ae2*/ 	.short	(.L_493 - .L_492)
	.align		4
.L_492:
        /*0ae4*/ 	.word	index@(_ZN2at6native43_GLOBAL__N__9ae7fba5_10_SoftMax_cu_9f978f6322cunn_SoftMaxForwardRegIN3c104HalfEfS4_NS1_22SoftMaxForwardEpilogueElLi6EEEvPT1_PKT_T3_)
        /*0ae8*/ 	.word	0x00000000


	//----- nvinfo : EIATTR_REGCOUNT
	.align		4
.L_493:
        /*0aec*/ 	.byte	0x04, 0x2f
        /*0aee*/ 	.short	(.L_495 - .L_494)
	.align		4
.L_494:
        /*0af0*/ 	.word	index@(_ZN2at6native43_GLOBAL__N__9ae7fba5_10_SoftMax_cu_9f978f6322cunn_SoftMaxForwardRegIN3c104HalfEfS4_NS1_22SoftMaxForwardEpilogueElLi7EEEvPT1_PKT_T3_)
        /*0af4*/ 	.word	0x00000020


	//----- nvinfo : EIATTR_FRAME_SIZE
	.align		4
.L_495:
        /*0af8*/ 	.byte	0x04, 0x11
        /*0afa*/ 	.short	(.L_497 - .L_496)
	.align		4
.L_496:
        /*0afc*/ 	.word	index@(_ZN2at6native43_GLOBAL__N__9ae7fba5_10_SoftMax_cu_9f978f6322cunn_SoftMaxForwardRegIN3c104HalfEfS4_NS1_22SoftMaxForwardEpilogueElLi7EEEvPT1_PKT_T3_)
        /*0b00*/ 	.word	0x00000000


	//----- nvinfo : EIATTR_REGCOUNT
	.align		4
.L_497:
        /*0b04*/ 	.byte	0x04, 0x2f
        /*0b06*/ 	.short	(.L_499 - .L_498)
	.align		4
.L_498:
        /*0b08*/ 	.word	index@(_ZN2at6native43_GLOBAL__N__9ae7fba5_10_SoftMax_cu_9f978f6322cunn_SoftMaxForwardRegIN3c104HalfEfS4_NS1_22SoftMaxForwardEpilogueElLi8EEEvPT1_PKT_T3_)
        /*0b0c*/ 	.word	0x00000024


	//----- nvinfo : EIATTR_FRAME_SIZE
	.align		4
.L_499:
        /*0b10*/ 	.byte	0x04, 0x11
        /*0b12*/ 	.short	(.L_501 - .L_500)
	.align		4
.L_500:
        /*0b14*/ 	.word	index@(_ZN2at6native43_GLOBAL__N__9ae7fba5_10_SoftMax_cu_9f978f6322cunn_SoftMaxForwardRegIN3c104HalfEfS4_NS1_22SoftMaxForwardEpilogueElLi8EEEvPT1_PKT_T3_)
        /*0b18*/ 	.word	0x00000000


	//----- nvinfo : EIATTR_REGCOUNT
	.align		4
.L_501:
        /*0b1c*/ 	.byte	0x04, 0x2f
        /*0b1e*/ 	.short	(.L_503 - .L_502)
	.align		4
.L_502:
        /*0b20*/ 	.word	index@(_ZN2at6native43_GLOBAL__N__9ae7fba5_10_SoftMax_cu_9f978f6322cunn_SoftMaxForwardRegIN3c104HalfEfS4_NS1_22SoftMaxForwardEpilogueElLi9EEEvPT1_PKT_T3_)
        /*0b24*/ 	.word	0x00000026


	//----- nvinfo : EIATTR_FRAME_SIZE
	.align		4
.L_503:
        /*0b28*/ 	.byte	0x04, 0x11
        /*0b2a*/ 	.short	(.L_505 - .L_504)
	.align		4
.L_504:
        /*0b2c*/ 	.word	index@(_ZN2at6native43_GLOBAL__N__9ae7fba5_10_SoftMax_cu_9f978f6322cunn_SoftMaxForwardRegIN3c104HalfEfS4_NS1_22SoftMaxForwardEpilogueElLi9EEEvPT1_PKT_T3_)
        /*0b30*/ 	.word	0x00000000


	//----- nvinfo : EIATTR_REGCOUNT
	.align		4
.L_505:
        /*0b34*/ 	.byte	0x04, 0x2f
        /*0b36*/ 	.short	(.L_507 - .L_506)
	.align		4
.L_506:
        /*0b38*/ 	.word	index@(_ZN2at6native43_GLOBAL__N__9ae7fba5_10_SoftMax_cu_9f978f6323cunn_SoftMaxForwardSmemILi8EN3c104HalfEfS4_NS1_22SoftMaxForwardEpilogueElEEvPT2_PKT0_T4_)
        /*0b3c*/ 	.word	0x0000001c


	//----- nvinfo : EIATTR_FRAME_SIZE
	.align		4
.L_507:
        /*0b40*/ 	.byte	0x04, 0x11
        /*0b42*/ 	.short	(.L_509 - .L_508)
	.align		4
.L_508:
        /*0b44*/ 	.word	index@(_ZN2at6native43_GLOBAL__N__9ae7fba5_10_SoftMax_cu_9f978f6323cunn_SoftMaxForwardSmemILi8EN3c104HalfEfS4_NS1_22SoftMaxForwardEpilogueElEEvPT2_PKT0_T4_)
        /*0b48*/ 	.word	0x00000000


	//----- nvinfo : EIATTR_REGCOUNT
	.align		4
.L_509:
        /*0b4c*/ 	.byte	0x04, 0x2f
        /*0b4e*/ 	.short	(.L_511 - .L_510)
	.align		4
.L_510:
        /*0b50*/ 	.word	index@(_ZN2at6native43_GLOBAL__N__9ae7fba5_10_SoftMax_cu_9f978f6319cunn_SoftMaxForwardILi8EN3c104HalfEfS4_NS1_22SoftMaxForwardEpilogueEEEvPT2_PKT0_i)
        /*0b54*/ 	.word	0x00000020


	//----- nvinfo : EIATTR_FRAME_SIZE
	.align		4
.L_511:
        /*0b58*/ 	.byte	0x04, 0x11
        /*0b5a*/ 	.short	(.L_513 - .L_512)
	.align		4
.L_512:
        /*0b5c*/ 	.word	index@(_ZN2at6native43_GLOBAL__N__9ae7fba5_10_SoftMax_cu_9f978f6319cunn_SoftMaxForwardILi8EN3c104HalfEfS4_NS1_22SoftMaxForwardEpilogueEEEvPT2_PKT0_i)
        /*0b60*/ 	.word	0x00000000


	//----- nvinfo : EIATTR_REGCOUNT
	.align		4
.L_513:
        /*0b64*/ 	.byte	0x04, 0x2f
        /*0b66*/ 	.short	(.L_515 - .L_514)
	.align		4
.L_514:
        /*0b68*/ 	.word	index@(_ZN2at6native43_GLOBAL__N__9ae7fba5_10_SoftMax_cu_9f978f6323cunn_SoftMaxForwardSmemILi8EN3c104HalfEffNS1_22SoftMaxForwardEpilogueElEEvPT2_PKT0_T4_)
        /*0b6c*/ 	.word	0x00000020


	//----- nvinfo : EIATTR_FRAME_SIZE
	.align		4
.L_515:
        /*0b70*/ 	.byte	0x04, 0x11
        /*0b72*/ 	.short	(.L_517 - .L_516)
	.align		4
.L_516:
        /*0b74*/ 	.word	index@(_ZN2at6native43_GLOBAL__N__9ae7fba5_10_SoftMax_cu_9f978f6323cunn_SoftMaxForwardSmemILi8EN3c104HalfEffNS1_22SoftMaxForwardEpilogueElEEvPT2_PKT0_T4_)
        /*0b78*/ 	.word	0x00000000


	//----- nvinfo : EIATTR_REGCOUNT
	.align		4
.L_517:
        /*0b7c*/ 	.byte	0x04, 0x2f
        /*0b7e*/ 	.short	(.L_519 - .L_518)
	.align		4
.L_518:
        /*0b80*/ 	.word	index@(_ZN2at6native43_GLOBAL__N__9ae7fba5_10_SoftMax_cu_9f978f6319cunn_SoftMaxForwardILi8EN3c104HalfEffNS1_22SoftMaxForwardEpilogueEEEvPT2_PKT0_i)
        /*0b84*/ 	.word	0x00000020


	//----- nvinfo : EIATTR_FRAME_SIZE
	.align		4
.L_519:
        /*0b88*/ 	.byte	0x04, 0x11
        /*0b8a*/ 	.short	(.L_521 - .L_520)
	.align		4
.L_520:
        /*0b8c*/ 	.word	index@(_ZN2at6native43_GLOBAL__N__9ae7fba5_10_SoftMax_cu_9f978f6319cunn_SoftMaxForwardILi8EN3c104HalfEffNS1_22SoftMaxForwardEpilogueEEEvPT2_PKT0_i)
        /*0b90*/ 	.word	0x00000000


	//----- nvinfo : EIATTR_REGCOUNT
	.align		4
.L_521:
        /*0b94*/ 	.byte	0x04, 0x2f
        /*0b96*/ 	.short	(.L_523 - .L_522)
	.align		4
.L_522:
        /*0b98*/ 	.word	index@(_ZN2at6native43_GLOBAL__N__9ae7fba5_10_SoftMax_cu_9f978f6322cunn_SoftMaxForwardRegIN3c108BFloat16EfS4_NS1_22SoftMaxForwardEpilogueElLi1EEEvPT1_PKT_T3_)
        /*0b9c*/ 	.word	0x00000014


	//----- nvinfo : EIATTR_FRAME_SIZE
	.align		4
.L_523:
        /*0ba0*/ 	.byte	0x04, 0x11
        /*0ba2*/ 	.short	(.L_525 - .L_524)
	.align		4
.L_524:
        /*0ba4*/ 	.word	index@(_ZN2at6native43_GLOBAL__N__9ae7fba5_10_SoftMax_cu_9f978f6322cunn_SoftMaxForwardRegIN3c108BFloat16EfS4_NS1_22SoftMaxForwardEpilogueElLi1EEEvPT1_PKT_T3_)
        /*0ba8*/ 	.word	0x00000000


	//----- nvinfo : EIATTR_REGCOUNT
	.align		4
.L_525:
        /*0bac*/ 	.byte	0x04, 0x2f
        /*0bae*/ 	.short	(.L_527 - .L_526)
	.align		4
.L_526:
        /*0bb0*/ 	.word	index@(_ZN2at6native43_GLOBAL__N__9ae7fba5_10_SoftMax_cu_9f978f6322cunn_SoftMaxForwardRegIN3c108BFloat16EfS4_NS1_22SoftMaxForwardEpilogueElLi2EEEvPT1_PKT_T3_)
        /*0bb4*/ 	.word	0x00000017


	//----- nvinfo : EIATTR_FRAME_SIZE
	.align		4
.L_527:
        /*0bb8*/ 	.byte	0x04, 0x11
        /*0bba*/ 	.short	(.L_529 - .L_528)
	.align		4
.L_528:
        /*0bbc*/ 	.word	index@(_ZN2at6native43_GLOBAL__N__9ae7fba5_10_SoftMax_cu_9f978f6322cunn_SoftMaxForwardRegIN3c108BFloat16EfS4_NS1_22SoftMaxForwardEpilogueElLi2EEEvPT1_PKT_T3_)
        /*0bc0*/ 	.word	0x00000000


	//----- nvinfo : EIATTR_REGCOUNT
	.align		4
.L_529:
        /*0bc4*/ 	.byte	0x04, 0x2f
        /*0bc6*/ 	.short	(.L_531 - .L_530)
	.align		4
.L_530:
        /*0bc8*/ 	.word	index@(_ZN2at6native43_GLOBAL__N__9ae7fba5_10_SoftMax_cu_9f978f6322cunn_SoftMaxForwardRegIN3c108BFloat16EfS4_NS1_22SoftMaxForwardEpilogueElLi3EEEvPT1_PKT_T3_)
        /*0bcc*/ 	.word	0x0000001d


	//----- nvinfo : EIATTR_FRAME_SIZE
	.align		4
.L_531:
        /*0bd0*/ 	.byte	0x04, 0x11
        /*0bd2*/ 	.short	(.L_533 - .L_532)
	.align		4
.L_532:
        /*0bd4*/ 	.word	index@(_ZN2at6native43_GLOBAL__N__9ae7fba5_10_SoftMax_cu_9f978f6322cunn_SoftMaxForwardRegIN3c108BFloat16EfS4_NS1_22SoftMaxForwardEpilogueElLi3EEEvPT1_PKT_T3_)
        /*0bd8*/ 	.word	0x00000000


	//----- nvinfo : EIATTR_REGCOUNT
	.align		4
.L_533:
        /*0bdc*/ 	.byte	0x04, 0x2f
        /*0bde*/ 	.short	(.L_535 - .L_534)
	.align		4
.L_534:
        /*0be0*/ 	.word	index@(_ZN2at6native43_GLOBAL__N__9ae7fba5_10_SoftMax_cu_9f978f6322cunn_SoftMaxForwardRegIN3c108BFloat16EfS4_NS1_22SoftMaxForwardEpilogueElLi4EEEvPT1_PKT_T3_)
        /*0be4*/ 	.word	0x0000001f


	//----- nvinfo : EIATTR_FRAME_SIZE
	.align		4
.L_535:
        /*0be8*/ 	.byte	0x04, 0x11
        /*0bea*/ 	.short	(.L_537 - .L_536)
	.align		4
.L_536:
        /*0bec*/ 	.word	index@(_ZN2at6native43_GLOBAL__N__9ae7fba5_10_SoftMax_cu_9f978f6322cunn_SoftMaxForwardRegIN3c108BFloat16EfS4_NS1_22SoftMaxForwardEpilogueElLi4EEEvPT1_PKT_T3_)
        /*0bf0*/ 	.word	0x00000000


	//----- nvinfo : EIATTR_REGCOUNT
	.align		4
.L_537:
        /*0bf4*/ 	.byte	0x04, 0x2f
        /*0bf6*/ 	.short	(.L_539 - .L_538)
	.align		4
.L_538:
        /*0bf8*/ 	.word	index@(_ZN2at6native43_GLOBAL__N__9ae7fba5_10_SoftMax_cu_9f978f6322cunn_SoftMaxForwardRegIN3c108BFloat16EfS4_NS1_22SoftMaxForwardEpilogueElLi5EEEvPT1_PKT_T3_)
        /*0bfc*/ 	.word	0x0000001e


	//----- nvinfo : EIATTR_FRAME_SIZE
	.align		4
.L_539:
        /*0c00*/ 	.byte	0x04, 0x11
        /*0c02*/ 	.short	(.L_541 - .L_540)
	.align		4
.L_540:
        /*0c04*/ 	.word	index@(_ZN2at6native43_GLOBAL__N__9ae7fba5_10_SoftMax_cu_9f978f6322cunn_SoftMaxForwardRegIN3c108BFloat16EfS4_NS1_22SoftMaxForwardEpilogueElLi5EEEvPT1_PKT_T3_)
        /*0c08*/ 	.word	0x00000000


	//----- nvinfo : EIATTR_REGCOUNT
	.align		4
.L_541:
        /*0c0c*/ 	.byte	0x04, 0x2f
        /*0c0e*/ 	.short	(.L_543 - .L_542)
	.align		4
.L_542:
        /*0c10*/ 	.word	index@(_ZN2at6native43_GLOBAL__N__9ae7fba5_10_SoftMax_cu_9f978f6322cunn_SoftMaxForwardRegIN3c108BFloat16EfS4_NS1_22SoftMaxForwardEpilogueElLi6EEEvPT1_PKT_T3_)
        /*0c14*/ 	.word	0x00000020


	//----- nvinfo : EIATTR_FRAME_SIZE
	.align		4
.L_543:
        /*0c18*/ 	.byte	0x04, 0x11
        /*0c1a*/ 	.short	(.L_545 - .L_544)
	.align		4
.L_544:
        /*0c1c*/ 	.word	index@(_ZN2at6native43_GLOBAL__N__9ae7fba5_10_SoftMax_cu_9f978f6322cunn_SoftMaxForwardRegIN3c108BFloat16EfS4_NS1_22SoftMaxForwardEpilogueElLi6EEEvPT1_PKT_T3_)
        /*0c20*/ 	.word	0x00000000


	//----- nvinfo : EIATTR_REGCOUNT
	.align		4
.L_545:
        /*0c24*/ 	.byte	0x04, 0x2f
        /*0c26*/ 	.short	(.L_547 - .L_546)
	.align		4
.L_546:
        /*0c28*/ 	.word	index@(_ZN2at6native43_GLOBAL__N__9ae7fba5_10_SoftMax_cu_9f978f6322cunn_SoftMaxForwardRegIN3c108BFloat16EfS4_NS1_22SoftMaxForwardEpilogueElLi7EEEvPT1_PKT_T3_)
        /*0c2c*/ 	.word	0x00000020


	//----- nvinfo : EIATTR_FRAME_SIZE
	.align		4
.L_547:
        /*0c30*/ 	.byte	0x04, 0x11
        /*0c32*/ 	.short	(.L_549 - .L_548)
	.align		4
.L_548:
        /*0c34*/ 	.word	index@(_ZN2at6native43_GLOBAL__N__9ae7fba5_10_SoftMax_cu_9f978f6322cunn_SoftMaxForwardRegIN3c108BFloat16EfS4_NS1_22SoftMaxForwardEpilogueElLi7EEEvPT1_PKT_T3_)
        /*0c38*/ 	.word	0x00000000


	//----- nvinfo : EIATTR_REGCOUNT
	.align		4
.L_549:
        /*0c3c*/ 	.byte	0x04, 0x2f
        /*0c3e*/ 	.short	(.L_551 - .L_550)
	.align		4
.L_550:
        /*0c40*/ 	.word	index@(_ZN2at6native43_GLOBAL__N__9ae7fba5_10_SoftMax_cu_9f978f6322cunn_SoftMaxForwardRegIN3c108BFloat16EfS4_NS1_22SoftMaxForwardEpilogueElLi8EEEvPT1_PKT_T3_)
        /*0c44*/ 	.word	0x00000024


	//----- nvinfo : EIATTR_FRAME_SIZE
	.align		4
.L_551:
        /*0c48*/ 	.byte	0x04, 0x11
        /*0c4a*/ 	.short	(.L_553 - .L_552)
	.align		4
.L_552:
        /*0c4c*/ 	.word	index@(_ZN2at6native43_GLOBAL__N__9ae7fba5_10_SoftMax_cu_9f978f6322cunn_SoftMaxForwardRegIN3c108BFloat16EfS4_NS1_22SoftMaxForwardEpilogueElLi8EEEvPT1_PKT_T3_)
        /*0c50*/ 	.word	0x00000000


	//----- nvinfo : EIATTR_REGCOUNT
	.align		4
.L_553:
        /*0c54*/ 	.byte	0x04, 0x2f
        /*0c56*/ 	.short	(.L_555 - .L_554)
	.align		4
.L_554:
        /*0c58*/ 	.word	index@(_ZN2at6native43_GLOBAL__N__9ae7fba5_10_SoftMax_cu_9f978f6322cunn_SoftMaxForwardRegIN3c108BFloat16EfS4_NS1_22SoftMaxForwardEpilogueElLi9EEEvPT1_PKT_T3_)
        /*0c5c*/ 	.word	0x00000026


	//----- nvinfo : EIATTR_FRAME_SIZE
	.align		4
.L_555:
        /*0c60*/ 	.byte	0x04, 0x11
        /*0c62*/ 	.short	(.L_557 - .L_556)
	.align		4
.L_556:
        /*0c64*/ 	.word	index@(_ZN2at6native43_GLOBAL__N__9ae7fba5_10_SoftMax_cu_9f978f6322cunn_SoftMaxForwardRegIN3c108BFloat16EfS4_NS1_22SoftMaxForwardEpilogueElLi9EEEvPT1_PKT_T3_)
        /*0c68*/ 	.word	0x00000000


	//----- nvinfo : EIATTR_REGCOUNT
	.align		4
.L_557:
        /*0c6c*/ 	.byte	0x04, 0x2f
        /*0c6e*/ 	.short	(.L_559 - .L_558)
	.align		4
.L_558:
        /*0c70*/ 	.word	index@(_ZN2at6native43_GLOBAL__N__9ae7fba5_10_SoftMax_cu_9f978f6323cunn_SoftMaxForwardSmemILi8EN3c108BFloat16EfS4_NS1_22SoftMaxForwardEpilogueElEEvPT2_PKT0_T4_)
        /*0c74*/ 	.word	0x00000020


	//----- nvinfo : EIATTR_FRAME_SIZE
	.align		4
.L_559:
        /*0c78*/ 	.byte	0x04, 0x11
        /*0c7a*/ 	.short	(.L_561 - .L_560)
	.align		4
.L_560:
        /*0c7c*/ 	.word	index@(_ZN2at6native43_GLOBAL__N__9ae7fba5_10_SoftMax_cu_9f978f6323cunn_SoftMaxForwardSmemILi8EN3c108BFloat16EfS4_NS1_22SoftMaxForwardEpilogueElEEvPT2_PKT0_T4_)
        /*0c80*/ 	.word	0x00000000


	//----- nvinfo : EIATTR_REGCOUNT
	.align		4
.L_561:
        /*0c84*/ 	.byte	0x04, 0x2f
        /*0c86*/ 	.short	(.L_563 - .L_562)
	.align		4
.L_562:
        /*0c88*/ 	.word	index@(_ZN2at6native43_GLOBAL__N__9ae7fba5_10_SoftMax_cu_9f978f6319cunn_SoftMaxForwardILi8EN3c108BFloat16EfS4_NS1_22SoftMaxForwardEpilogueEEEvPT2_PKT0_i)
        /*0c8c*/ 	.word	0x00000020


	//----- nvinfo : EIATTR_FRAME_SIZE
	.align		4
.L_563:
        /*0c90*/ 	.byte	0x04, 0x11
        /*0c92*/ 	.short	(.L_565 - .L_564)
	.align		4
.L_564:
        /*0c94*/ 	.word	index@(_ZN2at6native43_GLOBAL__N__9ae7fba5_10_SoftMax_cu_9f978f6319cunn_SoftMaxForwardILi8EN3c108BFloat16EfS4_NS1_22SoftMaxForwardEpilogueEEEvPT2_PKT0_i)
        /*0c98*/ 	.word	0x00000000


	//----- nvinfo : EIATTR_REGCOUNT
	.align		4
.L_565:
        /*0c9c*/ 	.byte	0x04, 0x2f
        /*0c9e*/ 	.short	(.L_567 - .L_566)
	.align		4
.L_566:
        /*0ca0*/ 	.word	index@(_ZN2at6native43_GLOBAL__N__9ae7fba5_10_SoftMax_cu_9f978f6323cunn_SoftMaxForwardSmemILi8EN3c108BFloat16EffNS1_22SoftMaxForwardEpilogueElEEvPT2_PKT0_T4_)
        /*0ca4*/ 	.word	0x00000020


	//----- nvinfo : EIATTR_FRAME_SIZE
	.align		4
.L_567:
        /*0ca8*/ 	.byte	0x04, 0x11
        /*0caa*/ 	.short	(.L_569 - .L_568)
	.align		4
.L_568:
        /*0cac*/ 	.word	index@(_ZN2at6native43_GLOBAL__N__9ae7fba5_10_SoftMax_cu_9f978f6323cunn_SoftMaxForwardSmemILi8EN3c108BFloat16EffNS1_22SoftMaxForwardEpilogueElEEvPT2_PKT0_T4_)
        /*0cb0*/ 	.word	0x00000000


	//----- nvinfo : EIATTR_REGCOUNT
	.align		4
.L_569:
        /*0cb4*/ 	.byte	0x04, 0x2f
        /*0cb6*/ 	.short	(.L_571 - .L_570)
	.align		4
.L_570:
        /*0cb8*/ 	.word	index@(_ZN2at6native43_GLOBAL__N__9ae7fba5_10_SoftMax_cu_9f978f6319cunn_SoftMaxForwardILi8EN3c108BFloat16EffNS1_22SoftMaxForwardEpilogueEEEvPT2_PKT0_i)
        /*0cbc*/ 	.word	0x00000020


	//----- nvinfo : EIATTR_FRAME_SIZE
	.align		4
.L_571:
        /*0cc0*/ 	.byte	0x04, 0x11
        /*0cc2*/ 	.short	(.L_573 - .L_572)
	.align		4
.L_572:
        /*0cc4*/ 	.word	index@(_ZN2at6native43_GLOBAL__N__9ae7fba5_10_SoftMax_cu_9f978f6319cunn_SoftMaxForwardILi8EN3c108BFloat16EffNS1_22SoftMaxForwardEpilogueEEEvPT2_PKT0_i)
        /*0cc8*/ 	.word	0x00000000


	//----- nvinfo : EIATTR_REGCOUNT
	.align		4
.L_573:
        /*0ccc*/ 	.byte	0x04, 0x2f
        /*0cce*/ 	.short	(.L_575 - .L_574)
	.align		4
.L_574:
        /*0cd0*/ 	.word	index@(_ZN2at6native43_GLOBAL__N__9ae7fba5_10_SoftMax_cu_9f978f6326cunn_SpatialSoftMaxForwardIdddiNS1_22SoftMaxForwardEpilogueEEEvPT1_PKT_T2_S9_S9_)
        /*0cd4*/ 	.word	0x00000028


	//----- nvinfo : EIATTR_FRAME_SIZE
	.align		4
.L_575:
        /*0cd8*/ 	.byte	0x04, 0x11
        /*0cda*/ 	.short	(.L_577 - .L_576)
	.align		4
.L_576:
        /*0cdc*/ 	.word	index@($__internal_35_$__cuda_sm20_div_rn_f64_full)
        /*0ce0*/ 	.word	0x00000000


	//----- nvinfo : EIATTR_FRAME_SIZE
	.align		4
.L_577:
        /*0ce4*/ 	.byte	0x04, 0x11
        /*0ce6*/ 	.short	(.L_579 - .L_578)
	.align		4
.L_578:
        /*0ce8*/ 	.word	index@(_ZN2at6native43_GLOBAL__N__9ae7fba5_10_SoftMax_cu_9f978f6326cunn_SpatialSoftMaxForwardIdddiNS1_22SoftMaxForwardEpilogueEEEvPT1_PKT_T2_S9_S9_)
        /*0cec*/ 	.word	0x00000000


	//----- nvinfo : EIATTR_REGCOUNT
	.align		4
.L_579:
        /*0cf0*/ 	.byte	0x04, 0x2f
        /*0cf2*/ 	.short	(.L_581 - .L_580)
	.align		4
.L_580:
        /*0cf4*/ 	.word	index@(_ZN2at6native43_GLOBAL__N__9ae7fba5_10_SoftMax_cu_9f978f6326cunn_SpatialSoftMaxForwardIdddlNS1_22SoftMaxForwardEpilogueEEEvPT1_PKT_T2_S9_S9_)
        /*0cf8*/ 	.word	0x0000002a


	//----- nvinfo : EIATTR_FRAME_SIZE
	.align		4
.L_581:
        /*0cfc*/ 	.byte	0x04, 0x11
        /*0cfe*/ 	.short	(.L_583 - .L_582)
	.align		4
.L_582:
        /*0d00*/ 	.word	index@($__internal_34_$__cuda_sm20_div_rn_f64_full)
        /*0d04*/ 	.word	0x00000000


	//----- nvinfo : EIATTR_FRAME_SIZE
	.align		4
.L_583:
        /*0d08*/ 	.byte	0x04, 0x11
        /*0d0a*/ 	.short	(.L_585 - .L_584)
	.align		4
.L_584:
        /*0d0c*/ 	.word	index@(_ZN2at6native43_GLOBAL__N__9ae7fba5_10_SoftMax_cu_9f978f6326cunn_SpatialSoftMaxForwardIdddlNS1_22SoftMaxForwardEpilogueEEEvPT1_PKT_T2_S9_S9_)
        /*0d10*/ 	.word	0x00000000


	//----- nvinfo : EIATTR_REGCOUNT
	.align		4
.L_585:
        /*0d14*/ 	.byte	0x04, 0x2f
        /*0d16*/ 	.short	(.L_587 - .L_586)
	.align		4
.L_586:
        /*0d18*/ 	.word	index@(_ZN2at6native43_GLOBAL__N__9ae7fba5_10_SoftMax_cu_9f978f6326cunn_SpatialSoftMaxForwardIfffiNS1_22SoftMaxForwardEpilogueEEEvPT1_PKT_T2_S9_S9_)
        /*0d1c*/ 	.word	0x0000001e


	//----- nvinfo : EIATTR_FRAME_SIZE
	.align		4
.L_587:
        /*0d20*/ 	.byte	0x04, 0x11
        /*0d22*/ 	.short	(.L_589 - .L_588)
	.align		4
.L_588:
        /*0d24*/ 	.word	index@(_ZN2at6native43_GLOBAL__N__9ae7fba5_10_SoftMax_cu_9f978f6326cunn_SpatialSoftMaxForwardIfffiNS1_22SoftMaxForwardEpilogueEEEvPT1_PKT_T2_S9_S9_)
        /*0d28*/ 	.word	0x00000000


	//----- nvinfo : EIATTR_REGCOUNT
	.align		4
.L_589:
        /*0d2c*/ 	.byte	0x04, 0x2f
        /*0d2e*/ 	.short	(.L_591 - .L_590)
	.align		4
.L_590:
        /*0d30*/ 	.word	index@(_ZN2at6native43_GLOBAL__N__9ae7fba5_10_SoftMax_cu_9f978f6326cunn_SpatialSoftMaxForwardIffflNS1_22SoftMaxForwardEpilogueEEEvPT1_PKT_T2_S9_S9_)
        /*0d34*/ 	.word	0x0000001e


	//----- nvinfo : EIATTR_FRAME_SIZE
	.align		4
.L_591:
        /*0d38*/ 	.byte	0x04, 0x11
        /*0d3a*/ 	.short	(.L_593 - .L_592)
	.align		4
.L_592:
        /*0d3c*/ 	.word	index@(_ZN2at6native43_GLOBAL__N__9ae7fba5_10_SoftMax_cu_9f978f6326cunn_SpatialSoftMaxForwardIffflNS1_22SoftMaxForwardEpilogueEEEvPT1_PKT_T2_S9_S9_)
        /*0d40*/ 	.word	0x00000000


	//----- nvinfo : EIATTR_REGCOUNT
	.align		4
.L_593:
        /*0d44*/ 	.byte	0x04, 0x2f
        /*0d46*/ 	.short	(.L_595 - .L_594)
	.align		4
.L_594:
        /*0d48*/ 	.word	index@(_ZN2at6native43_GLOBAL__N__9ae7fba5_10_SoftMax_cu_9f978f6326cunn_SpatialSoftMaxForwardIN3c104HalfEfS4_iNS1_22SoftMaxForwardEpilogueEEEvPT1_PKT_T2_SB_SB_)
        /*0d4c*/ 	.word	0x0000001e


	//----- nvinfo : EIATTR_FRAME_SIZE
	.align		4
.L_595:
        /*0d50*/ 	.byte	0x04, 0x11
        /*0d52*/ 	.short	(.L_597 - .L_596)
	.align		4
.L_596:
        /*0d54*/ 	.word	index@(_ZN2at6native43_GLOBAL__N__9ae7fba5_10_SoftMax_cu_9f978f6326cunn_SpatialSoftMaxForwardIN3c104HalfEfS4_iNS1_22SoftMaxForwardEpilogueEEEvPT1_PKT_T2_SB_SB_)
        /*0d58*/ 	.word	0x00000000


	//----- nvinfo : EIATTR_REGCOUNT
	.align		4
.L_597:
        /*0d5c*/ 	.byte	0x04, 0x2f
        /*0d5e*/ 	.short	(.L_599 - .L_598)
	.align		4
.L_598:
        /*0d60*/ 	.word	index@(_ZN2at6native43_GLOBAL__N__9ae7fba5_10_SoftMax_cu_9f978f6326cunn_SpatialSoftMaxForwardIN3c104HalfEffiNS1_22SoftMaxForwardEpilogueEEEvPT1_PKT_T2_SB_SB_)
        /*0d64*/ 	.word	0x00000020


	//----- nvinfo : EIATTR_FRAME_SIZE
	.align		4
.L_599:
        /*0d68*/ 	.byte	0x04, 0x11
        /*0d6a*/ 	.short	(.L_601 - .L_600)
	.align		4
.L_600:
        /*0d6c*/ 	.word	index@(_ZN2at6native43_GLOBAL__N__9ae7fba5_10_SoftMax_cu_9f978f6326cunn_SpatialSoftMaxForwardIN3c104HalfEffiNS1_22SoftMaxForwardEpilogueEEEvPT1_PKT_T2_SB_SB_)
        /*0d70*/ 	.word	0x00000000


	//----- nvinfo : EIATTR_REGCOUNT
	.align		4
.L_601:
        /*0d74*/ 	.byte	0x04, 0x2f
        /*0d76*/ 	.short	(.L_603 - .L_602)
	.align		4
.L_602:
        /*0d78*/ 	.word	index@(_ZN2at6native43_GLOBAL__N__9ae7fba5_10_SoftMax_cu_9f978f6326cunn_SpatialSoftMaxForwardIN3c104HalfEfS4_lNS1_22SoftMaxForwardEpilogueEEEvPT1_PKT_T2_SB_SB_)
        /*0d7c*/ 	.word	0x0000001d


	//----- nvinfo : EIATTR_FRAME_SIZE
	.align		4
.L_603:
        /*0d80*/ 	.byte	0x04, 0x11
        /*0d82*/ 	.short	(.L_605 - .L_604)
	.align		4
.L_604:
        /*0d84*/ 	.word	index@(_ZN2at6native43_GLOBAL__N__9ae7fba5_10_SoftMax_cu_9f978f6326cunn_SpatialSoftMaxForwardIN3c104HalfEfS4_lNS1_22SoftMaxForwardEpilogueEEEvPT1_PKT_T2_SB_SB_)
        /*0d88*/ 	.word	0x00000000


	//----- nvinfo : EIATTR_REGCOUNT
	.align		4
.L_605:
        /*0d8c*/ 	.byte	0x04, 0x2f
        /*0d8e*/ 	.short	(.L_607 - .L_606)
	.align		4
.L_606:
        /*0d90*/ 	.word	index@(_ZN2at6native43_GLOBAL__N__9ae7fba5_10_SoftMax_cu_9f978f6326cunn_SpatialSoftMaxForwardIN3c104HalfEfflNS1_22SoftMaxForwardEpilogueEEEvPT1_PKT_T2_SB_SB_)
        /*0d94*/ 	.word	0x0000001e


	//----- nvinfo : EIATTR_FRAME_SIZE
	.align		4
.L_607:
        /*0d98*/ 	.byte	0x04, 0x11
        /*0d9a*/ 	.short	(.L_609 - .L_608)
	.align		4
.L_608:
        /*0d9c*/ 	.word	index@(_ZN2at6native43_GLOBAL__N__9ae7fba5_10_SoftMax_cu_9f978f6326cunn_SpatialSoftMaxForwardIN3c104HalfEfflNS1_22SoftMaxForwardEpilogueEEEvPT1_PKT_T2_SB_SB_)
        /*0da0*/ 	.word	0x00000000


	//----- nvinfo : EIATTR_REGCOUNT
	.align		4
.L_609:
        /*0da4*/ 	.byte	0x04, 0x2f
        /*0da6*/ 	.short	(.L_611 - .L_610)
	.align		4
.L_610:
        /*0da8*/ 	.word	index@(_ZN2at6native43_GLOBAL__N__9ae7fba5_10_SoftMax_cu_9f978f6326cunn_SpatialSoftMaxForwardIN3c108BFloat16EfS4_iNS1_22SoftMaxForwardEpilogueEEEvPT1_PKT_T2_SB_SB_)
        /*0dac*/ 	.word	0x0000001e


	//----- nvinfo : EIATTR_FRAME_SIZE
	.align		4
.L_611:
        /*0db0*/ 	.byte	0x04, 0x11
        /*0db2*/ 	.short	(.L_613 - .L_612)
	.align		4
.L_612:
        /*0db4*/ 	.word	index@(_ZN2at6native43_GLOBAL__N__9ae7fba5_10_SoftMax_cu_9f978f6326cunn_SpatialSoftMaxForwardIN3c108BFloat16EfS4_iNS1_22SoftMaxForwardEpilogueEEEvPT1_PKT_T2_SB_SB_)
        /*0db8*/ 	.word	0x00000000


	//----- nvinfo : EIATTR_REGCOUNT
	.align		4
.L_613:
        /*0dbc*/ 	.byte	0x04, 0x2f
        /*0dbe*/ 	.short	(.L_615 - .L_614)
	.align		4
.L_614:
        /*0dc0*/ 	.word	index@(_ZN2at6native43_GLOBAL__N__9ae7fba5_10_SoftMax_cu_9f978f6326cunn_SpatialSoftMaxForwardIN3c108BFloat16EffiNS1_22SoftMaxForwardEpilogueEEEvPT1_PKT_T2_SB_SB_)
        /*0dc4*/ 	.word	0x00000020


	//----- nvinfo : EIATTR_FRAME_SIZE
	.align		4
.L_615:
        /*0dc8*/ 	.byte	0x04, 0x11
        /*0dca*/ 	.short	(.L_617 - .L_616)
	.align		4
.L_616:
        /*0dcc*/ 	.word	index@(_ZN2at6native43_GLOBAL__N__9ae7fba5_10_SoftMax_cu_9f978f6326cunn_SpatialSoftMaxForwardIN3c108BFloat16EffiNS1_22SoftMaxForwardEpilogueEEEvPT1_PKT_T2_SB_SB_)
        /*0dd0*/ 	.word	0x00000000


	//----- nvinfo : EIATTR_REGCOUNT
	.align		4
.L_617:
        /*0dd4*/ 	.byte	0x04, 0x2f
        /*0dd6*/ 	.short	(.L_619 - .L_618)
	.align		4
.L_618:
        /*0dd8*/ 	.word	index@(_ZN2at6native43_GLOBAL__N__9ae7fba5_10_SoftMax_cu_9f978f6326cunn_SpatialSoftMaxForwardIN3c108BFloat16EfS4_lNS1_22SoftMaxForwardEpilogueEEEvPT1_PKT_T2_SB_SB_)
        /*0ddc*/ 	.word	0x0000001d


	//----- nvinfo : EIATTR_FRAME_SIZE
	.align		4
.L_619:
        /*0de0*/ 	.byte	0x04, 0x11
        /*0de2*/ 	.short	(.L_621 - .L_620)
	.align		4
.L_620:
        /*0de4*/ 	.word	index@(_ZN2at6native43_GLOBAL__N__9ae7fba5_10_SoftMax_cu_9f978f6326cunn_SpatialSoftMaxForwardIN3c108BFloat16EfS4_lNS1_22SoftMaxForwardEpilogueEEEvPT1_PKT_T2_SB_SB_)
        /*0de8*/ 	.word	0x00000000


	//----- nvinfo : EIATTR_REGCOUNT
	.align		4
.L_621:
        /*0dec*/ 	.byte	0x04, 0x2f
        /*0dee*/ 	.short	(.L_623 - .L_622)
	.align		4
.L_622:
        /*0df0*/ 	.word	index@(_ZN2at6native43_GLOBAL__N__9ae7fba5_10_SoftMax_cu_9f978f6326cunn_SpatialSoftMaxForwardIN3c108BFloat16EfflNS1_22SoftMaxForwardEpilogueEEEvPT1_PKT_T2_SB_SB_)
        /*0df4*/ 	.word	0x0000001e


	//----- nvinfo : EIATTR_FRAME_SIZE
	.align		4
.L_623:
        /*0df8*/ 	.byte	0x04, 0x11
        /*0dfa*/ 	.short	(.L_625 - .L_624)
	.align		4
.L_624:
        /*0dfc*/ 	.word	index@(_ZN2at6native43_GLOBAL__N__9ae7fba5_10_SoftMax_cu_9f978f6326cunn_SpatialSoftMaxForwardIN3c108BFloat16EfflNS1_22SoftMaxForwardEpilogueEEEvPT1_PKT_T2_SB_SB_)
        /*0e00*/ 	.word	0x00000000


	//----- nvinfo : EIATTR_REGCOUNT
	.align		4
.L_625:
        /*0e04*/ 	.byte	0x04, 0x2f
        /*0e06*/ 	.short	(.L_627 - .L_626)
	.align		4
.L_626:
        /*0e08*/ 	.word	index@(_ZN2at6native43_GLOBAL__N__9ae7fba5_10_SoftMax_cu_9f978f6324cunn_SoftMaxBackwardSmemILi2EdddNS1_23SoftMaxBackwardEpilogueEEEvPT0_PKT2_S8_l)
        /*0e0c*/ 	.word	0x00000018


	//----- nvinfo : EIATTR_FRAME_SIZE
	.align		4
.L_627:
        /*0e10*/ 	.byte	0x04, 0x11
        /*0e12*/ 	.short	(.L_629 - .L_628)
	.align		4
.L_628:
        /*0e14*/ 	.word	index@(_ZN2at6native43_GLOBAL__N__9ae7fba5_10_SoftMax_cu_9f978f6324cunn_SoftMaxBackwardSmemILi2EdddNS1_23SoftMaxBackwardEpilogueEEEvPT0_PKT2_S8_l)
        /*0e18*/ 	.word	0x00000000


	//----- nvinfo : EIATTR_REGCOUNT
	.align		4
.L_629:
        /*0e1c*/ 	.byte	0x04, 0x2f
        /*0e1e*/ 	.short	(.L_631 - .L_630)
	.align		4
.L_630:
        /*0e20*/ 	.word	index@(_ZN2at6native43_GLOBAL__N__9ae7fba5_10_SoftMax_cu_9f978f6320cunn_SoftMaxBackwardILi2EdddNS1_23SoftMaxBackwardEpilogueEEEvPT0_PKT2_S8_l)
        /*0e24*/ 	.word	0x0000002a


	//----- nvinfo : EIATTR_FRAME_SIZE
	.align		4
.L_631:
        /*0e28*/ 	.byte	0x04, 0x11
        /*0e2a*/ 	.short	(.L_633 - .L_632)
	.align		4
.L_632:
        /*0e2c*/ 	.word	index@($__internal_33_$__cuda_sm20_rem_s64)
        /*0e30*/ 	.word	0x00000000


	//----- nvinfo : EIATTR_FRAME_SIZE
	.align		4
.L_633:
        /*0e34*/ 	.byte	0x04, 0x11
        /*0e36*/ 	.short	(.L_635 - .L_634)
	.align		4
.L_634:
        /*0e38*/ 	.word	index@($__internal_32_$__cuda_sm20_div_u64)
        /*0e3c*/ 	.word	0x00000000


	//----- nvinfo : EIATTR_FRAME_SIZE
	.align		4
.L_635:
        /*0e40*/ 	.byte	0x04, 0x11
        /*0e42*/ 	.short	(.L_637 - .L_636)
	.align		4
.L_636:
        /*0e44*/ 	.word	index@(_ZN2at6native43_GLOBAL__N__9ae7fba5_10_SoftMax_cu_9f978f6320cunn_SoftMaxBackwardILi2EdddNS1_23SoftMaxBackwardEpilogueEEEvPT0_PKT2_S8_l)
        /*0e48*/ 	.word	0x00000000


	//----- nvinfo : EIATTR_REGCOUNT
	.align		4
.L_637:
        /*0e4c*/ 	.byte	0x04, 0x2f
        /*0e4e*/ 	.short	(.L_639 - .L_638)
	.align		4
.L_638:
        /*0e50*/ 	.word	index@(_ZN2at6native43_GLOBAL__N__9ae7fba5_10_SoftMax_cu_9f978f6324cunn_SoftMaxBackwardSmemILi4EfffNS1_23SoftMaxBackwardEpilogueEEEvPT0_PKT2_S8_l)
        /*0e54*/ 	.word	0x00000017


	//----- nvinfo : EIATTR_FRAME_SIZE
	.align		4
.L_639:
        /*0e58*/ 	.byte	0x04, 0x11
        /*0e5a*/ 	.short	(.L_641 - .L_640)
	.align		4
.L_640:
        /*0e5c*/ 	.word	index@(_ZN2at6native43_GLOBAL__N__9ae7fba5_10_SoftMax_cu_9f978f6324cunn_SoftMaxBackwardSmemILi4EfffNS1_23SoftMaxBackwardEpilogueEEEvPT0_PKT2_S8_l)
        /*0e60*/ 	.word	0x00000000


	//----- nvinfo : EIATTR_REGCOUNT
	.align		4
.L_641:
        /*0e64*/ 	.byte	0x04, 0x2f
        /*0e66*/ 	.short	(.L_643 - .L_642)
	.align		4
.L_642:
        /*0e68*/ 	.word	index@(_ZN2at6native43_GLOBAL__N__9ae7fba5_10_SoftMax_cu_9f978f6320cunn_SoftMaxBackwardILi4EfffNS1_23SoftMaxBackwardEpilogueEEEvPT0_PKT2_S8_l)
        /*0e6c*/ 	.word	0x00000028


	//----- nvinfo : EIATTR_FRAME_SIZE
	.align		4
.L_643:
        /*0e70*/ 	.byte	0x04, 0x11
        /*0e72*/ 	.short	(.L_645 - .L_644)
	.align		4
.L_644:
        /*0e74*/ 	.word	index@($__internal_31_$__cuda_sm20_rem_s64)
        /*0e78*/ 	.word	0x00000000


	//----- nvinfo : EIATTR_FRAME_SIZE
	.align		4
.L_645:
        /*0e7c*/ 	.byte	0x04, 0x11
        /*0e7e*/ 	.short	(.L_647 - .L_646)
	.align		4
.L_646:
        /*0e80*/ 	.word	index@($__internal_30_$__cuda_sm20_div_u64)
        /*0e84*/ 	.word	0x00000000


	//----- nvinfo : EIATTR_FRAME_SIZE
	.align		4
.L_647:
        /*0e88*/ 	.byte	0x04, 0x11
        /*0e8a*/ 	.short	(.L_649 - .L_648)
	.align		4
.L_648:
        /*0e8c*/ 	.word	index@(_ZN2at6native43_GLOBAL__N__9ae7fba5_10_SoftMax_cu_9f978f6320cunn_SoftMaxBackwardILi4EfffNS1_23SoftMaxBackwardEpilogueEEEvPT0_PKT2_S8_l)
        /*0e90*/ 	.word	0x00000000


	//----- nvinfo : EIATTR_REGCOUNT
	.align		4
.L_649:
        /*0e94*/ 	.byte	0x04, 0x2f
        /*0e96*/ 	.short	(.L_651 - .L_650)
	.align		4
.L_650:
        /*0e98*/ 	.word	index@(_ZN2at6native43_GLOBAL__N__9ae7fba5_10_SoftMax_cu_9f978f6324cunn_SoftMaxBackwardSmemILi8EN3c104HalfEfS4_NS1_23SoftMaxBackwardEpilogueEEEvPT0_PKT2_SA_l)
        /*0e9c*/ 	.word	0x00000020


	//----- nvinfo : EIATTR_FRAME_SIZE
	.align		4
.L_651:
        /*0ea0*/ 	.byte	0x04, 0x11
        /*0ea2*/ 	.short	(.L_653 - .L_652)
	.align		4
.L_652:
        /*0ea4*/ 	.word	index@(_ZN2at6native43_GLOBAL__N__9ae7fba5_10_SoftMax_cu_9f978f6324cunn_SoftMaxBackwardSmemILi8EN3c104HalfEfS4_NS1_23SoftMaxBackwardEpilogueEEEvPT0_PKT2_SA_l)
        /*0ea8*/ 	.word	0x00000000


	//----- nvinfo : EIATTR_REGCOUNT
	.align		4
.L_653:
        /*0eac*/ 	.byte	0x04, 0x2f
        /*0eae*/ 	.short	(.L_655 - .L_654)
	.align		4
.L_654:
        /*0eb0*/ 	.word	index@(_ZN2at6native43_GLOBAL__N__9ae7fba5_10_SoftMax_cu_9f978f6320cunn_SoftMaxBackwardILi8EN3c104HalfEfS4_NS1_23SoftMaxBackwardEpilogueEEEvPT0_PKT2_SA_l)
        /*0eb4*/ 	.word	0x00000028


	//----- nvinfo : EIATTR_FRAME_SIZE
	.align		4
.L_655:
        /*0eb8*/ 	.byte	0x04, 0x11
        /*0eba*/ 	.short	(.L_657 - .L_656)
	.align		4
.L_656:
        /*0ebc*/ 	.word	index@($__internal_29_$__cuda_sm20_rem_s64)
        /*0ec0*/ 	.word	0x00000000


	//----- nvinfo : EIATTR_FRAME_SIZE
	.align		4
.L_657:
        /*0ec4*/ 	.byte	0x04, 0x11
        /*0ec6*/ 	.short	(.L_659 - .L_658)
	.align		4
.L_658:
        /*0ec8*/ 	.word	index@(_ZN2at6native43_GLOBAL__N__9ae7fba5_10_SoftMax_cu_9f978f6320cunn_SoftMaxBackwardILi8EN3c104HalfEfS4_NS1_23SoftMaxBackwardEpilogueEEEvPT0_PKT2_SA_l)
        /*0ecc*/ 	.word	0x00000000


	//----- nvinfo : EIATTR_REGCOUNT
	.align		4
.L_659:
        /*0ed0*/ 	.byte	0x04, 0x2f
        /*0ed2*/ 	.short	(.L_661 - .L_660)
	.align		4
.L_660:
        /*0ed4*/ 	.word	index@(_ZN2at6native43_GLOBAL__N__9ae7fba5_10_SoftMax_cu_9f978f6324cunn_SoftMaxBackwardSmemILi4EN3c104HalfEffNS1_23SoftMaxBackwardEpilogueEEEvPT0_PKT2_SA_l)
        /*0ed8*/ 	.word	0x00000018


	//----- nvinfo : EIATTR_FRAME_SIZE
	.align		4
.L_661:
        /*0edc*/ 	.byte	0x04, 0x11
        /*0ede*/ 	.short	(.L_663 - .L_662)
	.align		4
.L_662:
        /*0ee0*/ 	.word	index@(_ZN2at6native43_GLOBAL__N__9ae7fba5_10_SoftMax_cu_9f978f6324cunn_SoftMaxBackwardSmemILi4EN3c104HalfEffNS1_23SoftMaxBackwardEpilogueEEEvPT0_PKT2_SA_l)
        /*0ee4*/ 	.word	0x00000000


	//----- nvinfo : EIATTR_REGCOUNT
	.align		4
.L_663:
        /*0ee8*/ 	.byte	0x04, 0x2f
        /*0eea*/ 	.short	(.L_665 - .L_664)
	.align		4
.L_664:
        /*0eec*/ 	.word	index@(_ZN2at6native43_GLOBAL__N__9ae7fba5_10_SoftMax_cu_9f978f6320cunn_SoftMaxBackwardILi4EN3c104HalfEffNS1_23SoftMaxBackwardEpilogueEEEvPT0_PKT2_SA_l)
        /*0ef0*/ 	.word	0x00000020


	//----- nvinfo : EIATTR_FRAME_SIZE
	.align		4
.L_665:
        /*0ef4*/ 	.byte	0x04, 0x11
        /*0ef6*/ 	.short	(.L_667 - .L_666)
	.align		4
.L_666:
        /*0ef8*/ 	.word	index@($__internal_28_$__cuda_sm20_rem_s64)
        /*0efc*/ 	.word	0x00000000


	//----- nvinfo : EIATTR_FRAME_SIZE
	.align		4
.L_667:
        /*0f00*/ 	.byte	0x04, 0x11
        /*0f02*/ 	.short	(.L_669 - .L_668)
	.align		4
.L_668:
        /*0f04*/ 	.word	index@($__internal_27_$__cuda_sm20_div_u64)
        /*0f08*/ 	.word	0x00000000


	//----- nvinfo : EIATTR_FRAME_SIZE
	.align		4
.L_669:
        /*0f0c*/ 	.byte	0x04, 0x11
        /*0f0e*/ 	.short	(.L_671 - .L_670)
	.align		4
.L_670:
        /*0f10*/ 	.word	index@(_ZN2at6native43_GLOBAL__N__9ae7fba5_10_SoftMax_cu_9f978f6320cunn_SoftMaxBackwardILi4EN3c104HalfEffNS1_23SoftMaxBackwardEpilogueEEEvPT0_PKT2_SA_l)
        /*0f14*/ 	.word	0x00000000


	//----- nvinfo : EIATTR_REGCOUNT
	.align		4
.L_671:
        /*0f18*/ 	.byte	0x04, 0x2f
        /*0f1a*/ 	.short	(.L_673 - .L_672)
	.align		4
.L_672:
        /*0f1c*/ 	.word	index@(_ZN2at6native43_GLOBAL__N__9ae7fba5_10_SoftMax_cu_9f978f6324cunn_SoftMaxBackwardSmemILi8EN3c108BFloat16EfS4_NS1_23SoftMaxBackwardEpilogueEEEvPT0_PKT2_SA_l)
        /*0f20*/ 	.word	0x0000001d


	//----- nvinfo : EIATTR_FRAME_SIZE
	.align		4
.L_673:
        /*0f24*/ 	.byte	0x04, 0x11
        /*0f26*/ 	.short	(.L_675 - .L_674)
	.align		4
.L_674:
        /*0f28*/ 	.word	index@(_ZN2at6native43_GLOBAL__N__9ae7fba5_10_SoftMax_cu_9f978f6324cunn_SoftMaxBackwardSmemILi8EN3c108BFloat16EfS4_NS1_23SoftMaxBackwardEpilogueEEEvPT0_PKT2_SA_l)
        /*0f2c*/ 	.word	0x00000000


	//----- nvinfo : EIATTR_REGCOUNT
	.align		4
.L_675:
        /*0f30*/ 	.byte	0x04, 0x2f
        /*0f32*/ 	.short	(.L_677 - .L_676)
	.align		4
.L_676:
        /*0f34*/ 	.word	index@(_ZN2at6native43_GLOBAL__N__9ae7fba5_10_SoftMax_cu_9f978f6320cunn_SoftMaxBackwardILi8EN3c108BFloat16EfS4_NS1_23SoftMaxBackwardEpilogueEEEvPT0_PKT2_SA_l)
        /*0f38*/ 	.word	0x00000028


	//----- nvinfo : EIATTR_FRAME_SIZE
	.align		4
.L_677:
        /*0f3c*/ 	.byte	0x04, 0x11
        /*0f3e*/ 	.short	(.L_679 - .L_678)
	.align		4
.L_678:
        /*0f40*/ 	.word	index@($__internal_26_$__cuda_sm20_rem_s64)
        /*0f44*/ 	.word	0x00000000


	//----- nvinfo : EIATTR_FRAME_SIZE
	.align		4
.L_679:
        /*0f48*/ 	.byte	0x04, 0x11
        /*0f4a*/ 	.short	(.L_681 - .L_680)
	.align		4
.L_680:
        /*0f4c*/ 	.word	index@(_ZN2at6native43_GLOBAL__N__9ae7fba5_10_SoftMax_cu_9f978f6320cunn_SoftMaxBackwardILi8EN3c108BFloat16EfS4_NS1_23SoftMaxBackwardEpilogueEEEvPT0_PKT2_SA_l)
        /*0f50*/ 	.word	0x00000000


	//----- nvinfo : EIATTR_REGCOUNT
	.align		4
.L_681:
        /*0f54*/ 	.byte	0x04, 0x2f
        /*0f56*/ 	.short	(.L_683 - .L_682)
	.align		4
.L_682:
        /*0f58*/ 	.word	index@(_ZN2at6native43_GLOBAL__N__9ae7fba5_10_SoftMax_cu_9f978f6324cunn_SoftMaxBackwardSmemILi4EN3c108BFloat16EffNS1_23SoftMaxBackwardEpilogueEEEvPT0_PKT2_SA_l)
        /*0f5c*/ 	.word	0x00000018


	//----- nvinfo : EIATTR_FRAME_SIZE
	.align		4
.L_683:
        /*0f60*/ 	.byte	0x04, 0x11
        /*0f62*/ 	.short	(.L_685 - .L_684)
	.align		4
.L_684:
        /*0f64*/ 	.word	index@(_ZN2at6native43_GLOBAL__N__9ae7fba5_10_SoftMax_cu_9f978f6324cunn_SoftMaxBackwardSmemILi4EN3c108BFloat16EffNS1_23SoftMaxBackwardEpilogueEEEvPT0_PKT2_SA_l)
        /*0f68*/ 	.word	0x00000000


	//----- nvinfo : EIATTR_REGCOUNT
	.align		4
.L_685:
        /*0f6c*/ 	.byte	0x04, 0x2f
        /*0f6e*/ 	.short	(.L_687 - .L_686)
	.align		4
.L_686:
        /*0f70*/ 	.word	index@(_ZN2at6native43_GLOBAL__N__9ae7fba5_10_SoftMax_cu_9f978f6320cunn_SoftMaxBackwardILi4EN3c108BFloat16EffNS1_23SoftMaxBackwardEpilogueEEEvPT0_PKT2_SA_l)
        /*0f74*/ 	.word	0x00000020


	//----- nvinfo : EIATTR_FRAME_SIZE
	.align		4
.L_687:
        /*0f78*/ 	.byte	0x04, 0x11
        /*0f7a*/ 	.short	(.L_689 - .L_688)
	.align		4
.L_688:
        /*0f7c*/ 	.word	index@($__internal_25_$__cuda_sm20_rem_s64)
        /*0f80*/ 	.word	0x00000000


	//----- nvinfo : EIATTR_FRAME_SIZE
	.align		4
.L_689:
        /*0f84*/ 	.byte	0x04, 0x11
        /*0f86*/ 	.short	(.L_691 - .L_690)
	.align		4
.L_690:
        /*0f88*/ 	.word	index@($__internal_24_$__cuda_sm20_div_u64)
        /*0f8c*/ 	.word	0x00000000


	//----- nvinfo : EIATTR_FRAME_SIZE
	.align		4
.L_691:
        /*0f90*/ 	.byte	0x04, 0x11
        /*0f92*/ 	.short	(.L_693 - .L_692)
	.align		4
.L_692:
        /*0f94*/ 	.word	index@(_ZN2at6native43_GLOBAL__N__9ae7fba5_10_SoftMax_cu_9f978f6320cunn_SoftMaxBackwardILi4EN3c108BFloat16EffNS1_23SoftMaxBackwardEpilogueEEEvPT0_PKT2_SA_l)
        /*0f98*/ 	.word	0x00000000


	//----- nvinfo : EIATTR_REGCOUNT
	.align		4
.L_693:
        /*0f9c*/ 	.byte	0x04, 0x2f
        /*0f9e*/ 	.short	(.L_695 - .L_694)
	.align		4
.L_694:
        /*0fa0*/ 	.word	index@(_ZN2at6native43_GLOBAL__N__9ae7fba5_10_SoftMax_cu_9f978f6327cunn_SpatialSoftMaxBackwardIdddNS1_23SoftMaxBackwardEpilogueEEEvPT_PKT1_S8_jjj)
        /*0fa4*/ 	.word	0x00000020


	//----- nvinfo : EIATTR_FRAME_SIZE
	.align		4
.L_695:
        /*0fa8*/ 	.byte	0x04, 0x11
        /*0faa*/ 	.short	(.L_697 - .L_696)
	.align		4
.L_696:
        /*0fac*/ 	.word	index@(_ZN2at6native43_GLOBAL__N__9ae7fba5_10_SoftMax_cu_9f978f6327cunn_SpatialSoftMaxBackwardIdddNS1_23SoftMaxBackwardEpilogueEEEvPT_PKT1_S8_jjj)
        /*0fb0*/ 	.word	0x00000000


	//----- nvinfo : EIATTR_REGCOUNT
	.align		4
.L_697:
        /*0fb4*/ 	.byte	0x04, 0x2f
        /*0fb6*/ 	.short	(.L_699 - .L_698)
	.align		4
.L_698:
        /*0fb8*/ 	.word	index@(_ZN2at6native43_GLOBAL__N__9ae7fba5_10_SoftMax_cu_9f978f6327cunn_SpatialSoftMaxBackwardIfffNS1_23SoftMaxBackwardEpilogueEEEvPT_PKT1_S8_jjj)
        /*0fbc*/ 	.word	0x00000020


	//----- nvinfo : EIATTR_FRAME_SIZE
	.align		4
.L_699:
        /*0fc0*/ 	.byte	0x04, 0x11
        /*0fc2*/ 	.short	(.L_701 - .L_700)
	.align		4
.L_700:
        /*0fc4*/ 	.word	index@(_ZN2at6native43_GLOBAL__N__9ae7fba5_10_SoftMax_cu_9f978f6327cunn_SpatialSoftMaxBackwardIfffNS1_23SoftMaxBackwardEpilogueEEEvPT_PKT1_S8_jjj)
        /*0fc8*/ 	.word	0x00000000


	//----- nvinfo : EIATTR_REGCOUNT
	.align		4
.L_701:
        /*0fcc*/ 	.byte	0x04, 0x2f
        /*0fce*/ 	.short	(.L_703 - .L_702)
	.align		4
.L_702:
        /*0fd0*/ 	.word	index@(_ZN2at6native43_GLOBAL__N__9ae7fba5_10_SoftMax_cu_9f978f6327cunn_SpatialSoftMaxBackwardIN3c104HalfEfS4_NS1_23SoftMaxBackwardEpilogueEEEvPT_PKT1_SA_jjj)
        /*0fd4*/ 	.word	0x00000020


	//----- nvinfo : EIATTR_FRAME_SIZE
	.align		4
.L_703:
        /*0fd8*/ 	.byte	0x04, 0x11
        /*0fda*/ 	.short	(.L_705 - .L_704)
	.align		4
.L_704:
        /*0fdc*/ 	.word	index@(_ZN2at6native43_GLOBAL__N__9ae7fba5_10_SoftMax_cu_9f978f6327cunn_SpatialSoftMaxBackwardIN3c104HalfEfS4_NS1_23SoftMaxBackwardEpilogueEEEvPT_PKT1_SA_jjj)
        /*0fe0*/ 	.word	0x00000000


	//----- nvinfo : EIATTR_REGCOUNT
	.align		4
.L_705:
        /*0fe4*/ 	.byte	0x04, 0x2f
        /*0fe6*/ 	.short	(.L_707 - .L_706)
	.align		4
.L_706:
        /*0fe8*/ 	.word	index@(_ZN2at6native43_GLOBAL__N__9ae7fba5_10_SoftMax_cu_9f978f6327cunn_SpatialSoftMaxBackwardIN3c104HalfEffNS1_23SoftMaxBackwardEpilogueEEEvPT_PKT1_SA_jjj)
        /*0fec*/ 	.word	0x00000020


	//----- nvinfo : EIATTR_FRAME_SIZE
	.align		4
.L_707:
        /*0ff0*/ 	.byte	0x04, 0x11
        /*0ff2*/ 	.short	(.L_709 - .L_708)
	.align		4
.L_708:
        /*0ff4*/ 	.word	index@(_ZN2at6native43_GLOBAL__N__9ae7fba5_10_SoftMax_cu_9f978f6327cunn_SpatialSoftMaxBackwardIN3c104HalfEffNS1_23SoftMaxBackwardEpilogueEEEvPT_PKT1_SA_jjj)
        /*0ff8*/ 	.word	0x00000000


	//----- nvinfo : EIATTR_REGCOUNT
	.align		4
.L_709:
        /*0ffc*/ 	.byte	0x04, 0x2f
        /*0ffe*/ 	.short	(.L_711 - .L_710)
	.align		4
.L_710:
        /*1000*/ 	.word	index@(_ZN2at6native43_GLOBAL__N__9ae7fba5_10_SoftMax_cu_9f978f6327cunn_SpatialSoftMaxBackwardIN3c108BFloat16EfS4_NS1_23SoftMaxBackwardEpilogueEEEvPT_PKT1_SA_jjj)
        /*1004*/ 	.word	0x00000020


	//----- nvinfo : EIATTR_FRAME_SIZE
	.align		4
.L_711:
        /*1008*/ 	.byte	0x04, 0x11
        /*100a*/ 	.short	(.L_713 - .L_712)
	.align		4
.L_712:
        /*100c*/ 	.word	index@(_ZN2at6native43_GLOBAL__N__9ae7fba5_10_SoftMax_cu_9f978f6327cunn_SpatialSoftMaxBackwardIN3c108BFloat16EfS4_NS1_23SoftMaxBackwardEpilogueEEEvPT_PKT1_SA_jjj)
        /*1010*/ 	.word	0x00000000


	//----- nvinfo : EIATTR_REGCOUNT
	.align		4
.L_713:
        /*1014*/ 	.byte	0x04, 0x2f
        /*1016*/ 	.short	(.L_715 - .L_714)
	.align		4
.L_714:
        /*1018*/ 	.word	index@(_ZN2at6native43_GLOBAL__N__9ae7fba5_10_SoftMax_cu_9f978f6327cunn_SpatialSoftMaxBackwardIN3c108BFloat16EffNS1_23SoftMaxBackwardEpilogueEEEvPT_PKT1_SA_jjj)
        /*101c*/ 	.word	0x00000020


	//----- nvinfo : EIATTR_FRAME_SIZE
	.align		4
.L_715:
        /*1020*/ 	.byte	0x04, 0x11
        /*1022*/ 	.short	(.L_717 - .L_716)
	.align		4
.L_716:
        /*1024*/ 	.word	index@(_ZN2at6native43_GLOBAL__N__9ae7fba5_10_SoftMax_cu_9f978f6327cunn_SpatialSoftMaxBackwardIN3c108BFloat16EffNS1_23SoftMaxBackwardEpilogueEEEvPT_PKT1_SA_jjj)
        /*1028*/ 	.word	0x00000000


	//----- nvinfo : EIATTR_REGCOUNT
	.align		4
.L_717:
        /*102c*/ 	.byte	0x04, 0x2f
        /*102e*/ 	.short	(.L_719 - .L_718)
	.align		4
.L_718:
        /*1030*/ 	.word	index@(_ZN43_GLOBAL__N__9ae7fba5_10_SoftMax_cu_9f978f6320softmax_warp_forwardIdddLi0ELb1ELb0EEEvPT0_PKT_iiiPKbib)
        /*1034*/ 	.word	0x00000020


	//----- nvinfo : EIATTR_FRAME_SIZE
	.align		4
.L_719:
        /*1038*/ 	.byte	0x04, 0x11
        /*103a*/ 	.short	(.L_721 - .L_720)
	.align		4
.L_720:
        /*103c*/ 	.word	index@(_ZN43_GLOBAL__N__9ae7fba5_10_SoftMax_cu_9f978f6320softmax_warp_forwardIdddLi0ELb1ELb0EEEvPT0_PKT_iiiPKbib)
        /*1040*/ 	.word	0x00000000


	//----- nvinfo : EIATTR_REGCOUNT
	.align		4
.L_721:
        /*1044*/ 	.byte	0x04, 0x2f
        /*1046*/ 	.short	(.L_723 - .L_722)
	.align		4
.L_722:
        /*1048*/ 	.word	index@(_ZN43_GLOBAL__N__9ae7fba5_10_SoftMax_cu_9f978f6320softmax_warp_forwardIdddLi1ELb1ELb0EEEvPT0_PKT_iiiPKbib)
        /*104c*/ 	.word	0x0000001c


	//----- nvinfo : EIATTR_FRAME_SIZE
	.align		4
.L_723:
        /*1050*/ 	.byte	0x04, 0x11
        /*1052*/ 	.short	(.L_725 - .L_724)
	.align		4
.L_724:
        /*1054*/ 	.word	index@(_ZN43_GLOBAL__N__9ae7fba5_10_SoftMax_cu_9f978f6320softmax_warp_forwardIdddLi1ELb1ELb0EEEvPT0_PKT_iiiPKbib)
        /*1058*/ 	.word	0x00000000


	//----- nvinfo : EIATTR_REGCOUNT
	.align		4
.L_725:
        /*105c*/ 	.byte	0x04, 0x2f
        /*105e*/ 	.short	(.L_727 - .L_726)
	.align		4
.L_726:
        /*1060*/ 	.word	index@(_ZN43_GLOBAL__N__9ae7fba5_10_SoftMax_cu_9f978f6320softmax_warp_forwardIdddLi2ELb1ELb0EEEvPT0_PKT_iiiPKbib)
        /*1064*/ 	.word	0x0000001c


	//----- nvinfo : EIATTR_FRAME_SIZE
	.align		4
.L_727:
        /*1068*/ 	.byte	0x04, 0x11
        /*106a*/ 	.short	(.L_729 - .L_728)
	.align		4
.L_728:
        /*106c*/ 	.word	index@(_ZN43_GLOBAL__N__9ae7fba5_10_SoftMax_cu_9f978f6320softmax_warp_forwardIdddLi2ELb1ELb0EEEvPT0_PKT_iiiPKbib)
        /*1070*/ 	.word	0x00000000


	//----- nvinfo : EIATTR_REGCOUNT
	.align		4
.L_729:
        /*1074*/ 	.byte	0x04, 0x2f
        /*1076*/ 	.short	(.L_731 - .L_730)
	.align		4
.L_730:
        /*1078*/ 	.word	index@(_ZN43_GLOBAL__N__9ae7fba5_10_SoftMax_cu_9f978f6320softmax_warp_forwardIdddLi3ELb1ELb0EEEvPT0_PKT_iiiPKbib)
        /*107c*/ 	.word	0x0000001c


	//----- nvinfo : EIATTR_FRAME_SIZE
	.align		4
.L_731:
        /*1080*/ 	.byte	0x04, 0x11
        /*1082*/ 	.short	(.L_733 - .L_732)
	.align		4
.L_732:
        /*1084*/ 	.word	index@(_ZN43_GLOBAL__N__9ae7fba5_10_SoftMax_cu_9f978f6320softmax_warp_forwardIdddLi3ELb1ELb0EEEvPT0_PKT_iiiPKbib)
        /*1088*/ 	.word	0x00000000


	//----- nvinfo : EIATTR_REGCOUNT
	.align		4
.L_733:
        /*108c*/ 	.byte	0x04, 0x2f
        /*108e*/ 	.short	(.L_735 - .L_734)
	.align		4
.L_734:
        /*1090*/ 	.word	index@(_ZN43_GLOBAL__N__9ae7fba5_10_SoftMax_cu_9f978f6320softmax_warp_forwardIdddLi4ELb1ELb0EEEvPT0_PKT_iiiPKbib)
        /*1094*/ 	.word	0x0000001e


	//----- nvinfo : EIATTR_FRAME_SIZE
	.align		4
.L_735:
        /*1098*/ 	.byte	0x04, 0x11
        /*109a*/ 	.short	(.L_737 - .L_736)
	.align		4
.L_736:
        /*109c*/ 	.word	index@(_ZN43_GLOBAL__N__9ae7fba5_10_SoftMax_cu_9f978f6320softmax_warp_forwardIdddLi4ELb1ELb0EEEvPT0_PKT_iiiPKbib)
        /*10a0*/ 	.word	0x00000000


	//----- nvinfo : EIATTR_REGCOUNT
	.align		4
.L_737:
        /*10a4*/ 	.byte	0x04, 0x2f
        /*10a6*/ 	.short	(.L_739 - .L_738)
	.align		4
.L_738:
        /*10a8*/ 	.word	index@(_ZN43_GLOBAL__N__9ae7fba5_10_SoftMax_cu_9f978f6320softmax_warp_forwardIdddLi5ELb1ELb0EEEvPT0_PKT_iiiPKbib)
        /*10ac*/ 	.word	0x0000001c


	//----- nvinfo : EIATTR_FRAME_SIZE
	.align		4
.L_739:
        /*10b0*/ 	.byte	0x04, 0x11
        /*10b2*/ 	.short	(.L_741 - .L_740)
	.align		4
.L_740:
        /*10b4*/ 	.word	index@(_ZN43_GLOBAL__N__9ae7fba5_10_SoftMax_cu_9f978f6320softmax_warp_forwardIdddLi5ELb1ELb0EEEvPT0_PKT_iiiPKbib)
        /*10b8*/ 	.word	0x00000000


	//----- nvinfo : EIATTR_REGCOUNT
	.align		4
.L_741:
        /*10bc*/ 	.byte	0x04, 0x2f
        /*10be*/ 	.short	(.L_743 - .L_742)
	.align		4
.L_742:
        /*10c0*/ 	.word	index@(_ZN43_GLOBAL__N__9ae7fba5_10_SoftMax_cu_9f978f6320softmax_warp_forwardIdddLi6ELb1ELb0EEEvPT0_PKT_iiiPKbib)
        /*10c4*/ 	.word	0x00000020


	//----- nvinfo : EIATTR_FRAME_SIZE
	.align		4
.L_743:
        /*10c8*/ 	.byte	0x04, 0x11
        /*10ca*/ 	.short	(.L_745 - .L_744)
	.align		4
.L_744:
        /*10cc*/ 	.word	index@(_ZN43_GLOBAL__N__9ae7fba5_10_SoftMax_cu_9f978f6320softmax_warp_forwardIdddLi6ELb1ELb0EEEvPT0_PKT_iiiPKbib)
        /*10d0*/ 	.word	0x00000000


	//----- nvinfo : EIATTR_REGCOUNT
	.align		4
.L_745:
        /*10d4*/ 	.byte	0x04, 0x2f
        /*10d6*/ 	.short	(.L_747 - .L_746)
	.align		4
.L_746:
        /*10d8*/ 	.word	index@(_ZN43_GLOBAL__N__9ae7fba5_10_SoftMax_cu_9f978f6320softmax_warp_forwardIdddLi7ELb1ELb0EEEvPT0_PKT_iiiPKbib)
        /*10dc*/ 	.word	0x00000028


	//----- nvinfo : EIATTR_FRAME_SIZE
	.align		4
.L_747:
        /*10e0*/ 	.byte	0x04, 0x11
        /*10e2*/ 	.short	(.L_749 - .L_748)
	.align		4
.L_748:
        /*10e4*/ 	.word	index@(_ZN43_GLOBAL__N__9ae7fba5_10_SoftMax_cu_9f978f6320softmax_warp_forwardIdddLi7ELb1ELb0EEEvPT0_PKT_iiiPKbib)
        /*10e8*/ 	.word	0x00000000


	//----- nvinfo : EIATTR_REGCOUNT
	.align		4
.L_749:
        /*10ec*/ 	.byte	0x04, 0x2f
        /*10ee*/ 	.short	(.L_751 - .L_750)
	.align		4
.L_750:
        /*10f0*/ 	.word	index@(_ZN43_GLOBAL__N__9ae7fba5_10_SoftMax_cu_9f978f6320softmax_warp_forwardIdddLi8ELb1ELb0EEEvPT0_PKT_iiiPKbib)
        /*10f4*/ 	.word	0x0000002c


	//----- nvinfo : EIATTR_FRAME_SIZE
	.align		4
.L_751:
        /*10f8*/ 	.byte	0x04, 0x11
        /*10fa*/ 	.short	(.L_753 - .L_752)
	.align		4
.L_752:
        /*10fc*/ 	.word	index@(_ZN43_GLOBAL__N__9ae7fba5_10_SoftMax_cu_9f978f6320softmax_warp_forwardIdddLi8ELb1ELb0EEEvPT0_PKT_iiiPKbib)
        /*1100*/ 	.word	0x00000000


	//----- nvinfo : EIATTR_REGCOUNT
	.align		4
.L_753:
        /*1104*/ 	.byte	0x04, 0x2f
        /*1106*/ 	.short	(.L_755 - .L_754)
	.align		4
.L_754:
        /*1108*/ 	.word	index@(_ZN43_GLOBAL__N__9ae7fba5_10_SoftMax_cu_9f978f6320softmax_warp_forwardIdddLi9ELb1ELb0EEEvPT0_PKT_iiiPKbib)
        /*110c*/ 	.word	0x00000044


	//----- nvinfo : EIATTR_FRAME_SIZE
	.align		4
.L_755:
        /*1110*/ 	.byte	0x04, 0x11
        /*1112*/ 	.short	(.L_757 - .L_756)
	.align		4
.L_756:
        /*1114*/ 	.word	index@(_ZN43_GLOBAL__N__9ae7fba5_10_SoftMax_cu_9f978f6320softmax_warp_forwardIdddLi9ELb1ELb0EEEvPT0_PKT_iiiPKbib)
        /*1118*/ 	.word	0x00000000


	//----- nvinfo : EIATTR_REGCOUNT
	.align		4
.L_757:
        /*111c*/ 	.byte	0x04, 0x2f
        /*111e*/ 	.short	(.L_759 - .L_758)
	.align		4
.L_758:
        /*1120*/ 	.word	index@(_ZN43_GLOBAL__N__9ae7fba5_10_SoftMax_cu_9f978f6320softmax_warp_forwardIdddLi10ELb1ELb0EEEvPT0_PKT_iiiPKbib)
        /*1124*/ 	.word	0x0000007f


	//----- nvinfo : EIATTR_FRAME_SIZE
	.align		4
.L_759:
        /*1128*/ 	.byte	0x04, 0x11
        /*112a*/ 	.short	(.L_761 - .L_760)
	.align		4
.L_760:
        /*112c*/ 	.word	index@(_ZN43_GLOBAL__N__9ae7fba5_10_SoftMax_cu_9f978f6320softmax_warp_forwardIdddLi10ELb1ELb0EEEvPT0_PKT_iiiPKbib)
        /*1130*/ 	.word	0x00000000


	//----- nvinfo : EIATTR_REGCOUNT
	.align		4
.L_761:
        /*1134*/ 	.byte	0x04, 0x2f
        /*1136*/ 	.short	(.L_763 - .L_762)
	.align		4
.L_762:
        /*1138*/ 	.word	index@(_ZN43_GLOBAL__N__9ae7fba5_10_SoftMax_cu_9f978f6320softmax_warp_forwardIdddLi11ELb1ELb0EEEvPT0_PKT_iiiPKbib)
        /*113c*/ 	.word	0x000000ff


	//----- nvinfo : EIATTR_FRAME_SIZE
	.align		4
.L_763:
        /*1140*/ 	.byte	0x04, 0x11
        /*1142*/ 	.short	(.L_765 - .L_764)
	.align		4
.L_764:
        /*1144*/ 	.word	index@(_ZN43_GLOBAL__N__9ae7fba5_10_SoftMax_cu_9f978f6320softmax_warp_forwardIdddLi11ELb1ELb0EEEvPT0_PKT_iiiPKbib)
        /*1148*/ 	.word	0x00000000


	//----- nvinfo : EIATTR_REGCOUNT
	.align		4
.L_765:
        /*114c*/ 	.byte	0x04, 0x2f
        /*114e*/ 	.short	(.L_767 - .L_766)
	.align		4
.L_766:
        /*1150*/ 	.word	index@(_ZN43_GLOBAL__N__9ae7fba5_10_SoftMax_cu_9f978f6320softmax_warp_forwardIfffLi0ELb1ELb0EEEvPT0_PKT_iiiPKbib)
        /*1154*/ 	.word	0x0000000f


	//----- nvinfo : EIATTR_FRAME_SIZE
	.align		4
.L_767:
        /*1158*/ 	.byte	0x04, 0x11
        /*115a*/ 	.short	(.L_769 - .L_768)
	.align		4
.L_768:
        /*115c*/ 	.word	index@(_ZN43_GLOBAL__N__9ae7fba5_10_SoftMax_cu_9f978f6320softmax_warp_forwardIfffLi0ELb1ELb0EEEvPT0_PKT_iiiPKbib)
        /*1160*/ 	.word	0x00000000


	//----- nvinfo : EIATTR_REGCOUNT
	.align		4
.L_769:
        /*1164*/ 	.byte	0x04, 0x2f
        /*1166*/ 	.short	(.L_771 - .L_770)
	.align		4
.L_770:
        /*1168*/ 	.word	index@(_ZN43_GLOBAL__N__9ae7fba5_10_SoftMax_cu_9f978f6320softmax_warp_forwardIfffLi1ELb1ELb0EEEvPT0_PKT_iiiPKbib)
        /*116c*/ 	.word	0x00000012


	//----- nvinfo : EIATTR_FRAME_SIZE
	.align		4
.L_771:
        /*1170*/ 	.byte	0x04, 0x11
        /*1172*/ 	.short	(.L_773 - .L_772)
	.align		4
.L_772:
        /*1174*/ 	.word	index@(_ZN43_GLOBAL__N__9ae7fba5_10_SoftMax_cu_9f978f6320softmax_warp_forwardIfffLi1ELb1ELb0EEEvPT0_PKT_iiiPKbib)
        /*1178*/ 	.word	0x00000000


	//----- nvinfo : EIATTR_REGCOUNT
	.align		4
.L_773:
        /*117c*/ 	.byte	0x04, 0x2f
        /*117e*/ 	.short	(.L_775 - .L_774)
	.align		4
.L_774:
        /*1180*/ 	.word	index@(_ZN43_GLOBAL__N__9ae7fba5_10_SoftMax_cu_9f978f6320softmax_warp_forwardIfffLi2ELb1ELb0EEEvPT0_PKT_iiiPKbib)
        /*1184*/ 	.word	0x00000013


	//----- nvinfo : EIATTR_FRAME_SIZE
	.align		4
.L_775:
        /*1188*/ 	.byte	0x04, 0x11
        /*118a*/ 	.short	(.L_777 - .L_776)
	.align		4
.L_776:
        /*118c*/ 	.word	index@(_ZN43_GLOBAL__N__9ae7fba5_10_SoftMax_cu_9f978f6320softmax_warp_forwardIfffLi2ELb1ELb0EEEvPT0_PKT_iiiPKbib)
        /*1190*/ 	.word	0x00000000


	//----- nvinfo : EIATTR_REGCOUNT
	.align		4
.L_777:
        /*1194*/ 	.byte	0x04, 0x2f
        /*1196*/ 	.short	(.L_779 - .L_778)
	.align		4
.L_778:
        /*1198*/ 	.word	index@(_ZN43_GLOBAL__N__9ae7fba5_10_SoftMax_cu_9f978f6320softmax_warp_forwardIfffLi3ELb1ELb0EEEvPT0_PKT_iiiPKbib)
        /*119c*/ 	.word	0x00000014


	//----- nvinfo : EIATTR_FRAME_SIZE
	.align		4
.L_779:
        /*11a0*/ 	.byte	0x04, 0x11
        /*11a2*/ 	.short	(.L_781 - .L_780)
	.align		4
.L_780:
        /*11a4*/ 	.word	index@(_ZN43_GLOBAL__N__9ae7fba5_10_SoftMax_cu_9f978f6320softmax_warp_forwardIfffLi3ELb1ELb0EEEvPT0_PKT_iiiPKbib)
        /*11a8*/ 	.word	0x00000000


	//----- nvinfo : EIATTR_REGCOUNT
	.align		4
.L_781:
        /*11ac*/ 	.byte	0x04, 0x2f
        /*11ae*/ 	.short	(.L_783 - .L_782)
	.align		4
.L_782:
        /*11b0*/ 	.word	index@(_ZN43_GLOBAL__N__9ae7fba5_10_SoftMax_cu_9f978f6320softmax_warp_forwardIfffLi4ELb1ELb0EEEvPT0_PKT_iiiPKbib)
        /*11b4*/ 	.word	0x00000014


	//----- nvinfo : EIATTR_FRAME_SIZE
	.align		4
.L_783:
        /*11b8*/ 	.byte	0x04, 0x11
        /*11ba*/ 	.short	(.L_785 - .L_784)
	.align		4
.L_784:
        /*11bc*/ 	.word	index@(_ZN43_GLOBAL__N__9ae7fba5_10_SoftMax_cu_9f978f6320softmax_warp_forwardIfffLi4ELb1ELb0EEEvPT0_PKT_iiiPKbib)
        /*11c0*/ 	.word	0x00000000


	//----- nvinfo : EIATTR_REGCOUNT
	.align		4
.L_785:
        /*11c4*/ 	.byte	0x04, 0x2f
        /*11c6*/ 	.short	(.L_787 - .L_786)
	.align		4
.L_786:
        /*11c8*/ 	.word	index@(_ZN43_GLOBAL__N__9ae7fba5_10_SoftMax_cu_9f978f6320softmax_warp_forwardIfffLi5ELb1ELb0EEEvPT0_PKT_iiiPKbib)
        /*11cc*/ 	.word	0x00000014


	//----- nvinfo : EIATTR_FRAME_SIZE
	.align		4
.L_787:
        /*11d0*/ 	.byte	0x04, 0x11
        /*11d2*/ 	.short	(.L_789 - .L_788)
	.align		4
.L_788:
        /*11d4*/ 	.word	index@(_ZN43_GLOBAL__N__9ae7fba5_10_SoftMax_cu_9f978f6320softmax_warp_forwardIfffLi5ELb1ELb0EEEvPT0_PKT_iiiPKbib)
        /*11d8*/ 	.word	0x00000000


	//----- nvinfo : EIATTR_REGCOUNT
	.align		4
.L_789:
        /*11dc*/ 	.byte	0x04, 0x2f
        /*11de*/ 	.short	(.L_791 - .L_790)
	.align		4
.L_790:
        /*11e0*/ 	.word	index@(_ZN43_GLOBAL__N__9ae7fba5_10_SoftMax_cu_9f978f6320softmax_warp_forwardIfffLi6ELb1ELb0EEEvPT0_PKT_iiiPKbib)
        /*11e4*/ 	.word	0x0000001a


	//----- nvinfo : EIATTR_FRAME_SIZE
	.align		4
.L_791:
        /*11e8*/ 	.byte	0x04, 0x11
        /*11ea*/ 	.short	(.L_793 - .L_792)
	.align		4
.L_792:
        /*11ec*/ 	.word	index@(_ZN43_GLOBAL__N__9ae7fba5_10_SoftMax_cu_9f978f6320softmax_warp_forwardIfffLi6ELb1ELb0EEEvPT0_PKT_iiiPKbib)
        /*11f0*/ 	.word	0x00000000


	//----- nvinfo : EIATTR_REGCOUNT
	.align		4
.L_793:
        /*11f4*/ 	.byte	0x04, 0x2f
        /*11f6*/ 	.short	(.L_795 - .L_794)
	.align		4
.L_794:
        /*11f8*/ 	.word	index@(_ZN43_GLOBAL__N__9ae7fba5_10_SoftMax_cu_9f978f6320softmax_warp_forwardIfffLi7ELb1ELb0EEEvPT0_PKT_iiiPKbib)
        /*11fc*/ 	.word	0x0000001f


	//----- nvinfo : EIATTR_FRAME_SIZE
	.align		4
.L_795:
        /*1200*/ 	.byte	0x04, 0x11
        /*1202*/ 	.short	(.L_797 - .L_796)
	.align		4
.L_796:
        /*1204*/ 	.word	index@(_ZN43_GLOBAL__N__9ae7fba5_10_SoftMax_cu_9f978f6320softmax_warp_forwardIfffLi7ELb1ELb0EEEvPT0_PKT_iiiPKbib)
        /*1208*/ 	.word	0x00000000


	//----- nvinfo : EIATTR_REGCOUNT
	.align		4
.L_797:
        /*120c*/ 	.byte	0x04, 0x2f
        /*120e*/ 	.short	(.L_799 - .L_798)
	.align		4
.L_798:
        /*1210*/ 	.word	index@(_ZN43_GLOBAL__N__9ae7fba5_10_SoftMax_cu_9f978f6320softmax_warp_forwardIfffLi8ELb1ELb0EEEvPT0_PKT_iiiPKbib)
        /*1214*/ 	.word	0x0000001f


	//----- nvinfo : EIATTR_FRAME_SIZE
	.align		4
.L_799:
        /*1218*/ 	.byte	0x04, 0x11
        /*121a*/ 	.short	(.L_801 - .L_800)
	.align		4
.L_800:
        /*121c*/ 	.word	index@(_ZN43_GLOBAL__N__9ae7fba5_10_SoftMax_cu_9f978f6320softmax_warp_forwardIfffLi8ELb1ELb0EEEvPT0_PKT_iiiPKbib)
        /*1220*/ 	.word	0x00000000


	//----- nvinfo : EIATTR_REGCOUNT
	.align		4
.L_801:
        /*1224*/ 	.byte	0x04, 0x2f
        /*1226*/ 	.short	(.L_803 - .L_802)
	.align		4
.L_802:
        /*1228*/ 	.word	index@(_ZN43_GLOBAL__N__9ae7fba5_10_SoftMax_cu_9f978f6320softmax_warp_forwardIfffLi9ELb1ELb0EEEvPT0_PKT_iiiPKbib)
        /*122c*/ 	.word	0x00000028


	//----- nvinfo : EIATTR_FRAME_SIZE
	.align		4
.L_803:
        /*1230*/ 	.byte	0x04, 0x11
        /*1232*/ 	.short	(.L_805 - .L_804)
	.align		4
.L_804:
        /*1234*/ 	.word	index@(_ZN43_GLOBAL__N__9ae7fba5_10_SoftMax_cu_9f978f6320softmax_warp_forwardIfffLi9ELb1ELb0EEEvPT0_PKT_iiiPKbib)
        /*1238*/ 	.word	0x00000000


	//----- nvinfo : EIATTR_REGCOUNT
	.align		4
.L_805:
        /*123c*/ 	.byte	0x04, 0x2f
        /*123e*/ 	.short	(.L_807 - .L_806)
	.align		4
.L_806:
        /*1240*/ 	.word	index@(_ZN43_GLOBAL__N__9ae7fba5_10_SoftMax_cu_9f978f6320softmax_warp_forwardIfffLi10ELb1ELb0EEEvPT0_PKT_iiiPKbib)
        /*1244*/ 	.word	0x00000040


	//----- nvinfo : EIATTR_FRAME_SIZE
	.align		4
.L_807:
        /*1248*/ 	.byte	0x04, 0x11
        /*124a*/ 	.short	(.L_809 - .L_808)
	.align		4
.L_808:
        /*124c*/ 	.word	index@(_ZN43_GLOBAL__N__9ae7fba5_10_SoftMax_cu_9f978f6320softmax_warp_forwardIfffLi10ELb1ELb0EEEvPT0_PKT_iiiPKbib)
        /*1250*/ 	.word	0x00000000


	//----- nvinfo : EIATTR_REGCOUNT
	.align		4
.L_809:
        /*1254*/ 	.byte	0x04, 0x2f
        /*1256*/ 	.short	(.L_811 - .L_810)
	.align		4
.L_810:
        /*1258*/ 	.word	index@(_ZN43_GLOBAL__N__9ae7fba5_10_SoftMax_cu_9f978f6320softmax_warp_forwardIfffLi11ELb1ELb0EEEvPT0_PKT_iiiPKbib)
        /*125c*/ 	.word	0x00000080


	//----- nvinfo : EIATTR_FRAME_SIZE
	.align		4
.L_811:
        /*1260*/ 	.byte	0x04, 0x11
        /*1262*/ 	.short	(.L_813 - .L_812)
	.align		4
.L_812:
        /*1264*/ 	.word	index@(_ZN43_GLOBAL__N__9ae7fba5_10_SoftMax_cu_9f978f6320softmax_warp_forwardIfffLi11ELb1ELb0EEEvPT0_PKT_iiiPKbib)
        /*1268*/ 	.word	0x00000000


	//----- nvinfo : EIATTR_REGCOUNT
	.align		4
.L_813:
        /*126c*/ 	.byte	0x04, 0x2f
        /*126e*/ 	.short	(.L_815 - .L_814)
	.align		4
.L_814:
        /*1270*/ 	.word	index@(_ZN43_GLOBAL__N__9ae7fba5_10_SoftMax_cu_9f978f6320softmax_warp_forwardIN3c104HalfES2_fLi0ELb1ELb0EEEvPT0_PKT_iiiPKbib)
        /*1274*/ 	.word	0x00000010


	//----- nvinfo : EIATTR_FRAME_SIZE
	.align		4
.L_815:
        /*1278*/ 	.byte	0x04, 0x11
        /*127a*/ 	.short	(.L_817 - .L_816)
	.align		4
.L_816:
        /*127c*/ 	.word	index@(_ZN43_GLOBAL__N__9ae7fba5_10_SoftMax_cu_9f978f6320softmax_warp_forwardIN3c104HalfES2_fLi0ELb1ELb0EEEvPT0_PKT_iiiPKbib)
        /*1280*/ 	.word	0x00000000


	//----- nvinfo : EIATTR_REGCOUNT
	.align		4
.L_817:
        /*1284*/ 	.byte	0x04, 0x2f
        /*1286*/ 	.short	(.L_819 - .L_818)
	.align		4
.L_818:
        /*1288*/ 	.word	index@(_ZN43_GLOBAL__N__9ae7fba5_10_SoftMax_cu_9f978f6320softmax_warp_forwardIN3c104HalfES2_fLi1ELb1ELb0EEEvPT0_PKT_iiiPKbib)
        /*128c*/ 	.word	0x00000012


	//----- nvinfo : EIATTR_FRAME_SIZE
	.align		4
.L_819:
        /*1290*/ 	.byte	0x04, 0x11
        /*1292*/ 	.short	(.L_821 - .L_820)
	.align		4
.L_820:
        /*1294*/ 	.word	index@(_ZN43_GLOBAL__N__9ae7fba5_10_SoftMax_cu_9f978f6320softmax_warp_forwardIN3c104HalfES2_fLi1ELb1ELb0EEEvPT0_PKT_iiiPKbib)
        /*1298*/ 	.word	0x00000000


	//----- nvinfo : EIATTR_REGCOUNT
	.align		4
.L_821:
        /*129c*/ 	.byte	0x04, 0x2f
        /*129e*/ 	.short	(.L_823 - .L_822)
	.align		4
.L_822:
        /*12a0*/ 	.word	index@(_ZN43_GLOBAL__N__9ae7fba5_10_SoftMax_cu_9f978f6320softmax_warp_forwardIN3c104HalfES2_fLi2ELb1ELb0EEEvPT0_PKT_iiiPKbib)
        /*12a4*/ 	.word	0x00000015


	//----- nvinfo : EIATTR_FRAME_SIZE
	.align		4
.L_823:
        /*12a8*/ 	.byte	0x04, 0x11
        /*12aa*/ 	.short	(.L_825 - .L_824)
	.align		4
.L_824:
        /*12ac*/ 	.word	index@(_ZN43_GLOBAL__N__9ae7fba5_10_SoftMax_cu_9f978f6320softmax_warp_forwardIN3c104HalfES2_fLi2ELb1ELb0EEEvPT0_PKT_iiiPKbib)
        /*12b0*/ 	.word	0x00000000


	//----- nvinfo : EIATTR_REGCOUNT
	.align		4
.L_825:
        /*12b4*/ 	.byte	0x04, 0x2f
        /*12b6*/ 	.short	(.L_827 - .L_826)
	.align		4
.L_826:
        /*12b8*/ 	.word	index@(_ZN43_GLOBAL__N__9ae7fba5_10_SoftMax_cu_9f978f6320softmax_warp_forwardIN3c104HalfES2_fLi3ELb1ELb0EEEvPT0_PKT_iiiPKbib)
        /*12bc*/ 	.word	0x00000015


	//----- nvinfo : EIATTR_FRAME_SIZE
	.align		4
.L_827:
        /*12c0*/ 	.byte	0x04, 0x11
        /*12c2*/ 	.short	(.L_829 - .L_828)
	.align		4
.L_828:
        /*12c4*/ 	.word	index@(_ZN43_GLOBAL__N__9ae7fba5_10_SoftMax_cu_9f978f6320softmax_warp_forwardIN3c104HalfES2_fLi3ELb1ELb0EEEvPT0_PKT_iiiPKbib)
        /*12c8*/ 	.word	0x00000000


	//----- nvinfo : EIATTR_REGCOUNT
	.align		4
.L_829:
        /*12cc*/ 	.byte	0x04, 0x2f
        /*12ce*/ 	.short	(.L_831 - .L_830)
	.align		4
.L_830:
        /*12d0*/ 	.word	index@(_ZN43_GLOBAL__N__9ae7fba5_10_SoftMax_cu_9f978f6320softmax_warp_forwardIN3c104HalfES2_fLi4ELb1ELb0EEEvPT0_PKT_iiiPKbib)
        /*12d4*/ 	.word	0x00000015


	//----- nvinfo : EIATTR_FRAME_SIZE
	.align		4
.L_831:
        /*12d8*/ 	.byte	0x04, 0x11
        /*12da*/ 	.short	(.L_833 - .L_832)
	.align		4
.L_832:
        /*12dc*/ 	.word	index@(_ZN43_GLOBAL__N__9ae7fba5_10_SoftMax_cu_9f978f6320softmax_warp_forwardIN3c104HalfES2_fLi4ELb1ELb0EEEvPT0_PKT_iiiPKbib)
        /*12e0*/ 	.word	0x00000000


	//----- nvinfo : EIATTR_REGCOUNT
	.align		4
.L_833:
        /*12e4*/ 	.byte	0x04, 0x2f
        /*12e6*/ 	.short	(.L_835 - .L_834)
	.align		4
.L_834:
        /*12e8*/ 	.word	index@(_ZN43_GLOBAL__N__9ae7fba5_10_SoftMax_cu_9f978f6320softmax_warp_forwardIN3c104HalfES2_fLi5ELb1ELb0EEEvPT0_PKT_iiiPKbib)
        /*12ec*/ 	.word	0x00000014


	//----- nvinfo : EIATTR_FRAME_SIZE
	.align		4
.L_835:
        /*12f0*/ 	.byte	0x04, 0x11
        /*12f2*/ 	.short	(.L_837 - .L_836)
	.align		4
.L_836:
        /*12f4*/ 	.word	index@(_ZN43_GLOBAL__N__9ae7fba5_10_SoftMax_cu_9f978f6320softmax_warp_forwardIN3c104HalfES2_fLi5ELb1ELb0EEEvPT0_PKT_iiiPKbib)
        /*12f8*/ 	.word	0x00000000


	//----- nvinfo : EIATTR_REGCOUNT
	.align		4
.L_837:
        /*12fc*/ 	.byte	0x04, 0x2f
        /*12fe*/ 	.short	(.L_839 - .L_838)
	.align		4
.L_838:
        /*1300*/ 	.word	index@(_ZN43_GLOBAL__N__9ae7fba5_10_SoftMax_cu_9f978f6320softmax_warp_forwardIN3c104HalfES2_fLi6ELb1ELb0EEEvPT0_PKT_iiiPKbib)
        /*1304*/ 	.word	0x00000019


	//----- nvinfo : EIATTR_FRAME_SIZE
	.align		4
.L_839:
        /*1308*/ 	.byte	0x04, 0x11
        /*130a*/ 	.short	(.L_841 - .L_840)
	.align		4
.L_840:
        /*130c*/ 	.word	index@(_ZN43_GLOBAL__N__9ae7fba5_10_SoftMax_cu_9f978f6320softmax_warp_forwardIN3c104HalfES2_fLi6ELb1ELb0EEEvPT0_PKT_iiiPKbib)
        /*1310*/ 	.word	0x00000000


	//----- nvinfo : EIATTR_REGCOUNT
	.align		4
.L_841:
        /*1314*/ 	.byte	0x04, 0x2f
        /*1316*/ 	.short	(.L_843 - .L_842)
	.align		4
.L_842:
        /*1318*/ 	.word	index@(_ZN43_GLOBAL__N__9ae7fba5_10_SoftMax_cu_9f978f6320softmax_warp_forwardIN3c104HalfES2_fLi7ELb1ELb0EEEvPT0_PKT_iiiPKbib)
        /*131c*/ 	.word	0x00000020


	//----- nvinfo : EIATTR_FRAME_SIZE
	.align		4
.L_843:
        /*1320*/ 	.byte	0x04, 0x11
        /*1322*/ 	.short	(.L_845 - .L_844)
	.align		4
.L_844:
        /*1324*/ 	.word	index@(_ZN43_GLOBAL__N__9ae7fba5_10_SoftMax_cu_9f978f6320softmax_warp_forwardIN3c104HalfES2_fLi7ELb1ELb0EEEvPT0_PKT_iiiPKbib)
        /*1328*/ 	.word	0x00000000


	//----- nvinfo : EIATTR_REGCOUNT
	.align		4
.L_845:
        /*132c*/ 	.byte	0x04, 0x2f
        /*132e*/ 	.short	(.L_847 - .L_846)
	.align		4
.L_846:
        /*1330*/ 	.word	index@(_ZN43_GLOBAL__N__9ae7fba5_10_SoftMax_cu_9f978f6320softmax_warp_forwardIN3c104HalfES2_fLi8ELb1ELb0EEEvPT0_PKT_iiiPKbib)
        /*1334*/ 	.word	0x00000020


	//----- nvinfo : EIATTR_FRAME_SIZE
	.align		4
.L_847:
        /*1338*/ 	.byte	0x04, 0x11
        /*133a*/ 	.short	(.L_849 - .L_848)
	.align		4
.L_848:
        /*133c*/ 	.word	index@(_ZN43_GLOBAL__N__9ae7fba5_10_SoftMax_cu_9f978f6320softmax_warp_forwardIN3c104HalfES2_fLi8ELb1ELb0EEEvPT0_PKT_iiiPKbib)
        /*1340*/ 	.word	0x00000000


	//----- nvinfo : EIATTR_REGCOUNT
	.align		4
.L_849:
        /*1344*/ 	.byte	0x04, 0x2f
        /*1346*/ 	.short	(.L_851 - .L_850)
	.align		4
.L_850:
        /*1348*/ 	.word	index@(_ZN43_GLOBAL__N__9ae7fba5_10_SoftMax_cu_9f978f6320softmax_warp_forwardIN3c104HalfES2_fLi9ELb1ELb0EEEvPT0_PKT_iiiPKbib)
        /*134c*/ 	.word	0x00000028


	//----- nvinfo : EIATTR_FRAME_SIZE
	.align		4
.L_851:
        /*1350*/ 	.byte	0x04, 0x11
        /*1352*/ 	.short	(.L_853 - .L_852)
	.align		4
.L_852:
        /*1354*/ 	.word	index@(_ZN43_GLOBAL__N__9ae7fba5_10_SoftMax_cu_9f978f6320softmax_warp_forwardIN3c104HalfES2_fLi9ELb1ELb0EEEvPT0_PKT_iiiPKbib)
        /*1358*/ 	.word	0x00000000


	//----- nvinfo : EIATTR_REGCOUNT
	.align		4
.L_853:
        /*135c*/ 	.byte	0x04, 0x2f
        /*135e*/ 	.short	(.L_855 - .L_854)
	.align		4
.L_854:
        /*1360*/ 	.word	index@(_ZN43_GLOBAL__N__9ae7fba5_10_SoftMax_cu_9f978f6320softmax_warp_forwardIN3c104HalfES2_fLi10ELb1ELb0EEEvPT0_PKT_iiiPKbib)
        /*1364*/ 	.word	0x00000048


	//----- nvinfo : EIATTR_FRAME_SIZE
	.align		4
.L_855:
        /*1368*/ 	.byte	0x04, 0x11
        /*136a*/ 	.short	(.L_857 - .L_856)
	.align		4
.L_856:
        /*136c*/ 	.word	index@(_ZN43_GLOBAL__N__9ae7fba5_10_SoftMax_cu_9f978f6320softmax_warp_forwardIN3c104HalfES2_fLi10ELb1ELb0EEEvPT0_PKT_iiiPKbib)
        /*1370*/ 	.word	0x00000000


	//----- nvinfo : EIATTR_REGCOUNT
	.align		4
.L_857:
        /*1374*/ 	.byte	0x04, 0x2f
        /*1376*/ 	.short	(.L_859 - .L_858)
	.align		4
.L_858:
        /*1378*/ 	.word	index@(_ZN43_GLOBAL__N__9ae7fba5_10_SoftMax_cu_9f978f6320softmax_warp_forwardIN3c104HalfES2_fLi11ELb1ELb0EEEvPT0_PKT_iiiPKbib)
        /*137c*/ 	.word	0x00000080


	//----- nvinfo : EIATTR_FRAME_SIZE
	.align		4
.L_859:
        /*1380*/ 	.byte	0x04, 0x11
        /*1382*/ 	.short	(.L_861 - .L_860)
	.align		4
.L_860:
        /*1384*/ 	.word	index@(_ZN43_GLOBAL__N__9ae7fba5_10_SoftMax_cu_9f978f6320softmax_warp_forwardIN3c104HalfES2_fLi11ELb1ELb0EEEvPT0_PKT_iiiPKbib)
        /*1388*/ 	.word	0x00000000


	//----- nvinfo : EIATTR_REGCOUNT
	.align		4
.L_861:
        /*138c*/ 	.byte	0x04, 0x2f
        /*138e*/ 	.short	(.L_863 - .L_862)
	.align		4
.L_862:
        /*1390*/ 	.word	index@(_ZN43_GLOBAL__N__9ae7fba5_10_SoftMax_cu_9f978f6320softmax_warp_forwardIN3c104HalfEffLi0ELb1ELb0EEEvPT0_PKT_iiiPKbib)
        /*1394*/ 	.word	0x00000010


	//----- nvinfo : EIATTR_FRAME_SIZE
	.align		4
.L_863:
        /*1398*/ 	.byte	0x04, 0x11
        /*139a*/ 	.short	(.L_865 - .L_864)
	.align		4
.L_864:
        /*139c*/ 	.word	index@(_ZN43_GLOBAL__N__9ae7fba5_10_SoftMax_cu_9f978f6320softmax_warp_forwardIN3c104HalfEffLi0ELb1ELb0EEEvPT0_PKT_iiiPKbib)
        /*13a0*/ 	.word	0x00000000


	//----- nvinfo : EIATTR_REGCOUNT
	.align		4
.L_865:
        /*13a4*/ 	.byte	0x04, 0x2f
        /*13a6*/ 	.short	(.L_867 - .L_866)
	.align		4
.L_866:
        /*13a8*/ 	.word	index@(_ZN43_GLOBAL__N__9ae7fba5_10_SoftMax_cu_9f978f6320softmax_warp_forwardIN3c104HalfEffLi1ELb1ELb0EEEvPT0_PKT_iiiPKbib)
        /*13ac*/ 	.word	0x00000014


	//----- nvinfo : EIATTR_FRAME_SIZE
	.align		4
.L_867:
        /*13b0*/ 	.byte	0x04, 0x11
        /*13b2*/ 	.short	(.L_869 - .L_868)
	.align		4
.L_868:
        /*13b4*/ 	.word	index@(_ZN43_GLOBAL__N__9ae7fba5_10_SoftMax_cu_9f978f6320softmax_warp_forwardIN3c104HalfEffLi1ELb1ELb0EEEvPT0_PKT_iiiPKbib)
        /*13b8*/ 	.word	0x00000000


	//----- nvinfo : EIATTR_REGCOUNT
	.align		4
.L_869:
        /*13bc*/ 	.byte	0x04, 0x2f
        /*13be*/ 	.short	(.L_871 - .L_870)
	.align		4
.L_870:
        /*13c0*/ 	.word	index@(_ZN43_GLOBAL__N__9ae7fba5_10_SoftMax_cu_9f978f6320softmax_warp_forwardIN3c104HalfEffLi2ELb1ELb0EEEvPT0_PKT_iiiPKbib)
        /*13c4*/ 	.word	0x00000015


	//----- nvinfo : EIATTR_FRAME_SIZE
	.align		4
.L_871:
        /*13c8*/ 	.byte	0x04, 0x11
        /*13ca*/ 	.short	(.L_873 - .L_872)
	.align		4
.L_872:
        /*13cc*/ 	.word	index@(_ZN43_GLOBAL__N__9ae7fba5_10_SoftMax_cu_9f978f6320softmax_warp_forwardIN3c104HalfEffLi2ELb1ELb0EEEvPT0_PKT_iiiPKbib)
        /*13d0*/ 	.word	0x00000000


	//----- nvinfo : EIATTR_REGCOUNT
	.align		4
.L_873:
        /*13d4*/ 	.byte	0x04, 0x2f
        /*13d6*/ 	.short	(.L_875 - .L_874)
	.align		4
.L_874:
        /*13d8*/ 	.word	index@(_ZN43_GLOBAL__N__9ae7fba5_10_SoftMax_cu_9f978f6320softmax_warp_forwardIN3c104HalfEffLi3ELb1ELb0EEEvPT0_PKT_iiiPKbib)
        /*13dc*/ 	.word	0x00000015


	//----- nvinfo : EIATTR_FRAME_SIZE
	.align		4
.L_875:
        /*13e0*/ 	.byte	0x04, 0x11
        /*13e2*/ 	.short	(.L_877 - .L_876)
	.align		4
.L_876:
        /*13e4*/ 	.word	index@(_ZN43_GLOBAL__N__9ae7fba5_10_SoftMax_cu_9f978f6320softmax_warp_forwardIN3c104HalfEffLi3ELb1ELb0EEEvPT0_PKT_iiiPKbib)
        /*13e8*/ 	.word	0x00000000


	//----- nvinfo : EIATTR_REGCOUNT
	.align		4
.L_877:
        /*13ec*/ 	.byte	0x04, 0x2f
        /*13ee*/ 	.short	(.L_879 - .L_878)
	.align		4
.L_878:
        /*13f0*/ 	.word	index@(_ZN43_GLOBAL__N__9ae7fba5_10_SoftMax_cu_9f978f6320softmax_warp_forwardIN3c104HalfEffLi4ELb1ELb0EEEvPT0_PKT_iiiPKbib)
        /*13f4*/ 	.word	0x00000015


	//----- nvinfo : EIATTR_FRAME_SIZE
	.align		4
.L_879:
        /*13f8*/ 	.byte	0x04, 0x11
        /*13fa*/ 	.short	(.L_881 - .L_880)
	.align		4
.L_880:
        /*13fc*/ 	.word	index@(_ZN43_GLOBAL__N__9ae7fba5_10_SoftMax_cu_9f978f6320softmax_warp_forwardIN3c104HalfEffLi4ELb1ELb0EEEvPT0_PKT_iiiPKbib)
        /*1400*/ 	.word	0x00000000


	//----- nvinfo : EIATTR_REGCOUNT
	.align		4
.L_881:
        /*1404*/ 	.byte	0x04, 0x2f
        /*1406*/ 	.short	(.L_883 - .L_882)
	.align		4
.L_882:
        /*1408*/ 	.word	index@(_ZN43_GLOBAL__N__9ae7fba5_10_SoftMax_cu_9f978f6320softmax_warp_forwardIN3c104HalfEffLi5ELb1ELb0EEEvPT0_PKT_iiiPKbib)
        /*140c*/ 	.word	0x00000014


	//----- nvinfo : EIATTR_FRAME_SIZE
	.align		4
.L_883:
        /*1410*/ 	.byte	0x04, 0x11
        /*1412*/ 	.short	(.L_885 - .L_884)
	.align		4
.L_884:
        /*1414*/ 	.word	index@(_ZN43_GLOBAL__N__9ae7fba5_10_SoftMax_cu_9f978f6320softmax_warp_forwardIN3c104HalfEffLi5ELb1ELb0EEEvPT0_PKT_iiiPKbib)
        /*1418*/ 	.word	0x00000000


	//----- nvinfo : EIATTR_REGCOUNT
	.align		4
.L_885:
        /*141c*/ 	.byte	0x04, 0x2f
        /*141e*/ 	.short	(.L_887 - .L_886)
	.align		4
.L_886:
        /*1420*/ 	.word	index@(_ZN43_GLOBAL__N__9ae7fba5_10_SoftMax_cu_9f978f6320softmax_warp_forwardIN3c104HalfEffLi6ELb1ELb0EEEvPT0_PKT_iiiPKbib)
        /*1424*/ 	.word	0x00000019


	//----- nvinfo : EIATTR_FRAME_SIZE
	.align		4
.L_887:
        /*1428*/ 	.byte	0x04, 0x11
        /*142a*/ 	.short	(.L_889 - .L_888)
	.align		4
.L_888:
        /*142c*/ 	.word	index@(_ZN43_GLOBAL__N__9ae7fba5_10_SoftMax_cu_9f978f6320softmax_warp_forwardIN3c104HalfEffLi6ELb1ELb0EEEvPT0_PKT_iiiPKbib)
        /*1430*/ 	.word	0x00000000


	//----- nvinfo : EIATTR_REGCOUNT
	.align		4
.L_889:
        /*1434*/ 	.byte	0x04, 0x2f
        /*1436*/ 	.short	(.L_891 - .L_890)
	.align		4
.L_890:
        /*1438*/ 	.word	index@(_ZN43_GLOBAL__N__9ae7fba5_10_SoftMax_cu_9f978f6320softmax_warp_forwardIN3c104HalfEffLi7ELb1ELb0EEEvPT0_PKT_iiiPKbib)
        /*143c*/ 	.word	0x00000020


	//----- nvinfo : EIATTR_FRAME_SIZE
	.align		4
.L_891:
        /*1440*/ 	.byte	0x04, 0x11
        /*1442*/ 	.short	(.L_893 - .L_892)
	.align		4
.L_892:
        /*1444*/ 	.word	index@(_ZN43_GLOBAL__N__9ae7fba5_10_SoftMax_cu_9f978f6320softmax_warp_forwardIN3c104HalfEffLi7ELb1ELb0EEEvPT0_PKT_iiiPKbib)
        /*1448*/ 	.word	0x00000000


	//----- nvinfo : EIATTR_REGCOUNT
	.align		4
.L_893:
        /*144c*/ 	.byte	0x04, 0x2f
        /*144e*/ 	.short	(.L_895 - .L_894)
	.align		4
.L_894:
        /*1450*/ 	.word	index@(_ZN43_GLOBAL__N__9ae7fba5_10_SoftMax_cu_9f978f6320softmax_warp_forwardIN3c104HalfEffLi8ELb1ELb0EEEvPT0_PKT_iiiPKbib)
        /*1454*/ 	.word	0x00000020


	//----- nvinfo : EIATTR_FRAME_SIZE
	.align		4
.L_895:
        /*1458*/ 	.byte	0x04, 0x11
        /*145a*/ 	.short	(.L_897 - .L_896)
	.align		4
.L_896:
        /*145c*/ 	.word	index@(_ZN43_GLOBAL__N__9ae7fba5_10_SoftMax_cu_9f978f6320softmax_warp_forwardIN3c104HalfEffLi8ELb1ELb0EEEvPT0_PKT_iiiPKbib)
        /*1460*/ 	.word	0x00000000


	//----- nvinfo : EIATTR_REGCOUNT
	.align		4
.L_897:
        /*1464*/ 	.byte	0x04, 0x2f
        /*1466*/ 	.short	(.L_899 - .L_898)
	.align		4
.L_898:
        /*1468*/ 	.word	index@(_ZN43_GLOBAL__N__9ae7fba5_10_SoftMax_cu_9f978f6320softmax_warp_forwardIN3c104HalfEffLi9ELb1ELb0EEEvPT0_PKT_iiiPKbib)
        /*146c*/ 	.word	0x00000028


	//----- nvinfo : EIATTR_FRAME_SIZE
	.align		4
.L_899:
        /*1470*/ 	.byte	0x04, 0x11
        /*1472*/ 	.short	(.L_901 - .L_900)
	.align		4
.L_900:
        /*1474*/ 	.word	index@(_ZN43_GLOBAL__N__9ae7fba5_10_SoftMax_cu_9f978f6320softmax_warp_forwardIN3c104HalfEffLi9ELb1ELb0EEEvPT0_PKT_iiiPKbib)
        /*1478*/ 	.word	0x00000000


	//----- nvinfo : EIATTR_REGCOUNT
	.align		4
.L_901:
        /*147c*/ 	.byte	0x04, 0x2f
        /*147e*/ 	.short	(.L_903 - .L_902)
	.align		4
.L_902:
        /*1480*/ 	.word	index@(_ZN43_GLOBAL__N__9ae7fba5_10_SoftMax_cu_9f978f6320softmax_warp_forwardIN3c104HalfEffLi10ELb1ELb0EEEvPT0_PKT_iiiPKbib)
        /*1484*/ 	.word	0x00000040


	//----- nvinfo : EIATTR_FRAME_SIZE
	.align		4
.L_903:
        /*1488*/ 	.byte	0x04, 0x11
        /*148a*/ 	.short	(.L_905 - .L_904)
	.align		4
.L_904:
        /*148c*/ 	.word	index@(_ZN43_GLOBAL__N__9ae7fba5_10_SoftMax_cu_9f978f6320softmax_warp_forwardIN3c104HalfEffLi10ELb1ELb0EEEvPT0_PKT_iiiPKbib)
        /*1490*/ 	.word	0x00000000


	//----- nvinfo : EIATTR_REGCOUNT
	.align		4
.L_905:
        /*1494*/ 	.byte	0x04, 0x2f
        /*1496*/ 	.short	(.L_907 - .L_906)
	.align		4
.L_906:
        /*1498*/ 	.word	index@(_ZN43_GLOBAL__N__9ae7fba5_10_SoftMax_cu_9f978f6320softmax_warp_forwardIN3c104HalfEffLi11ELb1ELb0EEEvPT0_PKT_iiiPKbib)
        /*149c*/ 	.word	0x00000080


	//----- nvinfo : EIATTR_FRAME_SIZE
	.align		4
.L_907:
        /*14a0*/ 	.byte	0x04, 0x11
        /*14a2*/ 	.short	(.L_909 - .L_908)
	.align		4
.L_908:
        /*14a4*/ 	.word	index@(_ZN43_GLOBAL__N__9ae7fba5_10_SoftMax_cu_9f978f6320softmax_warp_forwardIN3c104HalfEffLi11ELb1ELb0EEEvPT0_PKT_iiiPKbib)
        /*14a8*/ 	.word	0x00000000


	//----- nvinfo : EIATTR_REGCOUNT
	.align		4
.L_909:
        /*14ac*/ 	.byte	0x04, 0x2f
        /*14ae*/ 	.short	(.L_911 - .L_910)
	.align		4
.L_910:
        /*14b0*/ 	.word	index@(_ZN43_GLOBAL__N__9ae7fba5_10_SoftMax_cu_9f978f6320softmax_warp_forwardIN3c108BFloat16ES2_fLi0ELb1ELb0EEEvPT0_PKT_iiiPKbib)
        /*14b4*/ 	.word	0x00000010


	//----- nvinfo : EIATTR_FRAME_SIZE
	.align		4
.L_911:
        /*14b8*/ 	.byte	0x04, 0x11
        /*14ba*/ 	.short	(.L_913 - .L_912)
	.align		4
.L_912:
        /*14bc*/ 	.word	index@(_ZN43_GLOBAL__N__9ae7fba5_10_SoftMax_cu_9f978f6320softmax_warp_forwardIN3c108BFloat16ES2_fLi0ELb1ELb0EEEvPT0_PKT_iiiPKbib)
        /*14c0*/ 	.word	0x00000000


	//----- nvinfo : EIATTR_REGCOUNT
	.align		4
.L_913:
        /*14c4*/ 	.byte	0x04, 0x2f
        /*14c6*/ 	.short	(.L_915 - .L_914)
	.align		4
.L_914:
        /*14c8*/ 	.word	index@(_ZN43_GLOBAL__N__9ae7fba5_10_SoftMax_cu_9f978f6320softmax_warp_forwardIN3c108BFloat16ES2_fLi1ELb1ELb0EEEvPT0_PKT_iiiPKbib)
        /*14cc*/ 	.word	0x00000012


	//----- nvinfo : EIATTR_FRAME_SIZE
	.align		4
.L_915:
        /*14d0*/ 	.byte	0x04, 0x11
        /*14d2*/ 	.short	(.L_917 - .L_916)
	.align		4
.L_916:
        /*14d4*/ 	.word	index@(_ZN43_GLOBAL__N__9ae7fba5_10_SoftMax_cu_9f978f6320softmax_warp_forwardIN3c108BFloat16ES2_fLi1ELb1ELb0EEEvPT0_PKT_iiiPKbib)
        /*14d8*/ 	.word	0x00000000


	//----- nvinfo : EIATTR_REGCOUNT
	.align		4
.L_917:
        /*14dc*/ 	.byte	0x04, 0x2f
        /*14de*/ 	.short	(.L_919 - .L_918)
	.align		4
.L_918:
        /*14e0*/ 	.word	index@(_ZN43_GLOBAL__N__9ae7fba5_10_SoftMax_cu_9f978f6320softmax_warp_forwardIN3c108BFloat16ES2_fLi2ELb1ELb0EEEvPT0_PKT_iiiPKbib)
        /*14e4*/ 	.word	0x00000015


	//----- nvinfo : EIATTR_FRAME_SIZE
	.align		4
.L_919:
        /*14e8*/ 	.byte	0x04, 0x11
        /*14ea*/ 	.short	(.L_921 - .L_920)
	.align		4
.L_920:
        /*14ec*/ 	.word	index@(_ZN43_GLOBAL__N__9ae7fba5_10_SoftMax_cu_9f978f6320softmax_warp_forwardIN3c108BFloat16ES2_fLi2ELb1ELb0EEEvPT0_PKT_iiiPKbib)
        /*14f0*/ 	.word	0x00000000


	//----- nvinfo : EIATTR_REGCOUNT
	.align		4
.L_921:
        /*14f4*/ 	.byte	0x04, 0x2f
        /*14f6*/ 	.short	(.L_923 - .L_922)
	.align		4
.L_922:
        /*14f8*/ 	.word	index@(_ZN43_GLOBAL__N__9ae7fba5_10_SoftMax_cu_9f978f6320softmax_warp_forwardIN3c108BFloat16ES2_fLi3ELb1ELb0EEEvPT0_PKT_iiiPKbib)
        /*14fc*/ 	.word	0x00000015


	//----- nvinfo : EIATTR_FRAME_SIZE
	.align		4
.L_923:
        /*1500*/ 	.byte	0x04, 0x11
        /*1502*/ 	.short	(.L_925 - .L_924)
	.align		4
.L_924:
        /*1504*/ 	.word	index@(_ZN43_GLOBAL__N__9ae7fba5_10_SoftMax_cu_9f978f6320softmax_warp_forwardIN3c108BFloat16ES2_fLi3ELb1ELb0EEEvPT0_PKT_iiiPKbib)
        /*1508*/ 	.word	0x00000000


	//----- nvinfo : EIATTR_REGCOUNT
	.align		4
.L_925:
        /*150c*/ 	.byte	0x04, 0x2f
        /*150e*/ 	.short	(.L_927 - .L_926)
	.align		4
.L_926:
        /*1510*/ 	.word	index@(_ZN43_GLOBAL__N__9ae7fba5_10_SoftMax_cu_9f978f6320softmax_warp_forwardIN3c108BFloat16ES2_fLi4ELb1ELb0EEEvPT0_PKT_iiiPKbib)
        /*1514*/ 	.word	0x00000015


	//----- nvinfo : EIATTR_FRAME_SIZE
	.align		4
.L_927:
        /*1518*/ 	.byte	0x04, 0x11
        /*151a*/ 	.short	(.L_929 - .L_928)
	.align		4
.L_928:
        /*151c*/ 	.word	index@(_ZN43_GLOBAL__N__9ae7fba5_10_SoftMax_cu_9f978f6320softmax_warp_forwardIN3c108BFloat16ES2_fLi4ELb1ELb0EEEvPT0_PKT_iiiPKbib)
        /*1520*/ 	.word	0x00000000


	//----- nvinfo : EIATTR_REGCOUNT
	.align		4
.L_929:
        /*1524*/ 	.byte	0x04, 0x2f
        /*1526*/ 	.short	(.L_931 - .L_930)
	.align		4
.L_930:
        /*1528*/ 	.word	index@(_ZN43_GLOBAL__N__9ae7fba5_10_SoftMax_cu_9f978f6320softmax_warp_forwardIN3c108BFloat16ES2_fLi5ELb1ELb0EEEvPT0_PKT_iiiPKbib)
        /*152c*/ 	.word	0x00000014


	//----- nvinfo : EIATTR_FRAME_SIZE
	.align		4
.L_931:
        /*1530*/ 	.byte	0x04, 0x11
        /*1532*/ 	.short	(.L_933 - .L_932)
	.align		4
.L_932:
        /*1534*/ 	.word	index@(_ZN43_GLOBAL__N__9ae7fba5_10_SoftMax_cu_9f978f6320softmax_warp_forwardIN3c108BFloat16ES2_fLi5ELb1ELb0EEEvPT0_PKT_iiiPKbib)
        /*1538*/ 	.word	0x00000000


	//----- nvinfo : EIATTR_REGCOUNT
	.align		4
.L_933:
        /*153c*/ 	.byte	0x04, 0x2f
        /*153e*/ 	.short	(.L_935 - .L_934)
	.align		4
.L_934:
        /*1540*/ 	.word	index@(_ZN43_GLOBAL__N__9ae7fba5_10_SoftMax_cu_9f978f6320softmax_warp_forwardIN3c108BFloat16ES2_fLi6ELb1ELb0EEEvPT0_PKT_iiiPKbib)
        /*1544*/ 	.word	0x00000019


	//----- nvinfo : EIATTR_FRAME_SIZE
	.align		4
.L_935:
        /*1548*/ 	.byte	0x04, 0x11
        /*154a*/ 	.short	(.L_937 - .L_936)
	.align		4
.L_936:
        /*154c*/ 	.word	index@(_ZN43_GLOBAL__N__9ae7fba5_10_SoftMax_cu_9f978f6320softmax_warp_forwardIN3c108BFloat16ES2_fLi6ELb1ELb0EEEvPT0_PKT_iiiPKbib)
        /*1550*/ 	.word	0x00000000


	//----- nvinfo : EIATTR_REGCOUNT
	.align		4
.L_937:
        /*1554*/ 	.byte	0x04, 0x2f
        /*1556*/ 	.short	(.L_939 - .L_938)
	.align		4
.L_938:
        /*1558*/ 	.word	index@(_ZN43_GLOBAL__N__9ae7fba5_10_SoftMax_cu_9f978f6320softmax_warp_forwardIN3c108BFloat16ES2_fLi7ELb1ELb0EEEvPT0_PKT_iiiPKbib)
        /*155c*/ 	.word	0x00000020


	//----- nvinfo : EIATTR_FRAME_SIZE
	.align		4
.L_939:
        /*1560*/ 	.byte	0x04, 0x11
        /*1562*/ 	.short	(.L_941 - .L_940)
	.align		4
.L_940:
        /*1564*/ 	.word	index@(_ZN43_GLOBAL__N__9ae7fba5_10_SoftMax_cu_9f978f6320softmax_warp_forwardIN3c108BFloat16ES2_fLi7ELb1ELb0EEEvPT0_PKT_iiiPKbib)
        /*1568*/ 	.word	0x00000000


	//----- nvinfo : EIATTR_REGCOUNT
	.align		4
.L_941:
        /*156c*/ 	.byte	0x04, 0x2f
        /*156e*/ 	.short	(.L_943 - .L_942)
	.align		4
.L_942:
        /*1570*/ 	.word	index@(_ZN43_GLOBAL__N__9ae7fba5_10_SoftMax_cu_9f978f6320softmax_warp_forwardIN3c108BFloat16ES2_fLi8ELb1ELb0EEEvPT0_PKT_iiiPKbib)
        /*1574*/ 	.word	0x00000020


	//----- nvinfo : EIATTR_FRAME_SIZE
	.align		4
.L_943:
        /*1578*/ 	.byte	0x04, 0x11
        /*157a*/ 	.short	(.L_945 - .L_944)
	.align		4
.L_944:
        /*157c*/ 	.word	index@(_ZN43_GLOBAL__N__9ae7fba5_10_SoftMax_cu_9f978f6320softmax_warp_forwardIN3c108BFloat16ES2_fLi8ELb1ELb0EEEvPT0_PKT_iiiPKbib)
        /*1580*/ 	.word	0x00000000


	//----- nvinfo : EIATTR_REGCOUNT
	.align		4
.L_945:
        /*1584*/ 	.byte	0x04, 0x2f
        /*1586*/ 	.short	(.L_947 - .L_946)
	.align		4
.L_946:
        /*1588*/ 	.word	index@(_ZN43_GLOBAL__N__9ae7fba5_10_SoftMax_cu_9f978f6320softmax_warp_forwardIN3c108BFloat16ES2_fLi9ELb1ELb0EEEvPT0_PKT_iiiPKbib)
        /*158c*/ 	.word	0x00000028


	//----- nvinfo : EIATTR_FRAME_SIZE
	.align		4
.L_947:
        /*1590*/ 	.byte	0x04, 0x11
        /*1592*/ 	.short	(.L_949 - .L_948)
	.align		4
.L_948:
        /*1594*/ 	.word	index@(_ZN43_GLOBAL__N__9ae7fba5_10_SoftMax_cu_9f978f6320softmax_warp_forwardIN3c108BFloat16ES2_fLi9ELb1ELb0EEEvPT0_PKT_iiiPKbib)
        /*1598*/ 	.word	0x00000000


	//----- nvinfo : EIATTR_REGCOUNT
	.align		4
.L_949:
        /*159c*/ 	.byte	0x04, 0x2f
        /*159e*/ 	.short	(.L_951 - .L_950)
	.align		4
.L_950:
        /*15a0*/ 	.word	index@(_ZN43_GLOBAL__N__9ae7fba5_10_SoftMax_cu_9f978f6320softmax_warp_forwardIN3c108BFloat16ES2_fLi10ELb1ELb0EEEvPT0_PKT_iiiPKbib)
        /*15a4*/ 	.word	0x00000048


	//----- nvinfo : EIATTR_FRAME_SIZE
	.align		4
.L_951:
        /*15a8*/ 	.byte	0x04, 0x11
        /*15aa*/ 	.short	(.L_953 - .L_952)
	.align		4
.L_952:
        /*15ac*/ 	.word	index@(_ZN43_GLOBAL__N__9ae7fba5_10_SoftMax_cu_9f978f6320softmax_warp_forwardIN3c108BFloat16ES2_fLi10ELb1ELb0EEEvPT0_PKT_iiiPKbib)
        /*15b0*/ 	.word	0x00000000


	//----- nvinfo : EIATTR_REGCOUNT
	.align		4
.L_953:
        /*15b4*/ 	.byte	0x04, 0x2f
        /*15b6*/ 	.short	(.L_955 - .L_954)
	.align		4
.L_954:
        /*15b8*/ 	.word	index@(_ZN43_GLOBAL__N__9ae7fba5_10_SoftMax_cu_9f978f6320softmax_warp_forwardIN3c108BFloat16ES2_fLi11ELb1ELb0EEEvPT0_PKT_iiiPKbib)
        /*15bc*/ 	.word	0x00000080


	//----- nvinfo : EIATTR_FRAME_SIZE
	.align		4
.L_955:
        /*15c0*/ 	.byte	0x04, 0x11
        /*15c2*/ 	.short	(.L_957 - .L_956)
	.align		4
.L_956:
        /*15c4*/ 	.word	index@(_ZN43_GLOBAL__N__9ae7fba5_10_SoftMax_cu_9f978f6320softmax_warp_forwardIN3c108BFloat16ES2_fLi11ELb1ELb0EEEvPT0_PKT_iiiPKbib)
        /*15c8*/ 	.word	0x00000000


	//----- nvinfo : EIATTR_REGCOUNT
	.align		4
.L_957:
        /*15cc*/ 	.byte	0x04, 0x2f
        /*15ce*/ 	.short	(.L_959 - .L_958)
	.align		4
.L_958:
        /*15d0*/ 	.word	index@(_ZN43_GLOBAL__N__9ae7fba5_10_SoftMax_cu_9f978f6320softmax_warp_forwardIN3c108BFloat16EffLi0ELb1ELb0EEEvPT0_PKT_iiiPKbib)
        /*15d4*/ 	.word	0x00000010


	//----- nvinfo : EIATTR_FRAME_SIZE
	.align		4
.L_959:
        /*15d8*/ 	.byte	0x04, 0x11
        /*15da*/ 	.short	(.L_961 - .L_960)
	.align		4
.L_960:
        /*15dc*/ 	.word	index@(_ZN43_GLOBAL__N__9ae7fba5_10_SoftMax_cu_9f978f6320softmax_warp_forwardIN3c108BFloat16EffLi0ELb1ELb0EEEvPT0_PKT_iiiPKbib)
        /*15e0*/ 	.word	0x00000000


	//----- nvinfo : EIATTR_REGCOUNT
	.align		4
.L_961:
        /*15e4*/ 	.byte	0x04, 0x2f
        /*15e6*/ 	.short	(.L_963 - .L_962)
	.align		4
.L_962:
        /*15e8*/ 	.word	index@(_ZN43_GLOBAL__N__9ae7fba5_10_SoftMax_cu_9f978f6320softmax_warp_forwardIN3c108BFloat16EffLi1ELb1ELb0EEEvPT0_PKT_iiiPKbib)
        /*15ec*/ 	.word	0x00000014


	//----- nvinfo : EIATTR_FRAME_SIZE
	.align		4
.L_963:
        /*15f0*/ 	.byte	0x04, 0x11
        /*15f2*/ 	.short	(.L_965 - .L_964)
	.align		4
.L_964:
        /*15f4*/ 	.word	index@(_ZN43_GLOBAL__N__9ae7fba5_10_SoftMax_cu_9f978f6320softmax_warp_forwardIN3c108BFloat16EffLi1ELb1ELb0EEEvPT0_PKT_iiiPKbib)
        /*15f8*/ 	.word	0x00000000


	//----- nvinfo : EIATTR_REGCOUNT
	.align		4
.L_965:
        /*15fc*/ 	.byte	0x04, 0x2f
        /*15fe*/ 	.short	(.L_967 - .L_966)
	.align		4
.L_966:
        /*1600*/ 	.word	index@(_ZN43_GLOBAL__N__9ae7fba5_10_SoftMax_cu_9f978f6320softmax_warp_forwardIN3c108BFloat16EffLi2ELb1ELb0EEEvPT0_PKT_iiiPKbib)
        /*1604*/ 	.word	0x00000015


	//----- nvinfo : EIATTR_FRAME_SIZE
	.align		4
.L_967:
        /*1608*/ 	.byte	0x04, 0x11
        /*160a*/ 	.short	(.L_969 - .L_968)
	.align		4
.L_968:
        /*160c*/ 	.word	index@(_ZN43_GLOBAL__N__9ae7fba5_10_SoftMax_cu_9f978f6320softmax_warp_forwardIN3c108BFloat16EffLi2ELb1ELb0EEEvPT0_PKT_iiiPKbib)
        /*1610*/ 	.word	0x00000000


	//----- nvinfo : EIATTR_REGCOUNT
	.align		4
.L_969:
        /*1614*/ 	.byte	0x04, 0x2f
        /*1616*/ 	.short	(.L_971 - .L_970)
	.align		4
.L_970:
        /*1618*/ 	.word	index@(_ZN43_GLOBAL__N__9ae7fba5_10_SoftMax_cu_9f978f6320softmax_warp_forwardIN3c108BFloat16EffLi3ELb1ELb0EEEvPT0_PKT_iiiPKbib)
        /*161c*/ 	.word	0x00000015


	//----- nvinfo : EIATTR_FRAME_SIZE
	.align		4
.L_971:
        /*1620*/ 	.byte	0x04, 0x11
        /*1622*/ 	.short	(.L_973 - .L_972)
	.align		4
.L_972:
        /*1624*/ 	.word	index@(_ZN43_GLOBAL__N__9ae7fba5_10_SoftMax_cu_9f978f6320softmax_warp_forwardIN3c108BFloat16EffLi3ELb1ELb0EEEvPT0_PKT_iiiPKbib)
        /*1628*/ 	.word	0x00000000


	//----- nvinfo : EIATTR_REGCOUNT
	.align		4
.L_973:
        /*162c*/ 	.byte	0x04, 0x2f
        /*162e*/ 	.short	(.L_975 - .L_974)
	.align		4
.L_974:
        /*1630*/ 	.word	index@(_ZN43_GLOBAL__N__9ae7fba5_10_SoftMax_cu_9f978f6320softmax_warp_forwardIN3c108BFloat16EffLi4ELb1ELb0EEEvPT0_PKT_iiiPKbib)
        /*1634*/ 	.word	0x00000015


	//----- nvinfo : EIATTR_FRAME_SIZE
	.align		4
.L_975:
        /*1638*/ 	.byte	0x04, 0x11
        /*163a*/ 	.short	(.L_977 - .L_976)
	.align		4
.L_976:
        /*163c*/ 	.word	index@(_ZN43_GLOBAL__N__9ae7fba5_10_SoftMax_cu_9f978f6320softmax_warp_forwardIN3c108BFloat16EffLi4ELb1ELb0EEEvPT0_PKT_iiiPKbib)
        /*1640*/ 	.word	0x00000000


	//----- nvinfo : EIATTR_REGCOUNT
	.align		4
.L_977:
        /*1644*/ 	.byte	0x04, 0x2f
        /*1646*/ 	.short	(.L_979 - .L_978)
	.align		4
.L_978:
        /*1648*/ 	.word	index@(_ZN43_GLOBAL__N__9ae7fba5_10_SoftMax_cu_9f978f6320softmax_warp_forwardIN3c108BFloat16EffLi5ELb1ELb0EEEvPT0_PKT_iiiPKbib)
        /*164c*/ 	.word	0x00000014


	//----- nvinfo : EIATTR_FRAME_SIZE
	.align		4
.L_979:
        /*1650*/ 	.byte	0x04, 0x11
        /*1652*/ 	.short	(.L_981 - .L_980)
	.align		4
.L_980:
        /*1654*/ 	.word	index@(_ZN43_GLOBAL__N__9ae7fba5_10_SoftMax_cu_9f978f6320softmax_warp_forwardIN3c108BFloat16EffLi5ELb1ELb0EEEvPT0_PKT_iiiPKbib)
        /*1658*/ 	.word	0x00000000


	//----- nvinfo : EIATTR_REGCOUNT
	.align		4
.L_981:
        /*165c*/ 	.byte	0x04, 0x2f
        /*165e*/ 	.short	(.L_983 - .L_982)
	.align		4
.L_982:
        /*1660*/ 	.word	index@(_ZN43_GLOBAL__N__9ae7fba5_10_SoftMax_cu_9f978f6320softmax_warp_forwardIN3c108BFloat16EffLi6ELb1ELb0EEEvPT0_PKT_iiiPKbib)
        /*1664*/ 	.word	0x00000019


	//----- nvinfo : EIATTR_FRAME_SIZE
	.align		4
.L_983:
        /*1668*/ 	.byte	0x04, 0x11
        /*166a*/ 	.short	(.L_985 - .L_984)
	.align		4
.L_984:
        /*166c*/ 	.word	index@(_ZN43_GLOBAL__N__9ae7fba5_10_SoftMax_cu_9f978f6320softmax_warp_forwardIN3c108BFloat16EffLi6ELb1ELb0EEEvPT0_PKT_iiiPKbib)
        /*1670*/ 	.word	0x00000000


	//----- nvinfo : EIATTR_REGCOUNT
	.align		4
.L_985:
        /*1674*/ 	.byte	0x04, 0x2f
        /*1676*/ 	.short	(.L_987 - .L_986)
	.align		4
.L_986:
        /*1678*/ 	.word	index@(_ZN43_GLOBAL__N__9ae7fba5_10_SoftMax_cu_9f978f6320softmax_warp_forwardIN3c108BFloat16EffLi7ELb1ELb0EEEvPT0_PKT_iiiPKbib)
        /*167c*/ 	.word	0x00000020


	//----- nvinfo : EIATTR_FRAME_SIZE
	.align		4
.L_987:
        /*1680*/ 	.byte	0x04, 0x11
        /*1682*/ 	.short	(.L_989 - .L_988)
	.align		4
.L_988:
        /*1684*/ 	.word	index@(_ZN43_GLOBAL__N__9ae7fba5_10_SoftMax_cu_9f978f6320softmax_warp_forwardIN3c108BFloat16EffLi7ELb1ELb0EEEvPT0_PKT_iiiPKbib)
        /*1688*/ 	.word	0x00000000


	//----- nvinfo : EIATTR_REGCOUNT
	.align		4
.L_989:
        /*168c*/ 	.byte	0x04, 0x2f
        /*168e*/ 	.short	(.L_991 - .L_990)
	.align		4
.L_990:
        /*1690*/ 	.word	index@(_ZN43_GLOBAL__N__9ae7fba5_10_SoftMax_cu_9f978f6320softmax_warp_forwardIN3c108BFloat16EffLi8ELb1ELb0EEEvPT0_PKT_iiiPKbib)
        /*1694*/ 	.word	0x00000020


	//----- nvinfo : EIATTR_FRAME_SIZE
	.align		4
.L_991:
        /*1698*/ 	.byte	0x04, 0x11
        /*169a*/ 	.short	(.L_993 - .L_992)
	.align		4
.L_992:
        /*169c*/ 	.word	index@(_ZN43_GLOBAL__N__9ae7fba5_10_SoftMax_cu_9f978f6320softmax_warp_forwardIN3c108BFloat16EffLi8ELb1ELb0EEEvPT0_PKT_iiiPKbib)
        /*16a0*/ 	.word	0x00000000


	//----- nvinfo : EIATTR_REGCOUNT
	.align		4
.L_993:
        /*16a4*/ 	.byte	0x04, 0x2f
        /*16a6*/ 	.short	(.L_995 - .L_994)
	.align		4
.L_994:
        /*16a8*/ 	.word	index@(_ZN43_GLOBAL__N__9ae7fba5_10_SoftMax_cu_9f978f6320softmax_warp_forwardIN3c108BFloat16EffLi9ELb1ELb0EEEvPT0_PKT_iiiPKbib)
        /*16ac*/ 	.word	0x00000028


	//----- nvinfo : EIATTR_FRAME_SIZE
	.align		4
.L_995:
        /*16b0*/ 	.byte	0x04, 0x11
        /*16b2*/ 	.short	(.L_997 - .L_996)
	.align		4
.L_996:
        /*16b4*/ 	.word	index@(_ZN43_GLOBAL__N__9ae7fba5_10_SoftMax_cu_9f978f6320softmax_warp_forwardIN3c108BFloat16EffLi9ELb1ELb0EEEvPT0_PKT_iiiPKbib)
        /*16b8*/ 	.word	0x00000000


	//----- nvinfo : EIATTR_REGCOUNT
	.align		4
.L_997:
        /*16bc*/ 	.byte	0x04, 0x2f
        /*16be*/ 	.short	(.L_999 - .L_998)
	.align		4
.L_998:
        /*16c0*/ 	.word	index@(_ZN43_GLOBAL__N__9ae7fba5_10_SoftMax_cu_9f978f6320softmax_warp_forwardIN3c108BFloat16EffLi10ELb1ELb0EEEvPT0_PKT_iiiPKbib)
        /*16c4*/ 	.word	0x00000040


	//----- nvinfo : EIATTR_FRAME_SIZE
	.align		4
.L_999:
        /*16c8*/ 	.byte	0x04, 0x11
        /*16ca*/ 	.short	(.L_1001 - .L_1000)
	.align		4
.L_1000:
        /*16cc*/ 	.word	index@(_ZN43_GLOBAL__N__9ae7fba5_10_SoftMax_cu_9f978f6320softmax_warp_forwardIN3c108BFloat16EffLi10ELb1ELb0EEEvPT0_PKT_iiiPKbib)
        /*16d0*/ 	.word	0x00000000


	//----- nvinfo : EIATTR_REGCOUNT
	.align		4
.L_1001:
        /*16d4*/ 	.byte	0x04, 0x2f
        /*16d6*/ 	.short	(.L_1003 - .L_1002)
	.align		4
.L_1002:
        /*16d8*/ 	.word	index@(_ZN43_GLOBAL__N__9ae7fba5_10_SoftMax_cu_9f978f6320softmax_warp_forwardIN3c108BFloat16EffLi11ELb1ELb0EEEvPT0_PKT_iiiPKbib)
        /*16dc*/ 	.word	0x00000080


	//----- nvinfo : EIATTR_FRAME_SIZE
	.align		4
.L_1003:
        /*16e0*/ 	.byte	0x04, 0x11
        /*16e2*/ 	.short	(.L_1005 - .L_1004)
	.align		4
.L_1004:
        /*16e4*/ 	.word	index@(_ZN43_GLOBAL__N__9ae7fba5_10_SoftMax_cu_9f978f6320softmax_warp_forwardIN3c108BFloat16EffLi11ELb1ELb0EEEvPT0_PKT_iiiPKbib)
        /*16e8*/ 	.word	0x00000000


	//----- nvinfo : EIATTR_REGCOUNT
	.align		4
.L_1005:
        /*16ec*/ 	.byte	0x04, 0x2f
        /*16ee*/ 	.short	(.L_1007 - .L_1006)
	.align		4
.L_1006:
        /*16f0*/ 	.word	index@(_ZN43_GLOBAL__N__9ae7fba5_10_SoftMax_cu_9f978f6321softmax_warp_backwardIdddLi0ELb1ELb0EEEvPT0_PKT_S5_iiiPKb)
        /*16f4*/ 	.word	0x0000001c


	//----- nvinfo : EIATTR_FRAME_SIZE
	.align		4
.L_1007:
        /*16f8*/ 	.byte	0x04, 0x11
        /*16fa*/ 	.short	(.L_1009 - .L_1008)
	.align		4
.L_1008:
        /*16fc*/ 	.word	index@(_ZN43_GLOBAL__N__9ae7fba5_10_SoftMax_cu_9f978f6321softmax_warp_backwardIdddLi0ELb1ELb0EEEvPT0_PKT_S5_iiiPKb)
        /*1700*/ 	.word	0x00000000


	//----- nvinfo : EIATTR_REGCOUNT
	.align		4
.L_1009:
        /*1704*/ 	.byte	0x04, 0x2f
        /*1706*/ 	.short	(.L_1011 - .L_1010)
	.align		4
.L_1010:
        /*1708*/ 	.word	index@(_ZN43_GLOBAL__N__9ae7fba5_10_SoftMax_cu_9f978f6321softmax_warp_backwardIdddLi1ELb1ELb0EEEvPT0_PKT_S5_iiiPKb)
        /*170c*/ 	.word	0x00000020


	//----- nvinfo : EIATTR_FRAME_SIZE
	.align		4
.L_1011:
        /*1710*/ 	.byte	0x04, 0x11
        /*1712*/ 	.short	(.L_1013 - .L_1012)
	.align		4
.L_1012:
        /*1714*/ 	.word	index@(_ZN43_GLOBAL__N__9ae7fba5_10_SoftMax_cu_9f978f6321softmax_warp_backwardIdddLi1ELb1ELb0EEEvPT0_PKT_S5_iiiPKb)
        /*1718*/ 	.word	0x00000000


	//----- nvinfo : EIATTR_REGCOUNT
	.align		4
.L_1013:
        /*171c*/ 	.byte	0x04, 0x2f
        /*171e*/ 	.short	(.L_1015 - .L_1014)
	.align		4
.L_1014:
        /*1720*/ 	.word	index@(_ZN43_GLOBAL__N__9ae7fba5_10_SoftMax_cu_9f978f6321softmax_warp_backwardIdddLi2ELb1ELb0EEEvPT0_PKT_S5_iiiPKb)
        /*1724*/ 	.word	0x00000020


	//----- nvinfo : EIATTR_FRAME_SIZE
	.align		4
.L_1015:
        /*1728*/ 	.byte	0x04, 0x11
        /*172a*/ 	.short	(.L_1017 - .L_1016)
	.align		4
.L_1016:
        /*172c*/ 	.word	index@(_ZN43_GLOBAL__N__9ae7fba5_10_SoftMax_cu_9f978f6321softmax_warp_backwardIdddLi2ELb1ELb0EEEvPT0_PKT_S5_iiiPKb)
        /*1730*/ 	.word	0x00000000


	//----- nvinfo : EIATTR_REGCOUNT
	.align		4
.L_1017:
        /*1734*/ 	.byte	0x04, 0x2f
        /*1736*/ 	.short	(.L_1019 - .L_1018)
	.align		4
.L_1018:
        /*1738*/ 	.word	index@(_ZN43_GLOBAL__N__9ae7fba5_10_SoftMax_cu_9f978f6321softmax_warp_backwardIdddLi3ELb1ELb0EEEvPT0_PKT_S5_iiiPKb)
        /*173c*/ 	.word	0x00000020


	//----- nvinfo : EIATTR_FRAME_SIZE
	.align		4
.L_1019:
        /*1740*/ 	.byte	0x04, 0x11
        /*1742*/ 	.short	(.L_1021 - .L_1020)
	.align		4
.L_1020:
        /*1744*/ 	.word	index@(_ZN43_GLOBAL__N__9ae7fba5_10_SoftMax_cu_9f978f6321softmax_warp_backwardIdddLi3ELb1ELb0EEEvPT0_PKT_S5_iiiPKb)
        /*1748*/ 	.word	0x00000000


	//----- nvinfo : EIATTR_REGCOUNT
	.align		4
.L_1021:
        /*174c*/ 	.byte	0x04, 0x2f
        /*174e*/ 	.short	(.L_1023 - .L_1022)
	.align		4
.L_1022:
        /*1750*/ 	.word	index@(_ZN43_GLOBAL__N__9ae7fba5_10_SoftMax_cu_9f978f6321softmax_warp_backwardIdddLi4ELb1ELb0EEEvPT0_PKT_S5_iiiPKb)
        /*1754*/ 	.word	0x00000020


	//----- nvinfo : EIATTR_FRAME_SIZE
	.align		4
.L_1023:
        /*1758*/ 	.byte	0x04, 0x11
        /*175a*/ 	.short	(.L_1025 - .L_1024)
	.align		4
.L_1024:
        /*175c*/ 	.word	index@(_ZN43_GLOBAL__N__9ae7fba5_10_SoftMax_cu_9f978f6321softmax_warp_backwardIdddLi4ELb1ELb0EEEvPT0_PKT_S5_iiiPKb)
        /*1760*/ 	.word	0x00000000


	//----- nvinfo : EIATTR_REGCOUNT
	.align		4
.L_1025:
        /*1764*/ 	.byte	0x04, 0x2f
        /*1766*/ 	.short	(.L_1027 - .L_1026)
	.align		4
.L_1026:
        /*1768*/ 	.word	index@(_ZN43_GLOBAL__N__9ae7fba5_10_SoftMax_cu_9f978f6321softmax_warp_backwardIdddLi5ELb1ELb0EEEvPT0_PKT_S5_iiiPKb)
        /*176c*/ 	.word	0x00000020


	//----- nvinfo : EIATTR_FRAME_SIZE
	.align		4
.L_1027:
        /*1770*/ 	.byte	0x04, 0x11
        /*1772*/ 	.short	(.L_1029 - .L_1028)
	.align		4
.L_1028:
        /*1774*/ 	.word	index@(_ZN43_GLOBAL__N__9ae7fba5_10_SoftMax_cu_9f978f6321softmax_warp_backwardIdddLi5ELb1ELb0EEEvPT0_PKT_S5_iiiPKb)
        /*1778*/ 	.word	0x00000000


	//----- nvinfo : EIATTR_REGCOUNT
	.align		4
.L_1029:
        /*177c*/ 	.byte	0x04, 0x2f
        /*177e*/ 	.short	(.L_1031 - .L_1030)
	.align		4
.L_1030:
        /*1780*/ 	.word	index@(_ZN43_GLOBAL__N__9ae7fba5_10_SoftMax_cu_9f978f6321softmax_warp_backwardIdddLi6ELb1ELb0EEEvPT0_PKT_S5_iiiPKb)
        /*1784*/ 	.word	0x00000028


	//----- nvinfo : EIATTR_FRAME_SIZE
	.align		4
.L_1031:
        /*1788*/ 	.byte	0x04, 0x11
        /*178a*/ 	.short	(.L_1033 - .L_1032)
	.align		4
.L_1032:
        /*178c*/ 	.word	index@(_ZN43_GLOBAL__N__9ae7fba5_10_SoftMax_cu_9f978f6321softmax_warp_backwardIdddLi6ELb1ELb0EEEvPT0_PKT_S5_iiiPKb)
        /*1790*/ 	.word	0x00000000


	//----- nvinfo : EIATTR_REGCOUNT
	.align		4
.L_1033:
        /*1794*/ 	.byte	0x04, 0x2f
        /*1796*/ 	.short	(.L_1035 - .L_1034)
	.align		4
.L_1034:
        /*1798*/ 	.word	index@(_ZN43_GLOBAL__N__9ae7fba5_10_SoftMax_cu_9f978f6321softmax_warp_backwardIdddLi7ELb1ELb0EEEvPT0_PKT_S5_iiiPKb)
        /*179c*/ 	.word	0x00000038


	//----- nvinfo : EIATTR_FRAME_SIZE
	.align		4
.L_1035:
        /*17a0*/ 	.byte	0x04, 0x11
        /*17a2*/ 	.short	(.L_1037 - .L_1036)
	.align		4
.L_1036:
        /*17a4*/ 	.word	index@(_ZN43_GLOBAL__N__9ae7fba5_10_SoftMax_cu_9f978f6321softmax_warp_backwardIdddLi7ELb1ELb0EEEvPT0_PKT_S5_iiiPKb)
        /*17a8*/ 	.word	0x00000000


	//----- nvinfo : EIATTR_REGCOUNT
	.align		4
.L_1037:
        /*17ac*/ 	.byte	0x04, 0x2f
        /*17ae*/ 	.short	(.L_1039 - .L_1038)
	.align		4
.L_1038:
        /*17b0*/ 	.word	index@(_ZN43_GLOBAL__N__9ae7fba5_10_SoftMax_cu_9f978f6321softmax_warp_backwardIdddLi8ELb1ELb0EEEvPT0_PKT_S5_iiiPKb)
        /*17b4*/ 	.word	0x00000038


	//----- nvinfo : EIATTR_FRAME_SIZE
	.align		4
.L_1039:
        /*17b8*/ 	.byte	0x04, 0x11
        /*17ba*/ 	.short	(.L_1041 - .L_1040)
	.align		4
.L_1040:
        /*17bc*/ 	.word	index@(_ZN43_GLOBAL__N__9ae7fba5_10_SoftMax_cu_9f978f6321softmax_warp_backwardIdddLi8ELb1ELb0EEEvPT0_PKT_S5_iiiPKb)
        /*17c0*/ 	.word	0x00000000


	//----- nvinfo : EIATTR_REGCOUNT
	.align		4
.L_1041:
        /*17c4*/ 	.byte	0x04, 0x2f
        /*17c6*/ 	.short	(.L_1043 - .L_1042)
	.align		4
.L_1042:
        /*17c8*/ 	.word	index@(_ZN43_GLOBAL__N__9ae7fba5_10_SoftMax_cu_9f978f6321softmax_warp_backwardIdddLi9ELb1ELb0EEEvPT0_PKT_S5_iiiPKb)
        /*17cc*/ 	.word	0x00000060


	//----- nvinfo : EIATTR_FRAME_SIZE
	.align		4
.L_1043:
        /*17d0*/ 	.byte	0x04, 0x11
        /*17d2*/ 	.short	(.L_1045 - .L_1044)
	.align		4
.L_1044:
        /*17d4*/ 	.word	index@(_ZN43_GLOBAL__N__9ae7fba5_10_SoftMax_cu_9f978f6321softmax_warp_backwardIdddLi9ELb1ELb0EEEvPT0_PKT_S5_iiiPKb)
        /*17d8*/ 	.word	0x00000000


	//----- nvinfo : EIATTR_REGCOUNT
	.align		4
.L_1045:
        /*17dc*/ 	.byte	0x04, 0x2f
        /*17de*/ 	.short	(.L_1047 - .L_1046)
	.align		4
.L_1046:
        /*17e0*/ 	.word	index@(_ZN43_GLOBAL__N__9ae7fba5_10_SoftMax_cu_9f978f6321softmax_warp_backwardIdddLi10ELb1ELb0EEEvPT0_PKT_S5_iiiPKb)
        /*17e4*/ 	.word	0x000000a8


	//----- nvinfo : EIATTR_FRAME_SIZE
	.align		4
.L_1047:
        /*17e8*/ 	.byte	0x04, 0x11
        /*17ea*/ 	.short	(.L_1049 - .L_1048)
	.align		4
.L_1048:
        /*17ec*/ 	.word	index@(_ZN43_GLOBAL__N__9ae7fba5_10_SoftMax_cu_9f978f6321softmax_warp_backwardIdddLi10ELb1ELb0EEEvPT0_PKT_S5_iiiPKb)
        /*17f0*/ 	.word	0x00000000


	//----- nvinfo : EIATTR_REGCOUNT
	.align		4
.L_1049:
        /*17f4*/ 	.byte	0x04, 0x2f
        /*17f6*/ 	.short	(.L_1051 - .L_1050)
	.align		4
.L_1050:
        /*17f8*/ 	.word	index@(_ZN43_GLOBAL__N__9ae7fba5_10_SoftMax_cu_9f978f6321softmax_warp_backwardIfffLi0ELb1ELb0EEEvPT0_PKT_S5_iiiPKb)
        /*17fc*/ 	.word	0x00000018


	//----- nvinfo : EIATTR_FRAME_SIZE
	.align		4
.L_1051:
        /*1800*/ 	.byte	0x04, 0x11
        /*1802*/ 	.short	(.L_1053 - .L_1052)
	.align		4
.L_1052:
        /*1804*/ 	.word	index@(_ZN43_GLOBAL__N__9ae7fba5_10_SoftMax_cu_9f978f6321softmax_warp_backwardIfffLi0ELb1ELb0EEEvPT0_PKT_S5_iiiPKb)
        /*1808*/ 	.word	0x00000000


	//----- nvinfo : EIATTR_REGCOUNT
	.align		4
.L_1053:
        /*180c*/ 	.byte	0x04, 0x2f
        /*180e*/ 	.short	(.L_1055 - .L_1054)
	.align		4
.L_1054:
        /*1810*/ 	.word	index@(_ZN43_GLOBAL__N__9ae7fba5_10_SoftMax_cu_9f978f6321softmax_warp_backwardIfffLi1ELb1ELb0EEEvPT0_PKT_S5_iiiPKb)
        /*1814*/ 	.word	0x00000016


	//----- nvinfo : EIATTR_FRAME_SIZE
	.align		4
.L_1055:
        /*1818*/ 	.byte	0x04, 0x11
        /*181a*/ 	.short	(.L_1057 - .L_1056)
	.align		4
.L_1056:
        /*181c*/ 	.word	index@(_ZN43_GLOBAL__N__9ae7fba5_10_SoftMax_cu_9f978f6321softmax_warp_backwardIfffLi1ELb1ELb0EEEvPT0_PKT_S5_iiiPKb)
        /*1820*/ 	.word	0x00000000


	//----- nvinfo : EIATTR_REGCOUNT
	.align		4
.L_1057:
        /*1824*/ 	.byte	0x04, 0x2f
        /*1826*/ 	.short	(.L_1059 - .L_1058)
	.align		4
.L_1058:
        /*1828*/ 	.word	index@(_ZN43_GLOBAL__N__9ae7fba5_10_SoftMax_cu_9f978f6321softmax_warp_backwardIfffLi2ELb1ELb0EEEvPT0_PKT_S5_iiiPKb)
        /*182c*/ 	.word	0x00000019


	//----- nvinfo : EIATTR_FRAME_SIZE
	.align		4
.L_1059:
        /*1830*/ 	.byte	0x04, 0x11
        /*1832*/ 	.short	(.L_1061 - .L_1060)
	.align		4
.L_1060:
        /*1834*/ 	.word	index@(_ZN43_GLOBAL__N__9ae7fba5_10_SoftMax_cu_9f978f6321softmax_warp_backwardIfffLi2ELb1ELb0EEEvPT0_PKT_S5_iiiPKb)
        /*1838*/ 	.word	0x00000000


	//----- nvinfo : EIATTR_REGCOUNT
	.align		4
.L_1061:
        /*183c*/ 	.byte	0x04, 0x2f
        /*183e*/ 	.short	(.L_1063 - .L_1062)
	.align		4
.L_1062:
        /*1840*/ 	.word	index@(_ZN43_GLOBAL__N__9ae7fba5_10_SoftMax_cu_9f978f6321softmax_warp_backwardIfffLi3ELb1ELb0EEEvPT0_PKT_S5_iiiPKb)
        /*1844*/ 	.word	0x00000018


	//----- nvinfo : EIATTR_FRAME_SIZE
	.align		4
.L_1063:
        /*1848*/ 	.byte	0x04, 0x11
        /*184a*/ 	.short	(.L_1065 - .L_1064)
	.align		4
.L_1064:
        /*184c*/ 	.word	index@(_ZN43_GLOBAL__N__9ae7fba5_10_SoftMax_cu_9f978f6321softmax_warp_backwardIfffLi3ELb1ELb0EEEvPT0_PKT_S5_iiiPKb)
        /*1850*/ 	.word	0x00000000


	//----- nvinfo : EIATTR_REGCOUNT
	.align		4
.L_1065:
        /*1854*/ 	.byte	0x04, 0x2f
        /*1856*/ 	.short	(.L_1067 - .L_1066)
	.align		4
.L_1066:
        /*1858*/ 	.word	index@(_ZN43_GLOBAL__N__9ae7fba5_10_SoftMax_cu_9f978f6321softmax_warp_backwardIfffLi4ELb1ELb0EEEvPT0_PKT_S5_iiiPKb)
        /*185c*/ 	.word	0x00000018


	//----- nvinfo : EIATTR_FRAME_SIZE
	.align		4
.L_1067:
        /*1860*/ 	.byte	0x04, 0x11
        /*1862*/ 	.short	(.L_1069 - .L_1068)
	.align		4
.L_1068:
        /*1864*/ 	.word	index@(_ZN43_GLOBAL__N__9ae7fba5_10_SoftMax_cu_9f978f6321softmax_warp_backwardIfffLi4ELb1ELb0EEEvPT0_PKT_S5_iiiPKb)
        /*1868*/ 	.word	0x00000000


	//----- nvinfo : EIATTR_REGCOUNT
	.align		4
.L_1069:
        /*186c*/ 	.byte	0x04, 0x2f
        /*186e*/ 	.short	(.L_1071 - .L_1070)
	.align		4
.L_1070:
        /*1870*/ 	.word	index@(_ZN43_GLOBAL__N__9ae7fba5_10_SoftMax_cu_9f978f6321softmax_warp_backwardIfffLi5ELb1ELb0EEEvPT0_PKT_S5_iiiPKb)
        /*1874*/ 	.word	0x00000018


	//----- nvinfo : EIATTR_FRAME_SIZE
	.align		4
.L_1071:
        /*1878*/ 	.byte	0x04, 0x11
        /*187a*/ 	.short	(.L_1073 - .L_1072)
	.align		4
.L_1072:
        /*187c*/ 	.word	index@(_ZN43_GLOBAL__N__9ae7fba5_10_SoftMax_cu_9f978f6321softmax_warp_backwardIfffLi5ELb1ELb0EEEvPT0_PKT_S5_iiiPKb)
        /*1880*/ 	.word	0x00000000


	//----- nvinfo : EIATTR_REGCOUNT
	.align		4
.L_1073:
        /*1884*/ 	.byte	0x04, 0x2f
        /*1886*/ 	.short	(.L_1075 - .L_1074)
	.align		4
.L_1074:
        /*1888*/ 	.word	index@(_ZN43_GLOBAL__N__9ae7fba5_10_SoftMax_cu_9f978f6321softmax_warp_backwardIfffLi6ELb1ELb0EEEvPT0_PKT_S5_iiiPKb)
        /*188c*/ 	.word	0x0000001f


	//----- nvinfo : EIATTR_FRAME_SIZE
	.align		4
.L_1075:
        /*1890*/ 	.byte	0x04, 0x11
        /*1892*/ 	.short	(.L_1077 - .L_1076)
	.align		4
.L_1076:
        /*1894*/ 	.word	index@(_ZN43_GLOBAL__N__9ae7fba5_10_SoftMax_cu_9f978f6321softmax_warp_backwardIfffLi6ELb1ELb0EEEvPT0_PKT_S5_iiiPKb)
        /*1898*/ 	.word	0x00000000


	//----- nvinfo : EIATTR_REGCOUNT
	.align		4
.L_1077:
        /*189c*/ 	.byte	0x04, 0x2f
        /*189e*/ 	.short	(.L_1079 - .L_1078)
	.align		4
.L_1078:
        /*18a0*/ 	.word	index@(_ZN43_GLOBAL__N__9ae7fba5_10_SoftMax_cu_9f978f6321softmax_warp_backwardIfffLi7ELb1ELb0EEEvPT0_PKT_S5_iiiPKb)
        /*18a4*/ 	.word	0x00000020


	//----- nvinfo : EIATTR_FRAME_SIZE
	.align		4
.L_1079:
        /*18a8*/ 	.byte	0x04, 0x11
        /*18aa*/ 	.short	(.L_1081 - .L_1080)
	.align		4
.L_1080:
        /*18ac*/ 	.word	index@(_ZN43_GLOBAL__N__9ae7fba5_10_SoftMax_cu_9f978f6321softmax_warp_backwardIfffLi7ELb1ELb0EEEvPT0_PKT_S5_iiiPKb)
        /*18b0*/ 	.word	0x00000000


	//----- nvinfo : EIATTR_REGCOUNT
	.align		4
.L_1081:
        /*18b4*/ 	.byte	0x04, 0x2f
        /*18b6*/ 	.short	(.L_1083 - .L_1082)
	.align		4
.L_1082:
        /*18b8*/ 	.word	index@(_ZN43_GLOBAL__N__9ae7fba5_10_SoftMax_cu_9f978f6321softmax_warp_backwardIfffLi8ELb1ELb0EEEvPT0_PKT_S5_iiiPKb)
        /*18bc*/ 	.word	0x00000020


	//----- nvinfo : EIATTR_FRAME_SIZE
	.align		4
.L_1083:
        /*18c0*/ 	.byte	0x04, 0x11
        /*18c2*/ 	.short	(.L_1085 - .L_1084)
	.align		4
.L_1084:
        /*18c4*/ 	.word	index@(_ZN43_GLOBAL__N__9ae7fba5_10_SoftMax_cu_9f978f6321softmax_warp_backwardIfffLi8ELb1ELb0EEEvPT0_PKT_S5_iiiPKb)
        /*18c8*/ 	.word	0x00000000


	//----- nvinfo : EIATTR_REGCOUNT
	.align		4
.L_1085:
        /*18cc*/ 	.byte	0x04, 0x2f
        /*18ce*/ 	.short	(.L_1087 - .L_1086)
	.align		4
.L_1086:
        /*18d0*/ 	.word	index@(_ZN43_GLOBAL__N__9ae7fba5_10_SoftMax_cu_9f978f6321softmax_warp_backwardIfffLi9ELb1ELb0EEEvPT0_PKT_S5_iiiPKb)
        /*18d4*/ 	.word	0x00000036


	//----- nvinfo : EIATTR_FRAME_SIZE
	.align		4
.L_1087:
        /*18d8*/ 	.byte	0x04, 0x11
        /*18da*/ 	.short	(.L_1089 - .L_1088)
	.align		4
.L_1088:
        /*18dc*/ 	.word	index@(_ZN43_GLOBAL__N__9ae7fba5_10_SoftMax_cu_9f978f6321softmax_warp_backwardIfffLi9ELb1ELb0EEEvPT0_PKT_S5_iiiPKb)
        /*18e0*/ 	.word	0x00000000


	//----- nvinfo : EIATTR_REGCOUNT
	.align		4
.L_1089:
        /*18e4*/ 	.byte	0x04, 0x2f
        /*18e6*/ 	.short	(.L_1091 - .L_1090)
	.align		4
.L_1090:
        /*18e8*/ 	.word	index@(_ZN43_GLOBAL__N__9ae7fba5_10_SoftMax_cu_9f978f6321softmax_warp_backwardIfffLi10ELb1ELb0EEEvPT0_PKT_S5_iiiPKb)
        /*18ec*/ 	.word	0x00000060


	//----- nvinfo : EIATTR_FRAME_SIZE
	.align		4
.L_1091:
        /*18f0*/ 	.byte	0x04, 0x11
        /*18f2*/ 	.short	(.L_1093 - .L_1092)
	.align		4
.L_1092:
        /*18f4*/ 	.word	index@(_ZN43_GLOBAL__N__9ae7fba5_10_SoftMax_cu_9f978f6321softmax_warp_backwardIfffLi10ELb1ELb0EEEvPT0_PKT_S5_iiiPKb)
        /*18f8*/ 	.word	0x00000000


	//----- nvinfo : EIATTR_REGCOUNT
	.align		4
.L_1093:
        /*18fc*/ 	.byte	0x04, 0x2f
        /*18fe*/ 	.short	(.L_1095 - .L_1094)
	.align		4
.L_1094:
        /*1900*/ 	.word	index@(_ZN43_GLOBAL__N__9ae7fba5_10_SoftMax_cu_9f978f6321softmax_warp_backwardIN3c104HalfES2_fLi0ELb1ELb0EEEvPT0_PKT_S7_iiiPKb)
        /*1904*/ 	.word	0x0000001a


	//----- nvinfo : EIATTR_FRAME_SIZE
	.align		4
.L_1095:
        /*1908*/ 	.byte	0x04, 0x11
        /*190a*/ 	.short	(.L_1097 - .L_1096)
	.align		4
.L_1096:
        /*190c*/ 	.word	index@(_ZN43_GLOBAL__N__9ae7fba5_10_SoftMax_cu_9f978f6321softmax_warp_backwardIN3c104HalfES2_fLi0ELb1ELb0EEEvPT0_PKT_S7_iiiPKb)
        /*1910*/ 	.word	0x00000000


	//----- nvinfo : EIATTR_REGCOUNT
	.align		4
.L_1097:
        /*1914*/ 	.byte	0x04, 0x2f
        /*1916*/ 	.short	(.L_1099 - .L_1098)
	.align		4
.L_1098:
        /*1918*/ 	.word	index@(_ZN43_GLOBAL__N__9ae7fba5_10_SoftMax_cu_9f978f6321softmax_warp_backwardIN3c104HalfES2_fLi1ELb1ELb0EEEvPT0_PKT_S7_iiiPKb)
        /*191c*/ 	.word	0x00000016


	//----- nvinfo : EIATTR_FRAME_SIZE
	.align		4
.L_1099:
        /*1920*/ 	.byte	0x04, 0x11
        /*1922*/ 	.short	(.L_1101 - .L_1100)
	.align		4
.L_1100:
        /*1924*/ 	.word	index@(_ZN43_GLOBAL__N__9ae7fba5_10_SoftMax_cu_9f978f6321softmax_warp_backwardIN3c104HalfES2_fLi1ELb1ELb0EEEvPT0_PKT_S7_iiiPKb)
        /*1928*/ 	.word	0x00000000


	//----- nvinfo : EIATTR_REGCOUNT
	.align		4
.L_1101:
        /*192c*/ 	.byte	0x04, 0x2f
        /*192e*/ 	.short	(.L_1103 - .L_1102)
	.align		4
.L_1102:
        /*1930*/ 	.word	index@(_ZN43_GLOBAL__N__9ae7fba5_10_SoftMax_cu_9f978f6321softmax_warp_backwardIN3c104HalfES2_fLi2ELb1ELb0EEEvPT0_PKT_S7_iiiPKb)
        /*1934*/ 	.word	0x00000015


	//----- nvinfo : EIATTR_FRAME_SIZE
	.align		4
.L_1103:
        /*1938*/ 	.byte	0x04, 0x11
        /*193a*/ 	.short	(.L_1105 - .L_1104)
	.align		4
.L_1104:
        /*193c*/ 	.word	index@(_ZN43_GLOBAL__N__9ae7fba5_10_SoftMax_cu_9f978f6321softmax_warp_backwardIN3c104HalfES2_fLi2ELb1ELb0EEEvPT0_PKT_S7_iiiPKb)
        /*1940*/ 	.word	0x00000000


	//----- nvinfo : EIATTR_REGCOUNT
	.align		4
.L_1105:
        /*1944*/ 	.byte	0x04, 0x2f
        /*1946*/ 	.short	(.L_1107 - .L_1106)
	.align		4
.L_1106:
        /*1948*/ 	.word	index@(_ZN43_GLOBAL__N__9ae7fba5_10_SoftMax_cu_9f978f6321softmax_warp_backwardIN3c104HalfES2_fLi3ELb1ELb0EEEvPT0_PKT_S7_iiiPKb)
        /*194c*/ 	.word	0x00000015


	//----- nvinfo : EIATTR_FRAME_SIZE
	.align		4
.L_1107:
        /*1950*/ 	.byte	0x04, 0x11
        /*1952*/ 	.short	(.L_1109 - .L_1108)
	.align		4
.L_1108:
        /*1954*/ 	.word	index@(_ZN43_GLOBAL__N__9ae7fba5_10_SoftMax_cu_9f978f6321softmax_warp_backwardIN3c104HalfES2_fLi3ELb1ELb0EEEvPT0_PKT_S7_iiiPKb)
        /*1958*/ 	.word	0x00000000


	//----- nvinfo : EIATTR_REGCOUNT
	.align		4
.L_1109:
        /*195c*/ 	.byte	0x04, 0x2f
        /*195e*/ 	.short	(.L_1111 - .L_1110)
	.align		4
.L_1110:
        /*1960*/ 	.word	index@(_ZN43_GLOBAL__N__9ae7fba5_10_SoftMax_cu_9f978f6321softmax_warp_backwardIN3c104HalfES2_fLi4ELb1ELb0EEEvPT0_PKT_S7_iiiPKb)
        /*1964*/ 	.word	0x00000016


	//----- nvinfo : EIATTR_FRAME_SIZE
	.align		4
.L_1111:
        /*1968*/ 	.byte	0x04, 0x11
        /*196a*/ 	.short	(.L_1113 - .L_1112)
	.align		4
.L_1112:
        /*196c*/ 	.word	index@(_ZN43_GLOBAL__N__9ae7fba5_10_SoftMax_cu_9f978f6321softmax_warp_backwardIN3c104HalfES2_fLi4ELb1ELb0EEEvPT0_PKT_S7_iiiPKb)
        /*1970*/ 	.word	0x00000000


	//----- nvinfo : EIATTR_REGCOUNT
	.align		4
.L_1113:
        /*1974*/ 	.byte	0x04, 0x2f
        /*1976*/ 	.short	(.L_1115 - .L_1114)
	.align		4
.L_1114:
        /*1978*/ 	.word	index@(_ZN43_GLOBAL__N__9ae7fba5_10_SoftMax_cu_9f978f6321softmax_warp_backwardIN3c104HalfES2_fLi5ELb1ELb0EEEvPT0_PKT_S7_iiiPKb)
        /*197c*/ 	.word	0x00000016


	//----- nvinfo : EIATTR_FRAME_SIZE
	.align		4
.L_1115:
        /*1980*/ 	.byte	0x04, 0x11
        /*1982*/ 	.short	(.L_1117 - .L_1116)
	.align		4
.L_1116:
        /*1984*/ 	.word	index@(_ZN43_GLOBAL__N__9ae7fba5_10_SoftMax_cu_9f978f6321softmax_warp_backwardIN3c104HalfES2_fLi5ELb1ELb0EEEvPT0_PKT_S7_iiiPKb)
        /*1988*/ 	.word	0x00000000


	//----- nvinfo : EIATTR_REGCOUNT
	.align		4
.L_1117:
        /*198c*/ 	.byte	0x04, 0x2f
        /*198e*/ 	.short	(.L_1119 - .L_1118)
	.align		4
.L_1118:
        /*1990*/ 	.word	index@(_ZN43_GLOBAL__N__9ae7fba5_10_SoftMax_cu_9f978f6321softmax_warp_backwardIN3c104HalfES2_fLi6ELb1ELb0EEEvPT0_PKT_S7_iiiPKb)
        /*1994*/ 	.word	0x0000001f


	//----- nvinfo : EIATTR_FRAME_SIZE
	.align		4
.L_1119:
        /*1998*/ 	.byte	0x04, 0x11
        /*199a*/ 	.short	(.L_1121 - .L_1120)
	.align		4
.L_1120:
        /*199c*/ 	.word	index@(_ZN43_GLOBAL__N__9ae7fba5_10_SoftMax_cu_9f978f6321softmax_warp_backwardIN3c104HalfES2_fLi6ELb1ELb0EEEvPT0_PKT_S7_iiiPKb)
        /*19a0*/ 	.word	0x00000000


	//----- nvinfo : EIATTR_REGCOUNT
	.align		4
.L_1121:
        /*19a4*/ 	.byte	0x04, 0x2f
        /*19a6*/ 	.short	(.L_1123 - .L_1122)
	.align		4
.L_1122:
        /*19a8*/ 	.word	index@(_ZN43_GLOBAL__N__9ae7fba5_10_SoftMax_cu_9f978f6321softmax_warp_backwardIN3c104HalfES2_fLi7ELb1ELb0EEEvPT0_PKT_S7_iiiPKb)
        /*19ac*/ 	.word	0x00000020


	//----- nvinfo : EIATTR_FRAME_SIZE
	.align		4
.L_1123:
        /*19b0*/ 	.byte	0x04, 0x11
        /*19b2*/ 	.short	(.L_1125 - .L_1124)
	.align		4
.L_1124:
        /*19b4*/ 	.word	index@(_ZN43_GLOBAL__N__9ae7fba5_10_SoftMax_cu_9f978f6321softmax_warp_backwardIN3c104HalfES2_fLi7ELb1ELb0EEEvPT0_PKT_S7_iiiPKb)
        /*19b8*/ 	.word	0x00000000


	//----- nvinfo : EIATTR_REGCOUNT
	.align		4
.L_1125:
        /*19bc*/ 	.byte	0x04, 0x2f
        /*19be*/ 	.short	(.L_1127 - .L_1126)
	.align		4
.L_1126:
        /*19c0*/ 	.word	index@(_ZN43_GLOBAL__N__9ae7fba5_10_SoftMax_cu_9f978f6321softmax_warp_backwardIN3c104HalfES2_fLi8ELb1ELb0EEEvPT0_PKT_S7_iiiPKb)
        /*19c4*/ 	.word	0x00000020


	//----- nvinfo : EIATTR_FRAME_SIZE
	.align		4
.L_1127:
        /*19c8*/ 	.byte	0x04, 0x11
        /*19ca*/ 	.short	(.L_1129 - .L_1128)
	.align		4
.L_1128:
        /*19cc*/ 	.word	index@(_ZN43_GLOBAL__N__9ae7fba5_10_SoftMax_cu_9f978f6321softmax_warp_backwardIN3c104HalfES2_fLi8ELb1ELb0EEEvPT0_PKT_S7_iiiPKb)
        /*19d0*/ 	.word	0x00000000


	//----- nvinfo : EIATTR_REGCOUNT
	.align		4
.L_1129:
        /*19d4*/ 	.byte	0x04, 0x2f
        /*19d6*/ 	.short	(.L_1131 - .L_1130)
	.align		4
.L_1130:
        /*19d8*/ 	.word	index@(_ZN43_GLOBAL__N__9ae7fba5_10_SoftMax_cu_9f978f6321softmax_warp_backwardIN3c104HalfES2_fLi9ELb1ELb0EEEvPT0_PKT_S7_iiiPKb)
        /*19dc*/ 	.word	0x00000037


	//----- nvinfo : EIATTR_FRAME_SIZE
	.align		4
.L_1131:
        /*19e0*/ 	.byte	0x04, 0x11
        /*19e2*/ 	.short	(.L_1133 - .L_1132)
	.align		4
.L_1132:
        /*19e4*/ 	.word	index@(_ZN43_GLOBAL__N__9ae7fba5_10_SoftMax_cu_9f978f6321softmax_warp_backwardIN3c104HalfES2_fLi9ELb1ELb0EEEvPT0_PKT_S7_iiiPKb)
        /*19e8*/ 	.word	0x00000000


	//----- nvinfo : EIATTR_REGCOUNT
	.align		4
.L_1133:
        /*19ec*/ 	.byte	0x04, 0x2f
        /*19ee*/ 	.short	(.L_1135 - .L_1134)
	.align		4
.L_1134:
        /*19f0*/ 	.word	index@(_ZN43_GLOBAL__N__9ae7fba5_10_SoftMax_cu_9f978f6321softmax_warp_backwardIN3c104HalfES2_fLi10ELb1ELb0EEEvPT0_PKT_S7_iiiPKb)
        /*19f4*/ 	.word	0x0000005e


	//----- nvinfo : EIATTR_FRAME_SIZE
	.align		4
.L_1135:
        /*19f8*/ 	.byte	0x04, 0x11
        /*19fa*/ 	.short	(.L_1137 - .L_1136)
	.align		4
.L_1136:
        /*19fc*/ 	.word	index@(_ZN43_GLOBAL__N__9ae7fba5_10_SoftMax_cu_9f978f6321softmax_warp_backwardIN3c104HalfES2_fLi10ELb1ELb0EEEvPT0_PKT_S7_iiiPKb)
        /*1a00*/ 	.word	0x00000000


	//----- nvinfo : EIATTR_REGCOUNT
	.align		4
.L_1137:
        /*1a04*/ 	.byte	0x04, 0x2f
        /*1a06*/ 	.short	(.L_1139 - .L_1138)
	.align		4
.L_1138:
        /*1a08*/ 	.word	index@(_ZN43_GLOBAL__N__9ae7fba5_10_SoftMax_cu_9f978f6321softmax_warp_backwardIfN3c104HalfEfLi0ELb1ELb0EEEvPT0_PKT_S7_iiiPKb)
        /*1a0c*/ 	.word	0x00000018


	//----- nvinfo : EIATTR_FRAME_SIZE
	.align		4
.L_1139:
        /*1a10*/ 	.byte	0x04, 0x11
        /*1a12*/ 	.short	(.L_1141 - .L_1140)
	.align		4
.L_1140:
        /*1a14*/ 	.word	index@(_ZN43_GLOBAL__N__9ae7fba5_10_SoftMax_cu_9f978f6321softmax_warp_backwardIfN3c104HalfEfLi0ELb1ELb0EEEvPT0_PKT_S7_iiiPKb)
        /*1a18*/ 	.word	0x00000000


	//----- nvinfo : EIATTR_REGCOUNT
	.align		4
.L_1141:
        /*1a1c*/ 	.byte	0x04, 0x2f
        /*1a1e*/ 	.short	(.L_1143 - .L_1142)
	.align		4
.L_1142:
        /*1a20*/ 	.word	index@(_ZN43_GLOBAL__N__9ae7fba5_10_SoftMax_cu_9f978f6321softmax_warp_backwardIfN3c104HalfEfLi1ELb1ELb0EEEvPT0_PKT_S7_iiiPKb)
        /*1a24*/ 	.word	0x00000018


	//----- nvinfo : EIATTR_FRAME_SIZE
	.align		4
.L_1143:
        /*1a28*/ 	.byte	0x04, 0x11
        /*1a2a*/ 	.short	(.L_1145 - .L_1144)
	.align		4
.L_1144:
        /*1a2c*/ 	.word	index@(_ZN43_GLOBAL__N__9ae7fba5_10_SoftMax_cu_9f978f6321softmax_warp_backwardIfN3c104HalfEfLi1ELb1ELb0EEEvPT0_PKT_S7_iiiPKb)
        /*1a30*/ 	.word	0x00000000


	//----- nvinfo : EIATTR_REGCOUNT
	.align		4
.L_1145:
        /*1a34*/ 	.byte	0x04, 0x2f
        /*1a36*/ 	.short	(.L_1147 - .L_1146)
	.align		4
.L_1146:
        /*1a38*/ 	.word	index@(_ZN43_GLOBAL__N__9ae7fba5_10_SoftMax_cu_9f978f6321softmax_warp_backwardIfN3c104HalfEfLi2ELb1ELb0EEEvPT0_PKT_S7_iiiPKb)
        /*1a3c*/ 	.word	0x00000016


	//----- nvinfo : EIATTR_FRAME_SIZE
	.align		4
.L_1147:
        /*1a40*/ 	.byte	0x04, 0x11
        /*1a42*/ 	.short	(.L_1149 - .L_1148)
	.align		4
.L_1148:
        /*1a44*/ 	.word	index@(_ZN43_GLOBAL__N__9ae7fba5_10_SoftMax_cu_9f978f6321softmax_warp_backwardIfN3c104HalfEfLi2ELb1ELb0EEEvPT0_PKT_S7_iiiPKb)
        /*1a48*/ 	.word	0x00000000


	//----- nvinfo : EIATTR_REGCOUNT
	.align		4
.L_1149:
        /*1a4c*/ 	.byte	0x04, 0x2f
        /*1a4e*/ 	.short	(.L_1151 - .L_1150)
	.align		4
.L_1150:
        /*1a50*/ 	.word	index@(_ZN43_GLOBAL__N__9ae7fba5_10_SoftMax_cu_9f978f6321softmax_warp_backwardIfN3c104HalfEfLi3ELb1ELb0EEEvPT0_PKT_S7_iiiPKb)
        /*1a54*/ 	.word	0x0000001a


	//----- nvinfo : EIATTR_FRAME_SIZE
	.align		4
.L_1151:
        /*1a58*/ 	.byte	0x04, 0x11
        /*1a5a*/ 	.short	(.L_1153 - .L_1152)
	.align		4
.L_1152:
        /*1a5c*/ 	.word	index@(_ZN43_GLOBAL__N__9ae7fba5_10_SoftMax_cu_9f978f6321softmax_warp_backwardIfN3c104HalfEfLi3ELb1ELb0EEEvPT0_PKT_S7_iiiPKb)
        /*1a60*/ 	.word	0x00000000


	//----- nvinfo : EIATTR_REGCOUNT
	.align		4
.L_1153:
        /*1a64*/ 	.byte	0x04, 0x2f
        /*1a66*/ 	.short	(.L_1155 - .L_1154)
	.align		4
.L_1154:
        /*1a68*/ 	.word	index@(_ZN43_GLOBAL__N__9ae7fba5_10_SoftMax_cu_9f978f6321softmax_warp_backwardIfN3c104HalfEfLi4ELb1ELb0EEEvPT0_PKT_S7_iiiPKb)
        /*1a6c*/ 	.word	0x0000001a


	//----- nvinfo : EIATTR_FRAME_SIZE
	.align		4
.L_1155:
        /*1a70*/ 	.byte	0x04, 0x11
        /*1a72*/ 	.short	(.L_1157 - .L_1156)
	.align		4
.L_1156:
        /*1a74*/ 	.word	index@(_ZN43_GLOBAL__N__9ae7fba5_10_SoftMax_cu_9f978f6321softmax_warp_backwardIfN3c104HalfEfLi4ELb1ELb0EEEvPT0_PKT_S7_iiiPKb)
        /*1a78*/ 	.word	0x00000000


	//----- nvinfo : EIATTR_REGCOUNT
	.align		4
.L_1157:
        /*1a7c*/ 	.byte	0x04, 0x2f
        /*1a7e*/ 	.short	(.L_1159 - .L_1158)
	.align		4
.L_1158:
        /*1a80*/ 	.word	index@(_ZN43_GLOBAL__N__9ae7fba5_10_SoftMax_cu_9f978f6321softmax_warp_backwardIfN3c104HalfEfLi5ELb1ELb0EEEvPT0_PKT_S7_iiiPKb)
        /*1a84*/ 	.word	0x0000001a


	//----- nvinfo : EIATTR_FRAME_SIZE
	.align		4
.L_1159:
        /*1a88*/ 	.byte	0x04, 0x11
        /*1a8a*/ 	.short	(.L_1161 - .L_1160)
	.align		4
.L_1160:
        /*1a8c*/ 	.word	index@(_ZN43_GLOBAL__N__9ae7fba5_10_SoftMax_cu_9f978f6321softmax_warp_backwardIfN3c104HalfEfLi5ELb1ELb0EEEvPT0_PKT_S7_iiiPKb)
        /*1a90*/ 	.word	0x00000000


	//----- nvinfo : EIATTR_REGCOUNT
	.align		4
.L_1161:
        /*1a94*/ 	.byte	0x04, 0x2f
        /*1a96*/ 	.short	(.L_1163 - .L_1162)
	.align		4
.L_1162:
        /*1a98*/ 	.word	index@(_ZN43_GLOBAL__N__9ae7fba5_10_SoftMax_cu_9f978f6321softmax_warp_backwardIfN3c104HalfEfLi6ELb1ELb0EEEvPT0_PKT_S7_iiiPKb)
        /*1a9c*/ 	.word	0x0000001e


	//----- nvinfo : EIATTR_FRAME_SIZE
	.align		4
.L_1163:
        /*1aa0*/ 	.byte	0x04, 0x11
        /*1aa2*/ 	.short	(.L_1165 - .L_1164)
	.align		4
.L_1164:
        /*1aa4*/ 	.word	index@(_ZN43_GLOBAL__N__9ae7fba5_10_SoftMax_cu_9f978f6321softmax_warp_backwardIfN3c104HalfEfLi6ELb1ELb0EEEvPT0_PKT_S7_iiiPKb)
        /*1aa8*/ 	.word	0x00000000


	//----- nvinfo : EIATTR_REGCOUNT
	.align		4
.L_1165:
        /*1aac*/ 	.byte	0x04, 0x2f
        /*1aae*/ 	.short	(.L_1167 - .L_1166)
	.align		4
.L_1166:
        /*1ab0*/ 	.word	index@(_ZN43_GLOBAL__N__9ae7fba5_10_SoftMax_cu_9f978f6321softmax_warp_backwardIfN3c104HalfEfLi7ELb1ELb0EEEvPT0_PKT_S7_iiiPKb)
        /*1ab4*/ 	.word	0x00000020


	//----- nvinfo : EIATTR_FRAME_SIZE
	.align		4
.L_1167:
        /*1ab8*/ 	.byte	0x04, 0x11
        /*1aba*/ 	.short	(.L_1169 - .L_1168)
	.align		4
.L_1168:
        /*1abc*/ 	.word	index@(_ZN43_GLOBAL__N__9ae7fba5_10_SoftMax_cu_9f978f6321softmax_warp_backwardIfN3c104HalfEfLi7ELb1ELb0EEEvPT0_PKT_S7_iiiPKb)
        /*1ac0*/ 	.word	0x00000000


	//----- nvinfo : EIATTR_REGCOUNT
	.align		4
.L_1169:
        /*1ac4*/ 	.byte	0x04, 0x2f
        /*1ac6*/ 	.short	(.L_1171 - .L_1170)
	.align		4
.L_1170:
        /*1ac8*/ 	.word	index@(_ZN43_GLOBAL__N__9ae7fba5_10_SoftMax_cu_9f978f6321softmax_warp_backwardIfN3c104HalfEfLi8ELb1ELb0EEEvPT0_PKT_S7_iiiPKb)
        /*1acc*/ 	.word	0x00000020


	//----- nvinfo : EIATTR_FRAME_SIZE
	.align		4
.L_1171:
        /*1ad0*/ 	.byte	0x04, 0x11
        /*1ad2*/ 	.short	(.L_1173 - .L_1172)
	.align		4
.L_1172:
        /*1ad4*/ 	.word	index@(_ZN43_GLOBAL__N__9ae7fba5_10_SoftMax_cu_9f978f6321softmax_warp_backwardIfN3c104HalfEfLi8ELb1ELb0EEEvPT0_PKT_S7_iiiPKb)
        /*1ad8*/ 	.word	0x00000000


	//----- nvinfo : EIATTR_REGCOUNT
	.align		4
.L_1173:
        /*1adc*/ 	.byte	0x04, 0x2f
        /*1ade*/ 	.short	(.L_1175 - .L_1174)
	.align		4
.L_1174:
        /*1ae0*/ 	.word	index@(_ZN43_GLOBAL__N__9ae7fba5_10_SoftMax_cu_9f978f6321softmax_warp_backwardIfN3c104HalfEfLi9ELb1ELb0EEEvPT0_PKT_S7_iiiPKb)
        /*1ae4*/ 	.word	0x00000036


	//----- nvinfo : EIATTR_FRAME_SIZE
	.align		4
.L_1175:
        /*1ae8*/ 	.byte	0x04, 0x11
        /*1aea*/ 	.short	(.L_1177 - .L_1176)
	.align		4
.L_1176:
        /*1aec*/ 	.word	index@(_ZN43_GLOBAL__N__9ae7fba5_10_SoftMax_cu_9f978f6321softmax_warp_backwardIfN3c104HalfEfLi9ELb1ELb0EEEvPT0_PKT_S7_iiiPKb)
        /*1af0*/ 	.word	0x00000000


	//----- nvinfo : EIATTR_REGCOUNT
	.align		4
.L_1177:
        /*1af4*/ 	.byte	0x04, 0x2f
        /*1af6*/ 	.short	(.L_1179 - .L_1178)
	.align		4
.L_1178:
        /*1af8*/ 	.word	index@(_ZN43_GLOBAL__N__9ae7fba5_10_SoftMax_cu_9f978f6321softmax_warp_backwardIfN3c104HalfEfLi10ELb1ELb0EEEvPT0_PKT_S7_iiiPKb)
        /*1afc*/ 	.word	0x00000060


	//----- nvinfo : EIATTR_FRAME_SIZE
	.align		4
.L_1179:
        /*1b00*/ 	.byte	0x04, 0x11
        /*1b02*/ 	.short	(.L_1181 - .L_1180)
	.align		4
.L_1180:
        /*1b04*/ 	.word	index@(_ZN43_GLOBAL__N__9ae7fba5_10_SoftMax_cu_9f978f6321softmax_warp_backwardIfN3c104HalfEfLi10ELb1ELb0EEEvPT0_PKT_S7_iiiPKb)
        /*1b08*/ 	.word	0x00000000


	//----- nvinfo : EIATTR_REGCOUNT
	.align		4
.L_1181:
        /*1b0c*/ 	.byte	0x04, 0x2f
        /*1b0e*/ 	.short	(.L_1183 - .L_1182)
	.align		4
.L_1182:
        /*1b10*/ 	.word	index@(_ZN43_GLOBAL__N__9ae7fba5_10_SoftMax_cu_9f978f6321softmax_warp_backwardIN3c108BFloat16ES2_fLi0ELb1ELb0EEEvPT0_PKT_S7_iiiPKb)
        /*1b14*/ 	.word	0x0000001a


	//----- nvinfo : EIATTR_FRAME_SIZE
	.align		4
.L_1183:
        /*1b18*/ 	.byte	0x04, 0x11
        /*1b1a*/ 	.short	(.L_1185 - .L_1184)
	.align		4
.L_1184:
        /*1b1c*/ 	.word	index@(_ZN43_GLOBAL__N__9ae7fba5_10_SoftMax_cu_9f978f6321softmax_warp_backwardIN3c108BFloat16ES2_fLi0ELb1ELb0EEEvPT0_PKT_S7_iiiPKb)
        /*1b20*/ 	.word	0x00000000


	//----- nvinfo : EIATTR_REGCOUNT
	.align		4
.L_1185:
        /*1b24*/ 	.byte	0x04, 0x2f
        /*1b26*/ 	.short	(.L_1187 - .L_1186)
	.align		4
.L_1186:
        /*1b28*/ 	.word	index@(_ZN43_GLOBAL__N__9ae7fba5_10_SoftMax_cu_9f978f6321softmax_warp_backwardIN3c108BFloat16ES2_fLi1ELb1ELb0EEEvPT0_PKT_S7_iiiPKb)
        /*1b2c*/ 	.word	0x00000016


	//----- nvinfo : EIATTR_FRAME_SIZE
	.align		4
.L_1187:
        /*1b30*/ 	.byte	0x04, 0x11
        /*1b32*/ 	.short	(.L_1189 - .L_1188)
	.align		4
.L_1188:
        /*1b34*/ 	.word	index@(_ZN43_GLOBAL__N__9ae7fba5_10_SoftMax_cu_9f978f6321softmax_warp_backwardIN3c108BFloat16ES2_fLi1ELb1ELb0EEEvPT0_PKT_S7_iiiPKb)
        /*1b38*/ 	.word	0x00000000


	//----- nvinfo : EIATTR_REGCOUNT
	.align		4
.L_1189:
        /*1b3c*/ 	.byte	0x04, 0x2f
        /*1b3e*/ 	.short	(.L_1191 - .L_1190)
	.align		4
.L_1190:
        /*1b40*/ 	.word	index@(_ZN43_GLOBAL__N__9ae7fba5_10_SoftMax_cu_9f978f6321softmax_warp_backwardIN3c108BFloat16ES2_fLi2ELb1ELb0EEEvPT0_PKT_S7_iiiPKb)
        /*1b44*/ 	.word	0x00000015


	//----- nvinfo : EIATTR_FRAME_SIZE
	.align		4
.L_1191:
        /*1b48*/ 	.byte	0x04, 0x11
        /*1b4a*/ 	.short	(.L_1193 - .L_1192)
	.align		4
.L_1192:
        /*1b4c*/ 	.word	index@(_ZN43_GLOBAL__N__9ae7fba5_10_SoftMax_cu_9f978f6321softmax_warp_backwardIN3c108BFloat16ES2_fLi2ELb1ELb0EEEvPT0_PKT_S7_iiiPKb)
        /*1b50*/ 	.word	0x00000000


	//----- nvinfo : EIATTR_REGCOUNT
	.align		4
.L_1193:
        /*1b54*/ 	.byte	0x04, 0x2f
        /*1b56*/ 	.short	(.L_1195 - .L_1194)
	.align		4
.L_1194:
        /*1b58*/ 	.word	index@(_ZN43_GLOBAL__N__9ae7fba5_10_SoftMax_cu_9f978f6321softmax_warp_backwardIN3c108BFloat16ES2_fLi3ELb1ELb0EEEvPT0_PKT_S7_iiiPKb)
        /*1b5c*/ 	.word	0x00000015


	//----- nvinfo : EIATTR_FRAME_SIZE
	.align		4
.L_1195:
        /*1b60*/ 	.byte	0x04, 0x11
        /*1b62*/ 	.short	(.L_1197 - .L_1196)
	.align		4
.L_1196:
        /*1b64*/ 	.word	index@(_ZN43_GLOBAL__N__9ae7fba5_10_SoftMax_cu_9f978f6321softmax_warp_backwardIN3c108BFloat16ES2_fLi3ELb1ELb0EEEvPT0_PKT_S7_iiiPKb)
        /*1b68*/ 	.word	0x00000000


	//----- nvinfo : EIATTR_REGCOUNT
	.align		4
.L_1197:
        /*1b6c*/ 	.byte	0x04, 0x2f
        /*1b6e*/ 	.short	(.L_1199 - .L_1198)
	.align		4
.L_1198:
        /*1b70*/ 	.word	index@(_ZN43_GLOBAL__N__9ae7fba5_10_SoftMax_cu_9f978f6321softmax_warp_backwardIN3c108BFloat16ES2_fLi4ELb1ELb0EEEvPT0_PKT_S7_iiiPKb)
        /*1b74*/ 	.word	0x00000016


	//----- nvinfo : EIATTR_FRAME_SIZE
	.align		4
.L_1199:
        /*1b78*/ 	.byte	0x04, 0x11
        /*1b7a*/ 	.short	(.L_1201 - .L_1200)
	.align		4
.L_1200:
        /*1b7c*/ 	.word	index@(_ZN43_GLOBAL__N__9ae7fba5_10_SoftMax_cu_9f978f6321softmax_warp_backwardIN3c108BFloat16ES2_fLi4ELb1ELb0EEEvPT0_PKT_S7_iiiPKb)
        /*1b80*/ 	.word	0x00000000


	//----- nvinfo : EIATTR_REGCOUNT
	.align		4
.L_1201:
        /*1b84*/ 	.byte	0x04, 0x2f
        /*1b86*/ 	.short	(.L_1203 - .L_1202)
	.align		4
.L_1202:
        /*1b88*/ 	.word	index@(_ZN43_GLOBAL__N__9ae7fba5_10_SoftMax_cu_9f978f6321softmax_warp_backwardIN3c108BFloat16ES2_fLi5ELb1ELb0EEEvPT0_PKT_S7_iiiPKb)
        /*1b8c*/ 	.word	0x00000016


	//----- nvinfo : EIATTR_FRAME_SIZE
	.align		4
.L_1203:
        /*1b90*/ 	.byte	0x04, 0x11
        /*1b92*/ 	.short	(.L_1205 - .L_1204)
	.align		4
.L_1204:
        /*1b94*/ 	.word	index@(_ZN43_GLOBAL__N__9ae7fba5_10_SoftMax_cu_9f978f6321softmax_warp_backwardIN3c108BFloat16ES2_fLi5ELb1ELb0EEEvPT0_PKT_S7_iiiPKb)
        /*1b98*/ 	.word	0x00000000


	//----- nvinfo : EIATTR_REGCOUNT
	.align		4
.L_1205:
        /*1b9c*/ 	.byte	0x04, 0x2f
        /*1b9e*/ 	.short	(.L_1207 - .L_1206)
	.align		4
.L_1206:
        /*1ba0*/ 	.word	index@(_ZN43_GLOBAL__N__9ae7fba5_10_SoftMax_cu_9f978f6321softmax_warp_backwardIN3c108BFloat16ES2_fLi6ELb1ELb0EEEvPT0_PKT_S7_iiiPKb)
        /*1ba4*/ 	.word	0x0000001f


	//----- nvinfo : EIATTR_FRAME_SIZE
	.align		4
.L_1207:
        /*1ba8*/ 	.byte	0x04, 0x11
        /*1baa*/ 	.short	(.L_1209 - .L_1208)
	.align		4
.L_1208:
        /*1bac*/ 	.word	index@(_ZN43_GLOBAL__N__9ae7fba5_10_SoftMax_cu_9f978f6321softmax_warp_backwardIN3c108BFloat16ES2_fLi6ELb1ELb0EEEvPT0_PKT_S7_iiiPKb)
        /*1bb0*/ 	.word	0x00000000


	//----- nvinfo : EIATTR_REGCOUNT
	.align		4
.L_1209:
        /*1bb4*/ 	.byte	0x04, 0x2f
        /*1bb6*/ 	.short	(.L_1211 - .L_1210)
	.align		4
.L_1210:
        /*1bb8*/ 	.word	index@(_ZN43_GLOBAL__N__9ae7fba5_10_SoftMax_cu_9f978f6321softmax_warp_backwardIN3c108BFloat16ES2_fLi7ELb1ELb0EEEvPT0_PKT_S7_iiiPKb)
        /*1bbc*/ 	.word	0x00000020


	//----- nvinfo : EIATTR_FRAME_SIZE
	.align		4
.L_1211:
        /*1bc0*/ 	.byte	0x04, 0x11
        /*1bc2*/ 	.short	(.L_1213 - .L_1212)
	.align		4
.L_1212:
        /*1bc4*/ 	.word	index@(_ZN43_GLOBAL__N__9ae7fba5_10_SoftMax_cu_9f978f6321softmax_warp_backwardIN3c108BFloat16ES2_fLi7ELb1ELb0EEEvPT0_PKT_S7_iiiPKb)
        /*1bc8*/ 	.word	0x00000000


	//----- nvinfo : EIATTR_REGCOUNT
	.align		4
.L_1213:
        /*1bcc*/ 	.byte	0x04, 0x2f
        /*1bce*/ 	.short	(.L_1215 - .L_1214)
	.align		4
.L_1214:
        /*1bd0*/ 	.word	index@(_ZN43_GLOBAL__N__9ae7fba5_10_SoftMax_cu_9f978f6321softmax_warp_backwardIN3c108BFloat16ES2_fLi8ELb1ELb0EEEvPT0_PKT_S7_iiiPKb)
        /*1bd4*/ 	.word	0x00000020


	//----- nvinfo : EIATTR_FRAME_SIZE
	.align		4
.L_1215:
        /*1bd8*/ 	.byte	0x04, 0x11
        /*1bda*/ 	.short	(.L_1217 - .L_1216)
	.align		4
.L_1216:
        /*1bdc*/ 	.word	index@(_ZN43_GLOBAL__N__9ae7fba5_10_SoftMax_cu_9f978f6321softmax_warp_backwardIN3c108BFloat16ES2_fLi8ELb1ELb0EEEvPT0_PKT_S7_iiiPKb)
        /*1be0*/ 	.word	0x00000000


	//----- nvinfo : EIATTR_REGCOUNT
	.align		4
.L_1217:
        /*1be4*/ 	.byte	0x04, 0x2f
        /*1be6*/ 	.short	(.L_1219 - .L_1218)
	.align		4
.L_1218:
        /*1be8*/ 	.word	index@(_ZN43_GLOBAL__N__9ae7fba5_10_SoftMax_cu_9f978f6321softmax_warp_backwardIN3c108BFloat16ES2_fLi9ELb1ELb0EEEvPT0_PKT_S7_iiiPKb)
        /*1bec*/ 	.word	0x00000037


	//----- nvinfo : EIATTR_FRAME_SIZE
	.align		4
.L_1219:
        /*1bf0*/ 	.byte	0x04, 0x11
        /*1bf2*/ 	.short	(.L_1221 - .L_1220)
	.align		4
.L_1220:
        /*1bf4*/ 	.word	index@(_ZN43_GLOBAL__N__9ae7fba5_10_SoftMax_cu_9f978f6321softmax_warp_backwardIN3c108BFloat16ES2_fLi9ELb1ELb0EEEvPT0_PKT_S7_iiiPKb)
        /*1bf8*/ 	.word	0x00000000


	//----- nvinfo : EIATTR_REGCOUNT
	.align		4
.L_1221:
        /*1bfc*/ 	.byte	0x04, 0x2f
        /*1bfe*/ 	.short	(.L_1223 - .L_1222)
	.align		4
.L_1222:
        /*1c00*/ 	.word	index@(_ZN43_GLOBAL__N__9ae7fba5_10_SoftMax_cu_9f978f6321softmax_warp_backwardIN3c108BFloat16ES2_fLi10ELb1ELb0EEEvPT0_PKT_S7_iiiPKb)
        /*1c04*/ 	.word	0x0000005e


	//----- nvinfo : EIATTR_FRAME_SIZE
	.align		4
.L_1223:
        /*1c08*/ 	.byte	0x04, 0x11
        /*1c0a*/ 	.short	(.L_1225 - .L_1224)
	.align		4
.L_1224:
        /*1c0c*/ 	.word	index@(_ZN43_GLOBAL__N__9ae7fba5_10_SoftMax_cu_9f978f6321softmax_warp_backwardIN3c108BFloat16ES2_fLi10ELb1ELb0EEEvPT0_PKT_S7_iiiPKb)
        /*1c10*/ 	.word	0x00000000


	//----- nvinfo : EIATTR_REGCOUNT
	.align		4
.L_1225:
        /*1c14*/ 	.byte	0x04, 0x2f
        /*1c16*/ 	.short	(.L_1227 - .L_1226)
	.align		4
.L_1226:
        /*1c18*/ 	.word	index@(_ZN43_GLOBAL__N__9ae7fba5_10_SoftMax_cu_9f978f6321softmax_warp_backwardIfN3c108BFloat16EfLi0ELb1ELb0EEEvPT0_PKT_S7_iiiPKb)
        /*1c1c*/ 	.word	0x00000018


	//----- nvinfo : EIATTR_FRAME_SIZE
	.align		4
.L_1227:
        /*1c20*/ 	.byte	0x04, 0x11
        /*1c22*/ 	.short	(.L_1229 - .L_1228)
	.align		4
.L_1228:
        /*1c24*/ 	.word	index@(_ZN43_GLOBAL__N__9ae7fba5_10_SoftMax_cu_9f978f6321softmax_warp_backwardIfN3c108BFloat16EfLi0ELb1ELb0EEEvPT0_PKT_S7_iiiPKb)
        /*1c28*/ 	.word	0x00000000


	//----- nvinfo : EIATTR_REGCOUNT
	.align		4
.L_1229:
        /*1c2c*/ 	.byte	0x04, 0x2f
        /*1c2e*/ 	.short	(.L_1231 - .L_1230)
	.align		4
.L_1230:
        /*1c30*/ 	.word	index@(_ZN43_GLOBAL__N__9ae7fba5_10_SoftMax_cu_9f978f6321softmax_warp_backwardIfN3c108BFloat16EfLi1ELb1ELb0EEEvPT0_PKT_S7_iiiPKb)
        /*1c34*/ 	.word	0x00000018


	//----- nvinfo : EIATTR_FRAME_SIZE
	.align		4
.L_1231:
        /*1c38*/ 	.byte	0x04, 0x11
        /*1c3a*/ 	.short	(.L_1233 - .L_1232)
	.align		4
.L_1232:
        /*1c3c*/ 	.word	index@(_ZN43_GLOBAL__N__9ae7fba5_10_SoftMax_cu_9f978f6321softmax_warp_backwardIfN3c108BFloat16EfLi1ELb1ELb0EEEvPT0_PKT_S7_iiiPKb)
        /*1c40*/ 	.word	0x00000000


	//----- nvinfo : EIATTR_REGCOUNT
	.align		4
.L_1233:
        /*1c44*/ 	.byte	0x04, 0x2f
        /*1c46*/ 	.short	(.L_1235 - .L_1234)
	.align		4
.L_1234:
        /*1c48*/ 	.word	index@(_ZN43_GLOBAL__N__9ae7fba5_10_SoftMax_cu_9f978f6321softmax_warp_backwardIfN3c108BFloat16EfLi2ELb1ELb0EEEvPT0_PKT_S7_iiiPKb)
        /*1c4c*/ 	.word	0x00000016


	//----- nvinfo : EIATTR_FRAME_SIZE
	.align		4
.L_1235:
        /*1c50*/ 	.byte	0x04, 0x11
        /*1c52*/ 	.short	(.L_1237 - .L_1236)
	.align		4
.L_1236:
        /*1c54*/ 	.word	index@(_ZN43_GLOBAL__N__9ae7fba5_10_SoftMax_cu_9f978f6321softmax_warp_backwardIfN3c108BFloat16EfLi2ELb1ELb0EEEvPT0_PKT_S7_iiiPKb)
        /*1c58*/ 	.word	0x00000000


	//----- nvinfo : EIATTR_REGCOUNT
	.align		4
.L_1237:
        /*1c5c*/ 	.byte	0x04, 0x2f
        /*1c5e*/ 	.short	(.L_1239 - .L_1238)
	.align		4
.L_1238:
        /*1c60*/ 	.word	index@(_ZN43_GLOBAL__N__9ae7fba5_10_SoftMax_cu_9f978f6321softmax_warp_backwardIfN3c108BFloat16EfLi3ELb1ELb0EEEvPT0_PKT_S7_iiiPKb)
        /*1c64*/ 	.word	0x0000001a


	//----- nvinfo : EIATTR_FRAME_SIZE
	.align		4
.L_1239:
        /*1c68*/ 	.byte	0x04, 0x11
        /*1c6a*/ 	.short	(.L_1241 - .L_1240)
	.align		4
.L_1240:
        /*1c6c*/ 	.word	index@(_ZN43_GLOBAL__N__9ae7fba5_10_SoftMax_cu_9f978f6321softmax_warp_backwardIfN3c108BFloat16EfLi3ELb1ELb0EEEvPT0_PKT_S7_iiiPKb)
        /*1c70*/ 	.word	0x00000000


	//----- nvinfo : EIATTR_REGCOUNT
	.align		4
.L_1241:
        /*1c74*/ 	.byte	0x04, 0x2f
        /*1c76*/ 	.short	(.L_1243 - .L_1242)
	.align		4
.L_1242:
        /*1c78*/ 	.word	index@(_ZN43_GLOBAL__N__9ae7fba5_10_SoftMax_cu_9f978f6321softmax_warp_backwardIfN3c108BFloat16EfLi4ELb1ELb0EEEvPT0_PKT_S7_iiiPKb)
        /*1c7c*/ 	.word	0x0000001a


	//----- nvinfo : EIATTR_FRAME_SIZE
	.align		4
.L_1243:
        /*1c80*/ 	.byte	0x04, 0x11
        /*1c82*/ 	.short	(.L_1245 - .L_1244)
	.align		4
.L_1244:
        /*1c84*/ 	.word	index@(_ZN43_GLOBAL__N__9ae7fba5_10_SoftMax_cu_9f978f6321softmax_warp_backwardIfN3c108BFloat16EfLi4ELb1ELb0EEEvPT0_PKT_S7_iiiPKb)
        /*1c88*/ 	.word	0x00000000


	//----- nvinfo : EIATTR_REGCOUNT
	.align		4
.L_1245:
        /*1c8c*/ 	.byte	0x04, 0x2f
        /*1c8e*/ 	.short	(.L_1247 - .L_1246)
	.align		4
.L_1246:
        /*1c90*/ 	.word	index@(_ZN43_GLOBAL__N__9ae7fba5_10_SoftMax_cu_9f978f6321softmax_warp_backwardIfN3c108BFloat16EfLi5ELb1ELb0EEEvPT0_PKT_S7_iiiPKb)
        /*1c94*/ 	.word	0x0000001a


	//----- nvinfo : EIATTR_FRAME_SIZE
	.align		4
.L_1247:
        /*1c98*/ 	.byte	0x04, 0x11
        /*1c9a*/ 	.short	(.L_1249 - .L_1248)
	.align		4
.L_1248:
        /*1c9c*/ 	.word	index@(_ZN43_GLOBAL__N__9ae7fba5_10_SoftMax_cu_9f978f6321softmax_warp_backwardIfN3c108BFloat16EfLi5ELb1ELb0EEEvPT0_PKT_S7_iiiPKb)
        /*1ca0*/ 	.word	0x00000000


	//----- nvinfo : EIATTR_REGCOUNT
	.align		4
.L_1249:
        /*1ca4*/ 	.byte	0x04, 0x2f
        /*1ca6*/ 	.short	(.L_1251 - .L_1250)
	.align		4
.L_1250:
        /*1ca8*/ 	.word	index@(_ZN43_GLOBAL__N__9ae7fba5_10_SoftMax_cu_9f978f6321softmax_warp_backwardIfN3c108BFloat16EfLi6ELb1ELb0EEEvPT0_PKT_S7_iiiPKb)
        /*1cac*/ 	.word	0x0000001e


	//----- nvinfo : EIATTR_FRAME_SIZE
	.align		4
.L_1251:
        /*1cb0*/ 	.byte	0x04, 0x11
        /*1cb2*/ 	.short	(.L_1253 - .L_1252)
	.align		4
.L_1252:
        /*1cb4*/ 	.word	index@(_ZN43_GLOBAL__N__9ae7fba5_10_SoftMax_cu_9f978f6321softmax_warp_backwardIfN3c108BFloat16EfLi6ELb1ELb0EEEvPT0_PKT_S7_iiiPKb)
        /*1cb8*/ 	.word	0x00000000


	//----- nvinfo : EIATTR_REGCOUNT
	.align		4
.L_1253:
        /*1cbc*/ 	.byte	0x04, 0x2f
        /*1cbe*/ 	.short	(.L_1255 - .L_1254)
	.align		4
.L_1254:
        /*1cc0*/ 	.word	index@(_ZN43_GLOBAL__N__9ae7fba5_10_SoftMax_cu_9f978f6321softmax_warp_backwardIfN3c108BFloat16EfLi7ELb1ELb0EEEvPT0_PKT_S7_iiiPKb)
        /*1cc4*/ 	.word	0x00000020


	//----- nvinfo : EIATTR_FRAME_SIZE
	.align		4
.L_1255:
        /*1cc8*/ 	.byte	0x04, 0x11
        /*1cca*/ 	.short	(.L_1257 - .L_1256)
	.align		4
.L_1256:
        /*1ccc*/ 	.word	index@(_ZN43_GLOBAL__N__9ae7fba5_10_SoftMax_cu_9f978f6321softmax_warp_backwardIfN3c108BFloat16EfLi7ELb1ELb0EEEvPT0_PKT_S7_iiiPKb)
        /*1cd0*/ 	.word	0x00000000


	//----- nvinfo : EIATTR_REGCOUNT
	.align		4
.L_1257:
        /*1cd4*/ 	.byte	0x04, 0x2f
        /*1cd6*/ 	.short	(.L_1259 - .L_1258)
	.align		4
.L_1258:
        /*1cd8*/ 	.word	index@(_ZN43_GLOBAL__N__9ae7fba5_10_SoftMax_cu_9f978f6321softmax_warp_backwardIfN3c108BFloat16EfLi8ELb1ELb0EEEvPT0_PKT_S7_iiiPKb)
        /*1cdc*/ 	.word	0x00000020


	//----- nvinfo : EIATTR_FRAME_SIZE
	.align		4
.L_1259:
        /*1ce0*/ 	.byte	0x04, 0x11
        /*1ce2*/ 	.short	(.L_1261 - .L_1260)
	.align		4
.L_1260:
        /*1ce4*/ 	.word	index@(_ZN43_GLOBAL__N__9ae7fba5_10_SoftMax_cu_9f978f6321softmax_warp_backwardIfN3c108BFloat16EfLi8ELb1ELb0EEEvPT0_PKT_S7_iiiPKb)
        /*1ce8*/ 	.word	0x00000000


	//----- nvinfo : EIATTR_REGCOUNT
	.align		4
.L_1261:
        /*1cec*/ 	.byte	0x04, 0x2f
        /*1cee*/ 	.short	(.L_1263 - .L_1262)
	.align		4
.L_1262:
        /*1cf0*/ 	.word	index@(_ZN43_GLOBAL__N__9ae7fba5_10_SoftMax_cu_9f978f6321softmax_warp_backwardIfN3c108BFloat16EfLi9ELb1ELb0EEEvPT0_PKT_S7_iiiPKb)
        /*1cf4*/ 	.word	0x00000036


	//----- nvinfo : EIATTR_FRAME_SIZE
	.align		4
.L_1263:
        /*1cf8*/ 	.byte	0x04, 0x11
        /*1cfa*/ 	.short	(.L_1265 - .L_1264)
	.align		4
.L_1264:
        /*1cfc*/ 	.word	index@(_ZN43_GLOBAL__N__9ae7fba5_10_SoftMax_cu_9f978f6321softmax_warp_backwardIfN3c108BFloat16EfLi9ELb1ELb0EEEvPT0_PKT_S7_iiiPKb)
        /*1d00*/ 	.word	0x00000000


	//----- nvinfo : EIATTR_REGCOUNT
	.align		4
.L_1265:
        /*1d04*/ 	.byte	0x04, 0x2f
        /*1d06*/ 	.short	(.L_1267 - .L_1266)
	.align		4
.L_1266:
        /*1d08*/ 	.word	index@(_ZN43_GLOBAL__N__9ae7fba5_10_SoftMax_cu_9f978f6321softmax_warp_backwardIfN3c108BFloat16EfLi10ELb1ELb0EEEvPT0_PKT_S7_iiiPKb)
        /*1d0c*/ 	.word	0x00000060


	//----- nvinfo : EIATTR_FRAME_SIZE
	.align		4
.L_1267:
        /*1d10*/ 	.byte	0x04, 0x11
        /*1d12*/ 	.short	(.L_1269 - .L_1268)
	.align		4
.L_1268:
        /*1d14*/ 	.word	index@(_ZN43_GLOBAL__N__9ae7fba5_10_SoftMax_cu_9f978f6321softmax_warp_backwardIfN3c108BFloat16EfLi10ELb1ELb0EEEvPT0_PKT_S7_iiiPKb)
        /*1d18*/ 	.word	0x00000000


	//----- nvinfo : EIATTR_REGCOUNT
	.align		4
.L_1269:
        /*1d1c*/ 	.byte	0x04, 0x2f
        /*1d1e*/ 	.short	(.L_1271 - .L_1270)
	.align		4
.L_1270:
        /*1d20*/ 	.word	index@(_ZN43_GLOBAL__N__9ae7fba5_10_SoftMax_cu_9f978f6320softmax_warp_forwardIdddLi0ELb0ELb0EEEvPT0_PKT_iiiPKbib)
        /*1d24*/ 	.word	0x0000001d


	//----- nvinfo : EIATTR_FRAME_SIZE
	.align		4
.L_1271:
        /*1d28*/ 	.byte	0x04, 0x11
        /*1d2a*/ 	.short	(.L_1273 - .L_1272)
	.align		4
.L_1272:
        /*1d2c*/ 	.word	index@($__internal_23_$__cuda_sm20_div_rn_f64_full)
        /*1d30*/ 	.word	0x00000000


	//----- nvinfo : EIATTR_FRAME_SIZE
	.align		4
.L_1273:
        /*1d34*/ 	.byte	0x04, 0x11
        /*1d36*/ 	.short	(.L_1275 - .L_1274)
	.align		4
.L_1274:
        /*1d38*/ 	.word	index@(_ZN43_GLOBAL__N__9ae7fba5_10_SoftMax_cu_9f978f6320softmax_warp_forwardIdddLi0ELb0ELb0EEEvPT0_PKT_iiiPKbib)
        /*1d3c*/ 	.word	0x00000000


	//----- nvinfo : EIATTR_REGCOUNT
	.align		4
.L_1275:
        /*1d40*/ 	.byte	0x04, 0x2f
        /*1d42*/ 	.short	(.L_1277 - .L_1276)
	.align		4
.L_1276:
        /*1d44*/ 	.word	index@(_ZN43_GLOBAL__N__9ae7fba5_10_SoftMax_cu_9f978f6320softmax_warp_forwardIdddLi1ELb0ELb0EEEvPT0_PKT_iiiPKbib)
        /*1d48*/ 	.word	0x0000001d


	//----- nvinfo : EIATTR_FRAME_SIZE
	.align		4
.L_1277:
        /*1d4c*/ 	.byte	0x04, 0x11
        /*1d4e*/ 	.short	(.L_1279 - .L_1278)
	.align		4
.L_1278:
        /*1d50*/ 	.word	index@($__internal_22_$__cuda_sm20_div_rn_f64_full)
        /*1d54*/ 	.word	0x00000000


	//----- nvinfo : EIATTR_FRAME_SIZE
	.align		4
.L_1279:
        /*1d58*/ 	.byte	0x04, 0x11
        /*1d5a*/ 	.short	(.L_1281 - .L_1280)
	.align		4
.L_1280:
        /*1d5c*/ 	.word	index@(_ZN43_GLOBAL__N__9ae7fba5_10_SoftMax_cu_9f978f6320softmax_warp_forwardIdddLi1ELb0ELb0EEEvPT0_PKT_iiiPKbib)
        /*1d60*/ 	.word	0x00000000


	//----- nvinfo : EIATTR_REGCOUNT
	.align		4
.L_1281:
        /*1d64*/ 	.byte	0x04, 0x2f
        /*1d66*/ 	.short	(.L_1283 - .L_1282)
	.align		4
.L_1282:
        /*1d68*/ 	.word	index@(_ZN43_GLOBAL__N__9ae7fba5_10_SoftMax_cu_9f978f6320softmax_warp_forwardIdddLi2ELb0ELb0EEEvPT0_PKT_iiiPKbib)
        /*1d6c*/ 	.word	0x0000001d


	//----- nvinfo : EIATTR_FRAME_SIZE
	.align		4
.L_1283:
        /*1d70*/ 	.byte	0x04, 0x11
        /*1d72*/ 	.short	(.L_1285 - .L_1284)
	.align		4
.L_1284:
        /*1d74*/ 	.word	index@($__internal_21_$__cuda_sm20_div_rn_f64_full)
        /*1d78*/ 	.word	0x00000000


	//----- nvinfo : EIATTR_FRAME_SIZE
	.align		4
.L_1285:
        /*1d7c*/ 	.byte	0x04, 0x11
        /*1d7e*/ 	.short	(.L_1287 - .L_1286)
	.align		4
.L_1286:
        /*1d80*/ 	.word	index@(_ZN43_GLOBAL__N__9ae7fba5_10_SoftMax_cu_9f978f6320softmax_warp_forwardIdddLi2ELb0ELb0EEEvPT0_PKT_iiiPKbib)
        /*1d84*/ 	.word	0x00000000


	//----- nvinfo : EIATTR_REGCOUNT
	.align		4
.L_1287:
        /*1d88*/ 	.byte	0x04, 0x2f
        /*1d8a*/ 	.short	(.L_1289 - .L_1288)
	.align		4
.L_1288:
        /*1d8c*/ 	.word	index@(_ZN43_GLOBAL__N__9ae7fba5_10_SoftMax_cu_9f978f6320softmax_warp_forwardIdddLi3ELb0ELb0EEEvPT0_PKT_iiiPKbib)
        /*1d90*/ 	.word	0x0000001d


	//----- nvinfo : EIATTR_FRAME_SIZE
	.align		4
.L_1289:
        /*1d94*/ 	.byte	0x04, 0x11
        /*1d96*/ 	.short	(.L_1291 - .L_1290)
	.align		4
.L_1290:
        /*1d98*/ 	.word	index@($__internal_20_$__cuda_sm20_div_rn_f64_full)
        /*1d9c*/ 	.word	0x00000000


	//----- nvinfo : EIATTR_FRAME_SIZE
	.align		4
.L_1291:
        /*1da0*/ 	.byte	0x04, 0x11
        /*1da2*/ 	.short	(.L_1293 - .L_1292)
	.align		4
.L_1292:
        /*1da4*/ 	.word	index@(_ZN43_GLOBAL__N__9ae7fba5_10_SoftMax_cu_9f978f6320softmax_warp_forwardIdddLi3ELb0ELb0EEEvPT0_PKT_iiiPKbib)
        /*1da8*/ 	.word	0x00000000


	//----- nvinfo : EIATTR_REGCOUNT
	.align		4
.L_1293:
        /*1dac*/ 	.byte	0x04, 0x2f
        /*1dae*/ 	.short	(.L_1295 - .L_1294)
	.align		4
.L_1294:
        /*1db0*/ 	.word	index@(_ZN43_GLOBAL__N__9ae7fba5_10_SoftMax_cu_9f978f6320softmax_warp_forwardIdddLi4ELb0ELb0EEEvPT0_PKT_iiiPKbib)
        /*1db4*/ 	.word	0x0000001d


	//----- nvinfo : EIATTR_FRAME_SIZE
	.align		4
.L_1295:
        /*1db8*/ 	.byte	0x04, 0x11
        /*1dba*/ 	.short	(.L_1297 - .L_1296)
	.align		4
.L_1296:
        /*1dbc*/ 	.word	index@($__internal_19_$__cuda_sm20_div_rn_f64_full)
        /*1dc0*/ 	.word	0x00000000


	//----- nvinfo : EIATTR_FRAME_SIZE
	.align		4
.L_1297:
        /*1dc4*/ 	.byte	0x04, 0x11
        /*1dc6*/ 	.short	(.L_1299 - .L_1298)
	.align		4
.L_1298:
        /*1dc8*/ 	.word	index@(_ZN43_GLOBAL__N__9ae7fba5_10_SoftMax_cu_9f978f6320softmax_warp_forwardIdddLi4ELb0ELb0EEEvPT0_PKT_iiiPKbib)
        /*1dcc*/ 	.word	0x00000000


	//----- nvinfo : EIATTR_REGCOUNT
	.align		4
.L_1299:
        /*1dd0*/ 	.byte	0x04, 0x2f
        /*1dd2*/ 	.short	(.L_1301 - .L_1300)
	.align		4
.L_1300:
        /*1dd4*/ 	.word	index@(_ZN43_GLOBAL__N__9ae7fba5_10_SoftMax_cu_9f978f6320softmax_warp_forwardIdddLi5ELb0ELb0EEEvPT0_PKT_iiiPKbib)
        /*1dd8*/ 	.word	0x0000001d


	//----- nvinfo : EIATTR_FRAME_SIZE
	.align		4
.L_1301:
        /*1ddc*/ 	.byte	0x04, 0x11
        /*1dde*/ 	.short	(.L_1303 - .L_1302)
	.align		4
.L_1302:
        /*1de0*/ 	.word	index@($__internal_18_$__cuda_sm20_div_rn_f64_full)
        /*1de4*/ 	.word	0x00000000


	//----- nvinfo : EIATTR_FRAME_SIZE
	.align		4
.L_1303:
        /*1de8*/ 	.byte	0x04, 0x11
        /*1dea*/ 	.short	(.L_1305 - .L_1304)
	.align		4
.L_1304:
        /*1dec*/ 	.word	index@(_ZN43_GLOBAL__N__9ae7fba5_10_SoftMax_cu_9f978f6320softmax_warp_forwardIdddLi5ELb0ELb0EEEvPT0_PKT_iiiPKbib)
        /*1df0*/ 	.word	0x00000000


	//----- nvinfo : EIATTR_REGCOUNT
	.align		4
.L_1305:
        /*1df4*/ 	.byte	0x04, 0x2f
        /*1df6*/ 	.short	(.L_1307 - .L_1306)
	.align		4
.L_1306:
        /*1df8*/ 	.word	index@(_ZN43_GLOBAL__N__9ae7fba5_10_SoftMax_cu_9f978f6320softmax_warp_forwardIdddLi6ELb0ELb0EEEvPT0_PKT_iiiPKbib)
        /*1dfc*/ 	.word	0x00000024


	//----- nvinfo : EIATTR_FRAME_SIZE
	.align		4
.L_1307:
        /*1e00*/ 	.byte	0x04, 0x11
        /*1e02*/ 	.short	(.L_1309 - .L_1308)
	.align		4
.L_1308:
        /*1e04*/ 	.word	index@($__internal_17_$__cuda_sm20_div_rn_f64_full)
        /*1e08*/ 	.word	0x00000000


	//----- nvinfo : EIATTR_FRAME_SIZE
	.align		4
.L_1309:
        /*1e0c*/ 	.byte	0x04, 0x11
        /*1e0e*/ 	.short	(.L_1311 - .L_1310)
	.align		4
.L_1310:
        /*1e10*/ 	.word	index@(_ZN43_GLOBAL__N__9ae7fba5_10_SoftMax_cu_9f978f6320softmax_warp_forwardIdddLi6ELb0ELb0EEEvPT0_PKT_iiiPKbib)
        /*1e14*/ 	.word	0x00000000


	//----- nvinfo : EIATTR_REGCOUNT
	.align		4
.L_1311:
        /*1e18*/ 	.byte	0x04, 0x2f
        /*1e1a*/ 	.short	(.L_1313 - .L_1312)
	.align		4
.L_1312:
        /*1e1c*/ 	.word	index@(_ZN43_GLOBAL__N__9ae7fba5_10_SoftMax_cu_9f978f6320softmax_warp_forwardIdddLi7ELb0ELb0EEEvPT0_PKT_iiiPKbib)
        /*1e20*/ 	.word	0x0000002c


	//----- nvinfo : EIATTR_FRAME_SIZE
	.align		4
.L_1313:
        /*1e24*/ 	.byte	0x04, 0x11
        /*1e26*/ 	.short	(.L_1315 - .L_1314)
	.align		4
.L_1314:
        /*1e28*/ 	.word	index@($__internal_16_$__cuda_sm20_div_rn_f64_full)
        /*1e2c*/ 	.word	0x00000000


	//----- nvinfo : EIATTR_FRAME_SIZE
	.align		4
.L_1315:
        /*1e30*/ 	.byte	0x04, 0x11
        /*1e32*/ 	.short	(.L_1317 - .L_1316)
	.align		4
.L_1316:
        /*1e34*/ 	.word	index@(_ZN43_GLOBAL__N__9ae7fba5_10_SoftMax_cu_9f978f6320softmax_warp_forwardIdddLi7ELb0ELb0EEEvPT0_PKT_iiiPKbib)
        /*1e38*/ 	.word	0x00000000


	//----- nvinfo : EIATTR_REGCOUNT
	.align		4
.L_1317:
        /*1e3c*/ 	.byte	0x04, 0x2f
        /*1e3e*/ 	.short	(.L_1319 - .L_1318)
	.align		4
.L_1318:
        /*1e40*/ 	.word	index@(_ZN43_GLOBAL__N__9ae7fba5_10_SoftMax_cu_9f978f6320softmax_warp_forwardIdddLi8ELb0ELb0EEEvPT0_PKT_iiiPKbib)
        /*1e44*/ 	.word	0x00000028


	//----- nvinfo : EIATTR_FRAME_SIZE
	.align		4
.L_1319:
        /*1e48*/ 	.byte	0x04, 0x11
        /*1e4a*/ 	.short	(.L_1321 - .L_1320)
	.align		4
.L_1320:
        /*1e4c*/ 	.word	index@($__internal_15_$__cuda_sm20_div_rn_f64_full)
        /*1e50*/ 	.word	0x00000000


	//----- nvinfo : EIATTR_FRAME_SIZE
	.align		4
.L_1321:
        /*1e54*/ 	.byte	0x04, 0x11
        /*1e56*/ 	.short	(.L_1323 - .L_1322)
	.align		4
.L_1322:
        /*1e58*/ 	.word	index@(_ZN43_GLOBAL__N__9ae7fba5_10_SoftMax_cu_9f978f6320softmax_warp_forwardIdddLi8ELb0ELb0EEEvPT0_PKT_iiiPKbib)
        /*1e5c*/ 	.word	0x00000000


	//----- nvinfo : EIATTR_REGCOUNT
	.align		4
.L_1323:
        /*1e60*/ 	.byte	0x04, 0x2f
        /*1e62*/ 	.short	(.L_1325 - .L_1324)
	.align		4
.L_1324:
        /*1e64*/ 	.word	index@(_ZN43_GLOBAL__N__9ae7fba5_10_SoftMax_cu_9f978f6320softmax_warp_forwardIdddLi9ELb0ELb0EEEvPT0_PKT_iiiPKbib)
        /*1e68*/ 	.word	0x00000038


	//----- nvinfo : EIATTR_FRAME_SIZE
	.align		4
.L_1325:
        /*1e6c*/ 	.byte	0x04, 0x11
        /*1e6e*/ 	.short	(.L_1327 - .L_1326)
	.align		4
.L_1326:
        /*1e70*/ 	.word	index@($__internal_14_$__cuda_sm20_div_rn_f64_full)
        /*1e74*/ 	.word	0x00000000


	//----- nvinfo : EIATTR_FRAME_SIZE
	.align		4
.L_1327:
        /*1e78*/ 	.byte	0x04, 0x11
        /*1e7a*/ 	.short	(.L_1329 - .L_1328)
	.align		4
.L_1328:
        /*1e7c*/ 	.word	index@(_ZN43_GLOBAL__N__9ae7fba5_10_SoftMax_cu_9f978f6320softmax_warp_forwardIdddLi9ELb0ELb0EEEvPT0_PKT_iiiPKbib)
        /*1e80*/ 	.word	0x00000000


	//----- nvinfo : EIATTR_REGCOUNT
	.align		4
.L_1329:
        /*1e84*/ 	.byte	0x04, 0x2f
        /*1e86*/ 	.short	(.L_1331 - .L_1330)
	.align		4
.L_1330:
        /*1e88*/ 	.word	index@(_ZN43_GLOBAL__N__9ae7fba5_10_SoftMax_cu_9f978f6320softmax_warp_forwardIdddLi10ELb0ELb0EEEvPT0_PKT_iiiPKbib)
        /*1e8c*/ 	.word	0x0000005c


	//----- nvinfo : EIATTR_FRAME_SIZE
	.align		4
.L_1331:
        /*1e90*/ 	.byte	0x04, 0x11
        /*1e92*/ 	.short	(.L_1333 - .L_1332)
	.align		4
.L_1332:
        /*1e94*/ 	.word	index@($__internal_13_$__cuda_sm20_div_rn_f64_full)
        /*1e98*/ 	.word	0x00000000


	//----- nvinfo : EIATTR_FRAME_SIZE
	.align		4
.L_1333:
        /*1e9c*/ 	.byte	0x04, 0x11
        /*1e9e*/ 	.short	(.L_1335 - .L_1334)
	.align		4
.L_1334:
        /*1ea0*/ 	.word	index@(_ZN43_GLOBAL__N__9ae7fba5_10_SoftMax_cu_9f978f6320softmax_warp_forwardIdddLi10ELb0ELb0EEEvPT0_PKT_iiiPKbib)
        /*1ea4*/ 	.word	0x00000000


	//----- nvinfo : EIATTR_REGCOUNT
	.align		4
.L_1335:
        /*1ea8*/ 	.byte	0x04, 0x2f
        /*1eaa*/ 	.short	(.L_1337 - .L_1336)
	.align		4
.L_1336:
        /*1eac*/ 	.word	index@(_ZN43_GLOBAL__N__9ae7fba5_10_SoftMax_cu_9f978f6320softmax_warp_forwardIdddLi11ELb0ELb0EEEvPT0_PKT_iiiPKbib)
        /*1eb0*/ 	.word	0x0000009e


	//----- nvinfo : EIATTR_FRAME_SIZE
	.align		4
.L_1337:
        /*1eb4*/ 	.byte	0x04, 0x11
        /*1eb6*/ 	.short	(.L_1339 - .L_1338)
	.align		4
.L_1338:
        /*1eb8*/ 	.word	index@($__internal_12_$__cuda_sm20_div_rn_f64_full)
        /*1ebc*/ 	.word	0x00000000


	//----- nvinfo : EIATTR_FRAME_SIZE
	.align		4
.L_1339:
        /*1ec0*/ 	.byte	0x04, 0x11
        /*1ec2*/ 	.short	(.L_1341 - .L_1340)
	.align		4
.L_1340:
        /*1ec4*/ 	.word	index@(_ZN43_GLOBAL__N__9ae7fba5_10_SoftMax_cu_9f978f6320softmax_warp_forwardIdddLi11ELb0ELb0EEEvPT0_PKT_iiiPKbib)
        /*1ec8*/ 	.word	0x00000000


	//----- nvinfo : EIATTR_REGCOUNT
	.align		4
.L_1341:
        /*1ecc*/ 	.byte	0x04, 0x2f
        /*1ece*/ 	.short	(.L_1343 - .L_1342)
	.align		4
.L_1342:
        /*1ed0*/ 	.word	index@(_ZN43_GLOBAL__N__9ae7fba5_10_SoftMax_cu_9f978f6320softmax_warp_forwardIfffLi0ELb0ELb0EEEvPT0_PKT_iiiPKbib)
        /*1ed4*/ 	.word	0x00000010


	//----- nvinfo : EIATTR_FRAME_SIZE
	.align		4
.L_1343:
        /*1ed8*/ 	.byte	0x04, 0x11
        /*1eda*/ 	.short	(.L_1345 - .L_1344)
	.align		4
.L_1344:
        /*1edc*/ 	.word	index@(_ZN43_GLOBAL__N__9ae7fba5_10_SoftMax_cu_9f978f6320softmax_warp_forwardIfffLi0ELb0ELb0EEEvPT0_PKT_iiiPKbib)
        /*1ee0*/ 	.word	0x00000000


	//----- nvinfo : EIATTR_REGCOUNT
	.align		4
.L_1345:
        /*1ee4*/ 	.byte	0x04, 0x2f
        /*1ee6*/ 	.short	(.L_1347 - .L_1346)
	.align		4
.L_1346:
        /*1ee8*/ 	.word	index@(_ZN43_GLOBAL__N__9ae7fba5_10_SoftMax_cu_9f978f6320softmax_warp_forwardIfffLi1ELb0ELb0EEEvPT0_PKT_iiiPKbib)
        /*1eec*/ 	.word	0x00000011


	//----- nvinfo : EIATTR_FRAME_SIZE
	.align		4
.L_1347:
        /*1ef0*/ 	.byte	0x04, 0x11
        /*1ef2*/ 	.short	(.L_1349 - .L_1348)
	.align		4
.L_1348:
        /*1ef4*/ 	.word	index@(_ZN43_GLOBAL__N__9ae7fba5_10_SoftMax_cu_9f978f6320softmax_warp_forwardIfffLi1ELb0ELb0EEEvPT0_PKT_iiiPKbib)
        /*1ef8*/ 	.word	0x00000000


	//----- nvinfo : EIATTR_REGCOUNT
	.align		4
.L_1349:
        /*1efc*/ 	.byte	0x04, 0x2f
        /*1efe*/ 	.short	(.L_1351 - .L_1350)
	.align		4
.L_1350:
        /*1f00*/ 	.word	index@(_ZN43_GLOBAL__N__9ae7fba5_10_SoftMax_cu_9f978f6320softmax_warp_forwardIfffLi2ELb0ELb0EEEvPT0_PKT_iiiPKbib)
        /*1f04*/ 	.word	0x00000013


	//----- nvinfo : EIATTR_FRAME_SIZE
	.align		4
.L_1351:
        /*1f08*/ 	.byte	0x04, 0x11
        /*1f0a*/ 	.short	(.L_1353 - .L_1352)
	.align		4
.L_1352:
        /*1f0c*/ 	.word	index@(_ZN43_GLOBAL__N__9ae7fba5_10_SoftMax_cu_9f978f6320softmax_warp_forwardIfffLi2ELb0ELb0EEEvPT0_PKT_iiiPKbib)
        /*1f10*/ 	.word	0x00000000


	//----- nvinfo : EIATTR_REGCOUNT
	.align		4
.L_1353:
        /*1f14*/ 	.byte	0x04, 0x2f
        /*1f16*/ 	.short	(.L_1355 - .L_1354)
	.align		4
.L_1354:
        /*1f18*/ 	.word	index@(_ZN43_GLOBAL__N__9ae7fba5_10_SoftMax_cu_9f978f6320softmax_warp_forwardIfffLi3ELb0ELb0EEEvPT0_PKT_iiiPKbib)
        /*1f1c*/ 	.word	0x00000014


	//----- nvinfo : EIATTR_FRAME_SIZE
	.align		4
.L_1355:
        /*1f20*/ 	.byte	0x04, 0x11
        /*1f22*/ 	.short	(.L_1357 - .L_1356)
	.align		4
.L_1356:
        /*1f24*/ 	.word	index@(_ZN43_GLOBAL__N__9ae7fba5_10_SoftMax_cu_9f978f6320softmax_warp_forwardIfffLi3ELb0ELb0EEEvPT0_PKT_iiiPKbib)
        /*1f28*/ 	.word	0x00000000


	//----- nvinfo : EIATTR_REGCOUNT
	.align		4
.L_1357:
        /*1f2c*/ 	.byte	0x04, 0x2f
        /*1f2e*/ 	.short	(.L_1359 - .L_1358)
	.align		4
.L_1358:
        /*1f30*/ 	.word	index@(_ZN43_GLOBAL__N__9ae7fba5_10_SoftMax_cu_9f978f6320softmax_warp_forwardIfffLi4ELb0ELb0EEEvPT0_PKT_iiiPKbib)
        /*1f34*/ 	.word	0x00000013


	//----- nvinfo : EIATTR_FRAME_SIZE
	.align		4
.L_1359:
        /*1f38*/ 	.byte	0x04, 0x11
        /*1f3a*/ 	.short	(.L_1361 - .L_1360)
	.align		4
.L_1360:
        /*1f3c*/ 	.word	index@(_ZN43_GLOBAL__N__9ae7fba5_10_SoftMax_cu_9f978f6320softmax_warp_forwardIfffLi4ELb0ELb0EEEvPT0_PKT_iiiPKbib)
        /*1f40*/ 	.word	0x00000000


	//----- nvinfo : EIATTR_REGCOUNT
	.align		4
.L_1361:
        /*1f44*/ 	.byte	0x04, 0x2f
        /*1f46*/ 	.short	(.L_1363 - .L_1362)
	.align		4
.L_1362:
        /*1f48*/ 	.word	index@(_ZN43_GLOBAL__N__9ae7fba5_10_SoftMax_cu_9f978f6320softmax_warp_forwardIfffLi5ELb0ELb0EEEvPT0_PKT_iiiPKbib)
        /*1f4c*/ 	.word	0x00000014


	//----- nvinfo : EIATTR_FRAME_SIZE
	.align		4
.L_1363:
        /*1f50*/ 	.byte	0x04, 0x11
        /*1f52*/ 	.short	(.L_1365 - .L_1364)
	.align		4
.L_1364:
        /*1f54*/ 	.word	index@(_ZN43_GLOBAL__N__9ae7fba5_10_SoftMax_cu_9f978f6320softmax_warp_forwardIfffLi5ELb0ELb0EEEvPT0_PKT_iiiPKbib)
        /*1f58*/ 	.word	0x00000000


	//----- nvinfo : EIATTR_REGCOUNT
	.align		4
.L_1365:
        /*1f5c*/ 	.byte	0x04, 0x2f
        /*1f5e*/ 	.short	(.L_1367 - .L_1366)
	.align		4
.L_1366:
        /*1f60*/ 	.word	index@(_ZN43_GLOBAL__N__9ae7fba5_10_SoftMax_cu_9f978f6320softmax_warp_forwardIfffLi6ELb0ELb0EEEvPT0_PKT_iiiPKbib)
        /*1f64*/ 	.word	0x0000001a


	//----- nvinfo : EIATTR_FRAME_SIZE
	.align		4
.L_1367:
        /*1f68*/ 	.byte	0x04, 0x11
        /*1f6a*/ 	.short	(.L_1369 - .L_1368)
	.align		4
.L_1368:
        /*1f6c*/ 	.word	index@(_ZN43_GLOBAL__N__9ae7fba5_10_SoftMax_cu_9f978f6320softmax_warp_forwardIfffLi6ELb0ELb0EEEvPT0_PKT_iiiPKbib)
        /*1f70*/ 	.word	0x00000000


	//----- nvinfo : EIATTR_REGCOUNT
	.align		4
.L_1369:
        /*1f74*/ 	.byte	0x04, 0x2f
        /*1f76*/ 	.short	(.L_1371 - .L_1370)
	.align		4
.L_1370:
        /*1f78*/ 	.word	index@(_ZN43_GLOBAL__N__9ae7fba5_10_SoftMax_cu_9f978f6320softmax_warp_forwardIfffLi7ELb0ELb0EEEvPT0_PKT_iiiPKbib)
        /*1f7c*/ 	.word	0x0000001f


	//----- nvinfo : EIATTR_FRAME_SIZE
	.align		4
.L_1371:
        /*1f80*/ 	.byte	0x04, 0x11
        /*1f82*/ 	.short	(.L_1373 - .L_1372)
	.align		4
.L_1372:
        /*1f84*/ 	.word	index@(_ZN43_GLOBAL__N__9ae7fba5_10_SoftMax_cu_9f978f6320softmax_warp_forwardIfffLi7ELb0ELb0EEEvPT0_PKT_iiiPKbib)
        /*1f88*/ 	.word	0x00000000


	//----- nvinfo : EIATTR_REGCOUNT
	.align		4
.L_1373:
        /*1f8c*/ 	.byte	0x04, 0x2f
        /*1f8e*/ 	.short	(.L_1375 - .L_1374)
	.align		4
.L_1374:
        /*1f90*/ 	.word	index@(_ZN43_GLOBAL__N__9ae7fba5_10_SoftMax_cu_9f978f6320softmax_warp_forwardIfffLi8ELb0ELb0EEEvPT0_PKT_iiiPKbib)
        /*1f94*/ 	.word	0x0000001d


	//----- nvinfo : EIATTR_FRAME_SIZE
	.align		4
.L_1375:
        /*1f98*/ 	.byte	0x04, 0x11
        /*1f9a*/ 	.short	(.L_1377 - .L_1376)
	.align		4
.L_1376:
        /*1f9c*/ 	.word	index@(_ZN43_GLOBAL__N__9ae7fba5_10_SoftMax_cu_9f978f6320softmax_warp_forwardIfffLi8ELb0ELb0EEEvPT0_PKT_iiiPKbib)
        /*1fa0*/ 	.word	0x00000000


	//----- nvinfo : EIATTR_REGCOUNT
	.align		4
.L_1377:
        /*1fa4*/ 	.byte	0x04, 0x2f
        /*1fa6*/ 	.short	(.L_1379 - .L_1378)
	.align		4
.L_1378:
        /*1fa8*/ 	.word	index@(_ZN43_GLOBAL__N__9ae7fba5_10_SoftMax_cu_9f978f6320softmax_warp_forwardIfffLi9ELb0ELb0EEEvPT0_PKT_iiiPKbib)
        /*1fac*/ 	.word	0x00000028


	//----- nvinfo : EIATTR_FRAME_SIZE
	.align		4
.L_1379:
        /*1fb0*/ 	.byte	0x04, 0x11
        /*1fb2*/ 	.short	(.L_1381 - .L_1380)
	.align		4
.L_1380:
        /*1fb4*/ 	.word	index@(_ZN43_GLOBAL__N__9ae7fba5_10_SoftMax_cu_9f978f6320softmax_warp_forwardIfffLi9ELb0ELb0EEEvPT0_PKT_iiiPKbib)
        /*1fb8*/ 	.word	0x00000000


	//----- nvinfo : EIATTR_REGCOUNT
	.align		4
.L_1381:
        /*1fbc*/ 	.byte	0x04, 0x2f
        /*1fbe*/ 	.short	(.L_1383 - .L_1382)
	.align		4
.L_1382:
        /*1fc0*/ 	.word	index@(_ZN43_GLOBAL__N__9ae7fba5_10_SoftMax_cu_9f978f6320softmax_warp_forwardIfffLi10ELb0ELb0EEEvPT0_PKT_iiiPKbib)
        /*1fc4*/ 	.word	0x00000046


	//----- nvinfo : EIATTR_FRAME_SIZE
	.align		4
.L_1383:
        /*1fc8*/ 	.byte	0x04, 0x11
        /*1fca*/ 	.short	(.L_1385 - .L_1384)
	.align		4
.L_1384:
        /*1fcc*/ 	.word	index@(_ZN43_GLOBAL__N__9ae7fba5_10_SoftMax_cu_9f978f6320softmax_warp_forwardIfffLi10ELb0ELb0EEEvPT0_PKT_iiiPKbib)
        /*1fd0*/ 	.word	0x00000000


	//----- nvinfo : EIATTR_REGCOUNT
	.align		4
.L_1385:
        /*1fd4*/ 	.byte	0x04, 0x2f
        /*1fd6*/ 	.short	(.L_1387 - .L_1386)
	.align		4
.L_1386:
        /*1fd8*/ 	.word	index@(_ZN43_GLOBAL__N__9ae7fba5_10_SoftMax_cu_9f978f6320softmax_warp_forwardIfffLi11ELb0ELb0EEEvPT0_PKT_iiiPKbib)
        /*1fdc*/ 	.word	0x00000080


	//----- nvinfo : EIATTR_FRAME_SIZE
	.align		4
.L_1387:
        /*1fe0*/ 	.byte	0x04, 0x11
        /*1fe2*/ 	.short	(.L_1389 - .L_1388)
	.align		4
.L_1388:
        /*1fe4*/ 	.word	index@(_ZN43_GLOBAL__N__9ae7fba5_10_SoftMax_cu_9f978f6320softmax_warp_forwardIfffLi11ELb0ELb0EEEvPT0_PKT_iiiPKbib)
        /*1fe8*/ 	.word	0x00000000


	//----- nvinfo : EIATTR_REGCOUNT
	.align		4
.L_1389:
        /*1fec*/ 	.byte	0x04, 0x2f
        /*1fee*/ 	.short	(.L_1391 - .L_1390)
	.align		4
.L_1390:
        /*1ff0*/ 	.word	index@(_ZN43_GLOBAL__N__9ae7fba5_10_SoftMax_cu_9f978f6320softmax_warp_forwardIN3c104HalfES2_fLi0ELb0ELb0EEEvPT0_PKT_iiiPKbib)
        /*1ff4*/ 	.word	0x0000000e


	//----- nvinfo : EIATTR_FRAME_SIZE
	.align		4
.L_1391:
        /*1ff8*/ 	.byte	0x04, 0x11
        /*1ffa*/ 	.short	(.L_1393 - .L_1392)
	.align		4
.L_1392:
        /*1ffc*/ 	.word	index@(_ZN43_GLOBAL__N__9ae7fba5_10_SoftMax_cu_9f978f6320softmax_warp_forwardIN3c104HalfES2_fLi0ELb0ELb0EEEvPT0_PKT_iiiPKbib)
        /*2000*/ 	.word	0x00000000


	//----- nvinfo : EIATTR_REGCOUNT
	.align		4
.L_1393:
        /*2004*/ 	.byte	0x04, 0x2f
        /*2006*/ 	.short	(.L_1395 - .L_1394)
	.align		4
.L_1394:
        /*2008*/ 	.word	index@(_ZN43_GLOBAL__N__9ae7fba5_10_SoftMax_cu_9f978f6320softmax_warp_forwardIN3c104HalfES2_fLi1ELb0ELb0EEEvPT0_PKT_iiiPKbib)
        /*200c*/ 	.word	0x00000011


	//----- nvinfo : EIATTR_FRAME_SIZE
	.align		4
.L_1395:
        /*2010*/ 	.byte	0x04, 0x11
        /*2012*/ 	.short	(.L_1397 - .L_1396)
	.align		4
.L_1396:
        /*2014*/ 	.word	index@(_ZN43_GLOBAL__N__9ae7fba5_10_SoftMax_cu_9f978f6320softmax_warp_forwardIN3c104HalfES2_fLi1ELb0ELb0EEEvPT0_PKT_iiiPKbib)
        /*2018*/ 	.word	0x00000000


	//----- nvinfo : EIATTR_REGCOUNT
	.align		4
.L_1397:
        /*201c*/ 	.byte	0x04, 0x2f
        /*201e*/ 	.short	(.L_1399 - .L_1398)
	.align		4
.L_1398:
        /*2020*/ 	.word	index@(_ZN43_GLOBAL__N__9ae7fba5_10_SoftMax_cu_9f978f6320softmax_warp_forwardIN3c104HalfES2_fLi2ELb0ELb0EEEvPT0_PKT_iiiPKbib)
        /*2024*/ 	.word	0x00000013


	//----- nvinfo : EIATTR_FRAME_SIZE
	.align		4
.L_1399:
        /*2028*/ 	.byte	0x04, 0x11
        /*202a*/ 	.short	(.L_1401 - .L_1400)
	.align		4
.L_1400:
        /*202c*/ 	.word	index@(_ZN43_GLOBAL__N__9ae7fba5_10_SoftMax_cu_9f978f6320softmax_warp_forwardIN3c104HalfES2_fLi2ELb0ELb0EEEvPT0_PKT_iiiPKbib)
        /*2030*/ 	.word	0x00000000


	//----- nvinfo : EIATTR_REGCOUNT
	.align		4
.L_1401:
        /*2034*/ 	.byte	0x04, 0x2f
        /*2036*/ 	.short	(.L_1403 - .L_1402)
	.align		4
.L_1402:
        /*2038*/ 	.word	index@(_ZN43_GLOBAL__N__9ae7fba5_10_SoftMax_cu_9f978f6320softmax_warp_forwardIN3c104HalfES2_fLi3ELb0ELb0EEEvPT0_PKT_iiiPKbib)
        /*203c*/ 	.word	0x00000015


	//----- nvinfo : EIATTR_FRAME_SIZE
	.align		4
.L_1403:
        /*2040*/ 	.byte	0x04, 0x11
        /*2042*/ 	.short	(.L_1405 - .L_1404)
	.align		4
.L_1404:
        /*2044*/ 	.word	index@(_ZN43_GLOBAL__N__9ae7fba5_10_SoftMax_cu_9f978f6320softmax_warp_forwardIN3c104HalfES2_fLi3ELb0ELb0EEEvPT0_PKT_iiiPKbib)
        /*2048*/ 	.word	0x00000000


	//----- nvinfo : EIATTR_REGCOUNT
	.align		4
.L_1405:
        /*204c*/ 	.byte	0x04, 0x2f
        /*204e*/ 	.short	(.L_1407 - .L_1406)
	.align		4
.L_1406:
        /*2050*/ 	.word	index@(_ZN43_GLOBAL__N__9ae7fba5_10_SoftMax_cu_9f978f6320softmax_warp_forwardIN3c104HalfES2_fLi4ELb0ELb0EEEvPT0_PKT_iiiPKbib)
        /*2054*/ 	.word	0x00000015


	//----- nvinfo : EIATTR_FRAME_SIZE
	.align		4
.L_1407:
        /*2058*/ 	.byte	0x04, 0x11
        /*205a*/ 	.short	(.L_1409 - .L_1408)
	.align		4
.L_1408:
        /*205c*/ 	.word	index@(_ZN43_GLOBAL__N__9ae7fba5_10_SoftMax_cu_9f978f6320softmax_warp_forwardIN3c104HalfES2_fLi4ELb0ELb0EEEvPT0_PKT_iiiPKbib)
        /*2060*/ 	.word	0x00000000


	//----- nvinfo : EIATTR_REGCOUNT
	.align		4
.L_1409:
        /*2064*/ 	.byte	0x04, 0x2f
        /*2066*/ 	.short	(.L_1411 - .L_1410)
	.align		4
.L_1410:
        /*2068*/ 	.word	index@(_ZN43_GLOBAL__N__9ae7fba5_10_SoftMax_cu_9f978f6320softmax_warp_forwardIN3c104HalfES2_fLi5ELb0ELb0EEEvPT0_PKT_iiiPKbib)
        /*206c*/ 	.word	0x00000014


	//----- nvinfo : EIATTR_FRAME_SIZE
	.align		4
.L_1411:
        /*2070*/ 	.byte	0x04, 0x11
        /*2072*/ 	.short	(.L_1413 - .L_1412)
	.align		4
.L_1412:
        /*2074*/ 	.word	index@(_ZN43_GLOBAL__N__9ae7fba5_10_SoftMax_cu_9f978f6320softmax_warp_forwardIN3c104HalfES2_fLi5ELb0ELb0EEEvPT0_PKT_iiiPKbib)
        /*2078*/ 	.word	0x00000000


	//----- nvinfo : EIATTR_REGCOUNT
	.align		4
.L_1413:
        /*207c*/ 	.byte	0x04, 0x2f
        /*207e*/ 	.short	(.L_1415 - .L_1414)
	.align		4
.L_1414:
        /*2080*/ 	.word	index@(_ZN43_GLOBAL__N__9ae7fba5_10_SoftMax_cu_9f978f6320softmax_warp_forwardIN3c104HalfES2_fLi6ELb0ELb0EEEvPT0_PKT_iiiPKbib)
        /*2084*/ 	.word	0x00000019


	//----- nvinfo : EIATTR_FRAME_SIZE
	.align		4
.L_1415:
        /*2088*/ 	.byte	0x04, 0x11
        /*208a*/ 	.short	(.L_1417 - .L_1416)
	.align		4
.L_1416:
        /*208c*/ 	.word	index@(_ZN43_GLOBAL__N__9ae7fba5_10_SoftMax_cu_9f978f6320softmax_warp_forwardIN3c104HalfES2_fLi6ELb0ELb0EEEvPT0_PKT_iiiPKbib)
        /*2090*/ 	.word	0x00000000


	//----- nvinfo : EIATTR_REGCOUNT
	.align		4
.L_1417:
        /*2094*/ 	.byte	0x04, 0x2f
        /*2096*/ 	.short	(.L_1419 - .L_1418)
	.align		4
.L_1418:
        /*2098*/ 	.word	index@(_ZN43_GLOBAL__N__9ae7fba5_10_SoftMax_cu_9f978f6320softmax_warp_forwardIN3c104HalfES2_fLi7ELb0ELb0EEEvPT0_PKT_iiiPKbib)
        /*209c*/ 	.word	0x0000001f


	//----- nvinfo : EIATTR_FRAME_SIZE
	.align		4
.L_1419:
        /*20a0*/ 	.byte	0x04, 0x11
        /*20a2*/ 	.short	(.L_1421 - .L_1420)
	.align		4
.L_1420:
        /*20a4*/ 	.word	index@(_ZN43_GLOBAL__N__9ae7fba5_10_SoftMax_cu_9f978f6320softmax_warp_forwardIN3c104HalfES2_fLi7ELb0ELb0EEEvPT0_PKT_iiiPKbib)
        /*20a8*/ 	.word	0x00000000


	//----- nvinfo : EIATTR_REGCOUNT
	.align		4
.L_1421:
        /*20ac*/ 	.byte	0x04, 0x2f
        /*20ae*/ 	.short	(.L_1423 - .L_1422)
	.align		4
.L_1422:
        /*20b0*/ 	.word	index@(_ZN43_GLOBAL__N__9ae7fba5_10_SoftMax_cu_9f978f6320softmax_warp_forwardIN3c104HalfES2_fLi8ELb0ELb0EEEvPT0_PKT_iiiPKbib)
        /*20b4*/ 	.word	0x0000001d


	//----- nvinfo : EIATTR_FRAME_SIZE
	.align		4
.L_1423:
        /*20b8*/ 	.byte	0x04, 0x11
        /*20ba*/ 	.short	(.L_1425 - .L_1424)
	.align		4
.L_1424:
        /*20bc*/ 	.word	index@(_ZN43_GLOBAL__N__9ae7fba5_10_SoftMax_cu_9f978f6320softmax_warp_forwardIN3c104HalfES2_fLi8ELb0ELb0EEEvPT0_PKT_iiiPKbib)
        /*20c0*/ 	.word	0x00000000


	//----- nvinfo : EIATTR_REGCOUNT
	.align		4
.L_1425:
        /*20c4*/ 	.byte	0x04, 0x2f
        /*20c6*/ 	.short	(.L_1427 - .L_1426)
	.align		4
.L_1426:
        /*20c8*/ 	.word	index@(_ZN43_GLOBAL__N__9ae7fba5_10_SoftMax_cu_9f978f6320softmax_warp_forwardIN3c104HalfES2_fLi9ELb0ELb0EEEvPT0_PKT_iiiPKbib)
        /*20cc*/ 	.word	0x00000028


	//----- nvinfo : EIATTR_FRAME_SIZE
	.align		4
.L_1427:
        /*20d0*/ 	.byte	0x04, 0x11
        /*20d2*/ 	.short	(.L_1429 - .L_1428)
	.align		4
.L_1428:
        /*20d4*/ 	.word	index@(_ZN43_GLOBAL__N__9ae7fba5_10_SoftMax_cu_9f978f6320softmax_warp_forwardIN3c104HalfES2_fLi9ELb0ELb0EEEvPT0_PKT_iiiPKbib)
        /*20d8*/ 	.word	0x00000000


	//----- nvinfo : EIATTR_REGCOUNT
	.align		4
.L_1429:
        /*20dc*/ 	.byte	0x04, 0x2f
        /*20de*/ 	.short	(.L_1431 - .L_1430)
	.align		4
.L_1430:
        /*20e0*/ 	.word	index@(_ZN43_GLOBAL__N__9ae7fba5_10_SoftMax_cu_9f978f6320softmax_warp_forwardIN3c104HalfES2_fLi10ELb0ELb0EEEvPT0_PKT_iiiPKbib)
        /*20e4*/ 	.word	0x00000047


	//----- nvinfo : EIATTR_FRAME_SIZE
	.align		4
.L_1431:
        /*20e8*/ 	.byte	0x04, 0x11
        /*20ea*/ 	.short	(.L_1433 - .L_1432)
	.align		4
.L_1432:
        /*20ec*/ 	.word	index@(_ZN43_GLOBAL__N__9ae7fba5_10_SoftMax_cu_9f978f6320softmax_warp_forwardIN3c104HalfES2_fLi10ELb0ELb0EEEvPT0_PKT_iiiPKbib)
        /*20f0*/ 	.word	0x00000000


	//----- nvinfo : EIATTR_REGCOUNT
	.align		4
.L_1433:
        /*20f4*/ 	.byte	0x04, 0x2f
        /*20f6*/ 	.short	(.L_1435 - .L_1434)
	.align		4
.L_1434:
        /*20f8*/ 	.word	index@(_ZN43_GLOBAL__N__9ae7fba5_10_SoftMax_cu_9f978f6320softmax_warp_forwardIN3c104HalfES2_fLi11ELb0ELb0EEEvPT0_PKT_iiiPKbib)
        /*20fc*/ 	.word	0x00000080


	//----- nvinfo : EIATTR_FRAME_SIZE
	.align		4
.L_1435:
        /*2100*/ 	.byte	0x04, 0x11
        /*2102*/ 	.short	(.L_1437 - .L_1436)
	.align		4
.L_1436:
        /*2104*/ 	.word	index@(_ZN43_GLOBAL__N__9ae7fba5_10_SoftMax_cu_9f978f6320softmax_warp_forwardIN3c104HalfES2_fLi11ELb0ELb0EEEvPT0_PKT_iiiPKbib)
        /*2108*/ 	.word	0x00000000


	//----- nvinfo : EIATTR_REGCOUNT
	.align		4
.L_1437:
        /*210c*/ 	.byte	0x04, 0x2f
        /*210e*/ 	.short	(.L_1439 - .L_1438)
	.align		4
.L_1438:
        /*2110*/ 	.word	index@(_ZN43_GLOBAL__N__9ae7fba5_10_SoftMax_cu_9f978f6320softmax_warp_forwardIN3c104HalfEffLi0ELb0ELb0EEEvPT0_PKT_iiiPKbib)
        /*2114*/ 	.word	0x0000000e


	//----- nvinfo : EIATTR_FRAME_SIZE
	.align		4
.L_1439:
        /*2118*/ 	.byte	0x04, 0x11
        /*211a*/ 	.short	(.L_1441 - .L_1440)
	.align		4
.L_1440:
        /*211c*/ 	.word	index@(_ZN43_GLOBAL__N__9ae7fba5_10_SoftMax_cu_9f978f6320softmax_warp_forwardIN3c104HalfEffLi0ELb0ELb0EEEvPT0_PKT_iiiPKbib)
        /*2120*/ 	.word	0x00000000


	//----- nvinfo : EIATTR_REGCOUNT
	.align		4
.L_1441:
        /*2124*/ 	.byte	0x04, 0x2f
        /*2126*/ 	.short	(.L_1443 - .L_1442)
	.align		4
.L_1442:
        /*2128*/ 	.word	index@(_ZN43_GLOBAL__N__9ae7fba5_10_SoftMax_cu_9f978f6320softmax_warp_forwardIN3c104HalfEffLi1ELb0ELb0EEEvPT0_PKT_iiiPKbib)
        /*212c*/ 	.word	0x00000011


	//----- nvinfo : EIATTR_FRAME_SIZE
	.align		4
.L_1443:
        /*2130*/ 	.byte	0x04, 0x11
        /*2132*/ 	.short	(.L_1445 - .L_1444)
	.align		4
.L_1444:
        /*2134*/ 	.word	index@(_ZN43_GLOBAL__N__9ae7fba5_10_SoftMax_cu_9f978f6320softmax_warp_forwardIN3c104HalfEffLi1ELb0ELb0EEEvPT0_PKT_iiiPKbib)
        /*2138*/ 	.word	0x00000000


	//----- nvinfo : EIATTR_REGCOUNT
	.align		4
.L_1445:
        /*213c*/ 	.byte	0x04, 0x2f
        /*213e*/ 	.short	(.L_1447 - .L_1446)
	.align		4
.L_1446:
        /*2140*/ 	.word	index@(_ZN43_GLOBAL__N__9ae7fba5_10_SoftMax_cu_9f978f6320softmax_warp_forwardIN3c104HalfEffLi2ELb0ELb0EEEvPT0_PKT_iiiPKbib)
        /*2144*/ 	.word	0x00000013


	//----- nvinfo : EIATTR_FRAME_SIZE
	.align		4
.L_1447:
        /*2148*/ 	.byte	0x04, 0x11
        /*214a*/ 	.short	(.L_1449 - .L_1448)
	.align		4
.L_1448:
        /*214c*/ 	.word	index@(_ZN43_GLOBAL__N__9ae7fba5_10_SoftMax_cu_9f978f6320softmax_warp_forwardIN3c104HalfEffLi2ELb0ELb0EEEvPT0_PKT_iiiPKbib)
        /*2150*/ 	.word	0x00000000


	//----- nvinfo : EIATTR_REGCOUNT
	.align		4
.L_1449:
        /*2154*/ 	.byte	0x04, 0x2f
        /*2156*/ 	.short	(.L_1451 - .L_1450)
	.align		4
.L_1450:
        /*2158*/ 	.word	index@(_ZN43_GLOBAL__N__9ae7fba5_10_SoftMax_cu_9f978f6320softmax_warp_forwardIN3c104HalfEffLi3ELb0ELb0EEEvPT0_PKT_iiiPKbib)
        /*215c*/ 	.word	0x00000013


	//----- nvinfo : EIATTR_FRAME_SIZE
	.align		4
.L_1451:
        /*2160*/ 	.byte	0x04, 0x11
        /*2162*/ 	.short	(.L_1453 - .L_1452)
	.align		4
.L_1452:
        /*2164*/ 	.word	index@(_ZN43_GLOBAL__N__9ae7fba5_10_SoftMax_cu_9f978f6320softmax_warp_forwardIN3c104HalfEffLi3ELb0ELb0EEEvPT0_PKT_iiiPKbib)
        /*2168*/ 	.word	0x00000000


	//----- nvinfo : EIATTR_REGCOUNT
	.align		4
.L_1453:
        /*216c*/ 	.byte	0x04, 0x2f
        /*216e*/ 	.short	(.L_1455 - .L_1454)
	.align		4
.L_1454:
        /*2170*/ 	.word	index@(_ZN43_GLOBAL__N__9ae7fba5_10_SoftMax_cu_9f978f6320softmax_warp_forwardIN3c104HalfEffLi4ELb0ELb0EEEvPT0_PKT_iiiPKbib)
        /*2174*/ 	.word	0x00000015


	//----- nvinfo : EIATTR_FRAME_SIZE
	.align		4
.L_1455:
        /*2178*/ 	.byte	0x04, 0x11
        /*217a*/ 	.short	(.L_1457 - .L_1456)
	.align		4
.L_1456:
        /*217c*/ 	.word	index@(_ZN43_GLOBAL__N__9ae7fba5_10_SoftMax_cu_9f978f6320softmax_warp_forwardIN3c104HalfEffLi4ELb0ELb0EEEvPT0_PKT_iiiPKbib)
        /*2180*/ 	.word	0x00000000


	//----- nvinfo : EIATTR_REGCOUNT
	.align		4
.L_1457:
        /*2184*/ 	.byte	0x04, 0x2f
        /*2186*/ 	.short	(.L_1459 - .L_1458)
	.align		4
.L_1458:
        /*2188*/ 	.word	index@(_ZN43_GLOBAL__N__9ae7fba5_10_SoftMax_cu_9f978f6320softmax_warp_forwardIN3c104HalfEffLi5ELb0ELb0EEEvPT0_PKT_iiiPKbib)
        /*218c*/ 	.word	0x00000014


	//----- nvinfo : EIATTR_FRAME_SIZE
	.align		4
.L_1459:
        /*2190*/ 	.byte	0x04, 0x11
        /*2192*/ 	.short	(.L_1461 - .L_1460)
	.align		4
.L_1460:
        /*2194*/ 	.word	index@(_ZN43_GLOBAL__N__9ae7fba5_10_SoftMax_cu_9f978f6320softmax_warp_forwardIN3c104HalfEffLi5ELb0ELb0EEEvPT0_PKT_iiiPKbib)
        /*2198*/ 	.word	0x00000000


	//----- nvinfo : EIATTR_REGCOUNT
	.align		4
.L_1461:
        /*219c*/ 	.byte	0x04, 0x2f
        /*219e*/ 	.short	(.L_1463 - .L_1462)
	.align		4
.L_1462:
        /*21a0*/ 	.word	index@(_ZN43_GLOBAL__N__9ae7fba5_10_SoftMax_cu_9f978f6320softmax_warp_forwardIN3c104HalfEffLi6ELb0ELb0EEEvPT0_PKT_iiiPKbib)
        /*21a4*/ 	.word	0x00000019


	//----- nvinfo : EIATTR_FRAME_SIZE
	.align		4
.L_1463:
        /*21a8*/ 	.byte	0x04, 0x11
        /*21aa*/ 	.short	(.L_1465 - .L_1464)
	.align		4
.L_1464:
        /*21ac*/ 	.word	index@(_ZN43_GLOBAL__N__9ae7fba5_10_SoftMax_cu_9f978f6320softmax_warp_forwardIN3c104HalfEffLi6ELb0ELb0EEEvPT0_PKT_iiiPKbib)
        /*21b0*/ 	.word	0x00000000


	//----- nvinfo : EIATTR_REGCOUNT
	.align		4
.L_1465:
        /*21b4*/ 	.byte	0x04, 0x2f
        /*21b6*/ 	.short	(.L_1467 - .L_1466)
	.align		4
.L_1466:
        /*21b8*/ 	.word	index@(_ZN43_GLOBAL__N__9ae7fba5_10_SoftMax_cu_9f978f6320softmax_warp_forwardIN3c104HalfEffLi7ELb0ELb0EEEvPT0_PKT_iiiPKbib)
        /*21bc*/ 	.word	0x00000020


	//----- nvinfo : EIATTR_FRAME_SIZE
	.align		4
.L_1467:
        /*21c0*/ 	.byte	0x04, 0x11
        /*21c2*/ 	.short	(.L_1469 - .L_1468)
	.align		4
.L_1468:
        /*21c4*/ 	.word	index@(_ZN43_GLOBAL__N__9ae7fba5_10_SoftMax_cu_9f978f6320softmax_warp_forwardIN3c104HalfEffLi7ELb0ELb0EEEvPT0_PKT_iiiPKbib)
        /*21c8*/ 	.word	0x00000000


	//----- nvinfo : EIATTR_REGCOUNT
	.align		4
.L_1469:
        /*21cc*/ 	.byte	0x04, 0x2f
        /*21ce*/ 	.short	(.L_1471 - .L_1470)
	.align		4
.L_1470:
        /*21d0*/ 	.word	index@(_ZN43_GLOBAL__N__9ae7fba5_10_SoftMax_cu_9f978f6320softmax_warp_forwardIN3c104HalfEffLi8ELb0ELb0EEEvPT0_PKT_iiiPKbib)
        /*21d4*/ 	.word	0x0000001d


	//----- nvinfo : EIATTR_FRAME_SIZE
	.align		4
.L_1471:
        /*21d8*/ 	.byte	0x04, 0x11
        /*21da*/ 	.short	(.L_1473 - .L_1472)
	.align		4
.L_1472:
        /*21dc*/ 	.word	index@(_ZN43_GLOBAL__N__9ae7fba5_10_SoftMax_cu_9f978f6320softmax_warp_forwardIN3c104HalfEffLi8ELb0ELb0EEEvPT0_PKT_iiiPKbib)
        /*21e0*/ 	.word	0x00000000


	//----- nvinfo : EIATTR_REGCOUNT
	.align		4
.L_1473:
        /*21e4*/ 	.byte	0x04, 0x2f
        /*21e6*/ 	.short	(.L_1475 - .L_1474)
	.align		4
.L_1474:
        /*21e8*/ 	.word	index@(_ZN43_GLOBAL__N__9ae7fba5_10_SoftMax_cu_9f978f6320softmax_warp_forwardIN3c104HalfEffLi9ELb0ELb0EEEvPT0_PKT_iiiPKbib)
        /*21ec*/ 	.word	0x00000028


	//----- nvinfo : EIATTR_FRAME_SIZE
	.align		4
.L_1475:
        /*21f0*/ 	.byte	0x04, 0x11
        /*21f2*/ 	.short	(.L_1477 - .L_1476)
	.align		4
.L_1476:
        /*21f4*/ 	.word	index@(_ZN43_GLOBAL__N__9ae7fba5_10_SoftMax_cu_9f978f6320softmax_warp_forwardIN3c104HalfEffLi9ELb0ELb0EEEvPT0_PKT_iiiPKbib)
        /*21f8*/ 	.word	0x00000000


	//----- nvinfo : EIATTR_REGCOUNT
	.align		4
.L_1477:
        /*21fc*/ 	.byte	0x04, 0x2f
        /*21fe*/ 	.short	(.L_1479 - .L_1478)
	.align		4
.L_1478:
        /*2200*/ 	.word	index@(_ZN43_GLOBAL__N__9ae7fba5_10_SoftMax_cu_9f978f6320softmax_warp_forwardIN3c104HalfEffLi10ELb0ELb0EEEvPT0_PKT_iiiPKbib)
        /*2204*/ 	.word	0x00000047


	//----- nvinfo : EIATTR_FRAME_SIZE
	.align		4
.L_1479:
        /*2208*/ 	.byte	0x04, 0x11
        /*220a*/ 	.short	(.L_1481 - .L_1480)
	.align		4
.L_1480:
        /*220c*/ 	.word	index@(_ZN43_GLOBAL__N__9ae7fba5_10_SoftMax_cu_9f978f6320softmax_warp_forwardIN3c104HalfEffLi10ELb0ELb0EEEvPT0_PKT_iiiPKbib)
        /*2210*/ 	.word	0x00000000


	//----- nvinfo : EIATTR_REGCOUNT
	.align		4
.L_1481:
        /*2214*/ 	.byte	0x04, 0x2f
        /*2216*/ 	.short	(.L_1483 - .L_1482)
	.align		4
.L_1482:
        /*2218*/ 	.word	index@(_ZN43_GLOBAL__N__9ae7fba5_10_SoftMax_cu_9f978f6320softmax_warp_forwardIN3c104HalfEffLi11ELb0ELb0EEEvPT0_PKT_iiiPKbib)
        /*221c*/ 	.word	0x00000080


	//----- nvinfo : EIATTR_FRAME_SIZE
	.align		4
.L_1483:
        /*2220*/ 	.byte	0x04, 0x11
        /*2222*/ 	.short	(.L_1485 - .L_1484)
	.align		4
.L_1484:
        /*2224*/ 	.word	index@(_ZN43_GLOBAL__N__9ae7fba5_10_SoftMax_cu_9f978f6320softmax_warp_forwardIN3c104HalfEffLi11ELb0ELb0EEEvPT0_PKT_iiiPKbib)
        /*2228*/ 	.word	0x00000000


	//----- nvinfo : EIATTR_REGCOUNT
	.align		4
.L_1485:
        /*222c*/ 	.byte	0x04, 0x2f
        /*222e*/ 	.short	(.L_1487 - .L_1486)
	.align		4
.L_1486:
        /*2230*/ 	.word	index@(_ZN43_GLOBAL__N__9ae7fba5_10_SoftMax_cu_9f978f6320softmax_warp_forwardIN3c108BFloat16ES2_fLi0ELb0ELb0EEEvPT0_PKT_iiiPKbib)
        /*2234*/ 	.word	0x0000000e


	//----- nvinfo : EIATTR_FRAME_SIZE
	.align		4
.L_1487:
        /*2238*/ 	.byte	0x04, 0x11
        /*223a*/ 	.short	(.L_1489 - .L_1488)
	.align		4
.L_1488:
        /*223c*/ 	.word	index@(_ZN43_GLOBAL__N__9ae7fba5_10_SoftMax_cu_9f978f6320softmax_warp_forwardIN3c108BFloat16ES2_fLi0ELb0ELb0EEEvPT0_PKT_iiiPKbib)
        /*2240*/ 	.word	0x00000000


	//----- nvinfo : EIATTR_REGCOUNT
	.align		4
.L_1489:
        /*2244*/ 	.byte	0x04, 0x2f
        /*2246*/ 	.short	(.L_1491 - .L_1490)
	.align		4
.L_1490:
        /*2248*/ 	.word	index@(_ZN43_GLOBAL__N__9ae7fba5_10_SoftMax_cu_9f978f6320softmax_warp_forwardIN3c108BFloat16ES2_fLi1ELb0ELb0EEEvPT0_PKT_iiiPKbib)
        /*224c*/ 	.word	0x00000011


	//----- nvinfo : EIATTR_FRAME_SIZE
	.align		4
.L_1491:
        /*2250*/ 	.byte	0x04, 0x11
        /*2252*/ 	.short	(.L_1493 - .L_1492)
	.align		4
.L_1492:
        /*2254*/ 	.word	index@(_ZN43_GLOBAL__N__9ae7fba5_10_SoftMax_cu_9f978f6320softmax_warp_forwardIN3c108BFloat16ES2_fLi1ELb0ELb0EEEvPT0_PKT_iiiPKbib)
        /*2258*/ 	.word	0x00000000


	//----- nvinfo : EIATTR_REGCOUNT
	.align		4
.L_1493:
        /*225c*/ 	.byte	0x04, 0x2f
        /*225e*/ 	.short	(.L_1495 - .L_1494)
	.align		4
.L_1494:
        /*2260*/ 	.word	index@(_ZN43_GLOBAL__N__9ae7fba5_10_SoftMax_cu_9f978f6320softmax_warp_forwardIN3c108BFloat16ES2_fLi2ELb0ELb0EEEvPT0_PKT_iiiPKbib)
        /*2264*/ 	.word	0x00000013


	//----- nvinfo : EIATTR_FRAME_SIZE
	.align		4
.L_1495:
        /*2268*/ 	.byte	0x04, 0x11
        /*226a*/ 	.short	(.L_1497 - .L_1496)
	.align		4
.L_1496:
        /*226c*/ 	.word	index@(_ZN43_GLOBAL__N__9ae7fba5_10_SoftMax_cu_9f978f6320softmax_warp_forwardIN3c108BFloat16ES2_fLi2ELb0ELb0EEEvPT0_PKT_iiiPKbib)
        /*2270*/ 	.word	0x00000000


	//----- nvinfo : EIATTR_REGCOUNT
	.align		4
.L_1497:
        /*2274*/ 	.byte	0x04, 0x2f
        /*2276*/ 	.short	(.L_1499 - .L_1498)
	.align		4
.L_1498:
        /*2278*/ 	.word	index@(_ZN43_GLOBAL__N__9ae7fba5_10_SoftMax_cu_9f978f6320softmax_warp_forwardIN3c108BFloat16ES2_fLi3ELb0ELb0EEEvPT0_PKT_iiiPKbib)
        /*227c*/ 	.word	0x00000015


	//----- nvinfo : EIATTR_FRAME_SIZE
	.align		4
.L_1499:
        /*2280*/ 	.byte	0x04, 0x11
        /*2282*/ 	.short	(.L_1501 - .L_1500)
	.align		4
.L_1500:
        /*2284*/ 	.word	index@(_ZN43_GLOBAL__N__9ae7fba5_10_SoftMax_cu_9f978f6320softmax_warp_forwardIN3c108BFloat16ES2_fLi3ELb0ELb0EEEvPT0_PKT_iiiPKbib)
        /*2288*/ 	.word	0x00000000


	//----- nvinfo : EIATTR_REGCOUNT
	.align		4
.L_1501:
        /*228c*/ 	.byte	0x04, 0x2f
        /*228e*/ 	.short	(.L_1503 - .L_1502)
	.align		4
.L_1502:
        /*2290*/ 	.word	index@(_ZN43_GLOBAL__N__9ae7fba5_10_SoftMax_cu_9f978f6320softmax_warp_forwardIN3c108BFloat16ES2_fLi4ELb0ELb0EEEvPT0_PKT_iiiPKbib)
        /*2294*/ 	.word	0x00000015


	//----- nvinfo : EIATTR_FRAME_SIZE
	.align		4
.L_1503:
        /*2298*/ 	.byte	0x04, 0x11
        /*229a*/ 	.short	(.L_1505 - .L_1504)
	.align		4
.L_1504:
        /*229c*/ 	.word	index@(_ZN43_GLOBAL__N__9ae7fba5_10_SoftMax_cu_9f978f6320softmax_warp_forwardIN3c108BFloat16ES2_fLi4ELb0ELb0EEEvPT0_PKT_iiiPKbib)
        /*22a0*/ 	.word	0x00000000


	//----- nvinfo : EIATTR_REGCOUNT
	.align		4
.L_1505:
        /*22a4*/ 	.byte	0x04, 0x2f
        /*22a6*/ 	.short	(.L_1507 - .L_1506)
	.align		4
.L_1506:
        /*22a8*/ 	.word	index@(_ZN43_GLOBAL__N__9ae7fba5_10_SoftMax_cu_9f978f6320softmax_warp_forwardIN3c108BFloat16ES2_fLi5ELb0ELb0EEEvPT0_PKT_iiiPKbib)
        /*22ac*/ 	.word	0x00000014


	//----- nvinfo : EIATTR_FRAME_SIZE
	.align		4
.L_1507:
        /*22b0*/ 	.byte	0x04, 0x11
        /*22b2*/ 	.short	(.L_1509 - .L_1508)
	.align		4
.L_1508:
        /*22b4*/ 	.word	index@(_ZN43_GLOBAL__N__9ae7fba5_10_SoftMax_cu_9f978f6320softmax_warp_forwardIN3c108BFloat16ES2_fLi5ELb0ELb0EEEvPT0_PKT_iiiPKbib)
        /*22b8*/ 	.word	0x00000000


	//----- nvinfo : EIATTR_REGCOUNT
	.align		4
.L_1509:
        /*22bc*/ 	.byte	0x04, 0x2f
        /*22be*/ 	.short	(.L_1511 - .L_1510)
	.align		4
.L_1510:
        /*22c0*/ 	.word	index@(_ZN43_GLOBAL__N__9ae7fba5_10_SoftMax_cu_9f978f6320softmax_warp_forwardIN3c108BFloat16ES2_fLi6ELb0ELb0EEEvPT0_PKT_iiiPKbib)
        /*22c4*/ 	.word	0x00000019


	//----- nvinfo : EIATTR_FRAME_SIZE
	.align		4
.L_1511:
        /*22c8*/ 	.byte	0x04, 0x11
        /*22ca*/ 	.short	(.L_1513 - .L_1512)
	.align		4
.L_1512:
        /*22cc*/ 	.word	index@(_ZN43_GLOBAL__N__9ae7fba5_10_SoftMax_cu_9f978f6320softmax_warp_forwardIN3c108BFloat16ES2_fLi6ELb0ELb0EEEvPT0_PKT_iiiPKbib)
        /*22d0*/ 	.word	0x00000000


	//----- nvinfo : EIATTR_REGCOUNT
	.align		4
.L_1513:
        /*22d4*/ 	.byte	0x04, 0x2f
        /*22d6*/ 	.short	(.L_1515 - .L_1514)
	.align		4
.L_1514:
        /*22d8*/ 	.word	index@(_ZN43_GLOBAL__N__9ae7fba5_10_SoftMax_cu_9f978f6320softmax_warp_forwardIN3c108BFloat16ES2_fLi7ELb0ELb0EEEvPT0_PKT_iiiPKbib)
        /*22dc*/ 	.word	0x0000001f


	//----- nvinfo : EIATTR_FRAME_SIZE
	.align		4
.L_1515:
        /*22e0*/ 	.byte	0x04, 0x11
        /*22e2*/ 	.short	(.L_1517 - .L_1516)
	.align		4
.L_1516:
        /*22e4*/ 	.word	index@(_ZN43_GLOBAL__N__9ae7fba5_10_SoftMax_cu_9f978f6320softmax_warp_forwardIN3c108BFloat16ES2_fLi7ELb0ELb0EEEvPT0_PKT_iiiPKbib)
        /*22e8*/ 	.word	0x00000000


	//----- nvinfo : EIATTR_REGCOUNT
	.align		4
.L_1517:
        /*22ec*/ 	.byte	0x04, 0x2f
        /*22ee*/ 	.short	(.L_1519 - .L_1518)
	.align		4
.L_1518:
        /*22f0*/ 	.word	index@(_ZN43_GLOBAL__N__9ae7fba5_10_SoftMax_cu_9f978f6320softmax_warp_forwardIN3c108BFloat16ES2_fLi8ELb0ELb0EEEvPT0_PKT_iiiPKbib)
        /*22f4*/ 	.word	0x0000001d


	//----- nvinfo : EIATTR_FRAME_SIZE
	.align		4
.L_1519:
        /*22f8*/ 	.byte	0x04, 0x11
        /*22fa*/ 	.short	(.L_1521 - .L_1520)
	.align		4
.L_1520:
        /*22fc*/ 	.word	index@(_ZN43_GLOBAL__N__9ae7fba5_10_SoftMax_cu_9f978f6320softmax_warp_forwardIN3c108BFloat16ES2_fLi8ELb0ELb0EEEvPT0_PKT_iiiPKbib)
        /*2300*/ 	.word	0x00000000


	//----- nvinfo : EIATTR_REGCOUNT
	.align		4
.L_1521:
        /*2304*/ 	.byte	0x04, 0x2f
        /*2306*/ 	.short	(.L_1523 - .L_1522)
	.align		4
.L_1522:
        /*2308*/ 	.word	index@(_ZN43_GLOBAL__N__9ae7fba5_10_SoftMax_cu_9f978f6320softmax_warp_forwardIN3c108BFloat16ES2_fLi9ELb0ELb0EEEvPT0_PKT_iiiPKbib)
        /*230c*/ 	.word	0x00000028


	//----- nvinfo : EIATTR_FRAME_SIZE
	.align		4
.L_1523:
        /*2310*/ 	.byte	0x04, 0x11
        /*2312*/ 	.short	(.L_1525 - .L_1524)
	.align		4
.L_1524:
        /*2314*/ 	.word	index@(_ZN43_GLOBAL__N__9ae7fba5_10_SoftMax_cu_9f978f6320softmax_warp_forwardIN3c108BFloat16ES2_fLi9ELb0ELb0EEEvPT0_PKT_iiiPKbib)
        /*2318*/ 	.word	0x00000000


	//----- nvinfo : EIATTR_REGCOUNT
	.align		4
.L_1525:
        /*231c*/ 	.byte	0x04, 0x2f
        /*231e*/ 	.short	(.L_1527 - .L_1526)
	.align		4
.L_1526:
        /*2320*/ 	.word	index@(_ZN43_GLOBAL__N__9ae7fba5_10_SoftMax_cu_9f978f6320softmax_warp_forwardIN3c108BFloat16ES2_fLi10ELb0ELb0EEEvPT0_PKT_iiiPKbib)
        /*2324*/ 	.word	0x00000047


	//----- nvinfo : EIATTR_FRAME_SIZE
	.align		4
.L_1527:
        /*2328*/ 	.byte	0x04, 0x11
        /*232a*/ 	.short	(.L_1529 - .L_1528)
	.align		4
.L_1528:
        /*232c*/ 	.word	index@(_ZN43_GLOBAL__N__9ae7fba5_10_SoftMax_cu_9f978f6320softmax_warp_forwardIN3c108BFloat16ES2_fLi10ELb0ELb0EEEvPT0_PKT_iiiPKbib)
        /*2330*/ 	.word	0x00000000


	//----- nvinfo : EIATTR_REGCOUNT
	.align		4
.L_1529:
        /*2334*/ 	.byte	0x04, 0x2f
        /*2336*/ 	.short	(.L_1531 - .L_1530)
	.align		4
.L_1530:
        /*2338*/ 	.word	index@(_ZN43_GLOBAL__N__9ae7fba5_10_SoftMax_cu_9f978f6320softmax_warp_forwardIN3c108BFloat16ES2_fLi11ELb0ELb0EEEvPT0_PKT_iiiPKbib)
        /*233c*/ 	.word	0x00000080


	//----- nvinfo : EIATTR_FRAME_SIZE
	.align		4
.L_1531:
        /*2340*/ 	.byte	0x04, 0x11
        /*2342*/ 	.short	(.L_1533 - .L_1532)
	.align		4
.L_1532:
        /*2344*/ 	.word	index@(_ZN43_GLOBAL__N__9ae7fba5_10_SoftMax_cu_9f978f6320softmax_warp_forwardIN3c108BFloat16ES2_fLi11ELb0ELb0EEEvPT0_PKT_iiiPKbib)
        /*2348*/ 	.word	0x00000000


	//----- nvinfo : EIATTR_REGCOUNT
	.align		4
.L_1533:
        /*234c*/ 	.byte	0x04, 0x2f
        /*234e*/ 	.short	(.L_1535 - .L_1534)
	.align		4
.L_1534:
        /*2350*/ 	.word	index@(_ZN43_GLOBAL__N__9ae7fba5_10_SoftMax_cu_9f978f6320softmax_warp_forwardIN3c108BFloat16EffLi0ELb0ELb0EEEvPT0_PKT_iiiPKbib)
        /*2354*/ 	.word	0x0000000e


	//----- nvinfo : EIATTR_FRAME_SIZE
	.align		4
.L_1535:
        /*2358*/ 	.byte	0x04, 0x11
        /*235a*/ 	.short	(.L_1537 - .L_1536)
	.align		4
.L_1536:
        /*235c*/ 	.word	index@(_ZN43_GLOBAL__N__9ae7fba5_10_SoftMax_cu_9f978f6320softmax_warp_forwardIN3c108BFloat16EffLi0ELb0ELb0EEEvPT0_PKT_iiiPKbib)
        /*2360*/ 	.word	0x00000000


	//----- nvinfo : EIATTR_REGCOUNT
	.align		4
.L_1537:
        /*2364*/ 	.byte	0x04, 0x2f
        /*2366*/ 	.short	(.L_1539 - .L_1538)
	.align		4
.L_1538:
        /*2368*/ 	.word	index@(_ZN43_GLOBAL__N__9ae7fba5_10_SoftMax_cu_9f978f6320softmax_warp_forwardIN3c108BFloat16EffLi1ELb0ELb0EEEvPT0_PKT_iiiPKbib)
        /*236c*/ 	.word	0x00000011


	//----- nvinfo : EIATTR_FRAME_SIZE
	.align		4
.L_1539:
        /*2370*/ 	.byte	0x04, 0x11
        /*2372*/ 	.short	(.L_1541 - .L_1540)
	.align		4
.L_1540:
        /*2374*/ 	.word	index@(_ZN43_GLOBAL__N__9ae7fba5_10_SoftMax_cu_9f978f6320softmax_warp_forwardIN3c108BFloat16EffLi1ELb0ELb0EEEvPT0_PKT_iiiPKbib)
        /*2378*/ 	.word	0x00000000


	//----- nvinfo : EIATTR_REGCOUNT
	.align		4
.L_1541:
        /*237c*/ 	.byte	0x04, 0x2f
        /*237e*/ 	.short	(.L_1543 - .L_1542)
	.align		4
.L_1542:
        /*2380*/ 	.word	index@(_ZN43_GLOBAL__N__9ae7fba5_10_SoftMax_cu_9f978f6320softmax_warp_forwardIN3c108BFloat16EffLi2ELb0ELb0EEEvPT0_PKT_iiiPKbib)
        /*2384*/ 	.word	0x00000013


	//----- nvinfo : EIATTR_FRAME_SIZE
	.align		4
.L_1543:
        /*2388*/ 	.byte	0x04, 0x11
        /*238a*/ 	.short	(.L_1545 - .L_1544)
	.align		4
.L_1544:
        /*238c*/ 	.word	index@(_ZN43_GLOBAL__N__9ae7fba5_10_SoftMax_cu_9f978f6320softmax_warp_forwardIN3c108BFloat16EffLi2ELb0ELb0EEEvPT0_PKT_iiiPKbib)
        /*2390*/ 	.word	0x00000000


	//----- nvinfo : EIATTR_REGCOUNT
	.align		4
.L_1545:
        /*2394*/ 	.byte	0x04, 0x2f
        /*2396*/ 	.short	(.L_1547 - .L_1546)
	.align		4
.L_1546:
        /*2398*/ 	.word	index@(_ZN43_GLOBAL__N__9ae7fba5_10_SoftMax_cu_9f978f6320softmax_warp_forwardIN3c108BFloat16EffLi3ELb0ELb0EEEvPT0_PKT_iiiPKbib)
        /*239c*/ 	.word	0x00000013


	//----- nvinfo : EIATTR_FRAME_SIZE
	.align		4
.L_1547:
        /*23a0*/ 	.byte	0x04, 0x11
        /*23a2*/ 	.short	(.L_1549 - .L_1548)
	.align		4
.L_1548:
        /*23a4*/ 	.word	index@(_ZN43_GLOBAL__N__9ae7fba5_10_SoftMax_cu_9f978f6320softmax_warp_forwardIN3c108BFloat16EffLi3ELb0ELb0EEEvPT0_PKT_iiiPKbib)
        /*23a8*/ 	.word	0x00000000


	//----- nvinfo : EIATTR_REGCOUNT
	.align		4
.L_1549:
        /*23ac*/ 	.byte	0x04, 0x2f
        /*23ae*/ 	.short	(.L_1551 - .L_1550)
	.align		4
.L_1550:
        /*23b0*/ 	.word	index@(_ZN43_GLOBAL__N__9ae7fba5_10_SoftMax_cu_9f978f6320softmax_warp_forwardIN3c108BFloat16EffLi4ELb0ELb0EEEvPT0_PKT_iiiPKbib)
        /*23b4*/ 	.word	0x00000015


	//----- nvinfo : EIATTR_FRAME_SIZE
	.align		4
.L_1551:
        /*23b8*/ 	.byte	0x04, 0x11
        /*23ba*/ 	.short	(.L_1553 - .L_1552)
	.align		4
.L_1552:
        /*23bc*/ 	.word	index@(_ZN43_GLOBAL__N__9ae7fba5_10_SoftMax_cu_9f978f6320softmax_warp_forwardIN3c108BFloat16EffLi4ELb0ELb0EEEvPT0_PKT_iiiPKbib)
        /*23c0*/ 	.word	0x00000000


	//----- nvinfo : EIATTR_REGCOUNT
	.align		4
.L_1553:
        /*23c4*/ 	.byte	0x04, 0x2f
        /*23c6*/ 	.short	(.L_1555 - .L_1554)
	.align		4
.L_1554:
        /*23c8*/ 	.word	index@(_ZN43_GLOBAL__N__9ae7fba5_10_SoftMax_cu_9f978f6320softmax_warp_forwardIN3c108BFloat16EffLi5ELb0ELb0EEEvPT0_PKT_iiiPKbib)
        /*23cc*/ 	.word	0x00000014


	//----- nvinfo : EIATTR_FRAME_SIZE
	.align		4
.L_1555:
        /*23d0*/ 	.byte	0x04, 0x11
        /*23d2*/ 	.short	(.L_1557 - .L_1556)
	.align		4
.L_1556:
        /*23d4*/ 	.word	index@(_ZN43_GLOBAL__N__9ae7fba5_10_SoftMax_cu_9f978f6320softmax_warp_forwardIN3c108BFloat16EffLi5ELb0ELb0EEEvPT0_PKT_iiiPKbib)
        /*23d8*/ 	.word	0x00000000


	//----- nvinfo : EIATTR_REGCOUNT
	.align		4
.L_1557:
        /*23dc*/ 	.byte	0x04, 0x2f
        /*23de*/ 	.short	(.L_1559 - .L_1558)
	.align		4
.L_1558:
        /*23e0*/ 	.word	index@(_ZN43_GLOBAL__N__9ae7fba5_10_SoftMax_cu_9f978f6320softmax_warp_forwardIN3c108BFloat16EffLi6ELb0ELb0EEEvPT0_PKT_iiiPKbib)
        /*23e4*/ 	.word	0x00000019


	//----- nvinfo : EIATTR_FRAME_SIZE
	.align		4
.L_1559:
        /*23e8*/ 	.byte	0x04, 0x11
        /*23ea*/ 	.short	(.L_1561 - .L_1560)
	.align		4
.L_1560:
        /*23ec*/ 	.word	index@(_ZN43_GLOBAL__N__9ae7fba5_10_SoftMax_cu_9f978f6320softmax_warp_forwardIN3c108BFloat16EffLi6ELb0ELb0EEEvPT0_PKT_iiiPKbib)
        /*23f0*/ 	.word	0x00000000


	//----- nvinfo : EIATTR_REGCOUNT
	.align		4
.L_1561:
        /*23f4*/ 	.byte	0x04, 0x2f
        /*23f6*/ 	.short	(.L_1563 - .L_1562)
	.align		4
.L_1562:
        /*23f8*/ 	.word	index@(_ZN43_GLOBAL__N__9ae7fba5_10_SoftMax_cu_9f978f6320softmax_warp_forwardIN3c108BFloat16EffLi7ELb0ELb0EEEvPT0_PKT_iiiPKbib)
        /*23fc*/ 	.word	0x00000020


	//----- nvinfo : EIATTR_FRAME_SIZE
	.align		4
.L_1563:
        /*2400*/ 	.byte	0x04, 0x11
        /*2402*/ 	.short	(.L_1565 - .L_1564)
	.align		4
.L_1564:
        /*2404*/ 	.word	index@(_ZN43_GLOBAL__N__9ae7fba5_10_SoftMax_cu_9f978f6320softmax_warp_forwardIN3c108BFloat16EffLi7ELb0ELb0EEEvPT0_PKT_iiiPKbib)
        /*2408*/ 	.word	0x00000000


	//----- nvinfo : EIATTR_REGCOUNT
	.align		4
.L_1565:
        /*240c*/ 	.byte	0x04, 0x2f
        /*240e*/ 	.short	(.L_1567 - .L_1566)
	.align		4
.L_1566:
        /*2410*/ 	.word	index@(_ZN43_GLOBAL__N__9ae7fba5_10_SoftMax_cu_9f978f6320softmax_warp_forwardIN3c108BFloat16EffLi8ELb0ELb0EEEvPT0_PKT_iiiPKbib)
        /*2414*/ 	.word	0x0000001d


	//----- nvinfo : EIATTR_FRAME_SIZE
	.align		4
.L_1567:
        /*2418*/ 	.byte	0x04, 0x11
        /*241a*/ 	.short	(.L_1569 - .L_1568)
	.align		4
.L_1568:
        /*241c*/ 	.word	index@(_ZN43_GLOBAL__N__9ae7fba5_10_SoftMax_cu_9f978f6320softmax_warp_forwardIN3c108BFloat16EffLi8ELb0ELb0EEEvPT0_PKT_iiiPKbib)
        /*2420*/ 	.word	0x00000000


	//----- nvinfo : EIATTR_REGCOUNT
	.align		4
.L_1569:
        /*2424*/ 	.byte	0x04, 0x2f
        /*2426*/ 	.short	(.L_1571 - .L_1570)
	.align		4
.L_1570:
        /*2428*/ 	.word	index@(_ZN43_GLOBAL__N__9ae7fba5_10_SoftMax_cu_9f978f6320softmax_warp_forwardIN3c108BFloat16EffLi9ELb0ELb0EEEvPT0_PKT_iiiPKbib)
        /*242c*/ 	.word	0x00000028


	//----- nvinfo : EIATTR_FRAME_SIZE
	.align		4
.L_1571:
        /*2430*/ 	.byte	0x04, 0x11
        /*2432*/ 	.short	(.L_1573 - .L_1572)
	.align		4
.L_1572:
        /*2434*/ 	.word	index@(_ZN43_GLOBAL__N__9ae7fba5_10_SoftMax_cu_9f978f6320softmax_warp_forwardIN3c108BFloat16EffLi9ELb0ELb0EEEvPT0_PKT_iiiPKbib)
        /*2438*/ 	.word	0x00000000


	//----- nvinfo : EIATTR_REGCOUNT
	.align		4
.L_1573:
        /*243c*/ 	.byte	0x04, 0x2f
        /*243e*/ 	.short	(.L_1575 - .L_1574)
	.align		4
.L_1574:
        /*2440*/ 	.word	index@(_ZN43_GLOBAL__N__9ae7fba5_10_SoftMax_cu_9f978f6320softmax_warp_forwardIN3c108BFloat16EffLi10ELb0ELb0EEEvPT0_PKT_iiiPKbib)
        /*2444*/ 	.word	0x00000047


	//----- nvinfo : EIATTR_FRAME_SIZE
	.align		4
.L_1575:
        /*2448*/ 	.byte	0x04, 0x11
        /*244a*/ 	.short	(.L_1577 - .L_1576)
	.align		4
.L_1576:
        /*244c*/ 	.word	index@(_ZN43_GLOBAL__N__9ae7fba5_10_SoftMax_cu_9f978f6320softmax_warp_forwardIN3c108BFloat16EffLi10ELb0ELb0EEEvPT0_PKT_iiiPKbib)
        /*2450*/ 	.word	0x00000000


	//----- nvinfo : EIATTR_REGCOUNT
	.align		4
.L_1577:
        /*2454*/ 	.byte	0x04, 0x2f
        /*2456*/ 	.short	(.L_1579 - .L_1578)
	.align		4
.L_1578:
        /*2458*/ 	.word	index@(_ZN43_GLOBAL__N__9ae7fba5_10_SoftMax_cu_9f978f6320softmax_warp_forwardIN3c108BFloat16EffLi11ELb0ELb0EEEvPT0_PKT_iiiPKbib)
        /*245c*/ 	.word	0x00000080


	//----- nvinfo : EIATTR_FRAME_SIZE
	.align		4
.L_1579:
        /*2460*/ 	.byte	0x04, 0x11
        /*2462*/ 	.short	(.L_1581 - .L_1580)
	.align		4
.L_1580:
        /*2464*/ 	.word	index@(_ZN43_GLOBAL__N__9ae7fba5_10_SoftMax_cu_9f978f6320softmax_warp_forwardIN3c108BFloat16EffLi11ELb0ELb0EEEvPT0_PKT_iiiPKbib)
        /*2468*/ 	.word	0x00000000


	//----- nvinfo : EIATTR_REGCOUNT
	.align		4
.L_1581:
        /*246c*/ 	.byte	0x04, 0x2f
        /*246e*/ 	.short	(.L_1583 - .L_1582)
	.align		4
.L_1582:
        /*2470*/ 	.word	index@(_ZN43_GLOBAL__N__9ae7fba5_10_SoftMax_cu_9f978f6321softmax_warp_backwardIdddLi0ELb0ELb0EEEvPT0_PKT_S5_iiiPKb)
        /*2474*/ 	.word	0x0000001e


	//----- nvinfo : EIATTR_FRAME_SIZE
	.align		4
.L_1583:
        /*2478*/ 	.byte	0x04, 0x11
        /*247a*/ 	.short	(.L_1585 - .L_1584)
	.align		4
.L_1584:
        /*247c*/ 	.word	index@(_ZN43_GLOBAL__N__9ae7fba5_10_SoftMax_cu_9f978f6321softmax_warp_backwardIdddLi0ELb0ELb0EEEvPT0_PKT_S5_iiiPKb)
        /*2480*/ 	.word	0x00000000


	//----- nvinfo : EIATTR_REGCOUNT
	.align		4
.L_1585:
        /*2484*/ 	.byte	0x04, 0x2f
        /*2486*/ 	.short	(.L_1587 - .L_1586)
	.align		4
.L_1586:
        /*2488*/ 	.word	index@(_ZN43_GLOBAL__N__9ae7fba5_10_SoftMax_cu_9f978f6321softmax_warp_backwardIdddLi1ELb0ELb0EEEvPT0_PKT_S5_iiiPKb)
        /*248c*/ 	.word	0x0000001e


	//----- nvinfo : EIATTR_FRAME_SIZE
	.align		4
.L_1587:
        /*2490*/ 	.byte	0x04, 0x11
        /*2492*/ 	.short	(.L_1589 - .L_1588)
	.align		4
.L_1588:
        /*2494*/ 	.word	index@(_ZN43_GLOBAL__N__9ae7fba5_10_SoftMax_cu_9f978f6321softmax_warp_backwardIdddLi1ELb0ELb0EEEvPT0_PKT_S5_iiiPKb)
        /*2498*/ 	.word	0x00000000


	//----- nvinfo : EIATTR_REGCOUNT
	.align		4
.L_1589:
        /*249c*/ 	.byte	0x04, 0x2f
        /*249e*/ 	.short	(.L_1591 - .L_1590)
	.align		4
.L_1590:
        /*24a0*/ 	.word	index@(_ZN43_GLOBAL__N__9ae7fba5_10_SoftMax_cu_9f978f6321softmax_warp_backwardIdddLi2ELb0ELb0EEEvPT0_PKT_S5_iiiPKb)
        /*24a4*/ 	.word	0x00000020


	//----- nvinfo : EIATTR_FRAME_SIZE
	.align		4
.L_1591:
        /*24a8*/ 	.byte	0x04, 0x11
        /*24aa*/ 	.short	(.L_1593 - .L_1592)
	.align		4
.L_1592:
        /*24ac*/ 	.word	index@(_ZN43_GLOBAL__N__9ae7fba5_10_SoftMax_cu_9f978f6321softmax_warp_backwardIdddLi2ELb0ELb0EEEvPT0_PKT_S5_iiiPKb)
        /*24b0*/ 	.word	0x00000000


	//----- nvinfo : EIATTR_REGCOUNT
	.align		4
.L_1593:
        /*24b4*/ 	.byte	0x04, 0x2f
        /*24b6*/ 	.short	(.L_1595 - .L_1594)
	.align		4
.L_1594:
        /*24b8*/ 	.word	index@(_ZN43_GLOBAL__N__9ae7fba5_10_SoftMax_cu_9f978f6321softmax_warp_backwardIdddLi3ELb0ELb0EEEvPT0_PKT_S5_iiiPKb)
        /*24bc*/ 	.word	0x0000001e


	//----- nvinfo : EIATTR_FRAME_SIZE
	.align		4
.L_1595:
        /*24c0*/ 	.byte	0x04, 0x11
        /*24c2*/ 	.short	(.L_1597 - .L_1596)
	.align		4
.L_1596:
        /*24c4*/ 	.word	index@(_ZN43_GLOBAL__N__9ae7fba5_10_SoftMax_cu_9f978f6321softmax_warp_backwardIdddLi3ELb0ELb0EEEvPT0_PKT_S5_iiiPKb)
        /*24c8*/ 	.word	0x00000000


	//----- nvinfo : EIATTR_REGCOUNT
	.align		4
.L_1597:
        /*24cc*/ 	.byte	0x04, 0x2f
        /*24ce*/ 	.short	(.L_1599 - .L_1598)
	.align		4
.L_1598:
        /*24d0*/ 	.word	index@(_ZN43_GLOBAL__N__9ae7fba5_10_SoftMax_cu_9f978f6321softmax_warp_backwardIdddLi4ELb0ELb0EEEvPT0_PKT_S5_iiiPKb)
        /*24d4*/ 	.word	0x00000020


	//----- nvinfo : EIATTR_FRAME_SIZE
	.align		4
.L_1599:
        /*24d8*/ 	.byte	0x04, 0x11
        /*24da*/ 	.short	(.L_1601 - .L_1600)
	.align		4
.L_1600:
        /*24dc*/ 	.word	index@(_ZN43_GLOBAL__N__9ae7fba5_10_SoftMax_cu_9f978f6321softmax_warp_backwardIdddLi4ELb0ELb0EEEvPT0_PKT_S5_iiiPKb)
        /*24e0*/ 	.word	0x00000000


	//----- nvinfo : EIATTR_REGCOUNT
	.align		4
.L_1601:
        /*24e4*/ 	.byte	0x04, 0x2f
        /*24e6*/ 	.short	(.L_1603 - .L_1602)
	.align		4
.L_1602:
        /*24e8*/ 	.word	index@(_ZN43_GLOBAL__N__9ae7fba5_10_SoftMax_cu_9f978f6321softmax_warp_backwardIdddLi5ELb0ELb0EEEvPT0_PKT_S5_iiiPKb)
        /*24ec*/ 	.word	0x00000020


	//----- nvinfo : EIATTR_FRAME_SIZE
	.align		4
.L_1603:
        /*24f0*/ 	.byte	0x04, 0x11
        /*24f2*/ 	.short	(.L_1605 - .L_1604)
	.align		4
.L_1604:
        /*24f4*/ 	.word	index@(_ZN43_GLOBAL__N__9ae7fba5_10_SoftMax_cu_9f978f6321softmax_warp_backwardIdddLi5ELb0ELb0EEEvPT0_PKT_S5_iiiPKb)
        /*24f8*/ 	.word	0x00000000


	//----- nvinfo : EIATTR_REGCOUNT
	.align		4
.L_1605:
        /*24fc*/ 	.byte	0x04, 0x2f
        /*24fe*/ 	.short	(.L_1607 - .L_1606)
	.align		4
.L_1606:
        /*2500*/ 	.word	index@(_ZN43_GLOBAL__N__9ae7fba5_10_SoftMax_cu_9f978f6321softmax_warp_backwardIdddLi6ELb0ELb0EEEvPT0_PKT_S5_iiiPKb)
        /*2504*/ 	.word	0x00000020


	//----- nvinfo : EIATTR_FRAME_SIZE
	.align		4
.L_1607:
        /*2508*/ 	.byte	0x04, 0x11
        /*250a*/ 	.short	(.L_1609 - .L_1608)
	.align		4
.L_1608:
        /*250c*/ 	.word	index@(_ZN43_GLOBAL__N__9ae7fba5_10_SoftMax_cu_9f978f6321softmax_warp_backwardIdddLi6ELb0ELb0EEEvPT0_PKT_S5_iiiPKb)
        /*2510*/ 	.word	0x00000000


	//----- nvinfo : EIATTR_REGCOUNT
	.align		4
.L_1609:
        /*2514*/ 	.byte	0x04, 0x2f
        /*2516*/ 	.short	(.L_1611 - .L_1610)
	.align		4
.L_1610:
        /*2518*/ 	.word	index@(_ZN43_GLOBAL__N__9ae7fba5_10_SoftMax_cu_9f978f6321softmax_warp_backwardIdddLi7ELb0ELb0EEEvPT0_PKT_S5_iiiPKb)
        /*251c*/ 	.word	0x00000038


	//----- nvinfo : EIATTR_FRAME_SIZE
	.align		4
.L_1611:
        /*2520*/ 	.byte	0x04, 0x11
        /*2522*/ 	.short	(.L_1613 - .L_1612)
	.align		4
.L_1612:
        /*2524*/ 	.word	index@(_ZN43_GLOBAL__N__9ae7fba5_10_SoftMax_cu_9f978f6321softmax_warp_backwardIdddLi7ELb0ELb0EEEvPT0_PKT_S5_iiiPKb)
        /*2528*/ 	.word	0x00000000


	//----- nvinfo : EIATTR_REGCOUNT
	.align		4
.L_1613:
        /*252c*/ 	.byte	0x04, 0x2f
        /*252e*/ 	.short	(.L_1615 - .L_1614)
	.align		4
.L_1614:
        /*2530*/ 	.word	index@(_ZN43_GLOBAL__N__9ae7fba5_10_SoftMax_cu_9f978f6321softmax_warp_backwardIdddLi8ELb0ELb0EEEvPT0_PKT_S5_iiiPKb)
        /*2534*/ 	.word	0x00000030


	//----- nvinfo : EIATTR_FRAME_SIZE
	.align		4
.L_1615:
        /*2538*/ 	.byte	0x04, 0x11
        /*253a*/ 	.short	(.L_1617 - .L_1616)
	.align		4
.L_1616:
        /*253c*/ 	.word	index@(_ZN43_GLOBAL__N__9ae7fba5_10_SoftMax_cu_9f978f6321softmax_warp_backwardIdddLi8ELb0ELb0EEEvPT0_PKT_S5_iiiPKb)
        /*2540*/ 	.word	0x00000000


	//----- nvinfo : EIATTR_REGCOUNT
	.align		4
.L_1617:
        /*2544*/ 	.byte	0x04, 0x2f
        /*2546*/ 	.short	(.L_1619 - .L_1618)
	.align		4
.L_1618:
        /*2548*/ 	.word	index@(_ZN43_GLOBAL__N__9ae7fba5_10_SoftMax_cu_9f978f6321softmax_warp_backwardIdddLi9ELb0ELb0EEEvPT0_PKT_S5_iiiPKb)
        /*254c*/ 	.word	0x00000060


	//----- nvinfo : EIATTR_FRAME_SIZE
	.align		4
.L_1619:
        /*2550*/ 	.byte	0x04, 0x11
        /*2552*/ 	.short	(.L_1621 - .L_1620)
	.align		4
.L_1620:
        /*2554*/ 	.word	index@(_ZN43_GLOBAL__N__9ae7fba5_10_SoftMax_cu_9f978f6321softmax_warp_backwardIdddLi9ELb0ELb0EEEvPT0_PKT_S5_iiiPKb)
        /*2558*/ 	.word	0x00000000


	//----- nvinfo : EIATTR_REGCOUNT
	.align		4
.L_1621:
        /*255c*/ 	.byte	0x04, 0x2f
        /*255e*/ 	.short	(.L_1623 - .L_1622)
	.align		4
.L_1622:
        /*2560*/ 	.word	index@(_ZN43_GLOBAL__N__9ae7fba5_10_SoftMax_cu_9f978f6321softmax_warp_backwardIdddLi10ELb0ELb0EEEvPT0_PKT_S5_iiiPKb)
        /*2564*/ 	.word	0x000000a8


	//----- nvinfo : EIATTR_FRAME_SIZE
	.align		4
.L_1623:
        /*2568*/ 	.byte	0x04, 0x11
        /*256a*/ 	.short	(.L_1625 - .L_1624)
	.align		4
.L_1624:
        /*256c*/ 	.word	index@(_ZN43_GLOBAL__N__9ae7fba5_10_SoftMax_cu_9f978f6321softmax_warp_backwardIdddLi10ELb0ELb0EEEvPT0_PKT_S5_iiiPKb)
        /*2570*/ 	.word	0x00000000


	//----- nvinfo : EIATTR_REGCOUNT
	.align		4
.L_1625:
        /*2574*/ 	.byte	0x04, 0x2f
        /*2576*/ 	.short	(.L_1627 - .L_1626)
	.align		4
.L_1626:
        /*2578*/ 	.word	index@(_ZN43_GLOBAL__N__9ae7fba5_10_SoftMax_cu_9f978f6321softmax_warp_backwardIfffLi0ELb0ELb0EEEvPT0_PKT_S5_iiiPKb)
        /*257c*/ 	.word	0x00000018


	//----- nvinfo : EIATTR_FRAME_SIZE
	.align		4
.L_1627:
        /*2580*/ 	.byte	0x04, 0x11
        /*2582*/ 	.short	(.L_1629 - .L_1628)
	.align		4
.L_1628:
        /*2584*/ 	.word	index@(_ZN43_GLOBAL__N__9ae7fba5_10_SoftMax_cu_9f978f6321softmax_warp_backwardIfffLi0ELb0ELb0EEEvPT0_PKT_S5_iiiPKb)
        /*2588*/ 	.word	0x00000000


	//----- nvinfo : EIATTR_REGCOUNT
	.align		4
.L_1629:
        /*258c*/ 	.byte	0x04, 0x2f
        /*258e*/ 	.short	(.L_1631 - .L_1630)
	.align		4
.L_1630:
        /*2590*/ 	.word	index@(_ZN43_GLOBAL__N__9ae7fba5_10_SoftMax_cu_9f978f6321softmax_warp_backwardIfffLi1ELb0ELb0EEEvPT0_PKT_S5_iiiPKb)
        /*2594*/ 	.word	0x00000018


	//----- nvinfo : EIATTR_FRAME_SIZE
	.align		4
.L_1631:
        /*2598*/ 	.byte	0x04, 0x11
        /*259a*/ 	.short	(.L_1633 - .L_1632)
	.align		4
.L_1632:
        /*259c*/ 	.word	index@(_ZN43_GLOBAL__N__9ae7fba5_10_SoftMax_cu_9f978f6321softmax_warp_backwardIfffLi1ELb0ELb0EEEvPT0_PKT_S5_iiiPKb)
        /*25a0*/ 	.word	0x00000000


	//----- nvinfo : EIATTR_REGCOUNT
	.align		4
.L_1633:
        /*25a4*/ 	.byte	0x04, 0x2f
        /*25a6*/ 	.short	(.L_1635 - .L_1634)
	.align		4
.L_1634:
        /*25a8*/ 	.word	index@(_ZN43_GLOBAL__N__9ae7fba5_10_SoftMax_cu_9f978f6321softmax_warp_backwardIfffLi2ELb0ELb0EEEvPT0_PKT_S5_iiiPKb)
        /*25ac*/ 	.word	0x00000018


	//----- nvinfo : EIATTR_FRAME_SIZE
	.align		4
.L_1635:
        /*25b0*/ 	.byte	0x04, 0x11
        /*25b2*/ 	.short	(.L_1637 - .L_1636)
	.align		4
.L_1636:
        /*25b4*/ 	.word	index@(_ZN43_GLOBAL__N__9ae7fba5_10_SoftMax_cu_9f978f6321softmax_warp_backwardIfffLi2ELb0ELb0EEEvPT0_PKT_S5_iiiPKb)
        /*25b8*/ 	.word	0x00000000


	//----- nvinfo : EIATTR_REGCOUNT
	.align		4
.L_1637:
        /*25bc*/ 	.byte	0x04, 0x2f
        /*25be*/ 	.short	(.L_1639 - .L_1638)
	.align		4
.L_1638:
        /*25c0*/ 	.word	index@(_ZN43_GLOBAL__N__9ae7fba5_10_SoftMax_cu_9f978f6321softmax_warp_backwardIfffLi3ELb0ELb0EEEvPT0_PKT_S5_iiiPKb)
        /*25c4*/ 	.word	0x00000018


	//----- nvinfo : EIATTR_FRAME_SIZE
	.align		4
.L_1639:
        /*25c8*/ 	.byte	0x04, 0x11
        /*25ca*/ 	.short	(.L_1641 - .L_1640)
	.align		4
.L_1640:
        /*25cc*/ 	.word	index@(_ZN43_GLOBAL__N__9ae7fba5_10_SoftMax_cu_9f978f6321softmax_warp_backwardIfffLi3ELb0ELb0EEEvPT0_PKT_S5_iiiPKb)
        /*25d0*/ 	.word	0x00000000


	//----- nvinfo : EIATTR_REGCOUNT
	.align		4
.L_1641:
        /*25d4*/ 	.byte	0x04, 0x2f
        /*25d6*/ 	.short	(.L_1643 - .L_1642)
	.align		4
.L_1642:
        /*25d8*/ 	.word	index@(_ZN43_GLOBAL__N__9ae7fba5_10_SoftMax_cu_9f978f6321softmax_warp_backwardIfffLi4ELb0ELb0EEEvPT0_PKT_S5_iiiPKb)
        /*25dc*/ 	.word	0x00000018


	//----- nvinfo : EIATTR_FRAME_SIZE
	.align		4
.L_1643:
        /*25e0*/ 	.byte	0x04, 0x11
        /*25e2*/ 	.short	(.L_1645 - .L_1644)
	.align		4
.L_1644:
        /*25e4*/ 	.word	index@(_ZN43_GLOBAL__N__9ae7fba5_10_SoftMax_cu_9f978f6321softmax_warp_backwardIfffLi4ELb0ELb0EEEvPT0_PKT_S5_iiiPKb)
        /*25e8*/ 	.word	0x00000000


	//----- nvinfo : EIATTR_REGCOUNT
	.align		4
.L_1645:
        /*25ec*/ 	.byte	0x04, 0x2f
        /*25ee*/ 	.short	(.L_1647 - .L_1646)
	.align		4
.L_1646:
        /*25f0*/ 	.word	index@(_ZN43_GLOBAL__N__9ae7fba5_10_SoftMax_cu_9f978f6321softmax_warp_backwardIfffLi5ELb0ELb0EEEvPT0_PKT_S5_iiiPKb)
        /*25f4*/ 	.word	0x00000018


	//----- nvinfo : EIATTR_FRAME_SIZE
	.align		4
.L_1647:
        /*25f8*/ 	.byte	0x04, 0x11
        /*25fa*/ 	.short	(.L_1649 - .L_1648)
	.align		4
.L_1648:
        /*25fc*/ 	.word	index@(_ZN43_GLOBAL__N__9ae7fba5_10_SoftMax_cu_9f978f6321softmax_warp_backwardIfffLi5ELb0ELb0EEEvPT0_PKT_S5_iiiPKb)
        /*2600*/ 	.word	0x00000000


	//----- nvinfo : EIATTR_REGCOUNT
	.align		4
.L_1649:
        /*2604*/ 	.byte	0x04, 0x2f
        /*2606*/ 	.short	(.L_1651 - .L_1650)
	.align		4
.L_1650:
        /*2608*/ 	.word	index@(_ZN43_GLOBAL__N__9ae7fba5_10_SoftMax_cu_9f978f6321softmax_warp_backwardIfffLi6ELb0ELb0EEEvPT0_PKT_S5_iiiPKb)
        /*260c*/ 	.word	0x0000001f


	//----- nvinfo : EIATTR_FRAME_SIZE
	.align		4
.L_1651:
        /*2610*/ 	.byte	0x04, 0x11
        /*2612*/ 	.short	(.L_1653 - .L_1652)
	.align		4
.L_1652:
        /*2614*/ 	.word	index@(_ZN43_GLOBAL__N__9ae7fba5_10_SoftMax_cu_9f978f6321softmax_warp_backwardIfffLi6ELb0ELb0EEEvPT0_PKT_S5_iiiPKb)
        /*2618*/ 	.word	0x00000000


	//----- nvinfo : EIATTR_REGCOUNT
	.align		4
.L_1653:
        /*261c*/ 	.byte	0x04, 0x2f
        /*261e*/ 	.short	(.L_1655 - .L_1654)
	.align		4
.L_1654:
        /*2620*/ 	.word	index@(_ZN43_GLOBAL__N__9ae7fba5_10_SoftMax_cu_9f978f6321softmax_warp_backwardIfffLi7ELb0ELb0EEEvPT0_PKT_S5_iiiPKb)
        /*2624*/ 	.word	0x00000020


	//----- nvinfo : EIATTR_FRAME_SIZE
	.align		4
.L_1655:
        /*2628*/ 	.byte	0x04, 0x11
        /*262a*/ 	.short	(.L_1657 - .L_1656)
	.align		4
.L_1656:
        /*262c*/ 	.word	index@(_ZN43_GLOBAL__N__9ae7fba5_10_SoftMax_cu_9f978f6321softmax_warp_backwardIfffLi7ELb0ELb0EEEvPT0_PKT_S5_iiiPKb)
        /*2630*/ 	.word	0x00000000


	//----- nvinfo : EIATTR_REGCOUNT
	.align		4
.L_1657:
        /*2634*/ 	.byte	0x04, 0x2f
        /*2636*/ 	.short	(.L_1659 - .L_1658)
	.align		4
.L_1658:
        /*2638*/ 	.word	index@(_ZN43_GLOBAL__N__9ae7fba5_10_SoftMax_cu_9f978f6321softmax_warp_backwardIfffLi8ELb0ELb0EEEvPT0_PKT_S5_iiiPKb)
        /*263c*/ 	.word	0x00000020


	//----- nvinfo : EIATTR_FRAME_SIZE
	.align		4
.L_1659:
        /*2640*/ 	.byte	0x04, 0x11
        /*2642*/ 	.short	(.L_1661 - .L_1660)
	.align		4
.L_1660:
        /*2644*/ 	.word	index@(_ZN43_GLOBAL__N__9ae7fba5_10_SoftMax_cu_9f978f6321softmax_warp_backwardIfffLi8ELb0ELb0EEEvPT0_PKT_S5_iiiPKb)
        /*2648*/ 	.word	0x00000000


	//----- nvinfo : EIATTR_REGCOUNT
	.align		4
.L_1661:
        /*264c*/ 	.byte	0x04, 0x2f
        /*264e*/ 	.short	(.L_1663 - .L_1662)
	.align		4
.L_1662:
        /*2650*/ 	.word	index@(_ZN43_GLOBAL__N__9ae7fba5_10_SoftMax_cu_9f978f6321softmax_warp_backwardIfffLi9ELb0ELb0EEEvPT0_PKT_S5_iiiPKb)
        /*2654*/ 	.word	0x00000038


	//----- nvinfo : EIATTR_FRAME_SIZE
	.align		4
.L_1663:
        /*2658*/ 	.byte	0x04, 0x11
        /*265a*/ 	.short	(.L_1665 - .L_1664)
	.align		4
.L_1664:
        /*265c*/ 	.word	index@(_ZN43_GLOBAL__N__9ae7fba5_10_SoftMax_cu_9f978f6321softmax_warp_backwardIfffLi9ELb0ELb0EEEvPT0_PKT_S5_iiiPKb)
        /*2660*/ 	.word	0x00000000


	//----- nvinfo : EIATTR_REGCOUNT
	.align		4
.L_1665:
        /*2664*/ 	.byte	0x04, 0x2f
        /*2666*/ 	.short	(.L_1667 - .L_1666)
	.align		4
.L_1666:
        /*2668*/ 	.word	index@(_ZN43_GLOBAL__N__9ae7fba5_10_SoftMax_cu_9f978f6321softmax_warp_backwardIfffLi10ELb0ELb0EEEvPT0_PKT_S5_iiiPKb)
        /*266c*/ 	.word	0x0000005f


	//----- nvinfo : EIATTR_FRAME_SIZE
	.align		4
.L_1667:
        /*2670*/ 	.byte	0x04, 0x11
        /*2672*/ 	.short	(.L_1669 - .L_1668)
	.align		4
.L_1668:
        /*2674*/ 	.word	index@(_ZN43_GLOBAL__N__9ae7fba5_10_SoftMax_cu_9f978f6321softmax_warp_backwardIfffLi10ELb0ELb0EEEvPT0_PKT_S5_iiiPKb)
        /*2678*/ 	.word	0x00000000


	//----- nvinfo : EIATTR_REGCOUNT
	.align		4
.L_1669:
        /*267c*/ 	.byte	0x04, 0x2f
        /*267e*/ 	.short	(.L_1671 - .L_1670)
	.align		4
.L_1670:
        /*2680*/ 	.word	index@(_ZN43_GLOBAL__N__9ae7fba5_10_SoftMax_cu_9f978f6321softmax_warp_backwardIN3c104HalfES2_fLi0ELb0ELb0EEEvPT0_PKT_S7_iiiPKb)
        /*2684*/ 	.word	0x00000018


	//----- nvinfo : EIATTR_FRAME_SIZE
	.align		4
.L_1671:
        /*2688*/ 	.byte	0x04, 0x11
        /*268a*/ 	.short	(.L_1673 - .L_1672)
	.align		4
.L_1672:
        /*268c*/ 	.word	index@(_ZN43_GLOBAL__N__9ae7fba5_10_SoftMax_cu_9f978f6321softmax_warp_backwardIN3c104HalfES2_fLi0ELb0ELb0EEEvPT0_PKT_S7_iiiPKb)
        /*2690*/ 	.word	0x00000000


	//----- nvinfo : EIATTR_REGCOUNT
	.align		4
.L_1673:
        /*2694*/ 	.byte	0x04, 0x2f
        /*2696*/ 	.short	(.L_1675 - .L_1674)
	.align		4
.L_1674:
        /*2698*/ 	.word	index@(_ZN43_GLOBAL__N__9ae7fba5_10_SoftMax_cu_9f978f6321softmax_warp_backwardIN3c104HalfES2_fLi1ELb0ELb0EEEvPT0_PKT_S7_iiiPKb)
        /*269c*/ 	.word	0x00000016


	//----- nvinfo : EIATTR_FRAME_SIZE
	.align		4
.L_1675:
        /*26a0*/ 	.byte	0x04, 0x11
        /*26a2*/ 	.short	(.L_1677 - .L_1676)
	.align		4
.L_1676:
        /*26a4*/ 	.word	index@(_ZN43_GLOBAL__N__9ae7fba5_10_SoftMax_cu_9f978f6321softmax_warp_backwardIN3c104HalfES2_fLi1ELb0ELb0EEEvPT0_PKT_S7_iiiPKb)
        /*26a8*/ 	.word	0x00000000


	//----- nvinfo : EIATTR_REGCOUNT
	.align		4
.L_1677:
        /*26ac*/ 	.byte	0x04, 0x2f
        /*26ae*/ 	.short	(.L_1679 - .L_1678)
	.align		4
.L_1678:
        /*26b0*/ 	.word	index@(_ZN43_GLOBAL__N__9ae7fba5_10_SoftMax_cu_9f978f6321softmax_warp_backwardIN3c104HalfES2_fLi2ELb0ELb0EEEvPT0_PKT_S7_iiiPKb)
        /*26b4*/ 	.word	0x00000015


	//----- nvinfo : EIATTR_FRAME_SIZE
	.align		4
.L_1679:
        /*26b8*/ 	.byte	0x04, 0x11
        /*26ba*/ 	.short	(.L_1681 - .L_1680)
	.align		4
.L_1680:
        /*26bc*/ 	.word	index@(_ZN43_GLOBAL__N__9ae7fba5_10_SoftMax_cu_9f978f6321softmax_warp_backwardIN3c104HalfES2_fLi2ELb0ELb0EEEvPT0_PKT_S7_iiiPKb)
        /*26c0*/ 	.word	0x00000000


	//----- nvinfo : EIATTR_REGCOUNT
	.align		4
.L_1681:
        /*26c4*/ 	.byte	0x04, 0x2f
        /*26c6*/ 	.short	(.L_1683 - .L_1682)
	.align		4
.L_1682:
        /*26c8*/ 	.word	index@(_ZN43_GLOBAL__N__9ae7fba5_10_SoftMax_cu_9f978f6321softmax_warp_backwardIN3c104HalfES2_fLi3ELb0ELb0EEEvPT0_PKT_S7_iiiPKb)
        /*26cc*/ 	.word	0x00000017


	//----- nvinfo : EIATTR_FRAME_SIZE
	.align		4
.L_1683:
        /*26d0*/ 	.byte	0x04, 0x11
        /*26d2*/ 	.short	(.L_1685 - .L_1684)
	.align		4
.L_1684:
        /*26d4*/ 	.word	index@(_ZN43_GLOBAL__N__9ae7fba5_10_SoftMax_cu_9f978f6321softmax_warp_backwardIN3c104HalfES2_fLi3ELb0ELb0EEEvPT0_PKT_S7_iiiPKb)
        /*26d8*/ 	.word	0x00000000


	//----- nvinfo : EIATTR_REGCOUNT
	.align		4
.L_1685:
        /*26dc*/ 	.byte	0x04, 0x2f
        /*26de*/ 	.short	(.L_1687 - .L_1686)
	.align		4
.L_1686:
        /*26e0*/ 	.word	index@(_ZN43_GLOBAL__N__9ae7fba5_10_SoftMax_cu_9f978f6321softmax_warp_backwardIN3c104HalfES2_fLi4ELb0ELb0EEEvPT0_PKT_S7_iiiPKb)
        /*26e4*/ 	.word	0x00000017


	//----- nvinfo : EIATTR_FRAME_SIZE
	.align		4
.L_1687:
        /*26e8*/ 	.byte	0x04, 0x11
        /*26ea*/ 	.short	(.L_1689 - .L_1688)
	.align		4
.L_1688:
        /*26ec*/ 	.word	index@(_ZN43_GLOBAL__N__9ae7fba5_10_SoftMax_cu_9f978f6321softmax_warp_backwardIN3c104HalfES2_fLi4ELb0ELb0EEEvPT0_PKT_S7_iiiPKb)
        /*26f0*/ 	.word	0x00000000


	//----- nvinfo : EIATTR_REGCOUNT
	.align		4
.L_1689:
        /*26f4*/ 	.byte	0x04, 0x2f
        /*26f6*/ 	.short	(.L_1691 - .L_1690)
	.align		4
.L_1690:
        /*26f8*/ 	.word	index@(_ZN43_GLOBAL__N__9ae7fba5_10_SoftMax_cu_9f978f6321softmax_warp_backwardIN3c104HalfES2_fLi5ELb0ELb0EEEvPT0_PKT_S7_iiiPKb)
        /*26fc*/ 	.word	0x00000017


	//----- nvinfo : EIATTR_FRAME_SIZE
	.align		4
.L_1691:
        /*2700*/ 	.byte	0x04, 0x11
        /*2702*/ 	.short	(.L_1693 - .L_1692)
	.align		4
.L_1692:
        /*2704*/ 	.word	index@(_ZN43_GLOBAL__N__9ae7fba5_10_SoftMax_cu_9f978f6321softmax_warp_backwardIN3c104HalfES2_fLi5ELb0ELb0EEEvPT0_PKT_S7_iiiPKb)
        /*2708*/ 	.word	0x00000000


	//----- nvinfo : EIATTR_REGCOUNT
	.align		4
.L_1693:
        /*270c*/ 	.byte	0x04, 0x2f
        /*270e*/ 	.short	(.L_1695 - .L_1694)
	.align		4
.L_1694:
        /*2710*/ 	.word	index@(_ZN43_GLOBAL__N__9ae7fba5_10_SoftMax_cu_9f978f6321softmax_warp_backwardIN3c104HalfES2_fLi6ELb0ELb0EEEvPT0_PKT_S7_iiiPKb)
        /*2714*/ 	.word	0x0000001d


	//----- nvinfo : EIATTR_FRAME_SIZE
	.align		4
.L_1695:
        /*2718*/ 	.byte	0x04, 0x11
        /*271a*/ 	.short	(.L_1697 - .L_1696)
	.align		4
.L_1696:
        /*271c*/ 	.word	index@(_ZN43_GLOBAL__N__9ae7fba5_10_SoftMax_cu_9f978f6321softmax_warp_backwardIN3c104HalfES2_fLi6ELb0ELb0EEEvPT0_PKT_S7_iiiPKb)
        /*2720*/ 	.word	0x00000000


	//----- nvinfo : EIATTR_REGCOUNT
	.align		4
.L_1697:
        /*2724*/ 	.byte	0x04, 0x2f
        /*2726*/ 	.short	(.L_1699 - .L_1698)
	.align		4
.L_1698:
        /*2728*/ 	.word	index@(_ZN43_GLOBAL__N__9ae7fba5_10_SoftMax_cu_9f978f6321softmax_warp_backwardIN3c104HalfES2_fLi7ELb0ELb0EEEvPT0_PKT_S7_iiiPKb)
        /*272c*/ 	.word	0x00000020


	//----- nvinfo : EIATTR_FRAME_SIZE
	.align		4
.L_1699:
        /*2730*/ 	.byte	0x04, 0x11
        /*2732*/ 	.short	(.L_1701 - .L_1700)
	.align		4
.L_1700:
        /*2734*/ 	.word	index@(_ZN43_GLOBAL__N__9ae7fba5_10_SoftMax_cu_9f978f6321softmax_warp_backwardIN3c104HalfES2_fLi7ELb0ELb0EEEvPT0_PKT_S7_iiiPKb)
        /*2738*/ 	.word	0x00000000


	//----- nvinfo : EIATTR_REGCOUNT
	.align		4
.L_1701:
        /*273c*/ 	.byte	0x04, 0x2f
        /*273e*/ 	.short	(.L_1703 - .L_1702)
	.align		4
.L_1702:
        /*2740*/ 	.word	index@(_ZN43_GLOBAL__N__9ae7fba5_10_SoftMax_cu_9f978f6321softmax_warp_backwardIN3c104HalfES2_fLi8ELb0ELb0EEEvPT0_PKT_S7_iiiPKb)
        /*2744*/ 	.word	0x00000020


	//----- nvinfo : EIATTR_FRAME_SIZE
	.align		4
.L_1703:
        /*2748*/ 	.byte	0x04, 0x11
        /*274a*/ 	.short	(.L_1705 - .L_1704)
	.align		4
.L_1704:
        /*274c*/ 	.word	index@(_ZN43_GLOBAL__N__9ae7fba5_10_SoftMax_cu_9f978f6321softmax_warp_backwardIN3c104HalfES2_fLi8ELb0ELb0EEEvPT0_PKT_S7_iiiPKb)
        /*2750*/ 	.word	0x00000000


	//----- nvinfo : EIATTR_REGCOUNT
	.align		4
.L_1705:
        /*2754*/ 	.byte	0x04, 0x2f
        /*2756*/ 	.short	(.L_1707 - .L_1706)
	.align		4
.L_1706:
        /*2758*/ 	.word	index@(_ZN43_GLOBAL__N__9ae7fba5_10_SoftMax_cu_9f978f6321softmax_warp_backwardIN3c104HalfES2_fLi9ELb0ELb0EEEvPT0_PKT_S7_iiiPKb)
        /*275c*/ 	.word	0x00000037


	//----- nvinfo : EIATTR_FRAME_SIZE
	.align		4
.L_1707:
        /*2760*/ 	.byte	0x04, 0x11
        /*2762*/ 	.short	(.L_1709 - .L_1708)
	.align		4
.L_1708:
        /*2764*/ 	.word	index@(_ZN43_GLOBAL__N__9ae7fba5_10_SoftMax_cu_9f978f6321softmax_warp_backwardIN3c104HalfES2_fLi9ELb0ELb0EEEvPT0_PKT_S7_iiiPKb)
        /*2768*/ 	.word	0x00000000


	//----- nvinfo : EIATTR_REGCOUNT
	.align		4
.L_1709:
        /*276c*/ 	.byte	0x04, 0x2f
        /*276e*/ 	.short	(.L_1711 - .L_1710)
	.align		4
.L_1710:
        /*2770*/ 	.word	index@(_ZN43_GLOBAL__N__9ae7fba5_10_SoftMax_cu_9f978f6321softmax_warp_backwardIN3c104HalfES2_fLi10ELb0ELb0EEEvPT0_PKT_S7_iiiPKb)
        /*2774*/ 	.word	0x00000060


	//----- nvinfo : EIATTR_FRAME_SIZE
	.align		4
.L_1711:
        /*2778*/ 	.byte	0x04, 0x11
        /*277a*/ 	.short	(.L_1713 - .L_1712)
	.align		4
.L_1712:
        /*277c*/ 	.word	index@(_ZN43_GLOBAL__N__9ae7fba5_10_SoftMax_cu_9f978f6321softmax_warp_backwardIN3c104HalfES2_fLi10ELb0ELb0EEEvPT0_PKT_S7_iiiPKb)
        /*2780*/ 	.word	0x00000000


	//----- nvinfo : EIATTR_REGCOUNT
	.align		4
.L_1713:
        /*2784*/ 	.byte	0x04, 0x2f
        /*2786*/ 	.short	(.L_1715 - .L_1714)
	.align		4
.L_1714:
        /*2788*/ 	.word	index@(_ZN43_GLOBAL__N__9ae7fba5_10_SoftMax_cu_9f978f6321softmax_warp_backwardIfN3c104HalfEfLi0ELb0ELb0EEEvPT0_PKT_S7_iiiPKb)
        /*278c*/ 	.word	0x00000018


	//----- nvinfo : EIATTR_FRAME_SIZE
	.align		4
.L_1715:
        /*2790*/ 	.byte	0x04, 0x11
        /*2792*/ 	.short	(.L_1717 - .L_1716)
	.align		4
.L_1716:
        /*2794*/ 	.word	index@(_ZN43_GLOBAL__N__9ae7fba5_10_SoftMax_cu_9f978f6321softmax_warp_backwardIfN3c104HalfEfLi0ELb0ELb0EEEvPT0_PKT_S7_iiiPKb)
        /*2798*/ 	.word	0x00000000


	//----- nvinfo : EIATTR_REGCOUNT
	.align		4
.L_1717:
        /*279c*/ 	.byte	0x04, 0x2f
        /*279e*/ 	.short	(.L_1719 - .L_1718)
	.align		4
.L_1718:
        /*27a0*/ 	.word	index@(_ZN43_GLOBAL__N__9ae7fba5_10_SoftMax_cu_9f978f6321softmax_warp_backwardIfN3c104HalfEfLi1ELb0ELb0EEEvPT0_PKT_S7_iiiPKb)
        /*27a4*/ 	.word	0x00000018


	//----- nvinfo : EIATTR_FRAME_SIZE
	.align		4
.L_1719:
        /*27a8*/ 	.byte	0x04, 0x11
        /*27aa*/ 	.short	(.L_1721 - .L_1720)
	.align		4
.L_1720:
        /*27ac*/ 	.word	index@(_ZN43_GLOBAL__N__9ae7fba5_10_SoftMax_cu_9f978f6321softmax_warp_backwardIfN3c104HalfEfLi1ELb0ELb0EEEvPT0_PKT_S7_iiiPKb)
        /*27b0*/ 	.word	0x00000000


	//----- nvinfo : EIATTR_REGCOUNT
	.align		4
.L_1721:
        /*27b4*/ 	.byte	0x04, 0x2f
        /*27b6*/ 	.short	(.L_1723 - .L_1722)
	.align		4
.L_1722:
        /*27b8*/ 	.word	index@(_ZN43_GLOBAL__N__9ae7fba5_10_SoftMax_cu_9f978f6321softmax_warp_backwardIfN3c104HalfEfLi2ELb0ELb0EEEvPT0_PKT_S7_iiiPKb)
        /*27bc*/ 	.word	0x00000018


	//----- nvinfo : EIATTR_FRAME_SIZE
	.align		4
.L_1723:
        /*27c0*/ 	.byte	0x04, 0x11
        /*27c2*/ 	.short	(.L_1725 - .L_1724)
	.align		4
.L_1724:
        /*27c4*/ 	.word	index@(_ZN43_GLOBAL__N__9ae7fba5_10_SoftMax_cu_9f978f6321softmax_warp_backwardIfN3c104HalfEfLi2ELb0ELb0EEEvPT0_PKT_S7_iiiPKb)
        /*27c8*/ 	.word	0x00000000


	//----- nvinfo : EIATTR_REGCOUNT
	.align		4
.L_1725:
        /*27cc*/ 	.byte	0x04, 0x2f
        /*27ce*/ 	.short	(.L_1727 - .L_1726)
	.align		4
.L_1726:
        /*27d0*/ 	.word	index@(_ZN43_GLOBAL__N__9ae7fba5_10_SoftMax_cu_9f978f6321softmax_warp_backwardIfN3c104HalfEfLi3ELb0ELb0EEEvPT0_PKT_S7_iiiPKb)
        /*27d4*/ 	.word	0x0000001a


	//----- nvinfo : EIATTR_FRAME_SIZE
	.align		4
.L_1727:
        /*27d8*/ 	.byte	0x04, 0x11
        /*27da*/ 	.short	(.L_1729 - .L_1728)
	.align		4
.L_1728:
        /*27dc*/ 	.word	index@(_ZN43_GLOBAL__N__9ae7fba5_10_SoftMax_cu_9f978f6321softmax_warp_backwardIfN3c104HalfEfLi3ELb0ELb0EEEvPT0_PKT_S7_iiiPKb)
        /*27e0*/ 	.word	0x00000000


	//----- nvinfo : EIATTR_REGCOUNT
	.align		4
.L_1729:
        /*27e4*/ 	.byte	0x04, 0x2f
        /*27e6*/ 	.short	(.L_1731 - .L_1730)
	.align		4
.L_1730:
        /*27e8*/ 	.word	index@(_ZN43_GLOBAL__N__9ae7fba5_10_SoftMax_cu_9f978f6321softmax_warp_backwardIfN3c104HalfEfLi4ELb0ELb0EEEvPT0_PKT_S7_iiiPKb)
        /*27ec*/ 	.word	0x00000018


	//----- nvinfo : EIATTR_FRAME_SIZE
	.align		4
.L_1731:
        /*27f0*/ 	.byte	0x04, 0x11
        /*27f2*/ 	.short	(.L_1733 - .L_1732)
	.align		4
.L_1732:
        /*27f4*/ 	.word	index@(_ZN43_GLOBAL__N__9ae7fba5_10_SoftMax_cu_9f978f6321softmax_warp_backwardIfN3c104HalfEfLi4ELb0ELb0EEEvPT0_PKT_S7_iiiPKb)
        /*27f8*/ 	.word	0x00000000


	//----- nvinfo : EIATTR_REGCOUNT
	.align		4
.L_1733:
        /*27fc*/ 	.byte	0x04, 0x2f
        /*27fe*/ 	.short	(.L_1735 - .L_1734)
	.align		4
.L_1734:
        /*2800*/ 	.word	index@(_ZN43_GLOBAL__N__9ae7fba5_10_SoftMax_cu_9f978f6321softmax_warp_backwardIfN3c104HalfEfLi5ELb0ELb0EEEvPT0_PKT_S7_iiiPKb)
        /*2804*/ 	.word	0x00000018


	//----- nvinfo : EIATTR_FRAME_SIZE
	.align		4
.L_1735:
        /*2808*/ 	.byte	0x04, 0x11
        /*280a*/ 	.short	(.L_1737 - .L_1736)
	.align		4
.L_1736:
        /*280c*/ 	.word	index@(_ZN43_GLOBAL__N__9ae7fba5_10_SoftMax_cu_9f978f6321softmax_warp_backwardIfN3c104HalfEfLi5ELb0ELb0EEEvPT0_PKT_S7_iiiPKb)
        /*2810*/ 	.word	0x00000000


	//----- nvinfo : EIATTR_REGCOUNT
	.align		4
.L_1737:
        /*2814*/ 	.byte	0x04, 0x2f
        /*2816*/ 	.short	(.L_1739 - .L_1738)
	.align		4
.L_1738:
        /*2818*/ 	.word	index@(_ZN43_GLOBAL__N__9ae7fba5_10_SoftMax_cu_9f978f6321softmax_warp_backwardIfN3c104HalfEfLi6ELb0ELb0EEEvPT0_PKT_S7_iiiPKb)
        /*281c*/ 	.word	0x0000001c


	//----- nvinfo : EIATTR_FRAME_SIZE
	.align		4
.L_1739:
        /*2820*/ 	.byte	0x04, 0x11
        /*2822*/ 	.short	(.L_1741 - .L_1740)
	.align		4
.L_1740:
        /*2824*/ 	.word	index@(_ZN43_GLOBAL__N__9ae7fba5_10_SoftMax_cu_9f978f6321softmax_warp_backwardIfN3c104HalfEfLi6ELb0ELb0EEEvPT0_PKT_S7_iiiPKb)
        /*2828*/ 	.word	0x00000000


	//----- nvinfo : EIATTR_REGCOUNT
	.align		4
.L_1741:
        /*282c*/ 	.byte	0x04, 0x2f
        /*282e*/ 	.short	(.L_1743 - .L_1742)
	.align		4
.L_1742:
        /*2830*/ 	.word	index@(_ZN43_GLOBAL__N__9ae7fba5_10_SoftMax_cu_9f978f6321softmax_warp_backwardIfN3c104HalfEfLi7ELb0ELb0EEEvPT0_PKT_S7_iiiPKb)
        /*2834*/ 	.word	0x00000020


	//----- nvinfo : EIATTR_FRAME_SIZE
	.align		4
.L_1743:
        /*2838*/ 	.byte	0x04, 0x11
        /*283a*/ 	.short	(.L_1745 - .L_1744)
	.align		4
.L_1744:
        /*283c*/ 	.word	index@(_ZN43_GLOBAL__N__9ae7fba5_10_SoftMax_cu_9f978f6321softmax_warp_backwardIfN3c104HalfEfLi7ELb0ELb0EEEvPT0_PKT_S7_iiiPKb)
        /*2840*/ 	.word	0x00000000


	//----- nvinfo : EIATTR_REGCOUNT
	.align		4
.L_1745:
        /*2844*/ 	.byte	0x04, 0x2f
        /*2846*/ 	.short	(.L_1747 - .L_1746)
	.align		4
.L_1746:
        /*2848*/ 	.word	index@(_ZN43_GLOBAL__N__9ae7fba5_10_SoftMax_cu_9f978f6321softmax_warp_backwardIfN3c104HalfEfLi8ELb0ELb0EEEvPT0_PKT_S7_iiiPKb)
        /*284c*/ 	.word	0x00000020


	//----- nvinfo : EIATTR_FRAME_SIZE
	.align		4
.L_1747:
        /*2850*/ 	.byte	0x04, 0x11
        /*2852*/ 	.short	(.L_1749 - .L_1748)
	.align		4
.L_1748:
        /*2854*/ 	.word	index@(_ZN43_GLOBAL__N__9ae7fba5_10_SoftMax_cu_9f978f6321softmax_warp_backwardIfN3c104HalfEfLi8ELb0ELb0EEEvPT0_PKT_S7_iiiPKb)
        /*2858*/ 	.word	0x00000000


	//----- nvinfo : EIATTR_REGCOUNT
	.align		4
.L_1749:
        /*285c*/ 	.byte	0x04, 0x2f
        /*285e*/ 	.short	(.L_1751 - .L_1750)
	.align		4
.L_1750:
        /*2860*/ 	.word	index@(_ZN43_GLOBAL__N__9ae7fba5_10_SoftMax_cu_9f978f6321softmax_warp_backwardIfN3c104HalfEfLi9ELb0ELb0EEEvPT0_PKT_S7_iiiPKb)
        /*2864*/ 	.word	0x00000038


	//----- nvinfo : EIATTR_FRAME_SIZE
	.align		4
.L_1751:
        /*2868*/ 	.byte	0x04, 0x11
        /*286a*/ 	.short	(.L_1753 - .L_1752)
	.align		4
.L_1752:
        /*286c*/ 	.word	index@(_ZN43_GLOBAL__N__9ae7fba5_10_SoftMax_cu_9f978f6321softmax_warp_backwardIfN3c104HalfEfLi9ELb0ELb0EEEvPT0_PKT_S7_iiiPKb)
        /*2870*/ 	.word	0x00000000


	//----- nvinfo : EIATTR_REGCOUNT
	.align		4
.L_1753:
        /*2874*/ 	.byte	0x04, 0x2f
        /*2876*/ 	.short	(.L_1755 - .L_1754)
	.align		4
.L_1754:
        /*2878*/ 	.word	index@(_ZN43_GLOBAL__N__9ae7fba5_10_SoftMax_cu_9f978f6321softmax_warp_backwardIfN3c104HalfEfLi10ELb0ELb0EEEvPT0_PKT_S7_iiiPKb)
        /*287c*/ 	.word	0x0000005f


	//----- nvinfo : EIATTR_FRAME_SIZE
	.align		4
.L_1755:
        /*2880*/ 	.byte	0x04, 0x11
        /*2882*/ 	.short	(.L_1757 - .L_1756)
	.align		4
.L_1756:
        /*2884*/ 	.word	index@(_ZN43_GLOBAL__N__9ae7fba5_10_SoftMax_cu_9f978f6321softmax_warp_backwardIfN3c104HalfEfLi10ELb0ELb0EEEvPT0_PKT_S7_iiiPKb)
        /*2888*/ 	.word	0x00000000


	//----- nvinfo : EIATTR_REGCOUNT
	.align		4
.L_1757:
        /*288c*/ 	.byte	0x04, 0x2f
        /*288e*/ 	.short	(.L_1759 - .L_1758)
	.align		4
.L_1758:
        /*2890*/ 	.word	index@(_ZN43_GLOBAL__N__9ae7fba5_10_SoftMax_cu_9f978f6321softmax_warp_backwardIN3c108BFloat16ES2_fLi0ELb0ELb0EEEvPT0_PKT_S7_iiiPKb)
        /*2894*/ 	.word	0x00000018


	//----- nvinfo : EIATTR_FRAME_SIZE
	.align		4
.L_1759:
        /*2898*/ 	.byte	0x04, 0x11
        /*289a*/ 	.short	(.L_1761 - .L_1760)
	.align		4
.L_1760:
        /*289c*/ 	.word	index@(_ZN43_GLOBAL__N__9ae7fba5_10_SoftMax_cu_9f978f6321softmax_warp_backwardIN3c108BFloat16ES2_fLi0ELb0ELb0EEEvPT0_PKT_S7_iiiPKb)
        /*28a0*/ 	.word	0x00000000


	//----- nvinfo : EIATTR_REGCOUNT
	.align		4
.L_1761:
        /*28a4*/ 	.byte	0x04, 0x2f
        /*28a6*/ 	.short	(.L_1763 - .L_1762)
	.align		4
.L_1762:
        /*28a8*/ 	.word	index@(_ZN43_GLOBAL__N__9ae7fba5_10_SoftMax_cu_9f978f6321softmax_warp_backwardIN3c108BFloat16ES2_fLi1ELb0ELb0EEEvPT0_PKT_S7_iiiPKb)
        /*28ac*/ 	.word	0x00000016


	//----- nvinfo : EIATTR_FRAME_SIZE
	.align		4
.L_1763:
        /*28b0*/ 	.byte	0x04, 0x11
        /*28b2*/ 	.short	(.L_1765 - .L_1764)
	.align		4
.L_1764:
        /*28b4*/ 	.word	index@(_ZN43_GLOBAL__N__9ae7fba5_10_SoftMax_cu_9f978f6321softmax_warp_backwardIN3c108BFloat16ES2_fLi1ELb0ELb0EEEvPT0_PKT_S7_iiiPKb)
        /*28b8*/ 	.word	0x00000000


	//----- nvinfo : EIATTR_REGCOUNT
	.align		4
.L_1765:
        /*28bc*/ 	.byte	0x04, 0x2f
        /*28be*/ 	.short	(.L_1767 - .L_1766)
	.align		4
.L_1766:
        /*28c0*/ 	.word	index@(_ZN43_GLOBAL__N__9ae7fba5_10_SoftMax_cu_9f978f6321softmax_warp_backwardIN3c108BFloat16ES2_fLi2ELb0ELb0EEEvPT0_PKT_S7_iiiPKb)
        /*28c4*/ 	.word	0x00000015


	//----- nvinfo : EIATTR_FRAME_SIZE
	.align		4
.L_1767:
        /*28c8*/ 	.byte	0x04, 0x11
        /*28ca*/ 	.short	(.L_1769 - .L_1768)
	.align		4
.L_1768:
        /*28cc*/ 	.word	index@(_ZN43_GLOBAL__N__9ae7fba5_10_SoftMax_cu_9f978f6321softmax_warp_backwardIN3c108BFloat16ES2_fLi2ELb0ELb0EEEvPT0_PKT_S7_iiiPKb)
        /*28d0*/ 	.word	0x00000000


	//----- nvinfo : EIATTR_REGCOUNT
	.align		4
.L_1769:
        /*28d4*/ 	.byte	0x04, 0x2f
        /*28d6*/ 	.short	(.L_1771 - .L_1770)
	.align		4
.L_1770:
        /*28d8*/ 	.word	index@(_ZN43_GLOBAL__N__9ae7fba5_10_SoftMax_cu_9f978f6321softmax_warp_backwardIN3c108BFloat16ES2_fLi3ELb0ELb0EEEvPT0_PKT_S7_iiiPKb)
        /*28dc*/ 	.word	0x00000017


	//----- nvinfo : EIATTR_FRAME_SIZE
	.align		4
.L_1771:
        /*28e0*/ 	.byte	0x04, 0x11
        /*28e2*/ 	.short	(.L_1773 - .L_1772)
	.align		4
.L_1772:
        /*28e4*/ 	.word	index@(_ZN43_GLOBAL__N__9ae7fba5_10_SoftMax_cu_9f978f6321softmax_warp_backwardIN3c108BFloat16ES2_fLi3ELb0ELb0EEEvPT0_PKT_S7_iiiPKb)
        /*28e8*/ 	.word	0x00000000


	//----- nvinfo : EIATTR_REGCOUNT
	.align		4
.L_1773:
        /*28ec*/ 	.byte	0x04, 0x2f
        /*28ee*/ 	.short	(.L_1775 - .L_1774)
	.align		4
.L_1774:
        /*28f0*/ 	.word	index@(_ZN43_GLOBAL__N__9ae7fba5_10_SoftMax_cu_9f978f6321softmax_warp_backwardIN3c108BFloat16ES2_fLi4ELb0ELb0EEEvPT0_PKT_S7_iiiPKb)
        /*28f4*/ 	.word	0x00000017


	//----- nvinfo : EIATTR_FRAME_SIZE
	.align		4
.L_1775:
        /*28f8*/ 	.byte	0x04, 0x11
        /*28fa*/ 	.short	(.L_1777 - .L_1776)
	.align		4
.L_1776:
        /*28fc*/ 	.word	index@(_ZN43_GLOBAL__N__9ae7fba5_10_SoftMax_cu_9f978f6321softmax_warp_backwardIN3c108BFloat16ES2_fLi4ELb0ELb0EEEvPT0_PKT_S7_iiiPKb)
        /*2900*/ 	.word	0x00000000


	//----- nvinfo : EIATTR_REGCOUNT
	.align		4
.L_1777:
        /*2904*/ 	.byte	0x04, 0x2f
        /*2906*/ 	.short	(.L_1779 - .L_1778)
	.align		4
.L_1778:
        /*2908*/ 	.word	index@(_ZN43_GLOBAL__N__9ae7fba5_10_SoftMax_cu_9f978f6321softmax_warp_backwardIN3c108BFloat16ES2_fLi5ELb0ELb0EEEvPT0_PKT_S7_iiiPKb)
        /*290c*/ 	.word	0x00000017


	//----- nvinfo : EIATTR_FRAME_SIZE
	.align		4
.L_1779:
        /*2910*/ 	.byte	0x04, 0x11
        /*2912*/ 	.short	(.L_1781 - .L_1780)
	.align		4
.L_1780:
        /*2914*/ 	.word	index@(_ZN43_GLOBAL__N__9ae7fba5_10_SoftMax_cu_9f978f6321softmax_warp_backwardIN3c108BFloat16ES2_fLi5ELb0ELb0EEEvPT0_PKT_S7_iiiPKb)
        /*2918*/ 	.word	0x00000000


	//----- nvinfo : EIATTR_REGCOUNT
	.align		4
.L_1781:
        /*291c*/ 	.byte	0x04, 0x2f
        /*291e*/ 	.short	(.L_1783 - .L_1782)
	.align		4
.L_1782:
        /*2920*/ 	.word	index@(_ZN43_GLOBAL__N__9ae7fba5_10_SoftMax_cu_9f978f6321softmax_warp_backwardIN3c108BFloat16ES2_fLi6ELb0ELb0EEEvPT0_PKT_S7_iiiPKb)
        /*2924*/ 	.word	0x0000001c


	//----- nvinfo : EIATTR_FRAME_SIZE
	.align		4
.L_1783:
        /*2928*/ 	.byte	0x04, 0x11
        /*292a*/ 	.short	(.L_1785 - .L_1784)
	.align		4
.L_1784:
        /*292c*/ 	.word	index@(_ZN43_GLOBAL__N__9ae7fba5_10_SoftMax_cu_9f978f6321softmax_warp_backwardIN3c108BFloat16ES2_fLi6ELb0ELb0EEEvPT0_PKT_S7_iiiPKb)
        /*2930*/ 	.word	0x00000000


	//----- nvinfo : EIATTR_REGCOUNT
	.align		4
.L_1785:
        /*2934*/ 	.byte	0x04, 0x2f
        /*2936*/ 	.short	(.L_1787 - .L_1786)
	.align		4
.L_1786:
        /*2938*/ 	.word	index@(_ZN43_GLOBAL__N__9ae7fba5_10_SoftMax_cu_9f978f6321softmax_warp_backwardIN3c108BFloat16ES2_fLi7ELb0ELb0EEEvPT0_PKT_S7_iiiPKb)
        /*293c*/ 	.word	0x00000020


	//----- nvinfo : EIATTR_FRAME_SIZE
	.align		4
.L_1787:
        /*2940*/ 	.byte	0x04, 0x11
        /*2942*/ 	.short	(.L_1789 - .L_1788)
	.align		4
.L_1788:
        /*2944*/ 	.word	index@(_ZN43_GLOBAL__N__9ae7fba5_10_SoftMax_cu_9f978f6321softmax_warp_backwardIN3c108BFloat16ES2_fLi7ELb0ELb0EEEvPT0_PKT_S7_iiiPKb)
        /*2948*/ 	.word	0x00000000


	//----- nvinfo : EIATTR_REGCOUNT
	.align		4
.L_1789:
        /*294c*/ 	.byte	0x04, 0x2f
        /*294e*/ 	.short	(.L_1791 - .L_1790)
	.align		4
.L_1790:
        /*2950*/ 	.word	index@(_ZN43_GLOBAL__N__9ae7fba5_10_SoftMax_cu_9f978f6321softmax_warp_backwardIN3c108BFloat16ES2_fLi8ELb0ELb0EEEvPT0_PKT_S7_iiiPKb)
        /*2954*/ 	.word	0x00000020


	//----- nvinfo : EIATTR_FRAME_SIZE
	.align		4
.L_1791:
        /*2958*/ 	.byte	0x04, 0x11
        /*295a*/ 	.short	(.L_1793 - .L_1792)
	.align		4
.L_1792:
        /*295c*/ 	.word	index@(_ZN43_GLOBAL__N__9ae7fba5_10_SoftMax_cu_9f978f6321softmax_warp_backwardIN3c108BFloat16ES2_fLi8ELb0ELb0EEEvPT0_PKT_S7_iiiPKb)
        /*2960*/ 	.word	0x00000000


	//----- nvinfo : EIATTR_REGCOUNT
	.align		4
.L_1793:
        /*2964*/ 	.byte	0x04, 0x2f
        /*2966*/ 	.short	(.L_1795 - .L_1794)
	.align		4
.L_1794:
        /*2968*/ 	.word	index@(_ZN43_GLOBAL__N__9ae7fba5_10_SoftMax_cu_9f978f6321softmax_warp_backwardIN3c108BFloat16ES2_fLi9ELb0ELb0EEEvPT0_PKT_S7_iiiPKb)
        /*296c*/ 	.word	0x00000037


	//----- nvinfo : EIATTR_FRAME_SIZE
	.align		4
.L_1795:
        /*2970*/ 	.byte	0x04, 0x11
        /*2972*/ 	.short	(.L_1797 - .L_1796)
	.align		4
.L_1796:
        /*2974*/ 	.word	index@(_ZN43_GLOBAL__N__9ae7fba5_10_SoftMax_cu_9f978f6321softmax_warp_backwardIN3c108BFloat16ES2_fLi9ELb0ELb0EEEvPT0_PKT_S7_iiiPKb)
        /*2978*/ 	.word	0x00000000


	//----- nvinfo : EIATTR_REGCOUNT
	.align		4
.L_1797:
        /*297c*/ 	.byte	0x04, 0x2f
        /*297e*/ 	.short	(.L_1799 - .L_1798)
	.align		4
.L_1798:
        /*2980*/ 	.word	index@(_ZN43_GLOBAL__N__9ae7fba5_10_SoftMax_cu_9f978f6321softmax_warp_backwardIN3c108BFloat16ES2_fLi10ELb0ELb0EEEvPT0_PKT_S7_iiiPKb)
        /*2984*/ 	.word	0x00000060


	//----- nvinfo : EIATTR_FRAME_SIZE
	.align		4
.L_1799:
        /*2988*/ 	.byte	0x04, 0x11
        /*298a*/ 	.short	(.L_1801 - .L_1800)
	.align		4
.L_1800:
        /*298c*/ 	.word	index@(_ZN43_GLOBAL__N__9ae7fba5_10_SoftMax_cu_9f978f6321softmax_warp_backwardIN3c108BFloat16ES2_fLi10ELb0ELb0EEEvPT0_PKT_S7_iiiPKb)
        /*2990*/ 	.word	0x00000000


	//----- nvinfo : EIATTR_REGCOUNT
	.align		4
.L_1801:
        /*2994*/ 	.byte	0x04, 0x2f
        /*2996*/ 	.short	(.L_1803 - .L_1802)
	.align		4
.L_1802:
        /*2998*/ 	.word	index@(_ZN43_GLOBAL__N__9ae7fba5_10_SoftMax_cu_9f978f6321softmax_warp_backwardIfN3c108BFloat16EfLi0ELb0ELb0EEEvPT0_PKT_S7_iiiPKb)
        /*299c*/ 	.word	0x00000018


	//----- nvinfo : EIATTR_FRAME_SIZE
	.align		4
.L_1803:
        /*29a0*/ 	.byte	0x04, 0x11
        /*29a2*/ 	.short	(.L_1805 - .L_1804)
	.align		4
.L_1804:
        /*29a4*/ 	.word	index@(_ZN43_GLOBAL__N__9ae7fba5_10_SoftMax_cu_9f978f6321softmax_warp_backwardIfN3c108BFloat16EfLi0ELb0ELb0EEEvPT0_PKT_S7_iiiPKb)
        /*29a8*/ 	.word	0x00000000


	//----- nvinfo : EIATTR_REGCOUNT
	.align		4
.L_1805:
        /*29ac*/ 	.byte	0x04, 0x2f
        /*29ae*/ 	.short	(.L_1807 - .L_1806)
	.align		4
.L_1806:
        /*29b0*/ 	.word	index@(_ZN43_GLOBAL__N__9ae7fba5_10_SoftMax_cu_9f978f6321softmax_warp_backwardIfN3c108BFloat16EfLi1ELb0ELb0EEEvPT0_PKT_S7_iiiPKb)
        /*29b4*/ 	.word	0x00000018


	//----- nvinfo : EIATTR_FRAME_SIZE
	.align		4
.L_1807:
        /*29b8*/ 	.byte	0x04, 0x11
        /*29ba*/ 	.short	(.L_1809 - .L_1808)
	.align		4
.L_1808:
        /*29bc*/ 	.word	index@(_ZN43_GLOBAL__N__9ae7fba5_10_SoftMax_cu_9f978f6321softmax_warp_backwardIfN3c108BFloat16EfLi1ELb0ELb0EEEvPT0_PKT_S7_iiiPKb)
        /*29c0*/ 	.word	0x00000000


	//----- nvinfo : EIATTR_REGCOUNT
	.align		4
.L_1809:
        /*29c4*/ 	.byte	0x04, 0x2f
        /*29c6*/ 	.short	(.L_1811 - .L_1810)
	.align		4
.L_1810:
        /*29c8*/ 	.word	index@(_ZN43_GLOBAL__N__9ae7fba5_10_SoftMax_cu_9f978f6321softmax_warp_backwardIfN3c108BFloat16EfLi2ELb0ELb0EEEvPT0_PKT_S7_iiiPKb)
        /*29cc*/ 	.word	0x00000018


	//----- nvinfo : EIATTR_FRAME_SIZE
	.align		4
.L_1811:
        /*29d0*/ 	.byte	0x04, 0x11
        /*29d2*/ 	.short	(.L_1813 - .L_1812)
	.align		4
.L_1812:
        /*29d4*/ 	.word	index@(_ZN43_GLOBAL__N__9ae7fba5_10_SoftMax_cu_9f978f6321softmax_warp_backwardIfN3c108BFloat16EfLi2ELb0ELb0EEEvPT0_PKT_S7_iiiPKb)
        /*29d8*/ 	.word	0x00000000


	//----- nvinfo : EIATTR_REGCOUNT
	.align		4
.L_1813:
        /*29dc*/ 	.byte	0x04, 0x2f
        /*29de*/ 	.short	(.L_1815 - .L_1814)
	.align		4
.L_1814:
        /*29e0*/ 	.word	index@(_ZN43_GLOBAL__N__9ae7fba5_10_SoftMax_cu_9f978f6321softmax_warp_backwardIfN3c108BFloat16EfLi3ELb0ELb0EEEvPT0_PKT_S7_iiiPKb)
        /*29e4*/ 	.word	0x0000001a


	//----- nvinfo : EIATTR_FRAME_SIZE
	.align		4
.L_1815:
        /*29e8*/ 	.byte	0x04, 0x11
        /*29ea*/ 	.short	(.L_1817 - .L_1816)
	.align		4
.L_1816:
        /*29ec*/ 	.word	index@(_ZN43_GLOBAL__N__9ae7fba5_10_SoftMax_cu_9f978f6321softmax_warp_backwardIfN3c108BFloat16EfLi3ELb0ELb0EEEvPT0_PKT_S7_iiiPKb)
        /*29f0*/ 	.word	0x00000000


	//----- nvinfo : EIATTR_REGCOUNT
	.align		4
.L_1817:
        /*29f4*/ 	.byte	0x04, 0x2f
        /*29f6*/ 	.short	(.L_1819 - .L_1818)
	.align		4
.L_1818:
        /*29f8*/ 	.word	index@(_ZN43_GLOBAL__N__9ae7fba5_10_SoftMax_cu_9f978f6321softmax_warp_backwardIfN3c108BFloat16EfLi4ELb0ELb0EEEvPT0_PKT_S7_iiiPKb)
        /*29fc*/ 	.word	0x00000018


	//----- nvinfo : EIATTR_FRAME_SIZE
	.align		4
.L_1819:
        /*2a00*/ 	.byte	0x04, 0x11
        /*2a02*/ 	.short	(.L_1821 - .L_1820)
	.align		4
.L_1820:
        /*2a04*/ 	.word	index@(_ZN43_GLOBAL__N__9ae7fba5_10_SoftMax_cu_9f978f6321softmax_warp_backwardIfN3c108BFloat16EfLi4ELb0ELb0EEEvPT0_PKT_S7_iiiPKb)
        /*2a08*/ 	.word	0x00000000


	//----- nvinfo : EIATTR_REGCOUNT
	.align		4
.L_1821:
        /*2a0c*/ 	.byte	0x04, 0x2f
        /*2a0e*/ 	.short	(.L_1823 - .L_1822)
	.align		4
.L_1822:
        /*2a10*/ 	.word	index@(_ZN43_GLOBAL__N__9ae7fba5_10_SoftMax_cu_9f978f6321softmax_warp_backwardIfN3c108BFloat16EfLi5ELb0ELb0EEEvPT0_PKT_S7_iiiPKb)
        /*2a14*/ 	.word	0x00000018


	//----- nvinfo : EIATTR_FRAME_SIZE
	.align		4
.L_1823:
        /*2a18*/ 	.byte	0x04, 0x11
        /*2a1a*/ 	.short	(.L_1825 - .L_1824)
	.align		4
.L_1824:
        /*2a1c*/ 	.word	index@(_ZN43_GLOBAL__N__9ae7fba5_10_SoftMax_cu_9f978f6321softmax_warp_backwardIfN3c108BFloat16EfLi5ELb0ELb0EEEvPT0_PKT_S7_iiiPKb)
        /*2a20*/ 	.word	0x00000000


	//----- nvinfo : EIATTR_REGCOUNT
	.align		4
.L_1825:
        /*2a24*/ 	.byte	0x04, 0x2f
        /*2a26*/ 	.short	(.L_1827 - .L_1826)
	.align		4
.L_1826:
        /*2a28*/ 	.word	index@(_ZN43_GLOBAL__N__9ae7fba5_10_SoftMax_cu_9f978f6321softmax_warp_backwardIfN3c108BFloat16EfLi6ELb0ELb0EEEvPT0_PKT_S7_iiiPKb)
        /*2a2c*/ 	.word	0x0000001c


	//----- nvinfo : EIATTR_FRAME_SIZE
	.align		4
.L_1827:
        /*2a30*/ 	.byte	0x04, 0x11
        /*2a32*/ 	.short	(.L_1829 - .L_1828)
	.align		4
.L_1828:
        /*2a34*/ 	.word	index@(_ZN43_GLOBAL__N__9ae7fba5_10_SoftMax_cu_9f978f6321softmax_warp_backwardIfN3c108BFloat16EfLi6ELb0ELb0EEEvPT0_PKT_S7_iiiPKb)
        /*2a38*/ 	.word	0x00000000


	//----- nvinfo : EIATTR_REGCOUNT
	.align		4
.L_1829:
        /*2a3c*/ 	.byte	0x04, 0x2f
        /*2a3e*/ 	.short	(.L_1831 - .L_1830)
	.align		4
.L_1830:
        /*2a40*/ 	.word	index@(_ZN43_GLOBAL__N__9ae7fba5_10_SoftMax_cu_9f978f6321softmax_warp_backwardIfN3c108BFloat16EfLi7ELb0ELb0EEEvPT0_PKT_S7_iiiPKb)
        /*2a44*/ 	.word	0x00000020


	//----- nvinfo : EIATTR_FRAME_SIZE
	.align		4
.L_1831:
        /*2a48*/ 	.byte	0x04, 0x11
        /*2a4a*/ 	.short	(.L_1833 - .L_1832)
	.align		4
.L_1832:
        /*2a4c*/ 	.word	index@(_ZN43_GLOBAL__N__9ae7fba5_10_SoftMax_cu_9f978f6321softmax_warp_backwardIfN3c108BFloat16EfLi7ELb0ELb0EEEvPT0_PKT_S7_iiiPKb)
        /*2a50*/ 	.word	0x00000000


	//----- nvinfo : EIATTR_REGCOUNT
	.align		4
.L_1833:
        /*2a54*/ 	.byte	0x04, 0x2f
        /*2a56*/ 	.short	(.L_1835 - .L_1834)
	.align		4
.L_1834:
        /*2a58*/ 	.word	index@(_ZN43_GLOBAL__N__9ae7fba5_10_SoftMax_cu_9f978f6321softmax_warp_backwardIfN3c108BFloat16EfLi8ELb0ELb0EEEvPT0_PKT_S7_iiiPKb)
        /*2a5c*/ 	.word	0x00000020


	//----- nvinfo : EIATTR_FRAME_SIZE
	.align		4
.L_1835:
        /*2a60*/ 	.byte	0x04, 0x11
        /*2a62*/ 	.short	(.L_1837 - .L_1836)
	.align		4
.L_1836:
        /*2a64*/ 	.word	index@(_ZN43_GLOBAL__N__9ae7fba5_10_SoftMax_cu_9f978f6321softmax_warp_backwardIfN3c108BFloat16EfLi8ELb0ELb0EEEvPT0_PKT_S7_iiiPKb)
        /*2a68*/ 	.word	0x00000000


	//----- nvinfo : EIATTR_REGCOUNT
	.align		4
.L_1837:
        /*2a6c*/ 	.byte	0x04, 0x2f
        /*2a6e*/ 	.short	(.L_1839 - .L_1838)
	.align		4
.L_1838:
        /*2a70*/ 	.word	index@(_ZN43_GLOBAL__N__9ae7fba5_10_SoftMax_cu_9f978f6321softmax_warp_backwardIfN3c108BFloat16EfLi9ELb0ELb0EEEvPT0_PKT_S7_iiiPKb)
        /*2a74*/ 	.word	0x00000038


	//----- nvinfo : EIATTR_FRAME_SIZE
	.align		4
.L_1839:
        /*2a78*/ 	.byte	0x04, 0x11
        /*2a7a*/ 	.short	(.L_1841 - .L_1840)
	.align		4
.L_1840:
        /*2a7c*/ 	.word	index@(_ZN43_GLOBAL__N__9ae7fba5_10_SoftMax_cu_9f978f6321softmax_warp_backwardIfN3c108BFloat16EfLi9ELb0ELb0EEEvPT0_PKT_S7_iiiPKb)
        /*2a80*/ 	.word	0x00000000


	//----- nvinfo : EIATTR_REGCOUNT
	.align		4
.L_1841:
        /*2a84*/ 	.byte	0x04, 0x2f
        /*2a86*/ 	.short	(.L_1843 - .L_1842)
	.align		4
.L_1842:
        /*2a88*/ 	.word	index@(_ZN43_GLOBAL__N__9ae7fba5_10_SoftMax_cu_9f978f6321softmax_warp_backwardIfN3c108BFloat16EfLi10ELb0ELb0EEEvPT0_PKT_S7_iiiPKb)
        /*2a8c*/ 	.word	0x0000005f


	//----- nvinfo : EIATTR_FRAME_SIZE
	.align		4
.L_1843:
        /*2a90*/ 	.byte	0x04, 0x11
        /*2a92*/ 	.short	(.L_1845 - .L_1844)
	.align		4
.L_1844:
        /*2a94*/ 	.word	index@(_ZN43_GLOBAL__N__9ae7fba5_10_SoftMax_cu_9f978f6321softmax_warp_backwardIfN3c108BFloat16EfLi10ELb0ELb0EEEvPT0_PKT_S7_iiiPKb)
        /*2a98*/ 	.word	0x00000000


	//----- nvinfo : EIATTR_REGCOUNT
	.align		4
.L_1845:
        /*2a9c*/ 	.byte	0x04, 0x2f
        /*2a9e*/ 	.short	(.L_1847 - .L_1846)
	.align		4
.L_1846:
        /*2aa0*/ 	.word	index@(_ZN43_GLOBAL__N__9ae7fba5_10_SoftMax_cu_9f978f6320softmax_warp_forwardIdddLi0ELb0ELb1EEEvPT0_PKT_iiiPKbib)
        /*2aa4*/ 	.word	0x0000001d


	//----- nvinfo : EIATTR_FRAME_SIZE
	.align		4
.L_1847:
        /*2aa8*/ 	.byte	0x04, 0x11
        /*2aaa*/ 	.short	(.L_1849 - .L_1848)
	.align		4
.L_1848:
        /*2aac*/ 	.word	index@($__internal_11_$__cuda_sm20_div_rn_f64_full)
        /*2ab0*/ 	.word	0x00000000


	//----- nvinfo : EIATTR_FRAME_SIZE
	.align		4
.L_1849:
        /*2ab4*/ 	.byte	0x04, 0x11
        /*2ab6*/ 	.short	(.L_1851 - .L_1850)
	.align		4
.L_1850:
        /*2ab8*/ 	.word	index@(_ZN43_GLOBAL__N__9ae7fba5_10_SoftMax_cu_9f978f6320softmax_warp_forwardIdddLi0ELb0ELb1EEEvPT0_PKT_iiiPKbib)
        /*2abc*/ 	.word	0x00000000


	//----- nvinfo : EIATTR_REGCOUNT
	.align		4
.L_1851:
        /*2ac0*/ 	.byte	0x04, 0x2f
        /*2ac2*/ 	.short	(.L_1853 - .L_1852)
	.align		4
.L_1852:
        /*2ac4*/ 	.word	index@(_ZN43_GLOBAL__N__9ae7fba5_10_SoftMax_cu_9f978f6320softmax_warp_forwardIdddLi1ELb0ELb1EEEvPT0_PKT_iiiPKbib)
        /*2ac8*/ 	.word	0x0000001d


	//----- nvinfo : EIATTR_FRAME_SIZE
	.align		4
.L_1853:
        /*2acc*/ 	.byte	0x04, 0x11
        /*2ace*/ 	.short	(.L_1855 - .L_1854)
	.align		4
.L_1854:
        /*2ad0*/ 	.word	index@($__internal_10_$__cuda_sm20_div_rn_f64_full)
        /*2ad4*/ 	.word	0x00000000


	//----- nvinfo : EIATTR_FRAME_SIZE
	.align		4
.L_1855:
        /*2ad8*/ 	.byte	0x04, 0x11
        /*2ada*/ 	.short	(.L_1857 - .L_1856)
	.align		4
.L_1856:
        /*2adc*/ 	.word	index@(_ZN43_GLOBAL__N__9ae7fba5_10_SoftMax_cu_9f978f6320softmax_warp_forwardIdddLi1ELb0ELb1EEEvPT0_PKT_iiiPKbib)
        /*2ae0*/ 	.word	0x00000000


	//----- nvinfo : EIATTR_REGCOUNT
	.align		4
.L_1857:
        /*2ae4*/ 	.byte	0x04, 0x2f
        /*2ae6*/ 	.short	(.L_1859 - .L_1858)
	.align		4
.L_1858:
        /*2ae8*/ 	.word	index@(_ZN43_GLOBAL__N__9ae7fba5_10_SoftMax_cu_9f978f6320softmax_warp_forwardIdddLi2ELb0ELb1EEEvPT0_PKT_iiiPKbib)
        /*2aec*/ 	.word	0x0000001d


	//----- nvinfo : EIATTR_FRAME_SIZE
	.align		4
.L_1859:
        /*2af0*/ 	.byte	0x04, 0x11
        /*2af2*/ 	.short	(.L_1861 - .L_1860)
	.align		4
.L_1860:
        /*2af4*/ 	.word	index@($__internal_9_$__cuda_sm20_div_rn_f64_full)
        /*2af8*/ 	.word	0x00000000


	//----- nvinfo : EIATTR_FRAME_SIZE
	.align		4
.L_1861:
        /*2afc*/ 	.byte	0x04, 0x11
        /*2afe*/ 	.short	(.L_1863 - .L_1862)
	.align		4
.L_1862:
        /*2b00*/ 	.word	index@(_ZN43_GLOBAL__N__9ae7fba5_10_SoftMax_cu_9f978f6320softmax_warp_forwardIdddLi2ELb0ELb1EEEvPT0_PKT_iiiPKbib)
        /*2b04*/ 	.word	0x00000000


	//----- nvinfo : EIATTR_REGCOUNT
	.align		4
.L_1863:
        /*2b08*/ 	.byte	0x04, 0x2f
        /*2b0a*/ 	.short	(.L_1865 - .L_1864)
	.align		4
.L_1864:
        /*2b0c*/ 	.word	index@(_ZN43_GLOBAL__N__9ae7fba5_10_SoftMax_cu_9f978f6320softmax_warp_forwardIdddLi3ELb0ELb1EEEvPT0_PKT_iiiPKbib)
        /*2b10*/ 	.word	0x0000001e


	//----- nvinfo : EIATTR_FRAME_SIZE
	.align		4
.L_1865:
        /*2b14*/ 	.byte	0x04, 0x11
        /*2b16*/ 	.short	(.L_1867 - .L_1866)
	.align		4
.L_1866:
        /*2b18*/ 	.word	index@($__internal_8_$__cuda_sm20_div_rn_f64_full)
        /*2b1c*/ 	.word	0x00000000


	//----- nvinfo : EIATTR_FRAME_SIZE
	.align		4
.L_1867:
        /*2b20*/ 	.byte	0x04, 0x11
        /*2b22*/ 	.short	(.L_1869 - .L_1868)
	.align		4
.L_1868:
        /*2b24*/ 	.word	index@(_ZN43_GLOBAL__N__9ae7fba5_10_SoftMax_cu_9f978f6320softmax_warp_forwardIdddLi3ELb0ELb1EEEvPT0_PKT_iiiPKbib)
        /*2b28*/ 	.word	0x00000000


	//----- nvinfo : EIATTR_REGCOUNT
	.align		4
.L_1869:
        /*2b2c*/ 	.byte	0x04, 0x2f
        /*2b2e*/ 	.short	(.L_1871 - .L_1870)
	.align		4
.L_1870:
        /*2b30*/ 	.word	index@(_ZN43_GLOBAL__N__9ae7fba5_10_SoftMax_cu_9f978f6320softmax_warp_forwardIdddLi4ELb0ELb1EEEvPT0_PKT_iiiPKbib)
        /*2b34*/ 	.word	0x0000001e


	//----- nvinfo : EIATTR_FRAME_SIZE
	.align		4
.L_1871:
        /*2b38*/ 	.byte	0x04, 0x11
        /*2b3a*/ 	.short	(.L_1873 - .L_1872)
	.align		4
.L_1872:
        /*2b3c*/ 	.word	index@($__internal_7_$__cuda_sm20_div_rn_f64_full)
        /*2b40*/ 	.word	0x00000000


	//----- nvinfo : EIATTR_FRAME_SIZE
	.align		4
.L_1873:
        /*2b44*/ 	.byte	0x04, 0x11
        /*2b46*/ 	.short	(.L_1875 - .L_1874)
	.align		4
.L_1874:
        /*2b48*/ 	.word	index@(_ZN43_GLOBAL__N__9ae7fba5_10_SoftMax_cu_9f978f6320softmax_warp_forwardIdddLi4ELb0ELb1EEEvPT0_PKT_iiiPKbib)
        /*2b4c*/ 	.word	0x00000000


	//----- nvinfo : EIATTR_REGCOUNT
	.align		4
.L_1875:
        /*2b50*/ 	.byte	0x04, 0x2f
        /*2b52*/ 	.short	(.L_1877 - .L_1876)
	.align		4
.L_1876:
        /*2b54*/ 	.word	index@(_ZN43_GLOBAL__N__9ae7fba5_10_SoftMax_cu_9f978f6320softmax_warp_forwardIdddLi5ELb0ELb1EEEvPT0_PKT_iiiPKbib)
        /*2b58*/ 	.word	0x00000020


	//----- nvinfo : EIATTR_FRAME_SIZE
	.align		4
.L_1877:
        /*2b5c*/ 	.byte	0x04, 0x11
        /*2b5e*/ 	.short	(.L_1879 - .L_1878)
	.align		4
.L_1878:
        /*2b60*/ 	.word	index@($__internal_6_$__cuda_sm20_div_rn_f64_full)
        /*2b64*/ 	.word	0x00000000


	//----- nvinfo : EIATTR_FRAME_SIZE
	.align		4
.L_1879:
        /*2b68*/ 	.byte	0x04, 0x11
        /*2b6a*/ 	.short	(.L_1881 - .L_1880)
	.align		4
.L_1880:
        /*2b6c*/ 	.word	index@(_ZN43_GLOBAL__N__9ae7fba5_10_SoftMax_cu_9f978f6320softmax_warp_forwardIdddLi5ELb0ELb1EEEvPT0_PKT_iiiPKbib)
        /*2b70*/ 	.word	0x00000000


	//----- nvinfo : EIATTR_REGCOUNT
	.align		4
.L_1881:
        /*2b74*/ 	.byte	0x04, 0x2f
        /*2b76*/ 	.short	(.L_1883 - .L_1882)
	.align		4
.L_1882:
        /*2b78*/ 	.word	index@(_ZN43_GLOBAL__N__9ae7fba5_10_SoftMax_cu_9f978f6320softmax_warp_forwardIdddLi6ELb0ELb1EEEvPT0_PKT_iiiPKbib)
        /*2b7c*/ 	.word	0x00000024


	//----- nvinfo : EIATTR_FRAME_SIZE
	.align		4
.L_1883:
        /*2b80*/ 	.byte	0x04, 0x11
        /*2b82*/ 	.short	(.L_1885 - .L_1884)
	.align		4
.L_1884:
        /*2b84*/ 	.word	index@($__internal_5_$__cuda_sm20_div_rn_f64_full)
        /*2b88*/ 	.word	0x00000000


	//----- nvinfo : EIATTR_FRAME_SIZE
	.align		4
.L_1885:
        /*2b8c*/ 	.byte	0x04, 0x11
        /*2b8e*/ 	.short	(.L_1887 - .L_1886)
	.align		4
.L_1886:
        /*2b90*/ 	.word	index@(_ZN43_GLOBAL__N__9ae7fba5_10_SoftMax_cu_9f978f6320softmax_warp_forwardIdddLi6ELb0ELb1EEEvPT0_PKT_iiiPKbib)
        /*2b94*/ 	.word	0x00000000


	//----- nvinfo : EIATTR_REGCOUNT
	.align		4
.L_1887:
        /*2b98*/ 	.byte	0x04, 0x2f
        /*2b9a*/ 	.short	(.L_1889 - .L_1888)
	.align		4
.L_1888:
        /*2b9c*/ 	.word	index@(_ZN43_GLOBAL__N__9ae7fba5_10_SoftMax_cu_9f978f6320softmax_warp_forwardIdddLi7ELb0ELb1EEEvPT0_PKT_iiiPKbib)
        /*2ba0*/ 	.word	0x0000002c


	//----- nvinfo : EIATTR_FRAME_SIZE
	.align		4
.L_1889:
        /*2ba4*/ 	.byte	0x04, 0x11
        /*2ba6*/ 	.short	(.L_1891 - .L_1890)
	.align		4
.L_1890:
        /*2ba8*/ 	.word	index@($__internal_4_$__cuda_sm20_div_rn_f64_full)
        /*2bac*/ 	.word	0x00000000


	//----- nvinfo : EIATTR_FRAME_SIZE
	.align		4
.L_1891:
        /*2bb0*/ 	.byte	0x04, 0x11
        /*2bb2*/ 	.short	(.L_1893 - .L_1892)
	.align		4
.L_1892:
        /*2bb4*/ 	.word	index@(_ZN43_GLOBAL__N__9ae7fba5_10_SoftMax_cu_9f978f6320softmax_warp_forwardIdddLi7ELb0ELb1EEEvPT0_PKT_iiiPKbib)
        /*2bb8*/ 	.word	0x00000000


	//----- nvinfo : EIATTR_REGCOUNT
	.align		4
.L_1893:
        /*2bbc*/ 	.byte	0x04, 0x2f
        /*2bbe*/ 	.short	(.L_1895 - .L_1894)
	.align		4
.L_1894:
        /*2bc0*/ 	.word	index@(_ZN43_GLOBAL__N__9ae7fba5_10_SoftMax_cu_9f978f6320softmax_warp_forwardIdddLi8ELb0ELb1EEEvPT0_PKT_iiiPKbib)
        /*2bc4*/ 	.word	0x00000028


	//----- nvinfo : EIATTR_FRAME_SIZE
	.align		4
.L_1895:
        /*2bc8*/ 	.byte	0x04, 0x11
        /*2bca*/ 	.short	(.L_1897 - .L_1896)
	.align		4
.L_1896:
        /*2bcc*/ 	.word	index@($__internal_3_$__cuda_sm20_div_rn_f64_full)
        /*2bd0*/ 	.word	0x00000000


	//----- nvinfo : EIATTR_FRAME_SIZE
	.align		4
.L_1897:
        /*2bd4*/ 	.byte	0x04, 0x11
        /*2bd6*/ 	.short	(.L_1899 - .L_1898)
	.align		4
.L_1898:
        /*2bd8*/ 	.word	index@(_ZN43_GLOBAL__N__9ae7fba5_10_SoftMax_cu_9f978f6320softmax_warp_forwardIdddLi8ELb0ELb1EEEvPT0_PKT_iiiPKbib)
        /*2bdc*/ 	.word	0x00000000


	//----- nvinfo : EIATTR_REGCOUNT
	.align		4
.L_1899:
        /*2be0*/ 	.byte	0x04, 0x2f
        /*2be2*/ 	.short	(.L_1901 - .L_1900)
	.align		4
.L_1900:
        /*2be4*/ 	.word	index@(_ZN43_GLOBAL__N__9ae7fba5_10_SoftMax_cu_9f978f6320softmax_warp_forwardIdddLi9ELb0ELb1EEEvPT0_PKT_iiiPKbib)
        /*2be8*/ 	.word	0x0000003f


	//----- nvinfo : EIATTR_FRAME_SIZE
	.align		4
.L_1901:
        /*2bec*/ 	.byte	0x04, 0x11
        /*2bee*/ 	.short	(.L_1903 - .L_1902)
	.align		4
.L_1902:
        /*2bf0*/ 	.word	index@($__internal_2_$__cuda_sm20_div_rn_f64_full)
        /*2bf4*/ 	.word	0x00000000


	//----- nvinfo : EIATTR_FRAME_SIZE
	.align		4
.L_1903:
        /*2bf8*/ 	.byte	0x04, 0x11
        /*2bfa*/ 	.short	(.L_1905 - .L_1904)
	.align		4
.L_1904:
        /*2bfc*/ 	.word	index@(_ZN43_GLOBAL__N__9ae7fba5_10_SoftMax_cu_9f978f6320softmax_warp_forwardIdddLi9ELb0ELb1EEEvPT0_PKT_iiiPKbib)
        /*2c00*/ 	.word	0x00000000


	//----- nvinfo : EIATTR_REGCOUNT
	.align		4
.L_1905:
        /*2c04*/ 	.byte	0x04, 0x2f
        /*2c06*/ 	.short	(.L_1907 - .L_1906)
	.align		4
.L_1906:
        /*2c08*/ 	.word	index@(_ZN43_GLOBAL__N__9ae7fba5_10_SoftMax_cu_9f978f6320softmax_warp_forwardIdddLi10ELb0ELb1EEEvPT0_PKT_iiiPKbib)
        /*2c0c*/ 	.word	0x0000007a


	//----- nvinfo : EIATTR_FRAME_SIZE
	.align		4
.L_1907:
        /*2c10*/ 	.byte	0x04, 0x11
        /*2c12*/ 	.short	(.L_1909 - .L_1908)
	.align		4
.L_1908:
        /*2c14*/ 	.word	index@($__internal_1_$__cuda_sm20_div_rn_f64_full)
        /*2c18*/ 	.word	0x00000000


	//----- nvinfo : EIATTR_FRAME_SIZE
	.align		4
.L_1909:
        /*2c1c*/ 	.byte	0x04, 0x11
        /*2c1e*/ 	.short	(.L_1911 - .L_1910)
	.align		4
.L_1910:
        /*2c20*/ 	.word	index@(_ZN43_GLOBAL__N__9ae7fba5_10_SoftMax_cu_9f978f6320softmax_warp_forwardIdddLi10ELb0ELb1EEEvPT0_PKT_iiiPKbib)
        /*2c24*/ 	.word	0x00000000


	//----- nvinfo : EIATTR_REGCOUNT
	.align		4
.L_1911:
        /*2c28*/ 	.byte	0x04, 0x2f
        /*2c2a*/ 	.short	(.L_1913 - .L_1912)
	.align		4
.L_1912:
        /*2c2c*/ 	.word	index@(_ZN43_GLOBAL__N__9ae7fba5_10_SoftMax_cu_9f978f6320softmax_warp_forwardIdddLi11ELb0ELb1EEEvPT0_PKT_iiiPKbib)
        /*2c30*/ 	.word	0x000000a8


	//----- nvinfo : EIATTR_FRAME_SIZE
	.align		4
.L_1913:
        /*2c34*/ 	.byte	0x04, 0x11
        /*2c36*/ 	.short	(.L_1915 - .L_1914)
	.align		4
.L_1914:
        /*2c38*/ 	.word	index@($__internal_0_$__cuda_sm20_div_rn_f64_full)
        /*2c3c*/ 	.word	0x00000000


	//----- nvinfo : EIATTR_FRAME_SIZE
	.align		4
.L_1915:
        /*2c40*/ 	.byte	0x04, 0x11
        /*2c42*/ 	.short	(.L_1917 - .L_1916)
	.align		4
.L_1916:
        /*2c44*/ 	.word	index@(_ZN43_GLOBAL__N__9ae7fba5_10_SoftMax_cu_9f978f6320softmax_warp_forwardIdddLi11ELb0ELb1EEEvPT0_PKT_iiiPKbib)
        /*2c48*/ 	.word	0x00000000


	//----- nvinfo : EIATTR_REGCOUNT
	.align		4
.L_1917:
        /*2c4c*/ 	.byte	0x04, 0x2f
        /*2c4e*/ 	.short	(.L_1919 - .L_1918)
	.align		4
.L_1918:
        /*2c50*/ 	.word	index@(_ZN43_GLOBAL__N__9ae7fba5_10_SoftMax_cu_9f978f6320softmax_warp_forwardIfffLi0ELb0ELb1EEEvPT0_PKT_iiiPKbib)
        /*2c54*/ 	.word	0x00000016


	//----- nvinfo : EIATTR_FRAME_SIZE
	.align		4
.L_1919:
        /*2c58*/ 	.byte	0x04, 0x11
        /*2c5a*/ 	.short	(.L_1921 - .L_1920)
	.align		4
.L_1920:
        /*2c5c*/ 	.word	index@(_ZN43_GLOBAL__N__9ae7fba5_10_SoftMax_cu_9f978f6320softmax_warp_forwardIfffLi0ELb0ELb1EEEvPT0_PKT_iiiPKbib)
        /*2c60*/ 	.word	0x00000000


	//----- nvinfo : EIATTR_REGCOUNT
	.align		4
.L_1921:
        /*2c64*/ 	.byte	0x04, 0x2f
        /*2c66*/ 	.short	(.L_1923 - .L_1922)
	.align		4
.L_1922:
        /*2c68*/ 	.word	index@(_ZN43_GLOBAL__N__9ae7fba5_10_SoftMax_cu_9f978f6320softmax_warp_forwardIfffLi1ELb0ELb1EEEvPT0_PKT_iiiPKbib)
        /*2c6c*/ 	.word	0x00000016


	//----- nvinfo : EIATTR_FRAME_SIZE
	.align		4
.L_1923:
        /*2c70*/ 	.byte	0x04, 0x11
        /*2c72*/ 	.short	(.L_1925 - .L_1924)
	.align		4
.L_1924:
        /*2c74*/ 	.word	index@(_ZN43_GLOBAL__N__9ae7fba5_10_SoftMax_cu_9f978f6320softmax_warp_forwardIfffLi1ELb0ELb1EEEvPT0_PKT_iiiPKbib)
        /*2c78*/ 	.word	0x00000000


	//----- nvinfo : EIATTR_REGCOUNT
	.align		4
.L_1925:
        /*2c7c*/ 	.byte	0x04, 0x2f
        /*2c7e*/ 	.short	(.L_1927 - .L_1926)
	.align		4
.L_1926:
        /*2c80*/ 	.word	index@(_ZN43_GLOBAL__N__9ae7fba5_10_SoftMax_cu_9f978f6320softmax_warp_forwardIfffLi2ELb0ELb1EEEvPT0_PKT_iiiPKbib)
        /*2c84*/ 	.word	0x00000018


	//----- nvinfo : EIATTR_FRAME_SIZE
	.align		4
.L_1927:
        /*2c88*/ 	.byte	0x04, 0x11
        /*2c8a*/ 	.short	(.L_1929 - .L_1928)
	.align		4
.L_1928:
        /*2c8c*/ 	.word	index@(_ZN43_GLOBAL__N__9ae7fba5_10_SoftMax_cu_9f978f6320softmax_warp_forwardIfffLi2ELb0ELb1EEEvPT0_PKT_iiiPKbib)
        /*2c90*/ 	.word	0x00000000


	//----- nvinfo : EIATTR_REGCOUNT
	.align		4
.L_1929:
        /*2c94*/ 	.byte	0x04, 0x2f
        /*2c96*/ 	.short	(.L_1931 - .L_1930)
	.align		4
.L_1930:
        /*2c98*/ 	.word	index@(_ZN43_GLOBAL__N__9ae7fba5_10_SoftMax_cu_9f978f6320softmax_warp_forwardIfffLi3ELb0ELb1EEEvPT0_PKT_iiiPKbib)
        /*2c9c*/ 	.word	0x00000018


	//----- nvinfo : EIATTR_FRAME_SIZE
	.align		4
.L_1931:
        /*2ca0*/ 	.byte	0x04, 0x11
        /*2ca2*/ 	.short	(.L_1933 - .L_1932)
	.align		4
.L_1932:
        /*2ca4*/ 	.word	index@(_ZN43_GLOBAL__N__9ae7fba5_10_SoftMax_cu_9f978f6320softmax_warp_forwardIfffLi3ELb0ELb1EEEvPT0_PKT_iiiPKbib)
        /*2ca8*/ 	.word	0x00000000


	//----- nvinfo : EIATTR_REGCOUNT
	.align		4
.L_1933:
        /*2cac*/ 	.byte	0x04, 0x2f
        /*2cae*/ 	.short	(.L_1935 - .L_1934)
	.align		4
.L_1934:
        /*2cb0*/ 	.word	index@(_ZN43_GLOBAL__N__9ae7fba5_10_SoftMax_cu_9f978f6320softmax_warp_forwardIfffLi4ELb0ELb1EEEvPT0_PKT_iiiPKbib)
        /*2cb4*/ 	.word	0x00000018


	//----- nvinfo : EIATTR_FRAME_SIZE
	.align		4
.L_1935:
        /*2cb8*/ 	.byte	0x04, 0x11
        /*2cba*/ 	.short	(.L_1937 - .L_1936)
	.align		4
.L_1936:
        /*2cbc*/ 	.word	index@(_ZN43_GLOBAL__N__9ae7fba5_10_SoftMax_cu_9f978f6320softmax_warp_forwardIfffLi4ELb0ELb1EEEvPT0_PKT_iiiPKbib)
        /*2cc0*/ 	.word	0x00000000


	//----- nvinfo : EIATTR_REGCOUNT
	.align		4
.L_1937:
        /*2cc4*/ 	.byte	0x04, 0x2f
        /*2cc6*/ 	.short	(.L_1939 - .L_1938)
	.align		4
.L_1938:
        /*2cc8*/ 	.word	index@(_ZN43_GLOBAL__N__9ae7fba5_10_SoftMax_cu_9f978f6320softmax_warp_forwardIfffLi5ELb0ELb1EEEvPT0_PKT_iiiPKbib)
        /*2ccc*/ 	.word	0x00000018


	//----- nvinfo : EIATTR_FRAME_SIZE
	.align		4
.L_1939:
        /*2cd0*/ 	.byte	0x04, 0x11
        /*2cd2*/ 	.short	(.L_1941 - .L_1940)
	.align		4
.L_1940:
        /*2cd4*/ 	.word	index@(_ZN43_GLOBAL__N__9ae7fba5_10_SoftMax_cu_9f978f6320softmax_warp_forwardIfffLi5ELb0ELb1EEEvPT0_PKT_iiiPKbib)
        /*2cd8*/ 	.word	0x00000000


	//----- nvinfo : EIATTR_REGCOUNT
	.align		4
.L_1941:
        /*2cdc*/ 	.byte	0x04, 0x2f
        /*2cde*/ 	.short	(.L_1943 - .L_1942)
	.align		4
.L_1942:
        /*2ce0*/ 	.word	index@(_ZN43_GLOBAL__N__9ae7fba5_10_SoftMax_cu_9f978f6320softmax_warp_forwardIfffLi6ELb0ELb1EEEvPT0_PKT_iiiPKbib)
        /*2ce4*/ 	.word	0x0000001c


	//----- nvinfo : EIATTR_FRAME_SIZE
	.align		4
.L_1943:
        /*2ce8*/ 	.byte	0x04, 0x11
        /*2cea*/ 	.short	(.L_1945 - .L_1944)
	.align		4
.L_1944:
        /*2cec*/ 	.word	index@(_ZN43_GLOBAL__N__9ae7fba5_10_SoftMax_cu_9f978f6320softmax_warp_forwardIfffLi6ELb0ELb1EEEvPT0_PKT_iiiPKbib)
        /*2cf0*/ 	.word	0x00000000


	//----- nvinfo : EIATTR_REGCOUNT
	.align		4
.L_1945:
        /*2cf4*/ 	.byte	0x04, 0x2f
        /*2cf6*/ 	.short	(.L_1947 - .L_1946)
	.align		4
.L_1946:
        /*2cf8*/ 	.word	index@(_ZN43_GLOBAL__N__9ae7fba5_10_SoftMax_cu_9f978f6320softmax_warp_forwardIfffLi7ELb0ELb1EEEvPT0_PKT_iiiPKbib)
        /*2cfc*/ 	.word	0x0000001f


	//----- nvinfo : EIATTR_FRAME_SIZE
	.align		4
.L_1947:
        /*2d00*/ 	.byte	0x04, 0x11
        /*2d02*/ 	.short	(.L_1949 - .L_1948)
	.align		4
.L_1948:
        /*2d04*/ 	.word	index@(_ZN43_GLOBAL__N__9ae7fba5_10_SoftMax_cu_9f978f6320softmax_warp_forwardIfffLi7ELb0ELb1EEEvPT0_PKT_iiiPKbib)
        /*2d08*/ 	.word	0x00000000


	//----- nvinfo : EIATTR_REGCOUNT
	.align		4
.L_1949:
        /*2d0c*/ 	.byte	0x04, 0x2f
        /*2d0e*/ 	.short	(.L_1951 - .L_1950)
	.align		4
.L_1950:
        /*2d10*/ 	.word	index@(_ZN43_GLOBAL__N__9ae7fba5_10_SoftMax_cu_9f978f6320softmax_warp_forwardIfffLi8ELb0ELb1EEEvPT0_PKT_iiiPKbib)
        /*2d14*/ 	.word	0x0000001d


	//----- nvinfo : EIATTR_FRAME_SIZE
	.align		4
.L_1951:
        /*2d18*/ 	.byte	0x04, 0x11
        /*2d1a*/ 	.short	(.L_1953 - .L_1952)
	.align		4
.L_1952:
        /*2d1c*/ 	.word	index@(_ZN43_GLOBAL__N__9ae7fba5_10_SoftMax_cu_9f978f6320softmax_warp_forwardIfffLi8ELb0ELb1EEEvPT0_PKT_iiiPKbib)
        /*2d20*/ 	.word	0x00000000


	//----- nvinfo : EIATTR_REGCOUNT
	.align		4
.L_1953:
        /*2d24*/ 	.byte	0x04, 0x2f
        /*2d26*/ 	.short	(.L_1955 - .L_1954)
	.align		4
.L_1954:
        /*2d28*/ 	.word	index@(_ZN43_GLOBAL__N__9ae7fba5_10_SoftMax_cu_9f978f6320softmax_warp_forwardIfffLi9ELb0ELb1EEEvPT0_PKT_iiiPKbib)
        /*2d2c*/ 	.word	0x0000002e


	//----- nvinfo : EIATTR_FRAME_SIZE
	.align		4
.L_1955:
        /*2d30*/ 	.byte	0x04, 0x11
        /*2d32*/ 	.short	(.L_1957 - .L_1956)
	.align		4
.L_1956:
        /*2d34*/ 	.word	index@(_ZN43_GLOBAL__N__9ae7fba5_10_SoftMax_cu_9f978f6320softmax_warp_forwardIfffLi9ELb0ELb1EEEvPT0_PKT_iiiPKbib)
        /*2d38*/ 	.word	0x00000000


	//----- nvinfo : EIATTR_REGCOUNT
	.align		4
.L_1957:
        /*2d3c*/ 	.byte	0x04, 0x2f
        /*2d3e*/ 	.short	(.L_1959 - .L_1958)
	.align		4
.L_1958:
        /*2d40*/ 	.word	index@(_ZN43_GLOBAL__N__9ae7fba5_10_SoftMax_cu_9f978f6320softmax_warp_forwardIfffLi10ELb0ELb1EEEvPT0_PKT_iiiPKbib)
        /*2d44*/ 	.word	0x0000004f


	//----- nvinfo : EIATTR_FRAME_SIZE
	.align		4
.L_1959:
        /*2d48*/ 	.byte	0x04, 0x11
        /*2d4a*/ 	.short	(.L_1961 - .L_1960)
	.align		4
.L_1960:
        /*2d4c*/ 	.word	index@(_ZN43_GLOBAL__N__9ae7fba5_10_SoftMax_cu_9f978f6320softmax_warp_forwardIfffLi10ELb0ELb1EEEvPT0_PKT_iiiPKbib)
        /*2d50*/ 	.word	0x00000000


	//----- nvinfo : EIATTR_REGCOUNT
	.align		4
.L_1961:
        /*2d54*/ 	.byte	0x04, 0x2f
        /*2d56*/ 	.short	(.L_1963 - .L_1962)
	.align		4
.L_1962:
        /*2d58*/ 	.word	index@(_ZN43_GLOBAL__N__9ae7fba5_10_SoftMax_cu_9f978f6320softmax_warp_forwardIfffLi11ELb0ELb1EEEvPT0_PKT_iiiPKbib)
        /*2d5c*/ 	.word	0x00000080


	//----- nvinfo : EIATTR_FRAME_SIZE
	.align		4
.L_1963:
        /*2d60*/ 	.byte	0x04, 0x11
        /*2d62*/ 	.short	(.L_1965 - .L_1964)
	.align		4
.L_1964:
        /*2d64*/ 	.word	index@(_ZN43_GLOBAL__N__9ae7fba5_10_SoftMax_cu_9f978f6320softmax_warp_forwardIfffLi11ELb0ELb1EEEvPT0_PKT_iiiPKbib)
        /*2d68*/ 	.word	0x00000000


	//----- nvinfo : EIATTR_REGCOUNT
	.align		4
.L_1965:
        /*2d6c*/ 	.byte	0x04, 0x2f
        /*2d6e*/ 	.short	(.L_1967 - .L_1966)
	.align		4
.L_1966:
        /*2d70*/ 	.word	index@(_ZN43_GLOBAL__N__9ae7fba5_10_SoftMax_cu_9f978f6320softmax_warp_forwardIN3c104HalfES2_fLi0ELb0ELb1EEEvPT0_PKT_iiiPKbib)
        /*2d74*/ 	.word	0x00000014


	//----- nvinfo : EIATTR_FRAME_SIZE
	.align		4
.L_1967:
        /*2d78*/ 	.byte	0x04, 0x11
        /*2d7a*/ 	.short	(.L_1969 - .L_1968)
	.align		4
.L_1968:
        /*2d7c*/ 	.word	index@(_ZN43_GLOBAL__N__9ae7fba5_10_SoftMax_cu_9f978f6320softmax_warp_forwardIN3c104HalfES2_fLi0ELb0ELb1EEEvPT0_PKT_iiiPKbib)
        /*2d80*/ 	.word	0x00000000


	//----- nvinfo : EIATTR_REGCOUNT
	.align		4
.L_1969:
        /*2d84*/ 	.byte	0x04, 0x2f
        /*2d86*/ 	.short	(.L_1971 - .L_1970)
	.align		4
.L_1970:
        /*2d88*/ 	.word	index@(_ZN43_GLOBAL__N__9ae7fba5_10_SoftMax_cu_9f978f6320softmax_warp_forwardIN3c104HalfES2_fLi1ELb0ELb1EEEvPT0_PKT_iiiPKbib)
        /*2d8c*/ 	.word	0x00000016


	//----- nvinfo : EIATTR_FRAME_SIZE
	.align		4
.L_1971:
        /*2d90*/ 	.byte	0x04, 0x11
        /*2d92*/ 	.short	(.L_1973 - .L_1972)
	.align		4
.L_1972:
        /*2d94*/ 	.word	index@(_ZN43_GLOBAL__N__9ae7fba5_10_SoftMax_cu_9f978f6320softmax_warp_forwardIN3c104HalfES2_fLi1ELb0ELb1EEEvPT0_PKT_iiiPKbib)
        /*2d98*/ 	.word	0x00000000


	//----- nvinfo : EIATTR_REGCOUNT
	.align		4
.L_1973:
        /*2d9c*/ 	.byte	0x04, 0x2f
        /*2d9e*/ 	.short	(.L_1975 - .L_1974)
	.align		4
.L_1974:
        /*2da0*/ 	.word	index@(_ZN43_GLOBAL__N__9ae7fba5_10_SoftMax_cu_9f978f6320softmax_warp_forwardIN3c104HalfES2_fLi2ELb0ELb1EEEvPT0_PKT_iiiPKbib)
        /*2da4*/ 	.word	0x00000018


	//----- nvinfo : EIATTR_FRAME_SIZE
	.align		4
.L_1975:
        /*2da8*/ 	.byte	0x04, 0x11
        /*2daa*/ 	.short	(.L_1977 - .L_1976)
	.align		4
.L_1976:
        /*2dac*/ 	.word	index@(_ZN43_GLOBAL__N__9ae7fba5_10_SoftMax_cu_9f978f6320softmax_warp_forwardIN3c104HalfES2_fLi2ELb0ELb1EEEvPT0_PKT_iiiPKbib)
        /*2db0*/ 	.word	0x00000000


	//----- nvinfo : EIATTR_REGCOUNT
	.align		4
.L_1977:
        /*2db4*/ 	.byte	0x04, 0x2f
        /*2db6*/ 	.short	(.L_1979 - .L_1978)
	.align		4
.L_1978:
        /*2db8*/ 	.word	index@(_ZN43_GLOBAL__N__9ae7fba5_10_SoftMax_cu_9f978f6320softmax_warp_forwardIN3c104HalfES2_fLi3ELb0ELb1EEEvPT0_PKT_iiiPKbib)
        /*2dbc*/ 	.word	0x00000018


	//----- nvinfo : EIATTR_FRAME_SIZE
	.align		4
.L_1979:
        /*2dc0*/ 	.byte	0x04, 0x11
        /*2dc2*/ 	.short	(.L_1981 - .L_1980)
	.align		4
.L_1980:
        /*2dc4*/ 	.word	index@(_ZN43_GLOBAL__N__9ae7fba5_10_SoftMax_cu_9f978f6320softmax_warp_forwardIN3c104HalfES2_fLi3ELb0ELb1EEEvPT0_PKT_iiiPKbib)
        /*2dc8*/ 	.word	0x00000000


	//----- nvinfo : EIATTR_REGCOUNT
	.align		4
.L_1981:
        /*2dcc*/ 	.byte	0x04, 0x2f
        /*2dce*/ 	.short	(.L_1983 - .L_1982)
	.align		4
.L_1982:
        /*2dd0*/ 	.word	index@(_ZN43_GLOBAL__N__9ae7fba5_10_SoftMax_cu_9f978f6320softmax_warp_forwardIN3c104HalfES2_fLi4ELb0ELb1EEEvPT0_PKT_iiiPKbib)
        /*2dd4*/ 	.word	0x00000018


	//----- nvinfo : EIATTR_FRAME_SIZE
	.align		4
.L_1983:
        /*2dd8*/ 	.byte	0x04, 0x11
        /*2dda*/ 	.short	(.L_1985 - .L_1984)
	.align		4
.L_1984:
        /*2ddc*/ 	.word	index@(_ZN43_GLOBAL__N__9ae7fba5_10_SoftMax_cu_9f978f6320softmax_warp_forwardIN3c104HalfES2_fLi4ELb0ELb1EEEvPT0_PKT_iiiPKbib)
        /*2de0*/ 	.word	0x00000000


	//----- nvinfo : EIATTR_REGCOUNT
	.align		4
.L_1985:
        /*2de4*/ 	.byte	0x04, 0x2f
        /*2de6*/ 	.short	(.L_1987 - .L_1986)
	.align		4
.L_1986:
        /*2de8*/ 	.word	index@(_ZN43_GLOBAL__N__9ae7fba5_10_SoftMax_cu_9f978f6320softmax_warp_forwardIN3c104HalfES2_fLi5ELb0ELb1EEEvPT0_PKT_iiiPKbib)
        /*2dec*/ 	.word	0x00000018


	//----- nvinfo : EIATTR_FRAME_SIZE
	.align		4
.L_1987:
        /*2df0*/ 	.byte	0x04, 0x11
        /*2df2*/ 	.short	(.L_1989 - .L_1988)
	.align		4
.L_1988:
        /*2df4*/ 	.word	index@(_ZN43_GLOBAL__N__9ae7fba5_10_SoftMax_cu_9f978f6320softmax_warp_forwardIN3c104HalfES2_fLi5ELb0ELb1EEEvPT0_PKT_iiiPKbib)
        /*2df8*/ 	.word	0x00000000


	//----- nvinfo : EIATTR_REGCOUNT
	.align		4
.L_1989:
        /*2dfc*/ 	.byte	0x04, 0x2f
        /*2dfe*/ 	.short	(.L_1991 - .L_1990)
	.align		4
.L_1990:
        /*2e00*/ 	.word	index@(_ZN43_GLOBAL__N__9ae7fba5_10_SoftMax_cu_9f978f6320softmax_warp_forwardIN3c104HalfES2_fLi6ELb0ELb1EEEvPT0_PKT_iiiPKbib)
        /*2e04*/ 	.word	0x0000001d


	//----- nvinfo : EIATTR_FRAME_SIZE
	.align		4
.L_1991:
        /*2e08*/ 	.byte	0x04, 0x11
        /*2e0a*/ 	.short	(.L_1993 - .L_1992)
	.align		4
.L_1992:
        /*2e0c*/ 	.word	index@(_ZN43_GLOBAL__N__9ae7fba5_10_SoftMax_cu_9f978f6320softmax_warp_forwardIN3c104HalfES2_fLi6ELb0ELb1EEEvPT0_PKT_iiiPKbib)
        /*2e10*/ 	.word	0x00000000


	//----- nvinfo : EIATTR_REGCOUNT
	.align		4
.L_1993:
        /*2e14*/ 	.byte	0x04, 0x2f
        /*2e16*/ 	.short	(.L_1995 - .L_1994)
	.align		4
.L_1994:
        /*2e18*/ 	.word	index@(_ZN43_GLOBAL__N__9ae7fba5_10_SoftMax_cu_9f978f6320softmax_warp_forwardIN3c104HalfES2_fLi7ELb0ELb1EEEvPT0_PKT_iiiPKbib)
        /*2e1c*/ 	.word	0x00000020


	//----- nvinfo : EIATTR_FRAME_SIZE
	.align		4
.L_1995:
        /*2e20*/ 	.byte	0x04, 0x11
        /*2e22*/ 	.short	(.L_1997 - .L_1996)
	.align		4
.L_1996:
        /*2e24*/ 	.word	index@(_ZN43_GLOBAL__N__9ae7fba5_10_SoftMax_cu_9f978f6320softmax_warp_forwardIN3c104HalfES2_fLi7ELb0ELb1EEEvPT0_PKT_iiiPKbib)
        /*2e28*/ 	.word	0x00000000


	//----- nvinfo : EIATTR_REGCOUNT
	.align		4
.L_1997:
        /*2e2c*/ 	.byte	0x04, 0x2f
        /*2e2e*/ 	.short	(.L_1999 - .L_1998)
	.align		4
.L_1998:
        /*2e30*/ 	.word	index@(_ZN43_GLOBAL__N__9ae7fba5_10_SoftMax_cu_9f978f6320softmax_warp_forwardIN3c104HalfES2_fLi8ELb0ELb1EEEvPT0_PKT_iiiPKbib)
        /*2e34*/ 	.word	0x00000020


	//----- nvinfo : EIATTR_FRAME_SIZE
	.align		4
.L_1999:
        /*2e38*/ 	.byte	0x04, 0x11
        /*2e3a*/ 	.short	(.L_2001 - .L_2000)
	.align		4
.L_2000:
        /*2e3c*/ 	.word	index@(_ZN43_GLOBAL__N__9ae7fba5_10_SoftMax_cu_9f978f6320softmax_warp_forwardIN3c104HalfES2_fLi8ELb0ELb1EEEvPT0_PKT_iiiPKbib)
        /*2e40*/ 	.word	0x00000000


	//----- nvinfo : EIATTR_REGCOUNT
	.align		4
.L_2001:
        /*2e44*/ 	.byte	0x04, 0x2f
        /*2e46*/ 	.short	(.L_2003 - .L_2002)
	.align		4
.L_2002:
        /*2e48*/ 	.word	index@(_ZN43_GLOBAL__N__9ae7fba5_10_SoftMax_cu_9f978f6320softmax_warp_forwardIN3c104HalfES2_fLi9ELb0ELb1EEEvPT0_PKT_iiiPKbib)
        /*2e4c*/ 	.word	0x00000038


	//----- nvinfo : EIATTR_FRAME_SIZE
	.align		4
.L_2003:
        /*2e50*/ 	.byte	0x04, 0x11
        /*2e52*/ 	.short	(.L_2005 - .L_2004)
	.align		4
.L_2004:
        /*2e54*/ 	.word	index@(_ZN43_GLOBAL__N__9ae7fba5_10_SoftMax_cu_9f978f6320softmax_warp_forwardIN3c104HalfES2_fLi9ELb0ELb1EEEvPT0_PKT_iiiPKbib)
        /*2e58*/ 	.word	0x00000000


	//----- nvinfo : EIATTR_REGCOUNT
	.align		4
.L_2005:
        /*2e5c*/ 	.byte	0x04, 0x2f
        /*2e5e*/ 	.short	(.L_2007 - .L_2006)
	.align		4
.L_2006:
        /*2e60*/ 	.word	index@(_ZN43_GLOBAL__N__9ae7fba5_10_SoftMax_cu_9f978f6320softmax_warp_forwardIN3c104HalfES2_fLi10ELb0ELb1EEEvPT0_PKT_iiiPKbib)
        /*2e64*/ 	.word	0x00000060


	//----- nvinfo : EIATTR_FRAME_SIZE
	.align		4
.L_2007:
        /*2e68*/ 	.byte	0x04, 0x11
        /*2e6a*/ 	.short	(.L_2009 - .L_2008)
	.align		4
.L_2008:
        /*2e6c*/ 	.word	index@(_ZN43_GLOBAL__N__9ae7fba5_10_SoftMax_cu_9f978f6320softmax_warp_forwardIN3c104HalfES2_fLi10ELb0ELb1EEEvPT0_PKT_iiiPKbib)
        /*2e70*/ 	.word	0x00000000


	//----- nvinfo : EIATTR_REGCOUNT
	.align		4
.L_2009:
        /*2e74*/ 	.byte	0x04, 0x2f
        /*2e76*/ 	.short	(.L_2011 - .L_2010)
	.align		4
.L_2010:
        /*2e78*/ 	.word	index@(_ZN43_GLOBAL__N__9ae7fba5_10_SoftMax_cu_9f978f6320softmax_warp_forwardIN3c104HalfES2_fLi11ELb0ELb1EEEvPT0_PKT_iiiPKbib)
        /*2e7c*/ 	.word	0x00000080


	//----- nvinfo : EIATTR_FRAME_SIZE
	.align		4
.L_2011:
        /*2e80*/ 	.byte	0x04, 0x11
        /*2e82*/ 	.short	(.L_2013 - .L_2012)
	.align		4
.L_2012:
        /*2e84*/ 	.word	index@(_ZN43_GLOBAL__N__9ae7fba5_10_SoftMax_cu_9f978f6320softmax_warp_forwardIN3c104HalfES2_fLi11ELb0ELb1EEEvPT0_PKT_iiiPKbib)
        /*2e88*/ 	.word	0x00000000


	//----- nvinfo : EIATTR_REGCOUNT
	.align		4
.L_2013:
        /*2e8c*/ 	.byte	0x04, 0x2f
        /*2e8e*/ 	.short	(.L_2015 - .L_2014)
	.align		4
.L_2014:
        /*2e90*/ 	.word	index@(_ZN43_GLOBAL__N__9ae7fba5_10_SoftMax_cu_9f978f6320softmax_warp_forwardIN3c108BFloat16ES2_fLi0ELb0ELb1EEEvPT0_PKT_iiiPKbib)
        /*2e94*/ 	.word	0x00000014


	//----- nvinfo : EIATTR_FRAME_SIZE
	.align		4
.L_2015:
        /*2e98*/ 	.byte	0x04, 0x11
        /*2e9a*/ 	.short	(.L_2017 - .L_2016)
	.align		4
.L_2016:
        /*2e9c*/ 	.word	index@(_ZN43_GLOBAL__N__9ae7fba5_10_SoftMax_cu_9f978f6320softmax_warp_forwardIN3c108BFloat16ES2_fLi0ELb0ELb1EEEvPT0_PKT_iiiPKbib)
        /*2ea0*/ 	.word	0x00000000


	//----- nvinfo : EIATTR_REGCOUNT
	.align		4
.L_2017:
        /*2ea4*/ 	.byte	0x04, 0x2f
        /*2ea6*/ 	.short	(.L_2019 - .L_2018)
	.align		4
.L_2018:
        /*2ea8*/ 	.word	index@(_ZN43_GLOBAL__N__9ae7fba5_10_SoftMax_cu_9f978f6320softmax_warp_forwardIN3c108BFloat16ES2_fLi1ELb0ELb1EEEvPT0_PKT_iiiPKbib)
        /*2eac*/ 	.word	0x00000016


	//----- nvinfo : EIATTR_FRAME_SIZE
	.align		4
.L_2019:
        /*2eb0*/ 	.byte	0x04, 0x11
        /*2eb2*/ 	.short	(.L_2021 - .L_2020)
	.align		4
.L_2020:
        /*2eb4*/ 	.word	index@(_ZN43_GLOBAL__N__9ae7fba5_10_SoftMax_cu_9f978f6320softmax_warp_forwardIN3c108BFloat16ES2_fLi1ELb0ELb1EEEvPT0_PKT_iiiPKbib)
        /*2eb8*/ 	.word	0x00000000


	//----- nvinfo : EIATTR_REGCOUNT
	.align		4
.L_2021:
        /*2ebc*/ 	.byte	0x04, 0x2f
        /*2ebe*/ 	.short	(.L_2023 - .L_2022)
	.align		4
.L_2022:
        /*2ec0*/ 	.word	index@(_ZN43_GLOBAL__N__9ae7fba5_10_SoftMax_cu_9f978f6320softmax_warp_forwardIN3c108BFloat16ES2_fLi2ELb0ELb1EEEvPT0_PKT_iiiPKbib)
        /*2ec4*/ 	.word	0x00000018


	//----- nvinfo : EIATTR_FRAME_SIZE
	.align		4
.L_2023:
        /*2ec8*/ 	.byte	0x04, 0x11
        /*2eca*/ 	.short	(.L_2025 - .L_2024)
	.align		4
.L_2024:
        /*2ecc*/ 	.word	index@(_ZN43_GLOBAL__N__9ae7fba5_10_SoftMax_cu_9f978f6320softmax_warp_forwardIN3c108BFloat16ES2_fLi2ELb0ELb1EEEvPT0_PKT_iiiPKbib)
        /*2ed0*/ 	.word	0x00000000


	//----- nvinfo : EIATTR_REGCOUNT
	.align		4
.L_2025:
        /*2ed4*/ 	.byte	0x04, 0x2f
        /*2ed6*/ 	.short	(.L_2027 - .L_2026)
	.align		4
.L_2026:
        /*2ed8*/ 	.word	index@(_ZN43_GLOBAL__N__9ae7fba5_10_SoftMax_cu_9f978f6320softmax_warp_forwardIN3c108BFloat16ES2_fLi3ELb0ELb1EEEvPT0_PKT_iiiPKbib)
        /*2edc*/ 	.word	0x00000018


	//----- nvinfo : EIATTR_FRAME_SIZE
	.align		4
.L_2027:
        /*2ee0*/ 	.byte	0x04, 0x11
        /*2ee2*/ 	.short	(.L_2029 - .L_2028)
	.align		4
.L_2028:
        /*2ee4*/ 	.word	index@(_ZN43_GLOBAL__N__9ae7fba5_10_SoftMax_cu_9f978f6320softmax_warp_forwardIN3c108BFloat16ES2_fLi3ELb0ELb1EEEvPT0_PKT_iiiPKbib)
        /*2ee8*/ 	.word	0x00000000


	//----- nvinfo : EIATTR_REGCOUNT
	.align		4
.L_2029:
        /*2eec*/ 	.byte	0x04, 0x2f
        /*2eee*/ 	.short	(.L_2031 - .L_2030)
	.align		4
.L_2030:
        /*2ef0*/ 	.word	index@(_ZN43_GLOBAL__N__9ae7fba5_10_SoftMax_cu_9f978f6320softmax_warp_forwardIN3c108BFloat16ES2_fLi4ELb0ELb1EEEvPT0_PKT_iiiPKbib)
        /*2ef4*/ 	.word	0x00000018


	//----- nvinfo : EIATTR_FRAME_SIZE
	.align		4
.L_2031:
        /*2ef8*/ 	.byte	0x04, 0x11
        /*2efa*/ 	.short	(.L_2033 - .L_2032)
	.align		4
.L_2032:
        /*2efc*/ 	.word	index@(_ZN43_GLOBAL__N__9ae7fba5_10_SoftMax_cu_9f978f6320softmax_warp_forwardIN3c108BFloat16ES2_fLi4ELb0ELb1EEEvPT0_PKT_iiiPKbib)
        /*2f00*/ 	.word	0x00000000


	//----- nvinfo : EIATTR_REGCOUNT
	.align		4
.L_2033:
        /*2f04*/ 	.byte	0x04, 0x2f
        /*2f06*/ 	.short	(.L_2035 - .L_2034)
	.align		4
.L_2034:
        /*2f08*/ 	.word	index@(_ZN43_GLOBAL__N__9ae7fba5_10_SoftMax_cu_9f978f6320softmax_warp_forwardIN3c108BFloat16ES2_fLi5ELb0ELb1EEEvPT0_PKT_iiiPKbib)
        /*2f0c*/ 	.word	0x00000018


	//----- nvinfo : EIATTR_FRAME_SIZE
	.align		4
.L_2035:
        /*2f10*/ 	.byte	0x04, 0x11
        /*2f12*/ 	.short	(.L_2037 - .L_2036)
	.align		4
.L_2036:
        /*2f14*/ 	.word	index@(_ZN43_GLOBAL__N__9ae7fba5_10_SoftMax_cu_9f978f6320softmax_warp_forwardIN3c108BFloat16ES2_fLi5ELb0ELb1EEEvPT0_PKT_iiiPKbib)
        /*2f18*/ 	.word	0x00000000


	//----- nvinfo : EIATTR_REGCOUNT
	.align		4
.L_2037:
        /*2f1c*/ 	.byte	0x04, 0x2f
        /*2f1e*/ 	.short	(.L_2039 - .L_2038)
	.align		4
.L_2038:
        /*2f20*/ 	.word	index@(_ZN43_GLOBAL__N__9ae7fba5_10_SoftMax_cu_9f978f6320softmax_warp_forwardIN3c108BFloat16ES2_fLi6ELb0ELb1EEEvPT0_PKT_iiiPKbib)
        /*2f24*/ 	.word	0x0000001d


	//----- nvinfo : EIATTR_FRAME_SIZE
	.align		4
.L_2039:
        /*2f28*/ 	.byte	0x04, 0x11
        /*2f2a*/ 	.short	(.L_2041 - .L_2040)
	.align		4
.L_2040:
        /*2f2c*/ 	.word	index@(_ZN43_GLOBAL__N__9ae7fba5_10_SoftMax_cu_9f978f6320softmax_warp_forwardIN3c108BFloat16ES2_fLi6ELb0ELb1EEEvPT0_PKT_iiiPKbib)
        /*2f30*/ 	.word	0x00000000


	//----- nvinfo : EIATTR_REGCOUNT
	.align		4
.L_2041:
        /*2f34*/ 	.byte	0x04, 0x2f
        /*2f36*/ 	.short	(.L_2043 - .L_2042)
	.align		4
.L_2042:
        /*2f38*/ 	.word	index@(_ZN43_GLOBAL__N__9ae7fba5_10_SoftMax_cu_9f978f6320softmax_warp_forwardIN3c108BFloat16ES2_fLi7ELb0ELb1EEEvPT0_PKT_iiiPKbib)
        /*2f3c*/ 	.word	0x00000020


	//----- nvinfo : EIATTR_FRAME_SIZE
	.align		4
.L_2043:
        /*2f40*/ 	.byte	0x04, 0x11
        /*2f42*/ 	.short	(.L_2045 - .L_2044)
	.align		4
.L_2044:
        /*2f44*/ 	.word	index@(_ZN43_GLOBAL__N__9ae7fba5_10_SoftMax_cu_9f978f6320softmax_warp_forwardIN3c108BFloat16ES2_fLi7ELb0ELb1EEEvPT0_PKT_iiiPKbib)
        /*2f48*/ 	.word	0x00000000


	//----- nvinfo : EIATTR_REGCOUNT
	.align		4
.L_2045:
        /*2f4c*/ 	.byte	0x04, 0x2f
        /*2f4e*/ 	.short	(.L_2047 - .L_2046)
	.align		4
.L_2046:
        /*2f50*/ 	.word	index@(_ZN43_GLOBAL__N__9ae7fba5_10_SoftMax_cu_9f978f6320softmax_warp_forwardIN3c108BFloat16ES2_fLi8ELb0ELb1EEEvPT0_PKT_iiiPKbib)
        /*2f54*/ 	.word	0x00000020


	//----- nvinfo : EIATTR_FRAME_SIZE
	.align		4
.L_2047:
        /*2f58*/ 	.byte	0x04, 0x11
        /*2f5a*/ 	.short	(.L_2049 - .L_2048)
	.align		4
.L_2048:
        /*2f5c*/ 	.word	index@(_ZN43_GLOBAL__N__9ae7fba5_10_SoftMax_cu_9f978f6320softmax_warp_forwardIN3c108BFloat16ES2_fLi8ELb0ELb1EEEvPT0_PKT_iiiPKbib)
        /*2f60*/ 	.word	0x00000000


	//----- nvinfo : EIATTR_REGCOUNT
	.align		4
.L_2049:
        /*2f64*/ 	.byte	0x04, 0x2f
        /*2f66*/ 	.short	(.L_2051 - .L_2050)
	.align		4
.L_2050:
        /*2f68*/ 	.word	index@(_ZN43_GLOBAL__N__9ae7fba5_10_SoftMax_cu_9f978f6320softmax_warp_forwardIN3c108BFloat16ES2_fLi9ELb0ELb1EEEvPT0_PKT_iiiPKbib)
        /*2f6c*/ 	.word	0x00000037


	//----- nvinfo : EIATTR_FRAME_SIZE
	.align		4
.L_2051:
        /*2f70*/ 	.byte	0x04, 0x11
        /*2f72*/ 	.short	(.L_2053 - .L_2052)
	.align		4
.L_2052:
        /*2f74*/ 	.word	index@(_ZN43_GLOBAL__N__9ae7fba5_10_SoftMax_cu_9f978f6320softmax_warp_forwardIN3c108BFloat16ES2_fLi9ELb0ELb1EEEvPT0_PKT_iiiPKbib)
        /*2f78*/ 	.word	0x00000000


	//----- nvinfo : EIATTR_REGCOUNT
	.align		4
.L_2053:
        /*2f7c*/ 	.byte	0x04, 0x2f
        /*2f7e*/ 	.short	(.L_2055 - .L_2054)
	.align		4
.L_2054:
        /*2f80*/ 	.word	index@(_ZN43_GLOBAL__N__9ae7fba5_10_SoftMax_cu_9f978f6320softmax_warp_forwardIN3c108BFloat16ES2_fLi10ELb0ELb1EEEvPT0_PKT_iiiPKbib)
        /*2f84*/ 	.word	0x00000060


	//----- nvinfo : EIATTR_FRAME_SIZE
	.align		4
.L_2055:
        /*2f88*/ 	.byte	0x04, 0x11
        /*2f8a*/ 	.short	(.L_2057 - .L_2056)
	.align		4
.L_2056:
        /*2f8c*/ 	.word	index@(_ZN43_GLOBAL__N__9ae7fba5_10_SoftMax_cu_9f978f6320softmax_warp_forwardIN3c108BFloat16ES2_fLi10ELb0ELb1EEEvPT0_PKT_iiiPKbib)
        /*2f90*/ 	.word	0x00000000


	//----- nvinfo : EIATTR_REGCOUNT
	.align		4
.L_2057:
        /*2f94*/ 	.byte	0x04, 0x2f
        /*2f96*/ 	.short	(.L_2059 - .L_2058)
	.align		4
.L_2058:
        /*2f98*/ 	.word	index@(_ZN43_GLOBAL__N__9ae7fba5_10_SoftMax_cu_9f978f6320softmax_warp_forwardIN3c108BFloat16ES2_fLi11ELb0ELb1EEEvPT0_PKT_iiiPKbib)
        /*2f9c*/ 	.word	0x0000007f


	//----- nvinfo : EIATTR_FRAME_SIZE
	.align		4
.L_2059:
        /*2fa0*/ 	.byte	0x04, 0x11
        /*2fa2*/ 	.short	(.L_2061 - .L_2060)
	.align		4
.L_2060:
        /*2fa4*/ 	.word	index@(_ZN43_GLOBAL__N__9ae7fba5_10_SoftMax_cu_9f978f6320softmax_warp_forwardIN3c108BFloat16ES2_fLi11ELb0ELb1EEEvPT0_PKT_iiiPKbib)
        /*2fa8*/ 	.word	0x00000000


	//----- nvinfo : EIATTR_REGCOUNT
	.align		4
.L_2061:
        /*2fac*/ 	.byte	0x04, 0x2f
        /*2fae*/ 	.short	(.L_2063 - .L_2062)
	.align		4
.L_2062:
        /*2fb0*/ 	.word	index@(_ZN43_GLOBAL__N__9ae7fba5_10_SoftMax_cu_9f978f6321softmax_warp_backwardIdddLi0ELb0ELb1EEEvPT0_PKT_S5_iiiPKb)
        /*2fb4*/ 	.word	0x0000001c


	//----- nvinfo : EIATTR_FRAME_SIZE
	.align		4
.L_2063:
        /*2fb8*/ 	.byte	0x04, 0x11
        /*2fba*/ 	.short	(.L_2065 - .L_2064)
	.align		4
.L_2064:
        /*2fbc*/ 	.word	index@(_ZN43_GLOBAL__N__9ae7fba5_10_SoftMax_cu_9f978f6321softmax_warp_backwardIdddLi0ELb0ELb1EEEvPT0_PKT_S5_iiiPKb)
        /*2fc0*/ 	.word	0x00000000


	//----- nvinfo : EIATTR_REGCOUNT
	.align		4
.L_2065:
        /*2fc4*/ 	.byte	0x04, 0x2f
        /*2fc6*/ 	.short	(.L_2067 - .L_2066)
	.align		4
.L_2066:
        /*2fc8*/ 	.word	index@(_ZN43_GLOBAL__N__9ae7fba5_10_SoftMax_cu_9f978f6321softmax_warp_backwardIdddLi1ELb0ELb1EEEvPT0_PKT_S5_iiiPKb)
        /*2fcc*/ 	.word	0x00000020


	//----- nvinfo : EIATTR_FRAME_SIZE
	.align		4
.L_2067:
        /*2fd0*/ 	.byte	0x04, 0x11
        /*2fd2*/ 	.short	(.L_2069 - .L_2068)
	.align		4
.L_2068:
        /*2fd4*/ 	.word	index@(_ZN43_GLOBAL__N__9ae7fba5_10_SoftMax_cu_9f978f6321softmax_warp_backwardIdddLi1ELb0ELb1EEEvPT0_PKT_S5_iiiPKb)
        /*2fd8*/ 	.word	0x00000000


	//----- nvinfo : EIATTR_REGCOUNT
	.align		4
.L_2069:
        /*2fdc*/ 	.byte	0x04, 0x2f
        /*2fde*/ 	.short	(.L_2071 - .L_2070)
	.align		4
.L_2070:
        /*2fe0*/ 	.word	index@(_ZN43_GLOBAL__N__9ae7fba5_10_SoftMax_cu_9f978f6321softmax_warp_backwardIdddLi2ELb0ELb1EEEvPT0_PKT_S5_iiiPKb)
        /*2fe4*/ 	.word	0x00000020


	//----- nvinfo : EIATTR_FRAME_SIZE
	.align		4
.L_2071:
        /*2fe8*/ 	.byte	0x04, 0x11
        /*2fea*/ 	.short	(.L_2073 - .L_2072)
	.align		4
.L_2072:
        /*2fec*/ 	.word	index@(_ZN43_GLOBAL__N__9ae7fba5_10_SoftMax_cu_9f978f6321softmax_warp_backwardIdddLi2ELb0ELb1EEEvPT0_PKT_S5_iiiPKb)
        /*2ff0*/ 	.word	0x00000000


	//----- nvinfo : EIATTR_REGCOUNT
	.align		4
.L_2073:
        /*2ff4*/ 	.byte	0x04, 0x2f
        /*2ff6*/ 	.short	(.L_2075 - .L_2074)
	.align		4
.L_2074:
        /*2ff8*/ 	.word	index@(_ZN43_GLOBAL__N__9ae7fba5_10_SoftMax_cu_9f978f6321softmax_warp_backwardIdddLi3ELb0ELb1EEEvPT0_PKT_S5_iiiPKb)
        /*2ffc*/ 	.word	0x00000020


	//----- nvinfo : EIATTR_FRAME_SIZE
	.align		4
.L_2075:
        /*3000*/ 	.byte	0x04, 0x11
        /*3002*/ 	.short	(.L_2077 - .L_2076)
	.align		4
.L_2076:
        /*3004*/ 	.word	index@(_ZN43_GLOBAL__N__9ae7fba5_10_SoftMax_cu_9f978f6321softmax_warp_backwardIdddLi3ELb0ELb1EEEvPT0_PKT_S5_iiiPKb)
        /*3008*/ 	.word	0x00000000


	//----- nvinfo : EIATTR_REGCOUNT
	.align		4
.L_2077:
        /*300c*/ 	.byte	0x04, 0x2f
        /*300e*/ 	.short	(.L_2079 - .L_2078)
	.align		4
.L_2078:
        /*3010*/ 	.word	index@(_ZN43_GLOBAL__N__9ae7fba5_10_SoftMax_cu_9f978f6321softmax_warp_backwardIdddLi4ELb0ELb1EEEvPT0_PKT_S5_iiiPKb)
        /*3014*/ 	.word	0x00000020


	//----- nvinfo : EIATTR_FRAME_SIZE
	.align		4
.L_2079:
        /*3018*/ 	.byte	0x04, 0x11
        /*301a*/ 	.short	(.L_2081 - .L_2080)
	.align		4
.L_2080:
        /*301c*/ 	.word	index@(_ZN43_GLOBAL__N__9ae7fba5_10_SoftMax_cu_9f978f6321softmax_warp_backwardIdddLi4ELb0ELb1EEEvPT0_PKT_S5_iiiPKb)
        /*3020*/ 	.word	0x00000000


	//----- nvinfo : EIATTR_REGCOUNT
	.align		4
.L_2081:
        /*3024*/ 	.byte	0x04, 0x2f
        /*3026*/ 	.short	(.L_2083 - .L_2082)
	.align		4
.L_2082:
        /*3028*/ 	.word	index@(_ZN43_GLOBAL__N__9ae7fba5_10_SoftMax_cu_9f978f6321softmax_warp_backwardIdddLi5ELb0ELb1EEEvPT0_PKT_S5_iiiPKb)
        /*302c*/ 	.word	0x00000020


	//----- nvinfo : EIATTR_FRAME_SIZE
	.align		4
.L_2083:
        /*3030*/ 	.byte	0x04, 0x11
        /*3032*/ 	.short	(.L_2085 - .L_2084)
	.align		4
.L_2084:
        /*3034*/ 	.word	index@(_ZN43_GLOBAL__N__9ae7fba5_10_SoftMax_cu_9f978f6321softmax_warp_backwardIdddLi5ELb0ELb1EEEvPT0_PKT_S5_iiiPKb)
        /*3038*/ 	.word	0x00000000


	//----- nvinfo : EIATTR_REGCOUNT
	.align		4
.L_2085:
        /*303c*/ 	.byte	0x04, 0x2f
        /*303e*/ 	.short	(.L_2087 - .L_2086)
	.align		4
.L_2086:
        /*3040*/ 	.word	index@(_ZN43_GLOBAL__N__9ae7fba5_10_SoftMax_cu_9f978f6321softmax_warp_backwardIdddLi6ELb0ELb1EEEvPT0_PKT_S5_iiiPKb)
        /*3044*/ 	.word	0x00000028


	//----- nvinfo : EIATTR_FRAME_SIZE
	.align		4
.L_2087:
        /*3048*/ 	.byte	0x04, 0x11
        /*304a*/ 	.short	(.L_2089 - .L_2088)
	.align		4
.L_2088:
        /*304c*/ 	.word	index@(_ZN43_GLOBAL__N__9ae7fba5_10_SoftMax_cu_9f978f6321softmax_warp_backwardIdddLi6ELb0ELb1EEEvPT0_PKT_S5_iiiPKb)
        /*3050*/ 	.word	0x00000000


	//----- nvinfo : EIATTR_REGCOUNT
	.align		4
.L_2089:
        /*3054*/ 	.byte	0x04, 0x2f
        /*3056*/ 	.short	(.L_2091 - .L_2090)
	.align		4
.L_2090:
        /*3058*/ 	.word	index@(_ZN43_GLOBAL__N__9ae7fba5_10_SoftMax_cu_9f978f6321softmax_warp_backwardIdddLi7ELb0ELb1EEEvPT0_PKT_S5_iiiPKb)
        /*305c*/ 	.word	0x00000038


	//----- nvinfo : EIATTR_FRAME_SIZE
	.align		4
.L_2091:
        /*3060*/ 	.byte	0x04, 0x11
        /*3062*/ 	.short	(.L_2093 - .L_2092)
	.align		4
.L_2092:
        /*3064*/ 	.word	index@(_ZN43_GLOBAL__N__9ae7fba5_10_SoftMax_cu_9f978f6321softmax_warp_backwardIdddLi7ELb0ELb1EEEvPT0_PKT_S5_iiiPKb)
        /*3068*/ 	.word	0x00000000


	//----- nvinfo : EIATTR_REGCOUNT
	.align		4
.L_2093:
        /*306c*/ 	.byte	0x04, 0x2f
        /*306e*/ 	.short	(.L_2095 - .L_2094)
	.align		4
.L_2094:
        /*3070*/ 	.word	index@(_ZN43_GLOBAL__N__9ae7fba5_10_SoftMax_cu_9f978f6321softmax_warp_backwardIdddLi8ELb0ELb1EEEvPT0_PKT_S5_iiiPKb)
        /*3074*/ 	.word	0x00000030


	//----- nvinfo : EIATTR_FRAME_SIZE
	.align		4
.L_2095:
        /*3078*/ 	.byte	0x04, 0x11
        /*307a*/ 	.short	(.L_2097 - .L_2096)
	.align		4
.L_2096:
        /*307c*/ 	.word	index@(_ZN43_GLOBAL__N__9ae7fba5_10_SoftMax_cu_9f978f6321softmax_warp_backwardIdddLi8ELb0ELb1EEEvPT0_PKT_S5_iiiPKb)
        /*3080*/ 	.word	0x00000000


	//----- nvinfo : EIATTR_REGCOUNT
	.align		4
.L_2097:
        /*3084*/ 	.byte	0x04, 0x2f
        /*3086*/ 	.short	(.L_2099 - .L_2098)
	.align		4
.L_2098:
        /*3088*/ 	.word	index@(_ZN43_GLOBAL__N__9ae7fba5_10_SoftMax_cu_9f978f6321softmax_warp_backwardIdddLi9ELb0ELb1EEEvPT0_PKT_S5_iiiPKb)
        /*308c*/ 	.word	0x00000050


	//----- nvinfo : EIATTR_FRAME_SIZE
	.align		4
.L_2099:
        /*3090*/ 	.byte	0x04, 0x11
        /*3092*/ 	.short	(.L_2101 - .L_2100)
	.align		4
.L_2100:
        /*3094*/ 	.word	index@(_ZN43_GLOBAL__N__9ae7fba5_10_SoftMax_cu_9f978f6321softmax_warp_backwardIdddLi9ELb0ELb1EEEvPT0_PKT_S5_iiiPKb)
        /*3098*/ 	.word	0x00000000


	//----- nvinfo : EIATTR_REGCOUNT
	.align		4
.L_2101:
        /*309c*/ 	.byte	0x04, 0x2f
        /*309e*/ 	.short	(.L_2103 - .L_2102)
	.align		4
.L_2102:
        /*30a0*/ 	.word	index@(_ZN43_GLOBAL__N__9ae7fba5_10_SoftMax_cu_9f978f6321softmax_warp_backwardIdddLi10ELb0ELb1EEEvPT0_PKT_S5_iiiPKb)
        /*30a4*/ 	.word	0x000000a8


	//----- nvinfo : EIATTR_FRAME_SIZE
	.align		4
.L_2103:
        /*30a8*/ 	.byte	0x04, 0x11
        /*30aa*/ 	.short	(.L_2105 - .L_2104)
	.align		4
.L_2104:
        /*30ac*/ 	.word	index@(_ZN43_GLOBAL__N__9ae7fba5_10_SoftMax_cu_9f978f6321softmax_warp_backwardIdddLi10ELb0ELb1EEEvPT0_PKT_S5_iiiPKb)
        /*30b0*/ 	.word	0x00000000


	//----- nvinfo : EIATTR_REGCOUNT
	.align		4
.L_2105:
        /*30b4*/ 	.byte	0x04, 0x2f
        /*30b6*/ 	.short	(.L_2107 - .L_2106)
	.align		4
.L_2106:
        /*30b8*/ 	.word	index@(_ZN43_GLOBAL__N__9ae7fba5_10_SoftMax_cu_9f978f6321softmax_warp_backwardIfffLi0ELb0ELb1EEEvPT0_PKT_S5_iiiPKb)
        /*30bc*/ 	.word	0x0000001a


	//----- nvinfo : EIATTR_FRAME_SIZE
	.align		4
.L_2107:
        /*30c0*/ 	.byte	0x04, 0x11
        /*30c2*/ 	.short	(.L_2109 - .L_2108)
	.align		4
.L_2108:
        /*30c4*/ 	.word	index@(_ZN43_GLOBAL__N__9ae7fba5_10_SoftMax_cu_9f978f6321softmax_warp_backwardIfffLi0ELb0ELb1EEEvPT0_PKT_S5_iiiPKb)
        /*30c8*/ 	.word	0x00000000


	//----- nvinfo : EIATTR_REGCOUNT
	.align		4
.L_2109:
        /*30cc*/ 	.byte	0x04, 0x2f
        /*30ce*/ 	.short	(.L_2111 - .L_2110)
	.align		4
.L_2110:
        /*30d0*/ 	.word	index@(_ZN43_GLOBAL__N__9ae7fba5_10_SoftMax_cu_9f978f6321softmax_warp_backwardIfffLi1ELb0ELb1EEEvPT0_PKT_S5_iiiPKb)
        /*30d4*/ 	.word	0x0000001e


	//----- nvinfo : EIATTR_FRAME_SIZE
	.align		4
.L_2111:
        /*30d8*/ 	.byte	0x04, 0x11
        /*30da*/ 	.short	(.L_2113 - .L_2112)
	.align		4
.L_2112:
        /*30dc*/ 	.word	index@(_ZN43_GLOBAL__N__9ae7fba5_10_SoftMax_cu_9f978f6321softmax_warp_backwardIfffLi1ELb0ELb1EEEvPT0_PKT_S5_iiiPKb)
        /*30e0*/ 	.word	0x00000000


	//----- nvinfo : EIATTR_REGCOUNT
	.align		4
.L_2113:
        /*30e4*/ 	.byte	0x04, 0x2f
        /*30e6*/ 	.short	(.L_2115 - .L_2114)
	.align		4
.L_2114:
        /*30e8*/ 	.word	index@(_ZN43_GLOBAL__N__9ae7fba5_10_SoftMax_cu_9f978f6321softmax_warp_backwardIfffLi2ELb0ELb1EEEvPT0_PKT_S5_iiiPKb)
        /*30ec*/ 	.word	0x0000001d


	//----- nvinfo : EIATTR_FRAME_SIZE
	.align		4
.L_2115:
        /*30f0*/ 	.byte	0x04, 0x11
        /*30f2*/ 	.short	(.L_2117 - .L_2116)
	.align		4
.L_2116:
        /*30f4*/ 	.word	index@(_ZN43_GLOBAL__N__9ae7fba5_10_SoftMax_cu_9f978f6321softmax_warp_backwardIfffLi2ELb0ELb1EEEvPT0_PKT_S5_iiiPKb)
        /*30f8*/ 	.word	0x00000000


	//----- nvinfo : EIATTR_REGCOUNT
	.align		4
.L_2117:
        /*30fc*/ 	.byte	0x04, 0x2f
        /*30fe*/ 	.short	(.L_2119 - .L_2118)
	.align		4
.L_2118:
        /*3100*/ 	.word	index@(_ZN43_GLOBAL__N__9ae7fba5_10_SoftMax_cu_9f978f6321softmax_warp_backwardIfffLi3ELb0ELb1EEEvPT0_PKT_S5_iiiPKb)
        /*3104*/ 	.word	0x0000001d


	//----- nvinfo : EIATTR_FRAME_SIZE
	.align		4
.L_2119:
        /*3108*/ 	.byte	0x04, 0x11
        /*310a*/ 	.short	(.L_2121 - .L_2120)
	.align		4
.L_2120:
        /*310c*/ 	.word	index@(_ZN43_GLOBAL__N__9ae7fba5_10_SoftMax_cu_9f978f6321softmax_warp_backwardIfffLi3ELb0ELb1EEEvPT0_PKT_S5_iiiPKb)
        /*3110*/ 	.word	0x00000000


	//----- nvinfo : EIATTR_REGCOUNT
	.align		4
.L_2121:
        /*3114*/ 	.byte	0x04, 0x2f
        /*3116*/ 	.short	(.L_2123 - .L_2122)
	.align		4
.L_2122:
        /*3118*/ 	.word	index@(_ZN43_GLOBAL__N__9ae7fba5_10_SoftMax_cu_9f978f6321softmax_warp_backwardIfffLi4ELb0ELb1EEEvPT0_PKT_S5_iiiPKb)
        /*311c*/ 	.word	0x0000001e


	//----- nvinfo : EIATTR_FRAME_SIZE
	.align		4
.L_2123:
        /*3120*/ 	.byte	0x04, 0x11
        /*3122*/ 	.short	(.L_2125 - .L_2124)
	.align		4
.L_2124:
        /*3124*/ 	.word	index@(_ZN43_GLOBAL__N__9ae7fba5_10_SoftMax_cu_9f978f6321softmax_warp_backwardIfffLi4ELb0ELb1EEEvPT0_PKT_S5_iiiPKb)
        /*3128*/ 	.word	0x00000000


	//----- nvinfo : EIATTR_REGCOUNT
	.align		4
.L_2125:
        /*312c*/ 	.byte	0x04, 0x2f
        /*312e*/ 	.short	(.L_2127 - .L_2126)
	.align		4
.L_2126:
        /*3130*/ 	.word	index@(_ZN43_GLOBAL__N__9ae7fba5_10_SoftMax_cu_9f978f6321softmax_warp_backwardIfffLi5ELb0ELb1EEEvPT0_PKT_S5_iiiPKb)
        /*3134*/ 	.word	0x00000020


	//----- nvinfo : EIATTR_FRAME_SIZE
	.align		4
.L_2127:
        /*3138*/ 	.byte	0x04, 0x11
        /*313a*/ 	.short	(.L_2129 - .L_2128)
	.align		4
.L_2128:
        /*313c*/ 	.word	index@(_ZN43_GLOBAL__N__9ae7fba5_10_SoftMax_cu_9f978f6321softmax_warp_backwardIfffLi5ELb0ELb1EEEvPT0_PKT_S5_iiiPKb)
        /*3140*/ 	.word	0x00000000


	//----- nvinfo : EIATTR_REGCOUNT
	.align		4
.L_2129:
        /*3144*/ 	.byte	0x04, 0x2f
        /*3146*/ 	.short	(.L_2131 - .L_2130)
	.align		4
.L_2130:
        /*3148*/ 	.word	index@(_ZN43_GLOBAL__N__9ae7fba5_10_SoftMax_cu_9f978f6321softmax_warp_backwardIfffLi6ELb0ELb1EEEvPT0_PKT_S5_iiiPKb)
        /*314c*/ 	.word	0x00000020


	//----- nvinfo : EIATTR_FRAME_SIZE
	.align		4
.L_2131:
        /*3150*/ 	.byte	0x04, 0x11
        /*3152*/ 	.short	(.L_2133 - .L_2132)
	.align		4
.L_2132:
        /*3154*/ 	.word	index@(_ZN43_GLOBAL__N__9ae7fba5_10_SoftMax_cu_9f978f6321softmax_warp_backwardIfffLi6ELb0ELb1EEEvPT0_PKT_S5_iiiPKb)
        /*3158*/ 	.word	0x00000000


	//----- nvinfo : EIATTR_REGCOUNT
	.align		4
.L_2133:
        /*315c*/ 	.byte	0x04, 0x2f
        /*315e*/ 	.short	(.L_2135 - .L_2134)
	.align		4
.L_2134:
        /*3160*/ 	.word	index@(_ZN43_GLOBAL__N__9ae7fba5_10_SoftMax_cu_9f978f6321softmax_warp_backwardIfffLi7ELb0ELb1EEEvPT0_PKT_S5_iiiPKb)
        /*3164*/ 	.word	0x00000028


	//----- nvinfo : EIATTR_FRAME_SIZE
	.align		4
.L_2135:
        /*3168*/ 	.byte	0x04, 0x11
        /*316a*/ 	.short	(.L_2137 - .L_2136)
	.align		4
.L_2136:
        /*316c*/ 	.word	index@(_ZN43_GLOBAL__N__9ae7fba5_10_SoftMax_cu_9f978f6321softmax_warp_backwardIfffLi7ELb0ELb1EEEvPT0_PKT_S5_iiiPKb)
        /*3170*/ 	.word	0x00000000


	//----- nvinfo : EIATTR_REGCOUNT
	.align		4
.L_2137:
        /*3174*/ 	.byte	0x04, 0x2f
        /*3176*/ 	.short	(.L_2139 - .L_2138)
	.align		4
.L_2138:
        /*3178*/ 	.word	index@(_ZN43_GLOBAL__N__9ae7fba5_10_SoftMax_cu_9f978f6321softmax_warp_backwardIfffLi8ELb0ELb1EEEvPT0_PKT_S5_iiiPKb)
        /*317c*/ 	.word	0x00000020


	//----- nvinfo : EIATTR_FRAME_SIZE
	.align		4
.L_2139:
        /*3180*/ 	.byte	0x04, 0x11
        /*3182*/ 	.short	(.L_2141 - .L_2140)
	.align		4
.L_2140:
        /*3184*/ 	.word	index@(_ZN43_GLOBAL__N__9ae7fba5_10_SoftMax_cu_9f978f6321softmax_warp_backwardIfffLi8ELb0ELb1EEEvPT0_PKT_S5_iiiPKb)
        /*3188*/ 	.word	0x00000000


	//----- nvinfo : EIATTR_REGCOUNT
	.align		4
.L_2141:
        /*318c*/ 	.byte	0x04, 0x2f
        /*318e*/ 	.short	(.L_2143 - .L_2142)
	.align		4
.L_2142:
        /*3190*/ 	.word	index@(_ZN43_GLOBAL__N__9ae7fba5_10_SoftMax_cu_9f978f6321softmax_warp_backwardIfffLi9ELb0ELb1EEEvPT0_PKT_S5_iiiPKb)
        /*3194*/ 	.word	0x00000038


	//----- nvinfo : EIATTR_FRAME_SIZE
	.align		4
.L_2143:
        /*3198*/ 	.byte	0x04, 0x11
        /*319a*/ 	.short	(.L_2145 - .L_2144)
	.align		4
.L_2144:
        /*319c*/ 	.word	index@(_ZN43_GLOBAL__N__9ae7fba5_10_SoftMax_cu_9f978f6321softmax_warp_backwardIfffLi9ELb0ELb1EEEvPT0_PKT_S5_iiiPKb)
        /*31a0*/ 	.word	0x00000000


	//----- nvinfo : EIATTR_REGCOUNT
	.align		4
.L_2145:
        /*31a4*/ 	.byte	0x04, 0x2f
        /*31a6*/ 	.short	(.L_2147 - .L_2146)
	.align		4
.L_2146:
        /*31a8*/ 	.word	index@(_ZN43_GLOBAL__N__9ae7fba5_10_SoftMax_cu_9f978f6321softmax_warp_backwardIfffLi10ELb0ELb1EEEvPT0_PKT_S5_iiiPKb)
        /*31ac*/ 	.word	0x0000005f


	//----- nvinfo : EIATTR_FRAME_SIZE
	.align		4
.L_2147:
        /*31b0*/ 	.byte	0x04, 0x11
        /*31b2*/ 	.short	(.L_2149 - .L_2148)
	.align		4
.L_2148:
        /*31b4*/ 	.word	index@(_ZN43_GLOBAL__N__9ae7fba5_10_SoftMax_cu_9f978f6321softmax_warp_backwardIfffLi10ELb0ELb1EEEvPT0_PKT_S5_iiiPKb)
        /*31b8*/ 	.word	0x00000000


	//----- nvinfo : EIATTR_REGCOUNT
	.align		4
.L_2149:
        /*31bc*/ 	.byte	0x04, 0x2f
        /*31be*/ 	.short	(.L_2151 - .L_2150)
	.align		4
.L_2150:
        /*31c0*/ 	.word	index@(_ZN43_GLOBAL__N__9ae7fba5_10_SoftMax_cu_9f978f6321softmax_warp_backwardIN3c104HalfES2_fLi0ELb0ELb1EEEvPT0_PKT_S7_iiiPKb)
        /*31c4*/ 	.word	0x0000001a


	//----- nvinfo : EIATTR_FRAME_SIZE
	.align		4
.L_2151:
        /*31c8*/ 	.byte	0x04, 0x11
        /*31ca*/ 	.short	(.L_2153 - .L_2152)
	.align		4
.L_2152:
        /*31cc*/ 	.word	index@(_ZN43_GLOBAL__N__9ae7fba5_10_SoftMax_cu_9f978f6321softmax_warp_backwardIN3c104HalfES2_fLi0ELb0ELb1EEEvPT0_PKT_S7_iiiPKb)
        /*31d0*/ 	.word	0x00000000


	//----- nvinfo : EIATTR_REGCOUNT
	.align		4
.L_2153:
        /*31d4*/ 	.byte	0x04, 0x2f
        /*31d6*/ 	.short	(.L_2155 - .L_2154)
	.align		4
.L_2154:
        /*31d8*/ 	.word	index@(_ZN43_GLOBAL__N__9ae7fba5_10_SoftMax_cu_9f978f6321softmax_warp_backwardIN3c104HalfES2_fLi1ELb0ELb1EEEvPT0_PKT_S7_iiiPKb)
        /*31dc*/ 	.word	0x0000001c


	//----- nvinfo : EIATTR_FRAME_SIZE
	.align		4
.L_2155:
        /*31e0*/ 	.byte	0x04, 0x11
        /*31e2*/ 	.short	(.L_2157 - .L_2156)
	.align		4
.L_2156:
        /*31e4*/ 	.word	index@(_ZN43_GLOBAL__N__9ae7fba5_10_SoftMax_cu_9f978f6321softmax_warp_backwardIN3c104HalfES2_fLi1ELb0ELb1EEEvPT0_PKT_S7_iiiPKb)
        /*31e8*/ 	.word	0x00000000


	//----- nvinfo : EIATTR_REGCOUNT
	.align		4
.L_2157:
        /*31ec*/ 	.byte	0x04, 0x2f
        /*31ee*/ 	.short	(.L_2159 - .L_2158)
	.align		4
.L_2158:
        /*31f0*/ 	.word	index@(_ZN43_GLOBAL__N__9ae7fba5_10_SoftMax_cu_9f978f6321softmax_warp_backwardIN3c104HalfES2_fLi2ELb0ELb1EEEvPT0_PKT_S7_iiiPKb)
        /*31f4*/ 	.word	0x0000001a


	//----- nvinfo : EIATTR_FRAME_SIZE
	.align		4
.L_2159:
        /*31f8*/ 	.byte	0x04, 0x11
        /*31fa*/ 	.short	(.L_2161 - .L_2160)
	.align		4
.L_2160:
        /*31fc*/ 	.word	index@(_ZN43_GLOBAL__N__9ae7fba5_10_SoftMax_cu_9f978f6321softmax_warp_backwardIN3c104HalfES2_fLi2ELb0ELb1EEEvPT0_PKT_S7_iiiPKb)
        /*3200*/ 	.word	0x00000000


	//----- nvinfo : EIATTR_REGCOUNT
	.align		4
.L_2161:
        /*3204*/ 	.byte	0x04, 0x2f
        /*3206*/ 	.short	(.L_2163 - .L_2162)
	.align		4
.L_2162:
        /*3208*/ 	.word	index@(_ZN43_GLOBAL__N__9ae7fba5_10_SoftMax_cu_9f978f6321softmax_warp_backwardIN3c104HalfES2_fLi3ELb0ELb1EEEvPT0_PKT_S7_iiiPKb)
        /*320c*/ 	.word	0x0000001a


	//----- nvinfo : EIATTR_FRAME_SIZE
	.align		4
.L_2163:
        /*3210*/ 	.byte	0x04, 0x11
        /*3212*/ 	.short	(.L_2165 - .L_2164)
	.align		4
.L_2164:
        /*3214*/ 	.word	index@(_ZN43_GLOBAL__N__9ae7fba5_10_SoftMax_cu_9f978f6321softmax_warp_backwardIN3c104HalfES2_fLi3ELb0ELb1EEEvPT0_PKT_S7_iiiPKb)
        /*3218*/ 	.word	0x00000000


	//----- nvinfo : EIATTR_REGCOUNT
	.align		4
.L_2165:
        /*321c*/ 	.byte	0x04, 0x2f
        /*321e*/ 	.short	(.L_2167 - .L_2166)
	.align		4
.L_2166:
        /*3220*/ 	.word	index@(_ZN43_GLOBAL__N__9ae7fba5_10_SoftMax_cu_9f978f6321softmax_warp_backwardIN3c104HalfES2_fLi4ELb0ELb1EEEvPT0_PKT_S7_iiiPKb)
        /*3224*/ 	.word	0x0000001d


	//----- nvinfo : EIATTR_FRAME_SIZE
	.align		4
.L_2167:
        /*3228*/ 	.byte	0x04, 0x11
        /*322a*/ 	.short	(.L_2169 - .L_2168)
	.align		4
.L_2168:
        /*322c*/ 	.word	index@(_ZN43_GLOBAL__N__9ae7fba5_10_SoftMax_cu_9f978f6321softmax_warp_backwardIN3c104HalfES2_fLi4ELb0ELb1EEEvPT0_PKT_S7_iiiPKb)
        /*3230*/ 	.word	0x00000000


	//----- nvinfo : EIATTR_REGCOUNT
	.align		4
.L_2169:
        /*3234*/ 	.byte	0x04, 0x2f
        /*3236*/ 	.short	(.L_2171 - .L_2170)
	.align		4
.L_2170:
        /*3238*/ 	.word	index@(_ZN43_GLOBAL__N__9ae7fba5_10_SoftMax_cu_9f978f6321softmax_warp_backwardIN3c104HalfES2_fLi5ELb0ELb1EEEvPT0_PKT_S7_iiiPKb)
        /*323c*/ 	.word	0x0000001d


	//----- nvinfo : EIATTR_FRAME_SIZE
	.align		4
.L_2171:
        /*3240*/ 	.byte	0x04, 0x11
        /*3242*/ 	.short	(.L_2173 - .L_2172)
	.align		4
.L_2172:
        /*3244*/ 	.word	index@(_ZN43_GLOBAL__N__9ae7fba5_10_SoftMax_cu_9f978f6321softmax_warp_backwardIN3c104HalfES2_fLi5ELb0ELb1EEEvPT0_PKT_S7_iiiPKb)
        /*3248*/ 	.word	0x00000000


	//----- nvinfo : EIATTR_REGCOUNT
	.align		4
.L_2173:
        /*324c*/ 	.byte	0x04, 0x2f
        /*324e*/ 	.short	(.L_2175 - .L_2174)
	.align		4
.L_2174:
        /*3250*/ 	.word	index@(_ZN43_GLOBAL__N__9ae7fba5_10_SoftMax_cu_9f978f6321softmax_warp_backwardIN3c104HalfES2_fLi6ELb0ELb1EEEvPT0_PKT_S7_iiiPKb)
        /*3254*/ 	.word	0x00000020


	//----- nvinfo : EIATTR_FRAME_SIZE
	.align		4
.L_2175:
        /*3258*/ 	.byte	0x04, 0x11
        /*325a*/ 	.short	(.L_2177 - .L_2176)
	.align		4
.L_2176:
        /*325c*/ 	.word	index@(_ZN43_GLOBAL__N__9ae7fba5_10_SoftMax_cu_9f978f6321softmax_warp_backwardIN3c104HalfES2_fLi6ELb0ELb1EEEvPT0_PKT_S7_iiiPKb)
        /*3260*/ 	.word	0x00000000


	//----- nvinfo : EIATTR_REGCOUNT
	.align		4
.L_2177:
        /*3264*/ 	.byte	0x04, 0x2f
        /*3266*/ 	.short	(.L_2179 - .L_2178)
	.align		4
.L_2178:
        /*3268*/ 	.word	index@(_ZN43_GLOBAL__N__9ae7fba5_10_SoftMax_cu_9f978f6321softmax_warp_backwardIN3c104HalfES2_fLi7ELb0ELb1EEEvPT0_PKT_S7_iiiPKb)
        /*326c*/ 	.word	0x00000028


	//----- nvinfo : EIATTR_FRAME_SIZE
	.align		4
.L_2179:
        /*3270*/ 	.byte	0x04, 0x11
        /*3272*/ 	.short	(.L_2181 - .L_2180)
	.align		4
.L_2180:
        /*3274*/ 	.word	index@(_ZN43_GLOBAL__N__9ae7fba5_10_SoftMax_cu_9f978f6321softmax_warp_backwardIN3c104HalfES2_fLi7ELb0ELb1EEEvPT0_PKT_S7_iiiPKb)
        /*3278*/ 	.word	0x00000000


	//----- nvinfo : EIATTR_REGCOUNT
	.align		4
.L_2181:
        /*327c*/ 	.byte	0x04, 0x2f
        /*327e*/ 	.short	(.L_2183 - .L_2182)
	.align		4
.L_2182:
        /*3280*/ 	.word	index@(_ZN43_GLOBAL__N__9ae7fba5_10_SoftMax_cu_9f978f6321softmax_warp_backwardIN3c104HalfES2_fLi8ELb0ELb1EEEvPT0_PKT_S7_iiiPKb)
        /*3284*/ 	.word	0x00000020


	//----- nvinfo : EIATTR_FRAME_SIZE
	.align		4
.L_2183:
        /*3288*/ 	.byte	0x04, 0x11
        /*328a*/ 	.short	(.L_2185 - .L_2184)
	.align		4
.L_2184:
        /*328c*/ 	.word	index@(_ZN43_GLOBAL__N__9ae7fba5_10_SoftMax_cu_9f978f6321softmax_warp_backwardIN3c104HalfES2_fLi8ELb0ELb1EEEvPT0_PKT_S7_iiiPKb)
        /*3290*/ 	.word	0x00000000


	//----- nvinfo : EIATTR_REGCOUNT
	.align		4
.L_2185:
        /*3294*/ 	.byte	0x04, 0x2f
        /*3296*/ 	.short	(.L_2187 - .L_2186)
	.align		4
.L_2186:
        /*3298*/ 	.word	index@(_ZN43_GLOBAL__N__9ae7fba5_10_SoftMax_cu_9f978f6321softmax_warp_backwardIN3c104HalfES2_fLi9ELb0ELb1EEEvPT0_PKT_S7_iiiPKb)
        /*329c*/ 	.word	0x00000038


	//----- nvinfo : EIATTR_FRAME_SIZE
	.align		4
.L_2187:
        /*32a0*/ 	.byte	0x04, 0x11
        /*32a2*/ 	.short	(.L_2189 - .L_2188)
	.align		4
.L_2188:
        /*32a4*/ 	.word	index@(_ZN43_GLOBAL__N__9ae7fba5_10_SoftMax_cu_9f978f6321softmax_warp_backwardIN3c104HalfES2_fLi9ELb0ELb1EEEvPT0_PKT_S7_iiiPKb)
        /*32a8*/ 	.word	0x00000000


	//----- nvinfo : EIATTR_REGCOUNT
	.align		4
.L_2189:
        /*32ac*/ 	.byte	0x04, 0x2f
        /*32ae*/ 	.short	(.L_2191 - .L_2190)
	.align		4
.L_2190:
        /*32b0*/ 	.word	index@(_ZN43_GLOBAL__N__9ae7fba5_10_SoftMax_cu_9f978f6321softmax_warp_backwardIN3c104HalfES2_fLi10ELb0ELb1EEEvPT0_PKT_S7_iiiPKb)
        /*32b4*/ 	.word	0x00000060


	//----- nvinfo : EIATTR_FRAME_SIZE
	.align		4
.L_2191:
        /*32b8*/ 	.byte	0x04, 0x11
        /*32ba*/ 	.short	(.L_2193 - .L_2192)
	.align		4
.L_2192:
        /*32bc*/ 	.word	index@(_ZN43_GLOBAL__N__9ae7fba5_10_SoftMax_cu_9f978f6321softmax_warp_backwardIN3c104HalfES2_fLi10ELb0ELb1EEEvPT0_PKT_S7_iiiPKb)
        /*32c0*/ 	.word	0x00000000


	//----- nvinfo : EIATTR_REGCOUNT
	.align		4
.L_2193:
        /*32c4*/ 	.byte	0x04, 0x2f
        /*32c6*/ 	.short	(.L_2195 - .L_2194)
	.align		4
.L_2194:
        /*32c8*/ 	.word	index@(_ZN43_GLOBAL__N__9ae7fba5_10_SoftMax_cu_9f978f6321softmax_warp_backwardIN3c108BFloat16ES2_fLi0ELb0ELb1EEEvPT0_PKT_S7_iiiPKb)
        /*32cc*/ 	.word	0x0000001a


	//----- nvinfo : EIATTR_FRAME_SIZE
	.align		4
.L_2195:
        /*32d0*/ 	.byte	0x04, 0x11
        /*32d2*/ 	.short	(.L_2197 - .L_2196)
	.align		4
.L_2196:
        /*32d4*/ 	.word	index@(_ZN43_GLOBAL__N__9ae7fba5_10_SoftMax_cu_9f978f6321softmax_warp_backwardIN3c108BFloat16ES2_fLi0ELb0ELb1EEEvPT0_PKT_S7_iiiPKb)
        /*32d8*/ 	.word	0x00000000


	//----- nvinfo : EIATTR_REGCOUNT
	.align		4
.L_2197:
        /*32dc*/ 	.byte	0x04, 0x2f
        /*32de*/ 	.short	(.L_2199 - .L_2198)
	.align		4
.L_2198:
        /*32e0*/ 	.word	index@(_ZN43_GLOBAL__N__9ae7fba5_10_SoftMax_cu_9f978f6321softmax_warp_backwardIN3c108BFloat16ES2_fLi1ELb0ELb1EEEvPT0_PKT_S7_iiiPKb)
        /*32e4*/ 	.word	0x0000001c


	//----- nvinfo : EIATTR_FRAME_SIZE
	.align		4
.L_2199:
        /*32e8*/ 	.byte	0x04, 0x11
        /*32ea*/ 	.short	(.L_2201 - .L_2200)
	.align		4
.L_2200:
        /*32ec*/ 	.word	index@(_ZN43_GLOBAL__N__9ae7fba5_10_SoftMax_cu_9f978f6321softmax_warp_backwardIN3c108BFloat16ES2_fLi1ELb0ELb1EEEvPT0_PKT_S7_iiiPKb)
        /*32f0*/ 	.word	0x00000000


	//----- nvinfo : EIATTR_REGCOUNT
	.align		4
.L_2201:
        /*32f4*/ 	.byte	0x04, 0x2f
        /*32f6*/ 	.short	(.L_2203 - .L_2202)
	.align		4
.L_2202:
        /*32f8*/ 	.word	index@(_ZN43_GLOBAL__N__9ae7fba5_10_SoftMax_cu_9f978f6321softmax_warp_backwardIN3c108BFloat16ES2_fLi2ELb0ELb1EEEvPT0_PKT_S7_iiiPKb)
        /*32fc*/ 	.word	0x0000001a


	//----- nvinfo : EIATTR_FRAME_SIZE
	.align		4
.L_2203:
        /*3300*/ 	.byte	0x04, 0x11
        /*3302*/ 	.short	(.L_2205 - .L_2204)
	.align		4
.L_2204:
        /*3304*/ 	.word	index@(_ZN43_GLOBAL__N__9ae7fba5_10_SoftMax_cu_9f978f6321softmax_warp_backwardIN3c108BFloat16ES2_fLi2ELb0ELb1EEEvPT0_PKT_S7_iiiPKb)
        /*3308*/ 	.word	0x00000000


	//----- nvinfo : EIATTR_REGCOUNT
	.align		4
.L_2205:
        /*330c*/ 	.byte	0x04, 0x2f
        /*330e*/ 	.short	(.L_2207 - .L_2206)
	.align		4
.L_2206:
        /*3310*/ 	.word	index@(_ZN43_GLOBAL__N__9ae7fba5_10_SoftMax_cu_9f978f6321softmax_warp_backwardIN3c108BFloat16ES2_fLi3ELb0ELb1EEEvPT0_PKT_S7_iiiPKb)
        /*3314*/ 	.word	0x0000001a


	//----- nvinfo : EIATTR_FRAME_SIZE
	.align		4
.L_2207:
        /*3318*/ 	.byte	0x04, 0x11
        /*331a*/ 	.short	(.L_2209 - .L_2208)
	.align		4
.L_2208:
        /*331c*/ 	.word	index@(_ZN43_GLOBAL__N__9ae7fba5_10_SoftMax_cu_9f978f6321softmax_warp_backwardIN3c108BFloat16ES2_fLi3ELb0ELb1EEEvPT0_PKT_S7_iiiPKb)
        /*3320*/ 	.word	0x00000000


	//----- nvinfo : EIATTR_REGCOUNT
	.align		4
.L_2209:
        /*3324*/ 	.byte	0x04, 0x2f
        /*3326*/ 	.short	(.L_2211 - .L_2210)
	.align		4
.L_2210:
        /*3328*/ 	.word	index@(_ZN43_GLOBAL__N__9ae7fba5_10_SoftMax_cu_9f978f6321softmax_warp_backwardIN3c108BFloat16ES2_fLi4ELb0ELb1EEEvPT0_PKT_S7_iiiPKb)
        /*332c*/ 	.word	0x0000001d


	//----- nvinfo : EIATTR_FRAME_SIZE
	.align		4
.L_2211:
        /*3330*/ 	.byte	0x04, 0x11
        /*3332*/ 	.short	(.L_2213 - .L_2212)
	.align		4
.L_2212:
        /*3334*/ 	.word	index@(_ZN43_GLOBAL__N__9ae7fba5_10_SoftMax_cu_9f978f6321softmax_warp_backwardIN3c108BFloat16ES2_fLi4ELb0ELb1EEEvPT0_PKT_S7_iiiPKb)
        /*3338*/ 	.word	0x00000000


	//----- nvinfo : EIATTR_REGCOUNT
	.align		4
.L_2213:
        /*333c*/ 	.byte	0x04, 0x2f
        /*333e*/ 	.short	(.L_2215 - .L_2214)
	.align		4
.L_2214:
        /*3340*/ 	.word	index@(_ZN43_GLOBAL__N__9ae7fba5_10_SoftMax_cu_9f978f6321softmax_warp_backwardIN3c108BFloat16ES2_fLi5ELb0ELb1EEEvPT0_PKT_S7_iiiPKb)
        /*3344*/ 	.word	0x0000001d


	//----- nvinfo : EIATTR_FRAME_SIZE
	.align		4
.L_2215:
        /*3348*/ 	.byte	0x04, 0x11
        /*334a*/ 	.short	(.L_2217 - .L_2216)
	.align		4
.L_2216:
        /*334c*/ 	.word	index@(_ZN43_GLOBAL__N__9ae7fba5_10_SoftMax_cu_9f978f6321softmax_warp_backwardIN3c108BFloat16ES2_fLi5ELb0ELb1EEEvPT0_PKT_S7_iiiPKb)
        /*3350*/ 	.word	0x00000000


	//----- nvinfo : EIATTR_REGCOUNT
	.align		4
.L_2217:
        /*3354*/ 	.byte	0x04, 0x2f
        /*3356*/ 	.short	(.L_2219 - .L_2218)
	.align		4
.L_2218:
        /*3358*/ 	.word	index@(_ZN43_GLOBAL__N__9ae7fba5_10_SoftMax_cu_9f978f6321softmax_warp_backwardIN3c108BFloat16ES2_fLi6ELb0ELb1EEEvPT0_PKT_S7_iiiPKb)
        /*335c*/ 	.word	0x00000020


	//----- nvinfo : EIATTR_FRAME_SIZE
	.align		4
.L_2219:
        /*3360*/ 	.byte	0x04, 0x11
        /*3362*/ 	.short	(.L_2221 - .L_2220)
	.align		4
.L_2220:
        /*3364*/ 	.word	index@(_ZN43_GLOBAL__N__9ae7fba5_10_SoftMax_cu_9f978f6321softmax_warp_backwardIN3c108BFloat16ES2_fLi6ELb0ELb1EEEvPT0_PKT_S7_iiiPKb)
        /*3368*/ 	.word	0x00000000


	//----- nvinfo : EIATTR_REGCOUNT
	.align		4
.L_2221:
        /*336c*/ 	.byte	0x04, 0x2f
        /*336e*/ 	.short	(.L_2223 - .L_2222)
	.align		4
.L_2222:
        /*3370*/ 	.word	index@(_ZN43_GLOBAL__N__9ae7fba5_10_SoftMax_cu_9f978f6321softmax_warp_backwardIN3c108BFloat16ES2_fLi7ELb0ELb1EEEvPT0_PKT_S7_iiiPKb)
        /*3374*/ 	.word	0x00000028


	//----- nvinfo : EIATTR_FRAME_SIZE
	.align		4
.L_2223:
        /*3378*/ 	.byte	0x04, 0x11
        /*337a*/ 	.short	(.L_2225 - .L_2224)
	.align		4
.L_2224:
        /*337c*/ 	.word	index@(_ZN43_GLOBAL__N__9ae7fba5_10_SoftMax_cu_9f978f6321softmax_warp_backwardIN3c108BFloat16ES2_fLi7ELb0ELb1EEEvPT0_PKT_S7_iiiPKb)
        /*3380*/ 	.word	0x00000000


	//----- nvinfo : EIATTR_REGCOUNT
	.align		4
.L_2225:
        /*3384*/ 	.byte	0x04, 0x2f
        /*3386*/ 	.short	(.L_2227 - .L_2226)
	.align		4
.L_2226:
        /*3388*/ 	.word	index@(_ZN43_GLOBAL__N__9ae7fba5_10_SoftMax_cu_9f978f6321softmax_warp_backwardIN3c108BFloat16ES2_fLi8ELb0ELb1EEEvPT0_PKT_S7_iiiPKb)
        /*338c*/ 	.word	0x00000020


	//----- nvinfo : EIATTR_FRAME_SIZE
	.align		4
.L_2227:
        /*3390*/ 	.byte	0x04, 0x11
        /*3392*/ 	.short	(.L_2229 - .L_2228)
	.align		4
.L_2228:
        /*3394*/ 	.word	index@(_ZN43_GLOBAL__N__9ae7fba5_10_SoftMax_cu_9f978f6321softmax_warp_backwardIN3c108BFloat16ES2_fLi8ELb0ELb1EEEvPT0_PKT_S7_iiiPKb)
        /*3398*/ 	.word	0x00000000


	//----- nvinfo : EIATTR_REGCOUNT
	.align		4
.L_2229:
        /*339c*/ 	.byte	0x04, 0x2f
        /*339e*/ 	.short	(.L_2231 - .L_2230)
	.align		4
.L_2230:
        /*33a0*/ 	.word	index@(_ZN43_GLOBAL__N__9ae7fba5_10_SoftMax_cu_9f978f6321softmax_warp_backwardIN3c108BFloat16ES2_fLi9ELb0ELb1EEEvPT0_PKT_S7_iiiPKb)
        /*33a4*/ 	.word	0x00000037


	//----- nvinfo : EIATTR_FRAME_SIZE
	.align		4
.L_2231:
        /*33a8*/ 	.byte	0x04, 0x11
        /*33aa*/ 	.short	(.L_2233 - .L_2232)
	.align		4
.L_2232:
        /*33ac*/ 	.word	index@(_ZN43_GLOBAL__N__9ae7fba5_10_SoftMax_cu_9f978f6321softmax_warp_backwardIN3c108BFloat16ES2_fLi9ELb0ELb1EEEvPT0_PKT_S7_iiiPKb)
        /*33b0*/ 	.word	0x00000000


	//----- nvinfo : EIATTR_REGCOUNT
	.align		4
.L_2233:
        /*33b4*/ 	.byte	0x04, 0x2f
        /*33b6*/ 	.short	(.L_2235 - .L_2234)
	.align		4
.L_2234:
        /*33b8*/ 	.word	index@(_ZN43_GLOBAL__N__9ae7fba5_10_SoftMax_cu_9f978f6321softmax_warp_backwardIN3c108BFloat16ES2_fLi10ELb0ELb1EEEvPT0_PKT_S7_iiiPKb)
        /*33bc*/ 	.word	0x0000005f


	//----- nvinfo : EIATTR_FRAME_SIZE
	.align		4
.L_2235:
        /*33c0*/ 	.byte	0x04, 0x11
        /*33c2*/ 	.short	(.L_2237 - .L_2236)
	.align		4
.L_2236:
        /*33c4*/ 	.word	index@(_ZN43_GLOBAL__N__9ae7fba5_10_SoftMax_cu_9f978f6321softmax_warp_backwardIN3c108BFloat16ES2_fLi10ELb0ELb1EEEvPT0_PKT_S7_iiiPKb)
        /*33c8*/ 	.word	0x00000000


	//----- nvinfo : EIATTR_MIN_STACK_SIZE
	.align		4
.L_2237:
        /*33cc*/ 	.byte	0x04, 0x12
        /*33ce*/ 	.short	(.L_2239 - .L_2238)
	.align		4
.L_2238:
        /*33d0*/ 	.word	index@(_ZN43_GLOBAL__N__9ae7fba5_10_SoftMax_cu_9f978f6321softmax_warp_backwardIN3c108BFloat16ES2_fLi10ELb0ELb1EEEvPT0_PKT_S7_iiiPKb)
        /*33d4*/ 	.word	0x00000000


	//----- nvinfo : EIATTR_MIN_STACK_SIZE
	.align		4
.L_2239:
        /*33d8*/ 	.byte	0x04, 0x12
        /*33da*/ 	.short	(.L_2241 - .L_2240)
	.align		4
.L_2240:
        /*33dc*/ 	.word	index@(_ZN43_GLOBAL__N__9ae7fba5_10_SoftMax_cu_9f978f6321softmax_warp_backwardIN3c108BFloat16ES2_fLi9ELb0ELb1EEEvPT0_PKT_S7_iiiPKb)
        /*33e0*/ 	.word	0x00000000


	//----- nvinfo : EIATTR_MIN_STACK_SIZE
	.align		4
.L_2241:
        /*33e4*/ 	.byte	0x04, 0x12
        /*33e6*/ 	.short	(.L_2243 - .L_2242)
	.align		4
.L_2242:
        /*33e8*/ 	.word	index@(_ZN43_GLOBAL__N__9ae7fba5_10_SoftMax_cu_9f978f6321softmax_warp_backwardIN3c108BFloat16ES2_fLi8ELb0ELb1EEEvPT0_PKT_S7_iiiPKb)
        /*33ec*/ 	.word	0x00000000


	//----- nvinfo : EIATTR_MIN_STACK_SIZE
	.align		4
.L_2243:
        /*33f0*/ 	.byte	0x04, 0x12
        /*33f2*/ 	.short	(.L_2245 - .L_2244)
	.align		4
.L_2244:
        /*33f4*/ 	.word	index@(_ZN43_GLOBAL__N__9ae7fba5_10_SoftMax_cu_9f978f6321softmax_warp_backwardIN3c108BFloat16ES2_fLi7ELb0ELb1EEEvPT0_PKT_S7_iiiPKb)
        /*33f8*/ 	.word	0x00000000


	//----- nvinfo : EIATTR_MIN_STACK_SIZE
	.align		4
.L_2245:
        /*33fc*/ 	.byte	0x04, 0x12
        /*33fe*/ 	.short	(.L_2247 - .L_2246)
	.align		4
.L_2246:
        /*3400*/ 	.word	index@(_ZN43_GLOBAL__N__9ae7fba5_10_SoftMax_cu_9f978f6321softmax_warp_backwardIN3c108BFloat16ES2_fLi6ELb0ELb1EEEvPT0_PKT_S7_iiiPKb)
        /*3404*/ 	.word	0x00000000


	//----- nvinfo : EIATTR_MIN_STACK_SIZE
	.align		4
.L_2247:
        /*3408*/ 	.byte	0x04, 0x12
        /*340a*/ 	.short	(.L_2249 - .L_2248)
	.align		4
.L_2248:
        /*340c*/ 	.word	index@(_ZN43_GLOBAL__N__9ae7fba5_10_SoftMax_cu_9f978f6321softmax_warp_backwardIN3c108BFloat16ES2_fLi5ELb0ELb1EEEvPT0_PKT_S7_iiiPKb)
        /*3410*/ 	.word	0x00000000


	//----- nvinfo : EIATTR_MIN_STACK_SIZE
	.align		4
.L_2249:
        /*3414*/ 	.byte	0x04, 0x12
        /*3416*/ 	.short	(.L_2251 - .L_2250)
	.align		4
.L_2250:
        /*3418*/ 	.word	index@(_ZN43_GLOBAL__N__9ae7fba5_10_SoftMax_cu_9f978f6321softmax_warp_backwardIN3c108BFloat16ES2_fLi4ELb0ELb1EEEvPT0_PKT_S7_iiiPKb)
        /*341c*/ 	.word	0x00000000


	//----- nvinfo : EIATTR_MIN_STACK_SIZE
	.align		4
.L_2251:
        /*3420*/ 	.byte	0x04, 0x12
        /*3422*/ 	.short	(.L_2253 - .L_2252)
	.align		4
.L_2252:
        /*3424*/ 	.word	index@(_ZN43_GLOBAL__N__9ae7fba5_10_SoftMax_cu_9f978f6321softmax_warp_backwardIN3c108BFloat16ES2_fLi3ELb0ELb1EEEvPT0_PKT_S7_iiiPKb)
        /*3428*/ 	.word	0x00000000


	//----- nvinfo : EIATTR_MIN_STACK_SIZE
	.align		4
.L_2253:
        /*342c*/ 	.byte	0x04, 0x12
        /*342e*/ 	.short	(.L_2255 - .L_2254)
	.align		4
.L_2254:
        /*3430*/ 	.word	index@(_ZN43_GLOBAL__N__9ae7fba5_10_SoftMax_cu_9f978f6321softmax_warp_backwardIN3c108BFloat16ES2_fLi2ELb0ELb1EEEvPT0_PKT_S7_iiiPKb)
        /*3434*/ 	.word	0x00000000


	//----- nvinfo : EIATTR_MIN_STACK_SIZE
	.align		4
.L_2255:
        /*3438*/ 	.byte	0x04, 0x12
        /*343a*/ 	.short	(.L_2257 - .L_2256)
	.align		4
.L_2256:
        /*343c*/ 	.word	index@(_ZN43_GLOBAL__N__9ae7fba5_10_SoftMax_cu_9f978f6321softmax_warp_backwardIN3c108BFloat16ES2_fLi1ELb0ELb1EEEvPT0_PKT_S7_iiiPKb)
        /*3440*/ 	.word	0x00000000


	//----- nvinfo : EIATTR_MIN_STACK_SIZE
	.align		4
.L_2257:
        /*3444*/ 	.byte	0x04, 0x12
        /*3446*/ 	.short	(.L_2259 - .L_2258)
	.align		4
.L_2258:
        /*3448*/ 	.word	index@(_ZN43_GLOBAL__N__9ae7fba5_10_SoftMax_cu_9f978f6321softmax_warp_backwardIN3c108BFloat16ES2_fLi0ELb0ELb1EEEvPT0_PKT_S7_iiiPKb)
        /*344c*/ 	.word	0x00000000


	//----- nvinfo : EIATTR_MIN_STACK_SIZE
	.align		4
.L_2259:
        /*3450*/ 	.byte	0x04, 0x12
        /*3452*/ 	.short	(.L_2261 - .L_2260)
	.align		4
.L_2260:
        /*3454*/ 	.word	index@(_ZN43_GLOBAL__N__9ae7fba5_10_SoftMax_cu_9f978f6321softmax_warp_backwardIN3c104HalfES2_fLi10ELb0ELb1EEEvPT0_PKT_S7_iiiPKb)
        /*3458*/ 	.word	0x00000000


	//----- nvinfo : EIATTR_MIN_STACK_SIZE
	.align		4
.L_2261:
        /*345c*/ 	.byte	0x04, 0x12
        /*345e*/ 	.short	(.L_2263 - .L_2262)
	.align		4
.L_2262:
        /*3460*/ 	.word	index@(_ZN43_GLOBAL__N__9ae7fba5_10_SoftMax_cu_9f978f6321softmax_warp_backwardIN3c104HalfES2_fLi9ELb0ELb1EEEvPT0_PKT_S7_iiiPKb)
        /*3464*/ 	.word	0x00000000


	//----- nvinfo : EIATTR_MIN_STACK_SIZE
	.align		4
.L_2263:
        /*3468*/ 	.byte	0x04, 0x12
        /*346a*/ 	.short	(.L_2265 - .L_2264)
	.align		4
.L_2264:
        /*346c*/ 	.word	index@(_ZN43_GLOBAL__N__9ae7fba5_10_SoftMax_cu_9f978f6321softmax_warp_backwardIN3c104HalfES2_fLi8ELb0ELb1EEEvPT0_PKT_S7_iiiPKb)
        /*3470*/ 	.word	0x00000000


	//----- nvinfo : EIATTR_MIN_STACK_SIZE
	.align		4
.L_2265:
        /*3474*/ 	.byte	0x04, 0x12
        /*3476*/ 	.short	(.L_2267 - .L_2266)
	.align		4
.L_2266:
        /*3478*/ 	.word	index@(_ZN43_GLOBAL__N__9ae7fba5_10_SoftMax_cu_9f978f6321softmax_warp_backwardIN3c104HalfES2_fLi7ELb0ELb1EEEvPT0_PKT_S7_iiiPKb)
        /*347c*/ 	.word	0x00000000


	//----- nvinfo : EIATTR_MIN_STACK_SIZE
	.align		4
.L_2267:
        /*3480*/ 	.byte	0x04, 0x12
        /*3482*/ 	.short	(.L_2269 - .L_2268)
	.align		4
.L_2268:
        /*3484*/ 	.word	index@(_ZN43_GLOBAL__N__9ae7fba5_10_SoftMax_cu_9f978f6321softmax_warp_backwardIN3c104HalfES2_fLi6ELb0ELb1EEEvPT0_PKT_S7_iiiPKb)
        /*3488*/ 	.word	0x00000000


	//----- nvinfo : EIATTR_MIN_STACK_SIZE
	.align		4
.L_2269:
        /*348c*/ 	.byte	0x04, 0x12
        /*348e*/ 	.short	(.L_2271 - .L_2270)
	.align		4
.L_2270:
        /*3490*/ 	.word	index@(_ZN43_GLOBAL__N__9ae7fba5_10_SoftMax_cu_9f978f6321softmax_warp_backwardIN3c104HalfES2_fLi5ELb0ELb1EEEvPT0_PKT_S7_iiiPKb)
        /*3494*/ 	.word	0x00000000


	//----- nvinfo : EIATTR_MIN_STACK_SIZE
	.align		4
.L_2271:
        /*3498*/ 	.byte	0x04, 0x12
        /*349a*/ 	.short	(.L_2273 - .L_2272)
	.align		4
.L_2272:
        /*349c*/ 	.word	index@(_ZN43_GLOBAL__N__9ae7fba5_10_SoftMax_cu_9f978f6321softmax_warp_backwardIN3c104HalfES2_fLi4ELb0ELb1EEEvPT0_PKT_S7_iiiPKb)
        /*34a0*/ 	.word	0x00000000


	//----- nvinfo : EIATTR_MIN_STACK_SIZE
	.align		4
.L_2273:
        /*34a4*/ 	.byte	0x04, 0x12
        /*34a6*/ 	.short	(.L_2275 - .L_2274)
	.align		4
.L_2274:
        /*34a8*/ 	.word	index@(_ZN43_GLOBAL__N__9ae7fba5_10_SoftMax_cu_9f978f6321softmax_warp_backwardIN3c104HalfES2_fLi3ELb0ELb1EEEvPT0_PKT_S7_iiiPKb)
        /*34ac*/ 	.word	0x00000000


	//----- nvinfo : EIATTR_MIN_STACK_SIZE
	.align		4
.L_2275:
        /*34b0*/ 	.byte	0x04, 0x12
        /*34b2*/ 	.short	(.L_2277 - .L_2276)
	.align		4
.L_2276:
        /*34b4*/ 	.word	index@(_ZN43_GLOBAL__N__9ae7fba5_10_SoftMax_cu_9f978f6321softmax_warp_backwardIN3c104HalfES2_fLi2ELb0ELb1EEEvPT0_PKT_S7_iiiPKb)
        /*34b8*/ 	.word	0x00000000


	//----- nvinfo : EIATTR_MIN_STACK_SIZE
	.align		4
.L_2277:
        /*34bc*/ 	.byte	0x04, 0x12
        /*34be*/ 	.short	(.L_2279 - .L_2278)
	.align		4
.L_2278:
        /*34c0*/ 	.word	index@(_ZN43_GLOBAL__N__9ae7fba5_10_SoftMax_cu_9f978f6321softmax_warp_backwardIN3c104HalfES2_fLi1ELb0ELb1EEEvPT0_PKT_S7_iiiPKb)
        /*34c4*/ 	.word	0x00000000


	//----- nvinfo : EIATTR_MIN_STACK_SIZE
	.align		4
.L_2279:
        /*34c8*/ 	.byte	0x04, 0x12
        /*34ca*/ 	.short	(.L_2281 - .L_2280)
	.align		4
.L_2280:
        /*34cc*/ 	.word	index@(_ZN43_GLOBAL__N__9ae7fba5_10_SoftMax_cu_9f978f6321softmax_warp_backwardIN3c104HalfES2_fLi0ELb0ELb1EEEvPT0_PKT_S7_iiiPKb)
        /*34d0*/ 	.word	0x00000000


	//----- nvinfo : EIATTR_MIN_STACK_SIZE
	.align		4
.L_2281:
        /*34d4*/ 	.byte	0x04, 0x12
        /*34d6*/ 	.short	(.L_2283 - .L_2282)
	.align		4
.L_2282:
        /*34d8*/ 	.word	index@(_ZN43_GLOBAL__N__9ae7fba5_10_SoftMax_cu_9f978f6321softmax_warp_backwardIfffLi10ELb0ELb1EEEvPT0_PKT_S5_iiiPKb)
        /*34dc*/ 	.word	0x00000000


	//----- nvinfo : EIATTR_MIN_STACK_SIZE
	.align		4
.L_2283:
        /*34e0*/ 	.byte	0x04, 0x12
        /*34e2*/ 	.short	(.L_2285 - .L_2284)
	.align		4
.L_2284:
        /*34e4*/ 	.word	index@(_ZN43_GLOBAL__N__9ae7fba5_10_SoftMax_cu_9f978f6321softmax_warp_backwardIfffLi9ELb0ELb1EEEvPT0_PKT_S5_iiiPKb)
        /*34e8*/ 	.word	0x00000000


	//----- nvinfo : EIATTR_MIN_STACK_SIZE
	.align		4
.L_2285:
        /*34ec*/ 	.byte	0x04, 0x12
        /*34ee*/ 	.short	(.L_2287 - .L_2286)
	.align		4
.L_2286:
        /*34f0*/ 	.word	index@(_ZN43_GLOBAL__N__9ae7fba5_10_SoftMax_cu_9f978f6321softmax_warp_backwardIfffLi8ELb0ELb1EEEvPT0_PKT_S5_iiiPKb)
        /*34f4*/ 	.word	0x00000000


	//----- nvinfo : EIATTR_MIN_STACK_SIZE
	.align		4
.L_2287:
        /*34f8*/ 	.byte	0x04, 0x12
        /*34fa*/ 	.short	(.L_2289 - .L_2288)
	.align		4
.L_2288:
        /*34fc*/ 	.word	index@(_ZN43_GLOBAL__N__9ae7fba5_10_SoftMax_cu_9f978f6321softmax_warp_backwardIfffLi7ELb0ELb1EEEvPT0_PKT_S5_iiiPKb)
        /*3500*/ 	.word	0x00000000


	//----- nvinfo : EIATTR_MIN_STACK_SIZE
	.align		4
.L_2289:
        /*3504*/ 	.byte	0x04, 0x12
        /*3506*/ 	.short	(.L_2291 - .L_2290)
	.align		4
.L_2290:
        /*3508*/ 	.word	index@(_ZN43_GLOBAL__N__9ae7fba5_10_SoftMax_cu_9f978f6321softmax_warp_backwardIfffLi6ELb0ELb1EEEvPT0_PKT_S5_iiiPKb)
        /*350c*/ 	.word	0x00000000


	//----- nvinfo : EIATTR_MIN_STACK_SIZE
	.align		4
.L_2291:
        /*3510*/ 	.byte	0x04, 0x12
        /*3512*/ 	.short	(.L_2293 - .L_2292)
	.align		4
.L_2292:
        /*3514*/ 	.word	index@(_ZN43_GLOBAL__N__9ae7fba5_10_SoftMax_cu_9f978f6321softmax_warp_backwardIfffLi5ELb0ELb1EEEvPT0_PKT_S5_iiiPKb)
        /*3518*/ 	.word	0x00000000


	//----- nvinfo : EIATTR_MIN_STACK_SIZE
	.align		4
.L_2293:
        /*351c*/ 	.byte	0x04, 0x12
        /*351e*/ 	.short	(.L_2295 - .L_2294)
	.align		4
.L_2294:
        /*3520*/ 	.word	index@(_ZN43_GLOBAL__N__9ae7fba5_10_SoftMax_cu_9f978f6321softmax_warp_backwardIfffLi4ELb0ELb1EEEvPT0_PKT_S5_iiiPKb)
        /*3524*/ 	.word	0x00000000


	//----- nvinfo : EIATTR_MIN_STACK_SIZE
	.align		4
.L_2295:
        /*3528*/ 	.byte	0x04, 0x12
        /*352a*/ 	.short	(.L_2297 - .L_2296)
	.align		4
.L_2296:
        /*352c*/ 	.word	index@(_ZN43_GLOBAL__N__9ae7fba5_10_SoftMax_cu_9f978f6321softmax_warp_backwardIfffLi3ELb0ELb1EEEvPT0_PKT_S5_iiiPKb)
        /*3530*/ 	.word	0x00000000


	//----- nvinfo : EIATTR_MIN_STACK_SIZE
	.align		4
.L_2297:
        /*3534*/ 	.byte	0x04, 0x12
        /*3536*/ 	.short	(.L_2299 - .L_2298)
	.align		4
.L_2298:
        /*3538*/ 	.word	index@(_ZN43_GLOBAL__N__9ae7fba5_10_SoftMax_cu_9f978f6321softmax_warp_backwardIfffLi2ELb0ELb1EEEvPT0_PKT_S5_iiiPKb)
        /*353c*/ 	.word	0x00000000


	//----- nvinfo : EIATTR_MIN_STACK_SIZE
	.align		4
.L_2299:
        /*3540*/ 	.byte	0x04, 0x12
        /*3542*/ 	.short	(.L_2301 - .L_2300)
	.align		4
.L_2300:
        /*3544*/ 	.word	index@(_ZN43_GLOBAL__N__9ae7fba5_10_SoftMax_cu_9f978f6321softmax_warp_backwardIfffLi1ELb0ELb1EEEvPT0_PKT_S5_iiiPKb)
        /*3548*/ 	.word	0x00000000


	//----- nvinfo : EIATTR_MIN_STACK_SIZE
	.align		4
.L_2301:
        /*354c*/ 	.byte	0x04, 0x12
        /*354e*/ 	.short	(.L_2303 - .L_2302)
	.align		4
.L_2302:
        /*3550*/ 	.word	index@(_ZN43_GLOBAL__N__9ae7fba5_10_SoftMax_cu_9f978f6321softmax_warp_backwardIfffLi0ELb0ELb1EEEvPT0_PKT_S5_iiiPKb)
        /*3554*/ 	.word	0x00000000


	//----- nvinfo : EIATTR_MIN_STACK_SIZE
	.align		4
.L_2303:
        /*3558*/ 	.byte	0x04, 0x12
        /*355a*/ 	.short	(.L_2305 - .L_2304)
	.align		4
.L_2304:
        /*355c*/ 	.word	index@(_ZN43_GLOBAL__N__9ae7fba5_10_SoftMax_cu_9f978f6321softmax_warp_backwardIdddLi10ELb0ELb1EEEvPT0_PKT_S5_iiiPKb)
        /*3560*/ 	.word	0x00000000


	//----- nvinfo : EIATTR_MIN_STACK_SIZE
	.align		4
.L_2305:
        /*3564*/ 	.byte	0x04, 0x12
        /*3566*/ 	.short	(.L_2307 - .L_2306)
	.align		4
.L_2306:
        /*3568*/ 	.word	index@(_ZN43_GLOBAL__N__9ae7fba5_10_SoftMax_cu_9f978f6321softmax_warp_backwardIdddLi9ELb0ELb1EEEvPT0_PKT_S5_iiiPKb)
        /*356c*/ 	.word	0x00000000


	//----- nvinfo : EIATTR_MIN_STACK_SIZE
	.align		4
.L_2307:
        /*3570*/ 	.byte	0x04, 0x12
        /*3572*/ 	.short	(.L_2309 - .L_2308)
	.align		4
.L_2308:
        /*3574*/ 	.word	index@(_ZN43_GLOBAL__N__9ae7fba5_10_SoftMax_cu_9f978f6321softmax_warp_backwardIdddLi8ELb0ELb1EEEvPT0_PKT_S5_iiiPKb)
        /*3578*/ 	.word	0x00000000


	//----- nvinfo : EIATTR_MIN_STACK_SIZE
	.align		4
.L_2309:
        /*357c*/ 	.byte	0x04, 0x12
        /*357e*/ 	.short	(.L_2311 - .L_2310)
	.align		4
.L_2310:
        /*3580*/ 	.word	index@(_ZN43_GLOBAL__N__9ae7fba5_10_SoftMax_cu_9f978f6321softmax_warp_backwardIdddLi7ELb0ELb1EEEvPT0_PKT_S5_iiiPKb)
        /*3584*/ 	.word	0x00000000


	//----- nvinfo : EIATTR_MIN_STACK_SIZE
	.align		4
.L_2311:
        /*3588*/ 	.byte	0x04, 0x12
        /*358a*/ 	.short	(.L_2313 - .L_2312)
	.align		4
.L_2312:
        /*358c*/ 	.word	index@(_ZN43_GLOBAL__N__9ae7fba5_10_SoftMax_cu_9f978f6321softmax_warp_backwardIdddLi6ELb0ELb1EEEvPT0_PKT_S5_iiiPKb)
        /*3590*/ 	.word	0x00000000


	//----- nvinfo : EIATTR_MIN_STACK_SIZE
	.align		4
.L_2313:
        /*3594*/ 	.byte	0x04, 0x12
        /*3596*/ 	.short	(.L_2315 - .L_2314)
	.align		4
.L_2314:
        /*3598*/ 	.word	index@(_ZN43_GLOBAL__N__9ae7fba5_10_SoftMax_cu_9f978f6321softmax_warp_backwardIdddLi5ELb0ELb1EEEvPT0_PKT_S5_iiiPKb)
        /*359c*/ 	.word	0x00000000


	//----- nvinfo : EIATTR_MIN_STACK_SIZE
	.align		4
.L_2315:
        /*35a0*/ 	.byte	0x04, 0x12
        /*35a2*/ 	.short	(.L_2317 - .L_2316)
	.align		4
.L_2316:
        /*35a4*/ 	.word	index@(_ZN43_GLOBAL__N__9ae7fba5_10_SoftMax_cu_9f978f6321softmax_warp_backwardIdddLi4ELb0ELb1EEEvPT0_PKT_S5_iiiPKb)
        /*35a8*/ 	.word	0x00000000


	//----- nvinfo : EIATTR_MIN_STACK_SIZE
	.align		4
.L_2317:
        /*35ac*/ 	.byte	0x04, 0x12
        /*35ae*/ 	.short	(.L_2319 - .L_2318)
	.align		4
.L_2318:
        /*35b0*/ 	.word	index@(_ZN43_GLOBAL__N__9ae7fba5_10_SoftMax_cu_9f978f6321softmax_warp_backwardIdddLi3ELb0ELb1EEEvPT0_PKT_S5_iiiPKb)
        /*35b4*/ 	.word	0x00000000


	//----- nvinfo : EIATTR_MIN_STACK_SIZE
	.align		4
.L_2319:
        /*35b8*/ 	.byte	0x04, 0x12
        /*35ba*/ 	.short	(.L_2321 - .L_2320)
	.align		4
.L_2320:
        /*35bc*/ 	.word	index@(_ZN43_GLOBAL__N__9ae7fba5_10_SoftMax_cu_9f978f6321softmax_warp_backwardIdddLi2ELb0ELb1EEEvPT0_PKT_S5_iiiPKb)
        /*35c0*/ 	.word	0x00000000


	//----- nvinfo : EIATTR_MIN_STACK_SIZE
	.align		4
.L_2321:
        /*35c4*/ 	.byte	0x04, 0x12
        /*35c6*/ 	.short	(.L_2323 - .L_2322)
	.align		4
.L_2322:
        /*35c8*/ 	.word	index@(_ZN43_GLOBAL__N__9ae7fba5_10_SoftMax_cu_9f978f6321softmax_warp_backwardIdddLi1ELb0ELb1EEEvPT0_PKT_S5_iiiPKb)
        /*35cc*/ 	.word	0x00000000


	//----- nvinfo : EIATTR_MIN_STACK_SIZE
	.align		4
.L_2323:
        /*35d0*/ 	.byte	0x04, 0x12
        /*35d2*/ 	.short	(.L_2325 - .L_2324)
	.align		4
.L_2324:
        /*35d4*/ 	.word	index@(_ZN43_GLOBAL__N__9ae7fba5_10_SoftMax_cu_9f978f6321softmax_warp_backwardIdddLi0ELb0ELb1EEEvPT0_PKT_S5_iiiPKb)
        /*35d8*/ 	.word	0x00000000


	//----- nvinfo : EIATTR_MIN_STACK_SIZE
	.align		4
.L_2325:
        /*35dc*/ 	.byte	0x04, 0x12
        /*35de*/ 	.short	(.L_2327 - .L_2326)
	.align		4
.L_2326:
        /*35e0*/ 	.word	index@(_ZN43_GLOBAL__N__9ae7fba5_10_SoftMax_cu_9f978f6320softmax_warp_forwardIN3c108BFloat16ES2_fLi11ELb0ELb1EEEvPT0_PKT_iiiPKbib)
        /*35e4*/ 	.word	0x00000000


	//----- nvinfo : EIATTR_MIN_STACK_SIZE
	.align		4
.L_2327:
        /*35e8*/ 	.byte	0x04, 0x12
        /*35ea*/ 	.short	(.L_2329 - .L_2328)
	.align		4
.L_2328:
        /*35ec*/ 	.word	index@(_ZN43_GLOBAL__N__9ae7fba5_10_SoftMax_cu_9f978f6320softmax_warp_forwardIN3c108BFloat16ES2_fLi10ELb0ELb1EEEvPT0_PKT_iiiPKbib)
        /*35f0*/ 	.word	0x00000000


	//----- nvinfo : EIATTR_MIN_STACK_SIZE
	.align		4
.L_2329:
        /*35f4*/ 	.byte	0x04, 0x12
        /*35f6*/ 	.short	(.L_2331 - .L_2330)
	.align		4
.L_2330:
        /*35f8*/ 	.word	index@(_ZN43_GLOBAL__N__9ae7fba5_10_SoftMax_cu_9f978f6320softmax_warp_forwardIN3c108BFloat16ES2_fLi9ELb0ELb1EEEvPT0_PKT_iiiPKbib)
        /*35fc*/ 	.word	0x00000000


	//----- nvinfo : EIATTR_MIN_STACK_SIZE
	.align		4
.L_2331:
        /*3600*/ 	.byte	0x04, 0x12
        /*3602*/ 	.short	(.L_2333 - .L_2332)
	.align		4
.L_2332:
        /*3604*/ 	.word	index@(_ZN43_GLOBAL__N__9ae7fba5_10_SoftMax_cu_9f978f6320softmax_warp_forwardIN3c108BFloat16ES2_fLi8ELb0ELb1EEEvPT0_PKT_iiiPKbib)
        /*3608*/ 	.word	0x00000000


	//----- nvinfo : EIATTR_MIN_STACK_SIZE
	.align		4
.L_2333:
        /*360c*/ 	.byte	0x04, 0x12
        /*360e*/ 	.short	(.L_2335 - .L_2334)
	.align		4
.L_2334:
        /*3610*/ 	.word	index@(_ZN43_GLOBAL__N__9ae7fba5_10_SoftMax_cu_9f978f6320softmax_warp_forwardIN3c108BFloat16ES2_fLi7ELb0ELb1EEEvPT0_PKT_iiiPKbib)
        /*3614*/ 	.word	0x00000000


	//----- nvinfo : EIATTR_MIN_STACK_SIZE
	.align		4
.L_2335:
        /*3618*/ 	.byte	0x04, 0x12
        /*361a*/ 	.short	(.L_2337 - .L_2336)
	.align		4
.L_2336:
        /*361c*/ 	.word	index@(_ZN43_GLOBAL__N__9ae7fba5_10_SoftMax_cu_9f978f6320softmax_warp_forwardIN3c108BFloat16ES2_fLi6ELb0ELb1EEEvPT0_PKT_iiiPKbib)
        /*3620*/ 	.word	0x00000000


	//----- nvinfo : EIATTR_MIN_STACK_SIZE
	.align		4
.L_2337:
        /*3624*/ 	.byte	0x04, 0x12
        /*3626*/ 	.short	(.L_2339 - .L_2338)
	.align		4
.L_2338:
        /*3628*/ 	.word	index@(_ZN43_GLOBAL__N__9ae7fba5_10_SoftMax_cu_9f978f6320softmax_warp_forwardIN3c108BFloat16ES2_fLi5ELb0ELb1EEEvPT0_PKT_iiiPKbib)
        /*362c*/ 	.word	0x00000000


	//----- nvinfo : EIATTR_MIN_STACK_SIZE
	.align		4
.L_2339:
        /*3630*/ 	.byte	0x04, 0x12
        /*3632*/ 	.short	(.L_2341 - .L_2340)
	.align		4
.L_2340:
        /*3634*/ 	.word	index@(_ZN43_GLOBAL__N__9ae7fba5_10_SoftMax_cu_9f978f6320softmax_warp_forwardIN3c108BFloat16ES2_fLi4ELb0ELb1EEEvPT0_PKT_iiiPKbib)
        /*3638*/ 	.word	0x00000000


	//----- nvinfo : EIATTR_MIN_STACK_SIZE
	.align		4
.L_2341:
        /*363c*/ 	.byte	0x04, 0x12
        /*363e*/ 	.short	(.L_2343 - .L_2342)
	.align		4
.L_2342:
        /*3640*/ 	.word	index@(_ZN43_GLOBAL__N__9ae7fba5_10_SoftMax_cu_9f978f6320softmax_warp_forwardIN3c108BFloat16ES2_fLi3ELb0ELb1EEEvPT0_PKT_iiiPKbib)
        /*3644*/ 	.word	0x00000000


	//----- nvinfo : EIATTR_MIN_STACK_SIZE
	.align		4
.L_2343:
        /*3648*/ 	.byte	0x04, 0x12
        /*364a*/ 	.short	(.L_2345 - .L_2344)
	.align		4
.L_2344:
        /*364c*/ 	.word	index@(_ZN43_GLOBAL__N__9ae7fba5_10_SoftMax_cu_9f978f6320softmax_warp_forwardIN3c108BFloat16ES2_fLi2ELb0ELb1EEEvPT0_PKT_iiiPKbib)
        /*3650*/ 	.word	0x00000000


	//----- nvinfo : EIATTR_MIN_STACK_SIZE
	.align		4
.L_2345:
        /*3654*/ 	.byte	0x04, 0x12
        /*3656*/ 	.short	(.L_2347 - .L_2346)
	.align		4
.L_2346:
        /*3658*/ 	.word	index@(_ZN43_GLOBAL__N__9ae7fba5_10_SoftMax_cu_9f978f6320softmax_warp_forwardIN3c108BFloat16ES2_fLi1ELb0ELb1EEEvPT0_PKT_iiiPKbib)
        /*365c*/ 	.word	0x00000000


	//----- nvinfo : EIATTR_MIN_STACK_SIZE
	.align		4
.L_2347:
        /*3660*/ 	.byte	0x04, 0x12
        /*3662*/ 	.short	(.L_2349 - .L_2348)
	.align		4
.L_2348:
        /*3664*/ 	.word	index@(_ZN43_GLOBAL__N__9ae7fba5_10_SoftMax_cu_9f978f6320softmax_warp_forwardIN3c108BFloat16ES2_fLi0ELb0ELb1EEEvPT0_PKT_iiiPKbib)
        /*3668*/ 	.word	0x00000000


	//----- nvinfo : EIATTR_MIN_STACK_SIZE
	.align		4
.L_2349:
        /*366c*/ 	.byte	0x04, 0x12
        /*366e*/ 	.short	(.L_2351 - .L_2350)
	.align		4
.L_2350:
        /*3670*/ 	.word	index@(_ZN43_GLOBAL__N__9ae7fba5_10_SoftMax_cu_9f978f6320softmax_warp_forwardIN3c104HalfES2_fLi11ELb0ELb1EEEvPT0_PKT_iiiPKbib)
        /*3674*/ 	.word	0x00000000


	//----- nvinfo : EIATTR_MIN_STACK_SIZE
	.align		4
.L_2351:
        /*3678*/ 	.byte	0x04, 0x12
        /*367a*/ 	.short	(.L_2353 - .L_2352)
	.align		4
.L_2352:
        /*367c*/ 	.word	index@(_ZN43_GLOBAL__N__9ae7fba5_10_SoftMax_cu_9f978f6320softmax_warp_forwardIN3c104HalfES2_fLi10ELb0ELb1EEEvPT0_PKT_iiiPKbib)
        /*3680*/ 	.word	0x00000000


	//----- nvinfo : EIATTR_MIN_STACK_SIZE
	.align		4
.L_2353:
        /*3684*/ 	.byte	0x04, 0x12
        /*3686*/ 	.short	(.L_2355 - .L_2354)
	.align		4
.L_2354:
        /*3688*/ 	.word	index@(_ZN43_GLOBAL__N__9ae7fba5_10_SoftMax_cu_9f978f6320softmax_warp_forwardIN3c104HalfES2_fLi9ELb0ELb1EEEvPT0_PKT_iiiPKbib)
        /*368c*/ 	.word	0x00000000


	//----- nvinfo : EIATTR_MIN_STACK_SIZE
	.align		4
.L_2355:
        /*3690*/ 	.byte	0x04, 0x12
        /*3692*/ 	.short	(.L_2357 - .L_2356)
	.align		4
.L_2356:
        /*3694*/ 	.word	index@(_ZN43_GLOBAL__N__9ae7fba5_10_SoftMax_cu_9f978f6320softmax_warp_forwardIN3c104HalfES2_fLi8ELb0ELb1EEEvPT0_PKT_iiiPKbib)
        /*3698*/ 	.word	0x00000000


	//----- nvinfo : EIATTR_MIN_STACK_SIZE
	.align		4
.L_2357:
        /*369c*/ 	.byte	0x04, 0x12
        /*369e*/ 	.short	(.L_2359 - .L_2358)
	.align		4
.L_2358:
        /*36a0*/ 	.word	index@(_ZN43_GLOBAL__N__9ae7fba5_10_SoftMax_cu_9f978f6320softmax_warp_forwardIN3c104HalfES2_fLi7ELb0ELb1EEEvPT0_PKT_iiiPKbib)
        /*36a4*/ 	.word	0x00000000


	//----- nvinfo : EIATTR_MIN_STACK_SIZE
	.align		4
.L_2359:
        /*36a8*/ 	.byte	0x04, 0x12
        /*36aa*/ 	.short	(.L_2361 - .L_2360)
	.align		4
.L_2360:
        /*36ac*/ 	.word	index@(_ZN43_GLOBAL__N__9ae7fba5_10_SoftMax_cu_9f978f6320softmax_warp_forwardIN3c104HalfES2_fLi6ELb0ELb1EEEvPT0_PKT_iiiPKbib)
        /*36b0*/ 	.word	0x00000000


	//----- nvinfo : EIATTR_MIN_STACK_SIZE
	.align		4
.L_2361:
        /*36b4*/ 	.byte	0x04, 0x12
        /*36b6*/ 	.short	(.L_2363 - .L_2362)
	.align		4
.L_2362:
        /*36b8*/ 	.word	index@(_ZN43_GLOBAL__N__9ae7fba5_10_SoftMax_cu_9f978f6320softmax_warp_forwardIN3c104HalfES2_fLi5ELb0ELb1EEEvPT0_PKT_iiiPKbib)
        /*36bc*/ 	.word	0x00000000


	//----- nvinfo : EIATTR_MIN_STACK_SIZE
	.align		4
.L_2363:
        /*36c0*/ 	.byte	0x04, 0x12
        /*36c2*/ 	.short	(.L_2365 - .L_2364)
	.align		4
.L_2364:
        /*36c4*/ 	.word	index@(_ZN43_GLOBAL__N__9ae7fba5_10_SoftMax_cu_9f978f6320softmax_warp_forwardIN3c104HalfES2_fLi4ELb0ELb1EEEvPT0_PKT_iiiPKbib)
        /*36c8*/ 	.word	0x00000000


	//----- nvinfo : EIATTR_MIN_STACK_SIZE
	.align		4
.L_2365:
        /*36cc*/ 	.byte	0x04, 0x12
        /*36ce*/ 	.short	(.L_2367 - .L_2366)
	.align		4
.L_2366:
        /*36d0*/ 	.word	index@(_ZN43_GLOBAL__N__9ae7fba5_10_SoftMax_cu_9f978f6320softmax_warp_forwardIN3c104HalfES2_fLi3ELb0ELb1EEEvPT0_PKT_iiiPKbib)
        /*36d4*/ 	.word	0x00000000


	//----- nvinfo : EIATTR_MIN_STACK_SIZE
	.align		4
.L_2367:
        /*36d8*/ 	.byte	0x04, 0x12
        /*36da*/ 	.short	(.L_2369 - .L_2368)
	.align		4
.L_2368:
        /*36dc*/ 	.word	index@(_ZN43_GLOBAL__N__9ae7fba5_10_SoftMax_cu_9f978f6320softmax_warp_forwardIN3c104HalfES2_fLi2ELb0ELb1EEEvPT0_PKT_iiiPKbib)
        /*36e0*/ 	.word	0x00000000


	//----- nvinfo : EIATTR_MIN_STACK_SIZE
	.align		4
.L_2369:
        /*36e4*/ 	.byte	0x04, 0x12
        /*36e6*/ 	.short	(.L_2371 - .L_2370)
	.align		4
.L_2370:
        /*36e8*/ 	.word	index@(_ZN43_GLOBAL__N__9ae7fba5_10_SoftMax_cu_9f978f6320softmax_warp_forwardIN3c104HalfES2_fLi1ELb0ELb1EEEvPT0_PKT_iiiPKbib)
        /*36ec*/ 	.word	0x00000000


	//----- nvinfo : EIATTR_MIN_STACK_SIZE
	.align		4
.L_2371:
        /*36f0*/ 	.byte	0x04, 0x12
        /*36f2*/ 	.short	(.L_2373 - .L_2372)
	.align		4
.L_2372:
        /*36f4*/ 	.word	index@(_ZN43_GLOBAL__N__9ae7fba5_10_SoftMax_cu_9f978f6320softmax_warp_forwardIN3c104HalfES2_fLi0ELb0ELb1EEEvPT0_PKT_iiiPKbib)
        /*36f8*/ 	.word	0x00000000


	//----- nvinfo : EIATTR_MIN_STACK_SIZE
	.align		4
.L_2373:
        /*36fc*/ 	.byte	0x04, 0x12
        /*36fe*/ 	.short	(.L_2375 - .L_2374)
	.align		4
.L_2374:
        /*3700*/ 	.word	index@(_ZN43_GLOBAL__N__9ae7fba5_10_SoftMax_cu_9f978f6320softmax_warp_forwardIfffLi11ELb0ELb1EEEvPT0_PKT_iiiPKbib)
        /*3704*/ 	.word	0x00000000


	//----- nvinfo : EIATTR_MIN_STACK_SIZE
	.align		4
.L_2375:
        /*3708*/ 	.byte	0x04, 0x12
        /*370a*/ 	.short	(.L_2377 - .L_2376)
	.align		4
.L_2376:
        /*370c*/ 	.word	index@(_ZN43_GLOBAL__N__9ae7fba5_10_SoftMax_cu_9f978f6320softmax_warp_forwardIfffLi10ELb0ELb1EEEvPT0_PKT_iiiPKbib)
        /*3710*/ 	.word	0x00000000


	//----- nvinfo : EIATTR_MIN_STACK_SIZE
	.align		4
.L_2377:
        /*3714*/ 	.byte	0x04, 0x12
        /*3716*/ 	.short	(.L_2379 - .L_2378)
	.align		4
.L_2378:
        /*3718*/ 	.word	index@(_ZN43_GLOBAL__N__9ae7fba5_10_SoftMax_cu_9f978f6320softmax_warp_forwardIfffLi9ELb0ELb1EEEvPT0_PKT_iiiPKbib)
        /*371c*/ 	.word	0x00000000


	//----- nvinfo : EIATTR_MIN_STACK_SIZE
	.align		4
.L_2379:
        /*3720*/ 	.byte	0x04, 0x12
        /*3722*/ 	.short	(.L_2381 - .L_2380)
	.align		4
.L_2380:
        /*3724*/ 	.word	index@(_ZN43_GLOBAL__N__9ae7fba5_10_SoftMax_cu_9f978f6320softmax_warp_forwardIfffLi8ELb0ELb1EEEvPT0_PKT_iiiPKbib)
        /*3728*/ 	.word	0x00000000


	//----- nvinfo : EIATTR_MIN_STACK_SIZE
	.align		4
.L_2381:
        /*372c*/ 	.byte	0x04, 0x12
        /*372e*/ 	.short	(.L_2383 - .L_2382)
	.align		4
.L_2382:
        /*3730*/ 	.word	index@(_ZN43_GLOBAL__N__9ae7fba5_10_SoftMax_cu_9f978f6320softmax_warp_forwardIfffLi7ELb0ELb1EEEvPT0_PKT_iiiPKbib)
        /*3734*/ 	.word	0x00000000


	//----- nvinfo : EIATTR_MIN_STACK_SIZE
	.align		4
.L_2383:
        /*3738*/ 	.byte	0x04, 0x12
        /*373a*/ 	.short	(.L_2385 - .L_2384)
	.align		4
.L_2384:
        /*373c*/ 	.word	index@(_ZN43_GLOBAL__N__9ae7fba5_10_SoftMax_cu_9f978f6320softmax_warp_forwardIfffLi6ELb0ELb1EEEvPT0_PKT_iiiPKbib)
        /*3740*/ 	.word	0x00000000


	//----- nvinfo : EIATTR_MIN_STACK_SIZE
	.align		4
.L_2385:
        /*3744*/ 	.byte	0x04, 0x12
        /*3746*/ 	.short	(.L_2387 - .L_2386)
	.align		4
.L_2386:
        /*3748*/ 	.word	index@(_ZN43_GLOBAL__N__9ae7fba5_10_SoftMax_cu_9f978f6320softmax_warp_forwardIfffLi5ELb0ELb1EEEvPT0_PKT_iiiPKbib)
        /*374c*/ 	.word	0x00000000


	//----- nvinfo : EIATTR_MIN_STACK_SIZE
	.align		4
.L_2387:
        /*3750*/ 	.byte	0x04, 0x12
        /*3752*/ 	.short	(.L_2389 - .L_2388)
	.align		4
.L_2388:
        /*3754*/ 	.word	index@(_ZN43_GLOBAL__N__9ae7fba5_10_SoftMax_cu_9f978f6320softmax_warp_forwardIfffLi4ELb0ELb1EEEvPT0_PKT_iiiPKbib)
        /*3758*/ 	.word	0x00000000


	//----- nvinfo : EIATTR_MIN_STACK_SIZE
	.align		4
.L_2389:
        /*375c*/ 	.byte	0x04, 0x12
        /*375e*/ 	.short	(.L_2391 - .L_2390)
	.align		4
.L_2390:
        /*3760*/ 	.word	index@(_ZN43_GLOBAL__N__9ae7fba5_10_SoftMax_cu_9f978f6320softmax_warp_forwardIfffLi3ELb0ELb1EEEvPT0_PKT_iiiPKbib)
        /*3764*/ 	.word	0x00000000


	//----- nvinfo : EIATTR_MIN_STACK_SIZE
	.align		4
.L_2391:
        /*3768*/ 	.byte	0x04, 0x12
        /*376a*/ 	.short	(.L_2393 - .L_2392)
	.align		4
.L_2392:
        /*376c*/ 	.word	index@(_ZN43_GLOBAL__N__9ae7fba5_10_SoftMax_cu_9f978f6320softmax_warp_forwardIfffLi2ELb0ELb1EEEvPT0_PKT_iiiPKbib)
        /*3770*/ 	.word	0x00000000


	//----- nvinfo : EIATTR_MIN_STACK_SIZE
	.align		4
.L_2393:
        /*3774*/ 	.byte	0x04, 0x12
        /*3776*/ 	.short	(.L_2395 - .L_2394)
	.align		4
.L_2394:
        /*3778*/ 	.word	index@(_ZN43_GLOBAL__N__9ae7fba5_10_SoftMax_cu_9f978f6320softmax_warp_forwardIfffLi1ELb0ELb1EEEvPT0_PKT_iiiPKbib)
        /*377c*/ 	.word	0x00000000


	//----- nvinfo : EIATTR_MIN_STACK_SIZE
	.align		4
.L_2395:
        /*3780*/ 	.byte	0x04, 0x12
        /*3782*/ 	.short	(.L_2397 - .L_2396)
	.align		4
.L_2396:
        /*3784*/ 	.word	index@(_ZN43_GLOBAL__N__9ae7fba5_10_SoftMax_cu_9f978f6320softmax_warp_forwardIfffLi0ELb0ELb1EEEvPT0_PKT_iiiPKbib)
        /*3788*/ 	.word	0x00000000


	//----- nvinfo : EIATTR_MIN_STACK_SIZE
	.align		4
.L_2397:
        /*378c*/ 	.byte	0x04, 0x12
        /*378e*/ 	.short	(.L_2399 - .L_2398)
	.align		4
.L_2398:
        /*3790*/ 	.word	index@(_ZN43_GLOBAL__N__9ae7fba5_10_SoftMax_cu_9f978f6320softmax_warp_forwardIdddLi11ELb0ELb1EEEvPT0_PKT_iiiPKbib)
        /*3794*/ 	.word	0x00000000


	//----- nvinfo : EIATTR_MIN_STACK_SIZE
	.align		4
.L_2399:
        /*3798*/ 	.byte	0x04, 0x12
        /*379a*/ 	.short	(.L_2401 - .L_2400)
	.align		4
.L_2400:
        /*379c*/ 	.word	index@(_ZN43_GLOBAL__N__9ae7fba5_10_SoftMax_cu_9f978f6320softmax_warp_forwardIdddLi10ELb0ELb1EEEvPT0_PKT_iiiPKbib)
        /*37a0*/ 	.word	0x00000000


	//----- nvinfo : EIATTR_MIN_STACK_SIZE
	.align		4
.L_2401:
        /*37a4*/ 	.byte	0x04, 0x12
        /*37a6*/ 	.short	(.L_2403 - .L_2402)
	.align		4
.L_2402:
        /*37a8*/ 	.word	index@(_ZN43_GLOBAL__N__9ae7fba5_10_SoftMax_cu_9f978f6320softmax_warp_forwardIdddLi9ELb0ELb1EEEvPT0_PKT_iiiPKbib)
        /*37ac*/ 	.word	0x00000000


	//----- nvinfo : EIATTR_MIN_STACK_SIZE
	.align		4
.L_2403:
        /*37b0*/ 	.byte	0x04, 0x12
        /*37b2*/ 	.short	(.L_2405 - .L_2404)
	.align		4
.L_2404:
        /*37b4*/ 	.word	index@(_ZN43_GLOBAL__N__9ae7fba5_10_SoftMax_cu_9f978f6320softmax_warp_forwardIdddLi8ELb0ELb1EEEvPT0_PKT_iiiPKbib)
        /*37b8*/ 	.word	0x00000000


	//----- nvinfo : EIATTR_MIN_STACK_SIZE
	.align		4
.L_2405:
        /*37bc*/ 	.byte	0x04, 0x12
        /*37be*/ 	.short	(.L_2407 - .L_2406)
	.align		4
.L_2406:
        /*37c0*/ 	.word	index@(_ZN43_GLOBAL__N__9ae7fba5_10_SoftMax_cu_9f978f6320softmax_warp_forwardIdddLi7ELb0ELb1EEEvPT0_PKT_iiiPKbib)
        /*37c4*/ 	.word	0x00000000


	//----- nvinfo : EIATTR_MIN_STACK_SIZE
	.align		4
.L_2407:
        /*37c8*/ 	.byte	0x04, 0x12
        /*37ca*/ 	.short	(.L_2409 - .L_2408)
	.align		4
.L_2408:
        /*37cc*/ 	.word	index@(_ZN43_GLOBAL__N__9ae7fba5_10_SoftMax_cu_9f978f6320softmax_warp_forwardIdddLi6ELb0ELb1EEEvPT0_PKT_iiiPKbib)
        /*37d0*/ 	.word	0x00000000


	//----- nvinfo : EIATTR_MIN_STACK_SIZE
	.align		4
.L_2409:
        /*37d4*/ 	.byte	0x04, 0x12
        /*37d6*/ 	.short	(.L_2411 - .L_2410)
	.align		4
.L_2410:
        /*37d8*/ 	.word	index@(_ZN43_GLOBAL__N__9ae7fba5_10_SoftMax_cu_9f978f6320softmax_warp_forwardIdddLi5ELb0ELb1EEEvPT0_PKT_iiiPKbib)
        /*37dc*/ 	.word	0x00000000


	//----- nvinfo : EIATTR_MIN_STACK_SIZE
	.align		4
.L_2411:
        /*37e0*/ 	.byte	0x04, 0x12
        /*37e2*/ 	.short	(.L_2413 - .L_2412)
	.align		4
.L_2412:
        /*37e4*/ 	.word	index@(_ZN43_GLOBAL__N__9ae7fba5_10_SoftMax_cu_9f978f6320softmax_warp_forwardIdddLi4ELb0ELb1EEEvPT0_PKT_iiiPKbib)
        /*37e8*/ 	.word	0x00000000


	//----- nvinfo : EIATTR_MIN_STACK_SIZE
	.align		4
.L_2413:
        /*37ec*/ 	.byte	0x04, 0x12
        /*37ee*/ 	.short	(.L_2415 - .L_2414)
	.align		4
.L_2414:
        /*37f0*/ 	.word	index@(_ZN43_GLOBAL__N__9ae7fba5_10_SoftMax_cu_9f978f6320softmax_warp_forwardIdddLi3ELb0ELb1EEEvPT0_PKT_iiiPKbib)
        /*37f4*/ 	.word	0x00000000


	//----- nvinfo : EIATTR_MIN_STACK_SIZE
	.align		4
.L_2415:
        /*37f8*/ 	.byte	0x04, 0x12
        /*37fa*/ 	.short	(.L_2417 - .L_2416)
	.align		4
.L_2416:
        /*37fc*/ 	.word	index@(_ZN43_GLOBAL__N__9ae7fba5_10_SoftMax_cu_9f978f6320softmax_warp_forwardIdddLi2ELb0ELb1EEEvPT0_PKT_iiiPKbib)
        /*3800*/ 	.word	0x00000000


	//----- nvinfo : EIATTR_MIN_STACK_SIZE
	.align		4
.L_2417:
        /*3804*/ 	.byte	0x04, 0x12
        /*3806*/ 	.short	(.L_2419 - .L_2418)
	.align		4
.L_2418:
        /*3808*/ 	.word	index@(_ZN43_GLOBAL__N__9ae7fba5_10_SoftMax_cu_9f978f6320softmax_warp_forwardIdddLi1ELb0ELb1EEEvPT0_PKT_iiiPKbib)
        /*380c*/ 	.word	0x00000000


	//----- nvinfo : EIATTR_MIN_STACK_SIZE
	.align		4
.L_2419:
        /*3810*/ 	.byte	0x04, 0x12
        /*3812*/ 	.short	(.L_2421 - .L_2420)
	.align		4
.L_2420:
        /*3814*/ 	.word	index@(_ZN43_GLOBAL__N__9ae7fba5_10_SoftMax_cu_9f978f6320softmax_warp_forwardIdddLi0ELb0ELb1EEEvPT0_PKT_iiiPKbib)
        /*3818*/ 	.word	0x00000000


	//----- nvinfo : EIATTR_MIN_STACK_SIZE
	.align		4
.L_2421:
        /*381c*/ 	.byte	0x04, 0x12
        /*381e*/ 	.short	(.L_2423 - .L_2422)
	.align		4
.L_2422:
        /*3820*/ 	.word	index@(_ZN43_GLOBAL__N__9ae7fba5_10_SoftMax_cu_9f978f6321softmax_warp_backwardIfN3c108BFloat16EfLi10ELb0ELb0EEEvPT0_PKT_S7_iiiPKb)
        /*3824*/ 	.word	0x00000000


	//----- nvinfo : EIATTR_MIN_STACK_SIZE
	.align		4
.L_2423:
        /*3828*/ 	.byte	0x04, 0x12
        /*382a*/ 	.short	(.L_2425 - .L_2424)
	.align		4
.L_2424:
        /*382c*/ 	.word	index@(_ZN43_GLOBAL__N__9ae7fba5_10_SoftMax_cu_9f978f6321softmax_warp_backwardIfN3c108BFloat16EfLi9ELb0ELb0EEEvPT0_PKT_S7_iiiPKb)
        /*3830*/ 	.word	0x00000000


	//----- nvinfo : EIATTR_MIN_STACK_SIZE
	.align		4
.L_2425:
        /*3834*/ 	.byte	0x04, 0x12
        /*3836*/ 	.short	(.L_2427 - .L_2426)
	.align		4
.L_2426:
        /*3838*/ 	.word	index@(_ZN43_GLOBAL__N__9ae7fba5_10_SoftMax_cu_9f978f6321softmax_warp_backwardIfN3c108BFloat16EfLi8ELb0ELb0EEEvPT0_PKT_S7_iiiPKb)
        /*383c*/ 	.word	0x00000000


	//----- nvinfo : EIATTR_MIN_STACK_SIZE
	.align		4
.L_2427:
        /*3840*/ 	.byte	0x04, 0x12
        /*3842*/ 	.short	(.L_2429 - .L_2428)
	.align		4
.L_2428:
        /*3844*/ 	.word	index@(_ZN43_GLOBAL__N__9ae7fba5_10_SoftMax_cu_9f978f6321softmax_warp_backwardIfN3c108BFloat16EfLi7ELb0ELb0EEEvPT0_PKT_S7_iiiPKb)
        /*3848*/ 	.word	0x00000000


	//----- nvinfo : EIATTR_MIN_STACK_SIZE
	.align		4
.L_2429:
        /*384c*/ 	.byte	0x04, 0x12
        /*384e*/ 	.short	(.L_2431 - .L_2430)
	.align		4
.L_2430:
        /*3850*/ 	.word	index@(_ZN43_GLOBAL__N__9ae7fba5_10_SoftMax_cu_9f978f6321softmax_warp_backwardIfN3c108BFloat16EfLi6ELb0ELb0EEEvPT0_PKT_S7_iiiPKb)
        /*3854*/ 	.word	0x00000000


	//----- nvinfo : EIATTR_MIN_STACK_SIZE
	.align		4
.L_2431:
        /*3858*/ 	.byte	0x04, 0x12
        /*385a*/ 	.short	(.L_2433 - .L_2432)
	.align		4
.L_2432:
        /*385c*/ 	.word	index@(_ZN43_GLOBAL__N__9ae7fba5_10_SoftMax_cu_9f978f6321softmax_warp_backwardIfN3c108BFloat16EfLi5ELb0ELb0EEEvPT0_PKT_S7_iiiPKb)
        /*3860*/ 	.word	0x00000000


	//----- nvinfo : EIATTR_MIN_STACK_SIZE
	.align		4
.L_2433:
        /*3864*/ 	.byte	0x04, 0x12
        /*3866*/ 	.short	(.L_2435 - .L_2434)
	.align		4
.L_2434:
        /*3868*/ 	.word	index@(_ZN43_GLOBAL__N__9ae7fba5_10_SoftMax_cu_9f978f6321softmax_warp_backwardIfN3c108BFloat16EfLi4ELb0ELb0EEEvPT0_PKT_S7_iiiPKb)
        /*386c*/ 	.word	0x00000000


	//----- nvinfo : EIATTR_MIN_STACK_SIZE
	.align		4
.L_2435:
        /*3870*/ 	.byte	0x04, 0x12
        /*3872*/ 	.short	(.L_2437 - .L_2436)
	.align		4
.L_2436:
        /*3874*/ 	.word	index@(_ZN43_GLOBAL__N__9ae7fba5_10_SoftMax_cu_9f978f6321softmax_warp_backwardIfN3c108BFloat16EfLi3ELb0ELb0EEEvPT0_PKT_S7_iiiPKb)
        /*3878*/ 	.word	0x00000000


	//----- nvinfo : EIATTR_MIN_STACK_SIZE
	.align		4
.L_2437:
        /*387c*/ 	.byte	0x04, 0x12
        /*387e*/ 	.short	(.L_2439 - .L_2438)
	.align		4
.L_2438:
        /*3880*/ 	.word	index@(_ZN43_GLOBAL__N__9ae7fba5_10_SoftMax_cu_9f978f6321softmax_warp_backwardIfN3c108BFloat16EfLi2ELb0ELb0EEEvPT0_PKT_S7_iiiPKb)
        /*3884*/ 	.word	0x00000000


	//----- nvinfo : EIATTR_MIN_STACK_SIZE
	.align		4
.L_2439:
        /*3888*/ 	.byte	0x04, 0x12
        /*388a*/ 	.short	(.L_2441 - .L_2440)
	.align		4
.L_2440:
        /*388c*/ 	.word	index@(_ZN43_GLOBAL__N__9ae7fba5_10_SoftMax_cu_9f978f6321softmax_warp_backwardIfN3c108BFloat16EfLi1ELb0ELb0EEEvPT0_PKT_S7_iiiPKb)
        /*3890*/ 	.word	0x00000000


	//----- nvinfo : EIATTR_MIN_STACK_SIZE
	.align		4
.L_2441:
        /*3894*/ 	.byte	0x04, 0x12
        /*3896*/ 	.short	(.L_2443 - .L_2442)
	.align		4
.L_2442:
        /*3898*/ 	.word	index@(_ZN43_GLOBAL__N__9ae7fba5_10_SoftMax_cu_9f978f6321softmax_warp_backwardIfN3c108BFloat16EfLi0ELb0ELb0EEEvPT0_PKT_S7_iiiPKb)
        /*389c*/ 	.word	0x00000000


	//----- nvinfo : EIATTR_MIN_STACK_SIZE
	.align		4
.L_2443:
        /*38a0*/ 	.byte	0x04, 0x12
        /*38a2*/ 	.short	(.L_2445 - .L_2444)
	.align		4
.L_2444:
        /*38a4*/ 	.word	index@(_ZN43_GLOBAL__N__9ae7fba5_10_SoftMax_cu_9f978f6321softmax_warp_backwardIN3c108BFloat16ES2_fLi10ELb0ELb0EEEvPT0_PKT_S7_iiiPKb)
        /*38a8*/ 	.word	0x00000000


	//----- nvinfo : EIATTR_MIN_STACK_SIZE
	.align		4
.L_2445:
        /*38ac*/ 	.byte	0x04, 0x12
        /*38ae*/ 	.short	(.L_2447 - .L_2446)
	.align		4
.L_2446:
        /*38b0*/ 	.word	index@(_ZN43_GLOBAL__N__9ae7fba5_10_SoftMax_cu_9f978f6321softmax_warp_backwardIN3c108BFloat16ES2_fLi9ELb0ELb0EEEvPT0_PKT_S7_iiiPKb)
        /*38b4*/ 	.word	0x00000000


	//----- nvinfo : EIATTR_MIN_STACK_SIZE
	.align		4
.L_2447:
        /*38b8*/ 	.byte	0x04, 0x12
        /*38ba*/ 	.short	(.L_2449 - .L_2448)
	.align		4
.L_2448:
        /*38bc*/ 	.word	index@(_ZN43_GLOBAL__N__9ae7fba5_10_SoftMax_cu_9f978f6321softmax_warp_backwardIN3c108BFloat16ES2_fLi8ELb0ELb0EEEvPT0_PKT_S7_iiiPKb)
        /*38c0*/ 	.word	0x00000000


	//----- nvinfo : EIATTR_MIN_STACK_SIZE
	.align		4
.L_2449:
        /*38c4*/ 	.byte	0x04, 0x12
        /*38c6*/ 	.short	(.L_2451 - .L_2450)
	.align		4
.L_2450:
        /*38c8*/ 	.word	index@(_ZN43_GLOBAL__N__9ae7fba5_10_SoftMax_cu_9f978f6321softmax_warp_backwardIN3c108BFloat16ES2_fLi7ELb0ELb0EEEvPT0_PKT_S7_iiiPKb)
        /*38cc*/ 	.word	0x00000000


	//----- nvinfo : EIATTR_MIN_STACK_SIZE
	.align		4
.L_2451:
        /*38d0*/ 	.byte	0x04, 0x12
        /*38d2*/ 	.short	(.L_2453 - .L_2452)
	.align		4
.L_2452:
        /*38d4*/ 	.word	index@(_ZN43_GLOBAL__N__9ae7fba5_10_SoftMax_cu_9f978f6321softmax_warp_backwardIN3c108BFloat16ES2_fLi6ELb0ELb0EEEvPT0_PKT_S7_iiiPKb)
        /*38d8*/ 	.word	0x00000000


	//----- nvinfo : EIATTR_MIN_STACK_SIZE
	.align		4
.L_2453:
        /*38dc*/ 	.byte	0x04, 0x12
        /*38de*/ 	.short	(.L_2455 - .L_2454)
	.align		4
.L_2454:
        /*38e0*/ 	.word	index@(_ZN43_GLOBAL__N__9ae7fba5_10_SoftMax_cu_9f978f6321softmax_warp_backwardIN3c108BFloat16ES2_fLi5ELb0ELb0EEEvPT0_PKT_S7_iiiPKb)
        /*38e4*/ 	.word	0x00000000


	//----- nvinfo : EIATTR_MIN_STACK_SIZE
	.align		4
.L_2455:
        /*38e8*/ 	.byte	0x04, 0x12
        /*38ea*/ 	.short	(.L_2457 - .L_2456)
	.align		4
.L_2456:
        /*38ec*/ 	.word	index@(_ZN43_GLOBAL__N__9ae7fba5_10_SoftMax_cu_9f978f6321softmax_warp_backwardIN3c108BFloat16ES2_fLi4ELb0ELb0EEEvPT0_PKT_S7_iiiPKb)
        /*38f0*/ 	.word	0x00000000


	//----- nvinfo : EIATTR_MIN_STACK_SIZE
	.align		4
.L_2457:
        /*38f4*/ 	.byte	0x04, 0x12
        /*38f6*/ 	.short	(.L_2459 - .L_2458)
	.align		4
.L_2458:
        /*38f8*/ 	.word	index@(_ZN43_GLOBAL__N__9ae7fba5_10_SoftMax_cu_9f978f6321softmax_warp_backwardIN3c108BFloat16ES2_fLi3ELb0ELb0EEEvPT0_PKT_S7_iiiPKb)
        /*38fc*/ 	.word	0x00000000


	//----- nvinfo : EIATTR_MIN_STACK_SIZE
	.align		4
.L_2459:
        /*3900*/ 	.byte	0x04, 0x12
        /*3902*/ 	.short	(.L_2461 - .L_2460)
	.align		4
.L_2460:
        /*3904*/ 	.word	index@(_ZN43_GLOBAL__N__9ae7fba5_10_SoftMax_cu_9f978f6321softmax_warp_backwardIN3c108BFloat16ES2_fLi2ELb0ELb0EEEvPT0_PKT_S7_iiiPKb)
        /*3908*/ 	.word	0x00000000


	//----- nvinfo : EIATTR_MIN_STACK_SIZE
	.align		4
.L_2461:
        /*390c*/ 	.byte	0x04, 0x12
        /*390e*/ 	.short	(.L_2463 - .L_2462)
	.align		4
.L_2462:
        /*3910*/ 	.word	index@(_ZN43_GLOBAL__N__9ae7fba5_10_SoftMax_cu_9f978f6321softmax_warp_backwardIN3c108BFloat16ES2_fLi1ELb0ELb0EEEvPT0_PKT_S7_iiiPKb)
        /*3914*/ 	.word	0x00000000


	//----- nvinfo : EIATTR_MIN_STACK_SIZE
	.align		4
.L_2463:
        /*3918*/ 	.byte	0x04, 0x12
        /*391a*/ 	.short	(.L_2465 - .L_2464)
	.align		4
.L_2464:
        /*391c*/ 	.word	index@(_ZN43_GLOBAL__N__9ae7fba5_10_SoftMax_cu_9f978f6321softmax_warp_backwardIN3c108BFloat16ES2_fLi0ELb0ELb0EEEvPT0_PKT_S7_iiiPKb)
        /*3920*/ 	.word	0x00000000


	//----- nvinfo : EIATTR_MIN_STACK_SIZE
	.align		4
.L_2465:
        /*3924*/ 	.byte	0x04, 0x12
        /*3926*/ 	.short	(.L_2467 - .L_2466)
	.align		4
.L_2466:
        /*3928*/ 	.word	index@(_ZN43_GLOBAL__N__9ae7fba5_10_SoftMax_cu_9f978f6321softmax_warp_backwardIfN3c104HalfEfLi10ELb0ELb0EEEvPT0_PKT_S7_iiiPKb)
        /*392c*/ 	.word	0x00000000


	//----- nvinfo : EIATTR_MIN_STACK_SIZE
	.align		4
.L_2467:
        /*3930*/ 	.byte	0x04, 0x12
        /*3932*/ 	.short	(.L_2469 - .L_2468)
	.align		4
.L_2468:
        /*3934*/ 	.word	index@(_ZN43_GLOBAL__N__9ae7fba5_10_SoftMax_cu_9f978f6321softmax_warp_backwardIfN3c104HalfEfLi9ELb0ELb0EEEvPT0_PKT_S7_iiiPKb)
        /*3938*/ 	.word	0x00000000


	//----- nvinfo : EIATTR_MIN_STACK_SIZE
	.align		4
.L_2469:
        /*393c*/ 	.byte	0x04, 0x12
        /*393e*/ 	.short	(.L_2471 - .L_2470)
	.align		4
.L_2470:
        /*3940*/ 	.word	index@(_ZN43_GLOBAL__N__9ae7fba5_10_SoftMax_cu_9f978f6321softmax_warp_backwardIfN3c104HalfEfLi8ELb0ELb0EEEvPT0_PKT_S7_iiiPKb)
        /*3944*/ 	.word	0x00000000


	//----- nvinfo : EIATTR_MIN_STACK_SIZE
	.align		4
.L_2471:
        /*3948*/ 	.byte	0x04, 0x12
        /*394a*/ 	.short	(.L_2473 - .L_2472)
	.align		4
.L_2472:
        /*394c*/ 	.word	index@(_ZN43_GLOBAL__N__9ae7fba5_10_SoftMax_cu_9f978f6321softmax_warp_backwardIfN3c104HalfEfLi7ELb0ELb0EEEvPT0_PKT_S7_iiiPKb)
        /*3950*/ 	.word	0x00000000


	//----- nvinfo : EIATTR_MIN_STACK_SIZE
	.align		4
.L_2473:
        /*3954*/ 	.byte	0x04, 0x12
        /*3956*/ 	.short	(.L_2475 - .L_2474)
	.align		4
.L_2474:
        /*3958*/ 	.word	index@(_ZN43_GLOBAL__N__9ae7fba5_10_SoftMax_cu_9f978f6321softmax_warp_backwardIfN3c104HalfEfLi6ELb0ELb0EEEvPT0_PKT_S7_iiiPKb)
        /*395c*/ 	.word	0x00000000


	//----- nvinfo : EIATTR_MIN_STACK_SIZE
	.align		4
.L_2475:
        /*3960*/ 	.byte	0x04, 0x12
        /*3962*/ 	.short	(.L_2477 - .L_2476)
	.align		4
.L_2476:
        /*3964*/ 	.word	index@(_ZN43_GLOBAL__N__9ae7fba5_10_SoftMax_cu_9f978f6321softmax_warp_backwardIfN3c104HalfEfLi5ELb0ELb0EEEvPT0_PKT_S7_iiiPKb)
        /*3968*/ 	.word	0x00000000


	//----- nvinfo : EIATTR_MIN_STACK_SIZE
	.align		4
.L_2477:
        /*396c*/ 	.byte	0x04, 0x12
        /*396e*/ 	.short	(.L_2479 - .L_2478)
	.align		4
.L_2478:
        /*3970*/ 	.word	index@(_ZN43_GLOBAL__N__9ae7fba5_10_SoftMax_cu_9f978f6321softmax_warp_backwardIfN3c104HalfEfLi4ELb0ELb0EEEvPT0_PKT_S7_iiiPKb)
        /*3974*/ 	.word	0x00000000


	//----- nvinfo : EIATTR_MIN_STACK_SIZE
	.align		4
.L_2479:
        /*3978*/ 	.byte	0x04, 0x12
        /*397a*/ 	.short	(.L_2481 - .L_2480)
	.align		4
.L_2480:
        /*397c*/ 	.word	index@(_ZN43_GLOBAL__N__9ae7fba5_10_SoftMax_cu_9f978f6321softmax_warp_backwardIfN3c104HalfEfLi3ELb0ELb0EEEvPT0_PKT_S7_iiiPKb)
        /*3980*/ 	.word	0x00000000


	//----- nvinfo : EIATTR_MIN_STACK_SIZE
	.align		4
.L_2481:
        /*3984*/ 	.byte	0x04, 0x12
        /*3986*/ 	.short	(.L_2483 - .L_2482)
	.align		4
.L_2482:
        /*3988*/ 	.word	index@(_ZN43_GLOBAL__N__9ae7fba5_10_SoftMax_cu_9f978f6321softmax_warp_backwardIfN3c104HalfEfLi2ELb0ELb0EEEvPT0_PKT_S7_iiiPKb)
        /*398c*/ 	.word	0x00000000


	//----- nvinfo : EIATTR_MIN_STACK_SIZE
	.align		4
.L_2483:
        /*3990*/ 	.byte	0x04, 0x12
        /*3992*/ 	.short	(.L_2485 - .L_2484)
	.align		4
.L_2484:
        /*3994*/ 	.word	index@(_ZN43_GLOBAL__N__9ae7fba5_10_SoftMax_cu_9f978f6321softmax_warp_backwardIfN3c104HalfEfLi1ELb0ELb0EEEvPT0_PKT_S7_iiiPKb)
        /*3998*/ 	.word	0x00000000


	//----- nvinfo : EIATTR_MIN_STACK_SIZE
	.align		4
.L_2485:
        /*399c*/ 	.byte	0x04, 0x12
        /*399e*/ 	.short	(.L_2487 - .L_2486)
	.align		4
.L_2486:
        /*39a0*/ 	.word	index@(_ZN43_GLOBAL__N__9ae7fba5_10_SoftMax_cu_9f978f6321softmax_warp_backwardIfN3c104HalfEfLi0ELb0ELb0EEEvPT0_PKT_S7_iiiPKb)
        /*39a4*/ 	.word	0x00000000


	//----- nvinfo : EIATTR_MIN_STACK_SIZE
	.align		4
.L_2487:
        /*39a8*/ 	.byte	0x04, 0x12
        /*39aa*/ 	.short	(.L_2489 - .L_2488)
	.align		4
.L_2488:
        /*39ac*/ 	.word	index@(_ZN43_GLOBAL__N__9ae7fba5_10_SoftMax_cu_9f978f6321softmax_warp_backwardIN3c104HalfES2_fLi10ELb0ELb0EEEvPT0_PKT_S7_iiiPKb)
        /*39b0*/ 	.word	0x00000000


	//----- nvinfo : EIATTR_MIN_STACK_SIZE
	.align		4
.L_2489:
        /*39b4*/ 	.byte	0x04, 0x12
        /*39b6*/ 	.short	(.L_2491 - .L_2490)
	.align		4
.L_2490:
        /*39b8*/ 	.word	index@(_ZN43_GLOBAL__N__9ae7fba5_10_SoftMax_cu_9f978f6321softmax_warp_backwardIN3c104HalfES2_fLi9ELb0ELb0EEEvPT0_PKT_S7_iiiPKb)
        /*39bc*/ 	.word	0x00000000


	//----- nvinfo : EIATTR_MIN_STACK_SIZE
	.align		4
.L_2491:
        /*39c0*/ 	.byte	0x04, 0x12
        /*39c2*/ 	.short	(.L_2493 - .L_2492)
	.align		4
.L_2492:
        /*39c4*/ 	.word	index@(_ZN43_GLOBAL__N__9ae7fba5_10_SoftMax_cu_9f978f6321softmax_warp_backwardIN3c104HalfES2_fLi8ELb0ELb0EEEvPT0_PKT_S7_iiiPKb)
        /*39c8*/ 	.word	0x00000000


	//----- nvinfo : EIATTR_MIN_STACK_SIZE
	.align		4
.L_2493:
        /*39cc*/ 	.byte	0x04, 0x12
        /*39ce*/ 	.short	(.L_2495 - .L_2494)
	.align		4
.L_2494:
        /*39d0*/ 	.word	index@(_ZN43_GLOBAL__N__9ae7fba5_10_SoftMax_cu_9f978f6321softmax_warp_backwardIN3c104HalfES2_fLi7ELb0ELb0EEEvPT0_PKT_S7_iiiPKb)
        /*39d4*/ 	.word	0x00000000


	//----- nvinfo : EIATTR_MIN_STACK_SIZE
	.align		4
.L_2495:
        /*39d8*/ 	.byte	0x04, 0x12
        /*39da*/ 	.short	(.L_2497 - .L_2496)
	.align		4
.L_2496:
        /*39dc*/ 	.word	index@(_ZN43_GLOBAL__N__9ae7fba5_10_SoftMax_cu_9f978f6321softmax_warp_backwardIN3c104HalfES2_fLi6ELb0ELb0EEEvPT0_PKT_S7_iiiPKb)
        /*39e0*/ 	.word	0x00000000


	//----- nvinfo : EIATTR_MIN_STACK_SIZE
	.align		4
.L_2497:
        /*39e4*/ 	.byte	0x04, 0x12
        /*39e6*/ 	.short	(.L_2499 - .L_2498)
	.align		4
.L_2498:
        /*39e8*/ 	.word	index@(_ZN43_GLOBAL__N__9ae7fba5_10_SoftMax_cu_9f978f6321softmax_warp_backwardIN3c104HalfES2_fLi5ELb0ELb0EEEvPT0_PKT_S7_iiiPKb)
        /*39ec*/ 	.word	0x00000000


	//----- nvinfo : EIATTR_MIN_STACK_SIZE
	.align		4
.L_2499:
        /*39f0*/ 	.byte	0x04, 0x12
        /*39f2*/ 	.short	(.L_2501 - .L_2500)
	.align		4
.L_2500:
        /*39f4*/ 	.word	index@(_ZN43_GLOBAL__N__9ae7fba5_10_SoftMax_cu_9f978f6321softmax_warp_backwardIN3c104HalfES2_fLi4ELb0ELb0EEEvPT0_PKT_S7_iiiPKb)
        /*39f8*/ 	.word	0x00000000


	//----- nvinfo : EIATTR_MIN_STACK_SIZE
	.align		4
.L_2501:
        /*39fc*/ 	.byte	0x04, 0x12
        /*39fe*/ 	.short	(.L_2503 - .L_2502)
	.align		4
.L_2502:
        /*3a00*/ 	.word	index@(_ZN43_GLOBAL__N__9ae7fba5_10_SoftMax_cu_9f978f6321softmax_warp_backwardIN3c104HalfES2_fLi3ELb0ELb0EEEvPT0_PKT_S7_iiiPKb)
        /*3a04*/ 	.word	0x00000000


	//----- nvinfo : EIATTR_MIN_STACK_SIZE
	.align		4
.L_2503:
        /*3a08*/ 	.byte	0x04, 0x12
        /*3a0a*/ 	.short	(.L_2505 - .L_2504)
	.align		4
.L_2504:
        /*3a0c*/ 	.word	index@(_ZN43_GLOBAL__N__9ae7fba5_10_SoftMax_cu_9f978f6321softmax_warp_backwardIN3c104HalfES2_fLi2ELb0ELb0EEEvPT0_PKT_S7_iiiPKb)
        /*3a10*/ 	.word	0x00000000


	//----- nvinfo : EIATTR_MIN_STACK_SIZE
	.align		4
.L_2505:
        /*3a14*/ 	.byte	0x04, 0x12
        /*3a16*/ 	.short	(.L_2507 - .L_2506)
	.align		4
.L_2506:
        /*3a18*/ 	.word	index@(_ZN43_GLOBAL__N__9ae7fba5_10_SoftMax_cu_9f978f6321softmax_warp_backwardIN3c104HalfES2_fLi1ELb0ELb0EEEvPT0_PKT_S7_iiiPKb)
        /*3a1c*/ 	.word	0x00000000


	//----- nvinfo : EIATTR_MIN_STACK_SIZE
	.align		4
.L_2507:
        /*3a20*/ 	.byte	0x04, 0x12
        /*3a22*/ 	.short	(.L_2509 - .L_2508)
	.align		4
.L_2508:
        /*3a24*/ 	.word	index@(_ZN43_GLOBAL__N__9ae7fba5_10_SoftMax_cu_9f978f6321softmax_warp_backwardIN3c104HalfES2_fLi0ELb0ELb0EEEvPT0_PKT_S7_iiiPKb)
        /*3a28*/ 	.word	0x00000000


	//----- nvinfo : EIATTR_MIN_STACK_SIZE
	.align		4
.L_2509:
        /*3a2c*/ 	.byte	0x04, 0x12
        /*3a2e*/ 	.short	(.L_2511 - .L_2510)
	.align		4
.L_2510:
        /*3a30*/ 	.word	index@(_ZN43_GLOBAL__N__9ae7fba5_10_SoftMax_cu_9f978f6321softmax_warp_backwardIfffLi10ELb0ELb0EEEvPT0_PKT_S5_iiiPKb)
        /*3a34*/ 	.word	0x00000000


	//----- nvinfo : EIATTR_MIN_STACK_SIZE
	.align		4
.L_2511:
        /*3a38*/ 	.byte	0x04, 0x12
        /*3a3a*/ 	.short	(.L_2513 - .L_2512)
	.align		4
.L_2512:
        /*3a3c*/ 	.word	index@(_ZN43_GLOBAL__N__9ae7fba5_10_SoftMax_cu_9f978f6321softmax_warp_backwardIfffLi9ELb0ELb0EEEvPT0_PKT_S5_iiiPKb)
        /*3a40*/ 	.word	0x00000000


	//----- nvinfo : EIATTR_MIN_STACK_SIZE
	.align		4
.L_2513:
        /*3a44*/ 	.byte	0x04, 0x12
        /*3a46*/ 	.short	(.L_2515 - .L_2514)
	.align		4
.L_2514:
        /*3a48*/ 	.word	index@(_ZN43_GLOBAL__N__9ae7fba5_10_SoftMax_cu_9f978f6321softmax_warp_backwardIfffLi8ELb0ELb0EEEvPT0_PKT_S5_iiiPKb)
        /*3a4c*/ 	.word	0x00000000


	//----- nvinfo : EIATTR_MIN_STACK_SIZE
	.align		4
.L_2515:
        /*3a50*/ 	.byte	0x04, 0x12
        /*3a52*/ 	.short	(.L_2517 - .L_2516)
	.align		4
.L_2516:
        /*3a54*/ 	.word	index@(_ZN43_GLOBAL__N__9ae7fba5_10_SoftMax_cu_9f978f6321softmax_warp_backwardIfffLi7ELb0ELb0EEEvPT0_PKT_S5_iiiPKb)
        /*3a58*/ 	.word	0x00000000


	//----- nvinfo : EIATTR_MIN_STACK_SIZE
	.align		4
.L_2517:
        /*3a5c*/ 	.byte	0x04, 0x12
        /*3a5e*/ 	.short	(.L_2519 - .L_2518)
	.align		4
.L_2518:
        /*3a60*/ 	.word	index@(_ZN43_GLOBAL__N__9ae7fba5_10_SoftMax_cu_9f978f6321softmax_warp_backwardIfffLi6ELb0ELb0EEEvPT0_PKT_S5_iiiPKb)
        /*3a64*/ 	.word	0x00000000


	//----- nvinfo : EIATTR_MIN_STACK_SIZE
	.align		4
.L_2519:
        /*3a68*/ 	.byte	0x04, 0x12
        /*3a6a*/ 	.short	(.L_2521 - .L_2520)
	.align		4
.L_2520:
        /*3a6c*/ 	.word	index@(_ZN43_GLOBAL__N__9ae7fba5_10_SoftMax_cu_9f978f6321softmax_warp_backwardIfffLi5ELb0ELb0EEEvPT0_PKT_S5_iiiPKb)
        /*3a70*/ 	.word	0x00000000


	//----- nvinfo : EIATTR_MIN_STACK_SIZE
	.align		4
.L_2521:
        /*3a74*/ 	.byte	0x04, 0x12
        /*3a76*/ 	.short	(.L_2523 - .L_2522)
	.align		4
.L_2522:
        /*3a78*/ 	.word	index@(_ZN43_GLOBAL__N__9ae7fba5_10_SoftMax_cu_9f978f6321softmax_warp_backwardIfffLi4ELb0ELb0EEEvPT0_PKT_S5_iiiPKb)
        /*3a7c*/ 	.word	0x00000000


	//----- nvinfo : EIATTR_MIN_STACK_SIZE
	.align		4
.L_2523:
        /*3a80*/ 	.byte	0x04, 0x12
        /*3a82*/ 	.short	(.L_2525 - .L_2524)
	.align		4
.L_2524:
        /*3a84*/ 	.word	index@(_ZN43_GLOBAL__N__9ae7fba5_10_SoftMax_cu_9f978f6321softmax_warp_backwardIfffLi3ELb0ELb0EEEvPT0_PKT_S5_iiiPKb)
        /*3a88*/ 	.word	0x00000000


	//----- nvinfo : EIATTR_MIN_STACK_SIZE
	.align		4
.L_2525:
        /*3a8c*/ 	.byte	0x04, 0x12
        /*3a8e*/ 	.short	(.L_2527 - .L_2526)
	.align		4
.L_2526:
        /*3a90*/ 	.word	index@(_ZN43_GLOBAL__N__9ae7fba5_10_SoftMax_cu_9f978f6321softmax_warp_backwardIfffLi2ELb0ELb0EEEvPT0_PKT_S5_iiiPKb)
        /*3a94*/ 	.word	0x00000000


	//----- nvinfo : EIATTR_MIN_STACK_SIZE
	.align		4
.L_2527:
        /*3a98*/ 	.byte	0x04, 0x12
        /*3a9a*/ 	.short	(.L_2529 - .L_2528)
	.align		4
.L_2528:
        /*3a9c*/ 	.word	index@(_ZN43_GLOBAL__N__9ae7fba5_10_SoftMax_cu_9f978f6321softmax_warp_backwardIfffLi1ELb0ELb0EEEvPT0_PKT_S5_iiiPKb)
        /*3aa0*/ 	.word	0x00000000


	//----- nvinfo : EIATTR_MIN_STACK_SIZE
	.align		4
.L_2529:
        /*3aa4*/ 	.byte	0x04, 0x12
        /*3aa6*/ 	.short	(.L_2531 - .L_2530)
	.align		4
.L_2530:
        /*3aa8*/ 	.word	index@(_ZN43_GLOBAL__N__9ae7fba5_10_SoftMax_cu_9f978f6321softmax_warp_backwardIfffLi0ELb0ELb0EEEvPT0_PKT_S5_iiiPKb)
        /*3aac*/ 	.word	0x00000000


	//----- nvinfo : EIATTR_MIN_STACK_SIZE
	.align		4
.L_2531:
        /*3ab0*/ 	.byte	0x04, 0x12
        /*3ab2*/ 	.short	(.L_2533 - .L_2532)
	.align		4
.L_2532:
        /*3ab4*/ 	.word	index@(_ZN43_GLOBAL__N__9ae7fba5_10_SoftMax_cu_9f978f6321softmax_warp_backwardIdddLi10ELb0ELb0EEEvPT0_PKT_S5_iiiPKb)
        /*3ab8*/ 	.word	0x00000000


	//----- nvinfo : EIATTR_MIN_STACK_SIZE
	.align		4
.L_2533:
        /*3abc*/ 	.byte	0x04, 0x12
        /*3abe*/ 	.short	(.L_2535 - .L_2534)
	.align		4
.L_2534:
        /*3ac0*/ 	.word	index@(_ZN43_GLOBAL__N__9ae7fba5_10_SoftMax_cu_9f978f6321softmax_warp_backwardIdddLi9ELb0ELb0EEEvPT0_PKT_S5_iiiPKb)
        /*3ac4*/ 	.word	0x00000000


	//----- nvinfo : EIATTR_MIN_STACK_SIZE
	.align		4
.L_2535:
        /*3ac8*/ 	.byte	0x04, 0x12
        /*3aca*/ 	.short	(.L_2537 - .L_2536)
	.align		4
.L_2536:
        /*3acc*/ 	.word	index@(_ZN43_GLOBAL__N__9ae7fba5_10_SoftMax_cu_9f978f6321softmax_warp_backwardIdddLi8ELb0ELb0EEEvPT0_PKT_S5_iiiPKb)
        /*3ad0*/ 	.word	0x00000000


	//----- nvinfo : EIATTR_MIN_STACK_SIZE
	.align		4
.L_2537:
        /*3ad4*/ 	.byte	0x04, 0x12
        /*3ad6*/ 	.short	(.L_2539 - .L_2538)
	.align		4
.L_2538:
        /*3ad8*/ 	.word	index@(_ZN43_GLOBAL__N__9ae7fba5_10_SoftMax_cu_9f978f6321softmax_warp_backwardIdddLi7ELb0ELb0EEEvPT0_PKT_S5_iiiPKb)
        /*3adc*/ 	.word	0x00000000


	//----- nvinfo : EIATTR_MIN_STACK_SIZE
	.align		4
.L_2539:
        /*3ae0*/ 	.byte	0x04, 0x12
        /*3ae2*/ 	.short	(.L_2541 - .L_2540)
	.align		4
.L_2540:
        /*3ae4*/ 	.word	index@(_ZN43_GLOBAL__N__9ae7fba5_10_SoftMax_cu_9f978f6321softmax_warp_backwardIdddLi6ELb0ELb0EEEvPT0_PKT_S5_iiiPKb)
        /*3ae8*/ 	.word	0x00000000


	//----- nvinfo : EIATTR_MIN_STACK_SIZE
	.align		4
.L_2541:
        /*3aec*/ 	.byte	0x04, 0x12
        /*3aee*/ 	.short	(.L_2543 - .L_2542)
	.align		4
.L_2542:
        /*3af0*/ 	.word	index@(_ZN43_GLOBAL__N__9ae7fba5_10_SoftMax_cu_9f978f6321softmax_warp_backwardIdddLi5ELb0ELb0EEEvPT0_PKT_S5_iiiPKb)
        /*3af4*/ 	.word	0x00000000


	//----- nvinfo : EIATTR_MIN_STACK_SIZE
	.align		4
.L_2543:
        /*3af8*/ 	.byte	0x04, 0x12
        /*3afa*/ 	.short	(.L_2545 - .L_2544)
	.align		4
.L_2544:
        /*3afc*/ 	.word	index@(_ZN43_GLOBAL__N__9ae7fba5_10_SoftMax_cu_9f978f6321softmax_warp_backwardIdddLi4ELb0ELb0EEEvPT0_PKT_S5_iiiPKb)
        /*3b00*/ 	.word	0x00000000


	//----- nvinfo : EIATTR_MIN_STACK_SIZE
	.align		4
.L_2545:
        /*3b04*/ 	.byte	0x04, 0x12
        /*3b06*/ 	.short	(.L_2547 - .L_2546)
	.align		4
.L_2546:
        /*3b08*/ 	.word	index@(_ZN43_GLOBAL__N__9ae7fba5_10_SoftMax_cu_9f978f6321softmax_warp_backwardIdddLi3ELb0ELb0EEEvPT0_PKT_S5_iiiPKb)
        /*3b0c*/ 	.word	0x00000000


	//----- nvinfo : EIATTR_MIN_STACK_SIZE
	.align		4
.L_2547:
        /*3b10*/ 	.byte	0x04, 0x12
        /*3b12*/ 	.short	(.L_2549 - .L_2548)
	.align		4
.L_2548:
        /*3b14*/ 	.word	index@(_ZN43_GLOBAL__N__9ae7fba5_10_SoftMax_cu_9f978f6321softmax_warp_backwardIdddLi2ELb0ELb0EEEvPT0_PKT_S5_iiiPKb)
        /*3b18*/ 	.word	0x00000000


	//----- nvinfo : EIATTR_MIN_STACK_SIZE
	.align		4
.L_2549:
        /*3b1c*/ 	.byte	0x04, 0x12
        /*3b1e*/ 	.short	(.L_2551 - .L_2550)
	.align		4
.L_2550:
        /*3b20*/ 	.word	index@(_ZN43_GLOBAL__N__9ae7fba5_10_SoftMax_cu_9f978f6321softmax_warp_backwardIdddLi1ELb0ELb0EEEvPT0_PKT_S5_iiiPKb)
        /*3b24*/ 	.word	0x00000000


	//----- nvinfo : EIATTR_MIN_STACK_SIZE
	.align		4
.L_2551:
        /*3b28*/ 	.byte	0x04, 0x12
        /*3b2a*/ 	.short	(.L_2553 - .L_2552)
	.align		4
.L_2552:
        /*3b2c*/ 	.word	index@(_ZN43_GLOBAL__N__9ae7fba5_10_SoftMax_cu_9f978f6321softmax_warp_backwardIdddLi0ELb0ELb0EEEvPT0_PKT_S5_iiiPKb)
        /*3b30*/ 	.word	0x00000000


	//----- nvinfo : EIATTR_MIN_STACK_SIZE
	.align		4
.L_2553:
        /*3b34*/ 	.byte	0x04, 0x12
        /*3b36*/ 	.short	(.L_2555 - .L_2554)
	.align		4
.L_2554:
        /*3b38*/ 	.word	index@(_ZN43_GLOBAL__N__9ae7fba5_10_SoftMax_cu_9f978f6320softmax_warp_forwardIN3c108BFloat16EffLi11ELb0ELb0EEEvPT0_PKT_iiiPKbib)
        /*3b3c*/ 	.word	0x00000000


	//----- nvinfo : EIATTR_MIN_STACK_SIZE
	.align		4
.L_2555:
        /*3b40*/ 	.byte	0x04, 0x12
        /*3b42*/ 	.short	(.L_2557 - .L_2556)
	.align		4
.L_2556:
        /*3b44*/ 	.word	index@(_ZN43_GLOBAL__N__9ae7fba5_10_SoftMax_cu_9f978f6320softmax_warp_forwardIN3c108BFloat16EffLi10ELb0ELb0EEEvPT0_PKT_iiiPKbib)
        /*3b48*/ 	.word	0x00000000


	//----- nvinfo : EIATTR_MIN_STACK_SIZE
	.align		4
.L_2557:
        /*3b4c*/ 	.byte	0x04, 0x12
        /*3b4e*/ 	.short	(.L_2559 - .L_2558)
	.align		4
.L_2558:
        /*3b50*/ 	.word	index@(_ZN43_GLOBAL__N__9ae7fba5_10_SoftMax_cu_9f978f6320softmax_warp_forwardIN3c108BFloat16EffLi9ELb0ELb0EEEvPT0_PKT_iiiPKbib)
        /*3b54*/ 	.word	0x00000000


	//----- nvinfo : EIATTR_MIN_STACK_SIZE
	.align		4
.L_2559:
        /*3b58*/ 	.byte	0x04, 0x12
        /*3b5a*/ 	.short	(.L_2561 - .L_2560)
	.align		4
.L_2560:
        /*3b5c*/ 	.word	index@(_ZN43_GLOBAL__N__9ae7fba5_10_SoftMax_cu_9f978f6320softmax_warp_forwardIN3c108BFloat16EffLi8ELb0ELb0EEEvPT0_PKT_iiiPKbib)
        /*3b60*/ 	.word	0x00000000


	//----- nvinfo : EIATTR_MIN_STACK_SIZE
	.align		4
.L_2561:
        /*3b64*/ 	.byte	0x04, 0x12
        /*3b66*/ 	.short	(.L_2563 - .L_2562)
	.align		4
.L_2562:
        /*3b68*/ 	.word	index@(_ZN43_GLOBAL__N__9ae7fba5_10_SoftMax_cu_9f978f6320softmax_warp_forwardIN3c108BFloat16EffLi7ELb0ELb0EEEvPT0_PKT_iiiPKbib)
        /*3b6c*/ 	.word	0x00000000


	//----- nvinfo : EIATTR_MIN_STACK_SIZE
	.align		4
.L_2563:
        /*3b70*/ 	.byte	0x04, 0x12
        /*3b72*/ 	.short	(.L_2565 - .L_2564)
	.align		4
.L_2564:
        /*3b74*/ 	.word	index@(_ZN43_GLOBAL__N__9ae7fba5_10_SoftMax_cu_9f978f6320softmax_warp_forwardIN3c108BFloat16EffLi6ELb0ELb0EEEvPT0_PKT_iiiPKbib)
        /*3b78*/ 	.word	0x00000000


	//----- nvinfo : EIATTR_MIN_STACK_SIZE
	.align		4
.L_2565:
        /*3b7c*/ 	.byte	0x04, 0x12
        /*3b7e*/ 	.short	(.L_2567 - .L_2566)
	.align		4
.L_2566:
        /*3b80*/ 	.word	index@(_ZN43_GLOBAL__N__9ae7fba5_10_SoftMax_cu_9f978f6320softmax_warp_forwardIN3c108BFloat16EffLi5ELb0ELb0EEEvPT0_PKT_iiiPKbib)
        /*3b84*/ 	.word	0x00000000


	//----- nvinfo : EIATTR_MIN_STACK_SIZE
	.align		4
.L_2567:
        /*3b88*/ 	.byte	0x04, 0x12
        /*3b8a*/ 	.short	(.L_2569 - .L_2568)
	.align		4
.L_2568:
        /*3b8c*/ 	.word	index@(_ZN43_GLOBAL__N__9ae7fba5_10_SoftMax_cu_9f978f6320softmax_warp_forwardIN3c108BFloat16EffLi4ELb0ELb0EEEvPT0_PKT_iiiPKbib)
        /*3b90*/ 	.word	0x00000000


	//----- nvinfo : EIATTR_MIN_STACK_SIZE
	.align		4
.L_2569:
        /*3b94*/ 	.byte	0x04, 0x12
        /*3b96*/ 	.short	(.L_2571 - .L_2570)
	.align		4
.L_2570:
        /*3b98*/ 	.word	index@(_ZN43_GLOBAL__N__9ae7fba5_10_SoftMax_cu_9f978f6320softmax_warp_forwardIN3c108BFloat16EffLi3ELb0ELb0EEEvPT0_PKT_iiiPKbib)
        /*3b9c*/ 	.word	0x00000000


	//----- nvinfo : EIATTR_MIN_STACK_SIZE
	.align		4
.L_2571:
        /*3ba0*/ 	.byte	0x04, 0x12
        /*3ba2*/ 	.short	(.L_2573 - .L_2572)
	.align		4
.L_2572:
        /*3ba4*/ 	.word	index@(_ZN43_GLOBAL__N__9ae7fba5_10_SoftMax_cu_9f978f6320softmax_warp_forwardIN3c108BFloat16EffLi2ELb0ELb0EEEvPT0_PKT_iiiPKbib)
        /*3ba8*/ 	.word	0x00000000


	//----- nvinfo : EIATTR_MIN_STACK_SIZE
	.align		4
.L_2573:
        /*3bac*/ 	.byte	0x04, 0x12
        /*3bae*/ 	.short	(.L_2575 - .L_2574)
	.align		4
.L_2574:
        /*3bb0*/ 	.word	index@(_ZN43_GLOBAL__N__9ae7fba5_10_SoftMax_cu_9f978f6320softmax_warp_forwardIN3c108BFloat16EffLi1ELb0ELb0EEEvPT0_PKT_iiiPKbib)
        /*3bb4*/ 	.word	0x00000000


	//----- nvinfo : EIATTR_MIN_STACK_SIZE
	.align		4
.L_2575:
        /*3bb8*/ 	.byte	0x04, 0x12
        /*3bba*/ 	.short	(.L_2577 - .L_2576)
	.align		4
.L_2576:
        /*3bbc*/ 	.word	index@(_ZN43_GLOBAL__N__9ae7fba5_10_SoftMax_cu_9f978f6320softmax_warp_forwardIN3c108BFloat16EffLi0ELb0ELb0EEEvPT0_PKT_iiiPKbib)
        /*3bc0*/ 	.word	0x00000000


	//----- nvinfo : EIATTR_MIN_STACK_SIZE
	.align		4
.L_2577:
        /*3bc4*/ 	.byte	0x04, 0x12
        /*3bc6*/ 	.short	(.L_2579 - .L_2578)
	.align		4
.L_2578:
        /*3bc8*/ 	.word	index@(_ZN43_GLOBAL__N__9ae7fba5_10_SoftMax_cu_9f978f6320softmax_warp_forwardIN3c108BFloat16ES2_fLi11ELb0ELb0EEEvPT0_PKT_iiiPKbib)
        /*3bcc*/ 	.word	0x00000000


	//----- nvinfo : EIATTR_MIN_STACK_SIZE
	.align		4
.L_2579:
        /*3bd0*/ 	.byte	0x04, 0x12
        /*3bd2*/ 	.short	(.L_2581 - .L_2580)
	.align		4
.L_2580:
        /*3bd4*/ 	.word	index@(_ZN43_GLOBAL__N__9ae7fba5_10_SoftMax_cu_9f978f6320softmax_warp_forwardIN3c108BFloat16ES2_fLi10ELb0ELb0EEEvPT0_PKT_iiiPKbib)
        /*3bd8*/ 	.word	0x00000000


	//----- nvinfo : EIATTR_MIN_STACK_SIZE
	.align		4
.L_2581:
        /*3bdc*/ 	.byte	0x04, 0x12
        /*3bde*/ 	.short	(.L_2583 - .L_2582)
	.align		4
.L_2582:
        /*3be0*/ 	.word	index@(_ZN43_GLOBAL__N__9ae7fba5_10_SoftMax_cu_9f978f6320softmax_warp_forwardIN3c108BFloat16ES2_fLi9ELb0ELb0EEEvPT0_PKT_iiiPKbib)
        /*3be4*/ 	.word	0x00000000


	//----- nvinfo : EIATTR_MIN_STACK_SIZE
	.align		4
.L_2583:
        /*3be8*/ 	.byte	0x04, 0x12
        /*3bea*/ 	.short	(.L_2585 - .L_2584)
	.align		4
.L_2584:
        /*3bec*/ 	.word	index@(_ZN43_GLOBAL__N__9ae7fba5_10_SoftMax_cu_9f978f6320softmax_warp_forwardIN3c108BFloat16ES2_fLi8ELb0ELb0EEEvPT0_PKT_iiiPKbib)
        /*3bf0*/ 	.word	0x00000000


	//----- nvinfo : EIATTR_MIN_STACK_SIZE
	.align		4
.L_2585:
        /*3bf4*/ 	.byte	0x04, 0x12
        /*3bf6*/ 	.short	(.L_2587 - .L_2586)
	.align		4
.L_2586:
        /*3bf8*/ 	.word	index@(_ZN43_GLOBAL__N__9ae7fba5_10_SoftMax_cu_9f978f6320softmax_warp_forwardIN3c108BFloat16ES2_fLi7ELb0ELb0EEEvPT0_PKT_iiiPKbib)
        /*3bfc*/ 	.word	0x00000000


	//----- nvinfo : EIATTR_MIN_STACK_SIZE
	.align		4
.L_2587:
        /*3c00*/ 	.byte	0x04, 0x12
        /*3c02*/ 	.short	(.L_2589 - .L_2588)
	.align		4
.L_2588:
        /*3c04*/ 	.word	index@(_ZN43_GLOBAL__N__9ae7fba5_10_SoftMax_cu_9f978f6320softmax_warp_forwardIN3c108BFloat16ES2_fLi6ELb0ELb0EEEvPT0_PKT_iiiPKbib)
        /*3c08*/ 	.word	0x00000000


	//----- nvinfo : EIATTR_MIN_STACK_SIZE
	.align		4
.L_2589:
        /*3c0c*/ 	.byte	0x04, 0x12
        /*3c0e*/ 	.short	(.L_2591 - .L_2590)
	.align		4
.L_2590:
        /*3c10*/ 	.word	index@(_ZN43_GLOBAL__N__9ae7fba5_10_SoftMax_cu_9f978f6320softmax_warp_forwardIN3c108BFloat16ES2_fLi5ELb0ELb0EEEvPT0_PKT_iiiPKbib)
        /*3c14*/ 	.word	0x00000000


	//----- nvinfo : EIATTR_MIN_STACK_SIZE
	.align		4
.L_2591:
        /*3c18*/ 	.byte	0x04, 0x12
        /*3c1a*/ 	.short	(.L_2593 - .L_2592)
	.align		4
.L_2592:
        /*3c1c*/ 	.word	index@(_ZN43_GLOBAL__N__9ae7fba5_10_SoftMax_cu_9f978f6320softmax_warp_forwardIN3c108BFloat16ES2_fLi4ELb0ELb0EEEvPT0_PKT_iiiPKbib)
        /*3c20*/ 	.word	0x00000000


	//----- nvinfo : EIATTR_MIN_STACK_SIZE
	.align		4
.L_2593:
        /*3c24*/ 	.byte	0x04, 0x12
        /*3c26*/ 	.short	(.L_2595 - .L_2594)
	.align		4
.L_2594:
        /*3c28*/ 	.word	index@(_ZN43_GLOBAL__N__9ae7fba5_10_SoftMax_cu_9f978f6320softmax_warp_forwardIN3c108BFloat16ES2_fLi3ELb0ELb0EEEvPT0_PKT_iiiPKbib)
        /*3c2c*/ 	.word	0x00000000


	//----- nvinfo : EIATTR_MIN_STACK_SIZE
	.align		4
.L_2595:
        /*3c30*/ 	.byte	0x04, 0x12
        /*3c32*/ 	.short	(.L_2597 - .L_2596)
	.align		4
.L_2596:
        /*3c34*/ 	.word	index@(_ZN43_GLOBAL__N__9ae7fba5_10_SoftMax_cu_9f978f6320softmax_warp_forwardIN3c108BFloat16ES2_fLi2ELb0ELb0EEEvPT0_PKT_iiiPKbib)
        /*3c38*/ 	.word	0x00000000


	//----- nvinfo : EIATTR_MIN_STACK_SIZE
	.align		4
.L_2597:
        /*3c3c*/ 	.byte	0x04, 0x12
        /*3c3e*/ 	.short	(.L_2599 - .L_2598)
	.align		4
.L_2598:
        /*3c40*/ 	.word	index@(_ZN43_GLOBAL__N__9ae7fba5_10_SoftMax_cu_9f978f6320softmax_warp_forwardIN3c108BFloat16ES2_fLi1ELb0ELb0EEEvPT0_PKT_iiiPKbib)
        /*3c44*/ 	.word	0x00000000


	//----- nvinfo : EIATTR_MIN_STACK_SIZE
	.align		4
.L_2599:
        /*3c48*/ 	.byte	0x04, 0x12
        /*3c4a*/ 	.short	(.L_2601 - .L_2600)
	.align		4
.L_2600:
        /*3c4c*/ 	.word	index@(_ZN43_GLOBAL__N__9ae7fba5_10_SoftMax_cu_9f978f6320softmax_warp_forwardIN3c108BFloat16ES2_fLi0ELb0ELb0EEEvPT0_PKT_iiiPKbib)
        /*3c50*/ 	.word	0x00000000


	//----- nvinfo : EIATTR_MIN_STACK_SIZE
	.align		4
.L_2601:
        /*3c54*/ 	.byte	0x04, 0x12
        /*3c56*/ 	.short	(.L_2603 - .L_2602)
	.align		4
.L_2602:
        /*3c58*/ 	.word	index@(_ZN43_GLOBAL__N__9ae7fba5_10_SoftMax_cu_9f978f6320softmax_warp_forwardIN3c104HalfEffLi11ELb0ELb0EEEvPT0_PKT_iiiPKbib)
        /*3c5c*/ 	.word	0x00000000


	//----- nvinfo : EIATTR_MIN_STACK_SIZE
	.align		4
.L_2603:
        /*3c60*/ 	.byte	0x04, 0x12
        /*3c62*/ 	.short	(.L_2605 - .L_2604)
	.align		4
.L_2604:
        /*3c64*/ 	.word	index@(_ZN43_GLOBAL__N__9ae7fba5_10_SoftMax_cu_9f978f6320softmax_warp_forwardIN3c104HalfEffLi10ELb0ELb0EEEvPT0_PKT_iiiPKbib)
        /*3c68*/ 	.word	0x00000000


	//----- nvinfo : EIATTR_MIN_STACK_SIZE
	.align		4
.L_2605:
        /*3c6c*/ 	.byte	0x04, 0x12
        /*3c6e*/ 	.short	(.L_2607 - .L_2606)
	.align		4
.L_2606:
        /*3c70*/ 	.word	index@(_ZN43_GLOBAL__N__9ae7fba5_10_SoftMax_cu_9f978f6320softmax_warp_forwardIN3c104HalfEffLi9ELb0ELb0EEEvPT0_PKT_iiiPKbib)
        /*3c74*/ 	.word	0x00000000


	//----- nvinfo : EIATTR_MIN_STACK_SIZE
	.align		4
.L_2607:
        /*3c78*/ 	.byte	0x04, 0x12
        /*3c7a*/ 	.short	(.L_2609 - .L_2608)
	.align		4
.L_2608:
        /*3c7c*/ 	.word	index@(_ZN43_GLOBAL__N__9ae7fba5_10_SoftMax_cu_9f978f6320softmax_warp_forwardIN3c104HalfEffLi8ELb0ELb0EEEvPT0_PKT_iiiPKbib)
        /*3c80*/ 	.word	0x00000000


	//----- nvinfo : EIATTR_MIN_STACK_SIZE
	.align		4
.L_2609:
        /*3c84*/ 	.byte	0x04, 0x12
        /*3c86*/ 	.short	(.L_2611 - .L_2610)
	.align		4
.L_2610:
        /*3c88*/ 	.word	index@(_ZN43_GLOBAL__N__9ae7fba5_10_SoftMax_cu_9f978f6320softmax_warp_forwardIN3c104HalfEffLi7ELb0ELb0EEEvPT0_PKT_iiiPKbib)
        /*3c8c*/ 	.word	0x00000000


	//----- nvinfo : EIATTR_MIN_STACK_SIZE
	.align		4
.L_2611:
        /*3c90*/ 	.byte	0x04, 0x12
        /*3c92*/ 	.short	(.L_2613 - .L_2612)
	.align		4
.L_2612:
        /*3c94*/ 	.word	index@(_ZN43_GLOBAL__N__9ae7fba5_10_SoftMax_cu_9f978f6320softmax_warp_forwardIN3c104HalfEffLi6ELb0ELb0EEEvPT0_PKT_iiiPKbib)
        /*3c98*/ 	.word	0x00000000


	//----- nvinfo : EIATTR_MIN_STACK_SIZE
	.align		4
.L_2613:
        /*3c9c*/ 	.byte	0x04, 0x12
        /*3c9e*/ 	.short	(.L_2615 - .L_2614)
	.align		4
.L_2614:
        /*3ca0*/ 	.word	index@(_ZN43_GLOBAL__N__9ae7fba5_10_SoftMax_cu_9f978f6320softmax_warp_forwardIN3c104HalfEffLi5ELb0ELb0EEEvPT0_PKT_iiiPKbib)
        /*3ca4*/ 	.word	0x00000000


	//----- nvinfo : EIATTR_MIN_STACK_SIZE
	.align		4
.L_2615:
        /*3ca8*/ 	.byte	0x04, 0x12
        /*3caa*/ 	.short	(.L_2617 - .L_2616)
	.align		4
.L_2616:
        /*3cac*/ 	.word	index@(_ZN43_GLOBAL__N__9ae7fba5_10_SoftMax_cu_9f978f6320softmax_warp_forwardIN3c104HalfEffLi4ELb0ELb0EEEvPT0_PKT_iiiPKbib)
        /*3cb0*/ 	.word	0x00000000


	//----- nvinfo : EIATTR_MIN_STACK_SIZE
	.align		4
.L_2617:
        /*3cb4*/ 	.byte	0x04, 0x12
        /*3cb6*/ 	.short	(.L_2619 - .L_2618)
	.align		4
.L_2618:
        /*3cb8*/ 	.word	index@(_ZN43_GLOBAL__N__9ae7fba5_10_SoftMax_cu_9f978f6320softmax_warp_forwardIN3c104HalfEffLi3ELb0ELb0EEEvPT0_PKT_iiiPKbib)
        /*3cbc*/ 	.word	0x00000000


	//----- nvinfo : EIATTR_MIN_STACK_SIZE
	.align		4
.L_2619:
        /*3cc0*/ 	.byte	0x04, 0x12
        /*3cc2*/ 	.short	(.L_2621 - .L_2620)
	.align		4
.L_2620:
        /*3cc4*/ 	.word	index@(_ZN43_GLOBAL__N__9ae7fba5_10_SoftMax_cu_9f978f6320softmax_warp_forwardIN3c104HalfEffLi2ELb0ELb0EEEvPT0_PKT_iiiPKbib)
        /*3cc8*/ 	.word	0x00000000


	//----- nvinfo : EIATTR_MIN_STACK_SIZE
	.align		4
.L_2621:
        /*3ccc*/ 	.byte	0x04, 0x12
        /*3cce*/ 	.short	(.L_2623 - .L_2622)
	.align		4
.L_2622:
        /*3cd0*/ 	.word	index@(_ZN43_GLOBAL__N__9ae7fba5_10_SoftMax_cu_9f978f6320softmax_warp_forwardIN3c104HalfEffLi1ELb0ELb0EEEvPT0_PKT_iiiPKbib)
        /*3cd4*/ 	.word	0x00000000


	//----- nvinfo : EIATTR_MIN_STACK_SIZE
	.align		4
.L_2623:
        /*3cd8*/ 	.byte	0x04, 0x12
        /*3cda*/ 	.short	(.L_2625 - .L_2624)
	.align		4
.L_2624:
        /*3cdc*/ 	.word	index@(_ZN43_GLOBAL__N__9ae7fba5_10_SoftMax_cu_9f978f6320softmax_warp_forwardIN3c104HalfEffLi0ELb0ELb0EEEvPT0_PKT_iiiPKbib)
        /*3ce0*/ 	.word	0x00000000


	//----- nvinfo : EIATTR_MIN_STACK_SIZE
	.align		4
.L_2625:
        /*3ce4*/ 	.byte	0x04, 0x12
        /*3ce6*/ 	.short	(.L_2627 - .L_2626)
	.align		4
.L_2626:
        /*3ce8*/ 	.word	index@(_ZN43_GLOBAL__N__9ae7fba5_10_SoftMax_cu_9f978f6320softmax_warp_forwardIN3c104HalfES2_fLi11ELb0ELb0EEEvPT0_PKT_iiiPKbib)
        /*3cec*/ 	.word	0x00000000


	//----- nvinfo : EIATTR_MIN_STACK_SIZE
	.align		4
.L_2627:
        /*3cf0*/ 	.byte	0x04, 0x12
        /*3cf2*/ 	.short	(.L_2629 - .L_2628)
	.align		4
.L_2628:
        /*3cf4*/ 	.word	index@(_ZN43_GLOBAL__N__9ae7fba5_10_SoftMax_cu_9f978f6320softmax_warp_forwardIN3c104HalfES2_fLi10ELb0ELb0EEEvPT0_PKT_iiiPKbib)
        /*3cf8*/ 	.word	0x00000000


	//----- nvinfo : EIATTR_MIN_STACK_SIZE
	.align		4
.L_2629:
        /*3cfc*/ 	.byte	0x04, 0x12
        /*3cfe*/ 	.short	(.L_2631 - .L_2630)
	.align		4
.L_2630:
        /*3d00*/ 	.word	index@(_ZN43_GLOBAL__N__9ae7fba5_10_SoftMax_cu_9f978f6320softmax_warp_forwardIN3c104HalfES2_fLi9ELb0ELb0EEEvPT0_PKT_iiiPKbib)
        /*3d04*/ 	.word	0x00000000


	//----- nvinfo : EIATTR_MIN_STACK_SIZE
	.align		4
.L_2631:
        /*3d08*/ 	.byte	0x04, 0x12
        /*3d0a*/ 	.short	(.L_2633 - .L_2632)
	.align		4
.L_2632:
        /*3d0c*/ 	.word	index@(_ZN43_GLOBAL__N__9ae7fba5_10_SoftMax_cu_9f978f6320softmax_warp_forwardIN3c104HalfES2_fLi8ELb0ELb0EEEvPT0_PKT_iiiPKbib)
        /*3d10*/ 	.word	0x00000000


	//----- nvinfo : EIATTR_MIN_STACK_SIZE
	.align		4
.L_2633:
        /*3d14*/ 	.byte	0x04, 0x12
        /*3d16*/ 	.short	(.L_2635 - .L_2634)
	.align		4
.L_2634:
        /*3d18*/ 	.word	index@(_ZN43_GLOBAL__N__9ae7fba5_10_SoftMax_cu_9f978f6320softmax_warp_forwardIN3c104HalfES2_fLi7ELb0ELb0EEEvPT0_PKT_iiiPKbib)
        /*3d1c*/ 	.word	0x00000000


	//----- nvinfo : EIATTR_MIN_STACK_SIZE
	.align		4
.L_2635:
        /*3d20*/ 	.byte	0x04, 0x12
        /*3d22*/ 	.short	(.L_2637 - .L_2636)
	.align		4
.L_2636:
        /*3d24*/ 	.word	index@(_ZN43_GLOBAL__N__9ae7fba5_10_SoftMax_cu_9f978f6320softmax_warp_forwardIN3c104HalfES2_fLi6ELb0ELb0EEEvPT0_PKT_iiiPKbib)
        /*3d28*/ 	.word	0x00000000


	//----- nvinfo : EIATTR_MIN_STACK_SIZE
	.align		4
.L_2637:
        /*3d2c*/ 	.byte	0x04, 0x12
        /*3d2e*/ 	.short	(.L_2639 - .L_2638)
	.align		4
.L_2638:
        /*3d30*/ 	.word	index@(_ZN43_GLOBAL__N__9ae7fba5_10_SoftMax_cu_9f978f6320softmax_warp_forwardIN3c104HalfES2_fLi5ELb0ELb0EEEvPT0_PKT_iiiPKbib)
        /*3d34*/ 	.word	0x00000000


	//----- nvinfo : EIATTR_MIN_STACK_SIZE
	.align		4
.L_2639:
        /*3d38*/ 	.byte	0x04, 0x12
        /*3d3a*/ 	.short	(.L_2641 - .L_2640)
	.align		4
.L_2640:
        /*3d3c*/ 	.word	index@(_ZN43_GLOBAL__N__9ae7fba5_10_SoftMax_cu_9f978f6320softmax_warp_forwardIN3c104HalfES2_fLi4ELb0ELb0EEEvPT0_PKT_iiiPKbib)
        /*3d40*/ 	.word	0x00000000


	//----- nvinfo : EIATTR_MIN_STACK_SIZE
	.align		4
.L_2641:
        /*3d44*/ 	.byte	0x04, 0x12
        /*3d46*/ 	.short	(.L_2643 - .L_2642)
	.align		4
.L_2642:
        /*3d48*/ 	.word	index@(_ZN43_GLOBAL__N__9ae7fba5_10_SoftMax_cu_9f978f6320softmax_warp_forwardIN3c104HalfES2_fLi3ELb0ELb0EEEvPT0_PKT_iiiPKbib)
        /*3d4c*/ 	.word	0x00000000


	//----- nvinfo : EIATTR_MIN_STACK_SIZE
	.align		4
.L_2643:
        /*3d50*/ 	.byte	0x04, 0x12
        /*3d52*/ 	.short	(.L_2645 - .L_2644)
	.align		4
.L_2644:
        /*3d54*/ 	.word	index@(_ZN43_GLOBAL__N__9ae7fba5_10_SoftMax_cu_9f978f6320softmax_warp_forwardIN3c104HalfES2_fLi2ELb0ELb0EEEvPT0_PKT_iiiPKbib)
        /*3d58*/ 	.word	0x00000000


	//----- nvinfo : EIATTR_MIN_STACK_SIZE
	.align		4
.L_2645:
        /*3d5c*/ 	.byte	0x04, 0x12
        /*3d5e*/ 	.short	(.L_2647 - .L_2646)
	.align		4
.L_2646:
        /*3d60*/ 	.word	index@(_ZN43_GLOBAL__N__9ae7fba5_10_SoftMax_cu_9f978f6320softmax_warp_forwardIN3c104HalfES2_fLi1ELb0ELb0EEEvPT0_PKT_iiiPKbib)
        /*3d64*/ 	.word	0x00000000


	//----- nvinfo : EIATTR_MIN_STACK_SIZE
	.align		4
.L_2647:
        /*3d68*/ 	.byte	0x04, 0x12
        /*3d6a*/ 	.short	(.L_2649 - .L_2648)
	.align		4
.L_2648:
        /*3d6c*/ 	.word	index@(_ZN43_GLOBAL__N__9ae7fba5_10_SoftMax_cu_9f978f6320softmax_warp_forwardIN3c104HalfES2_fLi0ELb0ELb0EEEvPT0_PKT_iiiPKbib)
        /*3d70*/ 	.word	0x00000000


	//----- nvinfo : EIATTR_MIN_STACK_SIZE
	.align		4
.L_2649:
        /*3d74*/ 	.byte	0x04, 0x12
        /*3d76*/ 	.short	(.L_2651 - .L_2650)
	.align		4
.L_2650:
        /*3d78*/ 	.word	index@(_ZN43_GLOBAL__N__9ae7fba5_10_SoftMax_cu_9f978f6320softmax_warp_forwardIfffLi11ELb0ELb0EEEvPT0_PKT_iiiPKbib)
        /*3d7c*/ 	.word	0x00000000


	//----- nvinfo : EIATTR_MIN_STACK_SIZE
	.align		4
.L_2651:
        /*3d80*/ 	.byte	0x04, 0x12
        /*3d82*/ 	.short	(.L_2653 - .L_2652)
	.align		4
.L_2652:
        /*3d84*/ 	.word	index@(_ZN43_GLOBAL__N__9ae7fba5_10_SoftMax_cu_9f978f6320softmax_warp_forwardIfffLi10ELb0ELb0EEEvPT0_PKT_iiiPKbib)
        /*3d88*/ 	.word	0x00000000


	//----- nvinfo : EIATTR_MIN_STACK_SIZE
	.align		4
.L_2653:
        /*3d8c*/ 	.byte	0x04, 0x12
        /*3d8e*/ 	.short	(.L_2655 - .L_2654)
	.align		4
.L_2654:
        /*3d90*/ 	.word	index@(_ZN43_GLOBAL__N__9ae7fba5_10_SoftMax_cu_9f978f6320softmax_warp_forwardIfffLi9ELb0ELb0EEEvPT0_PKT_iiiPKbib)
        /*3d94*/ 	.word	0x00000000


	//----- nvinfo : EIATTR_MIN_STACK_SIZE
	.align		4
.L_2655:
        /*3d98*/ 	.byte	0x04, 0x12
        /*3d9a*/ 	.short	(.L_2657 - .L_2656)
	.align		4
.L_2656:
        /*3d9c*/ 	.word	index@(_ZN43_GLOBAL__N__9ae7fba5_10_SoftMax_cu_9f978f6320softmax_warp_forwardIfffLi8ELb0ELb0EEEvPT0_PKT_iiiPKbib)
        /*3da0*/ 	.word	0x00000000


	//----- nvinfo : EIATTR_MIN_STACK_SIZE
	.align		4
.L_2657:
        /*3da4*/ 	.byte	0x04, 0x12
        /*3da6*/ 	.short	(.L_2659 - .L_2658)
	.align		4
.L_2658:
        /*3da8*/ 	.word	index@(_ZN43_GLOBAL__N__9ae7fba5_10_SoftMax_cu_9f978f6320softmax_warp_forwardIfffLi7ELb0ELb0EEEvPT0_PKT_iiiPKbib)
        /*3dac*/ 	.word	0x00000000


	//----- nvinfo : EIATTR_MIN_STACK_SIZE
	.align		4
.L_2659:
        /*3db0*/ 	.byte	0x04, 0x12
        /*3db2*/ 	.short	(.L_2661 - .L_2660)
	.align		4
.L_2660:
        /*3db4*/ 	.word	index@(_ZN43_GLOBAL__N__9ae7fba5_10_SoftMax_cu_9f978f6320softmax_warp_forwardIfffLi6ELb0ELb0EEEvPT0_PKT_iiiPKbib)
        /*3db8*/ 	.word	0x00000000


	//----- nvinfo : EIATTR_MIN_STACK_SIZE
	.align		4
.L_2661:
        /*3dbc*/ 	.byte	0x04, 0x12
        /*3dbe*/ 	.short	(.L_2663 - .L_2662)
	.align		4
.L_2662:
        /*3dc0*/ 	.word	index@(_ZN43_GLOBAL__N__9ae7fba5_10_SoftMax_cu_9f978f6320softmax_warp_forwardIfffLi5ELb0ELb0EEEvPT0_PKT_iiiPKbib)
        /*3dc4*/ 	.word	0x00000000


	//----- nvinfo : EIATTR_MIN_STACK_SIZE
	.align		4
.L_2663:
        /*3dc8*/ 	.byte	0x04, 0x12
        /*3dca*/ 	.short	(.L_2665 - .L_2664)
	.align		4
.L_2664:
        /*3dcc*/ 	.word	index@(_ZN43_GLOBAL__N__9ae7fba5_10_SoftMax_cu_9f978f6320softmax_warp_forwardIfffLi4ELb0ELb0EEEvPT0_PKT_iiiPKbib)
        /*3dd0*/ 	.word	0x00000000


	//----- nvinfo : EIATTR_MIN_STACK_SIZE
	.align		4
.L_2665:
        /*3dd4*/ 	.byte	0x04, 0x12
        /*3dd6*/ 	.short	(.L_2667 - .L_2666)
	.align		4
.L_2666:
        /*3dd8*/ 	.word	index@(_ZN43_GLOBAL__N__9ae7fba5_10_SoftMax_cu_9f978f6320softmax_warp_forwardIfffLi3ELb0ELb0EEEvPT0_PKT_iiiPKbib)
        /*3ddc*/ 	.word	0x00000000


	//----- nvinfo : EIATTR_MIN_STACK_SIZE
	.align		4
.L_2667:
        /*3de0*/ 	.byte	0x04, 0x12
        /*3de2*/ 	.short	(.L_2669 - .L_2668)
	.align		4
.L_2668:
        /*3de4*/ 	.word	index@(_ZN43_GLOBAL__N__9ae7fba5_10_SoftMax_cu_9f978f6320softmax_warp_forwardIfffLi2ELb0ELb0EEEvPT0_PKT_iiiPKbib)
        /*3de8*/ 	.word	0x00000000


	//----- nvinfo : EIATTR_MIN_STACK_SIZE
	.align		4
.L_2669:
        /*3dec*/ 	.byte	0x04, 0x12
        /*3dee*/ 	.short	(.L_2671 - .L_2670)
	.align		4
.L_2670:
        /*3df0*/ 	.word	index@(_ZN43_GLOBAL__N__9ae7fba5_10_SoftMax_cu_9f978f6320softmax_warp_forwardIfffLi1ELb0ELb0EEEvPT0_PKT_iiiPKbib)
        /*3df4*/ 	.word	0x00000000


	//----- nvinfo : EIATTR_MIN_STACK_SIZE
	.align		4
.L_2671:
        /*3df8*/ 	.byte	0x04, 0x12
        /*3dfa*/ 	.short	(.L_2673 - .L_2672)
	.align		4
.L_2672:
        /*3dfc*/ 	.word	index@(_ZN43_GLOBAL__N__9ae7fba5_10_SoftMax_cu_9f978f6320softmax_warp_forwardIfffLi0ELb0ELb0EEEvPT0_PKT_iiiPKbib)
        /*3e00*/ 	.word	0x00000000


	//----- nvinfo : EIATTR_MIN_STACK_SIZE
	.align		4
.L_2673:
        /*3e04*/ 	.byte	0x04, 0x12
        /*3e06*/ 	.short	(.L_2675 - .L_2674)
	.align		4
.L_2674:
        /*3e08*/ 	.word	index@(_ZN43_GLOBAL__N__9ae7fba5_10_SoftMax_cu_9f978f6320softmax_warp_forwardIdddLi11ELb0ELb0EEEvPT0_PKT_iiiPKbib)
        /*3e0c*/ 	.word	0x00000000


	//----- nvinfo : EIATTR_MIN_STACK_SIZE
	.align		4
.L_2675:
        /*3e10*/ 	.byte	0x04, 0x12
        /*3e12*/ 	.short	(.L_2677 - .L_2676)
	.align		4
.L_2676:
        /*3e14*/ 	.word	index@(_ZN43_GLOBAL__N__9ae7fba5_10_SoftMax_cu_9f978f6320softmax_warp_forwardIdddLi10ELb0ELb0EEEvPT0_PKT_iiiPKbib)
        /*3e18*/ 	.word	0x00000000


	//----- nvinfo : EIATTR_MIN_STACK_SIZE
	.align		4
.L_2677:
        /*3e1c*/ 	.byte	0x04, 0x12
        /*3e1e*/ 	.short	(.L_2679 - .L_2678)
	.align		4
.L_2678:
        /*3e20*/ 	.word	index@(_ZN43_GLOBAL__N__9ae7fba5_10_SoftMax_cu_9f978f6320softmax_warp_forwardIdddLi9ELb0ELb0EEEvPT0_PKT_iiiPKbib)
        /*3e24*/ 	.word	0x00000000


	//----- nvinfo : EIATTR_MIN_STACK_SIZE
	.align		4
.L_2679:
        /*3e28*/ 	.byte	0x04, 0x12
        /*3e2a*/ 	.short	(.L_2681 - .L_2680)
	.align		4
.L_2680:
        /*3e2c*/ 	.word	index@(_ZN43_GLOBAL__N__9ae7fba5_10_SoftMax_cu_9f978f6320softmax_warp_forwardIdddLi8ELb0ELb0EEEvPT0_PKT_iiiPKbib)
        /*3e30*/ 	.word	0x00000000


	//----- nvinfo : EIATTR_MIN_STACK_SIZE
	.align		4
.L_2681:
        /*3e34*/ 	.byte	0x04, 0x12
        /*3e36*/ 	.short	(.L_2683 - .L_2682)
	.align		4
.L_2682:
        /*3e38*/ 	.word	index@(_ZN43_GLOBAL__N__9ae7fba5_10_SoftMax_cu_9f978f6320softmax_warp_forwardIdddLi7ELb0ELb0EEEvPT0_PKT_iiiPKbib)
        /*3e3c*/ 	.word	0x00000000


	//----- nvinfo : EIATTR_MIN_STACK_SIZE
	.align		4
.L_2683:
        /*3e40*/ 	.byte	0x04, 0x12
        /*3e42*/ 	.short	(.L_2685 - .L_2684)
	.align		4
.L_2684:
        /*3e44*/ 	.word	index@(_ZN43_GLOBAL__N__9ae7fba5_10_SoftMax_cu_9f978f6320softmax_warp_forwardIdddLi6ELb0ELb0EEEvPT0_PKT_iiiPKbib)
        /*3e48*/ 	.word	0x00000000


	//----- nvinfo : EIATTR_MIN_STACK_SIZE
	.align		4
.L_2685:
        /*3e4c*/ 	.byte	0x04, 0x12
        /*3e4e*/ 	.short	(.L_2687 - .L_2686)
	.align		4
.L_2686:
        /*3e50*/ 	.word	index@(_ZN43_GLOBAL__N__9ae7fba5_10_SoftMax_cu_9f978f6320softmax_warp_forwardIdddLi5ELb0ELb0EEEvPT0_PKT_iiiPKbib)
        /*3e54*/ 	.word	0x00000000


	//----- nvinfo : EIATTR_MIN_STACK_SIZE
	.align		4
.L_2687:
        /*3e58*/ 	.byte	0x04, 0x12
        /*3e5a*/ 	.short	(.L_2689 - .L_2688)
	.align		4
.L_2688:
        /*3e5c*/ 	.word	index@(_ZN43_GLOBAL__N__9ae7fba5_10_SoftMax_cu_9f978f6320softmax_warp_forwardIdddLi4ELb0ELb0EEEvPT0_PKT_iiiPKbib)
        /*3e60*/ 	.word	0x00000000


	//----- nvinfo : EIATTR_MIN_STACK_SIZE
	.align		4
.L_2689:
        /*3e64*/ 	.byte	0x04, 0x12
        /*3e66*/ 	.short	(.L_2691 - .L_2690)
	.align		4
.L_2690:
        /*3e68*/ 	.word	index@(_ZN43_GLOBAL__N__9ae7fba5_10_SoftMax_cu_9f978f6320softmax_warp_forwardIdddLi3ELb0ELb0EEEvPT0_PKT_iiiPKbib)
        /*3e6c*/ 	.word	0x00000000


	//----- nvinfo : EIATTR_MIN_STACK_SIZE
	.align		4
.L_2691:
        /*3e70*/ 	.byte	0x04, 0x12
        /*3e72*/ 	.short	(.L_2693 - .L_2692)
	.align		4
.L_2692:
        /*3e74*/ 	.word	index@(_ZN43_GLOBAL__N__9ae7fba5_10_SoftMax_cu_9f978f6320softmax_warp_forwardIdddLi2ELb0ELb0EEEvPT0_PKT_iiiPKbib)
        /*3e78*/ 	.word	0x00000000


	//----- nvinfo : EIATTR_MIN_STACK_SIZE
	.align		4
.L_2693:
        /*3e7c*/ 	.byte	0x04, 0x12
        /*3e7e*/ 	.short	(.L_2695 - .L_2694)
	.align		4
.L_2694:
        /*3e80*/ 	.word	index@(_ZN43_GLOBAL__N__9ae7fba5_10_SoftMax_cu_9f978f6320softmax_warp_forwardIdddLi1ELb0ELb0EEEvPT0_PKT_iiiPKbib)
        /*3e84*/ 	.word	0x00000000


	//----- nvinfo : EIATTR_MIN_STACK_SIZE
	.align		4
.L_2695:
        /*3e88*/ 	.byte	0x04, 0x12
        /*3e8a*/ 	.short	(.L_2697 - .L_2696)
	.align		4
.L_2696:
        /*3e8c*/ 	.word	index@(_ZN43_GLOBAL__N__9ae7fba5_10_SoftMax_cu_9f978f6320softmax_warp_forwardIdddLi0ELb0ELb0EEEvPT0_PKT_iiiPKbib)
        /*3e90*/ 	.word	0x00000000


	//----- nvinfo : EIATTR_MIN_STACK_SIZE
	.align		4
.L_2697:
        /*3e94*/ 	.byte	0x04, 0x12
        /*3e96*/ 	.short	(.L_2699 - .L_2698)
	.align		4
.L_2698:
        /*3e98*/ 	.word	index@(_ZN43_GLOBAL__N__9ae7fba5_10_SoftMax_cu_9f978f6321softmax_warp_backwardIfN3c108BFloat16EfLi10ELb1ELb0EEEvPT0_PKT_S7_iiiPKb)
        /*3e9c*/ 	.word	0x00000000


	//----- nvinfo : EIATTR_MIN_STACK_SIZE
	.align		4
.L_2699:
        /*3ea0*/ 	.byte	0x04, 0x12
        /*3ea2*/ 	.short	(.L_2701 - .L_2700)
	.align		4
.L_2700:
        /*3ea4*/ 	.word	index@(_ZN43_GLOBAL__N__9ae7fba5_10_SoftMax_cu_9f978f6321softmax_warp_backwardIfN3c108BFloat16EfLi9ELb1ELb0EEEvPT0_PKT_S7_iiiPKb)
        /*3ea8*/ 	.word	0x00000000


	//----- nvinfo : EIATTR_MIN_STACK_SIZE
	.align		4
.L_2701:
        /*3eac*/ 	.byte	0x04, 0x12
        /*3eae*/ 	.short	(.L_2703 - .L_2702)
	.align		4
.L_2702:
        /*3eb0*/ 	.word	index@(_ZN43_GLOBAL__N__9ae7fba5_10_SoftMax_cu_9f978f6321softmax_warp_backwardIfN3c108BFloat16EfLi8ELb1ELb0EEEvPT0_PKT_S7_iiiPKb)
        /*3eb4*/ 	.word	0x00000000


	//----- nvinfo : EIATTR_MIN_STACK_SIZE
	.align		4
.L_2703:
        /*3eb8*/ 	.byte	0x04, 0x12
        /*3eba*/ 	.short	(.L_2705 - .L_2704)
	.align		4
.L_2704:
        /*3ebc*/ 	.word	index@(_ZN43_GLOBAL__N__9ae7fba5_10_SoftMax_cu_9f978f6321softmax_warp_backwardIfN3c108BFloat16EfLi7ELb1ELb0EEEvPT0_PKT_S7_iiiPKb)
        /*3ec0*/ 	.word	0x00000000


	//----- nvinfo : EIATTR_MIN_STACK_SIZE
	.align		4
.L_2705:
        /*3ec4*/ 	.byte	0x04, 0x12
        /*3ec6*/ 	.short	(.L_2707 - .L_2706)
	.align		4
.L_2706:
        /*3ec8*/ 	.word	index@(_ZN43_GLOBAL__N__9ae7fba5_10_SoftMax_cu_9f978f6321softmax_warp_backwardIfN3c108BFloat16EfLi6ELb1ELb0EEEvPT0_PKT_S7_iiiPKb)
        /*3ecc*/ 	.word	0x00000000


	//----- nvinfo : EIATTR_MIN_STACK_SIZE
	.align		4
.L_2707:
        /*3ed0*/ 	.byte	0x04, 0x12
        /*3ed2*/ 	.short	(.L_2709 - .L_2708)
	.align		4
.L_2708:
        /*3ed4*/ 	.word	index@(_ZN43_GLOBAL__N__9ae7fba5_10_SoftMax_cu_9f978f6321softmax_warp_backwardIfN3c108BFloat16EfLi5ELb1ELb0EEEvPT0_PKT_S7_iiiPKb)
        /*3ed8*/ 	.word	0x00000000


	//----- nvinfo : EIATTR_MIN_STACK_SIZE
	.align		4
.L_2709:
        /*3edc*/ 	.byte	0x04, 0x12
        /*3ede*/ 	.short	(.L_2711 - .L_2710)
	.align		4
.L_2710:
        /*3ee0*/ 	.word	index@(_ZN43_GLOBAL__N__9ae7fba5_10_SoftMax_cu_9f978f6321softmax_warp_backwardIfN3c108BFloat16EfLi4ELb1ELb0EEEvPT0_PKT_S7_iiiPKb)
        /*3ee4*/ 	.word	0x00000000


	//----- nvinfo : EIATTR_MIN_STACK_SIZE
	.align		4
.L_2711:
        /*3ee8*/ 	.byte	0x04, 0x12
        /*3eea*/ 	.short	(.L_2713 - .L_2712)
	.align		4
.L_2712:
        /*3eec*/ 	.word	index@(_ZN43_GLOBAL__N__9ae7fba5_10_SoftMax_cu_9f978f6321softmax_warp_backwardIfN3c108BFloat16EfLi3ELb1ELb0EEEvPT0_PKT_S7_iiiPKb)
        /*3ef0*/ 	.word	0x00000000


	//----- nvinfo : EIATTR_MIN_STACK_SIZE
	.align		4
.L_2713:
        /*3ef4*/ 	.byte	0x04, 0x12
        /*3ef6*/ 	.short	(.L_2715 - .L_2714)
	.align		4
.L_2714:
        /*3ef8*/ 	.word	index@(_ZN43_GLOBAL__N__9ae7fba5_10_SoftMax_cu_9f978f6321softmax_warp_backwardIfN3c108BFloat16EfLi2ELb1ELb0EEEvPT0_PKT_S7_iiiPKb)
        /*3efc*/ 	.word	0x00000000


	//----- nvinfo : EIATTR_MIN_STACK_SIZE
	.align		4
.L_2715:
        /*3f00*/ 	.byte	0x04, 0x12
        /*3f02*/ 	.short	(.L_2717 - .L_2716)
	.align		4
.L_2716:
        /*3f04*/ 	.word	index@(_ZN43_GLOBAL__N__9ae7fba5_10_SoftMax_cu_9f978f6321softmax_warp_backwardIfN3c108BFloat16EfLi1ELb1ELb0EEEvPT0_PKT_S7_iiiPKb)
        /*3f08*/ 	.word	0x00000000


	//----- nvinfo : EIATTR_MIN_STACK_SIZE
	.align		4
.L_2717:
        /*3f0c*/ 	.byte	0x04, 0x12
        /*3f0e*/ 	.short	(.L_2719 - .L_2718)
	.align		4
.L_2718:
        /*3f10*/ 	.word	index@(_ZN43_GLOBAL__N__9ae7fba5_10_SoftMax_cu_9f978f6321softmax_warp_backwardIfN3c108BFloat16EfLi0ELb1ELb0EEEvPT0_PKT_S7_iiiPKb)
        /*3f14*/ 	.word	0x00000000


	//----- nvinfo : EIATTR_MIN_STACK_SIZE
	.align		4
.L_2719:
        /*3f18*/ 	.byte	0x04, 0x12
        /*3f1a*/ 	.short	(.L_2721 - .L_2720)
	.align		4
.L_2720:
        /*3f1c*/ 	.word	index@(_ZN43_GLOBAL__N__9ae7fba5_10_SoftMax_cu_9f978f6321softmax_warp_backwardIN3c108BFloat16ES2_fLi10ELb1ELb0EEEvPT0_PKT_S7_iiiPKb)
        /*3f20*/ 	.word	0x00000000


	//----- nvinfo : EIATTR_MIN_STACK_SIZE
	.align		4
.L_2721:
        /*3f24*/ 	.byte	0x04, 0x12
        /*3f26*/ 	.short	(.L_2723 - .L_2722)
	.align		4
.L_2722:
        /*3f28*/ 	.word	index@(_ZN43_GLOBAL__N__9ae7fba5_10_SoftMax_cu_9f978f6321softmax_warp_backwardIN3c108BFloat16ES2_fLi9ELb1ELb0EEEvPT0_PKT_S7_iiiPKb)
        /*3f2c*/ 	.word	0x00000000


	//----- nvinfo : EIATTR_MIN_STACK_SIZE
	.align		4
.L_2723:
        /*3f30*/ 	.byte	0x04, 0x12
        /*3f32*/ 	.short	(.L_2725 - .L_2724)
	.align		4
.L_2724:
        /*3f34*/ 	.word	index@(_ZN43_GLOBAL__N__9ae7fba5_10_SoftMax_cu_9f978f6321softmax_warp_backwardIN3c108BFloat16ES2_fLi8ELb1ELb0EEEvPT0_PKT_S7_iiiPKb)
        /*3f38*/ 	.word	0x00000000


	//----- nvinfo : EIATTR_MIN_STACK_SIZE
	.align		4
.L_2725:
        /*3f3c*/ 	.byte	0x04, 0x12
        /*3f3e*/ 	.short	(.L_2727 - .L_2726)
	.align		4
.L_2726:
        /*3f40*/ 	.word	index@(_ZN43_GLOBAL__N__9ae7fba5_10_SoftMax_cu_9f978f6321softmax_warp_backwardIN3c108BFloat16ES2_fLi7ELb1ELb0EEEvPT0_PKT_S7_iiiPKb)
        /*3f44*/ 	.word	0x00000000


	//----- nvinfo : EIATTR_MIN_STACK_SIZE
	.align		4
.L_2727:
        /*3f48*/ 	.byte	0x04, 0x12
        /*3f4a*/ 	.short	(.L_2729 - .L_2728)
	.align		4
.L_2728:
        /*3f4c*/ 	.word	index@(_ZN43_GLOBAL__N__9ae7fba5_10_SoftMax_cu_9f978f6321softmax_warp_backwardIN3c108BFloat16ES2_fLi6ELb1ELb0EEEvPT0_PKT_S7_iiiPKb)
        /*3f50*/ 	.word	0x00000000


	//----- nvinfo : EIATTR_MIN_STACK_SIZE
	.align		4
.L_2729:
        /*3f54*/ 	.byte	0x04, 0x12
        /*3f56*/ 	.short	(.L_2731 - .L_2730)
	.align		4
.L_2730:
        /*3f58*/ 	.word	index@(_ZN43_GLOBAL__N__9ae7fba5_10_SoftMax_cu_9f978f6321softmax_warp_backwardIN3c108BFloat16ES2_fLi5ELb1ELb0EEEvPT0_PKT_S7_iiiPKb)
        /*3f5c*/ 	.word	0x00000000


	//----- nvinfo : EIATTR_MIN_STACK_SIZE
	.align		4
.L_2731:
        /*3f60*/ 	.byte	0x04, 0x12
        /*3f62*/ 	.short	(.L_2733 - .L_2732)
	.align		4
.L_2732:
        /*3f64*/ 	.word	index@(_ZN43_GLOBAL__N__9ae7fba5_10_SoftMax_cu_9f978f6321softmax_warp_backwardIN3c108BFloat16ES2_fLi4ELb1ELb0EEEvPT0_PKT_S7_iiiPKb)
        /*3f68*/ 	.word	0x00000000


	//----- nvinfo : EIATTR_MIN_STACK_SIZE
	.align		4
.L_2733:
        /*3f6c*/ 	.byte	0x04, 0x12
        /*3f6e*/ 	.short	(.L_2735 - .L_2734)
	.align		4
.L_2734:
        /*3f70*/ 	.word	index@(_ZN43_GLOBAL__N__9ae7fba5_10_SoftMax_cu_9f978f6321softmax_warp_backwardIN3c108BFloat16ES2_fLi3ELb1ELb0EEEvPT0_PKT_S7_iiiPKb)
        /*3f74*/ 	.word	0x00000000


	//----- nvinfo : EIATTR_MIN_STACK_SIZE
	.align		4
.L_2735:
        /*3f78*/ 	.byte	0x04, 0x12
        /*3f7a*/ 	.short	(.L_2737 - .L_2736)
	.align		4
.L_2736:
        /*3f7c*/ 	.word	index@(_ZN43_GLOBAL__N__9ae7fba5_10_SoftMax_cu_9f978f6321softmax_warp_backwardIN3c108BFloat16ES2_fLi2ELb1ELb0EEEvPT0_PKT_S7_iiiPKb)
        /*3f80*/ 	.word	0x00000000


	//----- nvinfo : EIATTR_MIN_STACK_SIZE
	.align		4
.L_2737:
        /*3f84*/ 	.byte	0x04, 0x12
        /*3f86*/ 	.short	(.L_2739 - .L_2738)
	.align		4
.L_2738:
        /*3f88*/ 	.word	index@(_ZN43_GLOBAL__N__9ae7fba5_10_SoftMax_cu_9f978f6321softmax_warp_backwardIN3c108BFloat16ES2_fLi1ELb1ELb0EEEvPT0_PKT_S7_iiiPKb)
        /*3f8c*/ 	.word	0x00000000


	//----- nvinfo : EIATTR_MIN_STACK_SIZE
	.align		4
.L_2739:
        /*3f90*/ 	.byte	0x04, 0x12
        /*3f92*/ 	.short	(.L_2741 - .L_2740)
	.align		4
.L_2740:
        /*3f94*/ 	.word	index@(_ZN43_GLOBAL__N__9ae7fba5_10_SoftMax_cu_9f978f6321softmax_warp_backwardIN3c108BFloat16ES2_fLi0ELb1ELb0EEEvPT0_PKT_S7_iiiPKb)
        /*3f98*/ 	.word	0x00000000


	//----- nvinfo : EIATTR_MIN_STACK_SIZE
	.align		4
.L_2741:
        /*3f9c*/ 	.byte	0x04, 0x12
        /*3f9e*/ 	.short	(.L_2743 - .L_2742)
	.align		4
.L_2742:
        /*3fa0*/ 	.word	index@(_ZN43_GLOBAL__N__9ae7fba5_10_SoftMax_cu_9f978f6321softmax_warp_backwardIfN3c104HalfEfLi10ELb1ELb0EEEvPT0_PKT_S7_iiiPKb)
        /*3fa4*/ 	.word	0x00000000


	//----- nvinfo : EIATTR_MIN_STACK_SIZE
	.align		4
.L_2743:
        /*3fa8*/ 	.byte	0x04, 0x12
        /*3faa*/ 	.short	(.L_2745 - .L_2744)
	.align		4
.L_2744:
        /*3fac*/ 	.word	index@(_ZN43_GLOBAL__N__9ae7fba5_10_SoftMax_cu_9f978f6321softmax_warp_backwardIfN3c104HalfEfLi9ELb1ELb0EEEvPT0_PKT_S7_iiiPKb)
        /*3fb0*/ 	.word	0x00000000


	//----- nvinfo : EIATTR_MIN_STACK_SIZE
	.align		4
.L_2745:
        /*3fb4*/ 	.byte	0x04, 0x12
        /*3fb6*/ 	.short	(.L_2747 - .L_2746)
	.align		4
.L_2746:
        /*3fb8*/ 	.word	index@(_ZN43_GLOBAL__N__9ae7fba5_10_SoftMax_cu_9f978f6321softmax_warp_backwardIfN3c104HalfEfLi8ELb1ELb0EEEvPT0_PKT_S7_iiiPKb)
        /*3fbc*/ 	.word	0x00000000


	//----- nvinfo : EIATTR_MIN_STACK_SIZE
	.align		4
.L_2747:
        /*3fc0*/ 	.byte	0x04, 0x12
        /*3fc2*/ 	.short	(.L_2749 - .L_2748)
	.align		4
.L_2748:
        /*3fc4*/ 	.word	index@(_ZN43_GLOBAL__N__9ae7fba5_10_SoftMax_cu_9f978f6321softmax_warp_backwardIfN3c104HalfEfLi7ELb1ELb0EEEvPT0_PKT_S7_iiiPKb)
        /*3fc8*/ 	.word	0x00000000


	//----- nvinfo : EIATTR_MIN_STACK_SIZE
	.align		4
.L_2749:
        /*3fcc*/ 	.byte	0x04, 0x12
        /*3fce*/ 	.short	(.L_2751 - .L_2750)
	.align		4
.L_2750:
        /*3fd0*/ 	.word	index@(_ZN43_GLOBAL__N__9ae7fba5_10_SoftMax_cu_9f978f6321softmax_warp_backwardIfN3c104HalfEfLi6ELb1ELb0EEEvPT0_PKT_S7_iiiPKb)
        /*3fd4*/ 	.word	0x00000000


	//----- nvinfo : EIATTR_MIN_STACK_SIZE
	.align		4
.L_2751:
        /*3fd8*/ 	.byte	0x04, 0x12
        /*3fda*/ 	.short	(.L_2753 - .L_2752)
	.align		4
.L_2752:
        /*3fdc*/ 	.word	index@(_ZN43_GLOBAL__N__9ae7fba5_10_SoftMax_cu_9f978f6321softmax_warp_backwardIfN3c104HalfEfLi5ELb1ELb0EEEvPT0_PKT_S7_iiiPKb)
        /*3fe0*/ 	.word	0x00000000


	//----- nvinfo : EIATTR_MIN_STACK_SIZE
	.align		4
.L_2753:
        /*3fe4*/ 	.byte	0x04, 0x12
        /*3fe6*/ 	.short	(.L_2755 - .L_2754)
	.align		4
.L_2754:
        /*3fe8*/ 	.word	index@(_ZN43_GLOBAL__N__9ae7fba5_10_SoftMax_cu_9f978f6321softmax_warp_backwardIfN3c104HalfEfLi4ELb1ELb0EEEvPT0_PKT_S7_iiiPKb)
        /*3fec*/ 	.word	0x00000000


	//----- nvinfo : EIATTR_MIN_STACK_SIZE
	.align		4
.L_2755:
        /*3ff0*/ 	.byte	0x04, 0x12
        /*3ff2*/ 	.short	(.L_2757 - .L_2756)
	.align		4
.L_2756:
        /*3ff4*/ 	.word	index@(_ZN43_GLOBAL__N__9ae7fba5_10_SoftMax_cu_9f978f6321softmax_warp_backwardIfN3c104HalfEfLi3ELb1ELb0EEEvPT0_PKT_S7_iiiPKb)
        /*3ff8*/ 	.word	0x00000000


	//----- nvinfo : EIATTR_MIN_STACK_SIZE
	.align		4
.L_2757:
        /*3ffc*/ 	.byte	0x04, 0x12
        /*3ffe*/ 	.short	(.L_2759 - .L_2758)
	.align		4
.L_2758:
        /*4000*/ 	.word	index@(_ZN43_GLOBAL__N__9ae7fba5_10_SoftMax_cu_9f978f6321softmax_warp_backwardIfN3c104HalfEfLi2ELb1ELb0EEEvPT0_PKT_S7_iiiPKb)
        /*4004*/ 	.word	0x00000000


	//----- nvinfo : EIATTR_MIN_STACK_SIZE
	.align		4
.L_2759:
        /*4008*/ 	.byte	0x04, 0x12
        /*400a*/ 	.short	(.L_2761 - .L_2760)
	.align		4
.L_2760:
        /*400c*/ 	.word	index@(_ZN43_GLOBAL__N__9ae7fba5_10_SoftMax_cu_9f978f6321softmax_warp_backwardIfN3c104HalfEfLi1ELb1ELb0EEEvPT0_PKT_S7_iiiPKb)
        /*4010*/ 	.word	0x00000000


	//----- nvinfo : EIATTR_MIN_STACK_SIZE
	.align		4
.L_2761:
        /*4014*/ 	.byte	0x04, 0x12
        /*4016*/ 	.short	(.L_2763 - .L_2762)
	.align		4
.L_2762:
        /*4018*/ 	.word	index@(_ZN43_GLOBAL__N__9ae7fba5_10_SoftMax_cu_9f978f6321softmax_warp_backwardIfN3c104HalfEfLi0ELb1ELb0EEEvPT0_PKT_S7_iiiPKb)
        /*401c*/ 	.word	0x00000000


	//----- nvinfo : EIATTR_MIN_STACK_SIZE
	.align		4
.L_2763:
        /*4020*/ 	.byte	0x04, 0x12
        /*4022*/ 	.short	(.L_2765 - .L_2764)
	.align		4
.L_2764:
        /*4024*/ 	.word	index@(_ZN43_GLOBAL__N__9ae7fba5_10_SoftMax_cu_9f978f6321softmax_warp_backwardIN3c104HalfES2_fLi10ELb1ELb0EEEvPT0_PKT_S7_iiiPKb)
        /*4028*/ 	.word	0x00000000


	//----- nvinfo : EIATTR_MIN_STACK_SIZE
	.align		4
.L_2765:
        /*402c*/ 	.byte	0x04, 0x12
        /*402e*/ 	.short	(.L_2767 - .L_2766)
	.align		4
.L_2766:
        /*4030*/ 	.word	index@(_ZN43_GLOBAL__N__9ae7fba5_10_SoftMax_cu_9f978f6321softmax_warp_backwardIN3c104HalfES2_fLi9ELb1ELb0EEEvPT0_PKT_S7_iiiPKb)
        /*4034*/ 	.word	0x00000000


	//----- nvinfo : EIATTR_MIN_STACK_SIZE
	.align		4
.L_2767:
        /*4038*/ 	.byte	0x04, 0x12
        /*403a*/ 	.short	(.L_2769 - .L_2768)
	.align		4
.L_2768:
        /*403c*/ 	.word	index@(_ZN43_GLOBAL__N__9ae7fba5_10_SoftMax_cu_9f978f6321softmax_warp_backwardIN3c104HalfES2_fLi8ELb1ELb0EEEvPT0_PKT_S7_iiiPKb)
        /*4040*/ 	.word	0x00000000


	//----- nvinfo : EIATTR_MIN_STACK_SIZE
	.align		4
.L_2769:
        /*4044*/ 	.byte	0x04, 0x12
        /*4046*/ 	.short	(.L_2771 - .L_2770)
	.align		4
.L_2770:
        /*4048*/ 	.word	index@(_ZN43_GLOBAL__N__9ae7fba5_10_SoftMax_cu_9f978f6321softmax_warp_backwardIN3c104HalfES2_fLi7ELb1ELb0EEEvPT0_PKT_S7_iiiPKb)
        /*404c*/ 	.word	0x00000000


	//----- nvinfo : EIATTR_MIN_STACK_SIZE
	.align		4
.L_2771:
        /*4050*/ 	.byte	0x04, 0x12
        /*4052*/ 	.short	(.L_2773 - .L_2772)
	.align		4
.L_2772:
        /*4054*/ 	.word	index@(_ZN43_GLOBAL__N__9ae7fba5_10_SoftMax_cu_9f978f6321softmax_warp_backwardIN3c104HalfES2_fLi6ELb1ELb0EEEvPT0_PKT_S7_iiiPKb)
        /*4058*/ 	.word	0x00000000


	//----- nvinfo : EIATTR_MIN_STACK_SIZE
	.align		4
.L_2773:
        /*405c*/ 	.byte	0x04, 0x12
        /*405e*/ 	.short	(.L_2775 - .L_2774)
	.align		4
.L_2774:
        /*4060*/ 	.word	index@(_ZN43_GLOBAL__N__9ae7fba5_10_SoftMax_cu_9f978f6321softmax_warp_backwardIN3c104HalfES2_fLi5ELb1ELb0EEEvPT0_PKT_S7_iiiPKb)
        /*4064*/ 	.word	0x00000000


	//----- nvinfo : EIATTR_MIN_STACK_SIZE
	.align		4
.L_2775:
        /*4068*/ 	.byte	0x04, 0x12
        /*406a*/ 	.short	(.L_2777 - .L_2776)
	.align		4
.L_2776:
        /*406c*/ 	.word	index@(_ZN43_GLOBAL__N__9ae7fba5_10_SoftMax_cu_9f978f6321softmax_warp_backwardIN3c104HalfES2_fLi4ELb1ELb0EEEvPT0_PKT_S7_iiiPKb)
        /*4070*/ 	.word	0x00000000


	//----- nvinfo : EIATTR_MIN_STACK_SIZE
	.align		4
.L_2777:
        /*4074*/ 	.byte	0x04, 0x12
        /*4076*/ 	.short	(.L_2779 - .L_2778)
	.align		4
.L_2778:
        /*4078*/ 	.word	index@(_ZN43_GLOBAL__N__9ae7fba5_10_SoftMax_cu_9f978f6321softmax_warp_backwardIN3c104HalfES2_fLi3ELb1ELb0EEEvPT0_PKT_S7_iiiPKb)
        /*407c*/ 	.word	0x00000000


	//----- nvinfo : EIATTR_MIN_STACK_SIZE
	.align		4
.L_2779:
        /*4080*/ 	.byte	0x04, 0x12
        /*4082*/ 	.short	(.L_2781 - .L_2780)
	.align		4
.L_2780:
        /*4084*/ 	.word	index@(_ZN43_GLOBAL__N__9ae7fba5_10_SoftMax_cu_9f978f6321softmax_warp_backwardIN3c104HalfES2_fLi2ELb1ELb0EEEvPT0_PKT_S7_iiiPKb)
        /*4088*/ 	.word	0x00000000


	//----- nvinfo : EIATTR_MIN_STACK_SIZE
	.align		4
.L_2781:
        /*408c*/ 	.byte	0x04, 0x12
        /*408e*/ 	.short	(.L_2783 - .L_2782)
	.align		4
.L_2782:
        /*4090*/ 	.word	index@(_ZN43_GLOBAL__N__9ae7fba5_10_SoftMax_cu_9f978f6321softmax_warp_backwardIN3c104HalfES2_fLi1ELb1ELb0EEEvPT0_PKT_S7_iiiPKb)
        /*4094*/ 	.word	0x00000000


	//----- nvinfo : EIATTR_MIN_STACK_SIZE
	.align		4
.L_2783:
        /*4098*/ 	.byte	0x04, 0x12
        /*409a*/ 	.short	(.L_2785 - .L_2784)
	.align		4
.L_2784:
        /*409c*/ 	.word	index@(_ZN43_GLOBAL__N__9ae7fba5_10_SoftMax_cu_9f978f6321softmax_warp_backwardIN3c104HalfES2_fLi0ELb1ELb0EEEvPT0_PKT_S7_iiiPKb)
        /*40a0*/ 	.word	0x00000000


	//----- nvinfo : EIATTR_MIN_STACK_SIZE
	.align		4
.L_2785:
        /*40a4*/ 	.byte	0x04, 0x12
        /*40a6*/ 	.short	(.L_2787 - .L_2786)
	.align		4
.L_2786:
        /*40a8*/ 	.word	index@(_ZN43_GLOBAL__N__9ae7fba5_10_SoftMax_cu_9f978f6321softmax_warp_backwardIfffLi10ELb1ELb0EEEvPT0_PKT_S5_iiiPKb)
        /*40ac*/ 	.word	0x00000000


	//----- nvinfo : EIATTR_MIN_STACK_SIZE
	.align		4
.L_2787:
        /*40b0*/ 	.byte	0x04, 0x12
        /*40b2*/ 	.short	(.L_2789 - .L_2788)
	.align		4
.L_2788:
        /*40b4*/ 	.word	index@(_ZN43_GLOBAL__N__9ae7fba5_10_SoftMax_cu_9f978f6321softmax_warp_backwardIfffLi9ELb1ELb0EEEvPT0_PKT_S5_iiiPKb)
        /*40b8*/ 	.word	0x00000000


	//----- nvinfo : EIATTR_MIN_STACK_SIZE
	.align		4
.L_2789:
        /*40bc*/ 	.byte	0x04, 0x12
        /*40be*/ 	.short	(.L_2791 - .L_2790)
	.align		4
.L_2790:
        /*40c0*/ 	.word	index@(_ZN43_GLOBAL__N__9ae7fba5_10_SoftMax_cu_9f978f6321softmax_warp_backwardIfffLi8ELb1ELb0EEEvPT0_PKT_S5_iiiPKb)
        /*40c4*/ 	.word	0x00000000


	//----- nvinfo : EIATTR_MIN_STACK_SIZE
	.align		4
.L_2791:
        /*40c8*/ 	.byte	0x04, 0x12
        /*40ca*/ 	.short	(.L_2793 - .L_2792)
	.align		4
.L_2792:
        /*40cc*/ 	.word	index@(_ZN43_GLOBAL__N__9ae7fba5_10_SoftMax_cu_9f978f6321softmax_warp_backwardIfffLi7ELb1ELb0EEEvPT0_PKT_S5_iiiPKb)
        /*40d0*/ 	.word	0x00000000


	//----- nvinfo : EIATTR_MIN_STACK_SIZE
	.align		4
.L_2793:
        /*40d4*/ 	.byte	0x04, 0x12
        /*40d6*/ 	.short	(.L_2795 - .L_2794)
	.align		4
.L_2794:
        /*40d8*/ 	.word	index@(_ZN43_GLOBAL__N__9ae7fba5_10_SoftMax_cu_9f978f6321softmax_warp_backwardIfffLi6ELb1ELb0EEEvPT0_PKT_S5_iiiPKb)
        /*40dc*/ 	.word	0x00000000


	//----- nvinfo : EIATTR_MIN_STACK_SIZE
	.align		4
.L_2795:
        /*40e0*/ 	.byte	0x04, 0x12
        /*40e2*/ 	.short	(.L_2797 - .L_2796)
	.align		4
.L_2796:
        /*40e4*/ 	.word	index@(_ZN43_GLOBAL__N__9ae7fba5_10_SoftMax_cu_9f978f6321softmax_warp_backwardIfffLi5ELb1ELb0EEEvPT0_PKT_S5_iiiPKb)
        /*40e8*/ 	.word	0x00000000


	//----- nvinfo : EIATTR_MIN_STACK_SIZE
	.align		4
.L_2797:
        /*40ec*/ 	.byte	0x04, 0x12
        /*40ee*/ 	.short	(.L_2799 - .L_2798)
	.align		4
.L_2798:
        /*40f0*/ 	.word	index@(_ZN43_GLOBAL__N__9ae7fba5_10_SoftMax_cu_9f978f6321softmax_warp_backwardIfffLi4ELb1ELb0EEEvPT0_PKT_S5_iiiPKb)
        /*40f4*/ 	.word	0x00000000


	//----- nvinfo : EIATTR_MIN_STACK_SIZE
	.align		4
.L_2799:
        /*40f8*/ 	.byte	0x04, 0x12
        /*40fa*/ 	.short	(.L_2801 - .L_2800)
	.align		4
.L_2800:
        /*40fc*/ 	.word	index@(_ZN43_GLOBAL__N__9ae7fba5_10_SoftMax_cu_9f978f6321softmax_warp_backwardIfffLi3ELb1ELb0EEEvPT0_PKT_S5_iiiPKb)
        /*4100*/ 	.word	0x00000000


	//----- nvinfo : EIATTR_MIN_STACK_SIZE
	.align		4
.L_2801:
        /*4104*/ 	.byte	0x04, 0x12
        /*4106*/ 	.short	(.L_2803 - .L_2802)
	.align		4
.L_2802:
        /*4108*/ 	.word	index@(_ZN43_GLOBAL__N__9ae7fba5_10_SoftMax_cu_9f978f6321softmax_warp_backwardIfffLi2ELb1ELb0EEEvPT0_PKT_S5_iiiPKb)
        /*410c*/ 	.word	0x00000000


	//----- nvinfo : EIATTR_MIN_STACK_SIZE
	.align		4
.L_2803:
        /*4110*/ 	.byte	0x04, 0x12
        /*4112*/ 	.short	(.L_2805 - .L_2804)
	.align		4
.L_2804:
        /*4114*/ 	.word	index@(_ZN43_GLOBAL__N__9ae7fba5_10_SoftMax_cu_9f978f6321softmax_warp_backwardIfffLi1ELb1ELb0EEEvPT0_PKT_S5_iiiPKb)
        /*4118*/ 	.word	0x00000000


	//----- nvinfo : EIATTR_MIN_STACK_SIZE
	.align		4
.L_2805:
        /*411c*/ 	.byte	0x04, 0x12
        /*411e*/ 	.short	(.L_2807 - .L_2806)
	.align		4
.L_2806:
        /*4120*/ 	.word	index@(_ZN43_GLOBAL__N__9ae7fba5_10_SoftMax_cu_9f978f6321softmax_warp_backwardIfffLi0ELb1ELb0EEEvPT0_PKT_S5_iiiPKb)
        /*4124*/ 	.word	0x00000000


	//----- nvinfo : EIATTR_MIN_STACK_SIZE
	.align		4
.L_2807:
        /*4128*/ 	.byte	0x04, 0x12
        /*412a*/ 	.short	(.L_2809 - .L_2808)
	.align		4
.L_2808:
        /*412c*/ 	.word	index@(_ZN43_GLOBAL__N__9ae7fba5_10_SoftMax_cu_9f978f6321softmax_warp_backwardIdddLi10ELb1ELb0EEEvPT0_PKT_S5_iiiPKb)
        /*4130*/ 	.word	0x00000000


	//----- nvinfo : EIATTR_MIN_STACK_SIZE
	.align		4
.L_2809:
        /*4134*/ 	.byte	0x04, 0x12
        /*4136*/ 	.short	(.L_2811 - .L_2810)
	.align		4
.L_2810:
        /*4138*/ 	.word	index@(_ZN43_GLOBAL__N__9ae7fba5_10_SoftMax_cu_9f978f6321softmax_warp_backwardIdddLi9ELb1ELb0EEEvPT0_PKT_S5_iiiPKb)
        /*413c*/ 	.word	0x00000000


	//----- nvinfo : EIATTR_MIN_STACK_SIZE
	.align		4
.L_2811:
        /*4140*/ 	.byte	0x04, 0x12
        /*4142*/ 	.short	(.L_2813 - .L_2812)
	.align		4
.L_2812:
        /*4144*/ 	.word	index@(_ZN43_GLOBAL__N__9ae7fba5_10_SoftMax_cu_9f978f6321softmax_warp_backwardIdddLi8ELb1ELb0EEEvPT0_PKT_S5_iiiPKb)
        /*4148*/ 	.word	0x00000000


	//----- nvinfo : EIATTR_MIN_STACK_SIZE
	.align		4
.L_2813:
        /*414c*/ 	.byte	0x04, 0x12
        /*414e*/ 	.short	(.L_2815 - .L_2814)
	.align		4
.L_2814:
        /*4150*/ 	.word	index@(_ZN43_GLOBAL__N__9ae7fba5_10_SoftMax_cu_9f978f6321softmax_warp_backwardIdddLi7ELb1ELb0EEEvPT0_PKT_S5_iiiPKb)
        /*4154*/ 	.word	0x00000000


	//----- nvinfo : EIATTR_MIN_STACK_SIZE
	.align		4
.L_2815:
        /*4158*/ 	.byte	0x04, 0x12
        /*415a*/ 	.short	(.L_2817 - .L_2816)
	.align		4
.L_2816:
        /*415c*/ 	.word	index@(_ZN43_GLOBAL__N__9ae7fba5_10_SoftMax_cu_9f978f6321softmax_warp_backwardIdddLi6ELb1ELb0EEEvPT0_PKT_S5_iiiPKb)
        /*4160*/ 	.word	0x00000000


	//----- nvinfo : EIATTR_MIN_STACK_SIZE
	.align		4
.L_2817:
        /*4164*/ 	.byte	0x04, 0x12
        /*4166*/ 	.short	(.L_2819 - .L_2818)
	.align		4
.L_2818:
        /*4168*/ 	.word	index@(_ZN43_GLOBAL__N__9ae7fba5_10_SoftMax_cu_9f978f6321softmax_warp_backwardIdddLi5ELb1ELb0EEEvPT0_PKT_S5_iiiPKb)
        /*416c*/ 	.word	0x00000000


	//----- nvinfo : EIATTR_MIN_STACK_SIZE
	.align		4
.L_2819:
        /*4170*/ 	.byte	0x04, 0x12
        /*4172*/ 	.short	(.L_2821 - .L_2820)
	.align		4
.L_2820:
        /*4174*/ 	.word	index@(_ZN43_GLOBAL__N__9ae7fba5_10_SoftMax_cu_9f978f6321softmax_warp_backwardIdddLi4ELb1ELb0EEEvPT0_PKT_S5_iiiPKb)
        /*4178*/ 	.word	0x00000000


	//----- nvinfo : EIATTR_MIN_STACK_SIZE
	.align		4
.L_2821:
        /*417c*/ 	.byte	0x04, 0x12
        /*417e*/ 	.short	(.L_2823 - .L_2822)
	.align		4
.L_2822:
        /*4180*/ 	.word	index@(_ZN43_GLOBAL__N__9ae7fba5_10_SoftMax_cu_9f978f6321softmax_warp_backwardIdddLi3ELb1ELb0EEEvPT0_PKT_S5_iiiPKb)
        /*4184*/ 	.word	0x00000000


	//----- nvinfo : EIATTR_MIN_STACK_SIZE
	.align		4
.L_2823:
        /*4188*/ 	.byte	0x04, 0x12
        /*418a*/ 	.short	(.L_2825 - .L_2824)
	.align		4
.L_2824:
        /*418c*/ 	.word	index@(_ZN43_GLOBAL__N__9ae7fba5_10_SoftMax_cu_9f978f6321softmax_warp_backwardIdddLi2ELb1ELb0EEEvPT0_PKT_S5_iiiPKb)
        /*4190*/ 	.word	0x00000000


	//----- nvinfo : EIATTR_MIN_STACK_SIZE
	.align		4
.L_2825:
        /*4194*/ 	.byte	0x04, 0x12
        /*4196*/ 	.short	(.L_2827 - .L_2826)
	.align		4
.L_2826:
        /*4198*/ 	.word	index@(_ZN43_GLOBAL__N__9ae7fba5_10_SoftMax_cu_9f978f6321softmax_warp_backwardIdddLi1ELb1ELb0EEEvPT0_PKT_S5_iiiPKb)
        /*419c*/ 	.word	0x00000000


	//----- nvinfo : EIATTR_MIN_STACK_SIZE
	.align		4
.L_2827:
        /*41a0*/ 	.byte	0x04, 0x12
        /*41a2*/ 	.short	(.L_2829 - .L_2828)
	.align		4
.L_2828:
        /*41a4*/ 	.word	index@(_ZN43_GLOBAL__N__9ae7fba5_10_SoftMax_cu_9f978f6321softmax_warp_backwardIdddLi0ELb1ELb0EEEvPT0_PKT_S5_iiiPKb)
        /*41a8*/ 	.word	0x00000000


	//----- nvinfo : EIATTR_MIN_STACK_SIZE
	.align		4
.L_2829:
        /*41ac*/ 	.byte	0x04, 0x12
        /*41ae*/ 	.short	(.L_2831 - .L_2830)
	.align		4
.L_2830:
        /*41b0*/ 	.word	index@(_ZN43_GLOBAL__N__9ae7fba5_10_SoftMax_cu_9f978f6320softmax_warp_forwardIN3c108BFloat16EffLi11ELb1ELb0EEEvPT0_PKT_iiiPKbib)
        /*41b4*/ 	.word	0x00000000


	//----- nvinfo : EIATTR_MIN_STACK_SIZE
	.align		4
.L_2831:
        /*41b8*/ 	.byte	0x04, 0x12
        /*41ba*/ 	.short	(.L_2833 - .L_2832)
	.align		4
.L_2832:
        /*41bc*/ 	.word	index@(_ZN43_GLOBAL__N__9ae7fba5_10_SoftMax_cu_9f978f6320softmax_warp_forwardIN3c108BFloat16EffLi10ELb1ELb0EEEvPT0_PKT_iiiPKbib)
        /*41c0*/ 	.word	0x00000000


	//----- nvinfo : EIATTR_MIN_STACK_SIZE
	.align		4
.L_2833:
        /*41c4*/ 	.byte	0x04, 0x12
        /*41c6*/ 	.short	(.L_2835 - .L_2834)
	.align		4
.L_2834:
        /*41c8*/ 	.word	index@(_ZN43_GLOBAL__N__9ae7fba5_10_SoftMax_cu_9f978f6320softmax_warp_forwardIN3c108BFloat16EffLi9ELb1ELb0EEEvPT0_PKT_iiiPKbib)
        /*41cc*/ 	.word	0x00000000


	//----- nvinfo : EIATTR_MIN_STACK_SIZE
	.align		4
.L_2835:
        /*41d0*/ 	.byte	0x04, 0x12
        /*41d2*/ 	.short	(.L_2837 - .L_2836)
	.align		4
.L_2836:
        /*41d4*/ 	.word	index@(_ZN43_GLOBAL__N__9ae7fba5_10_SoftMax_cu_9f978f6320softmax_warp_forwardIN3c108BFloat16EffLi8ELb1ELb0EEEvPT0_PKT_iiiPKbib)
        /*41d8*/ 	.word	0x00000000


	//----- nvinfo : EIATTR_MIN_STACK_SIZE
	.align		4
.L_2837:
        /*41dc*/ 	.byte	0x04, 0x12
        /*41de*/ 	.short	(.L_2839 - .L_2838)
	.align		4
.L_2838:
        /*41e0*/ 	.word	index@(_ZN43_GLOBAL__N__9ae7fba5_10_SoftMax_cu_9f978f6320softmax_warp_forwardIN3c108BFloat16EffLi7ELb1ELb0EEEvPT0_PKT_iiiPKbib)
        /*41e4*/ 	.word	0x00000000


	//----- nvinfo : EIATTR_MIN_STACK_SIZE
	.align		4
.L_2839:
        /*41e8*/ 	.byte	0x04, 0x12
        /*41ea*/ 	.short	(.L_2841 - .L_2840)
	.align		4
.L_2840:
        /*41ec*/ 	.word	index@(_ZN43_GLOBAL__N__9ae7fba5_10_SoftMax_cu_9f978f6320softmax_warp_forwardIN3c108BFloat16EffLi6ELb1ELb0EEEvPT0_PKT_iiiPKbib)
        /*41f0*/ 	.word	0x00000000


	//----- nvinfo : EIATTR_MIN_STACK_SIZE
	.align		4
.L_2841:
        /*41f4*/ 	.byte	0x04, 0x12
        /*41f6*/ 	.short	(.L_2843 - .L_2842)
	.align		4
.L_2842:
        /*41f8*/ 	.word	index@(_ZN43_GLOBAL__N__9ae7fba5_10_SoftMax_cu_9f978f6320softmax_warp_forwardIN3c108BFloat16EffLi5ELb1ELb0EEEvPT0_PKT_iiiPKbib)
        /*41fc*/ 	.word	0x00000000


	//----- nvinfo : EIATTR_MIN_STACK_SIZE
	.align		4
.L_2843:
        /*4200*/ 	.byte	0x04, 0x12
        /*4202*/ 	.short	(.L_2845 - .L_2844)
	.align		4
.L_2844:
        /*4204*/ 	.word	index@(_ZN43_GLOBAL__N__9ae7fba5_10_SoftMax_cu_9f978f6320softmax_warp_forwardIN3c108BFloat16EffLi4ELb1ELb0EEEvPT0_PKT_iiiPKbib)
        /*4208*/ 	.word	0x00000000


	//----- nvinfo : EIATTR_MIN_STACK_SIZE
	.align		4
.L_2845:
        /*420c*/ 	.byte	0x04, 0x12
        /*420e*/ 	.short	(.L_2847 - .L_2846)
	.align		4
.L_2846:
        /*4210*/ 	.word	index@(_ZN43_GLOBAL__N__9ae7fba5_10_SoftMax_cu_9f978f6320softmax_warp_forwardIN3c108BFloat16EffLi3ELb1ELb0EEEvPT0_PKT_iiiPKbib)
        /*4214*/ 	.word	0x00000000


	//----- nvinfo : EIATTR_MIN_STACK_SIZE
	.align		4
.L_2847:
        /*4218*/ 	.byte	0x04, 0x12
        /*421a*/ 	.short	(.L_2849 - .L_2848)
	.align		4
.L_2848:
        /*421c*/ 	.word	index@(_ZN43_GLOBAL__N__9ae7fba5_10_SoftMax_cu_9f978f6320softmax_warp_forwardIN3c108BFloat16EffLi2ELb1ELb0EEEvPT0_PKT_iiiPKbib)
        /*4220*/ 	.word	0x00000000


	//----- nvinfo : EIATTR_MIN_STACK_SIZE
	.align		4
.L_2849:
        /*4224*/ 	.byte	0x04, 0x12
        /*4226*/ 	.short	(.L_2851 - .L_2850)
	.align		4
.L_2850:
        /*4228*/ 	.word	index@(_ZN43_GLOBAL__N__9ae7fba5_10_SoftMax_cu_9f978f6320softmax_warp_forwardIN3c108BFloat16EffLi1ELb1ELb0EEEvPT0_PKT_iiiPKbib)
        /*422c*/ 	.word	0x00000000


	//----- nvinfo : EIATTR_MIN_STACK_SIZE
	.align		4
.L_2851:
        /*4230*/ 	.byte	0x04, 0x12
        /*4232*/ 	.short	(.L_2853 - .L_2852)
	.align		4
.L_2852:
        /*4234*/ 	.word	index@(_ZN43_GLOBAL__N__9ae7fba5_10_SoftMax_cu_9f978f6320softmax_warp_forwardIN3c108BFloat16EffLi0ELb1ELb0EEEvPT0_PKT_iiiPKbib)
        /*4238*/ 	.word	0x00000000


	//----- nvinfo : EIATTR_MIN_STACK_SIZE
	.align		4
.L_2853:
        /*423c*/ 	.byte	0x04, 0x12
        /*423e*/ 	.short	(.L_2855 - .L_2854)
	.align		4
.L_2854:
        /*4240*/ 	.word	index@(_ZN43_GLOBAL__N__9ae7fba5_10_SoftMax_cu_9f978f6320softmax_warp_forwardIN3c108BFloat16ES2_fLi11ELb1ELb0EEEvPT0_PKT_iiiPKbib)
        /*4244*/ 	.word	0x00000000


	//----- nvinfo : EIATTR_MIN_STACK_SIZE
	.align		4
.L_2855:
        /*4248*/ 	.byte	0x04, 0x12
        /*424a*/ 	.short	(.L_2857 - .L_2856)
	.align		4
.L_2856:
        /*424c*/ 	.word	index@(_ZN43_GLOBAL__N__9ae7fba5_10_SoftMax_cu_9f978f6320softmax_warp_forwardIN3c108BFloat16ES2_fLi10ELb1ELb0EEEvPT0_PKT_iiiPKbib)
        /*4250*/ 	.word	0x00000000


	//----- nvinfo : EIATTR_MIN_STACK_SIZE
	.align		4
.L_2857:
        /*4254*/ 	.byte	0x04, 0x12
        /*4256*/ 	.short	(.L_2859 - .L_2858)
	.align		4
.L_2858:
        /*4258*/ 	.word	index@(_ZN43_GLOBAL__N__9ae7fba5_10_SoftMax_cu_9f978f6320softmax_warp_forwardIN3c108BFloat16ES2_fLi9ELb1ELb0EEEvPT0_PKT_iiiPKbib)
        /*425c*/ 	.word	0x00000000


	//----- nvinfo : EIATTR_MIN_STACK_SIZE
	.align		4
.L_2859:
        /*4260*/ 	.byte	0x04, 0x12
        /*4262*/ 	.short	(.L_2861 - .L_2860)
	.align		4
.L_2860:
        /*4264*/ 	.word	index@(_ZN43_GLOBAL__N__9ae7fba5_10_SoftMax_cu_9f978f6320softmax_warp_forwardIN3c108BFloat16ES2_fLi8ELb1ELb0EEEvPT0_PKT_iiiPKbib)
        /*4268*/ 	.word	0x00000000


	//----- nvinfo : EIATTR_MIN_STACK_SIZE
	.align		4
.L_2861:
        /*426c*/ 	.byte	0x04, 0x12
        /*426e*/ 	.short	(.L_2863 - .L_2862)
	.align		4
.L_2862:
        /*4270*/ 	.word	index@(_ZN43_GLOBAL__N__9ae7fba5_10_SoftMax_cu_9f978f6320softmax_warp_forwardIN3c108BFloat16ES2_fLi7ELb1ELb0EEEvPT0_PKT_iiiPKbib)
        /*4274*/ 	.word	0x00000000


	//----- nvinfo : EIATTR_MIN_STACK_SIZE
	.align		4
.L_2863:
        /*4278*/ 	.byte	0x04, 0x12
        /*427a*/ 	.short	(.L_2865 - .L_2864)
	.align		4
.L_2864:
        /*427c*/ 	.word	index@(_ZN43_GLOBAL__N__9ae7fba5_10_SoftMax_cu_9f978f6320softmax_warp_forwardIN3c108BFloat16ES2_fLi6ELb1ELb0EEEvPT0_PKT_iiiPKbib)
        /*4280*/ 	.word	0x00000000


	//----- nvinfo : EIATTR_MIN_STACK_SIZE
	.align		4
.L_2865:
        /*4284*/ 	.byte	0x04, 0x12
        /*4286*/ 	.short	(.L_2867 - .L_2866)
	.align		4
.L_2866:
        /*4288*/ 	.word	index@(_ZN43_GLOBAL__N__9ae7fba5_10_SoftMax_cu_9f978f6320softmax_warp_forwardIN3c108BFloat16ES2_fLi5ELb1ELb0EEEvPT0_PKT_iiiPKbib)
        /*428c*/ 	.word	0x00000000


	//----- nvinfo : EIATTR_MIN_STACK_SIZE
	.align		4
.L_2867:
        /*4290*/ 	.byte	0x04, 0x12
        /*4292*/ 	.short	(.L_2869 - .L_2868)
	.align		4
.L_2868:
        /*4294*/ 	.word	index@(_ZN43_GLOBAL__N__9ae7fba5_10_SoftMax_cu_9f978f6320softmax_warp_forwardIN3c108BFloat16ES2_fLi4ELb1ELb0EEEvPT0_PKT_iiiPKbib)
        /*4298*/ 	.word	0x00000000


	//----- nvinfo : EIATTR_MIN_STACK_SIZE
	.align		4
.L_2869:
        /*429c*/ 	.byte	0x04, 0x12
        /*429e*/ 	.short	(.L_2871 - .L_2870)
	.align		4
.L_2870:
        /*42a0*/ 	.word	index@(_ZN43_GLOBAL__N__9ae7fba5_10_SoftMax_cu_9f978f6320softmax_warp_forwardIN3c108BFloat16ES2_fLi3ELb1ELb0EEEvPT0_PKT_iiiPKbib)
        /*42a4*/ 	.word	0x00000000


	//----- nvinfo : EIATTR_MIN_STACK_SIZE
	.align		4
.L_2871:
        /*42a8*/ 	.byte	0x04, 0x12
        /*42aa*/ 	.short	(.L_2873 - .L_2872)
	.align		4
.L_2872:
        /*42ac*/ 	.word	index@(_ZN43_GLOBAL__N__9ae7fba5_10_SoftMax_cu_9f978f6320softmax_warp_forwardIN3c108BFloat16ES2_fLi2ELb1ELb0EEEvPT0_PKT_iiiPKbib)
        /*42b0*/ 	.word	0x00000000


	//----- nvinfo : EIATTR_MIN_STACK_SIZE
	.align		4
.L_2873:
        /*42b4*/ 	.byte	0x04, 0x12
        /*42b6*/ 	.short	(.L_2875 - .L_2874)
	.align		4
.L_2874:
        /*42b8*/ 	.word	index@(_ZN43_GLOBAL__N__9ae7fba5_10_SoftMax_cu_9f978f6320softmax_warp_forwardIN3c108BFloat16ES2_fLi1ELb1ELb0EEEvPT0_PKT_iiiPKbib)
        /*42bc*/ 	.word	0x00000000


	//----- nvinfo : EIATTR_MIN_STACK_SIZE
	.align		4
.L_2875:
        /*42c0*/ 	.byte	0x04, 0x12
        /*42c2*/ 	.short	(.L_2877 - .L_2876)
	.align		4
.L_2876:
        /*42c4*/ 	.word	index@(_ZN43_GLOBAL__N__9ae7fba5_10_SoftMax_cu_9f978f6320softmax_warp_forwardIN3c108BFloat16ES2_fLi0ELb1ELb0EEEvPT0_PKT_iiiPKbib)
        /*42c8*/ 	.word	0x00000000


	//----- nvinfo : EIATTR_MIN_STACK_SIZE
	.align		4
.L_2877:
        /*42cc*/ 	.byte	0x04, 0x12
        /*42ce*/ 	.short	(.L_2879 - .L_2878)
	.align		4
.L_2878:
        /*42d0*/ 	.word	index@(_ZN43_GLOBAL__N__9ae7fba5_10_SoftMax_cu_9f978f6320softmax_warp_forwardIN3c104HalfEffLi11ELb1ELb0EEEvPT0_PKT_iiiPKbib)
        /*42d4*/ 	.word	0x00000000


	//----- nvinfo : EIATTR_MIN_STACK_SIZE
	.align		4
.L_2879:
        /*42d8*/ 	.byte	0x04, 0x12
        /*42da*/ 	.short	(.L_2881 - .L_2880)
	.align		4
.L_2880:
        /*42dc*/ 	.word	index@(_ZN43_GLOBAL__N__9ae7fba5_10_SoftMax_cu_9f978f6320softmax_warp_forwardIN3c104HalfEffLi10ELb1ELb0EEEvPT0_PKT_iiiPKbib)
        /*42e0*/ 	.word	0x00000000


	//----- nvinfo : EIATTR_MIN_STACK_SIZE
	.align		4
.L_2881:
        /*42e4*/ 	.byte	0x04, 0x12
        /*42e6*/ 	.short	(.L_2883 - .L_2882)
	.align		4
.L_2882:
        /*42e8*/ 	.word	index@(_ZN43_GLOBAL__N__9ae7fba5_10_SoftMax_cu_9f978f6320softmax_warp_forwardIN3c104HalfEffLi9ELb1ELb0EEEvPT0_PKT_iiiPKbib)
        /*42ec*/ 	.word	0x00000000


	//----- nvinfo : EIATTR_MIN_STACK_SIZE
	.align		4
.L_2883:
        /*42f0*/ 	.byte	0x04, 0x12
        /*42f2*/ 	.short	(.L_2885 - .L_2884)
	.align		4
.L_2884:
        /*42f4*/ 	.word	index@(_ZN43_GLOBAL__N__9ae7fba5_10_SoftMax_cu_9f978f6320softmax_warp_forwardIN3c104HalfEffLi8ELb1ELb0EEEvPT0_PKT_iiiPKbib)
        /*42f8*/ 	.word	0x00000000


	//----- nvinfo : EIATTR_MIN_STACK_SIZE
	.align		4
.L_2885:
        /*42fc*/ 	.byte	0x04, 0x12
        /*42fe*/ 	.short	(.L_2887 - .L_2886)
	.align		4
.L_2886:
        /*4300*/ 	.word	index@(_ZN43_GLOBAL__N__9ae7fba5_10_SoftMax_cu_9f978f6320softmax_warp_forwardIN3c104HalfEffLi7ELb1ELb0EEEvPT0_PKT_iiiPKbib)
        /*4304*/ 	.word	0x00000000


	//----- nvinfo : EIATTR_MIN_STACK_SIZE
	.align		4
.L_2887:
        /*4308*/ 	.byte	0x04, 0x12
        /*430a*/ 	.short	(.L_2889 - .L_2888)
	.align		4
.L_2888:
        /*430c*/ 	.word	index@(_ZN43_GLOBAL__N__9ae7fba5_10_SoftMax_cu_9f978f6320softmax_warp_forwardIN3c104HalfEffLi6ELb1ELb0EEEvPT0_PKT_iiiPKbib)
        /*4310*/ 	.word	0x00000000


	//----- nvinfo : EIATTR_MIN_STACK_SIZE
	.align		4
.L_2889:
        /*4314*/ 	.byte	0x04, 0x12
        /*4316*/ 	.short	(.L_2891 - .L_2890)
	.align		4
.L_2890:
        /*4318*/ 	.word	index@(_ZN43_GLOBAL__N__9ae7fba5_10_SoftMax_cu_9f978f6320softmax_warp_forwardIN3c104HalfEffLi5ELb1ELb0EEEvPT0_PKT_iiiPKbib)
        /*431c*/ 	.word	0x00000000


	//----- nvinfo : EIATTR_MIN_STACK_SIZE
	.align		4
.L_2891:
        /*4320*/ 	.byte	0x04, 0x12
        /*4322*/ 	.short	(.L_2893 - .L_2892)
	.align		4
.L_2892:
        /*4324*/ 	.word	index@(_ZN43_GLOBAL__N__9ae7fba5_10_SoftMax_cu_9f978f6320softmax_warp_forwardIN3c104HalfEffLi4ELb1ELb0EEEvPT0_PKT_iiiPKbib)
        /*4328*/ 	.word	0x00000000


	//----- nvinfo : EIATTR_MIN_STACK_SIZE
	.align		4
.L_2893:
        /*432c*/ 	.byte	0x04, 0x12
        /*432e*/ 	.short	(.L_2895 - .L_2894)
	.align		4
.L_2894:
        /*4330*/ 	.word	index@(_ZN43_GLOBAL__N__9ae7fba5_10_SoftMax_cu_9f978f6320softmax_warp_forwardIN3c104HalfEffLi3ELb1ELb0EEEvPT0_PKT_iiiPKbib)
        /*4334*/ 	.word	0x00000000


	//----- nvinfo : EIATTR_MIN_STACK_SIZE
	.align		4
.L_2895:
        /*4338*/ 	.byte	0x04, 0x12
        /*433a*/ 	.short	(.L_2897 - .L_2896)
	.align		4
.L_2896:
        /*433c*/ 	.word	index@(_ZN43_GLOBAL__N__9ae7fba5_10_SoftMax_cu_9f978f6320softmax_warp_forwardIN3c104HalfEffLi2ELb1ELb0EEEvPT0_PKT_iiiPKbib)
        /*4340*/ 	.word	0x00000000


	//----- nvinfo : EIATTR_MIN_STACK_SIZE
	.align		4
.L_2897:
        /*4344*/ 	.byte	0x04, 0x12
        /*4346*/ 	.short	(.L_2899 - .L_2898)
	.align		4
.L_2898:
        /*4348*/ 	.word	index@(_ZN43_GLOBAL__N__9ae7fba5_10_SoftMax_cu_9f978f6320softmax_warp_forwardIN3c104HalfEffLi1ELb1ELb0EEEvPT0_PKT_iiiPKbib)
        /*434c*/ 	.word	0x00000000


	//----- nvinfo : EIATTR_MIN_STACK_SIZE
	.align		4
.L_2899:
        /*4350*/ 	.byte	0x04, 0x12
        /*4352*/ 	.short	(.L_2901 - .L_2900)
	.align		4
.L_2900:
        /*4354*/ 	.word	index@(_ZN43_GLOBAL__N__9ae7fba5_10_SoftMax_cu_9f978f6320softmax_warp_forwardIN3c104HalfEffLi0ELb1ELb0EEEvPT0_PKT_iiiPKbib)
        /*4358*/ 	.word	0x00000000


	//----- nvinfo : EIATTR_MIN_STACK_SIZE
	.align		4
.L_2901:
        /*435c*/ 	.byte	0x04, 0x12
        /*435e*/ 	.short	(.L_2903 - .L_2902)
	.align		4
.L_2902:
        /*4360*/ 	.word	index@(_ZN43_GLOBAL__N__9ae7fba5_10_SoftMax_cu_9f978f6320softmax_warp_forwardIN3c104HalfES2_fLi11ELb1ELb0EEEvPT0_PKT_iiiPKbib)
        /*4364*/ 	.word	0x00000000


	//----- nvinfo : EIATTR_MIN_STACK_SIZE
	.align		4
.L_2903:
        /*4368*/ 	.byte	0x04, 0x12
        /*436a*/ 	.short	(.L_2905 - .L_2904)
	.align		4
.L_2904:
        /*436c*/ 	.word	index@(_ZN43_GLOBAL__N__9ae7fba5_10_SoftMax_cu_9f978f6320softmax_warp_forwardIN3c104HalfES2_fLi10ELb1ELb0EEEvPT0_PKT_iiiPKbib)
        /*4370*/ 	.word	0x00000000


	//----- nvinfo : EIATTR_MIN_STACK_SIZE
	.align		4
.L_2905:
        /*4374*/ 	.byte	0x04, 0x12
        /*4376*/ 	.short	(.L_2907 - .L_2906)
	.align		4
.L_2906:
        /*4378*/ 	.word	index@(_ZN43_GLOBAL__N__9ae7fba5_10_SoftMax_cu_9f978f6320softmax_warp_forwardIN3c104HalfES2_fLi9ELb1ELb0EEEvPT0_PKT_iiiPKbib)
        /*437c*/ 	.word	0x00000000


	//----- nvinfo : EIATTR_MIN_STACK_SIZE
	.align		4
.L_2907:
        /*4380*/ 	.byte	0x04, 0x12
        /*4382*/ 	.short	(.L_2909 - .L_2908)
	.align		4
.L_2908:
        /*4384*/ 	.word	index@(_ZN43_GLOBAL__N__9ae7fba5_10_SoftMax_cu_9f978f6320softmax_warp_forwardIN3c104HalfES2_fLi8ELb1ELb0EEEvPT0_PKT_iiiPKbib)
        /*4388*/ 	.word	0x00000000


	//----- nvinfo : EIATTR_MIN_STACK_SIZE
	.align		4
.L_2909:
        /*438c*/ 	.byte	0x04, 0x12
        /*438e*/ 	.short	(.L_2911 - .L_2910)
	.align		4
.L_2910:
        /*4390*/ 	.word	index@(_ZN43_GLOBAL__N__9ae7fba5_10_SoftMax_cu_9f978f6320softmax_warp_forwardIN3c104HalfES2_fLi7ELb1ELb0EEEvPT0_PKT_iiiPKbib)
        /*4394*/ 	.word	0x00000000


	//----- nvinfo : EIATTR_MIN_STACK_SIZE
	.align		4
.L_2911:
        /*4398*/ 	.byte	0x04, 0x12
        /*439a*/ 	.short	(.L_2913 - .L_2912)
	.align		4
.L_2912:
        /*439c*/ 	.word	index@(_ZN43_GLOBAL__N__9ae7fba5_10_SoftMax_cu_9f978f6320softmax_warp_forwardIN3c104HalfES2_fLi6ELb1ELb0EEEvPT0_PKT_iiiPKbib)
        /*43a0*/ 	.word	0x00000000


	//----- nvinfo : EIATTR_MIN_STACK_SIZE
	.align		4
.L_2913:
        /*43a4*/ 	.byte	0x04, 0x12
        /*43a6*/ 	.short	(.L_2915 - .L_2914)
	.align		4
.L_2914:
        /*43a8*/ 	.word	index@(_ZN43_GLOBAL__N__9ae7fba5_10_SoftMax_cu_9f978f6320softmax_warp_forwardIN3c104HalfES2_fLi5ELb1ELb0EEEvPT0_PKT_iiiPKbib)
        /*43ac*/ 	.word	0x00000000


	//----- nvinfo : EIATTR_MIN_STACK_SIZE
	.align		4
.L_2915:
        /*43b0*/ 	.byte	0x04, 0x12
        /*43b2*/ 	.short	(.L_2917 - .L_2916)
	.align		4
.L_2916:
        /*43b4*/ 	.word	index@(_ZN43_GLOBAL__N__9ae7fba5_10_SoftMax_cu_9f978f6320softmax_warp_forwardIN3c104HalfES2_fLi4ELb1ELb0EEEvPT0_PKT_iiiPKbib)
        /*43b8*/ 	.word	0x00000000


	//----- nvinfo : EIATTR_MIN_STACK_SIZE
	.align		4
.L_2917:
        /*43bc*/ 	.byte	0x04, 0x12
        /*43be*/ 	.short	(.L_2919 - .L_2918)
	.align		4
.L_2918:
        /*43c0*/ 	.word	index@(_ZN43_GLOBAL__N__9ae7fba5_10_SoftMax_cu_9f978f6320softmax_warp_forwardIN3c104HalfES2_fLi3ELb1ELb0EEEvPT0_PKT_iiiPKbib)
        /*43c4*/ 	.word	0x00000000


	//----- nvinfo : EIATTR_MIN_STACK_SIZE
	.align		4
.L_2919:
        /*43c8*/ 	.byte	0x04, 0x12
        /*43ca*/ 	.short	(.L_2921 - .L_2920)
	.align		4
.L_2920:
        /*43cc*/ 	.word	index@(_ZN43_GLOBAL__N__9ae7fba5_10_SoftMax_cu_9f978f6320softmax_warp_forwardIN3c104HalfES2_fLi2ELb1ELb0EEEvPT0_PKT_iiiPKbib)
        /*43d0*/ 	.word	0x00000000


	//----- nvinfo : EIATTR_MIN_STACK_SIZE
	.align		4
.L_2921:
        /*43d4*/ 	.byte	0x04, 0x12
        /*43d6*/ 	.short	(.L_2923 - .L_2922)
	.align		4
.L_2922:
        /*43d8*/ 	.word	index@(_ZN43_GLOBAL__N__9ae7fba5_10_SoftMax_cu_9f978f6320softmax_warp_forwardIN3c104HalfES2_fLi1ELb1ELb0EEEvPT0_PKT_iiiPKbib)
        /*43dc*/ 	.word	0x00000000


	//----- nvinfo : EIATTR_MIN_STACK_SIZE
	.align		4
.L_2923:
        /*43e0*/ 	.byte	0x04, 0x12
        /*43e2*/ 	.short	(.L_2925 - .L_2924)
	.align		4
.L_2924:
        /*43e4*/ 	.word	index@(_ZN43_GLOBAL__N__9ae7fba5_10_SoftMax_cu_9f978f6320softmax_warp_forwardIN3c104HalfES2_fLi0ELb1ELb0EEEvPT0_PKT_iiiPKbib)
        /*43e8*/ 	.word	0x00000000


	//----- nvinfo : EIATTR_MIN_STACK_SIZE
	.align		4
.L_2925:
        /*43ec*/ 	.byte	0x04, 0x12
        /*43ee*/ 	.short	(.L_2927 - .L_2926)
	.align		4
.L_2926:
        /*43f0*/ 	.word	index@(_ZN43_GLOBAL__N__9ae7fba5_10_SoftMax_cu_9f978f6320softmax_warp_forwardIfffLi11ELb1ELb0EEEvPT0_PKT_iiiPKbib)
        /*43f4*/ 	.word	0x00000000


	//----- nvinfo : EIATTR_MIN_STACK_SIZE
	.align		4
.L_2927:
        /*43f8*/ 	.byte	0x04, 0x12
        /*43fa*/ 	.short	(.L_2929 - .L_2928)
	.align		4
.L_2928:
        /*43fc*/ 	.word	index@(_ZN43_GLOBAL__N__9ae7fba5_10_SoftMax_cu_9f978f6320softmax_warp_forwardIfffLi10ELb1ELb0EEEvPT0_PKT_iiiPKbib)
        /*4400*/ 	.word	0x00000000


	//----- nvinfo : EIATTR_MIN_STACK_SIZE
	.align		4
.L_2929:
        /*4404*/ 	.byte	0x04, 0x12
        /*4406*/ 	.short	(.L_2931 - .L_2930)
	.align		4
.L_2930:
        /*4408*/ 	.word	index@(_ZN43_GLOBAL__N__9ae7fba5_10_SoftMax_cu_9f978f6320softmax_warp_forwardIfffLi9ELb1ELb0EEEvPT0_PKT_iiiPKbib)
        /*440c*/ 	.word	0x00000000


	//----- nvinfo : EIATTR_MIN_STACK_SIZE
	.align		4
.L_2931:
        /*4410*/ 	.byte	0x04, 0x12
        /*4412*/ 	.short	(.L_2933 - .L_2932)
	.align		4
.L_2932:
        /*4414*/ 	.word	index@(_ZN43_GLOBAL__N__9ae7fba5_10_SoftMax_cu_9f978f6320softmax_warp_forwardIfffLi8ELb1ELb0EEEvPT0_PKT_iiiPKbib)
        /*4418*/ 	.word	0x00000000


	//----- nvinfo : EIATTR_MIN_STACK_SIZE
	.align		4
.L_2933:
        /*441c*/ 	.byte	0x04, 0x12
        /*441e*/ 	.short	(.L_2935 - .L_2934)
	.align		4
.L_2934:
        /*4420*/ 	.word	index@(_ZN43_GLOBAL__N__9ae7fba5_10_SoftMax_cu_9f978f6320softmax_warp_forwardIfffLi7ELb1ELb0EEEvPT0_PKT_iiiPKbib)
        /*4424*/ 	.word	0x00000000


	//----- nvinfo : EIATTR_MIN_STACK_SIZE
	.align		4
.L_2935:
        /*4428*/ 	.byte	0x04, 0x12
        /*442a*/ 	.short	(.L_2937 - .L_2936)
	.align		4
.L_2936:
        /*442c*/ 	.word	index@(_ZN43_GLOBAL__N__9ae7fba5_10_SoftMax_cu_9f978f6320softmax_warp_forwardIfffLi6ELb1ELb0EEEvPT0_PKT_iiiPKbib)
        /*4430*/ 	.word	0x00000000


	//----- nvinfo : EIATTR_MIN_STACK_SIZE
	.align		4
.L_2937:
        /*4434*/ 	.byte	0x04, 0x12
        /*4436*/ 	.short	(.L_2939 - .L_2938)
	.align		4
.L_2938:
        /*4438*/ 	.word	index@(_ZN43_GLOBAL__N__9ae7fba5_10_SoftMax_cu_9f978f6320softmax_warp_forwardIfffLi5ELb1ELb0EEEvPT0_PKT_iiiPKbib)
        /*443c*/ 	.word	0x00000000


	//----- nvinfo : EIATTR_MIN_STACK_SIZE
	.align		4
.L_2939:
        /*4440*/ 	.byte	0x04, 0x12
        /*4442*/ 	.short	(.L_2941 - .L_2940)
	.align		4
.L_2940:
        /*4444*/ 	.word	index@(_ZN43_GLOBAL__N__9ae7fba5_10_SoftMax_cu_9f978f6320softmax_warp_forwardIfffLi4ELb1ELb0EEEvPT0_PKT_iiiPKbib)
        /*4448*/ 	.word	0x00000000


	//----- nvinfo : EIATTR_MIN_STACK_SIZE
	.align		4
.L_2941:
        /*444c*/ 	.byte	0x04, 0x12
        /*444e*/ 	.short	(.L_2943 - .L_2942)
	.align		4
.L_2942:
        /*4450*/ 	.word	index@(_ZN43_GLOBAL__N__9ae7fba5_10_SoftMax_cu_9f978f6320softmax_warp_forwardIfffLi3ELb1ELb0EEEvPT0_PKT_iiiPKbib)
        /*4454*/ 	.word	0x00000000


	//----- nvinfo : EIATTR_MIN_STACK_SIZE
	.align		4
.L_2943:
        /*4458*/ 	.byte	0x04, 0x12
        /*445a*/ 	.short	(.L_2945 - .L_2944)
	.align		4
.L_2944:
        /*445c*/ 	.word	index@(_ZN43_GLOBAL__N__9ae7fba5_10_SoftMax_cu_9f978f6320softmax_warp_forwardIfffLi2ELb1ELb0EEEvPT0_PKT_iiiPKbib)
        /*4460*/ 	.word	0x00000000


	//----- nvinfo : EIATTR_MIN_STACK_SIZE
	.align		4
.L_2945:
        /*4464*/ 	.byte	0x04, 0x12
        /*4466*/ 	.short	(.L_2947 - .L_2946)
	.align		4
.L_2946:
        /*4468*/ 	.word	index@(_ZN43_GLOBAL__N__9ae7fba5_10_SoftMax_cu_9f978f6320softmax_warp_forwardIfffLi1ELb1ELb0EEEvPT0_PKT_iiiPKbib)
        /*446c*/ 	.word	0x00000000


	//----- nvinfo : EIATTR_MIN_STACK_SIZE
	.align		4
.L_2947:
        /*4470*/ 	.byte	0x04, 0x12
        /*4472*/ 	.short	(.L_2949 - .L_2948)
	.align		4
.L_2948:
        /*4474*/ 	.word	index@(_ZN43_GLOBAL__N__9ae7fba5_10_SoftMax_cu_9f978f6320softmax_warp_forwardIfffLi0ELb1ELb0EEEvPT0_PKT_iiiPKbib)
        /*4478*/ 	.word	0x00000000


	//----- nvinfo : EIATTR_MIN_STACK_SIZE
	.align		4
.L_2949:
        /*447c*/ 	.byte	0x04, 0x12
        /*447e*/ 	.short	(.L_2951 - .L_2950)
	.align		4
.L_2950:
        /*4480*/ 	.word	index@(_ZN43_GLOBAL__N__9ae7fba5_10_SoftMax_cu_9f978f6320softmax_warp_forwardIdddLi11ELb1ELb0EEEvPT0_PKT_iiiPKbib)
        /*4484*/ 	.word	0x00000000


	//----- nvinfo : EIATTR_MIN_STACK_SIZE
	.align		4
.L_2951:
        /*4488*/ 	.byte	0x04, 0x12
        /*448a*/ 	.short	(.L_2953 - .L_2952)
	.align		4
.L_2952:
        /*448c*/ 	.word	index@(_ZN43_GLOBAL__N__9ae7fba5_10_SoftMax_cu_9f978f6320softmax_warp_forwardIdddLi10ELb1ELb0EEEvPT0_PKT_iiiPKbib)
        /*4490*/ 	.word	0x00000000


	//----- nvinfo : EIATTR_MIN_STACK_SIZE
	.align		4
.L_2953:
        /*4494*/ 	.byte	0x04, 0x12
        /*4496*/ 	.short	(.L_2955 - .L_2954)
	.align		4
.L_2954:
        /*4498*/ 	.word	index@(_ZN43_GLOBAL__N__9ae7fba5_10_SoftMax_cu_9f978f6320softmax_warp_forwardIdddLi9ELb1ELb0EEEvPT0_PKT_iiiPKbib)
        /*449c*/ 	.word	0x00000000


	//----- nvinfo : EIATTR_MIN_STACK_SIZE
	.align		4
.L_2955:
        /*44a0*/ 	.byte	0x04, 0x12
        /*44a2*/ 	.short	(.L_2957 - .L_2956)
	.align		4
.L_2956:
        /*44a4*/ 	.word	index@(_ZN43_GLOBAL__N__9ae7fba5_10_SoftMax_cu_9f978f6320softmax_warp_forwardIdddLi8ELb1ELb0EEEvPT0_PKT_iiiPKbib)
        /*44a8*/ 	.word	0x00000000


	//----- nvinfo : EIATTR_MIN_STACK_SIZE
	.align		4
.L_2957:
        /*44ac*/ 	.byte	0x04, 0x12
        /*44ae*/ 	.short	(.L_2959 - .L_2958)
	.align		4
.L_2958:
        /*44b0*/ 	.word	index@(_ZN43_GLOBAL__N__9ae7fba5_10_SoftMax_cu_9f978f6320softmax_warp_forwardIdddLi7ELb1ELb0EEEvPT0_PKT_iiiPKbib)
        /*44b4*/ 	.word	0x00000000


	//----- nvinfo : EIATTR_MIN_STACK_SIZE
	.align		4
.L_2959:
        /*44b8*/ 	.byte	0x04, 0x12
        /*44ba*/ 	.short	(.L_2961 - .L_2960)
	.align		4
.L_2960:
        /*44bc*/ 	.word	index@(_ZN43_GLOBAL__N__9ae7fba5_10_SoftMax_cu_9f978f6320softmax_warp_forwardIdddLi6ELb1ELb0EEEvPT0_PKT_iiiPKbib)
        /*44c0*/ 	.word	0x00000000


	//----- nvinfo : EIATTR_MIN_STACK_SIZE
	.align		4
.L_2961:
        /*44c4*/ 	.byte	0x04, 0x12
        /*44c6*/ 	.short	(.L_2963 - .L_2962)
	.align		4
.L_2962:
        /*44c8*/ 	.word	index@(_ZN43_GLOBAL__N__9ae7fba5_10_SoftMax_cu_9f978f6320softmax_warp_forwardIdddLi5ELb1ELb0EEEvPT0_PKT_iiiPKbib)
        /*44cc*/ 	.word	0x00000000


	//----- nvinfo : EIATTR_MIN_STACK_SIZE
	.align		4
.L_2963:
        /*44d0*/ 	.byte	0x04, 0x12
        /*44d2*/ 	.short	(.L_2965 - .L_2964)
	.align		4
.L_2964:
        /*44d4*/ 	.word	index@(_ZN43_GLOBAL__N__9ae7fba5_10_SoftMax_cu_9f978f6320softmax_warp_forwardIdddLi4ELb1ELb0EEEvPT0_PKT_iiiPKbib)
        /*44d8*/ 	.word	0x00000000


	//----- nvinfo : EIATTR_MIN_STACK_SIZE
	.align		4
.L_2965:
        /*44dc*/ 	.byte	0x04, 0x12
        /*44de*/ 	.short	(.L_2967 - .L_2966)
	.align		4
.L_2966:
        /*44e0*/ 	.word	index@(_ZN43_GLOBAL__N__9ae7fba5_10_SoftMax_cu_9f978f6320softmax_warp_forwardIdddLi3ELb1ELb0EEEvPT0_PKT_iiiPKbib)
        /*44e4*/ 	.word	0x00000000


	//----- nvinfo : EIATTR_MIN_STACK_SIZE
	.align		4
.L_2967:
        /*44e8*/ 	.byte	0x04, 0x12
        /*44ea*/ 	.short	(.L_2969 - .L_2968)
	.align		4
.L_2968:
        /*44ec*/ 	.word	index@(_ZN43_GLOBAL__N__9ae7fba5_10_SoftMax_cu_9f978f6320softmax_warp_forwardIdddLi2ELb1ELb0EEEvPT0_PKT_iiiPKbib)
        /*44f0*/ 	.word	0x00000000


	//----- nvinfo : EIATTR_MIN_STACK_SIZE
	.align		4
.L_2969:
        /*44f4*/ 	.byte	0x04, 0x12
        /*44f6*/ 	.short	(.L_2971 - .L_2970)
	.align		4
.L_2970:
        /*44f8*/ 	.word	index@(_ZN43_GLOBAL__N__9ae7fba5_10_SoftMax_cu_9f978f6320softmax_warp_forwardIdddLi1ELb1ELb0EEEvPT0_PKT_iiiPKbib)
        /*44fc*/ 	.word	0x00000000


	//----- nvinfo : EIATTR_MIN_STACK_SIZE
	.align		4
.L_2971:
        /*4500*/ 	.byte	0x04, 0x12
        /*4502*/ 	.short	(.L_2973 - .L_2972)
	.align		4
.L_2972:
        /*4504*/ 	.word	index@(_ZN43_GLOBAL__N__9ae7fba5_10_SoftMax_cu_9f978f6320softmax_warp_forwardIdddLi0ELb1ELb0EEEvPT0_PKT_iiiPKbib)
        /*4508*/ 	.word	0x00000000


	//----- nvinfo : EIATTR_MIN_STACK_SIZE
	.align		4
.L_2973:
        /*450c*/ 	.byte	0x04, 0x12
        /*450e*/ 	.short	(.L_2975 - .L_2974)
	.align		4
.L_2974:
        /*4510*/ 	.word	index@(_ZN2at6native43_GLOBAL__N__9ae7fba5_10_SoftMax_cu_9f978f6327cunn_SpatialSoftMaxBackwardIN3c108BFloat16EffNS1_23SoftMaxBackwardEpilogueEEEvPT_PKT1_SA_jjj)
        /*4514*/ 	.word	0x00000000


	//----- nvinfo : EIATTR_MIN_STACK_SIZE
	.align		4
.L_2975:
        /*4518*/ 	.byte	0x04, 0x12
        /*451a*/ 	.short	(.L_2977 - .L_2976)
	.align		4
.L_2976:
        /*451c*/ 	.word	index@(_ZN2at6native43_GLOBAL__N__9ae7fba5_10_SoftMax_cu_9f978f6327cunn_SpatialSoftMaxBackwardIN3c108BFloat16EfS4_NS1_23SoftMaxBackwardEpilogueEEEvPT_PKT1_SA_jjj)
        /*4520*/ 	.word	0x00000000


	//----- nvinfo : EIATTR_MIN_STACK_SIZE
	.align		4
.L_2977:
        /*4524*/ 	.byte	0x04, 0x12
        /*4526*/ 	.short	(.L_2979 - .L_2978)
	.align		4
.L_2978:
        /*4528*/ 	.word	index@(_ZN2at6native43_GLOBAL__N__9ae7fba5_10_SoftMax_cu_9f978f6327cunn_SpatialSoftMaxBackwardIN3c104HalfEffNS1_23SoftMaxBackwardEpilogueEEEvPT_PKT1_SA_jjj)
        /*452c*/ 	.word	0x00000000


	//----- nvinfo : EIATTR_MIN_STACK_SIZE
	.align		4
.L_2979:
        /*4530*/ 	.byte	0x04, 0x12
        /*4532*/ 	.short	(.L_2981 - .L_2980)
	.align		4
.L_2980:
        /*4534*/ 	.word	index@(_ZN2at6native43_GLOBAL__N__9ae7fba5_10_SoftMax_cu_9f978f6327cunn_SpatialSoftMaxBackwardIN3c104HalfEfS4_NS1_23SoftMaxBackwardEpilogueEEEvPT_PKT1_SA_jjj)
        /*4538*/ 	.word	0x00000000


	//----- nvinfo : EIATTR_MIN_STACK_SIZE
	.align		4
.L_2981:
        /*453c*/ 	.byte	0x04, 0x12
        /*453e*/ 	.short	(.L_2983 - .L_2982)
	.align		4
.L_2982:
        /*4540*/ 	.word	index@(_ZN2at6native43_GLOBAL__N__9ae7fba5_10_SoftMax_cu_9f978f6327cunn_SpatialSoftMaxBackwardIfffNS1_23SoftMaxBackwardEpilogueEEEvPT_PKT1_S8_jjj)
        /*4544*/ 	.word	0x00000000


	//----- nvinfo : EIATTR_MIN_STACK_SIZE
	.align		4
.L_2983:
        /*4548*/ 	.byte	0x04, 0x12
        /*454a*/ 	.short	(.L_2985 - .L_2984)
	.align		4
.L_2984:
        /*454c*/ 	.word	index@(_ZN2at6native43_GLOBAL__N__9ae7fba5_10_SoftMax_cu_9f978f6327cunn_SpatialSoftMaxBackwardIdddNS1_23SoftMaxBackwardEpilogueEEEvPT_PKT1_S8_jjj)
        /*4550*/ 	.word	0x00000000


	//----- nvinfo : EIATTR_MIN_STACK_SIZE
	.align		4
.L_2985:
        /*4554*/ 	.byte	0x04, 0x12
        /*4556*/ 	.short	(.L_2987 - .L_2986)
	.align		4
.L_2986:
        /*4558*/ 	.word	index@(_ZN2at6native43_GLOBAL__N__9ae7fba5_10_SoftMax_cu_9f978f6320cunn_SoftMaxBackwardILi4EN3c108BFloat16EffNS1_23SoftMaxBackwardEpilogueEEEvPT0_PKT2_SA_l)
        /*455c*/ 	.word	0x00000000


	//----- nvinfo : EIATTR_MIN_STACK_SIZE
	.align		4
.L_2987:
        /*4560*/ 	.byte	0x04, 0x12
        /*4562*/ 	.short	(.L_2989 - .L_2988)
	.align		4
.L_2988:
        /*4564*/ 	.word	index@(_ZN2at6native43_GLOBAL__N__9ae7fba5_10_SoftMax_cu_9f978f6324cunn_SoftMaxBackwardSmemILi4EN3c108BFloat16EffNS1_23SoftMaxBackwardEpilogueEEEvPT0_PKT2_SA_l)
        /*4568*/ 	.word	0x00000000


	//----- nvinfo : EIATTR_MIN_STACK_SIZE
	.align		4
.L_2989:
        /*456c*/ 	.byte	0x04, 0x12
        /*456e*/ 	.short	(.L_2991 - .L_2990)
	.align		4
.L_2990:
        /*4570*/ 	.word	index@(_ZN2at6native43_GLOBAL__N__9ae7fba5_10_SoftMax_cu_9f978f6320cunn_SoftMaxBackwardILi8EN3c108BFloat16EfS4_NS1_23SoftMaxBackwardEpilogueEEEvPT0_PKT2_SA_l)
        /*4574*/ 	.word	0x00000000


	//----- nvinfo : EIATTR_MIN_STACK_SIZE
	.align		4
.L_2991:
        /*4578*/ 	.byte	0x04, 0x12
        /*457a*/ 	.short	(.L_2993 - .L_2992)
	.align		4
.L_2992:
        /*457c*/ 	.word	index@(_ZN2at6native43_GLOBAL__N__9ae7fba5_10_SoftMax_cu_9f978f6324cunn_SoftMaxBackwardSmemILi8EN3c108BFloat16EfS4_NS1_23SoftMaxBackwardEpilogueEEEvPT0_PKT2_SA_l)
        /*4580*/ 	.word	0x00000000


	//----- nvinfo : EIATTR_MIN_STACK_SIZE
	.align		4
.L_2993:
        /*4584*/ 	.byte	0x04, 0x12
        /*4586*/ 	.short	(.L_2995 - .L_2994)
	.align		4
.L_2994:
        /*4588*/ 	.word	index@(_ZN2at6native43_GLOBAL__N__9ae7fba5_10_SoftMax_cu_9f978f6320cunn_SoftMaxBackwardILi4EN3c104HalfEffNS1_23SoftMaxBackwardEpilogueEEEvPT0_PKT2_SA_l)
        /*458c*/ 	.word	0x00000000


	//----- nvinfo : EIATTR_MIN_STACK_SIZE
	.align		4
.L_2995:
        /*4590*/ 	.byte	0x04, 0x12
        /*4592*/ 	.short	(.L_2997 - .L_2996)
	.align		4
.L_2996:
        /*4594*/ 	.word	index@(_ZN2at6native43_GLOBAL__N__9ae7fba5_10_SoftMax_cu_9f978f6324cunn_SoftMaxBackwardSmemILi4EN3c104HalfEffNS1_23SoftMaxBackwardEpilogueEEEvPT0_PKT2_SA_l)
        /*4598*/ 	.word	0x00000000


	//----- nvinfo : EIATTR_MIN_STACK_SIZE
	.align		4
.L_2997:
        /*459c*/ 	.byte	0x04, 0x12
        /*459e*/ 	.short	(.L_2999 - .L_2998)
	.align		4
.L_2998:
        /*45a0*/ 	.word	index@(_ZN2at6native43_GLOBAL__N__9ae7fba5_10_SoftMax_cu_9f978f6320cunn_SoftMaxBackwardILi8EN3c104HalfEfS4_NS1_23SoftMaxBackwardEpilogueEEEvPT0_PKT2_SA_l)
        /*45a4*/ 	.word	0x00000000


	//----- nvinfo : EIATTR_MIN_STACK_SIZE
	.align		4
.L_2999:
        /*45a8*/ 	.byte	0x04, 0x12
        /*45aa*/ 	.short	(.L_3001 - .L_3000)
	.align		4
.L_3000:
        /*45ac*/ 	.word	index@(_ZN2at6native43_GLOBAL__N__9ae7fba5_10_SoftMax_cu_9f978f6324cunn_SoftMaxBackwardSmemILi8EN3c104HalfEfS4_NS1_23SoftMaxBackwardEpilogueEEEvPT0_PKT2_SA_l)
        /*45b0*/ 	.word	0x00000000


	//----- nvinfo : EIATTR_MIN_STACK_SIZE
	.align		4
.L_3001:
        /*45b4*/ 	.byte	0x04, 0x12
        /*45b6*/ 	.short	(.L_3003 - .L_3002)
	.align		4
.L_3002:
        /*45b8*/ 	.word	index@(_ZN2at6native43_GLOBAL__N__9ae7fba5_10_SoftMax_cu_9f978f6320cunn_SoftMaxBackwardILi4EfffNS1_23SoftMaxBackwardEpilogueEEEvPT0_PKT2_S8_l)
        /*45bc*/ 	.word	0x00000000


	//----- nvinfo : EIATTR_MIN_STACK_SIZE
	.align		4
.L_3003:
        /*45c0*/ 	.byte	0x04, 0x12
        /*45c2*/ 	.short	(.L_3005 - .L_3004)
	.align		4
.L_3004:
        /*45c4*/ 	.word	index@(_ZN2at6native43_GLOBAL__N__9ae7fba5_10_SoftMax_cu_9f978f6324cunn_SoftMaxBackwardSmemILi4EfffNS1_23SoftMaxBackwardEpilogueEEEvPT0_PKT2_S8_l)
        /*45c8*/ 	.word	0x00000000


	//----- nvinfo : EIATTR_MIN_STACK_SIZE
	.align		4
.L_3005:
        /*45cc*/ 	.byte	0x04, 0x12
        /*45ce*/ 	.short	(.L_3007 - .L_3006)
	.align		4
.L_3006:
        /*45d0*/ 	.word	index@(_ZN2at6native43_GLOBAL__N__9ae7fba5_10_SoftMax_cu_9f978f6320cunn_SoftMaxBackwardILi2EdddNS1_23SoftMaxBackwardEpilogueEEEvPT0_PKT2_S8_l)
        /*45d4*/ 	.word	0x00000000


	//----- nvinfo : EIATTR_MIN_STACK_SIZE
	.align		4
.L_3007:
        /*45d8*/ 	.byte	0x04, 0x12
        /*45da*/ 	.short	(.L_3009 - .L_3008)
	.align		4
.L_3008:
        /*45dc*/ 	.word	index@(_ZN2at6native43_GLOBAL__N__9ae7fba5_10_SoftMax_cu_9f978f6324cunn_SoftMaxBackwardSmemILi2EdddNS1_23SoftMaxBackwardEpilogueEEEvPT0_PKT2_S8_l)
        /*45e0*/ 	.word	0x00000000


	//----- nvinfo : EIATTR_MIN_STACK_SIZE
	.align		4
.L_3009:
        /*45e4*/ 	.byte	0x04, 0x12
        /*45e6*/ 	.short	(.L_3011 - .L_3010)
	.align		4
.L_3010:
        /*45e8*/ 	.word	index@(_ZN2at6native43_GLOBAL__N__9ae7fba5_10_SoftMax_cu_9f978f6326cunn_SpatialSoftMaxForwardIN3c108BFloat16EfflNS1_22SoftMaxForwardEpilogueEEEvPT1_PKT_T2_SB_SB_)
        /*45ec*/ 	.word	0x00000000


	//----- nvinfo : EIATTR_MIN_STACK_SIZE
	.align		4
.L_3011:
        /*45f0*/ 	.byte	0x04, 0x12
        /*45f2*/ 	.short	(.L_3013 - .L_3012)
	.align		4
.L_3012:
        /*45f4*/ 	.word	index@(_ZN2at6native43_GLOBAL__N__9ae7fba5_10_SoftMax_cu_9f978f6326cunn_SpatialSoftMaxForwardIN3c108BFloat16EfS4_lNS1_22SoftMaxForwardEpilogueEEEvPT1_PKT_T2_SB_SB_)
        /*45f8*/ 	.word	0x00000000


	//----- nvinfo : EIATTR_MIN_STACK_SIZE
	.align		4
.L_3013:
        /*45fc*/ 	.byte	0x04, 0x12
        /*45fe*/ 	.short	(.L_3015 - .L_3014)
	.align		4
.L_3014:
        /*4600*/ 	.word	index@(_ZN2at6native43_GLOBAL__N__9ae7fba5_10_SoftMax_cu_9f978f6326cunn_SpatialSoftMaxForwardIN3c108BFloat16EffiNS1_22SoftMaxForwardEpilogueEEEvPT1_PKT_T2_SB_SB_)
        /*4604*/ 	.word	0x00000000


	//----- nvinfo : EIATTR_MIN_STACK_SIZE
	.align		4
.L_3015:
        /*4608*/ 	.byte	0x04, 0x12
        /*460a*/ 	.short	(.L_3017 - .L_3016)
	.align		4
.L_3016:
        /*460c*/ 	.word	index@(_ZN2at6native43_GLOBAL__N__9ae7fba5_10_SoftMax_cu_9f978f6326cunn_SpatialSoftMaxForwardIN3c108BFloat16EfS4_iNS1_22SoftMaxForwardEpilogueEEEvPT1_PKT_T2_SB_SB_)
        /*4610*/ 	.word	0x00000000


	//----- nvinfo : EIATTR_MIN_STACK_SIZE
	.align		4
.L_3017:
        /*4614*/ 	.byte	0x04, 0x12
        /*4616*/ 	.short	(.L_3019 - .L_3018)
	.align		4
.L_3018:
        /*4618*/ 	.word	index@(_ZN2at6native43_GLOBAL__N__9ae7fba5_10_SoftMax_cu_9f978f6326cunn_SpatialSoftMaxForwardIN3c104HalfEfflNS1_22SoftMaxForwardEpilogueEEEvPT1_PKT_T2_SB_SB_)
        /*461c*/ 	.word	0x00000000


	//----- nvinfo : EIATTR_MIN_STACK_SIZE
	.align		4
.L_3019:
        /*4620*/ 	.byte	0x04, 0x12
        /*4622*/ 	.short	(.L_3021 - .L_3020)
	.align		4
.L_3020:
        /*4624*/ 	.word	index@(_ZN2at6native43_GLOBAL__N__9ae7fba5_10_SoftMax_cu_9f978f6326cunn_SpatialSoftMaxForwardIN3c104HalfEfS4_lNS1_22SoftMaxForwardEpilogueEEEvPT1_PKT_T2_SB_SB_)
        /*4628*/ 	.word	0x00000000


	//----- nvinfo : EIATTR_MIN_STACK_SIZE
	.align		4
.L_3021:
        /*462c*/ 	.byte	0x04, 0x12
        /*462e*/ 	.short	(.L_3023 - .L_3022)
	.align		4
.L_3022:
        /*4630*/ 	.word	index@(_ZN2at6native43_GLOBAL__N__9ae7fba5_10_SoftMax_cu_9f978f6326cunn_SpatialSoftMaxForwardIN3c104HalfEffiNS1_22SoftMaxForwardEpilogueEEEvPT1_PKT_T2_SB_SB_)
        /*4634*/ 	.word	0x00000000


	//----- nvinfo : EIATTR_MIN_STACK_SIZE
	.align		4
.L_3023:
        /*4638*/ 	.byte	0x04, 0x12
        /*463a*/ 	.short	(.L_3025 - .L_3024)
	.align		4
.L_3024:
        /*463c*/ 	.word	index@(_ZN2at6native43_GLOBAL__N__9ae7fba5_10_SoftMax_cu_9f978f6326cunn_SpatialSoftMaxForwardIN3c104HalfEfS4_iNS1_22SoftMaxForwardEpilogueEEEvPT1_PKT_T2_SB_SB_)
        /*4640*/ 	.word	0x00000000


	//----- nvinfo : EIATTR_MIN_STACK_SIZE
	.align		4
.L_3025:
        /*4644*/ 	.byte	0x04, 0x12
        /*4646*/ 	.short	(.L_3027 - .L_3026)
	.align		4
.L_3026:
        /*4648*/ 	.word	index@(_ZN2at6native43_GLOBAL__N__9ae7fba5_10_SoftMax_cu_9f978f6326cunn_SpatialSoftMaxForwardIffflNS1_22SoftMaxForwardEpilogueEEEvPT1_PKT_T2_S9_S9_)
        /*464c*/ 	.word	0x00000000


	//----- nvinfo : EIATTR_MIN_STACK_SIZE
	.align		4
.L_3027:
        /*4650*/ 	.byte	0x04, 0x12
        /*4652*/ 	.short	(.L_3029 - .L_3028)
	.align		4
.L_3028:
        /*4654*/ 	.word	index@(_ZN2at6native43_GLOBAL__N__9ae7fba5_10_SoftMax_cu_9f978f6326cunn_SpatialSoftMaxForwardIfffiNS1_22SoftMaxForwardEpilogueEEEvPT1_PKT_T2_S9_S9_)
        /*4658*/ 	.word	0x00000000


	//----- nvinfo : EIATTR_MIN_STACK_SIZE
	.align		4
.L_3029:
        /*465c*/ 	.byte	0x04, 0x12
        /*465e*/ 	.short	(.L_3031 - .L_3030)
	.align		4
.L_3030:
        /*4660*/ 	.word	index@(_ZN2at6native43_GLOBAL__N__9ae7fba5_10_SoftMax_cu_9f978f6326cunn_SpatialSoftMaxForwardIdddlNS1_22SoftMaxForwardEpilogueEEEvPT1_PKT_T2_S9_S9_)
        /*4664*/ 	.word	0x00000000


	//----- nvinfo : EIATTR_MIN_STACK_SIZE
	.align		4
.L_3031:
        /*4668*/ 	.byte	0x04, 0x12
        /*466a*/ 	.short	(.L_3033 - .L_3032)
	.align		4
.L_3032:
        /*466c*/ 	.word	index@(_ZN2at6native43_GLOBAL__N__9ae7fba5_10_SoftMax_cu_9f978f6326cunn_SpatialSoftMaxForwardIdddiNS1_22SoftMaxForwardEpilogueEEEvPT1_PKT_T2_S9_S9_)
        /*4670*/ 	.word	0x00000000


	//----- nvinfo : EIATTR_MIN_STACK_SIZE
	.align		4
.L_3033:
        /*4674*/ 	.byte	0x04, 0x12
        /*4676*/ 	.short	(.L_3035 - .L_3034)
	.align		4
.L_3034:
        /*4678*/ 	.word	index@(_ZN2at6native43_GLOBAL__N__9ae7fba5_10_SoftMax_cu_9f978f6319cunn_SoftMaxForwardILi8EN3c108BFloat16EffNS1_22SoftMaxForwardEpilogueEEEvPT2_PKT0_i)
        /*467c*/ 	.word	0x00000000


	//----- nvinfo : EIATTR_MIN_STACK_SIZE
	.align		4
.L_3035:
        /*4680*/ 	.byte	0x04, 0x12
        /*4682*/ 	.short	(.L_3037 - .L_3036)
	.align		4
.L_3036:
        /*4684*/ 	.word	index@(_ZN2at6native43_GLOBAL__N__9ae7fba5_10_SoftMax_cu_9f978f6323cunn_SoftMaxForwardSmemILi8EN3c108BFloat16EffNS1_22SoftMaxForwardEpilogueElEEvPT2_PKT0_T4_)
        /*4688*/ 	.word	0x00000000


	//----- nvinfo : EIATTR_MIN_STACK_SIZE
	.align		4
.L_3037:
        /*468c*/ 	.byte	0x04, 0x12
        /*468e*/ 	.short	(.L_3039 - .L_3038)
	.align		4
.L_3038:
        /*4690*/ 	.word	index@(_ZN2at6native43_GLOBAL__N__9ae7fba5_10_SoftMax_cu_9f978f6319cunn_SoftMaxForwardILi8EN3c108BFloat16EfS4_NS1_22SoftMaxForwardEpilogueEEEvPT2_PKT0_i)
        /*4694*/ 	.word	0x00000000


	//----- nvinfo : EIATTR_MIN_STACK_SIZE
	.align		4
.L_3039:
        /*4698*/ 	.byte	0x04, 0x12
        /*469a*/ 	.short	(.L_3041 - .L_3040)
	.align		4
.L_3040:
        /*469c*/ 	.word	index@(_ZN2at6native43_GLOBAL__N__9ae7fba5_10_SoftMax_cu_9f978f6323cunn_SoftMaxForwardSmemILi8EN3c108BFloat16EfS4_NS1_22SoftMaxForwardEpilogueElEEvPT2_PKT0_T4_)
        /*46a0*/ 	.word	0x00000000


	//----- nvinfo : EIATTR_MIN_STACK_SIZE
	.align		4
.L_3041:
        /*46a4*/ 	.byte	0x04, 0x12
        /*46a6*/ 	.short	(.L_3043 - .L_3042)
	.align		4
.L_3042:
        /*46a8*/ 	.word	index@(_ZN2at6native43_GLOBAL__N__9ae7fba5_10_SoftMax_cu_9f978f6322cunn_SoftMaxForwardRegIN3c108BFloat16EfS4_NS1_22SoftMaxForwardEpilogueElLi9EEEvPT1_PKT_T3_)
        /*46ac*/ 	.word	0x00000000


	//----- nvinfo : EIATTR_MIN_STACK_SIZE
	.align		4
.L_3043:
        /*46b0*/ 	.byte	0x04, 0x12
        /*46b2*/ 	.short	(.L_3045 - .L_3044)
	.align		4
.L_3044:
        /*46b4*/ 	.word	index@(_ZN2at6native43_GLOBAL__N__9ae7fba5_10_SoftMax_cu_9f978f6322cunn_SoftMaxForwardRegIN3c108BFloat16EfS4_NS1_22SoftMaxForwardEpilogueElLi8EEEvPT1_PKT_T3_)
        /*46b8*/ 	.word	0x00000000


	//----- nvinfo : EIATTR_MIN_STACK_SIZE
	.align		4
.L_3045:
        /*46bc*/ 	.byte	0x04, 0x12
        /*46be*/ 	.short	(.L_3047 - .L_3046)
	.align		4
.L_3046:
        /*46c0*/ 	.word	index@(_ZN2at6native43_GLOBAL__N__9ae7fba5_10_SoftMax_cu_9f978f6322cunn_SoftMaxForwardRegIN3c108BFloat16EfS4_NS1_22SoftMaxForwardEpilogueElLi7EEEvPT1_PKT_T3_)
        /*46c4*/ 	.word	0x00000000


	//----- nvinfo : EIATTR_MIN_STACK_SIZE
	.align		4
.L_3047:
        /*46c8*/ 	.byte	0x04, 0x12
        /*46ca*/ 	.short	(.L_3049 - .L_3048)
	.align		4
.L_3048:
        /*46cc*/ 	.word	index@(_ZN2at6native43_GLOBAL__N__9ae7fba5_10_SoftMax_cu_9f978f6322cunn_SoftMaxForwardRegIN3c108BFloat16EfS4_NS1_22SoftMaxForwardEpilogueElLi6EEEvPT1_PKT_T3_)
        /*46d0*/ 	.word	0x00000000


	//----- nvinfo : EIATTR_MIN_STACK_SIZE
	.align		4
.L_3049:
        /*46d4*/ 	.byte	0x04, 0x12
        /*46d6*/ 	.short	(.L_3051 - .L_3050)
	.align		4
.L_3050:
        /*46d8*/ 	.word	index@(_ZN2at6native43_GLOBAL__N__9ae7fba5_10_SoftMax_cu_9f978f6322cunn_SoftMaxForwardRegIN3c108BFloat16EfS4_NS1_22SoftMaxForwardEpilogueElLi5EEEvPT1_PKT_T3_)
        /*46dc*/ 	.word	0x00000000


	//----- nvinfo : EIATTR_MIN_STACK_SIZE
	.align		4
.L_3051:
        /*46e0*/ 	.byte	0x04, 0x12
        /*46e2*/ 	.short	(.L_3053 - .L_3052)
	.align		4
.L_3052:
        /*46e4*/ 	.word	index@(_ZN2at6native43_GLOBAL__N__9ae7fba5_10_SoftMax_cu_9f978f6322cunn_SoftMaxForwardRegIN3c108BFloat16EfS4_NS1_22SoftMaxForwardEpilogueElLi4EEEvPT1_PKT_T3_)
        /*46e8*/ 	.word	0x00000000


	//----- nvinfo : EIATTR_MIN_STACK_SIZE
	.align		4
.L_3053:
        /*46ec*/ 	.byte	0x04, 0x12
        /*46ee*/ 	.short	(.L_3055 - .L_3054)
	.align		4
.L_3054:
        /*46f0*/ 	.word	index@(_ZN2at6native43_GLOBAL__N__9ae7fba5_10_SoftMax_cu_9f978f6322cunn_SoftMaxForwardRegIN3c108BFloat16EfS4_NS1_22SoftMaxForwardEpilogueElLi3EEEvPT1_PKT_T3_)
        /*46f4*/ 	.word	0x00000000


	//----- nvinfo : EIATTR_MIN_STACK_SIZE
	.align		4
.L_3055:
        /*46f8*/ 	.byte	0x04, 0x12
        /*46fa*/ 	.short	(.L_3057 - .L_3056)
	.align		4
.L_3056:
        /*46fc*/ 	.word	index@(_ZN2at6native43_GLOBAL__N__9ae7fba5_10_SoftMax_cu_9f978f6322cunn_SoftMaxForwardRegIN3c108BFloat16EfS4_NS1_22SoftMaxForwardEpilogueElLi2EEEvPT1_PKT_T3_)
        /*4700*/ 	.word	0x00000000


	//----- nvinfo : EIATTR_MIN_STACK_SIZE
	.align		4
.L_3057:
        /*4704*/ 	.byte	0x04, 0x12
        /*4706*/ 	.short	(.L_3059 - .L_3058)
	.align		4
.L_3058:
        /*4708*/ 	.word	index@(_ZN2at6native43_GLOBAL__N__9ae7fba5_10_SoftMax_cu_9f978f6322cunn_SoftMaxForwardRegIN3c108BFloat16EfS4_NS1_22SoftMaxForwardEpilogueElLi1EEEvPT1_PKT_T3_)
        /*470c*/ 	.word	0x00000000


	//----- nvinfo : EIATTR_MIN_STACK_SIZE
	.align		4
.L_3059:
        /*4710*/ 	.byte	0x04, 0x12
        /*4712*/ 	.short	(.L_3061 - .L_3060)
	.align		4
.L_3060:
        /*4714*/ 	.word	index@(_ZN2at6native43_GLOBAL__N__9ae7fba5_10_SoftMax_cu_9f978f6319cunn_SoftMaxForwardILi8EN3c104HalfEffNS1_22SoftMaxForwardEpilogueEEEvPT2_PKT0_i)
        /*4718*/ 	.word	0x00000000


	//----- nvinfo : EIATTR_MIN_STACK_SIZE
	.align		4
.L_3061:
        /*471c*/ 	.byte	0x04, 0x12
        /*471e*/ 	.short	(.L_3063 - .L_3062)
	.align		4
.L_3062:
        /*4720*/ 	.word	index@(_ZN2at6native43_GLOBAL__N__9ae7fba5_10_SoftMax_cu_9f978f6323cunn_SoftMaxForwardSmemILi8EN3c104HalfEffNS1_22SoftMaxForwardEpilogueElEEvPT2_PKT0_T4_)
        /*4724*/ 	.word	0x00000000


	//----- nvinfo : EIATTR_MIN_STACK_SIZE
	.align		4
.L_3063:
        /*4728*/ 	.byte	0x04, 0x12
        /*472a*/ 	.short	(.L_3065 - .L_3064)
	.align		4
.L_3064:
        /*472c*/ 	.word	index@(_ZN2at6native43_GLOBAL__N__9ae7fba5_10_SoftMax_cu_9f978f6319cunn_SoftMaxForwardILi8EN3c104HalfEfS4_NS1_22SoftMaxForwardEpilogueEEEvPT2_PKT0_i)
        /*4730*/ 	.word	0x00000000


	//----- nvinfo : EIATTR_MIN_STACK_SIZE
	.align		4
.L_3065:
        /*4734*/ 	.byte	0x04, 0x12
        /*4736*/ 	.short	(.L_3067 - .L_3066)
	.align		4
.L_3066:
        /*4738*/ 	.word	index@(_ZN2at6native43_GLOBAL__N__9ae7fba5_10_SoftMax_cu_9f978f6323cunn_SoftMaxForwardSmemILi8EN3c104HalfEfS4_NS1_22SoftMaxForwardEpilogueElEEvPT2_PKT0_T4_)
        /*473c*/ 	.word	0x00000000


	//----- nvinfo : EIATTR_MIN_STACK_SIZE
	.align		4
.L_3067:
        /*4740*/ 	.byte	0x04, 0x12
        /*4742*/ 	.short	(.L_3069 - .L_3068)
	.align		4
.L_3068:
        /*4744*/ 	.word	index@(_ZN2at6native43_GLOBAL__N__9ae7fba5_10_SoftMax_cu_9f978f6322cunn_SoftMaxForwardRegIN3c104HalfEfS4_NS1_22SoftMaxForwardEpilogueElLi9EEEvPT1_PKT_T3_)
        /*4748*/ 	.word	0x00000000


	//----- nvinfo : EIATTR_MIN_STACK_SIZE
	.align		4
.L_3069:
        /*474c*/ 	.byte	0x04, 0x12
        /*474e*/ 	.short	(.L_3071 - .L_3070)
	.align		4
.L_3070:
        /*4750*/ 	.word	index@(_ZN2at6native43_GLOBAL__N__9ae7fba5_10_SoftMax_cu_9f978f6322cunn_SoftMaxForwardRegIN3c104HalfEfS4_NS1_22SoftMaxForwardEpilogueElLi8EEEvPT1_PKT_T3_)
        /*4754*/ 	.word	0x00000000


	//----- nvinfo : EIATTR_MIN_STACK_SIZE
	.align		4
.L_3071:
        /*4758*/ 	.byte	0x04, 0x12
        /*475a*/ 	.short	(.L_3073 - .L_3072)
	.align		4
.L_3072:
        /*475c*/ 	.word	index@(_ZN2at6native43_GLOBAL__N__9ae7fba5_10_SoftMax_cu_9f978f6322cunn_SoftMaxForwardRegIN3c104HalfEfS4_NS1_22SoftMaxForwardEpilogueElLi7EEEvPT1_PKT_T3_)
        /*4760*/ 	.word	0x00000000


	//----- nvinfo : EIATTR_MIN_STACK_SIZE
	.align		4
.L_3073:
        /*4764*/ 	.byte	0x04, 0x12
        /*4766*/ 	.short	(.L_3075 - .L_3074)
	.align		4
.L_3074:
        /*4768*/ 	.word	index@(_ZN2at6native43_GLOBAL__N__9ae7fba5_10_SoftMax_cu_9f978f6322cunn_SoftMaxForwardRegIN3c104HalfEfS4_NS1_22SoftMaxForwardEpilogueElLi6EEEvPT1_PKT_T3_)
        /*476c*/ 	.word	0x00000000


	//----- nvinfo : EIATTR_MIN_STACK_SIZE
	.align		4
.L_3075:
        /*4770*/ 	.byte	0x04, 0x12
        /*4772*/ 	.short	(.L_3077 - .L_3076)
	.align		4
.L_3076:
        /*4774*/ 	.word	index@(_ZN2at6native43_GLOBAL__N__9ae7fba5_10_SoftMax_cu_9f978f6322cunn_SoftMaxForwardRegIN3c104HalfEfS4_NS1_22SoftMaxForwardEpilogueElLi5EEEvPT1_PKT_T3_)
        /*4778*/ 	.word	0x00000000


	//----- nvinfo : EIATTR_MIN_STACK_SIZE
	.align		4
.L_3077:
        /*477c*/ 	.byte	0x04, 0x12
        /*477e*/ 	.short	(.L_3079 - .L_3078)
	.align		4
.L_3078:
        /*4780*/ 	.word	index@(_ZN2at6native43_GLOBAL__N__9ae7fba5_10_SoftMax_cu_9f978f6322cunn_SoftMaxForwardRegIN3c104HalfEfS4_NS1_22SoftMaxForwardEpilogueElLi4EEEvPT1_PKT_T3_)
        /*4784*/ 	.word	0x00000000


	//----- nvinfo : EIATTR_MIN_STACK_SIZE
	.align		4
.L_3079:
        /*4788*/ 	.byte	0x04, 0x12
        /*478a*/ 	.short	(.L_3081 - .L_3080)
	.align		4
.L_3080:
        /*478c*/ 	.word	index@(_ZN2at6native43_GLOBAL__N__9ae7fba5_10_SoftMax_cu_9f978f6322cunn_SoftMaxForwardRegIN3c104HalfEfS4_NS1_22SoftMaxForwardEpilogueElLi3EEEvPT1_PKT_T3_)
        /*4790*/ 	.word	0x00000000


	//----- nvinfo : EIATTR_MIN_STACK_SIZE
	.align		4
.L_3081:
        /*4794*/ 	.byte	0x04, 0x12
        /*4796*/ 	.short	(.L_3083 - .L_3082)
	.align		4
.L_3082:
        /*4798*/ 	.word	index@(_ZN2at6native43_GLOBAL__N__9ae7fba5_10_SoftMax_cu_9f978f6322cunn_SoftMaxForwardRegIN3c104HalfEfS4_NS1_22SoftMaxForwardEpilogueElLi2EEEvPT1_PKT_T3_)
        /*479c*/ 	.word	0x00000000


	//----- nvinfo : EIATTR_MIN_STACK_SIZE
	.align		4
.L_3083:
        /*47a0*/ 	.byte	0x04, 0x12
        /*47a2*/ 	.short	(.L_3085 - .L_3084)
	.align		4
.L_3084:
        /*47a4*/ 	.word	index@(_ZN2at6native43_GLOBAL__N__9ae7fba5_10_SoftMax_cu_9f978f6322cunn_SoftMaxForwardRegIN3c104HalfEfS4_NS1_22SoftMaxForwardEpilogueElLi1EEEvPT1_PKT_T3_)
        /*47a8*/ 	.word	0x00000000


	//----- nvinfo : EIATTR_MIN_STACK_SIZE
	.align		4
.L_3085:
        /*47ac*/ 	.byte	0x04, 0x12
        /*47ae*/ 	.short	(.L_3087 - .L_3086)
	.align		4
.L_3086:
        /*47b0*/ 	.word	index@(_ZN2at6native43_GLOBAL__N__9ae7fba5_10_SoftMax_cu_9f978f6319cunn_SoftMaxForwardILi4EfffNS1_22SoftMaxForwardEpilogueEEEvPT2_PKT0_i)
        /*47b4*/ 	.word	0x00000000


	//----- nvinfo : EIATTR_MIN_STACK_SIZE
	.align		4
.L_3087:
        /*47b8*/ 	.byte	0x04, 0x12
        /*47ba*/ 	.short	(.L_3089 - .L_3088)
	.align		4
.L_3088:
        /*47bc*/ 	.word	index@(_ZN2at6native43_GLOBAL__N__9ae7fba5_10_SoftMax_cu_9f978f6323cunn_SoftMaxForwardSmemILi4EfffNS1_22SoftMaxForwardEpilogueElEEvPT2_PKT0_T4_)
        /*47c0*/ 	.word	0x00000000


	//----- nvinfo : EIATTR_MIN_STACK_SIZE
	.align		4
.L_3089:
        /*47c4*/ 	.byte	0x04, 0x12
        /*47c6*/ 	.short	(.L_3091 - .L_3090)
	.align		4
.L_3090:
        /*47c8*/ 	.word	index@(_ZN2at6native43_GLOBAL__N__9ae7fba5_10_SoftMax_cu_9f978f6322cunn_SoftMaxForwardRegIfffNS1_22SoftMaxForwardEpilogueElLi9EEEvPT1_PKT_T3_)
        /*47cc*/ 	.word	0x00000000


	//----- nvinfo : EIATTR_MIN_STACK_SIZE
	.align		4
.L_3091:
        /*47d0*/ 	.byte	0x04, 0x12
        /*47d2*/ 	.short	(.L_3093 - .L_3092)
	.align		4
.L_3092:
        /*47d4*/ 	.word	index@(_ZN2at6native43_GLOBAL__N__9ae7fba5_10_SoftMax_cu_9f978f6322cunn_SoftMaxForwardRegIfffNS1_22SoftMaxForwardEpilogueElLi8EEEvPT1_PKT_T3_)
        /*47d8*/ 	.word	0x00000000


	//----- nvinfo : EIATTR_MIN_STACK_SIZE
	.align		4
.L_3093:
        /*47dc*/ 	.byte	0x04, 0x12
        /*47de*/ 	.short	(.L_3095 - .L_3094)
	.align		4
.L_3094:
        /*47e0*/ 	.word	index@(_ZN2at6native43_GLOBAL__N__9ae7fba5_10_SoftMax_cu_9f978f6322cunn_SoftMaxForwardRegIfffNS1_22SoftMaxForwardEpilogueElLi7EEEvPT1_PKT_T3_)
        /*47e4*/ 	.word	0x00000000


	//----- nvinfo : EIATTR_MIN_STACK_SIZE
	.align		4
.L_3095:
        /*47e8*/ 	.byte	0x04, 0x12
        /*47ea*/ 	.short	(.L_3097 - .L_3096)
	.align		4
.L_3096:
        /*47ec*/ 	.word	index@(_ZN2at6native43_GLOBAL__N__9ae7fba5_10_SoftMax_cu_9f978f6322cunn_SoftMaxForwardRegIfffNS1_22SoftMaxForwardEpilogueElLi6EEEvPT1_PKT_T3_)
        /*47f0*/ 	.word	0x00000000


	//----- nvinfo : EIATTR_MIN_STACK_SIZE
	.align		4
.L_3097:
        /*47f4*/ 	.byte	0x04, 0x12
        /*47f6*/ 	.short	(.L_3099 - .L_3098)
	.align		4
.L_3098:
        /*47f8*/ 	.word	index@(_ZN2at6native43_GLOBAL__N__9ae7fba5_10_SoftMax_cu_9f978f6322cunn_SoftMaxForwardRegIfffNS1_22SoftMaxForwardEpilogueElLi5EEEvPT1_PKT_T3_)
        /*47fc*/ 	.word	0x00000000


	//----- nvinfo : EIATTR_MIN_STACK_SIZE
	.align		4
.L_3099:
        /*4800*/ 	.byte	0x04, 0x12
        /*4802*/ 	.short	(.L_3101 - .L_3100)
	.align		4
.L_3100:
        /*4804*/ 	.word	index@(_ZN2at6native43_GLOBAL__N__9ae7fba5_10_SoftMax_cu_9f978f6322cunn_SoftMaxForwardRegIfffNS1_22SoftMaxForwardEpilogueElLi4EEEvPT1_PKT_T3_)
        /*4808*/ 	.word	0x00000000


	//----- nvinfo : EIATTR_MIN_STACK_SIZE
	.align		4
.L_3101:
        /*480c*/ 	.byte	0x04, 0x12
        /*480e*/ 	.short	(.L_3103 - .L_3102)
	.align		4
.L_3102:
        /*4810*/ 	.word	index@(_ZN2at6native43_GLOBAL__N__9ae7fba5_10_SoftMax_cu_9f978f6322cunn_SoftMaxForwardRegIfffNS1_22SoftMaxForwardEpilogueElLi3EEEvPT1_PKT_T3_)
        /*4814*/ 	.word	0x00000000


	//----- nvinfo : EIATTR_MIN_STACK_SIZE
	.align		4
.L_3103:
        /*4818*/ 	.byte	0x04, 0x12
        /*481a*/ 	.short	(.L_3105 - .L_3104)
	.align		4
.L_3104:
        /*481c*/ 	.word	index@(_ZN2at6native43_GLOBAL__N__9ae7fba5_10_SoftMax_cu_9f978f6322cunn_SoftMaxForwardRegIfffNS1_22SoftMaxForwardEpilogueElLi2EEEvPT1_PKT_T3_)
        /*4820*/ 	.word	0x00000000


	//----- nvinfo : EIATTR_MIN_STACK_SIZE
	.align		4
.L_3105:
        /*4824*/ 	.byte	0x04, 0x12
        /*4826*/ 	.short	(.L_3107 - .L_3106)
	.align		4
.L_3106:
        /*4828*/ 	.word	index@(_ZN2at6native43_GLOBAL__N__9ae7fba5_10_SoftMax_cu_9f978f6322cunn_SoftMaxForwardRegIfffNS1_22SoftMaxForwardEpilogueElLi1EEEvPT1_PKT_T3_)
        /*482c*/ 	.word	0x00000000


	//----- nvinfo : EIATTR_MIN_STACK_SIZE
	.align		4
.L_3107:
        /*4830*/ 	.byte	0x04, 0x12
        /*4832*/ 	.short	(.L_3109 - .L_3108)
	.align		4
.L_3108:
        /*4834*/ 	.word	index@(_ZN2at6native43_GLOBAL__N__9ae7fba5_10_SoftMax_cu_9f978f6319cunn_SoftMaxForwardILi2EdddNS1_22SoftMaxForwardEpilogueEEEvPT2_PKT0_i)
        /*4838*/ 	.word	0x00000000


	//----- nvinfo : EIATTR_MIN_STACK_SIZE
	.align		4
.L_3109:
        /*483c*/ 	.byte	0x04, 0x12
        /*483e*/ 	.short	(.L_3111 - .L_3110)
	.align		4
.L_3110:
        /*4840*/ 	.word	index@(_ZN2at6native43_GLOBAL__N__9ae7fba5_10_SoftMax_cu_9f978f6323cunn_SoftMaxForwardSmemILi2EdddNS1_22SoftMaxForwardEpilogueElEEvPT2_PKT0_T4_)
        /*4844*/ 	.word	0x00000000


	//----- nvinfo : EIATTR_MIN_STACK_SIZE
	.align		4
.L_3111:
        /*4848*/ 	.byte	0x04, 0x12
        /*484a*/ 	.short	(.L_3113 - .L_3112)
	.align		4
.L_3112:
        /*484c*/ 	.word	index@(_ZN2at6native43_GLOBAL__N__9ae7fba5_10_SoftMax_cu_9f978f6322cunn_SoftMaxForwardRegIdddNS1_22SoftMaxForwardEpilogueElLi9EEEvPT1_PKT_T3_)
        /*4850*/ 	.word	0x00000000


	//----- nvinfo : EIATTR_MIN_STACK_SIZE
	.align		4
.L_3113:
        /*4854*/ 	.byte	0x04, 0x12
        /*4856*/ 	.short	(.L_3115 - .L_3114)
	.align		4
.L_3114:
        /*4858*/ 	.word	index@(_ZN2at6native43_GLOBAL__N__9ae7fba5_10_SoftMax_cu_9f978f6322cunn_SoftMaxForwardRegIdddNS1_22SoftMaxForwardEpilogueElLi8EEEvPT1_PKT_T3_)
        /*485c*/ 	.word	0x00000000


	//----- nvinfo : EIATTR_MIN_STACK_SIZE
	.align		4
.L_3115:
        /*4860*/ 	.byte	0x04, 0x12
        /*4862*/ 	.short	(.L_3117 - .L_3116)
	.align		4
.L_3116:
        /*4864*/ 	.word	index@(_ZN2at6native43_GLOBAL__N__9ae7fba5_10_SoftMax_cu_9f978f6322cunn_SoftMaxForwardRegIdddNS1_22SoftMaxForwardEpilogueElLi7EEEvPT1_PKT_T3_)
        /*4868*/ 	.word	0x00000000


	//----- nvinfo : EIATTR_MIN_STACK_SIZE
	.align		4
.L_3117:
        /*486c*/ 	.byte	0x04, 0x12
        /*486e*/ 	.short	(.L_3119 - .L_3118)
	.align		4
.L_3118:
        /*4870*/ 	.word	index@(_ZN2at6native43_GLOBAL__N__9ae7fba5_10_SoftMax_cu_9f978f6322cunn_SoftMaxForwardRegIdddNS1_22SoftMaxForwardEpilogueElLi6EEEvPT1_PKT_T3_)
        /*4874*/ 	.word	0x00000000


	//----- nvinfo : EIATTR_MIN_STACK_SIZE
	.align		4
.L_3119:
        /*4878*/ 	.byte	0x04, 0x12
        /*487a*/ 	.short	(.L_3121 - .L_3120)
	.align		4
.L_3120:
        /*487c*/ 	.word	index@(_ZN2at6native43_GLOBAL__N__9ae7fba5_10_SoftMax_cu_9f978f6322cunn_SoftMaxForwardRegIdddNS1_22SoftMaxForwardEpilogueElLi5EEEvPT1_PKT_T3_)
        /*4880*/ 	.word	0x00000000


	//----- nvinfo : EIATTR_MIN_STACK_SIZE
	.align		4
.L_3121:
        /*4884*/ 	.byte	0x04, 0x12
        /*4886*/ 	.short	(.L_3123 - .L_3122)
	.align		4
.L_3122:
        /*4888*/ 	.word	index@(_ZN2at6native43_GLOBAL__N__9ae7fba5_10_SoftMax_cu_9f978f6322cunn_SoftMaxForwardRegIdddNS1_22SoftMaxForwardEpilogueElLi4EEEvPT1_PKT_T3_)
        /*488c*/ 	.word	0x00000000


	//----- nvinfo : EIATTR_MIN_STACK_SIZE
	.align		4
.L_3123:
        /*4890*/ 	.byte	0x04, 0x12
        /*4892*/ 	.short	(.L_3125 - .L_3124)
	.align		4
.L_3124:
        /*4894*/ 	.word	index@(_ZN2at6native43_GLOBAL__N__9ae7fba5_10_SoftMax_cu_9f978f6322cunn_SoftMaxForwardRegIdddNS1_22SoftMaxForwardEpilogueElLi3EEEvPT1_PKT_T3_)
        /*4898*/ 	.word	0x00000000


	//----- nvinfo : EIATTR_MIN_STACK_SIZE
	.align		4
.L_3125:
        /*489c*/ 	.byte	0x04, 0x12
        /*489e*/ 	.short	(.L_3127 - .L_3126)
	.align		4
.L_3126:
        /*48a0*/ 	.word	index@(_ZN2at6native43_GLOBAL__N__9ae7fba5_10_SoftMax_cu_9f978f6322cunn_SoftMaxForwardRegIdddNS1_22SoftMaxForwardEpilogueElLi2EEEvPT1_PKT_T3_)
        /*48a4*/ 	.word	0x00000000


	//----- nvinfo : EIATTR_MIN_STACK_SIZE
	.align		4
.L_3127:
        /*48a8*/ 	.byte	0x04, 0x12
        /*48aa*/ 	.short	(.L_3129 - .L_3128)
	.align		4
.L_3128:
        /*48ac*/ 	.word	index@(_ZN2at6native43_GLOBAL__N__9ae7fba5_10_SoftMax_cu_9f978f6322cunn_SoftMaxForwardRegIdddNS1_22SoftMaxForwardEpilogueElLi1EEEvPT1_PKT_T3_)
        /*48b0*/ 	.word	0x00000000


	//----- nvinfo : EIATTR_MIN_STACK_SIZE
	.align		4
.L_3129:
        /*48b4*/ 	.byte	0x04, 0x12
        /*48b6*/ 	.short	(.L_3131 - .L_3130)
	.align		4
.L_3130:
        /*48b8*/ 	.word	index@(_ZN2at6native43_GLOBAL__N__9ae7fba5_10_SoftMax_cu_9f978f6327cunn_SpatialSoftMaxBackwardIN3c108BFloat16EffNS1_26LogSoftMaxBackwardEpilogueEEEvPT_PKT1_SA_jjj)
        /*48bc*/ 	.word	0x00000000


	//----- nvinfo : EIATTR_MIN_STACK_SIZE
	.align		4
.L_3131:
        /*48c0*/ 	.byte	0x04, 0x12
        /*48c2*/ 	.short	(.L_3133 - .L_3132)
	.align		4
.L_3132:
        /*48c4*/ 	.word	index@(_ZN2at6native43_GLOBAL__N__9ae7fba5_10_SoftMax_cu_9f978f6327cunn_SpatialSoftMaxBackwardIN3c108BFloat16EfS4_NS1_26LogSoftMaxBackwardEpilogueEEEvPT_PKT1_SA_jjj)
        /*48c8*/ 	.word	0x00000000


	//----- nvinfo : EIATTR_MIN_STACK_SIZE
	.align		4
.L_3133:
        /*48cc*/ 	.byte	0x04, 0x12
        /*48ce*/ 	.short	(.L_3135 - .L_3134)
	.align		4
.L_3134:
        /*48d0*/ 	.word	index@(_ZN2at6native43_GLOBAL__N__9ae7fba5_10_SoftMax_cu_9f978f6327cunn_SpatialSoftMaxBackwardIN3c104HalfEffNS1_26LogSoftMaxBackwardEpilogueEEEvPT_PKT1_SA_jjj)
        /*48d4*/ 	.word	0x00000000


	//----- nvinfo : EIATTR_MIN_STACK_SIZE
	.align		4
.L_3135:
        /*48d8*/ 	.byte	0x04, 0x12
        /*48da*/ 	.short	(.L_3137 - .L_3136)
	.align		4
.L_3136:
        /*48dc*/ 	.word	index@(_ZN2at6native43_GLOBAL__N__9ae7fba5_10_SoftMax_cu_9f978f6327cunn_SpatialSoftMaxBackwardIN3c104HalfEfS4_NS1_26LogSoftMaxBackwardEpilogueEEEvPT_PKT1_SA_jjj)
        /*48e0*/ 	.word	0x00000000


	//----- nvinfo : EIATTR_MIN_STACK_SIZE
	.align		4
.L_3137:
        /*48e4*/ 	.byte	0x04, 0x12
        /*48e6*/ 	.short	(.L_3139 - .L_3138)
	.align		4
.L_3138:
        /*48e8*/ 	.word	index@(_ZN2at6native43_GLOBAL__N__9ae7fba5_10_SoftMax_cu_9f978f6327cunn_SpatialSoftMaxBackwardIfffNS1_26LogSoftMaxBackwardEpilogueEEEvPT_PKT1_S8_jjj)
        /*48ec*/ 	.word	0x00000000


	//----- nvinfo : EIATTR_MIN_STACK_SIZE
	.align		4
.L_3139:
        /*48f0*/ 	.byte	0x04, 0x12
        /*48f2*/ 	.short	(.L_3141 - .L_3140)
	.align		4
.L_3140:
        /*48f4*/ 	.word	index@(_ZN2at6native43_GLOBAL__N__9ae7fba5_10_SoftMax_cu_9f978f6327cunn_SpatialSoftMaxBackwardIdddNS1_26LogSoftMaxBackwardEpilogueEEEvPT_PKT1_S8_jjj)
        /*48f8*/ 	.word	0x00000000


	//----- nvinfo : EIATTR_MIN_STACK_SIZE
	.align		4
.L_3141:
        /*48fc*/ 	.byte	0x04, 0x12
        /*48fe*/ 	.short	(.L_3143 - .L_3142)
	.align		4
.L_3142:
        /*4900*/ 	.word	index@(_ZN2at6native43_GLOBAL__N__9ae7fba5_10_SoftMax_cu_9f978f6320cunn_SoftMaxBackwardILi4EN3c108BFloat16EffNS1_26LogSoftMaxBackwardEpilogueEEEvPT0_PKT2_SA_l)
        /*4904*/ 	.word	0x00000000


	//----- nvinfo : EIATTR_MIN_STACK_SIZE
	.align		4
.L_3143:
        /*4908*/ 	.byte	0x04, 0x12
        /*490a*/ 	.short	(.L_3145 - .L_3144)
	.align		4
.L_3144:
        /*490c*/ 	.word	index@(_ZN2at6native43_GLOBAL__N__9ae7fba5_10_SoftMax_cu_9f978f6324cunn_SoftMaxBackwardSmemILi4EN3c108BFloat16EffNS1_26LogSoftMaxBackwardEpilogueEEEvPT0_PKT2_SA_l)
        /*4910*/ 	.word	0x00000000


	//----- nvinfo : EIATTR_MIN_STACK_SIZE
	.align		4
.L_3145:
        /*4914*/ 	.byte	0x04, 0x12
        /*4916*/ 	.short	(.L_3147 - .L_3146)
	.align		4
.L_3146:
        /*4918*/ 	.word	index@(_ZN2at6native43_GLOBAL__N__9ae7fba5_10_SoftMax_cu_9f978f6320cunn_SoftMaxBackwardILi8EN3c108BFloat16EfS4_NS1_26LogSoftMaxBackwardEpilogueEEEvPT0_PKT2_SA_l)
        /*491c*/ 	.word	0x00000000


	//----- nvinfo : EIATTR_MIN_STACK_SIZE
	.align		4
.L_3147:
        /*4920*/ 	.byte	0x04, 0x12
        /*4922*/ 	.short	(.L_3149 - .L_3148)
	.align		4
.L_3148:
        /*4924*/ 	.word	index@(_ZN2at6native43_GLOBAL__N__9ae7fba5_10_SoftMax_cu_9f978f6324cunn_SoftMaxBackwardSmemILi8EN3c108BFloat16EfS4_NS1_26LogSoftMaxBackwardEpilogueEEEvPT0_PKT2_SA_l)
        /*4928*/ 	.word	0x00000000


	//----- nvinfo : EIATTR_MIN_STACK_SIZE
	.align		4
.L_3149:
        /*492c*/ 	.byte	0x04, 0x12
        /*492e*/ 	.short	(.L_3151 - .L_3150)
	.align		4
.L_3150:
        /*4930*/ 	.word	index@(_ZN2at6native43_GLOBAL__N__9ae7fba5_10_SoftMax_cu_9f978f6320cunn_SoftMaxBackwardILi4EN3c104HalfEffNS1_26LogSoftMaxBackwardEpilogueEEEvPT0_PKT2_SA_l)
        /*4934*/ 	.word	0x00000000


	//----- nvinfo : EIATTR_MIN_STACK_SIZE
	.align		4
.L_3151:
        /*4938*/ 	.byte	0x04, 0x12
        /*493a*/ 	.short	(.L_3153 - .L_3152)
	.align		4
.L_3152:
        /*493c*/ 	.word	index@(_ZN2at6native43_GLOBAL__N__9ae7fba5_10_SoftMax_cu_9f978f6324cunn_SoftMaxBackwardSmemILi4EN3c104HalfEffNS1_26LogSoftMaxBackwardEpilogueEEEvPT0_PKT2_SA_l)
        /*4940*/ 	.word	0x00000000


	//----- nvinfo : EIATTR_MIN_STACK_SIZE
	.align		4
.L_3153:
        /*4944*/ 	.byte	0x04, 0x12
        /*4946*/ 	.short	(.L_3155 - .L_3154)
	.align		4
.L_3154:
        /*4948*/ 	.word	index@(_ZN2at6native43_GLOBAL__N__9ae7fba5_10_SoftMax_cu_9f978f6320cunn_SoftMaxBackwardILi8EN3c104HalfEfS4_NS1_26LogSoftMaxBackwardEpilogueEEEvPT0_PKT2_SA_l)
        /*494c*/ 	.word	0x00000000


	//----- nvinfo : EIATTR_MIN_STACK_SIZE
	.align		4
.L_3155:
        /*4950*/ 	.byte	0x04, 0x12
        /*4952*/ 	.short	(.L_3157 - .L_3156)
	.align		4
.L_3156:
        /*4954*/ 	.word	index@(_ZN2at6native43_GLOBAL__N__9ae7fba5_10_SoftMax_cu_9f978f6324cunn_SoftMaxBackwardSmemILi8EN3c104HalfEfS4_NS1_26LogSoftMaxBackwardEpilogueEEEvPT0_PKT2_SA_l)
        /*4958*/ 	.word	0x00000000


	//----- nvinfo : EIATTR_MIN_STACK_SIZE
	.align		4
.L_3157:
        /*495c*/ 	.byte	0x04, 0x12
        /*495e*/ 	.short	(.L_3159 - .L_3158)
	.align		4
.L_3158:
        /*4960*/ 	.word	index@(_ZN2at6native43_GLOBAL__N__9ae7fba5_10_SoftMax_cu_9f978f6320cunn_SoftMaxBackwardILi4EfffNS1_26LogSoftMaxBackwardEpilogueEEEvPT0_PKT2_S8_l)
        /*4964*/ 	.word	0x00000000


	//----- nvinfo : EIATTR_MIN_STACK_SIZE
	.align		4
.L_3159:
        /*4968*/ 	.byte	0x04, 0x12
        /*496a*/ 	.short	(.L_3161 - .L_3160)
	.align		4
.L_3160:
        /*496c*/ 	.word	index@(_ZN2at6native43_GLOBAL__N__9ae7fba5_10_SoftMax_cu_9f978f6324cunn_SoftMaxBackwardSmemILi4EfffNS1_26LogSoftMaxBackwardEpilogueEEEvPT0_PKT2_S8_l)
        /*4970*/ 	.word	0x00000000


	//----- nvinfo : EIATTR_MIN_STACK_SIZE
	.align		4
.L_3161:
        /*4974*/ 	.byte	0x04, 0x12
        /*4976*/ 	.short	(.L_3163 - .L_3162)
	.align		4
.L_3162:
        /*4978*/ 	.word	index@(_ZN2at6native43_GLOBAL__N__9ae7fba5_10_SoftMax_cu_9f978f6320cunn_SoftMaxBackwardILi2EdddNS1_26LogSoftMaxBackwardEpilogueEEEvPT0_PKT2_S8_l)
        /*497c*/ 	.word	0x00000000


	//----- nvinfo : EIATTR_MIN_STACK_SIZE
	.align		4
.L_3163:
        /*4980*/ 	.byte	0x04, 0x12
        /*4982*/ 	.short	(.L_3165 - .L_3164)
	.align		4
.L_3164:
        /*4984*/ 	.word	index@(_ZN2at6native43_GLOBAL__N__9ae7fba5_10_SoftMax_cu_9f978f6324cunn_SoftMaxBackwardSmemILi2EdddNS1_26LogSoftMaxBackwardEpilogueEEEvPT0_PKT2_S8_l)
        /*4988*/ 	.word	0x00000000


	//----- nvinfo : EIATTR_MIN_STACK_SIZE
	.align		4
.L_3165:
        /*498c*/ 	.byte	0x04, 0x12
        /*498e*/ 	.short	(.L_3167 - .L_3166)
	.align		4
.L_3166:
        /*4990*/ 	.word	index@(_ZN2at6native43_GLOBAL__N__9ae7fba5_10_SoftMax_cu_9f978f6326cunn_SpatialSoftMaxForwardIN3c108BFloat16EfflNS1_25LogSoftMaxForwardEpilogueEEEvPT1_PKT_T2_SB_SB_)
        /*4994*/ 	.word	0x00000000


	//----- nvinfo : EIATTR_MIN_STACK_SIZE
	.align		4
.L_3167:
        /*4998*/ 	.byte	0x04, 0x12
        /*499a*/ 	.short	(.L_3169 - .L_3168)
	.align		4
.L_3168:
        /*499c*/ 	.word	index@(_ZN2at6native43_GLOBAL__N__9ae7fba5_10_SoftMax_cu_9f978f6326cunn_SpatialSoftMaxForwardIN3c108BFloat16EfS4_lNS1_25LogSoftMaxForwardEpilogueEEEvPT1_PKT_T2_SB_SB_)
        /*49a0*/ 	.word	0x00000000


	//----- nvinfo : EIATTR_MIN_STACK_SIZE
	.align		4
.L_3169:
        /*49a4*/ 	.byte	0x04, 0x12
        /*49a6*/ 	.short	(.L_3171 - .L_3170)
	.align		4
.L_3170:
        /*49a8*/ 	.word	index@(_ZN2at6native43_GLOBAL__N__9ae7fba5_10_SoftMax_cu_9f978f6326cunn_SpatialSoftMaxForwardIN3c108BFloat16EffiNS1_25LogSoftMaxForwardEpilogueEEEvPT1_PKT_T2_SB_SB_)
        /*49ac*/ 	.word	0x00000000


	//----- nvinfo : EIATTR_MIN_STACK_SIZE
	.align		4
.L_3171:
        /*49b0*/ 	.byte	0x04, 0x12
        /*49b2*/ 	.short	(.L_3173 - .L_3172)
	.align		4
.L_3172:
        /*49b4*/ 	.word	index@(_ZN2at6native43_GLOBAL__N__9ae7fba5_10_SoftMax_cu_9f978f6326cunn_SpatialSoftMaxForwardIN3c108BFloat16EfS4_iNS1_25LogSoftMaxForwardEpilogueEEEvPT1_PKT_T2_SB_SB_)
        /*49b8*/ 	.word	0x00000000


	//----- nvinfo : EIATTR_MIN_STACK_SIZE
	.align		4
.L_3173:
        /*49bc*/ 	.byte	0x04, 0x12
        /*49be*/ 	.short	(.L_3175 - .L_3174)
	.align		4
.L_3174:
        /*49c0*/ 	.word	index@(_ZN2at6native43_GLOBAL__N__9ae7fba5_10_SoftMax_cu_9f978f6326cunn_SpatialSoftMaxForwardIN3c104HalfEfflNS1_25LogSoftMaxForwardEpilogueEEEvPT1_PKT_T2_SB_SB_)
        /*49c4*/ 	.word	0x00000000


	//----- nvinfo : EIATTR_MIN_STACK_SIZE
	.align		4
.L_3175:
        /*49c8*/ 	.byte	0x04, 0x12
        /*49ca*/ 	.short	(.L_3177 - .L_3176)
	.align		4
.L_3176:
        /*49cc*/ 	.word	index@(_ZN2at6native43_GLOBAL__N__9ae7fba5_10_SoftMax_cu_9f978f6326cunn_SpatialSoftMaxForwardIN3c104HalfEfS4_lNS1_25LogSoftMaxForwardEpilogueEEEvPT1_PKT_T2_SB_SB_)
        /*49d0*/ 	.word	0x00000000


	//----- nvinfo : EIATTR_MIN_STACK_SIZE
	.align		4
.L_3177:
        /*49d4*/ 	.byte	0x04, 0x12
        /*49d6*/ 	.short	(.L_3179 - .L_3178)
	.align		4
.L_3178:
        /*49d8*/ 	.word	index@(_ZN2at6native43_GLOBAL__N__9ae7fba5_10_SoftMax_cu_9f978f6326cunn_SpatialSoftMaxForwardIN3c104HalfEffiNS1_25LogSoftMaxForwardEpilogueEEEvPT1_PKT_T2_SB_SB_)
        /*49dc*/ 	.word	0x00000000


	//----- nvinfo : EIATTR_MIN_STACK_SIZE
	.align		4
.L_3179:
        /*49e0*/ 	.byte	0x04, 0x12
        /*49e2*/ 	.short	(.L_3181 - .L_3180)
	.align		4
.L_3180:
        /*49e4*/ 	.word	index@(_ZN2at6native43_GLOBAL__N__9ae7fba5_10_SoftMax_cu_9f978f6326cunn_SpatialSoftMaxForwardIN3c104HalfEfS4_iNS1_25LogSoftMaxForwardEpilogueEEEvPT1_PKT_T2_SB_SB_)
        /*49e8*/ 	.word	0x00000000


	//----- nvinfo : EIATTR_MIN_STACK_SIZE
	.align		4
.L_3181:
        /*49ec*/ 	.byte	0x04, 0x12
        /*49ee*/ 	.short	(.L_3183 - .L_3182)
	.align		4
.L_3182:
        /*49f0*/ 	.word	index@(_ZN2at6native43_GLOBAL__N__9ae7fba5_10_SoftMax_cu_9f978f6326cunn_SpatialSoftMaxForwardIffflNS1_25LogSoftMaxForwardEpilogueEEEvPT1_PKT_T2_S9_S9_)
        /*49f4*/ 	.word	0x00000000


	//----- nvinfo : EIATTR_MIN_STACK_SIZE
	.align		4
.L_3183:
        /*49f8*/ 	.byte	0x04, 0x12
        /*49fa*/ 	.short	(.L_3185 - .L_3184)
	.align		4
.L_3184:
        /*49fc*/ 	.word	index@(_ZN2at6native43_GLOBAL__N__9ae7fba5_10_SoftMax_cu_9f978f6326cunn_SpatialSoftMaxForwardIfffiNS1_25LogSoftMaxForwardEpilogueEEEvPT1_PKT_T2_S9_S9_)
        /*4a00*/ 	.word	0x00000000


	//----- nvinfo : EIATTR_MIN_STACK_SIZE
	.align		4
.L_3185:
        /*4a04*/ 	.byte	0x04, 0x12
        /*4a06*/ 	.short	(.L_3187 - .L_3186)
	.align		4
.L_3186:
        /*4a08*/ 	.word	index@(_ZN2at6native43_GLOBAL__N__9ae7fba5_10_SoftMax_cu_9f978f6326cunn_SpatialSoftMaxForwardIdddlNS1_25LogSoftMaxForwardEpilogueEEEvPT1_PKT_T2_S9_S9_)
        /*4a0c*/ 	.word	0x00000000


	//----- nvinfo : EIATTR_MIN_STACK_SIZE
	.align		4
.L_3187:
        /*4a10*/ 	.byte	0x04, 0x12
        /*4a12*/ 	.short	(.L_3189 - .L_3188)
	.align		4
.L_3188:
        /*4a14*/ 	.word	index@(_ZN2at6native43_GLOBAL__N__9ae7fba5_10_SoftMax_cu_9f978f6326cunn_SpatialSoftMaxForwardIdddiNS1_25LogSoftMaxForwardEpilogueEEEvPT1_PKT_T2_S9_S9_)
        /*4a18*/ 	.word	0x00000000


	//----- nvinfo : EIATTR_MIN_STACK_SIZE
	.align		4
.L_3189:
        /*4a1c*/ 	.byte	0x04, 0x12
        /*4a1e*/ 	.short	(.L_3191 - .L_3190)
	.align		4
.L_3190:
        /*4a20*/ 	.word	index@(_ZN2at6native43_GLOBAL__N__9ae7fba5_10_SoftMax_cu_9f978f6319cunn_SoftMaxForwardILi8EN3c108BFloat16EffNS1_25LogSoftMaxForwardEpilogueEEEvPT2_PKT0_i)
        /*4a24*/ 	.word	0x00000000


	//----- nvinfo : EIATTR_MIN_STACK_SIZE
	.align		4
.L_3191:
        /*4a28*/ 	.byte	0x04, 0x12
        /*4a2a*/ 	.short	(.L_3193 - .L_3192)
	.align		4
.L_3192:
        /*4a2c*/ 	.word	index@(_ZN2at6native43_GLOBAL__N__9ae7fba5_10_SoftMax_cu_9f978f6323cunn_SoftMaxForwardSmemILi8EN3c108BFloat16EffNS1_25LogSoftMaxForwardEpilogueElEEvPT2_PKT0_T4_)
        /*4a30*/ 	.word	0x00000000


	//----- nvinfo : EIATTR_MIN_STACK_SIZE
	.align		4
.L_3193:
        /*4a34*/ 	.byte	0x04, 0x12
        /*4a36*/ 	.short	(.L_3195 - .L_3194)
	.align		4
.L_3194:
        /*4a38*/ 	.word	index@(_ZN2at6native43_GLOBAL__N__9ae7fba5_10_SoftMax_cu_9f978f6319cunn_SoftMaxForwardILi8EN3c108BFloat16EfS4_NS1_25LogSoftMaxForwardEpilogueEEEvPT2_PKT0_i)
        /*4a3c*/ 	.word	0x00000000


	//----- nvinfo : EIATTR_MIN_STACK_SIZE
	.align		4
.L_3195:
        /*4a40*/ 	.byte	0x04, 0x12
        /*4a42*/ 	.short	(.L_3197 - .L_3196)
	.align		4
.L_3196:
        /*4a44*/ 	.word	index@(_ZN2at6native43_GLOBAL__N__9ae7fba5_10_SoftMax_cu_9f978f6323cunn_SoftMaxForwardSmemILi8EN3c108BFloat16EfS4_NS1_25LogSoftMaxForwardEpilogueElEEvPT2_PKT0_T4_)
        /*4a48*/ 	.word	0x00000000


	//----- nvinfo : EIATTR_MIN_STACK_SIZE
	.align		4
.L_3197:
        /*4a4c*/ 	.byte	0x04, 0x12
        /*4a4e*/ 	.short	(.L_3199 - .L_3198)
	.align		4
.L_3198:
        /*4a50*/ 	.word	index@(_ZN2at6native43_GLOBAL__N__9ae7fba5_10_SoftMax_cu_9f978f6322cunn_SoftMaxForwardRegIN3c108BFloat16EfS4_NS1_25LogSoftMaxForwardEpilogueElLi9EEEvPT1_PKT_T3_)
        /*4a54*/ 	.word	0x00000000


	//----- nvinfo : EIATTR_MIN_STACK_SIZE
	.align		4
.L_3199:
        /*4a58*/ 	.byte	0x04, 0x12
        /*4a5a*/ 	.short	(.L_3201 - .L_3200)
	.align		4
.L_3200:
        /*4a5c*/ 	.word	index@(_ZN2at6native43_GLOBAL__N__9ae7fba5_10_SoftMax_cu_9f978f6322cunn_SoftMaxForwardRegIN3c108BFloat16EfS4_NS1_25LogSoftMaxForwardEpilogueElLi8EEEvPT1_PKT_T3_)
        /*4a60*/ 	.word	0x00000000


	//----- nvinfo : EIATTR_MIN_STACK_SIZE
	.align		4
.L_3201:
        /*4a64*/ 	.byte	0x04, 0x12
        /*4a66*/ 	.short	(.L_3203 - .L_3202)
	.align		4
.L_3202:
        /*4a68*/ 	.word	index@(_ZN2at6native43_GLOBAL__N__9ae7fba5_10_SoftMax_cu_9f978f6322cunn_SoftMaxForwardRegIN3c108BFloat16EfS4_NS1_25LogSoftMaxForwardEpilogueElLi7EEEvPT1_PKT_T3_)
        /*4a6c*/ 	.word	0x00000000


	//----- nvinfo : EIATTR_MIN_STACK_SIZE
	.align		4
.L_3203:
        /*4a70*/ 	.byte	0x04, 0x12
        /*4a72*/ 	.short	(.L_3205 - .L_3204)
	.align		4
.L_3204:
        /*4a74*/ 	.word	index@(_ZN2at6native43_GLOBAL__N__9ae7fba5_10_SoftMax_cu_9f978f6322cunn_SoftMaxForwardRegIN3c108BFloat16EfS4_NS1_25LogSoftMaxForwardEpilogueElLi6EEEvPT1_PKT_T3_)
        /*4a78*/ 	.word	0x00000000


	//----- nvinfo : EIATTR_MIN_STACK_SIZE
	.align		4
.L_3205:
        /*4a7c*/ 	.byte	0x04, 0x12
        /*4a7e*/ 	.short	(.L_3207 - .L_3206)
	.align		4
.L_3206:
        /*4a80*/ 	.word	index@(_ZN2at6native43_GLOBAL__N__9ae7fba5_10_SoftMax_cu_9f978f6322cunn_SoftMaxForwardRegIN3c108BFloat16EfS4_NS1_25LogSoftMaxForwardEpilogueElLi5EEEvPT1_PKT_T3_)
        /*4a84*/ 	.word	0x00000000


	//----- nvinfo : EIATTR_MIN_STACK_SIZE
	.align		4
.L_3207:
        /*4a88*/ 	.byte	0x04, 0x12
        /*4a8a*/ 	.short	(.L_3209 - .L_3208)
	.align		4
.L_3208:
        /*4a8c*/ 	.word	index@(_ZN2at6native43_GLOBAL__N__9ae7fba5_10_SoftMax_cu_9f978f6322cunn_SoftMaxForwardRegIN3c108BFloat16EfS4_NS1_25LogSoftMaxForwardEpilogueElLi4EEEvPT1_PKT_T3_)
        /*4a90*/ 	.word	0x00000000


	//----- nvinfo : EIATTR_MIN_STACK_SIZE
	.align		4
.L_3209:
        /*4a94*/ 	.byte	0x04, 0x12
        /*4a96*/ 	.short	(.L_3211 - .L_3210)
	.align		4
.L_3210:
        /*4a98*/ 	.word	index@(_ZN2at6native43_GLOBAL__N__9ae7fba5_10_SoftMax_cu_9f978f6322cunn_SoftMaxForwardRegIN3c108BFloat16EfS4_NS1_25LogSoftMaxForwardEpilogueElLi3EEEvPT1_PKT_T3_)
        /*4a9c*/ 	.word	0x00000000


	//----- nvinfo : EIATTR_MIN_STACK_SIZE
	.align		4
.L_3211:
        /*4aa0*/ 	.byte	0x04, 0x12
        /*4aa2*/ 	.short	(.L_3213 - .L_3212)
	.align		4
.L_3212:
        /*4aa4*/ 	.word	index@(_ZN2at6native43_GLOBAL__N__9ae7fba5_10_SoftMax_cu_9f978f6322cunn_SoftMaxForwardRegIN3c108BFloat16EfS4_NS1_25LogSoftMaxForwardEpilogueElLi2EEEvPT1_PKT_T3_)
        /*4aa8*/ 	.word	0x00000000


	//----- nvinfo : EIATTR_MIN_STACK_SIZE
	.align		4
.L_3213:
        /*4aac*/ 	.byte	0x04, 0x12
        /*4aae*/ 	.short	(.L_3215 - .L_3214)
	.align		4
.L_3214:
        /*4ab0*/ 	.word	index@(_ZN2at6native43_GLOBAL__N__9ae7fba5_10_SoftMax_cu_9f978f6322cunn_SoftMaxForwardRegIN3c108BFloat16EfS4_NS1_25LogSoftMaxForwardEpilogueElLi1EEEvPT1_PKT_T3_)
        /*4ab4*/ 	.word	0x00000000


	//----- nvinfo : EIATTR_MIN_STACK_SIZE
	.align		4
.L_3215:
        /*4ab8*/ 	.byte	0x04, 0x12
        /*4aba*/ 	.short	(.L_3217 - .L_3216)
	.align		4
.L_3216:
        /*4abc*/ 	.word	index@(_ZN2at6native43_GLOBAL__N__9ae7fba5_10_SoftMax_cu_9f978f6319cunn_SoftMaxForwardILi8EN3c104HalfEffNS1_25LogSoftMaxForwardEpilogueEEEvPT2_PKT0_i)
        /*4ac0*/ 	.word	0x00000000


	//----- nvinfo : EIATTR_MIN_STACK_SIZE
	.align		4
.L_3217:
        /*4ac4*/ 	.byte	0x04, 0x12
        /*4ac6*/ 	.short	(.L_3219 - .L_3218)
	.align		4
.L_3218:
        /*4ac8*/ 	.word	index@(_ZN2at6native43_GLOBAL__N__9ae7fba5_10_SoftMax_cu_9f978f6323cunn_SoftMaxForwardSmemILi8EN3c104HalfEffNS1_25LogSoftMaxForwardEpilogueElEEvPT2_PKT0_T4_)
        /*4acc*/ 	.word	0x00000000


	//----- nvinfo : EIATTR_MIN_STACK_SIZE
	.align		4
.L_3219:
        /*4ad0*/ 	.byte	0x04, 0x12
        /*4ad2*/ 	.short	(.L_3221 - .L_3220)
	.align		4
.L_3220:
        /*4ad4*/ 	.word	index@(_ZN2at6native43_GLOBAL__N__9ae7fba5_10_SoftMax_cu_9f978f6319cunn_SoftMaxForwardILi8EN3c104HalfEfS4_NS1_25LogSoftMaxForwardEpilogueEEEvPT2_PKT0_i)
        /*4ad8*/ 	.word	0x00000000


	//----- nvinfo : EIATTR_MIN_STACK_SIZE
	.align		4
.L_3221:
        /*4adc*/ 	.byte	0x04, 0x12
        /*4ade*/ 	.short	(.L_3223 - .L_3222)
	.align		4
.L_3222:
        /*4ae0*/ 	.word	index@(_ZN2at6native43_GLOBAL__N__9ae7fba5_10_SoftMax_cu_9f978f6323cunn_SoftMaxForwardSmemILi8EN3c104HalfEfS4_NS1_25LogSoftMaxForwardEpilogueElEEvPT2_PKT0_T4_)
        /*4ae4*/ 	.word	0x00000000


	//----- nvinfo : EIATTR_MIN_STACK_SIZE
	.align		4
.L_3223:
        /*4ae8*/ 	.byte	0x04, 0x12
        /*4aea*/ 	.short	(.L_3225 - .L_3224)
	.align		4
.L_3224:
        /*4aec*/ 	.word	index@(_ZN2at6native43_GLOBAL__N__9ae7fba5_10_SoftMax_cu_9f978f6322cunn_SoftMaxForwardRegIN3c104HalfEfS4_NS1_25LogSoftMaxForwardEpilogueElLi9EEEvPT1_PKT_T3_)
        /*4af0*/ 	.word	0x00000000


	//----- nvinfo : EIATTR_MIN_STACK_SIZE
	.align		4
.L_3225:
        /*4af4*/ 	.byte	0x04, 0x12
        /*4af6*/ 	.short	(.L_3227 - .L_3226)
	.align		4
.L_3226:
        /*4af8*/ 	.word	index@(_ZN2at6native43_GLOBAL__N__9ae7fba5_10_SoftMax_cu_9f978f6322cunn_SoftMaxForwardRegIN3c104HalfEfS4_NS1_25LogSoftMaxForwardEpilogueElLi8EEEvPT1_PKT_T3_)
        /*4afc*/ 	.word	0x00000000


	//----- nvinfo : EIATTR_MIN_STACK_SIZE
	.align		4
.L_3227:
        /*4b00*/ 	.byte	0x04, 0x12
        /*4b02*/ 	.short	(.L_3229 - .L_3228)
	.align		4
.L_3228:
        /*4b04*/ 	.word	index@(_ZN2at6native43_GLOBAL__N__9ae7fba5_10_SoftMax_cu_9f978f6322cunn_SoftMaxForwardRegIN3c104HalfEfS4_NS1_25LogSoftMaxForwardEpilogueElLi7EEEvPT1_PKT_T3_)
        /*4b08*/ 	.word	0x00000000


	//----- nvinfo : EIATTR_MIN_STACK_SIZE
	.align		4
.L_3229:
        /*4b0c*/ 	.byte	0x04, 0x12
        /*4b0e*/ 	.short	(.L_3231 - .L_3230)
	.align		4
.L_3230:
        /*4b10*/ 	.word	index@(_ZN2at6native43_GLOBAL__N__9ae7fba5_10_SoftMax_cu_9f978f6322cunn_SoftMaxForwardRegIN3c104HalfEfS4_NS1_25LogSoftMaxForwardEpilogueElLi6EEEvPT1_PKT_T3_)
        /*4b14*/ 	.word	0x00000000


	//----- nvinfo : EIATTR_MIN_STACK_SIZE
	.align		4
.L_3231:
        /*4b18*/ 	.byte	0x04, 0x12
        /*4b1a*/ 	.short	(.L_3233 - .L_3232)
	.align		4
.L_3232:
        /*4b1c*/ 	.word	index@(_ZN2at6native43_GLOBAL__N__9ae7fba5_10_SoftMax_cu_9f978f6322cunn_SoftMaxForwardRegIN3c104HalfEfS4_NS1_25LogSoftMaxForwardEpilogueElLi5EEEvPT1_PKT_T3_)
        /*4b20*/ 	.word	0x00000000


	//----- nvinfo : EIATTR_MIN_STACK_SIZE
	.align		4
.L_3233:
        /*4b24*/ 	.byte	0x04, 0x12
        /*4b26*/ 	.short	(.L_3235 - .L_3234)
	.align		4
.L_3234:
        /*4b28*/ 	.word	index@(_ZN2at6native43_GLOBAL__N__9ae7fba5_10_SoftMax_cu_9f978f6322cunn_SoftMaxForwardRegIN3c104HalfEfS4_NS1_25LogSoftMaxForwardEpilogueElLi4EEEvPT1_PKT_T3_)
        /*4b2c*/ 	.word	0x00000000


	//----- nvinfo : EIATTR_MIN_STACK_SIZE
	.align		4
.L_3235:
        /*4b30*/ 	.byte	0x04, 0x12
        /*4b32*/ 	.short	(.L_3237 - .L_3236)
	.align		4
.L_3236:
        /*4b34*/ 	.word	index@(_ZN2at6native43_GLOBAL__N__9ae7fba5_10_SoftMax_cu_9f978f6322cunn_SoftMaxForwardRegIN3c104HalfEfS4_NS1_25LogSoftMaxForwardEpilogueElLi3EEEvPT1_PKT_T3_)
        /*4b38*/ 	.word	0x00000000


	//----- nvinfo : EIATTR_MIN_STACK_SIZE
	.align		4
.L_3237:
        /*4b3c*/ 	.byte	0x04, 0x12
        /*4b3e*/ 	.short	(.L_3239 - .L_3238)
	.align		4
.L_3238:
        /*4b40*/ 	.word	index@(_ZN2at6native43_GLOBAL__N__9ae7fba5_10_SoftMax_cu_9f978f6322cunn_SoftMaxForwardRegIN3c104HalfEfS4_NS1_25LogSoftMaxForwardEpilogueElLi2EEEvPT1_PKT_T3_)
        /*4b44*/ 	.word	0x00000000


	//----- nvinfo : EIATTR_MIN_STACK_SIZE
	.align		4
.L_3239:
        /*4b48*/ 	.byte	0x04, 0x12
        /*4b4a*/ 	.short	(.L_3241 - .L_3240)
	.align		4
.L_3240:
        /*4b4c*/ 	.word	index@(_ZN2at6native43_GLOBAL__N__9ae7fba5_10_SoftMax_cu_9f978f6322cunn_SoftMaxForwardRegIN3c104HalfEfS4_NS1_25LogSoftMaxForwardEpilogueElLi1EEEvPT1_PKT_T3_)
        /*4b50*/ 	.word	0x00000000


	//----- nvinfo : EIATTR_MIN_STACK_SIZE
	.align		4
.L_3241:
        /*4b54*/ 	.byte	0x04, 0x12
        /*4b56*/ 	.short	(.L_3243 - .L_3242)
	.align		4
.L_3242:
        /*4b58*/ 	.word	index@(_ZN2at6native43_GLOBAL__N__9ae7fba5_10_SoftMax_cu_9f978f6319cunn_SoftMaxForwardILi4EfffNS1_25LogSoftMaxForwardEpilogueEEEvPT2_PKT0_i)
        /*4b5c*/ 	.word	0x00000000


	//----- nvinfo : EIATTR_MIN_STACK_SIZE
	.align		4
.L_3243:
        /*4b60*/ 	.byte	0x04, 0x12
        /*4b62*/ 	.short	(.L_3245 - .L_3244)
	.align		4
.L_3244:
        /*4b64*/ 	.word	index@(_ZN2at6native43_GLOBAL__N__9ae7fba5_10_SoftMax_cu_9f978f6323cunn_SoftMaxForwardSmemILi4EfffNS1_25LogSoftMaxForwardEpilogueElEEvPT2_PKT0_T4_)
        /*4b68*/ 	.word	0x00000000


	//----- nvinfo : EIATTR_MIN_STACK_SIZE
	.align		4
.L_3245:
        /*4b6c*/ 	.byte	0x04, 0x12
        /*4b6e*/ 	.short	(.L_3247 - .L_3246)
	.align		4
.L_3246:
        /*4b70*/ 	.word	index@(_ZN2at6native43_GLOBAL__N__9ae7fba5_10_SoftMax_cu_9f978f6322cunn_SoftMaxForwardRegIfffNS1_25LogSoftMaxForwardEpilogueElLi9EEEvPT1_PKT_T3_)
        /*4b74*/ 	.word	0x00000000


	//----- nvinfo : EIATTR_MIN_STACK_SIZE
	.align		4
.L_3247:
        /*4b78*/ 	.byte	0x04, 0x12
        /*4b7a*/ 	.short	(.L_3249 - .L_3248)
	.align		4
.L_3248:
        /*4b7c*/ 	.word	index@(_ZN2at6native43_GLOBAL__N__9ae7fba5_10_SoftMax_cu_9f978f6322cunn_SoftMaxForwardRegIfffNS1_25LogSoftMaxForwardEpilogueElLi8EEEvPT1_PKT_T3_)
        /*4b80*/ 	.word	0x00000000


	//----- nvinfo : EIATTR_MIN_STACK_SIZE
	.align		4
.L_3249:
        /*4b84*/ 	.byte	0x04, 0x12
        /*4b86*/ 	.short	(.L_3251 - .L_3250)
	.align		4
.L_3250:
        /*4b88*/ 	.word	index@(_ZN2at6native43_GLOBAL__N__9ae7fba5_10_SoftMax_cu_9f978f6322cunn_SoftMaxForwardRegIfffNS1_25LogSoftMaxForwardEpilogueElLi7EEEvPT1_PKT_T3_)
        /*4b8c*/ 	.word	0x00000000


	//----- nvinfo : EIATTR_MIN_STACK_SIZE
	.align		4
.L_3251:
        /*4b90*/ 	.byte	0x04, 0x12
        /*4b92*/ 	.short	(.L_3253 - .L_3252)
	.align		4
.L_3252:
        /*4b94*/ 	.word	index@(_ZN2at6native43_GLOBAL__N__9ae7fba5_10_SoftMax_cu_9f978f6322cunn_SoftMaxForwardRegIfffNS1_25LogSoftMaxForwardEpilogueElLi6EEEvPT1_PKT_T3_)
        /*4b98*/ 	.word	0x00000000


	//----- nvinfo : EIATTR_MIN_STACK_SIZE
	.align		4
.L_3253:
        /*4b9c*/ 	.byte	0x04, 0x12
        /*4b9e*/ 	.short	(.L_3255 - .L_3254)
	.align		4
.L_3254:
        /*4ba0*/ 	.word	index@(_ZN2at6native43_GLOBAL__N__9ae7fba5_10_SoftMax_cu_9f978f6322cunn_SoftMaxForwardRegIfffNS1_25LogSoftMaxForwardEpilogueElLi5EEEvPT1_PKT_T3_)
        /*4ba4*/ 	.word	0x00000000


	//----- nvinfo : EIATTR_MIN_STACK_SIZE
	.align		4
.L_3255:
        /*4ba8*/ 	.byte	0x04, 0x12
        /*4baa*/ 	.short	(.L_3257 - .L_3256)
	.align		4
.L_3256:
        /*4bac*/ 	.word	index@(_ZN2at6native43_GLOBAL__N__9ae7fba5_10_SoftMax_cu_9f978f6322cunn_SoftMaxForwardRegIfffNS1_25LogSoftMaxForwardEpilogueElLi4EEEvPT1_PKT_T3_)
        /*4bb0*/ 	.word	0x00000000


	//----- nvinfo : EIATTR_MIN_STACK_SIZE
	.align		4
.L_3257:
        /*4bb4*/ 	.byte	0x04, 0x12
        /*4bb6*/ 	.short	(.L_3259 - .L_3258)
	.align		4
.L_3258:
        /*4bb8*/ 	.word	index@(_ZN2at6native43_GLOBAL__N__9ae7fba5_10_SoftMax_cu_9f978f6322cunn_SoftMaxForwardRegIfffNS1_25LogSoftMaxForwardEpilogueElLi3EEEvPT1_PKT_T3_)
        /*4bbc*/ 	.word	0x00000000


	//----- nvinfo : EIATTR_MIN_STACK_SIZE
	.align		4
.L_3259:
        /*4bc0*/ 	.byte	0x04, 0x12
        /*4bc2*/ 	.short	(.L_3261 - .L_3260)
	.align		4
.L_3260:
        /*4bc4*/ 	.word	index@(_ZN2at6native43_GLOBAL__N__9ae7fba5_10_SoftMax_cu_9f978f6322cunn_SoftMaxForwardRegIfffNS1_25LogSoftMaxForwardEpilogueElLi2EEEvPT1_PKT_T3_)
        /*4bc8*/ 	.word	0x00000000


	//----- nvinfo : EIATTR_MIN_STACK_SIZE
	.align		4
.L_3261:
        /*4bcc*/ 	.byte	0x04, 0x12
        /*4bce*/ 	.short	(.L_3263 - .L_3262)
	.align		4
.L_3262:
        /*4bd0*/ 	.word	index@(_ZN2at6native43_GLOBAL__N__9ae7fba5_10_SoftMax_cu_9f978f6322cunn_SoftMaxForwardRegIfffNS1_25LogSoftMaxForwardEpilogueElLi1EEEvPT1_PKT_T3_)
        /*4bd4*/ 	.word	0x00000000


	//----- nvinfo : EIATTR_MIN_STACK_SIZE
	.align		4
.L_3263:
        /*4bd8*/ 	.byte	0x04, 0x12
        /*4bda*/ 	.short	(.L_3265 - .L_3264)
	.align		4
.L_3264:
        /*4bdc*/ 	.word	index@(_ZN2at6native43_GLOBAL__N__9ae7fba5_10_SoftMax_cu_9f978f6319cunn_SoftMaxForwardILi2EdddNS1_25LogSoftMaxForwardEpilogueEEEvPT2_PKT0_i)
        /*4be0*/ 	.word	0x00000000


	//----- nvinfo : EIATTR_MIN_STACK_SIZE
	.align		4
.L_3265:
        /*4be4*/ 	.byte	0x04, 0x12
        /*4be6*/ 	.short	(.L_3267 - .L_3266)
	.align		4
.L_3266:
        /*4be8*/ 	.word	index@(_ZN2at6native43_GLOBAL__N__9ae7fba5_10_SoftMax_cu_9f978f6323cunn_SoftMaxForwardSmemILi2EdddNS1_25LogSoftMaxForwardEpilogueElEEvPT2_PKT0_T4_)
        /*4bec*/ 	.word	0x00000000


	//----- nvinfo : EIATTR_MIN_STACK_SIZE
	.align		4
.L_3267:
        /*4bf0*/ 	.byte	0x04, 0x12
        /*4bf2*/ 	.short	(.L_3269 - .L_3268)
	.align		4
.L_3268:
        /*4bf4*/ 	.word	index@(_ZN2at6native43_GLOBAL__N__9ae7fba5_10_SoftMax_cu_9f978f6322cunn_SoftMaxForwardRegIdddNS1_25LogSoftMaxForwardEpilogueElLi9EEEvPT1_PKT_T3_)
        /*4bf8*/ 	.word	0x00000000


	//----- nvinfo : EIATTR_MIN_STACK_SIZE
	.align		4
.L_3269:
        /*4bfc*/ 	.byte	0x04, 0x12
        /*4bfe*/ 	.short	(.L_3271 - .L_3270)
	.align		4
.L_3270:
        /*4c00*/ 	.word	index@(_ZN2at6native43_GLOBAL__N__9ae7fba5_10_SoftMax_cu_9f978f6322cunn_SoftMaxForwardRegIdddNS1_25LogSoftMaxForwardEpilogueElLi8EEEvPT1_PKT_T3_)
        /*4c04*/ 	.word	0x00000000


	//----- nvinfo : EIATTR_MIN_STACK_SIZE
	.align		4
.L_3271:
        /*4c08*/ 	.byte	0x04, 0x12
        /*4c0a*/ 	.short	(.L_3273 - .L_3272)
	.align		4
.L_3272:
        /*4c0c*/ 	.word	index@(_ZN2at6native43_GLOBAL__N__9ae7fba5_10_SoftMax_cu_9f978f6322cunn_SoftMaxForwardRegIdddNS1_25LogSoftMaxForwardEpilogueElLi7EEEvPT1_PKT_T3_)
        /*4c10*/ 	.word	0x00000000


	//----- nvinfo : EIATTR_MIN_STACK_SIZE
	.align		4
.L_3273:
        /*4c14*/ 	.byte	0x04, 0x12
        /*4c16*/ 	.short	(.L_3275 - .L_3274)
	.align		4
.L_3274:
        /*4c18*/ 	.word	index@(_ZN2at6native43_GLOBAL__N__9ae7fba5_10_SoftMax_cu_9f978f6322cunn_SoftMaxForwardRegIdddNS1_25LogSoftMaxForwardEpilogueElLi6EEEvPT1_PKT_T3_)
        /*4c1c*/ 	.word	0x00000000


	//----- nvinfo : EIATTR_MIN_STACK_SIZE
	.align		4
.L_3275:
        /*4c20*/ 	.byte	0x04, 0x12
        /*4c22*/ 	.short	(.L_3277 - .L_3276)
	.align		4
.L_3276:
        /*4c24*/ 	.word	index@(_ZN2at6native43_GLOBAL__N__9ae7fba5_10_SoftMax_cu_9f978f6322cunn_SoftMaxForwardRegIdddNS1_25LogSoftMaxForwardEpilogueElLi5EEEvPT1_PKT_T3_)
        /*4c28*/ 	.word	0x00000000


	//----- nvinfo : EIATTR_MIN_STACK_SIZE
	.align		4
.L_3277:
        /*4c2c*/ 	.byte	0x04, 0x12
        /*4c2e*/ 	.short	(.L_3279 - .L_3278)
	.align		4
.L_3278:
        /*4c30*/ 	.word	index@(_ZN2at6native43_GLOBAL__N__9ae7fba5_10_SoftMax_cu_9f978f6322cunn_SoftMaxForwardRegIdddNS1_25LogSoftMaxForwardEpilogueElLi4EEEvPT1_PKT_T3_)
        /*4c34*/ 	.word	0x00000000


	//----- nvinfo : EIATTR_MIN_STACK_SIZE
	.align		4
.L_3279:
        /*4c38*/ 	.byte	0x04, 0x12
        /*4c3a*/ 	.short	(.L_3281 - .L_3280)
	.align		4
.L_3280:
        /*4c3c*/ 	.word	index@(_ZN2at6native43_GLOBAL__N__9ae7fba5_10_SoftMax_cu_9f978f6322cunn_SoftMaxForwardRegIdddNS1_25LogSoftMaxForwardEpilogueElLi3EEEvPT1_PKT_T3_)
        /*4c40*/ 	.word	0x00000000


	//----- nvinfo : EIATTR_MIN_STACK_SIZE
	.align		4
.L_3281:
        /*4c44*/ 	.byte	0x04, 0x12
        /*4c46*/ 	.short	(.L_3283 - .L_3282)
	.align		4
.L_3282:
        /*4c48*/ 	.word	index@(_ZN2at6native43_GLOBAL__N__9ae7fba5_10_SoftMax_cu_9f978f6322cunn_SoftMaxForwardRegIdddNS1_25LogSoftMaxForwardEpilogueElLi2EEEvPT1_PKT_T3_)
        /*4c4c*/ 	.word	0x00000000


	//----- nvinfo : EIATTR_MIN_STACK_SIZE
	.align		4
.L_3283:
        /*4c50*/ 	.byte	0x04, 0x12
        /*4c52*/ 	.short	(.L_3285 - .L_3284)
	.align		4
.L_3284:
        /*4c54*/ 	.word	index@(_ZN2at6native43_GLOBAL__N__9ae7fba5_10_SoftMax_cu_9f978f6322cunn_SoftMaxForwardRegIdddNS1_25LogSoftMaxForwardEpilogueElLi1EEEvPT1_PKT_T3_)
        /*4c58*/ 	.word	0x00000000
.L_3285:


//--------------------- .nv.compat                --------------------------
	.section	.nv.compat,"",@"SHT_CUDA_COMPAT_INFO"
	.align	4
        /*0000*/ 	.byte	0x02, 0x09, 0x01, 0x00, 0x02, 0x02, 0x01, 0x00, 0x02, 0x05, 0x05, 0x00, 0x03, 0x07, 0x01, 0x01
        /*0010*/ 	.byte	0x02, 0x03, 0x00, 0x00, 0x02, 0x06, 0x01, 0x00, 0x04, 0x0b, 0x08, 0x00, 0x00, 0x00, 0x00, 0x00
        /*0020*/ 	.byte	0x00, 0x00, 0x00, 0x00


//--------------------- .nv.info._ZN43_GLOBAL__N__9ae7fba5_10_SoftMax_cu_9f978f6321softmax_warp_backwardIN3c108BFloat16ES2_fLi10ELb0ELb1EEEvPT0_PKT_S7_iiiPKb --------------------------
	.section	.nv.info._ZN43_GLOBAL__N__9ae7fba5_10_SoftMax_cu_9f978f6321softmax_warp_backwardIN3c108BFloat16ES2_fLi10ELb0ELb1EEEvPT0_PKT_S7_iiiPKb,"",@"SHT_CUDA_INFO"
	.sectionflags	@""
	.align	4


	//----- nvinfo : EIATTR_CUDA_API_VERSION
	.align		4
        /*0000*/ 	.byte	0x04, 0x37
        /*0002*/ 	.short	(.L_3287 - .L_3286)
.L_3286:
        /*0004*/ 	.word	0x00000082


	//----- nvinfo : EIATTR_KPARAM_INFO
	.align		4
.L_3287:
        /*0008*/ 	.byte	0x04, 0x17
        /*000a*/ 	.short	(.L_3289 - .L_3288)
.L_3288:
        /*000c*/ 	.word	0x00000000
        /*0010*/ 	.short	0x0006
        /*0012*/ 	.short	0x0028
        /*0014*/ 	.byte	0x00, 0xf0, 0x21, 0x00


	//----- nvinfo : EIATTR_KPARAM_INFO
	.align		4
.L_3289:
        /*0018*/ 	.byte	0x04, 0x17
        /*001a*/ 	.short	(.L_3291 - .L_3290)
.L_3290:
        /*001c*/ 	.word	0x00000000
        /*0020*/ 	.short	0x0005
        /*0022*/ 	.short	0x0020
        /*0024*/ 	.byte	0x00, 0xf0, 0x11, 0x00


	//----- nvinfo : EIATTR_KPARAM_INFO
	.align		4
.L_3291:
        /*0028*/ 	.byte	0x04, 0x17
        /*002a*/ 	.short	(.L_3293 - .L_3292)
.L_3292:
        /*002c*/ 	.word	0x00000000
        /*0030*/ 	.short	0x0004
        /*0032*/ 	.short	0x001c
        /*0034*/ 	.byte	0x00, 0xf0, 0x11, 0x00


	//----- nvinfo : EIATTR_KPARAM_INFO
	.align		4
.L_3293:
        /*0038*/ 	.byte	0x04, 0x17
        /*003a*/ 	.short	(.L_3295 - .L_3294)
.L_3294:
        /*003c*/ 	.word	0x00000000
        /*0040*/ 	.short	0x0003
        /*0042*/ 	.short	0x0018
        /*0044*/ 	.byte	0x00, 0xf0, 0x11, 0x00


	//----- nvinfo : EIATTR_KPARAM_INFO
	.align		4
.L_3295:
        /*0048*/ 	.byte	0x04, 0x17
        /*004a*/ 	.short	(.L_3297 - .L_3296)
.L_3296:
        /*004c*/ 	.word	0x00000000
        /*0050*/ 	.short	0x0002
        /*0052*/ 	.short	0x0010
        /*0054*/ 	.byte	0x00, 0xf0, 0x21, 0x00


	//----- nvinfo : EIATTR_KPARAM_INFO
	.align		4
.L_3297:
        /*0058*/ 	.byte	0x04, 0x17
        /*005a*/ 	.short	(.L_3299 - .L_3298)
.L_3298:
        /*005c*/ 	.word	0x00000000
        /*0060*/ 	.short	0x0001
        /*0062*/ 	.short	0x0008
        /*0064*/ 	.byte	0x00, 0xf0, 0x21, 0x00


	//----- nvinfo : EIATTR_KPARAM_INFO
	.align		4
.L_3299:
        /*0068*/ 	.byte	0x04, 0x17
        /*006a*/ 	.short	(.L_3301 - .L_3300)
.L_3300:
        /*006c*/ 	.word	0x00000000
        /*0070*/ 	.short	0x0000
        /*0072*/ 	.short	0x0000
        /*0074*/ 	.byte	0x00, 0xf0, 0x21, 0x00


	//----- nvinfo : EIATTR_SPARSE_MMA_MASK
	.align		4
.L_3301:
        /*0078*/ 	.byte	0x03, 0x50
        /*007a*/ 	.short	0x0000


	//----- nvinfo : EIATTR_MAXREG_COUNT
	.align		4
        /*007c*/ 	.byte	0x03, 0x1b
        /*007e*/ 	.short	0x00ff


	//----- nvinfo : EIATTR_MERCURY_ISA_VERSION
	.align		4
        /*0080*/ 	.byte	0x03, 0x5f
        /*0082*/ 	.short	0x0101


	//----- nvinfo : EIATTR_COOP_GROUP_MASK_REGIDS
	.align		4
        /*0084*/ 	.byte	0x04, 0x29
        /*0086*/ 	.short	(.L_3303 - .L_3302)


	//   ....[0]....
.L_3302:
        /*0088*/ 	.word	0xffffffff


	//   ....[1]....
        /*008c*/ 	.word	0xffffffff


	//   ....[2]....
        /*0090*/ 	.word	0xffffffff


	//   ....[3]....
        /*0094*/ 	.word	0xffffffff


	//   ....[4]....
        /*0098*/ 	.word	0xffffffff


	//----- nvinfo : EIATTR_COOP_GROUP_INSTR_OFFSETS
	.align		4
.L_3303:
        /*009c*/ 	.byte	0x04, 0x28
        /*009e*/ 	.short	(.L_3305 - .L_3304)


	//   ....[0]....
.L_3304:
        /*00a0*/ 	.word	0x00001550


	//   ....[1]....
        /*00a4*/ 	.word	0x00001570


	//   ....[2]....
        /*00a8*/ 	.word	0x00001590


	//   ....[3]....
        /*00ac*/ 	.word	0x000015c0


	//   ....[4]....
        /*00b0*/ 	.word	0x00001620


	//----- nvinfo : EIATTR_EXIT_INSTR_OFFSETS
	.align		4
.L_3305:
        /*00b4*/ 	.byte	0x04, 0x1c
        /*00b6*/ 	.short	(.L_3307 - .L_3306)


	//   ....[0]....
.L_3306:
        /*00b8*/ 	.word	0x00001690


	//   ....[1]....
        /*00bc*/ 	.word	0x00002ba0


	//   ....[2]....
        /*00c0*/ 	.word	0x00002c00


	//   ....[3]....
        /*00c4*/ 	.word	0x00002c40


	//----- nvinfo : EIATTR_CRS_STACK_SIZE
	.align		4
.L_3307:
        /*00c8*/ 	.byte	0x04, 0x1e
        /*00ca*/ 	.short	(.L_3309 - .L_3308)
.L_3308:
        /*00cc*/ 	.word	0x00000000


	//----- nvinfo : EIATTR_CBANK_PARAM_SIZE
	.align		4
.L_3309:
        /*00d0*/ 	.byte	0x03, 0x19
        /*00d2*/ 	.short	0x0030


	//----- nvinfo : EIATTR_PARAM_CBANK
	.align		4
        /*00d4*/ 	.byte	0x04, 0x0a
        /*00d6*/ 	.short	(.L_3311 - .L_3310)
	.align		4
.L_3310:
        /*00d8*/ 	.word	index@(.nv.constant0._ZN43_GLOBAL__N__9ae7fba5_10_SoftMax_cu_9f978f6321softmax_warp_backwardIN3c108BFloat16ES2_fLi10ELb0ELb1EEEvPT0_PKT_S7_iiiPKb)
        /*00dc*/ 	.short	0x0210
        /*00de*/ 	.short	0x0030


	//----- nvinfo : EIATTR_SW_WAR
	.align		4
.L_3311:
        /*00e0*/ 	.byte	0x04, 0x36
        /*00e2*/ 	.short	(.L_3313 - .L_3312)
.L_3312:
        /*00e4*/ 	.word	0x00000008
.L_3313:


//--------------------- .nv.info._ZN43_GLOBAL__N__9ae7fba5_10_SoftMax_cu_9f978f6321softmax_warp_backwardIN3c108BFloat16ES2_fLi9ELb0ELb1EEEvPT0_PKT_S7_iiiPKb --------------------------
	.section	.nv.info._ZN43_GLOBAL__N__9ae7fba5_10_SoftMax_cu_9f978f6321softmax_warp_backwardIN3c108BFloat16ES2_fLi9ELb0ELb1EEEvPT0_PKT_S7_iiiPKb,"",@"SHT_CUDA_INFO"
	.sectionflags	@""
	.align	4


	//----- nvinfo : EIATTR_CUDA_API_VERSION
	.align		4
        /*0000*/ 	.byte	0x04, 0x37
        /*0002*/ 	.short	(.L_3315 - .L_3314)
.L_3314:
        /*0004*/ 	.word	0x00000082


	//----- nvinfo : EIATTR_KPARAM_INFO
	.align		4
.L_3315:
        /*0008*/ 	.byte	0x04, 0x17
        /*000a*/ 	.short	(.L_3317 - .L_3316)
.L_3316:
        /*000c*/ 	.word	0x00000000
        /*0010*/ 	.short	0x0006
        /*0012*/ 	.short	0x0028
        /*0014*/ 	.byte	0x00, 0xf0, 0x21, 0x00


	//----- nvinfo : EIATTR_KPARAM_INFO
	.align		4
.L_3317:
        /*0018*/ 	.byte	0x04, 0x17
        /*001a*/ 	.short	(.L_3319 - .L_3318)
.L_3318:
        /*001c*/ 	.word	0x00000000
        /*0020*/ 	.short	0x0005
        /*0022*/ 	.short	0x0020
        /*0024*/ 	.byte	0x00, 0xf0, 0x11, 0x00


	//----- nvinfo : EIATTR_KPARAM_INFO
	.align		4
.L_3319:
        /*0028*/ 	.byte	0x04, 0x17
        /*002a*/ 	.short	(.L_3321 - .L_3320)
.L_3320:
        /*002c*/ 	.word	0x00000000
        /*0030*/ 	.short	0x0004
        /*0032*/ 	.short	0x001c
        /*0034*/ 	.byte	0x00, 0xf0, 0x11, 0x00


	//----- nvinfo : EIATTR_KPARAM_INFO
	.align		4
.L_3321:
        /*0038*/ 	.byte	0x04, 0x17
        /*003a*/ 	.short	(.L_3323 - .L_3322)
.L_3322:
        /*003c*/ 	.word	0x00000000
        /*0040*/ 	.short	0x0003
        /*0042*/ 	.short	0x0018
        /*0044*/ 	.byte	0x00, 0xf0, 0x11, 0x00


	//----- nvinfo : EIATTR_KPARAM_INFO
	.align		4
.L_3323:
        /*0048*/ 	.byte	0x04, 0x17
        /*004a*/ 	.short	(.L_3325 - .L_3324)
.L_3324:
        /*004c*/ 	.word	0x00000000
        /*0050*/ 	.short	0x0002
        /*0052*/ 	.short	0x0010
        /*0054*/ 	.byte	0x00, 0xf0, 0x21, 0x00


	//----- nvinfo : EIATTR_KPARAM_INFO
	.align		4
.L_3325:
        /*0058*/ 	.byte	0x04, 0x17
        /*005a*/ 	.short	(.L_3327 - .L_3326)
.L_3326:
        /*005c*/ 	.word	0x00000000
        /*0060*/ 	.short	0x0001
        /*0062*/ 	.short	0x0008
        /*0064*/ 	.byte	0x00, 0xf0, 0x21, 0x00


	//----- nvinfo : EIATTR_KPARAM_INFO
	.align		4
.L_3327:
        /*0068*/ 	.byte	0x04, 0x17
        /*006a*/ 	.short	(.L_3329 - .L_3328)
.L_3328:
        /*006c*/ 	.word	0x00000000
        /*0070*/ 	.short	0x0000
        /*0072*/ 	.short	0x0000
        /*0074*/ 	.byte	0x00, 0xf0, 0x21, 0x00


	//----- nvinfo : EIATTR_SPARSE_MMA_MASK
	.align		4
.L_3329:
        /*0078*/ 	.byte	0x03, 0x50
        /*007a*/ 	.short	0x0000


	//----- nvinfo : EIATTR_MAXREG_COUNT
	.align		4
        /*007c*/ 	.byte	0x03, 0x1b
        /*007e*/ 	.short	0x00ff


	//----- nvinfo : EIATTR_MERCURY_ISA_VERSION
	.align		4
        /*0080*/ 	.byte	0x03, 0x5f
        /*0082*/ 	.short	0x0101


	//----- nvinfo : EIATTR_COOP_GROUP_MASK_REGIDS
	.align		4
        /*0084*/ 	.byte	0x04, 0x29
        /*0086*/ 	.short	(.L_3331 - .L_3330)


	//   ....[0]....
.L_3330:
        /*0088*/ 	.word	0xffffffff


	//   ....[1]....
        /*008c*/ 	.word	0xffffffff


	//   ....[2]....
        /*0090*/ 	.word	0xffffffff


	//   ....[3]....
        /*0094*/ 	.word	0xffffffff


	//   ....[4]....
        /*0098*/ 	.word	0xffffffff


	//----- nvinfo : EIATTR_COOP_GROUP_INSTR_OFFSETS
	.align		4
.L_3331:
        /*009c*/ 	.byte	0x04, 0x28
        /*009e*/ 	.short	(.L_3333 - .L_3332)


	//   ....[0]....
.L_3332:
        /*00a0*/ 	.word	0x00000b50


	//   ....[1]....
        /*00a4*/ 	.word	0x00000b70


	//   ....[2]....
        /*00a8*/ 	.word	0x00000b90


	//   ....[3]....
        /*00ac*/ 	.word	0x00000bc0


	//   ....[4]....
        /*00b0*/ 	.word	0x00000c00


	//----- nvinfo : EIATTR_EXIT_INSTR_OFFSETS
	.align		4
.L_3333:
        /*00b4*/ 	.byte	0x04, 0x1c
        /*00b6*/ 	.short	(.L_3335 - .L_3334)


	//   ....[0]....
.L_3334:
        /*00b8*/ 	.word	0x00000c10


	//   ....[1]....
        /*00bc*/ 	.word	0x00001700


	//   ....[2]....
        /*00c0*/ 	.word	0x00001760


	//   ....[3]....
        /*00c4*/ 	.word	0x000017a0


	//----- nvinfo : EIATTR_CRS_STACK_SIZE
	.align		4
.L_3335:
        /*00c8*/ 	.byte	0x04, 0x1e
        /*00ca*/ 	.short	(.L_3337 - .L_3336)
.L_3336:
        /*00cc*/ 	.word	0x00000000


	//----- nvinfo : EIATTR_CBANK_PARAM_SIZE
	.align		4
.L_3337:
        /*00d0*/ 	.byte	0x03, 0x19
        /*00d2*/ 	.short	0x0030


	//----- nvinfo : EIATTR_PARAM_CBANK
	.align		4
        /*00d4*/ 	.byte	0x04, 0x0a
        /*00d6*/ 	.short	(.L_3339 - .L_3338)
	.align		4
.L_3338:
        /*00d8*/ 	.word	index@(.nv.constant0._ZN43_GLOBAL__N__9ae7fba5_10_SoftMax_cu_9f978f6321softmax_warp_backwardIN3c108BFloat16ES2_fLi9ELb0ELb1EEEvPT0_PKT_S7_iiiPKb)
        /*00dc*/ 	.short	0x0210
        /*00de*/ 	.short	0x0030


	//----- nvinfo : EIATTR_SW_WAR
	.align		4
.L_3339:
        /*00e0*/ 	.byte	0x04, 0x36
        /*00e2*/ 	.short	(.L_3341 - .L_3340)
.L_3340:
        /*00e4*/ 	.word	0x00000008
.L_3341:


//--------------------- .nv.info._ZN43_GLOBAL__N__9ae7fba5_10_SoftMax_cu_9f978f6321softmax_warp_backwardIN3c108BFloat16ES2_fLi8ELb0ELb1EEEvPT0_PKT_S7_iiiPKb --------------------------
	.section	.nv.info._ZN43_GLOBAL__N__9ae7fba5_10_SoftMax_cu_9f978f6321softmax_warp_backwardIN3c108BFloat16ES2_fLi8ELb0ELb1EEEvPT0_PKT_S7_iiiPKb,"",@"SHT_CUDA_INFO"
	.sectionflags	@""
	.align	4


	//----- nvinfo : EIATTR_CUDA_API_VERSION
	.align		4
        /*0000*/ 	.byte	0x04, 0x37
        /*0002*/ 	.short	(.L_3343 - .L_3342)
.L_3342:
        /*0004*/ 	.word	0x00000082


	//----- nvinfo : EIATTR_KPARAM_INFO
	.align		4
.L_3343:
        /*0008*/ 	.byte	0x04, 0x17
        /*000a*/ 	.short	(.L_3345 - .L_3344)
.L_3344:
        /*000c*/ 	.word	0x00000000
        /*0010*/ 	.short	0x0006
        /*0012*/ 	.short	0x0028
        /*0014*/ 	.byte	0x00, 0xf0, 0x21, 0x00


	//----- nvinfo : EIATTR_KPARAM_INFO
	.align		4
.L_3345:
        /*0018*/ 	.byte	0x04, 0x17
        /*001a*/ 	.short	(.L_3347 - .L_3346)
.L_3346:
        /*001c*/ 	.word	0x00000000
        /*0020*/ 	.short	0x0005
        /*0022*/ 	.short	0x0020
        /*0024*/ 	.byte	0x00, 0xf0, 0x11, 0x00


	//----- nvinfo : EIATTR_KPARAM_INFO
	.align		4
.L_3347:
        /*0028*/ 	.byte	0x04, 0x17
        /*002a*/ 	.short	(.L_3349 - .L_3348)
.L_3348:
        /*002c*/ 	.word	0x00000000
        /*0030*/ 	.short	0x0004
        /*0032*/ 	.short	0x001c
        /*0034*/ 	.byte	0x00, 0xf0, 0x11, 0x00


	//----- nvinfo : EIATTR_KPARAM_INFO
	.align		4
.L_3349:
        /*0038*/ 	.byte	0x04, 0x17
        /*003a*/ 	.short	(.L_3351 - .L_3350)
.L_3350:
        /*003c*/ 	.word	0x00000000
        /*0040*/ 	.short	0x0003
        /*0042*/ 	.short	0x0018
        /*0044*/ 	.byte	0x00, 0xf0, 0x11, 0x00


	//----- nvinfo : EIATTR_KPARAM_INFO
	.align		4
.L_3351:
        /*0048*/ 	.byte	0x04, 0x17
        /*004a*/ 	.short	(.L_3353 - .L_3352)
.L_3352:
        /*004c*/ 	.word	0x00000000
        /*0050*/ 	.short	0x0002
        /*0052*/ 	.short	0x0010
        /*0054*/ 	.byte	0x00, 0xf0, 0x21, 0x00


	//----- nvinfo : EIATTR_KPARAM_INFO
	.align		4
.L_3353:
        /*0058*/ 	.byte	0x04, 0x17
        /*005a*/ 	.short	(.L_3355 - .L_3354)
.L_3354:
        /*005c*/ 	.word	0x00000000
        /*0060*/ 	.short	0x0001
        /*0062*/ 	.short	0x0008
        /*0064*/ 	.byte	0x00, 0xf0, 0x21, 0x00


	//----- nvinfo : EIATTR_KPARAM_INFO
	.align		4
.L_3355:
        /*0068*/ 	.byte	0x04, 0x17
        /*006a*/ 	.short	(.L_3357 - .L_3356)
.L_3356:
        /*006c*/ 	.word	0x00000000
        /*0070*/ 	.short	0x0000
        /*0072*/ 	.short	0x0000
        /*0074*/ 	.byte	0x00, 0xf0, 0x21, 0x00


	//----- nvinfo : EIATTR_SPARSE_MMA_MASK
	.align		4
.L_3357:
        /*0078*/ 	.byte	0x03, 0x50
        /*007a*/ 	.short	0x0000


	//----- nvinfo : EIATTR_MAXREG_COUNT
	.align		4
        /*007c*/ 	.byte	0x03, 0x1b
        /*007e*/ 	.short	0x00ff


	//----- nvinfo : EIATTR_MERCURY_ISA_VERSION
	.align		4
        /*0080*/ 	.byte	0x03, 0x5f
        /*0082*/ 	.short	0x0101


	//----- nvinfo : EIATTR_COOP_GROUP_MASK_REGIDS
	.align		4
        /*0084*/ 	.byte	0x04, 0x29
        /*0086*/ 	.short	(.L_3359 - .L_3358)


	//   ....[0]....
.L_3358:
        /*0088*/ 	.word	0xffffffff


	//   ....[1]....
        /*008c*/ 	.word	0xffffffff


	//   ....[2]....
        /*0090*/ 	.word	0xffffffff


	//   ....[3]....
        /*0094*/ 	.word	0xffffffff


	//   ....[4]....
        /*0098*/ 	.word	0xffffffff


	//----- nvinfo : EIATTR_COOP_GROUP_INSTR_OFFSETS
	.align		4
.L_3359:
        /*009c*/ 	.byte	0x04, 0x28
        /*009e*/ 	.short	(.L_3361 - .L_3360)


	//   ....[0]....
.L_3360:
        /*00a0*/ 	.word	0x00000710


	//   ....[1]....
        /*00a4*/ 	.word	0x00000730


	//   ....[2]....
        /*00a8*/ 	.word	0x00000750


	//   ....[3]....
        /*00ac*/ 	.word	0x00000770


	//   ....[4]....
        /*00b0*/ 	.word	0x00000790


	//----- nvinfo : EIATTR_EXIT_INSTR_OFFSETS
	.align		4
.L_3361:
        /*00b4*/ 	.byte	0x04, 0x1c
        /*00b6*/ 	.short	(.L_3363 - .L_3362)


	//   ....[0]....
.L_3362:
        /*00b8*/ 	.word	0x000007b0


	//   ....[1]....
        /*00bc*/ 	.word	0x00000cd0


	//   ....[2]....
        /*00c0*/ 	.word	0x00000d10


	//   ....[3]....
        /*00c4*/ 	.word	0x00000d50


	//----- nvinfo : EIATTR_CRS_STACK_SIZE
	.align		4
.L_3363:
        /*00c8*/ 	.byte	0x04, 0x1e
        /*00ca*/ 	.short	(.L_3365 - .L_3364)
.L_3364:
        /*00cc*/ 	.word	0x00000000


	//----- nvinfo : EIATTR_CBANK_PARAM_SIZE
	.align		4
.L_3365:
        /*00d0*/ 	.byte	0x03, 0x19
        /*00d2*/ 	.short	0x0030


	//----- nvinfo : EIATTR_PARAM_CBANK
	.align		4
        /*00d4*/ 	.byte	0x04, 0x0a
        /*00d6*/ 	.short	(.L_3367 - .L_3366)
	.align		4
.L_3366:
        /*00d8*/ 	.word	index@(.nv.constant0._ZN43_GLOBAL__N__9ae7fba5_10_SoftMax_cu_9f978f6321softmax_warp_backwardIN3c108BFloat16ES2_fLi8ELb0ELb1EEEvPT0_PKT_S7_iiiPKb)
        /*00dc*/ 	.short	0x0210
        /*00de*/ 	.short	0x0030


	//----- nvinfo : EIATTR_SW_WAR
	.align		4
.L_3367:
        /*00e0*/ 	.byte	0x04, 0x36
        /*00e2*/ 	.short	(.L_3369 - .L_3368)
.L_3368:
        /*00e4*/ 	.word	0x00000008
.L_3369:


//--------------------- .nv.info._ZN43_GLOBAL__N__9ae7fba5_10_SoftMax_cu_9f978f6321softmax_warp_backwardIN3c108BFloat16ES2_fLi7ELb0ELb1EEEvPT0_PKT_S7_iiiPKb --------------------------
	.section	.nv.info._ZN43_GLOBAL__N__9ae7fba5_10_SoftMax_cu_9f978f6321softmax_warp_backwardIN3c108BFloat16ES2_fLi7ELb0ELb1EEEvPT0_PKT_S7_iiiPKb,"",@"SHT_CUDA_INFO"
	.sectionflags	@""
	.align	4


	//----- nvinfo : EIATTR_CUDA_API_VERSION
	.align		4
        /*0000*/ 	.byte	0x04, 0x37
        /*0002*/ 	.short	(.L_3371 - .L_3370)
.L_3370:
        /*0004*/ 	.word	0x00000082


	//----- nvinfo : EIATTR_KPARAM_INFO
	.align		4
.L_3371:
        /*0008*/ 	.byte	0x04, 0x17
        /*000a*/ 	.short	(.L_3373 - .L_3372)
.L_3372:
        /*000c*/ 	.word	0x00000000
        /*0010*/ 	.short	0x0006
        /*0012*/ 	.short	0x0028
        /*0014*/ 	.byte	0x00, 0xf0, 0x21, 0x00


	//----- nvinfo : EIATTR_KPARAM_INFO
	.align		4
.L_3373:
        /*0018*/ 	.byte	0x04, 0x17
        /*001a*/ 	.short	(.L_3375 - .L_3374)
.L_3374:
        /*001c*/ 	.word	0x00000000
        /*0020*/ 	.short	0x0005
        /*0022*/ 	.short	0x0020
        /*0024*/ 	.byte	0x00, 0xf0, 0x11, 0x00


	//----- nvinfo : EIATTR_KPARAM_INFO
	.align		4
.L_3375:
        /*0028*/ 	.byte	0x04, 0x17
        /*002a*/ 	.short	(.L_3377 - .L_3376)
.L_3376:
        /*002c*/ 	.word	0x00000000
        /*0030*/ 	.short	0x0004
        /*0032*/ 	.short	0x001c
        /*0034*/ 	.byte	0x00, 0xf0, 0x11, 0x00


	//----- nvinfo : EIATTR_KPARAM_INFO
	.align		4
.L_3377:
        /*0038*/ 	.byte	0x04, 0x17
        /*003a*/ 	.short	(.L_3379 - .L_3378)
.L_3378:
        /*003c*/ 	.word	0x00000000
        /*0040*/ 	.short	0x0003
        /*0042*/ 	.short	0x0018
        /*0044*/ 	.byte	0x00, 0xf0, 0x11, 0x00


	//----- nvinfo : EIATTR_KPARAM_INFO
	.align		4
.L_3379:
        /*0048*/ 	.byte	0x04, 0x17
        /*004a*/ 	.short	(.L_3381 - .L_3380)
.L_3380:
        /*004c*/ 	.word	0x00000000
        /*0050*/ 	.short	0x0002
        /*0052*/ 	.short	0x0010
        /*0054*/ 	.byte	0x00, 0xf0, 0x21, 0x00


	//----- nvinfo : EIATTR_KPARAM_INFO
	.align		4
.L_3381:
        /*0058*/ 	.byte	0x04, 0x17
        /*005a*/ 	.short	(.L_3383 - .L_3382)
.L_3382:
        /*005c*/ 	.word	0x00000000
        /*0060*/ 	.short	0x0001
        /*0062*/ 	.short	0x0008
        /*0064*/ 	.byte	0x00, 0xf0, 0x21, 0x00


	//----- nvinfo : EIATTR_KPARAM_INFO
	.align		4
.L_3383:
        /*0068*/ 	.byte	0x04, 0x17
        /*006a*/ 	.short	(.L_3385 - .L_3384)
.L_3384:
        /*006c*/ 	.word	0x00000000
        /*0070*/ 	.short	0x0000
        /*0072*/ 	.short	0x0000
        /*0074*/ 	.byte	0x00, 0xf0, 0x21, 0x00


	//----- nvinfo : EIATTR_SPARSE_MMA_MASK
	.align		4
.L_3385:
        /*0078*/ 	.byte	0x03, 0x50
        /*007a*/ 	.short	0x0000


	//----- nvinfo : EIATTR_MAXREG_COUNT
	.align		4
        /*007c*/ 	.byte	0x03, 0x1b
        /*007e*/ 	.short	0x00ff


	//----- nvinfo : EIATTR_MERCURY_ISA_VERSION
	.align		4
        /*0080*/ 	.byte	0x03, 0x5f
        /*0082*/ 	.short	0x0101


	//----- nvinfo : EIATTR_COOP_GROUP_MASK_REGIDS
	.align		4
        /*0084*/ 	.byte	0x04, 0x29
        /*0086*/ 	.short	(.L_3387 - .L_3386)


	//   ....[0]....
.L_3386:
        /*0088*/ 	.word	0xffffffff


	//   ....[1]....
        /*008c*/ 	.word	0xffffffff


	//   ....[2]....
        /*0090*/ 	.word	0xffffffff


	//   ....[3]....
        /*0094*/ 	.word	0xffffffff


	//   ....[4]....
        /*0098*/ 	.word	0xffffffff


	//   ....[5]....
        /*009c*/ 	.word	0xffffffff


	//   ....[6]....
        /*00a0*/ 	.word	0xffffffff


	//   ....[7]....
        /*00a4*/ 	.word	0xffffffff


	//   ....[8]....
        /*00a8*/ 	.word	0xffffffff


	//   ....[9]....
        /*00ac*/ 	.word	0xffffffff


	//----- nvinfo : EIATTR_COOP_GROUP_INSTR_OFFSETS
	.align		4
.L_3387:
        /*00b0*/ 	.byte	0x04, 0x28
        /*00b2*/ 	.short	(.L_3389 - .L_3388)


	//   ....[0]....
.L_3388:
        /*00b4*/ 	.word	0x00000720


	//   ....[1]....
        /*00b8*/ 	.word	0x00000730


	//   ....[2]....
        /*00bc*/ 	.word	0x00000760


	//   ....[3]....
        /*00c0*/ 	.word	0x00000770


	//   ....[4]....
        /*00c4*/ 	.word	0x000007a0


	//   ....[5]....
        /*00c8*/ 	.word	0x000007b0


	//   ....[6]....
        /*00cc*/ 	.word	0x000007e0


	//   ....[7]....
        /*00d0*/ 	.word	0x000007f0


	//   ....[8]....
        /*00d4*/ 	.word	0x00000870


	//   ....[9]....
        /*00d8*/ 	.word	0x00000890


	//----- nvinfo : EIATTR_EXIT_INSTR_OFFSETS
	.align		4
.L_3389:
        /*00dc*/ 	.byte	0x04, 0x1c
        /*00de*/ 	.short	(.L_3391 - .L_3390)


	//   ....[0]....
.L_3390:
        /*00e0*/ 	.word	0x000008a0


	//   ....[1]....
        /*00e4*/ 	.word	0x00000bd0


	//   ....[2]....
        /*00e8*/ 	.word	0x00000de0


	//   ....[3]....
        /*00ec*/ 	.word	0x00000e40


	//   ....[4]....
        /*00f0*/ 	.word	0x00000e80


	//----- nvinfo : EIATTR_CRS_STACK_SIZE
	.align		4
.L_3391:
        /*00f4*/ 	.byte	0x04, 0x1e
        /*00f6*/ 	.short	(.L_3393 - .L_3392)
.L_3392:
        /*00f8*/ 	.word	0x00000000


	//----- nvinfo : EIATTR_CBANK_PARAM_SIZE
	.align		4
.L_3393:
        /*00fc*/ 	.byte	0x03, 0x19
        /*00fe*/ 	.short	0x0030


	//----- nvinfo : EIATTR_PARAM_CBANK
	.align		4
        /*0100*/ 	.byte	0x04, 0x0a
        /*0102*/ 	.short	(.L_3395 - .L_3394)
	.align		4
.L_3394:
        /*0104*/ 	.word	index@(.nv.constant0._ZN43_GLOBAL__N__9ae7fba5_10_SoftMax_cu_9f978f6321softmax_warp_backwardIN3c108BFloat16ES2_fLi7ELb0ELb1EEEvPT0_PKT_S7_iiiPKb)
        /*0108*/ 	.short	0x0210
        /*010a*/ 	.short	0x0030


	//----- nvinfo : EIATTR_SW_WAR
	.align		4
.L_3395:
        /*010c*/ 	.byte	0x04, 0x36
        /*010e*/ 	.short	(.L_3397 - .L_3396)
.L_3396:
        /*0110*/ 	.word	0x00000008
.L_3397:


//--------------------- .nv.info._ZN43_GLOBAL__N__9ae7fba5_10_SoftMax_cu_9f978f6321softmax_warp_backwardIN3c108BFloat16ES2_fLi6ELb0ELb1EEEvPT0_PKT_S7_iiiPKb --------------------------
	.section	.nv.info._ZN43_GLOBAL__N__9ae7fba5_10_SoftMax_cu_9f978f6321softmax_warp_backwardIN3c108BFloat16ES2_fLi6ELb0ELb1EEEvPT0_PKT_S7_iiiPKb,"",@"SHT_CUDA_INFO"
	.sectionflags	@""
	.align	4


	//----- nvinfo : EIATTR_CUDA_API_VERSION
	.align		4
        /*0000*/ 	.byte	0x04, 0x37
        /*0002*/ 	.short	(.L_3399 - .L_3398)
.L_3398:
        /*0004*/ 	.word	0x00000082


	//----- nvinfo : EIATTR_KPARAM_INFO
	.align		4
.L_3399:
        /*0008*/ 	.byte	0x04, 0x17
        /*000a*/ 	.short	(.L_3401 - .L_3400)
.L_3400:
        /*000c*/ 	.word	0x00000000
        /*0010*/ 	.short	0x0006
        /*0012*/ 	.short	0x0028
        /*0014*/ 	.byte	0x00, 0xf0, 0x21, 0x00


	//----- nvinfo : EIATTR_KPARAM_INFO
	.align		4
.L_3401:
        /*0018*/ 	.byte	0x04, 0x17
        /*001a*/ 	.short	(.L_3403 - .L_3402)
.L_3402:
        /*001c*/ 	.word	0x00000000
        /*0020*/ 	.short	0x0005
        /*0022*/ 	.short	0x0020
        /*0024*/ 	.byte	0x00, 0xf0, 0x11, 0x00


	//----- nvinfo : EIATTR_KPARAM_INFO
	.align		4
.L_3403:
        /*0028*/ 	.byte	0x04, 0x17
        /*002a*/ 	.short	(.L_3405 - .L_3404)
.L_3404:
        /*002c*/ 	.word	0x00000000
        /*0030*/ 	.short	0x0004
        /*0032*/ 	.short	0x001c
        /*0034*/ 	.byte	0x00, 0xf0, 0x11, 0x00


	//----- nvinfo : EIATTR_KPARAM_INFO
	.align		4
.L_3405:
        /*0038*/ 	.byte	0x04, 0x17
        /*003a*/ 	.short	(.L_3407 - .L_3406)
.L_3406:
        /*003c*/ 	.word	0x00000000
        /*0040*/ 	.short	0x0003
        /*0042*/ 	.short	0x0018
        /*0044*/ 	.byte	0x00, 0xf0, 0x11, 0x00


	//----- nvinfo : EIATTR_KPARAM_INFO
	.align		4
.L_3407:
        /*0048*/ 	.byte	0x04, 0x17
        /*004a*/ 	.short	(.L_3409 - .L_3408)
.L_3408:
        /*004c*/ 	.word	0x00000000
        /*0050*/ 	.short	0x0002
        /*0052*/ 	.short	0x0010
        /*0054*/ 	.byte	0x00, 0xf0, 0x21, 0x00


	//----- nvinfo : EIATTR_KPARAM_INFO
	.align		4
.L_3409:
        /*0058*/ 	.byte	0x04, 0x17
        /*005a*/ 	.short	(.L_3411 - .L_3410)
.L_3410:
        /*005c*/ 	.word	0x00000000
        /*0060*/ 	.short	0x0001
        /*0062*/ 	.short	0x0008
        /*0064*/ 	.byte	0x00, 0xf0, 0x21, 0x00


	//----- nvinfo : EIATTR_KPARAM_INFO
	.align		4
.L_3411:
        /*0068*/ 	.byte	0x04, 0x17
        /*006a*/ 	.short	(.L_3413 - .L_3412)
.L_3412:
        /*006c*/ 	.word	0x00000000
        /*0070*/ 	.short	0x0000
        /*0072*/ 	.short	0x0000
        /*0074*/ 	.byte	0x00, 0xf0, 0x21, 0x00


	//----- nvinfo : EIATTR_SPARSE_MMA_MASK
	.align		4
.L_3413:
        /*0078*/ 	.byte	0x03, 0x50
        /*007a*/ 	.short	0x0000


	//----- nvinfo : EIATTR_MAXREG_COUNT
	.align		4
        /*007c*/ 	.byte	0x03, 0x1b
        /*007e*/ 	.short	0x00ff


	//----- nvinfo : EIATTR_MERCURY_ISA_VERSION
	.align		4
        /*0080*/ 	.byte	0x03, 0x5f
        /*0082*/ 	.short	0x0101


	//----- nvinfo : EIATTR_COOP_GROUP_MASK_REGIDS
	.align		4
        /*0084*/ 	.byte	0x04, 0x29
        /*0086*/ 	.short	(.L_3415 - .L_3414)


	//   ....[0]....
.L_3414:
        /*0088*/ 	.word	0xffffffff


	//   ....[1]....
        /*008c*/ 	.word	0xffffffff


	//   ....[2]....
        /*0090*/ 	.word	0xffffffff


	//   ....[3]....
        /*0094*/ 	.word	0xffffffff


	//   ....[4]....
        /*0098*/ 	.word	0xffffffff


	//   ....[5]....
        /*009c*/ 	.word	0xffffffff


	//   ....[6]....
        /*00a0*/ 	.word	0xffffffff


	//   ....[7]....
        /*00a4*/ 	.word	0xffffffff


	//   ....[8]....
        /*00a8*/ 	.word	0xffffffff


	//   ....[9]....
        /*00ac*/ 	.word	0xffffffff


	//----- nvinfo : EIATTR_COOP_GROUP_INSTR_OFFSETS
	.align		4
.L_3415:
        /*00b0*/ 	.byte	0x04, 0x28
        /*00b2*/ 	.short	(.L_3417 - .L_3416)


	//   ....[0]....
.L_3416:
        /*00b4*/ 	.word	0x000004a0


	//   ....[1]....
        /*00b8*/ 	.word	0x000004b0


	//   ....[2]....
        /*00bc*/ 	.word	0x000004e0


	//   ....[3]....
        /*00c0*/ 	.word	0x000004f0


	//   ....[4]....
        /*00c4*/ 	.word	0x00000520


	//   ....[5]....
        /*00c8*/ 	.word	0x00000530


	//   ....[6]....
        /*00cc*/ 	.word	0x00000560


	//   ....[7]....
        /*00d0*/ 	.word	0x00000570


	//   ....[8]....
        /*00d4*/ 	.word	0x000005d0


	//   ....[9]....
        /*00d8*/ 	.word	0x000005f0


	//----- nvinfo : EIATTR_EXIT_INSTR_OFFSETS
	.align		4
.L_3417:
        /*00dc*/ 	.byte	0x04, 0x1c
        /*00de*/ 	.short	(.L_3419 - .L_3418)


	//   ....[0]....
.L_3418:
        /*00e0*/ 	.word	0x00000610


	//   ....[1]....
        /*00e4*/ 	.word	0x00000790


	//   ....[2]....
        /*00e8*/ 	.word	0x00000880


	//   ....[3]....
        /*00ec*/ 	.word	0x000008e0


	//   ....[4]....
        /*00f0*/ 	.word	0x00000920


	//----- nvinfo : EIATTR_CRS_STACK_SIZE
	.align		4
.L_3419:
        /*00f4*/ 	.byte	0x04, 0x1e
        /*00f6*/ 	.short	(.L_3421 - .L_3420)
.L_3420:
        /*00f8*/ 	.word	0x00000000


	//----- nvinfo : EIATTR_CBANK_PARAM_SIZE
	.align		4
.L_3421:
        /*00fc*/ 	.byte	0x03, 0x19
        /*00fe*/ 	.short	0x0030


	//----- nvinfo : EIATTR_PARAM_CBANK
	.align		4
        /*0100*/ 	.byte	0x04, 0x0a
        /*0102*/ 	.short	(.L_3423 - .L_3422)
	.align		4
.L_3422:
        /*0104*/ 	.word	index@(.nv.constant0._ZN43_GLOBAL__N__9ae7fba5_10_SoftMax_cu_9f978f6321softmax_warp_backwardIN3c108BFloat16ES2_fLi6ELb0ELb1EEEvPT0_PKT_S7_iiiPKb)
        /*0108*/ 	.short	0x0210
        /*010a*/ 	.short	0x0030


	//----- nvinfo : EIATTR_SW_WAR
	.align		4
.L_3423:
        /*010c*/ 	.byte	0x04, 0x36
        /*010e*/ 	.short	(.L_3425 - .L_3424)
.L_3424:
        /*0110*/ 	.word	0x00000008
.L_3425:


//--------------------- .nv.info._ZN43_GLOBAL__N__9ae7fba5_10_SoftMax_cu_9f978f6321softmax_warp_backwardIN3c108BFloat16ES2_fLi5ELb0ELb1EEEvPT0_PKT_S7_iiiPKb --------------------------
	.section	.nv.info._ZN43_GLOBAL__N__9ae7fba5_10_SoftMax_cu_9f978f6321softmax_warp_backwardIN3c108BFloat16ES2_fLi5ELb0ELb1EEEvPT0_PKT_S7_iiiPKb,"",@"SHT_CUDA_INFO"
	.sectionflags	@""
	.align	4


	//----- nvinfo : EIATTR_CUDA_API_VERSION
	.align		4
        /*0000*/ 	.byte	0x04, 0x37
        /*0002*/ 	.short	(.L_3427 - .L_3426)
.L_3426:
        /*0004*/ 	.word	0x00000082


	//----- nvinfo : EIATTR_KPARAM_INFO
	.align		4
.L_3427:
        /*0008*/ 	.byte	0x04, 0x17
        /*000a*/ 	.short	(.L_3429 - .L_3428)
.L_3428:
        /*000c*/ 	.word	0x00000000
        /*0010*/ 	.short	0x0006
        /*0012*/ 	.short	0x0028
        /*0014*/ 	.byte	0x00, 0xf0, 0x21, 0x00


	//----- nvinfo : EIATTR_KPARAM_INFO
	.align		4
.L_3429:
        /*0018*/ 	.byte	0x04, 0x17
        /*001a*/ 	.short	(.L_3431 - .L_3430)
.L_3430:
        /*001c*/ 	.word	0x00000000
        /*0020*/ 	.short	0x0005
        /*0022*/ 	.short	0x0020
        /*0024*/ 	.byte	0x00, 0xf0, 0x11, 0x00


	//----- nvinfo : EIATTR_KPARAM_INFO
	.align		4
.L_3431:
        /*0028*/ 	.byte	0x04, 0x17
        /*002a*/ 	.short	(.L_3433 - .L_3432)
.L_3432:
        /*002c*/ 	.word	0x00000000
        /*0030*/ 	.short	0x0004
        /*0032*/ 	.short	0x001c
        /*0034*/ 	.byte	0x00, 0xf0, 0x11, 0x00


	//----- nvinfo : EIATTR_KPARAM_INFO
	.align		4
.L_3433:
        /*0038*/ 	.byte	0x04, 0x17
        /*003a*/ 	.short	(.L_3435 - .L_3434)
.L_3434:
        /*003c*/ 	.word	0x00000000
        /*0040*/ 	.short	0x0003
        /*0042*/ 	.short	0x0018
        /*0044*/ 	.byte	0x00, 0xf0, 0x11, 0x00


	//----- nvinfo : EIATTR_KPARAM_INFO
	.align		4
.L_3435:
        /*0048*/ 	.byte	0x04, 0x17
        /*004a*/ 	.short	(.L_3437 - .L_3436)
.L_3436:
        /*004c*/ 	.word	0x00000000
        /*0050*/ 	.short	0x0002
        /*0052*/ 	.short	0x0010
        /*0054*/ 	.byte	0x00, 0xf0, 0x21, 0x00


	//----- nvinfo : EIATTR_KPARAM_INFO
	.align		4
.L_3437:
        /*0058*/ 	.byte	0x04, 0x17
        /*005a*/ 	.short	(.L_3439 - .L_3438)
.L_3438:
        /*005c*/ 	.word	0x00000000
        /*0060*/ 	.short	0x0001
        /*0062*/ 	.short	0x0008
        /*0064*/ 	.byte	0x00, 0xf0, 0x21, 0x00


	//----- nvinfo : EIATTR_KPARAM_INFO
	.align		4
.L_3439:
        /*0068*/ 	.byte	0x04, 0x17
        /*006a*/ 	.short	(.L_3441 - .L_3440)
.L_3440:
        /*006c*/ 	.word	0x00000000
        /*0070*/ 	.short	0x0000
        /*0072*/ 	.short	0x0000
        /*0074*/ 	.byte	0x00, 0xf0, 0x21, 0x00


	//----- nvinfo : EIATTR_SPARSE_MMA_MASK
	.align		4
.L_3441:
        /*0078*/ 	.byte	0x03, 0x50
        /*007a*/ 	.short	0x0000


	//----- nvinfo : EIATTR_MAXREG_COUNT
	.align		4
        /*007c*/ 	.byte	0x03, 0x1b
        /*007e*/ 	.short	0x00ff


	//----- nvinfo : EIATTR_MERCURY_ISA_VERSION
	.align		4
        /*0080*/ 	.byte	0x03, 0x5f
        /*0082*/ 	.short	0x0101


	//----- nvinfo : EIATTR_COOP_GROUP_MASK_REGIDS
	.align		4
        /*0084*/ 	.byte	0x04, 0x29
        /*0086*/ 	.short	(.L_3443 - .L_3442)


	//   ....[0]....
.L_3442:
        /*0088*/ 	.word	0xffffffff


	//   ....[1]....
        /*008c*/ 	.word	0xffffffff


	//   ....[2]....
        /*0090*/ 	.word	0xffffffff


	//   ....[3]....
        /*0094*/ 	.word	0xffffffff


	//   ....[4]....
        /*0098*/ 	.word	0xffffffff


	//   ....[5]....
        /*009c*/ 	.word	0xffffffff


	//   ....[6]....
        /*00a0*/ 	.word	0xffffffff


	//   ....[7]....
        /*00a4*/ 	.word	0xffffffff


	//   ....[8]....
        /*00a8*/ 	.word	0xffffffff


	//   ....[9]....
        /*00ac*/ 	.word	0xffffffff


	//----- nvinfo : EIATTR_COOP_GROUP_INSTR_OFFSETS
	.align		4
.L_3443:
        /*00b0*/ 	.byte	0x04, 0x28
        /*00b2*/ 	.short	(.L_3445 - .L_3444)


	//   ....[0]....
.L_3444:
        /*00b4*/ 	.word	0x00000380


	//   ....[1]....
        /*00b8*/ 	.word	0x000003b0


	//   ....[2]....
        /*00bc*/ 	.word	0x000003d0


	//   ....[3]....
        /*00c0*/ 	.word	0x00000400


	//   ....[4]....
        /*00c4*/ 	.word	0x00000430


	//   ....[5]....
        /*00c8*/ 	.word	0x00000460


	//   ....[6]....
        /*00cc*/ 	.word	0x00000490


	//   ....[7]....
        /*00d0*/ 	.word	0x000004b0


	//   ....[8]....
        /*00d4*/ 	.word	0x000004d0


	//   ....[9]....
        /*00d8*/ 	.word	0x000004f0


	//----- nvinfo : EIATTR_EXIT_INSTR_OFFSETS
	.align		4
.L_3445:
        /*00dc*/ 	.byte	0x04, 0x1c
        /*00de*/ 	.short	(.L_3447 - .L_3446)


	//   ....[0]....
.L_3446:
        /*00e0*/ 	.word	0x00000500


	//   ....[1]....
        /*00e4*/ 	.word	0x00000600


	//   ....[2]....
        /*00e8*/ 	.word	0x00000610


	//   ....[3]....
        /*00ec*/ 	.word	0x000006c0


	//   ....[4]....
        /*00f0*/ 	.word	0x00000700


	//----- nvinfo : EIATTR_CRS_STACK_SIZE
	.align		4
.L_3447:
        /*00f4*/ 	.byte	0x04, 0x1e
        /*00f6*/ 	.short	(.L_3449 - .L_3448)
.L_3448:
        /*00f8*/ 	.word	0x00000000


	//----- nvinfo : EIATTR_CBANK_PARAM_SIZE
	.align		4
.L_3449:
        /*00fc*/ 	.byte	0x03, 0x19
        /*00fe*/ 	.short	0x0030


	//----- nvinfo : EIATTR_PARAM_CBANK
	.align		4
        /*0100*/ 	.byte	0x04, 0x0a
        /*0102*/ 	.short	(.L_3451 - .L_3450)
	.align		4
.L_3450:
        /*0104*/ 	.word	index@(.nv.constant0._ZN43_GLOBAL__N__9ae7fba5_10_SoftMax_cu_9f978f6321softmax_warp_backwardIN3c108BFloat16ES2_fLi5ELb0ELb1EEEvPT0_PKT_S7_iiiPKb)
        /*0108*/ 	.short	0x0210
        /*010a*/ 	.short	0x0030


	//----- nvinfo : EIATTR_SW_WAR
	.align		4
.L_3451:
        /*010c*/ 	.byte	0x04, 0x36
        /*010e*/ 	.short	(.L_3453 - .L_3452)
.L_3452:
        /*0110*/ 	.word	0x00000008
.L_3453:


//--------------------- .nv.info._ZN43_GLOBAL__N__9ae7fba5_10_SoftMax_cu_9f978f6321softmax_warp_backwardIN3c108BFloat16ES2_fLi4ELb0ELb1EEEvPT0_PKT_S7_iiiPKb --------------------------
	.section	.nv.info._ZN43_GLOBAL__N__9ae7fba5_10_SoftMax_cu_9f978f6321softmax_warp_backwardIN3c108BFloat16ES2_fLi4ELb0ELb1EEEvPT0_PKT_S7_iiiPKb,"",@"SHT_CUDA_INFO"
	.sectionflags	@""
	.align	4


	//----- nvinfo : EIATTR_CUDA_API_VERSION
	.align		4
        /*0000*/ 	.byte	0x04, 0x37
        /*0002*/ 	.short	(.L_3455 - .L_3454)
.L_3454:
        /*0004*/ 	.word	0x00000082


	//----- nvinfo : EIATTR_KPARAM_INFO
	.align		4
.L_3455:
        /*0008*/ 	.byte	0x04, 0x17
        /*000a*/ 	.short	(.L_3457 - .L_3456)
.L_3456:
        /*000c*/ 	.word	0x00000000
        /*0010*/ 	.short	0x0006
        /*0012*/ 	.short	0x0028
        /*0014*/ 	.byte	0x00, 0xf0, 0x21, 0x00


	//----- nvinfo : EIATTR_KPARAM_INFO
	.align		4
.L_3457:
        /*0018*/ 	.byte	0x04, 0x17
        /*001a*/ 	.short	(.L_3459 - .L_3458)
.L_3458:
        /*001c*/ 	.word	0x00000000
        /*0020*/ 	.short	0x0005
        /*0022*/ 	.short	0x0020
        /*0024*/ 	.byte	0x00, 0xf0, 0x11, 0x00


	//----- nvinfo : EIATTR_KPARAM_INFO
	.align		4
.L_3459:
        /*0028*/ 	.byte	0x04, 0x17
        /*002a*/ 	.short	(.L_3461 - .L_3460)
.L_3460:
        /*002c*/ 	.word	0x00000000
        /*0030*/ 	.short	0x0004
        /*0032*/ 	.short	0x001c
        /*0034*/ 	.byte	0x00, 0xf0, 0x11, 0x00


	//----- nvinfo : EIATTR_KPARAM_INFO
	.align		4
.L_3461:
        /*0038*/ 	.byte	0x04, 0x17
        /*003a*/ 	.short	(.L_3463 - .L_3462)
.L_3462:
        /*003c*/ 	.word	0x00000000
        /*0040*/ 	.short	0x0003
        /*0042*/ 	.short	0x0018
        /*0044*/ 	.byte	0x00, 0xf0, 0x11, 0x00


	//----- nvinfo : EIATTR_KPARAM_INFO
	.align		4
.L_3463:
        /*0048*/ 	.byte	0x04, 0x17
        /*004a*/ 	.short	(.L_3465 - .L_3464)
.L_3464:
        /*004c*/ 	.word	0x00000000
        /*0050*/ 	.short	0x0002
        /*0052*/ 	.short	0x0010
        /*0054*/ 	.byte	0x00, 0xf0, 0x21, 0x00


	//----- nvinfo : EIATTR_KPARAM_INFO
	.align		4
.L_3465:
        /*0058*/ 	.byte	0x04, 0x17
        /*005a*/ 	.short	(.L_3467 - .L_3466)
.L_3466:
        /*005c*/ 	.word	0x00000000
        /*0060*/ 	.short	0x0001
        /*0062*/ 	.short	0x0008
        /*0064*/ 	.byte	0x00, 0xf0, 0x21, 0x00


	//----- nvinfo : EIATTR_KPARAM_INFO
	.align		4
.L_3467:
        /*0068*/ 	.byte	0x04, 0x17
        /*006a*/ 	.short	(.L_3469 - .L_3468)
.L_3468:
        /*006c*/ 	.word	0x00000000
        /*0070*/ 	.short	0x0000
        /*0072*/ 	.short	0x0000
        /*0074*/ 	.byte	0x00, 0xf0, 0x21, 0x00


	//----- nvinfo : EIATTR_SPARSE_MMA_MASK
	.align		4
.L_3469:
        /*0078*/ 	.byte	0x03, 0x50
        /*007a*/ 	.short	0x0000


	//----- nvinfo : EIATTR_MAXREG_COUNT
	.align		4
        /*007c*/ 	.byte	0x03, 0x1b
        /*007e*/ 	.short	0x00ff


	//----- nvinfo : EIATTR_MERCURY_ISA_VERSION
	.align		4
        /*0080*/ 	.byte	0x03, 0x5f
        /*0082*/ 	.short	0x0101


	//----- nvinfo : EIATTR_COOP_GROUP_MASK_REGIDS
	.align		4
        /*0084*/ 	.byte	0x04, 0x29
        /*0086*/ 	.short	(.L_3471 - .L_3470)


	//   ....[0]....
.L_3470:
        /*0088*/ 	.word	0xffffffff


	//   ....[1]....
        /*008c*/ 	.word	0xffffffff


	//   ....[2]....
        /*0090*/ 	.word	0xffffffff


	//   ....[3]....
        /*0094*/ 	.word	0xffffffff


	//   ....[4]....
        /*0098*/ 	.word	0xffffffff


	//   ....[5]....
        /*009c*/ 	.word	0xffffffff


	//   ....[6]....
        /*00a0*/ 	.word	0xffffffff


	//   ....[7]....
        /*00a4*/ 	.word	0xffffffff


	//----- nvinfo : EIATTR_COOP_GROUP_INSTR_OFFSETS
	.align		4
.L_3471:
        /*00a8*/ 	.byte	0x04, 0x28
        /*00aa*/ 	.short	(.L_3473 - .L_3472)


	//   ....[0]....
.L_3472:
        /*00ac*/ 	.word	0x00000380


	//   ....[1]....
        /*00b0*/ 	.word	0x000003b0


	//   ....[2]....
        /*00b4*/ 	.word	0x000003d0


	//   ....[3]....
        /*00b8*/ 	.word	0x00000400


	//   ....[4]....
        /*00bc*/ 	.word	0x00000430


	//   ....[5]....
        /*00c0*/ 	.word	0x00000460


	//   ....[6]....
        /*00c4*/ 	.word	0x00000490


	//   ....[7]....
        /*00c8*/ 	.word	0x000004b0


	//----- nvinfo : EIATTR_EXIT_INSTR_OFFSETS
	.align		4
.L_3473:
        /*00cc*/ 	.byte	0x04, 0x1c
        /*00ce*/ 	.short	(.L_3475 - .L_3474)


	//   ....[0]....
.L_3474:
        /*00d0*/ 	.word	0x000004c0


	//   ....[1]....
        /*00d4*/ 	.word	0x000005c0


	//   ....[2]....
        /*00d8*/ 	.word	0x000005d0


	//   ....[3]....
        /*00dc*/ 	.word	0x00000680


	//   ....[4]....
        /*00e0*/ 	.word	0x000006c0


	//----- nvinfo : EIATTR_CRS_STACK_SIZE
	.align		4
.L_3475:
        /*00e4*/ 	.byte	0x04, 0x1e
        /*00e6*/ 	.short	(.L_3477 - .L_3476)
.L_3476:
        /*00e8*/ 	.word	0x00000000


	//----- nvinfo : EIATTR_CBANK_PARAM_SIZE
	.align		4
.L_3477:
        /*00ec*/ 	.byte	0x03, 0x19
        /*00ee*/ 	.short	0x0030


	//----- nvinfo : EIATTR_PARAM_CBANK
	.align		4
        /*00f0*/ 	.byte	0x04, 0x0a
        /*00f2*/ 	.short	(.L_3479 - .L_3478)
	.align		4
.L_3478:
        /*00f4*/ 	.word	index@(.nv.constant0._ZN43_GLOBAL__N__9ae7fba5_10_SoftMax_cu_9f978f6321softmax_warp_backwardIN3c108BFloat16ES2_fLi4ELb0ELb1EEEvPT0_PKT_S7_iiiPKb)
        /*00f8*/ 	.short	0x0210
        /*00fa*/ 	.short	0x0030


	//----- nvinfo : EIATTR_SW_WAR
	.align		4
.L_3479:
        /*00fc*/ 	.byte	0x04, 0x36
        /*00fe*/ 	.short	(.L_3481 - .L_3480)
.L_3480:
        /*0100*/ 	.word	0x00000008
.L_3481:


//--------------------- .nv.info._ZN43_GLOBAL__N__9ae7fba5_10_SoftMax_cu_9f978f6321softmax_warp_backwardIN3c108BFloat16ES2_fLi3ELb0ELb1EEEvPT0_PKT_S7_iiiPKb --------------------------
	.section	.nv.info._ZN43_GLOBAL__N__9ae7fba5_10_SoftMax_cu_9f978f6321softmax_warp_backwardIN3c108BFloat16ES2_fLi3ELb0ELb1EEEvPT0_PKT_S7_iiiPKb,"",@"SHT_CUDA_INFO"
	.sectionflags	@""
	.align	4


	//----- nvinfo : EIATTR_CUDA_API_VERSION
	.align		4
        /*0000*/ 	.byte	0x04, 0x37
        /*0002*/ 	.short	(.L_3483 - .L_3482)
.L_3482:
        /*0004*/ 	.word	0x00000082


	//----- nvinfo : EIATTR_KPARAM_INFO
	.align		4
.L_3483:
        /*0008*/ 	.byte	0x04, 0x17
        /*000a*/ 	.short	(.L_3485 - .L_3484)
.L_3484:
        /*000c*/ 	.word	0x00000000
        /*0010*/ 	.short	0x0006
        /*0012*/ 	.short	0x0028
        /*0014*/ 	.byte	0x00, 0xf0, 0x21, 0x00


	//----- nvinfo : EIATTR_KPARAM_INFO
	.align		4
.L_3485:
        /*0018*/ 	.byte	0x04, 0x17
        /*001a*/ 	.short	(.L_3487 - .L_3486)
.L_3486:
        /*001c*/ 	.word	0x00000000
        /*0020*/ 	.short	0x0005
        /*0022*/ 	.short	0x0020
        /*0024*/ 	.byte	0x00, 0xf0, 0x11, 0x00


	//----- nvinfo : EIATTR_KPARAM_INFO
	.align		4
.L_3487:
        /*0028*/ 	.byte	0x04, 0x17
        /*002a*/ 	.short	(.L_3489 - .L_3488)
.L_3488:
        /*002c*/ 	.word	0x00000000
        /*0030*/ 	.short	0x0004
        /*0032*/ 	.short	0x001c
        /*0034*/ 	.byte	0x00, 0xf0, 0x11, 0x00


	//----- nvinfo : EIATTR_KPARAM_INFO
	.align		4
.L_3489:
        /*0038*/ 	.byte	0x04, 0x17
        /*003a*/ 	.short	(.L_3491 - .L_3490)
.L_3490:
        /*003c*/ 	.word	0x00000000
        /*0040*/ 	.short	0x0003
        /*0042*/ 	.short	0x0018
        /*0044*/ 	.byte	0x00, 0xf0, 0x11, 0x00


	//----- nvinfo : EIATTR_KPARAM_INFO
	.align		4
.L_3491:
        /*0048*/ 	.byte	0x04, 0x17
        /*004a*/ 	.short	(.L_3493 - .L_3492)
.L_3492:
        /*004c*/ 	.word	0x00000000
        /*0050*/ 	.short	0x0002
        /*0052*/ 	.short	0x0010
        /*0054*/ 	.byte	0x00, 0xf0, 0x21, 0x00


	//----- nvinfo : EIATTR_KPARAM_INFO
	.align		4
.L_3493:
        /*0058*/ 	.byte	0x04, 0x17
        /*005a*/ 	.short	(.L_3495 - .L_3494)
.L_3494:
        /*005c*/ 	.word	0x00000000
        /*0060*/ 	.short	0x0001
        /*0062*/ 	.short	0x0008
        /*0064*/ 	.byte	0x00, 0xf0, 0x21, 0x00


	//----- nvinfo : EIATTR_KPARAM_INFO
	.align		4
.L_3495:
        /*0068*/ 	.byte	0x04, 0x17
        /*006a*/ 	.short	(.L_3497 - .L_3496)
.L_3496:
        /*006c*/ 	.word	0x00000000
        /*0070*/ 	.short	0x0000
        /*0072*/ 	.short	0x0000
        /*0074*/ 	.byte	0x00, 0xf0, 0x21, 0x00


	//----- nvinfo : EIATTR_SPARSE_MMA_MASK
	.align		4
.L_3497:
        /*0078*/ 	.byte	0x03, 0x50
        /*007a*/ 	.short	0x0000


	//----- nvinfo : EIATTR_MAXREG_COUNT
	.align		4
        /*007c*/ 	.byte	0x03, 0x1b
        /*007e*/ 	.short	0x00ff


	//----- nvinfo : EIATTR_MERCURY_ISA_VERSION
	.align		4
        /*0080*/ 	.byte	0x03, 0x5f
        /*0082*/ 	.short	0x0101


	//----- nvinfo : EIATTR_COOP_GROUP_MASK_REGIDS
	.align		4
        /*0084*/ 	.byte	0x04, 0x29
        /*0086*/ 	.short	(.L_3499 - .L_3498)


	//   ....[0]....
.L_3498:
        /*0088*/ 	.word	0xffffffff


	//   ....[1]....
        /*008c*/ 	.word	0xffffffff


	//   ....[2]....
        /*0090*/ 	.word	0xffffffff


	//   ....[3]....
        /*0094*/ 	.word	0xffffffff


	//   ....[4]....
        /*0098*/ 	.word	0xffffffff


	//   ....[5]....
        /*009c*/ 	.word	0xffffffff


	//----- nvinfo : EIATTR_COOP_GROUP_INSTR_OFFSETS
	.align		4
.L_3499:
        /*00a0*/ 	.byte	0x04, 0x28
        /*00a2*/ 	.short	(.L_3501 - .L_3500)


	//   ....[0]....
.L_3500:
        /*00a4*/ 	.word	0x00000380


	//   ....[1]....
        /*00a8*/ 	.word	0x000003b0


	//   ....[2]....
        /*00ac*/ 	.word	0x000003e0


	//   ....[3]....
        /*00b0*/ 	.word	0x00000400


	//   ....[4]....
        /*00b4*/ 	.word	0x00000440


	//   ....[5]....
        /*00b8*/ 	.word	0x00000470


	//----- nvinfo : EIATTR_EXIT_INSTR_OFFSETS
	.align		4
.L_3501:
        /*00bc*/ 	.byte	0x04, 0x1c
        /*00be*/ 	.short	(.L_3503 - .L_3502)


	//   ....[0]....
.L_3502:
        /*00c0*/ 	.word	0x00000480


	//   ....[1]....
        /*00c4*/ 	.word	0x00000570


	//   ....[2]....
        /*00c8*/ 	.word	0x00000580


	//   ....[3]....
        /*00cc*/ 	.word	0x00000640


	//   ....[4]....
        /*00d0*/ 	.word	0x00000680


	//----- nvinfo : EIATTR_CRS_STACK_SIZE
	.align		4
.L_3503:
        /*00d4*/ 	.byte	0x04, 0x1e
        /*00d6*/ 	.short	(.L_3505 - .L_3504)
.L_3504:
        /*00d8*/ 	.word	0x00000000


	//----- nvinfo : EIATTR_CBANK_PARAM_SIZE
	.align		4
.L_3505:
        /*00dc*/ 	.byte	0x03, 0x19
        /*00de*/ 	.short	0x0030


	//----- nvinfo : EIATTR_PARAM_CBANK
	.align		4
        /*00e0*/ 	.byte	0x04, 0x0a
        /*00e2*/ 	.short	(.L_3507 - .L_3506)
	.align		4
.L_3506:
        /*00e4*/ 	.word	index@(.nv.constant0._ZN43_GLOBAL__N__9ae7fba5_10_SoftMax_cu_9f978f6321softmax_warp_backwardIN3c108BFloat16ES2_fLi3ELb0ELb1EEEvPT0_PKT_S7_iiiPKb)
        /*00e8*/ 	.short	0x0210
        /*00ea*/ 	.short	0x0030


	//----- nvinfo : EIATTR_SW_WAR
	.align		4
.L_3507:
        /*00ec*/ 	.byte	0x04, 0x36
        /*00ee*/ 	.short	(.L_3509 - .L_3508)
.L_3508:
        /*00f0*/ 	.word	0x00000008
.L_3509:


//--------------------- .nv.info._ZN43_GLOBAL__N__9ae7fba5_10_SoftMax_cu_9f978f6321softmax_warp_backwardIN3c108BFloat16ES2_fLi2ELb0ELb1EEEvPT0_PKT_S7_iiiPKb --------------------------
	.section	.nv.info._ZN43_GLOBAL__N__9ae7fba5_10_SoftMax_cu_9f978f6321softmax_warp_backwardIN3c108BFloat16ES2_fLi2ELb0ELb1EEEvPT0_PKT_S7_iiiPKb,"",@"SHT_CUDA_INFO"
	.sectionflags	@""
	.align	4


	//----- nvinfo : EIATTR_CUDA_API_VERSION
	.align		4
        /*0000*/ 	.byte	0x04, 0x37
        /*0002*/ 	.short	(.L_3511 - .L_3510)
.L_3510:
        /*0004*/ 	.word	0x00000082


	//----- nvinfo : EIATTR_KPARAM_INFO
	.align		4
.L_3511:
        /*0008*/ 	.byte	0x04, 0x17
        /*000a*/ 	.short	(.L_3513 - .L_3512)
.L_3512:
        /*000c*/ 	.word	0x00000000
        /*0010*/ 	.short	0x0006
        /*0012*/ 	.short	0x0028
        /*0014*/ 	.byte	0x00, 0xf0, 0x21, 0x00


	//----- nvinfo : EIATTR_KPARAM_INFO
	.align		4
.L_3513:
        /*0018*/ 	.byte	0x04, 0x17
        /*001a*/ 	.short	(.L_3515 - .L_3514)
.L_3514:
        /*001c*/ 	.word	0x00000000
        /*0020*/ 	.short	0x0005
        /*0022*/ 	.short	0x0020
        /*0024*/ 	.byte	0x00, 0xf0, 0x11, 0x00


	//----- nvinfo : EIATTR_KPARAM_INFO
	.align		4
.L_3515:
        /*0028*/ 	.byte	0x04, 0x17
        /*002a*/ 	.short	(.L_3517 - .L_3516)
.L_3516:
        /*002c*/ 	.word	0x00000000
        /*0030*/ 	.short	0x0004
        /*0032*/ 	.short	0x001c
        /*0034*/ 	.byte	0x00, 0xf0, 0x11, 0x00


	//----- nvinfo : EIATTR_KPARAM_INFO
	.align		4
.L_3517:
        /*0038*/ 	.byte	0x04, 0x17
        /*003a*/ 	.short	(.L_3519 - .L_3518)
.L_3518:
        /*003c*/ 	.word	0x00000000
        /*0040*/ 	.short	0x0003
        /*0042*/ 	.short	0x0018
        /*0044*/ 	.byte	0x00, 0xf0, 0x11, 0x00


	//----- nvinfo : EIATTR_KPARAM_INFO
	.align		4
.L_3519:
        /*0048*/ 	.byte	0x04, 0x17
        /*004a*/ 	.short	(.L_3521 - .L_3520)
.L_3520:
        /*004c*/ 	.word	0x00000000
        /*0050*/ 	.short	0x0002
        /*0052*/ 	.short	0x0010
        /*0054*/ 	.byte	0x00, 0xf0, 0x21, 0x00


	//----- nvinfo : EIATTR_KPARAM_INFO
	.align		4
.L_3521:
        /*0058*/ 	.byte	0x04, 0x17
        /*005a*/ 	.short	(.L_3523 - .L_3522)
.L_3522:
        /*005c*/ 	.word	0x00000000
        /*0060*/ 	.short	0x0001
        /*0062*/ 	.short	0x0008
        /*0064*/ 	.byte	0x00, 0xf0, 0x21, 0x00


	//----- nvinfo : EIATTR_KPARAM_INFO
	.align		4
.L_3523:
        /*0068*/ 	.byte	0x04, 0x17
        /*006a*/ 	.short	(.L_3525 - .L_3524)
.L_3524:
        /*006c*/ 	.word	0x00000000
        /*0070*/ 	.short	0x0000
        /*0072*/ 	.short	0x0000
        /*0074*/ 	.byte	0x00, 0xf0, 0x21, 0x00


	//----- nvinfo : EIATTR_SPARSE_MMA_MASK
	.align		4
.L_3525:
        /*0078*/ 	.byte	0x03, 0x50
        /*007a*/ 	.short	0x0000


	//----- nvinfo : EIATTR_MAXREG_COUNT
	.align		4
        /*007c*/ 	.byte	0x03, 0x1b
        /*007e*/ 	.short	0x00ff


	//----- nvinfo : EIATTR_MERCURY_ISA_VERSION
	.align		4
        /*0080*/ 	.byte	0x03, 0x5f
        /*0082*/ 	.short	0x0101


	//----- nvinfo : EIATTR_COOP_GROUP_MASK_REGIDS
	.align		4
        /*0084*/ 	.byte	0x04, 0x29
        /*0086*/ 	.short	(.L_3527 - .L_3526)


	//   ....[0]....
.L_3526:
        /*0088*/ 	.word	0xffffffff


	//   ....[1]....
        /*008c*/ 	.word	0xffffffff


	//   ....[2]....
        /*0090*/ 	.word	0xffffffff


	//   ....[3]....
        /*0094*/ 	.word	0xffffffff


	//----- nvinfo : EIATTR_COOP_GROUP_INSTR_OFFSETS
	.align		4
.L_3527:
        /*0098*/ 	.byte	0x04, 0x28
        /*009a*/ 	.short	(.L_3529 - .L_3528)


	//   ....[0]....
.L_3528:
        /*009c*/ 	.word	0x00000390


	//   ....[1]....
        /*00a0*/ 	.word	0x000003c0


	//   ....[2]....
        /*00a4*/ 	.word	0x00000400


	//   ....[3]....
        /*00a8*/ 	.word	0x00000430


	//----- nvinfo : EIATTR_EXIT_INSTR_OFFSETS
	.align		4
.L_3529:
        /*00ac*/ 	.byte	0x04, 0x1c
        /*00ae*/ 	.short	(.L_3531 - .L_3530)


	//   ....[0]....
.L_3530:
        /*00b0*/ 	.word	0x00000440


	//   ....[1]....
        /*00b4*/ 	.word	0x00000530


	//   ....[2]....
        /*00b8*/ 	.word	0x00000540


	//   ....[3]....
        /*00bc*/ 	.word	0x00000600


	//   ....[4]....
        /*00c0*/ 	.word	0x00000640


	//----- nvinfo : EIATTR_CRS_STACK_SIZE
	.align		4
.L_3531:
        /*00c4*/ 	.byte	0x04, 0x1e
        /*00c6*/ 	.short	(.L_3533 - .L_3532)
.L_3532:
        /*00c8*/ 	.word	0x00000000


	//----- nvinfo : EIATTR_CBANK_PARAM_SIZE
	.align		4
.L_3533:
        /*00cc*/ 	.byte	0x03, 0x19
        /*00ce*/ 	.short	0x0030


	//----- nvinfo : EIATTR_PARAM_CBANK
	.align		4
        /*00d0*/ 	.byte	0x04, 0x0a
        /*00d2*/ 	.short	(.L_3535 - .L_3534)
	.align		4
.L_3534:
        /*00d4*/ 	.word	index@(.nv.constant0._ZN43_GLOBAL__N__9ae7fba5_10_SoftMax_cu_9f978f6321softmax_warp_backwardIN3c108BFloat16ES2_fLi2ELb0ELb1EEEvPT0_PKT_S7_iiiPKb)
        /*00d8*/ 	.short	0x0210
        /*00da*/ 	.short	0x0030


	//----- nvinfo : EIATTR_SW_WAR
	.align		4
.L_3535:
        /*00dc*/ 	.byte	0x04, 0x36
        /*00de*/ 	.short	(.L_3537 - .L_3536)
.L_3536:
        /*00e0*/ 	.word	0x00000008
.L_3537:


//--------------------- .nv.info._ZN43_GLOBAL__N__9ae7fba5_10_SoftMax_cu_9f978f6321softmax_warp_backwardIN3c108BFloat16ES2_fLi1ELb0ELb1EEEvPT0_PKT_S7_iiiPKb --------------------------
	.section	.nv.info._ZN43_GLOBAL__N__9ae7fba5_10_SoftMax_cu_9f978f6321softmax_warp_backwardIN3c108BFloat16ES2_fLi1ELb0ELb1EEEvPT0_PKT_S7_iiiPKb,"",@"SHT_CUDA_INFO"
	.sectionflags	@""
	.align	4


	//----- nvinfo : EIATTR_CUDA_API_VERSION
	.align		4
        /*0000*/ 	.byte	0x04, 0x37
        /*0002*/ 	.short	(.L_3539 - .L_3538)
.L_3538:
        /*0004*/ 	.word	0x00000082


	//----- nvinfo : EIATTR_KPARAM_INFO
	.align		4
.L_3539:
        /*0008*/ 	.byte	0x04, 0x17
        /*000a*/ 	.short	(.L_3541 - .L_3540)
.L_3540:
        /*000c*/ 	.word	0x00000000
        /*0010*/ 	.short	0x0006
        /*0012*/ 	.short	0x0028
        /*0014*/ 	.byte	0x00, 0xf0, 0x21, 0x00


	//----- nvinfo : EIATTR_KPARAM_INFO
	.align		4
.L_3541:
        /*0018*/ 	.byte	0x04, 0x17
        /*001a*/ 	.short	(.L_3543 - .L_3542)
.L_3542:
        /*001c*/ 	.word	0x00000000
        /*0020*/ 	.short	0x0005
        /*0022*/ 	.short	0x0020
        /*0024*/ 	.byte	0x00, 0xf0, 0x11, 0x00


	//----- nvinfo : EIATTR_KPARAM_INFO
	.align		4
.L_3543:
        /*0028*/ 	.byte	0x04, 0x17
        /*002a*/ 	.short	(.L_3545 - .L_3544)
.L_3544:
        /*002c*/ 	.word	0x00000000
        /*0030*/ 	.short	0x0004
        /*0032*/ 	.short	0x001c
        /*0034*/ 	.byte	0x00, 0xf0, 0x11, 0x00


	//----- nvinfo : EIATTR_KPARAM_INFO
	.align		4
.L_3545:
        /*0038*/ 	.byte	0x04, 0x17
        /*003a*/ 	.short	(.L_3547 - .L_3546)
.L_3546:
        /*003c*/ 	.word	0x00000000
        /*0040*/ 	.short	0x0003
        /*0042*/ 	.short	0x0018
        /*0044*/ 	.byte	0x00, 0xf0, 0x11, 0x00


	//----- nvinfo : EIATTR_KPARAM_INFO
	.align		4
.L_3547:
        /*0048*/ 	.byte	0x04, 0x17
        /*004a*/ 	.short	(.L_3549 - .L_3548)
.L_3548:
        /*004c*/ 	.word	0x00000000
        /*0050*/ 	.short	0x0002
        /*0052*/ 	.short	0x0010
        /*0054*/ 	.byte	0x00, 0xf0, 0x21, 0x00


	//----- nvinfo : EIATTR_KPARAM_INFO
	.align		4
.L_3549:
        /*0058*/ 	.byte	0x04, 0x17
        /*005a*/ 	.short	(.L_3551 - .L_3550)
.L_3550:
        /*005c*/ 	.word	0x00000000
        /*0060*/ 	.short	0x0001
        /*0062*/ 	.short	0x0008
        /*0064*/ 	.byte	0x00, 0xf0, 0x21, 0x00


	//----- nvinfo : EIATTR_KPARAM_INFO
	.align		4
.L_3551:
        /*0068*/ 	.byte	0x04, 0x17
        /*006a*/ 	.short	(.L_3553 - .L_3552)
.L_3552:
        /*006c*/ 	.word	0x00000000
        /*0070*/ 	.short	0x0000
        /*0072*/ 	.short	0x0000
        /*0074*/ 	.byte	0x00, 0xf0, 0x21, 0x00


	//----- nvinfo : EIATTR_SPARSE_MMA_MASK
	.align		4
.L_3553:
        /*0078*/ 	.byte	0x03, 0x50
        /*007a*/ 	.short	0x0000


	//----- nvinfo : EIATTR_MAXREG_COUNT
	.align		4
        /*007c*/ 	.byte	0x03, 0x1b
        /*007e*/ 	.short	0x00ff


	//----- nvinfo : EIATTR_MERCURY_ISA_VERSION
	.align		4
        /*0080*/ 	.byte	0x03, 0x5f
        /*0082*/ 	.short	0x0101


	//----- nvinfo : EIATTR_COOP_GROUP_MASK_REGIDS
	.align		4
        /*0084*/ 	.byte	0x04, 0x29
        /*0086*/ 	.short	(.L_3555 - .L_3554)


	//   ....[0]....
.L_3554:
        /*0088*/ 	.word	0xffffffff


	//   ....[1]....
        /*008c*/ 	.word	0xffffffff


	//----- nvinfo : EIATTR_COOP_GROUP_INSTR_OFFSETS
	.align		4
.L_3555:
        /*0090*/ 	.byte	0x04, 0x28
        /*0092*/ 	.short	(.L_3557 - .L_3556)


	//   ....[0]....
.L_3556:
        /*0094*/ 	.word	0x000003d0


	//   ....[1]....
        /*0098*/ 	.word	0x000003f0


	//----- nvinfo : EIATTR_EXIT_INSTR_OFFSETS
	.align		4
.L_3557:
        /*009c*/ 	.byte	0x04, 0x1c
        /*009e*/ 	.short	(.L_3559 - .L_3558)


	//   ....[0]....
.L_3558:
        /*00a0*/ 	.word	0x00000400


	//   ....[1]....
        /*00a4*/ 	.word	0x00000500


	//   ....[2]....
        /*00a8*/ 	.word	0x00000510


	//   ....[3]....
        /*00ac*/ 	.word	0x000005c0


	//   ....[4]....
        /*00b0*/ 	.word	0x00000600


	//----- nvinfo : EIATTR_CRS_STACK_SIZE
	.align		4
.L_3559:
        /*00b4*/ 	.byte	0x04, 0x1e
        /*00b6*/ 	.short	(.L_3561 - .L_3560)
.L_3560:
        /*00b8*/ 	.word	0x00000000


	//----- nvinfo : EIATTR_CBANK_PARAM_SIZE
	.align		4
.L_3561:
        /*00bc*/ 	.byte	0x03, 0x19
        /*00be*/ 	.short	0x0030


	//----- nvinfo : EIATTR_PARAM_CBANK
	.align		4
        /*00c0*/ 	.byte	0x04, 0x0a
        /*00c2*/ 	.short	(.L_3563 - .L_3562)
	.align		4
.L_3562:
        /*00c4*/ 	.word	index@(.nv.constant0._ZN43_GLOBAL__N__9ae7fba5_10_SoftMax_cu_9f978f6321softmax_warp_backwardIN3c108BFloat16ES2_fLi1ELb0ELb1EEEvPT0_PKT_S7_iiiPKb)
        /*00c8*/ 	.short	0x0210
        /*00ca*/ 	.short	0x0030


	//----- nvinfo : EIATTR_SW_WAR
	.align		4
.L_3563:
        /*00cc*/ 	.byte	0x04, 0x36
        /*00ce*/ 	.short	(.L_3565 - .L_3564)
.L_3564:
        /*00d0*/ 	.word	0x00000008
.L_3565:


//--------------------- .nv.info._ZN43_GLOBAL__N__9ae7fba5_10_SoftMax_cu_9f978f6321softmax_warp_backwardIN3c108BFloat16ES2_fLi0ELb0ELb1EEEvPT0_PKT_S7_iiiPKb --------------------------
	.section	.nv.info._ZN43_GLOBAL__N__9ae7fba5_10_SoftMax_cu_9f978f6321softmax_warp_backwardIN3c108BFloat16ES2_fLi0ELb0ELb1EEEvPT0_PKT_S7_iiiPKb,"",@"SHT_CUDA_INFO"
	.sectionflags	@""
	.align	4


	//----- nvinfo : EIATTR_CUDA_API_VERSION
	.align		4
        /*0000*/ 	.byte	0x04, 0x37
        /*0002*/ 	.short	(.L_3567 - .L_3566)
.L_3566:
        /*0004*/ 	.word	0x00000082


	//----- nvinfo : EIATTR_KPARAM_INFO
	.align		4
.L_3567:
        /*0008*/ 	.byte	0x04, 0x17
        /*000a*/ 	.short	(.L_3569 - .L_3568)
.L_3568:
        /*000c*/ 	.word	0x00000000
        /*0010*/ 	.short	0x0006
        /*0012*/ 	.short	0x0028
        /*0014*/ 	.byte	0x00, 0xf0, 0x21, 0x00


	//----- nvinfo : EIATTR_KPARAM_INFO
	.align		4
.L_3569:
        /*0018*/ 	.byte	0x04, 0x17
        /*001a*/ 	.short	(.L_3571 - .L_3570)
.L_3570:
        /*001c*/ 	.word	0x00000000
        /*0020*/ 	.short	0x0005
        /*0022*/ 	.short	0x0020
        /*0024*/ 	.byte	0x00, 0xf0, 0x11, 0x00


	//----- nvinfo : EIATTR_KPARAM_INFO
	.align		4
.L_3571:
        /*0028*/ 	.byte	0x04, 0x17
        /*002a*/ 	.short	(.L_3573 - .L_3572)
.L_3572:
        /*002c*/ 	.word	0x00000000
        /*0030*/ 	.short	0x0004
        /*0032*/ 	.short	0x001c
        /*0034*/ 	.byte	0x00, 0xf0, 0x11, 0x00


	//----- nvinfo : EIATTR_KPARAM_INFO
	.align		4
.L_3573:
        /*0038*/ 	.byte	0x04, 0x17
        /*003a*/ 	.short	(.L_3575 - .L_3574)
.L_3574:
        /*003c*/ 	.word	0x00000000
        /*0040*/ 	.short	0x0003
        /*0042*/ 	.short	0x0018
        /*0044*/ 	.byte	0x00, 0xf0, 0x11, 0x00


	//----- nvinfo : EIATTR_KPARAM_INFO
	.align		4
.L_3575:
        /*0048*/ 	.byte	0x04, 0x17
        /*004a*/ 	.short	(.L_3577 - .L_3576)
.L_3576:
        /*004c*/ 	.word	0x00000000
        /*0050*/ 	.short	0x0002
        /*0052*/ 	.short	0x0010
        /*0054*/ 	.byte	0x00, 0xf0, 0x21, 0x00


	//----- nvinfo : EIATTR_KPARAM_INFO
	.align		4
.L_3577:
        /*0058*/ 	.byte	0x04, 0x17
        /*005a*/ 	.short	(.L_3579 - .L_3578)
.L_3578:
        /*005c*/ 	.word	0x00000000
        /*0060*/ 	.short	0x0001
        /*0062*/ 	.short	0x0008
        /*0064*/ 	.byte	0x00, 0xf0, 0x21, 0x00


	//----- nvinfo : EIATTR_KPARAM_INFO
	.align		4
.L_3579:
        /*0068*/ 	.byte	0x04, 0x17
        /*006a*/ 	.short	(.L_3581 - .L_3580)
.L_3580:
        /*006c*/ 	.word	0x00000000
        /*0070*/ 	.short	0x0000
        /*0072*/ 	.short	0x0000
        /*0074*/ 	.byte	0x00, 0xf0, 0x21, 0x00


	//----- nvinfo : EIATTR_SPARSE_MMA_MASK
	.align		4
.L_3581:
        /*0078*/ 	.byte	0x03, 0x50
        /*007a*/ 	.short	0x0000


	//----- nvinfo : EIATTR_MAXREG_COUNT
	.align		4
        /*007c*/ 	.byte	0x03, 0x1b
        /*007e*/ 	.short	0x00ff


	//----- nvinfo : EIATTR_MERCURY_ISA_VERSION
	.align		4
        /*0080*/ 	.byte	0x03, 0x5f
        /*0082*/ 	.short	0x0101


	//----- nvinfo : EIATTR_EXIT_INSTR_OFFSETS
	.align		4
        /*0084*/ 	.byte	0x04, 0x1c
        /*0086*/ 	.short	(.L_3583 - .L_3582)


	//   ....[0]....
.L_3582:
        /*0088*/ 	.word	0x00000330


	//   ....[1]....
        /*008c*/ 	.word	0x00000340


	//   ....[2]....
        /*0090*/ 	.word	0x00000450


	//   ....[3]....
        /*0094*/ 	.word	0x000004f0


	//   ....[4]....
        /*0098*/ 	.word	0x00000560


	//----- nvinfo : EIATTR_CBANK_PARAM_SIZE
	.align		4
.L_3583:
        /*009c*/ 	.byte	0x03, 0x19
        /*009e*/ 	.short	0x0030


	//----- nvinfo : EIATTR_PARAM_CBANK
	.align		4
        /*00a0*/ 	.byte	0x04, 0x0a
        /*00a2*/ 	.short	(.L_3585 - .L_3584)
	.align		4
.L_3584:
        /*00a4*/ 	.word	index@(.nv.constant0._ZN43_GLOBAL__N__9ae7fba5_10_SoftMax_cu_9f978f6321softmax_warp_backwardIN3c108BFloat16ES2_fLi0ELb0ELb1EEEvPT0_PKT_S7_iiiPKb)
        /*00a8*/ 	.short	0x0210
        /*00aa*/ 	.short	0x0030


	//----- nvinfo : EIATTR_SW_WAR
	.align		4
.L_3585:
        /*00ac*/ 	.byte	0x04, 0x36
        /*00ae*/ 	.short	(.L_3587 - .L_3586)
.L_3586:
        /*00b0*/ 	.word	0x00000008
.L_3587:


//--------------------- .nv.info._ZN43_GLOBAL__N__9ae7fba5_10_SoftMax_cu_9f978f6321softmax_warp_backwardIN3c104HalfES2_fLi10ELb0ELb1EEEvPT0_PKT_S7_iiiPKb --------------------------
	.section	.nv.info._ZN43_GLOBAL__N__9ae7fba5_10_SoftMax_cu_9f978f6321softmax_warp_backwardIN3c104HalfES2_fLi10ELb0ELb1EEEvPT0_PKT_S7_iiiPKb,"",@"SHT_CUDA_INFO"
	.sectionflags	@""
	.align	4


	//----- nvinfo : EIATTR_CUDA_API_VERSION
	.align		4
        /*0000*/ 	.byte	0x04, 0x37
        /*0002*/ 	.short	(.L_3589 - .L_3588)
.L_3588:
        /*0004*/ 	.word	0x00000082


	//----- nvinfo : EIATTR_KPARAM_INFO
	.align		4
.L_3589:
        /*0008*/ 	.byte	0x04, 0x17
        /*000a*/ 	.short	(.L_3591 - .L_3590)
.L_3590:
        /*000c*/ 	.word	0x00000000
        /*0010*/ 	.short	0x0006
        /*0012*/ 	.short	0x0028
        /*0014*/ 	.byte	0x00, 0xf0, 0x21, 0x00


	//----- nvinfo : EIATTR_KPARAM_INFO
	.align		4
.L_3591:
        /*0018*/ 	.byte	0x04, 0x17
        /*001a*/ 	.short	(.L_3593 - .L_3592)
.L_3592:
        /*001c*/ 	.word	0x00000000
        /*0020*/ 	.short	0x0005
        /*0022*/ 	.short	0x0020
        /*0024*/ 	.byte	0x00, 0xf0, 0x11, 0x00


	//----- nvinfo : EIATTR_KPARAM_INFO
	.align		4
.L_3593:
        /*0028*/ 	.byte	0x04, 0x17
        /*002a*/ 	.short	(.L_3595 - .L_3594)
.L_3594:
        /*002c*/ 	.word	0x00000000
        /*0030*/ 	.short	0x0004
        /*0032*/ 	.short	0x001c
        /*0034*/ 	.byte	0x00, 0xf0, 0x11, 0x00


	//----- nvinfo : EIATTR_KPARAM_INFO
	.align		4
.L_3595:
        /*0038*/ 	.byte	0x04, 0x17
        /*003a*/ 	.short	(.L_3597 - .L_3596)
.L_3596:
        /*003c*/ 	.word	0x00000000
        /*0040*/ 	.short	0x0003
        /*0042*/ 	.short	0x0018
        /*0044*/ 	.byte	0x00, 0xf0, 0x11, 0x00


	//----- nvinfo : EIATTR_KPARAM_INFO
	.align		4
.L_3597:
        /*0048*/ 	.byte	0x04, 0x17
        /*004a*/ 	.short	(.L_3599 - .L_3598)
.L_3598:
        /*004c*/ 	.word	0x00000000
        /*0050*/ 	.short	0x0002
        /*0052*/ 	.short	0x0010
        /*0054*/ 	.byte	0x00, 0xf0, 0x21, 0x00


	//----- nvinfo : EIATTR_KPARAM_INFO
	.align		4
.L_3599:
        /*0058*/ 	.byte	0x04, 0x17
        /*005a*/ 	.short	(.L_3601 - .L_3600)
.L_3600:
        /*005c*/ 	.word	0x00000000
        /*0060*/ 	.short	0x0001
        /*0062*/ 	.short	0x0008
        /*0064*/ 	.byte	0x00, 0xf0, 0x21, 0x00


	//----- nvinfo : EIATTR_KPARAM_INFO
	.align		4
.L_3601:
        /*0068*/ 	.byte	0x04, 0x17
        /*006a*/ 	.short	(.L_3603 - .L_3602)
.L_3602:
        /*006c*/ 	.word	0x00000000
        /*0070*/ 	.short	0x0000
        /*0072*/ 	.short	0x0000
        /*0074*/ 	.byte	0x00, 0xf0, 0x21, 0x00


	//----- nvinfo : EIATTR_SPARSE_MMA_MASK
	.align		4
.L_3603:
        /*0078*/ 	.byte	0x03, 0x50
        /*007a*/ 	.short	0x0000


	//----- nvinfo : EIATTR_MAXREG_COUNT
	.align		4
        /*007c*/ 	.byte	0x03, 0x1b
        /*007e*/ 	.short	0x00ff


	//----- nvinfo : EIATTR_MERCURY_ISA_VERSION
	.align		4
        /*0080*/ 	.byte	0x03, 0x5f
        /*0082*/ 	.short	0x0101


	//----- nvinfo : EIATTR_COOP_GROUP_MASK_REGIDS
	.align		4
        /*0084*/ 	.byte	0x04, 0x29
        /*0086*/ 	.short	(.L_3605 - .L_3604)


	//   ....[0]....
.L_3604:
        /*0088*/ 	.word	0xffffffff


	//   ....[1]....
        /*008c*/ 	.word	0xffffffff


	//   ....[2]....
        /*0090*/ 	.word	0xffffffff


	//   ....[3]....
        /*0094*/ 	.word	0xffffffff


	//   ....[4]....
        /*0098*/ 	.word	0xffffffff


	//----- nvinfo : EIATTR_COOP_GROUP_INSTR_OFFSETS
	.align		4
.L_3605:
        /*009c*/ 	.byte	0x04, 0x28
        /*009e*/ 	.short	(.L_3607 - .L_3606)


	//   ....[0]....
.L_3606:
        /*00a0*/ 	.word	0x00001560


	//   ....[1]....
        /*00a4*/ 	.word	0x00001580


	//   ....[2]....
        /*00a8*/ 	.word	0x000015a0


	//   ....[3]....
        /*00ac*/ 	.word	0x000015e0


	//   ....[4]....
        /*00b0*/ 	.word	0x00001650


	//----- nvinfo : EIATTR_EXIT_INSTR_OFFSETS
	.align		4
.L_3607:
        /*00b4*/ 	.byte	0x04, 0x1c
        /*00b6*/ 	.short	(.L_3609 - .L_3608)


	//   ....[0]....
.L_3608:
        /*00b8*/ 	.word	0x00001690


	//   ....[1]....
        /*00bc*/ 	.word	0x00002ba0


	//   ....[2]....
        /*00c0*/ 	.word	0x00002c00


	//   ....[3]....
        /*00c4*/ 	.word	0x00002c40


	//----- nvinfo : EIATTR_CRS_STACK_SIZE
	.align		4
.L_3609:
        /*00c8*/ 	.byte	0x04, 0x1e
        /*00ca*/ 	.short	(.L_3611 - .L_3610)
.L_3610:
        /*00cc*/ 	.word	0x00000000


	//----- nvinfo : EIATTR_CBANK_PARAM_SIZE
	.align		4
.L_3611:
        /*00d0*/ 	.byte	0x03, 0x19
        /*00d2*/ 	.short	0x0030


	//----- nvinfo : EIATTR_PARAM_CBANK
	.align		4
        /*00d4*/ 	.byte	0x04, 0x0a
        /*00d6*/ 	.short	(.L_3613 - .L_3612)
	.align		4
.L_3612:
        /*00d8*/ 	.word	index@(.nv.constant0._ZN43_GLOBAL__N__9ae7fba5_10_SoftMax_cu_9f978f6321softmax_warp_backwardIN3c104HalfES2_fLi10ELb0ELb1EEEvPT0_PKT_S7_iiiPKb)
        /*00dc*/ 	.short	0x0210
        /*00de*/ 	.short	0x0030


	//----- nvinfo : EIATTR_SW_WAR
	.align		4
.L_3613:
        /*00e0*/ 	.byte	0x04, 0x36
        /*00e2*/ 	.short	(.L_3615 - .L_3614)
.L_3614:
        /*00e4*/ 	.word	0x00000008
.L_3615:


//--------------------- .nv.info._ZN43_GLOBAL__N__9ae7fba5_10_SoftMax_cu_9f978f6321softmax_warp_backwardIN3c104HalfES2_fLi9ELb0ELb1EEEvPT0_PKT_S7_iiiPKb --------------------------
	.section	.nv.info._ZN43_GLOBAL__N__9ae7fba5_10_SoftMax_cu_9f978f6321softmax_warp_backwardIN3c104HalfES2_fLi9ELb0ELb1EEEvPT0_PKT_S7_iiiPKb,"",@"SHT_CUDA_INFO"
	.sectionflags	@""
	.align	4


	//----- nvinfo : EIATTR_CUDA_API_VERSION
	.align		4
        /*0000*/ 	.byte	0x04, 0x37
        /*0002*/ 	.short	(.L_3617 - .L_3616)
.L_3616:
        /*0004*/ 	.word	0x00000082


	//----- nvinfo : EIATTR_KPARAM_INFO
	.align		4
.L_3617:
        /*0008*/ 	.byte	0x04, 0x17
        /*000a*/ 	.short	(.L_3619 - .L_3618)
.L_3618:
        /*000c*/ 	.word	0x00000000
        /*0010*/ 	.short	0x0006
        /*0012*/ 	.short	0x0028
        /*0014*/ 	.byte	0x00, 0xf0, 0x21, 0x00


	//----- nvinfo : EIATTR_KPARAM_INFO
	.align		4
.L_3619:
        /*0018*/ 	.byte	0x04, 0x17
        /*001a*/ 	.short	(.L_3621 - .L_3620)
.L_3620:
        /*001c*/ 	.word	0x00000000
        /*0020*/ 	.short	0x0005
        /*0022*/ 	.short	0x0020
        /*0024*/ 	.byte	0x00, 0xf0, 0x11, 0x00


	//----- nvinfo : EIATTR_KPARAM_INFO
	.align		4
.L_3621:
        /*0028*/ 	.byte	0x04, 0x17
        /*002a*/ 	.short	(.L_3623 - .L_3622)
.L_3622:
        /*002c*/ 	.word	0x00000000
        /*0030*/ 	.short	0x0004
        /*0032*/ 	.short	0x001c
        /*0034*/ 	.byte	0x00, 0xf0, 0x11, 0x00


	//----- nvinfo : EIATTR_KPARAM_INFO
	.align		4
.L_3623:
        /*0038*/ 	.byte	0x04, 0x17
        /*003a*/ 	.short	(.L_3625 - .L_3624)
.L_3624:
        /*003c*/ 	.word	0x00000000
        /*0040*/ 	.short	0x0003
        /*0042*/ 	.short	0x0018
        /*0044*/ 	.byte	0x00, 0xf0, 0x11, 0x00


	//----- nvinfo : EIATTR_KPARAM_INFO
	.align		4
.L_3625:
        /*0048*/ 	.byte	0x04, 0x17
        /*004a*/ 	.short	(.L_3627 - .L_3626)
.L_3626:
        /*004c*/ 	.word	0x00000000
        /*0050*/ 	.short	0x0002
        /*0052*/ 	.short	0x0010
        /*0054*/ 	.byte	0x00, 0xf0, 0x21, 0x00


	//----- nvinfo : EIATTR_KPARAM_INFO
	.align		4
.L_3627:
        /*0058*/ 	.byte	0x04, 0x17
        /*005a*/ 	.short	(.L_3629 - .L_3628)
.L_3628:
        /*005c*/ 	.word	0x00000000
        /*0060*/ 	.short	0x0001
        /*0062*/ 	.short	0x0008
        /*0064*/ 	.byte	0x00, 0xf0, 0x21, 0x00


	//----- nvinfo : EIATTR_KPARAM_INFO
	.align		4
.L_3629:
        /*0068*/ 	.byte	0x04, 0x17
        /*006a*/ 	.short	(.L_3631 - .L_3630)
.L_3630:
        /*006c*/ 	.word	0x00000000
        /*0070*/ 	.short	0x0000
        /*0072*/ 	.short	0x0000
        /*0074*/ 	.byte	0x00, 0xf0, 0x21, 0x00


	//----- nvinfo : EIATTR_SPARSE_MMA_MASK
	.align		4
.L_3631:
        /*0078*/ 	.byte	0x03, 0x50
        /*007a*/ 	.short	0x0000


	//----- nvinfo : EIATTR_MAXREG_COUNT
	.align		4
        /*007c*/ 	.byte	0x03, 0x1b
        /*007e*/ 	.short	0x00ff


	//----- nvinfo : EIATTR_MERCURY_ISA_VERSION
	.align		4
        /*0080*/ 	.byte	0x03, 0x5f
        /*0082*/ 	.short	0x0101


	//----- nvinfo : EIATTR_COOP_GROUP_MASK_REGIDS
	.align		4
        /*0084*/ 	.byte	0x04, 0x29
        /*0086*/ 	.short	(.L_3633 - .L_3632)


	//   ....[0]....
.L_3632:
        /*0088*/ 	.word	0xffffffff


	//   ....[1]....
        /*008c*/ 	.word	0xffffffff


	//   ....[2]....
        /*0090*/ 	.word	0xffffffff


	//   ....[3]....
        /*0094*/ 	.word	0xffffffff


	//   ....[4]....
        /*0098*/ 	.word	0xffffffff


	//----- nvinfo : EIATTR_COOP_GROUP_INSTR_OFFSETS
	.align		4
.L_3633:
        /*009c*/ 	.byte	0x04, 0x28
        /*009e*/ 	.short	(.L_3635 - .L_3634)


	//   ....[0]....
.L_3634:
        /*00a0*/ 	.word	0x00000b60


	//   ....[1]....
        /*00a4*/ 	.word	0x00000b80


	//   ....[2]....
        /*00a8*/ 	.word	0x00000ba0


	//   ....[3]....
        /*00ac*/ 	.word	0x00000be0


	//   ....[4]....
        /*00b0*/ 	.word	0x00000c10


	//----- nvinfo : EIATTR_EXIT_INSTR_OFFSETS
	.align		4
.L_3635:
        /*00b4*/ 	.byte	0x04, 0x1c
        /*00b6*/ 	.short	(.L_3637 - .L_3636)


	//   ....[0]....
.L_3636:
        /*00b8*/ 	.word	0x00000c20


	//   ....[1]....
        /*00bc*/ 	.word	0x00001710


	//   ....[2]....
        /*00c0*/ 	.word	0x00001770


	//   ....[3]....
        /*00c4*/ 	.word	0x000017b0


	//----- nvinfo : EIATTR_CRS_STACK_SIZE
	.align		4
.L_3637:
        /*00c8*/ 	.byte	0x04, 0x1e
        /*00ca*/ 	.short	(.L_3639 - .L_3638)
.L_3638:
        /*00cc*/ 	.word	0x00000000


	//----- nvinfo : EIATTR_CBANK_PARAM_SIZE
	.align		4
.L_3639:
        /*00d0*/ 	.byte	0x03, 0x19
        /*00d2*/ 	.short	0x0030


	//----- nvinfo : EIATTR_PARAM_CBANK
	.align		4
        /*00d4*/ 	.byte	0x04, 0x0a
        /*00d6*/ 	.short	(.L_3641 - .L_3640)
	.align		4
.L_3640:
        /*00d8*/ 	.word	index@(.nv.constant0._ZN43_GLOBAL__N__9ae7fba5_10_SoftMax_cu_9f978f6321softmax_warp_backwardIN3c104HalfES2_fLi9ELb0ELb1EEEvPT0_PKT_S7_iiiPKb)
        /*00dc*/ 	.short	0x0210
        /*00de*/ 	.short	0x0030


	//----- nvinfo : EIATTR_SW_WAR
	.align		4
.L_3641:
        /*00e0*/ 	.byte	0x04, 0x36
        /*00e2*/ 	.short	(.L_3643 - .L_3642)
.L_3642:
        /*00e4*/ 	.word	0x00000008
.L_3643:


//--------------------- .nv.info._ZN43_GLOBAL__N__9ae7fba5_10_SoftMax_cu_9f978f6321softmax_warp_backwardIN3c104HalfES2_fLi8ELb0ELb1EEEvPT0_PKT_S7_iiiPKb --------------------------
	.section	.nv.info._ZN43_GLOBAL__N__9ae7fba5_10_SoftMax_cu_9f978f6321softmax_warp_backwardIN3c104HalfES2_fLi8ELb0ELb1EEEvPT0_PKT_S7_iiiPKb,"",@"SHT_CUDA_INFO"
	.sectionflags	@""
	.align	4


	//----- nvinfo : EIATTR_CUDA_API_VERSION
	.align		4
        /*0000*/ 	.byte	0x04, 0x37
        /*0002*/ 	.short	(.L_3645 - .L_3644)
.L_3644:
        /*0004*/ 	.word	0x00000082


	//----- nvinfo : EIATTR_KPARAM_INFO
	.align		4
.L_3645:
        /*0008*/ 	.byte	0x04, 0x17
        /*000a*/ 	.short	(.L_3647 - .L_3646)
.L_3646:
        /*000c*/ 	.word	0x00000000
        /*0010*/ 	.short	0x0006
        /*0012*/ 	.short	0x0028
        /*0014*/ 	.byte	0x00, 0xf0, 0x21, 0x00


	//----- nvinfo : EIATTR_KPARAM_INFO
	.align		4
.L_3647:
        /*0018*/ 	.byte	0x04, 0x17
        /*001a*/ 	.short	(.L_3649 - .L_3648)
.L_3648:
        /*001c*/ 	.word	0x00000000
        /*0020*/ 	.short	0x0005
        /*0022*/ 	.short	0x0020
        /*0024*/ 	.byte	0x00, 0xf0, 0x11, 0x00


	//----- nvinfo : EIATTR_KPARAM_INFO
	.align		4
.L_3649:
        /*0028*/ 	.byte	0x04, 0x17
        /*002a*/ 	.short	(.L_3651 - .L_3650)
.L_3650:
        /*002c*/ 	.word	0x00000000
        /*0030*/ 	.short	0x0004
        /*0032*/ 	.short	0x001c
        /*0034*/ 	.byte	0x00, 0xf0, 0x11, 0x00


	//----- nvinfo : EIATTR_KPARAM_INFO
	.align		4
.L_3651:
        /*0038*/ 	.byte	0x04, 0x17
        /*003a*/ 	.short	(.L_3653 - .L_3652)
.L_3652:
        /*003c*/ 	.word	0x00000000
        /*0040*/ 	.short	0x0003
        /*0042*/ 	.short	0x0018
        /*0044*/ 	.byte	0x00, 0xf0, 0x11, 0x00


	//----- nvinfo : EIATTR_KPARAM_INFO
	.align		4
.L_3653:
        /*0048*/ 	.byte	0x04, 0x17
        /*004a*/ 	.short	(.L_3655 - .L_3654)
.L_3654:
        /*004c*/ 	.word	0x00000000
        /*0050*/ 	.short	0x0002
        /*0052*/ 	.short	0x0010
        /*0054*/ 	.byte	0x00, 0xf0, 0x21, 0x00


	//----- nvinfo : EIATTR_KPARAM_INFO
	.align		4
.L_3655:
        /*0058*/ 	.byte	0x04, 0x17
        /*005a*/ 	.short	(.L_3657 - .L_3656)
.L_3656:
        /*005c*/ 	.word	0x00000000
        /*0060*/ 	.short	0x0001
        /*0062*/ 	.short	0x0008
        /*0064*/ 	.byte	0x00, 0xf0, 0x21, 0x00


	//----- nvinfo : EIATTR_KPARAM_INFO
	.align		4
.L_3657:
        /*0068*/ 	.byte	0x04, 0x17
        /*006a*/ 	.short	(.L_3659 - .L_3658)
.L_3658:
        /*006c*/ 	.word	0x00000000
        /*0070*/ 	.short	0x0000
        /*0072*/ 	.short	0x0000
        /*0074*/ 	.byte	0x00, 0xf0, 0x21, 0x00


	//----- nvinfo : EIATTR_SPARSE_MMA_MASK
	.align		4
.L_3659:
        /*0078*/ 	.byte	0x03, 0x50
        /*007a*/ 	.short	0x0000


	//----- nvinfo : EIATTR_MAXREG_COUNT
	.align		4
        /*007c*/ 	.byte	0x03, 0x1b
        /*007e*/ 	.short	0x00ff


	//----- nvinfo : EIATTR_MERCURY_ISA_VERSION
	.align		4
        /*0080*/ 	.byte	0x03, 0x5f
        /*0082*/ 	.short	0x0101


	//----- nvinfo : EIATTR_COOP_GROUP_MASK_REGIDS
	.align		4
        /*0084*/ 	.byte	0x04, 0x29
        /*0086*/ 	.short	(.L_3661 - .L_3660)


	//   ....[0]....
.L_3660:
        /*0088*/ 	.word	0xffffffff


	//   ....[1]....
        /*008c*/ 	.word	0xffffffff


	//   ....[2]....
        /*0090*/ 	.word	0xffffffff


	//   ....[3]....
        /*0094*/ 	.word	0xffffffff


	//   ....[4]....
        /*0098*/ 	.word	0xffffffff


	//----- nvinfo : EIATTR_COOP_GROUP_INSTR_OFFSETS
	.align		4
.L_3661:
        /*009c*/ 	.byte	0x04, 0x28
        /*009e*/ 	.short	(.L_3663 - .L_3662)


	//   ....[0]....
.L_3662:
        /*00a0*/ 	.word	0x000006f0


	//   ....[1]....
        /*00a4*/ 	.word	0x00000710


	//   ....[2]....
        /*00a8*/ 	.word	0x00000730


	//   ....[3]....
        /*00ac*/ 	.word	0x00000750


	//   ....[4]....
        /*00b0*/ 	.word	0x00000770


	//----- nvinfo : EIATTR_EXIT_INSTR_OFFSETS
	.align		4
.L_3663:
        /*00b4*/ 	.byte	0x04, 0x1c
        /*00b6*/ 	.short	(.L_3665 - .L_3664)


	//   ....[0]....
.L_3664:
        /*00b8*/ 	.word	0x00000790


	//   ....[1]....
        /*00bc*/ 	.word	0x00000cb0


	//   ....[2]....
        /*00c0*/ 	.word	0x00000cf0


	//   ....[3]....
        /*00c4*/ 	.word	0x00000d30


	//----- nvinfo : EIATTR_CRS_STACK_SIZE
	.align		4
.L_3665:
        /*00c8*/ 	.byte	0x04, 0x1e
        /*00ca*/ 	.short	(.L_3667 - .L_3666)
.L_3666:
        /*00cc*/ 	.word	0x00000000


	//----- nvinfo : EIATTR_CBANK_PARAM_SIZE
	.align		4
.L_3667:
        /*00d0*/ 	.byte	0x03, 0x19
        /*00d2*/ 	.short	0x0030


	//----- nvinfo : EIATTR_PARAM_CBANK
	.align		4
        /*00d4*/ 	.byte	0x04, 0x0a
        /*00d6*/ 	.short	(.L_3669 - .L_3668)
	.align		4
.L_3668:
        /*00d8*/ 	.word	index@(.nv.constant0._ZN43_GLOBAL__N__9ae7fba5_10_SoftMax_cu_9f978f6321softmax_warp_backwardIN3c104HalfES2_fLi8ELb0ELb1EEEvPT0_PKT_S7_iiiPKb)
        /*00dc*/ 	.short	0x0210
        /*00de*/ 	.short	0x0030


	//----- nvinfo : EIATTR_SW_WAR
	.align		4
.L_3669:
        /*00e0*/ 	.byte	0x04, 0x36
        /*00e2*/ 	.short	(.L_3671 - .L_3670)
.L_3670:
        /*00e4*/ 	.word	0x00000008
.L_3671:


//--------------------- .nv.info._ZN43_GLOBAL__N__9ae7fba5_10_SoftMax_cu_9f978f6321softmax_warp_backwardIN3c104HalfES2_fLi7ELb0ELb1EEEvPT0_PKT_S7_iiiPKb --------------------------
	.section	.nv.info._ZN43_GLOBAL__N__9ae7fba5_10_SoftMax_cu_9f978f6321softmax_warp_backwardIN3c104HalfES2_fLi7ELb0ELb1EEEvPT0_PKT_S7_iiiPKb,"",@"SHT_CUDA_INFO"
	.sectionflags	@""
	.align	4


	//----- nvinfo : EIATTR_CUDA_API_VERSION
	.align		4
        /*0000*/ 	.byte	0x04, 0x37
        /*0002*/ 	.short	(.L_3673 - .L_3672)
.L_3672:
        /*0004*/ 	.word	0x00000082


	//----- nvinfo : EIATTR_KPARAM_INFO
	.align		4
.L_3673:
        /*0008*/ 	.byte	0x04, 0x17
        /*000a*/ 	.short	(.L_3675 - .L_3674)
.L_3674:
        /*000c*/ 	.word	0x00000000
        /*0010*/ 	.short	0x0006
        /*0012*/ 	.short	0x0028
        /*0014*/ 	.byte	0x00, 0xf0, 0x21, 0x00


	//----- nvinfo : EIATTR_KPARAM_INFO
	.align		4
.L_3675:
        /*0018*/ 	.byte	0x04, 0x17
        /*001a*/ 	.short	(.L_3677 - .L_3676)
.L_3676:
        /*001c*/ 	.word	0x00000000
        /*0020*/ 	.short	0x0005
        /*0022*/ 	.short	0x0020
        /*0024*/ 	.byte	0x00, 0xf0, 0x11, 0x00


	//----- nvinfo : EIATTR_KPARAM_INFO
	.align		4
.L_3677:
        /*0028*/ 	.byte	0x04, 0x17
        /*002a*/ 	.short	(.L_3679 - .L_3678)
.L_3678:
        /*002c*/ 	.word	0x00000000
        /*0030*/ 	.short	0x0004
        /*0032*/ 	.short	0x001c
        /*0034*/ 	.byte	0x00, 0xf0, 0x11, 0x00


	//----- nvinfo : EIATTR_KPARAM_INFO
	.align		4
.L_3679:
        /*0038*/ 	.byte	0x04, 0x17
        /*003a*/ 	.short	(.L_3681 - .L_3680)
.L_3680:
        /*003c*/ 	.word	0x00000000
        /*0040*/ 	.short	0x0003
        /*0042*/ 	.short	0x0018
        /*0044*/ 	.byte	0x00, 0xf0, 0x11, 0x00


	//----- nvinfo : EIATTR_KPARAM_INFO
	.align		4
.L_3681:
        /*0048*/ 	.byte	0x04, 0x17
        /*004a*/ 	.short	(.L_3683 - .L_3682)
.L_3682:
        /*004c*/ 	.word	0x00000000
        /*0050*/ 	.short	0x0002
        /*0052*/ 	.short	0x0010
        /*0054*/ 	.byte	0x00, 0xf0, 0x21, 0x00


	//----- nvinfo : EIATTR_KPARAM_INFO
	.align		4
.L_3683:
        /*0058*/ 	.byte	0x04, 0x17
        /*005a*/ 	.short	(.L_3685 - .L_3684)
.L_3684:
        /*005c*/ 	.word	0x00000000
        /*0060*/ 	.short	0x0001
        /*0062*/ 	.short	0x0008
        /*0064*/ 	.byte	0x00, 0xf0, 0x21, 0x00


	//----- nvinfo : EIATTR_KPARAM_INFO
	.align		4
.L_3685:
        /*0068*/ 	.byte	0x04, 0x17
        /*006a*/ 	.short	(.L_3687 - .L_3686)
.L_3686:
        /*006c*/ 	.word	0x00000000
        /*0070*/ 	.short	0x0000
        /*0072*/ 	.short	0x0000
        /*0074*/ 	.byte	0x00, 0xf0, 0x21, 0x00


	//----- nvinfo : EIATTR_SPARSE_MMA_MASK
	.align		4
.L_3687:
        /*0078*/ 	.byte	0x03, 0x50
        /*007a*/ 	.short	0x0000


	//----- nvinfo : EIATTR_MAXREG_COUNT
	.align		4
        /*007c*/ 	.byte	0x03, 0x1b
        /*007e*/ 	.short	0x00ff


	//----- nvinfo : EIATTR_MERCURY_ISA_VERSION
	.align		4
        /*0080*/ 	.byte	0x03, 0x5f
        /*0082*/ 	.short	0x0101


	//----- nvinfo : EIATTR_COOP_GROUP_MASK_REGIDS
	.align		4
        /*0084*/ 	.byte	0x04, 0x29
        /*0086*/ 	.short	(.L_3689 - .L_3688)


	//   ....[0]....
.L_3688:
        /*0088*/ 	.word	0xffffffff


	//   ....[1]....
        /*008c*/ 	.word	0xffffffff


	//   ....[2]....
        /*0090*/ 	.word	0xffffffff


	//   ....[3]....
        /*0094*/ 	.word	0xffffffff


	//   ....[4]....
        /*0098*/ 	.word	0xffffffff


	//   ....[5]....
        /*009c*/ 	.word	0xffffffff


	//   ....[6]....
        /*00a0*/ 	.word	0xffffffff


	//   ....[7]....
        /*00a4*/ 	.word	0xffffffff


	//   ....[8]....
        /*00a8*/ 	.word	0xffffffff


	//   ....[9]....
        /*00ac*/ 	.word	0xffffffff


	//----- nvinfo : EIATTR_COOP_GROUP_INSTR_OFFSETS
	.align		4
.L_3689:
        /*00b0*/ 	.byte	0x04, 0x28
        /*00b2*/ 	.short	(.L_3691 - .L_3690)


	//   ....[0]....
.L_3690:
        /*00b4*/ 	.word	0x000006c0


	//   ....[1]....
        /*00b8*/ 	.word	0x00000700


	//   ....[2]....
        /*00bc*/ 	.word	0x00000760


	//   ....[3]....
        /*00c0*/ 	.word	0x00000780


	//   ....[4]....
        /*00c4*/ 	.word	0x000007a0


	//   ....[5]....
        /*00c8*/ 	.word	0x000007b0


	//   ....[6]....
        /*00cc*/ 	.word	0x000007f0


	//   ....[7]....
        /*00d0*/ 	.word	0x00000800


	//   ....[8]....
        /*00d4*/ 	.word	0x00000880


	//   ....[9]....
        /*00d8*/ 	.word	0x000008a0


	//----- nvinfo : EIATTR_EXIT_INSTR_OFFSETS
	.align		4
.L_3691:
        /*00dc*/ 	.byte	0x04, 0x1c
        /*00de*/ 	.short	(.L_3693 - .L_3692)


	//   ....[0]....
.L_3692:
        /*00e0*/ 	.word	0x000008b0


	//   ....[1]....
        /*00e4*/ 	.word	0x00000be0


	//   ....[2]....
        /*00e8*/ 	.word	0x00000df0


	//   ....[3]....
        /*00ec*/ 	.word	0x00000e50


	//   ....[4]....
        /*00f0*/ 	.word	0x00000e90


	//----- nvinfo : EIATTR_CRS_STACK_SIZE
	.align		4
.L_3693:
        /*00f4*/ 	.byte	0x04, 0x1e
        /*00f6*/ 	.short	(.L_3695 - .L_3694)
.L_3694:
        /*00f8*/ 	.word	0x00000000


	//----- nvinfo : EIATTR_CBANK_PARAM_SIZE
	.align		4
.L_3695:
        /*00fc*/ 	.byte	0x03, 0x19
        /*00fe*/ 	.short	0x0030


	//----- nvinfo : EIATTR_PARAM_CBANK
	.align		4
        /*0100*/ 	.byte	0x04, 0x0a
        /*0102*/ 	.short	(.L_3697 - .L_3696)
	.align		4
.L_3696:
        /*0104*/ 	.word	index@(.nv.constant0._ZN43_GLOBAL__N__9ae7fba5_10_SoftMax_cu_9f978f6321softmax_warp_backwardIN3c104HalfES2_fLi7ELb0ELb1EEEvPT0_PKT_S7_iiiPKb)
        /*0108*/ 	.short	0x0210
        /*010a*/ 	.short	0x0030


	//----- nvinfo : EIATTR_SW_WAR
	.align		4
.L_3697:
        /*010c*/ 	.byte	0x04, 0x36
        /*010e*/ 	.short	(.L_3699 - .L_3698)
.L_3698:
        /*0110*/ 	.word	0x00000008
.L_3699:


//--------------------- .nv.info._ZN43_GLOBAL__N__9ae7fba5_10_SoftMax_cu_9f978f6321softmax_warp_backwardIN3c104HalfES2_fLi6ELb0ELb1EEEvPT0_PKT_S7_iiiPKb --------------------------
	.section	.nv.info._ZN43_GLOBAL__N__9ae7fba5_10_SoftMax_cu_9f978f6321softmax_warp_backwardIN3c104HalfES2_fLi6ELb0ELb1EEEvPT0_PKT_S7_iiiPKb,"",@"SHT_CUDA_INFO"
	.sectionflags	@""
	.align	4


	//----- nvinfo : EIATTR_CUDA_API_VERSION
	.align		4
        /*0000*/ 	.byte	0x04, 0x37
        /*0002*/ 	.short	(.L_3701 - .L_3700)
.L_3700:
        /*0004*/ 	.word	0x00000082


	//----- nvinfo : EIATTR_KPARAM_INFO
	.align		4
.L_3701:
        /*0008*/ 	.byte	0x04, 0x17
        /*000a*/ 	.short	(.L_3703 - .L_3702)
.L_3702:
        /*000c*/ 	.word	0x00000000
        /*0010*/ 	.short	0x0006
        /*0012*/ 	.short	0x0028
        /*0014*/ 	.byte	0x00, 0xf0, 0x21, 0x00


	//----- nvinfo : EIATTR_KPARAM_INFO
	.align		4
.L_3703:
        /*0018*/ 	.byte	0x04, 0x17
        /*001a*/ 	.short	(.L_3705 - .L_3704)
.L_3704:
        /*001c*/ 	.word	0x00000000
        /*0020*/ 	.short	0x0005
        /*0022*/ 	.short	0x0020
        /*0024*/ 	.byte	0x00, 0xf0, 0x11, 0x00


	//----- nvinfo : EIATTR_KPARAM_INFO
	.align		4
.L_3705:
        /*0028*/ 	.byte	0x04, 0x17
        /*002a*/ 	.short	(.L_3707 - .L_3706)
.L_3706:
        /*002c*/ 	.word	0x00000000
        /*0030*/ 	.short	0x0004
        /*0032*/ 	.short	0x001c
        /*0034*/ 	.byte	0x00, 0xf0, 0x11, 0x00


	//----- nvinfo : EIATTR_KPARAM_INFO
	.align		4
.L_3707:
        /*0038*/ 	.byte	0x04, 0x17
        /*003a*/ 	.short	(.L_3709 - .L_3708)
.L_3708:
        /*003c*/ 	.word	0x00000000
        /*0040*/ 	.short	0x0003
        /*0042*/ 	.short	0x0018
        /*0044*/ 	.byte	0x00, 0xf0, 0x11, 0x00


	//----- nvinfo : EIATTR_KPARAM_INFO
	.align		4
.L_3709:
        /*0048*/ 	.byte	0x04, 0x17
        /*004a*/ 	.short	(.L_3711 - .L_3710)
.L_3710:
        /*004c*/ 	.word	0x00000000
        /*0050*/ 	.short	0x0002
        /*0052*/ 	.short	0x0010
        /*0054*/ 	.byte	0x00, 0xf0, 0x21, 0x00


	//----- nvinfo : EIATTR_KPARAM_INFO
	.align		4
.L_3711:
        /*0058*/ 	.byte	0x04, 0x17
        /*005a*/ 	.short	(.L_3713 - .L_3712)
.L_3712:
        /*005c*/ 	.word	0x00000000
        /*0060*/ 	.short	0x0001
        /*0062*/ 	.short	0x0008
        /*0064*/ 	.byte	0x00, 0xf0, 0x21, 0x00


	//----- nvinfo : EIATTR_KPARAM_INFO
	.align		4
.L_3713:
        /*0068*/ 	.byte	0x04, 0x17
        /*006a*/ 	.short	(.L_3715 - .L_3714)
.L_3714:
        /*006c*/ 	.word	0x00000000
        /*0070*/ 	.short	0x0000
        /*0072*/ 	.short	0x0000
        /*0074*/ 	.byte	0x00, 0xf0, 0x21, 0x00


	//----- nvinfo : EIATTR_SPARSE_MMA_MASK
	.align		4
.L_3715:
        /*0078*/ 	.byte	0x03, 0x50
        /*007a*/ 	.short	0x0000


	//----- nvinfo : EIATTR_MAXREG_COUNT
	.align		4
        /*007c*/ 	.byte	0x03, 0x1b
        /*007e*/ 	.short	0x00ff


	//----- nvinfo : EIATTR_MERCURY_ISA_VERSION
	.align		4
        /*0080*/ 	.byte	0x03, 0x5f
        /*0082*/ 	.short	0x0101


	//----- nvinfo : EIATTR_COOP_GROUP_MASK_REGIDS
	.align		4
        /*0084*/ 	.byte	0x04, 0x29
        /*0086*/ 	.short	(.L_3717 - .L_3716)


	//   ....[0]....
.L_3716:
        /*0088*/ 	.word	0xffffffff


	//   ....[1]....
        /*008c*/ 	.word	0xffffffff


	//   ....[2]....
        /*0090*/ 	.word	0xffffffff


	//   ....[3]....
        /*0094*/ 	.word	0xffffffff


	//   ....[4]....
        /*0098*/ 	.word	0xffffffff


	//   ....[5]....
        /*009c*/ 	.word	0xffffffff


	//   ....[6]....
        /*00a0*/ 	.word	0xffffffff


	//   ....[7]....
        /*00a4*/ 	.word	0xffffffff


	//   ....[8]....
        /*00a8*/ 	.word	0xffffffff


	//   ....[9]....
        /*00ac*/ 	.word	0xffffffff


	//----- nvinfo : EIATTR_COOP_GROUP_INSTR_OFFSETS
	.align		4
.L_3717:
        /*00b0*/ 	.byte	0x04, 0x28
        /*00b2*/ 	.short	(.L_3719 - .L_3718)


	//   ....[0]....
.L_3718:
        /*00b4*/ 	.word	0x00000490


	//   ....[1]....
        /*00b8*/ 	.word	0x000004a0


	//   ....[2]....
        /*00bc*/ 	.word	0x000004d0


	//   ....[3]....
        /*00c0*/ 	.word	0x000004e0


	//   ....[4]....
        /*00c4*/ 	.word	0x00000510


	//   ....[5]....
        /*00c8*/ 	.word	0x00000520


	//   ....[6]....
        /*00cc*/ 	.word	0x00000550


	//   ....[7]....
        /*00d0*/ 	.word	0x00000560


	//   ....[8]....
        /*00d4*/ 	.word	0x000005c0


	//   ....[9]....
        /*00d8*/ 	.word	0x000005e0


	//----- nvinfo : EIATTR_EXIT_INSTR_OFFSETS
	.align		4
.L_3719:
        /*00dc*/ 	.byte	0x04, 0x1c
        /*00de*/ 	.short	(.L_3721 - .L_3720)


	//   ....[0]....
.L_3720:
        /*00e0*/ 	.word	0x00000600


	//   ....[1]....
        /*00e4*/ 	.word	0x00000780


	//   ....[2]....
        /*00e8*/ 	.word	0x00000870


	//   ....[3]....
        /*00ec*/ 	.word	0x000008d0


	//   ....[4]....
        /*00f0*/ 	.word	0x00000910


	//----- nvinfo : EIATTR_CRS_STACK_SIZE
	.align		4
.L_3721:
        /*00f4*/ 	.byte	0x04, 0x1e
        /*00f6*/ 	.short	(.L_3723 - .L_3722)
.L_3722:
        /*00f8*/ 	.word	0x00000000


	//----- nvinfo : EIATTR_CBANK_PARAM_SIZE
	.align		4
.L_3723:
        /*00fc*/ 	.byte	0x03, 0x19
        /*00fe*/ 	.short	0x0030


	//----- nvinfo : EIATTR_PARAM_CBANK
	.align		4
        /*0100*/ 	.byte	0x04, 0x0a
        /*0102*/ 	.short	(.L_3725 - .L_3724)
	.align		4
.L_3724:
        /*0104*/ 	.word	index@(.nv.constant0._ZN43_GLOBAL__N__9ae7fba5_10_SoftMax_cu_9f978f6321softmax_warp_backwardIN3c104HalfES2_fLi6ELb0ELb1EEEvPT0_PKT_S7_iiiPKb)
        /*0108*/ 	.short	0x0210
        /*010a*/ 	.short	0x0030


	//----- nvinfo : EIATTR_SW_WAR
	.align		4
.L_3725:
        /*010c*/ 	.byte	0x04, 0x36
        /*010e*/ 	.short	(.L_3727 - .L_3726)
.L_3726:
        /*0110*/ 	.word	0x00000008
.L_3727:


//--------------------- .nv.info._ZN43_GLOBAL__N__9ae7fba5_10_SoftMax_cu_9f978f6321softmax_warp_backwardIN3c104HalfES2_fLi5ELb0ELb1EEEvPT0_PKT_S7_iiiPKb --------------------------
	.section	.nv.info._ZN43_GLOBAL__N__9ae7fba5_10_SoftMax_cu_9f978f6321softmax_warp_backwardIN3c104HalfES2_fLi5ELb0ELb1EEEvPT0_PKT_S7_iiiPKb,"",@"SHT_CUDA_INFO"
	.sectionflags	@""
	.align	4


	//----- nvinfo : EIATTR_CUDA_API_VERSION
	.align		4
        /*0000*/ 	.byte	0x04, 0x37
        /*0002*/ 	.short	(.L_3729 - .L_3728)
.L_3728:
        /*0004*/ 	.word	0x00000082


	//----- nvinfo : EIATTR_KPARAM_INFO
	.align		4
.L_3729:
        /*0008*/ 	.byte	0x04, 0x17
        /*000a*/ 	.short	(.L_3731 - .L_3730)
.L_3730:
        /*000c*/ 	.word	0x00000000
        /*0010*/ 	.short	0x0006
        /*0012*/ 	.short	0x0028
        /*0014*/ 	.byte	0x00, 0xf0, 0x21, 0x00


	//----- nvinfo : EIATTR_KPARAM_INFO
	.align		4
.L_3731:
        /*0018*/ 	.byte	0x04, 0x17
        /*001a*/ 	.short	(.L_3733 - .L_3732)
.L_3732:
        /*001c*/ 	.word	0x00000000
        /*0020*/ 	.short	0x0005
        /*0022*/ 	.short	0x0020
        /*0024*/ 	.byte	0x00, 0xf0, 0x11, 0x00


	//----- nvinfo : EIATTR_KPARAM_INFO
	.align		4
.L_3733:
        /*0028*/ 	.byte	0x04, 0x17
        /*002a*/ 	.short	(.L_3735 - .L_3734)
.L_3734:
        /*002c*/ 	.word	0x00000000
        /*0030*/ 	.short	0x0004
        /*0032*/ 	.short	0x001c
        /*0034*/ 	.byte	0x00, 0xf0, 0x11, 0x00


	//----- nvinfo : EIATTR_KPARAM_INFO
	.align		4
.L_3735:
        /*0038*/ 	.byte	0x04, 0x17
        /*003a*/ 	.short	(.L_3737 - .L_3736)
.L_3736:
        /*003c*/ 	.word	0x00000000
        /*0040*/ 	.short	0x0003
        /*0042*/ 	.short	0x0018
        /*0044*/ 	.byte	0x00, 0xf0, 0x11, 0x00


	//----- nvinfo : EIATTR_KPARAM_INFO
	.align		4
.L_3737:
        /*0048*/ 	.byte	0x04, 0x17
        /*004a*/ 	.short	(.L_3739 - .L_3738)
.L_3738:
        /*004c*/ 	.word	0x00000000
        /*0050*/ 	.short	0x0002
        /*0052*/ 	.short	0x0010
        /*0054*/ 	.byte	0x00, 0xf0, 0x21, 0x00


	//----- nvinfo : EIATTR_KPARAM_INFO
	.align		4
.L_3739:
        /*0058*/ 	.byte	0x04, 0x17
        /*005a*/ 	.short	(.L_3741 - .L_3740)
.L_3740:
        /*005c*/ 	.word	0x00000000
        /*0060*/ 	.short	0x0001
        /*0062*/ 	.short	0x0008
        /*0064*/ 	.byte	0x00, 0xf0, 0x21, 0x00


	//----- nvinfo : EIATTR_KPARAM_INFO
	.align		4
.L_3741:
        /*0068*/ 	.byte	0x04, 0x17
        /*006a*/ 	.short	(.L_3743 - .L_3742)
.L_3742:
        /*006c*/ 	.word	0x00000000
        /*0070*/ 	.short	0x0000
        /*0072*/ 	.short	0x0000
        /*0074*/ 	.byte	0x00, 0xf0, 0x21, 0x00


	//----- nvinfo : EIATTR_SPARSE_MMA_MASK
	.align		4
.L_3743:
        /*0078*/ 	.byte	0x03, 0x50
        /*007a*/ 	.short	0x0000


	//----- nvinfo : EIATTR_MAXREG_COUNT
	.align		4
        /*007c*/ 	.byte	0x03, 0x1b
        /*007e*/ 	.short	0x00ff


	//----- nvinfo : EIATTR_MERCURY_ISA_VERSION
	.align		4
        /*0080*/ 	.byte	0x03, 0x5f
        /*0082*/ 	.short	0x0101


	//----- nvinfo : EIATTR_COOP_GROUP_MASK_REGIDS
	.align		4
        /*0084*/ 	.byte	0x04, 0x29
        /*0086*/ 	.short	(.L_3745 - .L_3744)


	//   ....[0]....
.L_3744:
        /*0088*/ 	.word	0xffffffff


	//   ....[1]....
        /*008c*/ 	.word	0xffffffff


	//   ....[2]....
        /*0090*/ 	.word	0xffffffff


	//   ....[3]....
        /*0094*/ 	.word	0xffffffff


	//   ....[4]....
        /*0098*/ 	.word	0xffffffff


	//   ....[5]....
        /*009c*/ 	.word	0xffffffff


	//   ....[6]....
        /*00a0*/ 	.word	0xffffffff


	//   ....[7]....
        /*00a4*/ 	.word	0xffffffff


	//   ....[8]....
        /*00a8*/ 	.word	0xffffffff


	//   ....[9]....
        /*00ac*/ 	.word	0xffffffff


	//----- nvinfo : EIATTR_COOP_GROUP_INSTR_OFFSETS
	.align		4
.L_3745:
        /*00b0*/ 	.byte	0x04, 0x28
        /*00b2*/ 	.short	(.L_3747 - .L_3746)


	//   ....[0]....
.L_3746:
        /*00b4*/ 	.word	0x00000380


	//   ....[1]....
        /*00b8*/ 	.word	0x000003b0


	//   ....[2]....
        /*00bc*/ 	.word	0x000003d0


	//   ....[3]....
        /*00c0*/ 	.word	0x00000400


	//   ....[4]....
        /*00c4*/ 	.word	0x00000430


	//   ....[5]....
        /*00c8*/ 	.word	0x00000460


	//   ....[6]....
        /*00cc*/ 	.word	0x00000490


	//   ....[7]....
        /*00d0*/ 	.word	0x000004b0


	//   ....[8]....
        /*00d4*/ 	.word	0x000004d0


	//   ....[9]....
        /*00d8*/ 	.word	0x000004f0


	//----- nvinfo : EIATTR_EXIT_INSTR_OFFSETS
	.align		4
.L_3747:
        /*00dc*/ 	.byte	0x04, 0x1c
        /*00de*/ 	.short	(.L_3749 - .L_3748)


	//   ....[0]....
.L_3748:
        /*00e0*/ 	.word	0x00000500


	//   ....[1]....
        /*00e4*/ 	.word	0x00000600


	//   ....[2]....
        /*00e8*/ 	.word	0x00000610


	//   ....[3]....
        /*00ec*/ 	.word	0x000006c0


	//   ....[4]....
        /*00f0*/ 	.word	0x00000700


	//----- nvinfo : EIATTR_CRS_STACK_SIZE
	.align		4
.L_3749:
        /*00f4*/ 	.byte	0x04, 0x1e
        /*00f6*/ 	.short	(.L_3751 - .L_3750)
.L_3750:
        /*00f8*/ 	.word	0x00000000


	//----- nvinfo : EIATTR_CBANK_PARAM_SIZE
	.align		4
.L_3751:
        /*00fc*/ 	.byte	0x03, 0x19
        /*00fe*/ 	.short	0x0030


	//----- nvinfo : EIATTR_PARAM_CBANK
	.align		4
        /*0100*/ 	.byte	0x04, 0x0a
        /*0102*/ 	.short	(.L_3753 - .L_3752)
	.align		4
.L_3752:
        /*0104*/ 	.word	index@(.nv.constant0._ZN43_GLOBAL__N__9ae7fba5_10_SoftMax_cu_9f978f6321softmax_warp_backwardIN3c104HalfES2_fLi5ELb0ELb1EEEvPT0_PKT_S7_iiiPKb)
        /*0108*/ 	.short	0x0210
        /*010a*/ 	.short	0x0030


	//----- nvinfo : EIATTR_SW_WAR
	.align		4
.L_3753:
        /*010c*/ 	.byte	0x04, 0x36
        /*010e*/ 	.short	(.L_3755 - .L_3754)
.L_3754:
        /*0110*/ 	.word	0x00000008
.L_3755:


//--------------------- .nv.info._ZN43_GLOBAL__N__9ae7fba5_10_SoftMax_cu_9f978f6321softmax_warp_backwardIN3c104HalfES2_fLi4ELb0ELb1EEEvPT0_PKT_S7_iiiPKb --------------------------
	.section	.nv.info._ZN43_GLOBAL__N__9ae7fba5_10_SoftMax_cu_9f978f6321softmax_warp_backwardIN3c104HalfES2_fLi4ELb0ELb1EEEvPT0_PKT_S7_iiiPKb,"",@"SHT_CUDA_INFO"
	.sectionflags	@""
	.align	4


	//----- nvinfo : EIATTR_CUDA_API_VERSION
	.align		4
        /*0000*/ 	.byte	0x04, 0x37
        /*0002*/ 	.short	(.L_3757 - .L_3756)
.L_3756:
        /*0004*/ 	.word	0x00000082


	//----- nvinfo : EIATTR_KPARAM_INFO
	.align		4
.L_3757:
        /*0008*/ 	.byte	0x04, 0x17
        /*000a*/ 	.short	(.L_3759 - .L_3758)
.L_3758:
        /*000c*/ 	.word	0x00000000
        /*0010*/ 	.short	0x0006
        /*0012*/ 	.short	0x0028
        /*0014*/ 	.byte	0x00, 0xf0, 0x21, 0x00


	//----- nvinfo : EIATTR_KPARAM_INFO
	.align		4
.L_3759:
        /*0018*/ 	.byte	0x04, 0x17
        /*001a*/ 	.short	(.L_3761 - .L_3760)
.L_3760:
        /*001c*/ 	.word	0x00000000
        /*0020*/ 	.short	0x0005
        /*0022*/ 	.short	0x0020
        /*0024*/ 	.byte	0x00, 0xf0, 0x11, 0x00


	//----- nvinfo : EIATTR_KPARAM_INFO
	.align		4
.L_3761:
        /*0028*/ 	.byte	0x04, 0x17
        /*002a*/ 	.short	(.L_3763 - .L_3762)
.L_3762:
        /*002c*/ 	.word	0x00000000
        /*0030*/ 	.short	0x0004
        /*0032*/ 	.short	0x001c
        /*0034*/ 	.byte	0x00, 0xf0, 0x11, 0x00


	//----- nvinfo : EIATTR_KPARAM_INFO
	.align		4
.L_3763:
        /*0038*/ 	.byte	0x04, 0x17
        /*003a*/ 	.short	(.L_3765 - .L_3764)
.L_3764:
        /*003c*/ 	.word	0x00000000
        /*0040*/ 	.short	0x0003
        /*0042*/ 	.short	0x0018
        /*0044*/ 	.byte	0x00, 0xf0, 0x11, 0x00


	//----- nvinfo : EIATTR_KPARAM_INFO
	.align		4
.L_3765:
        /*0048*/ 	.byte	0x04, 0x17
        /*004a*/ 	.short	(.L_3767 - .L_3766)
.L_3766:
        /*004c*/ 	.word	0x00000000
        /*0050*/ 	.short	0x0002
        /*0052*/ 	.short	0x0010
        /*0054*/ 	.byte	0x00, 0xf0, 0x21, 0x00


	//----- nvinfo : EIATTR_KPARAM_INFO
	.align		4
.L_3767:
        /*0058*/ 	.byte	0x04, 0x17
        /*005a*/ 	.short	(.L_3769 - .L_3768)
.L_3768:
        /*005c*/ 	.word	0x00000000
        /*0060*/ 	.short	0x0001
        /*0062*/ 	.short	0x0008
        /*0064*/ 	.byte	0x00, 0xf0, 0x21, 0x00


	//----- nvinfo : EIATTR_KPARAM_INFO
	.align		4
.L_3769:
        /*0068*/ 	.byte	0x04, 0x17
        /*006a*/ 	.short	(.L_3771 - .L_3770)
.L_3770:
        /*006c*/ 	.word	0x00000000
        /*0070*/ 	.short	0x0000
        /*0072*/ 	.short	0x0000
        /*0074*/ 	.byte	0x00, 0xf0, 0x21, 0x00


	//----- nvinfo : EIATTR_SPARSE_MMA_MASK
	.align		4
.L_3771:
        /*0078*/ 	.byte	0x03, 0x50
        /*007a*/ 	.short	0x0000


	//----- nvinfo : EIATTR_MAXREG_COUNT
	.align		4
        /*007c*/ 	.byte	0x03, 0x1b
        /*007e*/ 	.short	0x00ff


	//----- nvinfo : EIATTR_MERCURY_ISA_VERSION
	.align		4
        /*0080*/ 	.byte	0x03, 0x5f
        /*0082*/ 	.short	0x0101


	//----- nvinfo : EIATTR_COOP_GROUP_MASK_REGIDS
	.align		4
        /*0084*/ 	.byte	0x04, 0x29
        /*0086*/ 	.short	(.L_3773 - .L_3772)


	//   ....[0]....
.L_3772:
        /*0088*/ 	.word	0xffffffff


	//   ....[1]....
        /*008c*/ 	.word	0xffffffff


	//   ....[2]....
        /*0090*/ 	.word	0xffffffff


	//   ....[3]....
        /*0094*/ 	.word	0xffffffff


	//   ....[4]....
        /*0098*/ 	.word	0xffffffff


	//   ....[5]....
        /*009c*/ 	.word	0xffffffff


	//   ....[6]....
        /*00a0*/ 	.word	0xffffffff


	//   ....[7]....
        /*00a4*/ 	.word	0xffffffff


	//----- nvinfo : EIATTR_COOP_GROUP_INSTR_OFFSETS
	.align		4
.L_3773:
        /*00a8*/ 	.byte	0x04, 0x28
        /*00aa*/ 	.short	(.L_3775 - .L_3774)


	//   ....[0]....
.L_3774:
        /*00ac*/ 	.word	0x00000380


	//   ....[1]....
        /*00b0*/ 	.word	0x000003b0


	//   ....[2]....
        /*00b4*/ 	.word	0x000003d0


	//   ....[3]....
        /*00b8*/ 	.word	0x00000400


	//   ....[4]....
        /*00bc*/ 	.word	0x00000430


	//   ....[5]....
        /*00c0*/ 	.word	0x00000460


	//   ....[6]....
        /*00c4*/ 	.word	0x00000490


	//   ....[7]....
        /*00c8*/ 	.word	0x000004b0


	//----- nvinfo : EIATTR_EXIT_INSTR_OFFSETS
	.align		4
.L_3775:
        /*00cc*/ 	.byte	0x04, 0x1c
        /*00ce*/ 	.short	(.L_3777 - .L_3776)


	//   ....[0]....
.L_3776:
        /*00d0*/ 	.word	0x000004c0


	//   ....[1]....
        /*00d4*/ 	.word	0x000005c0


	//   ....[2]....
        /*00d8*/ 	.word	0x000005d0


	//   ....[3]....
        /*00dc*/ 	.word	0x00000680


	//   ....[4]....
        /*00e0*/ 	.word	0x000006c0


	//----- nvinfo : EIATTR_CRS_STACK_SIZE
	.align		4
.L_3777:
        /*00e4*/ 	.byte	0x04, 0x1e
        /*00e6*/ 	.short	(.L_3779 - .L_3778)
.L_3778:
        /*00e8*/ 	.word	0x00000000


	//----- nvinfo : EIATTR_CBANK_PARAM_SIZE
	.align		4
.L_3779:
        /*00ec*/ 	.byte	0x03, 0x19
        /*00ee*/ 	.short	0x0030


	//----- nvinfo : EIATTR_PARAM_CBANK
	.align		4
        /*00f0*/ 	.byte	0x04, 0x0a
        /*00f2*/ 	.short	(.L_3781 - .L_3780)
	.align		4
.L_3780:
        /*00f4*/ 	.word	index@(.nv.constant0._ZN43_GLOBAL__N__9ae7fba5_10_SoftMax_cu_9f978f6321softmax_warp_backwardIN3c104HalfES2_fLi4ELb0ELb1EEEvPT0_PKT_S7_iiiPKb)
        /*00f8*/ 	.short	0x0210
        /*00fa*/ 	.short	0x0030


	//----- nvinfo : EIATTR_SW_WAR
	.align		4
.L_3781:
        /*00fc*/ 	.byte	0x04, 0x36
        /*00fe*/ 	.short	(.L_3783 - .L_3782)
.L_3782:
        /*0100*/ 	.word	0x00000008
.L_3783:


//--------------------- .nv.info._ZN43_GLOBAL__N__9ae7fba5_10_SoftMax_cu_9f978f6321softmax_warp_backwardIN3c104HalfES2_fLi3ELb0ELb1EEEvPT0_PKT_S7_iiiPKb --------------------------
	.section	.nv.info._ZN43_GLOBAL__N__9ae7fba5_10_SoftMax_cu_9f978f6321softmax_warp_backwardIN3c104HalfES2_fLi3ELb0ELb1EEEvPT0_PKT_S7_iiiPKb,"",@"SHT_CUDA_INFO"
	.sectionflags	@""
	.align	4


	//----- nvinfo : EIATTR_CUDA_API_VERSION
	.align		4
        /*0000*/ 	.byte	0x04, 0x37
        /*0002*/ 	.short	(.L_3785 - .L_3784)
.L_3784:
        /*0004*/ 	.word	0x00000082


	//----- nvinfo : EIATTR_KPARAM_INFO
	.align		4
.L_3785:
        /*0008*/ 	.byte	0x04, 0x17
        /*000a*/ 	.short	(.L_3787 - .L_3786)
.L_3786:
        /*000c*/ 	.word	0x00000000
        /*0010*/ 	.short	0x0006
        /*0012*/ 	.short	0x0028
        /*0014*/ 	.byte	0x00, 0xf0, 0x21, 0x00


	//----- nvinfo : EIATTR_KPARAM_INFO
	.align		4
.L_3787:
        /*0018*/ 	.byte	0x04, 0x17
        /*001a*/ 	.short	(.L_3789 - .L_3788)
.L_3788:
        /*001c*/ 	.word	0x00000000
        /*0020*/ 	.short	0x0005
        /*0022*/ 	.short	0x0020
        /*0024*/ 	.byte	0x00, 0xf0, 0x11, 0x00


	//----- nvinfo : EIATTR_KPARAM_INFO
	.align		4
.L_3789:
        /*0028*/ 	.byte	0x04, 0x17
        /*002a*/ 	.short	(.L_3791 - .L_3790)
.L_3790:
        /*002c*/ 	.word	0x00000000
        /*0030*/ 	.short	0x0004
        /*0032*/ 	.short	0x001c
        /*0034*/ 	.byte	0x00, 0xf0, 0x11, 0x00


	//----- nvinfo : EIATTR_KPARAM_INFO
	.align		4
.L_3791:
        /*0038*/ 	.byte	0x04, 0x17
        /*003a*/ 	.short	(.L_3793 - .L_3792)
.L_3792:
        /*003c*/ 	.word	0x00000000
        /*0040*/ 	.short	0x0003
        /*0042*/ 	.short	0x0018
        /*0044*/ 	.byte	0x00, 0xf0, 0x11, 0x00


	//----- nvinfo : EIATTR_KPARAM_INFO
	.align		4
.L_3793:
        /*0048*/ 	.byte	0x04, 0x17
        /*004a*/ 	.short	(.L_3795 - .L_3794)
.L_3794:
        /*004c*/ 	.word	0x00000000
        /*0050*/ 	.short	0x0002
        /*0052*/ 	.short	0x0010
        /*0054*/ 	.byte	0x00, 0xf0, 0x21, 0x00


	//----- nvinfo : EIATTR_KPARAM_INFO
	.align		4
.L_3795:
        /*0058*/ 	.byte	0x04, 0x17
        /*005a*/ 	.short	(.L_3797 - .L_3796)
.L_3796:
        /*005c*/ 	.word	0x00000000
        /*0060*/ 	.short	0x0001
        /*0062*/ 	.short	0x0008
        /*0064*/ 	.byte	0x00, 0xf0, 0x21, 0x00


	//----- nvinfo : EIATTR_KPARAM_INFO
	.align		4
.L_3797:
        /*0068*/ 	.byte	0x04, 0x17
        /*006a*/ 	.short	(.L_3799 - .L_3798)
.L_3798:
        /*006c*/ 	.word	0x00000000
        /*0070*/ 	.short	0x0000
        /*0072*/ 	.short	0x0000
        /*0074*/ 	.byte	0x00, 0xf0, 0x21, 0x00


	//----- nvinfo : EIATTR_SPARSE_MMA_MASK
	.align		4
.L_3799:
        /*0078*/ 	.byte	0x03, 0x50
        /*007a*/ 	.short	0x0000


	//----- nvinfo : EIATTR_MAXREG_COUNT
	.align		4
        /*007c*/ 	.byte	0x03, 0x1b
        /*007e*/ 	.short	0x00ff


	//----- nvinfo : EIATTR_MERCURY_ISA_VERSION
	.align		4
        /*0080*/ 	.byte	0x03, 0x5f
        /*0082*/ 	.short	0x0101


	//----- nvinfo : EIATTR_COOP_GROUP_MASK_REGIDS
	.align		4
        /*0084*/ 	.byte	0x04, 0x29
        /*0086*/ 	.short	(.L_3801 - .L_3800)


	//   ....[0]....
.L_3800:
        /*0088*/ 	.word	0xffffffff


	//   ....[1]....
        /*008c*/ 	.word	0xffffffff


	//   ....[2]....
        /*0090*/ 	.word	0xffffffff


	//   ....[3]....
        /*0094*/ 	.word	0xffffffff


	//   ....[4]....
        /*0098*/ 	.word	0xffffffff


	//   ....[5]....
        /*009c*/ 	.word	0xffffffff


	//----- nvinfo : EIATTR_COOP_GROUP_INSTR_OFFSETS
	.align		4
.L_3801:
        /*00a0*/ 	.byte	0x04, 0x28
        /*00a2*/ 	.short	(.L_3803 - .L_3802)


	//   ....[0]....
.L_3802:
        /*00a4*/ 	.word	0x00000380


	//   ....[1]....
        /*00a8*/ 	.word	0x000003b0


	//   ....[2]....
        /*00ac*/ 	.word	0x000003e0


	//   ....[3]....
        /*00b0*/ 	.word	0x00000400


	//   ....[4]....
        /*00b4*/ 	.word	0x00000440


	//   ....[5]....
        /*00b8*/ 	.word	0x00000470


	//----- nvinfo : EIATTR_EXIT_INSTR_OFFSETS
	.align		4
.L_3803:
        /*00bc*/ 	.byte	0x04, 0x1c
        /*00be*/ 	.short	(.L_3805 - .L_3804)


	//   ....[0]....
.L_3804:
        /*00c0*/ 	.word	0x00000480


	//   ....[1]....
        /*00c4*/ 	.word	0x00000570


	//   ....[2]....
        /*00c8*/ 	.word	0x00000580


	//   ....[3]....
        /*00cc*/ 	.word	0x00000640


	//   ....[4]....
        /*00d0*/ 	.word	0x00000680


	//----- nvinfo : EIATTR_CRS_STACK_SIZE
	.align		4
.L_3805:
        /*00d4*/ 	.byte	0x04, 0x1e
        /*00d6*/ 	.short	(.L_3807 - .L_3806)
.L_3806:
        /*00d8*/ 	.word	0x00000000


	//----- nvinfo : EIATTR_CBANK_PARAM_SIZE
	.align		4
.L_3807:
        /*00dc*/ 	.byte	0x03, 0x19
        /*00de*/ 	.short	0x0030


	//----- nvinfo : EIATTR_PARAM_CBANK
	.align		4
        /*00e0*/ 	.byte	0x04, 0x0a
        /*00e2*/ 	.short	(.L_3809 - .L_3808)
	.align		4
.L_3808:
        /*00e4*/ 	.word	index@(.nv.constant0._ZN43_GLOBAL__N__9ae7fba5_10_SoftMax_cu_9f978f6321softmax_warp_backwardIN3c104HalfES2_fLi3ELb0ELb1EEEvPT0_PKT_S7_iiiPKb)
        /*00e8*/ 	.short	0x0210
        /*00ea*/ 	.short	0x0030


	//----- nvinfo : EIATTR_SW_WAR
	.align		4
.L_3809:
        /*00ec*/ 	.byte	0x04, 0x36
        /*00ee*/ 	.short	(.L_3811 - .L_3810)
.L_3810:
        /*00f0*/ 	.word	0x00000008
.L_3811:


//--------------------- .nv.info._ZN43_GLOBAL__N__9ae7fba5_10_SoftMax_cu_9f978f6321softmax_warp_backwardIN3c104HalfES2_fLi2ELb0ELb1EEEvPT0_PKT_S7_iiiPKb --------------------------
	.section	.nv.info._ZN43_GLOBAL__N__9ae7fba5_10_SoftMax_cu_9f978f6321softmax_warp_backwardIN3c104HalfES2_fLi2ELb0ELb1EEEvPT0_PKT_S7_iiiPKb,"",@"SHT_CUDA_INFO"
	.sectionflags	@""
	.align	4


	//----- nvinfo : EIATTR_CUDA_API_VERSION
	.align		4
        /*0000*/ 	.byte	0x04, 0x37
        /*0002*/ 	.short	(.L_3813 - .L_3812)
.L_3812:
        /*0004*/ 	.word	0x00000082


	//----- nvinfo : EIATTR_KPARAM_INFO
	.align		4
.L_3813:
        /*0008*/ 	.byte	0x04, 0x17
        /*000a*/ 	.short	(.L_3815 - .L_3814)
.L_3814:
        /*000c*/ 	.word	0x00000000
        /*0010*/ 	.short	0x0006
        /*0012*/ 	.short	0x0028
        /*0014*/ 	.byte	0x00, 0xf0, 0x21, 0x00


	//----- nvinfo : EIATTR_KPARAM_INFO
	.align		4
.L_3815:
        /*0018*/ 	.byte	0x04, 0x17
        /*001a*/ 	.short	(.L_3817 - .L_3816)
.L_3816:
        /*001c*/ 	.word	0x00000000
        /*0020*/ 	.short	0x0005
        /*0022*/ 	.short	0x0020
        /*0024*/ 	.byte	0x00, 0xf0, 0x11, 0x00


	//----- nvinfo : EIATTR_KPARAM_INFO
	.align		4
.L_3817:
        /*0028*/ 	.byte	0x04, 0x17
        /*002a*/ 	.short	(.L_3819 - .L_3818)
.L_3818:
        /*002c*/ 	.word	0x00000000
        /*0030*/ 	.short	0x0004
        /*0032*/ 	.short	0x001c
        /*0034*/ 	.byte	0x00, 0xf0, 0x11, 0x00


	//----- nvinfo : EIATTR_KPARAM_INFO
	.align		4
.L_3819:
        /*0038*/ 	.byte	0x04, 0x17
        /*003a*/ 	.short	(.L_3821 - .L_3820)
.L_3820:
        /*003c*/ 	.word	0x00000000
        /*0040*/ 	.short	0x0003
        /*0042*/ 	.short	0x0018
        /*0044*/ 	.byte	0x00, 0xf0, 0x11, 0x00


	//----- nvinfo : EIATTR_KPARAM_INFO
	.align		4
.L_3821:
        /*0048*/ 	.byte	0x04, 0x17
        /*004a*/ 	.short	(.L_3823 - .L_3822)
.L_3822:
        /*004c*/ 	.word	0x00000000
        /*0050*/ 	.short	0x0002
        /*0052*/ 	.short	0x0010
        /*0054*/ 	.byte	0x00, 0xf0, 0x21, 0x00


	//----- nvinfo : EIATTR_KPARAM_INFO
	.align		4
.L_3823:
        /*0058*/ 	.byte	0x04, 0x17
        /*005a*/ 	.short	(.L_3825 - .L_3824)
.L_3824:
        /*005c*/ 	.word	0x00000000
        /*0060*/ 	.short	0x0001
        /*0062*/ 	.short	0x0008
        /*0064*/ 	.byte	0x00, 0xf0, 0x21, 0x00


	//----- nvinfo : EIATTR_KPARAM_INFO
	.align		4
.L_3825:
        /*0068*/ 	.byte	0x04, 0x17
        /*006a*/ 	.short	(.L_3827 - .L_3826)
.L_3826:
        /*006c*/ 	.word	0x00000000
        /*0070*/ 	.short	0x0000
        /*0072*/ 	.short	0x0000
        /*0074*/ 	.byte	0x00, 0xf0, 0x21, 0x00


	//----- nvinfo : EIATTR_SPARSE_MMA_MASK
	.align		4
.L_3827:
        /*0078*/ 	.byte	0x03, 0x50
        /*007a*/ 	.short	0x0000


	//----- nvinfo : EIATTR_MAXREG_COUNT
	.align		4
        /*007c*/ 	.byte	0x03, 0x1b
        /*007e*/ 	.short	0x00ff


	//----- nvinfo : EIATTR_MERCURY_ISA_VERSION
	.align		4
        /*0080*/ 	.byte	0x03, 0x5f
        /*0082*/ 	.short	0x0101


	//----- nvinfo : EIATTR_COOP_GROUP_MASK_REGIDS
	.align		4
        /*0084*/ 	.byte	0x04, 0x29
        /*0086*/ 	.short	(.L_3829 - .L_3828)


	//   ....[0]....
.L_3828:
        /*0088*/ 	.word	0xffffffff


	//   ....[1]....
        /*008c*/ 	.word	0xffffffff


	//   ....[2]....
        /*0090*/ 	.word	0xffffffff


	//   ....[3]....
        /*0094*/ 	.word	0xffffffff


	//----- nvinfo : EIATTR_COOP_GROUP_INSTR_OFFSETS
	.align		4
.L_3829:
        /*0098*/ 	.byte	0x04, 0x28
        /*009a*/ 	.short	(.L_3831 - .L_3830)


	//   ....[0]....
.L_3830:
        /*009c*/ 	.word	0x00000390


	//   ....[1]....
        /*00a0*/ 	.word	0x000003c0


	//   ....[2]....
        /*00a4*/ 	.word	0x00000400


	//   ....[3]....
        /*00a8*/ 	.word	0x00000430


	//----- nvinfo : EIATTR_EXIT_INSTR_OFFSETS
	.align		4
.L_3831:
        /*00ac*/ 	.byte	0x04, 0x1c
        /*00ae*/ 	.short	(.L_3833 - .L_3832)


	//   ....[0]....
.L_3832:
        /*00b0*/ 	.word	0x00000440


	//   ....[1]....
        /*00b4*/ 	.word	0x00000530


	//   ....[2]....
        /*00b8*/ 	.word	0x00000540


	//   ....[3]....
        /*00bc*/ 	.word	0x00000600


	//   ....[4]....
        /*00c0*/ 	.word	0x00000640


	//----- nvinfo : EIATTR_CRS_STACK_SIZE
	.align		4
.L_3833:
        /*00c4*/ 	.byte	0x04, 0x1e
        /*00c6*/ 	.short	(.L_3835 - .L_3834)
.L_3834:
        /*00c8*/ 	.word	0x00000000


	//----- nvinfo : EIATTR_CBANK_PARAM_SIZE
	.align		4
.L_3835:
        /*00cc*/ 	.byte	0x03, 0x19
        /*00ce*/ 	.short	0x0030


	//----- nvinfo : EIATTR_PARAM_CBANK
	.align		4
        /*00d0*/ 	.byte	0x04, 0x0a
        /*00d2*/ 	.short	(.L_3837 - .L_3836)
	.align		4
.L_3836:
        /*00d4*/ 	.word	index@(.nv.constant0._ZN43_GLOBAL__N__9ae7fba5_10_SoftMax_cu_9f978f6321softmax_warp_backwardIN3c104HalfES2_fLi2ELb0ELb1EEEvPT0_PKT_S7_iiiPKb)
        /*00d8*/ 	.short	0x0210
        /*00da*/ 	.short	0x0030


	//----- nvinfo : EIATTR_SW_WAR
	.align		4
.L_3837:
        /*00dc*/ 	.byte	0x04, 0x36
        /*00de*/ 	.short	(.L_3839 - .L_3838)
.L_3838:
        /*00e0*/ 	.word	0x00000008
.L_3839:


//--------------------- .nv.info._ZN43_GLOBAL__N__9ae7fba5_10_SoftMax_cu_9f978f6321softmax_warp_backwardIN3c104HalfES2_fLi1ELb0ELb1EEEvPT0_PKT_S7_iiiPKb --------------------------
	.section	.nv.info._ZN43_GLOBAL__N__9ae7fba5_10_SoftMax_cu_9f978f6321softmax_warp_backwardIN3c104HalfES2_fLi1ELb0ELb1EEEvPT0_PKT_S7_iiiPKb,"",@"SHT_CUDA_INFO"
	.sectionflags	@""
	.align	4


	//----- nvinfo : EIATTR_CUDA_API_VERSION
	.align		4
        /*0000*/ 	.byte	0x04, 0x37
        /*0002*/ 	.short	(.L_3841 - .L_3840)
.L_3840:
        /*0004*/ 	.word	0x00000082


	//----- nvinfo : EIATTR_KPARAM_INFO
	.align		4
.L_3841:
        /*0008*/ 	.byte	0x04, 0x17
        /*000a*/ 	.short	(.L_3843 - .L_3842)
.L_3842:
        /*000c*/ 	.word	0x00000000
        /*0010*/ 	.short	0x0006
        /*0012*/ 	.short	0x0028
        /*0014*/ 	.byte	0x00, 0xf0, 0x21, 0x00


	//----- nvinfo : EIATTR_KPARAM_INFO
	.align		4
.L_3843:
        /*0018*/ 	.byte	0x04, 0x17
        /*001a*/ 	.short	(.L_3845 - .L_3844)
.L_3844:
        /*001c*/ 	.word	0x00000000
        /*0020*/ 	.short	0x0005
        /*0022*/ 	.short	0x0020
        /*0024*/ 	.byte	0x00, 0xf0, 0x11, 0x00


	//----- nvinfo : EIATTR_KPARAM_INFO
	.align		4
.L_3845:
        /*0028*/ 	.byte	0x04, 0x17
        /*002a*/ 	.short	(.L_3847 - .L_3846)
.L_3846:
        /*002c*/ 	.word	0x00000000
        /*0030*/ 	.short	0x0004
        /*0032*/ 	.short	0x001c
        /*0034*/ 	.byte	0x00, 0xf0, 0x11, 0x00


	//----- nvinfo : EIATTR_KPARAM_INFO
	.align		4
.L_3847:
        /*0038*/ 	.byte	0x04, 0x17
        /*003a*/ 	.short	(.L_3849 - .L_3848)
.L_3848:
        /*003c*/ 	.word	0x00000000
        /*0040*/ 	.short	0x0003
        /*0042*/ 	.short	0x0018
        /*0044*/ 	.byte	0x00, 0xf0, 0x11, 0x00


	//----- nvinfo : EIATTR_KPARAM_INFO
	.align		4
.L_3849:
        /*0048*/ 	.byte	0x04, 0x17
        /*004a*/ 	.short	(.L_3851 - .L_3850)
.L_3850:
        /*004c*/ 	.word	0x00000000
        /*0050*/ 	.short	0x0002
        /*0052*/ 	.short	0x0010
        /*0054*/ 	.byte	0x00, 0xf0, 0x21, 0x00


	//----- nvinfo : EIATTR_KPARAM_INFO
	.align		4
.L_3851:
        /*0058*/ 	.byte	0x04, 0x17
        /*005a*/ 	.short	(.L_3853 - .L_3852)
.L_3852:
        /*005c*/ 	.word	0x00000000
        /*0060*/ 	.short	0x0001
        /*0062*/ 	.short	0x0008
        /*0064*/ 	.byte	0x00, 0xf0, 0x21, 0x00


	//----- nvinfo : EIATTR_KPARAM_INFO
	.align		4
.L_3853:
        /*0068*/ 	.byte	0x04, 0x17
        /*006a*/ 	.short	(.L_3855 - .L_3854)
.L_3854:
        /*006c*/ 	.word	0x00000000
        /*0070*/ 	.short	0x0000
        /*0072*/ 	.short	0x0000
        /*0074*/ 	.byte	0x00, 0xf0, 0x21, 0x00


	//----- nvinfo : EIATTR_SPARSE_MMA_MASK
	.align		4
.L_3855:
        /*0078*/ 	.byte	0x03, 0x50
        /*007a*/ 	.short	0x0000


	//----- nvinfo : EIATTR_MAXREG_COUNT
	.align		4
        /*007c*/ 	.byte	0x03, 0x1b
        /*007e*/ 	.short	0x00ff


	//----- nvinfo : EIATTR_MERCURY_ISA_VERSION
	.align		4
        /*0080*/ 	.byte	0x03, 0x5f
        /*0082*/ 	.short	0x0101


	//----- nvinfo : EIATTR_COOP_GROUP_MASK_REGIDS
	.align		4
        /*0084*/ 	.byte	0x04, 0x29
        /*0086*/ 	.short	(.L_3857 - .L_3856)


	//   ....[0]....
.L_3856:
        /*0088*/ 	.word	0xffffffff


	//   ....[1]....
        /*008c*/ 	.word	0xffffffff


	//----- nvinfo : EIATTR_COOP_GROUP_INSTR_OFFSETS
	.align		4
.L_3857:
        /*0090*/ 	.byte	0x04, 0x28
        /*0092*/ 	.short	(.L_3859 - .L_3858)


	//   ....[0]....
.L_3858:
        /*0094*/ 	.word	0x000003d0


	//   ....[1]....
        /*0098*/ 	.word	0x000003f0


	//----- nvinfo : EIATTR_EXIT_INSTR_OFFSETS
	.align		4
.L_3859:
        /*009c*/ 	.byte	0x04, 0x1c
        /*009e*/ 	.short	(.L_3861 - .L_3860)


	//   ....[0]....
.L_3860:
        /*00a0*/ 	.word	0x00000400


	//   ....[1]....
        /*00a4*/ 	.word	0x00000500


	//   ....[2]....
        /*00a8*/ 	.word	0x00000510


	//   ....[3]....
        /*00ac*/ 	.word	0x000005c0


	//   ....[4]....
        /*00b0*/ 	.word	0x00000600


	//----- nvinfo : EIATTR_CRS_STACK_SIZE
	.align		4
.L_3861:
        /*00b4*/ 	.byte	0x04, 0x1e
        /*00b6*/ 	.short	(.L_3863 - .L_3862)
.L_3862:
        /*00b8*/ 	.word	0x00000000


	//----- nvinfo : EIATTR_CBANK_PARAM_SIZE
	.align		4
.L_3863:
        /*00bc*/ 	.byte	0x03, 0x19
        /*00be*/ 	.short	0x0030


	//----- nvinfo : EIATTR_PARAM_CBANK
	.align		4
        /*00c0*/ 	.byte	0x04, 0x0a
        /*00c2*/ 	.short	(.L_3865 - .L_3864)
	.align		4
.L_3864:
        /*00c4*/ 	.word	index@(.nv.constant0._ZN43_GLOBAL__N__9ae7fba5_10_SoftMax_cu_9f978f6321softmax_warp_backwardIN3c104HalfES2_fLi1ELb0ELb1EEEvPT0_PKT_S7_iiiPKb)
        /*00c8*/ 	.short	0x0210
        /*00ca*/ 	.short	0x0030


	//----- nvinfo : EIATTR_SW_WAR
	.align		4
.L_3865:
        /*00cc*/ 	.byte	0x04, 0x36
        /*00ce*/ 	.short	(.L_3867 - .L_3866)
.L_3866:
        /*00d0*/ 	.word	0x00000008
.L_3867:


//--------------------- .nv.info._ZN43_GLOBAL__N__9ae7fba5_10_SoftMax_cu_9f978f6321softmax_warp_backwardIN3c104HalfES2_fLi0ELb0ELb1EEEvPT0_PKT_S7_iiiPKb --------------------------
	.section	.nv.info._ZN43_GLOBAL__N__9ae7fba5_10_SoftMax_cu_9f978f6321softmax_warp_backwardIN3c104HalfES2_fLi0ELb0ELb1EEEvPT0_PKT_S7_iiiPKb,"",@"SHT_CUDA_INFO"
	.sectionflags	@""
	.align	4


	//----- nvinfo : EIATTR_CUDA_API_VERSION
	.align		4
        /*0000*/ 	.byte	0x04, 0x37
        /*0002*/ 	.short	(.L_3869 - .L_3868)
.L_3868:
        /*0004*/ 	.word	0x00000082


	//----- nvinfo : EIATTR_KPARAM_INFO
	.align		4
.L_3869:
        /*0008*/ 	.byte	0x04, 0x17
        /*000a*/ 	.short	(.L_3871 - .L_3870)
.L_3870:
        /*000c*/ 	.word	0x00000000
        /*0010*/ 	.short	0x0006
        /*0012*/ 	.short	0x0028
        /*0014*/ 	.byte	0x00, 0xf0, 0x21, 0x00


	//----- nvinfo : EIATTR_KPARAM_INFO
	.align		4
.L_3871:
        /*0018*/ 	.byte	0x04, 0x17
        /*001a*/ 	.short	(.L_3873 - .L_3872)
.L_3872:
        /*001c*/ 	.word	0x00000000
        /*0020*/ 	.short	0x0005
        /*0022*/ 	.short	0x0020
        /*0024*/ 	.byte	0x00, 0xf0, 0x11, 0x00


	//----- nvinfo : EIATTR_KPARAM_INFO
	.align		4
.L_3873:
        /*0028*/ 	.byte	0x04, 0x17
        /*002a*/ 	.short	(.L_3875 - .L_3874)
.L_3874:
        /*002c*/ 	.word	0x00000000
        /*0030*/ 	.short	0x0004
        /*0032*/ 	.short	0x001c
        /*0034*/ 	.byte	0x00, 0xf0, 0x11, 0x00


	//----- nvinfo : EIATTR_KPARAM_INFO
	.align		4
.L_3875:
        /*0038*/ 	.byte	0x04, 0x17
        /*003a*/ 	.short	(.L_3877 - .L_3876)
.L_3876:
        /*003c*/ 	.word	0x00000000
        /*0040*/ 	.short	0x0003
        /*0042*/ 	.short	0x0018
        /*0044*/ 	.byte	0x00, 0xf0, 0x11, 0x00


	//----- nvinfo : EIATTR_KPARAM_INFO
	.align		4
.L_3877:
        /*0048*/ 	.byte	0x04, 0x17
        /*004a*/ 	.short	(.L_3879 - .L_3878)
.L_3878:
        /*004c*/ 	.word	0x00000000
        /*0050*/ 	.short	0x0002
        /*0052*/ 	.short	0x0010
        /*0054*/ 	.byte	0x00, 0xf0, 0x21, 0x00


	//----- nvinfo : EIATTR_KPARAM_INFO
	.align		4
.L_3879:
        /*0058*/ 	.byte	0x04, 0x17
        /*005a*/ 	.short	(.L_3881 - .L_3880)
.L_3880:
        /*005c*/ 	.word	0x00000000
        /*0060*/ 	.short	0x0001
        /*0062*/ 	.short	0x0008
        /*0064*/ 	.byte	0x00, 0xf0, 0x21, 0x00


	//----- nvinfo : EIATTR_KPARAM_INFO
	.align		4
.L_3881:
        /*0068*/ 	.byte	0x04, 0x17
        /*006a*/ 	.short	(.L_3883 - .L_3882)
.L_3882:
        /*006c*/ 	.word	0x00000000
        /*0070*/ 	.short	0x0000
        /*0072*/ 	.short	0x0000
        /*0074*/ 	.byte	0x00, 0xf0, 0x21, 0x00


	//----- nvinfo : EIATTR_SPARSE_MMA_MASK
	.align		4
.L_3883:
        /*0078*/ 	.byte	0x03, 0x50
        /*007a*/ 	.short	0x0000


	//----- nvinfo : EIATTR_MAXREG_COUNT
	.align		4
        /*007c*/ 	.byte	0x03, 0x1b
        /*007e*/ 	.short	0x00ff


	//----- nvinfo : EIATTR_MERCURY_ISA_VERSION
	.align		4
        /*0080*/ 	.byte	0x03, 0x5f
        /*0082*/ 	.short	0x0101


	//----- nvinfo : EIATTR_EXIT_INSTR_OFFSETS
	.align		4
        /*0084*/ 	.byte	0x04, 0x1c
        /*0086*/ 	.short	(.L_3885 - .L_3884)


	//   ....[0]....
.L_3884:
        /*0088*/ 	.word	0x00000330


	//   ....[1]....
        /*008c*/ 	.word	0x00000340


	//   ....[2]....
        /*0090*/ 	.word	0x00000450


	//   ....[3]....
        /*0094*/ 	.word	0x000004f0


	//   ....[4]....
        /*0098*/ 	.word	0x00000560


	//----- nvinfo : EIATTR_CBANK_PARAM_SIZE
	.align		4
.L_3885:
        /*009c*/ 	.byte	0x03, 0x19
        /*009e*/ 	.short	0x0030


	//----- nvinfo : EIATTR_PARAM_CBANK
	.align		4
        /*00a0*/ 	.byte	0x04, 0x0a
        /*00a2*/ 	.short	(.L_3887 - .L_3886)
	.align		4
.L_3886:
        /*00a4*/ 	.word	index@(.nv.constant0._ZN43_GLOBAL__N__9ae7fba5_10_SoftMax_cu_9f978f6321softmax_warp_backwardIN3c104HalfES2_fLi0ELb0ELb1EEEvPT0_PKT_S7_iiiPKb)
        /*00a8*/ 	.short	0x0210
        /*00aa*/ 	.short	0x0030


	//----- nvinfo : EIATTR_SW_WAR
	.align		4
.L_3887:
        /*00ac*/ 	.byte	0x04, 0x36
        /*00ae*/ 	.short	(.L_3889 - .L_3888)
.L_3888:
        /*00b0*/ 	.word	0x00000008
.L_3889:


//--------------------- .nv.info._ZN43_GLOBAL__N__9ae7fba5_10_SoftMax_cu_9f978f6321softmax_warp_backwardIfffLi10ELb0ELb1EEEvPT0_PKT_S5_iiiPKb --------------------------
	.section	.nv.info._ZN43_GLOBAL__N__9ae7fba5_10_SoftMax_cu_9f978f6321softmax_warp_backwardIfffLi10ELb0ELb1EEEvPT0_PKT_S5_iiiPKb,"",@"SHT_CUDA_INFO"
	.sectionflags	@""
	.align	4


	//----- nvinfo : EIATTR_CUDA_API_VERSION
	.align		4
        /*0000*/ 	.byte	0x04, 0x37
        /*0002*/ 	.short	(.L_3891 - .L_3890)
.L_3890:
        /*0004*/ 	.word	0x00000082


	//----- nvinfo : EIATTR_KPARAM_INFO
	.align		4
.L_3891:
        /*0008*/ 	.byte	0x04, 0x17
        /*000a*/ 	.short	(.L_3893 - .L_3892)
.L_3892:
        /*000c*/ 	.word	0x00000000
        /*0010*/ 	.short	0x0006
        /*0012*/ 	.short	0x0028
        /*0014*/ 	.byte	0x00, 0xf0, 0x21, 0x00


	//----- nvinfo : EIATTR_KPARAM_INFO
	.align		4
.L_3893:
        /*0018*/ 	.byte	0x04, 0x17
        /*001a*/ 	.short	(.L_3895 - .L_3894)
.L_3894:
        /*001c*/ 	.word	0x00000000
        /*0020*/ 	.short	0x0005
        /*0022*/ 	.short	0x0020
        /*0024*/ 	.byte	0x00, 0xf0, 0x11, 0x00


	//----- nvinfo : EIATTR_KPARAM_INFO
	.align		4
.L_3895:
        /*0028*/ 	.byte	0x04, 0x17
        /*002a*/ 	.short	(.L_3897 - .L_3896)
.L_3896:
        /*002c*/ 	.word	0x00000000
        /*0030*/ 	.short	0x0004
        /*0032*/ 	.short	0x001c
        /*0034*/ 	.byte	0x00, 0xf0, 0x11, 0x00


	//----- nvinfo : EIATTR_KPARAM_INFO
	.align		4
.L_3897:
        /*0038*/ 	.byte	0x04, 0x17
        /*003a*/ 	.short	(.L_3899 - .L_3898)
.L_3898:
        /*003c*/ 	.word	0x00000000
        /*0040*/ 	.short	0x0003
        /*0042*/ 	.short	0x0018
        /*0044*/ 	.byte	0x00, 0xf0, 0x11, 0x00


	//----- nvinfo : EIATTR_KPARAM_INFO
	.align		4
.L_3899:
        /*0048*/ 	.byte	0x04, 0x17
        /*004a*/ 	.short	(.L_3901 - .L_3900)
.L_3900:
        /*004c*/ 	.word	0x00000000
        /*0050*/ 	.short	0x0002
        /*0052*/ 	.short	0x0010
        /*0054*/ 	.byte	0x00, 0xf0, 0x21, 0x00


	//----- nvinfo : EIATTR_KPARAM_INFO
	.align		4
.L_3901:
        /*0058*/ 	.byte	0x04, 0x17
        /*005a*/ 	.short	(.L_3903 - .L_3902)
.L_3902:
        /*005c*/ 	.word	0x00000000
        /*0060*/ 	.short	0x0001
        /*0062*/ 	.short	0x0008
        /*0064*/ 	.byte	0x00, 0xf0, 0x21, 0x00


	//----- nvinfo : EIATTR_KPARAM_INFO
	.align		4
.L_3903:
        /*0068*/ 	.byte	0x04, 0x17
        /*006a*/ 	.short	(.L_3905 - .L_3904)
.L_3904:
        /*006c*/ 	.word	0x00000000
        /*0070*/ 	.short	0x0000
        /*0072*/ 	.short	0x0000
        /*0074*/ 	.byte	0x00, 0xf0, 0x21, 0x00


	//----- nvinfo : EIATTR_SPARSE_MMA_MASK
	.align		4
.L_3905:
        /*0078*/ 	.byte	0x03, 0x50
        /*007a*/ 	.short	0x0000


	//----- nvinfo : EIATTR_MAXREG_COUNT
	.align		4
        /*007c*/ 	.byte	0x03, 0x1b
        /*007e*/ 	.short	0x00ff


	//----- nvinfo : EIATTR_MERCURY_ISA_VERSION
	.align		4
        /*0080*/ 	.byte	0x03, 0x5f
        /*0082*/ 	.short	0x0101


	//----- nvinfo : EIATTR_COOP_GROUP_MASK_REGIDS
	.align		4
        /*0084*/ 	.byte	0x04, 0x29
        /*0086*/ 	.short	(.L_3907 - .L_3906)


	//   ....[0]....
.L_3906:
        /*0088*/ 	.word	0xffffffff


	//   ....[1]....
        /*008c*/ 	.word	0xffffffff


	//   ....[2]....
        /*0090*/ 	.word	0xffffffff


	//   ....[3]....
        /*0094*/ 	.word	0xffffffff


	//   ....[4]....
        /*0098*/ 	.word	0xffffffff


	//----- nvinfo : EIATTR_COOP_GROUP_INSTR_OFFSETS
	.align		4
.L_3907:
        /*009c*/ 	.byte	0x04, 0x28
        /*009e*/ 	.short	(.L_3909 - .L_3908)


	//   ....[0]....
.L_3908:
        /*00a0*/ 	.word	0x000011c0


	//   ....[1]....
        /*00a4*/ 	.word	0x000011f0


	//   ....[2]....
        /*00a8*/ 	.word	0x00001210


	//   ....[3]....
        /*00ac*/ 	.word	0x000012e0


	//   ....[4]....
        /*00b0*/ 	.word	0x00001330


	//----- nvinfo : EIATTR_EXIT_INSTR_OFFSETS
	.align		4
.L_3909:
        /*00b4*/ 	.byte	0x04, 0x1c
        /*00b6*/ 	.short	(.L_3911 - .L_3910)


	//   ....[0]....
.L_3910:
        /*00b8*/ 	.word	0x00001340


	//   ....[1]....
        /*00bc*/ 	.word	0x00002660


	//   ....[2]....
        /*00c0*/ 	.word	0x000026a0


	//   ....[3]....
        /*00c4*/ 	.word	0x000026d0


	//----- nvinfo : EIATTR_CRS_STACK_SIZE
	.align		4
.L_3911:
        /*00c8*/ 	.byte	0x04, 0x1e
        /*00ca*/ 	.short	(.L_3913 - .L_3912)
.L_3912:
        /*00cc*/ 	.word	0x00000000


	//----- nvinfo : EIATTR_CBANK_PARAM_SIZE
	.align		4
.L_3913:
        /*00d0*/ 	.byte	0x03, 0x19
        /*00d2*/ 	.short	0x0030


	//----- nvinfo : EIATTR_PARAM_CBANK
	.align		4
        /*00d4*/ 	.byte	0x04, 0x0a
        /*00d6*/ 	.short	(.L_3915 - .L_3914)
	.align		4
.L_3914:
        /*00d8*/ 	.word	index@(.nv.constant0._ZN43_GLOBAL__N__9ae7fba5_10_SoftMax_cu_9f978f6321softmax_warp_backwardIfffLi10ELb0ELb1EEEvPT0_PKT_S5_iiiPKb)
        /*00dc*/ 	.short	0x0210
        /*00de*/ 	.short	0x0030


	//----- nvinfo : EIATTR_SW_WAR
	.align		4
.L_3915:
        /*00e0*/ 	.byte	0x04, 0x36
        /*00e2*/ 	.short	(.L_3917 - .L_3916)
.L_3916:
        /*00e4*/ 	.word	0x00000008
.L_3917:


//--------------------- .nv.info._ZN43_GLOBAL__N__9ae7fba5_10_SoftMax_cu_9f978f6321softmax_warp_backwardIfffLi9ELb0ELb1EEEvPT0_PKT_S5_iiiPKb --------------------------
	.section	.nv.info._ZN43_GLOBAL__N__9ae7fba5_10_SoftMax_cu_9f978f6321softmax_warp_backwardIfffLi9ELb0ELb1EEEvPT0_PKT_S5_iiiPKb,"",@"SHT_CUDA_INFO"
	.sectionflags	@""
	.align	4


	//----- nvinfo : EIATTR_CUDA_API_VERSION
	.align		4
        /*0000*/ 	.byte	0x04, 0x37
        /*0002*/ 	.short	(.L_3919 - .L_3918)
.L_3918:
        /*0004*/ 	.word	0x00000082


	//----- nvinfo : EIATTR_KPARAM_INFO
	.align		4
.L_3919:
        /*0008*/ 	.byte	0x04, 0x17
        /*000a*/ 	.short	(.L_3921 - .L_3920)
.L_3920:
        /*000c*/ 	.word	0x00000000
        /*0010*/ 	.short	0x0006
        /*0012*/ 	.short	0x0028
        /*0014*/ 	.byte	0x00, 0xf0, 0x21, 0x00


	//----- nvinfo : EIATTR_KPARAM_INFO
	.align		4
.L_3921:
        /*0018*/ 	.byte	0x04, 0x17
        /*001a*/ 	.short	(.L_3923 - .L_3922)
.L_3922:
        /*001c*/ 	.word	0x00000000
        /*0020*/ 	.short	0x0005
        /*0022*/ 	.short	0x0020
        /*0024*/ 	.byte	0x00, 0xf0, 0x11, 0x00


	//----- nvinfo : EIATTR_KPARAM_INFO
	.align		4
.L_3923:
        /*0028*/ 	.byte	0x04, 0x17
        /*002a*/ 	.short	(.L_3925 - .L_3924)
.L_3924:
        /*002c*/ 	.word	0x00000000
        /*0030*/ 	.short	0x0004
        /*0032*/ 	.short	0x001c
        /*0034*/ 	.byte	0x00, 0xf0, 0x11, 0x00


	//----- nvinfo : EIATTR_KPARAM_INFO
	.align		4
.L_3925:
        /*0038*/ 	.byte	0x04, 0x17
        /*003a*/ 	.short	(.L_3927 - .L_3926)
.L_3926:
        /*003c*/ 	.word	0x00000000
        /*0040*/ 	.short	0x0003
        /*0042*/ 	.short	0x0018
        /*0044*/ 	.byte	0x00, 0xf0, 0x11, 0x00


	//----- nvinfo : EIATTR_KPARAM_INFO
	.align		4
.L_3927:
        /*0048*/ 	.byte	0x04, 0x17
        /*004a*/ 	.short	(.L_3929 - .L_3928)
.L_3928:
        /*004c*/ 	.word	0x00000000
        /*0050*/ 	.short	0x0002
        /*0052*/ 	.short	0x0010
        /*0054*/ 	.byte	0x00, 0xf0, 0x21, 0x00


	//----- nvinfo : EIATTR_KPARAM_INFO
	.align		4
.L_3929:
        /*0058*/ 	.byte	0x04, 0x17
        /*005a*/ 	.short	(.L_3931 - .L_3930)
.L_3930:
        /*005c*/ 	.word	0x00000000
        /*0060*/ 	.short	0x0001
        /*0062*/ 	.short	0x0008
        /*0064*/ 	.byte	0x00, 0xf0, 0x21, 0x00


	//----- nvinfo : EIATTR_KPARAM_INFO
	.align		4
.L_3931:
        /*0068*/ 	.byte	0x04, 0x17
        /*006a*/ 	.short	(.L_3933 - .L_3932)
.L_3932:
        /*006c*/ 	.word	0x00000000
        /*0070*/ 	.short	0x0000
        /*0072*/ 	.short	0x0000
        /*0074*/ 	.byte	0x00, 0xf0, 0x21, 0x00


	//----- nvinfo : EIATTR_SPARSE_MMA_MASK
	.align		4
.L_3933:
        /*0078*/ 	.byte	0x03, 0x50
        /*007a*/ 	.short	0x0000


	//----- nvinfo : EIATTR_MAXREG_COUNT
	.align		4
        /*007c*/ 	.byte	0x03, 0x1b
        /*007e*/ 	.short	0x00ff


	//----- nvinfo : EIATTR_MERCURY_ISA_VERSION
	.align		4
        /*0080*/ 	.byte	0x03, 0x5f
        /*0082*/ 	.short	0x0101


	//----- nvinfo : EIATTR_COOP_GROUP_MASK_REGIDS
	.align		4
        /*0084*/ 	.byte	0x04, 0x29
        /*0086*/ 	.short	(.L_3935 - .L_3934)


	//   ....[0]....
.L_3934:
        /*0088*/ 	.word	0xffffffff


	//   ....[1]....
        /*008c*/ 	.word	0xffffffff


	//   ....[2]....
        /*0090*/ 	.word	0xffffffff


	//   ....[3]....
        /*0094*/ 	.word	0xffffffff


	//   ....[4]....
        /*0098*/ 	.word	0xffffffff


	//----- nvinfo : EIATTR_COOP_GROUP_INSTR_OFFSETS
	.align		4
.L_3935:
        /*009c*/ 	.byte	0x04, 0x28
        /*009e*/ 	.short	(.L_3937 - .L_3936)


	//   ....[0]....
.L_3936:
        /*00a0*/ 	.word	0x00000980


	//   ....[1]....
        /*00a4*/ 	.word	0x000009a0


	//   ....[2]....
        /*00a8*/ 	.word	0x000009e0


	//   ....[3]....
        /*00ac*/ 	.word	0x00000aa0


	//   ....[4]....
        /*00b0*/ 	.word	0x00000ac0


	//----- nvinfo : EIATTR_EXIT_INSTR_OFFSETS
	.align		4
.L_3937:
        /*00b4*/ 	.byte	0x04, 0x1c
        /*00b6*/ 	.short	(.L_3939 - .L_3938)


	//   ....[0]....
.L_3938:
        /*00b8*/ 	.word	0x00000ad0


	//   ....[1]....
        /*00bc*/ 	.word	0x00001450


	//   ....[2]....
        /*00c0*/ 	.word	0x00001490


	//   ....[3]....
        /*00c4*/ 	.word	0x000014c0


	//----- nvinfo : EIATTR_CRS_STACK_SIZE
	.align		4
.L_3939:
        /*00c8*/ 	.byte	0x04, 0x1e
        /*00ca*/ 	.short	(.L_3941 - .L_3940)
.L_3940:
        /*00cc*/ 	.word	0x00000000


	//----- nvinfo : EIATTR_CBANK_PARAM_SIZE
	.align		4
.L_3941:
        /*00d0*/ 	.byte	0x03, 0x19
        /*00d2*/ 	.short	0x0030


	//----- nvinfo : EIATTR_PARAM_CBANK
	.align		4
        /*00d4*/ 	.byte	0x04, 0x0a
        /*00d6*/ 	.short	(.L_3943 - .L_3942)
	.align		4
.L_3942:
        /*00d8*/ 	.word	index@(.nv.constant0._ZN43_GLOBAL__N__9ae7fba5_10_SoftMax_cu_9f978f6321softmax_warp_backwardIfffLi9ELb0ELb1EEEvPT0_PKT_S5_iiiPKb)
        /*00dc*/ 	.short	0x0210
        /*00de*/ 	.short	0x0030


	//----- nvinfo : EIATTR_SW_WAR
	.align		4
.L_3943:
        /*00e0*/ 	.byte	0x04, 0x36
        /*00e2*/ 	.short	(.L_3945 - .L_3944)
.L_3944:
        /*00e4*/ 	.word	0x00000008
.L_3945:


//--------------------- .nv.info._ZN43_GLOBAL__N__9ae7fba5_10_SoftMax_cu_9f978f6321softmax_warp_backwardIfffLi8ELb0ELb1EEEvPT0_PKT_S5_iiiPKb --------------------------
	.section	.nv.info._ZN43_GLOBAL__N__9ae7fba5_10_SoftMax_cu_9f978f6321softmax_warp_backwardIfffLi8ELb0ELb1EEEvPT0_PKT_S5_iiiPKb,"",@"SHT_CUDA_INFO"
	.sectionflags	@""
	.align	4


	//----- nvinfo : EIATTR_CUDA_API_VERSION
	.align		4
        /*0000*/ 	.byte	0x04, 0x37
        /*0002*/ 	.short	(.L_3947 - .L_3946)
.L_3946:
        /*0004*/ 	.word	0x00000082


	//----- nvinfo : EIATTR_KPARAM_INFO
	.align		4
.L_3947:
        /*0008*/ 	.byte	0x04, 0x17
        /*000a*/ 	.short	(.L_3949 - .L_3948)
.L_3948:
        /*000c*/ 	.word	0x00000000
        /*0010*/ 	.short	0x0006
        /*0012*/ 	.short	0x0028
        /*0014*/ 	.byte	0x00, 0xf0, 0x21, 0x00


	//----- nvinfo : EIATTR_KPARAM_INFO
	.align		4
.L_3949:
        /*0018*/ 	.byte	0x04, 0x17
        /*001a*/ 	.short	(.L_3951 - .L_3950)
.L_3950:
        /*001c*/ 	.word	0x00000000
        /*0020*/ 	.short	0x0005
        /*0022*/ 	.short	0x0020
        /*0024*/ 	.byte	0x00, 0xf0, 0x11, 0x00


	//----- nvinfo : EIATTR_KPARAM_INFO
	.align		4
.L_3951:
        /*0028*/ 	.byte	0x04, 0x17
        /*002a*/ 	.short	(.L_3953 - .L_3952)
.L_3952:
        /*002c*/ 	.word	0x00000000
        /*0030*/ 	.short	0x0004
        /*0032*/ 	.short	0x001c
        /*0034*/ 	.byte	0x00, 0xf0, 0x11, 0x00


	//----- nvinfo : EIATTR_KPARAM_INFO
	.align		4
.L_3953:
        /*0038*/ 	.byte	0x04, 0x17
        /*003a*/ 	.short	(.L_3955 - .L_3954)
.L_3954:
        /*003c*/ 	.word	0x00000000
        /*0040*/ 	.short	0x0003
        /*0042*/ 	.short	0x0018
        /*0044*/ 	.byte	0x00, 0xf0, 0x11, 0x00


	//----- nvinfo : EIATTR_KPARAM_INFO
	.align		4
.L_3955:
        /*0048*/ 	.byte	0x04, 0x17
        /*004a*/ 	.short	(.L_3957 - .L_3956)
.L_3956:
        /*004c*/ 	.word	0x00000000
        /*0050*/ 	.short	0x0002
        /*0052*/ 	.short	0x0010
        /*0054*/ 	.byte	0x00, 0xf0, 0x21, 0x00


	//----- nvinfo : EIATTR_KPARAM_INFO
	.align		4
.L_3957:
        /*0058*/ 	.byte	0x04, 0x17
        /*005a*/ 	.short	(.L_3959 - .L_3958)
.L_3958:
        /*005c*/ 	.word	0x00000000
        /*0060*/ 	.short	0x0001
        /*0062*/ 	.short	0x0008
        /*0064*/ 	.byte	0x00, 0xf0, 0x21, 0x00


	//----- nvinfo : EIATTR_KPARAM_INFO
	.align		4
.L_3959:
        /*0068*/ 	.byte	0x04, 0x17
        /*006a*/ 	.short	(.L_3961 - .L_3960)
.L_3960:
        /*006c*/ 	.word	0x00000000
        /*0070*/ 	.short	0x0000
        /*0072*/ 	.short	0x0000
        /*0074*/ 	.byte	0x00, 0xf0, 0x21, 0x00


	//----- nvinfo : EIATTR_SPARSE_MMA_MASK
	.align		4
.L_3961:
        /*0078*/ 	.byte	0x03, 0x50
        /*007a*/ 	.short	0x0000


	//----- nvinfo : EIATTR_MAXREG_COUNT
	.align		4
        /*007c*/ 	.byte	0x03, 0x1b
        /*007e*/ 	.short	0x00ff


	//----- nvinfo : EIATTR_MERCURY_ISA_VERSION
	.align		4
        /*0080*/ 	.byte	0x03, 0x5f
        /*0082*/ 	.short	0x0101


	//----- nvinfo : EIATTR_COOP_GROUP_MASK_REGIDS
	.align		4
        /*0084*/ 	.byte	0x04, 0x29
        /*0086*/ 	.short	(.L_3963 - .L_3962)


	//   ....[0]....
.L_3962:
        /*0088*/ 	.word	0xffffffff


	//   ....[1]....
        /*008c*/ 	.word	0xffffffff


	//   ....[2]....
        /*0090*/ 	.word	0xffffffff


	//   ....[3]....
        /*0094*/ 	.word	0xffffffff


	//   ....[4]....
        /*0098*/ 	.word	0xffffffff


	//----- nvinfo : EIATTR_COOP_GROUP_INSTR_OFFSETS
	.align		4
.L_3963:
        /*009c*/ 	.byte	0x04, 0x28
        /*009e*/ 	.short	(.L_3965 - .L_3964)


	//   ....[0]....
.L_3964:
        /*00a0*/ 	.word	0x000005b0


	//   ....[1]....
        /*00a4*/ 	.word	0x000005d0


	//   ....[2]....
        /*00a8*/ 	.word	0x000005f0


	//   ....[3]....
        /*00ac*/ 	.word	0x00000610


	//   ....[4]....
        /*00b0*/ 	.word	0x00000630


	//----- nvinfo : EIATTR_EXIT_INSTR_OFFSETS
	.align		4
.L_3965:
        /*00b4*/ 	.byte	0x04, 0x1c
        /*00b6*/ 	.short	(.L_3967 - .L_3966)


	//   ....[0]....
.L_3966:
        /*00b8*/ 	.word	0x00000650


	//   ....[1]....
        /*00bc*/ 	.word	0x00000b00


	//   ....[2]....
        /*00c0*/ 	.word	0x00000b40


	//   ....[3]....
        /*00c4*/ 	.word	0x00000b70


	//----- nvinfo : EIATTR_CRS_STACK_SIZE
	.align		4
.L_3967:
        /*00c8*/ 	.byte	0x04, 0x1e
        /*00ca*/ 	.short	(.L_3969 - .L_3968)
.L_3968:
        /*00cc*/ 	.word	0x00000000


	//----- nvinfo : EIATTR_CBANK_PARAM_SIZE
	.align		4
.L_3969:
        /*00d0*/ 	.byte	0x03, 0x19
        /*00d2*/ 	.short	0x0030


	//----- nvinfo : EIATTR_PARAM_CBANK
	.align		4
        /*00d4*/ 	.byte	0x04, 0x0a
        /*00d6*/ 	.short	(.L_3971 - .L_3970)
	.align		4
.L_3970:
        /*00d8*/ 	.word	index@(.nv.constant0._ZN43_GLOBAL__N__9ae7fba5_10_SoftMax_cu_9f978f6321softmax_warp_backwardIfffLi8ELb0ELb1EEEvPT0_PKT_S5_iiiPKb)
        /*00dc*/ 	.short	0x0210
        /*00de*/ 	.short	0x0030


	//----- nvinfo : EIATTR_SW_WAR
	.align		4
.L_3971:
        /*00e0*/ 	.byte	0x04, 0x36
        /*00e2*/ 	.short	(.L_3973 - .L_3972)
.L_3972:
        /*00e4*/ 	.word	0x00000008
.L_3973:


//--------------------- .nv.info._ZN43_GLOBAL__N__9ae7fba5_10_SoftMax_cu_9f978f6321softmax_warp_backwardIfffLi7ELb0ELb1EEEvPT0_PKT_S5_iiiPKb --------------------------
	.section	.nv.info._ZN43_GLOBAL__N__9ae7fba5_10_SoftMax_cu_9f978f6321softmax_warp_backwardIfffLi7ELb0ELb1EEEvPT0_PKT_S5_iiiPKb,"",@"SHT_CUDA_INFO"
	.sectionflags	@""
	.align	4


	//----- nvinfo : EIATTR_CUDA_API_VERSION
	.align		4
        /*0000*/ 	.byte	0x04, 0x37
        /*0002*/ 	.short	(.L_3975 - .L_3974)
.L_3974:
        /*0004*/ 	.word	0x00000082


	//----- nvinfo : EIATTR_KPARAM_INFO
	.align		4
.L_3975:
        /*0008*/ 	.byte	0x04, 0x17
        /*000a*/ 	.short	(.L_3977 - .L_3976)
.L_3976:
        /*000c*/ 	.word	0x00000000
        /*0010*/ 	.short	0x0006
        /*0012*/ 	.short	0x0028
        /*0014*/ 	.byte	0x00, 0xf0, 0x21, 0x00


	//----- nvinfo : EIATTR_KPARAM_INFO
	.align		4
.L_3977:
        /*0018*/ 	.byte	0x04, 0x17
        /*001a*/ 	.short	(.L_3979 - .L_3978)
.L_3978:
        /*001c*/ 	.word	0x00000000
        /*0020*/ 	.short	0x0005
        /*0022*/ 	.short	0x0020
        /*0024*/ 	.byte	0x00, 0xf0, 0x11, 0x00


	//----- nvinfo : EIATTR_KPARAM_INFO
	.align		4
.L_3979:
        /*0028*/ 	.byte	0x04, 0x17
        /*002a*/ 	.short	(.L_3981 - .L_3980)
.L_3980:
        /*002c*/ 	.word	0x00000000
        /*0030*/ 	.short	0x0004
        /*0032*/ 	.short	0x001c
        /*0034*/ 	.byte	0x00, 0xf0, 0x11, 0x00


	//----- nvinfo : EIATTR_KPARAM_INFO
	.align		4
.L_3981:
        /*0038*/ 	.byte	0x04, 0x17
        /*003a*/ 	.short	(.L_3983 - .L_3982)
.L_3982:
        /*003c*/ 	.word	0x00000000
        /*0040*/ 	.short	0x0003
        /*0042*/ 	.short	0x0018
        /*0044*/ 	.byte	0x00, 0xf0, 0x11, 0x00


	//----- nvinfo : EIATTR_KPARAM_INFO
	.align		4
.L_3983:
        /*0048*/ 	.byte	0x04, 0x17
        /*004a*/ 	.short	(.L_3985 - .L_3984)
.L_3984:
        /*004c*/ 	.word	0x00000000
        /*0050*/ 	.short	0x0002
        /*0052*/ 	.short	0x0010
        /*0054*/ 	.byte	0x00, 0xf0, 0x21, 0x00


	//----- nvinfo : EIATTR_KPARAM_INFO
	.align		4
.L_3985:
        /*0058*/ 	.byte	0x04, 0x17
        /*005a*/ 	.short	(.L_3987 - .L_3986)
.L_3986:
        /*005c*/ 	.word	0x00000000
        /*0060*/ 	.short	0x0001
        /*0062*/ 	.short	0x0008
        /*0064*/ 	.byte	0x00, 0xf0, 0x21, 0x00


	//----- nvinfo : EIATTR_KPARAM_INFO
	.align		4
.L_3987:
        /*0068*/ 	.byte	0x04, 0x17
        /*006a*/ 	.short	(.L_3989 - .L_3988)
.L_3988:
        /*006c*/ 	.word	0x00000000
        /*0070*/ 	.short	0x0000
        /*0072*/ 	.short	0x0000
        /*0074*/ 	.byte	0x00, 0xf0, 0x21, 0x00


	//----- nvinfo : EIATTR_SPARSE_MMA_MASK
	.align		4
.L_3989:
        /*0078*/ 	.byte	0x03, 0x50
        /*007a*/ 	.short	0x0000


	//----- nvinfo : EIATTR_MAXREG_COUNT
	.align		4
        /*007c*/ 	.byte	0x03, 0x1b
        /*007e*/ 	.short	0x00ff


	//----- nvinfo : EIATTR_MERCURY_ISA_VERSION
	.align		4
        /*0080*/ 	.byte	0x03, 0x5f
        /*0082*/ 	.short	0x0101


	//----- nvinfo : EIATTR_COOP_GROUP_MASK_REGIDS
	.align		4
        /*0084*/ 	.byte	0x04, 0x29
        /*0086*/ 	.short	(.L_3991 - .L_3990)


	//   ....[0]....
.L_3990:
        /*0088*/ 	.word	0xffffffff


	//   ....[1]....
        /*008c*/ 	.word	0xffffffff


	//   ....[2]....
        /*0090*/ 	.word	0xffffffff


	//   ....[3]....
        /*0094*/ 	.word	0xffffffff


	//   ....[4]....
        /*0098*/ 	.word	0xffffffff


	//   ....[5]....
        /*009c*/ 	.word	0xffffffff


	//   ....[6]....
        /*00a0*/ 	.word	0xffffffff


	//   ....[7]....
        /*00a4*/ 	.word	0xffffffff


	//   ....[8]....
        /*00a8*/ 	.word	0xffffffff


	//   ....[9]....
        /*00ac*/ 	.word	0xffffffff


	//----- nvinfo : EIATTR_COOP_GROUP_INSTR_OFFSETS
	.align		4
.L_3991:
        /*00b0*/ 	.byte	0x04, 0x28
        /*00b2*/ 	.short	(.L_3993 - .L_3992)


	//   ....[0]....
.L_3992:
        /*00b4*/ 	.word	0x000005b0


	//   ....[1]....
        /*00b8*/ 	.word	0x000005d0


	//   ....[2]....
        /*00bc*/ 	.word	0x000005f0


	//   ....[3]....
        /*00c0*/ 	.word	0x00000690


	//   ....[4]....
        /*00c4*/ 	.word	0x000006b0


	//   ....[5]....
        /*00c8*/ 	.word	0x000006d0


	//   ....[6]....
        /*00cc*/ 	.word	0x00000700


	//   ....[7]....
        /*00d0*/ 	.word	0x00000730


	//   ....[8]....
        /*00d4*/ 	.word	0x000007f0


	//   ....[9]....
        /*00d8*/ 	.word	0x00000800


	//----- nvinfo : EIATTR_EXIT_INSTR_OFFSETS
	.align		4
.L_3993:
        /*00dc*/ 	.byte	0x04, 0x1c
        /*00de*/ 	.short	(.L_3995 - .L_3994)


	//   ....[0]....
.L_3994:
        /*00e0*/ 	.word	0x00000810


	//   ....[1]....
        /*00e4*/ 	.word	0x00000b00


	//   ....[2]....
        /*00e8*/ 	.word	0x00000cc0


	//   ....[3]....
        /*00ec*/ 	.word	0x00000d00


	//   ....[4]....
        /*00f0*/ 	.word	0x00000d30


	//----- nvinfo : EIATTR_CRS_STACK_SIZE
	.align		4
.L_3995:
        /*00f4*/ 	.byte	0x04, 0x1e
        /*00f6*/ 	.short	(.L_3997 - .L_3996)
.L_3996:
        /*00f8*/ 	.word	0x00000000


	//----- nvinfo : EIATTR_CBANK_PARAM_SIZE
	.align		4
.L_3997:
        /*00fc*/ 	.byte	0x03, 0x19
        /*00fe*/ 	.short	0x0030


	//----- nvinfo : EIATTR_PARAM_CBANK
	.align		4
        /*0100*/ 	.byte	0x04, 0x0a
        /*0102*/ 	.short	(.L_3999 - .L_3998)
	.align		4
.L_3998:
        /*0104*/ 	.word	index@(.nv.constant0._ZN43_GLOBAL__N__9ae7fba5_10_SoftMax_cu_9f978f6321softmax_warp_backwardIfffLi7ELb0ELb1EEEvPT0_PKT_S5_iiiPKb)
        /*0108*/ 	.short	0x0210
        /*010a*/ 	.short	0x0030


	//----- nvinfo : EIATTR_SW_WAR
	.align		4
.L_3999:
        /*010c*/ 	.byte	0x04, 0x36
        /*010e*/ 	.short	(.L_4001 - .L_4000)
.L_4000:
        /*0110*/ 	.word	0x00000008
.L_4001:


//--------------------- .nv.info._ZN43_GLOBAL__N__9ae7fba5_10_SoftMax_cu_9f978f6321softmax_warp_backwardIfffLi6ELb0ELb1EEEvPT0_PKT_S5_iiiPKb --------------------------
	.section	.nv.info._ZN43_GLOBAL__N__9ae7fba5_10_SoftMax_cu_9f978f6321softmax_warp_backwardIfffLi6ELb0ELb1EEEvPT0_PKT_S5_iiiPKb,"",@"SHT_CUDA_INFO"
	.sectionflags	@""
	.align	4


	//----- nvinfo : EIATTR_CUDA_API_VERSION
	.align		4
        /*0000*/ 	.byte	0x04, 0x37
        /*0002*/ 	.short	(.L_4003 - .L_4002)
.L_4002:
        /*0004*/ 	.word	0x00000082


	//----- nvinfo : EIATTR_KPARAM_INFO
	.align		4
.L_4003:
        /*0008*/ 	.byte	0x04, 0x17
        /*000a*/ 	.short	(.L_4005 - .L_4004)
.L_4004:
        /*000c*/ 	.word	0x00000000
        /*0010*/ 	.short	0x0006
        /*0012*/ 	.short	0x0028
        /*0014*/ 	.byte	0x00, 0xf0, 0x21, 0x00


	//----- nvinfo : EIATTR_KPARAM_INFO
	.align		4
.L_4005:
        /*0018*/ 	.byte	0x04, 0x17
        /*001a*/ 	.short	(.L_4007 - .L_4006)
.L_4006:
        /*001c*/ 	.word	0x00000000
        /*0020*/ 	.short	0x0005
        /*0022*/ 	.short	0x0020
        /*0024*/ 	.byte	0x00, 0xf0, 0x11, 0x00


	//----- nvinfo : EIATTR_KPARAM_INFO
	.align		4
.L_4007:
        /*0028*/ 	.byte	0x04, 0x17
        /*002a*/ 	.short	(.L_4009 - .L_4008)
.L_4008:
        /*002c*/ 	.word	0x00000000
        /*0030*/ 	.short	0x0004
        /*0032*/ 	.short	0x001c
        /*0034*/ 	.byte	0x00, 0xf0, 0x11, 0x00


	//----- nvinfo : EIATTR_KPARAM_INFO
	.align		4
.L_4009:
        /*0038*/ 	.byte	0x04, 0x17
        /*003a*/ 	.short	(.L_4011 - .L_4010)
.L_4010:
        /*003c*/ 	.word	0x00000000
        /*0040*/ 	.short	0x0003
        /*0042*/ 	.short	0x0018
        /*0044*/ 	.byte	0x00, 0xf0, 0x11, 0x00


	//----- nvinfo : EIATTR_KPARAM_INFO
	.align		4
.L_4011:
        /*0048*/ 	.byte	0x04, 0x17
        /*004a*/ 	.short	(.L_4013 - .L_4012)
.L_4012:
        /*004c*/ 	.word	0x00000000
        /*0050*/ 	.short	0x0002
        /*0052*/ 	.short	0x0010
        /*0054*/ 	.byte	0x00, 0xf0, 0x21, 0x00


	//----- nvinfo : EIATTR_KPARAM_INFO
	.align		4
.L_4013:
        /*0058*/ 	.byte	0x04, 0x17
        /*005a*/ 	.short	(.L_4015 - .L_4014)
.L_4014:
        /*005c*/ 	.word	0x00000000
        /*0060*/ 	.short	0x0001
        /*0062*/ 	.short	0x0008
        /*0064*/ 	.byte	0x00, 0xf0, 0x21, 0x00


	//----- nvinfo : EIATTR_KPARAM_INFO
	.align		4
.L_4015:
        /*0068*/ 	.byte	0x04, 0x17
        /*006a*/ 	.short	(.L_4017 - .L_4016)
.L_4016:
        /*006c*/ 	.word	0x00000000
        /*0070*/ 	.short	0x0000
        /*0072*/ 	.short	0x0000
        /*0074*/ 	.byte	0x00, 0xf0, 0x21, 0x00


	//----- nvinfo : EIATTR_SPARSE_MMA_MASK
	.align		4
.L_4017:
        /*0078*/ 	.byte	0x03, 0x50
        /*007a*/ 	.short	0x0000


	//----- nvinfo : EIATTR_MAXREG_COUNT
	.align		4
        /*007c*/ 	.byte	0x03, 0x1b
        /*007e*/ 	.short	0x00ff


	//----- nvinfo : EIATTR_MERCURY_ISA_VERSION
	.align		4
        /*0080*/ 	.byte	0x03, 0x5f
        /*0082*/ 	.short	0x0101


	//----- nvinfo : EIATTR_COOP_GROUP_MASK_REGIDS
	.align		4
        /*0084*/ 	.byte	0x04, 0x29
        /*0086*/ 	.short	(.L_4019 - .L_4018)


	//   ....[0]....
.L_4018:
        /*0088*/ 	.word	0xffffffff


	//   ....[1]....
        /*008c*/ 	.word	0xffffffff


	//   ....[2]....
        /*0090*/ 	.word	0xffffffff


	//   ....[3]....
        /*0094*/ 	.word	0xffffffff


	//   ....[4]....
        /*0098*/ 	.word	0xffffffff


	//   ....[5]....
        /*009c*/ 	.word	0xffffffff


	//   ....[6]....
        /*00a0*/ 	.word	0xffffffff


	//   ....[7]....
        /*00a4*/ 	.word	0xffffffff


	//   ....[8]....
        /*00a8*/ 	.word	0xffffffff


	//   ....[9]....
        /*00ac*/ 	.word	0xffffffff


	//----- nvinfo : EIATTR_COOP_GROUP_INSTR_OFFSETS
	.align		4
.L_4019:
        /*00b0*/ 	.byte	0x04, 0x28
        /*00b2*/ 	.short	(.L_4021 - .L_4020)


	//   ....[0]....
.L_4020:
        /*00b4*/ 	.word	0x000003e0


	//   ....[1]....
        /*00b8*/ 	.word	0x000003f0


	//   ....[2]....
        /*00bc*/ 	.word	0x00000420


	//   ....[3]....
        /*00c0*/ 	.word	0x00000430


	//   ....[4]....
        /*00c4*/ 	.word	0x00000470


	//   ....[5]....
        /*00c8*/ 	.word	0x00000480


	//   ....[6]....
        /*00cc*/ 	.word	0x000004c0


	//   ....[7]....
        /*00d0*/ 	.word	0x000004d0


	//   ....[8]....
        /*00d4*/ 	.word	0x000005a0


	//   ....[9]....
        /*00d8*/ 	.word	0x000005b0


	//----- nvinfo : EIATTR_EXIT_INSTR_OFFSETS
	.align		4
.L_4021:
        /*00dc*/ 	.byte	0x04, 0x1c
        /*00de*/ 	.short	(.L_4023 - .L_4022)


	//   ....[0]....
.L_4022:
        /*00e0*/ 	.word	0x000005c0


	//   ....[1]....
        /*00e4*/ 	.word	0x00000720


	//   ....[2]....
        /*00e8*/ 	.word	0x000007e0


	//   ....[3]....
        /*00ec*/ 	.word	0x00000820


	//   ....[4]....
        /*00f0*/ 	.word	0x00000850


	//----- nvinfo : EIATTR_CRS_STACK_SIZE
	.align		4
.L_4023:
        /*00f4*/ 	.byte	0x04, 0x1e
        /*00f6*/ 	.short	(.L_4025 - .L_4024)
.L_4024:
        /*00f8*/ 	.word	0x00000000


	//----- nvinfo : EIATTR_CBANK_PARAM_SIZE
	.align		4
.L_4025:
        /*00fc*/ 	.byte	0x03, 0x19
        /*00fe*/ 	.short	0x0030


	//----- nvinfo : EIATTR_PARAM_CBANK
	.align		4
        /*0100*/ 	.byte	0x04, 0x0a
        /*0102*/ 	.short	(.L_4027 - .L_4026)
	.align		4
.L_4026:
        /*0104*/ 	.word	index@(.nv.constant0._ZN43_GLOBAL__N__9ae7fba5_10_SoftMax_cu_9f978f6321softmax_warp_backwardIfffLi6ELb0ELb1EEEvPT0_PKT_S5_iiiPKb)
        /*0108*/ 	.short	0x0210
        /*010a*/ 	.short	0x0030


	//----- nvinfo : EIATTR_SW_WAR
	.align		4
.L_4027:
        /*010c*/ 	.byte	0x04, 0x36
        /*010e*/ 	.short	(.L_4029 - .L_4028)
.L_4028:
        /*0110*/ 	.word	0x00000008
.L_4029:


//--------------------- .nv.info._ZN43_GLOBAL__N__9ae7fba5_10_SoftMax_cu_9f978f6321softmax_warp_backwardIfffLi5ELb0ELb1EEEvPT0_PKT_S5_iiiPKb --------------------------
	.section	.nv.info._ZN43_GLOBAL__N__9ae7fba5_10_SoftMax_cu_9f978f6321softmax_warp_backwardIfffLi5ELb0ELb1EEEvPT0_PKT_S5_iiiPKb,"",@"SHT_CUDA_INFO"
	.sectionflags	@""
	.align	4


	//----- nvinfo : EIATTR_CUDA_API_VERSION
	.align		4
        /*0000*/ 	.byte	0x04, 0x37
        /*0002*/ 	.short	(.L_4031 - .L_4030)
.L_4030:
        /*0004*/ 	.word	0x00000082


	//----- nvinfo : EIATTR_KPARAM_INFO
	.align		4
.L_4031:
        /*0008*/ 	.byte	0x04, 0x17
        /*000a*/ 	.short	(.L_4033 - .L_4032)
.L_4032:
        /*000c*/ 	.word	0x00000000
        /*0010*/ 	.short	0x0006
        /*0012*/ 	.short	0x0028
        /*0014*/ 	.byte	0x00, 0xf0, 0x21, 0x00


	//----- nvinfo : EIATTR_KPARAM_INFO
	.align		4
.L_4033:
        /*0018*/ 	.byte	0x04, 0x17
        /*001a*/ 	.short	(.L_4035 - .L_4034)
.L_4034:
        /*001c*/ 	.word	0x00000000
        /*0020*/ 	.short	0x0005
        /*0022*/ 	.short	0x0020
        /*0024*/ 	.byte	0x00, 0xf0, 0x11, 0x00


	//----- nvinfo : EIATTR_KPARAM_INFO
	.align		4
.L_4035:
        /*0028*/ 	.byte	0x04, 0x17
        /*002a*/ 	.short	(.L_4037 - .L_4036)
.L_4036:
        /*002c*/ 	.word	0x00000000
        /*0030*/ 	.short	0x0004
        /*0032*/ 	.short	0x001c
        /*0034*/ 	.byte	0x00, 0xf0, 0x11, 0x00


	//----- nvinfo : EIATTR_KPARAM_INFO
	.align		4
.L_4037:
        /*0038*/ 	.byte	0x04, 0x17
        /*003a*/ 	.short	(.L_4039 - .L_4038)
.L_4038:
        /*003c*/ 	.word	0x00000000
        /*0040*/ 	.short	0x0003
        /*0042*/ 	.short	0x0018
        /*0044*/ 	.byte	0x00, 0xf0, 0x11, 0x00


	//----- nvinfo : EIATTR_KPARAM_INFO
	.align		4
.L_4039:
        /*0048*/ 	.byte	0x04, 0x17
        /*004a*/ 	.short	(.L_4041 - .L_4040)
.L_4040:
        /*004c*/ 	.word	0x00000000
        /*0050*/ 	.short	0x0002
        /*0052*/ 	.short	0x0010
        /*0054*/ 	.byte	0x00, 0xf0, 0x21, 0x00


	//----- nvinfo : EIATTR_KPARAM_INFO
	.align		4
.L_4041:
        /*0058*/ 	.byte	0x04, 0x17
        /*005a*/ 	.short	(.L_4043 - .L_4042)
.L_4042:
        /*005c*/ 	.word	0x00000000
        /*0060*/ 	.short	0x0001
        /*0062*/ 	.short	0x0008
        /*0064*/ 	.byte	0x00, 0xf0, 0x21, 0x00


	//----- nvinfo : EIATTR_KPARAM_INFO
	.align		4
.L_4043:
        /*0068*/ 	.byte	0x04, 0x17
        /*006a*/ 	.short	(.L_4045 - .L_4044)
.L_4044:
        /*006c*/ 	.word	0x00000000
        /*0070*/ 	.short	0x0000
        /*0072*/ 	.short	0x0000
        /*0074*/ 	.byte	0x00, 0xf0, 0x21, 0x00


	//----- nvinfo : EIATTR_SPARSE_MMA_MASK
	.align		4
.L_4045:
        /*0078*/ 	.byte	0x03, 0x50
        /*007a*/ 	.short	0x0000


	//----- nvinfo : EIATTR_MAXREG_COUNT
	.align		4
        /*007c*/ 	.byte	0x03, 0x1b
        /*007e*/ 	.short	0x00ff


	//----- nvinfo : EIATTR_MERCURY_ISA_VERSION
	.align		4
        /*0080*/ 	.byte	0x03, 0x5f
        /*0082*/ 	.short	0x0101


	//----- nvinfo : EIATTR_COOP_GROUP_MASK_REGIDS
	.align		4
        /*0084*/ 	.byte	0x04, 0x29
        /*0086*/ 	.short	(.L_4047 - .L_4046)


	//   ....[0]....
.L_4046:
        /*0088*/ 	.word	0xffffffff


	//   ....[1]....
        /*008c*/ 	.word	0xffffffff


	//   ....[2]....
        /*0090*/ 	.word	0xffffffff


	//   ....[3]....
        /*0094*/ 	.word	0xffffffff


	//   ....[4]....
        /*0098*/ 	.word	0xffffffff


	//   ....[5]....
        /*009c*/ 	.word	0xffffffff


	//   ....[6]....
        /*00a0*/ 	.word	0xffffffff


	//   ....[7]....
        /*00a4*/ 	.word	0xffffffff


	//   ....[8]....
        /*00a8*/ 	.word	0xffffffff


	//   ....[9]....
        /*00ac*/ 	.word	0xffffffff


	//----- nvinfo : EIATTR_COOP_GROUP_INSTR_OFFSETS
	.align		4
.L_4047:
        /*00b0*/ 	.byte	0x04, 0x28
        /*00b2*/ 	.short	(.L_4049 - .L_4048)


	//   ....[0]....
.L_4048:
        /*00b4*/ 	.word	0x00000350


	//   ....[1]....
        /*00b8*/ 	.word	0x000003a0


	//   ....[2]....
        /*00bc*/ 	.word	0x000003b0


	//   ....[3]....
        /*00c0*/ 	.word	0x000003e0


	//   ....[4]....
        /*00c4*/ 	.word	0x000003f0


	//   ....[5]....
        /*00c8*/ 	.word	0x00000470


	//   ....[6]....
        /*00cc*/ 	.word	0x00000480


	//   ....[7]....
        /*00d0*/ 	.word	0x000004a0


	//   ....[8]....
        /*00d4*/ 	.word	0x000004d0


	//   ....[9]....
        /*00d8*/ 	.word	0x000004f0


	//----- nvinfo : EIATTR_EXIT_INSTR_OFFSETS
	.align		4
.L_4049:
        /*00dc*/ 	.byte	0x04, 0x1c
        /*00de*/ 	.short	(.L_4051 - .L_4050)


	//   ....[0]....
.L_4050:
        /*00e0*/ 	.word	0x00000500


	//   ....[1]....
        /*00e4*/ 	.word	0x000005d0


	//   ....[2]....
        /*00e8*/ 	.word	0x000005e0


	//   ....[3]....
        /*00ec*/ 	.word	0x00000670


	//   ....[4]....
        /*00f0*/ 	.word	0x000006a0


	//----- nvinfo : EIATTR_CRS_STACK_SIZE
	.align		4
.L_4051:
        /*00f4*/ 	.byte	0x04, 0x1e
        /*00f6*/ 	.short	(.L_4053 - .L_4052)
.L_4052:
        /*00f8*/ 	.word	0x00000000


	//----- nvinfo : EIATTR_CBANK_PARAM_SIZE
	.align		4
.L_4053:
        /*00fc*/ 	.byte	0x03, 0x19
        /*00fe*/ 	.short	0x0030


	//----- nvinfo : EIATTR_PARAM_CBANK
	.align		4
        /*0100*/ 	.byte	0x04, 0x0a
        /*0102*/ 	.short	(.L_4055 - .L_4054)
	.align		4
.L_4054:
        /*0104*/ 	.word	index@(.nv.constant0._ZN43_GLOBAL__N__9ae7fba5_10_SoftMax_cu_9f978f6321softmax_warp_backwardIfffLi5ELb0ELb1EEEvPT0_PKT_S5_iiiPKb)
        /*0108*/ 	.short	0x0210
        /*010a*/ 	.short	0x0030


	//----- nvinfo : EIATTR_SW_WAR
	.align		4
.L_4055:
        /*010c*/ 	.byte	0x04, 0x36
        /*010e*/ 	.short	(.L_4057 - .L_4056)
.L_4056:
        /*0110*/ 	.word	0x00000008
.L_4057:


//--------------------- .nv.info._ZN43_GLOBAL__N__9ae7fba5_10_SoftMax_cu_9f978f6321softmax_warp_backwardIfffLi4ELb0ELb1EEEvPT0_PKT_S5_iiiPKb --------------------------
	.section	.nv.info._ZN43_GLOBAL__N__9ae7fba5_10_SoftMax_cu_9f978f6321softmax_warp_backwardIfffLi4ELb0ELb1EEEvPT0_PKT_S5_iiiPKb,"",@"SHT_CUDA_INFO"
	.sectionflags	@""
	.align	4


	//----- nvinfo : EIATTR_CUDA_API_VERSION
	.align		4
        /*0000*/ 	.byte	0x04, 0x37
        /*0002*/ 	.short	(.L_4059 - .L_4058)
.L_4058:
        /*0004*/ 	.word	0x00000082


	//----- nvinfo : EIATTR_KPARAM_INFO
	.align		4
.L_4059:
        /*0008*/ 	.byte	0x04, 0x17
        /*000a*/ 	.short	(.L_4061 - .L_4060)
.L_4060:
        /*000c*/ 	.word	0x00000000
        /*0010*/ 	.short	0x0006
        /*0012*/ 	.short	0x0028
        /*0014*/ 	.byte	0x00, 0xf0, 0x21, 0x00


	//----- nvinfo : EIATTR_KPARAM_INFO
	.align		4
.L_4061:
        /*0018*/ 	.byte	0x04, 0x17
        /*001a*/ 	.short	(.L_4063 - .L_4062)
.L_4062:
        /*001c*/ 	.word	0x00000000
        /*0020*/ 	.short	0x0005
        /*0022*/ 	.short	0x0020
        /*0024*/ 	.byte	0x00, 0xf0, 0x11, 0x00


	//----- nvinfo : EIATTR_KPARAM_INFO
	.align		4
.L_4063:
        /*0028*/ 	.byte	0x04, 0x17
        /*002a*/ 	.short	(.L_4065 - .L_4064)
.L_4064:
        /*002c*/ 	.word	0x00000000
        /*0030*/ 	.short	0x0004
        /*0032*/ 	.short	0x001c
        /*0034*/ 	.byte	0x00, 0xf0, 0x11, 0x00


	//----- nvinfo : EIATTR_KPARAM_INFO
	.align		4
.L_4065:
        /*0038*/ 	.byte	0x04, 0x17
        /*003a*/ 	.short	(.L_4067 - .L_4066)
.L_4066:
        /*003c*/ 	.word	0x00000000
        /*0040*/ 	.short	0x0003
        /*0042*/ 	.short	0x0018
        /*0044*/ 	.byte	0x00, 0xf0, 0x11, 0x00


	//----- nvinfo : EIATTR_KPARAM_INFO
	.align		4
.L_4067:
        /*0048*/ 	.byte	0x04, 0x17
        /*004a*/ 	.short	(.L_4069 - .L_4068)
.L_4068:
        /*004c*/ 	.word	0x00000000
        /*0050*/ 	.short	0x0002
        /*0052*/ 	.short	0x0010
        /*0054*/ 	.byte	0x00, 0xf0, 0x21, 0x00


	//----- nvinfo : EIATTR_KPARAM_INFO
	.align		4
.L_4069:
        /*0058*/ 	.byte	0x04, 0x17
        /*005a*/ 	.short	(.L_4071 - .L_4070)
.L_4070:
        /*005c*/ 	.word	0x00000000
        /*0060*/ 	.short	0x0001
        /*0062*/ 	.short	0x0008
        /*0064*/ 	.byte	0x00, 0xf0, 0x21, 0x00


	//----- nvinfo : EIATTR_KPARAM_INFO
	.align		4
.L_4071:
        /*0068*/ 	.byte	0x04, 0x17
        /*006a*/ 	.short	(.L_4073 - .L_4072)
.L_4072:
        /*006c*/ 	.word	0x00000000
        /*0070*/ 	.short	0x0000
        /*0072*/ 	.short	0x0000
        /*0074*/ 	.byte	0x00, 0xf0, 0x21, 0x00


	//----- nvinfo : EIATTR_SPARSE_MMA_MASK
	.align		4
.L_4073:
        /*0078*/ 	.byte	0x03, 0x50
        /*007a*/ 	.short	0x0000


	//----- nvinfo : EIATTR_MAXREG_COUNT
	.align		4
        /*007c*/ 	.byte	0x03, 0x1b
        /*007e*/ 	.short	0x00ff


	//----- nvinfo : EIATTR_MERCURY_ISA_VERSION
	.align		4
        /*0080*/ 	.byte	0x03, 0x5f
        /*0082*/ 	.short	0x0101


	//----- nvinfo : EIATTR_COOP_GROUP_MASK_REGIDS
	.align		4
        /*0084*/ 	.byte	0x04, 0x29
        /*0086*/ 	.short	(.L_4075 - .L_4074)


	//   ....[0]....
.L_4074:
        /*0088*/ 	.word	0xffffffff


	//   ....[1]....
        /*008c*/ 	.word	0xffffffff


	//   ....[2]....
        /*0090*/ 	.word	0xffffffff


	//   ....[3]....
        /*0094*/ 	.word	0xffffffff


	//   ....[4]....
        /*0098*/ 	.word	0xffffffff


	//   ....[5]....
        /*009c*/ 	.word	0xffffffff


	//   ....[6]....
        /*00a0*/ 	.word	0xffffffff


	//   ....[7]....
        /*00a4*/ 	.word	0xffffffff


	//----- nvinfo : EIATTR_COOP_GROUP_INSTR_OFFSETS
	.align		4
.L_4075:
        /*00a8*/ 	.byte	0x04, 0x28
        /*00aa*/ 	.short	(.L_4077 - .L_4076)


	//   ....[0]....
.L_4076:
        /*00ac*/ 	.word	0x00000350


	//   ....[1]....
        /*00b0*/ 	.word	0x00000370


	//   ....[2]....
        /*00b4*/ 	.word	0x000003b0


	//   ....[3]....
        /*00b8*/ 	.word	0x00000430


	//   ....[4]....
        /*00bc*/ 	.word	0x00000440


	//   ....[5]....
        /*00c0*/ 	.word	0x00000460


	//   ....[6]....
        /*00c4*/ 	.word	0x00000490


	//   ....[7]....
        /*00c8*/ 	.word	0x000004b0


	//----- nvinfo : EIATTR_EXIT_INSTR_OFFSETS
	.align		4
.L_4077:
        /*00cc*/ 	.byte	0x04, 0x1c
        /*00ce*/ 	.short	(.L_4079 - .L_4078)


	//   ....[0]....
.L_4078:
        /*00d0*/ 	.word	0x000004c0


	//   ....[1]....
        /*00d4*/ 	.word	0x00000590


	//   ....[2]....
        /*00d8*/ 	.word	0x000005a0


	//   ....[3]....
        /*00dc*/ 	.word	0x00000630


	//   ....[4]....
        /*00e0*/ 	.word	0x00000660


	//----- nvinfo : EIATTR_CRS_STACK_SIZE
	.align		4
.L_4079:
        /*00e4*/ 	.byte	0x04, 0x1e
        /*00e6*/ 	.short	(.L_4081 - .L_4080)
.L_4080:
        /*00e8*/ 	.word	0x00000000


	//----- nvinfo : EIATTR_CBANK_PARAM_SIZE
	.align		4
.L_4081:
        /*00ec*/ 	.byte	0x03, 0x19
        /*00ee*/ 	.short	0x0030


	//----- nvinfo : EIATTR_PARAM_CBANK
	.align		4
        /*00f0*/ 	.byte	0x04, 0x0a
        /*00f2*/ 	.short	(.L_4083 - .L_4082)
	.align		4
.L_4082:
        /*00f4*/ 	.word	index@(.nv.constant0._ZN43_GLOBAL__N__9ae7fba5_10_SoftMax_cu_9f978f6321softmax_warp_backwardIfffLi4ELb0ELb1EEEvPT0_PKT_S5_iiiPKb)
        /*00f8*/ 	.short	0x0210
        /*00fa*/ 	.short	0x0030


	//----- nvinfo : EIATTR_SW_WAR
	.align		4
.L_4083:
        /*00fc*/ 	.byte	0x04, 0x36
        /*00fe*/ 	.short	(.L_4085 - .L_4084)
.L_4084:
        /*0100*/ 	.word	0x00000008
.L_4085:


//--------------------- .nv.info._ZN43_GLOBAL__N__9ae7fba5_10_SoftMax_cu_9f978f6321softmax_warp_backwardIfffLi3ELb0ELb1EEEvPT0_PKT_S5_iiiPKb --------------------------
	.section	.nv.info._ZN43_GLOBAL__N__9ae7fba5_10_SoftMax_cu_9f978f6321softmax_warp_backwardIfffLi3ELb0ELb1EEEvPT0_PKT_S5_iiiPKb,"",@"SHT_CUDA_INFO"
	.sectionflags	@""
	.align	4


	//----- nvinfo : EIATTR_CUDA_API_VERSION
	.align		4
        /*0000*/ 	.byte	0x04, 0x37
        /*0002*/ 	.short	(.L_4087 - .L_4086)
.L_4086:
        /*0004*/ 	.word	0x00000082


	//----- nvinfo : EIATTR_KPARAM_INFO
	.align		4
.L_4087:
        /*0008*/ 	.byte	0x04, 0x17
        /*000a*/ 	.short	(.L_4089 - .L_4088)
.L_4088:
        /*000c*/ 	.word	0x00000000
        /*0010*/ 	.short	0x0006
        /*0012*/ 	.short	0x0028
        /*0014*/ 	.byte	0x00, 0xf0, 0x21, 0x00


	//----- nvinfo : EIATTR_KPARAM_INFO
	.align		4
.L_4089:
        /*0018*/ 	.byte	0x04, 0x17
        /*001a*/ 	.short	(.L_4091 - .L_4090)
.L_4090:
        /*001c*/ 	.word	0x00000000
        /*0020*/ 	.short	0x0005
        /*0022*/ 	.short	0x0020
        /*0024*/ 	.byte	0x00, 0xf0, 0x11, 0x00


	//----- nvinfo : EIATTR_KPARAM_INFO
	.align		4
.L_4091:
        /*0028*/ 	.byte	0x04, 0x17
        /*002a*/ 	.short	(.L_4093 - .L_4092)
.L_4092:
        /*002c*/ 	.word	0x00000000
        /*0030*/ 	.short	0x0004
        /*0032*/ 	.short	0x001c
        /*0034*/ 	.byte	0x00, 0xf0, 0x11, 0x00


	//----- nvinfo : EIATTR_KPARAM_INFO
	.align		4
.L_4093:
        /*0038*/ 	.byte	0x04, 0x17
        /*003a*/ 	.short	(.L_4095 - .L_4094)
.L_4094:
        /*003c*/ 	.word	0x00000000
        /*0040*/ 	.short	0x0003
        /*0042*/ 	.short	0x0018
        /*0044*/ 	.byte	0x00, 0xf0, 0x11, 0x00


	//----- nvinfo : EIATTR_KPARAM_INFO
	.align		4
.L_4095:
        /*0048*/ 	.byte	0x04, 0x17
        /*004a*/ 	.short	(.L_4097 - .L_4096)
.L_4096:
        /*004c*/ 	.word	0x00000000
        /*0050*/ 	.short	0x0002
        /*0052*/ 	.short	0x0010
        /*0054*/ 	.byte	0x00, 0xf0, 0x21, 0x00


	//----- nvinfo : EIATTR_KPARAM_INFO
	.align		4
.L_4097:
        /*0058*/ 	.byte	0x04, 0x17
        /*005a*/ 	.short	(.L_4099 - .L_4098)
.L_4098:
        /*005c*/ 	.word	0x00000000
        /*0060*/ 	.short	0x0001
        /*0062*/ 	.short	0x0008
        /*0064*/ 	.byte	0x00, 0xf0, 0x21, 0x00


	//----- nvinfo : EIATTR_KPARAM_INFO
	.align		4
.L_4099:
        /*0068*/ 	.byte	0x04, 0x17
        /*006a*/ 	.short	(.L_4101 - .L_4100)
.L_4100:
        /*006c*/ 	.word	0x00000000
        /*0070*/ 	.short	0x0000
        /*0072*/ 	.short	0x0000
        /*0074*/ 	.byte	0x00, 0xf0, 0x21, 0x00


	//----- nvinfo : EIATTR_SPARSE_MMA_MASK
	.align		4
.L_4101:
        /*0078*/ 	.byte	0x03, 0x50
        /*007a*/ 	.short	0x0000


	//----- nvinfo : EIATTR_MAXREG_COUNT
	.align		4
        /*007c*/ 	.byte	0x03, 0x1b
        /*007e*/ 	.short	0x00ff


	//----- nvinfo : EIATTR_MERCURY_ISA_VERSION
	.align		4
        /*0080*/ 	.byte	0x03, 0x5f
        /*0082*/ 	.short	0x0101


	//----- nvinfo : EIATTR_COOP_GROUP_MASK_REGIDS
	.align		4
        /*0084*/ 	.byte	0x04, 0x29
        /*0086*/ 	.short	(.L_4103 - .L_4102)


	//   ....[0]....
.L_4102:
        /*0088*/ 	.word	0xffffffff


	//   ....[1]....
        /*008c*/ 	.word	0xffffffff


	//   ....[2]....
        /*0090*/ 	.word	0xffffffff


	//   ....[3]....
        /*0094*/ 	.word	0xffffffff


	//   ....[4]....
        /*0098*/ 	.word	0xffffffff


	//   ....[5]....
        /*009c*/ 	.word	0xffffffff


	//----- nvinfo : EIATTR_COOP_GROUP_INSTR_OFFSETS
	.align		4
.L_4103:
        /*00a0*/ 	.byte	0x04, 0x28
        /*00a2*/ 	.short	(.L_4105 - .L_4104)


	//   ....[0]....
.L_4104:
        /*00a4*/ 	.word	0x00000300


	//   ....[1]....
        /*00a8*/ 	.word	0x000003f0


	//   ....[2]....
        /*00ac*/ 	.word	0x00000400


	//   ....[3]....
        /*00b0*/ 	.word	0x00000420


	//   ....[4]....
        /*00b4*/ 	.word	0x00000450


	//   ....[5]....
        /*00b8*/ 	.word	0x00000470


	//----- nvinfo : EIATTR_EXIT_INSTR_OFFSETS
	.align		4
.L_4105:
        /*00bc*/ 	.byte	0x04, 0x1c
        /*00be*/ 	.short	(.L_4107 - .L_4106)


	//   ....[0]....
.L_4106:
        /*00c0*/ 	.word	0x00000480


	//   ....[1]....
        /*00c4*/ 	.word	0x00000540


	//   ....[2]....
        /*00c8*/ 	.word	0x00000550


	//   ....[3]....
        /*00cc*/ 	.word	0x000005f0


	//   ....[4]....
        /*00d0*/ 	.word	0x00000620


	//----- nvinfo : EIATTR_CRS_STACK_SIZE
	.align		4
.L_4107:
        /*00d4*/ 	.byte	0x04, 0x1e
        /*00d6*/ 	.short	(.L_4109 - .L_4108)
.L_4108:
        /*00d8*/ 	.word	0x00000000


	//----- nvinfo : EIATTR_CBANK_PARAM_SIZE
	.align		4
.L_4109:
        /*00dc*/ 	.byte	0x03, 0x19
        /*00de*/ 	.short	0x0030


	//----- nvinfo : EIATTR_PARAM_CBANK
	.align		4
        /*00e0*/ 	.byte	0x04, 0x0a
        /*00e2*/ 	.short	(.L_4111 - .L_4110)
	.align		4
.L_4110:
        /*00e4*/ 	.word	index@(.nv.constant0._ZN43_GLOBAL__N__9ae7fba5_10_SoftMax_cu_9f978f6321softmax_warp_backwardIfffLi3ELb0ELb1EEEvPT0_PKT_S5_iiiPKb)
        /*00e8*/ 	.short	0x0210
        /*00ea*/ 	.short	0x0030


	//----- nvinfo : EIATTR_SW_WAR
	.align		4
.L_4111:
        /*00ec*/ 	.byte	0x04, 0x36
        /*00ee*/ 	.short	(.L_4113 - .L_4112)
.L_4112:
        /*00f0*/ 	.word	0x00000008
.L_4113:


//--------------------- .nv.info._ZN43_GLOBAL__N__9ae7fba5_10_SoftMax_cu_9f978f6321softmax_warp_backwardIfffLi2ELb0ELb1EEEvPT0_PKT_S5_iiiPKb --------------------------
	.section	.nv.info._ZN43_GLOBAL__N__9ae7fba5_10_SoftMax_cu_9f978f6321softmax_warp_backwardIfffLi2ELb0ELb1EEEvPT0_PKT_S5_iiiPKb,"",@"SHT_CUDA_INFO"
	.sectionflags	@""
	.align	4


	//----- nvinfo : EIATTR_CUDA_API_VERSION
	.align		4
        /*0000*/ 	.byte	0x04, 0x37
        /*0002*/ 	.short	(.L_4115 - .L_4114)
.L_4114:
        /*0004*/ 	.word	0x00000082


	//----- nvinfo : EIATTR_KPARAM_INFO
	.align		4
.L_4115:
        /*0008*/ 	.byte	0x04, 0x17
        /*000a*/ 	.short	(.L_4117 - .L_4116)
.L_4116:
        /*000c*/ 	.word	0x00000000
        /*0010*/ 	.short	0x0006
        /*0012*/ 	.short	0x0028
        /*0014*/ 	.byte	0x00, 0xf0, 0x21, 0x00


	//----- nvinfo : EIATTR_KPARAM_INFO
	.align		4
.L_4117:
        /*0018*/ 	.byte	0x04, 0x17
        /*001a*/ 	.short	(.L_4119 - .L_4118)
.L_4118:
        /*001c*/ 	.word	0x00000000
        /*0020*/ 	.short	0x0005
        /*0022*/ 	.short	0x0020
        /*0024*/ 	.byte	0x00, 0xf0, 0x11, 0x00


	//----- nvinfo : EIATTR_KPARAM_INFO
	.align		4
.L_4119:
        /*0028*/ 	.byte	0x04, 0x17
        /*002a*/ 	.short	(.L_4121 - .L_4120)
.L_4120:
        /*002c*/ 	.word	0x00000000
        /*0030*/ 	.short	0x0004
        /*0032*/ 	.short	0x001c
        /*0034*/ 	.byte	0x00, 0xf0, 0x11, 0x00


	//----- nvinfo : EIATTR_KPARAM_INFO
	.align		4
.L_4121:
        /*0038*/ 	.byte	0x04, 0x17
        /*003a*/ 	.short	(.L_4123 - .L_4122)
.L_4122:
        /*003c*/ 	.word	0x00000000
        /*0040*/ 	.short	0x0003
        /*0042*/ 	.short	0x0018
        /*0044*/ 	.byte	0x00, 0xf0, 0x11, 0x00


	//----- nvinfo : EIATTR_KPARAM_INFO
	.align		4
.L_4123:
        /*0048*/ 	.byte	0x04, 0x17
        /*004a*/ 	.short	(.L_4125 - .L_4124)
.L_4124:
        /*004c*/ 	.word	0x00000000
        /*0050*/ 	.short	0x0002
        /*0052*/ 	.short	0x0010
        /*0054*/ 	.byte	0x00, 0xf0, 0x21, 0x00


	//----- nvinfo : EIATTR_KPARAM_INFO
	.align		4
.L_4125:
        /*0058*/ 	.byte	0x04, 0x17
        /*005a*/ 	.short	(.L_4127 - .L_4126)
.L_4126:
        /*005c*/ 	.word	0x00000000
        /*0060*/ 	.short	0x0001
        /*0062*/ 	.short	0x0008
        /*0064*/ 	.byte	0x00, 0xf0, 0x21, 0x00


	//----- nvinfo : EIATTR_KPARAM_INFO
	.align		4
.L_4127:
        /*0068*/ 	.byte	0x04, 0x17
        /*006a*/ 	.short	(.L_4129 - .L_4128)
.L_4128:
        /*006c*/ 	.word	0x00000000
        /*0070*/ 	.short	0x0000
        /*0072*/ 	.short	0x0000
        /*0074*/ 	.byte	0x00, 0xf0, 0x21, 0x00


	//----- nvinfo : EIATTR_SPARSE_MMA_MASK
	.align		4
.L_4129:
        /*0078*/ 	.byte	0x03, 0x50
        /*007a*/ 	.short	0x0000


	//----- nvinfo : EIATTR_MAXREG_COUNT
	.align		4
        /*007c*/ 	.byte	0x03, 0x1b
        /*007e*/ 	.short	0x00ff


	//----- nvinfo : EIATTR_MERCURY_ISA_VERSION
	.align		4
        /*0080*/ 	.byte	0x03, 0x5f
        /*0082*/ 	.short	0x0101


	//----- nvinfo : EIATTR_COOP_GROUP_MASK_REGIDS
	.align		4
        /*0084*/ 	.byte	0x04, 0x29
        /*0086*/ 	.short	(.L_4131 - .L_4130)


	//   ....[0]....
.L_4130:
        /*0088*/ 	.word	0xffffffff


	//   ....[1]....
        /*008c*/ 	.word	0xffffffff


	//   ....[2]....
        /*0090*/ 	.word	0xffffffff


	//   ....[3]....
        /*0094*/ 	.word	0xffffffff


	//----- nvinfo : EIATTR_COOP_GROUP_INSTR_OFFSETS
	.align		4
.L_4131:
        /*0098*/ 	.byte	0x04, 0x28
        /*009a*/ 	.short	(.L_4133 - .L_4132)


	//   ....[0]....
.L_4132:
        /*009c*/ 	.word	0x000003d0


	//   ....[1]....
        /*00a0*/ 	.word	0x000003e0


	//   ....[2]....
        /*00a4*/ 	.word	0x00000420


	//   ....[3]....
        /*00a8*/ 	.word	0x00000430


	//----- nvinfo : EIATTR_EXIT_INSTR_OFFSETS
	.align		4
.L_4133:
        /*00ac*/ 	.byte	0x04, 0x1c
        /*00ae*/ 	.short	(.L_4135 - .L_4134)


	//   ....[0]....
.L_4134:
        /*00b0*/ 	.word	0x00000440


	//   ....[1]....
        /*00b4*/ 	.word	0x00000500


	//   ....[2]....
        /*00b8*/ 	.word	0x00000510


	//   ....[3]....
        /*00bc*/ 	.word	0x000005b0


	//   ....[4]....
        /*00c0*/ 	.word	0x000005e0


	//----- nvinfo : EIATTR_CRS_STACK_SIZE
	.align		4
.L_4135:
        /*00c4*/ 	.byte	0x04, 0x1e
        /*00c6*/ 	.short	(.L_4137 - .L_4136)
.L_4136:
        /*00c8*/ 	.word	0x00000000


	//----- nvinfo : EIATTR_CBANK_PARAM_SIZE
	.align		4
.L_4137:
        /*00cc*/ 	.byte	0x03, 0x19
        /*00ce*/ 	.short	0x0030


	//----- nvinfo : EIATTR_PARAM_CBANK
	.align		4
        /*00d0*/ 	.byte	0x04, 0x0a
        /*00d2*/ 	.short	(.L_4139 - .L_4138)
	.align		4
.L_4138:
        /*00d4*/ 	.word	index@(.nv.constant0._ZN43_GLOBAL__N__9ae7fba5_10_SoftMax_cu_9f978f6321softmax_warp_backwardIfffLi2ELb0ELb1EEEvPT0_PKT_S5_iiiPKb)
        /*00d8*/ 	.short	0x0210
        /*00da*/ 	.short	0x0030


	//----- nvinfo : EIATTR_SW_WAR
	.align		4
.L_4139:
        /*00dc*/ 	.byte	0x04, 0x36
        /*00de*/ 	.short	(.L_4141 - .L_4140)
.L_4140:
        /*00e0*/ 	.word	0x00000008
.L_4141:


//--------------------- .nv.info._ZN43_GLOBAL__N__9ae7fba5_10_SoftMax_cu_9f978f6321softmax_warp_backwardIfffLi1ELb0ELb1EEEvPT0_PKT_S5_iiiPKb --------------------------
	.section	.nv.info._ZN43_GLOBAL__N__9ae7fba5_10_SoftMax_cu_9f978f6321softmax_warp_backwardIfffLi1ELb0ELb1EEEvPT0_PKT_S5_iiiPKb,"",@"SHT_CUDA_INFO"
	.sectionflags	@""
	.align	4


	//----- nvinfo : EIATTR_CUDA_API_VERSION
	.align		4
        /*0000*/ 	.byte	0x04, 0x37
        /*0002*/ 	.short	(.L_4143 - .L_4142)
.L_4142:
        /*0004*/ 	.word	0x00000082


	//----- nvinfo : EIATTR_KPARAM_INFO
	.align		4
.L_4143:
        /*0008*/ 	.byte	0x04, 0x17
        /*000a*/ 	.short	(.L_4145 - .L_4144)
.L_4144:
        /*000c*/ 	.word	0x00000000
        /*0010*/ 	.short	0x0006
        /*0012*/ 	.short	0x0028
        /*0014*/ 	.byte	0x00, 0xf0, 0x21, 0x00


	//----- nvinfo : EIATTR_KPARAM_INFO
	.align		4
.L_4145:
        /*0018*/ 	.byte	0x04, 0x17
        /*001a*/ 	.short	(.L_4147 - .L_4146)
.L_4146:
        /*001c*/ 	.word	0x00000000
        /*0020*/ 	.short	0x0005
        /*0022*/ 	.short	0x0020
        /*0024*/ 	.byte	0x00, 0xf0, 0x11, 0x00


	//----- nvinfo : EIATTR_KPARAM_INFO
	.align		4
.L_4147:
        /*0028*/ 	.byte	0x04, 0x17
        /*002a*/ 	.short	(.L_4149 - .L_4148)
.L_4148:
        /*002c*/ 	.word	0x00000000
        /*0030*/ 	.short	0x0004
        /*0032*/ 	.short	0x001c
        /*0034*/ 	.byte	0x00, 0xf0, 0x11, 0x00


	//----- nvinfo : EIATTR_KPARAM_INFO
	.align		4
.L_4149:
        /*0038*/ 	.byte	0x04, 0x17
        /*003a*/ 	.short	(.L_4151 - .L_4150)
.L_4150:
        /*003c*/ 	.word	0x00000000
        /*0040*/ 	.short	0x0003
        /*0042*/ 	.short	0x0018
        /*0044*/ 	.byte	0x00, 0xf0, 0x11, 0x00


	//----- nvinfo : EIATTR_KPARAM_INFO
	.align		4
.L_4151:
        /*0048*/ 	.byte	0x04, 0x17
        /*004a*/ 	.short	(.L_4153 - .L_4152)
.L_4152:
        /*004c*/ 	.word	0x00000000
        /*0050*/ 	.short	0x0002
        /*0052*/ 	.short	0x0010
        /*0054*/ 	.byte	0x00, 0xf0, 0x21, 0x00


	//----- nvinfo : EIATTR_KPARAM_INFO
	.align		4
.L_4153:
        /*0058*/ 	.byte	0x04, 0x17
        /*005a*/ 	.short	(.L_4155 - .L_4154)
.L_4154:
        /*005c*/ 	.word	0x00000000
        /*0060*/ 	.short	0x0001
        /*0062*/ 	.short	0x0008
        /*0064*/ 	.byte	0x00, 0xf0, 0x21, 0x00


	//----- nvinfo : EIATTR_KPARAM_INFO
	.align		4
.L_4155:
        /*0068*/ 	.byte	0x04, 0x17
        /*006a*/ 	.short	(.L_4157 - .L_4156)
.L_4156:
        /*006c*/ 	.word	0x00000000
        /*0070*/ 	.short	0x0000
        /*0072*/ 	.short	0x0000
        /*0074*/ 	.byte	0x00, 0xf0, 0x21, 0x00


	//----- nvinfo : EIATTR_SPARSE_MMA_MASK
	.align		4
.L_4157:
        /*0078*/ 	.byte	0x03, 0x50
        /*007a*/ 	.short	0x0000


	//----- nvinfo : EIATTR_MAXREG_COUNT
	.align		4
        /*007c*/ 	.byte	0x03, 0x1b
        /*007e*/ 	.short	0x00ff


	//----- nvinfo : EIATTR_MERCURY_ISA_VERSION
	.align		4
        /*0080*/ 	.byte	0x03, 0x5f
        /*0082*/ 	.short	0x0101


	//----- nvinfo : EIATTR_COOP_GROUP_MASK_REGIDS
	.align		4
        /*0084*/ 	.byte	0x04, 0x29
        /*0086*/ 	.short	(.L_4159 - .L_4158)


	//   ....[0]....
.L_4158:
        /*0088*/ 	.word	0xffffffff


	//   ....[1]....
        /*008c*/ 	.word	0xffffffff


	//----- nvinfo : EIATTR_COOP_GROUP_INSTR_OFFSETS
	.align		4
.L_4159:
        /*0090*/ 	.byte	0x04, 0x28
        /*0092*/ 	.short	(.L_4161 - .L_4160)


	//   ....[0]....
.L_4160:
        /*0094*/ 	.word	0x000003e0


	//   ....[1]....
        /*0098*/ 	.word	0x000003f0


	//----- nvinfo : EIATTR_EXIT_INSTR_OFFSETS
	.align		4
.L_4161:
        /*009c*/ 	.byte	0x04, 0x1c
        /*009e*/ 	.short	(.L_4163 - .L_4162)


	//   ....[0]....
.L_4162:
        /*00a0*/ 	.word	0x00000400


	//   ....[1]....
        /*00a4*/ 	.word	0x000004d0


	//   ....[2]....
        /*00a8*/ 	.word	0x000004e0


	//   ....[3]....
        /*00ac*/ 	.word	0x00000570


	//   ....[4]....
        /*00b0*/ 	.word	0x000005a0


	//----- nvinfo : EIATTR_CRS_STACK_SIZE
	.align		4
.L_4163:
        /*00b4*/ 	.byte	0x04, 0x1e
        /*00b6*/ 	.short	(.L_4165 - .L_4164)
.L_4164:
        /*00b8*/ 	.word	0x00000000


	//----- nvinfo : EIATTR_CBANK_PARAM_SIZE
	.align		4
.L_4165:
        /*00bc*/ 	.byte	0x03, 0x19
        /*00be*/ 	.short	0x0030


	//----- nvinfo : EIATTR_PARAM_CBANK
	.align		4
        /*00c0*/ 	.byte	0x04, 0x0a
        /*00c2*/ 	.short	(.L_4167 - .L_4166)
	.align		4
.L_4166:
        /*00c4*/ 	.word	index@(.nv.constant0._ZN43_GLOBAL__N__9ae7fba5_10_SoftMax_cu_9f978f6321softmax_warp_backwardIfffLi1ELb0ELb1EEEvPT0_PKT_S5_iiiPKb)
        /*00c8*/ 	.short	0x0210
        /*00ca*/ 	.short	0x0030


	//----- nvinfo : EIATTR_SW_WAR
	.align		4
.L_4167:
        /*00cc*/ 	.byte	0x04, 0x36
        /*00ce*/ 	.short	(.L_4169 - .L_4168)
.L_4168:
        /*00d0*/ 	.word	0x00000008
.L_4169:


//--------------------- .nv.info._ZN43_GLOBAL__N__9ae7fba5_10_SoftMax_cu_9f978f6321softmax_warp_backwardIfffLi0ELb0ELb1EEEvPT0_PKT_S5_iiiPKb --------------------------
	.section	.nv.info._ZN43_GLOBAL__N__9ae7fba5_10_SoftMax_cu_9f978f6321softmax_warp_backwardIfffLi0ELb0ELb1EEEvPT0_PKT_S5_iiiPKb,"",@"SHT_CUDA_INFO"
	.sectionflags	@""
	.align	4


	//----- nvinfo : EIATTR_CUDA_API_VERSION
	.align		4
        /*0000*/ 	.byte	0x04, 0x37
        /*0002*/ 	.short	(.L_4171 - .L_4170)
.L_4170:
        /*0004*/ 	.word	0x00000082


	//----- nvinfo : EIATTR_KPARAM_INFO
	.align		4
.L_4171:
        /*0008*/ 	.byte	0x04, 0x17
        /*000a*/ 	.short	(.L_4173 - .L_4172)
.L_4172:
        /*000c*/ 	.word	0x00000000
        /*0010*/ 	.short	0x0006
        /*0012*/ 	.short	0x0028
        /*0014*/ 	.byte	0x00, 0xf0, 0x21, 0x00


	//----- nvinfo : EIATTR_KPARAM_INFO
	.align		4
.L_4173:
        /*0018*/ 	.byte	0x04, 0x17
        /*001a*/ 	.short	(.L_4175 - .L_4174)
.L_4174:
        /*001c*/ 	.word	0x00000000
        /*0020*/ 	.short	0x0005
        /*0022*/ 	.short	0x0020
        /*0024*/ 	.byte	0x00, 0xf0, 0x11, 0x00


	//----- nvinfo : EIATTR_KPARAM_INFO
	.align		4
.L_4175:
        /*0028*/ 	.byte	0x04, 0x17
        /*002a*/ 	.short	(.L_4177 - .L_4176)
.L_4176:
        /*002c*/ 	.word	0x00000000
        /*0030*/ 	.short	0x0004
        /*0032*/ 	.short	0x001c
        /*0034*/ 	.byte	0x00, 0xf0, 0x11, 0x00


	//----- nvinfo : EIATTR_KPARAM_INFO
	.align		4
.L_4177:
        /*0038*/ 	.byte	0x04, 0x17
        /*003a*/ 	.short	(.L_4179 - .L_4178)
.L_4178:
        /*003c*/ 	.word	0x00000000
        /*0040*/ 	.short	0x0003
        /*0042*/ 	.short	0x0018
        /*0044*/ 	.byte	0x00, 0xf0, 0x11, 0x00


	//----- nvinfo : EIATTR_KPARAM_INFO
	.align		4
.L_4179:
        /*0048*/ 	.byte	0x04, 0x17
        /*004a*/ 	.short	(.L_4181 - .L_4180)
.L_4180:
        /*004c*/ 	.word	0x00000000
        /*0050*/ 	.short	0x0002
        /*0052*/ 	.short	0x0010
        /*0054*/ 	.byte	0x00, 0xf0, 0x21, 0x00


	//----- nvinfo : EIATTR_KPARAM_INFO
	.align		4
.L_4181:
        /*0058*/ 	.byte	0x04, 0x17
        /*005a*/ 	.short	(.L_4183 - .L_4182)
.L_4182:
        /*005c*/ 	.word	0x00000000
        /*0060*/ 	.short	0x0001
        /*0062*/ 	.short	0x0008
        /*0064*/ 	.byte	0x00, 0xf0, 0x21, 0x00


	//----- nvinfo : EIATTR_KPARAM_INFO
	.align		4
.L_4183:
        /*0068*/ 	.byte	0x04, 0x17
        /*006a*/ 	.short	(.L_4185 - .L_4184)
.L_4184:
        /*006c*/ 	.word	0x00000000
        /*0070*/ 	.short	0x0000
        /*0072*/ 	.short	0x0000
        /*0074*/ 	.byte	0x00, 0xf0, 0x21, 0x00


	//----- nvinfo : EIATTR_SPARSE_MMA_MASK
	.align		4
.L_4185:
        /*0078*/ 	.byte	0x03, 0x50
        /*007a*/ 	.short	0x0000


	//----- nvinfo : EIATTR_MAXREG_COUNT
	.align		4
        /*007c*/ 	.byte	0x03, 0x1b
        /*007e*/ 	.short	0x00ff


	//----- nvinfo : EIATTR_MERCURY_ISA_VERSION
	.align		4
        /*0080*/ 	.byte	0x03, 0x5f
        /*0082*/ 	.short	0x0101


	//----- nvinfo : EIATTR_EXIT_INSTR_OFFSETS
	.align		4
        /*0084*/ 	.byte	0x04, 0x1c
        /*0086*/ 	.short	(.L_4187 - .L_4186)


	//   ....[0]....
.L_4186:
        /*0088*/ 	.word	0x000002e0


	//   ....[1]....
        /*008c*/ 	.word	0x000002f0


	//   ....[2]....
        /*0090*/ 	.word	0x000003f0


	//   ....[3]....
        /*0094*/ 	.word	0x00000490


	//   ....[4]....
        /*0098*/ 	.word	0x000004f0


	//----- nvinfo : EIATTR_CBANK_PARAM_SIZE
	.align		4
.L_4187:
        /*009c*/ 	.byte	0x03, 0x19
        /*009e*/ 	.short	0x0030


	//----- nvinfo : EIATTR_PARAM_CBANK
	.align		4
        /*00a0*/ 	.byte	0x04, 0x0a
        /*00a2*/ 	.short	(.L_4189 - .L_4188)
	.align		4
.L_4188:
        /*00a4*/ 	.word	index@(.nv.constant0._ZN43_GLOBAL__N__9ae7fba5_10_SoftMax_cu_9f978f6321softmax_warp_backwardIfffLi0ELb0ELb1EEEvPT0_PKT_S5_iiiPKb)
        /*00a8*/ 	.short	0x0210
        /*00aa*/ 	.short	0x0030


	//----- nvinfo : EIATTR_SW_WAR
	.align		4
.L_4189:
        /*00ac*/ 	.byte	0x04, 0x36
        /*00ae*/ 	.short	(.L_4191 - .L_4190)
.L_4190:
        /*00b0*/ 	.word	0x00000008
.L_4191:


//--------------------- .nv.info._ZN43_GLOBAL__N__9ae7fba5_10_SoftMax_cu_9f978f6321softmax_warp_backwardIdddLi10ELb0ELb1EEEvPT0_PKT_S5_iiiPKb --------------------------
	.section	.nv.info._ZN43_GLOBAL__N__9ae7fba5_10_SoftMax_cu_9f978f6321softmax_warp_backwardIdddLi10ELb0ELb1EEEvPT0_PKT_S5_iiiPKb,"",@"SHT_CUDA_INFO"
	.sectionflags	@""
	.align	4


	//----- nvinfo : EIATTR_CUDA_API_VERSION
	.align		4
        /*0000*/ 	.byte	0x04, 0x37
        /*0002*/ 	.short	(.L_4193 - .L_4192)
.L_4192:
        /*0004*/ 	.word	0x00000082


	//----- nvinfo : EIATTR_KPARAM_INFO
	.align		4
.L_4193:
        /*0008*/ 	.byte	0x04, 0x17
        /*000a*/ 	.short	(.L_4195 - .L_4194)
.L_4194:
        /*000c*/ 	.word	0x00000000
        /*0010*/ 	.short	0x0006
        /*0012*/ 	.short	0x0028
        /*0014*/ 	.byte	0x00, 0xf0, 0x21, 0x00


	//----- nvinfo : EIATTR_KPARAM_INFO
	.align		4
.L_4195:
        /*0018*/ 	.byte	0x04, 0x17
        /*001a*/ 	.short	(.L_4197 - .L_4196)
.L_4196:
        /*001c*/ 	.word	0x00000000
        /*0020*/ 	.short	0x0005
        /*0022*/ 	.short	0x0020
        /*0024*/ 	.byte	0x00, 0xf0, 0x11, 0x00


	//----- nvinfo : EIATTR_KPARAM_INFO
	.align		4
.L_4197:
        /*0028*/ 	.byte	0x04, 0x17
        /*002a*/ 	.short	(.L_4199 - .L_4198)
.L_4198:
        /*002c*/ 	.word	0x00000000
        /*0030*/ 	.short	0x0004
        /*0032*/ 	.short	0x001c
        /*0034*/ 	.byte	0x00, 0xf0, 0x11, 0x00


	//----- nvinfo : EIATTR_KPARAM_INFO
	.align		4
.L_4199:
        /*0038*/ 	.byte	0x04, 0x17
        /*003a*/ 	.short	(.L_4201 - .L_4200)
.L_4200:
        /*003c*/ 	.word	0x00000000
        /*0040*/ 	.short	0x0003
        /*0042*/ 	.short	0x0018
        /*0044*/ 	.byte	0x00, 0xf0, 0x11, 0x00


	//----- nvinfo : EIATTR_KPARAM_INFO
	.align		4
.L_4201:
        /*0048*/ 	.byte	0x04, 0x17
        /*004a*/ 	.short	(.L_4203 - .L_4202)
.L_4202:
        /*004c*/ 	.word	0x00000000
        /*0050*/ 	.short	0x0002
        /*0052*/ 	.short	0x0010
        /*0054*/ 	.byte	0x00, 0xf0, 0x21, 0x00


	//----- nvinfo : EIATTR_KPARAM_INFO
	.align		4
.L_4203:
        /*0058*/ 	.byte	0x04, 0x17
        /*005a*/ 	.short	(.L_4205 - .L_4204)
.L_4204:
        /*005c*/ 	.word	0x00000000
        /*0060*/ 	.short	0x0001
        /*0062*/ 	.short	0x0008
        /*0064*/ 	.byte	0x00, 0xf0, 0x21, 0x00


	//----- nvinfo : EIATTR_KPARAM_INFO
	.align		4
.L_4205:
        /*0068*/ 	.byte	0x04, 0x17
        /*006a*/ 	.short	(.L_4207 - .L_4206)
.L_4206:
        /*006c*/ 	.word	0x00000000
        /*0070*/ 	.short	0x0000
        /*0072*/ 	.short	0x0000
        /*0074*/ 	.byte	0x00, 0xf0, 0x21, 0x00


	//----- nvinfo : EIATTR_SPARSE_MMA_MASK
	.align		4
.L_4207:
        /*0078*/ 	.byte	0x03, 0x50
        /*007a*/ 	.short	0x0000


	//----- nvinfo : EIATTR_MAXREG_COUNT
	.align		4
        /*007c*/ 	.byte	0x03, 0x1b
        /*007e*/ 	.short	0x00ff


	//----- nvinfo : EIATTR_MERCURY_ISA_VERSION
	.align		4
        /*0080*/ 	.byte	0x03, 0x5f
        /*0082*/ 	.short	0x0101


	//----- nvinfo : EIATTR_COOP_GROUP_MASK_REGIDS
	.align		4
        /*0084*/ 	.byte	0x04, 0x29
        /*0086*/ 	.short	(.L_4209 - .L_4208)


	//   ....[0]....
.L_4208:
        /*0088*/ 	.word	0xffffffff


	//   ....[1]....
        /*008c*/ 	.word	0xffffffff


	//   ....[2]....
        /*0090*/ 	.word	0xffffffff


	//   ....[3]....
        /*0094*/ 	.word	0xffffffff


	//   ....[4]....
        /*0098*/ 	.word	0xffffffff


	//   ....[5]....
        /*009c*/ 	.word	0xffffffff


	//   ....[6]....
        /*00a0*/ 	.word	0xffffffff


	//   ....[7]....
        /*00a4*/ 	.word	0xffffffff


	//   ....[8]....
        /*00a8*/ 	.word	0xffffffff


	//   ....[9]....
        /*00ac*/ 	.word	0xffffffff


	//----- nvinfo : EIATTR_COOP_GROUP_INSTR_OFFSETS
	.align		4
.L_4209:
        /*00b0*/ 	.byte	0x04, 0x28
        /*00b2*/ 	.short	(.L_4211 - .L_4210)


	//   ....[0]....
.L_4210:
        /*00b4*/ 	.word	0x00001610


	//   ....[1]....
        /*00b8*/ 	.word	0x00001620


	//   ....[2]....
        /*00bc*/ 	.word	0x00001710


	//   ....[3]....
        /*00c0*/ 	.word	0x00001720


	//   ....[4]....
        /*00c4*/ 	.word	0x000017f0


	//   ....[5]....
        /*00c8*/ 	.word	0x00001800


	//   ....[6]....
        /*00cc*/ 	.word	0x000018b0


	//   ....[7]....
        /*00d0*/ 	.word	0x000018c0


	//   ....[8]....
        /*00d4*/ 	.word	0x00001a00


	//   ....[9]....
        /*00d8*/ 	.word	0x00001a10


	//----- nvinfo : EIATTR_EXIT_INSTR_OFFSETS
	.align		4
.L_4211:
        /*00dc*/ 	.byte	0x04, 0x1c
        /*00de*/ 	.short	(.L_4213 - .L_4212)


	//   ....[0]....
.L_4212:
        /*00e0*/ 	.word	0x00001a20


	//   ....[1]....
        /*00e4*/ 	.word	0x00002d00


	//   ....[2]....
        /*00e8*/ 	.word	0x00002d40


	//   ....[3]....
        /*00ec*/ 	.word	0x00002d70


	//----- nvinfo : EIATTR_CRS_STACK_SIZE
	.align		4
.L_4213:
        /*00f0*/ 	.byte	0x04, 0x1e
        /*00f2*/ 	.short	(.L_4215 - .L_4214)
.L_4214:
        /*00f4*/ 	.word	0x00000000


	//----- nvinfo : EIATTR_CBANK_PARAM_SIZE
	.align		4
.L_4215:
        /*00f8*/ 	.byte	0x03, 0x19
        /*00fa*/ 	.short	0x0030


	//----- nvinfo : EIATTR_PARAM_CBANK
	.align		4
        /*00fc*/ 	.byte	0x04, 0x0a
        /*00fe*/ 	.short	(.L_4217 - .L_4216)
	.align		4
.L_4216:
        /*0100*/ 	.word	index@(.nv.constant0._ZN43_GLOBAL__N__9ae7fba5_10_SoftMax_cu_9f978f6321softmax_warp_backwardIdddLi10ELb0ELb1EEEvPT0_PKT_S5_iiiPKb)
        /*0104*/ 	.short	0x0210
        /*0106*/ 	.short	0x0030


	//----- nvinfo : EIATTR_SW_WAR
	.align		4
.L_4217:
        /*0108*/ 	.byte	0x04, 0x36
        /*010a*/ 	.short	(.L_4219 - .L_4218)
.L_4218:
        /*010c*/ 	.word	0x00000008
.L_4219:


//--------------------- .nv.info._ZN43_GLOBAL__N__9ae7fba5_10_SoftMax_cu_9f978f6321softmax_warp_backwardIdddLi9ELb0ELb1EEEvPT0_PKT_S5_iiiPKb --------------------------
	.section	.nv.info._ZN43_GLOBAL__N__9ae7fba5_10_SoftMax_cu_9f978f6321softmax_warp_backwardIdddLi9ELb0ELb1EEEvPT0_PKT_S5_iiiPKb,"",@"SHT_CUDA_INFO"
	.sectionflags	@""
	.align	4


	//----- nvinfo : EIATTR_CUDA_API_VERSION
	.align		4
        /*0000*/ 	.byte	0x04, 0x37
        /*0002*/ 	.short	(.L_4221 - .L_4220)
.L_4220:
        /*0004*/ 	.word	0x00000082


	//----- nvinfo : EIATTR_KPARAM_INFO
	.align		4
.L_4221:
        /*0008*/ 	.byte	0x04, 0x17
        /*000a*/ 	.short	(.L_4223 - .L_4222)
.L_4222:
        /*000c*/ 	.word	0x00000000
        /*0010*/ 	.short	0x0006
        /*0012*/ 	.short	0x0028
        /*0014*/ 	.byte	0x00, 0xf0, 0x21, 0x00


	//----- nvinfo : EIATTR_KPARAM_INFO
	.align		4
.L_4223:
        /*0018*/ 	.byte	0x04, 0x17
        /*001a*/ 	.short	(.L_4225 - .L_4224)
.L_4224:
        /*001c*/ 	.word	0x00000000
        /*0020*/ 	.short	0x0005
        /*0022*/ 	.short	0x0020
        /*0024*/ 	.byte	0x00, 0xf0, 0x11, 0x00


	//----- nvinfo : EIATTR_KPARAM_INFO
	.align		4
.L_4225:
        /*0028*/ 	.byte	0x04, 0x17
        /*002a*/ 	.short	(.L_4227 - .L_4226)
.L_4226:
        /*002c*/ 	.word	0x00000000
        /*0030*/ 	.short	0x0004
        /*0032*/ 	.short	0x001c
        /*0034*/ 	.byte	0x00, 0xf0, 0x11, 0x00


	//----- nvinfo : EIATTR_KPARAM_INFO
	.align		4
.L_4227:
        /*0038*/ 	.byte	0x04, 0x17
        /*003a*/ 	.short	(.L_4229 - .L_4228)
.L_4228:
        /*003c*/ 	.word	0x00000000
        /*0040*/ 	.short	0x0003
        /*0042*/ 	.short	0x0018
        /*0044*/ 	.byte	0x00, 0xf0, 0x11, 0x00


	//----- nvinfo : EIATTR_KPARAM_INFO
	.align		4
.L_4229:
        /*0048*/ 	.byte	0x04, 0x17
        /*004a*/ 	.short	(.L_4231 - .L_4230)
.L_4230:
        /*004c*/ 	.word	0x00000000
        /*0050*/ 	.short	0x0002
        /*0052*/ 	.short	0x0010
        /*0054*/ 	.byte	0x00, 0xf0, 0x21, 0x00


	//----- nvinfo : EIATTR_KPARAM_INFO
	.align		4
.L_4231:
        /*0058*/ 	.byte	0x04, 0x17
        /*005a*/ 	.short	(.L_4233 - .L_4232)
.L_4232:
        /*005c*/ 	.word	0x00000000
        /*0060*/ 	.short	0x0001
        /*0062*/ 	.short	0x0008
        /*0064*/ 	.byte	0x00, 0xf0, 0x21, 0x00


	//----- nvinfo : EIATTR_KPARAM_INFO
	.align		4
.L_4233:
        /*0068*/ 	.byte	0x04, 0x17
        /*006a*/ 	.short	(.L_4235 - .L_4234)
.L_4234:
        /*006c*/ 	.word	0x00000000
        /*0070*/ 	.short	0x0000
        /*0072*/ 	.short	0x0000
        /*0074*/ 	.byte	0x00, 0xf0, 0x21, 0x00


	//----- nvinfo : EIATTR_SPARSE_MMA_MASK
	.align		4
.L_4235:
        /*0078*/ 	.byte	0x03, 0x50
        /*007a*/ 	.short	0x0000


	//----- nvinfo : EIATTR_MAXREG_COUNT
	.align		4
        /*007c*/ 	.byte	0x03, 0x1b
        /*007e*/ 	.short	0x00ff


	//----- nvinfo : EIATTR_MERCURY_ISA_VERSION
	.align		4
        /*0080*/ 	.byte	0x03, 0x5f
        /*0082*/ 	.short	0x0101


	//----- nvinfo : EIATTR_COOP_GROUP_MASK_REGIDS
	.align		4
        /*0084*/ 	.byte	0x04, 0x29
        /*0086*/ 	.short	(.L_4237 - .L_4236)


	//   ....[0]....
.L_4236:
        /*0088*/ 	.word	0xffffffff


	//   ....[1]....
        /*008c*/ 	.word	0xffffffff


	//   ....[2]....
        /*0090*/ 	.word	0xffffffff


	//   ....[3]....
        /*0094*/ 	.word	0xffffffff


	//   ....[4]....
        /*0098*/ 	.word	0xffffffff


	//   ....[5]....
        /*009c*/ 	.word	0xffffffff


	//   ....[6]....
        /*00a0*/ 	.word	0xffffffff


	//   ....[7]....
        /*00a4*/ 	.word	0xffffffff


	//   ....[8]....
        /*00a8*/ 	.word	0xffffffff


	//   ....[9]....
        /*00ac*/ 	.word	0xffffffff


	//----- nvinfo : EIATTR_COOP_GROUP_INSTR_OFFSETS
	.align		4
.L_4237:
        /*00b0*/ 	.byte	0x04, 0x28
        /*00b2*/ 	.short	(.L_4239 - .L_4238)


	//   ....[0]....
.L_4238:
        /*00b4*/ 	.word	0x00000e80


	//   ....[1]....
        /*00b8*/ 	.word	0x00000e90


	//   ....[2]....
        /*00bc*/ 	.word	0x00000eb0


	//   ....[3]....
        /*00c0*/ 	.word	0x00000ec0


	//   ....[4]....
        /*00c4*/ 	.word	0x00000ee0


	//   ....[5]....
        /*00c8*/ 	.word	0x00000ef0


	//   ....[6]....
        /*00cc*/ 	.word	0x00000f10


	//   ....[7]....
        /*00d0*/ 	.word	0x00000f20


	//   ....[8]....
        /*00d4*/ 	.word	0x00000f40


	//   ....[9]....
        /*00d8*/ 	.word	0x00000f50


	//----- nvinfo : EIATTR_EXIT_INSTR_OFFSETS
	.align		4
.L_4239:
        /*00dc*/ 	.byte	0x04, 0x1c
        /*00de*/ 	.short	(.L_4241 - .L_4240)


	//   ....[0]....
.L_4240:
        /*00e0*/ 	.word	0x00000f70


	//   ....[1]....
        /*00e4*/ 	.word	0x00001900


	//   ....[2]....
        /*00e8*/ 	.word	0x00001940


	//   ....[3]....
        /*00ec*/ 	.word	0x00001970


	//----- nvinfo : EIATTR_CRS_STACK_SIZE
	.align		4
.L_4241:
        /*00f0*/ 	.byte	0x04, 0x1e
        /*00f2*/ 	.short	(.L_4243 - .L_4242)
.L_4242:
        /*00f4*/ 	.word	0x00000000


	//----- nvinfo : EIATTR_CBANK_PARAM_SIZE
	.align		4
.L_4243:
        /*00f8*/ 	.byte	0x03, 0x19
        /*00fa*/ 	.short	0x0030


	//----- nvinfo : EIATTR_PARAM_CBANK
	.align		4
        /*00fc*/ 	.byte	0x04, 0x0a
        /*00fe*/ 	.short	(.L_4245 - .L_4244)
	.align		4
.L_4244:
        /*0100*/ 	.word	index@(.nv.constant0._ZN43_GLOBAL__N__9ae7fba5_10_SoftMax_cu_9f978f6321softmax_warp_backwardIdddLi9ELb0ELb1EEEvPT0_PKT_S5_iiiPKb)
        /*0104*/ 	.short	0x0210
        /*0106*/ 	.short	0x0030


	//----- nvinfo : EIATTR_SW_WAR
	.align		4
.L_4245:
        /*0108*/ 	.byte	0x04, 0x36
        /*010a*/ 	.short	(.L_4247 - .L_4246)
.L_4246:
        /*010c*/ 	.word	0x00000008
.L_4247:


//--------------------- .nv.info._ZN43_GLOBAL__N__9ae7fba5_10_SoftMax_cu_9f978f6321softmax_warp_backwardIdddLi8ELb0ELb1EEEvPT0_PKT_S5_iiiPKb --------------------------
	.section	.nv.info._ZN43_GLOBAL__N__9ae7fba5_10_SoftMax_cu_9f978f6321softmax_warp_backwardIdddLi8ELb0ELb1EEEvPT0_PKT_S5_iiiPKb,"",@"SHT_CUDA_INFO"
	.sectionflags	@""
	.align	4


	//----- nvinfo : EIATTR_CUDA_API_VERSION
	.align		4
        /*0000*/ 	.byte	0x04, 0x37
        /*0002*/ 	.short	(.L_4249 - .L_4248)
.L_4248:
        /*0004*/ 	.word	0x00000082


	//----- nvinfo : EIATTR_KPARAM_INFO
	.align		4
.L_4249:
        /*0008*/ 	.byte	0x04, 0x17
        /*000a*/ 	.short	(.L_4251 - .L_4250)
.L_4250:
        /*000c*/ 	.word	0x00000000
        /*0010*/ 	.short	0x0006
        /*0012*/ 	.short	0x0028
        /*0014*/ 	.byte	0x00, 0xf0, 0x21, 0x00


	//----- nvinfo : EIATTR_KPARAM_INFO
	.align		4
.L_4251:
        /*0018*/ 	.byte	0x04, 0x17
        /*001a*/ 	.short	(.L_4253 - .L_4252)
.L_4252:
        /*001c*/ 	.word	0x00000000
        /*0020*/ 	.short	0x0005
        /*0022*/ 	.short	0x0020
        /*0024*/ 	.byte	0x00, 0xf0, 0x11, 0x00


	//----- nvinfo : EIATTR_KPARAM_INFO
	.align		4
.L_4253:
        /*0028*/ 	.byte	0x04, 0x17
        /*002a*/ 	.short	(.L_4255 - .L_4254)
.L_4254:
        /*002c*/ 	.word	0x00000000
        /*0030*/ 	.short	0x0004
        /*0032*/ 	.short	0x001c
        /*0034*/ 	.byte	0x00, 0xf0, 0x11, 0x00


	//----- nvinfo : EIATTR_KPARAM_INFO
	.align		4
.L_4255:
        /*0038*/ 	.byte	0x04, 0x17
        /*003a*/ 	.short	(.L_4257 - .L_4256)
.L_4256:
        /*003c*/ 	.word	0x00000000
        /*0040*/ 	.short	0x0003
        /*0042*/ 	.short	0x0018
        /*0044*/ 	.byte	0x00, 0xf0, 0x11, 0x00


	//----- nvinfo : EIATTR_KPARAM_INFO
	.align		4
.L_4257:
        /*0048*/ 	.byte	0x04, 0x17
        /*004a*/ 	.short	(.L_4259 - .L_4258)
.L_4258:
        /*004c*/ 	.word	0x00000000
        /*0050*/ 	.short	0x0002
        /*0052*/ 	.short	0x0010
        /*0054*/ 	.byte	0x00, 0xf0, 0x21, 0x00


	//----- nvinfo : EIATTR_KPARAM_INFO
	.align		4
.L_4259:
        /*0058*/ 	.byte	0x04, 0x17
        /*005a*/ 	.short	(.L_4261 - .L_4260)
.L_4260:
        /*005c*/ 	.word	0x00000000
        /*0060*/ 	.short	0x0001
        /*0062*/ 	.short	0x0008
        /*0064*/ 	.byte	0x00, 0xf0, 0x21, 0x00


	//----- nvinfo : EIATTR_KPARAM_INFO
	.align		4
.L_4261:
        /*0068*/ 	.byte	0x04, 0x17
        /*006a*/ 	.short	(.L_4263 - .L_4262)
.L_4262:
        /*006c*/ 	.word	0x00000000
        /*0070*/ 	.short	0x0000
        /*0072*/ 	.short	0x0000
        /*0074*/ 	.byte	0x00, 0xf0, 0x21, 0x00


	//----- nvinfo : EIATTR_SPARSE_MMA_MASK
	.align		4
.L_4263:
        /*0078*/ 	.byte	0x03, 0x50
        /*007a*/ 	.short	0x0000


	//----- nvinfo : EIATTR_MAXREG_COUNT
	.align		4
        /*007c*/ 	.byte	0x03, 0x1b
        /*007e*/ 	.short	0x00ff


	//----- nvinfo : EIATTR_MERCURY_ISA_VERSION
	.align		4
        /*0080*/ 	.byte	0x03, 0x5f
        /*0082*/ 	.short	0x0101


	//----- nvinfo : EIATTR_COOP_GROUP_MASK_REGIDS
	.align		4
        /*0084*/ 	.byte	0x04, 0x29
        /*0086*/ 	.short	(.L_4265 - .L_4264)


	//   ....[0]....
.L_4264:
        /*0088*/ 	.word	0xffffffff


	//   ....[1]....
        /*008c*/ 	.word	0xffffffff


	//   ....[2]....
        /*0090*/ 	.word	0xffffffff


	//   ....[3]....
        /*0094*/ 	.word	0xffffffff


	//   ....[4]....
        /*0098*/ 	.word	0xffffffff


	//   ....[5]....
        /*009c*/ 	.word	0xffffffff


	//   ....[6]....
        /*00a0*/ 	.word	0xffffffff


	//   ....[7]....
        /*00a4*/ 	.word	0xffffffff


	//   ....[8]....
        /*00a8*/ 	.word	0xffffffff


	//   ....[9]....
        /*00ac*/ 	.word	0xffffffff


	//----- nvinfo : EIATTR_COOP_GROUP_INSTR_OFFSETS
	.align		4
.L_4265:
        /*00b0*/ 	.byte	0x04, 0x28
        /*00b2*/ 	.short	(.L_4267 - .L_4266)


	//   ....[0]....
.L_4266:
        /*00b4*/ 	.word	0x00000720


	//   ....[1]....
        /*00b8*/ 	.word	0x00000730


	//   ....[2]....
        /*00bc*/ 	.word	0x00000750


	//   ....[3]....
        /*00c0*/ 	.word	0x00000760


	//   ....[4]....
        /*00c4*/ 	.word	0x00000780


	//   ....[5]....
        /*00c8*/ 	.word	0x00000790


	//   ....[6]....
        /*00cc*/ 	.word	0x000007b0


	//   ....[7]....
        /*00d0*/ 	.word	0x000007c0


	//   ....[8]....
        /*00d4*/ 	.word	0x000007e0


	//   ....[9]....
        /*00d8*/ 	.word	0x000007f0


	//----- nvinfo : EIATTR_EXIT_INSTR_OFFSETS
	.align		4
.L_4267:
        /*00dc*/ 	.byte	0x04, 0x1c
        /*00de*/ 	.short	(.L_4269 - .L_4268)


	//   ....[0]....
.L_4268:
        /*00e0*/ 	.word	0x00000810


	//   ....[1]....
        /*00e4*/ 	.word	0x00000cc0


	//   ....[2]....
        /*00e8*/ 	.word	0x00000d00


	//   ....[3]....
        /*00ec*/ 	.word	0x00000d30


	//----- nvinfo : EIATTR_CRS_STACK_SIZE
	.align		4
.L_4269:
        /*00f0*/ 	.byte	0x04, 0x1e
        /*00f2*/ 	.short	(.L_4271 - .L_4270)
.L_4270:
        /*00f4*/ 	.word	0x00000000


	//----- nvinfo : EIATTR_CBANK_PARAM_SIZE
	.align		4
.L_4271:
        /*00f8*/ 	.byte	0x03, 0x19
        /*00fa*/ 	.short	0x0030


	//----- nvinfo : EIATTR_PARAM_CBANK
	.align		4
        /*00fc*/ 	.byte	0x04, 0x0a
        /*00fe*/ 	.short	(.L_4273 - .L_4272)
	.align		4
.L_4272:
        /*0100*/ 	.word	index@(.nv.constant0._ZN43_GLOBAL__N__9ae7fba5_10_SoftMax_cu_9f978f6321softmax_warp_backwardIdddLi8ELb0ELb1EEEvPT0_PKT_S5_iiiPKb)
        /*0104*/ 	.short	0x0210
        /*0106*/ 	.short	0x0030


	//----- nvinfo : EIATTR_SW_WAR
	.align		4
.L_4273:
        /*0108*/ 	.byte	0x04, 0x36
        /*010a*/ 	.short	(.L_4275 - .L_4274)
.L_4274:
        /*010c*/ 	.word	0x00000008
.L_4275:


//--------------------- .nv.info._ZN43_GLOBAL__N__9ae7fba5_10_SoftMax_cu_9f978f6321softmax_warp_backwardIdddLi7ELb0ELb1EEEvPT0_PKT_S5_iiiPKb --------------------------
	.section	.nv.info._ZN43_GLOBAL__N__9ae7fba5_10_SoftMax_cu_9f978f6321softmax_warp_backwardIdddLi7ELb0ELb1EEEvPT0_PKT_S5_iiiPKb,"",@"SHT_CUDA_INFO"
	.sectionflags	@""
	.align	4


	//----- nvinfo : EIATTR_CUDA_API_VERSION
	.align		4
        /*0000*/ 	.byte	0x04, 0x37
        /*0002*/ 	.short	(.L_4277 - .L_4276)
.L_4276:
        /*0004*/ 	.word	0x00000082


	//----- nvinfo : EIATTR_KPARAM_INFO
	.align		4
.L_4277:
        /*0008*/ 	.byte	0x04, 0x17
        /*000a*/ 	.short	(.L_4279 - .L_4278)
.L_4278:
        /*000c*/ 	.word	0x00000000
        /*0010*/ 	.short	0x0006
        /*0012*/ 	.short	0x0028
        /*0014*/ 	.byte	0x00, 0xf0, 0x21, 0x00


	//----- nvinfo : EIATTR_KPARAM_INFO
	.align		4
.L_4279:
        /*0018*/ 	.byte	0x04, 0x17
        /*001a*/ 	.short	(.L_4281 - .L_4280)
.L_4280:
        /*001c*/ 	.word	0x00000000
        /*0020*/ 	.short	0x0005
        /*0022*/ 	.short	0x0020
        /*0024*/ 	.byte	0x00, 0xf0, 0x11, 0x00


	//----- nvinfo : EIATTR_KPARAM_INFO
	.align		4
.L_4281:
        /*0028*/ 	.byte	0x04, 0x17
        /*002a*/ 	.short	(.L_4283 - .L_4282)
.L_4282:
        /*002c*/ 	.word	0x00000000
        /*0030*/ 	.short	0x0004
        /*0032*/ 	.short	0x001c
        /*0034*/ 	.byte	0x00, 0xf0, 0x11, 0x00


	//----- nvinfo : EIATTR_KPARAM_INFO
	.align		4
.L_4283:
        /*0038*/ 	.byte	0x04, 0x17
        /*003a*/ 	.short	(.L_4285 - .L_4284)
.L_4284:
        /*003c*/ 	.word	0x00000000
        /*0040*/ 	.short	0x0003
        /*0042*/ 	.short	0x0018
        /*0044*/ 	.byte	0x00, 0xf0, 0x11, 0x00


	//----- nvinfo : EIATTR_KPARAM_INFO
	.align		4
.L_4285:
        /*0048*/ 	.byte	0x04, 0x17
        /*004a*/ 	.short	(.L_4287 - .L_4286)
.L_4286:
        /*004c*/ 	.word	0x00000000
        /*0050*/ 	.short	0x0002
        /*0052*/ 	.short	0x0010
        /*0054*/ 	.byte	0x00, 0xf0, 0x21, 0x00


	//----- nvinfo : EIATTR_KPARAM_INFO
	.align		4
.L_4287:
        /*0058*/ 	.byte	0x04, 0x17
        /*005a*/ 	.short	(.L_4289 - .L_4288)
.L_4288:
        /*005c*/ 	.word	0x00000000
        /*0060*/ 	.short	0x0001
        /*0062*/ 	.short	0x0008
        /*0064*/ 	.byte	0x00, 0xf0, 0x21, 0x00


	//----- nvinfo : EIATTR_KPARAM_INFO
	.align		4
.L_4289:
        /*0068*/ 	.byte	0x04, 0x17
        /*006a*/ 	.short	(.L_4291 - .L_4290)
.L_4290:
        /*006c*/ 	.word	0x00000000
        /*0070*/ 	.short	0x0000
        /*0072*/ 	.short	0x0000
        /*0074*/ 	.byte	0x00, 0xf0, 0x21, 0x00


	//----- nvinfo : EIATTR_SPARSE_MMA_MASK
	.align		4
.L_4291:
        /*0078*/ 	.byte	0x03, 0x50
        /*007a*/ 	.short	0x0000


	//----- nvinfo : EIATTR_MAXREG_COUNT
	.align		4
        /*007c*/ 	.byte	0x03, 0x1b
        /*007e*/ 	.short	0x00ff


	//----- nvinfo : EIATTR_MERCURY_ISA_VERSION
	.align		4
        /*0080*/ 	.byte	0x03, 0x5f
        /*0082*/ 	.short	0x0101


	//----- nvinfo : EIATTR_COOP_GROUP_MASK_REGIDS
	.align		4
        /*0084*/ 	.byte	0x04, 0x29
        /*0086*/ 	.short	(.L_4293 - .L_4292)


	//   ....[0]....
.L_4292:
        /*0088*/ 	.word	0xffffffff


	//   ....[1]....
        /*008c*/ 	.word	0xffffffff


	//   ....[2]....
        /*0090*/ 	.word	0xffffffff


	//   ....[3]....
        /*0094*/ 	.word	0xffffffff


	//   ....[4]....
        /*0098*/ 	.word	0xffffffff


	//   ....[5]....
        /*009c*/ 	.word	0xffffffff


	//   ....[6]....
        /*00a0*/ 	.word	0xffffffff


	//   ....[7]....
        /*00a4*/ 	.word	0xffffffff


	//   ....[8]....
        /*00a8*/ 	.word	0xffffffff


	//   ....[9]....
        /*00ac*/ 	.word	0xffffffff


	//   ....[10]....
        /*00b0*/ 	.word	0xffffffff


	//   ....[11]....
        /*00b4*/ 	.word	0xffffffff


	//   ....[12]....
        /*00b8*/ 	.word	0xffffffff


	//   ....[13]....
        /*00bc*/ 	.word	0xffffffff


	//   ....[14]....
        /*00c0*/ 	.word	0xffffffff


	//   ....[15]....
        /*00c4*/ 	.word	0xffffffff


	//   ....[16]....
        /*00c8*/ 	.word	0xffffffff


	//   ....[17]....
        /*00cc*/ 	.word	0xffffffff


	//   ....[18]....
        /*00d0*/ 	.word	0xffffffff


	//   ....[19]....
        /*00d4*/ 	.word	0xffffffff


	//----- nvinfo : EIATTR_COOP_GROUP_INSTR_OFFSETS
	.align		4
.L_4293:
        /*00d8*/ 	.byte	0x04, 0x28
        /*00da*/ 	.short	(.L_4295 - .L_4294)


	//   ....[0]....
.L_4294:
        /*00dc*/ 	.word	0x000007b0


	//   ....[1]....
        /*00e0*/ 	.word	0x000007c0


	//   ....[2]....
        /*00e4*/ 	.word	0x000007d0


	//   ....[3]....
        /*00e8*/ 	.word	0x000007e0


	//   ....[4]....
        /*00ec*/ 	.word	0x00000810


	//   ....[5]....
        /*00f0*/ 	.word	0x00000820


	//   ....[6]....
        /*00f4*/ 	.word	0x00000840


	//   ....[7]....
        /*00f8*/ 	.word	0x00000850


	//   ....[8]....
        /*00fc*/ 	.word	0x00000860


	//   ....[9]....
        /*0100*/ 	.word	0x00000870


	//   ....[10]....
        /*0104*/ 	.word	0x000008a0


	//   ....[11]....
        /*0108*/ 	.word	0x000008b0


	//   ....[12]....
        /*010c*/ 	.word	0x000008c0


	//   ....[13]....
        /*0110*/ 	.word	0x000008d0


	//   ....[14]....
        /*0114*/ 	.word	0x000008f0


	//   ....[15]....
        /*0118*/ 	.word	0x00000900


	//   ....[16]....
        /*011c*/ 	.word	0x00000920


	//   ....[17]....
        /*0120*/ 	.word	0x00000930


	//   ....[18]....
        /*0124*/ 	.word	0x00000950


	//   ....[19]....
        /*0128*/ 	.word	0x00000960


	//----- nvinfo : EIATTR_EXIT_INSTR_OFFSETS
	.align		4
.L_4295:
        /*012c*/ 	.byte	0x04, 0x1c
        /*012e*/ 	.short	(.L_4297 - .L_4296)


	//   ....[0]....
.L_4296:
        /*0130*/ 	.word	0x000009a0


	//   ....[1]....
        /*0134*/ 	.word	0x00000c90


	//   ....[2]....
        /*0138*/ 	.word	0x00000e40


	//   ....[3]....
        /*013c*/ 	.word	0x00000e80


	//   ....[4]....
        /*0140*/ 	.word	0x00000eb0


	//----- nvinfo : EIATTR_CRS_STACK_SIZE
	.align		4
.L_4297:
        /*0144*/ 	.byte	0x04, 0x1e
        /*0146*/ 	.short	(.L_4299 - .L_4298)
.L_4298:
        /*0148*/ 	.word	0x00000000


	//----- nvinfo : EIATTR_CBANK_PARAM_SIZE
	.align		4
.L_4299:
        /*014c*/ 	.byte	0x03, 0x19
        /*014e*/ 	.short	0x0030


	//----- nvinfo : EIATTR_PARAM_CBANK
	.align		4
        /*0150*/ 	.byte	0x04, 0x0a
        /*0152*/ 	.short	(.L_4301 - .L_4300)
	.align		4
.L_4300:
        /*0154*/ 	.word	index@(.nv.constant0._ZN43_GLOBAL__N__9ae7fba5_10_SoftMax_cu_9f978f6321softmax_warp_backwardIdddLi7ELb0ELb1EEEvPT0_PKT_S5_iiiPKb)
        /*0158*/ 	.short	0x0210
        /*015a*/ 	.short	0x0030


	//----- nvinfo : EIATTR_SW_WAR
	.align		4
.L_4301:
        /*015c*/ 	.byte	0x04, 0x36
        /*015e*/ 	.short	(.L_4303 - .L_4302)
.L_4302:
        /*0160*/ 	.word	0x00000008
.L_4303:


//--------------------- .nv.info._ZN43_GLOBAL__N__9ae7fba5_10_SoftMax_cu_9f978f6321softmax_warp_backwardIdddLi6ELb0ELb1EEEvPT0_PKT_S5_iiiPKb --------------------------
	.section	.nv.info._ZN43_GLOBAL__N__9ae7fba5_10_SoftMax_cu_9f978f6321softmax_warp_backwardIdddLi6ELb0ELb1EEEvPT0_PKT_S5_iiiPKb,"",@"SHT_CUDA_INFO"
	.sectionflags	@""
	.align	4


	//----- nvinfo : EIATTR_CUDA_API_VERSION
	.align		4
        /*0000*/ 	.byte	0x04, 0x37
        /*0002*/ 	.short	(.L_4305 - .L_4304)
.L_4304:
        /*0004*/ 	.word	0x00000082


	//----- nvinfo : EIATTR_KPARAM_INFO
	.align		4
.L_4305:
        /*0008*/ 	.byte	0x04, 0x17
        /*000a*/ 	.short	(.L_4307 - .L_4306)
.L_4306:
        /*000c*/ 	.word	0x00000000
        /*0010*/ 	.short	0x0006
        /*0012*/ 	.short	0x0028
        /*0014*/ 	.byte	0x00, 0xf0, 0x21, 0x00


	//----- nvinfo : EIATTR_KPARAM_INFO
	.align		4
.L_4307:
        /*0018*/ 	.byte	0x04, 0x17
        /*001a*/ 	.short	(.L_4309 - .L_4308)
.L_4308:
        /*001c*/ 	.word	0x00000000
        /*0020*/ 	.short	0x0005
        /*0022*/ 	.short	0x0020
        /*0024*/ 	.byte	0x00, 0xf0, 0x11, 0x00


	//----- nvinfo : EIATTR_KPARAM_INFO
	.align		4
.L_4309:
        /*0028*/ 	.byte	0x04, 0x17
        /*002a*/ 	.short	(.L_4311 - .L_4310)
.L_4310:
        /*002c*/ 	.word	0x00000000
        /*0030*/ 	.short	0x0004
        /*0032*/ 	.short	0x001c
        /*0034*/ 	.byte	0x00, 0xf0, 0x11, 0x00


	//----- nvinfo : EIATTR_KPARAM_INFO
	.align		4
.L_4311:
        /*0038*/ 	.byte	0x04, 0x17
        /*003a*/ 	.short	(.L_4313 - .L_4312)
.L_4312:
        /*003c*/ 	.word	0x00000000
        /*0040*/ 	.short	0x0003
        /*0042*/ 	.short	0x0018
        /*0044*/ 	.byte	0x00, 0xf0, 0x11, 0x00


	//----- nvinfo : EIATTR_KPARAM_INFO
	.align		4
.L_4313:
        /*0048*/ 	.byte	0x04, 0x17
        /*004a*/ 	.short	(.L_4315 - .L_4314)
.L_4314:
        /*004c*/ 	.word	0x00000000
        /*0050*/ 	.short	0x0002
        /*0052*/ 	.short	0x0010
        /*0054*/ 	.byte	0x00, 0xf0, 0x21, 0x00


	//----- nvinfo : EIATTR_KPARAM_INFO
	.align		4
.L_4315:
        /*0058*/ 	.byte	0x04, 0x17
        /*005a*/ 	.short	(.L_4317 - .L_4316)
.L_4316:
        /*005c*/ 	.word	0x00000000
        /*0060*/ 	.short	0x0001
        /*0062*/ 	.short	0x0008
        /*0064*/ 	.byte	0x00, 0xf0, 0x21, 0x00


	//----- nvinfo : EIATTR_KPARAM_INFO
	.align		4
.L_4317:
        /*0068*/ 	.byte	0x04, 0x17
        /*006a*/ 	.short	(.L_4319 - .L_4318)
.L_4318:
        /*006c*/ 	.word	0x00000000
        /*0070*/ 	.short	0x0000
        /*0072*/ 	.short	0x0000
        /*0074*/ 	.byte	0x00, 0xf0, 0x21, 0x00


	//----- nvinfo : EIATTR_SPARSE_MMA_MASK
	.align		4
.L_4319:
        /*0078*/ 	.byte	0x03, 0x50
        /*007a*/ 	.short	0x0000


	//----- nvinfo : EIATTR_MAXREG_COUNT
	.align		4
        /*007c*/ 	.byte	0x03, 0x1b
        /*007e*/ 	.short	0x00ff


	//----- nvinfo : EIATTR_MERCURY_ISA_VERSION
	.align		4
        /*0080*/ 	.byte	0x03, 0x5f
        /*0082*/ 	.short	0x0101


	//----- nvinfo : EIATTR_COOP_GROUP_MASK_REGIDS
	.align		4
        /*0084*/ 	.byte	0x04, 0x29
        /*0086*/ 	.short	(.L_4321 - .L_4320)


	//   ....[0]....
.L_4320:
        /*0088*/ 	.word	0xffffffff


	//   ....[1]....
        /*008c*/ 	.word	0xffffffff


	//   ....[2]....
        /*0090*/ 	.word	0xffffffff


	//   ....[3]....
        /*0094*/ 	.word	0xffffffff


	//   ....[4]....
        /*0098*/ 	.word	0xffffffff


	//   ....[5]....
        /*009c*/ 	.word	0xffffffff


	//   ....[6]....
        /*00a0*/ 	.word	0xffffffff


	//   ....[7]....
        /*00a4*/ 	.word	0xffffffff


	//   ....[8]....
        /*00a8*/ 	.word	0xffffffff


	//   ....[9]....
        /*00ac*/ 	.word	0xffffffff


	//   ....[10]....
        /*00b0*/ 	.word	0xffffffff


	//   ....[11]....
        /*00b4*/ 	.word	0xffffffff


	//   ....[12]....
        /*00b8*/ 	.word	0xffffffff


	//   ....[13]....
        /*00bc*/ 	.word	0xffffffff


	//   ....[14]....
        /*00c0*/ 	.word	0xffffffff


	//   ....[15]....
        /*00c4*/ 	.word	0xffffffff


	//   ....[16]....
        /*00c8*/ 	.word	0xffffffff


	//   ....[17]....
        /*00cc*/ 	.word	0xffffffff


	//   ....[18]....
        /*00d0*/ 	.word	0xffffffff


	//   ....[19]....
        /*00d4*/ 	.word	0xffffffff


	//----- nvinfo : EIATTR_COOP_GROUP_INSTR_OFFSETS
	.align		4
.L_4321:
        /*00d8*/ 	.byte	0x04, 0x28
        /*00da*/ 	.short	(.L_4323 - .L_4322)


	//   ....[0]....
.L_4322:
        /*00dc*/ 	.word	0x000003c0


	//   ....[1]....
        /*00e0*/ 	.word	0x000003d0


	//   ....[2]....
        /*00e4*/ 	.word	0x00000470


	//   ....[3]....
        /*00e8*/ 	.word	0x00000480


	//   ....[4]....
        /*00ec*/ 	.word	0x00000490


	//   ....[5]....
        /*00f0*/ 	.word	0x000004a0


	//   ....[6]....
        /*00f4*/ 	.word	0x000004c0


	//   ....[7]....
        /*00f8*/ 	.word	0x000004d0


	//   ....[8]....
        /*00fc*/ 	.word	0x00000500


	//   ....[9]....
        /*0100*/ 	.word	0x00000510


	//   ....[10]....
        /*0104*/ 	.word	0x00000530


	//   ....[11]....
        /*0108*/ 	.word	0x00000540


	//   ....[12]....
        /*010c*/ 	.word	0x00000610


	//   ....[13]....
        /*0110*/ 	.word	0x00000620


	//   ....[14]....
        /*0114*/ 	.word	0x00000660


	//   ....[15]....
        /*0118*/ 	.word	0x00000670


	//   ....[16]....
        /*011c*/ 	.word	0x00000680


	//   ....[17]....
        /*0120*/ 	.word	0x00000690


	//   ....[18]....
        /*0124*/ 	.word	0x000006b0


	//   ....[19]....
        /*0128*/ 	.word	0x000006d0


	//----- nvinfo : EIATTR_EXIT_INSTR_OFFSETS
	.align		4
.L_4323:
        /*012c*/ 	.byte	0x04, 0x1c
        /*012e*/ 	.short	(.L_4325 - .L_4324)


	//   ....[0]....
.L_4324:
        /*0130*/ 	.word	0x000006e0


	//   ....[1]....
        /*0134*/ 	.word	0x000008a0


	//   ....[2]....
        /*0138*/ 	.word	0x00000960


	//   ....[3]....
        /*013c*/ 	.word	0x000009a0


	//   ....[4]....
        /*0140*/ 	.word	0x000009d0


	//----- nvinfo : EIATTR_CRS_STACK_SIZE
	.align		4
.L_4325:
        /*0144*/ 	.byte	0x04, 0x1e
        /*0146*/ 	.short	(.L_4327 - .L_4326)
.L_4326:
        /*0148*/ 	.word	0x00000000


	//----- nvinfo : EIATTR_CBANK_PARAM_SIZE
	.align		4
.L_4327:
        /*014c*/ 	.byte	0x03, 0x19
        /*014e*/ 	.short	0x0030


	//----- nvinfo : EIATTR_PARAM_CBANK
	.align		4
        /*0150*/ 	.byte	0x04, 0x0a
        /*0152*/ 	.short	(.L_4329 - .L_4328)
	.align		4
.L_4328:
        /*0154*/ 	.word	index@(.nv.constant0._ZN43_GLOBAL__N__9ae7fba5_10_SoftMax_cu_9f978f6321softmax_warp_backwardIdddLi6ELb0ELb1EEEvPT0_PKT_S5_iiiPKb)
        /*0158*/ 	.short	0x0210
        /*015a*/ 	.short	0x0030


	//----- nvinfo : EIATTR_SW_WAR
	.align		4
.L_4329:
        /*015c*/ 	.byte	0x04, 0x36
        /*015e*/ 	.short	(.L_4331 - .L_4330)
.L_4330:
        /*0160*/ 	.word	0x00000008
.L_4331:


//--------------------- .nv.info._ZN43_GLOBAL__N__9ae7fba5_10_SoftMax_cu_9f978f6321softmax_warp_backwardIdddLi5ELb0ELb1EEEvPT0_PKT_S5_iiiPKb --------------------------
	.section	.nv.info._ZN43_GLOBAL__N__9ae7fba5_10_SoftMax_cu_9f978f6321softmax_warp_backwardIdddLi5ELb0ELb1EEEvPT0_PKT_S5_iiiPKb,"",@"SHT_CUDA_INFO"
	.sectionflags	@""
	.align	4


	//----- nvinfo : EIATTR_CUDA_API_VERSION
	.align		4
        /*0000*/ 	.byte	0x04, 0x37
        /*0002*/ 	.short	(.L_4333 - .L_4332)
.L_4332:
        /*0004*/ 	.word	0x00000082


	//----- nvinfo : EIATTR_KPARAM_INFO
	.align		4
.L_4333:
        /*0008*/ 	.byte	0x04, 0x17
        /*000a*/ 	.short	(.L_4335 - .L_4334)
.L_4334:
        /*000c*/ 	.word	0x00000000
        /*0010*/ 	.short	0x0006
        /*0012*/ 	.short	0x0028
        /*0014*/ 	.byte	0x00, 0xf0, 0x21, 0x00


	//----- nvinfo : EIATTR_KPARAM_INFO
	.align		4
.L_4335:
        /*0018*/ 	.byte	0x04, 0x17
        /*001a*/ 	.short	(.L_4337 - .L_4336)
.L_4336:
        /*001c*/ 	.word	0x00000000
        /*0020*/ 	.short	0x0005
        /*0022*/ 	.short	0x0020
        /*0024*/ 	.byte	0x00, 0xf0, 0x11, 0x00


	//----- nvinfo : EIATTR_KPARAM_INFO
	.align		4
.L_4337:
        /*0028*/ 	.byte	0x04, 0x17
        /*002a*/ 	.short	(.L_4339 - .L_4338)
.L_4338:
        /*002c*/ 	.word	0x00000000
        /*0030*/ 	.short	0x0004
        /*0032*/ 	.short	0x001c
        /*0034*/ 	.byte	0x00, 0xf0, 0x11, 0x00


	//----- nvinfo : EIATTR_KPARAM_INFO
	.align		4
.L_4339:
        /*0038*/ 	.byte	0x04, 0x17
        /*003a*/ 	.short	(.L_4341 - .L_4340)
.L_4340:
        /*003c*/ 	.word	0x00000000
        /*0040*/ 	.short	0x0003
        /*0042*/ 	.short	0x0018
        /*0044*/ 	.byte	0x00, 0xf0, 0x11, 0x00


	//----- nvinfo : EIATTR_KPARAM_INFO
	.align		4
.L_4341:
        /*0048*/ 	.byte	0x04, 0x17
        /*004a*/ 	.short	(.L_4343 - .L_4342)
.L_4342:
        /*004c*/ 	.word	0x00000000
        /*0050*/ 	.short	0x0002
        /*0052*/ 	.short	0x0010
        /*0054*/ 	.byte	0x00, 0xf0, 0x21, 0x00


	//----- nvinfo : EIATTR_KPARAM_INFO
	.align		4
.L_4343:
        /*0058*/ 	.byte	0x04, 0x17
        /*005a*/ 	.short	(.L_4345 - .L_4344)
.L_4344:
        /*005c*/ 	.word	0x00000000
        /*0060*/ 	.short	0x0001
        /*0062*/ 	.short	0x0008
        /*0064*/ 	.byte	0x00, 0xf0, 0x21, 0x00


	//----- nvinfo : EIATTR_KPARAM_INFO
	.align		4
.L_4345:
        /*0068*/ 	.byte	0x04, 0x17
        /*006a*/ 	.short	(.L_4347 - .L_4346)
.L_4346:
        /*006c*/ 	.word	0x00000000
        /*0070*/ 	.short	0x0000
        /*0072*/ 	.short	0x0000
        /*0074*/ 	.byte	0x00, 0xf0, 0x21, 0x00


	//----- nvinfo : EIATTR_SPARSE_MMA_MASK
	.align		4
.L_4347:
        /*0078*/ 	.byte	0x03, 0x50
        /*007a*/ 	.short	0x0000


	//----- nvinfo : EIATTR_MAXREG_COUNT
	.align		4
        /*007c*/ 	.byte	0x03, 0x1b
        /*007e*/ 	.short	0x00ff


	//----- nvinfo : EIATTR_MERCURY_ISA_VERSION
	.align		4
        /*0080*/ 	.byte	0x03, 0x5f
        /*0082*/ 	.short	0x0101


	//----- nvinfo : EIATTR_COOP_GROUP_MASK_REGIDS
	.align		4
        /*0084*/ 	.byte	0x04, 0x29
        /*0086*/ 	.short	(.L_4349 - .L_4348)


	//   ....[0]....
.L_4348:
        /*0088*/ 	.word	0xffffffff


	//   ....[1]....
        /*008c*/ 	.word	0xffffffff


	//   ....[2]....
        /*0090*/ 	.word	0xffffffff


	//   ....[3]....
        /*0094*/ 	.word	0xffffffff


	//   ....[4]....
        /*0098*/ 	.word	0xffffffff


	//   ....[5]....
        /*009c*/ 	.word	0xffffffff


	//   ....[6]....
        /*00a0*/ 	.word	0xffffffff


	//   ....[7]....
        /*00a4*/ 	.word	0xffffffff


	//   ....[8]....
        /*00a8*/ 	.word	0xffffffff


	//   ....[9]....
        /*00ac*/ 	.word	0xffffffff


	//   ....[10]....
        /*00b0*/ 	.word	0xffffffff


	//   ....[11]....
        /*00b4*/ 	.word	0xffffffff


	//   ....[12]....
        /*00b8*/ 	.word	0xffffffff


	//   ....[13]....
        /*00bc*/ 	.word	0xffffffff


	//   ....[14]....
        /*00c0*/ 	.word	0xffffffff


	//   ....[15]....
        /*00c4*/ 	.word	0xffffffff


	//   ....[16]....
        /*00c8*/ 	.word	0xffffffff


	//   ....[17]....
        /*00cc*/ 	.word	0xffffffff


	//   ....[18]....
        /*00d0*/ 	.word	0xffffffff


	//   ....[19]....
        /*00d4*/ 	.word	0xffffffff


	//----- nvinfo : EIATTR_COOP_GROUP_INSTR_OFFSETS
	.align		4
.L_4349:
        /*00d8*/ 	.byte	0x04, 0x28
        /*00da*/ 	.short	(.L_4351 - .L_4350)


	//   ....[0]....
.L_4350:
        /*00dc*/ 	.word	0x00000310


	//   ....[1]....
        /*00e0*/ 	.word	0x00000320


	//   ....[2]....
        /*00e4*/ 	.word	0x00000350


	//   ....[3]....
        /*00e8*/ 	.word	0x00000360


	//   ....[4]....
        /*00ec*/ 	.word	0x000003a0


	//   ....[5]....
        /*00f0*/ 	.word	0x000003b0


	//   ....[6]....
        /*00f4*/ 	.word	0x000003e0


	//   ....[7]....
        /*00f8*/ 	.word	0x00000410


	//   ....[8]....
        /*00fc*/ 	.word	0x00000420


	//   ....[9]....
        /*0100*/ 	.word	0x00000430


	//   ....[10]....
        /*0104*/ 	.word	0x00000470


	//   ....[11]....
        /*0108*/ 	.word	0x00000480


	//   ....[12]....
        /*010c*/ 	.word	0x000004f0


	//   ....[13]....
        /*0110*/ 	.word	0x00000500


	//   ....[14]....
        /*0114*/ 	.word	0x00000540


	//   ....[15]....
        /*0118*/ 	.word	0x00000550


	//   ....[16]....
        /*011c*/ 	.word	0x00000580


	//   ....[17]....
        /*0120*/ 	.word	0x00000590


	//   ....[18]....
        /*0124*/ 	.word	0x000005a0


	//   ....[19]....
        /*0128*/ 	.word	0x000005b0


	//----- nvinfo : EIATTR_EXIT_INSTR_OFFSETS
	.align		4
.L_4351:
        /*012c*/ 	.byte	0x04, 0x1c
        /*012e*/ 	.short	(.L_4353 - .L_4352)


	//   ....[0]....
.L_4352:
        /*0130*/ 	.word	0x000005c0


	//   ....[1]....
        /*0134*/ 	.word	0x00000690


	//   ....[2]....
        /*0138*/ 	.word	0x000006a0


	//   ....[3]....
        /*013c*/ 	.word	0x00000740


	//   ....[4]....
        /*0140*/ 	.word	0x00000770


	//----- nvinfo : EIATTR_CRS_STACK_SIZE
	.align		4
.L_4353:
        /*0144*/ 	.byte	0x04, 0x1e
        /*0146*/ 	.short	(.L_4355 - .L_4354)
.L_4354:
        /*0148*/ 	.word	0x00000000


	//----- nvinfo : EIATTR_CBANK_PARAM_SIZE
	.align		4
.L_4355:
        /*014c*/ 	.byte	0x03, 0x19
        /*014e*/ 	.short	0x0030


	//----- nvinfo : EIATTR_PARAM_CBANK
	.align		4
        /*0150*/ 	.byte	0x04, 0x0a
        /*0152*/ 	.short	(.L_4357 - .L_4356)
	.align		4
.L_4356:
        /*0154*/ 	.word	index@(.nv.constant0._ZN43_GLOBAL__N__9ae7fba5_10_SoftMax_cu_9f978f6321softmax_warp_backwardIdddLi5ELb0ELb1EEEvPT0_PKT_S5_iiiPKb)
        /*0158*/ 	.short	0x0210
        /*015a*/ 	.short	0x0030


	//----- nvinfo : EIATTR_SW_WAR
	.align		4
.L_4357:
        /*015c*/ 	.byte	0x04, 0x36
        /*015e*/ 	.short	(.L_4359 - .L_4358)
.L_4358:
        /*0160*/ 	.word	0x00000008
.L_4359:


//--------------------- .nv.info._ZN43_GLOBAL__N__9ae7fba5_10_SoftMax_cu_9f978f6321softmax_warp_backwardIdddLi4ELb0ELb1EEEvPT0_PKT_S5_iiiPKb --------------------------
	.section	.nv.info._ZN43_GLOBAL__N__9ae7fba5_10_SoftMax_cu_9f978f6321softmax_warp_backwardIdddLi4ELb0ELb1EEEvPT0_PKT_S5_iiiPKb,"",@"SHT_CUDA_INFO"
	.sectionflags	@""
	.align	4


	//----- nvinfo : EIATTR_CUDA_API_VERSION
	.align		4
        /*0000*/ 	.byte	0x04, 0x37
        /*0002*/ 	.short	(.L_4361 - .L_4360)
.L_4360:
        /*0004*/ 	.word	0x00000082


	//----- nvinfo : EIATTR_KPARAM_INFO
	.align		4
.L_4361:
        /*0008*/ 	.byte	0x04, 0x17
        /*000a*/ 	.short	(.L_4363 - .L_4362)
.L_4362:
        /*000c*/ 	.word	0x00000000
        /*0010*/ 	.short	0x0006
        /*0012*/ 	.short	0x0028
        /*0014*/ 	.byte	0x00, 0xf0, 0x21, 0x00


	//----- nvinfo : EIATTR_KPARAM_INFO
	.align		4
.L_4363:
        /*0018*/ 	.byte	0x04, 0x17
        /*001a*/ 	.short	(.L_4365 - .L_4364)
.L_4364:
        /*001c*/ 	.word	0x00000000
        /*0020*/ 	.short	0x0005
        /*0022*/ 	.short	0x0020
        /*0024*/ 	.byte	0x00, 0xf0, 0x11, 0x00


	//----- nvinfo : EIATTR_KPARAM_INFO
	.align		4
.L_4365:
        /*0028*/ 	.byte	0x04, 0x17
        /*002a*/ 	.short	(.L_4367 - .L_4366)
.L_4366:
        /*002c*/ 	.word	0x00000000
        /*0030*/ 	.short	0x0004
        /*0032*/ 	.short	0x001c
        /*0034*/ 	.byte	0x00, 0xf0, 0x11, 0x00


	//----- nvinfo : EIATTR_KPARAM_INFO
	.align		4
.L_4367:
        /*0038*/ 	.byte	0x04, 0x17
        /*003a*/ 	.short	(.L_4369 - .L_4368)
.L_4368:
        /*003c*/ 	.word	0x00000000
        /*0040*/ 	.short	0x0003
        /*0042*/ 	.short	0x0018
        /*0044*/ 	.byte	0x00, 0xf0, 0x11, 0x00


	//----- nvinfo : EIATTR_KPARAM_INFO
	.align		4
.L_4369:
        /*0048*/ 	.byte	0x04, 0x17
        /*004a*/ 	.short	(.L_4371 - .L_4370)
.L_4370:
        /*004c*/ 	.word	0x00000000
        /*0050*/ 	.short	0x0002
        /*0052*/ 	.short	0x0010
        /*0054*/ 	.byte	0x00, 0xf0, 0x21, 0x00


	//----- nvinfo : EIATTR_KPARAM_INFO
	.align		4
.L_4371:
        /*0058*/ 	.byte	0x04, 0x17
        /*005a*/ 	.short	(.L_4373 - .L_4372)
.L_4372:
        /*005c*/ 	.word	0x00000000
        /*0060*/ 	.short	0x0001
        /*0062*/ 	.short	0x0008
        /*0064*/ 	.byte	0x00, 0xf0, 0x21, 0x00


	//----- nvinfo : EIATTR_KPARAM_INFO
	.align		4
.L_4373:
        /*0068*/ 	.byte	0x04, 0x17
        /*006a*/ 	.short	(.L_4375 - .L_4374)
.L_4374:
        /*006c*/ 	.word	0x00000000
        /*0070*/ 	.short	0x0000
        /*0072*/ 	.short	0x0000
        /*0074*/ 	.byte	0x00, 0xf0, 0x21, 0x00


	//----- nvinfo : EIATTR_SPARSE_MMA_MASK
	.align		4
.L_4375:
        /*0078*/ 	.byte	0x03, 0x50
        /*007a*/ 	.short	0x0000


	//----- nvinfo : EIATTR_MAXREG_COUNT
	.align		4
        /*007c*/ 	.byte	0x03, 0x1b
        /*007e*/ 	.short	0x00ff


	//----- nvinfo : EIATTR_MERCURY_ISA_VERSION
	.align		4
        /*0080*/ 	.byte	0x03, 0x5f
        /*0082*/ 	.short	0x0101


	//----- nvinfo : EIATTR_COOP_GROUP_MASK_REGIDS
	.align		4
        /*0084*/ 	.byte	0x04, 0x29
        /*0086*/ 	.short	(.L_4377 - .L_4376)


	//   ....[0]....
.L_4376:
        /*0088*/ 	.word	0xffffffff


	//   ....[1]....
        /*008c*/ 	.word	0xffffffff


	//   ....[2]....
        /*0090*/ 	.word	0xffffffff


	//   ....[3]....
        /*0094*/ 	.word	0xffffffff


	//   ....[4]....
        /*0098*/ 	.word	0xffffffff


	//   ....[5]....
        /*009c*/ 	.word	0xffffffff


	//   ....[6]....
        /*00a0*/ 	.word	0xffffffff


	//   ....[7]....
        /*00a4*/ 	.word	0xffffffff


	//   ....[8]....
        /*00a8*/ 	.word	0xffffffff


	//   ....[9]....
        /*00ac*/ 	.word	0xffffffff


	//   ....[10]....
        /*00b0*/ 	.word	0xffffffff


	//   ....[11]....
        /*00b4*/ 	.word	0xffffffff


	//   ....[12]....
        /*00b8*/ 	.word	0xffffffff


	//   ....[13]....
        /*00bc*/ 	.word	0xffffffff


	//   ....[14]....
        /*00c0*/ 	.word	0xffffffff


	//   ....[15]....
        /*00c4*/ 	.word	0xffffffff


	//----- nvinfo : EIATTR_COOP_GROUP_INSTR_OFFSETS
	.align		4
.L_4377:
        /*00c8*/ 	.byte	0x04, 0x28
        /*00ca*/ 	.short	(.L_4379 - .L_4378)


	//   ....[0]....
.L_4378:
        /*00cc*/ 	.word	0x00000310


	//   ....[1]....
        /*00d0*/ 	.word	0x00000320


	//   ....[2]....
        /*00d4*/ 	.word	0x00000400


	//   ....[3]....
        /*00d8*/ 	.word	0x00000410


	//   ....[4]....
        /*00dc*/ 	.word	0x00000460


	//   ....[5]....
        /*00e0*/ 	.word	0x00000470


	//   ....[6]....
        /*00e4*/ 	.word	0x00000480


	//   ....[7]....
        /*00e8*/ 	.word	0x00000490


	//   ....[8]....
        /*00ec*/ 	.word	0x000004b0


	//   ....[9]....
        /*00f0*/ 	.word	0x000004c0


	//   ....[10]....
        /*00f4*/ 	.word	0x000004f0


	//   ....[11]....
        /*00f8*/ 	.word	0x00000500


	//   ....[12]....
        /*00fc*/ 	.word	0x00000510


	//   ....[13]....
        /*0100*/ 	.word	0x00000520


	//   ....[14]....
        /*0104*/ 	.word	0x00000540


	//   ....[15]....
        /*0108*/ 	.word	0x00000550


	//----- nvinfo : EIATTR_EXIT_INSTR_OFFSETS
	.align		4
.L_4379:
        /*010c*/ 	.byte	0x04, 0x1c
        /*010e*/ 	.short	(.L_4381 - .L_4380)


	//   ....[0]....
.L_4380:
        /*0110*/ 	.word	0x00000560


	//   ....[1]....
        /*0114*/ 	.word	0x00000630


	//   ....[2]....
        /*0118*/ 	.word	0x00000640


	//   ....[3]....
        /*011c*/ 	.word	0x000006d0


	//   ....[4]....
        /*0120*/ 	.word	0x00000700


	//----- nvinfo : EIATTR_CRS_STACK_SIZE
	.align		4
.L_4381:
        /*0124*/ 	.byte	0x04, 0x1e
        /*0126*/ 	.short	(.L_4383 - .L_4382)
.L_4382:
        /*0128*/ 	.word	0x00000000


	//----- nvinfo : EIATTR_CBANK_PARAM_SIZE
	.align		4
.L_4383:
        /*012c*/ 	.byte	0x03, 0x19
        /*012e*/ 	.short	0x0030


	//----- nvinfo : EIATTR_PARAM_CBANK
	.align		4
        /*0130*/ 	.byte	0x04, 0x0a
        /*0132*/ 	.short	(.L_4385 - .L_4384)
	.align		4
.L_4384:
        /*0134*/ 	.word	index@(.nv.constant0._ZN43_GLOBAL__N__9ae7fba5_10_SoftMax_cu_9f978f6321softmax_warp_backwardIdddLi4ELb0ELb1EEEvPT0_PKT_S5_iiiPKb)
        /*0138*/ 	.short	0x0210
        /*013a*/ 	.short	0x0030


	//----- nvinfo : EIATTR_SW_WAR
	.align		4
.L_4385:
        /*013c*/ 	.byte	0x04, 0x36
        /*013e*/ 	.short	(.L_4387 - .L_4386)
.L_4386:
        /*0140*/ 	.word	0x00000008
.L_4387:


//--------------------- .nv.info._ZN43_GLOBAL__N__9ae7fba5_10_SoftMax_cu_9f978f6321softmax_warp_backwardIdddLi3ELb0ELb1EEEvPT0_PKT_S5_iiiPKb --------------------------
	.section	.nv.info._ZN43_GLOBAL__N__9ae7fba5_10_SoftMax_cu_9f978f6321softmax_warp_backwardIdddLi3ELb0ELb1EEEvPT0_PKT_S5_iiiPKb,"",@"SHT_CUDA_INFO"
	.sectionflags	@""
	.align	4


	//----- nvinfo : EIATTR_CUDA_API_VERSION
	.align		4
        /*0000*/ 	.byte	0x04, 0x37
        /*0002*/ 	.short	(.L_4389 - .L_4388)
.L_4388:
        /*0004*/ 	.word	0x00000082


	//----- nvinfo : EIATTR_KPARAM_INFO
	.align		4
.L_4389:
        /*0008*/ 	.byte	0x04, 0x17
        /*000a*/ 	.short	(.L_4391 - .L_4390)
.L_4390:
        /*000c*/ 	.word	0x00000000
        /*0010*/ 	.short	0x0006
        /*0012*/ 	.short	0x0028
        /*0014*/ 	.byte	0x00, 0xf0, 0x21, 0x00


	//----- nvinfo : EIATTR_KPARAM_INFO
	.align		4
.L_4391:
        /*0018*/ 	.byte	0x04, 0x17
        /*001a*/ 	.short	(.L_4393 - .L_4392)
.L_4392:
        /*001c*/ 	.word	0x00000000
        /*0020*/ 	.short	0x0005
        /*0022*/ 	.short	0x0020
        /*0024*/ 	.byte	0x00, 0xf0, 0x11, 0x00


	//----- nvinfo : EIATTR_KPARAM_INFO
	.align		4
.L_4393:
        /*0028*/ 	.byte	0x04, 0x17
        /*002a*/ 	.short	(.L_4395 - .L_4394)
.L_4394:
        /*002c*/ 	.word	0x00000000
        /*0030*/ 	.short	0x0004
        /*0032*/ 	.short	0x001c
        /*0034*/ 	.byte	0x00, 0xf0, 0x11, 0x00


	//----- nvinfo : EIATTR_KPARAM_INFO
	.align		4
.L_4395:
        /*0038*/ 	.byte	0x04, 0x17
        /*003a*/ 	.short	(.L_4397 - .L_4396)
.L_4396:
        /*003c*/ 	.word	0x00000000
        /*0040*/ 	.short	0x0003
        /*0042*/ 	.short	0x0018
        /*0044*/ 	.byte	0x00, 0xf0, 0x11, 0x00


	//----- nvinfo : EIATTR_KPARAM_INFO
	.align		4
.L_4397:
        /*0048*/ 	.byte	0x04, 0x17
        /*004a*/ 	.short	(.L_4399 - .L_4398)
.L_4398:
        /*004c*/ 	.word	0x00000000
        /*0050*/ 	.short	0x0002
        /*0052*/ 	.short	0x0010
        /*0054*/ 	.byte	0x00, 0xf0, 0x21, 0x00


	//----- nvinfo : EIATTR_KPARAM_INFO
	.align		4
.L_4399:
        /*0058*/ 	.byte	0x04, 0x17
        /*005a*/ 	.short	(.L_4401 - .L_4400)
.L_4400:
        /*005c*/ 	.word	0x00000000
        /*0060*/ 	.short	0x0001
        /*0062*/ 	.short	0x0008
        /*0064*/ 	.byte	0x00, 0xf0, 0x21, 0x00


	//----- nvinfo : EIATTR_KPARAM_INFO
	.align		4
.L_4401:
        /*0068*/ 	.byte	0x04, 0x17
        /*006a*/ 	.short	(.L_4403 - .L_4402)
.L_4402:
        /*006c*/ 	.word	0x00000000
        /*0070*/ 	.short	0x0000
        /*0072*/ 	.short	0x0000
        /*0074*/ 	.byte	0x00, 0xf0, 0x21, 0x00


	//----- nvinfo : EIATTR_SPARSE_MMA_MASK
	.align		4
.L_4403:
        /*0078*/ 	.byte	0x03, 0x50
        /*007a*/ 	.short	0x0000


	//----- nvinfo : EIATTR_MAXREG_COUNT
	.align		4
        /*007c*/ 	.byte	0x03, 0x1b
        /*007e*/ 	.short	0x00ff


	//----- nvinfo : EIATTR_MERCURY_ISA_VERSION
	.align		4
        /*0080*/ 	.byte	0x03, 0x5f
        /*0082*/ 	.short	0x0101


	//----- nvinfo : EIATTR_COOP_GROUP_MASK_REGIDS
	.align		4
        /*0084*/ 	.byte	0x04, 0x29
        /*0086*/ 	.short	(.L_4405 - .L_4404)


	//   ....[0]....
.L_4404:
        /*0088*/ 	.word	0xffffffff


	//   ....[1]....
        /*008c*/ 	.word	0xffffffff


	//   ....[2]....
        /*0090*/ 	.word	0xffffffff


	//   ....[3]....
        /*0094*/ 	.word	0xffffffff


	//   ....[4]....
        /*0098*/ 	.word	0xffffffff


	//   ....[5]....
        /*009c*/ 	.word	0xffffffff


	//   ....[6]....
        /*00a0*/ 	.word	0xffffffff


	//   ....[7]....
        /*00a4*/ 	.word	0xffffffff


	//   ....[8]....
        /*00a8*/ 	.word	0xffffffff


	//   ....[9]....
        /*00ac*/ 	.word	0xffffffff


	//   ....[10]....
        /*00b0*/ 	.word	0xffffffff


	//   ....[11]....
        /*00b4*/ 	.word	0xffffffff


	//----- nvinfo : EIATTR_COOP_GROUP_INSTR_OFFSETS
	.align		4
.L_4405:
        /*00b8*/ 	.byte	0x04, 0x28
        /*00ba*/ 	.short	(.L_4407 - .L_4406)


	//   ....[0]....
.L_4406:
        /*00bc*/ 	.word	0x00000330


	//   ....[1]....
        /*00c0*/ 	.word	0x00000340


	//   ....[2]....
        /*00c4*/ 	.word	0x000003e0


	//   ....[3]....
        /*00c8*/ 	.word	0x000003f0


	//   ....[4]....
        /*00cc*/ 	.word	0x00000450


	//   ....[5]....
        /*00d0*/ 	.word	0x00000460


	//   ....[6]....
        /*00d4*/ 	.word	0x00000490


	//   ....[7]....
        /*00d8*/ 	.word	0x000004a0


	//   ....[8]....
        /*00dc*/ 	.word	0x000004b0


	//   ....[9]....
        /*00e0*/ 	.word	0x000004c0


	//   ....[10]....
        /*00e4*/ 	.word	0x000004e0


	//   ....[11]....
        /*00e8*/ 	.word	0x000004f0


	//----- nvinfo : EIATTR_EXIT_INSTR_OFFSETS
	.align		4
.L_4407:
        /*00ec*/ 	.byte	0x04, 0x1c
        /*00ee*/ 	.short	(.L_4409 - .L_4408)


	//   ....[0]....
.L_4408:
        /*00f0*/ 	.word	0x00000500


	//   ....[1]....
        /*00f4*/ 	.word	0x000005d0


	//   ....[2]....
        /*00f8*/ 	.word	0x000005e0


	//   ....[3]....
        /*00fc*/ 	.word	0x00000670


	//   ....[4]....
        /*0100*/ 	.word	0x000006a0


	//----- nvinfo : EIATTR_CRS_STACK_SIZE
	.align		4
.L_4409:
        /*0104*/ 	.byte	0x04, 0x1e
        /*0106*/ 	.short	(.L_4411 - .L_4410)
.L_4410:
        /*0108*/ 	.word	0x00000000


	//----- nvinfo : EIATTR_CBANK_PARAM_SIZE
	.align		4
.L_4411:
        /*010c*/ 	.byte	0x03, 0x19
        /*010e*/ 	.short	0x0030


	//----- nvinfo : EIATTR_PARAM_CBANK
	.align		4
        /*0110*/ 	.byte	0x04, 0x0a
        /*0112*/ 	.short	(.L_4413 - .L_4412)
	.align		4
.L_4412:
        /*0114*/ 	.word	index@(.nv.constant0._ZN43_GLOBAL__N__9ae7fba5_10_SoftMax_cu_9f978f6321softmax_warp_backwardIdddLi3ELb0ELb1EEEvPT0_PKT_S5_iiiPKb)
        /*0118*/ 	.short	0x0210
        /*011a*/ 	.short	0x0030


	//----- nvinfo : EIATTR_SW_WAR
	.align		4
.L_4413:
        /*011c*/ 	.byte	0x04, 0x36
        /*011e*/ 	.short	(.L_4415 - .L_4414)
.L_4414:
        /*0120*/ 	.word	0x00000008
.L_4415:


//--------------------- .nv.info._ZN43_GLOBAL__N__9ae7fba5_10_SoftMax_cu_9f978f6321softmax_warp_backwardIdddLi2ELb0ELb1EEEvPT0_PKT_S5_iiiPKb --------------------------
	.section	.nv.info._ZN43_GLOBAL__N__9ae7fba5_10_SoftMax_cu_9f978f6321softmax_warp_backwardIdddLi2ELb0ELb1EEEvPT0_PKT_S5_iiiPKb,"",@"SHT_CUDA_INFO"
	.sectionflags	@""
	.align	4


	//----- nvinfo : EIATTR_CUDA_API_VERSION
	.align		4
        /*0000*/ 	.byte	0x04, 0x37
        /*0002*/ 	.short	(.L_4417 - .L_4416)
.L_4416:
        /*0004*/ 	.word	0x00000082


	//----- nvinfo : EIATTR_KPARAM_INFO
	.align		4
.L_4417:
        /*0008*/ 	.byte	0x04, 0x17
        /*000a*/ 	.short	(.L_4419 - .L_4418)
.L_4418:
        /*000c*/ 	.word	0x00000000
        /*0010*/ 	.short	0x0006
        /*0012*/ 	.short	0x0028
        /*0014*/ 	.byte	0x00, 0xf0, 0x21, 0x00


	//----- nvinfo : EIATTR_KPARAM_INFO
	.align		4
.L_4419:
        /*0018*/ 	.byte	0x04, 0x17
        /*001a*/ 	.short	(.L_4421 - .L_4420)
.L_4420:
        /*001c*/ 	.word	0x00000000
        /*0020*/ 	.short	0x0005
        /*0022*/ 	.short	0x0020
        /*0024*/ 	.byte	0x00, 0xf0, 0x11, 0x00


	//----- nvinfo : EIATTR_KPARAM_INFO
	.align		4
.L_4421:
        /*0028*/ 	.byte	0x04, 0x17
        /*002a*/ 	.short	(.L_4423 - .L_4422)
.L_4422:
        /*002c*/ 	.word	0x00000000
        /*0030*/ 	.short	0x0004
        /*0032*/ 	.short	0x001c
        /*0034*/ 	.byte	0x00, 0xf0, 0x11, 0x00


	//----- nvinfo : EIATTR_KPARAM_INFO
	.align		4
.L_4423:
        /*0038*/ 	.byte	0x04, 0x17
        /*003a*/ 	.short	(.L_4425 - .L_4424)
.L_4424:
        /*003c*/ 	.word	0x00000000
        /*0040*/ 	.short	0x0003
        /*0042*/ 	.short	0x0018
        /*0044*/ 	.byte	0x00, 0xf0, 0x11, 0x00


	//----- nvinfo : EIATTR_KPARAM_INFO
	.align		4
.L_4425:
        /*0048*/ 	.byte	0x04, 0x17
        /*004a*/ 	.short	(.L_4427 - .L_4426)
.L_4426:
        /*004c*/ 	.word	0x00000000
        /*0050*/ 	.short	0x0002
        /*0052*/ 	.short	0x0010
        /*0054*/ 	.byte	0x00, 0xf0, 0x21, 0x00


	//----- nvinfo : EIATTR_KPARAM_INFO
	.align		4
.L_4427:
        /*0058*/ 	.byte	0x04, 0x17
        /*005a*/ 	.short	(.L_4429 - .L_4428)
.L_4428:
        /*005c*/ 	.word	0x00000000
        /*0060*/ 	.short	0x0001
        /*0062*/ 	.short	0x0008
        /*0064*/ 	.byte	0x00, 0xf0, 0x21, 0x00


	//----- nvinfo : EIATTR_KPARAM_INFO
	.align		4
.L_4429:
        /*0068*/ 	.byte	0x04, 0x17
        /*006a*/ 	.short	(.L_4431 - .L_4430)
.L_4430:
        /*006c*/ 	.word	0x00000000
        /*0070*/ 	.short	0x0000
        /*0072*/ 	.short	0x0000
        /*0074*/ 	.byte	0x00, 0xf0, 0x21, 0x00


	//----- nvinfo : EIATTR_SPARSE_MMA_MASK
	.align		4
.L_4431:
        /*0078*/ 	.byte	0x03, 0x50
        /*007a*/ 	.short	0x0000


	//----- nvinfo : EIATTR_MAXREG_COUNT
	.align		4
        /*007c*/ 	.byte	0x03, 0x1b
        /*007e*/ 	.short	0x00ff


	//----- nvinfo : EIATTR_MERCURY_ISA_VERSION
	.align		4
        /*0080*/ 	.byte	0x03, 0x5f
        /*0082*/ 	.short	0x0101


	//----- nvinfo : EIATTR_COOP_GROUP_MASK_REGIDS
	.align		4
        /*0084*/ 	.byte	0x04, 0x29
        /*0086*/ 	.short	(.L_4433 - .L_4432)


	//   ....[0]....
.L_4432:
        /*0088*/ 	.word	0xffffffff


	//   ....[1]....
        /*008c*/ 	.word	0xffffffff


	//   ....[2]....
        /*0090*/ 	.word	0xffffffff


	//   ....[3]....
        /*0094*/ 	.word	0xffffffff


	//   ....[4]....
        /*0098*/ 	.word	0xffffffff


	//   ....[5]....
        /*009c*/ 	.word	0xffffffff


	//   ....[6]....
        /*00a0*/ 	.word	0xffffffff


	//   ....[7]....
        /*00a4*/ 	.word	0xffffffff


	//----- nvinfo : EIATTR_COOP_GROUP_INSTR_OFFSETS
	.align		4
.L_4433:
        /*00a8*/ 	.byte	0x04, 0x28
        /*00aa*/ 	.short	(.L_4435 - .L_4434)


	//   ....[0]....
.L_4434:
        /*00ac*/ 	.word	0x00000330


	//   ....[1]....
        /*00b0*/ 	.word	0x00000340


	//   ....[2]....
        /*00b4*/ 	.word	0x00000420


	//   ....[3]....
        /*00b8*/ 	.word	0x00000430


	//   ....[4]....
        /*00bc*/ 	.word	0x00000450


	//   ....[5]....
        /*00c0*/ 	.word	0x00000460


	//   ....[6]....
        /*00c4*/ 	.word	0x00000480


	//   ....[7]....
        /*00c8*/ 	.word	0x00000490


	//----- nvinfo : EIATTR_EXIT_INSTR_OFFSETS
	.align		4
.L_4435:
        /*00cc*/ 	.byte	0x04, 0x1c
        /*00ce*/ 	.short	(.L_4437 - .L_4436)


	//   ....[0]....
.L_4436:
        /*00d0*/ 	.word	0x000004a0


	//   ....[1]....
        /*00d4*/ 	.word	0x00000570


	//   ....[2]....
        /*00d8*/ 	.word	0x00000580


	//   ....[3]....
        /*00dc*/ 	.word	0x00000610


	//   ....[4]....
        /*00e0*/ 	.word	0x00000640


	//----- nvinfo : EIATTR_CRS_STACK_SIZE
	.align		4
.L_4437:
        /*00e4*/ 	.byte	0x04, 0x1e
        /*00e6*/ 	.short	(.L_4439 - .L_4438)
.L_4438:
        /*00e8*/ 	.word	0x00000000


	//----- nvinfo : EIATTR_CBANK_PARAM_SIZE
	.align		4
.L_4439:
        /*00ec*/ 	.byte	0x03, 0x19
        /*00ee*/ 	.short	0x0030


	//----- nvinfo : EIATTR_PARAM_CBANK
	.align		4
        /*00f0*/ 	.byte	0x04, 0x0a
        /*00f2*/ 	.short	(.L_4441 - .L_4440)
	.align		4
.L_4440:
        /*00f4*/ 	.word	index@(.nv.constant0._ZN43_GLOBAL__N__9ae7fba5_10_SoftMax_cu_9f978f6321softmax_warp_backwardIdddLi2ELb0ELb1EEEvPT0_PKT_S5_iiiPKb)
        /*00f8*/ 	.short	0x0210
        /*00fa*/ 	.short	0x0030


	//----- nvinfo : EIATTR_SW_WAR
	.align		4
.L_4441:
        /*00fc*/ 	.byte	0x04, 0x36
        /*00fe*/ 	.short	(.L_4443 - .L_4442)
.L_4442:
        /*0100*/ 	.word	0x00000008
.L_4443:


//--------------------- .nv.info._ZN43_GLOBAL__N__9ae7fba5_10_SoftMax_cu_9f978f6321softmax_warp_backwardIdddLi1ELb0ELb1EEEvPT0_PKT_S5_iiiPKb --------------------------
	.section	.nv.info._ZN43_GLOBAL__N__9ae7fba5_10_SoftMax_cu_9f978f6321softmax_warp_backwardIdddLi1ELb0ELb1EEEvPT0_PKT_S5_iiiPKb,"",@"SHT_CUDA_INFO"
	.sectionflags	@""
	.align	4


	//----- nvinfo : EIATTR_CUDA_API_VERSION
	.align		4
        /*0000*/ 	.byte	0x04, 0x37
        /*0002*/ 	.short	(.L_4445 - .L_4444)
.L_4444:
        /*0004*/ 	.word	0x00000082


	//----- nvinfo : EIATTR_KPARAM_INFO
	.align		4
.L_4445:
        /*0008*/ 	.byte	0x04, 0x17
        /*000a*/ 	.short	(.L_4447 - .L_4446)
.L_4446:
        /*000c*/ 	.word	0x00000000
        /*0010*/ 	.short	0x0006
        /*0012*/ 	.short	0x0028
        /*0014*/ 	.byte	0x00, 0xf0, 0x21, 0x00


	//----- nvinfo : EIATTR_KPARAM_INFO
	.align		4
.L_4447:
        /*0018*/ 	.byte	0x04, 0x17
        /*001a*/ 	.short	(.L_4449 - .L_4448)
.L_4448:
        /*001c*/ 	.word	0x00000000
        /*0020*/ 	.short	0x0005
        /*0022*/ 	.short	0x0020
        /*0024*/ 	.byte	0x00, 0xf0, 0x11, 0x00


	//----- nvinfo : EIATTR_KPARAM_INFO
	.align		4
.L_4449:
        /*0028*/ 	.byte	0x04, 0x17
        /*002a*/ 	.short	(.L_4451 - .L_4450)
.L_4450:
        /*002c*/ 	.word	0x00000000
        /*0030*/ 	.short	0x0004
        /*0032*/ 	.short	0x001c
        /*0034*/ 	.byte	0x00, 0xf0, 0x11, 0x00


	//----- nvinfo : EIATTR_KPARAM_INFO
	.align		4
.L_4451:
        /*0038*/ 	.byte	0x04, 0x17
        /*003a*/ 	.short	(.L_4453 - .L_4452)
.L_4452:
        /*003c*/ 	.word	0x00000000
        /*0040*/ 	.short	0x0003
        /*0042*/ 	.short	0x0018
        /*0044*/ 	.byte	0x00, 0xf0, 0x11, 0x00


	//----- nvinfo : EIATTR_KPARAM_INFO
	.align		4
.L_4453:
        /*0048*/ 	.byte	0x04, 0x17
        /*004a*/ 	.short	(.L_4455 - .L_4454)
.L_4454:
        /*004c*/ 	.word	0x00000000
        /*0050*/ 	.short	0x0002
        /*0052*/ 	.short	0x0010
        /*0054*/ 	.byte	0x00, 0xf0, 0x21, 0x00


	//----- nvinfo : EIATTR_KPARAM_INFO
	.align		4
.L_4455:
        /*0058*/ 	.byte	0x04, 0x17
        /*005a*/ 	.short	(.L_4457 - .L_4456)
.L_4456:
        /*005c*/ 	.word	0x00000000
        /*0060*/ 	.short	0x0001
        /*0062*/ 	.short	0x0008
        /*0064*/ 	.byte	0x00, 0xf0, 0x21, 0x00


	//----- nvinfo : EIATTR_KPARAM_INFO
	.align		4
.L_4457:
        /*0068*/ 	.byte	0x04, 0x17
        /*006a*/ 	.short	(.L_4459 - .L_4458)
.L_4458:
        /*006c*/ 	.word	0x00000000
        /*0070*/ 	.short	0x0000
        /*0072*/ 	.short	0x0000
        /*0074*/ 	.byte	0x00, 0xf0, 0x21, 0x00


	//----- nvinfo : EIATTR_SPARSE_MMA_MASK
	.align		4
.L_4459:
        /*0078*/ 	.byte	0x03, 0x50
        /*007a*/ 	.short	0x0000


	//----- nvinfo : EIATTR_MAXREG_COUNT
	.align		4
        /*007c*/ 	.byte	0x03, 0x1b
        /*007e*/ 	.short	0x00ff


	//----- nvinfo : EIATTR_MERCURY_ISA_VERSION
	.align		4
        /*0080*/ 	.byte	0x03, 0x5f
        /*0082*/ 	.short	0x0101


	//----- nvinfo : EIATTR_COOP_GROUP_MASK_REGIDS
	.align		4
        /*0084*/ 	.byte	0x04, 0x29
        /*0086*/ 	.short	(.L_4461 - .L_4460)


	//   ....[0]....
.L_4460:
        /*0088*/ 	.word	0xffffffff


	//   ....[1]....
        /*008c*/ 	.word	0xffffffff


	//   ....[2]....
        /*0090*/ 	.word	0xffffffff


	//   ....[3]....
        /*0094*/ 	.word	0xffffffff


	//----- nvinfo : EIATTR_COOP_GROUP_INSTR_OFFSETS
	.align		4
.L_4461:
        /*0098*/ 	.byte	0x04, 0x28
        /*009a*/ 	.short	(.L_4463 - .L_4462)


	//   ....[0]....
.L_4462:
        /*009c*/ 	.word	0x00000400


	//   ....[1]....
        /*00a0*/ 	.word	0x00000410


	//   ....[2]....
        /*00a4*/ 	.word	0x00000420


	//   ....[3]....
        /*00a8*/ 	.word	0x00000430


	//----- nvinfo : EIATTR_EXIT_INSTR_OFFSETS
	.align		4
.L_4463:
        /*00ac*/ 	.byte	0x04, 0x1c
        /*00ae*/ 	.short	(.L_4465 - .L_4464)


	//   ....[0]....
.L_4464:
        /*00b0*/ 	.word	0x00000440


	//   ....[1]....
        /*00b4*/ 	.word	0x00000530


	//   ....[2]....
        /*00b8*/ 	.word	0x00000540


	//   ....[3]....
        /*00bc*/ 	.word	0x00000610


	//   ....[4]....
        /*00c0*/ 	.word	0x00000640


	//----- nvinfo : EIATTR_CRS_STACK_SIZE
	.align		4
.L_4465:
        /*00c4*/ 	.byte	0x04, 0x1e
        /*00c6*/ 	.short	(.L_4467 - .L_4466)
.L_4466:
        /*00c8*/ 	.word	0x00000000


	//----- nvinfo : EIATTR_CBANK_PARAM_SIZE
	.align		4
.L_4467:
        /*00cc*/ 	.byte	0x03, 0x19
        /*00ce*/ 	.short	0x0030


	//----- nvinfo : EIATTR_PARAM_CBANK
	.align		4
        /*00d0*/ 	.byte	0x04, 0x0a
        /*00d2*/ 	.short	(.L_4469 - .L_4468)
	.align		4
.L_4468:
        /*00d4*/ 	.word	index@(.nv.constant0._ZN43_GLOBAL__N__9ae7fba5_10_SoftMax_cu_9f978f6321softmax_warp_backwardIdddLi1ELb0ELb1EEEvPT0_PKT_S5_iiiPKb)
        /*00d8*/ 	.short	0x0210
        /*00da*/ 	.short	0x0030


	//----- nvinfo : EIATTR_SW_WAR
	.align		4
.L_4469:
        /*00dc*/ 	.byte	0x04, 0x36
        /*00de*/ 	.short	(.L_4471 - .L_4470)
.L_4470:
        /*00e0*/ 	.word	0x00000008
.L_4471:


//--------------------- .nv.info._ZN43_GLOBAL__N__9ae7fba5_10_SoftMax_cu_9f978f6321softmax_warp_backwardIdddLi0ELb0ELb1EEEvPT0_PKT_S5_iiiPKb --------------------------
	.section	.nv.info._ZN43_GLOBAL__N__9ae7fba5_10_SoftMax_cu_9f978f6321softmax_warp_backwardIdddLi0ELb0ELb1EEEvPT0_PKT_S5_iiiPKb,"",@"SHT_CUDA_INFO"
	.sectionflags	@""
	.align	4


	//----- nvinfo : EIATTR_CUDA_API_VERSION
	.align		4
        /*0000*/ 	.byte	0x04, 0x37
        /*0002*/ 	.short	(.L_4473 - .L_4472)
.L_4472:
        /*0004*/ 	.word	0x00000082


	//----- nvinfo : EIATTR_KPARAM_INFO
	.align		4
.L_4473:
        /*0008*/ 	.byte	0x04, 0x17
        /*000a*/ 	.short	(.L_4475 - .L_4474)
.L_4474:
        /*000c*/ 	.word	0x00000000
        /*0010*/ 	.short	0x0006
        /*0012*/ 	.short	0x0028
        /*0014*/ 	.byte	0x00, 0xf0, 0x21, 0x00


	//----- nvinfo : EIATTR_KPARAM_INFO
	.align		4
.L_4475:
        /*0018*/ 	.byte	0x04, 0x17
        /*001a*/ 	.short	(.L_4477 - .L_4476)
.L_4476:
        /*001c*/ 	.word	0x00000000
        /*0020*/ 	.short	0x0005
        /*0022*/ 	.short	0x0020
        /*0024*/ 	.byte	0x00, 0xf0, 0x11, 0x00


	//----- nvinfo : EIATTR_KPARAM_INFO
	.align		4
.L_4477:
        /*0028*/ 	.byte	0x04, 0x17
        /*002a*/ 	.short	(.L_4479 - .L_4478)
.L_4478:
        /*002c*/ 	.word	0x00000000
        /*0030*/ 	.short	0x0004
        /*0032*/ 	.short	0x001c
        /*0034*/ 	.byte	0x00, 0xf0, 0x11, 0x00


	//----- nvinfo : EIATTR_KPARAM_INFO
	.align		4
.L_4479:
        /*0038*/ 	.byte	0x04, 0x17
        /*003a*/ 	.short	(.L_4481 - .L_4480)
.L_4480:
        /*003c*/ 	.word	0x00000000
        /*0040*/ 	.short	0x0003
        /*0042*/ 	.short	0x0018
        /*0044*/ 	.byte	0x00, 0xf0, 0x11, 0x00


	//----- nvinfo : EIATTR_KPARAM_INFO
	.align		4
.L_4481:
        /*0048*/ 	.byte	0x04, 0x17
        /*004a*/ 	.short	(.L_4483 - .L_4482)
.L_4482:
        /*004c*/ 	.word	0x00000000
        /*0050*/ 	.short	0x0002
        /*0052*/ 	.short	0x0010
        /*0054*/ 	.byte	0x00, 0xf0, 0x21, 0x00


	//----- nvinfo : EIATTR_KPARAM_INFO
	.align		4
.L_4483:
        /*0058*/ 	.byte	0x04, 0x17
        /*005a*/ 	.short	(.L_4485 - .L_4484)
.L_4484:
        /*005c*/ 	.word	0x00000000
        /*0060*/ 	.short	0x0001
        /*0062*/ 	.short	0x0008
        /*0064*/ 	.byte	0x00, 0xf0, 0x21, 0x00


	//----- nvinfo : EIATTR_KPARAM_INFO
	.align		4
.L_4485:
        /*0068*/ 	.byte	0x04, 0x17
        /*006a*/ 	.short	(.L_4487 - .L_4486)
.L_4486:
        /*006c*/ 	.word	0x00000000
        /*0070*/ 	.short	0x0000
        /*0072*/ 	.short	0x0000
        /*0074*/ 	.byte	0x00, 0xf0, 0x21, 0x00


	//----- nvinfo : EIATTR_SPARSE_MMA_MASK
	.align		4
.L_4487:
        /*0078*/ 	.byte	0x03, 0x50
        /*007a*/ 	.short	0x0000


	//----- nvinfo : EIATTR_MAXREG_COUNT
	.align		4
        /*007c*/ 	.byte	0x03, 0x1b
        /*007e*/ 	.short	0x00ff


	//----- nvinfo : EIATTR_MERCURY_ISA_VERSION
	.align		4
        /*0080*/ 	.byte	0x03, 0x5f
        /*0082*/ 	.short	0x0101


	//----- nvinfo : EIATTR_EXIT_INSTR_OFFSETS
	.align		4
        /*0084*/ 	.byte	0x04, 0x1c
        /*0086*/ 	.short	(.L_4489 - .L_4488)


	//   ....[0]....
.L_4488:
        /*0088*/ 	.word	0x000002f0


	//   ....[1]....
        /*008c*/ 	.word	0x00000300


	//   ....[2]....
        /*0090*/ 	.word	0x00000410


	//   ....[3]....
        /*0094*/ 	.word	0x000004b0


	//   ....[4]....
        /*0098*/ 	.word	0x00000520


	//----- nvinfo : EIATTR_CBANK_PARAM_SIZE
	.align		4
.L_4489:
        /*009c*/ 	.byte	0x03, 0x19
        /*009e*/ 	.short	0x0030


	//----- nvinfo : EIATTR_PARAM_CBANK
	.align		4
        /*00a0*/ 	.byte	0x04, 0x0a
        /*00a2*/ 	.short	(.L_4491 - .L_4490)
	.align		4
.L_4490:
        /*00a4*/ 	.word	index@(.nv.constant0._ZN43_GLOBAL__N__9ae7fba5_10_SoftMax_cu_9f978f6321softmax_warp_backwardIdddLi0ELb0ELb1EEEvPT0_PKT_S5_iiiPKb)
        /*00a8*/ 	.short	0x0210
        /*00aa*/ 	.short	0x0030


	//----- nvinfo : EIATTR_SW_WAR
	.align		4
.L_4491:
        /*00ac*/ 	.byte	0x04, 0x36
        /*00ae*/ 	.short	(.L_4493 - .L_4492)
.L_4492:
        /*00b0*/ 	.word	0x00000008
.L_4493:


//--------------------- .nv.info._ZN43_GLOBAL__N__9ae7fba5_10_SoftMax_cu_9f978f6320softmax_warp_forwardIN3c108BFloat16ES2_fLi11ELb0ELb1EEEvPT0_PKT_iiiPKbib --------------------------
	.section	.nv.info._ZN43_GLOBAL__N__9ae7fba5_10_SoftMax_cu_9f978f6320softmax_warp_forwardIN3c108BFloat16ES2_fLi11ELb0ELb1EEEvPT0_PKT_iiiPKbib,"",@"SHT_CUDA_INFO"
	.sectionflags	@""
	.align	4


	//----- nvinfo : EIATTR_CUDA_API_VERSION
	.align		4
        /*0000*/ 	.byte	0x04, 0x37
        /*0002*/ 	.short	(.L_4495 - .L_4494)
.L_4494:
        /*0004*/ 	.word	0x00000082


	//----- nvinfo : EIATTR_KPARAM_INFO
	.align		4
.L_4495:
        /*0008*/ 	.byte	0x04, 0x17
        /*000a*/ 	.short	(.L_4497 - .L_4496)
.L_4496:
        /*000c*/ 	.word	0x00000000
        /*0010*/ 	.short	0x0007
        /*0012*/ 	.short	0x002c
        /*0014*/ 	.byte	0x00, 0xf0, 0x05, 0x00


	//----- nvinfo : EIATTR_KPARAM_INFO
	.align		4
.L_4497:
        /*0018*/ 	.byte	0x04, 0x17
        /*001a*/ 	.short	(.L_4499 - .L_4498)
.L_4498:
        /*001c*/ 	.word	0x00000000
        /*0020*/ 	.short	0x0006
        /*0022*/ 	.short	0x0028
        /*0024*/ 	.byte	0x00, 0xf0, 0x11, 0x00


	//----- nvinfo : EIATTR_KPARAM_INFO
	.align		4
.L_4499:
        /*0028*/ 	.byte	0x04, 0x17
        /*002a*/ 	.short	(.L_4501 - .L_4500)
.L_4500:
        /*002c*/ 	.word	0x00000000
        /*0030*/ 	.short	0x0005
        /*0032*/ 	.short	0x0020
        /*0034*/ 	.byte	0x00, 0xf0, 0x21, 0x00


	//----- nvinfo : EIATTR_KPARAM_INFO
	.align		4
.L_4501:
        /*0038*/ 	.byte	0x04, 0x17
        /*003a*/ 	.short	(.L_4503 - .L_4502)
.L_4502:
        /*003c*/ 	.word	0x00000000
        /*0040*/ 	.short	0x0004
        /*0042*/ 	.short	0x0018
        /*0044*/ 	.byte	0x00, 0xf0, 0x11, 0x00


	//----- nvinfo : EIATTR_KPARAM_INFO
	.align		4
.L_4503:
        /*0048*/ 	.byte	0x04, 0x17
        /*004a*/ 	.short	(.L_4505 - .L_4504)
.L_4504:
        /*004c*/ 	.word	0x00000000
        /*0050*/ 	.short	0x0003
        /*0052*/ 	.short	0x0014
        /*0054*/ 	.byte	0x00, 0xf0, 0x11, 0x00


	//----- nvinfo : EIATTR_KPARAM_INFO
	.align		4
.L_4505:
        /*0058*/ 	.byte	0x04, 0x17
        /*005a*/ 	.short	(.L_4507 - .L_4506)
.L_4506:
        /*005c*/ 	.word	0x00000000
        /*0060*/ 	.short	0x0002
        /*0062*/ 	.short	0x0010
        /*0064*/ 	.byte	0x00, 0xf0, 0x11, 0x00


	//----- nvinfo : EIATTR_KPARAM_INFO
	.align		4
.L_4507:
        /*0068*/ 	.byte	0x04, 0x17
        /*006a*/ 	.short	(.L_4509 - .L_4508)
.L_4508:
        /*006c*/ 	.word	0x00000000
        /*0070*/ 	.short	0x0001
        /*0072*/ 	.short	0x0008
        /*0074*/ 	.byte	0x00, 0xf0, 0x21, 0x00


	//----- nvinfo : EIATTR_KPARAM_INFO
	.align		4
.L_4509:
        /*0078*/ 	.byte	0x04, 0x17
        /*007a*/ 	.short	(.L_4511 - .L_4510)
.L_4510:
        /*007c*/ 	.word	0x00000000
        /*0080*/ 	.short	0x0000
        /*0082*/ 	.short	0x0000
        /*0084*/ 	.byte	0x00, 0xf0, 0x21, 0x00


	//----- nvinfo : EIATTR_SPARSE_MMA_MASK
	.align		4
.L_4511:
        /*0088*/ 	.byte	0x03, 0x50
        /*008a*/ 	.short	0x0000


	//----- nvinfo : EIATTR_MAXREG_COUNT
	.align		4
        /*008c*/ 	.byte	0x03, 0x1b
        /*008e*/ 	.short	0x00ff


	//----- nvinfo : EIATTR_MERCURY_ISA_VERSION
	.align		4
        /*0090*/ 	.byte	0x03, 0x5f
        /*0092*/ 	.short	0x0101


	//----- nvinfo : EIATTR_COOP_GROUP_MASK_REGIDS
	.align		4
        /*0094*/ 	.byte	0x04, 0x29
        /*0096*/ 	.short	(.L_4513 - .L_4512)


	//   ....[0]....
.L_4512:
        /*0098*/ 	.word	0xffffffff


	//   ....[1]....
        /*009c*/ 	.word	0xffffffff


	//   ....[2]....
        /*00a0*/ 	.word	0xffffffff


	//   ....[3]....
        /*00a4*/ 	.word	0xffffffff


	//   ....[4]....
        /*00a8*/ 	.word	0xffffffff


	//   ....[5]....
        /*00ac*/ 	.word	0xffffffff


	//   ....[6]....
        /*00b0*/ 	.word	0xffffffff


	//   ....[7]....
        /*00b4*/ 	.word	0xffffffff


	//   ....[8]....
        /*00b8*/ 	.word	0xffffffff


	//   ....[9]....
        /*00bc*/ 	.word	0xffffffff


	//----- nvinfo : EIATTR_COOP_GROUP_INSTR_OFFSETS
	.align		4
.L_4513:
        /*00c0*/ 	.byte	0x04, 0x28
        /*00c2*/ 	.short	(.L_4515 - .L_4514)


	//   ....[0]....
.L_4514:
        /*00c4*/ 	.word	0x00005570


	//   ....[1]....
        /*00c8*/ 	.word	0x000055a0


	//   ....[2]....
        /*00cc*/ 	.word	0x000055e0


	//   ....[3]....
        /*00d0*/ 	.word	0x00005610


	//   ....[4]....
        /*00d4*/ 	.word	0x00005650


	//   ....[5]....
        /*00d8*/ 	.word	0x00008160


	//   ....[6]....
        /*00dc*/ 	.word	0x00008190


	//   ....[7]....
        /*00e0*/ 	.word	0x000081b0


	//   ....[8]....
        /*00e4*/ 	.word	0x000081e0


	//   ....[9]....
        /*00e8*/ 	.word	0x00008220


	//----- nvinfo : EIATTR_EXIT_INSTR_OFFSETS
	.align		4
.L_4515:
        /*00ec*/ 	.byte	0x04, 0x1c
        /*00ee*/ 	.short	(.L_4517 - .L_4516)


	//   ....[0]....
.L_4516:
        /*00f0*/ 	.word	0x00008230


	//   ....[1]....
        /*00f4*/ 	.word	0x00008260


	//   ....[2]....
        /*00f8*/ 	.word	0x00008360


	//   ....[3]....
        /*00fc*/ 	.word	0x000083f0


	//   ....[4]....
        /*0100*/ 	.word	0x00008480


	//   ....[5]....
        /*0104*/ 	.word	0x00008510


	//   ....[6]....
        /*0108*/ 	.word	0x000085a0


	//   ....[7]....
        /*010c*/ 	.word	0x00008630


	//   ....[8]....
        /*0110*/ 	.word	0x000086c0


	//   ....[9]....
        /*0114*/ 	.word	0x00008750


	//   ....[10]....
        /*0118*/ 	.word	0x000087e0


	//   ....[11]....
        /*011c*/ 	.word	0x00008870


	//   ....[12]....
        /*0120*/ 	.word	0x00008900


	//   ....[13]....
        /*0124*/ 	.word	0x00008990


	//   ....[14]....
        /*0128*/ 	.word	0x00008a20


	//   ....[15]....
        /*012c*/ 	.word	0x00008ab0


	//   ....[16]....
        /*0130*/ 	.word	0x00008b40


	//   ....[17]....
        /*0134*/ 	.word	0x00008bd0


	//   ....[18]....
        /*0138*/ 	.word	0x00008c60


	//   ....[19]....
        /*013c*/ 	.word	0x00008cf0


	//   ....[20]....
        /*0140*/ 	.word	0x00008d80


	//   ....[21]....
        /*0144*/ 	.word	0x00008e10


	//   ....[22]....
        /*0148*/ 	.word	0x00008ea0


	//   ....[23]....
        /*014c*/ 	.word	0x00008f30


	//   ....[24]....
        /*0150*/ 	.word	0x00008fc0


	//   ....[25]....
        /*0154*/ 	.word	0x00009050


	//   ....[26]....
        /*0158*/ 	.word	0x000090e0


	//   ....[27]....
        /*015c*/ 	.word	0x00009170


	//   ....[28]....
        /*0160*/ 	.word	0x00009200


	//   ....[29]....
        /*0164*/ 	.word	0x00009290


	//   ....[30]....
        /*0168*/ 	.word	0x00009320


	//   ....[31]....
        /*016c*/ 	.word	0x000093b0


	//   ....[32]....
        /*0170*/ 	.word	0x00009440


	//   ....[33]....
        /*0174*/ 	.word	0x000094d0


	//   ....[34]....
        /*0178*/ 	.word	0x00009560


	//   ....[35]....
        /*017c*/ 	.word	0x000095f0


	//   ....[36]....
        /*0180*/ 	.word	0x00009680


	//   ....[37]....
        /*0184*/ 	.word	0x00009710


	//   ....[38]....
        /*0188*/ 	.word	0x000097a0


	//   ....[39]....
        /*018c*/ 	.word	0x00009830


	//   ....[40]....
        /*0190*/ 	.word	0x000098b0


	//   ....[41]....
        /*0194*/ 	.word	0x00009930


	//   ....[42]....
        /*0198*/ 	.word	0x000099b0


	//   ....[43]....
        /*019c*/ 	.word	0x00009a30


	//   ....[44]....
        /*01a0*/ 	.word	0x00009ab0


	//   ....[45]....
        /*01a4*/ 	.word	0x00009b30


	//   ....[46]....
        /*01a8*/ 	.word	0x00009bb0


	//   ....[47]....
        /*01ac*/ 	.word	0x00009c30


	//   ....[48]....
        /*01b0*/ 	.word	0x00009cb0


	//   ....[49]....
        /*01b4*/ 	.word	0x00009d30


	//   ....[50]....
        /*01b8*/ 	.word	0x00009db0


	//   ....[51]....
        /*01bc*/ 	.word	0x00009e30


	//   ....[52]....
        /*01c0*/ 	.word	0x00009eb0


	//   ....[53]....
        /*01c4*/ 	.word	0x00009f30


	//   ....[54]....
        /*01c8*/ 	.word	0x00009fb0


	//   ....[55]....
        /*01cc*/ 	.word	0x0000a030


	//   ....[56]....
        /*01d0*/ 	.word	0x0000a0b0


	//   ....[57]....
        /*01d4*/ 	.word	0x0000a130


	//   ....[58]....
        /*01d8*/ 	.word	0x0000a1b0


	//   ....[59]....
        /*01dc*/ 	.word	0x0000a230


	//   ....[60]....
        /*01e0*/ 	.word	0x0000a2b0


	//   ....[61]....
        /*01e4*/ 	.word	0x0000a330


	//   ....[62]....
        /*01e8*/ 	.word	0x0000a3b0


	//   ....[63]....
        /*01ec*/ 	.word	0x0000a430


	//   ....[64]....
        /*01f0*/ 	.word	0x0000a4b0


	//   ....[65]....
        /*01f4*/ 	.word	0x0000a520


	//----- nvinfo : EIATTR_CRS_STACK_SIZE
	.align		4
.L_4517:
        /*01f8*/ 	.byte	0x04, 0x1e
        /*01fa*/ 	.short	(.L_4519 - .L_4518)
.L_4518:
        /*01fc*/ 	.word	0x00000000


	//----- nvinfo : EIATTR_CBANK_PARAM_SIZE
	.align		4
.L_4519:
        /*0200*/ 	.byte	0x03, 0x19
        /*0202*/ 	.short	0x002d


	//----- nvinfo : EIATTR_PARAM_CBANK
	.align		4
        /*0204*/ 	.byte	0x04, 0x0a
        /*0206*/ 	.short	(.L_4521 - .L_4520)
	.align		4
.L_4520:
        /*0208*/ 	.word	index@(.nv.constant0._ZN43_GLOBAL__N__9ae7fba5_10_SoftMax_cu_9f978f6320softmax_warp_forwardIN3c108BFloat16ES2_fLi11ELb0ELb1EEEvPT0_PKT_iiiPKbib)
        /*020c*/ 	.short	0x0210
        /*020e*/ 	.short	0x002d


	//----- nvinfo : EIATTR_SW_WAR
	.align		4
.L_4521:
        /*0210*/ 	.byte	0x04, 0x36
        /*0212*/ 	.short	(.L_4523 - .L_4522)
.L_4522:
        /*0214*/ 	.word	0x00000008
.L_4523:


//--------------------- .nv.info._ZN43_GLOBAL__N__9ae7fba5_10_SoftMax_cu_9f978f6320softmax_warp_forwardIN3c108BFloat16ES2_fLi10ELb0ELb1EEEvPT0_PKT_iiiPKbib --------------------------
	.section	.nv.info._ZN43_GLOBAL__N__9ae7fba5_10_SoftMax_cu_9f978f6320softmax_warp_forwardIN3c108BFloat16ES2_fLi10ELb0ELb1EEEvPT0_PKT_iiiPKbib,"",@"SHT_CUDA_INFO"
	.sectionflags	@""
	.align	4


	//----- nvinfo : EIATTR_CUDA_API_VERSION
	.align		4
        /*0000*/ 	.byte	0x04, 0x37
        /*0002*/ 	.short	(.L_4525 - .L_4524)
.L_4524:
        /*0004*/ 	.word	0x00000082


	//----- nvinfo : EIATTR_KPARAM_INFO
	.align		4
.L_4525:
        /*0008*/ 	.byte	0x04, 0x17
        /*000a*/ 	.short	(.L_4527 - .L_4526)
.L_4526:
        /*000c*/ 	.word	0x00000000
        /*0010*/ 	.short	0x0007
        /*0012*/ 	.short	0x002c
        /*0014*/ 	.byte	0x00, 0xf0, 0x05, 0x00


	//----- nvinfo : EIATTR_KPARAM_INFO
	.align		4
.L_4527:
        /*0018*/ 	.byte	0x04, 0x17
        /*001a*/ 	.short	(.L_4529 - .L_4528)
.L_4528:
        /*001c*/ 	.word	0x00000000
        /*0020*/ 	.short	0x0006
        /*0022*/ 	.short	0x0028
        /*0024*/ 	.byte	0x00, 0xf0, 0x11, 0x00


	//----- nvinfo : EIATTR_KPARAM_INFO
	.align		4
.L_4529:
        /*0028*/ 	.byte	0x04, 0x17
        /*002a*/ 	.short	(.L_4531 - .L_4530)
.L_4530:
        /*002c*/ 	.word	0x00000000
        /*0030*/ 	.short	0x0005
        /*0032*/ 	.short	0x0020
        /*0034*/ 	.byte	0x00, 0xf0, 0x21, 0x00


	//----- nvinfo : EIATTR_KPARAM_INFO
	.align		4
.L_4531:
        /*0038*/ 	.byte	0x04, 0x17
        /*003a*/ 	.short	(.L_4533 - .L_4532)
.L_4532:
        /*003c*/ 	.word	0x00000000
        /*0040*/ 	.short	0x0004
        /*0042*/ 	.short	0x0018
        /*0044*/ 	.byte	0x00, 0xf0, 0x11, 0x00


	//----- nvinfo : EIATTR_KPARAM_INFO
	.align		4
.L_4533:
        /*0048*/ 	.byte	0x04, 0x17
        /*004a*/ 	.short	(.L_4535 - .L_4534)
.L_4534:
        /*004c*/ 	.word	0x00000000
        /*0050*/ 	.short	0x0003
        /*0052*/ 	.short	0x0014
        /*0054*/ 	.byte	0x00, 0xf0, 0x11, 0x00


	//----- nvinfo : EIATTR_KPARAM_INFO
	.align		4
.L_4535:
        /*0058*/ 	.byte	0x04, 0x17
        /*005a*/ 	.short	(.L_4537 - .L_4536)
.L_4536:
        /*005c*/ 	.word	0x00000000
        /*0060*/ 	.short	0x0002
        /*0062*/ 	.short	0x0010
        /*0064*/ 	.byte	0x00, 0xf0, 0x11, 0x00


	//----- nvinfo : EIATTR_KPARAM_INFO
	.align		4
.L_4537:
        /*0068*/ 	.byte	0x04, 0x17
        /*006a*/ 	.short	(.L_4539 - .L_4538)
.L_4538:
        /*006c*/ 	.word	0x00000000
        /*0070*/ 	.short	0x0001
        /*0072*/ 	.short	0x0008
        /*0074*/ 	.byte	0x00, 0xf0, 0x21, 0x00


	//----- nvinfo : EIATTR_KPARAM_INFO
	.align		4
.L_4539:
        /*0078*/ 	.byte	0x04, 0x17
        /*007a*/ 	.short	(.L_4541 - .L_4540)
.L_4540:
        /*007c*/ 	.word	0x00000000
        /*0080*/ 	.short	0x0000
        /*0082*/ 	.short	0x0000
        /*0084*/ 	.byte	0x00, 0xf0, 0x21, 0x00


	//----- nvinfo : EIATTR_SPARSE_MMA_MASK
	.align		4
.L_4541:
        /*0088*/ 	.byte	0x03, 0x50
        /*008a*/ 	.short	0x0000


	//----- nvinfo : EIATTR_MAXREG_COUNT
	.align		4
        /*008c*/ 	.byte	0x03, 0x1b
        /*008e*/ 	.short	0x00ff


	//----- nvinfo : EIATTR_MERCURY_ISA_VERSION
	.align		4
        /*0090*/ 	.byte	0x03, 0x5f
        /*0092*/ 	.short	0x0101


	//----- nvinfo : EIATTR_COOP_GROUP_MASK_REGIDS
	.align		4
        /*0094*/ 	.byte	0x04, 0x29
        /*0096*/ 	.short	(.L_4543 - .L_4542)


	//   ....[0]....
.L_4542:
        /*0098*/ 	.word	0xffffffff


	//   ....[1]....
        /*009c*/ 	.word	0xffffffff


	//   ....[2]....
        /*00a0*/ 	.word	0xffffffff


	//   ....[3]....
        /*00a4*/ 	.word	0xffffffff


	//   ....[4]....
        /*00a8*/ 	.word	0xffffffff


	//   ....[5]....
        /*00ac*/ 	.word	0xffffffff


	//   ....[6]....
        /*00b0*/ 	.word	0xffffffff


	//   ....[7]....
        /*00b4*/ 	.word	0xffffffff


	//   ....[8]....
        /*00b8*/ 	.word	0xffffffff


	//   ....[9]....
        /*00bc*/ 	.word	0xffffffff


	//----- nvinfo : EIATTR_COOP_GROUP_INSTR_OFFSETS
	.align		4
.L_4543:
        /*00c0*/ 	.byte	0x04, 0x28
        /*00c2*/ 	.short	(.L_4545 - .L_4544)


	//   ....[0]....
.L_4544:
        /*00c4*/ 	.word	0x00002a50


	//   ....[1]....
        /*00c8*/ 	.word	0x00002a80


	//   ....[2]....
        /*00cc*/ 	.word	0x00002ad0


	//   ....[3]....
        /*00d0*/ 	.word	0x00002b00


	//   ....[4]....
        /*00d4*/ 	.word	0x00002b40


	//   ....[5]....
        /*00d8*/ 	.word	0x000040f0


	//   ....[6]....
        /*00dc*/ 	.word	0x00004120


	//   ....[7]....
        /*00e0*/ 	.word	0x00004150


	//   ....[8]....
        /*00e4*/ 	.word	0x00004190


	//   ....[9]....
        /*00e8*/ 	.word	0x000041c0


	//----- nvinfo : EIATTR_EXIT_INSTR_OFFSETS
	.align		4
.L_4545:
        /*00ec*/ 	.byte	0x04, 0x1c
        /*00ee*/ 	.short	(.L_4547 - .L_4546)


	//   ....[0]....
.L_4546:
        /*00f0*/ 	.word	0x000041d0


	//   ....[1]....
        /*00f4*/ 	.word	0x00004200


	//   ....[2]....
        /*00f8*/ 	.word	0x000042e0


	//   ....[3]....
        /*00fc*/ 	.word	0x00004370


	//   ....[4]....
        /*0100*/ 	.word	0x00004400


	//   ....[5]....
        /*0104*/ 	.word	0x00004490


	//   ....[6]....
        /*0108*/ 	.word	0x00004520


	//   ....[7]....
        /*010c*/ 	.word	0x000045b0


	//   ....[8]....
        /*0110*/ 	.word	0x00004640


	//   ....[9]....
        /*0114*/ 	.word	0x000046d0


	//   ....[10]....
        /*0118*/ 	.word	0x00004760


	//   ....[11]....
        /*011c*/ 	.word	0x000047f0


	//   ....[12]....
        /*0120*/ 	.word	0x00004880


	//   ....[13]....
        /*0124*/ 	.word	0x00004910


	//   ....[14]....
        /*0128*/ 	.word	0x000049a0


	//   ....[15]....
        /*012c*/ 	.word	0x00004a30


	//   ....[16]....
        /*0130*/ 	.word	0x00004ac0


	//   ....[17]....
        /*0134*/ 	.word	0x00004b50


	//   ....[18]....
        /*0138*/ 	.word	0x00004be0


	//   ....[19]....
        /*013c*/ 	.word	0x00004c70


	//   ....[20]....
        /*0140*/ 	.word	0x00004d00


	//   ....[21]....
        /*0144*/ 	.word	0x00004d90


	//   ....[22]....
        /*0148*/ 	.word	0x00004e10


	//   ....[23]....
        /*014c*/ 	.word	0x00004e90


	//   ....[24]....
        /*0150*/ 	.word	0x00004f10


	//   ....[25]....
        /*0154*/ 	.word	0x00004f90


	//   ....[26]....
        /*0158*/ 	.word	0x00005010


	//   ....[27]....
        /*015c*/ 	.word	0x00005090


	//   ....[28]....
        /*0160*/ 	.word	0x00005110


	//   ....[29]....
        /*0164*/ 	.word	0x00005190


	//   ....[30]....
        /*0168*/ 	.word	0x00005210


	//   ....[31]....
        /*016c*/ 	.word	0x00005290


	//   ....[32]....
        /*0170*/ 	.word	0x00005310


	//   ....[33]....
        /*0174*/ 	.word	0x00005380


	//----- nvinfo : EIATTR_CRS_STACK_SIZE
	.align		4
.L_4547:
        /*0178*/ 	.byte	0x04, 0x1e
        /*017a*/ 	.short	(.L_4549 - .L_4548)
.L_4548:
        /*017c*/ 	.word	0x00000000


	//----- nvinfo : EIATTR_CBANK_PARAM_SIZE
	.align		4
.L_4549:
        /*0180*/ 	.byte	0x03, 0x19
        /*0182*/ 	.short	0x002d


	//----- nvinfo : EIATTR_PARAM_CBANK
	.align		4
        /*0184*/ 	.byte	0x04, 0x0a
        /*0186*/ 	.short	(.L_4551 - .L_4550)
	.align		4
.L_4550:
        /*0188*/ 	.word	index@(.nv.constant0._ZN43_GLOBAL__N__9ae7fba5_10_SoftMax_cu_9f978f6320softmax_warp_forwardIN3c108BFloat16ES2_fLi10ELb0ELb1EEEvPT0_PKT_iiiPKbib)
        /*018c*/ 	.short	0x0210
        /*018e*/ 	.short	0x002d


	//----- nvinfo : EIATTR_SW_WAR
	.align		4
.L_4551:
        /*0190*/ 	.byte	0x04, 0x36
        /*0192*/ 	.short	(.L_4553 - .L_4552)
.L_4552:
        /*0194*/ 	.word	0x00000008
.L_4553:


//--------------------- .nv.info._ZN43_GLOBAL__N__9ae7fba5_10_SoftMax_cu_9f978f6320softmax_warp_forwardIN3c108BFloat16ES2_fLi9ELb0ELb1EEEvPT0_PKT_iiiPKbib --------------------------
	.section	.nv.info._ZN43_GLOBAL__N__9ae7fba5_10_SoftMax_cu_9f978f6320softmax_warp_forwardIN3c108BFloat16ES2_fLi9ELb0ELb1EEEvPT0_PKT_iiiPKbib,"",@"SHT_CUDA_INFO"
	.sectionflags	@""
	.align	4


	//----- nvinfo : EIATTR_CUDA_API_VERSION
	.align		4
        /*0000*/ 	.byte	0x04, 0x37
        /*0002*/ 	.short	(.L_4555 - .L_4554)
.L_4554:
        /*0004*/ 	.word	0x00000082


	//----- nvinfo : EIATTR_KPARAM_INFO
	.align		4
.L_4555:
        /*0008*/ 	.byte	0x04, 0x17
        /*000a*/ 	.short	(.L_4557 - .L_4556)
.L_4556:
        /*000c*/ 	.word	0x00000000
        /*0010*/ 	.short	0x0007
        /*0012*/ 	.short	0x002c
        /*0014*/ 	.byte	0x00, 0xf0, 0x05, 0x00


	//----- nvinfo : EIATTR_KPARAM_INFO
	.align		4
.L_4557:
        /*0018*/ 	.byte	0x04, 0x17
        /*001a*/ 	.short	(.L_4559 - .L_4558)
.L_4558:
        /*001c*/ 	.word	0x00000000
        /*0020*/ 	.short	0x0006
        /*0022*/ 	.short	0x0028
        /*0024*/ 	.byte	0x00, 0xf0, 0x11, 0x00


	//----- nvinfo : EIATTR_KPARAM_INFO
	.align		4
.L_4559:
        /*0028*/ 	.byte	0x04, 0x17
        /*002a*/ 	.short	(.L_4561 - .L_4560)
.L_4560:
        /*002c*/ 	.word	0x00000000
        /*0030*/ 	.short	0x0005
        /*0032*/ 	.short	0x0020
        /*0034*/ 	.byte	0x00, 0xf0, 0x21, 0x00


	//----- nvinfo : EIATTR_KPARAM_INFO
	.align		4
.L_4561:
        /*0038*/ 	.byte	0x04, 0x17
        /*003a*/ 	.short	(.L_4563 - .L_4562)
.L_4562:
        /*003c*/ 	.word	0x00000000
        /*0040*/ 	.short	0x0004
        /*0042*/ 	.short	0x0018
        /*0044*/ 	.byte	0x00, 0xf0, 0x11, 0x00


	//----- nvinfo : EIATTR_KPARAM_INFO
	.align		4
.L_4563:
        /*0048*/ 	.byte	0x04, 0x17
        /*004a*/ 	.short	(.L_4565 - .L_4564)
.L_4564:
        /*004c*/ 	.word	0x00000000
        /*0050*/ 	.short	0x0003
        /*0052*/ 	.short	0x0014
        /*0054*/ 	.byte	0x00, 0xf0, 0x11, 0x00


	//----- nvinfo : EIATTR_KPARAM_INFO
	.align		4
.L_4565:
        /*0058*/ 	.byte	0x04, 0x17
        /*005a*/ 	.short	(.L_4567 - .L_4566)
.L_4566:
        /*005c*/ 	.word	0x00000000
        /*0060*/ 	.short	0x0002
        /*0062*/ 	.short	0x0010
        /*0064*/ 	.byte	0x00, 0xf0, 0x11, 0x00


	//----- nvinfo : EIATTR_KPARAM_INFO
	.align		4
.L_4567:
        /*0068*/ 	.byte	0x04, 0x17
        /*006a*/ 	.short	(.L_4569 - .L_4568)
.L_4568:
        /*006c*/ 	.word	0x00000000
        /*0070*/ 	.short	0x0001
        /*0072*/ 	.short	0x0008
        /*0074*/ 	.byte	0x00, 0xf0, 0x21, 0x00


	//----- nvinfo : EIATTR_KPARAM_INFO
	.align		4
.L_4569:
        /*0078*/ 	.byte	0x04, 0x17
        /*007a*/ 	.short	(.L_4571 - .L_4570)
.L_4570:
        /*007c*/ 	.word	0x00000000
        /*0080*/ 	.short	0x0000
        /*0082*/ 	.short	0x0000
        /*0084*/ 	.byte	0x00, 0xf0, 0x21, 0x00


	//----- nvinfo : EIATTR_SPARSE_MMA_MASK
	.align		4
.L_4571:
        /*0088*/ 	.byte	0x03, 0x50
        /*008a*/ 	.short	0x0000


	//----- nvinfo : EIATTR_MAXREG_COUNT
	.align		4
        /*008c*/ 	.byte	0x03, 0x1b
        /*008e*/ 	.short	0x00ff


	//----- nvinfo : EIATTR_MERCURY_ISA_VERSION
	.align		4
        /*0090*/ 	.byte	0x03, 0x5f
        /*0092*/ 	.short	0x0101


	//----- nvinfo : EIATTR_COOP_GROUP_MASK_REGIDS
	.align		4
        /*0094*/ 	.byte	0x04, 0x29
        /*0096*/ 	.short	(.L_4573 - .L_4572)


	//   ....[0]....
.L_4572:
        /*0098*/ 	.word	0xffffffff


	//   ....[1]....
        /*009c*/ 	.word	0xffffffff


	//   ....[2]....
        /*00a0*/ 	.word	0xffffffff


	//   ....[3]....
        /*00a4*/ 	.word	0xffffffff


	//   ....[4]....
        /*00a8*/ 	.word	0xffffffff


	//   ....[5]....
        /*00ac*/ 	.word	0xffffffff


	//   ....[6]....
        /*00b0*/ 	.word	0xffffffff


	//   ....[7]....
        /*00b4*/ 	.word	0xffffffff


	//   ....[8]....
        /*00b8*/ 	.word	0xffffffff


	//   ....[9]....
        /*00bc*/ 	.word	0xffffffff


	//----- nvinfo : EIATTR_COOP_GROUP_INSTR_OFFSETS
	.align		4
.L_4573:
        /*00c0*/ 	.byte	0x04, 0x28
        /*00c2*/ 	.short	(.L_4575 - .L_4574)


	//   ....[0]....
.L_4574:
        /*00c4*/ 	.word	0x00001610


	//   ....[1]....
        /*00c8*/ 	.word	0x00001650


	//   ....[2]....
        /*00cc*/ 	.word	0x00001690


	//   ....[3]....
        /*00d0*/ 	.word	0x000016c0


	//   ....[4]....
        /*00d4*/ 	.word	0x000016f0


	//   ....[5]....
        /*00d8*/ 	.word	0x000021b0


	//   ....[6]....
        /*00dc*/ 	.word	0x000021e0


	//   ....[7]....
        /*00e0*/ 	.word	0x00002200


	//   ....[8]....
        /*00e4*/ 	.word	0x00002230


	//   ....[9]....
        /*00e8*/ 	.word	0x00002270


	//----- nvinfo : EIATTR_EXIT_INSTR_OFFSETS
	.align		4
.L_4575:
        /*00ec*/ 	.byte	0x04, 0x1c
        /*00ee*/ 	.short	(.L_4577 - .L_4576)


	//   ....[0]....
.L_4576:
        /*00f0*/ 	.word	0x00002290


	//   ....[1]....
        /*00f4*/ 	.word	0x000022c0


	//   ....[2]....
        /*00f8*/ 	.word	0x000023a0


	//   ....[3]....
        /*00fc*/ 	.word	0x00002430


	//   ....[4]....
        /*0100*/ 	.word	0x000024c0


	//   ....[5]....
        /*0104*/ 	.word	0x00002550


	//   ....[6]....
        /*0108*/ 	.word	0x000025e0


	//   ....[7]....
        /*010c*/ 	.word	0x00002670


	//   ....[8]....
        /*0110*/ 	.word	0x00002700


	//   ....[9]....
        /*0114*/ 	.word	0x00002790


	//   ....[10]....
        /*0118*/ 	.word	0x00002820


	//   ....[11]....
        /*011c*/ 	.word	0x000028a0


	//   ....[12]....
        /*0120*/ 	.word	0x00002920


	//   ....[13]....
        /*0124*/ 	.word	0x000029a0


	//   ....[14]....
        /*0128*/ 	.word	0x00002a20


	//   ....[15]....
        /*012c*/ 	.word	0x00002aa0


	//   ....[16]....
        /*0130*/ 	.word	0x00002b20


	//   ....[17]....
        /*0134*/ 	.word	0x00002b90


	//----- nvinfo : EIATTR_CRS_STACK_SIZE
	.align		4
.L_4577:
        /*0138*/ 	.byte	0x04, 0x1e
        /*013a*/ 	.short	(.L_4579 - .L_4578)
.L_4578:
        /*013c*/ 	.word	0x00000000


	//----- nvinfo : EIATTR_CBANK_PARAM_SIZE
	.align		4
.L_4579:
        /*0140*/ 	.byte	0x03, 0x19
        /*0142*/ 	.short	0x002d


	//----- nvinfo : EIATTR_PARAM_CBANK
	.align		4
        /*0144*/ 	.byte	0x04, 0x0a
        /*0146*/ 	.short	(.L_4581 - .L_4580)
	.align		4
.L_4580:
        /*0148*/ 	.word	index@(.nv.constant0._ZN43_GLOBAL__N__9ae7fba5_10_SoftMax_cu_9f978f6320softmax_warp_forwardIN3c108BFloat16ES2_fLi9ELb0ELb1EEEvPT0_PKT_iiiPKbib)
        /*014c*/ 	.short	0x0210
        /*014e*/ 	.short	0x002d


	//----- nvinfo : EIATTR_SW_WAR
	.align		4
.L_4581:
        /*0150*/ 	.byte	0x04, 0x36
        /*0152*/ 	.short	(.L_4583 - .L_4582)
.L_4582:
        /*0154*/ 	.word	0x00000008
.L_4583:


//--------------------- .nv.info._ZN43_GLOBAL__N__9ae7fba5_10_SoftMax_cu_9f978f6320softmax_warp_forwardIN3c108BFloat16ES2_fLi8ELb0ELb1EEEvPT0_PKT_iiiPKbib --------------------------
	.section	.nv.info._ZN43_GLOBAL__N__9ae7fba5_10_SoftMax_cu_9f978f6320softmax_warp_forwardIN3c108BFloat16ES2_fLi8ELb0ELb1EEEvPT0_PKT_iiiPKbib,"",@"SHT_CUDA_INFO"
	.sectionflags	@""
	.align	4


	//----- nvinfo : EIATTR_CUDA_API_VERSION
	.align		4
        /*0000*/ 	.byte	0x04, 0x37
        /*0002*/ 	.short	(.L_4585 - .L_4584)
.L_4584:
        /*0004*/ 	.word	0x00000082


	//----- nvinfo : EIATTR_KPARAM_INFO
	.align		4
.L_4585:
        /*0008*/ 	.byte	0x04, 0x17
        /*000a*/ 	.short	(.L_4587 - .L_4586)
.L_4586:
        /*000c*/ 	.word	0x00000000
        /*0010*/ 	.short	0x0007
        /*0012*/ 	.short	0x002c
        /*0014*/ 	.byte	0x00, 0xf0, 0x05, 0x00


	//----- nvinfo : EIATTR_KPARAM_INFO
	.align		4
.L_4587:
        /*0018*/ 	.byte	0x04, 0x17
        /*001a*/ 	.short	(.L_4589 - .L_4588)
.L_4588:
        /*001c*/ 	.word	0x00000000
        /*0020*/ 	.short	0x0006
        /*0022*/ 	.short	0x0028
        /*0024*/ 	.byte	0x00, 0xf0, 0x11, 0x00


	//----- nvinfo : EIATTR_KPARAM_INFO
	.align		4
.L_4589:
        /*0028*/ 	.byte	0x04, 0x17
        /*002a*/ 	.short	(.L_4591 - .L_4590)
.L_4590:
        /*002c*/ 	.word	0x00000000
        /*0030*/ 	.short	0x0005
        /*0032*/ 	.short	0x0020
        /*0034*/ 	.byte	0x00, 0xf0, 0x21, 0x00


	//----- nvinfo : EIATTR_KPARAM_INFO
	.align		4
.L_4591:
        /*0038*/ 	.byte	0x04, 0x17
        /*003a*/ 	.short	(.L_4593 - .L_4592)
.L_4592:
        /*003c*/ 	.word	0x00000000
        /*0040*/ 	.short	0x0004
        /*0042*/ 	.short	0x0018
        /*0044*/ 	.byte	0x00, 0xf0, 0x11, 0x00


	//----- nvinfo : EIATTR_KPARAM_INFO
	.align		4
.L_4593:
        /*0048*/ 	.byte	0x04, 0x17
        /*004a*/ 	.short	(.L_4595 - .L_4594)
.L_4594:
        /*004c*/ 	.word	0x00000000
        /*0050*/ 	.short	0x0003
        /*0052*/ 	.short	0x0014
        /*0054*/ 	.byte	0x00, 0xf0, 0x11, 0x00


	//----- nvinfo : EIATTR_KPARAM_INFO
	.align		4
.L_4595:
        /*0058*/ 	.byte	0x04, 0x17
        /*005a*/ 	.short	(.L_4597 - .L_4596)
.L_4596:
        /*005c*/ 	.word	0x00000000
        /*0060*/ 	.short	0x0002
        /*0062*/ 	.short	0x0010
        /*0064*/ 	.byte	0x00, 0xf0, 0x11, 0x00


	//----- nvinfo : EIATTR_KPARAM_INFO
	.align		4
.L_4597:
        /*0068*/ 	.byte	0x04, 0x17
        /*006a*/ 	.short	(.L_4599 - .L_4598)
.L_4598:
        /*006c*/ 	.word	0x00000000
        /*0070*/ 	.short	0x0001
        /*0072*/ 	.short	0x0008
        /*0074*/ 	.byte	0x00, 0xf0, 0x21, 0x00


	//----- nvinfo : EIATTR_KPARAM_INFO
	.align		4
.L_4599:
        /*0078*/ 	.byte	0x04, 0x17
        /*007a*/ 	.short	(.L_4601 - .L_4600)
.L_4600:
        /*007c*/ 	.word	0x00000000
        /*0080*/ 	.short	0x0000
        /*0082*/ 	.short	0x0000
        /*0084*/ 	.byte	0x00, 0xf0, 0x21, 0x00


	//----- nvinfo : EIATTR_SPARSE_MMA_MASK
	.align		4
.L_4601:
        /*0088*/ 	.byte	0x03, 0x50
        /*008a*/ 	.short	0x0000


	//----- nvinfo : EIATTR_MAXREG_COUNT
	.align		4
        /*008c*/ 	.byte	0x03, 0x1b
        /*008e*/ 	.short	0x00ff


	//----- nvinfo : EIATTR_MERCURY_ISA_VERSION
	.align		4
        /*0090*/ 	.byte	0x03, 0x5f
        /*0092*/ 	.short	0x0101


	//----- nvinfo : EIATTR_COOP_GROUP_MASK_REGIDS
	.align		4
        /*0094*/ 	.byte	0x04, 0x29
        /*0096*/ 	.short	(.L_4603 - .L_4602)


	//   ....[0]....
.L_4602:
        /*0098*/ 	.word	0xffffffff


	//   ....[1]....
        /*009c*/ 	.word	0xffffffff


	//   ....[2]....
        /*00a0*/ 	.word	0xffffffff


	//   ....[3]....
        /*00a4*/ 	.word	0xffffffff


	//   ....[4]....
        /*00a8*/ 	.word	0xffffffff


	//   ....[5]....
        /*00ac*/ 	.word	0xffffffff


	//   ....[6]....
        /*00b0*/ 	.word	0xffffffff


	//   ....[7]....
        /*00b4*/ 	.word	0xffffffff


	//   ....[8]....
        /*00b8*/ 	.word	0xffffffff


	//   ....[9]....
        /*00bc*/ 	.word	0xffffffff


	//----- nvinfo : EIATTR_COOP_GROUP_INSTR_OFFSETS
	.align		4
.L_4603:
        /*00c0*/ 	.byte	0x04, 0x28
        /*00c2*/ 	.short	(.L_4605 - .L_4604)


	//   ....[0]....
.L_4604:
        /*00c4*/ 	.word	0x00000bd0


	//   ....[1]....
        /*00c8*/ 	.word	0x00000c10


	//   ....[2]....
        /*00cc*/ 	.word	0x00000c40


	//   ....[3]....
        /*00d0*/ 	.word	0x00000c90


	//   ....[4]....
        /*00d4*/ 	.word	0x00000cd0


	//   ....[5]....
        /*00d8*/ 	.word	0x000011e0


	//   ....[6]....
        /*00dc*/ 	.word	0x00001210


	//   ....[7]....
        /*00e0*/ 	.word	0x00001230


	//   ....[8]....
        /*00e4*/ 	.word	0x00001250


	//   ....[9]....
        /*00e8*/ 	.word	0x00001270


	//----- nvinfo : EIATTR_EXIT_INSTR_OFFSETS
	.align		4
.L_4605:
        /*00ec*/ 	.byte	0x04, 0x1c
        /*00ee*/ 	.short	(.L_4607 - .L_4606)


	//   ....[0]....
.L_4606:
        /*00f0*/ 	.word	0x00001280


	//   ....[1]....
        /*00f4*/ 	.word	0x000012b0


	//   ....[2]....
        /*00f8*/ 	.word	0x00001390


	//   ....[3]....
        /*00fc*/ 	.word	0x00001420


	//   ....[4]....
        /*0100*/ 	.word	0x000014b0


	//   ....[5]....
        /*0104*/ 	.word	0x00001540


	//   ....[6]....
        /*0108*/ 	.word	0x000015d0


	//   ....[7]....
        /*010c*/ 	.word	0x00001650


	//   ....[8]....
        /*0110*/ 	.word	0x000016d0


	//   ....[9]....
        /*0114*/ 	.word	0x00001740


	//----- nvinfo : EIATTR_CRS_STACK_SIZE
	.align		4
.L_4607:
        /*0118*/ 	.byte	0x04, 0x1e
        /*011a*/ 	.short	(.L_4609 - .L_4608)
.L_4608:
        /*011c*/ 	.word	0x00000000


	//----- nvinfo : EIATTR_CBANK_PARAM_SIZE
	.align		4
.L_4609:
        /*0120*/ 	.byte	0x03, 0x19
        /*0122*/ 	.short	0x002d


	//----- nvinfo : EIATTR_PARAM_CBANK
	.align		4
        /*0124*/ 	.byte	0x04, 0x0a
        /*0126*/ 	.short	(.L_4611 - .L_4610)
	.align		4
.L_4610:
        /*0128*/ 	.word	index@(.nv.constant0._ZN43_GLOBAL__N__9ae7fba5_10_SoftMax_cu_9f978f6320softmax_warp_forwardIN3c108BFloat16ES2_fLi8ELb0ELb1EEEvPT0_PKT_iiiPKbib)
        /*012c*/ 	.short	0x0210
        /*012e*/ 	.short	0x002d


	//----- nvinfo : EIATTR_SW_WAR
	.align		4
.L_4611:
        /*0130*/ 	.byte	0x04, 0x36
        /*0132*/ 	.short	(.L_4613 - .L_4612)
.L_4612:
        /*0134*/ 	.word	0x00000008
.L_4613:


//--------------------- .nv.info._ZN43_GLOBAL__N__9ae7fba5_10_SoftMax_cu_9f978f6320softmax_warp_forwardIN3c108BFloat16ES2_fLi7ELb0ELb1EEEvPT0_PKT_iiiPKbib --------------------------
	.section	.nv.info._ZN43_GLOBAL__N__9ae7fba5_10_SoftMax_cu_9f978f6320softmax_warp_forwardIN3c108BFloat16ES2_fLi7ELb0ELb1EEEvPT0_PKT_iiiPKbib,"",@"SHT_CUDA_INFO"
	.sectionflags	@""
	.align	4


	//----- nvinfo : EIATTR_CUDA_API_VERSION
	.align		4
        /*0000*/ 	.byte	0x04, 0x37
        /*0002*/ 	.short	(.L_4615 - .L_4614)
.L_4614:
        /*0004*/ 	.word	0x00000082


	//----- nvinfo : EIATTR_KPARAM_INFO
	.align		4
.L_4615:
        /*0008*/ 	.byte	0x04, 0x17
        /*000a*/ 	.short	(.L_4617 - .L_4616)
.L_4616:
        /*000c*/ 	.word	0x00000000
        /*0010*/ 	.short	0x0007
        /*0012*/ 	.short	0x002c
        /*0014*/ 	.byte	0x00, 0xf0, 0x05, 0x00


	//----- nvinfo : EIATTR_KPARAM_INFO
	.align		4
.L_4617:
        /*0018*/ 	.byte	0x04, 0x17
        /*001a*/ 	.short	(.L_4619 - .L_4618)
.L_4618:
        /*001c*/ 	.word	0x00000000
        /*0020*/ 	.short	0x0006
        /*0022*/ 	.short	0x0028
        /*0024*/ 	.byte	0x00, 0xf0, 0x11, 0x00


	//----- nvinfo : EIATTR_KPARAM_INFO
	.align		4
.L_4619:
        /*0028*/ 	.byte	0x04, 0x17
        /*002a*/ 	.short	(.L_4621 - .L_4620)
.L_4620:
        /*002c*/ 	.word	0x00000000
        /*0030*/ 	.short	0x0005
        /*0032*/ 	.short	0x0020
        /*0034*/ 	.byte	0x00, 0xf0, 0x21, 0x00


	//----- nvinfo : EIATTR_KPARAM_INFO
	.align		4
.L_4621:
        /*0038*/ 	.byte	0x04, 0x17
        /*003a*/ 	.short	(.L_4623 - .L_4622)
.L_4622:
        /*003c*/ 	.word	0x00000000
        /*0040*/ 	.short	0x0004
        /*0042*/ 	.short	0x0018
        /*0044*/ 	.byte	0x00, 0xf0, 0x11, 0x00


	//----- nvinfo : EIATTR_KPARAM_INFO
	.align		4
.L_4623:
        /*0048*/ 	.byte	0x04, 0x17
        /*004a*/ 	.short	(.L_4625 - .L_4624)
.L_4624:
        /*004c*/ 	.word	0x00000000
        /*0050*/ 	.short	0x0003
        /*0052*/ 	.short	0x0014
        /*0054*/ 	.byte	0x00, 0xf0, 0x11, 0x00


	//----- nvinfo : EIATTR_KPARAM_INFO
	.align		4
.L_4625:
        /*0058*/ 	.byte	0x04, 0x17
        /*005a*/ 	.short	(.L_4627 - .L_4626)
.L_4626:
        /*005c*/ 	.word	0x00000000
        /*0060*/ 	.short	0x0002
        /*0062*/ 	.short	0x0010
        /*0064*/ 	.byte	0x00, 0xf0, 0x11, 0x00


	//----- nvinfo : EIATTR_KPARAM_INFO
	.align		4
.L_4627:
        /*0068*/ 	.byte	0x04, 0x17
        /*006a*/ 	.short	(.L_4629 - .L_4628)
.L_4628:
        /*006c*/ 	.word	0x00000000
        /*0070*/ 	.short	0x0001
        /*0072*/ 	.short	0x0008
        /*0074*/ 	.byte	0x00, 0xf0, 0x21, 0x00


	//----- nvinfo : EIATTR_KPARAM_INFO
	.align		4
.L_4629:
        /*0078*/ 	.byte	0x04, 0x17
        /*007a*/ 	.short	(.L_4631 - .L_4630)
.L_4630:
        /*007c*/ 	.word	0x00000000
        /*0080*/ 	.short	0x0000
        /*0082*/ 	.short	0x0000
        /*0084*/ 	.byte	0x00, 0xf0, 0x21, 0x00


	//----- nvinfo : EIATTR_SPARSE_MMA_MASK
	.align		4
.L_4631:
        /*0088*/ 	.byte	0x03, 0x50
        /*008a*/ 	.short	0x0000


	//----- nvinfo : EIATTR_MAXREG_COUNT
	.align		4
        /*008c*/ 	.byte	0x03, 0x1b
        /*008e*/ 	.short	0x00ff


	//----- nvinfo : EIATTR_MERCURY_ISA_VERSION
	.align		4
        /*0090*/ 	.byte	0x03, 0x5f
        /*0092*/ 	.short	0x0101


	//----- nvinfo : EIATTR_COOP_GROUP_MASK_REGIDS
	.align		4
        /*0094*/ 	.byte	0x04, 0x29
        /*0096*/ 	.short	(.L_4633 - .L_4632)


	//   ....[0]....
.L_4632:
        /*0098*/ 	.word	0xffffffff


	//   ....[1]....
        /*009c*/ 	.word	0xffffffff


	//   ....[2]....
        /*00a0*/ 	.word	0xffffffff


	//   ....[3]....
        /*00a4*/ 	.word	0xffffffff


	//   ....[4]....
        /*00a8*/ 	.word	0xffffffff


	//   ....[5]....
        /*00ac*/ 	.word	0xffffffff


	//   ....[6]....
        /*00b0*/ 	.word	0xffffffff


	//   ....[7]....
        /*00b4*/ 	.word	0xffffffff


	//   ....[8]....
        /*00b8*/ 	.word	0xffffffff


	//   ....[9]....
        /*00bc*/ 	.word	0xffffffff


	//   ....[10]....
        /*00c0*/ 	.word	0xffffffff


	//   ....[11]....
        /*00c4*/ 	.word	0xffffffff


	//   ....[12]....
        /*00c8*/ 	.word	0xffffffff


	//   ....[13]....
        /*00cc*/ 	.word	0xffffffff


	//   ....[14]....
        /*00d0*/ 	.word	0xffffffff


	//   ....[15]....
        /*00d4*/ 	.word	0xffffffff


	//   ....[16]....
        /*00d8*/ 	.word	0xffffffff


	//   ....[17]....
        /*00dc*/ 	.word	0xffffffff


	//   ....[18]....
        /*00e0*/ 	.word	0xffffffff


	//   ....[19]....
        /*00e4*/ 	.word	0xffffffff


	//----- nvinfo : EIATTR_COOP_GROUP_INSTR_OFFSETS
	.align		4
.L_4633:
        /*00e8*/ 	.byte	0x04, 0x28
        /*00ea*/ 	.short	(.L_4635 - .L_4634)


	//   ....[0]....
.L_4634:
        /*00ec*/ 	.word	0x00001200


	//   ....[1]....
        /*00f0*/ 	.word	0x00001230


	//   ....[2]....
        /*00f4*/ 	.word	0x00001270


	//   ....[3]....
        /*00f8*/ 	.word	0x00001290


	//   ....[4]....
        /*00fc*/ 	.word	0x000012d0


	//   ....[5]....
        /*0100*/ 	.word	0x000012f0


	//   ....[6]....
        /*0104*/ 	.word	0x00001340


	//   ....[7]....
        /*0108*/ 	.word	0x00001350


	//   ....[8]....
        /*010c*/ 	.word	0x00001390


	//   ....[9]....
        /*0110*/ 	.word	0x000013b0


	//   ....[10]....
        /*0114*/ 	.word	0x00001e60


	//   ....[11]....
        /*0118*/ 	.word	0x00001e80


	//   ....[12]....
        /*011c*/ 	.word	0x00001eb0


	//   ....[13]....
        /*0120*/ 	.word	0x00001ec0


	//   ....[14]....
        /*0124*/ 	.word	0x00001ef0


	//   ....[15]....
        /*0128*/ 	.word	0x00001f00


	//   ....[16]....
        /*012c*/ 	.word	0x00001f40


	//   ....[17]....
        /*0130*/ 	.word	0x00001f50


	//   ....[18]....
        /*0134*/ 	.word	0x00001fc0


	//   ....[19]....
        /*0138*/ 	.word	0x00001fd0


	//----- nvinfo : EIATTR_EXIT_INSTR_OFFSETS
	.align		4
.L_4635:
        /*013c*/ 	.byte	0x04, 0x1c
        /*013e*/ 	.short	(.L_4637 - .L_4636)


	//   ....[0]....
.L_4636:
        /*0140*/ 	.word	0x00001fe0


	//   ....[1]....
        /*0144*/ 	.word	0x00002330


	//   ....[2]....
        /*0148*/ 	.word	0x00002340


	//   ....[3]....
        /*014c*/ 	.word	0x00002460


	//   ....[4]....
        /*0150*/ 	.word	0x000024e0


	//   ....[5]....
        /*0154*/ 	.word	0x00002560


	//   ....[6]....
        /*0158*/ 	.word	0x000025d0


	//----- nvinfo : EIATTR_CRS_STACK_SIZE
	.align		4
.L_4637:
        /*015c*/ 	.byte	0x04, 0x1e
        /*015e*/ 	.short	(.L_4639 - .L_4638)
.L_4638:
        /*0160*/ 	.word	0x00000000


	//----- nvinfo : EIATTR_CBANK_PARAM_SIZE
	.align		4
.L_4639:
        /*0164*/ 	.byte	0x03, 0x19
        /*0166*/ 	.short	0x002d


	//----- nvinfo : EIATTR_PARAM_CBANK
	.align		4
        /*0168*/ 	.byte	0x04, 0x0a
        /*016a*/ 	.short	(.L_4641 - .L_4640)
	.align		4
.L_4640:
        /*016c*/ 	.word	index@(.nv.constant0._ZN43_GLOBAL__N__9ae7fba5_10_SoftMax_cu_9f978f6320softmax_warp_forwardIN3c108BFloat16ES2_fLi7ELb0ELb1EEEvPT0_PKT_iiiPKbib)
        /*0170*/ 	.short	0x0210
        /*0172*/ 	.short	0x002d


	//----- nvinfo : EIATTR_SW_WAR
	.align		4
.L_4641:
        /*0174*/ 	.byte	0x04, 0x36
        /*0176*/ 	.short	(.L_4643 - .L_4642)
.L_4642:
        /*0178*/ 	.word	0x00000008
.L_4643:


//--------------------- .nv.info._ZN43_GLOBAL__N__9ae7fba5_10_SoftMax_cu_9f978f6320softmax_warp_forwardIN3c108BFloat16ES2_fLi6ELb0ELb1EEEvPT0_PKT_iiiPKbib --------------------------
	.section	.nv.info._ZN43_GLOBAL__N__9ae7fba5_10_SoftMax_cu_9f978f6320softmax_warp_forwardIN3c108BFloat16ES2_fLi6ELb0ELb1EEEvPT0_PKT_iiiPKbib,"",@"SHT_CUDA_INFO"
	.sectionflags	@""
	.align	4


	//----- nvinfo : EIATTR_CUDA_API_VERSION
	.align		4
        /*0000*/ 	.byte	0x04, 0x37
        /*0002*/ 	.short	(.L_4645 - .L_4644)
.L_4644:
        /*0004*/ 	.word	0x00000082


	//----- nvinfo : EIATTR_KPARAM_INFO
	.align		4
.L_4645:
        /*0008*/ 	.byte	0x04, 0x17
        /*000a*/ 	.short	(.L_4647 - .L_4646)
.L_4646:
        /*000c*/ 	.word	0x00000000
        /*0010*/ 	.short	0x0007
        /*0012*/ 	.short	0x002c
        /*0014*/ 	.byte	0x00, 0xf0, 0x05, 0x00


	//----- nvinfo : EIATTR_KPARAM_INFO
	.align		4
.L_4647:
        /*0018*/ 	.byte	0x04, 0x17
        /*001a*/ 	.short	(.L_4649 - .L_4648)
.L_4648:
        /*001c*/ 	.word	0x00000000
        /*0020*/ 	.short	0x0006
        /*0022*/ 	.short	0x0028
        /*0024*/ 	.byte	0x00, 0xf0, 0x11, 0x00


	//----- nvinfo : EIATTR_KPARAM_INFO
	.align		4
.L_4649:
        /*0028*/ 	.byte	0x04, 0x17
        /*002a*/ 	.short	(.L_4651 - .L_4650)
.L_4650:
        /*002c*/ 	.word	0x00000000
        /*0030*/ 	.short	0x0005
        /*0032*/ 	.short	0x0020
        /*0034*/ 	.byte	0x00, 0xf0, 0x21, 0x00


	//----- nvinfo : EIATTR_KPARAM_INFO
	.align		4
.L_4651:
        /*0038*/ 	.byte	0x04, 0x17
        /*003a*/ 	.short	(.L_4653 - .L_4652)
.L_4652:
        /*003c*/ 	.word	0x00000000
        /*0040*/ 	.short	0x0004
        /*0042*/ 	.short	0x0018
        /*0044*/ 	.byte	0x00, 0xf0, 0x11, 0x00


	//----- nvinfo : EIATTR_KPARAM_INFO
	.align		4
.L_4653:
        /*0048*/ 	.byte	0x04, 0x17
        /*004a*/ 	.short	(.L_4655 - .L_4654)
.L_4654:
        /*004c*/ 	.word	0x00000000
        /*0050*/ 	.short	0x0003
        /*0052*/ 	.short	0x0014
        /*0054*/ 	.byte	0x00, 0xf0, 0x11, 0x00


	//----- nvinfo : EIATTR_KPARAM_INFO
	.align		4
.L_4655:
        /*0058*/ 	.byte	0x04, 0x17
        /*005a*/ 	.short	(.L_4657 - .L_4656)
.L_4656:
        /*005c*/ 	.word	0x00000000
        /*0060*/ 	.short	0x0002
        /*0062*/ 	.short	0x0010
        /*0064*/ 	.byte	0x00, 0xf0, 0x11, 0x00


	//----- nvinfo : EIATTR_KPARAM_INFO
	.align		4
.L_4657:
        /*0068*/ 	.byte	0x04, 0x17
        /*006a*/ 	.short	(.L_4659 - .L_4658)
.L_4658:
        /*006c*/ 	.word	0x00000000
        /*0070*/ 	.short	0x0001
        /*0072*/ 	.short	0x0008
        /*0074*/ 	.byte	0x00, 0xf0, 0x21, 0x00


	//----- nvinfo : EIATTR_KPARAM_INFO
	.align		4
.L_4659:
        /*0078*/ 	.byte	0x04, 0x17
        /*007a*/ 	.short	(.L_4661 - .L_4660)
.L_4660:
        /*007c*/ 	.word	0x00000000
        /*0080*/ 	.short	0x0000
        /*0082*/ 	.short	0x0000
        /*0084*/ 	.byte	0x00, 0xf0, 0x21, 0x00


	//----- nvinfo : EIATTR_SPARSE_MMA_MASK
	.align		4
.L_4661:
        /*0088*/ 	.byte	0x03, 0x50
        /*008a*/ 	.short	0x0000


	//----- nvinfo : EIATTR_MAXREG_COUNT
	.align		4
        /*008c*/ 	.byte	0x03, 0x1b
        /*008e*/ 	.short	0x00ff


	//----- nvinfo : EIATTR_MERCURY_ISA_VERSION
	.align		4
        /*0090*/ 	.byte	0x03, 0x5f
        /*0092*/ 	.short	0x0101


	//----- nvinfo : EIATTR_COOP_GROUP_MASK_REGIDS
	.align		4
        /*0094*/ 	.byte	0x04, 0x29
        /*0096*/ 	.short	(.L_4663 - .L_4662)


	//   ....[0]....
.L_4662:
        /*0098*/ 	.word	0xffffffff


	//   ....[1]....
        /*009c*/ 	.word	0xffffffff


	//   ....[2]....
        /*00a0*/ 	.word	0xffffffff


	//   ....[3]....
        /*00a4*/ 	.word	0xffffffff


	//   ....[4]....
        /*00a8*/ 	.word	0xffffffff


	//   ....[5]....
        /*00ac*/ 	.word	0xffffffff


	//   ....[6]....
        /*00b0*/ 	.word	0xffffffff


	//   ....[7]....
        /*00b4*/ 	.word	0xffffffff


	//   ....[8]....
        /*00b8*/ 	.word	0xffffffff


	//   ....[9]....
        /*00bc*/ 	.word	0xffffffff


	//   ....[10]....
        /*00c0*/ 	.word	0xffffffff


	//   ....[11]....
        /*00c4*/ 	.word	0xffffffff


	//   ....[12]....
        /*00c8*/ 	.word	0xffffffff


	//   ....[13]....
        /*00cc*/ 	.word	0xffffffff


	//   ....[14]....
        /*00d0*/ 	.word	0xffffffff


	//   ....[15]....
        /*00d4*/ 	.word	0xffffffff


	//   ....[16]....
        /*00d8*/ 	.word	0xffffffff


	//   ....[17]....
        /*00dc*/ 	.word	0xffffffff


	//   ....[18]....
        /*00e0*/ 	.word	0xffffffff


	//   ....[19]....
        /*00e4*/ 	.word	0xffffffff


	//----- nvinfo : EIATTR_COOP_GROUP_INSTR_OFFSETS
	.align		4
.L_4663:
        /*00e8*/ 	.byte	0x04, 0x28
        /*00ea*/ 	.short	(.L_4665 - .L_4664)


	//   ....[0]....
.L_4664:
        /*00ec*/ 	.word	0x00000ab0


	//   ....[1]....
        /*00f0*/ 	.word	0x00000ad0


	//   ....[2]....
        /*00f4*/ 	.word	0x00000b20


	//   ....[3]....
        /*00f8*/ 	.word	0x00000b30


	//   ....[4]....
        /*00fc*/ 	.word	0x00000b80


	//   ....[5]....
        /*0100*/ 	.word	0x00000b90


	//   ....[6]....
        /*0104*/ 	.word	0x00000be0


	//   ....[7]....
        /*0108*/ 	.word	0x00000bf0


	//   ....[8]....
        /*010c*/ 	.word	0x00000c60


	//   ....[9]....
        /*0110*/ 	.word	0x00000c70


	//   ....[10]....
        /*0114*/ 	.word	0x000011e0


	//   ....[11]....
        /*0118*/ 	.word	0x000011f0


	//   ....[12]....
        /*011c*/ 	.word	0x00001220


	//   ....[13]....
        /*0120*/ 	.word	0x00001230


	//   ....[14]....
        /*0124*/ 	.word	0x00001270


	//   ....[15]....
        /*0128*/ 	.word	0x00001280


	//   ....[16]....
        /*012c*/ 	.word	0x000012d0


	//   ....[17]....
        /*0130*/ 	.word	0x000012f0


	//   ....[18]....
        /*0134*/ 	.word	0x00001330


	//   ....[19]....
        /*0138*/ 	.word	0x00001340


	//----- nvinfo : EIATTR_EXIT_INSTR_OFFSETS
	.align		4
.L_4665:
        /*013c*/ 	.byte	0x04, 0x1c
        /*013e*/ 	.short	(.L_4667 - .L_4666)


	//   ....[0]....
.L_4666:
        /*0140*/ 	.word	0x00001350


	//   ....[1]....
        /*0144*/ 	.word	0x00001520


	//   ....[2]....
        /*0148*/ 	.word	0x00001530


	//   ....[3]....
        /*014c*/ 	.word	0x000015f0


	//   ....[4]....
        /*0150*/ 	.word	0x00001660


	//----- nvinfo : EIATTR_CRS_STACK_SIZE
	.align		4
.L_4667:
        /*0154*/ 	.byte	0x04, 0x1e
        /*0156*/ 	.short	(.L_4669 - .L_4668)
.L_4668:
        /*0158*/ 	.word	0x00000000


	//----- nvinfo : EIATTR_CBANK_PARAM_SIZE
	.align		4
.L_4669:
        /*015c*/ 	.byte	0x03, 0x19
        /*015e*/ 	.short	0x002d


	//----- nvinfo : EIATTR_PARAM_CBANK
	.align		4
        /*0160*/ 	.byte	0x04, 0x0a
        /*0162*/ 	.short	(.L_4671 - .L_4670)
	.align		4
.L_4670:
        /*0164*/ 	.word	index@(.nv.constant0._ZN43_GLOBAL__N__9ae7fba5_10_SoftMax_cu_9f978f6320softmax_warp_forwardIN3c108BFloat16ES2_fLi6ELb0ELb1EEEvPT0_PKT_iiiPKbib)
        /*0168*/ 	.short	0x0210
        /*016a*/ 	.short	0x002d


	//----- nvinfo : EIATTR_SW_WAR
	.align		4
.L_4671:
        /*016c*/ 	.byte	0x04, 0x36
        /*016e*/ 	.short	(.L_4673 - .L_4672)
.L_4672:
        /*0170*/ 	.word	0x00000008
.L_4673:


//--------------------- .nv.info._ZN43_GLOBAL__N__9ae7fba5_10_SoftMax_cu_9f978f6320softmax_warp_forwardIN3c108BFloat16ES2_fLi5ELb0ELb1EEEvPT0_PKT_iiiPKbib --------------------------
	.section	.nv.info._ZN43_GLOBAL__N__9ae7fba5_10_SoftMax_cu_9f978f6320softmax_warp_forwardIN3c108BFloat16ES2_fLi5ELb0ELb1EEEvPT0_PKT_iiiPKbib,"",@"SHT_CUDA_INFO"
	.sectionflags	@""
	.align	4


	//----- nvinfo : EIATTR_CUDA_API_VERSION
	.align		4
        /*0000*/ 	.byte	0x04, 0x37
        /*0002*/ 	.short	(.L_4675 - .L_4674)
.L_4674:
        /*0004*/ 	.word	0x00000082


	//----- nvinfo : EIATTR_KPARAM_INFO
	.align		4
.L_4675:
        /*0008*/ 	.byte	0x04, 0x17
        /*000a*/ 	.short	(.L_4677 - .L_4676)
.L_4676:
        /*000c*/ 	.word	0x00000000
        /*0010*/ 	.short	0x0007
        /*0012*/ 	.short	0x002c
        /*0014*/ 	.byte	0x00, 0xf0, 0x05, 0x00


	//----- nvinfo : EIATTR_KPARAM_INFO
	.align		4
.L_4677:
        /*0018*/ 	.byte	0x04, 0x17
        /*001a*/ 	.short	(.L_4679 - .L_4678)
.L_4678:
        /*001c*/ 	.word	0x00000000
        /*0020*/ 	.short	0x0006
        /*0022*/ 	.short	0x0028
        /*0024*/ 	.byte	0x00, 0xf0, 0x11, 0x00


	//----- nvinfo : EIATTR_KPARAM_INFO
	.align		4
.L_4679:
        /*0028*/ 	.byte	0x04, 0x17
        /*002a*/ 	.short	(.L_4681 - .L_4680)
.L_4680:
        /*002c*/ 	.word	0x00000000
        /*0030*/ 	.short	0x0005
        /*0032*/ 	.short	0x0020
        /*0034*/ 	.byte	0x00, 0xf0, 0x21, 0x00


	//----- nvinfo : EIATTR_KPARAM_INFO
	.align		4
.L_4681:
        /*0038*/ 	.byte	0x04, 0x17
        /*003a*/ 	.short	(.L_4683 - .L_4682)
.L_4682:
        /*003c*/ 	.word	0x00000000
        /*0040*/ 	.short	0x0004
        /*0042*/ 	.short	0x0018
        /*0044*/ 	.byte	0x00, 0xf0, 0x11, 0x00


	//----- nvinfo : EIATTR_KPARAM_INFO
	.align		4
.L_4683:
        /*0048*/ 	.byte	0x04, 0x17
        /*004a*/ 	.short	(.L_4685 - .L_4684)
.L_4684:
        /*004c*/ 	.word	0x00000000
        /*0050*/ 	.short	0x0003
        /*0052*/ 	.short	0x0014
        /*0054*/ 	.byte	0x00, 0xf0, 0x11, 0x00


	//----- nvinfo : EIATTR_KPARAM_INFO
	.align		4
.L_4685:
        /*0058*/ 	.byte	0x04, 0x17
        /*005a*/ 	.short	(.L_4687 - .L_4686)
.L_4686:
        /*005c*/ 	.word	0x00000000
        /*0060*/ 	.short	0x0002
        /*0062*/ 	.short	0x0010
        /*0064*/ 	.byte	0x00, 0xf0, 0x11, 0x00


	//----- nvinfo : EIATTR_KPARAM_INFO
	.align		4
.L_4687:
        /*0068*/ 	.byte	0x04, 0x17
        /*006a*/ 	.short	(.L_4689 - .L_4688)
.L_4688:
        /*006c*/ 	.word	0x00000000
        /*0070*/ 	.short	0x0001
        /*0072*/ 	.short	0x0008
        /*0074*/ 	.byte	0x00, 0xf0, 0x21, 0x00


	//----- nvinfo : EIATTR_KPARAM_INFO
	.align		4
.L_4689:
        /*0078*/ 	.byte	0x04, 0x17
        /*007a*/ 	.short	(.L_4691 - .L_4690)
.L_4690:
        /*007c*/ 	.word	0x00000000
        /*0080*/ 	.short	0x0000
        /*0082*/ 	.short	0x0000
        /*0084*/ 	.byte	0x00, 0xf0, 0x21, 0x00


	//----- nvinfo : EIATTR_SPARSE_MMA_MASK
	.align		4
.L_4691:
        /*0088*/ 	.byte	0x03, 0x50
        /*008a*/ 	.short	0x0000


	//----- nvinfo : EIATTR_MAXREG_COUNT
	.align		4
        /*008c*/ 	.byte	0x03, 0x1b
        /*008e*/ 	.short	0x00ff


	//----- nvinfo : EIATTR_MERCURY_ISA_VERSION
	.align		4
        /*0090*/ 	.byte	0x03, 0x5f
        /*0092*/ 	.short	0x0101


	//----- nvinfo : EIATTR_COOP_GROUP_MASK_REGIDS
	.align		4
        /*0094*/ 	.byte	0x04, 0x29
        /*0096*/ 	.short	(.L_4693 - .L_4692)


	//   ....[0]....
.L_4692:
        /*0098*/ 	.word	0xffffffff


	//   ....[1]....
        /*009c*/ 	.word	0xffffffff


	//   ....[2]....
        /*00a0*/ 	.word	0xffffffff


	//   ....[3]....
        /*00a4*/ 	.word	0xffffffff


	//   ....[4]....
        /*00a8*/ 	.word	0xffffffff


	//   ....[5]....
        /*00ac*/ 	.word	0xffffffff


	//   ....[6]....
        /*00b0*/ 	.word	0xffffffff


	//   ....[7]....
        /*00b4*/ 	.word	0xffffffff


	//   ....[8]....
        /*00b8*/ 	.word	0xffffffff


	//   ....[9]....
        /*00bc*/ 	.word	0xffffffff


	//   ....[10]....
        /*00c0*/ 	.word	0xffffffff


	//   ....[11]....
        /*00c4*/ 	.word	0xffffffff


	//   ....[12]....
        /*00c8*/ 	.word	0xffffffff


	//   ....[13]....
        /*00cc*/ 	.word	0xffffffff


	//   ....[14]....
        /*00d0*/ 	.word	0xffffffff


	//   ....[15]....
        /*00d4*/ 	.word	0xffffffff


	//   ....[16]....
        /*00d8*/ 	.word	0xffffffff


	//   ....[17]....
        /*00dc*/ 	.word	0xffffffff


	//   ....[18]....
        /*00e0*/ 	.word	0xffffffff


	//   ....[19]....
        /*00e4*/ 	.word	0xffffffff


	//----- nvinfo : EIATTR_COOP_GROUP_INSTR_OFFSETS
	.align		4
.L_4693:
        /*00e8*/ 	.byte	0x04, 0x28
        /*00ea*/ 	.short	(.L_4695 - .L_4694)


	//   ....[0]....
.L_4694:
        /*00ec*/ 	.word	0x00000690


	//   ....[1]....
        /*00f0*/ 	.word	0x000006b0


	//   ....[2]....
        /*00f4*/ 	.word	0x00000700


	//   ....[3]....
        /*00f8*/ 	.word	0x00000710


	//   ....[4]....
        /*00fc*/ 	.word	0x00000760


	//   ....[5]....
        /*0100*/ 	.word	0x00000770


	//   ....[6]....
        /*0104*/ 	.word	0x000007c0


	//   ....[7]....
        /*0108*/ 	.word	0x000007d0


	//   ....[8]....
        /*010c*/ 	.word	0x00000820


	//   ....[9]....
        /*0110*/ 	.word	0x00000830


	//   ....[10]....
        /*0114*/ 	.word	0x00000b40


	//   ....[11]....
        /*0118*/ 	.word	0x00000b60


	//   ....[12]....
        /*011c*/ 	.word	0x00000b90


	//   ....[13]....
        /*0120*/ 	.word	0x00000ba0


	//   ....[14]....
        /*0124*/ 	.word	0x00000bd0


	//   ....[15]....
        /*0128*/ 	.word	0x00000be0


	//   ....[16]....
        /*012c*/ 	.word	0x00000c10


	//   ....[17]....
        /*0130*/ 	.word	0x00000c20


	//   ....[18]....
        /*0134*/ 	.word	0x00000c50


	//   ....[19]....
        /*0138*/ 	.word	0x00000c60


	//----- nvinfo : EIATTR_EXIT_INSTR_OFFSETS
	.align		4
.L_4695:
        /*013c*/ 	.byte	0x04, 0x1c
        /*013e*/ 	.short	(.L_4697 - .L_4696)


	//   ....[0]....
.L_4696:
        /*0140*/ 	.word	0x00000c70


	//   ....[1]....
        /*0144*/ 	.word	0x00000d90


	//   ....[2]....
        /*0148*/ 	.word	0x00000da0


	//   ....[3]....
        /*014c*/ 	.word	0x00000e70


	//----- nvinfo : EIATTR_CRS_STACK_SIZE
	.align		4
.L_4697:
        /*0150*/ 	.byte	0x04, 0x1e
        /*0152*/ 	.short	(.L_4699 - .L_4698)
.L_4698:
        /*0154*/ 	.word	0x00000000


	//----- nvinfo : EIATTR_CBANK_PARAM_SIZE
	.align		4
.L_4699:
        /*0158*/ 	.byte	0x03, 0x19
        /*015a*/ 	.short	0x002d


	//----- nvinfo : EIATTR_PARAM_CBANK
	.align		4
        /*015c*/ 	.byte	0x04, 0x0a
        /*015e*/ 	.short	(.L_4701 - .L_4700)
	.align		4
.L_4700:
        /*0160*/ 	.word	index@(.nv.constant0._ZN43_GLOBAL__N__9ae7fba5_10_SoftMax_cu_9f978f6320softmax_warp_forwardIN3c108BFloat16ES2_fLi5ELb0ELb1EEEvPT0_PKT_iiiPKbib)
        /*0164*/ 	.short	0x0210
        /*0166*/ 	.short	0x002d


	//----- nvinfo : EIATTR_SW_WAR
	.align		4
.L_4701:
        /*0168*/ 	.byte	0x04, 0x36
        /*016a*/ 	.short	(.L_4703 - .L_4702)
.L_4702:
        /*016c*/ 	.word	0x00000008
.L_4703:


//--------------------- .nv.info._ZN43_GLOBAL__N__9ae7fba5_10_SoftMax_cu_9f978f6320softmax_warp_forwardIN3c108BFloat16ES2_fLi4ELb0ELb1EEEvPT0_PKT_iiiPKbib --------------------------
	.section	.nv.info._ZN43_GLOBAL__N__9ae7fba5_10_SoftMax_cu_9f978f6320softmax_warp_forwardIN3c108BFloat16ES2_fLi4ELb0ELb1EEEvPT0_PKT_iiiPKbib,"",@"SHT_CUDA_INFO"
	.sectionflags	@""
	.align	4


	//----- nvinfo : EIATTR_CUDA_API_VERSION
	.align		4
        /*0000*/ 	.byte	0x04, 0x37
        /*0002*/ 	.short	(.L_4705 - .L_4704)
.L_4704:
        /*0004*/ 	.word	0x00000082


	//----- nvinfo : EIATTR_KPARAM_INFO
	.align		4
.L_4705:
        /*0008*/ 	.byte	0x04, 0x17
        /*000a*/ 	.short	(.L_4707 - .L_4706)
.L_4706:
        /*000c*/ 	.word	0x00000000
        /*0010*/ 	.short	0x0007
        /*0012*/ 	.short	0x002c
        /*0014*/ 	.byte	0x00, 0xf0, 0x05, 0x00


	//----- nvinfo : EIATTR_KPARAM_INFO
	.align		4
.L_4707:
        /*0018*/ 	.byte	0x04, 0x17
        /*001a*/ 	.short	(.L_4709 - .L_4708)
.L_4708:
        /*001c*/ 	.word	0x00000000
        /*0020*/ 	.short	0x0006
        /*0022*/ 	.short	0x0028
        /*0024*/ 	.byte	0x00, 0xf0, 0x11, 0x00


	//----- nvinfo : EIATTR_KPARAM_INFO
	.align		4
.L_4709:
        /*0028*/ 	.byte	0x04, 0x17
        /*002a*/ 	.short	(.L_4711 - .L_4710)
.L_4710:
        /*002c*/ 	.word	0x00000000
        /*0030*/ 	.short	0x0005
        /*0032*/ 	.short	0x0020
        /*0034*/ 	.byte	0x00, 0xf0, 0x21, 0x00


	//----- nvinfo : EIATTR_KPARAM_INFO
	.align		4
.L_4711:
        /*0038*/ 	.byte	0x04, 0x17
        /*003a*/ 	.short	(.L_4713 - .L_4712)
.L_4712:
        /*003c*/ 	.word	0x00000000
        /*0040*/ 	.short	0x0004
        /*0042*/ 	.short	0x0018
        /*0044*/ 	.byte	0x00, 0xf0, 0x11, 0x00


	//----- nvinfo : EIATTR_KPARAM_INFO
	.align		4
.L_4713:
        /*0048*/ 	.byte	0x04, 0x17
        /*004a*/ 	.short	(.L_4715 - .L_4714)
.L_4714:
        /*004c*/ 	.word	0x00000000
        /*0050*/ 	.short	0x0003
        /*0052*/ 	.short	0x0014
        /*0054*/ 	.byte	0x00, 0xf0, 0x11, 0x00


	//----- nvinfo : EIATTR_KPARAM_INFO
	.align		4
.L_4715:
        /*0058*/ 	.byte	0x04, 0x17
        /*005a*/ 	.short	(.L_4717 - .L_4716)
.L_4716:
        /*005c*/ 	.word	0x00000000
        /*0060*/ 	.short	0x0002
        /*0062*/ 	.short	0x0010
        /*0064*/ 	.byte	0x00, 0xf0, 0x11, 0x00


	//----- nvinfo : EIATTR_KPARAM_INFO
	.align		4
.L_4717:
        /*0068*/ 	.byte	0x04, 0x17
        /*006a*/ 	.short	(.L_4719 - .L_4718)
.L_4718:
        /*006c*/ 	.word	0x00000000
        /*0070*/ 	.short	0x0001
        /*0072*/ 	.short	0x0008
        /*0074*/ 	.byte	0x00, 0xf0, 0x21, 0x00


	//----- nvinfo : EIATTR_KPARAM_INFO
	.align		4
.L_4719:
        /*0078*/ 	.byte	0x04, 0x17
        /*007a*/ 	.short	(.L_4721 - .L_4720)
.L_4720:
        /*007c*/ 	.word	0x00000000
        /*0080*/ 	.short	0x0000
        /*0082*/ 	.short	0x0000
        /*0084*/ 	.byte	0x00, 0xf0, 0x21, 0x00


	//----- nvinfo : EIATTR_SPARSE_MMA_MASK
	.align		4
.L_4721:
        /*0088*/ 	.byte	0x03, 0x50
        /*008a*/ 	.short	0x0000


	//----- nvinfo : EIATTR_MAXREG_COUNT
	.align		4
        /*008c*/ 	.byte	0x03, 0x1b
        /*008e*/ 	.short	0x00ff


	//----- nvinfo : EIATTR_MERCURY_ISA_VERSION
	.align		4
        /*0090*/ 	.byte	0x03, 0x5f
        /*0092*/ 	.short	0x0101


	//----- nvinfo : EIATTR_COOP_GROUP_MASK_REGIDS
	.align		4
        /*0094*/ 	.byte	0x04, 0x29
        /*0096*/ 	.short	(.L_4723 - .L_4722)


	//   ....[0]....
.L_4722:
        /*0098*/ 	.word	0xffffffff


	//   ....[1]....
        /*009c*/ 	.word	0xffffffff


	//   ....[2]....
        /*00a0*/ 	.word	0xffffffff


	//   ....[3]....
        /*00a4*/ 	.word	0xffffffff


	//   ....[4]....
        /*00a8*/ 	.word	0xffffffff


	//   ....[5]....
        /*00ac*/ 	.word	0xffffffff


	//   ....[6]....
        /*00b0*/ 	.word	0xffffffff


	//   ....[7]....
        /*00b4*/ 	.word	0xffffffff


	//   ....[8]....
        /*00b8*/ 	.word	0xffffffff


	//   ....[9]....
        /*00bc*/ 	.word	0xffffffff


	//   ....[10]....
        /*00c0*/ 	.word	0xffffffff


	//   ....[11]....
        /*00c4*/ 	.word	0xffffffff


	//   ....[12]....
        /*00c8*/ 	.word	0xffffffff


	//   ....[13]....
        /*00cc*/ 	.word	0xffffffff


	//   ....[14]....
        /*00d0*/ 	.word	0xffffffff


	//   ....[15]....
        /*00d4*/ 	.word	0xffffffff


	//----- nvinfo : EIATTR_COOP_GROUP_INSTR_OFFSETS
	.align		4
.L_4723:
        /*00d8*/ 	.byte	0x04, 0x28
        /*00da*/ 	.short	(.L_4725 - .L_4724)


	//   ....[0]....
.L_4724:
        /*00dc*/ 	.word	0x00000690


	//   ....[1]....
        /*00e0*/ 	.word	0x000006b0


	//   ....[2]....
        /*00e4*/ 	.word	0x00000700


	//   ....[3]....
        /*00e8*/ 	.word	0x00000710


	//   ....[4]....
        /*00ec*/ 	.word	0x00000760


	//   ....[5]....
        /*00f0*/ 	.word	0x00000770


	//   ....[6]....
        /*00f4*/ 	.word	0x000007c0


	//   ....[7]....
        /*00f8*/ 	.word	0x000007d0


	//   ....[8]....
        /*00fc*/ 	.word	0x00000ae0


	//   ....[9]....
        /*0100*/ 	.word	0x00000b00


	//   ....[10]....
        /*0104*/ 	.word	0x00000b30


	//   ....[11]....
        /*0108*/ 	.word	0x00000b40


	//   ....[12]....
        /*010c*/ 	.word	0x00000b70


	//   ....[13]....
        /*0110*/ 	.word	0x00000b80


	//   ....[14]....
        /*0114*/ 	.word	0x00000bb0


	//   ....[15]....
        /*0118*/ 	.word	0x00000bc0


	//----- nvinfo : EIATTR_EXIT_INSTR_OFFSETS
	.align		4
.L_4725:
        /*011c*/ 	.byte	0x04, 0x1c
        /*011e*/ 	.short	(.L_4727 - .L_4726)


	//   ....[0]....
.L_4726:
        /*0120*/ 	.word	0x00000bd0


	//   ....[1]....
        /*0124*/ 	.word	0x00000cf0


	//   ....[2]....
        /*0128*/ 	.word	0x00000d00


	//   ....[3]....
        /*012c*/ 	.word	0x00000dd0


	//----- nvinfo : EIATTR_CRS_STACK_SIZE
	.align		4
.L_4727:
        /*0130*/ 	.byte	0x04, 0x1e
        /*0132*/ 	.short	(.L_4729 - .L_4728)
.L_4728:
        /*0134*/ 	.word	0x00000000


	//----- nvinfo : EIATTR_CBANK_PARAM_SIZE
	.align		4
.L_4729:
        /*0138*/ 	.byte	0x03, 0x19
        /*013a*/ 	.short	0x002d


	//----- nvinfo : EIATTR_PARAM_CBANK
	.align		4
        /*013c*/ 	.byte	0x04, 0x0a
        /*013e*/ 	.short	(.L_4731 - .L_4730)
	.align		4
.L_4730:
        /*0140*/ 	.word	index@(.nv.constant0._ZN43_GLOBAL__N__9ae7fba5_10_SoftMax_cu_9f978f6320softmax_warp_forwardIN3c108BFloat16ES2_fLi4ELb0ELb1EEEvPT0_PKT_iiiPKbib)
        /*0144*/ 	.short	0x0210
        /*0146*/ 	.short	0x002d


	//----- nvinfo : EIATTR_SW_WAR
	.align		4
.L_4731:
        /*0148*/ 	.byte	0x04, 0x36
        /*014a*/ 	.short	(.L_4733 - .L_4732)
.L_4732:
        /*014c*/ 	.word	0x00000008
.L_4733:


//--------------------- .nv.info._ZN43_GLOBAL__N__9ae7fba5_10_SoftMax_cu_9f978f6320softmax_warp_forwardIN3c108BFloat16ES2_fLi3ELb0ELb1EEEvPT0_PKT_iiiPKbib --------------------------
	.section	.nv.info._ZN43_GLOBAL__N__9ae7fba5_10_SoftMax_cu_9f978f6320softmax_warp_forwardIN3c108BFloat16ES2_fLi3ELb0ELb1EEEvPT0_PKT_iiiPKbib,"",@"SHT_CUDA_INFO"
	.sectionflags	@""
	.align	4


	//----- nvinfo : EIATTR_CUDA_API_VERSION
	.align		4
        /*0000*/ 	.byte	0x04, 0x37
        /*0002*/ 	.short	(.L_4735 - .L_4734)
.L_4734:
        /*0004*/ 	.word	0x00000082


	//----- nvinfo : EIATTR_KPARAM_INFO
	.align		4
.L_4735:
        /*0008*/ 	.byte	0x04, 0x17
        /*000a*/ 	.short	(.L_4737 - .L_4736)
.L_4736:
        /*000c*/ 	.word	0x00000000
        /*0010*/ 	.short	0x0007
        /*0012*/ 	.short	0x002c
        /*0014*/ 	.byte	0x00, 0xf0, 0x05, 0x00


	//----- nvinfo : EIATTR_KPARAM_INFO
	.align		4
.L_4737:
        /*0018*/ 	.byte	0x04, 0x17
        /*001a*/ 	.short	(.L_4739 - .L_4738)
.L_4738:
        /*001c*/ 	.word	0x00000000
        /*0020*/ 	.short	0x0006
        /*0022*/ 	.short	0x0028
        /*0024*/ 	.byte	0x00, 0xf0, 0x11, 0x00


	//----- nvinfo : EIATTR_KPARAM_INFO
	.align		4
.L_4739:
        /*0028*/ 	.byte	0x04, 0x17
        /*002a*/ 	.short	(.L_4741 - .L_4740)
.L_4740:
        /*002c*/ 	.word	0x00000000
        /*0030*/ 	.short	0x0005
        /*0032*/ 	.short	0x0020
        /*0034*/ 	.byte	0x00, 0xf0, 0x21, 0x00


	//----- nvinfo : EIATTR_KPARAM_INFO
	.align		4
.L_4741:
        /*0038*/ 	.byte	0x04, 0x17
        /*003a*/ 	.short	(.L_4743 - .L_4742)
.L_4742:
        /*003c*/ 	.word	0x00000000
        /*0040*/ 	.short	0x0004
        /*0042*/ 	.short	0x0018
        /*0044*/ 	.byte	0x00, 0xf0, 0x11, 0x00


	//----- nvinfo : EIATTR_KPARAM_INFO
	.align		4
.L_4743:
        /*0048*/ 	.byte	0x04, 0x17
        /*004a*/ 	.short	(.L_4745 - .L_4744)
.L_4744:
        /*004c*/ 	.word	0x00000000
        /*0050*/ 	.short	0x0003
        /*0052*/ 	.short	0x0014
        /*0054*/ 	.byte	0x00, 0xf0, 0x11, 0x00


	//----- nvinfo : EIATTR_KPARAM_INFO
	.align		4
.L_4745:
        /*0058*/ 	.byte	0x04, 0x17
        /*005a*/ 	.short	(.L_4747 - .L_4746)
.L_4746:
        /*005c*/ 	.word	0x00000000
        /*0060*/ 	.short	0x0002
        /*0062*/ 	.short	0x0010
        /*0064*/ 	.byte	0x00, 0xf0, 0x11, 0x00


	//----- nvinfo : EIATTR_KPARAM_INFO
	.align		4
.L_4747:
        /*0068*/ 	.byte	0x04, 0x17
        /*006a*/ 	.short	(.L_4749 - .L_4748)
.L_4748:
        /*006c*/ 	.word	0x00000000
        /*0070*/ 	.short	0x0001
        /*0072*/ 	.short	0x0008
        /*0074*/ 	.byte	0x00, 0xf0, 0x21, 0x00


	//----- nvinfo : EIATTR_KPARAM_INFO
	.align		4
.L_4749:
        /*0078*/ 	.byte	0x04, 0x17
        /*007a*/ 	.short	(.L_4751 - .L_4750)
.L_4750:
        /*007c*/ 	.word	0x00000000
        /*0080*/ 	.short	0x0000
        /*0082*/ 	.short	0x0000
        /*0084*/ 	.byte	0x00, 0xf0, 0x21, 0x00


	//----- nvinfo : EIATTR_SPARSE_MMA_MASK
	.align		4
.L_4751:
        /*0088*/ 	.byte	0x03, 0x50
        /*008a*/ 	.short	0x0000


	//----- nvinfo : EIATTR_MAXREG_COUNT
	.align		4
        /*008c*/ 	.byte	0x03, 0x1b
        /*008e*/ 	.short	0x00ff


	//----- nvinfo : EIATTR_MERCURY_ISA_VERSION
	.align		4
        /*0090*/ 	.byte	0x03, 0x5f
        /*0092*/ 	.short	0x0101


	//----- nvinfo : EIATTR_COOP_GROUP_MASK_REGIDS
	.align		4
        /*0094*/ 	.byte	0x04, 0x29
        /*0096*/ 	.short	(.L_4753 - .L_4752)


	//   ....[0]....
.L_4752:
        /*0098*/ 	.word	0xffffffff


	//   ....[1]....
        /*009c*/ 	.word	0xffffffff


	//   ....[2]....
        /*00a0*/ 	.word	0xffffffff


	//   ....[3]....
        /*00a4*/ 	.word	0xffffffff


	//   ....[4]....
        /*00a8*/ 	.word	0xffffffff


	//   ....[5]....
        /*00ac*/ 	.word	0xffffffff


	//   ....[6]....
        /*00b0*/ 	.word	0xffffffff


	//   ....[7]....
        /*00b4*/ 	.word	0xffffffff


	//   ....[8]....
        /*00b8*/ 	.word	0xffffffff


	//   ....[9]....
        /*00bc*/ 	.word	0xffffffff


	//   ....[10]....
        /*00c0*/ 	.word	0xffffffff


	//   ....[11]....
        /*00c4*/ 	.word	0xffffffff


	//----- nvinfo : EIATTR_COOP_GROUP_INSTR_OFFSETS
	.align		4
.L_4753:
        /*00c8*/ 	.byte	0x04, 0x28
        /*00ca*/ 	.short	(.L_4755 - .L_4754)


	//   ....[0]....
.L_4754:
        /*00cc*/ 	.word	0x00000690


	//   ....[1]....
        /*00d0*/ 	.word	0x000006b0


	//   ....[2]....
        /*00d4*/ 	.word	0x00000700


	//   ....[3]....
        /*00d8*/ 	.word	0x00000710


	//   ....[4]....
        /*00dc*/ 	.word	0x00000760


	//   ....[5]....
        /*00e0*/ 	.word	0x00000770


	//   ....[6]....
        /*00e4*/ 	.word	0x00000a80


	//   ....[7]....
        /*00e8*/ 	.word	0x00000aa0


	//   ....[8]....
        /*00ec*/ 	.word	0x00000ad0


	//   ....[9]....
        /*00f0*/ 	.word	0x00000ae0


	//   ....[10]....
        /*00f4*/ 	.word	0x00000b10


	//   ....[11]....
        /*00f8*/ 	.word	0x00000b20


	//----- nvinfo : EIATTR_EXIT_INSTR_OFFSETS
	.align		4
.L_4755:
        /*00fc*/ 	.byte	0x04, 0x1c
        /*00fe*/ 	.short	(.L_4757 - .L_4756)


	//   ....[0]....
.L_4756:
        /*0100*/ 	.word	0x00000b30


	//   ....[1]....
        /*0104*/ 	.word	0x00000c50


	//   ....[2]....
        /*0108*/ 	.word	0x00000c60


	//   ....[3]....
        /*010c*/ 	.word	0x00000d30


	//----- nvinfo : EIATTR_CRS_STACK_SIZE
	.align		4
.L_4757:
        /*0110*/ 	.byte	0x04, 0x1e
        /*0112*/ 	.short	(.L_4759 - .L_4758)
.L_4758:
        /*0114*/ 	.word	0x00000000


	//----- nvinfo : EIATTR_CBANK_PARAM_SIZE
	.align		4
.L_4759:
        /*0118*/ 	.byte	0x03, 0x19
        /*011a*/ 	.short	0x002d


	//----- nvinfo : EIATTR_PARAM_CBANK
	.align		4
        /*011c*/ 	.byte	0x04, 0x0a
        /*011e*/ 	.short	(.L_4761 - .L_4760)
	.align		4
.L_4760:
        /*0120*/ 	.word	index@(.nv.constant0._ZN43_GLOBAL__N__9ae7fba5_10_SoftMax_cu_9f978f6320softmax_warp_forwardIN3c108BFloat16ES2_fLi3ELb0ELb1EEEvPT0_PKT_iiiPKbib)
        /*0124*/ 	.short	0x0210
        /*0126*/ 	.short	0x002d


	//----- nvinfo : EIATTR_SW_WAR
	.align		4
.L_4761:
        /*0128*/ 	.byte	0x04, 0x36
        /*012a*/ 	.short	(.L_4763 - .L_4762)
.L_4762:
        /*012c*/ 	.word	0x00000008
.L_4763:


//--------------------- .nv.info._ZN43_GLOBAL__N__9ae7fba5_10_SoftMax_cu_9f978f6320softmax_warp_forwardIN3c108BFloat16ES2_fLi2ELb0ELb1EEEvPT0_PKT_iiiPKbib --------------------------
	.section	.nv.info._ZN43_GLOBAL__N__9ae7fba5_10_SoftMax_cu_9f978f6320softmax_warp_forwardIN3c108BFloat16ES2_fLi2ELb0ELb1EEEvPT0_PKT_iiiPKbib,"",@"SHT_CUDA_INFO"
	.sectionflags	@""
	.align	4


	//----- nvinfo : EIATTR_CUDA_API_VERSION
	.align		4
        /*0000*/ 	.byte	0x04, 0x37
        /*0002*/ 	.short	(.L_4765 - .L_4764)
.L_4764:
        /*0004*/ 	.word	0x00000082


	//----- nvinfo : EIATTR_KPARAM_INFO
	.align		4
.L_4765:
        /*0008*/ 	.byte	0x04, 0x17
        /*000a*/ 	.short	(.L_4767 - .L_4766)
.L_4766:
        /*000c*/ 	.word	0x00000000
        /*0010*/ 	.short	0x0007
        /*0012*/ 	.short	0x002c
        /*0014*/ 	.byte	0x00, 0xf0, 0x05, 0x00


	//----- nvinfo : EIATTR_KPARAM_INFO
	.align		4
.L_4767:
        /*0018*/ 	.byte	0x04, 0x17
        /*001a*/ 	.short	(.L_4769 - .L_4768)
.L_4768:
        /*001c*/ 	.word	0x00000000
        /*0020*/ 	.short	0x0006
        /*0022*/ 	.short	0x0028
        /*0024*/ 	.byte	0x00, 0xf0, 0x11, 0x00


	//----- nvinfo : EIATTR_KPARAM_INFO
	.align		4
.L_4769:
        /*0028*/ 	.byte	0x04, 0x17
        /*002a*/ 	.short	(.L_4771 - .L_4770)
.L_4770:
        /*002c*/ 	.word	0x00000000
        /*0030*/ 	.short	0x0005
        /*0032*/ 	.short	0x0020
        /*0034*/ 	.byte	0x00, 0xf0, 0x21, 0x00


	//----- nvinfo : EIATTR_KPARAM_INFO
	.align		4
.L_4771:
        /*0038*/ 	.byte	0x04, 0x17
        /*003a*/ 	.short	(.L_4773 - .L_4772)
.L_4772:
        /*003c*/ 	.word	0x00000000
        /*0040*/ 	.short	0x0004
        /*0042*/ 	.short	0x0018
        /*0044*/ 	.byte	0x00, 0xf0, 0x11, 0x00


	//----- nvinfo : EIATTR_KPARAM_INFO
	.align		4
.L_4773:
        /*0048*/ 	.byte	0x04, 0x17
        /*004a*/ 	.short	(.L_4775 - .L_4774)
.L_4774:
        /*004c*/ 	.word	0x00000000
        /*0050*/ 	.short	0x0003
        /*0052*/ 	.short	0x0014
        /*0054*/ 	.byte	0x00, 0xf0, 0x11, 0x00


	//----- nvinfo : EIATTR_KPARAM_INFO
	.align		4
.L_4775:
        /*0058*/ 	.byte	0x04, 0x17
        /*005a*/ 	.short	(.L_4777 - .L_4776)
.L_4776:
        /*005c*/ 	.word	0x00000000
        /*0060*/ 	.short	0x0002
        /*0062*/ 	.short	0x0010
        /*0064*/ 	.byte	0x00, 0xf0, 0x11, 0x00


	//----- nvinfo : EIATTR_KPARAM_INFO
	.align		4
.L_4777:
        /*0068*/ 	.byte	0x04, 0x17
        /*006a*/ 	.short	(.L_4779 - .L_4778)
.L_4778:
        /*006c*/ 	.word	0x00000000
        /*0070*/ 	.short	0x0001
        /*0072*/ 	.short	0x0008
        /*0074*/ 	.byte	0x00, 0xf0, 0x21, 0x00


	//----- nvinfo : EIATTR_KPARAM_INFO
	.align		4
.L_4779:
        /*0078*/ 	.byte	0x04, 0x17
        /*007a*/ 	.short	(.L_4781 - .L_4780)
.L_4780:
        /*007c*/ 	.word	0x00000000
        /*0080*/ 	.short	0x0000
        /*0082*/ 	.short	0x0000
        /*0084*/ 	.byte	0x00, 0xf0, 0x21, 0x00


	//----- nvinfo : EIATTR_SPARSE_MMA_MASK
	.align		4
.L_4781:
        /*0088*/ 	.byte	0x03, 0x50
        /*008a*/ 	.short	0x0000


	//----- nvinfo : EIATTR_MAXREG_COUNT
	.align		4
        /*008c*/ 	.byte	0x03, 0x1b
        /*008e*/ 	.short	0x00ff


	//----- nvinfo : EIATTR_MERCURY_ISA_VERSION
	.align		4
        /*0090*/ 	.byte	0x03, 0x5f
        /*0092*/ 	.short	0x0101


	//----- nvinfo : EIATTR_COOP_GROUP_MASK_REGIDS
	.align		4
        /*0094*/ 	.byte	0x04, 0x29
        /*0096*/ 	.short	(.L_4783 - .L_4782)


	//   ....[0]....
.L_4782:
        /*0098*/ 	.word	0xffffffff


	//   ....[1]....
        /*009c*/ 	.word	0xffffffff


	//   ....[2]....
        /*00a0*/ 	.word	0xffffffff


	//   ....[3]....
        /*00a4*/ 	.word	0xffffffff


	//   ....[4]....
        /*00a8*/ 	.word	0xffffffff


	//   ....[5]....
        /*00ac*/ 	.word	0xffffffff


	//   ....[6]....
        /*00b0*/ 	.word	0xffffffff


	//   ....[7]....
        /*00b4*/ 	.word	0xffffffff


	//----- nvinfo : EIATTR_COOP_GROUP_INSTR_OFFSETS
	.align		4
.L_4783:
        /*00b8*/ 	.byte	0x04, 0x28
        /*00ba*/ 	.short	(.L_4785 - .L_4784)


	//   ....[0]....
.L_4784:
        /*00bc*/ 	.word	0x000006a0


	//   ....[1]....
        /*00c0*/ 	.word	0x000006c0


	//   ....[2]....
        /*00c4*/ 	.word	0x00000710


	//   ....[3]....
        /*00c8*/ 	.word	0x00000720


	//   ....[4]....
        /*00cc*/ 	.word	0x00000a10


	//   ....[5]....
        /*00d0*/ 	.word	0x00000a30


	//   ....[6]....
        /*00d4*/ 	.word	0x00000a60


	//   ....[7]....
        /*00d8*/ 	.word	0x00000a70


	//----- nvinfo : EIATTR_EXIT_INSTR_OFFSETS
	.align		4
.L_4785:
        /*00dc*/ 	.byte	0x04, 0x1c
        /*00de*/ 	.short	(.L_4787 - .L_4786)


	//   ....[0]....
.L_4786:
        /*00e0*/ 	.word	0x00000a80


	//   ....[1]....
        /*00e4*/ 	.word	0x00000ba0


	//   ....[2]....
        /*00e8*/ 	.word	0x00000bb0


	//   ....[3]....
        /*00ec*/ 	.word	0x00000c80


	//----- nvinfo : EIATTR_CRS_STACK_SIZE
	.align		4
.L_4787:
        /*00f0*/ 	.byte	0x04, 0x1e
        /*00f2*/ 	.short	(.L_4789 - .L_4788)
.L_4788:
        /*00f4*/ 	.word	0x00000000


	//----- nvinfo : EIATTR_CBANK_PARAM_SIZE
	.align		4
.L_4789:
        /*00f8*/ 	.byte	0x03, 0x19
        /*00fa*/ 	.short	0x002d


	//----- nvinfo : EIATTR_PARAM_CBANK
	.align		4
        /*00fc*/ 	.byte	0x04, 0x0a
        /*00fe*/ 	.short	(.L_4791 - .L_4790)
	.align		4
.L_4790:
        /*0100*/ 	.word	index@(.nv.constant0._ZN43_GLOBAL__N__9ae7fba5_10_SoftMax_cu_9f978f6320softmax_warp_forwardIN3c108BFloat16ES2_fLi2ELb0ELb1EEEvPT0_PKT_iiiPKbib)
        /*0104*/ 	.short	0x0210
        /*0106*/ 	.short	0x002d


	//----- nvinfo : EIATTR_SW_WAR
	.align		4
.L_4791:
        /*0108*/ 	.byte	0x04, 0x36
        /*010a*/ 	.short	(.L_4793 - .L_4792)
.L_4792:
        /*010c*/ 	.word	0x00000008
.L_4793:


//--------------------- .nv.info._ZN43_GLOBAL__N__9ae7fba5_10_SoftMax_cu_9f978f6320softmax_warp_forwardIN3c108BFloat16ES2_fLi1ELb0ELb1EEEvPT0_PKT_iiiPKbib --------------------------
	.section	.nv.info._ZN43_GLOBAL__N__9ae7fba5_10_SoftMax_cu_9f978f6320softmax_warp_forwardIN3c108BFloat16ES2_fLi1ELb0ELb1EEEvPT0_PKT_iiiPKbib,"",@"SHT_CUDA_INFO"
	.sectionflags	@""
	.align	4


	//----- nvinfo : EIATTR_CUDA_API_VERSION
	.align		4
        /*0000*/ 	.byte	0x04, 0x37
        /*0002*/ 	.short	(.L_4795 - .L_4794)
.L_4794:
        /*0004*/ 	.word	0x00000082


	//----- nvinfo : EIATTR_KPARAM_INFO
	.align		4
.L_4795:
        /*0008*/ 	.byte	0x04, 0x17
        /*000a*/ 	.short	(.L_4797 - .L_4796)
.L_4796:
        /*000c*/ 	.word	0x00000000
        /*0010*/ 	.short	0x0007
        /*0012*/ 	.short	0x002c
        /*0014*/ 	.byte	0x00, 0xf0, 0x05, 0x00


	//----- nvinfo : EIATTR_KPARAM_INFO
	.align		4
.L_4797:
        /*0018*/ 	.byte	0x04, 0x17
        /*001a*/ 	.short	(.L_4799 - .L_4798)
.L_4798:
        /*001c*/ 	.word	0x00000000
        /*0020*/ 	.short	0x0006
        /*0022*/ 	.short	0x0028
        /*0024*/ 	.byte	0x00, 0xf0, 0x11, 0x00


	//----- nvinfo : EIATTR_KPARAM_INFO
	.align		4
.L_4799:
        /*0028*/ 	.byte	0x04, 0x17
        /*002a*/ 	.short	(.L_4801 - .L_4800)
.L_4800:
        /*002c*/ 	.word	0x00000000
        /*0030*/ 	.short	0x0005
        /*0032*/ 	.short	0x0020
        /*0034*/ 	.byte	0x00, 0xf0, 0x21, 0x00


	//----- nvinfo : EIATTR_KPARAM_INFO
	.align		4
.L_4801:
        /*0038*/ 	.byte	0x04, 0x17
        /*003a*/ 	.short	(.L_4803 - .L_4802)
.L_4802:
        /*003c*/ 	.word	0x00000000
        /*0040*/ 	.short	0x0004
        /*0042*/ 	.short	0x0018
        /*0044*/ 	.byte	0x00, 0xf0, 0x11, 0x00


	//----- nvinfo : EIATTR_KPARAM_INFO
	.align		4
.L_4803:
        /*0048*/ 	.byte	0x04, 0x17
        /*004a*/ 	.short	(.L_4805 - .L_4804)
.L_4804:
        /*004c*/ 	.word	0x00000000
        /*0050*/ 	.short	0x0003
        /*0052*/ 	.short	0x0014
        /*0054*/ 	.byte	0x00, 0xf0, 0x11, 0x00


	//----- nvinfo : EIATTR_KPARAM_INFO
	.align		4
.L_4805:
        /*0058*/ 	.byte	0x04, 0x17
        /*005a*/ 	.short	(.L_4807 - .L_4806)
.L_4806:
        /*005c*/ 	.word	0x00000000
        /*0060*/ 	.short	0x0002
        /*0062*/ 	.short	0x0010
        /*0064*/ 	.byte	0x00, 0xf0, 0x11, 0x00


	//----- nvinfo : EIATTR_KPARAM_INFO
	.align		4
.L_4807:
        /*0068*/ 	.byte	0x04, 0x17
        /*006a*/ 	.short	(.L_4809 - .L_4808)
.L_4808:
        /*006c*/ 	.word	0x00000000
        /*0070*/ 	.short	0x0001
        /*0072*/ 	.short	0x0008
        /*0074*/ 	.byte	0x00, 0xf0, 0x21, 0x00


	//----- nvinfo : EIATTR_KPARAM_INFO
	.align		4
.L_4809:
        /*0078*/ 	.byte	0x04, 0x17
        /*007a*/ 	.short	(.L_4811 - .L_4810)
.L_4810:
        /*007c*/ 	.word	0x00000000
        /*0080*/ 	.short	0x0000
        /*0082*/ 	.short	0x0000
        /*0084*/ 	.byte	0x00, 0xf0, 0x21, 0x00


	//----- nvinfo : EIATTR_SPARSE_MMA_MASK
	.align		4
.L_4811:
        /*0088*/ 	.byte	0x03, 0x50
        /*008a*/ 	.short	0x0000


	//----- nvinfo : EIATTR_MAXREG_COUNT
	.align		4
        /*008c*/ 	.byte	0x03, 0x1b
        /*008e*/ 	.short	0x00ff


	//----- nvinfo : EIATTR_MERCURY_ISA_VERSION
	.align		4
        /*0090*/ 	.byte	0x03, 0x5f
        /*0092*/ 	.short	0x0101


	//----- nvinfo : EIATTR_COOP_GROUP_MASK_REGIDS
	.align		4
        /*0094*/ 	.byte	0x04, 0x29
        /*0096*/ 	.short	(.L_4813 - .L_4812)


	//   ....[0]....
.L_4812:
        /*0098*/ 	.word	0xffffffff


	//   ....[1]....
        /*009c*/ 	.word	0xffffffff


	//   ....[2]....
        /*00a0*/ 	.word	0xffffffff


	//   ....[3]....
        /*00a4*/ 	.word	0xffffffff


	//----- nvinfo : EIATTR_COOP_GROUP_INSTR_OFFSETS
	.align		4
.L_4813:
        /*00a8*/ 	.byte	0x04, 0x28
        /*00aa*/ 	.short	(.L_4815 - .L_4814)


	//   ....[0]....
.L_4814:
        /*00ac*/ 	.word	0x000006a0


	//   ....[1]....
        /*00b0*/ 	.word	0x000006c0


	//   ....[2]....
        /*00b4*/ 	.word	0x000009e0


	//   ....[3]....
        /*00b8*/ 	.word	0x000009f0


	//----- nvinfo : EIATTR_EXIT_INSTR_OFFSETS
	.align		4
.L_4815:
        /*00bc*/ 	.byte	0x04, 0x1c
        /*00be*/ 	.short	(.L_4817 - .L_4816)


	//   ....[0]....
.L_4816:
        /*00c0*/ 	.word	0x00000a00


	//   ....[1]....
        /*00c4*/ 	.word	0x00000b20


	//   ....[2]....
        /*00c8*/ 	.word	0x00000b30


	//   ....[3]....
        /*00cc*/ 	.word	0x00000c00


	//----- nvinfo : EIATTR_CRS_STACK_SIZE
	.align		4
.L_4817:
        /*00d0*/ 	.byte	0x04, 0x1e
        /*00d2*/ 	.short	(.L_4819 - .L_4818)
.L_4818:
        /*00d4*/ 	.word	0x00000000


	//----- nvinfo : EIATTR_CBANK_PARAM_SIZE
	.align		4
.L_4819:
        /*00d8*/ 	.byte	0x03, 0x19
        /*00da*/ 	.short	0x002d


	//----- nvinfo : EIATTR_PARAM_CBANK
	.align		4
        /*00dc*/ 	.byte	0x04, 0x0a
        /*00de*/ 	.short	(.L_4821 - .L_4820)
	.align		4
.L_4820:
        /*00e0*/ 	.word	index@(.nv.constant0._ZN43_GLOBAL__N__9ae7fba5_10_SoftMax_cu_9f978f6320softmax_warp_forwardIN3c108BFloat16ES2_fLi1ELb0ELb1EEEvPT0_PKT_iiiPKbib)
        /*00e4*/ 	.short	0x0210
        /*00e6*/ 	.short	0x002d


	//----- nvinfo : EIATTR_SW_WAR
	.align		4
.L_4821:
        /*00e8*/ 	.byte	0x04, 0x36
        /*00ea*/ 	.short	(.L_4823 - .L_4822)
.L_4822:
        /*00ec*/ 	.word	0x00000008
.L_4823:


//--------------------- .nv.info._ZN43_GLOBAL__N__9ae7fba5_10_SoftMax_cu_9f978f6320softmax_warp_forwardIN3c108BFloat16ES2_fLi0ELb0ELb1EEEvPT0_PKT_iiiPKbib --------------------------
	.section	.nv.info._ZN43_GLOBAL__N__9ae7fba5_10_SoftMax_cu_9f978f6320softmax_warp_forwardIN3c108BFloat16ES2_fLi0ELb0ELb1EEEvPT0_PKT_iiiPKbib,"",@"SHT_CUDA_INFO"
	.sectionflags	@""
	.align	4


	//----- nvinfo : EIATTR_CUDA_API_VERSION
	.align		4
        /*0000*/ 	.byte	0x04, 0x37
        /*0002*/ 	.short	(.L_4825 - .L_4824)
.L_4824:
        /*0004*/ 	.word	0x00000082


	//----- nvinfo : EIATTR_KPARAM_INFO
	.align		4
.L_4825:
        /*0008*/ 	.byte	0x04, 0x17
        /*000a*/ 	.short	(.L_4827 - .L_4826)
.L_4826:
        /*000c*/ 	.word	0x00000000
        /*0010*/ 	.short	0x0007
        /*0012*/ 	.short	0x002c
        /*0014*/ 	.byte	0x00, 0xf0, 0x05, 0x00


	//----- nvinfo : EIATTR_KPARAM_INFO
	.align		4
.L_4827:
        /*0018*/ 	.byte	0x04, 0x17
        /*001a*/ 	.short	(.L_4829 - .L_4828)
.L_4828:
        /*001c*/ 	.word	0x00000000
        /*0020*/ 	.short	0x0006
        /*0022*/ 	.short	0x0028
        /*0024*/ 	.byte	0x00, 0xf0, 0x11, 0x00


	//----- nvinfo : EIATTR_KPARAM_INFO
	.align		4
.L_4829:
        /*0028*/ 	.byte	0x04, 0x17
        /*002a*/ 	.short	(.L_4831 - .L_4830)
.L_4830:
        /*002c*/ 	.word	0x00000000
        /*0030*/ 	.short	0x0005
        /*0032*/ 	.short	0x0020
        /*0034*/ 	.byte	0x00, 0xf0, 0x21, 0x00


	//----- nvinfo : EIATTR_KPARAM_INFO
	.align		4
.L_4831:
        /*0038*/ 	.byte	0x04, 0x17
        /*003a*/ 	.short	(.L_4833 - .L_4832)
.L_4832:
        /*003c*/ 	.word	0x00000000
        /*0040*/ 	.short	0x0004
        /*0042*/ 	.short	0x0018
        /*0044*/ 	.byte	0x00, 0xf0, 0x11, 0x00


	//----- nvinfo : EIATTR_KPARAM_INFO
	.align		4
.L_4833:
        /*0048*/ 	.byte	0x04, 0x17
        /*004a*/ 	.short	(.L_4835 - .L_4834)
.L_4834:
        /*004c*/ 	.word	0x00000000
        /*0050*/ 	.short	0x0003
        /*0052*/ 	.short	0x0014
        /*0054*/ 	.byte	0x00, 0xf0, 0x11, 0x00


	//----- nvinfo : EIATTR_KPARAM_INFO
	.align		4
.L_4835:
        /*0058*/ 	.byte	0x04, 0x17
        /*005a*/ 	.short	(.L_4837 - .L_4836)
.L_4836:
        /*005c*/ 	.word	0x00000000
        /*0060*/ 	.short	0x0002
        /*0062*/ 	.short	0x0010
        /*0064*/ 	.byte	0x00, 0xf0, 0x11, 0x00


	//----- nvinfo : EIATTR_KPARAM_INFO
	.align		4
.L_4837:
        /*0068*/ 	.byte	0x04, 0x17
        /*006a*/ 	.short	(.L_4839 - .L_4838)
.L_4838:
        /*006c*/ 	.word	0x00000000
        /*0070*/ 	.short	0x0001
        /*0072*/ 	.short	0x0008
        /*0074*/ 	.byte	0x00, 0xf0, 0x21, 0x00


	//----- nvinfo : EIATTR_KPARAM_INFO
	.align		4
.L_4839:
        /*0078*/ 	.byte	0x04, 0x17
        /*007a*/ 	.short	(.L_4841 - .L_4840)
.L_4840:
        /*007c*/ 	.word	0x00000000
        /*0080*/ 	.short	0x0000
        /*0082*/ 	.short	0x0000
        /*0084*/ 	.byte	0x00, 0xf0, 0x21, 0x00


	//----- nvinfo : EIATTR_SPARSE_MMA_MASK
	.align		4
.L_4841:
        /*0088*/ 	.byte	0x03, 0x50
        /*008a*/ 	.short	0x0000


	//----- nvinfo : EIATTR_MAXREG_COUNT
	.align		4
        /*008c*/ 	.byte	0x03, 0x1b
        /*008e*/ 	.short	0x00ff


	//----- nvinfo : EIATTR_MERCURY_ISA_VERSION
	.align		4
        /*0090*/ 	.byte	0x03, 0x5f
        /*0092*/ 	.short	0x0101


	//----- nvinfo : EIATTR_EXIT_INSTR_OFFSETS
	.align		4
        /*0094*/ 	.byte	0x04, 0x1c
        /*0096*/ 	.short	(.L_4843 - .L_4842)


	//   ....[0]....
.L_4842:
        /*0098*/ 	.word	0x00000980


	//   ....[1]....
        /*009c*/ 	.word	0x00000a80


	//   ....[2]....
        /*00a0*/ 	.word	0x00000a90


	//   ....[3]....
        /*00a4*/ 	.word	0x00000b60


	//----- nvinfo : EIATTR_CRS_STACK_SIZE
	.align		4
.L_4843:
        /*00a8*/ 	.byte	0x04, 0x1e
        /*00aa*/ 	.short	(.L_4845 - .L_4844)
.L_4844:
        /*00ac*/ 	.word	0x00000000


	//----- nvinfo : EIATTR_CBANK_PARAM_SIZE
	.align		4
.L_4845:
        /*00b0*/ 	.byte	0x03, 0x19
        /*00b2*/ 	.short	0x002d


	//----- nvinfo : EIATTR_PARAM_CBANK
	.align		4
        /*00b4*/ 	.byte	0x04, 0x0a
        /*00b6*/ 	.short	(.L_4847 - .L_4846)
	.align		4
.L_4846:
        /*00b8*/ 	.word	index@(.nv.constant0._ZN43_GLOBAL__N__9ae7fba5_10_SoftMax_cu_9f978f6320softmax_warp_forwardIN3c108BFloat16ES2_fLi0ELb0ELb1EEEvPT0_PKT_iiiPKbib)
        /*00bc*/ 	.short	0x0210
        /*00be*/ 	.short	0x002d


	//----- nvinfo : EIATTR_SW_WAR
	.align		4
.L_4847:
        /*00c0*/ 	.byte	0x04, 0x36
        /*00c2*/ 	.short	(.L_4849 - .L_4848)
.L_4848:
        /*00c4*/ 	.word	0x00000008
.L_4849:


//--------------------- .nv.info._ZN43_GLOBAL__N__9ae7fba5_10_SoftMax_cu_9f978f6320softmax_warp_forwardIN3c104HalfES2_fLi11ELb0ELb1EEEvPT0_PKT_iiiPKbib --------------------------
	.section	.nv.info._ZN43_GLOBAL__N__9ae7fba5_10_SoftMax_cu_9f978f6320softmax_warp_forwardIN3c104HalfES2_fLi11ELb0ELb1EEEvPT0_PKT_iiiPKbib,"",@"SHT_CUDA_INFO"
	.sectionflags	@""
	.align	4


	//----- nvinfo : EIATTR_CUDA_API_VERSION
	.align		4
        /*0000*/ 	.byte	0x04, 0x37
        /*0002*/ 	.short	(.L_4851 - .L_4850)
.L_4850:
        /*0004*/ 	.word	0x00000082


	//----- nvinfo : EIATTR_KPARAM_INFO
	.align		4
.L_4851:
        /*0008*/ 	.byte	0x04, 0x17
        /*000a*/ 	.short	(.L_4853 - .L_4852)
.L_4852:
        /*000c*/ 	.word	0x00000000
        /*0010*/ 	.short	0x0007
        /*0012*/ 	.short	0x002c
        /*0014*/ 	.byte	0x00, 0xf0, 0x05, 0x00


	//----- nvinfo : EIATTR_KPARAM_INFO
	.align		4
.L_4853:
        /*0018*/ 	.byte	0x04, 0x17
        /*001a*/ 	.short	(.L_4855 - .L_4854)
.L_4854:
        /*001c*/ 	.word	0x00000000
        /*0020*/ 	.short	0x0006
        /*0022*/ 	.short	0x0028
        /*0024*/ 	.byte	0x00, 0xf0, 0x11, 0x00


	//----- nvinfo : EIATTR_KPARAM_INFO
	.align		4
.L_4855:
        /*0028*/ 	.byte	0x04, 0x17
        /*002a*/ 	.short	(.L_4857 - .L_4856)
.L_4856:
        /*002c*/ 	.word	0x00000000
        /*0030*/ 	.short	0x0005
        /*0032*/ 	.short	0x0020
        /*0034*/ 	.byte	0x00, 0xf0, 0x21, 0x00


	//----- nvinfo : EIATTR_KPARAM_INFO
	.align		4
.L_4857:
        /*0038*/ 	.byte	0x04, 0x17
        /*003a*/ 	.short	(.L_4859 - .L_4858)
.L_4858:
        /*003c*/ 	.word	0x00000000
        /*0040*/ 	.short	0x0004
        /*0042*/ 	.short	0x0018
        /*0044*/ 	.byte	0x00, 0xf0, 0x11, 0x00


	//----- nvinfo : EIATTR_KPARAM_INFO
	.align		4
.L_4859:
        /*0048*/ 	.byte	0x04, 0x17
        /*004a*/ 	.short	(.L_4861 - .L_4860)
.L_4860:
        /*004c*/ 	.word	0x00000000
        /*0050*/ 	.short	0x0003
        /*0052*/ 	.short	0x0014
        /*0054*/ 	.byte	0x00, 0xf0, 0x11, 0x00


	//----- nvinfo : EIATTR_KPARAM_INFO
	.align		4
.L_4861:
        /*0058*/ 	.byte	0x04, 0x17
        /*005a*/ 	.short	(.L_4863 - .L_4862)
.L_4862:
        /*005c*/ 	.word	0x00000000
        /*0060*/ 	.short	0x0002
        /*0062*/ 	.short	0x0010
        /*0064*/ 	.byte	0x00, 0xf0, 0x11, 0x00


	//----- nvinfo : EIATTR_KPARAM_INFO
	.align		4
.L_4863:
        /*0068*/ 	.byte	0x04, 0x17
        /*006a*/ 	.short	(.L_4865 - .L_4864)
.L_4864:
        /*006c*/ 	.word	0x00000000
        /*0070*/ 	.short	0x0001
        /*0072*/ 	.short	0x0008
        /*0074*/ 	.byte	0x00, 0xf0, 0x21, 0x00


	//----- nvinfo : EIATTR_KPARAM_INFO
	.align		4
.L_4865:
        /*0078*/ 	.byte	0x04, 0x17
        /*007a*/ 	.short	(.L_4867 - .L_4866)
.L_4866:
        /*007c*/ 	.word	0x00000000
        /*0080*/ 	.short	0x0000
        /*0082*/ 	.short	0x0000
        /*0084*/ 	.byte	0x00, 0xf0, 0x21, 0x00


	//----- nvinfo : EIATTR_SPARSE_MMA_MASK
	.align		4
.L_4867:
        /*0088*/ 	.byte	0x03, 0x50
        /*008a*/ 	.short	0x0000


	//----- nvinfo : EIATTR_MAXREG_COUNT
	.align		4
        /*008c*/ 	.byte	0x03, 0x1b
        /*008e*/ 	.short	0x00ff


	//----- nvinfo : EIATTR_MERCURY_ISA_VERSION
	.align		4
        /*0090*/ 	.byte	0x03, 0x5f
        /*0092*/ 	.short	0x0101


	//----- nvinfo : EIATTR_COOP_GROUP_MASK_REGIDS
	.align		4
        /*0094*/ 	.byte	0x04, 0x29
        /*0096*/ 	.short	(.L_4869 - .L_4868)


	//   ....[0]....
.L_4868:
        /*0098*/ 	.word	0xffffffff


	//   ....[1]....
        /*009c*/ 	.word	0xffffffff


	//   ....[2]....
        /*00a0*/ 	.word	0xffffffff


	//   ....[3]....
        /*00a4*/ 	.word	0xffffffff


	//   ....[4]....
        /*00a8*/ 	.word	0xffffffff


	//   ....[5]....
        /*00ac*/ 	.word	0xffffffff


	//   ....[6]....
        /*00b0*/ 	.word	0xffffffff


	//   ....[7]....
        /*00b4*/ 	.word	0xffffffff


	//   ....[8]....
        /*00b8*/ 	.word	0xffffffff


	//   ....[9]....
        /*00bc*/ 	.word	0xffffffff


	//----- nvinfo : EIATTR_COOP_GROUP_INSTR_OFFSETS
	.align		4
.L_4869:
        /*00c0*/ 	.byte	0x04, 0x28
        /*00c2*/ 	.short	(.L_4871 - .L_4870)


	//   ....[0]....
.L_4870:
        /*00c4*/ 	.word	0x00005590


	//   ....[1]....
        /*00c8*/ 	.word	0x000055d0


	//   ....[2]....
        /*00cc*/ 	.word	0x00005610


	//   ....[3]....
        /*00d0*/ 	.word	0x00005650


	//   ....[4]....
        /*00d4*/ 	.word	0x00005690


	//   ....[5]....
        /*00d8*/ 	.word	0x00008200


	//   ....[6]....
        /*00dc*/ 	.word	0x00008230


	//   ....[7]....
        /*00e0*/ 	.word	0x00008260


	//   ....[8]....
        /*00e4*/ 	.word	0x000082a0


	//   ....[9]....
        /*00e8*/ 	.word	0x000082c0


	//----- nvinfo : EIATTR_EXIT_INSTR_OFFSETS
	.align		4
.L_4871:
        /*00ec*/ 	.byte	0x04, 0x1c
        /*00ee*/ 	.short	(.L_4873 - .L_4872)


	//   ....[0]....
.L_4872:
        /*00f0*/ 	.word	0x000082d0


	//   ....[1]....
        /*00f4*/ 	.word	0x00008300


	//   ....[2]....
        /*00f8*/ 	.word	0x00008400


	//   ....[3]....
        /*00fc*/ 	.word	0x00008490


	//   ....[4]....
        /*0100*/ 	.word	0x00008520


	//   ....[5]....
        /*0104*/ 	.word	0x000085b0


	//   ....[6]....
        /*0108*/ 	.word	0x00008640


	//   ....[7]....
        /*010c*/ 	.word	0x000086d0


	//   ....[8]....
        /*0110*/ 	.word	0x00008760


	//   ....[9]....
        /*0114*/ 	.word	0x000087f0


	//   ....[10]....
        /*0118*/ 	.word	0x00008880


	//   ....[11]....
        /*011c*/ 	.word	0x00008910


	//   ....[12]....
        /*0120*/ 	.word	0x000089a0


	//   ....[13]....
        /*0124*/ 	.word	0x00008a30


	//   ....[14]....
        /*0128*/ 	.word	0x00008ac0


	//   ....[15]....
        /*012c*/ 	.word	0x00008b50


	//   ....[16]....
        /*0130*/ 	.word	0x00008be0


	//   ....[17]....
        /*0134*/ 	.word	0x00008c70


	//   ....[18]....
        /*0138*/ 	.word	0x00008d00


	//   ....[19]....
        /*013c*/ 	.word	0x00008d90


	//   ....[20]....
        /*0140*/ 	.word	0x00008e20


	//   ....[21]....
        /*0144*/ 	.word	0x00008eb0


	//   ....[22]....
        /*0148*/ 	.word	0x00008f40


	//   ....[23]....
        /*014c*/ 	.word	0x00008fd0


	//   ....[24]....
        /*0150*/ 	.word	0x00009060


	//   ....[25]....
        /*0154*/ 	.word	0x000090f0


	//   ....[26]....
        /*0158*/ 	.word	0x00009180


	//   ....[27]....
        /*015c*/ 	.word	0x00009210


	//   ....[28]....
        /*0160*/ 	.word	0x000092a0


	//   ....[29]....
        /*0164*/ 	.word	0x00009330


	//   ....[30]....
        /*0168*/ 	.word	0x000093c0


	//   ....[31]....
        /*016c*/ 	.word	0x00009450


	//   ....[32]....
        /*0170*/ 	.word	0x000094e0


	//   ....[33]....
        /*0174*/ 	.word	0x00009570


	//   ....[34]....
        /*0178*/ 	.word	0x00009600


	//   ....[35]....
        /*017c*/ 	.word	0x00009690


	//   ....[36]....
        /*0180*/ 	.word	0x00009720


	//   ....[37]....
        /*0184*/ 	.word	0x000097b0


	//   ....[38]....
        /*0188*/ 	.word	0x00009840


	//   ....[39]....
        /*018c*/ 	.word	0x000098d0


	//   ....[40]....
        /*0190*/ 	.word	0x00009950


	//   ....[41]....
        /*0194*/ 	.word	0x000099d0


	//   ....[42]....
        /*0198*/ 	.word	0x00009a50


	//   ....[43]....
        /*019c*/ 	.word	0x00009ad0


	//   ....[44]....
        /*01a0*/ 	.word	0x00009b50


	//   ....[45]....
        /*01a4*/ 	.word	0x00009bd0


	//   ....[46]....
        /*01a8*/ 	.word	0x00009c50


	//   ....[47]....
        /*01ac*/ 	.word	0x00009cd0


	//   ....[48]....
        /*01b0*/ 	.word	0x00009d50


	//   ....[49]....
        /*01b4*/ 	.word	0x00009dd0


	//   ....[50]....
        /*01b8*/ 	.word	0x00009e50


	//   ....[51]....
        /*01bc*/ 	.word	0x00009ed0


	//   ....[52]....
        /*01c0*/ 	.word	0x00009f50


	//   ....[53]....
        /*01c4*/ 	.word	0x00009fd0


	//   ....[54]....
        /*01c8*/ 	.word	0x0000a050


	//   ....[55]....
        /*01cc*/ 	.word	0x0000a0d0


	//   ....[56]....
        /*01d0*/ 	.word	0x0000a150


	//   ....[57]....
        /*01d4*/ 	.word	0x0000a1d0


	//   ....[58]....
        /*01d8*/ 	.word	0x0000a250


	//   ....[59]....
        /*01dc*/ 	.word	0x0000a2d0


	//   ....[60]....
        /*01e0*/ 	.word	0x0000a350


	//   ....[61]....
        /*01e4*/ 	.word	0x0000a3d0


	//   ....[62]....
        /*01e8*/ 	.word	0x0000a450


	//   ....[63]....
        /*01ec*/ 	.word	0x0000a4d0


	//   ....[64]....
        /*01f0*/ 	.word	0x0000a550


	//   ....[65]....
        /*01f4*/ 	.word	0x0000a5c0


	//----- nvinfo : EIATTR_CRS_STACK_SIZE
	.align		4
.L_4873:
        /*01f8*/ 	.byte	0x04, 0x1e
        /*01fa*/ 	.short	(.L_4875 - .L_4874)
.L_4874:
        /*01fc*/ 	.word	0x00000000


	//----- nvinfo : EIATTR_CBANK_PARAM_SIZE
	.align		4
.L_4875:
        /*0200*/ 	.byte	0x03, 0x19
        /*0202*/ 	.short	0x002d


	//----- nvinfo : EIATTR_PARAM_CBANK
	.align		4
        /*0204*/ 	.byte	0x04, 0x0a
        /*0206*/ 	.short	(.L_4877 - .L_4876)
	.align		4
.L_4876:
        /*0208*/ 	.word	index@(.nv.constant0._ZN43_GLOBAL__N__9ae7fba5_10_SoftMax_cu_9f978f6320softmax_warp_forwardIN3c104HalfES2_fLi11ELb0ELb1EEEvPT0_PKT_iiiPKbib)
        /*020c*/ 	.short	0x0210
        /*020e*/ 	.short	0x002d


	//----- nvinfo : EIATTR_SW_WAR
	.align		4
.L_4877:
        /*0210*/ 	.byte	0x04, 0x36
        /*0212*/ 	.short	(.L_4879 - .L_4878)
.L_4878:
        /*0214*/ 	.word	0x00000008
.L_4879:


//--------------------- .nv.info._ZN43_GLOBAL__N__9ae7fba5_10_SoftMax_cu_9f978f6320softmax_warp_forwardIN3c104HalfES2_fLi10ELb0ELb1EEEvPT0_PKT_iiiPKbib --------------------------
	.section	.nv.info._ZN43_GLOBAL__N__9ae7fba5_10_SoftMax_cu_9f978f6320softmax_warp_forwardIN3c104HalfES2_fLi10ELb0ELb1EEEvPT0_PKT_iiiPKbib,"",@"SHT_CUDA_INFO"
	.sectionflags	@""
	.align	4


	//----- nvinfo : EIATTR_CUDA_API_VERSION
	.align		4
        /*0000*/ 	.byte	0x04, 0x37
        /*0002*/ 	.short	(.L_4881 - .L_4880)
.L_4880:
        /*0004*/ 	.word	0x00000082


	//----- nvinfo : EIATTR_KPARAM_INFO
	.align		4
.L_4881:
        /*0008*/ 	.byte	0x04, 0x17
        /*000a*/ 	.short	(.L_4883 - .L_4882)
.L_4882:
        /*000c*/ 	.word	0x00000000
        /*0010*/ 	.short	0x0007
        /*0012*/ 	.short	0x002c
        /*0014*/ 	.byte	0x00, 0xf0, 0x05, 0x00


	//----- nvinfo : EIATTR_KPARAM_INFO
	.align		4
.L_4883:
        /*0018*/ 	.byte	0x04, 0x17
        /*001a*/ 	.short	(.L_4885 - .L_4884)
.L_4884:
        /*001c*/ 	.word	0x00000000
        /*0020*/ 	.short	0x0006
        /*0022*/ 	.short	0x0028
        /*0024*/ 	.byte	0x00, 0xf0, 0x11, 0x00


	//----- nvinfo : EIATTR_KPARAM_INFO
	.align		4
.L_4885:
        /*0028*/ 	.byte	0x04, 0x17
        /*002a*/ 	.short	(.L_4887 - .L_4886)
.L_4886:
        /*002c*/ 	.word	0x00000000
        /*0030*/ 	.short	0x0005
        /*0032*/ 	.short	0x0020
        /*0034*/ 	.byte	0x00, 0xf0, 0x21, 0x00


	//----- nvinfo : EIATTR_KPARAM_INFO
	.align		4
.L_4887:
        /*0038*/ 	.byte	0x04, 0x17
        /*003a*/ 	.short	(.L_4889 - .L_4888)
.L_4888:
        /*003c*/ 	.word	0x00000000
        /*0040*/ 	.short	0x0004
        /*0042*/ 	.short	0x0018
        /*0044*/ 	.byte	0x00, 0xf0, 0x11, 0x00


	//----- nvinfo : EIATTR_KPARAM_INFO
	.align		4
.L_4889:
        /*0048*/ 	.byte	0x04, 0x17
        /*004a*/ 	.short	(.L_4891 - .L_4890)
.L_4890:
        /*004c*/ 	.word	0x00000000
        /*0050*/ 	.short	0x0003
        /*0052*/ 	.short	0x0014
        /*0054*/ 	.byte	0x00, 0xf0, 0x11, 0x00


	//----- nvinfo : EIATTR_KPARAM_INFO
	.align		4
.L_4891:
        /*0058*/ 	.byte	0x04, 0x17
        /*005a*/ 	.short	(.L_4893 - .L_4892)
.L_4892:
        /*005c*/ 	.word	0x00000000
        /*0060*/ 	.short	0x0002
        /*0062*/ 	.short	0x0010
        /*0064*/ 	.byte	0x00, 0xf0, 0x11, 0x00


	//----- nvinfo : EIATTR_KPARAM_INFO
	.align		4
.L_4893:
        /*0068*/ 	.byte	0x04, 0x17
        /*006a*/ 	.short	(.L_4895 - .L_4894)
.L_4894:
        /*006c*/ 	.word	0x00000000
        /*0070*/ 	.short	0x0001
        /*0072*/ 	.short	0x0008
        /*0074*/ 	.byte	0x00, 0xf0, 0x21, 0x00


	//----- nvinfo : EIATTR_KPARAM_INFO
	.align		4
.L_4895:
        /*0078*/ 	.byte	0x04, 0x17
        /*007a*/ 	.short	(.L_4897 - .L_4896)
.L_4896:
        /*007c*/ 	.word	0x00000000
        /*0080*/ 	.short	0x0000
        /*0082*/ 	.short	0x0000
        /*0084*/ 	.byte	0x00, 0xf0, 0x21, 0x00


	//----- nvinfo : EIATTR_SPARSE_MMA_MASK
	.align		4
.L_4897:
        /*0088*/ 	.byte	0x03, 0x50
        /*008a*/ 	.short	0x0000


	//----- nvinfo : EIATTR_MAXREG_COUNT
	.align		4
        /*008c*/ 	.byte	0x03, 0x1b
        /*008e*/ 	.short	0x00ff


	//----- nvinfo : EIATTR_MERCURY_ISA_VERSION
	.align		4
        /*0090*/ 	.byte	0x03, 0x5f
        /*0092*/ 	.short	0x0101


	//----- nvinfo : EIATTR_COOP_GROUP_MASK_REGIDS
	.align		4
        /*0094*/ 	.byte	0x04, 0x29
        /*0096*/ 	.short	(.L_4899 - .L_4898)


	//   ....[0]....
.L_4898:
        /*0098*/ 	.word	0xffffffff


	//   ....[1]....
        /*009c*/ 	.word	0xffffffff


	//   ....[2]....
        /*00a0*/ 	.word	0xffffffff


	//   ....[3]....
        /*00a4*/ 	.word	0xffffffff


	//   ....[4]....
        /*00a8*/ 	.word	0xffffffff


	//   ....[5]....
        /*00ac*/ 	.word	0xffffffff


	//   ....[6]....
        /*00b0*/ 	.word	0xffffffff


	//   ....[7]....
        /*00b4*/ 	.word	0xffffffff


	//   ....[8]....
        /*00b8*/ 	.word	0xffffffff


	//   ....[9]....
        /*00bc*/ 	.word	0xffffffff


	//----- nvinfo : EIATTR_COOP_GROUP_INSTR_OFFSETS
	.align		4
.L_4899:
        /*00c0*/ 	.byte	0x04, 0x28
        /*00c2*/ 	.short	(.L_4901 - .L_4900)


	//   ....[0]....
.L_4900:
        /*00c4*/ 	.word	0x00002a60


	//   ....[1]....
        /*00c8*/ 	.word	0x00002aa0


	//   ....[2]....
        /*00cc*/ 	.word	0x00002ad0


	//   ....[3]....
        /*00d0*/ 	.word	0x00002b10


	//   ....[4]....
        /*00d4*/ 	.word	0x00002b50


	//   ....[5]....
        /*00d8*/ 	.word	0x000040f0


	//   ....[6]....
        /*00dc*/ 	.word	0x00004120


	//   ....[7]....
        /*00e0*/ 	.word	0x00004140


	//   ....[8]....
        /*00e4*/ 	.word	0x00004170


	//   ....[9]....
        /*00e8*/ 	.word	0x000041b0


	//----- nvinfo : EIATTR_EXIT_INSTR_OFFSETS
	.align		4
.L_4901:
        /*00ec*/ 	.byte	0x04, 0x1c
        /*00ee*/ 	.short	(.L_4903 - .L_4902)


	//   ....[0]....
.L_4902:
        /*00f0*/ 	.word	0x000041d0


	//   ....[1]....
        /*00f4*/ 	.word	0x00004200


	//   ....[2]....
        /*00f8*/ 	.word	0x000042e0


	//   ....[3]....
        /*00fc*/ 	.word	0x00004370


	//   ....[4]....
        /*0100*/ 	.word	0x00004400


	//   ....[5]....
        /*0104*/ 	.word	0x00004490


	//   ....[6]....
        /*0108*/ 	.word	0x00004520


	//   ....[7]....
        /*010c*/ 	.word	0x000045b0


	//   ....[8]....
        /*0110*/ 	.word	0x00004640


	//   ....[9]....
        /*0114*/ 	.word	0x000046d0


	//   ....[10]....
        /*0118*/ 	.word	0x00004760


	//   ....[11]....
        /*011c*/ 	.word	0x000047f0


	//   ....[12]....
        /*0120*/ 	.word	0x00004880


	//   ....[13]....
        /*0124*/ 	.word	0x00004910


	//   ....[14]....
        /*0128*/ 	.word	0x000049a0


	//   ....[15]....
        /*012c*/ 	.word	0x00004a30


	//   ....[16]....
        /*0130*/ 	.word	0x00004ac0


	//   ....[17]....
        /*0134*/ 	.word	0x00004b50


	//   ....[18]....
        /*0138*/ 	.word	0x00004be0


	//   ....[19]....
        /*013c*/ 	.word	0x00004c70


	//   ....[20]....
        /*0140*/ 	.word	0x00004d00


	//   ....[21]....
        /*0144*/ 	.word	0x00004d90


	//   ....[22]....
        /*0148*/ 	.word	0x00004e10


	//   ....[23]....
        /*014c*/ 	.word	0x00004e90


	//   ....[24]....
        /*0150*/ 	.word	0x00004f10


	//   ....[25]....
        /*0154*/ 	.word	0x00004f90


	//   ....[26]....
        /*0158*/ 	.word	0x00005010


	//   ....[27]....
        /*015c*/ 	.word	0x00005090


	//   ....[28]....
        /*0160*/ 	.word	0x00005110


	//   ....[29]....
        /*0164*/ 	.word	0x00005190


	//   ....[30]....
        /*0168*/ 	.word	0x00005210


	//   ....[31]....
        /*016c*/ 	.word	0x00005290


	//   ....[32]....
        /*0170*/ 	.word	0x00005310


	//   ....[33]....
        /*0174*/ 	.word	0x00005380


	//----- nvinfo : EIATTR_CRS_STACK_SIZE
	.align		4
.L_4903:
        /*0178*/ 	.byte	0x04, 0x1e
        /*017a*/ 	.short	(.L_4905 - .L_4904)
.L_4904:
        /*017c*/ 	.word	0x00000000


	//----- nvinfo : EIATTR_CBANK_PARAM_SIZE
	.align		4
.L_4905:
        /*0180*/ 	.byte	0x03, 0x19
        /*0182*/ 	.short	0x002d


	//----- nvinfo : EIATTR_PARAM_CBANK
	.align		4
        /*0184*/ 	.byte	0x04, 0x0a
        /*0186*/ 	.short	(.L_4907 - .L_4906)
	.align		4
.L_4906:
        /*0188*/ 	.word	index@(.nv.constant0._ZN43_GLOBAL__N__9ae7fba5_10_SoftMax_cu_9f978f6320softmax_warp_forwardIN3c104HalfES2_fLi10ELb0ELb1EEEvPT0_PKT_iiiPKbib)
        /*018c*/ 	.short	0x0210
        /*018e*/ 	.short	0x002d


	//----- nvinfo : EIATTR_SW_WAR
	.align		4
.L_4907:
        /*0190*/ 	.byte	0x04, 0x36
        /*0192*/ 	.short	(.L_4909 - .L_4908)
.L_4908:
        /*0194*/ 	.word	0x00000008
.L_4909:


//--------------------- .nv.info._ZN43_GLOBAL__N__9ae7fba5_10_SoftMax_cu_9f978f6320softmax_warp_forwardIN3c104HalfES2_fLi9ELb0ELb1EEEvPT0_PKT_iiiPKbib --------------------------
	.section	.nv.info._ZN43_GLOBAL__N__9ae7fba5_10_SoftMax_cu_9f978f6320softmax_warp_forwardIN3c104HalfES2_fLi9ELb0ELb1EEEvPT0_PKT_iiiPKbib,"",@"SHT_CUDA_INFO"
	.sectionflags	@""
	.align	4


	//----- nvinfo : EIATTR_CUDA_API_VERSION
	.align		4
        /*0000*/ 	.byte	0x04, 0x37
        /*0002*/ 	.short	(.L_4911 - .L_4910)
.L_4910:
        /*0004*/ 	.word	0x00000082


	//----- nvinfo : EIATTR_KPARAM_INFO
	.align		4
.L_4911:
        /*0008*/ 	.byte	0x04, 0x17
        /*000a*/ 	.short	(.L_4913 - .L_4912)
.L_4912:
        /*000c*/ 	.word	0x00000000
        /*0010*/ 	.short	0x0007
        /*0012*/ 	.short	0x002c
        /*0014*/ 	.byte	0x00, 0xf0, 0x05, 0x00


	//----- nvinfo : EIATTR_KPARAM_INFO
	.align		4
.L_4913:
        /*0018*/ 	.byte	0x04, 0x17
        /*001a*/ 	.short	(.L_4915 - .L_4914)
.L_4914:
        /*001c*/ 	.word	0x00000000
        /*0020*/ 	.short	0x0006
        /*0022*/ 	.short	0x0028
        /*0024*/ 	.byte	0x00, 0xf0, 0x11, 0x00


	//----- nvinfo : EIATTR_KPARAM_INFO
	.align		4
.L_4915:
        /*0028*/ 	.byte	0x04, 0x17
        /*002a*/ 	.short	(.L_4917 - .L_4916)
.L_4916:
        /*002c*/ 	.word	0x00000000
        /*0030*/ 	.short	0x0005
        /*0032*/ 	.short	0x0020
        /*0034*/ 	.byte	0x00, 0xf0, 0x21, 0x00


	//----- nvinfo : EIATTR_KPARAM_INFO
	.align		4
.L_4917:
        /*0038*/ 	.byte	0x04, 0x17
        /*003a*/ 	.short	(.L_4919 - .L_4918)
.L_4918:
        /*003c*/ 	.word	0x00000000
        /*0040*/ 	.short	0x0004
        /*0042*/ 	.short	0x0018
        /*0044*/ 	.byte	0x00, 0xf0, 0x11, 0x00


	//----- nvinfo : EIATTR_KPARAM_INFO
	.align		4
.L_4919:
        /*0048*/ 	.byte	0x04, 0x17
        /*004a*/ 	.short	(.L_4921 - .L_4920)
.L_4920:
        /*004c*/ 	.word	0x00000000
        /*0050*/ 	.short	0x0003
        /*0052*/ 	.short	0x0014
        /*0054*/ 	.byte	0x00, 0xf0, 0x11, 0x00


	//----- nvinfo : EIATTR_KPARAM_INFO
	.align		4
.L_4921:
        /*0058*/ 	.byte	0x04, 0x17
        /*005a*/ 	.short	(.L_4923 - .L_4922)
.L_4922:
        /*005c*/ 	.word	0x00000000
        /*0060*/ 	.short	0x0002
        /*0062*/ 	.short	0x0010
        /*0064*/ 	.byte	0x00, 0xf0, 0x11, 0x00


	//----- nvinfo : EIATTR_KPARAM_INFO
	.align		4
.L_4923:
        /*0068*/ 	.byte	0x04, 0x17
        /*006a*/ 	.short	(.L_4925 - .L_4924)
.L_4924:
        /*006c*/ 	.word	0x00000000
        /*0070*/ 	.short	0x0001
        /*0072*/ 	.short	0x0008
        /*0074*/ 	.byte	0x00, 0xf0, 0x21, 0x00


	//----- nvinfo : EIATTR_KPARAM_INFO
	.align		4
.L_4925:
        /*0078*/ 	.byte	0x04, 0x17
        /*007a*/ 	.short	(.L_4927 - .L_4926)
.L_4926:
        /*007c*/ 	.word	0x00000000
        /*0080*/ 	.short	0x0000
        /*0082*/ 	.short	0x0000
        /*0084*/ 	.byte	0x00, 0xf0, 0x21, 0x00


	//----- nvinfo : EIATTR_SPARSE_MMA_MASK
	.align		4
.L_4927:
        /*0088*/ 	.byte	0x03, 0x50
        /*008a*/ 	.short	0x0000


	//----- nvinfo : EIATTR_MAXREG_COUNT
	.align		4
        /*008c*/ 	.byte	0x03, 0x1b
        /*008e*/ 	.short	0x00ff


	//----- nvinfo : EIATTR_MERCURY_ISA_VERSION
	.align		4
        /*0090*/ 	.byte	0x03, 0x5f
        /*0092*/ 	.short	0x0101


	//----- nvinfo : EIATTR_COOP_GROUP_MASK_REGIDS
	.align		4
        /*0094*/ 	.byte	0x04, 0x29
        /*0096*/ 	.short	(.L_4929 - .L_4928)


	//   ....[0]....
.L_4928:
        /*0098*/ 	.word	0xffffffff


	//   ....[1]....
        /*009c*/ 	.word	0xffffffff


	//   ....[2]....
        /*00a0*/ 	.word	0xffffffff


	//   ....[3]....
        /*00a4*/ 	.word	0xffffffff


	//   ....[4]....
        /*00a8*/ 	.word	0xffffffff


	//   ....[5]....
        /*00ac*/ 	.word	0xffffffff


	//   ....[6]....
        /*00b0*/ 	.word	0xffffffff


	//   ....[7]....
        /*00b4*/ 	.word	0xffffffff


	//   ....[8]....
        /*00b8*/ 	.word	0xffffffff


	//   ....[9]....
        /*00bc*/ 	.word	0xffffffff


	//----- nvinfo : EIATTR_COOP_GROUP_INSTR_OFFSETS
	.align		4
.L_4929:
        /*00c0*/ 	.byte	0x04, 0x28
        /*00c2*/ 	.short	(.L_4931 - .L_4930)


	//   ....[0]....
.L_4930:
        /*00c4*/ 	.word	0x00001610


	//   ....[1]....
        /*00c8*/ 	.word	0x00001640


	//   ....[2]....
        /*00cc*/ 	.word	0x00001680


	//   ....[3]....
        /*00d0*/ 	.word	0x000016b0


	//   ....[4]....
        /*00d4*/ 	.word	0x000016e0


	//   ....[5]....
        /*00d8*/ 	.word	0x000021a0


	//   ....[6]....
        /*00dc*/ 	.word	0x000021d0


	//   ....[7]....
        /*00e0*/ 	.word	0x00002200


	//   ....[8]....
        /*00e4*/ 	.word	0x00002240


	//   ....[9]....
        /*00e8*/ 	.word	0x00002270


	//----- nvinfo : EIATTR_EXIT_INSTR_OFFSETS
	.align		4
.L_4931:
        /*00ec*/ 	.byte	0x04, 0x1c
        /*00ee*/ 	.short	(.L_4933 - .L_4932)


	//   ....[0]....
.L_4932:
        /*00f0*/ 	.word	0x00002280


	//   ....[1]....
        /*00f4*/ 	.word	0x000022b0


	//   ....[2]....
        /*00f8*/ 	.word	0x00002390


	//   ....[3]....
        /*00fc*/ 	.word	0x00002420


	//   ....[4]....
        /*0100*/ 	.word	0x000024b0


	//   ....[5]....
        /*0104*/ 	.word	0x00002540


	//   ....[6]....
        /*0108*/ 	.word	0x000025d0


	//   ....[7]....
        /*010c*/ 	.word	0x00002660


	//   ....[8]....
        /*0110*/ 	.word	0x000026f0


	//   ....[9]....
        /*0114*/ 	.word	0x00002780


	//   ....[10]....
        /*0118*/ 	.word	0x00002810


	//   ....[11]....
        /*011c*/ 	.word	0x00002890


	//   ....[12]....
        /*0120*/ 	.word	0x00002910


	//   ....[13]....
        /*0124*/ 	.word	0x00002990


	//   ....[14]....
        /*0128*/ 	.word	0x00002a10


	//   ....[15]....
        /*012c*/ 	.word	0x00002a90


	//   ....[16]....
        /*0130*/ 	.word	0x00002b10


	//   ....[17]....
        /*0134*/ 	.word	0x00002b80


	//----- nvinfo : EIATTR_CRS_STACK_SIZE
	.align		4
.L_4933:
        /*0138*/ 	.byte	0x04, 0x1e
        /*013a*/ 	.short	(.L_4935 - .L_4934)
.L_4934:
        /*013c*/ 	.word	0x00000000


	//----- nvinfo : EIATTR_CBANK_PARAM_SIZE
	.align		4
.L_4935:
        /*0140*/ 	.byte	0x03, 0x19
        /*0142*/ 	.short	0x002d


	//----- nvinfo : EIATTR_PARAM_CBANK
	.align		4
        /*0144*/ 	.byte	0x04, 0x0a
        /*0146*/ 	.short	(.L_4937 - .L_4936)
	.align		4
.L_4936:
        /*0148*/ 	.word	index@(.nv.constant0._ZN43_GLOBAL__N__9ae7fba5_10_SoftMax_cu_9f978f6320softmax_warp_forwardIN3c104HalfES2_fLi9ELb0ELb1EEEvPT0_PKT_iiiPKbib)
        /*014c*/ 	.short	0x0210
        /*014e*/ 	.short	0x002d


	//----- nvinfo : EIATTR_SW_WAR
	.align		4
.L_4937:
        /*0150*/ 	.byte	0x04, 0x36
        /*0152*/ 	.short	(.L_4939 - .L_4938)
.L_4938:
        /*0154*/ 	.word	0x00000008
.L_4939:


//--------------------- .nv.info._ZN43_GLOBAL__N__9ae7fba5_10_SoftMax_cu_9f978f6320softmax_warp_forwardIN3c104HalfES2_fLi8ELb0ELb1EEEvPT0_PKT_iiiPKbib --------------------------
	.section	.nv.info._ZN43_GLOBAL__N__9ae7fba5_10_SoftMax_cu_9f978f6320softmax_warp_forwardIN3c104HalfES2_fLi8ELb0ELb1EEEvPT0_PKT_iiiPKbib,"",@"SHT_CUDA_INFO"
	.sectionflags	@""
	.align	4


	//----- nvinfo : EIATTR_CUDA_API_VERSION
	.align		4
        /*0000*/ 	.byte	0x04, 0x37
        /*0002*/ 	.short	(.L_4941 - .L_4940)
.L_4940:
        /*0004*/ 	.word	0x00000082


	//----- nvinfo : EIATTR_KPARAM_INFO
	.align		4
.L_4941:
        /*0008*/ 	.byte	0x04, 0x17
        /*000a*/ 	.short	(.L_4943 - .L_4942)
.L_4942:
        /*000c*/ 	.word	0x00000000
        /*0010*/ 	.short	0x0007
        /*0012*/ 	.short	0x002c
        /*0014*/ 	.byte	0x00, 0xf0, 0x05, 0x00


	//----- nvinfo : EIATTR_KPARAM_INFO
	.align		4
.L_4943:
        /*0018*/ 	.byte	0x04, 0x17
        /*001a*/ 	.short	(.L_4945 - .L_4944)
.L_4944:
        /*001c*/ 	.word	0x00000000
        /*0020*/ 	.short	0x0006
        /*0022*/ 	.short	0x0028
        /*0024*/ 	.byte	0x00, 0xf0, 0x11, 0x00


	//----- nvinfo : EIATTR_KPARAM_INFO
	.align		4
.L_4945:
        /*0028*/ 	.byte	0x04, 0x17
        /*002a*/ 	.short	(.L_4947 - .L_4946)
.L_4946:
        /*002c*/ 	.word	0x00000000
        /*0030*/ 	.short	0x0005
        /*0032*/ 	.short	0x0020
        /*0034*/ 	.byte	0x00, 0xf0, 0x21, 0x00


	//----- nvinfo : EIATTR_KPARAM_INFO
	.align		4
.L_4947:
        /*0038*/ 	.byte	0x04, 0x17
        /*003a*/ 	.short	(.L_4949 - .L_4948)
.L_4948:
        /*003c*/ 	.word	0x00000000
        /*0040*/ 	.short	0x0004
        /*0042*/ 	.short	0x0018
        /*0044*/ 	.byte	0x00, 0xf0, 0x11, 0x00


	//----- nvinfo : EIATTR_KPARAM_INFO
	.align		4
.L_4949:
        /*0048*/ 	.byte	0x04, 0x17
        /*004a*/ 	.short	(.L_4951 - .L_4950)
.L_4950:
        /*004c*/ 	.word	0x00000000
        /*0050*/ 	.short	0x0003
        /*0052*/ 	.short	0x0014
        /*0054*/ 	.byte	0x00, 0xf0, 0x11, 0x00


	//----- nvinfo : EIATTR_KPARAM_INFO
	.align		4
.L_4951:
        /*0058*/ 	.byte	0x04, 0x17
        /*005a*/ 	.short	(.L_4953 - .L_4952)
.L_4952:
        /*005c*/ 	.word	0x00000000
        /*0060*/ 	.short	0x0002
        /*0062*/ 	.short	0x0010
        /*0064*/ 	.byte	0x00, 0xf0, 0x11, 0x00


	//----- nvinfo : EIATTR_KPARAM_INFO
	.align		4
.L_4953:
        /*0068*/ 	.byte	0x04, 0x17
        /*006a*/ 	.short	(.L_4955 - .L_4954)
.L_4954:
        /*006c*/ 	.word	0x00000000
        /*0070*/ 	.short	0x0001
        /*0072*/ 	.short	0x0008
        /*0074*/ 	.byte	0x00, 0xf0, 0x21, 0x00


	//----- nvinfo : EIATTR_KPARAM_INFO
	.align		4
.L_4955:
        /*0078*/ 	.byte	0x04, 0x17
        /*007a*/ 	.short	(.L_4957 - .L_4956)
.L_4956:
        /*007c*/ 	.word	0x00000000
        /*0080*/ 	.short	0x0000
        /*0082*/ 	.short	0x0000
        /*0084*/ 	.byte	0x00, 0xf0, 0x21, 0x00


	//----- nvinfo : EIATTR_SPARSE_MMA_MASK
	.align		4
.L_4957:
        /*0088*/ 	.byte	0x03, 0x50
        /*008a*/ 	.short	0x0000


	//----- nvinfo : EIATTR_MAXREG_COUNT
	.align		4
        /*008c*/ 	.byte	0x03, 0x1b
        /*008e*/ 	.short	0x00ff


	//----- nvinfo : EIATTR_MERCURY_ISA_VERSION
	.align		4
        /*0090*/ 	.byte	0x03, 0x5f
        /*0092*/ 	.short	0x0101


	//----- nvinfo : EIATTR_COOP_GROUP_MASK_REGIDS
	.align		4
        /*0094*/ 	.byte	0x04, 0x29
        /*0096*/ 	.short	(.L_4959 - .L_4958)


	//   ....[0]....
.L_4958:
        /*0098*/ 	.word	0xffffffff


	//   ....[1]....
        /*009c*/ 	.word	0xffffffff


	//   ....[2]....
        /*00a0*/ 	.word	0xffffffff


	//   ....[3]....
        /*00a4*/ 	.word	0xffffffff


	//   ....[4]....
        /*00a8*/ 	.word	0xffffffff


	//   ....[5]....
        /*00ac*/ 	.word	0xffffffff


	//   ....[6]....
        /*00b0*/ 	.word	0xffffffff


	//   ....[7]....
        /*00b4*/ 	.word	0xffffffff


	//   ....[8]....
        /*00b8*/ 	.word	0xffffffff


	//   ....[9]....
        /*00bc*/ 	.word	0xffffffff


	//----- nvinfo : EIATTR_COOP_GROUP_INSTR_OFFSETS
	.align		4
.L_4959:
        /*00c0*/ 	.byte	0x04, 0x28
        /*00c2*/ 	.short	(.L_4961 - .L_4960)


	//   ....[0]....
.L_4960:
        /*00c4*/ 	.word	0x00000bd0


	//   ....[1]....
        /*00c8*/ 	.word	0x00000c10


	//   ....[2]....
        /*00cc*/ 	.word	0x00000c40


	//   ....[3]....
        /*00d0*/ 	.word	0x00000c90


	//   ....[4]....
        /*00d4*/ 	.word	0x00000cd0


	//   ....[5]....
        /*00d8*/ 	.word	0x000011e0


	//   ....[6]....
        /*00dc*/ 	.word	0x00001210


	//   ....[7]....
        /*00e0*/ 	.word	0x00001230


	//   ....[8]....
        /*00e4*/ 	.word	0x00001250


	//   ....[9]....
        /*00e8*/ 	.word	0x00001270


	//----- nvinfo : EIATTR_EXIT_INSTR_OFFSETS
	.align		4
.L_4961:
        /*00ec*/ 	.byte	0x04, 0x1c
        /*00ee*/ 	.short	(.L_4963 - .L_4962)


	//   ....[0]....
.L_4962:
        /*00f0*/ 	.word	0x00001280


	//   ....[1]....
        /*00f4*/ 	.word	0x000012b0


	//   ....[2]....
        /*00f8*/ 	.word	0x00001390


	//   ....[3]....
        /*00fc*/ 	.word	0x00001420


	//   ....[4]....
        /*0100*/ 	.word	0x000014b0


	//   ....[5]....
        /*0104*/ 	.word	0x00001540


	//   ....[6]....
        /*0108*/ 	.word	0x000015d0


	//   ....[7]....
        /*010c*/ 	.word	0x00001650


	//   ....[8]....
        /*0110*/ 	.word	0x000016d0


	//   ....[9]....
        /*0114*/ 	.word	0x00001740


	//----- nvinfo : EIATTR_CRS_STACK_SIZE
	.align		4
.L_4963:
        /*0118*/ 	.byte	0x04, 0x1e
        /*011a*/ 	.short	(.L_4965 - .L_4964)
.L_4964:
        /*011c*/ 	.word	0x00000000


	//----- nvinfo : EIATTR_CBANK_PARAM_SIZE
	.align		4
.L_4965:
        /*0120*/ 	.byte	0x03, 0x19
        /*0122*/ 	.short	0x002d


	//----- nvinfo : EIATTR_PARAM_CBANK
	.align		4
        /*0124*/ 	.byte	0x04, 0x0a
        /*0126*/ 	.short	(.L_4967 - .L_4966)
	.align		4
.L_4966:
        /*0128*/ 	.word	index@(.nv.constant0._ZN43_GLOBAL__N__9ae7fba5_10_SoftMax_cu_9f978f6320softmax_warp_forwardIN3c104HalfES2_fLi8ELb0ELb1EEEvPT0_PKT_iiiPKbib)
        /*012c*/ 	.short	0x0210
        /*012e*/ 	.short	0x002d


	//----- nvinfo : EIATTR_SW_WAR
	.align		4
.L_4967:
        /*0130*/ 	.byte	0x04, 0x36
        /*0132*/ 	.short	(.L_4969 - .L_4968)
.L_4968:
        /*0134*/ 	.word	0x00000008
.L_4969:


//--------------------- .nv.info._ZN43_GLOBAL__N__9ae7fba5_10_SoftMax_cu_9f978f6320softmax_warp_forwardIN3c104HalfES2_fLi7ELb0ELb1EEEvPT0_PKT_iiiPKbib --------------------------
	.section	.nv.info._ZN43_GLOBAL__N__9ae7fba5_10_SoftMax_cu_9f978f6320softmax_warp_forwardIN3c104HalfES2_fLi7ELb0ELb1EEEvPT0_PKT_iiiPKbib,"",@"SHT_CUDA_INFO"
	.sectionflags	@""
	.align	4


	//----- nvinfo : EIATTR_CUDA_API_VERSION
	.align		4
        /*0000*/ 	.byte	0x04, 0x37
        /*0002*/ 	.short	(.L_4971 - .L_4970)
.L_4970:
        /*0004*/ 	.word	0x00000082


	//----- nvinfo : EIATTR_KPARAM_INFO
	.align		4
.L_4971:
        /*0008*/ 	.byte	0x04, 0x17
        /*000a*/ 	.short	(.L_4973 - .L_4972)
.L_4972:
        /*000c*/ 	.word	0x00000000
        /*0010*/ 	.short	0x0007
        /*0012*/ 	.short	0x002c
        /*0014*/ 	.byte	0x00, 0xf0, 0x05, 0x00


	//----- nvinfo : EIATTR_KPARAM_INFO
	.align		4
.L_4973:
        /*0018*/ 	.byte	0x04, 0x17
        /*001a*/ 	.short	(.L_4975 - .L_4974)
.L_4974:
        /*001c*/ 	.word	0x00000000
        /*0020*/ 	.short	0x0006
        /*0022*/ 	.short	0x0028
        /*0024*/ 	.byte	0x00, 0xf0, 0x11, 0x00


	//----- nvinfo : EIATTR_KPARAM_INFO
	.align		4
.L_4975:
        /*0028*/ 	.byte	0x04, 0x17
        /*002a*/ 	.short	(.L_4977 - .L_4976)
.L_4976:
        /*002c*/ 	.word	0x00000000
        /*0030*/ 	.short	0x0005
        /*0032*/ 	.short	0x0020
        /*0034*/ 	.byte	0x00, 0xf0, 0x21, 0x00


	//----- nvinfo : EIATTR_KPARAM_INFO
	.align		4
.L_4977:
        /*0038*/ 	.byte	0x04, 0x17
        /*003a*/ 	.short	(.L_4979 - .L_4978)
.L_4978:
        /*003c*/ 	.word	0x00000000
        /*0040*/ 	.short	0x0004
        /*0042*/ 	.short	0x0018
        /*0044*/ 	.byte	0x00, 0xf0, 0x11, 0x00


	//----- nvinfo : EIATTR_KPARAM_INFO
	.align		4
.L_4979:
        /*0048*/ 	.byte	0x04, 0x17
        /*004a*/ 	.short	(.L_4981 - .L_4980)
.L_4980:
        /*004c*/ 	.word	0x00000000
        /*0050*/ 	.short	0x0003
        /*0052*/ 	.short	0x0014
        /*0054*/ 	.byte	0x00, 0xf0, 0x11, 0x00


	//----- nvinfo : EIATTR_KPARAM_INFO
	.align		4
.L_4981:
        /*0058*/ 	.byte	0x04, 0x17
        /*005a*/ 	.short	(.L_4983 - .L_4982)
.L_4982:
        /*005c*/ 	.word	0x00000000
        /*0060*/ 	.short	0x0002
        /*0062*/ 	.short	0x0010
        /*0064*/ 	.byte	0x00, 0xf0, 0x11, 0x00


	//----- nvinfo : EIATTR_KPARAM_INFO
	.align		4
.L_4983:
        /*0068*/ 	.byte	0x04, 0x17
        /*006a*/ 	.short	(.L_4985 - .L_4984)
.L_4984:
        /*006c*/ 	.word	0x00000000
        /*0070*/ 	.short	0x0001
        /*0072*/ 	.short	0x0008
        /*0074*/ 	.byte	0x00, 0xf0, 0x21, 0x00


	//----- nvinfo : EIATTR_KPARAM_INFO
	.align		4
.L_4985:
        /*0078*/ 	.byte	0x04, 0x17
        /*007a*/ 	.short	(.L_4987 - .L_4986)
.L_4986:
        /*007c*/ 	.word	0x00000000
        /*0080*/ 	.short	0x0000
        /*0082*/ 	.short	0x0000
        /*0084*/ 	.byte	0x00, 0xf0, 0x21, 0x00


	//----- nvinfo : EIATTR_SPARSE_MMA_MASK
	.align		4
.L_4987:
        /*0088*/ 	.byte	0x03, 0x50
        /*008a*/ 	.short	0x0000


	//----- nvinfo : EIATTR_MAXREG_COUNT
	.align		4
        /*008c*/ 	.byte	0x03, 0x1b
        /*008e*/ 	.short	0x00ff


	//----- nvinfo : EIATTR_MERCURY_ISA_VERSION
	.align		4
        /*0090*/ 	.byte	0x03, 0x5f
        /*0092*/ 	.short	0x0101


	//----- nvinfo : EIATTR_COOP_GROUP_MASK_REGIDS
	.align		4
        /*0094*/ 	.byte	0x04, 0x29
        /*0096*/ 	.short	(.L_4989 - .L_4988)


	//   ....[0]....
.L_4988:
        /*0098*/ 	.word	0xffffffff


	//   ....[1]....
        /*009c*/ 	.word	0xffffffff


	//   ....[2]....
        /*00a0*/ 	.word	0xffffffff


	//   ....[3]....
        /*00a4*/ 	.word	0xffffffff


	//   ....[4]....
        /*00a8*/ 	.word	0xffffffff


	//   ....[5]....
        /*00ac*/ 	.word	0xffffffff


	//   ....[6]....
        /*00b0*/ 	.word	0xffffffff


	//   ....[7]....
        /*00b4*/ 	.word	0xffffffff


	//   ....[8]....
        /*00b8*/ 	.word	0xffffffff


	//   ....[9]....
        /*00bc*/ 	.word	0xffffffff


	//   ....[10]....
        /*00c0*/ 	.word	0xffffffff


	//   ....[11]....
        /*00c4*/ 	.word	0xffffffff


	//   ....[12]....
        /*00c8*/ 	.word	0xffffffff


	//   ....[13]....
        /*00cc*/ 	.word	0xffffffff


	//   ....[14]....
        /*00d0*/ 	.word	0xffffffff


	//   ....[15]....
        /*00d4*/ 	.word	0xffffffff


	//   ....[16]....
        /*00d8*/ 	.word	0xffffffff


	//   ....[17]....
        /*00dc*/ 	.word	0xffffffff


	//   ....[18]....
        /*00e0*/ 	.word	0xffffffff


	//   ....[19]....
        /*00e4*/ 	.word	0xffffffff


	//----- nvinfo : EIATTR_COOP_GROUP_INSTR_OFFSETS
	.align		4
.L_4989:
        /*00e8*/ 	.byte	0x04, 0x28
        /*00ea*/ 	.short	(.L_4991 - .L_4990)


	//   ....[0]....
.L_4990:
        /*00ec*/ 	.word	0x00001200


	//   ....[1]....
        /*00f0*/ 	.word	0x00001230


	//   ....[2]....
        /*00f4*/ 	.word	0x00001270


	//   ....[3]....
        /*00f8*/ 	.word	0x000012a0


	//   ....[4]....
        /*00fc*/ 	.word	0x000012e0


	//   ....[5]....
        /*0100*/ 	.word	0x00001300


	//   ....[6]....
        /*0104*/ 	.word	0x00001340


	//   ....[7]....
        /*0108*/ 	.word	0x00001380


	//   ....[8]....
        /*010c*/ 	.word	0x00001390


	//   ....[9]....
        /*0110*/ 	.word	0x000013e0


	//   ....[10]....
        /*0114*/ 	.word	0x00001e80


	//   ....[11]....
        /*0118*/ 	.word	0x00001ea0


	//   ....[12]....
        /*011c*/ 	.word	0x00001ed0


	//   ....[13]....
        /*0120*/ 	.word	0x00001ee0


	//   ....[14]....
        /*0124*/ 	.word	0x00001f20


	//   ....[15]....
        /*0128*/ 	.word	0x00001f30


	//   ....[16]....
        /*012c*/ 	.word	0x00001f60


	//   ....[17]....
        /*0130*/ 	.word	0x00001f80


	//   ....[18]....
        /*0134*/ 	.word	0x00001fe0


	//   ....[19]....
        /*0138*/ 	.word	0x00001ff0


	//----- nvinfo : EIATTR_EXIT_INSTR_OFFSETS
	.align		4
.L_4991:
        /*013c*/ 	.byte	0x04, 0x1c
        /*013e*/ 	.short	(.L_4993 - .L_4992)


	//   ....[0]....
.L_4992:
        /*0140*/ 	.word	0x00002000


	//   ....[1]....
        /*0144*/ 	.word	0x00002350


	//   ....[2]....
        /*0148*/ 	.word	0x00002360


	//   ....[3]....
        /*014c*/ 	.word	0x00002480


	//   ....[4]....
        /*0150*/ 	.word	0x00002500


	//   ....[5]....
        /*0154*/ 	.word	0x00002580


	//   ....[6]....
        /*0158*/ 	.word	0x000025f0


	//----- nvinfo : EIATTR_CRS_STACK_SIZE
	.align		4
.L_4993:
        /*015c*/ 	.byte	0x04, 0x1e
        /*015e*/ 	.short	(.L_4995 - .L_4994)
.L_4994:
        /*0160*/ 	.word	0x00000000


	//----- nvinfo : EIATTR_CBANK_PARAM_SIZE
	.align		4
.L_4995:
        /*0164*/ 	.byte	0x03, 0x19
        /*0166*/ 	.short	0x002d


	//----- nvinfo : EIATTR_PARAM_CBANK
	.align		4
        /*0168*/ 	.byte	0x04, 0x0a
        /*016a*/ 	.short	(.L_4997 - .L_4996)
	.align		4
.L_4996:
        /*016c*/ 	.word	index@(.nv.constant0._ZN43_GLOBAL__N__9ae7fba5_10_SoftMax_cu_9f978f6320softmax_warp_forwardIN3c104HalfES2_fLi7ELb0ELb1EEEvPT0_PKT_iiiPKbib)
        /*0170*/ 	.short	0x0210
        /*0172*/ 	.short	0x002d


	//----- nvinfo : EIATTR_SW_WAR
	.align		4
.L_4997:
        /*0174*/ 	.byte	0x04, 0x36
        /*0176*/ 	.short	(.L_4999 - .L_4998)
.L_4998:
        /*0178*/ 	.word	0x00000008
.L_4999:


//--------------------- .nv.info._ZN43_GLOBAL__N__9ae7fba5_10_SoftMax_cu_9f978f6320softmax_warp_forwardIN3c104HalfES2_fLi6ELb0ELb1EEEvPT0_PKT_iiiPKbib --------------------------
	.section	.nv.info._ZN43_GLOBAL__N__9ae7fba5_10_SoftMax_cu_9f978f6320softmax_warp_forwardIN3c104HalfES2_fLi6ELb0ELb1EEEvPT0_PKT_iiiPKbib,"",@"SHT_CUDA_INFO"
	.sectionflags	@""
	.align	4


	//----- nvinfo : EIATTR_CUDA_API_VERSION
	.align		4
        /*0000*/ 	.byte	0x04, 0x37
        /*0002*/ 	.short	(.L_5001 - .L_5000)
.L_5000:
        /*0004*/ 	.word	0x00000082


	//----- nvinfo : EIATTR_KPARAM_INFO
	.align		4
.L_5001:
        /*0008*/ 	.byte	0x04, 0x17
        /*000a*/ 	.short	(.L_5003 - .L_5002)
.L_5002:
        /*000c*/ 	.word	0x00000000
        /*0010*/ 	.short	0x0007
        /*0012*/ 	.short	0x002c
        /*0014*/ 	.byte	0x00, 0xf0, 0x05, 0x00


	//----- nvinfo : EIATTR_KPARAM_INFO
	.align		4
.L_5003:
        /*0018*/ 	.byte	0x04, 0x17
        /*001a*/ 	.short	(.L_5005 - .L_5004)
.L_5004:
        /*001c*/ 	.word	0x00000000
        /*0020*/ 	.short	0x0006
        /*0022*/ 	.short	0x0028
        /*0024*/ 	.byte	0x00, 0xf0, 0x11, 0x00


	//----- nvinfo : EIATTR_KPARAM_INFO
	.align		4
.L_5005:
        /*0028*/ 	.byte	0x04, 0x17
        /*002a*/ 	.short	(.L_5007 - .L_5006)
.L_5006:
        /*002c*/ 	.word	0x00000000
        /*0030*/ 	.short	0x0005
        /*0032*/ 	.short	0x0020
        /*0034*/ 	.byte	0x00, 0xf0, 0x21, 0x00


	//----- nvinfo : EIATTR_KPARAM_INFO
	.align		4
.L_5007:
        /*0038*/ 	.byte	0x04, 0x17
        /*003a*/ 	.short	(.L_5009 - .L_5008)
.L_5008:
        /*003c*/ 	.word	0x00000000
        /*0040*/ 	.short	0x0004
        /*0042*/ 	.short	0x0018
        /*0044*/ 	.byte	0x00, 0xf0, 0x11, 0x00


	//----- nvinfo : EIATTR_KPARAM_INFO
	.align		4
.L_5009:
        /*0048*/ 	.byte	0x04, 0x17
        /*004a*/ 	.short	(.L_5011 - .L_5010)
.L_5010:
        /*004c*/ 	.word	0x00000000
        /*0050*/ 	.short	0x0003
        /*0052*/ 	.short	0x0014
        /*0054*/ 	.byte	0x00, 0xf0, 0x11, 0x00


	//----- nvinfo : EIATTR_KPARAM_INFO
	.align		4
.L_5011:
        /*0058*/ 	.byte	0x04, 0x17
        /*005a*/ 	.short	(.L_5013 - .L_5012)
.L_5012:
        /*005c*/ 	.word	0x00000000
        /*0060*/ 	.short	0x0002
        /*0062*/ 	.short	0x0010
        /*0064*/ 	.byte	0x00, 0xf0, 0x11, 0x00


	//----- nvinfo : EIATTR_KPARAM_INFO
	.align		4
.L_5013:
        /*0068*/ 	.byte	0x04, 0x17
        /*006a*/ 	.short	(.L_5015 - .L_5014)
.L_5014:
        /*006c*/ 	.word	0x00000000
        /*0070*/ 	.short	0x0001
        /*0072*/ 	.short	0x0008
        /*0074*/ 	.byte	0x00, 0xf0, 0x21, 0x00


	//----- nvinfo : EIATTR_KPARAM_INFO
	.align		4
.L_5015:
        /*0078*/ 	.byte	0x04, 0x17
        /*007a*/ 	.short	(.L_5017 - .L_5016)
.L_5016:
        /*007c*/ 	.word	0x00000000
        /*0080*/ 	.short	0x0000
        /*0082*/ 	.short	0x0000
        /*0084*/ 	.byte	0x00, 0xf0, 0x21, 0x00


	//----- nvinfo : EIATTR_SPARSE_MMA_MASK
	.align		4
.L_5017:
        /*0088*/ 	.byte	0x03, 0x50
        /*008a*/ 	.short	0x0000


	//----- nvinfo : EIATTR_MAXREG_COUNT
	.align		4
        /*008c*/ 	.byte	0x03, 0x1b
        /*008e*/ 	.short	0x00ff


	//----- nvinfo : EIATTR_MERCURY_ISA_VERSION
	.align		4
        /*0090*/ 	.byte	0x03, 0x5f
        /*0092*/ 	.short	0x0101


	//----- nvinfo : EIATTR_COOP_GROUP_MASK_REGIDS
	.align		4
        /*0094*/ 	.byte	0x04, 0x29
        /*0096*/ 	.short	(.L_5019 - .L_5018)


	//   ....[0]....
.L_5018:
        /*0098*/ 	.word	0xffffffff


	//   ....[1]....
        /*009c*/ 	.word	0xffffffff


	//   ....[2]....
        /*00a0*/ 	.word	0xffffffff


	//   ....[3]....
        /*00a4*/ 	.word	0xffffffff


	//   ....[4]....
        /*00a8*/ 	.word	0xffffffff


	//   ....[5]....
        /*00ac*/ 	.word	0xffffffff


	//   ....[6]....
        /*00b0*/ 	.word	0xffffffff


	//   ....[7]....
        /*00b4*/ 	.word	0xffffffff


	//   ....[8]....
        /*00b8*/ 	.word	0xffffffff


	//   ....[9]....
        /*00bc*/ 	.word	0xffffffff


	//   ....[10]....
        /*00c0*/ 	.word	0xffffffff


	//   ....[11]....
        /*00c4*/ 	.word	0xffffffff


	//   ....[12]....
        /*00c8*/ 	.word	0xffffffff


	//   ....[13]....
        /*00cc*/ 	.word	0xffffffff


	//   ....[14]....
        /*00d0*/ 	.word	0xffffffff


	//   ....[15]....
        /*00d4*/ 	.word	0xffffffff


	//   ....[16]....
        /*00d8*/ 	.word	0xffffffff


	//   ....[17]....
        /*00dc*/ 	.word	0xffffffff


	//   ....[18]....
        /*00e0*/ 	.word	0xffffffff


	//   ....[19]....
        /*00e4*/ 	.word	0xffffffff


	//----- nvinfo : EIATTR_COOP_GROUP_INSTR_OFFSETS
	.align		4
.L_5019:
        /*00e8*/ 	.byte	0x04, 0x28
        /*00ea*/ 	.short	(.L_5021 - .L_5020)


	//   ....[0]....
.L_5020:
        /*00ec*/ 	.word	0x00000ab0


	//   ....[1]....
        /*00f0*/ 	.word	0x00000ad0


	//   ....[2]....
        /*00f4*/ 	.word	0x00000b20


	//   ....[3]....
        /*00f8*/ 	.word	0x00000b30


	//   ....[4]....
        /*00fc*/ 	.word	0x00000b80


	//   ....[5]....
        /*0100*/ 	.word	0x00000b90


	//   ....[6]....
        /*0104*/ 	.word	0x00000be0


	//   ....[7]....
        /*0108*/ 	.word	0x00000bf0


	//   ....[8]....
        /*010c*/ 	.word	0x00000c60


	//   ....[9]....
        /*0110*/ 	.word	0x00000c70


	//   ....[10]....
        /*0114*/ 	.word	0x000011e0


	//   ....[11]....
        /*0118*/ 	.word	0x000011f0


	//   ....[12]....
        /*011c*/ 	.word	0x00001220


	//   ....[13]....
        /*0120*/ 	.word	0x00001230


	//   ....[14]....
        /*0124*/ 	.word	0x00001270


	//   ....[15]....
        /*0128*/ 	.word	0x00001280


	//   ....[16]....
        /*012c*/ 	.word	0x000012d0


	//   ....[17]....
        /*0130*/ 	.word	0x000012f0


	//   ....[18]....
        /*0134*/ 	.word	0x00001330


	//   ....[19]....
        /*0138*/ 	.word	0x00001340


	//----- nvinfo : EIATTR_EXIT_INSTR_OFFSETS
	.align		4
.L_5021:
        /*013c*/ 	.byte	0x04, 0x1c
        /*013e*/ 	.short	(.L_5023 - .L_5022)


	//   ....[0]....
.L_5022:
        /*0140*/ 	.word	0x00001350


	//   ....[1]....
        /*0144*/ 	.word	0x00001520


	//   ....[2]....
        /*0148*/ 	.word	0x00001530


	//   ....[3]....
        /*014c*/ 	.word	0x000015f0


	//   ....[4]....
        /*0150*/ 	.word	0x00001660


	//----- nvinfo : EIATTR_CRS_STACK_SIZE
	.align		4
.L_5023:
        /*0154*/ 	.byte	0x04, 0x1e
        /*0156*/ 	.short	(.L_5025 - .L_5024)
.L_5024:
        /*0158*/ 	.word	0x00000000


	//----- nvinfo : EIATTR_CBANK_PARAM_SIZE
	.align		4
.L_5025:
        /*015c*/ 	.byte	0x03, 0x19
        /*015e*/ 	.short	0x002d


	//----- nvinfo : EIATTR_PARAM_CBANK
	.align		4
        /*0160*/ 	.byte	0x04, 0x0a
        /*0162*/ 	.short	(.L_5027 - .L_5026)
	.align		4
.L_5026:
        /*0164*/ 	.word	index@(.nv.constant0._ZN43_GLOBAL__N__9ae7fba5_10_SoftMax_cu_9f978f6320softmax_warp_forwardIN3c104HalfES2_fLi6ELb0ELb1EEEvPT0_PKT_iiiPKbib)
        /*0168*/ 	.short	0x0210
        /*016a*/ 	.short	0x002d


	//----- nvinfo : EIATTR_SW_WAR
	.align		4
.L_5027:
        /*016c*/ 	.byte	0x04, 0x36
        /*016e*/ 	.short	(.L_5029 - .L_5028)
.L_5028:
        /*0170*/ 	.word	0x00000008
.L_5029:


//--------------------- .nv.info._ZN43_GLOBAL__N__9ae7fba5_10_SoftMax_cu_9f978f6320softmax_warp_forwardIN3c104HalfES2_fLi5ELb0ELb1EEEvPT0_PKT_iiiPKbib --------------------------
	.section	.nv.info._ZN43_GLOBAL__N__9ae7fba5_10_SoftMax_cu_9f978f6320softmax_warp_forwardIN3c104HalfES2_fLi5ELb0ELb1EEEvPT0_PKT_iiiPKbib,"",@"SHT_CUDA_INFO"
	.sectionflags	@""
	.align	4


	//----- nvinfo : EIATTR_CUDA_API_VERSION
	.align		4
        /*0000*/ 	.byte	0x04, 0x37
        /*0002*/ 	.short	(.L_5031 - .L_5030)
.L_5030:
        /*0004*/ 	.word	0x00000082


	//----- nvinfo : EIATTR_KPARAM_INFO
	.align		4
.L_5031:
        /*0008*/ 	.byte	0x04, 0x17
        /*000a*/ 	.short	(.L_5033 - .L_5032)
.L_5032:
        /*000c*/ 	.word	0x00000000
        /*0010*/ 	.short	0x0007
        /*0012*/ 	.short	0x002c
        /*0014*/ 	.byte	0x00, 0xf0, 0x05, 0x00


	//----- nvinfo : EIATTR_KPARAM_INFO
	.align		4
.L_5033:
        /*0018*/ 	.byte	0x04, 0x17
        /*001a*/ 	.short	(.L_5035 - .L_5034)
.L_5034:
        /*001c*/ 	.word	0x00000000
        /*0020*/ 	.short	0x0006
        /*0022*/ 	.short	0x0028
        /*0024*/ 	.byte	0x00, 0xf0, 0x11, 0x00


	//----- nvinfo : EIATTR_KPARAM_INFO
	.align		4
.L_5035:
        /*0028*/ 	.byte	0x04, 0x17
        /*002a*/ 	.short	(.L_5037 - .L_5036)
.L_5036:
        /*002c*/ 	.word	0x00000000
        /*0030*/ 	.short	0x0005
        /*0032*/ 	.short	0x0020
        /*0034*/ 	.byte	0x00, 0xf0, 0x21, 0x00


	//----- nvinfo : EIATTR_KPARAM_INFO
	.align		4
.L_5037:
        /*0038*/ 	.byte	0x04, 0x17
        /*003a*/ 	.short	(.L_5039 - .L_5038)
.L_5038:
        /*003c*/ 	.word	0x00000000
        /*0040*/ 	.short	0x0004
        /*0042*/ 	.short	0x0018
        /*0044*/ 	.byte	0x00, 0xf0, 0x11, 0x00


	//----- nvinfo : EIATTR_KPARAM_INFO
	.align		4
.L_5039:
        /*0048*/ 	.byte	0x04, 0x17
        /*004a*/ 	.short	(.L_5041 - .L_5040)
.L_5040:
        /*004c*/ 	.word	0x00000000
        /*0050*/ 	.short	0x0003
        /*0052*/ 	.short	0x0014
        /*0054*/ 	.byte	0x00, 0xf0, 0x11, 0x00


	//----- nvinfo : EIATTR_KPARAM_INFO
	.align		4
.L_5041:
        /*0058*/ 	.byte	0x04, 0x17
        /*005a*/ 	.short	(.L_5043 - .L_5042)
.L_5042:
        /*005c*/ 	.word	0x00000000
        /*0060*/ 	.short	0x0002
        /*0062*/ 	.short	0x0010
        /*0064*/ 	.byte	0x00, 0xf0, 0x11, 0x00


	//----- nvinfo : EIATTR_KPARAM_INFO
	.align		4
.L_5043:
        /*0068*/ 	.byte	0x04, 0x17
        /*006a*/ 	.short	(.L_5045 - .L_5044)
.L_5044:
        /*006c*/ 	.word	0x00000000
        /*0070*/ 	.short	0x0001
        /*0072*/ 	.short	0x0008
        /*0074*/ 	.byte	0x00, 0xf0, 0x21, 0x00


	//----- nvinfo : EIATTR_KPARAM_INFO
	.align		4
.L_5045:
        /*0078*/ 	.byte	0x04, 0x17
        /*007a*/ 	.short	(.L_5047 - .L_5046)
.L_5046:
        /*007c*/ 	.word	0x00000000
        /*0080*/ 	.short	0x0000
        /*0082*/ 	.short	0x0000
        /*0084*/ 	.byte	0x00, 0xf0, 0x21, 0x00


	//----- nvinfo : EIATTR_SPARSE_MMA_MASK
	.align		4
.L_5047:
        /*0088*/ 	.byte	0x03, 0x50
        /*008a*/ 	.short	0x0000


	//----- nvinfo : EIATTR_MAXREG_COUNT
	.align		4
        /*008c*/ 	.byte	0x03, 0x1b
        /*008e*/ 	.short	0x00ff


	//----- nvinfo : EIATTR_MERCURY_ISA_VERSION
	.align		4
        /*0090*/ 	.byte	0x03, 0x5f
        /*0092*/ 	.short	0x0101


	//----- nvinfo : EIATTR_COOP_GROUP_MASK_REGIDS
	.align		4
        /*0094*/ 	.byte	0x04, 0x29
        /*0096*/ 	.short	(.L_5049 - .L_5048)


	//   ....[0]....
.L_5048:
        /*0098*/ 	.word	0xffffffff


	//   ....[1]....
        /*009c*/ 	.word	0xffffffff


	//   ....[2]....
        /*00a0*/ 	.word	0xffffffff


	//   ....[3]....
        /*00a4*/ 	.word	0xffffffff


	//   ....[4]....
        /*00a8*/ 	.word	0xffffffff


	//   ....[5]....
        /*00ac*/ 	.word	0xffffffff


	//   ....[6]....
        /*00b0*/ 	.word	0xffffffff


	//   ....[7]....
        /*00b4*/ 	.word	0xffffffff


	//   ....[8]....
        /*00b8*/ 	.word	0xffffffff


	//   ....[9]....
        /*00bc*/ 	.word	0xffffffff


	//   ....[10]....
        /*00c0*/ 	.word	0xffffffff


	//   ....[11]....
        /*00c4*/ 	.word	0xffffffff


	//   ....[12]....
        /*00c8*/ 	.word	0xffffffff


	//   ....[13]....
        /*00cc*/ 	.word	0xffffffff


	//   ....[14]....
        /*00d0*/ 	.word	0xffffffff


	//   ....[15]....
        /*00d4*/ 	.word	0xffffffff


	//   ....[16]....
        /*00d8*/ 	.word	0xffffffff


	//   ....[17]....
        /*00dc*/ 	.word	0xffffffff


	//   ....[18]....
        /*00e0*/ 	.word	0xffffffff


	//   ....[19]....
        /*00e4*/ 	.word	0xffffffff


	//----- nvinfo : EIATTR_COOP_GROUP_INSTR_OFFSETS
	.align		4
.L_5049:
        /*00e8*/ 	.byte	0x04, 0x28
        /*00ea*/ 	.short	(.L_5051 - .L_5050)


	//   ....[0]....
.L_5050:
        /*00ec*/ 	.word	0x00000690


	//   ....[1]....
        /*00f0*/ 	.word	0x000006b0


	//   ....[2]....
        /*00f4*/ 	.word	0x00000700


	//   ....[3]....
        /*00f8*/ 	.word	0x00000710


	//   ....[4]....
        /*00fc*/ 	.word	0x00000760


	//   ....[5]....
        /*0100*/ 	.word	0x00000770


	//   ....[6]....
        /*0104*/ 	.word	0x000007c0


	//   ....[7]....
        /*0108*/ 	.word	0x000007d0


	//   ....[8]....
        /*010c*/ 	.word	0x00000820


	//   ....[9]....
        /*0110*/ 	.word	0x00000830


	//   ....[10]....
        /*0114*/ 	.word	0x00000b40


	//   ....[11]....
        /*0118*/ 	.word	0x00000b60


	//   ....[12]....
        /*011c*/ 	.word	0x00000b90


	//   ....[13]....
        /*0120*/ 	.word	0x00000ba0


	//   ....[14]....
        /*0124*/ 	.word	0x00000bd0


	//   ....[15]....
        /*0128*/ 	.word	0x00000be0


	//   ....[16]....
        /*012c*/ 	.word	0x00000c10


	//   ....[17]....
        /*0130*/ 	.word	0x00000c20


	//   ....[18]....
        /*0134*/ 	.word	0x00000c50


	//   ....[19]....
        /*0138*/ 	.word	0x00000c60


	//----- nvinfo : EIATTR_EXIT_INSTR_OFFSETS
	.align		4
.L_5051:
        /*013c*/ 	.byte	0x04, 0x1c
        /*013e*/ 	.short	(.L_5053 - .L_5052)


	//   ....[0]....
.L_5052:
        /*0140*/ 	.word	0x00000c70


	//   ....[1]....
        /*0144*/ 	.word	0x00000d90


	//   ....[2]....
        /*0148*/ 	.word	0x00000da0


	//   ....[3]....
        /*014c*/ 	.word	0x00000e70


	//----- nvinfo : EIATTR_CRS_STACK_SIZE
	.align		4
.L_5053:
        /*0150*/ 	.byte	0x04, 0x1e
        /*0152*/ 	.short	(.L_5055 - .L_5054)
.L_5054:
        /*0154*/ 	.word	0x00000000


	//----- nvinfo : EIATTR_CBANK_PARAM_SIZE
	.align		4
.L_5055:
        /*0158*/ 	.byte	0x03, 0x19
        /*015a*/ 	.short	0x002d


	//----- nvinfo : EIATTR_PARAM_CBANK
	.align		4
        /*015c*/ 	.byte	0x04, 0x0a
        /*015e*/ 	.short	(.L_5057 - .L_5056)
	.align		4
.L_5056:
        /*0160*/ 	.word	index@(.nv.constant0._ZN43_GLOBAL__N__9ae7fba5_10_SoftMax_cu_9f978f6320softmax_warp_forwardIN3c104HalfES2_fLi5ELb0ELb1EEEvPT0_PKT_iiiPKbib)
        /*0164*/ 	.short	0x0210
        /*0166*/ 	.short	0x002d


	//----- nvinfo : EIATTR_SW_WAR
	.align		4
.L_5057:
        /*0168*/ 	.byte	0x04, 0x36
        /*016a*/ 	.short	(.L_5059 - .L_5058)
.L_5058:
        /*016c*/ 	.word	0x00000008
.L_5059:


//--------------------- .nv.info._ZN43_GLOBAL__N__9ae7fba5_10_SoftMax_cu_9f978f6320softmax_warp_forwardIN3c104HalfES2_fLi4ELb0ELb1EEEvPT0_PKT_iiiPKbib --------------------------
	.section	.nv.info._ZN43_GLOBAL__N__9ae7fba5_10_SoftMax_cu_9f978f6320softmax_warp_forwardIN3c104HalfES2_fLi4ELb0ELb1EEEvPT0_PKT_iiiPKbib,"",@"SHT_CUDA_INFO"
	.sectionflags	@""
	.align	4


	//----- nvinfo : EIATTR_CUDA_API_VERSION
	.align		4
        /*0000*/ 	.byte	0x04, 0x37
        /*0002*/ 	.short	(.L_5061 - .L_5060)
.L_5060:
        /*0004*/ 	.word	0x00000082


	//----- nvinfo : EIATTR_KPARAM_INFO
	.align		4
.L_5061:
        /*0008*/ 	.byte	0x04, 0x17
        /*000a*/ 	.short	(.L_5063 - .L_5062)
.L_5062:
        /*000c*/ 	.word	0x00000000
        /*0010*/ 	.short	0x0007
        /*0012*/ 	.short	0x002c
        /*0014*/ 	.byte	0x00, 0xf0, 0x05, 0x00


	//----- nvinfo : EIATTR_KPARAM_INFO
	.align		4
.L_5063:
        /*0018*/ 	.byte	0x04, 0x17
        /*001a*/ 	.short	(.L_5065 - .L_5064)
.L_5064:
        /*001c*/ 	.word	0x00000000
        /*0020*/ 	.short	0x0006
        /*0022*/ 	.short	0x0028
        /*0024*/ 	.byte	0x00, 0xf0, 0x11, 0x00


	//----- nvinfo : EIATTR_KPARAM_INFO
	.align		4
.L_5065:
        /*0028*/ 	.byte	0x04, 0x17
        /*002a*/ 	.short	(.L_5067 - .L_5066)
.L_5066:
        /*002c*/ 	.word	0x00000000
        /*0030*/ 	.short	0x0005
        /*0032*/ 	.short	0x0020
        /*0034*/ 	.byte	0x00, 0xf0, 0x21, 0x00


	//----- nvinfo : EIATTR_KPARAM_INFO
	.align		4
.L_5067:
        /*0038*/ 	.byte	0x04, 0x17
        /*003a*/ 	.short	(.L_5069 - .L_5068)
.L_5068:
        /*003c*/ 	.word	0x00000000
        /*0040*/ 	.short	0x0004
        /*0042*/ 	.short	0x0018
        /*0044*/ 	.byte	0x00, 0xf0, 0x11, 0x00


	//----- nvinfo : EIATTR_KPARAM_INFO
	.align		4
.L_5069:
        /*0048*/ 	.byte	0x04, 0x17
        /*004a*/ 	.short	(.L_5071 - .L_5070)
.L_5070:
        /*004c*/ 	.word	0x00000000
        /*0050*/ 	.short	0x0003
        /*0052*/ 	.short	0x0014
        /*0054*/ 	.byte	0x00, 0xf0, 0x11, 0x00


	//----- nvinfo : EIATTR_KPARAM_INFO
	.align		4
.L_5071:
        /*0058*/ 	.byte	0x04, 0x17
        /*005a*/ 	.short	(.L_5073 - .L_5072)
.L_5072:
        /*005c*/ 	.word	0x00000000
        /*0060*/ 	.short	0x0002
        /*0062*/ 	.short	0x0010
        /*0064*/ 	.byte	0x00, 0xf0, 0x11, 0x00


	//----- nvinfo : EIATTR_KPARAM_INFO
	.align		4
.L_5073:
        /*0068*/ 	.byte	0x04, 0x17
        /*006a*/ 	.short	(.L_5075 - .L_5074)
.L_5074:
        /*006c*/ 	.word	0x00000000
        /*0070*/ 	.short	0x0001
        /*0072*/ 	.short	0x0008
        /*0074*/ 	.byte	0x00, 0xf0, 0x21, 0x00


	//----- nvinfo : EIATTR_KPARAM_INFO
	.align		4
.L_5075:
        /*0078*/ 	.byte	0x04, 0x17
        /*007a*/ 	.short	(.L_5077 - .L_5076)
.L_5076:
        /*007c*/ 	.word	0x00000000
        /*0080*/ 	.short	0x0000
        /*0082*/ 	.short	0x0000
        /*0084*/ 	.byte	0x00, 0xf0, 0x21, 0x00


	//----- nvinfo : EIATTR_SPARSE_MMA_MASK
	.align		4
.L_5077:
        /*0088*/ 	.byte	0x03, 0x50
        /*008a*/ 	.short	0x0000


	//----- nvinfo : EIATTR_MAXREG_COUNT
	.align		4
        /*008c*/ 	.byte	0x03, 0x1b
        /*008e*/ 	.short	0x00ff


	//----- nvinfo : EIATTR_MERCURY_ISA_VERSION
	.align		4
        /*0090*/ 	.byte	0x03, 0x5f
        /*0092*/ 	.short	0x0101


	//----- nvinfo : EIATTR_COOP_GROUP_MASK_REGIDS
	.align		4
        /*0094*/ 	.byte	0x04, 0x29
        /*0096*/ 	.short	(.L_5079 - .L_5078)


	//   ....[0]....
.L_5078:
        /*0098*/ 	.word	0xffffffff


	//   ....[1]....
        /*009c*/ 	.word	0xffffffff


	//   ....[2]....
        /*00a0*/ 	.word	0xffffffff


	//   ....[3]....
        /*00a4*/ 	.word	0xffffffff


	//   ....[4]....
        /*00a8*/ 	.word	0xffffffff


	//   ....[5]....
        /*00ac*/ 	.word	0xffffffff


	//   ....[6]....
        /*00b0*/ 	.word	0xffffffff


	//   ....[7]....
        /*00b4*/ 	.word	0xffffffff


	//   ....[8]....
        /*00b8*/ 	.word	0xffffffff


	//   ....[9]....
        /*00bc*/ 	.word	0xffffffff


	//   ....[10]....
        /*00c0*/ 	.word	0xffffffff


	//   ....[11]....
        /*00c4*/ 	.word	0xffffffff


	//   ....[12]....
        /*00c8*/ 	.word	0xffffffff


	//   ....[13]....
        /*00cc*/ 	.word	0xffffffff


	//   ....[14]....
        /*00d0*/ 	.word	0xffffffff


	//   ....[15]....
        /*00d4*/ 	.word	0xffffffff


	//----- nvinfo : EIATTR_COOP_GROUP_INSTR_OFFSETS
	.align		4
.L_5079:
        /*00d8*/ 	.byte	0x04, 0x28
        /*00da*/ 	.short	(.L_5081 - .L_5080)


	//   ....[0]....
.L_5080:
        /*00dc*/ 	.word	0x00000690


	//   ....[1]....
        /*00e0*/ 	.word	0x000006b0


	//   ....[2]....
        /*00e4*/ 	.word	0x00000700


	//   ....[3]....
        /*00e8*/ 	.word	0x00000710


	//   ....[4]....
        /*00ec*/ 	.word	0x00000760


	//   ....[5]....
        /*00f0*/ 	.word	0x00000770


	//   ....[6]....
        /*00f4*/ 	.word	0x000007c0


	//   ....[7]....
        /*00f8*/ 	.word	0x000007d0


	//   ....[8]....
        /*00fc*/ 	.word	0x00000ae0


	//   ....[9]....
        /*0100*/ 	.word	0x00000b00


	//   ....[10]....
        /*0104*/ 	.word	0x00000b30


	//   ....[11]....
        /*0108*/ 	.word	0x00000b40


	//   ....[12]....
        /*010c*/ 	.word	0x00000b70


	//   ....[13]....
        /*0110*/ 	.word	0x00000b80


	//   ....[14]....
        /*0114*/ 	.word	0x00000bb0


	//   ....[15]....
        /*0118*/ 	.word	0x00000bc0


	//----- nvinfo : EIATTR_EXIT_INSTR_OFFSETS
	.align		4
.L_5081:
        /*011c*/ 	.byte	0x04, 0x1c
        /*011e*/ 	.short	(.L_5083 - .L_5082)


	//   ....[0]....
.L_5082:
        /*0120*/ 	.word	0x00000bd0


	//   ....[1]....
        /*0124*/ 	.word	0x00000cf0


	//   ....[2]....
        /*0128*/ 	.word	0x00000d00


	//   ....[3]....
        /*012c*/ 	.word	0x00000dd0


	//----- nvinfo : EIATTR_CRS_STACK_SIZE
	.align		4
.L_5083:
        /*0130*/ 	.byte	0x04, 0x1e
        /*0132*/ 	.short	(.L_5085 - .L_5084)
.L_5084:
        /*0134*/ 	.word	0x00000000


	//----- nvinfo : EIATTR_CBANK_PARAM_SIZE
	.align		4
.L_5085:
        /*0138*/ 	.byte	0x03, 0x19
        /*013a*/ 	.short	0x002d


	//----- nvinfo : EIATTR_PARAM_CBANK
	.align		4
        /*013c*/ 	.byte	0x04, 0x0a
        /*013e*/ 	.short	(.L_5087 - .L_5086)
	.align		4
.L_5086:
        /*0140*/ 	.word	index@(.nv.constant0._ZN43_GLOBAL__N__9ae7fba5_10_SoftMax_cu_9f978f6320softmax_warp_forwardIN3c104HalfES2_fLi4ELb0ELb1EEEvPT0_PKT_iiiPKbib)
        /*0144*/ 	.short	0x0210
        /*0146*/ 	.short	0x002d


	//----- nvinfo : EIATTR_SW_WAR
	.align		4
.L_5087:
        /*0148*/ 	.byte	0x04, 0x36
        /*014a*/ 	.short	(.L_5089 - .L_5088)
.L_5088:
        /*014c*/ 	.word	0x00000008
.L_5089:


//--------------------- .nv.info._ZN43_GLOBAL__N__9ae7fba5_10_SoftMax_cu_9f978f6320softmax_warp_forwardIN3c104HalfES2_fLi3ELb0ELb1EEEvPT0_PKT_iiiPKbib --------------------------
	.section	.nv.info._ZN43_GLOBAL__N__9ae7fba5_10_SoftMax_cu_9f978f6320softmax_warp_forwardIN3c104HalfES2_fLi3ELb0ELb1EEEvPT0_PKT_iiiPKbib,"",@"SHT_CUDA_INFO"
	.sectionflags	@""
	.align	4


	//----- nvinfo : EIATTR_CUDA_API_VERSION
	.align		4
        /*0000*/ 	.byte	0x04, 0x37
        /*0002*/ 	.short	(.L_5091 - .L_5090)
.L_5090:
        /*0004*/ 	.word	0x00000082


	//----- nvinfo : EIATTR_KPARAM_INFO
	.align		4
.L_5091:
        /*0008*/ 	.byte	0x04, 0x17
        /*000a*/ 	.short	(.L_5093 - .L_5092)
.L_5092:
        /*000c*/ 	.word	0x00000000
        /*0010*/ 	.short	0x0007
        /*0012*/ 	.short	0x002c
        /*0014*/ 	.byte	0x00, 0xf0, 0x05, 0x00


	//----- nvinfo : EIATTR_KPARAM_INFO
	.align		4
.L_5093:
        /*0018*/ 	.byte	0x04, 0x17
        /*001a*/ 	.short	(.L_5095 - .L_5094)
.L_5094:
        /*001c*/ 	.word	0x00000000
        /*0020*/ 	.short	0x0006
        /*0022*/ 	.short	0x0028
        /*0024*/ 	.byte	0x00, 0xf0, 0x11, 0x00


	//----- nvinfo : EIATTR_KPARAM_INFO
	.align		4
.L_5095:
        /*0028*/ 	.byte	0x04, 0x17
        /*002a*/ 	.short	(.L_5097 - .L_5096)
.L_5096:
        /*002c*/ 	.word	0x00000000
        /*0030*/ 	.short	0x0005
        /*0032*/ 	.short	0x0020
        /*0034*/ 	.byte	0x00, 0xf0, 0x21, 0x00


	//----- nvinfo : EIATTR_KPARAM_INFO
	.align		4
.L_5097:
        /*0038*/ 	.byte	0x04, 0x17
        /*003a*/ 	.short	(.L_5099 - .L_5098)
.L_5098:
        /*003c*/ 	.word	0x00000000
        /*0040*/ 	.short	0x0004
        /*0042*/ 	.short	0x0018
        /*0044*/ 	.byte	0x00, 0xf0, 0x11, 0x00


	//----- nvinfo : EIATTR_KPARAM_INFO
	.align		4
.L_5099:
        /*0048*/ 	.byte	0x04, 0x17
        /*004a*/ 	.short	(.L_5101 - .L_5100)
.L_5100:
        /*004c*/ 	.word	0x00000000
        /*0050*/ 	.short	0x0003
        /*0052*/ 	.short	0x0014
        /*0054*/ 	.byte	0x00, 0xf0, 0x11, 0x00


	//----- nvinfo : EIATTR_KPARAM_INFO
	.align		4
.L_5101:
        /*0058*/ 	.byte	0x04, 0x17
        /*005a*/ 	.short	(.L_5103 - .L_5102)
.L_5102:
        /*005c*/ 	.word	0x00000000
        /*0060*/ 	.short	0x0002
        /*0062*/ 	.short	0x0010
        /*0064*/ 	.byte	0x00, 0xf0, 0x11, 0x00


	//----- nvinfo : EIATTR_KPARAM_INFO
	.align		4
.L_5103:
        /*0068*/ 	.byte	0x04, 0x17
        /*006a*/ 	.short	(.L_5105 - .L_5104)
.L_5104:
        /*006c*/ 	.word	0x00000000
        /*0070*/ 	.short	0x0001
        /*0072*/ 	.short	0x0008
        /*0074*/ 	.byte	0x00, 0xf0, 0x21, 0x00


	//----- nvinfo : EIATTR_KPARAM_INFO
	.align		4
.L_5105:
        /*0078*/ 	.byte	0x04, 0x17
        /*007a*/ 	.short	(.L_5107 - .L_5106)
.L_5106:
        /*007c*/ 	.word	0x00000000
        /*0080*/ 	.short	0x0000
        /*0082*/ 	.short	0x0000
        /*0084*/ 	.byte	0x00, 0xf0, 0x21, 0x00


	//----- nvinfo : EIATTR_SPARSE_MMA_MASK
	.align		4
.L_5107:
        /*0088*/ 	.byte	0x03, 0x50
        /*008a*/ 	.short	0x0000


	//----- nvinfo : EIATTR_MAXREG_COUNT
	.align		4
        /*008c*/ 	.byte	0x03, 0x1b
        /*008e*/ 	.short	0x00ff


	//----- nvinfo : EIATTR_MERCURY_ISA_VERSION
	.align		4
        /*0090*/ 	.byte	0x03, 0x5f
        /*0092*/ 	.short	0x0101


	//----- nvinfo : EIATTR_COOP_GROUP_MASK_REGIDS
	.align		4
        /*0094*/ 	.byte	0x04, 0x29
        /*0096*/ 	.short	(.L_5109 - .L_5108)


	//   ....[0]....
.L_5108:
        /*0098*/ 	.word	0xffffffff


	//   ....[1]....
        /*009c*/ 	.word	0xffffffff


	//   ....[2]....
        /*00a0*/ 	.word	0xffffffff


	//   ....[3]....
        /*00a4*/ 	.word	0xffffffff


	//   ....[4]....
        /*00a8*/ 	.word	0xffffffff


	//   ....[5]....
        /*00ac*/ 	.word	0xffffffff


	//   ....[6]....
        /*00b0*/ 	.word	0xffffffff


	//   ....[7]....
        /*00b4*/ 	.word	0xffffffff


	//   ....[8]....
        /*00b8*/ 	.word	0xffffffff


	//   ....[9]....
        /*00bc*/ 	.word	0xffffffff


	//   ....[10]....
        /*00c0*/ 	.word	0xffffffff


	//   ....[11]....
        /*00c4*/ 	.word	0xffffffff


	//----- nvinfo : EIATTR_COOP_GROUP_INSTR_OFFSETS
	.align		4
.L_5109:
        /*00c8*/ 	.byte	0x04, 0x28
        /*00ca*/ 	.short	(.L_5111 - .L_5110)


	//   ....[0]....
.L_5110:
        /*00cc*/ 	.word	0x00000690


	//   ....[1]....
        /*00d0*/ 	.word	0x000006b0


	//   ....[2]....
        /*00d4*/ 	.word	0x00000700


	//   ....[3]....
        /*00d8*/ 	.word	0x00000710


	//   ....[4]....
        /*00dc*/ 	.word	0x00000760


	//   ....[5]....
        /*00e0*/ 	.word	0x00000770


	//   ....[6]....
        /*00e4*/ 	.word	0x00000a80


	//   ....[7]....
        /*00e8*/ 	.word	0x00000aa0


	//   ....[8]....
        /*00ec*/ 	.word	0x00000ad0


	//   ....[9]....
        /*00f0*/ 	.word	0x00000ae0


	//   ....[10]....
        /*00f4*/ 	.word	0x00000b10


	//   ....[11]....
        /*00f8*/ 	.word	0x00000b20


	//----- nvinfo : EIATTR_EXIT_INSTR_OFFSETS
	.align		4
.L_5111:
        /*00fc*/ 	.byte	0x04, 0x1c
        /*00fe*/ 	.short	(.L_5113 - .L_5112)


	//   ....[0]....
.L_5112:
        /*0100*/ 	.word	0x00000b30


	//   ....[1]....
        /*0104*/ 	.word	0x00000c50


	//   ....[2]....
        /*0108*/ 	.word	0x00000c60


	//   ....[3]....
        /*010c*/ 	.word	0x00000d30


	//----- nvinfo : EIATTR_CRS_STACK_SIZE
	.align		4
.L_5113:
        /*0110*/ 	.byte	0x04, 0x1e
        /*0112*/ 	.short	(.L_5115 - .L_5114)
.L_5114:
        /*0114*/ 	.word	0x00000000


	//----- nvinfo : EIATTR_CBANK_PARAM_SIZE
	.align		4
.L_5115:
        /*0118*/ 	.byte	0x03, 0x19
        /*011a*/ 	.short	0x002d


	//----- nvinfo : EIATTR_PARAM_CBANK
	.align		4
        /*011c*/ 	.byte	0x04, 0x0a
        /*011e*/ 	.short	(.L_5117 - .L_5116)
	.align		4
.L_5116:
        /*0120*/ 	.word	index@(.nv.constant0._ZN43_GLOBAL__N__9ae7fba5_10_SoftMax_cu_9f978f6320softmax_warp_forwardIN3c104HalfES2_fLi3ELb0ELb1EEEvPT0_PKT_iiiPKbib)
        /*0124*/ 	.short	0x0210
        /*0126*/ 	.short	0x002d


	//----- nvinfo : EIATTR_SW_WAR
	.align		4
.L_5117:
        /*0128*/ 	.byte	0x04, 0x36
        /*012a*/ 	.short	(.L_5119 - .L_5118)
.L_5118:
        /*012c*/ 	.word	0x00000008
.L_5119:


//--------------------- .nv.info._ZN43_GLOBAL__N__9ae7fba5_10_SoftMax_cu_9f978f6320softmax_warp_forwardIN3c104HalfES2_fLi2ELb0ELb1EEEvPT0_PKT_iiiPKbib --------------------------
	.section	.nv.info._ZN43_GLOBAL__N__9ae7fba5_10_SoftMax_cu_9f978f6320softmax_warp_forwardIN3c104HalfES2_fLi2ELb0ELb1EEEvPT0_PKT_iiiPKbib,"",@"SHT_CUDA_INFO"
	.sectionflags	@""
	.align	4


	//----- nvinfo : EIATTR_CUDA_API_VERSION
	.align		4
        /*0000*/ 	.byte	0x04, 0x37
        /*0002*/ 	.short	(.L_5121 - .L_5120)
.L_5120:
        /*0004*/ 	.word	0x00000082


	//----- nvinfo : EIATTR_KPARAM_INFO
	.align		4
.L_5121:
        /*0008*/ 	.byte	0x04, 0x17
        /*000a*/ 	.short	(.L_5123 - .L_5122)
.L_5122:
        /*000c*/ 	.word	0x00000000
        /*0010*/ 	.short	0x0007
        /*0012*/ 	.short	0x002c
        /*0014*/ 	.byte	0x00, 0xf0, 0x05, 0x00


	//----- nvinfo : EIATTR_KPARAM_INFO
	.align		4
.L_5123:
        /*0018*/ 	.byte	0x04, 0x17
        /*001a*/ 	.short	(.L_5125 - .L_5124)
.L_5124:
        /*001c*/ 	.word	0x00000000
        /*0020*/ 	.short	0x0006
        /*0022*/ 	.short	0x0028
        /*0024*/ 	.byte	0x00, 0xf0, 0x11, 0x00


	//----- nvinfo : EIATTR_KPARAM_INFO
	.align		4
.L_5125:
        /*0028*/ 	.byte	0x04, 0x17
        /*002a*/ 	.short	(.L_5127 - .L_5126)
.L_5126:
        /*002c*/ 	.word	0x00000000
        /*0030*/ 	.short	0x0005
        /*0032*/ 	.short	0x0020
        /*0034*/ 	.byte	0x00, 0xf0, 0x21, 0x00


	//----- nvinfo : EIATTR_KPARAM_INFO
	.align		4
.L_5127:
        /*0038*/ 	.byte	0x04, 0x17
        /*003a*/ 	.short	(.L_5129 - .L_5128)
.L_5128:
        /*003c*/ 	.word	0x00000000
        /*0040*/ 	.short	0x0004
        /*0042*/ 	.short	0x0018
        /*0044*/ 	.byte	0x00, 0xf0, 0x11, 0x00


	//----- nvinfo : EIATTR_KPARAM_INFO
	.align		4
.L_5129:
        /*0048*/ 	.byte	0x04, 0x17
        /*004a*/ 	.short	(.L_5131 - .L_5130)
.L_5130:
        /*004c*/ 	.word	0x00000000
        /*0050*/ 	.short	0x0003
        /*0052*/ 	.short	0x0014
        /*0054*/ 	.byte	0x00, 0xf0, 0x11, 0x00


	//----- nvinfo : EIATTR_KPARAM_INFO
	.align		4
.L_5131:
        /*0058*/ 	.byte	0x04, 0x17
        /*005a*/ 	.short	(.L_5133 - .L_5132)
.L_5132:
        /*005c*/ 	.word	0x00000000
        /*0060*/ 	.short	0x0002
        /*0062*/ 	.short	0x0010
        /*0064*/ 	.byte	0x00, 0xf0, 0x11, 0x00


	//----- nvinfo : EIATTR_KPARAM_INFO
	.align		4
.L_5133:
        /*0068*/ 	.byte	0x04, 0x17
        /*006a*/ 	.short	(.L_5135 - .L_5134)
.L_5134:
        /*006c*/ 	.word	0x00000000
        /*0070*/ 	.short	0x0001
        /*0072*/ 	.short	0x0008
        /*0074*/ 	.byte	0x00, 0xf0, 0x21, 0x00


	//----- nvinfo : EIATTR_KPARAM_INFO
	.align		4
.L_5135:
        /*0078*/ 	.byte	0x04, 0x17
        /*007a*/ 	.short	(.L_5137 - .L_5136)
.L_5136:
        /*007c*/ 	.word	0x00000000
        /*0080*/ 	.short	0x0000
        /*0082*/ 	.short	0x0000
        /*0084*/ 	.byte	0x00, 0xf0, 0x21, 0x00


	//----- nvinfo : EIATTR_SPARSE_MMA_MASK
	.align		4
.L_5137:
        /*0088*/ 	.byte	0x03, 0x50
        /*008a*/ 	.short	0x0000


	//----- nvinfo : EIATTR_MAXREG_COUNT
	.align		4
        /*008c*/ 	.byte	0x03, 0x1b
        /*008e*/ 	.short	0x00ff


	//----- nvinfo : EIATTR_MERCURY_ISA_VERSION
	.align		4
        /*0090*/ 	.byte	0x03, 0x5f
        /*0092*/ 	.short	0x0101


	//----- nvinfo : EIATTR_COOP_GROUP_MASK_REGIDS
	.align		4
        /*0094*/ 	.byte	0x04, 0x29
        /*0096*/ 	.short	(.L_5139 - .L_5138)


	//   ....[0]....
.L_5138:
        /*0098*/ 	.word	0xffffffff


	//   ....[1]....
        /*009c*/ 	.word	0xffffffff


	//   ....[2]....
        /*00a0*/ 	.word	0xffffffff


	//   ....[3]....
        /*00a4*/ 	.word	0xffffffff


	//   ....[4]....
        /*00a8*/ 	.word	0xffffffff


	//   ....[5]....
        /*00ac*/ 	.word	0xffffffff


	//   ....[6]....
        /*00b0*/ 	.word	0xffffffff


	//   ....[7]....
        /*00b4*/ 	.word	0xffffffff


	//----- nvinfo : EIATTR_COOP_GROUP_INSTR_OFFSETS
	.align		4
.L_5139:
        /*00b8*/ 	.byte	0x04, 0x28
        /*00ba*/ 	.short	(.L_5141 - .L_5140)


	//   ....[0]....
.L_5140:
        /*00bc*/ 	.word	0x000006a0


	//   ....[1]....
        /*00c0*/ 	.word	0x000006c0


	//   ....[2]....
        /*00c4*/ 	.word	0x00000710


	//   ....[3]....
        /*00c8*/ 	.word	0x00000720


	//   ....[4]....
        /*00cc*/ 	.word	0x00000a10


	//   ....[5]....
        /*00d0*/ 	.word	0x00000a30


	//   ....[6]....
        /*00d4*/ 	.word	0x00000a60


	//   ....[7]....
        /*00d8*/ 	.word	0x00000a70


	//----- nvinfo : EIATTR_EXIT_INSTR_OFFSETS
	.align		4
.L_5141:
        /*00dc*/ 	.byte	0x04, 0x1c
        /*00de*/ 	.short	(.L_5143 - .L_5142)


	//   ....[0]....
.L_5142:
        /*00e0*/ 	.word	0x00000a80


	//   ....[1]....
        /*00e4*/ 	.word	0x00000ba0


	//   ....[2]....
        /*00e8*/ 	.word	0x00000bb0


	//   ....[3]....
        /*00ec*/ 	.word	0x00000c80


	//----- nvinfo : EIATTR_CRS_STACK_SIZE
	.align		4
.L_5143:
        /*00f0*/ 	.byte	0x04, 0x1e
        /*00f2*/ 	.short	(.L_5145 - .L_5144)
.L_5144:
        /*00f4*/ 	.word	0x00000000


	//----- nvinfo : EIATTR_CBANK_PARAM_SIZE
	.align		4
.L_5145:
        /*00f8*/ 	.byte	0x03, 0x19
        /*00fa*/ 	.short	0x002d


	//----- nvinfo : EIATTR_PARAM_CBANK
	.align		4
        /*00fc*/ 	.byte	0x04, 0x0a
        /*00fe*/ 	.short	(.L_5147 - .L_5146)
	.align		4
.L_5146:
        /*0100*/ 	.word	index@(.nv.constant0._ZN43_GLOBAL__N__9ae7fba5_10_SoftMax_cu_9f978f6320softmax_warp_forwardIN3c104HalfES2_fLi2ELb0ELb1EEEvPT0_PKT_iiiPKbib)
        /*0104*/ 	.short	0x0210
        /*0106*/ 	.short	0x002d


	//----- nvinfo : EIATTR_SW_WAR
	.align		4
.L_5147:
        /*0108*/ 	.byte	0x04, 0x36
        /*010a*/ 	.short	(.L_5149 - .L_5148)
.L_5148:
        /*010c*/ 	.word	0x00000008
.L_5149:


//--------------------- .nv.info._ZN43_GLOBAL__N__9ae7fba5_10_SoftMax_cu_9f978f6320softmax_warp_forwardIN3c104HalfES2_fLi1ELb0ELb1EEEvPT0_PKT_iiiPKbib --------------------------
	.section	.nv.info._ZN43_GLOBAL__N__9ae7fba5_10_SoftMax_cu_9f978f6320softmax_warp_forwardIN3c104HalfES2_fLi1ELb0ELb1EEEvPT0_PKT_iiiPKbib,"",@"SHT_CUDA_INFO"
	.sectionflags	@""
	.align	4


	//----- nvinfo : EIATTR_CUDA_API_VERSION
	.align		4
        /*0000*/ 	.byte	0x04, 0x37
        /*0002*/ 	.short	(.L_5151 - .L_5150)
.L_5150:
        /*0004*/ 	.word	0x00000082


	//----- nvinfo : EIATTR_KPARAM_INFO
	.align		4
.L_5151:
        /*0008*/ 	.byte	0x04, 0x17
        /*000a*/ 	.short	(.L_5153 - .L_5152)
.L_5152:
        /*000c*/ 	.word	0x00000000
        /*0010*/ 	.short	0x0007
        /*0012*/ 	.short	0x002c
        /*0014*/ 	.byte	0x00, 0xf0, 0x05, 0x00


	//----- nvinfo : EIATTR_KPARAM_INFO
	.align		4
.L_5153:
        /*0018*/ 	.byte	0x04, 0x17
        /*001a*/ 	.short	(.L_5155 - .L_5154)
.L_5154:
        /*001c*/ 	.word	0x00000000
        /*0020*/ 	.short	0x0006
        /*0022*/ 	.short	0x0028
        /*0024*/ 	.byte	0x00, 0xf0, 0x11, 0x00


	//----- nvinfo : EIATTR_KPARAM_INFO
	.align		4
.L_5155:
        /*0028*/ 	.byte	0x04, 0x17
        /*002a*/ 	.short	(.L_5157 - .L_5156)
.L_5156:
        /*002c*/ 	.word	0x00000000
        /*0030*/ 	.short	0x0005
        /*0032*/ 	.short	0x0020
        /*0034*/ 	.byte	0x00, 0xf0, 0x21, 0x00


	//----- nvinfo : EIATTR_KPARAM_INFO
	.align		4
.L_5157:
        /*0038*/ 	.byte	0x04, 0x17
        /*003a*/ 	.short	(.L_5159 - .L_5158)
.L_5158:
        /*003c*/ 	.word	0x00000000
        /*0040*/ 	.short	0x0004
        /*0042*/ 	.short	0x0018
        /*0044*/ 	.byte	0x00, 0xf0, 0x11, 0x00


	//----- nvinfo : EIATTR_KPARAM_INFO
	.align		4
.L_5159:
        /*0048*/ 	.byte	0x04, 0x17
        /*004a*/ 	.short	(.L_5161 - .L_5160)
.L_5160:
        /*004c*/ 	.word	0x00000000
        /*0050*/ 	.short	0x0003
        /*0052*/ 	.short	0x0014
        /*0054*/ 	.byte	0x00, 0xf0, 0x11, 0x00


	//----- nvinfo : EIATTR_KPARAM_INFO
	.align		4
.L_5161:
        /*0058*/ 	.byte	0x04, 0x17
        /*005a*/ 	.short	(.L_5163 - .L_5162)
.L_5162:
        /*005c*/ 	.word	0x00000000
        /*0060*/ 	.short	0x0002
        /*0062*/ 	.short	0x0010
        /*0064*/ 	.byte	0x00, 0xf0, 0x11, 0x00


	//----- nvinfo : EIATTR_KPARAM_INFO
	.align		4
.L_5163:
        /*0068*/ 	.byte	0x04, 0x17
        /*006a*/ 	.short	(.L_5165 - .L_5164)
.L_5164:
        /*006c*/ 	.word	0x00000000
        /*0070*/ 	.short	0x0001
        /*0072*/ 	.short	0x0008
        /*0074*/ 	.byte	0x00, 0xf0, 0x21, 0x00


	//----- nvinfo : EIATTR_KPARAM_INFO
	.align		4
.L_5165:
        /*0078*/ 	.byte	0x04, 0x17
        /*007a*/ 	.short	(.L_5167 - .L_5166)
.L_5166:
        /*007c*/ 	.word	0x00000000
        /*0080*/ 	.short	0x0000
        /*0082*/ 	.short	0x0000
        /*0084*/ 	.byte	0x00, 0xf0, 0x21, 0x00


	//----- nvinfo : EIATTR_SPARSE_MMA_MASK
	.align		4
.L_5167:
        /*0088*/ 	.byte	0x03, 0x50
        /*008a*/ 	.short	0x0000


	//----- nvinfo : EIATTR_MAXREG_COUNT
	.align		4
        /*008c*/ 	.byte	0x03, 0x1b
        /*008e*/ 	.short	0x00ff


	//----- nvinfo : EIATTR_MERCURY_ISA_VERSION
	.align		4
        /*0090*/ 	.byte	0x03, 0x5f
        /*0092*/ 	.short	0x0101


	//----- nvinfo : EIATTR_COOP_GROUP_MASK_REGIDS
	.align		4
        /*0094*/ 	.byte	0x04, 0x29
        /*0096*/ 	.short	(.L_5169 - .L_5168)


	//   ....[0]....
.L_5168:
        /*0098*/ 	.word	0xffffffff


	//   ....[1]....
        /*009c*/ 	.word	0xffffffff


	//   ....[2]....
        /*00a0*/ 	.word	0xffffffff


	//   ....[3]....
        /*00a4*/ 	.word	0xffffffff


	//----- nvinfo : EIATTR_COOP_GROUP_INSTR_OFFSETS
	.align		4
.L_5169:
        /*00a8*/ 	.byte	0x04, 0x28
        /*00aa*/ 	.short	(.L_5171 - .L_5170)


	//   ....[0]....
.L_5170:
        /*00ac*/ 	.word	0x000006a0


	//   ....[1]....
        /*00b0*/ 	.word	0x000006c0


	//   ....[2]....
        /*00b4*/ 	.word	0x000009e0


	//   ....[3]....
        /*00b8*/ 	.word	0x000009f0


	//----- nvinfo : EIATTR_EXIT_INSTR_OFFSETS
	.align		4
.L_5171:
        /*00bc*/ 	.byte	0x04, 0x1c
        /*00be*/ 	.short	(.L_5173 - .L_5172)


	//   ....[0]....
.L_5172:
        /*00c0*/ 	.word	0x00000a00


	//   ....[1]....
        /*00c4*/ 	.word	0x00000b20


	//   ....[2]....
        /*00c8*/ 	.word	0x00000b30


	//   ....[3]....
        /*00cc*/ 	.word	0x00000c00


	//----- nvinfo : EIATTR_CRS_STACK_SIZE
	.align		4
.L_5173:
        /*00d0*/ 	.byte	0x04, 0x1e
        /*00d2*/ 	.short	(.L_5175 - .L_5174)
.L_5174:
        /*00d4*/ 	.word	0x00000000


	//----- nvinfo : EIATTR_CBANK_PARAM_SIZE
	.align		4
.L_5175:
        /*00d8*/ 	.byte	0x03, 0x19
        /*00da*/ 	.short	0x002d


	//----- nvinfo : EIATTR_PARAM_CBANK
	.align		4
        /*00dc*/ 	.byte	0x04, 0x0a
        /*00de*/ 	.short	(.L_5177 - .L_5176)
	.align		4
.L_5176:
        /*00e0*/ 	.word	index@(.nv.constant0._ZN43_GLOBAL__N__9ae7fba5_10_SoftMax_cu_9f978f6320softmax_warp_forwardIN3c104HalfES2_fLi1ELb0ELb1EEEvPT0_PKT_iiiPKbib)
        /*00e4*/ 	.short	0x0210
        /*00e6*/ 	.short	0x002d


	//----- nvinfo : EIATTR_SW_WAR
	.align		4
.L_5177:
        /*00e8*/ 	.byte	0x04, 0x36
        /*00ea*/ 	.short	(.L_5179 - .L_5178)
.L_5178:
        /*00ec*/ 	.word	0x00000008
.L_5179:


//--------------------- .nv.info._ZN43_GLOBAL__N__9ae7fba5_10_SoftMax_cu_9f978f6320softmax_warp_forwardIN3c104HalfES2_fLi0ELb0ELb1EEEvPT0_PKT_iiiPKbib --------------------------
	.section	.nv.info._ZN43_GLOBAL__N__9ae7fba5_10_SoftMax_cu_9f978f6320softmax_warp_forwardIN3c104HalfES2_fLi0ELb0ELb1EEEvPT0_PKT_iiiPKbib,"",@"SHT_CUDA_INFO"
	.sectionflags	@""
	.align	4


	//----- nvinfo : EIATTR_CUDA_API_VERSION
	.align		4
        /*0000*/ 	.byte	0x04, 0x37
        /*0002*/ 	.short	(.L_5181 - .L_5180)
.L_5180:
        /*0004*/ 	.word	0x00000082


	//----- nvinfo : EIATTR_KPARAM_INFO
	.align		4
.L_5181:
        /*0008*/ 	.byte	0x04, 0x17
        /*000a*/ 	.short	(.L_5183 - .L_5182)
.L_5182:
        /*000c*/ 	.word	0x00000000
        /*0010*/ 	.short	0x0007
        /*0012*/ 	.short	0x002c
        /*0014*/ 	.byte	0x00, 0xf0, 0x05, 0x00


	//----- nvinfo : EIATTR_KPARAM_INFO
	.align		4
.L_5183:
        /*0018*/ 	.byte	0x04, 0x17
        /*001a*/ 	.short	(.L_5185 - .L_5184)
.L_5184:
        /*001c*/ 	.word	0x00000000
        /*0020*/ 	.short	0x0006
        /*0022*/ 	.short	0x0028
        /*0024*/ 	.byte	0x00, 0xf0, 0x11, 0x00


	//----- nvinfo : EIATTR_KPARAM_INFO
	.align		4
.L_5185:
        /*0028*/ 	.byte	0x04, 0x17
        /*002a*/ 	.short	(.L_5187 - .L_5186)
.L_5186:
        /*002c*/ 	.word	0x00000000
        /*0030*/ 	.short	0x0005
        /*0032*/ 	.short	0x0020
        /*0034*/ 	.byte	0x00, 0xf0, 0x21, 0x00


	//----- nvinfo : EIATTR_KPARAM_INFO
	.align		4
.L_5187:
        /*0038*/ 	.byte	0x04, 0x17
        /*003a*/ 	.short	(.L_5189 - .L_5188)
.L_5188:
        /*003c*/ 	.word	0x00000000
        /*0040*/ 	.short	0x0004
        /*0042*/ 	.short	0x0018
        /*0044*/ 	.byte	0x00, 0xf0, 0x11, 0x00


	//----- nvinfo : EIATTR_KPARAM_INFO
	.align		4
.L_5189:
        /*0048*/ 	.byte	0x04, 0x17
        /*004a*/ 	.short	(.L_5191 - .L_5190)
.L_5190:
        /*004c*/ 	.word	0x00000000
        /*0050*/ 	.short	0x0003
        /*0052*/ 	.short	0x0014
        /*0054*/ 	.byte	0x00, 0xf0, 0x11, 0x00


	//----- nvinfo : EIATTR_KPARAM_INFO
	.align		4
.L_5191:
        /*0058*/ 	.byte	0x04, 0x17
        /*005a*/ 	.short	(.L_5193 - .L_5192)
.L_5192:
        /*005c*/ 	.word	0x00000000
        /*0060*/ 	.short	0x0002
        /*0062*/ 	.short	0x0010
        /*0064*/ 	.byte	0x00, 0xf0, 0x11, 0x00


	//----- nvinfo : EIATTR_KPARAM_INFO
	.align		4
.L_5193:
        /*0068*/ 	.byte	0x04, 0x17
        /*006a*/ 	.short	(.L_5195 - .L_5194)
.L_5194:
        /*006c*/ 	.word	0x00000000
        /*0070*/ 	.short	0x0001
        /*0072*/ 	.short	0x0008
        /*0074*/ 	.byte	0x00, 0xf0, 0x21, 0x00


	//----- nvinfo : EIATTR_KPARAM_INFO
	.align		4
.L_5195:
        /*0078*/ 	.byte	0x04, 0x17
        /*007a*/ 	.short	(.L_5197 - .L_5196)
.L_5196:
        /*007c*/ 	.word	0x00000000
        /*0080*/ 	.short	0x0000
        /*0082*/ 	.short	0x0000
        /*0084*/ 	.byte	0x00, 0xf0, 0x21, 0x00


	//----- nvinfo : EIATTR_SPARSE_MMA_MASK
	.align		4
.L_5197:
        /*0088*/ 	.byte	0x03, 0x50
        /*008a*/ 	.short	0x0000


	//----- nvinfo : EIATTR_MAXREG_COUNT
	.align		4
        /*008c*/ 	.byte	0x03, 0x1b
        /*008e*/ 	.short	0x00ff


	//----- nvinfo : EIATTR_MERCURY_ISA_VERSION
	.align		4
        /*0090*/ 	.byte	0x03, 0x5f
        /*0092*/ 	.short	0x0101


	//----- nvinfo : EIATTR_EXIT_INSTR_OFFSETS
	.align		4
        /*0094*/ 	.byte	0x04, 0x1c
        /*0096*/ 	.short	(.L_5199 - .L_5198)


	//   ....[0]....
.L_5198:
        /*0098*/ 	.word	0x00000980


	//   ....[1]....
        /*009c*/ 	.word	0x00000a80


	//   ....[2]....
        /*00a0*/ 	.word	0x00000a90


	//   ....[3]....
        /*00a4*/ 	.word	0x00000b60


	//----- nvinfo : EIATTR_CRS_STACK_SIZE
	.align		4
.L_5199:
        /*00a8*/ 	.byte	0x04, 0x1e
        /*00aa*/ 	.short	(.L_5201 - .L_5200)
.L_5200:
        /*00ac*/ 	.word	0x00000000


	//----- nvinfo : EIATTR_CBANK_PARAM_SIZE
	.align		4
.L_5201:
        /*00b0*/ 	.byte	0x03, 0x19
        /*00b2*/ 	.short	0x002d


	//----- nvinfo : EIATTR_PARAM_CBANK
	.align		4
        /*00b4*/ 	.byte	0x04, 0x0a
        /*00b6*/ 	.short	(.L_5203 - .L_5202)
	.align		4
.L_5202:
        /*00b8*/ 	.word	index@(.nv.constant0._ZN43_GLOBAL__N__9ae7fba5_10_SoftMax_cu_9f978f6320softmax_warp_forwardIN3c104HalfES2_fLi0ELb0ELb1EEEvPT0_PKT_iiiPKbib)
        /*00bc*/ 	.short	0x0210
        /*00be*/ 	.short	0x002d


	//----- nvinfo : EIATTR_SW_WAR
	.align		4
.L_5203:
        /*00c0*/ 	.byte	0x04, 0x36
        /*00c2*/ 	.short	(.L_5205 - .L_5204)
.L_5204:
        /*00c4*/ 	.word	0x00000008
.L_5205:


//--------------------- .nv.info._ZN43_GLOBAL__N__9ae7fba5_10_SoftMax_cu_9f978f6320softmax_warp_forwardIfffLi11ELb0ELb1EEEvPT0_PKT_iiiPKbib --------------------------
	.section	.nv.info._ZN43_GLOBAL__N__9ae7fba5_10_SoftMax_cu_9f978f6320softmax_warp_forwardIfffLi11ELb0ELb1EEEvPT0_PKT_iiiPKbib,"",@"SHT_CUDA_INFO"
	.sectionflags	@""
	.align	4


	//----- nvinfo : EIATTR_CUDA_API_VERSION
	.align		4
        /*0000*/ 	.byte	0x04, 0x37
        /*0002*/ 	.short	(.L_5207 - .L_5206)
.L_5206:
        /*0004*/ 	.word	0x00000082


	//----- nvinfo : EIATTR_KPARAM_INFO
	.align		4
.L_5207:
        /*0008*/ 	.byte	0x04, 0x17
        /*000a*/ 	.short	(.L_5209 - .L_5208)
.L_5208:
        /*000c*/ 	.word	0x00000000
        /*0010*/ 	.short	0x0007
        /*0012*/ 	.short	0x002c
        /*0014*/ 	.byte	0x00, 0xf0, 0x05, 0x00


	//----- nvinfo : EIATTR_KPARAM_INFO
	.align		4
.L_5209:
        /*0018*/ 	.byte	0x04, 0x17
        /*001a*/ 	.short	(.L_5211 - .L_5210)
.L_5210:
        /*001c*/ 	.word	0x00000000
        /*0020*/ 	.short	0x0006
        /*0022*/ 	.short	0x0028
        /*0024*/ 	.byte	0x00, 0xf0, 0x11, 0x00


	//----- nvinfo : EIATTR_KPARAM_INFO
	.align		4
.L_5211:
        /*0028*/ 	.byte	0x04, 0x17
        /*002a*/ 	.short	(.L_5213 - .L_5212)
.L_5212:
        /*002c*/ 	.word	0x00000000
        /*0030*/ 	.short	0x0005
        /*0032*/ 	.short	0x0020
        /*0034*/ 	.byte	0x00, 0xf0, 0x21, 0x00


	//----- nvinfo : EIATTR_KPARAM_INFO
	.align		4
.L_5213:
        /*0038*/ 	.byte	0x04, 0x17
        /*003a*/ 	.short	(.L_5215 - .L_5214)
.L_5214:
        /*003c*/ 	.word	0x00000000
        /*0040*/ 	.short	0x0004
        /*0042*/ 	.short	0x0018
        /*0044*/ 	.byte	0x00, 0xf0, 0x11, 0x00


	//----- nvinfo : EIATTR_KPARAM_INFO
	.align		4
.L_5215:
        /*0048*/ 	.byte	0x04, 0x17
        /*004a*/ 	.short	(.L_5217 - .L_5216)
.L_5216:
        /*004c*/ 	.word	0x00000000
        /*0050*/ 	.short	0x0003
        /*0052*/ 	.short	0x0014
        /*0054*/ 	.byte	0x00, 0xf0, 0x11, 0x00


	//----- nvinfo : EIATTR_KPARAM_INFO
	.align		4
.L_5217:
        /*0058*/ 	.byte	0x04, 0x17
        /*005a*/ 	.short	(.L_5219 - .L_5218)
.L_5218:
        /*005c*/ 	.word	0x00000000
        /*0060*/ 	.short	0x0002
        /*0062*/ 	.short	0x0010
        /*0064*/ 	.byte	0x00, 0xf0, 0x11, 0x00


	//----- nvinfo : EIATTR_KPARAM_INFO
	.align		4
.L_5219:
        /*0068*/ 	.byte	0x04, 0x17
        /*006a*/ 	.short	(.L_5221 - .L_5220)
.L_5220:
        /*006c*/ 	.word	0x00000000
        /*0070*/ 	.short	0x0001
        /*0072*/ 	.short	0x0008
        /*0074*/ 	.byte	0x00, 0xf0, 0x21, 0x00


	//----- nvinfo : EIATTR_KPARAM_INFO
	.align		4
.L_5221:
        /*0078*/ 	.byte	0x04, 0x17
        /*007a*/ 	.short	(.L_5223 - .L_5222)
.L_5222:
        /*007c*/ 	.word	0x00000000
        /*0080*/ 	.short	0x0000
        /*0082*/ 	.short	0x0000
        /*0084*/ 	.byte	0x00, 0xf0, 0x21, 0x00


	//----- nvinfo : EIATTR_SPARSE_MMA_MASK
	.align		4
.L_5223:
        /*0088*/ 	.byte	0x03, 0x50
        /*008a*/ 	.short	0x0000


	//----- nvinfo : EIATTR_MAXREG_COUNT
	.align		4
        /*008c*/ 	.byte	0x03, 0x1b
        /*008e*/ 	.short	0x00ff


	//----- nvinfo : EIATTR_MERCURY_ISA_VERSION
	.align		4
        /*0090*/ 	.byte	0x03, 0x5f
        /*0092*/ 	.short	0x0101


	//----- nvinfo : EIATTR_COOP_GROUP_MASK_REGIDS
	.align		4
        /*0094*/ 	.byte	0x04, 0x29
        /*0096*/ 	.short	(.L_5225 - .L_5224)


	//   ....[0]....
.L_5224:
        /*0098*/ 	.word	0xffffffff


	//   ....[1]....
        /*009c*/ 	.word	0xffffffff


	//   ....[2]....
        /*00a0*/ 	.word	0xffffffff


	//   ....[3]....
        /*00a4*/ 	.word	0xffffffff


	//   ....[4]....
        /*00a8*/ 	.word	0xffffffff


	//   ....[5]....
        /*00ac*/ 	.word	0xffffffff


	//   ....[6]....
        /*00b0*/ 	.word	0xffffffff


	//   ....[7]....
        /*00b4*/ 	.word	0xffffffff


	//   ....[8]....
        /*00b8*/ 	.word	0xffffffff


	//   ....[9]....
        /*00bc*/ 	.word	0xffffffff


	//----- nvinfo : EIATTR_COOP_GROUP_INSTR_OFFSETS
	.align		4
.L_5225:
        /*00c0*/ 	.byte	0x04, 0x28
        /*00c2*/ 	.short	(.L_5227 - .L_5226)


	//   ....[0]....
.L_5226:
        /*00c4*/ 	.word	0x00004b00


	//   ....[1]....
        /*00c8*/ 	.word	0x00004b30


	//   ....[2]....
        /*00cc*/ 	.word	0x00004b70


	//   ....[3]....
        /*00d0*/ 	.word	0x00004bb0


	//   ....[4]....
        /*00d4*/ 	.word	0x00004be0


	//   ....[5]....
        /*00d8*/ 	.word	0x00007770


	//   ....[6]....
        /*00dc*/ 	.word	0x00007790


	//   ....[7]....
        /*00e0*/ 	.word	0x000077b0


	//   ....[8]....
        /*00e4*/ 	.word	0x000077e0


	//   ....[9]....
        /*00e8*/ 	.word	0x00007820


	//----- nvinfo : EIATTR_EXIT_INSTR_OFFSETS
	.align		4
.L_5227:
        /*00ec*/ 	.byte	0x04, 0x1c
        /*00ee*/ 	.short	(.L_5229 - .L_5228)


	//   ....[0]....
.L_5228:
        /*00f0*/ 	.word	0x00007840


	//   ....[1]....
        /*00f4*/ 	.word	0x00007870


	//   ....[2]....
        /*00f8*/ 	.word	0x00007950


	//   ....[3]....
        /*00fc*/ 	.word	0x000079c0


	//   ....[4]....
        /*0100*/ 	.word	0x00007a30


	//   ....[5]....
        /*0104*/ 	.word	0x00007aa0


	//   ....[6]....
        /*0108*/ 	.word	0x00007b10


	//   ....[7]....
        /*010c*/ 	.word	0x00007b80


	//   ....[8]....
        /*0110*/ 	.word	0x00007bf0


	//   ....[9]....
        /*0114*/ 	.word	0x00007c60


	//   ....[10]....
        /*0118*/ 	.word	0x00007cd0


	//   ....[11]....
        /*011c*/ 	.word	0x00007d40


	//   ....[12]....
        /*0120*/ 	.word	0x00007db0


	//   ....[13]....
        /*0124*/ 	.word	0x00007e20


	//   ....[14]....
        /*0128*/ 	.word	0x00007e90


	//   ....[15]....
        /*012c*/ 	.word	0x00007f00


	//   ....[16]....
        /*0130*/ 	.word	0x00007f70


	//   ....[17]....
        /*0134*/ 	.word	0x00007fe0


	//   ....[18]....
        /*0138*/ 	.word	0x00008050


	//   ....[19]....
        /*013c*/ 	.word	0x000080c0


	//   ....[20]....
        /*0140*/ 	.word	0x00008130


	//   ....[21]....
        /*0144*/ 	.word	0x000081a0


	//   ....[22]....
        /*0148*/ 	.word	0x00008210


	//   ....[23]....
        /*014c*/ 	.word	0x00008280


	//   ....[24]....
        /*0150*/ 	.word	0x000082f0


	//   ....[25]....
        /*0154*/ 	.word	0x00008360


	//   ....[26]....
        /*0158*/ 	.word	0x000083d0


	//   ....[27]....
        /*015c*/ 	.word	0x00008440


	//   ....[28]....
        /*0160*/ 	.word	0x000084b0


	//   ....[29]....
        /*0164*/ 	.word	0x00008520


	//   ....[30]....
        /*0168*/ 	.word	0x00008590


	//   ....[31]....
        /*016c*/ 	.word	0x00008600


	//   ....[32]....
        /*0170*/ 	.word	0x00008670


	//   ....[33]....
        /*0174*/ 	.word	0x000086e0


	//   ....[34]....
        /*0178*/ 	.word	0x00008750


	//   ....[35]....
        /*017c*/ 	.word	0x000087c0


	//   ....[36]....
        /*0180*/ 	.word	0x00008830


	//   ....[37]....
        /*0184*/ 	.word	0x000088a0


	//   ....[38]....
        /*0188*/ 	.word	0x00008910


	//   ....[39]....
        /*018c*/ 	.word	0x00008980


	//   ....[40]....
        /*0190*/ 	.word	0x000089e0


	//   ....[41]....
        /*0194*/ 	.word	0x00008a40


	//   ....[42]....
        /*0198*/ 	.word	0x00008aa0


	//   ....[43]....
        /*019c*/ 	.word	0x00008b00


	//   ....[44]....
        /*01a0*/ 	.word	0x00008b60


	//   ....[45]....
        /*01a4*/ 	.word	0x00008bc0


	//   ....[46]....
        /*01a8*/ 	.word	0x00008c20


	//   ....[47]....
        /*01ac*/ 	.word	0x00008c80


	//   ....[48]....
        /*01b0*/ 	.word	0x00008ce0


	//   ....[49]....
        /*01b4*/ 	.word	0x00008d40


	//   ....[50]....
        /*01b8*/ 	.word	0x00008da0


	//   ....[51]....
        /*01bc*/ 	.word	0x00008e00


	//   ....[52]....
        /*01c0*/ 	.word	0x00008e60


	//   ....[53]....
        /*01c4*/ 	.word	0x00008ec0


	//   ....[54]....
        /*01c8*/ 	.word	0x00008f20


	//   ....[55]....
        /*01cc*/ 	.word	0x00008f80


	//   ....[56]....
        /*01d0*/ 	.word	0x00008fe0


	//   ....[57]....
        /*01d4*/ 	.word	0x00009040


	//   ....[58]....
        /*01d8*/ 	.word	0x000090a0


	//   ....[59]....
        /*01dc*/ 	.word	0x00009100


	//   ....[60]....
        /*01e0*/ 	.word	0x00009160


	//   ....[61]....
        /*01e4*/ 	.word	0x000091c0


	//   ....[62]....
        /*01e8*/ 	.word	0x00009220


	//   ....[63]....
        /*01ec*/ 	.word	0x00009280


	//   ....[64]....
        /*01f0*/ 	.word	0x000092e0


	//   ....[65]....
        /*01f4*/ 	.word	0x00009330


	//----- nvinfo : EIATTR_CRS_STACK_SIZE
	.align		4
.L_5229:
        /*01f8*/ 	.byte	0x04, 0x1e
        /*01fa*/ 	.short	(.L_5231 - .L_5230)
.L_5230:
        /*01fc*/ 	.word	0x00000000


	//----- nvinfo : EIATTR_CBANK_PARAM_SIZE
	.align		4
.L_5231:
        /*0200*/ 	.byte	0x03, 0x19
        /*0202*/ 	.short	0x002d


	//----- nvinfo : EIATTR_PARAM_CBANK
	.align		4
        /*0204*/ 	.byte	0x04, 0x0a
        /*0206*/ 	.short	(.L_5233 - .L_5232)
	.align		4
.L_5232:
        /*0208*/ 	.word	index@(.nv.constant0._ZN43_GLOBAL__N__9ae7fba5_10_SoftMax_cu_9f978f6320softmax_warp_forwardIfffLi11ELb0ELb1EEEvPT0_PKT_iiiPKbib)
        /*020c*/ 	.short	0x0210
        /*020e*/ 	.short	0x002d


	//----- nvinfo : EIATTR_SW_WAR
	.align		4
.L_5233:
        /*0210*/ 	.byte	0x04, 0x36
        /*0212*/ 	.short	(.L_5235 - .L_5234)
.L_5234:
        /*0214*/ 	.word	0x00000008
.L_5235:


//--------------------- .nv.info._ZN43_GLOBAL__N__9ae7fba5_10_SoftMax_cu_9f978f6320softmax_warp_forwardIfffLi10ELb0ELb1EEEvPT0_PKT_iiiPKbib --------------------------
	.section	.nv.info._ZN43_GLOBAL__N__9ae7fba5_10_SoftMax_cu_9f978f6320softmax_warp_forwardIfffLi10ELb0ELb1EEEvPT0_PKT_iiiPKbib,"",@"SHT_CUDA_INFO"
	.sectionflags	@""
	.align	4


	//----- nvinfo : EIATTR_CUDA_API_VERSION
	.align		4
        /*0000*/ 	.byte	0x04, 0x37
        /*0002*/ 	.short	(.L_5237 - .L_5236)
.L_5236:
        /*0004*/ 	.word	0x00000082


	//----- nvinfo : EIATTR_KPARAM_INFO
	.align		4
.L_5237:
        /*0008*/ 	.byte	0x04, 0x17
        /*000a*/ 	.short	(.L_5239 - .L_5238)
.L_5238:
        /*000c*/ 	.word	0x00000000
        /*0010*/ 	.short	0x0007
        /*0012*/ 	.short	0x002c
        /*0014*/ 	.byte	0x00, 0xf0, 0x05, 0x00


	//----- nvinfo : EIATTR_KPARAM_INFO
	.align		4
.L_5239:
        /*0018*/ 	.byte	0x04, 0x17
        /*001a*/ 	.short	(.L_5241 - .L_5240)
.L_5240:
        /*001c*/ 	.word	0x00000000
        /*0020*/ 	.short	0x0006
        /*0022*/ 	.short	0x0028
        /*0024*/ 	.byte	0x00, 0xf0, 0x11, 0x00


	//----- nvinfo : EIATTR_KPARAM_INFO
	.align		4
.L_5241:
        /*0028*/ 	.byte	0x04, 0x17
        /*002a*/ 	.short	(.L_5243 - .L_5242)
.L_5242:
        /*002c*/ 	.word	0x00000000
        /*0030*/ 	.short	0x0005
        /*0032*/ 	.short	0x0020
        /*0034*/ 	.byte	0x00, 0xf0, 0x21, 0x00


	//----- nvinfo : EIATTR_KPARAM_INFO
	.align		4
.L_5243:
        /*0038*/ 	.byte	0x04, 0x17
        /*003a*/ 	.short	(.L_5245 - .L_5244)
.L_5244:
        /*003c*/ 	.word	0x00000000
        /*0040*/ 	.short	0x0004
        /*0042*/ 	.short	0x0018
        /*0044*/ 	.byte	0x00, 0xf0, 0x11, 0x00


	//----- nvinfo : EIATTR_KPARAM_INFO
	.align		4
.L_5245:
        /*0048*/ 	.byte	0x04, 0x17
        /*004a*/ 	.short	(.L_5247 - .L_5246)
.L_5246:
        /*004c*/ 	.word	0x00000000
        /*0050*/ 	.short	0x0003
        /*0052*/ 	.short	0x0014
        /*0054*/ 	.byte	0x00, 0xf0, 0x11, 0x00


	//----- nvinfo : EIATTR_KPARAM_INFO
	.align		4
.L_5247:
        /*0058*/ 	.byte	0x04, 0x17
        /*005a*/ 	.short	(.L_5249 - .L_5248)
.L_5248:
        /*005c*/ 	.word	0x00000000
        /*0060*/ 	.short	0x0002
        /*0062*/ 	.short	0x0010
        /*0064*/ 	.byte	0x00, 0xf0, 0x11, 0x00


	//----- nvinfo : EIATTR_KPARAM_INFO
	.align		4
.L_5249:
        /*0068*/ 	.byte	0x04, 0x17
        /*006a*/ 	.short	(.L_5251 - .L_5250)
.L_5250:
        /*006c*/ 	.word	0x00000000
        /*0070*/ 	.short	0x0001
        /*0072*/ 	.short	0x0008
        /*0074*/ 	.byte	0x00, 0xf0, 0x21, 0x00


	//----- nvinfo : EIATTR_KPARAM_INFO
	.align		4
.L_5251:
        /*0078*/ 	.byte	0x04, 0x17
        /*007a*/ 	.short	(.L_5253 - .L_5252)
.L_5252:
        /*007c*/ 	.word	0x00000000
        /*0080*/ 	.short	0x0000
        /*0082*/ 	.short	0x0000
        /*0084*/ 	.byte	0x00, 0xf0, 0x21, 0x00


	//----- nvinfo : EIATTR_SPARSE_MMA_MASK
	.align		4
.L_5253:
        /*0088*/ 	.byte	0x03, 0x50
        /*008a*/ 	.short	0x0000


	//----- nvinfo : EIATTR_MAXREG_COUNT
	.align		4
        /*008c*/ 	.byte	0x03, 0x1b
        /*008e*/ 	.short	0x00ff


	//----- nvinfo : EIATTR_MERCURY_ISA_VERSION
	.align		4
        /*0090*/ 	.byte	0x03, 0x5f
        /*0092*/ 	.short	0x0101


	//----- nvinfo : EIATTR_COOP_GROUP_MASK_REGIDS
	.align		4
        /*0094*/ 	.byte	0x04, 0x29
        /*0096*/ 	.short	(.L_5255 - .L_5254)


	//   ....[0]....
.L_5254:
        /*0098*/ 	.word	0xffffffff


	//   ....[1]....
        /*009c*/ 	.word	0xffffffff


	//   ....[2]....
        /*00a0*/ 	.word	0xffffffff


	//   ....[3]....
        /*00a4*/ 	.word	0xffffffff


	//   ....[4]....
        /*00a8*/ 	.word	0xffffffff


	//   ....[5]....
        /*00ac*/ 	.word	0xffffffff


	//   ....[6]....
        /*00b0*/ 	.word	0xffffffff


	//   ....[7]....
        /*00b4*/ 	.word	0xffffffff


	//   ....[8]....
        /*00b8*/ 	.word	0xffffffff


	//   ....[9]....
        /*00bc*/ 	.word	0xffffffff


	//----- nvinfo : EIATTR_COOP_GROUP_INSTR_OFFSETS
	.align		4
.L_5255:
        /*00c0*/ 	.byte	0x04, 0x28
        /*00c2*/ 	.short	(.L_5257 - .L_5256)


	//   ....[0]....
.L_5256:
        /*00c4*/ 	.word	0x00002490


	//   ....[1]....
        /*00c8*/ 	.word	0x000024c0


	//   ....[2]....
        /*00cc*/ 	.word	0x000024f0


	//   ....[3]....
        /*00d0*/ 	.word	0x00002530


	//   ....[4]....
        /*00d4*/ 	.word	0x00002570


	//   ....[5]....
        /*00d8*/ 	.word	0x00003b20


	//   ....[6]....
        /*00dc*/ 	.word	0x00003b60


	//   ....[7]....
        /*00e0*/ 	.word	0x00003b80


	//   ....[8]....
        /*00e4*/ 	.word	0x00003ba0


	//   ....[9]....
        /*00e8*/ 	.word	0x00003bd0


	//----- nvinfo : EIATTR_EXIT_INSTR_OFFSETS
	.align		4
.L_5257:
        /*00ec*/ 	.byte	0x04, 0x1c
        /*00ee*/ 	.short	(.L_5259 - .L_5258)


	//   ....[0]....
.L_5258:
        /*00f0*/ 	.word	0x00003c00


	//   ....[1]....
        /*00f4*/ 	.word	0x00003c30


	//   ....[2]....
        /*00f8*/ 	.word	0x00003d30


	//   ....[3]....
        /*00fc*/ 	.word	0x00003da0


	//   ....[4]....
        /*0100*/ 	.word	0x00003e10


	//   ....[5]....
        /*0104*/ 	.word	0x00003e80


	//   ....[6]....
        /*0108*/ 	.word	0x00003ef0


	//   ....[7]....
        /*010c*/ 	.word	0x00003f60


	//   ....[8]....
        /*0110*/ 	.word	0x00003fd0


	//   ....[9]....
        /*0114*/ 	.word	0x00004040


	//   ....[10]....
        /*0118*/ 	.word	0x000040b0


	//   ....[11]....
        /*011c*/ 	.word	0x00004120


	//   ....[12]....
        /*0120*/ 	.word	0x00004190


	//   ....[13]....
        /*0124*/ 	.word	0x00004200


	//   ....[14]....
        /*0128*/ 	.word	0x00004270


	//   ....[15]....
        /*012c*/ 	.word	0x000042e0


	//   ....[16]....
        /*0130*/ 	.word	0x00004350


	//   ....[17]....
        /*0134*/ 	.word	0x000043c0


	//   ....[18]....
        /*0138*/ 	.word	0x00004430


	//   ....[19]....
        /*013c*/ 	.word	0x000044a0


	//   ....[20]....
        /*0140*/ 	.word	0x00004510


	//   ....[21]....
        /*0144*/ 	.word	0x00004580


	//   ....[22]....
        /*0148*/ 	.word	0x000045f0


	//   ....[23]....
        /*014c*/ 	.word	0x00004650


	//   ....[24]....
        /*0150*/ 	.word	0x000046b0


	//   ....[25]....
        /*0154*/ 	.word	0x00004710


	//   ....[26]....
        /*0158*/ 	.word	0x00004770


	//   ....[27]....
        /*015c*/ 	.word	0x000047d0


	//   ....[28]....
        /*0160*/ 	.word	0x00004830


	//   ....[29]....
        /*0164*/ 	.word	0x00004890


	//   ....[30]....
        /*0168*/ 	.word	0x000048f0


	//   ....[31]....
        /*016c*/ 	.word	0x00004950


	//   ....[32]....
        /*0170*/ 	.word	0x000049b0


	//   ....[33]....
        /*0174*/ 	.word	0x00004a00


	//----- nvinfo : EIATTR_CRS_STACK_SIZE
	.align		4
.L_5259:
        /*0178*/ 	.byte	0x04, 0x1e
        /*017a*/ 	.short	(.L_5261 - .L_5260)
.L_5260:
        /*017c*/ 	.word	0x00000000


	//----- nvinfo : EIATTR_CBANK_PARAM_SIZE
	.align		4
.L_5261:
        /*0180*/ 	.byte	0x03, 0x19
        /*0182*/ 	.short	0x002d


	//----- nvinfo : EIATTR_PARAM_CBANK
	.align		4
        /*0184*/ 	.byte	0x04, 0x0a
        /*0186*/ 	.short	(.L_5263 - .L_5262)
	.align		4
.L_5262:
        /*0188*/ 	.word	index@(.nv.constant0._ZN43_GLOBAL__N__9ae7fba5_10_SoftMax_cu_9f978f6320softmax_warp_forwardIfffLi10ELb0ELb1EEEvPT0_PKT_iiiPKbib)
        /*018c*/ 	.short	0x0210
        /*018e*/ 	.short	0x002d


	//----- nvinfo : EIATTR_SW_WAR
	.align		4
.L_5263:
        /*0190*/ 	.byte	0x04, 0x36
        /*0192*/ 	.short	(.L_5265 - .L_5264)
.L_5264:
        /*0194*/ 	.word	0x00000008
.L_5265:


//--------------------- .nv.info._ZN43_GLOBAL__N__9ae7fba5_10_SoftMax_cu_9f978f6320softmax_warp_forwardIfffLi9ELb0ELb1EEEvPT0_PKT_iiiPKbib --------------------------
	.section	.nv.info._ZN43_GLOBAL__N__9ae7fba5_10_SoftMax_cu_9f978f6320softmax_warp_forwardIfffLi9ELb0ELb1EEEvPT0_PKT_iiiPKbib,"",@"SHT_CUDA_INFO"
	.sectionflags	@""
	.align	4


	//----- nvinfo : EIATTR_CUDA_API_VERSION
	.align		4
        /*0000*/ 	.byte	0x04, 0x37
        /*0002*/ 	.short	(.L_5267 - .L_5266)
.L_5266:
        /*0004*/ 	.word	0x00000082


	//----- nvinfo : EIATTR_KPARAM_INFO
	.align		4
.L_5267:
        /*0008*/ 	.byte	0x04, 0x17
        /*000a*/ 	.short	(.L_5269 - .L_5268)
.L_5268:
        /*000c*/ 	.word	0x00000000
        /*0010*/ 	.short	0x0007
        /*0012*/ 	.short	0x002c
        /*0014*/ 	.byte	0x00, 0xf0, 0x05, 0x00


	//----- nvinfo : EIATTR_KPARAM_INFO
	.align		4
.L_5269:
        /*0018*/ 	.byte	0x04, 0x17
        /*001a*/ 	.short	(.L_5271 - .L_5270)
.L_5270:
        /*001c*/ 	.word	0x00000000
        /*0020*/ 	.short	0x0006
        /*0022*/ 	.short	0x0028
        /*0024*/ 	.byte	0x00, 0xf0, 0x11, 0x00


	//----- nvinfo : EIATTR_KPARAM_INFO
	.align		4
.L_5271:
        /*0028*/ 	.byte	0x04, 0x17
        /*002a*/ 	.short	(.L_5273 - .L_5272)
.L_5272:
        /*002c*/ 	.word	0x00000000
        /*0030*/ 	.short	0x0005
        /*0032*/ 	.short	0x0020
        /*0034*/ 	.byte	0x00, 0xf0, 0x21, 0x00


	//----- nvinfo : EIATTR_KPARAM_INFO
	.align		4
.L_5273:
        /*0038*/ 	.byte	0x04, 0x17
        /*003a*/ 	.short	(.L_5275 - .L_5274)
.L_5274:
        /*003c*/ 	.word	0x00000000
        /*0040*/ 	.short	0x0004
        /*0042*/ 	.short	0x0018
        /*0044*/ 	.byte	0x00, 0xf0, 0x11, 0x00


	//----- nvinfo : EIATTR_KPARAM_INFO
	.align		4
.L_5275:
        /*0048*/ 	.byte	0x04, 0x17
        /*004a*/ 	.short	(.L_5277 - .L_5276)
.L_5276:
        /*004c*/ 	.word	0x00000000
        /*0050*/ 	.short	0x0003
        /*0052*/ 	.short	0x0014
        /*0054*/ 	.byte	0x00, 0xf0, 0x11, 0x00


	//----- nvinfo : EIATTR_KPARAM_INFO
	.align		4
.L_5277:
        /*0058*/ 	.byte	0x04, 0x17
        /*005a*/ 	.short	(.L_5279 - .L_5278)
.L_5278:
        /*005c*/ 	.word	0x00000000
        /*0060*/ 	.short	0x0002
        /*0062*/ 	.short	0x0010
        /*0064*/ 	.byte	0x00, 0xf0, 0x11, 0x00


	//----- nvinfo : EIATTR_KPARAM_INFO
	.align		4
.L_5279:
        /*0068*/ 	.byte	0x04, 0x17
        /*006a*/ 	.short	(.L_5281 - .L_5280)
.L_5280:
        /*006c*/ 	.word	0x00000000
        /*0070*/ 	.short	0x0001
        /*0072*/ 	.short	0x0008
        /*0074*/ 	.byte	0x00, 0xf0, 0x21, 0x00


	//----- nvinfo : EIATTR_KPARAM_INFO
	.align		4
.L_5281:
        /*0078*/ 	.byte	0x04, 0x17
        /*007a*/ 	.short	(.L_5283 - .L_5282)
.L_5282:
        /*007c*/ 	.word	0x00000000
        /*0080*/ 	.short	0x0000
        /*0082*/ 	.short	0x0000
        /*0084*/ 	.byte	0x00, 0xf0, 0x21, 0x00


	//----- nvinfo : EIATTR_SPARSE_MMA_MASK
	.align		4
.L_5283:
        /*0088*/ 	.byte	0x03, 0x50
        /*008a*/ 	.short	0x0000


	//----- nvinfo : EIATTR_MAXREG_COUNT
	.align		4
        /*008c*/ 	.byte	0x03, 0x1b
        /*008e*/ 	.short	0x00ff


	//----- nvinfo : EIATTR_MERCURY_ISA_VERSION
	.align		4
        /*0090*/ 	.byte	0x03, 0x5f
        /*0092*/ 	.short	0x0101


	//----- nvinfo : EIATTR_COOP_GROUP_MASK_REGIDS
	.align		4
        /*0094*/ 	.byte	0x04, 0x29
        /*0096*/ 	.short	(.L_5285 - .L_5284)


	//   ....[0]....
.L_5284:
        /*0098*/ 	.word	0xffffffff


	//   ....[1]....
        /*009c*/ 	.word	0xffffffff


	//   ....[2]....
        /*00a0*/ 	.word	0xffffffff


	//   ....[3]....
        /*00a4*/ 	.word	0xffffffff


	//   ....[4]....
        /*00a8*/ 	.word	0xffffffff


	//   ....[5]....
        /*00ac*/ 	.word	0xffffffff


	//   ....[6]....
        /*00b0*/ 	.word	0xffffffff


	//   ....[7]....
        /*00b4*/ 	.word	0xffffffff


	//   ....[8]....
        /*00b8*/ 	.word	0xffffffff


	//   ....[9]....
        /*00bc*/ 	.word	0xffffffff


	//----- nvinfo : EIATTR_COOP_GROUP_INSTR_OFFSETS
	.align		4
.L_5285:
        /*00c0*/ 	.byte	0x04, 0x28
        /*00c2*/ 	.short	(.L_5287 - .L_5286)


	//   ....[0]....
.L_5286:
        /*00c4*/ 	.word	0x00001390


	//   ....[1]....
        /*00c8*/ 	.word	0x000013c0


	//   ....[2]....
        /*00cc*/ 	.word	0x000013f0


	//   ....[3]....
        /*00d0*/ 	.word	0x00001440


	//   ....[4]....
        /*00d4*/ 	.word	0x00001470


	//   ....[5]....
        /*00d8*/ 	.word	0x00001f20


	//   ....[6]....
        /*00dc*/ 	.word	0x00001f50


	//   ....[7]....
        /*00e0*/ 	.word	0x00001f80


	//   ....[8]....
        /*00e4*/ 	.word	0x00001fc0


	//   ....[9]....
        /*00e8*/ 	.word	0x00001ff0


	//----- nvinfo : EIATTR_EXIT_INSTR_OFFSETS
	.align		4
.L_5287:
        /*00ec*/ 	.byte	0x04, 0x1c
        /*00ee*/ 	.short	(.L_5289 - .L_5288)


	//   ....[0]....
.L_5288:
        /*00f0*/ 	.word	0x00002000


	//   ....[1]....
        /*00f4*/ 	.word	0x00002020


	//   ....[2]....
        /*00f8*/ 	.word	0x00002130


	//   ....[3]....
        /*00fc*/ 	.word	0x000021a0


	//   ....[4]....
        /*0100*/ 	.word	0x00002210


	//   ....[5]....
        /*0104*/ 	.word	0x00002280


	//   ....[6]....
        /*0108*/ 	.word	0x000022f0


	//   ....[7]....
        /*010c*/ 	.word	0x00002360


	//   ....[8]....
        /*0110*/ 	.word	0x000023d0


	//   ....[9]....
        /*0114*/ 	.word	0x00002440


	//   ....[10]....
        /*0118*/ 	.word	0x000024b0


	//   ....[11]....
        /*011c*/ 	.word	0x00002520


	//   ....[12]....
        /*0120*/ 	.word	0x00002580


	//   ....[13]....
        /*0124*/ 	.word	0x000025e0


	//   ....[14]....
        /*0128*/ 	.word	0x00002640


	//   ....[15]....
        /*012c*/ 	.word	0x000026a0


	//   ....[16]....
        /*0130*/ 	.word	0x00002700


	//   ....[17]....
        /*0134*/ 	.word	0x00002750


	//----- nvinfo : EIATTR_CRS_STACK_SIZE
	.align		4
.L_5289:
        /*0138*/ 	.byte	0x04, 0x1e
        /*013a*/ 	.short	(.L_5291 - .L_5290)
.L_5290:
        /*013c*/ 	.word	0x00000000


	//----- nvinfo : EIATTR_CBANK_PARAM_SIZE
	.align		4
.L_5291:
        /*0140*/ 	.byte	0x03, 0x19
        /*0142*/ 	.short	0x002d


	//----- nvinfo : EIATTR_PARAM_CBANK
	.align		4
        /*0144*/ 	.byte	0x04, 0x0a
        /*0146*/ 	.short	(.L_5293 - .L_5292)
	.align		4
.L_5292:
        /*0148*/ 	.word	index@(.nv.constant0._ZN43_GLOBAL__N__9ae7fba5_10_SoftMax_cu_9f978f6320softmax_warp_forwardIfffLi9ELb0ELb1EEEvPT0_PKT_iiiPKbib)
        /*014c*/ 	.short	0x0210
        /*014e*/ 	.short	0x002d


	//----- nvinfo : EIATTR_SW_WAR
	.align		4
.L_5293:
        /*0150*/ 	.byte	0x04, 0x36
        /*0152*/ 	.short	(.L_5295 - .L_5294)
.L_5294:
        /*0154*/ 	.word	0x00000008
.L_5295:


//--------------------- .nv.info._ZN43_GLOBAL__N__9ae7fba5_10_SoftMax_cu_9f978f6320softmax_warp_forwardIfffLi8ELb0ELb1EEEvPT0_PKT_iiiPKbib --------------------------
	.section	.nv.info._ZN43_GLOBAL__N__9ae7fba5_10_SoftMax_cu_9f978f6320softmax_warp_forwardIfffLi8ELb0ELb1EEEvPT0_PKT_iiiPKbib,"",@"SHT_CUDA_INFO"
	.sectionflags	@""
	.align	4


	//----- nvinfo : EIATTR_CUDA_API_VERSION
	.align		4
        /*0000*/ 	.byte	0x04, 0x37
        /*0002*/ 	.short	(.L_5297 - .L_5296)
.L_5296:
        /*0004*/ 	.word	0x00000082


	//----- nvinfo : EIATTR_KPARAM_INFO
	.align		4
.L_5297:
        /*0008*/ 	.byte	0x04, 0x17
        /*000a*/ 	.short	(.L_5299 - .L_5298)
.L_5298:
        /*000c*/ 	.word	0x00000000
        /*0010*/ 	.short	0x0007
        /*0012*/ 	.short	0x002c
        /*0014*/ 	.byte	0x00, 0xf0, 0x05, 0x00


	//----- nvinfo : EIATTR_KPARAM_INFO
	.align		4
.L_5299:
        /*0018*/ 	.byte	0x04, 0x17
        /*001a*/ 	.short	(.L_5301 - .L_5300)
.L_5300:
        /*001c*/ 	.word	0x00000000
        /*0020*/ 	.short	0x0006
        /*0022*/ 	.short	0x0028
        /*0024*/ 	.byte	0x00, 0xf0, 0x11, 0x00


	//----- nvinfo : EIATTR_KPARAM_INFO
	.align		4
.L_5301:
        /*0028*/ 	.byte	0x04, 0x17
        /*002a*/ 	.short	(.L_5303 - .L_5302)
.L_5302:
        /*002c*/ 	.word	0x00000000
        /*0030*/ 	.short	0x0005
        /*0032*/ 	.short	0x0020
        /*0034*/ 	.byte	0x00, 0xf0, 0x21, 0x00


	//----- nvinfo : EIATTR_KPARAM_INFO
	.align		4
.L_5303:
        /*0038*/ 	.byte	0x04, 0x17
        /*003a*/ 	.short	(.L_5305 - .L_5304)
.L_5304:
        /*003c*/ 	.word	0x00000000
        /*0040*/ 	.short	0x0004
        /*0042*/ 	.short	0x0018
        /*0044*/ 	.byte	0x00, 0xf0, 0x11, 0x00


	//----- nvinfo : EIATTR_KPARAM_INFO
	.align		4
.L_5305:
        /*0048*/ 	.byte	0x04, 0x17
        /*004a*/ 	.short	(.L_5307 - .L_5306)
.L_5306:
        /*004c*/ 	.word	0x00000000
        /*0050*/ 	.short	0x0003
        /*0052*/ 	.short	0x0014
        /*0054*/ 	.byte	0x00, 0xf0, 0x11, 0x00


	//----- nvinfo : EIATTR_KPARAM_INFO
	.align		4
.L_5307:
        /*0058*/ 	.byte	0x04, 0x17
        /*005a*/ 	.short	(.L_5309 - .L_5308)
.L_5308:
        /*005c*/ 	.word	0x00000000
        /*0060*/ 	.short	0x0002
        /*0062*/ 	.short	0x0010
        /*0064*/ 	.byte	0x00, 0xf0, 0x11, 0x00


	//----- nvinfo : EIATTR_KPARAM_INFO
	.align		4
.L_5309:
        /*0068*/ 	.byte	0x04, 0x17
        /*006a*/ 	.short	(.L_5311 - .L_5310)
.L_5310:
        /*006c*/ 	.word	0x00000000
        /*0070*/ 	.short	0x0001
        /*0072*/ 	.short	0x0008
        /*0074*/ 	.byte	0x00, 0xf0, 0x21, 0x00


	//----- nvinfo : EIATTR_KPARAM_INFO
	.align		4
.L_5311:
        /*0078*/ 	.byte	0x04, 0x17
        /*007a*/ 	.short	(.L_5313 - .L_5312)
.L_5312:
        /*007c*/ 	.word	0x00000000
        /*0080*/ 	.short	0x0000
        /*0082*/ 	.short	0x0000
        /*0084*/ 	.byte	0x00, 0xf0, 0x21, 0x00


	//----- nvinfo : EIATTR_SPARSE_MMA_MASK
	.align		4
.L_5313:
        /*0088*/ 	.byte	0x03, 0x50
        /*008a*/ 	.short	0x0000


	//----- nvinfo : EIATTR_MAXREG_COUNT
	.align		4
        /*008c*/ 	.byte	0x03, 0x1b
        /*008e*/ 	.short	0x00ff


	//----- nvinfo : EIATTR_MERCURY_ISA_VERSION
	.align		4
        /*0090*/ 	.byte	0x03, 0x5f
        /*0092*/ 	.short	0x0101


	//----- nvinfo : EIATTR_COOP_GROUP_MASK_REGIDS
	.align		4
        /*0094*/ 	.byte	0x04, 0x29
        /*0096*/ 	.short	(.L_5315 - .L_5314)


	//   ....[0]....
.L_5314:
        /*0098*/ 	.word	0xffffffff


	//   ....[1]....
        /*009c*/ 	.word	0xffffffff


	//   ....[2]....
        /*00a0*/ 	.word	0xffffffff


	//   ....[3]....
        /*00a4*/ 	.word	0xffffffff


	//   ....[4]....
        /*00a8*/ 	.word	0xffffffff


	//   ....[5]....
        /*00ac*/ 	.word	0xffffffff


	//   ....[6]....
        /*00b0*/ 	.word	0xffffffff


	//   ....[7]....
        /*00b4*/ 	.word	0xffffffff


	//   ....[8]....
        /*00b8*/ 	.word	0xffffffff


	//   ....[9]....
        /*00bc*/ 	.word	0xffffffff


	//----- nvinfo : EIATTR_COOP_GROUP_INSTR_OFFSETS
	.align		4
.L_5315:
        /*00c0*/ 	.byte	0x04, 0x28
        /*00c2*/ 	.short	(.L_5317 - .L_5316)


	//   ....[0]....
.L_5316:
        /*00c4*/ 	.word	0x00000b10


	//   ....[1]....
        /*00c8*/ 	.word	0x00000b40


	//   ....[2]....
        /*00cc*/ 	.word	0x00000b80


	//   ....[3]....
        /*00d0*/ 	.word	0x00000bb0


	//   ....[4]....
        /*00d4*/ 	.word	0x00000be0


	//   ....[5]....
        /*00d8*/ 	.word	0x00001100


	//   ....[6]....
        /*00dc*/ 	.word	0x00001130


	//   ....[7]....
        /*00e0*/ 	.word	0x00001160


	//   ....[8]....
        /*00e4*/ 	.word	0x000011a0


	//   ....[9]....
        /*00e8*/ 	.word	0x000011d0


	//----- nvinfo : EIATTR_EXIT_INSTR_OFFSETS
	.align		4
.L_5317:
        /*00ec*/ 	.byte	0x04, 0x1c
        /*00ee*/ 	.short	(.L_5319 - .L_5318)


	//   ....[0]....
.L_5318:
        /*00f0*/ 	.word	0x000011e0


	//   ....[1]....
        /*00f4*/ 	.word	0x00001200


	//   ....[2]....
        /*00f8*/ 	.word	0x00001310


	//   ....[3]....
        /*00fc*/ 	.word	0x00001380


	//   ....[4]....
        /*0100*/ 	.word	0x000013f0


	//   ....[5]....
        /*0104*/ 	.word	0x00001460


	//   ....[6]....
        /*0108*/ 	.word	0x000014c0


	//   ....[7]....
        /*010c*/ 	.word	0x00001520


	//   ....[8]....
        /*0110*/ 	.word	0x00001580


	//   ....[9]....
        /*0114*/ 	.word	0x000015d0


	//----- nvinfo : EIATTR_CRS_STACK_SIZE
	.align		4
.L_5319:
        /*0118*/ 	.byte	0x04, 0x1e
        /*011a*/ 	.short	(.L_5321 - .L_5320)
.L_5320:
        /*011c*/ 	.word	0x00000000


	//----- nvinfo : EIATTR_CBANK_PARAM_SIZE
	.align		4
.L_5321:
        /*0120*/ 	.byte	0x03, 0x19
        /*0122*/ 	.short	0x002d


	//----- nvinfo : EIATTR_PARAM_CBANK
	.align		4
        /*0124*/ 	.byte	0x04, 0x0a
        /*0126*/ 	.short	(.L_5323 - .L_5322)
	.align		4
.L_5322:
        /*0128*/ 	.word	index@(.nv.constant0._ZN43_GLOBAL__N__9ae7fba5_10_SoftMax_cu_9f978f6320softmax_warp_forwardIfffLi8ELb0ELb1EEEvPT0_PKT_iiiPKbib)
        /*012c*/ 	.short	0x0210
        /*012e*/ 	.short	0x002d


	//----- nvinfo : EIATTR_SW_WAR
	.align		4
.L_5323:
        /*0130*/ 	.byte	0x04, 0x36
        /*0132*/ 	.short	(.L_5325 - .L_5324)
.L_5324:
        /*0134*/ 	.word	0x00000008
.L_5325:


//--------------------- .nv.info._ZN43_GLOBAL__N__9ae7fba5_10_SoftMax_cu_9f978f6320softmax_warp_forwardIfffLi7ELb0ELb1EEEvPT0_PKT_iiiPKbib --------------------------
	.section	.nv.info._ZN43_GLOBAL__N__9ae7fba5_10_SoftMax_cu_9f978f6320softmax_warp_forwardIfffLi7ELb0ELb1EEEvPT0_PKT_iiiPKbib,"",@"SHT_CUDA_INFO"
	.sectionflags	@""
	.align	4


	//----- nvinfo : EIATTR_CUDA_API_VERSION
	.align		4
        /*0000*/ 	.byte	0x04, 0x37
        /*0002*/ 	.short	(.L_5327 - .L_5326)
.L_5326:
        /*0004*/ 	.word	0x00000082


	//----- nvinfo : EIATTR_KPARAM_INFO
	.align		4
.L_5327:
        /*0008*/ 	.byte	0x04, 0x17
        /*000a*/ 	.short	(.L_5329 - .L_5328)
.L_5328:
        /*000c*/ 	.word	0x00000000
        /*0010*/ 	.short	0x0007
        /*0012*/ 	.short	0x002c
        /*0014*/ 	.byte	0x00, 0xf0, 0x05, 0x00


	//----- nvinfo : EIATTR_KPARAM_INFO
	.align		4
.L_5329:
        /*0018*/ 	.byte	0x04, 0x17
        /*001a*/ 	.short	(.L_5331 - .L_5330)
.L_5330:
        /*001c*/ 	.word	0x00000000
        /*0020*/ 	.short	0x0006
        /*0022*/ 	.short	0x0028
        /*0024*/ 	.byte	0x00, 0xf0, 0x11, 0x00


	//----- nvinfo : EIATTR_KPARAM_INFO
	.align		4
.L_5331:
        /*0028*/ 	.byte	0x04, 0x17
        /*002a*/ 	.short	(.L_5333 - .L_5332)
.L_5332:
        /*002c*/ 	.word	0x00000000
        /*0030*/ 	.short	0x0005
        /*0032*/ 	.short	0x0020
        /*0034*/ 	.byte	0x00, 0xf0, 0x21, 0x00


	//----- nvinfo : EIATTR_KPARAM_INFO
	.align		4
.L_5333:
        /*0038*/ 	.byte	0x04, 0x17
        /*003a*/ 	.short	(.L_5335 - .L_5334)
.L_5334:
        /*003c*/ 	.word	0x00000000
        /*0040*/ 	.short	0x0004
        /*0042*/ 	.short	0x0018
        /*0044*/ 	.byte	0x00, 0xf0, 0x11, 0x00


	//----- nvinfo : EIATTR_KPARAM_INFO
	.align		4
.L_5335:
        /*0048*/ 	.byte	0x04, 0x17
        /*004a*/ 	.short	(.L_5337 - .L_5336)
.L_5336:
        /*004c*/ 	.word	0x00000000
        /*0050*/ 	.short	0x0003
        /*0052*/ 	.short	0x0014
        /*0054*/ 	.byte	0x00, 0xf0, 0x11, 0x00


	//----- nvinfo : EIATTR_KPARAM_INFO
	.align		4
.L_5337:
        /*0058*/ 	.byte	0x04, 0x17
        /*005a*/ 	.short	(.L_5339 - .L_5338)
.L_5338:
        /*005c*/ 	.word	0x00000000
        /*0060*/ 	.short	0x0002
        /*0062*/ 	.short	0x0010
        /*0064*/ 	.byte	0x00, 0xf0, 0x11, 0x00


	//----- nvinfo : EIATTR_KPARAM_INFO
	.align		4
.L_5339:
        /*0068*/ 	.byte	0x04, 0x17
        /*006a*/ 	.short	(.L_5341 - .L_5340)
.L_5340:
        /*006c*/ 	.word	0x00000000
        /*0070*/ 	.short	0x0001
        /*0072*/ 	.short	0x0008
        /*0074*/ 	.byte	0x00, 0xf0, 0x21, 0x00


	//----- nvinfo : EIATTR_KPARAM_INFO
	.align		4
.L_5341:
        /*0078*/ 	.byte	0x04, 0x17
        /*007a*/ 	.short	(.L_5343 - .L_5342)
.L_5342:
        /*007c*/ 	.word	0x00000000
        /*0080*/ 	.short	0x0000
        /*0082*/ 	.short	0x0000
        /*0084*/ 	.byte	0x00, 0xf0, 0x21, 0x00


	//----- nvinfo : EIATTR_SPARSE_MMA_MASK
	.align		4
.L_5343:
        /*0088*/ 	.byte	0x03, 0x50
        /*008a*/ 	.short	0x0000


	//----- nvinfo : EIATTR_MAXREG_COUNT
	.align		4
        /*008c*/ 	.byte	0x03, 0x1b
        /*008e*/ 	.short	0x00ff


	//----- nvinfo : EIATTR_MERCURY_ISA_VERSION
	.align		4
        /*0090*/ 	.byte	0x03, 0x5f
        /*0092*/ 	.short	0x0101


	//----- nvinfo : EIATTR_COOP_GROUP_MASK_REGIDS
	.align		4
        /*0094*/ 	.byte	0x04, 0x29
        /*0096*/ 	.short	(.L_5345 - .L_5344)


	//   ....[0]....
.L_5344:
        /*0098*/ 	.word	0xffffffff


	//   ....[1]....
        /*009c*/ 	.word	0xffffffff


	//   ....[2]....
        /*00a0*/ 	.word	0xffffffff


	//   ....[3]....
        /*00a4*/ 	.word	0xffffffff


	//   ....[4]....
        /*00a8*/ 	.word	0xffffffff


	//   ....[5]....
        /*00ac*/ 	.word	0xffffffff


	//   ....[6]....
        /*00b0*/ 	.word	0xffffffff


	//   ....[7]....
        /*00b4*/ 	.word	0xffffffff


	//   ....[8]....
        /*00b8*/ 	.word	0xffffffff


	//   ....[9]....
        /*00bc*/ 	.word	0xffffffff


	//   ....[10]....
        /*00c0*/ 	.word	0xffffffff


	//   ....[11]....
        /*00c4*/ 	.word	0xffffffff


	//   ....[12]....
        /*00c8*/ 	.word	0xffffffff


	//   ....[13]....
        /*00cc*/ 	.word	0xffffffff


	//   ....[14]....
        /*00d0*/ 	.word	0xffffffff


	//   ....[15]....
        /*00d4*/ 	.word	0xffffffff


	//   ....[16]....
        /*00d8*/ 	.word	0xffffffff


	//   ....[17]....
        /*00dc*/ 	.word	0xffffffff


	//   ....[18]....
        /*00e0*/ 	.word	0xffffffff


	//   ....[19]....
        /*00e4*/ 	.word	0xffffffff


	//----- nvinfo : EIATTR_COOP_GROUP_INSTR_OFFSETS
	.align		4
.L_5345:
        /*00e8*/ 	.byte	0x04, 0x28
        /*00ea*/ 	.short	(.L_5347 - .L_5346)


	//   ....[0]....
.L_5346:
        /*00ec*/ 	.word	0x00001130


	//   ....[1]....
        /*00f0*/ 	.word	0x00001160


	//   ....[2]....
        /*00f4*/ 	.word	0x000011a0


	//   ....[3]....
        /*00f8*/ 	.word	0x000011c0


	//   ....[4]....
        /*00fc*/ 	.word	0x00001200


	//   ....[5]....
        /*0100*/ 	.word	0x00001220


	//   ....[6]....
        /*0104*/ 	.word	0x00001270


	//   ....[7]....
        /*0108*/ 	.word	0x000012a0


	//   ....[8]....
        /*010c*/ 	.word	0x000012b0


	//   ....[9]....
        /*0110*/ 	.word	0x000012f0


	//   ....[10]....
        /*0114*/ 	.word	0x00001d90


	//   ....[11]....
        /*0118*/ 	.word	0x00001db0


	//   ....[12]....
        /*011c*/ 	.word	0x00001de0


	//   ....[13]....
        /*0120*/ 	.word	0x00001df0


	//   ....[14]....
        /*0124*/ 	.word	0x00001e20


	//   ....[15]....
        /*0128*/ 	.word	0x00001e30


	//   ....[16]....
        /*012c*/ 	.word	0x00001e70


	//   ....[17]....
        /*0130*/ 	.word	0x00001e80


	//   ....[18]....
        /*0134*/ 	.word	0x00001ef0


	//   ....[19]....
        /*0138*/ 	.word	0x00001f00


	//----- nvinfo : EIATTR_EXIT_INSTR_OFFSETS
	.align		4
.L_5347:
        /*013c*/ 	.byte	0x04, 0x1c
        /*013e*/ 	.short	(.L_5349 - .L_5348)


	//   ....[0]....
.L_5348:
        /*0140*/ 	.word	0x00001f10


	//   ....[1]....
        /*0144*/ 	.word	0x000021e0


	//   ....[2]....
        /*0148*/ 	.word	0x000021f0


	//   ....[3]....
        /*014c*/ 	.word	0x000022f0


	//   ....[4]....
        /*0150*/ 	.word	0x00002350


	//   ....[5]....
        /*0154*/ 	.word	0x000023b0


	//   ....[6]....
        /*0158*/ 	.word	0x00002400


	//----- nvinfo : EIATTR_CRS_STACK_SIZE
	.align		4
.L_5349:
        /*015c*/ 	.byte	0x04, 0x1e
        /*015e*/ 	.short	(.L_5351 - .L_5350)
.L_5350:
        /*0160*/ 	.word	0x00000000


	//----- nvinfo : EIATTR_CBANK_PARAM_SIZE
	.align		4
.L_5351:
        /*0164*/ 	.byte	0x03, 0x19
        /*0166*/ 	.short	0x002d


	//----- nvinfo : EIATTR_PARAM_CBANK
	.align		4
        /*0168*/ 	.byte	0x04, 0x0a
        /*016a*/ 	.short	(.L_5353 - .L_5352)
	.align		4
.L_5352:
        /*016c*/ 	.word	index@(.nv.constant0._ZN43_GLOBAL__N__9ae7fba5_10_SoftMax_cu_9f978f6320softmax_warp_forwardIfffLi7ELb0ELb1EEEvPT0_PKT_iiiPKbib)
        /*0170*/ 	.short	0x0210
        /*0172*/ 	.short	0x002d


	//----- nvinfo : EIATTR_SW_WAR
	.align		4
.L_5353:
        /*0174*/ 	.byte	0x04, 0x36
        /*0176*/ 	.short	(.L_5355 - .L_5354)
.L_5354:
        /*0178*/ 	.word	0x00000008
.L_5355:


//--------------------- .nv.info._ZN43_GLOBAL__N__9ae7fba5_10_SoftMax_cu_9f978f6320softmax_warp_forwardIfffLi6ELb0ELb1EEEvPT0_PKT_iiiPKbib --------------------------
	.section	.nv.info._ZN43_GLOBAL__N__9ae7fba5_10_SoftMax_cu_9f978f6320softmax_warp_forwardIfffLi6ELb0ELb1EEEvPT0_PKT_iiiPKbib,"",@"SHT_CUDA_INFO"
	.sectionflags	@""
	.align	4


	//----- nvinfo : EIATTR_CUDA_API_VERSION
	.align		4
        /*0000*/ 	.byte	0x04, 0x37
        /*0002*/ 	.short	(.L_5357 - .L_5356)
.L_5356:
        /*0004*/ 	.word	0x00000082


	//----- nvinfo : EIATTR_KPARAM_INFO
	.align		4
.L_5357:
        /*0008*/ 	.byte	0x04, 0x17
        /*000a*/ 	.short	(.L_5359 - .L_5358)
.L_5358:
        /*000c*/ 	.word	0x00000000
        /*0010*/ 	.short	0x0007
        /*0012*/ 	.short	0x002c
        /*0014*/ 	.byte	0x00, 0xf0, 0x05, 0x00


	//----- nvinfo : EIATTR_KPARAM_INFO
	.align		4
.L_5359:
        /*0018*/ 	.byte	0x04, 0x17
        /*001a*/ 	.short	(.L_5361 - .L_5360)
.L_5360:
        /*001c*/ 	.word	0x00000000
        /*0020*/ 	.short	0x0006
        /*0022*/ 	.short	0x0028
        /*0024*/ 	.byte	0x00, 0xf0, 0x11, 0x00


	//----- nvinfo : EIATTR_KPARAM_INFO
	.align		4
.L_5361:
        /*0028*/ 	.byte	0x04, 0x17
        /*002a*/ 	.short	(.L_5363 - .L_5362)
.L_5362:
        /*002c*/ 	.word	0x00000000
        /*0030*/ 	.short	0x0005
        /*0032*/ 	.short	0x0020
        /*0034*/ 	.byte	0x00, 0xf0, 0x21, 0x00


	//----- nvinfo : EIATTR_KPARAM_INFO
	.align		4
.L_5363:
        /*0038*/ 	.byte	0x04, 0x17
        /*003a*/ 	.short	(.L_5365 - .L_5364)
.L_5364:
        /*003c*/ 	.word	0x00000000
        /*0040*/ 	.short	0x0004
        /*0042*/ 	.short	0x0018
        /*0044*/ 	.byte	0x00, 0xf0, 0x11, 0x00


	//----- nvinfo : EIATTR_KPARAM_INFO
	.align		4
.L_5365:
        /*0048*/ 	.byte	0x04, 0x17
        /*004a*/ 	.short	(.L_5367 - .L_5366)
.L_5366:
        /*004c*/ 	.word	0x00000000
        /*0050*/ 	.short	0x0003
        /*0052*/ 	.short	0x0014
        /*0054*/ 	.byte	0x00, 0xf0, 0x11, 0x00


	//----- nvinfo : EIATTR_KPARAM_INFO
	.align		4
.L_5367:
        /*0058*/ 	.byte	0x04, 0x17
        /*005a*/ 	.short	(.L_5369 - .L_5368)
.L_5368:
        /*005c*/ 	.word	0x00000000
        /*0060*/ 	.short	0x0002
        /*0062*/ 	.short	0x0010
        /*0064*/ 	.byte	0x00, 0xf0, 0x11, 0x00


	//----- nvinfo : EIATTR_KPARAM_INFO
	.align		4
.L_5369:
        /*0068*/ 	.byte	0x04, 0x17
        /*006a*/ 	.short	(.L_5371 - .L_5370)
.L_5370:
        /*006c*/ 	.word	0x00000000
        /*0070*/ 	.short	0x0001
        /*0072*/ 	.short	0x0008
        /*0074*/ 	.byte	0x00, 0xf0, 0x21, 0x00


	//----- nvinfo : EIATTR_KPARAM_INFO
	.align		4
.L_5371:
        /*0078*/ 	.byte	0x04, 0x17
        /*007a*/ 	.short	(.L_5373 - .L_5372)
.L_5372:
        /*007c*/ 	.word	0x00000000
        /*0080*/ 	.short	0x0000
        /*0082*/ 	.short	0x0000
        /*0084*/ 	.byte	0x00, 0xf0, 0x21, 0x00


	//----- nvinfo : EIATTR_SPARSE_MMA_MASK
	.align		4
.L_5373:
        /*0088*/ 	.byte	0x03, 0x50
        /*008a*/ 	.short	0x0000


	//----- nvinfo : EIATTR_MAXREG_COUNT
	.align		4
        /*008c*/ 	.byte	0x03, 0x1b
        /*008e*/ 	.short	0x00ff


	//----- nvinfo : EIATTR_MERCURY_ISA_VERSION
	.align		4
        /*0090*/ 	.byte	0x03, 0x5f
        /*0092*/ 	.short	0x0101


	//----- nvinfo : EIATTR_COOP_GROUP_MASK_REGIDS
	.align		4
        /*0094*/ 	.byte	0x04, 0x29
        /*0096*/ 	.short	(.L_5375 - .L_5374)


	//   ....[0]....
.L_5374:
        /*0098*/ 	.word	0xffffffff


	//   ....[1]....
        /*009c*/ 	.word	0xffffffff


	//   ....[2]....
        /*00a0*/ 	.word	0xffffffff


	//   ....[3]....
        /*00a4*/ 	.word	0xffffffff


	//   ....[4]....
        /*00a8*/ 	.word	0xffffffff


	//   ....[5]....
        /*00ac*/ 	.word	0xffffffff


	//   ....[6]....
        /*00b0*/ 	.word	0xffffffff


	//   ....[7]....
        /*00b4*/ 	.word	0xffffffff


	//   ....[8]....
        /*00b8*/ 	.word	0xffffffff


	//   ....[9]....
        /*00bc*/ 	.word	0xffffffff


	//   ....[10]....
        /*00c0*/ 	.word	0xffffffff


	//   ....[11]....
        /*00c4*/ 	.word	0xffffffff


	//   ....[12]....
        /*00c8*/ 	.word	0xffffffff


	//   ....[13]....
        /*00cc*/ 	.word	0xffffffff


	//   ....[14]....
        /*00d0*/ 	.word	0xffffffff


	//   ....[15]....
        /*00d4*/ 	.word	0xffffffff


	//   ....[16]....
        /*00d8*/ 	.word	0xffffffff


	//   ....[17]....
        /*00dc*/ 	.word	0xffffffff


	//   ....[18]....
        /*00e0*/ 	.word	0xffffffff


	//   ....[19]....
        /*00e4*/ 	.word	0xffffffff


	//----- nvinfo : EIATTR_COOP_GROUP_INSTR_OFFSETS
	.align		4
.L_5375:
        /*00e8*/ 	.byte	0x04, 0x28
        /*00ea*/ 	.short	(.L_5377 - .L_5376)


	//   ....[0]....
.L_5376:
        /*00ec*/ 	.word	0x00000a70


	//   ....[1]....
        /*00f0*/ 	.word	0x00000a90


	//   ....[2]....
        /*00f4*/ 	.word	0x00000ae0


	//   ....[3]....
        /*00f8*/ 	.word	0x00000af0


	//   ....[4]....
        /*00fc*/ 	.word	0x00000b40


	//   ....[5]....
        /*0100*/ 	.word	0x00000b50


	//   ....[6]....
        /*0104*/ 	.word	0x00000ba0


	//   ....[7]....
        /*0108*/ 	.word	0x00000bb0


	//   ....[8]....
        /*010c*/ 	.word	0x00000c10


	//   ....[9]....
        /*0110*/ 	.word	0x00000c20


	//   ....[10]....
        /*0114*/ 	.word	0x000011a0


	//   ....[11]....
        /*0118*/ 	.word	0x000011c0


	//   ....[12]....
        /*011c*/ 	.word	0x000011f0


	//   ....[13]....
        /*0120*/ 	.word	0x00001200


	//   ....[14]....
        /*0124*/ 	.word	0x00001240


	//   ....[15]....
        /*0128*/ 	.word	0x00001260


	//   ....[16]....
        /*012c*/ 	.word	0x000012b0


	//   ....[17]....
        /*0130*/ 	.word	0x000012c0


	//   ....[18]....
        /*0134*/ 	.word	0x000012f0


	//   ....[19]....
        /*0138*/ 	.word	0x00001300


	//----- nvinfo : EIATTR_EXIT_INSTR_OFFSETS
	.align		4
.L_5377:
        /*013c*/ 	.byte	0x04, 0x1c
        /*013e*/ 	.short	(.L_5379 - .L_5378)


	//   ....[0]....
.L_5378:
        /*0140*/ 	.word	0x00001310


	//   ....[1]....
        /*0144*/ 	.word	0x000014a0


	//   ....[2]....
        /*0148*/ 	.word	0x000014b0


	//   ....[3]....
        /*014c*/ 	.word	0x00001550


	//   ....[4]....
        /*0150*/ 	.word	0x000015a0


	//----- nvinfo : EIATTR_CRS_STACK_SIZE
	.align		4
.L_5379:
        /*0154*/ 	.byte	0x04, 0x1e
        /*0156*/ 	.short	(.L_5381 - .L_5380)
.L_5380:
        /*0158*/ 	.word	0x00000000


	//----- nvinfo : EIATTR_CBANK_PARAM_SIZE
	.align		4
.L_5381:
        /*015c*/ 	.byte	0x03, 0x19
        /*015e*/ 	.short	0x002d


	//----- nvinfo : EIATTR_PARAM_CBANK
	.align		4
        /*0160*/ 	.byte	0x04, 0x0a
        /*0162*/ 	.short	(.L_5383 - .L_5382)
	.align		4
.L_5382:
        /*0164*/ 	.word	index@(.nv.constant0._ZN43_GLOBAL__N__9ae7fba5_10_SoftMax_cu_9f978f6320softmax_warp_forwardIfffLi6ELb0ELb1EEEvPT0_PKT_iiiPKbib)
        /*0168*/ 	.short	0x0210
        /*016a*/ 	.short	0x002d


	//----- nvinfo : EIATTR_SW_WAR
	.align		4
.L_5383:
        /*016c*/ 	.byte	0x04, 0x36
        /*016e*/ 	.short	(.L_5385 - .L_5384)
.L_5384:
        /*0170*/ 	.word	0x00000008
.L_5385:


//--------------------- .nv.info._ZN43_GLOBAL__N__9ae7fba5_10_SoftMax_cu_9f978f6320softmax_warp_forwardIfffLi5ELb0ELb1EEEvPT0_PKT_iiiPKbib --------------------------
	.section	.nv.info._ZN43_GLOBAL__N__9ae7fba5_10_SoftMax_cu_9f978f6320softmax_warp_forwardIfffLi5ELb0ELb1EEEvPT0_PKT_iiiPKbib,"",@"SHT_CUDA_INFO"
	.sectionflags	@""
	.align	4


	//----- nvinfo : EIATTR_CUDA_API_VERSION
	.align		4
        /*0000*/ 	.byte	0x04, 0x37
        /*0002*/ 	.short	(.L_5387 - .L_5386)
.L_5386:
        /*0004*/ 	.word	0x00000082


	//----- nvinfo : EIATTR_KPARAM_INFO
	.align		4
.L_5387:
        /*0008*/ 	.byte	0x04, 0x17
        /*000a*/ 	.short	(.L_5389 - .L_5388)
.L_5388:
        /*000c*/ 	.word	0x00000000
        /*0010*/ 	.short	0x0007
        /*0012*/ 	.short	0x002c
        /*0014*/ 	.byte	0x00, 0xf0, 0x05, 0x00


	//----- nvinfo : EIATTR_KPARAM_INFO
	.align		4
.L_5389:
        /*0018*/ 	.byte	0x04, 0x17
        /*001a*/ 	.short	(.L_5391 - .L_5390)
.L_5390:
        /*001c*/ 	.word	0x00000000
        /*0020*/ 	.short	0x0006
        /*0022*/ 	.short	0x0028
        /*0024*/ 	.byte	0x00, 0xf0, 0x11, 0x00


	//----- nvinfo : EIATTR_KPARAM_INFO
	.align		4
.L_5391:
        /*0028*/ 	.byte	0x04, 0x17
        /*002a*/ 	.short	(.L_5393 - .L_5392)
.L_5392:
        /*002c*/ 	.word	0x00000000
        /*0030*/ 	.short	0x0005
        /*0032*/ 	.short	0x0020
        /*0034*/ 	.byte	0x00, 0xf0, 0x21, 0x00


	//----- nvinfo : EIATTR_KPARAM_INFO
	.align		4
.L_5393:
        /*0038*/ 	.byte	0x04, 0x17
        /*003a*/ 	.short	(.L_5395 - .L_5394)
.L_5394:
        /*003c*/ 	.word	0x00000000
        /*0040*/ 	.short	0x0004
        /*0042*/ 	.short	0x0018
        /*0044*/ 	.byte	0x00, 0xf0, 0x11, 0x00


	//----- nvinfo : EIATTR_KPARAM_INFO
	.align		4
.L_5395:
        /*0048*/ 	.byte	0x04, 0x17
        /*004a*/ 	.short	(.L_5397 - .L_5396)
.L_5396:
        /*004c*/ 	.word	0x00000000
        /*0050*/ 	.short	0x0003
        /*0052*/ 	.short	0x0014
        /*0054*/ 	.byte	0x00, 0xf0, 0x11, 0x00


	//----- nvinfo : EIATTR_KPARAM_INFO
	.align		4
.L_5397:
        /*0058*/ 	.byte	0x04, 0x17
        /*005a*/ 	.short	(.L_5399 - .L_5398)
.L_5398:
        /*005c*/ 	.word	0x00000000
        /*0060*/ 	.short	0x0002
        /*0062*/ 	.short	0x0010
        /*0064*/ 	.byte	0x00, 0xf0, 0x11, 0x00


	//----- nvinfo : EIATTR_KPARAM_INFO
	.align		4
.L_5399:
        /*0068*/ 	.byte	0x04, 0x17
        /*006a*/ 	.short	(.L_5401 - .L_5400)
.L_5400:
        /*006c*/ 	.word	0x00000000
        /*0070*/ 	.short	0x0001
        /*0072*/ 	.short	0x0008
        /*0074*/ 	.byte	0x00, 0xf0, 0x21, 0x00


	//----- nvinfo : EIATTR_KPARAM_INFO
	.align		4
.L_5401:
        /*0078*/ 	.byte	0x04, 0x17
        /*007a*/ 	.short	(.L_5403 - .L_5402)
.L_5402:
        /*007c*/ 	.word	0x00000000
        /*0080*/ 	.short	0x0000
        /*0082*/ 	.short	0x0000
        /*0084*/ 	.byte	0x00, 0xf0, 0x21, 0x00


	//----- nvinfo : EIATTR_SPARSE_MMA_MASK
	.align		4
.L_5403:
        /*0088*/ 	.byte	0x03, 0x50
        /*008a*/ 	.short	0x0000


	//----- nvinfo : EIATTR_MAXREG_COUNT
	.align		4
        /*008c*/ 	.byte	0x03, 0x1b
        /*008e*/ 	.short	0x00ff


	//----- nvinfo : EIATTR_MERCURY_ISA_VERSION
	.align		4
        /*0090*/ 	.byte	0x03, 0x5f
        /*0092*/ 	.short	0x0101


	//----- nvinfo : EIATTR_COOP_GROUP_MASK_REGIDS
	.align		4
        /*0094*/ 	.byte	0x04, 0x29
        /*0096*/ 	.short	(.L_5405 - .L_5404)


	//   ....[0]....
.L_5404:
        /*0098*/ 	.word	0xffffffff


	//   ....[1]....
        /*009c*/ 	.word	0xffffffff


	//   ....[2]....
        /*00a0*/ 	.word	0xffffffff


	//   ....[3]....
        /*00a4*/ 	.word	0xffffffff


	//   ....[4]....
        /*00a8*/ 	.word	0xffffffff


	//   ....[5]....
        /*00ac*/ 	.word	0xffffffff


	//   ....[6]....
        /*00b0*/ 	.word	0xffffffff


	//   ....[7]....
        /*00b4*/ 	.word	0xffffffff


	//   ....[8]....
        /*00b8*/ 	.word	0xffffffff


	//   ....[9]....
        /*00bc*/ 	.word	0xffffffff


	//   ....[10]....
        /*00c0*/ 	.word	0xffffffff


	//   ....[11]....
        /*00c4*/ 	.word	0xffffffff


	//   ....[12]....
        /*00c8*/ 	.word	0xffffffff


	//   ....[13]....
        /*00cc*/ 	.word	0xffffffff


	//   ....[14]....
        /*00d0*/ 	.word	0xffffffff


	//   ....[15]....
        /*00d4*/ 	.word	0xffffffff


	//   ....[16]....
        /*00d8*/ 	.word	0xffffffff


	//   ....[17]....
        /*00dc*/ 	.word	0xffffffff


	//   ....[18]....
        /*00e0*/ 	.word	0xffffffff


	//   ....[19]....
        /*00e4*/ 	.word	0xffffffff


	//----- nvinfo : EIATTR_COOP_GROUP_INSTR_OFFSETS
	.align		4
.L_5405:
        /*00e8*/ 	.byte	0x04, 0x28
        /*00ea*/ 	.short	(.L_5407 - .L_5406)


	//   ....[0]....
.L_5406:
        /*00ec*/ 	.word	0x00000680


	//   ....[1]....
        /*00f0*/ 	.word	0x000006a0


	//   ....[2]....
        /*00f4*/ 	.word	0x000006f0


	//   ....[3]....
        /*00f8*/ 	.word	0x00000700


	//   ....[4]....
        /*00fc*/ 	.word	0x00000750


	//   ....[5]....
        /*0100*/ 	.word	0x00000760


	//   ....[6]....
        /*0104*/ 	.word	0x000007b0


	//   ....[7]....
        /*0108*/ 	.word	0x000007c0


	//   ....[8]....
        /*010c*/ 	.word	0x00000810


	//   ....[9]....
        /*0110*/ 	.word	0x00000820


	//   ....[10]....
        /*0114*/ 	.word	0x00000b10


	//   ....[11]....
        /*0118*/ 	.word	0x00000b30


	//   ....[12]....
        /*011c*/ 	.word	0x00000b60


	//   ....[13]....
        /*0120*/ 	.word	0x00000b70


	//   ....[14]....
        /*0124*/ 	.word	0x00000ba0


	//   ....[15]....
        /*0128*/ 	.word	0x00000bb0


	//   ....[16]....
        /*012c*/ 	.word	0x00000be0


	//   ....[17]....
        /*0130*/ 	.word	0x00000bf0


	//   ....[18]....
        /*0134*/ 	.word	0x00000c20


	//   ....[19]....
        /*0138*/ 	.word	0x00000c30


	//----- nvinfo : EIATTR_EXIT_INSTR_OFFSETS
	.align		4
.L_5407:
        /*013c*/ 	.byte	0x04, 0x1c
        /*013e*/ 	.short	(.L_5409 - .L_5408)


	//   ....[0]....
.L_5408:
        /*0140*/ 	.word	0x00000c40


	//   ....[1]....
        /*0144*/ 	.word	0x00000d40


	//   ....[2]....
        /*0148*/ 	.word	0x00000d50


	//   ....[3]....
        /*014c*/ 	.word	0x00000e00


	//----- nvinfo : EIATTR_CRS_STACK_SIZE
	.align		4
.L_5409:
        /*0150*/ 	.byte	0x04, 0x1e
        /*0152*/ 	.short	(.L_5411 - .L_5410)
.L_5410:
        /*0154*/ 	.word	0x00000000


	//----- nvinfo : EIATTR_CBANK_PARAM_SIZE
	.align		4
.L_5411:
        /*0158*/ 	.byte	0x03, 0x19
        /*015a*/ 	.short	0x002d


	//----- nvinfo : EIATTR_PARAM_CBANK
	.align		4
        /*015c*/ 	.byte	0x04, 0x0a
        /*015e*/ 	.short	(.L_5413 - .L_5412)
	.align		4
.L_5412:
        /*0160*/ 	.word	index@(.nv.constant0._ZN43_GLOBAL__N__9ae7fba5_10_SoftMax_cu_9f978f6320softmax_warp_forwardIfffLi5ELb0ELb1EEEvPT0_PKT_iiiPKbib)
        /*0164*/ 	.short	0x0210
        /*0166*/ 	.short	0x002d


	//----- nvinfo : EIATTR_SW_WAR
	.align		4
.L_5413:
        /*0168*/ 	.byte	0x04, 0x36
        /*016a*/ 	.short	(.L_5415 - .L_5414)
.L_5414:
        /*016c*/ 	.word	0x00000008
.L_5415:


//--------------------- .nv.info._ZN43_GLOBAL__N__9ae7fba5_10_SoftMax_cu_9f978f6320softmax_warp_forwardIfffLi4ELb0ELb1EEEvPT0_PKT_iiiPKbib --------------------------
	.section	.nv.info._ZN43_GLOBAL__N__9ae7fba5_10_SoftMax_cu_9f978f6320softmax_warp_forwardIfffLi4ELb0ELb1EEEvPT0_PKT_iiiPKbib,"",@"SHT_CUDA_INFO"
	.sectionflags	@""
	.align	4


	//----- nvinfo : EIATTR_CUDA_API_VERSION
	.align		4
        /*0000*/ 	.byte	0x04, 0x37
        /*0002*/ 	.short	(.L_5417 - .L_5416)
.L_5416:
        /*0004*/ 	.word	0x00000082


	//----- nvinfo : EIATTR_KPARAM_INFO
	.align		4
.L_5417:
        /*0008*/ 	.byte	0x04, 0x17
        /*000a*/ 	.short	(.L_5419 - .L_5418)
.L_5418:
        /*000c*/ 	.word	0x00000000
        /*0010*/ 	.short	0x0007
        /*0012*/ 	.short	0x002c
        /*0014*/ 	.byte	0x00, 0xf0, 0x05, 0x00


	//----- nvinfo : EIATTR_KPARAM_INFO
	.align		4
.L_5419:
        /*0018*/ 	.byte	0x04, 0x17
        /*001a*/ 	.short	(.L_5421 - .L_5420)
.L_5420:
        /*001c*/ 	.word	0x00000000
        /*0020*/ 	.short	0x0006
        /*0022*/ 	.short	0x0028
        /*0024*/ 	.byte	0x00, 0xf0, 0x11, 0x00


	//----- nvinfo : EIATTR_KPARAM_INFO
	.align		4
.L_5421:
        /*0028*/ 	.byte	0x04, 0x17
        /*002a*/ 	.short	(.L_5423 - .L_5422)
.L_5422:
        /*002c*/ 	.word	0x00000000
        /*0030*/ 	.short	0x0005
        /*0032*/ 	.short	0x0020
        /*0034*/ 	.byte	0x00, 0xf0, 0x21, 0x00


	//----- nvinfo : EIATTR_KPARAM_INFO
	.align		4
.L_5423:
        /*0038*/ 	.byte	0x04, 0x17
        /*003a*/ 	.short	(.L_5425 - .L_5424)
.L_5424:
        /*003c*/ 	.word	0x00000000
        /*0040*/ 	.short	0x0004
        /*0042*/ 	.short	0x0018
        /*0044*/ 	.byte	0x00, 0xf0, 0x11, 0x00


	//----- nvinfo : EIATTR_KPARAM_INFO
	.align		4
.L_5425:
        /*0048*/ 	.byte	0x04, 0x17
        /*004a*/ 	.short	(.L_5427 - .L_5426)
.L_5426:
        /*004c*/ 	.word	0x00000000
        /*0050*/ 	.short	0x0003
        /*0052*/ 	.short	0x0014
        /*0054*/ 	.byte	0x00, 0xf0, 0x11, 0x00


	//----- nvinfo : EIATTR_KPARAM_INFO
	.align		4
.L_5427:
        /*0058*/ 	.byte	0x04, 0x17
        /*005a*/ 	.short	(.L_5429 - .L_5428)
.L_5428:
        /*005c*/ 	.word	0x00000000
        /*0060*/ 	.short	0x0002
        /*0062*/ 	.short	0x0010
        /*0064*/ 	.byte	0x00, 0xf0, 0x11, 0x00


	//----- nvinfo : EIATTR_KPARAM_INFO
	.align		4
.L_5429:
        /*0068*/ 	.byte	0x04, 0x17
        /*006a*/ 	.short	(.L_5431 - .L_5430)
.L_5430:
        /*006c*/ 	.word	0x00000000
        /*0070*/ 	.short	0x0001
        /*0072*/ 	.short	0x0008
        /*0074*/ 	.byte	0x00, 0xf0, 0x21, 0x00


	//----- nvinfo : EIATTR_KPARAM_INFO
	.align		4
.L_5431:
        /*0078*/ 	.byte	0x04, 0x17
        /*007a*/ 	.short	(.L_5433 - .L_5432)
.L_5432:
        /*007c*/ 	.word	0x00000000
        /*0080*/ 	.short	0x0000
        /*0082*/ 	.short	0x0000
        /*0084*/ 	.byte	0x00, 0xf0, 0x21, 0x00


	//----- nvinfo : EIATTR_SPARSE_MMA_MASK
	.align		4
.L_5433:
        /*0088*/ 	.byte	0x03, 0x50
        /*008a*/ 	.short	0x0000


	//----- nvinfo : EIATTR_MAXREG_COUNT
	.align		4
        /*008c*/ 	.byte	0x03, 0x1b
        /*008e*/ 	.short	0x00ff


	//----- nvinfo : EIATTR_MERCURY_ISA_VERSION
	.align		4
        /*0090*/ 	.byte	0x03, 0x5f
        /*0092*/ 	.short	0x0101


	//----- nvinfo : EIATTR_COOP_GROUP_MASK_REGIDS
	.align		4
        /*0094*/ 	.byte	0x04, 0x29
        /*0096*/ 	.short	(.L_5435 - .L_5434)


	//   ....[0]....
.L_5434:
        /*0098*/ 	.word	0xffffffff


	//   ....[1]....
        /*009c*/ 	.word	0xffffffff


	//   ....[2]....
        /*00a0*/ 	.word	0xffffffff


	//   ....[3]....
        /*00a4*/ 	.word	0xffffffff


	//   ....[4]....
        /*00a8*/ 	.word	0xffffffff


	//   ....[5]....
        /*00ac*/ 	.word	0xffffffff


	//   ....[6]....
        /*00b0*/ 	.word	0xffffffff


	//   ....[7]....
        /*00b4*/ 	.word	0xffffffff


	//   ....[8]....
        /*00b8*/ 	.word	0xffffffff


	//   ....[9]....
        /*00bc*/ 	.word	0xffffffff


	//   ....[10]....
        /*00c0*/ 	.word	0xffffffff


	//   ....[11]....
        /*00c4*/ 	.word	0xffffffff


	//   ....[12]....
        /*00c8*/ 	.word	0xffffffff


	//   ....[13]....
        /*00cc*/ 	.word	0xffffffff


	//   ....[14]....
        /*00d0*/ 	.word	0xffffffff


	//   ....[15]....
        /*00d4*/ 	.word	0xffffffff


	//----- nvinfo : EIATTR_COOP_GROUP_INSTR_OFFSETS
	.align		4
.L_5435:
        /*00d8*/ 	.byte	0x04, 0x28
        /*00da*/ 	.short	(.L_5437 - .L_5436)


	//   ....[0]....
.L_5436:
        /*00dc*/ 	.word	0x00000680


	//   ....[1]....
        /*00e0*/ 	.word	0x000006a0


	//   ....[2]....
        /*00e4*/ 	.word	0x000006f0


	//   ....[3]....
        /*00e8*/ 	.word	0x00000700


	//   ....[4]....
        /*00ec*/ 	.word	0x00000750


	//   ....[5]....
        /*00f0*/ 	.word	0x00000760


	//   ....[6]....
        /*00f4*/ 	.word	0x000007b0


	//   ....[7]....
        /*00f8*/ 	.word	0x000007c0


	//   ....[8]....
        /*00fc*/ 	.word	0x00000ab0


	//   ....[9]....
        /*0100*/ 	.word	0x00000ad0


	//   ....[10]....
        /*0104*/ 	.word	0x00000b00


	//   ....[11]....
        /*0108*/ 	.word	0x00000b10


	//   ....[12]....
        /*010c*/ 	.word	0x00000b40


	//   ....[13]....
        /*0110*/ 	.word	0x00000b50


	//   ....[14]....
        /*0114*/ 	.word	0x00000b80


	//   ....[15]....
        /*0118*/ 	.word	0x00000b90


	//----- nvinfo : EIATTR_EXIT_INSTR_OFFSETS
	.align		4
.L_5437:
        /*011c*/ 	.byte	0x04, 0x1c
        /*011e*/ 	.short	(.L_5439 - .L_5438)


	//   ....[0]....
.L_5438:
        /*0120*/ 	.word	0x00000ba0


	//   ....[1]....
        /*0124*/ 	.word	0x00000ca0


	//   ....[2]....
        /*0128*/ 	.word	0x00000cb0


	//   ....[3]....
        /*012c*/ 	.word	0x00000d60


	//----- nvinfo : EIATTR_CRS_STACK_SIZE
	.align		4
.L_5439:
        /*0130*/ 	.byte	0x04, 0x1e
        /*0132*/ 	.short	(.L_5441 - .L_5440)
.L_5440:
        /*0134*/ 	.word	0x00000000


	//----- nvinfo : EIATTR_CBANK_PARAM_SIZE
	.align		4
.L_5441:
        /*0138*/ 	.byte	0x03, 0x19
        /*013a*/ 	.short	0x002d


	//----- nvinfo : EIATTR_PARAM_CBANK
	.align		4
        /*013c*/ 	.byte	0x04, 0x0a
        /*013e*/ 	.short	(.L_5443 - .L_5442)
	.align		4
.L_5442:
        /*0140*/ 	.word	index@(.nv.constant0._ZN43_GLOBAL__N__9ae7fba5_10_SoftMax_cu_9f978f6320softmax_warp_forwardIfffLi4ELb0ELb1EEEvPT0_PKT_iiiPKbib)
        /*0144*/ 	.short	0x0210
        /*0146*/ 	.short	0x002d


	//----- nvinfo : EIATTR_SW_WAR
	.align		4
.L_5443:
        /*0148*/ 	.byte	0x04, 0x36
        /*014a*/ 	.short	(.L_5445 - .L_5444)
.L_5444:
        /*014c*/ 	.word	0x00000008
.L_5445:


//--------------------- .nv.info._ZN43_GLOBAL__N__9ae7fba5_10_SoftMax_cu_9f978f6320softmax_warp_forwardIfffLi3ELb0ELb1EEEvPT0_PKT_iiiPKbib --------------------------
	.section	.nv.info._ZN43_GLOBAL__N__9ae7fba5_10_SoftMax_cu_9f978f6320softmax_warp_forwardIfffLi3ELb0ELb1EEEvPT0_PKT_iiiPKbib,"",@"SHT_CUDA_INFO"
	.sectionflags	@""
	.align	4


	//----- nvinfo : EIATTR_CUDA_API_VERSION
	.align		4
        /*0000*/ 	.byte	0x04, 0x37
        /*0002*/ 	.short	(.L_5447 - .L_5446)
.L_5446:
        /*0004*/ 	.word	0x00000082


	//----- nvinfo : EIATTR_KPARAM_INFO
	.align		4
.L_5447:
        /*0008*/ 	.byte	0x04, 0x17
        /*000a*/ 	.short	(.L_5449 - .L_5448)
.L_5448:
        /*000c*/ 	.word	0x00000000
        /*0010*/ 	.short	0x0007
        /*0012*/ 	.short	0x002c
        /*0014*/ 	.byte	0x00, 0xf0, 0x05, 0x00


	//----- nvinfo : EIATTR_KPARAM_INFO
	.align		4
.L_5449:
        /*0018*/ 	.byte	0x04, 0x17
        /*001a*/ 	.short	(.L_5451 - .L_5450)
.L_5450:
        /*001c*/ 	.word	0x00000000
        /*0020*/ 	.short	0x0006
        /*0022*/ 	.short	0x0028
        /*0024*/ 	.byte	0x00, 0xf0, 0x11, 0x00


	//----- nvinfo : EIATTR_KPARAM_INFO
	.align		4
.L_5451:
        /*0028*/ 	.byte	0x04, 0x17
        /*002a*/ 	.short	(.L_5453 - .L_5452)
.L_5452:
        /*002c*/ 	.word	0x00000000
        /*0030*/ 	.short	0x0005
        /*0032*/ 	.short	0x0020
        /*0034*/ 	.byte	0x00, 0xf0, 0x21, 0x00


	//----- nvinfo : EIATTR_KPARAM_INFO
	.align		4
.L_5453:
        /*0038*/ 	.byte	0x04, 0x17
        /*003a*/ 	.short	(.L_5455 - .L_5454)
.L_5454:
        /*003c*/ 	.word	0x00000000
        /*0040*/ 	.short	0x0004
        /*0042*/ 	.short	0x0018
        /*0044*/ 	.byte	0x00, 0xf0, 0x11, 0x00


	//----- nvinfo : EIATTR_KPARAM_INFO
	.align		4
.L_5455:
        /*0048*/ 	.byte	0x04, 0x17
        /*004a*/ 	.short	(.L_5457 - .L_5456)
.L_5456:
        /*004c*/ 	.word	0x00000000
        /*0050*/ 	.short	0x0003
        /*0052*/ 	.short	0x0014
        /*0054*/ 	.byte	0x00, 0xf0, 0x11, 0x00


	//----- nvinfo : EIATTR_KPARAM_INFO
	.align		4
.L_5457:
        /*0058*/ 	.byte	0x04, 0x17
        /*005a*/ 	.short	(.L_5459 - .L_5458)
.L_5458:
        /*005c*/ 	.word	0x00000000
        /*0060*/ 	.short	0x0002
        /*0062*/ 	.short	0x0010
        /*0064*/ 	.byte	0x00, 0xf0, 0x11, 0x00


	//----- nvinfo : EIATTR_KPARAM_INFO
	.align		4
.L_5459:
        /*0068*/ 	.byte	0x04, 0x17
        /*006a*/ 	.short	(.L_5461 - .L_5460)
.L_5460:
        /*006c*/ 	.word	0x00000000
        /*0070*/ 	.short	0x0001
        /*0072*/ 	.short	0x0008
        /*0074*/ 	.byte	0x00, 0xf0, 0x21, 0x00


	//----- nvinfo : EIATTR_KPARAM_INFO
	.align		4
.L_5461:
        /*0078*/ 	.byte	0x04, 0x17
        /*007a*/ 	.short	(.L_5463 - .L_5462)
.L_5462:
        /*007c*/ 	.word	0x00000000
        /*0080*/ 	.short	0x0000
        /*0082*/ 	.short	0x0000
        /*0084*/ 	.byte	0x00, 0xf0, 0x21, 0x00


	//----- nvinfo : EIATTR_SPARSE_MMA_MASK
	.align		4
.L_5463:
        /*0088*/ 	.byte	0x03, 0x50
        /*008a*/ 	.short	0x0000


	//----- nvinfo : EIATTR_MAXREG_COUNT
	.align		4
        /*008c*/ 	.byte	0x03, 0x1b
        /*008e*/ 	.short	0x00ff


	//----- nvinfo : EIATTR_MERCURY_ISA_VERSION
	.align		4
        /*0090*/ 	.byte	0x03, 0x5f
        /*0092*/ 	.short	0x0101


	//----- nvinfo : EIATTR_COOP_GROUP_MASK_REGIDS
	.align		4
        /*0094*/ 	.byte	0x04, 0x29
        /*0096*/ 	.short	(.L_5465 - .L_5464)


	//   ....[0]....
.L_5464:
        /*0098*/ 	.word	0xffffffff


	//   ....[1]....
        /*009c*/ 	.word	0xffffffff


	//   ....[2]....
        /*00a0*/ 	.word	0xffffffff


	//   ....[3]....
        /*00a4*/ 	.word	0xffffffff


	//   ....[4]....
        /*00a8*/ 	.word	0xffffffff


	//   ....[5]....
        /*00ac*/ 	.word	0xffffffff


	//   ....[6]....
        /*00b0*/ 	.word	0xffffffff


	//   ....[7]....
        /*00b4*/ 	.word	0xffffffff


	//   ....[8]....
        /*00b8*/ 	.word	0xffffffff


	//   ....[9]....
        /*00bc*/ 	.word	0xffffffff


	//   ....[10]....
        /*00c0*/ 	.word	0xffffffff


	//   ....[11]....
        /*00c4*/ 	.word	0xffffffff


	//----- nvinfo : EIATTR_COOP_GROUP_INSTR_OFFSETS
	.align		4
.L_5465:
        /*00c8*/ 	.byte	0x04, 0x28
        /*00ca*/ 	.short	(.L_5467 - .L_5466)


	//   ....[0]....
.L_5466:
        /*00cc*/ 	.word	0x00000680


	//   ....[1]....
        /*00d0*/ 	.word	0x000006a0


	//   ....[2]....
        /*00d4*/ 	.word	0x000006f0


	//   ....[3]....
        /*00d8*/ 	.word	0x00000700


	//   ....[4]....
        /*00dc*/ 	.word	0x00000750


	//   ....[5]....
        /*00e0*/ 	.word	0x00000760


	//   ....[6]....
        /*00e4*/ 	.word	0x00000a50


	//   ....[7]....
        /*00e8*/ 	.word	0x00000a70


	//   ....[8]....
        /*00ec*/ 	.word	0x00000aa0


	//   ....[9]....
        /*00f0*/ 	.word	0x00000ab0


	//   ....[10]....
        /*00f4*/ 	.word	0x00000ae0


	//   ....[11]....
        /*00f8*/ 	.word	0x00000af0


	//----- nvinfo : EIATTR_EXIT_INSTR_OFFSETS
	.align		4
.L_5467:
        /*00fc*/ 	.byte	0x04, 0x1c
        /*00fe*/ 	.short	(.L_5469 - .L_5468)


	//   ....[0]....
.L_5468:
        /*0100*/ 	.word	0x00000b00


	//   ....[1]....
        /*0104*/ 	.word	0x00000c00


	//   ....[2]....
        /*0108*/ 	.word	0x00000c10


	//   ....[3]....
        /*010c*/ 	.word	0x00000cc0


	//----- nvinfo : EIATTR_CRS_STACK_SIZE
	.align		4
.L_5469:
        /*0110*/ 	.byte	0x04, 0x1e
        /*0112*/ 	.short	(.L_5471 - .L_5470)
.L_5470:
        /*0114*/ 	.word	0x00000000


	//----- nvinfo : EIATTR_CBANK_PARAM_SIZE
	.align		4
.L_5471:
        /*0118*/ 	.byte	0x03, 0x19
        /*011a*/ 	.short	0x002d


	//----- nvinfo : EIATTR_PARAM_CBANK
	.align		4
        /*011c*/ 	.byte	0x04, 0x0a
        /*011e*/ 	.short	(.L_5473 - .L_5472)
	.align		4
.L_5472:
        /*0120*/ 	.word	index@(.nv.constant0._ZN43_GLOBAL__N__9ae7fba5_10_SoftMax_cu_9f978f6320softmax_warp_forwardIfffLi3ELb0ELb1EEEvPT0_PKT_iiiPKbib)
        /*0124*/ 	.short	0x0210
        /*0126*/ 	.short	0x002d


	//----- nvinfo : EIATTR_SW_WAR
	.align		4
.L_5473:
        /*0128*/ 	.byte	0x04, 0x36
        /*012a*/ 	.short	(.L_5475 - .L_5474)
.L_5474:
        /*012c*/ 	.word	0x00000008
.L_5475:


//--------------------- .nv.info._ZN43_GLOBAL__N__9ae7fba5_10_SoftMax_cu_9f978f6320softmax_warp_forwardIfffLi2ELb0ELb1EEEvPT0_PKT_iiiPKbib --------------------------
	.section	.nv.info._ZN43_GLOBAL__N__9ae7fba5_10_SoftMax_cu_9f978f6320softmax_warp_forwardIfffLi2ELb0ELb1EEEvPT0_PKT_iiiPKbib,"",@"SHT_CUDA_INFO"
	.sectionflags	@""
	.align	4


	//----- nvinfo : EIATTR_CUDA_API_VERSION
	.align		4
        /*0000*/ 	.byte	0x04, 0x37
        /*0002*/ 	.short	(.L_5477 - .L_5476)
.L_5476:
        /*0004*/ 	.word	0x00000082


	//----- nvinfo : EIATTR_KPARAM_INFO
	.align		4
.L_5477:
        /*0008*/ 	.byte	0x04, 0x17
        /*000a*/ 	.short	(.L_5479 - .L_5478)
.L_5478:
        /*000c*/ 	.word	0x00000000
        /*0010*/ 	.short	0x0007
        /*0012*/ 	.short	0x002c
        /*0014*/ 	.byte	0x00, 0xf0, 0x05, 0x00


	//----- nvinfo : EIATTR_KPARAM_INFO
	.align		4
.L_5479:
        /*0018*/ 	.byte	0x04, 0x17
        /*001a*/ 	.short	(.L_5481 - .L_5480)
.L_5480:
        /*001c*/ 	.word	0x00000000
        /*0020*/ 	.short	0x0006
        /*0022*/ 	.short	0x0028
        /*0024*/ 	.byte	0x00, 0xf0, 0x11, 0x00


	//----- nvinfo : EIATTR_KPARAM_INFO
	.align		4
.L_5481:
        /*0028*/ 	.byte	0x04, 0x17
        /*002a*/ 	.short	(.L_5483 - .L_5482)
.L_5482:
        /*002c*/ 	.word	0x00000000
        /*0030*/ 	.short	0x0005
        /*0032*/ 	.short	0x0020
        /*0034*/ 	.byte	0x00, 0xf0, 0x21, 0x00


	//----- nvinfo : EIATTR_KPARAM_INFO
	.align		4
.L_5483:
        /*0038*/ 	.byte	0x04, 0x17
        /*003a*/ 	.short	(.L_5485 - .L_5484)
.L_5484:
        /*003c*/ 	.word	0x00000000
        /*0040*/ 	.short	0x0004
        /*0042*/ 	.short	0x0018
        /*0044*/ 	.byte	0x00, 0xf0, 0x11, 0x00


	//----- nvinfo : EIATTR_KPARAM_INFO
	.align		4
.L_5485:
        /*0048*/ 	.byte	0x04, 0x17
        /*004a*/ 	.short	(.L_5487 - .L_5486)
.L_5486:
        /*004c*/ 	.word	0x00000000
        /*0050*/ 	.short	0x0003
        /*0052*/ 	.short	0x0014
        /*0054*/ 	.byte	0x00, 0xf0, 0x11, 0x00


	//----- nvinfo : EIATTR_KPARAM_INFO
	.align		4
.L_5487:
        /*0058*/ 	.byte	0x04, 0x17
        /*005a*/ 	.short	(.L_5489 - .L_5488)
.L_5488:
        /*005c*/ 	.word	0x00000000
        /*0060*/ 	.short	0x0002
        /*0062*/ 	.short	0x0010
        /*0064*/ 	.byte	0x00, 0xf0, 0x11, 0x00


	//----- nvinfo : EIATTR_KPARAM_INFO
	.align		4
.L_5489:
        /*0068*/ 	.byte	0x04, 0x17
        /*006a*/ 	.short	(.L_5491 - .L_5490)
.L_5490:
        /*006c*/ 	.word	0x00000000
        /*0070*/ 	.short	0x0001
        /*0072*/ 	.short	0x0008
        /*0074*/ 	.byte	0x00, 0xf0, 0x21, 0x00


	//----- nvinfo : EIATTR_KPARAM_INFO
	.align		4
.L_5491:
        /*0078*/ 	.byte	0x04, 0x17
        /*007a*/ 	.short	(.L_5493 - .L_5492)
.L_5492:
        /*007c*/ 	.word	0x00000000
        /*0080*/ 	.short	0x0000
        /*0082*/ 	.short	0x0000
        /*0084*/ 	.byte	0x00, 0xf0, 0x21, 0x00


	//----- nvinfo : EIATTR_SPARSE_MMA_MASK
	.align		4
.L_5493:
        /*0088*/ 	.byte	0x03, 0x50
        /*008a*/ 	.short	0x0000


	//----- nvinfo : EIATTR_MAXREG_COUNT
	.align		4
        /*008c*/ 	.byte	0x03, 0x1b
        /*008e*/ 	.short	0x00ff


	//----- nvinfo : EIATTR_MERCURY_ISA_VERSION
	.align		4
        /*0090*/ 	.byte	0x03, 0x5f
        /*0092*/ 	.short	0x0101


	//----- nvinfo : EIATTR_COOP_GROUP_MASK_REGIDS
	.align		4
        /*0094*/ 	.byte	0x04, 0x29
        /*0096*/ 	.short	(.L_5495 - .L_5494)


	//   ....[0]....
.L_5494:
        /*0098*/ 	.word	0xffffffff


	//   ....[1]....
        /*009c*/ 	.word	0xffffffff


	//   ....[2]....
        /*00a0*/ 	.word	0xffffffff


	//   ....[3]....
        /*00a4*/ 	.word	0xffffffff


	//   ....[4]....
        /*00a8*/ 	.word	0xffffffff


	//   ....[5]....
        /*00ac*/ 	.word	0xffffffff


	//   ....[6]....
        /*00b0*/ 	.word	0xffffffff


	//   ....[7]....
        /*00b4*/ 	.word	0xffffffff


	//----- nvinfo : EIATTR_COOP_GROUP_INSTR_OFFSETS
	.align		4
.L_5495:
        /*00b8*/ 	.byte	0x04, 0x28
        /*00ba*/ 	.short	(.L_5497 - .L_5496)


	//   ....[0]....
.L_5496:
        /*00bc*/ 	.word	0x00000680


	//   ....[1]....
        /*00c0*/ 	.word	0x000006a0


	//   ....[2]....
        /*00c4*/ 	.word	0x000006f0


	//   ....[3]....
        /*00c8*/ 	.word	0x00000700


	//   ....[4]....
        /*00cc*/ 	.word	0x000009f0


	//   ....[5]....
        /*00d0*/ 	.word	0x00000a10


	//   ....[6]....
        /*00d4*/ 	.word	0x00000a40


	//   ....[7]....
        /*00d8*/ 	.word	0x00000a50


	//----- nvinfo : EIATTR_EXIT_INSTR_OFFSETS
	.align		4
.L_5497:
        /*00dc*/ 	.byte	0x04, 0x1c
        /*00de*/ 	.short	(.L_5499 - .L_5498)


	//   ....[0]....
.L_5498:
        /*00e0*/ 	.word	0x00000a60


	//   ....[1]....
        /*00e4*/ 	.word	0x00000b60


	//   ....[2]....
        /*00e8*/ 	.word	0x00000b70


	//   ....[3]....
        /*00ec*/ 	.word	0x00000c20


	//----- nvinfo : EIATTR_CRS_STACK_SIZE
	.align		4
.L_5499:
        /*00f0*/ 	.byte	0x04, 0x1e
        /*00f2*/ 	.short	(.L_5501 - .L_5500)
.L_5500:
        /*00f4*/ 	.word	0x00000000


	//----- nvinfo : EIATTR_CBANK_PARAM_SIZE
	.align		4
.L_5501:
        /*00f8*/ 	.byte	0x03, 0x19
        /*00fa*/ 	.short	0x002d


	//----- nvinfo : EIATTR_PARAM_CBANK
	.align		4
        /*00fc*/ 	.byte	0x04, 0x0a
        /*00fe*/ 	.short	(.L_5503 - .L_5502)
	.align		4
.L_5502:
        /*0100*/ 	.word	index@(.nv.constant0._ZN43_GLOBAL__N__9ae7fba5_10_SoftMax_cu_9f978f6320softmax_warp_forwardIfffLi2ELb0ELb1EEEvPT0_PKT_iiiPKbib)
        /*0104*/ 	.short	0x0210
        /*0106*/ 	.short	0x002d


	//----- nvinfo : EIATTR_SW_WAR
	.align		4
.L_5503:
        /*0108*/ 	.byte	0x04, 0x36
        /*010a*/ 	.short	(.L_5505 - .L_5504)
.L_5504:
        /*010c*/ 	.word	0x00000008
.L_5505:


//--------------------- .nv.info._ZN43_GLOBAL__N__9ae7fba5_10_SoftMax_cu_9f978f6320softmax_warp_forwardIfffLi1ELb0ELb1EEEvPT0_PKT_iiiPKbib --------------------------
	.section	.nv.info._ZN43_GLOBAL__N__9ae7fba5_10_SoftMax_cu_9f978f6320softmax_warp_forwardIfffLi1ELb0ELb1EEEvPT0_PKT_iiiPKbib,"",@"SHT_CUDA_INFO"
	.sectionflags	@""
	.align	4


	//----- nvinfo : EIATTR_CUDA_API_VERSION
	.align		4
        /*0000*/ 	.byte	0x04, 0x37
        /*0002*/ 	.short	(.L_5507 - .L_5506)
.L_5506:
        /*0004*/ 	.word	0x00000082


	//----- nvinfo : EIATTR_KPARAM_INFO
	.align		4
.L_5507:
        /*0008*/ 	.byte	0x04, 0x17
        /*000a*/ 	.short	(.L_5509 - .L_5508)
.L_5508:
        /*000c*/ 	.word	0x00000000
        /*0010*/ 	.short	0x0007
        /*0012*/ 	.short	0x002c
        /*0014*/ 	.byte	0x00, 0xf0, 0x05, 0x00


	//----- nvinfo : EIATTR_KPARAM_INFO
	.align		4
.L_5509:
        /*0018*/ 	.byte	0x04, 0x17
        /*001a*/ 	.short	(.L_5511 - .L_5510)
.L_5510:
        /*001c*/ 	.word	0x00000000
        /*0020*/ 	.short	0x0006
        /*0022*/ 	.short	0x0028
        /*0024*/ 	.byte	0x00, 0xf0, 0x11, 0x00


	//----- nvinfo : EIATTR_KPARAM_INFO
	.align		4
.L_5511:
        /*0028*/ 	.byte	0x04, 0x17
        /*002a*/ 	.short	(.L_5513 - .L_5512)
.L_5512:
        /*002c*/ 	.word	0x00000000
        /*0030*/ 	.short	0x0005
        /*0032*/ 	.short	0x0020
        /*0034*/ 	.byte	0x00, 0xf0, 0x21, 0x00


	//----- nvinfo : EIATTR_KPARAM_INFO
	.align		4
.L_5513:
        /*0038*/ 	.byte	0x04, 0x17
        /*003a*/ 	.short	(.L_5515 - .L_5514)
.L_5514:
        /*003c*/ 	.word	0x00000000
        /*0040*/ 	.short	0x0004
        /*0042*/ 	.short	0x0018
        /*0044*/ 	.byte	0x00, 0xf0, 0x11, 0x00


	//----- nvinfo : EIATTR_KPARAM_INFO
	.align		4
.L_5515:
        /*0048*/ 	.byte	0x04, 0x17
        /*004a*/ 	.short	(.L_5517 - .L_5516)
.L_5516:
        /*004c*/ 	.word	0x00000000
        /*0050*/ 	.short	0x0003
        /*0052*/ 	.short	0x0014
        /*0054*/ 	.byte	0x00, 0xf0, 0x11, 0x00


	//----- nvinfo : EIATTR_KPARAM_INFO
	.align		4
.L_5517:
        /*0058*/ 	.byte	0x04, 0x17
        /*005a*/ 	.short	(.L_5519 - .L_5518)
.L_5518:
        /*005c*/ 	.word	0x00000000
        /*0060*/ 	.short	0x0002
        /*0062*/ 	.short	0x0010
        /*0064*/ 	.byte	0x00, 0xf0, 0x11, 0x00


	//----- nvinfo : EIATTR_KPARAM_INFO
	.align		4
.L_5519:
        /*0068*/ 	.byte	0x04, 0x17
        /*006a*/ 	.short	(.L_5521 - .L_5520)
.L_5520:
        /*006c*/ 	.word	0x00000000
        /*0070*/ 	.short	0x0001
        /*0072*/ 	.short	0x0008
        /*0074*/ 	.byte	0x00, 0xf0, 0x21, 0x00


	//----- nvinfo : EIATTR_KPARAM_INFO
	.align		4
.L_5521:
        /*0078*/ 	.byte	0x04, 0x17
        /*007a*/ 	.short	(.L_5523 - .L_5522)
.L_5522:
        /*007c*/ 	.word	0x00000000
        /*0080*/ 	.short	0x0000
        /*0082*/ 	.short	0x0000
        /*0084*/ 	.byte	0x00, 0xf0, 0x21, 0x00


	//----- nvinfo : EIATTR_SPARSE_MMA_MASK
	.align		4
.L_5523:
        /*0088*/ 	.byte	0x03, 0x50
        /*008a*/ 	.short	0x0000


	//----- nvinfo : EIATTR_MAXREG_COUNT
	.align		4
        /*008c*/ 	.byte	0x03, 0x1b
        /*008e*/ 	.short	0x00ff


	//----- nvinfo : EIATTR_MERCURY_ISA_VERSION
	.align		4
        /*0090*/ 	.byte	0x03, 0x5f
        /*0092*/ 	.short	0x0101


	//----- nvinfo : EIATTR_COOP_GROUP_MASK_REGIDS
	.align		4
        /*0094*/ 	.byte	0x04, 0x29
        /*0096*/ 	.short	(.L_5525 - .L_5524)


	//   ....[0]....
.L_5524:
        /*0098*/ 	.word	0xffffffff


	//   ....[1]....
        /*009c*/ 	.word	0xffffffff


	//   ....[2]....
        /*00a0*/ 	.word	0xffffffff


	//   ....[3]....
        /*00a4*/ 	.word	0xffffffff


	//----- nvinfo : EIATTR_COOP_GROUP_INSTR_OFFSETS
	.align		4
.L_5525:
        /*00a8*/ 	.byte	0x04, 0x28
        /*00aa*/ 	.short	(.L_5527 - .L_5526)


	//   ....[0]....
.L_5526:
        /*00ac*/ 	.word	0x00000680


	//   ....[1]....
        /*00b0*/ 	.word	0x000006a0


	//   ....[2]....
        /*00b4*/ 	.word	0x000009a0


	//   ....[3]....
        /*00b8*/ 	.word	0x000009b0


	//----- nvinfo : EIATTR_EXIT_INSTR_OFFSETS
	.align		4
.L_5527:
        /*00bc*/ 	.byte	0x04, 0x1c
        /*00be*/ 	.short	(.L_5529 - .L_5528)


	//   ....[0]....
.L_5528:
        /*00c0*/ 	.word	0x000009c0


	//   ....[1]....
        /*00c4*/ 	.word	0x00000ac0


	//   ....[2]....
        /*00c8*/ 	.word	0x00000ad0


	//   ....[3]....
        /*00cc*/ 	.word	0x00000b80


	//----- nvinfo : EIATTR_CRS_STACK_SIZE
	.align		4
.L_5529:
        /*00d0*/ 	.byte	0x04, 0x1e
        /*00d2*/ 	.short	(.L_5531 - .L_5530)
.L_5530:
        /*00d4*/ 	.word	0x00000000


	//----- nvinfo : EIATTR_CBANK_PARAM_SIZE
	.align		4
.L_5531:
        /*00d8*/ 	.byte	0x03, 0x19
        /*00da*/ 	.short	0x002d


	//----- nvinfo : EIATTR_PARAM_CBANK
	.align		4
        /*00dc*/ 	.byte	0x04, 0x0a
        /*00de*/ 	.short	(.L_5533 - .L_5532)
	.align		4
.L_5532:
        /*00e0*/ 	.word	index@(.nv.constant0._ZN43_GLOBAL__N__9ae7fba5_10_SoftMax_cu_9f978f6320softmax_warp_forwardIfffLi1ELb0ELb1EEEvPT0_PKT_iiiPKbib)
        /*00e4*/ 	.short	0x0210
        /*00e6*/ 	.short	0x002d


	//----- nvinfo : EIATTR_SW_WAR
	.align		4
.L_5533:
        /*00e8*/ 	.byte	0x04, 0x36
        /*00ea*/ 	.short	(.L_5535 - .L_5534)
.L_5534:
        /*00ec*/ 	.word	0x00000008
.L_5535:


//--------------------- .nv.info._ZN43_GLOBAL__N__9ae7fba5_10_SoftMax_cu_9f978f6320softmax_warp_forwardIfffLi0ELb0ELb1EEEvPT0_PKT_iiiPKbib --------------------------
	.section	.nv.info._ZN43_GLOBAL__N__9ae7fba5_10_SoftMax_cu_9f978f6320softmax_warp_forwardIfffLi0ELb0ELb1EEEvPT0_PKT_iiiPKbib,"",@"SHT_CUDA_INFO"
	.sectionflags	@""
	.align	4


	//----- nvinfo : EIATTR_CUDA_API_VERSION
	.align		4
        /*0000*/ 	.byte	0x04, 0x37
        /*0002*/ 	.short	(.L_5537 - .L_5536)
.L_5536:
        /*0004*/ 	.word	0x00000082


	//----- nvinfo : EIATTR_KPARAM_INFO
	.align		4
.L_5537:
        /*0008*/ 	.byte	0x04, 0x17
        /*000a*/ 	.short	(.L_5539 - .L_5538)
.L_5538:
        /*000c*/ 	.word	0x00000000
        /*0010*/ 	.short	0x0007
        /*0012*/ 	.short	0x002c
        /*0014*/ 	.byte	0x00, 0xf0, 0x05, 0x00


	//----- nvinfo : EIATTR_KPARAM_INFO
	.align		4
.L_5539:
        /*0018*/ 	.byte	0x04, 0x17
        /*001a*/ 	.short	(.L_5541 - .L_5540)
.L_5540:
        /*001c*/ 	.word	0x00000000
        /*0020*/ 	.short	0x0006
        /*0022*/ 	.short	0x0028
        /*0024*/ 	.byte	0x00, 0xf0, 0x11, 0x00


	//----- nvinfo : EIATTR_KPARAM_INFO
	.align		4
.L_5541:
        /*0028*/ 	.byte	0x04, 0x17
        /*002a*/ 	.short	(.L_5543 - .L_5542)
.L_5542:
        /*002c*/ 	.word	0x00000000
        /*0030*/ 	.short	0x0005
        /*0032*/ 	.short	0x0020
        /*0034*/ 	.byte	0x00, 0xf0, 0x21, 0x00


	//----- nvinfo : EIATTR_KPARAM_INFO
	.align		4
.L_5543:
        /*0038*/ 	.byte	0x04, 0x17
        /*003a*/ 	.short	(.L_5545 - .L_5544)
.L_5544:
        /*003c*/ 	.word	0x00000000
        /*0040*/ 	.short	0x0004
        /*0042*/ 	.short	0x0018
        /*0044*/ 	.byte	0x00, 0xf0, 0x11, 0x00


	//----- nvinfo : EIATTR_KPARAM_INFO
	.align		4
.L_5545:
        /*0048*/ 	.byte	0x04, 0x17
        /*004a*/ 	.short	(.L_5547 - .L_5546)
.L_5546:
        /*004c*/ 	.word	0x00000000
        /*0050*/ 	.short	0x0003
        /*0052*/ 	.short	0x0014
        /*0054*/ 	.byte	0x00, 0xf0, 0x11, 0x00


	//----- nvinfo : EIATTR_KPARAM_INFO
	.align		4
.L_5547:
        /*0058*/ 	.byte	0x04, 0x17
        /*005a*/ 	.short	(.L_5549 - .L_5548)
.L_5548:
        /*005c*/ 	.word	0x00000000
        /*0060*/ 	.short	0x0002
        /*0062*/ 	.short	0x0010
        /*0064*/ 	.byte	0x00, 0xf0, 0x11, 0x00


	//----- nvinfo : EIATTR_KPARAM_INFO
	.align		4
.L_5549:
        /*0068*/ 	.byte	0x04, 0x17
        /*006a*/ 	.short	(.L_5551 - .L_5550)
.L_5550:
        /*006c*/ 	.word	0x00000000
        /*0070*/ 	.short	0x0001
        /*0072*/ 	.short	0x0008
        /*0074*/ 	.byte	0x00, 0xf0, 0x21, 0x00


	//----- nvinfo : EIATTR_KPARAM_INFO
	.align		4
.L_5551:
        /*0078*/ 	.byte	0x04, 0x17
        /*007a*/ 	.short	(.L_5553 - .L_5552)
.L_5552:
        /*007c*/ 	.word	0x00000000
        /*0080*/ 	.short	0x0000
        /*0082*/ 	.short	0x0000
        /*0084*/ 	.byte	0x00, 0xf0, 0x21, 0x00


	//----- nvinfo : EIATTR_SPARSE_MMA_MASK
	.align		4
.L_5553:
        /*0088*/ 	.byte	0x03, 0x50
        /*008a*/ 	.short	0x0000


	//----- nvinfo : EIATTR_MAXREG_COUNT
	.align		4
        /*008c*/ 	.byte	0x03, 0x1b
        /*008e*/ 	.short	0x00ff


	//----- nvinfo : EIATTR_MERCURY_ISA_VERSION
	.align		4
        /*0090*/ 	.byte	0x03, 0x5f
        /*0092*/ 	.short	0x0101


	//----- nvinfo : EIATTR_EXIT_INSTR_OFFSETS
	.align		4
        /*0094*/ 	.byte	0x04, 0x1c
        /*0096*/ 	.short	(.L_5555 - .L_5554)


	//   ....[0]....
.L_5554:
        /*0098*/ 	.word	0x00000940


	//   ....[1]....
        /*009c*/ 	.word	0x00000a20


	//   ....[2]....
        /*00a0*/ 	.word	0x00000a30


	//   ....[3]....
        /*00a4*/ 	.word	0x00000ae0


	//----- nvinfo : EIATTR_CRS_STACK_SIZE
	.align		4
.L_5555:
        /*00a8*/ 	.byte	0x04, 0x1e
        /*00aa*/ 	.short	(.L_5557 - .L_5556)
.L_5556:
        /*00ac*/ 	.word	0x00000000


	//----- nvinfo : EIATTR_CBANK_PARAM_SIZE
	.align		4
.L_5557:
        /*00b0*/ 	.byte	0x03, 0x19
        /*00b2*/ 	.short	0x002d


	//----- nvinfo : EIATTR_PARAM_CBANK
	.align		4
        /*00b4*/ 	.byte	0x04, 0x0a
        /*00b6*/ 	.short	(.L_5559 - .L_5558)
	.align		4
.L_5558:
        /*00b8*/ 	.word	index@(.nv.constant0._ZN43_GLOBAL__N__9ae7fba5_10_SoftMax_cu_9f978f6320softmax_warp_forwardIfffLi0ELb0ELb1EEEvPT0_PKT_iiiPKbib)
        /*00bc*/ 	.short	0x0210
        /*00be*/ 	.short	0x002d


	//----- nvinfo : EIATTR_SW_WAR
	.align		4
.L_5559:
        /*00c0*/ 	.byte	0x04, 0x36
        /*00c2*/ 	.short	(.L_5561 - .L_5560)
.L_5560:
        /*00c4*/ 	.word	0x00000008
.L_5561:


//--------------------- .nv.info._ZN43_GLOBAL__N__9ae7fba5_10_SoftMax_cu_9f978f6320softmax_warp_forwardIdddLi11ELb0ELb1EEEvPT0_PKT_iiiPKbib --------------------------
	.section	.nv.info._ZN43_GLOBAL__N__9ae7fba5_10_SoftMax_cu_9f978f6320softmax_warp_forwardIdddLi11ELb0ELb1EEEvPT0_PKT_iiiPKbib,"",@"SHT_CUDA_INFO"
	.sectionflags	@""
	.align	4


	//----- nvinfo : EIATTR_CUDA_API_VERSION
	.align		4
        /*0000*/ 	.byte	0x04, 0x37
        /*0002*/ 	.short	(.L_5563 - .L_5562)
.L_5562:
        /*0004*/ 	.word	0x00000082


	//----- nvinfo : EIATTR_KPARAM_INFO
	.align		4
.L_5563:
        /*0008*/ 	.byte	0x04, 0x17
        /*000a*/ 	.short	(.L_5565 - .L_5564)
.L_5564:
        /*000c*/ 	.word	0x00000000
        /*0010*/ 	.short	0x0007
        /*0012*/ 	.short	0x002c
        /*0014*/ 	.byte	0x00, 0xf0, 0x05, 0x00


	//----- nvinfo : EIATTR_KPARAM_INFO
	.align		4
.L_5565:
        /*0018*/ 	.byte	0x04, 0x17
        /*001a*/ 	.short	(.L_5567 - .L_5566)
.L_5566:
        /*001c*/ 	.word	0x00000000
        /*0020*/ 	.short	0x0006
        /*0022*/ 	.short	0x0028
        /*0024*/ 	.byte	0x00, 0xf0, 0x11, 0x00


	//----- nvinfo : EIATTR_KPARAM_INFO
	.align		4
.L_5567:
        /*0028*/ 	.byte	0x04, 0x17
        /*002a*/ 	.short	(.L_5569 - .L_5568)
.L_5568:
        /*002c*/ 	.word	0x00000000
        /*0030*/ 	.short	0x0005
        /*0032*/ 	.short	0x0020
        /*0034*/ 	.byte	0x00, 0xf0, 0x21, 0x00


	//----- nvinfo : EIATTR_KPARAM_INFO
	.align		4
.L_5569:
        /*0038*/ 	.byte	0x04, 0x17
        /*003a*/ 	.short	(.L_5571 - .L_5570)
.L_5570:
        /*003c*/ 	.word	0x00000000
        /*0040*/ 	.short	0x0004
        /*0042*/ 	.short	0x0018
        /*0044*/ 	.byte	0x00, 0xf0, 0x11, 0x00


	//----- nvinfo : EIATTR_KPARAM_INFO
	.align		4
.L_5571:
        /*0048*/ 	.byte	0x04, 0x17
        /*004a*/ 	.short	(.L_5573 - .L_5572)
.L_5572:
        /*004c*/ 	.word	0x00000000
        /*0050*/ 	.short	0x0003
        /*0052*/ 	.short	0x0014
        /*0054*/ 	.byte	0x00, 0xf0, 0x11, 0x00


	//----- nvinfo : EIATTR_KPARAM_INFO
	.align		4
.L_5573:
        /*0058*/ 	.byte	0x04, 0x17
        /*005a*/ 	.short	(.L_5575 - .L_5574)
.L_5574:
        /*005c*/ 	.word	0x00000000
        /*0060*/ 	.short	0x0002
        /*0062*/ 	.short	0x0010
        /*0064*/ 	.byte	0x00, 0xf0, 0x11, 0x00


	//----- nvinfo : EIATTR_KPARAM_INFO
	.align		4
.L_5575:
        /*0068*/ 	.byte	0x04, 0x17
        /*006a*/ 	.short	(.L_5577 - .L_5576)
.L_5576:
        /*006c*/ 	.word	0x00000000
        /*0070*/ 	.short	0x0001
        /*0072*/ 	.short	0x0008
        /*0074*/ 	.byte	0x00, 0xf0, 0x21, 0x00


	//----- nvinfo : EIATTR_KPARAM_INFO
	.align		4
.L_5577:
        /*0078*/ 	.byte	0x04, 0x17
        /*007a*/ 	.short	(.L_5579 - .L_5578)
.L_5578:
        /*007c*/ 	.word	0x00000000
        /*0080*/ 	.short	0x0000
        /*0082*/ 	.short	0x0000
        /*0084*/ 	.byte	0x00, 0xf0, 0x21, 0x00


	//----- nvinfo : EIATTR_SPARSE_MMA_MASK
	.align		4
.L_5579:
        /*0088*/ 	.byte	0x03, 0x50
        /*008a*/ 	.short	0x0000


	//----- nvinfo : EIATTR_MAXREG_COUNT
	.align		4
        /*008c*/ 	.byte	0x03, 0x1b
        /*008e*/ 	.short	0x00ff


	//----- nvinfo : EIATTR_MERCURY_ISA_VERSION
	.align		4
        /*0090*/ 	.byte	0x03, 0x5f
        /*0092*/ 	.short	0x0101


	//----- nvinfo : EIATTR_COOP_GROUP_MASK_REGIDS
	.align		4
        /*0094*/ 	.byte	0x04, 0x29
        /*0096*/ 	.short	(.L_5581 - .L_5580)


	//   ....[0]....
.L_5580:
        /*0098*/ 	.word	0xffffffff


	//   ....[1]....
        /*009c*/ 	.word	0xffffffff


	//   ....[2]....
        /*00a0*/ 	.word	0xffffffff


	//   ....[3]....
        /*00a4*/ 	.word	0xffffffff


	//   ....[4]....
        /*00a8*/ 	.word	0xffffffff


	//   ....[5]....
        /*00ac*/ 	.word	0xffffffff


	//   ....[6]....
        /*00b0*/ 	.word	0xffffffff


	//   ....[7]....
        /*00b4*/ 	.word	0xffffffff


	//   ....[8]....
        /*00b8*/ 	.word	0xffffffff


	//   ....[9]....
        /*00bc*/ 	.word	0xffffffff


	//   ....[10]....
        /*00c0*/ 	.word	0xffffffff


	//   ....[11]....
        /*00c4*/ 	.word	0xffffffff


	//   ....[12]....
        /*00c8*/ 	.word	0xffffffff


	//   ....[13]....
        /*00cc*/ 	.word	0xffffffff


	//   ....[14]....
        /*00d0*/ 	.word	0xffffffff


	//   ....[15]....
        /*00d4*/ 	.word	0xffffffff


	//   ....[16]....
        /*00d8*/ 	.word	0xffffffff


	//   ....[17]....
        /*00dc*/ 	.word	0xffffffff


	//   ....[18]....
        /*00e0*/ 	.word	0xffffffff


	//   ....[19]....
        /*00e4*/ 	.word	0xffffffff


	//----- nvinfo : EIATTR_COOP_GROUP_INSTR_OFFSETS
	.align		4
.L_5581:
        /*00e8*/ 	.byte	0x04, 0x28
        /*00ea*/ 	.short	(.L_5583 - .L_5582)


	//   ....[0]....
.L_5582:
        /*00ec*/ 	.word	0x00005b20


	//   ....[1]....
        /*00f0*/ 	.word	0x00005b30


	//   ....[2]....
        /*00f4*/ 	.word	0x00005b70


	//   ....[3]....
        /*00f8*/ 	.word	0x00005b80


	//   ....[4]....
        /*00fc*/ 	.word	0x00005bd0


	//   ....[5]....
        /*0100*/ 	.word	0x00005be0


	//   ....[6]....
        /*0104*/ 	.word	0x00005c20


	//   ....[7]....
        /*0108*/ 	.word	0x00005c30


	//   ....[8]....
        /*010c*/ 	.word	0x00005c70


	//   ....[9]....
        /*0110*/ 	.word	0x00005c80


	//   ....[10]....
        /*0114*/ 	.word	0x00017450


	//   ....[11]....
        /*0118*/ 	.word	0x00017460


	//   ....[12]....
        /*011c*/ 	.word	0x00017490


	//   ....[13]....
        /*0120*/ 	.word	0x000174a0


	//   ....[14]....
        /*0124*/ 	.word	0x000174f0


	//   ....[15]....
        /*0128*/ 	.word	0x00017500


	//   ....[16]....
        /*012c*/ 	.word	0x00017520


	//   ....[17]....
        /*0130*/ 	.word	0x00017530


	//   ....[18]....
        /*0134*/ 	.word	0x00017550


	//   ....[19]....
        /*0138*/ 	.word	0x00017560


	//----- nvinfo : EIATTR_EXIT_INSTR_OFFSETS
	.align		4
.L_5583:
        /*013c*/ 	.byte	0x04, 0x1c
        /*013e*/ 	.short	(.L_5585 - .L_5584)


	//   ....[0]....
.L_5584:
        /*0140*/ 	.word	0x00017570


	//   ....[1]....
        /*0144*/ 	.word	0x000175a0


	//   ....[2]....
        /*0148*/ 	.word	0x00017840


	//   ....[3]....
        /*014c*/ 	.word	0x00017a40


	//   ....[4]....
        /*0150*/ 	.word	0x00017c40


	//   ....[5]....
        /*0154*/ 	.word	0x00017e40


	//   ....[6]....
        /*0158*/ 	.word	0x00018040


	//   ....[7]....
        /*015c*/ 	.word	0x00018240


	//   ....[8]....
        /*0160*/ 	.word	0x00018440


	//   ....[9]....
        /*0164*/ 	.word	0x00018640


	//   ....[10]....
        /*0168*/ 	.word	0x00018840


	//   ....[11]....
        /*016c*/ 	.word	0x00018a40


	//   ....[12]....
        /*0170*/ 	.word	0x00018c40


	//   ....[13]....
        /*0174*/ 	.word	0x00018e40


	//   ....[14]....
        /*0178*/ 	.word	0x00019040


	//   ....[15]....
        /*017c*/ 	.word	0x00019240


	//   ....[16]....
        /*0180*/ 	.word	0x00019440


	//   ....[17]....
        /*0184*/ 	.word	0x00019640


	//   ....[18]....
        /*0188*/ 	.word	0x00019840


	//   ....[19]....
        /*018c*/ 	.word	0x00019a40


	//   ....[20]....
        /*0190*/ 	.word	0x00019c40


	//   ....[21]....
        /*0194*/ 	.word	0x00019e40


	//   ....[22]....
        /*0198*/ 	.word	0x0001a040


	//   ....[23]....
        /*019c*/ 	.word	0x0001a240


	//   ....[24]....
        /*01a0*/ 	.word	0x0001a440


	//   ....[25]....
        /*01a4*/ 	.word	0x0001a640


	//   ....[26]....
        /*01a8*/ 	.word	0x0001a840


	//   ....[27]....
        /*01ac*/ 	.word	0x0001aa40


	//   ....[28]....
        /*01b0*/ 	.word	0x0001ac40


	//   ....[29]....
        /*01b4*/ 	.word	0x0001ae40


	//   ....[30]....
        /*01b8*/ 	.word	0x0001b040


	//   ....[31]....
        /*01bc*/ 	.word	0x0001b240


	//   ....[32]....
        /*01c0*/ 	.word	0x0001b440


	//   ....[33]....
        /*01c4*/ 	.word	0x0001b640


	//   ....[34]....
        /*01c8*/ 	.word	0x0001b840


	//   ....[35]....
        /*01cc*/ 	.word	0x0001ba40


	//   ....[36]....
        /*01d0*/ 	.word	0x0001bc40


	//   ....[37]....
        /*01d4*/ 	.word	0x0001be40


	//   ....[38]....
        /*01d8*/ 	.word	0x0001c040


	//   ....[39]....
        /*01dc*/ 	.word	0x0001c240


	//   ....[40]....
        /*01e0*/ 	.word	0x0001c440


	//   ....[41]....
        /*01e4*/ 	.word	0x0001c640


	//   ....[42]....
        /*01e8*/ 	.word	0x0001c840


	//   ....[43]....
        /*01ec*/ 	.word	0x0001ca40


	//   ....[44]....
        /*01f0*/ 	.word	0x0001cc40


	//   ....[45]....
        /*01f4*/ 	.word	0x0001ce40


	//   ....[46]....
        /*01f8*/ 	.word	0x0001d040


	//   ....[47]....
        /*01fc*/ 	.word	0x0001d240


	//   ....[48]....
        /*0200*/ 	.word	0x0001d440


	//   ....[49]....
        /*0204*/ 	.word	0x0001d640


	//   ....[50]....
        /*0208*/ 	.word	0x0001d840


	//   ....[51]....
        /*020c*/ 	.word	0x0001da40


	//   ....[52]....
        /*0210*/ 	.word	0x0001dc40


	//   ....[53]....
        /*0214*/ 	.word	0x0001de40


	//   ....[54]....
        /*0218*/ 	.word	0x0001e040


	//   ....[55]....
        /*021c*/ 	.word	0x0001e240


	//   ....[56]....
        /*0220*/ 	.word	0x0001e440


	//   ....[57]....
        /*0224*/ 	.word	0x0001e640


	//   ....[58]....
        /*0228*/ 	.word	0x0001e840


	//   ....[59]....
        /*022c*/ 	.word	0x0001ea40


	//   ....[60]....
        /*0230*/ 	.word	0x0001ec40


	//   ....[61]....
        /*0234*/ 	.word	0x0001ee40


	//   ....[62]....
        /*0238*/ 	.word	0x0001f040


	//   ....[63]....
        /*023c*/ 	.word	0x0001f240


	//   ....[64]....
        /*0240*/ 	.word	0x0001f440


	//   ....[65]....
        /*0244*/ 	.word	0x0001f610


	//----- nvinfo : EIATTR_CRS_STACK_SIZE
	.align		4
.L_5585:
        /*0248*/ 	.byte	0x04, 0x1e
        /*024a*/ 	.short	(.L_5587 - .L_5586)
.L_5586:
        /*024c*/ 	.word	0x00000000


	//----- nvinfo : EIATTR_CBANK_PARAM_SIZE
	.align		4
.L_5587:
        /*0250*/ 	.byte	0x03, 0x19
        /*0252*/ 	.short	0x002d


	//----- nvinfo : EIATTR_PARAM_CBANK
	.align		4
        /*0254*/ 	.byte	0x04, 0x0a
        /*0256*/ 	.short	(.L_5589 - .L_5588)
	.align		4
.L_5588:
        /*0258*/ 	.word	index@(.nv.constant0._ZN43_GLOBAL__N__9ae7fba5_10_SoftMax_cu_9f978f6320softmax_warp_forwardIdddLi11ELb0ELb1EEEvPT0_PKT_iiiPKbib)
        /*025c*/ 	.short	0x0210
        /*025e*/ 	.short	0x002d


	//----- nvinfo : EIATTR_SW_WAR
	.align		4
.L_5589:
        /*0260*/ 	.byte	0x04, 0x36
        /*0262*/ 	.short	(.L_5591 - .L_5590)
.L_5590:
        /*0264*/ 	.word	0x00000008
.L_5591:


//--------------------- .nv.info._ZN43_GLOBAL__N__9ae7fba5_10_SoftMax_cu_9f978f6320softmax_warp_forwardIdddLi10ELb0ELb1EEEvPT0_PKT_iiiPKbib --------------------------
	.section	.nv.info._ZN43_GLOBAL__N__9ae7fba5_10_SoftMax_cu_9f978f6320softmax_warp_forwardIdddLi10ELb0ELb1EEEvPT0_PKT_iiiPKbib,"",@"SHT_CUDA_INFO"
	.sectionflags	@""
	.align	4


	//----- nvinfo : EIATTR_CUDA_API_VERSION
	.align		4
        /*0000*/ 	.byte	0x04, 0x37
        /*0002*/ 	.short	(.L_5593 - .L_5592)
.L_5592:
        /*0004*/ 	.word	0x00000082


	//----- nvinfo : EIATTR_KPARAM_INFO
	.align		4
.L_5593:
        /*0008*/ 	.byte	0x04, 0x17
        /*000a*/ 	.short	(.L_5595 - .L_5594)
.L_5594:
        /*000c*/ 	.word	0x00000000
        /*0010*/ 	.short	0x0007
        /*0012*/ 	.short	0x002c
        /*0014*/ 	.byte	0x00, 0xf0, 0x05, 0x00


	//----- nvinfo : EIATTR_KPARAM_INFO
	.align		4
.L_5595:
        /*0018*/ 	.byte	0x04, 0x17
        /*001a*/ 	.short	(.L_5597 - .L_5596)
.L_5596:
        /*001c*/ 	.word	0x00000000
        /*0020*/ 	.short	0x0006
        /*0022*/ 	.short	0x0028
        /*0024*/ 	.byte	0x00, 0xf0, 0x11, 0x00


	//----- nvinfo : EIATTR_KPARAM_INFO
	.align		4
.L_5597:
        /*0028*/ 	.byte	0x04, 0x17
        /*002a*/ 	.short	(.L_5599 - .L_5598)
.L_5598:
        /*002c*/ 	.word	0x00000000
        /*0030*/ 	.short	0x0005
        /*0032*/ 	.short	0x0020
        /*0034*/ 	.byte	0x00, 0xf0, 0x21, 0x00


	//----- nvinfo : EIATTR_KPARAM_INFO
	.align		4
.L_5599:
        /*0038*/ 	.byte	0x04, 0x17
        /*003a*/ 	.short	(.L_5601 - .L_5600)
.L_5600:
        /*003c*/ 	.word	0x00000000
        /*0040*/ 	.short	0x0004
        /*0042*/ 	.short	0x0018
        /*0044*/ 	.byte	0x00, 0xf0, 0x11, 0x00


	//----- nvinfo : EIATTR_KPARAM_INFO
	.align		4
.L_5601:
        /*0048*/ 	.byte	0x04, 0x17
        /*004a*/ 	.short	(.L_5603 - .L_5602)
.L_5602:
        /*004c*/ 	.word	0x00000000
        /*0050*/ 	.short	0x0003
        /*0052*/ 	.short	0x0014
        /*0054*/ 	.byte	0x00, 0xf0, 0x11, 0x00


	//----- nvinfo : EIATTR_KPARAM_INFO
	.align		4
.L_5603:
        /*0058*/ 	.byte	0x04, 0x17
        /*005a*/ 	.short	(.L_5605 - .L_5604)
.L_5604:
        /*005c*/ 	.word	0x00000000
        /*0060*/ 	.short	0x0002
        /*0062*/ 	.short	0x0010
        /*0064*/ 	.byte	0x00, 0xf0, 0x11, 0x00


	//----- nvinfo : EIATTR_KPARAM_INFO
	.align		4
.L_5605:
        /*0068*/ 	.byte	0x04, 0x17
        /*006a*/ 	.short	(.L_5607 - .L_5606)
.L_5606:
        /*006c*/ 	.word	0x00000000
        /*0070*/ 	.short	0x0001
        /*0072*/ 	.short	0x0008
        /*0074*/ 	.byte	0x00, 0xf0, 0x21, 0x00


	//----- nvinfo : EIATTR_KPARAM_INFO
	.align		4
.L_5607:
        /*0078*/ 	.byte	0x04, 0x17
        /*007a*/ 	.short	(.L_5609 - .L_5608)
.L_5608:
        /*007c*/ 	.word	0x00000000
        /*0080*/ 	.short	0x0000
        /*0082*/ 	.short	0x0000
        /*0084*/ 	.byte	0x00, 0xf0, 0x21, 0x00


	//----- nvinfo : EIATTR_SPARSE_MMA_MASK
	.align		4
.L_5609:
        /*0088*/ 	.byte	0x03, 0x50
        /*008a*/ 	.short	0x0000


	//----- nvinfo : EIATTR_MAXREG_COUNT
	.align		4
        /*008c*/ 	.byte	0x03, 0x1b
        /*008e*/ 	.short	0x00ff


	//----- nvinfo : EIATTR_MERCURY_ISA_VERSION
	.align		4
        /*0090*/ 	.byte	0x03, 0x5f
        /*0092*/ 	.short	0x0101


	//----- nvinfo : EIATTR_COOP_GROUP_MASK_REGIDS
	.align		4
        /*0094*/ 	.byte	0x04, 0x29
        /*0096*/ 	.short	(.L_5611 - .L_5610)


	//   ....[0]....
.L_5610:
        /*0098*/ 	.word	0xffffffff


	//   ....[1]....
        /*009c*/ 	.word	0xffffffff


	//   ....[2]....
        /*00a0*/ 	.word	0xffffffff


	//   ....[3]....
        /*00a4*/ 	.word	0xffffffff


	//   ....[4]....
        /*00a8*/ 	.word	0xffffffff


	//   ....[5]....
        /*00ac*/ 	.word	0xffffffff


	//   ....[6]....
        /*00b0*/ 	.word	0xffffffff


	//   ....[7]....
        /*00b4*/ 	.word	0xffffffff


	//   ....[8]....
        /*00b8*/ 	.word	0xffffffff


	//   ....[9]....
        /*00bc*/ 	.word	0xffffffff


	//   ....[10]....
        /*00c0*/ 	.word	0xffffffff


	//   ....[11]....
        /*00c4*/ 	.word	0xffffffff


	//   ....[12]....
        /*00c8*/ 	.word	0xffffffff


	//   ....[13]....
        /*00cc*/ 	.word	0xffffffff


	//   ....[14]....
        /*00d0*/ 	.word	0xffffffff


	//   ....[15]....
        /*00d4*/ 	.word	0xffffffff


	//   ....[16]....
        /*00d8*/ 	.word	0xffffffff


	//   ....[17]....
        /*00dc*/ 	.word	0xffffffff


	//   ....[18]....
        /*00e0*/ 	.word	0xffffffff


	//   ....[19]....
        /*00e4*/ 	.word	0xffffffff


	//----- nvinfo : EIATTR_COOP_GROUP_INSTR_OFFSETS
	.align		4
.L_5611:
        /*00e8*/ 	.byte	0x04, 0x28
        /*00ea*/ 	.short	(.L_5613 - .L_5612)


	//   ....[0]....
.L_5612:
        /*00ec*/ 	.word	0x00002cd0


	//   ....[1]....
        /*00f0*/ 	.word	0x00002ce0


	//   ....[2]....
        /*00f4*/ 	.word	0x00002d30


	//   ....[3]....
        /*00f8*/ 	.word	0x00002d40


	//   ....[4]....
        /*00fc*/ 	.word	0x00002d90


	//   ....[5]....
        /*0100*/ 	.word	0x00002da0


	//   ....[6]....
        /*0104*/ 	.word	0x00002df0


	//   ....[7]....
        /*0108*/ 	.word	0x00002e00


	//   ....[8]....
        /*010c*/ 	.word	0x00002e40


	//   ....[9]....
        /*0110*/ 	.word	0x00002e50


	//   ....[10]....
        /*0114*/ 	.word	0x0000b910


	//   ....[11]....
        /*0118*/ 	.word	0x0000b930


	//   ....[12]....
        /*011c*/ 	.word	0x0000b960


	//   ....[13]....
        /*0120*/ 	.word	0x0000b970


	//   ....[14]....
        /*0124*/ 	.word	0x0000b9c0


	//   ....[15]....
        /*0128*/ 	.word	0x0000b9d0


	//   ....[16]....
        /*012c*/ 	.word	0x0000b9f0


	//   ....[17]....
        /*0130*/ 	.word	0x0000ba00


	//   ....[18]....
        /*0134*/ 	.word	0x0000ba20


	//   ....[19]....
        /*0138*/ 	.word	0x0000ba30


	//----- nvinfo : EIATTR_EXIT_INSTR_OFFSETS
	.align		4
.L_5613:
        /*013c*/ 	.byte	0x04, 0x1c
        /*013e*/ 	.short	(.L_5615 - .L_5614)


	//   ....[0]....
.L_5614:
        /*0140*/ 	.word	0x0000ba40


	//   ....[1]....
        /*0144*/ 	.word	0x0000ba80


	//   ....[2]....
        /*0148*/ 	.word	0x0000bd20


	//   ....[3]....
        /*014c*/ 	.word	0x0000bf20


	//   ....[4]....
        /*0150*/ 	.word	0x0000c120


	//   ....[5]....
        /*0154*/ 	.word	0x0000c320


	//   ....[6]....
        /*0158*/ 	.word	0x0000c520


	//   ....[7]....
        /*015c*/ 	.word	0x0000c720


	//   ....[8]....
        /*0160*/ 	.word	0x0000c920


	//   ....[9]....
        /*0164*/ 	.word	0x0000cb20


	//   ....[10]....
        /*0168*/ 	.word	0x0000cd20


	//   ....[11]....
        /*016c*/ 	.word	0x0000cf20


	//   ....[12]....
        /*0170*/ 	.word	0x0000d120


	//   ....[13]....
        /*0174*/ 	.word	0x0000d320


	//   ....[14]....
        /*0178*/ 	.word	0x0000d520


	//   ....[15]....
        /*017c*/ 	.word	0x0000d720


	//   ....[16]....
        /*0180*/ 	.word	0x0000d920


	//   ....[17]....
        /*0184*/ 	.word	0x0000db20


	//   ....[18]....
        /*0188*/ 	.word	0x0000dd20


	//   ....[19]....
        /*018c*/ 	.word	0x0000df20


	//   ....[20]....
        /*0190*/ 	.word	0x0000e120


	//   ....[21]....
        /*0194*/ 	.word	0x0000e320


	//   ....[22]....
        /*0198*/ 	.word	0x0000e520


	//   ....[23]....
        /*019c*/ 	.word	0x0000e720


	//   ....[24]....
        /*01a0*/ 	.word	0x0000e920


	//   ....[25]....
        /*01a4*/ 	.word	0x0000eb20


	//   ....[26]....
        /*01a8*/ 	.word	0x0000ed20


	//   ....[27]....
        /*01ac*/ 	.word	0x0000ef20


	//   ....[28]....
        /*01b0*/ 	.word	0x0000f120


	//   ....[29]....
        /*01b4*/ 	.word	0x0000f320


	//   ....[30]....
        /*01b8*/ 	.word	0x0000f520


	//   ....[31]....
        /*01bc*/ 	.word	0x0000f720


	//   ....[32]....
        /*01c0*/ 	.word	0x0000f920


	//   ....[33]....
        /*01c4*/ 	.word	0x0000faf0


	//----- nvinfo : EIATTR_CRS_STACK_SIZE
	.align		4
.L_5615:
        /*01c8*/ 	.byte	0x04, 0x1e
        /*01ca*/ 	.short	(.L_5617 - .L_5616)
.L_5616:
        /*01cc*/ 	.word	0x00000000


	//----- nvinfo : EIATTR_CBANK_PARAM_SIZE
	.align		4
.L_5617:
        /*01d0*/ 	.byte	0x03, 0x19
        /*01d2*/ 	.short	0x002d


	//----- nvinfo : EIATTR_PARAM_CBANK
	.align		4
        /*01d4*/ 	.byte	0x04, 0x0a
        /*01d6*/ 	.short	(.L_5619 - .L_5618)
	.align		4
.L_5618:
        /*01d8*/ 	.word	index@(.nv.constant0._ZN43_GLOBAL__N__9ae7fba5_10_SoftMax_cu_9f978f6320softmax_warp_forwardIdddLi10ELb0ELb1EEEvPT0_PKT_iiiPKbib)
        /*01dc*/ 	.short	0x0210
        /*01de*/ 	.short	0x002d


	//----- nvinfo : EIATTR_SW_WAR
	.align		4
.L_5619:
        /*01e0*/ 	.byte	0x04, 0x36
        /*01e2*/ 	.short	(.L_5621 - .L_5620)
.L_5620:
        /*01e4*/ 	.word	0x00000008
.L_5621:


//--------------------- .nv.info._ZN43_GLOBAL__N__9ae7fba5_10_SoftMax_cu_9f978f6320softmax_warp_forwardIdddLi9ELb0ELb1EEEvPT0_PKT_iiiPKbib --------------------------
	.section	.nv.info._ZN43_GLOBAL__N__9ae7fba5_10_SoftMax_cu_9f978f6320softmax_warp_forwardIdddLi9ELb0ELb1EEEvPT0_PKT_iiiPKbib,"",@"SHT_CUDA_INFO"
	.sectionflags	@""
	.align	4


	//----- nvinfo : EIATTR_CUDA_API_VERSION
	.align		4
        /*0000*/ 	.byte	0x04, 0x37
        /*0002*/ 	.short	(.L_5623 - .L_5622)
.L_5622:
        /*0004*/ 	.word	0x00000082


	//----- nvinfo : EIATTR_KPARAM_INFO
	.align		4
.L_5623:
        /*0008*/ 	.byte	0x04, 0x17
        /*000a*/ 	.short	(.L_5625 - .L_5624)
.L_5624:
        /*000c*/ 	.word	0x00000000
        /*0010*/ 	.short	0x0007
        /*0012*/ 	.short	0x002c
        /*0014*/ 	.byte	0x00, 0xf0, 0x05, 0x00


	//----- nvinfo : EIATTR_KPARAM_INFO
	.align		4
.L_5625:
        /*0018*/ 	.byte	0x04, 0x17
        /*001a*/ 	.short	(.L_5627 - .L_5626)
.L_5626:
        /*001c*/ 	.word	0x00000000
        /*0020*/ 	.short	0x0006
        /*0022*/ 	.short	0x0028
        /*0024*/ 	.byte	0x00, 0xf0, 0x11, 0x00


	//----- nvinfo : EIATTR_KPARAM_INFO
	.align		4
.L_5627:
        /*0028*/ 	.byte	0x04, 0x17
        /*002a*/ 	.short	(.L_5629 - .L_5628)
.L_5628:
        /*002c*/ 	.word	0x00000000
        /*0030*/ 	.short	0x0005
        /*0032*/ 	.short	0x0020
        /*0034*/ 	.byte	0x00, 0xf0, 0x21, 0x00


	//----- nvinfo : EIATTR_KPARAM_INFO
	.align		4
.L_5629:
        /*0038*/ 	.byte	0x04, 0x17
        /*003a*/ 	.short	(.L_5631 - .L_5630)
.L_5630:
        /*003c*/ 	.word	0x00000000
        /*0040*/ 	.short	0x0004
        /*0042*/ 	.short	0x0018
        /*0044*/ 	.byte	0x00, 0xf0, 0x11, 0x00


	//----- nvinfo : EIATTR_KPARAM_INFO
	.align		4
.L_5631:
        /*0048*/ 	.byte	0x04, 0x17
        /*004a*/ 	.short	(.L_5633 - .L_5632)
.L_5632:
        /*004c*/ 	.word	0x00000000
        /*0050*/ 	.short	0x0003
        /*0052*/ 	.short	0x0014
        /*0054*/ 	.byte	0x00, 0xf0, 0x11, 0x00


	//----- nvinfo : EIATTR_KPARAM_INFO
	.align		4
.L_5633:
        /*0058*/ 	.byte	0x04, 0x17
        /*005a*/ 	.short	(.L_5635 - .L_5634)
.L_5634:
        /*005c*/ 	.word	0x00000000
        /*0060*/ 	.short	0x0002
        /*0062*/ 	.short	0x0010
        /*0064*/ 	.byte	0x00, 0xf0, 0x11, 0x00


	//----- nvinfo : EIATTR_KPARAM_INFO
	.align		4
.L_5635:
        /*0068*/ 	.byte	0x04, 0x17
        /*006a*/ 	.short	(.L_5637 - .L_5636)
.L_5636:
        /*006c*/ 	.word	0x00000000
        /*0070*/ 	.short	0x0001
        /*0072*/ 	.short	0x0008
        /*0074*/ 	.byte	0x00, 0xf0, 0x21, 0x00


	//----- nvinfo : EIATTR_KPARAM_INFO
	.align		4
.L_5637:
        /*0078*/ 	.byte	0x04, 0x17
        /*007a*/ 	.short	(.L_5639 - .L_5638)
.L_5638:
        /*007c*/ 	.word	0x00000000
        /*0080*/ 	.short	0x0000
        /*0082*/ 	.short	0x0000
        /*0084*/ 	.byte	0x00, 0xf0, 0x21, 0x00


	//----- nvinfo : EIATTR_SPARSE_MMA_MASK
	.align		4
.L_5639:
        /*0088*/ 	.byte	0x03, 0x50
        /*008a*/ 	.short	0x0000


	//----- nvinfo : EIATTR_MAXREG_COUNT
	.align		4
        /*008c*/ 	.byte	0x03, 0x1b
        /*008e*/ 	.short	0x00ff


	//----- nvinfo : EIATTR_MERCURY_ISA_VERSION
	.align		4
        /*0090*/ 	.byte	0x03, 0x5f
        /*0092*/ 	.short	0x0101


	//----- nvinfo : EIATTR_COOP_GROUP_MASK_REGIDS
	.align		4
        /*0094*/ 	.byte	0x04, 0x29
        /*0096*/ 	.short	(.L_5641 - .L_5640)


	//   ....[0]....
.L_5640:
        /*0098*/ 	.word	0xffffffff


	//   ....[1]....
        /*009c*/ 	.word	0xffffffff


	//   ....[2]....
        /*00a0*/ 	.word	0xffffffff


	//   ....[3]....
        /*00a4*/ 	.word	0xffffffff


	//   ....[4]....
        /*00a8*/ 	.word	0xffffffff


	//   ....[5]....
        /*00ac*/ 	.word	0xffffffff


	//   ....[6]....
        /*00b0*/ 	.word	0xffffffff


	//   ....[7]....
        /*00b4*/ 	.word	0xffffffff


	//   ....[8]....
        /*00b8*/ 	.word	0xffffffff


	//   ....[9]....
        /*00bc*/ 	.word	0xffffffff


	//   ....[10]....
        /*00c0*/ 	.word	0xffffffff


	//   ....[11]....
        /*00c4*/ 	.word	0xffffffff


	//   ....[12]....
        /*00c8*/ 	.word	0xffffffff


	//   ....[13]....
        /*00cc*/ 	.word	0xffffffff


	//   ....[14]....
        /*00d0*/ 	.word	0xffffffff


	//   ....[15]....
        /*00d4*/ 	.word	0xffffffff


	//   ....[16]....
        /*00d8*/ 	.word	0xffffffff


	//   ....[17]....
        /*00dc*/ 	.word	0xffffffff


	//   ....[18]....
        /*00e0*/ 	.word	0xffffffff


	//   ....[19]....
        /*00e4*/ 	.word	0xffffffff


	//----- nvinfo : EIATTR_COOP_GROUP_INSTR_OFFSETS
	.align		4
.L_5641:
        /*00e8*/ 	.byte	0x04, 0x28
        /*00ea*/ 	.short	(.L_5643 - .L_5642)


	//   ....[0]....
.L_5642:
        /*00ec*/ 	.word	0x000017a0


	//   ....[1]....
        /*00f0*/ 	.word	0x000017b0


	//   ....[2]....
        /*00f4*/ 	.word	0x00001800


	//   ....[3]....
        /*00f8*/ 	.word	0x00001810


	//   ....[4]....
        /*00fc*/ 	.word	0x00001850


	//   ....[5]....
        /*0100*/ 	.word	0x00001860


	//   ....[6]....
        /*0104*/ 	.word	0x000018b0


	//   ....[7]....
        /*0108*/ 	.word	0x000018c0


	//   ....[8]....
        /*010c*/ 	.word	0x00001900


	//   ....[9]....
        /*0110*/ 	.word	0x00001910


	//   ....[10]....
        /*0114*/ 	.word	0x00005eb0


	//   ....[11]....
        /*0118*/ 	.word	0x00005ed0


	//   ....[12]....
        /*011c*/ 	.word	0x00005f00


	//   ....[13]....
        /*0120*/ 	.word	0x00005f10


	//   ....[14]....
        /*0124*/ 	.word	0x00005f60


	//   ....[15]....
        /*0128*/ 	.word	0x00005f70


	//   ....[16]....
        /*012c*/ 	.word	0x00005f90


	//   ....[17]....
        /*0130*/ 	.word	0x00005fa0


	//   ....[18]....
        /*0134*/ 	.word	0x00005fc0


	//   ....[19]....
        /*0138*/ 	.word	0x00005fd0


	//----- nvinfo : EIATTR_EXIT_INSTR_OFFSETS
	.align		4
.L_5643:
        /*013c*/ 	.byte	0x04, 0x1c
        /*013e*/ 	.short	(.L_5645 - .L_5644)


	//   ....[0]....
.L_5644:
        /*0140*/ 	.word	0x00005fe0


	//   ....[1]....
        /*0144*/ 	.word	0x00006010


	//   ....[2]....
        /*0148*/ 	.word	0x000062d0


	//   ....[3]....
        /*014c*/ 	.word	0x000064d0


	//   ....[4]....
        /*0150*/ 	.word	0x000066d0


	//   ....[5]....
        /*0154*/ 	.word	0x000068d0


	//   ....[6]....
        /*0158*/ 	.word	0x00006ad0


	//   ....[7]....
        /*015c*/ 	.word	0x00006cd0


	//   ....[8]....
        /*0160*/ 	.word	0x00006ed0


	//   ....[9]....
        /*0164*/ 	.word	0x000070d0


	//   ....[10]....
        /*0168*/ 	.word	0x000072d0


	//   ....[11]....
        /*016c*/ 	.word	0x000074d0


	//   ....[12]....
        /*0170*/ 	.word	0x000076d0


	//   ....[13]....
        /*0174*/ 	.word	0x000078d0


	//   ....[14]....
        /*0178*/ 	.word	0x00007ad0


	//   ....[15]....
        /*017c*/ 	.word	0x00007cd0


	//   ....[16]....
        /*0180*/ 	.word	0x00007ed0


	//   ....[17]....
        /*0184*/ 	.word	0x000080a0


	//----- nvinfo : EIATTR_CRS_STACK_SIZE
	.align		4
.L_5645:
        /*0188*/ 	.byte	0x04, 0x1e
        /*018a*/ 	.short	(.L_5647 - .L_5646)
.L_5646:
        /*018c*/ 	.word	0x00000000


	//----- nvinfo : EIATTR_CBANK_PARAM_SIZE
	.align		4
.L_5647:
        /*0190*/ 	.byte	0x03, 0x19
        /*0192*/ 	.short	0x002d


	//----- nvinfo : EIATTR_PARAM_CBANK
	.align		4
        /*0194*/ 	.byte	0x04, 0x0a
        /*0196*/ 	.short	(.L_5649 - .L_5648)
	.align		4
.L_5648:
        /*0198*/ 	.word	index@(.nv.constant0._ZN43_GLOBAL__N__9ae7fba5_10_SoftMax_cu_9f978f6320softmax_warp_forwardIdddLi9ELb0ELb1EEEvPT0_PKT_iiiPKbib)
        /*019c*/ 	.short	0x0210
        /*019e*/ 	.short	0x002d


	//----- nvinfo : EIATTR_SW_WAR
	.align		4
.L_5649:
        /*01a0*/ 	.byte	0x04, 0x36
        /*01a2*/ 	.short	(.L_5651 - .L_5650)
.L_5650:
        /*01a4*/ 	.word	0x00000008
.L_5651:


//--------------------- .nv.info._ZN43_GLOBAL__N__9ae7fba5_10_SoftMax_cu_9f978f6320softmax_warp_forwardIdddLi8ELb0ELb1EEEvPT0_PKT_iiiPKbib --------------------------
	.section	.nv.info._ZN43_GLOBAL__N__9ae7fba5_10_SoftMax_cu_9f978f6320softmax_warp_forwardIdddLi8ELb0ELb1EEEvPT0_PKT_iiiPKbib,"",@"SHT_CUDA_INFO"
	.sectionflags	@""
	.align	4


	//----- nvinfo : EIATTR_CUDA_API_VERSION
	.align		4
        /*0000*/ 	.byte	0x04, 0x37
        /*0002*/ 	.short	(.L_5653 - .L_5652)
.L_5652:
        /*0004*/ 	.word	0x00000082


	//----- nvinfo : EIATTR_KPARAM_INFO
	.align		4
.L_5653:
        /*0008*/ 	.byte	0x04, 0x17
        /*000a*/ 	.short	(.L_5655 - .L_5654)
.L_5654:
        /*000c*/ 	.word	0x00000000
        /*0010*/ 	.short	0x0007
        /*0012*/ 	.short	0x002c
        /*0014*/ 	.byte	0x00, 0xf0, 0x05, 0x00


	//----- nvinfo : EIATTR_KPARAM_INFO
	.align		4
.L_5655:
        /*0018*/ 	.byte	0x04, 0x17
        /*001a*/ 	.short	(.L_5657 - .L_5656)
.L_5656:
        /*001c*/ 	.word	0x00000000
        /*0020*/ 	.short	0x0006
        /*0022*/ 	.short	0x0028
        /*0024*/ 	.byte	0x00, 0xf0, 0x11, 0x00


	//----- nvinfo : EIATTR_KPARAM_INFO
	.align		4
.L_5657:
        /*0028*/ 	.byte	0x04, 0x17
        /*002a*/ 	.short	(.L_5659 - .L_5658)
.L_5658:
        /*002c*/ 	.word	0x00000000
        /*0030*/ 	.short	0x0005
        /*0032*/ 	.short	0x0020
        /*0034*/ 	.byte	0x00, 0xf0, 0x21, 0x00


	//----- nvinfo : EIATTR_KPARAM_INFO
	.align		4
.L_5659:
        /*0038*/ 	.byte	0x04, 0x17
        /*003a*/ 	.short	(.L_5661 - .L_5660)
.L_5660:
        /*003c*/ 	.word	0x00000000
        /*0040*/ 	.short	0x0004
        /*0042*/ 	.short	0x0018
        /*0044*/ 	.byte	0x00, 0xf0, 0x11, 0x00


	//----- nvinfo : EIATTR_KPARAM_INFO
	.align		4
.L_5661:
        /*0048*/ 	.byte	0x04, 0x17
        /*004a*/ 	.short	(.L_5663 - .L_5662)
.L_5662:
        /*004c*/ 	.word	0x00000000
        /*0050*/ 	.short	0x0003
        /*0052*/ 	.short	0x0014
        /*0054*/ 	.byte	0x00, 0xf0, 0x11, 0x00


	//----- nvinfo : EIATTR_KPARAM_INFO
	.align		4
.L_5663:
        /*0058*/ 	.byte	0x04, 0x17
        /*005a*/ 	.short	(.L_5665 - .L_5664)
.L_5664:
        /*005c*/ 	.word	0x00000000
        /*0060*/ 	.short	0x0002
        /*0062*/ 	.short	0x0010
        /*0064*/ 	.byte	0x00, 0xf0, 0x11, 0x00


	//----- nvinfo : EIATTR_KPARAM_INFO
	.align		4
.L_5665:
        /*0068*/ 	.byte	0x04, 0x17
        /*006a*/ 	.short	(.L_5667 - .L_5666)
.L_5666:
        /*006c*/ 	.word	0x00000000
        /*0070*/ 	.short	0x0001
        /*0072*/ 	.short	0x0008
        /*0074*/ 	.byte	0x00, 0xf0, 0x21, 0x00


	//----- nvinfo : EIATTR_KPARAM_INFO
	.align		4
.L_5667:
        /*0078*/ 	.byte	0x04, 0x17
        /*007a*/ 	.short	(.L_5669 - .L_5668)
.L_5668:
        /*007c*/ 	.word	0x00000000
        /*0080*/ 	.short	0x0000
        /*0082*/ 	.short	0x0000
        /*0084*/ 	.byte	0x00, 0xf0, 0x21, 0x00


	//----- nvinfo : EIATTR_SPARSE_MMA_MASK
	.align		4
.L_5669:
        /*0088*/ 	.byte	0x03, 0x50
        /*008a*/ 	.short	0x0000


	//----- nvinfo : EIATTR_MAXREG_COUNT
	.align		4
        /*008c*/ 	.byte	0x03, 0x1b
        /*008e*/ 	.short	0x00ff


	//----- nvinfo : EIATTR_MERCURY_ISA_VERSION
	.align		4
        /*0090*/ 	.byte	0x03, 0x5f
        /*0092*/ 	.short	0x0101


	//----- nvinfo : EIATTR_COOP_GROUP_MASK_REGIDS
	.align		4
        /*0094*/ 	.byte	0x04, 0x29
        /*0096*/ 	.short	(.L_5671 - .L_5670)


	//   ....[0]....
.L_5670:
        /*0098*/ 	.word	0xffffffff


	//   ....[1]....
        /*009c*/ 	.word	0xffffffff


	//   ....[2]....
        /*00a0*/ 	.word	0xffffffff


	//   ....[3]....
        /*00a4*/ 	.word	0xffffffff


	//   ....[4]....
        /*00a8*/ 	.word	0xffffffff


	//   ....[5]....
        /*00ac*/ 	.word	0xffffffff


	//   ....[6]....
        /*00b0*/ 	.word	0xffffffff


	//   ....[7]....
        /*00b4*/ 	.word	0xffffffff


	//   ....[8]....
        /*00b8*/ 	.word	0xffffffff


	//   ....[9]....
        /*00bc*/ 	.word	0xffffffff


	//   ....[10]....
        /*00c0*/ 	.word	0xffffffff


	//   ....[11]....
        /*00c4*/ 	.word	0xffffffff


	//   ....[12]....
        /*00c8*/ 	.word	0xffffffff


	//   ....[13]....
        /*00cc*/ 	.word	0xffffffff


	//   ....[14]....
        /*00d0*/ 	.word	0xffffffff


	//   ....[15]....
        /*00d4*/ 	.word	0xffffffff


	//   ....[16]....
        /*00d8*/ 	.word	0xffffffff


	//   ....[17]....
        /*00dc*/ 	.word	0xffffffff


	//   ....[18]....
        /*00e0*/ 	.word	0xffffffff


	//   ....[19]....
        /*00e4*/ 	.word	0xffffffff


	//----- nvinfo : EIATTR_COOP_GROUP_INSTR_OFFSETS
	.align		4
.L_5671:
        /*00e8*/ 	.byte	0x04, 0x28
        /*00ea*/ 	.short	(.L_5673 - .L_5672)


	//   ....[0]....
.L_5672:
        /*00ec*/ 	.word	0x00000d20


	//   ....[1]....
        /*00f0*/ 	.word	0x00000d30


	//   ....[2]....
        /*00f4*/ 	.word	0x00000d70


	//   ....[3]....
        /*00f8*/ 	.word	0x00000d80


	//   ....[4]....
        /*00fc*/ 	.word	0x00000dd0


	//   ....[5]....
        /*0100*/ 	.word	0x00000de0


	//   ....[6]....
        /*0104*/ 	.word	0x00000e20


	//   ....[7]....
        /*0108*/ 	.word	0x00000e30


	//   ....[8]....
        /*010c*/ 	.word	0x00000e70


	//   ....[9]....
        /*0110*/ 	.word	0x00000e80


	//   ....[10]....
        /*0114*/ 	.word	0x00003110


	//   ....[11]....
        /*0118*/ 	.word	0x00003120


	//   ....[12]....
        /*011c*/ 	.word	0x00003160


	//   ....[13]....
        /*0120*/ 	.word	0x00003170


	//   ....[14]....
        /*0124*/ 	.word	0x000031a0


	//   ....[15]....
        /*0128*/ 	.word	0x000031c0


	//   ....[16]....
        /*012c*/ 	.word	0x000031f0


	//   ....[17]....
        /*0130*/ 	.word	0x00003200


	//   ....[18]....
        /*0134*/ 	.word	0x00003220


	//   ....[19]....
        /*0138*/ 	.word	0x00003230


	//----- nvinfo : EIATTR_EXIT_INSTR_OFFSETS
	.align		4
.L_5673:
        /*013c*/ 	.byte	0x04, 0x1c
        /*013e*/ 	.short	(.L_5675 - .L_5674)


	//   ....[0]....
.L_5674:
        /*0140*/ 	.word	0x00003240


	//   ....[1]....
        /*0144*/ 	.word	0x00003270


	//   ....[2]....
        /*0148*/ 	.word	0x00003550


	//   ....[3]....
        /*014c*/ 	.word	0x00003770


	//   ....[4]....
        /*0150*/ 	.word	0x00003990


	//   ....[5]....
        /*0154*/ 	.word	0x00003bb0


	//   ....[6]....
        /*0158*/ 	.word	0x00003dd0


	//   ....[7]....
        /*015c*/ 	.word	0x00003ff0


	//   ....[8]....
        /*0160*/ 	.word	0x00004210


	//   ....[9]....
        /*0164*/ 	.word	0x00004400


	//----- nvinfo : EIATTR_CRS_STACK_SIZE
	.align		4
.L_5675:
        /*0168*/ 	.byte	0x04, 0x1e
        /*016a*/ 	.short	(.L_5677 - .L_5676)
.L_5676:
        /*016c*/ 	.word	0x00000000


	//----- nvinfo : EIATTR_CBANK_PARAM_SIZE
	.align		4
.L_5677:
        /*0170*/ 	.byte	0x03, 0x19
        /*0172*/ 	.short	0x002d


	//----- nvinfo : EIATTR_PARAM_CBANK
	.align		4
        /*0174*/ 	.byte	0x04, 0x0a
        /*0176*/ 	.short	(.L_5679 - .L_5678)
	.align		4
.L_5678:
        /*0178*/ 	.word	index@(.nv.constant0._ZN43_GLOBAL__N__9ae7fba5_10_SoftMax_cu_9f978f6320softmax_warp_forwardIdddLi8ELb0ELb1EEEvPT0_PKT_iiiPKbib)
        /*017c*/ 	.short	0x0210
        /*017e*/ 	.short	0x002d


	//----- nvinfo : EIATTR_SW_WAR
	.align		4
.L_5679:
        /*0180*/ 	.byte	0x04, 0x36
        /*0182*/ 	.short	(.L_5681 - .L_5680)
.L_5680:
        /*0184*/ 	.word	0x00000008
.L_5681:


//--------------------- .nv.info._ZN43_GLOBAL__N__9ae7fba5_10_SoftMax_cu_9f978f6320softmax_warp_forwardIdddLi7ELb0ELb1EEEvPT0_PKT_iiiPKbib --------------------------
	.section	.nv.info._ZN43_GLOBAL__N__9ae7fba5_10_SoftMax_cu_9f978f6320softmax_warp_forwardIdddLi7ELb0ELb1EEEvPT0_PKT_iiiPKbib,"",@"SHT_CUDA_INFO"
	.sectionflags	@""
	.align	4


	//----- nvinfo : EIATTR_CUDA_API_VERSION
	.align		4
        /*0000*/ 	.byte	0x04, 0x37
        /*0002*/ 	.short	(.L_5683 - .L_5682)
.L_5682:
        /*0004*/ 	.word	0x00000082


	//----- nvinfo : EIATTR_KPARAM_INFO
	.align		4
.L_5683:
        /*0008*/ 	.byte	0x04, 0x17
        /*000a*/ 	.short	(.L_5685 - .L_5684)
.L_5684:
        /*000c*/ 	.word	0x00000000
        /*0010*/ 	.short	0x0007
        /*0012*/ 	.short	0x002c
        /*0014*/ 	.byte	0x00, 0xf0, 0x05, 0x00


	//----- nvinfo : EIATTR_KPARAM_INFO
	.align		4
.L_5685:
        /*0018*/ 	.byte	0x04, 0x17
        /*001a*/ 	.short	(.L_5687 - .L_5686)
.L_5686:
        /*001c*/ 	.word	0x00000000
        /*0020*/ 	.short	0x0006
        /*0022*/ 	.short	0x0028
        /*0024*/ 	.byte	0x00, 0xf0, 0x11, 0x00


	//----- nvinfo : EIATTR_KPARAM_INFO
	.align		4
.L_5687:
        /*0028*/ 	.byte	0x04, 0x17
        /*002a*/ 	.short	(.L_5689 - .L_5688)
.L_5688:
        /*002c*/ 	.word	0x00000000
        /*0030*/ 	.short	0x0005
        /*0032*/ 	.short	0x0020
        /*0034*/ 	.byte	0x00, 0xf0, 0x21, 0x00


	//----- nvinfo : EIATTR_KPARAM_INFO
	.align		4
.L_5689:
        /*0038*/ 	.byte	0x04, 0x17
        /*003a*/ 	.short	(.L_5691 - .L_5690)
.L_5690:
        /*003c*/ 	.word	0x00000000
        /*0040*/ 	.short	0x0004
        /*0042*/ 	.short	0x0018
        /*0044*/ 	.byte	0x00, 0xf0, 0x11, 0x00


	//----- nvinfo : EIATTR_KPARAM_INFO
	.align		4
.L_5691:
        /*0048*/ 	.byte	0x04, 0x17
        /*004a*/ 	.short	(.L_5693 - .L_5692)
.L_5692:
        /*004c*/ 	.word	0x00000000
        /*0050*/ 	.short	0x0003
        /*0052*/ 	.short	0x0014
        /*0054*/ 	.byte	0x00, 0xf0, 0x11, 0x00


	//----- nvinfo : EIATTR_KPARAM_INFO
	.align		4
.L_5693:
        /*0058*/ 	.byte	0x04, 0x17
        /*005a*/ 	.short	(.L_5695 - .L_5694)
.L_5694:
        /*005c*/ 	.word	0x00000000
        /*0060*/ 	.short	0x0002
        /*0062*/ 	.short	0x0010
        /*0064*/ 	.byte	0x00, 0xf0, 0x11, 0x00


	//----- nvinfo : EIATTR_KPARAM_INFO
	.align		4
.L_5695:
        /*0068*/ 	.byte	0x04, 0x17
        /*006a*/ 	.short	(.L_5697 - .L_5696)
.L_5696:
        /*006c*/ 	.word	0x00000000
        /*0070*/ 	.short	0x0001
        /*0072*/ 	.short	0x0008
        /*0074*/ 	.byte	0x00, 0xf0, 0x21, 0x00


	//----- nvinfo : EIATTR_KPARAM_INFO
	.align		4
.L_5697:
        /*0078*/ 	.byte	0x04, 0x17
        /*007a*/ 	.short	(.L_5699 - .L_5698)
.L_5698:
        /*007c*/ 	.word	0x00000000
        /*0080*/ 	.short	0x0000
        /*0082*/ 	.short	0x0000
        /*0084*/ 	.byte	0x00, 0xf0, 0x21, 0x00


	//----- nvinfo : EIATTR_SPARSE_MMA_MASK
	.align		4
.L_5699:
        /*0088*/ 	.byte	0x03, 0x50
        /*008a*/ 	.short	0x0000


	//----- nvinfo : EIATTR_MAXREG_COUNT
	.align		4
        /*008c*/ 	.byte	0x03, 0x1b
        /*008e*/ 	.short	0x00ff


	//----- nvinfo : EIATTR_MERCURY_ISA_VERSION
	.align		4
        /*0090*/ 	.byte	0x03, 0x5f
        /*0092*/ 	.short	0x0101


	//----- nvinfo : EIATTR_COOP_GROUP_MASK_REGIDS
	.align		4
        /*0094*/ 	.byte	0x04, 0x29
        /*0096*/ 	.short	(.L_5701 - .L_5700)


	//   ....[0]....
.L_5700:
        /*0098*/ 	.word	0xffffffff


	//   ....[1]....
        /*009c*/ 	.word	0xffffffff


	//   ....[2]....
        /*00a0*/ 	.word	0xffffffff


	//   ....[3]....
        /*00a4*/ 	.word	0xffffffff


	//   ....[4]....
        /*00a8*/ 	.word	0xffffffff


	//   ....[5]....
        /*00ac*/ 	.word	0xffffffff


	//   ....[6]....
        /*00b0*/ 	.word	0xffffffff


	//   ....[7]....
        /*00b4*/ 	.word	0xffffffff


	//   ....[8]....
        /*00b8*/ 	.word	0xffffffff


	//   ....[9]....
        /*00bc*/ 	.word	0xffffffff


	//   ....[10]....
        /*00c0*/ 	.word	0xffffffff


	//   ....[11]....
        /*00c4*/ 	.word	0xffffffff


	//   ....[12]....
        /*00c8*/ 	.word	0xffffffff


	//   ....[13]....
        /*00cc*/ 	.word	0xffffffff


	//   ....[14]....
        /*00d0*/ 	.word	0xffffffff


	//   ....[15]....
        /*00d4*/ 	.word	0xffffffff


	//   ....[16]....
        /*00d8*/ 	.word	0xffffffff


	//   ....[17]....
        /*00dc*/ 	.word	0xffffffff


	//   ....[18]....
        /*00e0*/ 	.word	0xffffffff


	//   ....[19]....
        /*00e4*/ 	.word	0xffffffff


	//   ....[20]....
        /*00e8*/ 	.word	0xffffffff


	//   ....[21]....
        /*00ec*/ 	.word	0xffffffff


	//   ....[22]....
        /*00f0*/ 	.word	0xffffffff


	//   ....[23]....
        /*00f4*/ 	.word	0xffffffff


	//   ....[24]....
        /*00f8*/ 	.word	0xffffffff


	//   ....[25]....
        /*00fc*/ 	.word	0xffffffff


	//   ....[26]....
        /*0100*/ 	.word	0xffffffff


	//   ....[27]....
        /*0104*/ 	.word	0xffffffff


	//   ....[28]....
        /*0108*/ 	.word	0xffffffff


	//   ....[29]....
        /*010c*/ 	.word	0xffffffff


	//   ....[30]....
        /*0110*/ 	.word	0xffffffff


	//   ....[31]....
        /*0114*/ 	.word	0xffffffff


	//   ....[32]....
        /*0118*/ 	.word	0xffffffff


	//   ....[33]....
        /*011c*/ 	.word	0xffffffff


	//   ....[34]....
        /*0120*/ 	.word	0xffffffff


	//   ....[35]....
        /*0124*/ 	.word	0xffffffff


	//   ....[36]....
        /*0128*/ 	.word	0xffffffff


	//   ....[37]....
        /*012c*/ 	.word	0xffffffff


	//   ....[38]....
        /*0130*/ 	.word	0xffffffff


	//   ....[39]....
        /*0134*/ 	.word	0xffffffff


	//----- nvinfo : EIATTR_COOP_GROUP_INSTR_OFFSETS
	.align		4
.L_5701:
        /*0138*/ 	.byte	0x04, 0x28
        /*013a*/ 	.short	(.L_5703 - .L_5702)


	//   ....[0]....
.L_5702:
        /*013c*/ 	.word	0x00001510


	//   ....[1]....
        /*0140*/ 	.word	0x00001540


	//   ....[2]....
        /*0144*/ 	.word	0x00001550


	//   ....[3]....
        /*0148*/ 	.word	0x00001560


	//   ....[4]....
        /*014c*/ 	.word	0x000015b0


	//   ....[5]....
        /*0150*/ 	.word	0x000015c0


	//   ....[6]....
        /*0154*/ 	.word	0x00001620


	//   ....[7]....
        /*0158*/ 	.word	0x00001630


	//   ....[8]....
        /*015c*/ 	.word	0x00001670


	//   ....[9]....
        /*0160*/ 	.word	0x00001680


	//   ....[10]....
        /*0164*/ 	.word	0x000016c0


	//   ....[11]....
        /*0168*/ 	.word	0x000016d0


	//   ....[12]....
        /*016c*/ 	.word	0x00001710


	//   ....[13]....
        /*0170*/ 	.word	0x00001720


	//   ....[14]....
        /*0174*/ 	.word	0x00001730


	//   ....[15]....
        /*0178*/ 	.word	0x00001740


	//   ....[16]....
        /*017c*/ 	.word	0x000017b0


	//   ....[17]....
        /*0180*/ 	.word	0x000017d0


	//   ....[18]....
        /*0184*/ 	.word	0x00001810


	//   ....[19]....
        /*0188*/ 	.word	0x00001820


	//   ....[20]....
        /*018c*/ 	.word	0x00005d60


	//   ....[21]....
        /*0190*/ 	.word	0x00005d80


	//   ....[22]....
        /*0194*/ 	.word	0x00005d90


	//   ....[23]....
        /*0198*/ 	.word	0x00005da0


	//   ....[24]....
        /*019c*/ 	.word	0x00005dd0


	//   ....[25]....
        /*01a0*/ 	.word	0x00005df0


	//   ....[26]....
        /*01a4*/ 	.word	0x00005e00


	//   ....[27]....
        /*01a8*/ 	.word	0x00005e10


	//   ....[28]....
        /*01ac*/ 	.word	0x00005e30


	//   ....[29]....
        /*01b0*/ 	.word	0x00005e50


	//   ....[30]....
        /*01b4*/ 	.word	0x00005e60


	//   ....[31]....
        /*01b8*/ 	.word	0x00005e70


	//   ....[32]....
        /*01bc*/ 	.word	0x00005e90


	//   ....[33]....
        /*01c0*/ 	.word	0x00005ec0


	//   ....[34]....
        /*01c4*/ 	.word	0x00005ee0


	//   ....[35]....
        /*01c8*/ 	.word	0x00005ef0


	//   ....[36]....
        /*01cc*/ 	.word	0x00005f20


	//   ....[37]....
        /*01d0*/ 	.word	0x00005f50


	//   ....[38]....
        /*01d4*/ 	.word	0x00005f70


	//   ....[39]....
        /*01d8*/ 	.word	0x00005f80


	//----- nvinfo : EIATTR_EXIT_INSTR_OFFSETS
	.align		4
.L_5703:
        /*01dc*/ 	.byte	0x04, 0x1c
        /*01de*/ 	.short	(.L_5705 - .L_5704)


	//   ....[0]....
.L_5704:
        /*01e0*/ 	.word	0x00005fa0


	//   ....[1]....
        /*01e4*/ 	.word	0x000069a0


	//   ....[2]....
        /*01e8*/ 	.word	0x000069b0


	//   ....[3]....
        /*01ec*/ 	.word	0x00006ce0


	//   ....[4]....
        /*01f0*/ 	.word	0x00006f00


	//   ....[5]....
        /*01f4*/ 	.word	0x00007120


	//   ....[6]....
        /*01f8*/ 	.word	0x00007310


	//----- nvinfo : EIATTR_CRS_STACK_SIZE
	.align		4
.L_5705:
        /*01fc*/ 	.byte	0x04, 0x1e
        /*01fe*/ 	.short	(.L_5707 - .L_5706)
.L_5706:
        /*0200*/ 	.word	0x00000000


	//----- nvinfo : EIATTR_CBANK_PARAM_SIZE
	.align		4
.L_5707:
        /*0204*/ 	.byte	0x03, 0x19
        /*0206*/ 	.short	0x002d


	//----- nvinfo : EIATTR_PARAM_CBANK
	.align		4
        /*0208*/ 	.byte	0x04, 0x0a
        /*020a*/ 	.short	(.L_5709 - .L_5708)
	.align		4
.L_5708:
        /*020c*/ 	.word	index@(.nv.constant0._ZN43_GLOBAL__N__9ae7fba5_10_SoftMax_cu_9f978f6320softmax_warp_forwardIdddLi7ELb0ELb1EEEvPT0_PKT_iiiPKbib)
        /*0210*/ 	.short	0x0210
        /*0212*/ 	.short	0x002d


	//----- nvinfo : EIATTR_SW_WAR
	.align		4
.L_5709:
        /*0214*/ 	.byte	0x04, 0x36
        /*0216*/ 	.short	(.L_5711 - .L_5710)
.L_5710:
        /*0218*/ 	.word	0x00000008
.L_5711:


//--------------------- .nv.info._ZN43_GLOBAL__N__9ae7fba5_10_SoftMax_cu_9f978f6320softmax_warp_forwardIdddLi6ELb0ELb1EEEvPT0_PKT_iiiPKbib --------------------------
	.section	.nv.info._ZN43_GLOBAL__N__9ae7fba5_10_SoftMax_cu_9f978f6320softmax_warp_forwardIdddLi6ELb0ELb1EEEvPT0_PKT_iiiPKbib,"",@"SHT_CUDA_INFO"
	.sectionflags	@""
	.align	4


	//----- nvinfo : EIATTR_CUDA_API_VERSION
	.align		4
        /*0000*/ 	.byte	0x04, 0x37
        /*0002*/ 	.short	(.L_5713 - .L_5712)
.L_5712:
        /*0004*/ 	.word	0x00000082


	//----- nvinfo : EIATTR_KPARAM_INFO
	.align		4
.L_5713:
        /*0008*/ 	.byte	0x04, 0x17
        /*000a*/ 	.short	(.L_5715 - .L_5714)
.L_5714:
        /*000c*/ 	.word	0x00000000
        /*0010*/ 	.short	0x0007
        /*0012*/ 	.short	0x002c
        /*0014*/ 	.byte	0x00, 0xf0, 0x05, 0x00


	//----- nvinfo : EIATTR_KPARAM_INFO
	.align		4
.L_5715:
        /*0018*/ 	.byte	0x04, 0x17
        /*001a*/ 	.short	(.L_5717 - .L_5716)
.L_5716:
        /*001c*/ 	.word	0x00000000
        /*0020*/ 	.short	0x0006
        /*0022*/ 	.short	0x0028
        /*0024*/ 	.byte	0x00, 0xf0, 0x11, 0x00


	//----- nvinfo : EIATTR_KPARAM_INFO
	.align		4
.L_5717:
        /*0028*/ 	.byte	0x04, 0x17
        /*002a*/ 	.short	(.L_5719 - .L_5718)
.L_5718:
        /*002c*/ 	.word	0x00000000
        /*0030*/ 	.short	0x0005
        /*0032*/ 	.short	0x0020
        /*0034*/ 	.byte	0x00, 0xf0, 0x21, 0x00


	//----- nvinfo : EIATTR_KPARAM_INFO
	.align		4
.L_5719:
        /*0038*/ 	.byte	0x04, 0x17
        /*003a*/ 	.short	(.L_5721 - .L_5720)
.L_5720:
        /*003c*/ 	.word	0x00000000
        /*0040*/ 	.short	0x0004
        /*0042*/ 	.short	0x0018
        /*0044*/ 	.byte	0x00, 0xf0, 0x11, 0x00


	//----- nvinfo : EIATTR_KPARAM_INFO
	.align		4
.L_5721:
        /*0048*/ 	.byte	0x04, 0x17
        /*004a*/ 	.short	(.L_5723 - .L_5722)
.L_5722:
        /*004c*/ 	.word	0x00000000
        /*0050*/ 	.short	0x0003
        /*0052*/ 	.short	0x0014
        /*0054*/ 	.byte	0x00, 0xf0, 0x11, 0x00


	//----- nvinfo : EIATTR_KPARAM_INFO
	.align		4
.L_5723:
        /*0058*/ 	.byte	0x04, 0x17
        /*005a*/ 	.short	(.L_5725 - .L_5724)
.L_5724:
        /*005c*/ 	.word	0x00000000
        /*0060*/ 	.short	0x0002
        /*0062*/ 	.short	0x0010
        /*0064*/ 	.byte	0x00, 0xf0, 0x11, 0x00


	//----- nvinfo : EIATTR_KPARAM_INFO
	.align		4
.L_5725:
        /*0068*/ 	.byte	0x04, 0x17
        /*006a*/ 	.short	(.L_5727 - .L_5726)
.L_5726:
        /*006c*/ 	.word	0x00000000
        /*0070*/ 	.short	0x0001
        /*0072*/ 	.short	0x0008
        /*0074*/ 	.byte	0x00, 0xf0, 0x21, 0x00


	//----- nvinfo : EIATTR_KPARAM_INFO
	.align		4
.L_5727:
        /*0078*/ 	.byte	0x04, 0x17
        /*007a*/ 	.short	(.L_5729 - .L_5728)
.L_5728:
        /*007c*/ 	.word	0x00000000
        /*0080*/ 	.short	0x0000
        /*0082*/ 	.short	0x0000
        /*0084*/ 	.byte	0x00, 0xf0, 0x21, 0x00


	//----- nvinfo : EIATTR_SPARSE_MMA_MASK
	.align		4
.L_5729:
        /*0088*/ 	.byte	0x03, 0x50
        /*008a*/ 	.short	0x0000


	//----- nvinfo : EIATTR_MAXREG_COUNT
	.align		4
        /*008c*/ 	.byte	0x03, 0x1b
        /*008e*/ 	.short	0x00ff


	//----- nvinfo : EIATTR_MERCURY_ISA_VERSION
	.align		4
        /*0090*/ 	.byte	0x03, 0x5f
        /*0092*/ 	.short	0x0101


	//----- nvinfo : EIATTR_COOP_GROUP_MASK_REGIDS
	.align		4
        /*0094*/ 	.byte	0x04, 0x29
        /*0096*/ 	.short	(.L_5731 - .L_5730)


	//   ....[0]....
.L_5730:
        /*0098*/ 	.word	0xffffffff


	//   ....[1]....
        /*009c*/ 	.word	0xffffffff


	//   ....[2]....
        /*00a0*/ 	.word	0xffffffff


	//   ....[3]....
        /*00a4*/ 	.word	0xffffffff


	//   ....[4]....
        /*00a8*/ 	.word	0xffffffff


	//   ....[5]....
        /*00ac*/ 	.word	0xffffffff


	//   ....[6]....
        /*00b0*/ 	.word	0xffffffff


	//   ....[7]....
        /*00b4*/ 	.word	0xffffffff


	//   ....[8]....
        /*00b8*/ 	.word	0xffffffff


	//   ....[9]....
        /*00bc*/ 	.word	0xffffffff


	//   ....[10]....
        /*00c0*/ 	.word	0xffffffff


	//   ....[11]....
        /*00c4*/ 	.word	0xffffffff


	//   ....[12]....
        /*00c8*/ 	.word	0xffffffff


	//   ....[13]....
        /*00cc*/ 	.word	0xffffffff


	//   ....[14]....
        /*00d0*/ 	.word	0xffffffff


	//   ....[15]....
        /*00d4*/ 	.word	0xffffffff


	//   ....[16]....
        /*00d8*/ 	.word	0xffffffff


	//   ....[17]....
        /*00dc*/ 	.word	0xffffffff


	//   ....[18]....
        /*00e0*/ 	.word	0xffffffff


	//   ....[19]....
        /*00e4*/ 	.word	0xffffffff


	//   ....[20]....
        /*00e8*/ 	.word	0xffffffff


	//   ....[21]....
        /*00ec*/ 	.word	0xffffffff


	//   ....[22]....
        /*00f0*/ 	.word	0xffffffff


	//   ....[23]....
        /*00f4*/ 	.word	0xffffffff


	//   ....[24]....
        /*00f8*/ 	.word	0xffffffff


	//   ....[25]....
        /*00fc*/ 	.word	0xffffffff


	//   ....[26]....
        /*0100*/ 	.word	0xffffffff


	//   ....[27]....
        /*0104*/ 	.word	0xffffffff


	//   ....[28]....
        /*0108*/ 	.word	0xffffffff


	//   ....[29]....
        /*010c*/ 	.word	0xffffffff


	//   ....[30]....
        /*0110*/ 	.word	0xffffffff


	//   ....[31]....
        /*0114*/ 	.word	0xffffffff


	//   ....[32]....
        /*0118*/ 	.word	0xffffffff


	//   ....[33]....
        /*011c*/ 	.word	0xffffffff


	//   ....[34]....
        /*0120*/ 	.word	0xffffffff


	//   ....[35]....
        /*0124*/ 	.word	0xffffffff


	//   ....[36]....
        /*0128*/ 	.word	0xffffffff


	//   ....[37]....
        /*012c*/ 	.word	0xffffffff


	//   ....[38]....
        /*0130*/ 	.word	0xffffffff


	//   ....[39]....
        /*0134*/ 	.word	0xffffffff


	//----- nvinfo : EIATTR_COOP_GROUP_INSTR_OFFSETS
	.align		4
.L_5731:
        /*0138*/ 	.byte	0x04, 0x28
        /*013a*/ 	.short	(.L_5733 - .L_5732)


	//   ....[0]....
.L_5732:
        /*013c*/ 	.word	0x00000bb0


	//   ....[1]....
        /*0140*/ 	.word	0x00000bd0


	//   ....[2]....
        /*0144*/ 	.word	0x00000c10


	//   ....[3]....
        /*0148*/ 	.word	0x00000c20


	//   ....[4]....
        /*014c*/ 	.word	0x00000c60


	//   ....[5]....
        /*0150*/ 	.word	0x00000c70


	//   ....[6]....
        /*0154*/ 	.word	0x00000cb0


	//   ....[7]....
        /*0158*/ 	.word	0x00000cc0


	//   ....[8]....
        /*015c*/ 	.word	0x00000d00


	//   ....[9]....
        /*0160*/ 	.word	0x00000d10


	//   ....[10]....
        /*0164*/ 	.word	0x00000d20


	//   ....[11]....
        /*0168*/ 	.word	0x00000d30


	//   ....[12]....
        /*016c*/ 	.word	0x00000d80


	//   ....[13]....
        /*0170*/ 	.word	0x00000d90


	//   ....[14]....
        /*0174*/ 	.word	0x00000df0


	//   ....[15]....
        /*0178*/ 	.word	0x00000e00


	//   ....[16]....
        /*017c*/ 	.word	0x00000e50


	//   ....[17]....
        /*0180*/ 	.word	0x00000e60


	//   ....[18]....
        /*0184*/ 	.word	0x00000ea0


	//   ....[19]....
        /*0188*/ 	.word	0x00000eb0


	//   ....[20]....
        /*018c*/ 	.word	0x00003150


	//   ....[21]....
        /*0190*/ 	.word	0x00003170


	//   ....[22]....
        /*0194*/ 	.word	0x00003180


	//   ....[23]....
        /*0198*/ 	.word	0x00003190


	//   ....[24]....
        /*019c*/ 	.word	0x000031e0


	//   ....[25]....
        /*01a0*/ 	.word	0x00003210


	//   ....[26]....
        /*01a4*/ 	.word	0x00003220


	//   ....[27]....
        /*01a8*/ 	.word	0x00003230


	//   ....[28]....
        /*01ac*/ 	.word	0x00003250


	//   ....[29]....
        /*01b0*/ 	.word	0x00003270


	//   ....[30]....
        /*01b4*/ 	.word	0x00003280


	//   ....[31]....
        /*01b8*/ 	.word	0x00003290


	//   ....[32]....
        /*01bc*/ 	.word	0x000032b0


	//   ....[33]....
        /*01c0*/ 	.word	0x000032d0


	//   ....[34]....
        /*01c4*/ 	.word	0x000032e0


	//   ....[35]....
        /*01c8*/ 	.word	0x000032f0


	//   ....[36]....
        /*01cc*/ 	.word	0x00003310


	//   ....[37]....
        /*01d0*/ 	.word	0x00003330


	//   ....[38]....
        /*01d4*/ 	.word	0x00003340


	//   ....[39]....
        /*01d8*/ 	.word	0x00003350


	//----- nvinfo : EIATTR_EXIT_INSTR_OFFSETS
	.align		4
.L_5733:
        /*01dc*/ 	.byte	0x04, 0x1c
        /*01de*/ 	.short	(.L_5735 - .L_5734)


	//   ....[0]....
.L_5734:
        /*01e0*/ 	.word	0x00003370


	//   ....[1]....
        /*01e4*/ 	.word	0x000038d0


	//   ....[2]....
        /*01e8*/ 	.word	0x000038e0


	//   ....[3]....
        /*01ec*/ 	.word	0x00003bf0


	//   ....[4]....
        /*01f0*/ 	.word	0x00003de0


	//----- nvinfo : EIATTR_CRS_STACK_SIZE
	.align		4
.L_5735:
        /*01f4*/ 	.byte	0x04, 0x1e
        /*01f6*/ 	.short	(.L_5737 - .L_5736)
.L_5736:
        /*01f8*/ 	.word	0x00000000


	//----- nvinfo : EIATTR_CBANK_PARAM_SIZE
	.align		4
.L_5737:
        /*01fc*/ 	.byte	0x03, 0x19
        /*01fe*/ 	.short	0x002d


	//----- nvinfo : EIATTR_PARAM_CBANK
	.align		4
        /*0200*/ 	.byte	0x04, 0x0a
        /*0202*/ 	.short	(.L_5739 - .L_5738)
	.align		4
.L_5738:
        /*0204*/ 	.word	index@(.nv.constant0._ZN43_GLOBAL__N__9ae7fba5_10_SoftMax_cu_9f978f6320softmax_warp_forwardIdddLi6ELb0ELb1EEEvPT0_PKT_iiiPKbib)
        /*0208*/ 	.short	0x0210
        /*020a*/ 	.short	0x002d


	//----- nvinfo : EIATTR_SW_WAR
	.align		4
.L_5739:
        /*020c*/ 	.byte	0x04, 0x36
        /*020e*/ 	.short	(.L_5741 - .L_5740)
.L_5740:
        /*0210*/ 	.word	0x00000008
.L_5741:


//--------------------- .nv.info._ZN43_GLOBAL__N__9ae7fba5_10_SoftMax_cu_9f978f6320softmax_warp_forwardIdddLi5ELb0ELb1EEEvPT0_PKT_iiiPKbib --------------------------
	.section	.nv.info._ZN43_GLOBAL__N__9ae7fba5_10_SoftMax_cu_9f978f6320softmax_warp_forwardIdddLi5ELb0ELb1EEEvPT0_PKT_iiiPKbib,"",@"SHT_CUDA_INFO"
	.sectionflags	@""
	.align	4


	//----- nvinfo : EIATTR_CUDA_API_VERSION
	.align		4
        /*0000*/ 	.byte	0x04, 0x37
        /*0002*/ 	.short	(.L_5743 - .L_5742)
.L_5742:
        /*0004*/ 	.word	0x00000082


	//----- nvinfo : EIATTR_KPARAM_INFO
	.align		4
.L_5743:
        /*0008*/ 	.byte	0x04, 0x17
        /*000a*/ 	.short	(.L_5745 - .L_5744)
.L_5744:
        /*000c*/ 	.word	0x00000000
        /*0010*/ 	.short	0x0007
        /*0012*/ 	.short	0x002c
        /*0014*/ 	.byte	0x00, 0xf0, 0x05, 0x00


	//----- nvinfo : EIATTR_KPARAM_INFO
	.align		4
.L_5745:
        /*0018*/ 	.byte	0x04, 0x17
        /*001a*/ 	.short	(.L_5747 - .L_5746)
.L_5746:
        /*001c*/ 	.word	0x00000000
        /*0020*/ 	.short	0x0006
        /*0022*/ 	.short	0x0028
        /*0024*/ 	.byte	0x00, 0xf0, 0x11, 0x00


	//----- nvinfo : EIATTR_KPARAM_INFO
	.align		4
.L_5747:
        /*0028*/ 	.byte	0x04, 0x17
        /*002a*/ 	.short	(.L_5749 - .L_5748)
.L_5748:
        /*002c*/ 	.word	0x00000000
        /*0030*/ 	.short	0x0005
        /*0032*/ 	.short	0x0020
        /*0034*/ 	.byte	0x00, 0xf0, 0x21, 0x00


	//----- nvinfo : EIATTR_KPARAM_INFO
	.align		4
.L_5749:
        /*0038*/ 	.byte	0x04, 0x17
        /*003a*/ 	.short	(.L_5751 - .L_5750)
.L_5750:
        /*003c*/ 	.word	0x00000000
        /*0040*/ 	.short	0x0004
        /*0042*/ 	.short	0x0018
        /*0044*/ 	.byte	0x00, 0xf0, 0x11, 0x00


	//----- nvinfo : EIATTR_KPARAM_INFO
	.align		4
.L_5751:
        /*0048*/ 	.byte	0x04, 0x17
        /*004a*/ 	.short	(.L_5753 - .L_5752)
.L_5752:
        /*004c*/ 	.word	0x00000000
        /*0050*/ 	.short	0x0003
        /*0052*/ 	.short	0x0014
        /*0054*/ 	.byte	0x00, 0xf0, 0x11, 0x00


	//----- nvinfo : EIATTR_KPARAM_INFO
	.align		4
.L_5753:
        /*0058*/ 	.byte	0x04, 0x17
        /*005a*/ 	.short	(.L_5755 - .L_5754)
.L_5754:
        /*005c*/ 	.word	0x00000000
        /*0060*/ 	.short	0x0002
        /*0062*/ 	.short	0x0010
        /*0064*/ 	.byte	0x00, 0xf0, 0x11, 0x00


	//----- nvinfo : EIATTR_KPARAM_INFO
	.align		4
.L_5755:
        /*0068*/ 	.byte	0x04, 0x17
        /*006a*/ 	.short	(.L_5757 - .L_5756)
.L_5756:
        /*006c*/ 	.word	0x00000000
        /*0070*/ 	.short	0x0001
        /*0072*/ 	.short	0x0008
        /*0074*/ 	.byte	0x00, 0xf0, 0x21, 0x00


	//----- nvinfo : EIATTR_KPARAM_INFO
	.align		4
.L_5757:
        /*0078*/ 	.byte	0x04, 0x17
        /*007a*/ 	.short	(.L_5759 - .L_5758)
.L_5758:
        /*007c*/ 	.word	0x00000000
        /*0080*/ 	.short	0x0000
        /*0082*/ 	.short	0x0000
        /*0084*/ 	.byte	0x00, 0xf0, 0x21, 0x00


	//----- nvinfo : EIATTR_SPARSE_MMA_MASK
	.align		4
.L_5759:
        /*0088*/ 	.byte	0x03, 0x50
        /*008a*/ 	.short	0x0000


	//----- nvinfo : EIATTR_MAXREG_COUNT
	.align		4
        /*008c*/ 	.byte	0x03, 0x1b
        /*008e*/ 	.short	0x00ff


	//----- nvinfo : EIATTR_MERCURY_ISA_VERSION
	.align		4
        /*0090*/ 	.byte	0x03, 0x5f
        /*0092*/ 	.short	0x0101


	//----- nvinfo : EIATTR_COOP_GROUP_MASK_REGIDS
	.align		4
        /*0094*/ 	.byte	0x04, 0x29
        /*0096*/ 	.short	(.L_5761 - .L_5760)


	//   ....[0]....
.L_5760:
        /*0098*/ 	.word	0xffffffff


	//   ....[1]....
        /*009c*/ 	.word	0xffffffff


	//   ....[2]....
        /*00a0*/ 	.word	0xffffffff


	//   ....[3]....
        /*00a4*/ 	.word	0xffffffff


	//   ....[4]....
        /*00a8*/ 	.word	0xffffffff


	//   ....[5]....
        /*00ac*/ 	.word	0xffffffff


	//   ....[6]....
        /*00b0*/ 	.word	0xffffffff


	//   ....[7]....
        /*00b4*/ 	.word	0xffffffff


	//   ....[8]....
        /*00b8*/ 	.word	0xffffffff


	//   ....[9]....
        /*00bc*/ 	.word	0xffffffff


	//   ....[10]....
        /*00c0*/ 	.word	0xffffffff


	//   ....[11]....
        /*00c4*/ 	.word	0xffffffff


	//   ....[12]....
        /*00c8*/ 	.word	0xffffffff


	//   ....[13]....
        /*00cc*/ 	.word	0xffffffff


	//   ....[14]....
        /*00d0*/ 	.word	0xffffffff


	//   ....[15]....
        /*00d4*/ 	.word	0xffffffff


	//   ....[16]....
        /*00d8*/ 	.word	0xffffffff


	//   ....[17]....
        /*00dc*/ 	.word	0xffffffff


	//   ....[18]....
        /*00e0*/ 	.word	0xffffffff


	//   ....[19]....
        /*00e4*/ 	.word	0xffffffff


	//   ....[20]....
        /*00e8*/ 	.word	0xffffffff


	//   ....[21]....
        /*00ec*/ 	.word	0xffffffff


	//   ....[22]....
        /*00f0*/ 	.word	0xffffffff


	//   ....[23]....
        /*00f4*/ 	.word	0xffffffff


	//   ....[24]....
        /*00f8*/ 	.word	0xffffffff


	//   ....[25]....
        /*00fc*/ 	.word	0xffffffff


	//   ....[26]....
        /*0100*/ 	.word	0xffffffff


	//   ....[27]....
        /*0104*/ 	.word	0xffffffff


	//   ....[28]....
        /*0108*/ 	.word	0xffffffff


	//   ....[29]....
        /*010c*/ 	.word	0xffffffff


	//   ....[30]....
        /*0110*/ 	.word	0xffffffff


	//   ....[31]....
        /*0114*/ 	.word	0xffffffff


	//   ....[32]....
        /*0118*/ 	.word	0xffffffff


	//   ....[33]....
        /*011c*/ 	.word	0xffffffff


	//   ....[34]....
        /*0120*/ 	.word	0xffffffff


	//   ....[35]....
        /*0124*/ 	.word	0xffffffff


	//   ....[36]....
        /*0128*/ 	.word	0xffffffff


	//   ....[37]....
        /*012c*/ 	.word	0xffffffff


	//   ....[38]....
        /*0130*/ 	.word	0xffffffff


	//   ....[39]....
        /*0134*/ 	.word	0xffffffff


	//----- nvinfo : EIATTR_COOP_GROUP_INSTR_OFFSETS
	.align		4
.L_5761:
        /*0138*/ 	.byte	0x04, 0x28
        /*013a*/ 	.short	(.L_5763 - .L_5762)


	//   ....[0]....
.L_5762:
        /*013c*/ 	.word	0x00000710


	//   ....[1]....
        /*0140*/ 	.word	0x00000730


	//   ....[2]....
        /*0144*/ 	.word	0x00000770


	//   ....[3]....
        /*0148*/ 	.word	0x00000780


	//   ....[4]....
        /*014c*/ 	.word	0x000007c0


	//   ....[5]....
        /*0150*/ 	.word	0x000007d0


	//   ....[6]....
        /*0154*/ 	.word	0x00000810


	//   ....[7]....
        /*0158*/ 	.word	0x00000820


	//   ....[8]....
        /*015c*/ 	.word	0x00000830


	//   ....[9]....
        /*0160*/ 	.word	0x00000840


	//   ....[10]....
        /*0164*/ 	.word	0x00000890


	//   ....[11]....
        /*0168*/ 	.word	0x000008a0


	//   ....[12]....
        /*016c*/ 	.word	0x000008d0


	//   ....[13]....
        /*0170*/ 	.word	0x000008e0


	//   ....[14]....
        /*0174*/ 	.word	0x00000930


	//   ....[15]....
        /*0178*/ 	.word	0x00000940


	//   ....[16]....
        /*017c*/ 	.word	0x000009b0


	//   ....[17]....
        /*0180*/ 	.word	0x000009c0


	//   ....[18]....
        /*0184*/ 	.word	0x00000a00


	//   ....[19]....
        /*0188*/ 	.word	0x00000a10


	//   ....[20]....
        /*018c*/ 	.word	0x00001b90


	//   ....[21]....
        /*0190*/ 	.word	0x00001bb0


	//   ....[22]....
        /*0194*/ 	.word	0x00001bc0


	//   ....[23]....
        /*0198*/ 	.word	0x00001bd0


	//   ....[24]....
        /*019c*/ 	.word	0x00001c20


	//   ....[25]....
        /*01a0*/ 	.word	0x00001c50


	//   ....[26]....
        /*01a4*/ 	.word	0x00001c60


	//   ....[27]....
        /*01a8*/ 	.word	0x00001c70


	//   ....[28]....
        /*01ac*/ 	.word	0x00001c90


	//   ....[29]....
        /*01b0*/ 	.word	0x00001cb0


	//   ....[30]....
        /*01b4*/ 	.word	0x00001cc0


	//   ....[31]....
        /*01b8*/ 	.word	0x00001cd0


	//   ....[32]....
        /*01bc*/ 	.word	0x00001cf0


	//   ....[33]....
        /*01c0*/ 	.word	0x00001d10


	//   ....[34]....
        /*01c4*/ 	.word	0x00001d20


	//   ....[35]....
        /*01c8*/ 	.word	0x00001d30


	//   ....[36]....
        /*01cc*/ 	.word	0x00001d50


	//   ....[37]....
        /*01d0*/ 	.word	0x00001d70


	//   ....[38]....
        /*01d4*/ 	.word	0x00001d80


	//   ....[39]....
        /*01d8*/ 	.word	0x00001d90


	//----- nvinfo : EIATTR_EXIT_INSTR_OFFSETS
	.align		4
.L_5763:
        /*01dc*/ 	.byte	0x04, 0x1c
        /*01de*/ 	.short	(.L_5765 - .L_5764)


	//   ....[0]....
.L_5764:
        /*01e0*/ 	.word	0x00001db0


	//   ....[1]....
        /*01e4*/ 	.word	0x00002060


	//   ....[2]....
        /*01e8*/ 	.word	0x00002070


	//   ....[3]....
        /*01ec*/ 	.word	0x000022b0


	//----- nvinfo : EIATTR_CRS_STACK_SIZE
	.align		4
.L_5765:
        /*01f0*/ 	.byte	0x04, 0x1e
        /*01f2*/ 	.short	(.L_5767 - .L_5766)
.L_5766:
        /*01f4*/ 	.word	0x00000000


	//----- nvinfo : EIATTR_CBANK_PARAM_SIZE
	.align		4
.L_5767:
        /*01f8*/ 	.byte	0x03, 0x19
        /*01fa*/ 	.short	0x002d


	//----- nvinfo : EIATTR_PARAM_CBANK
	.align		4
        /*01fc*/ 	.byte	0x04, 0x0a
        /*01fe*/ 	.short	(.L_5769 - .L_5768)
	.align		4
.L_5768:
        /*0200*/ 	.word	index@(.nv.constant0._ZN43_GLOBAL__N__9ae7fba5_10_SoftMax_cu_9f978f6320softmax_warp_forwardIdddLi5ELb0ELb1EEEvPT0_PKT_iiiPKbib)
        /*0204*/ 	.short	0x0210
        /*0206*/ 	.short	0x002d


	//----- nvinfo : EIATTR_SW_WAR
	.align		4
.L_5769:
        /*0208*/ 	.byte	0x04, 0x36
        /*020a*/ 	.short	(.L_5771 - .L_5770)
.L_5770:
        /*020c*/ 	.word	0x00000008
.L_5771:


//--------------------- .nv.info._ZN43_GLOBAL__N__9ae7fba5_10_SoftMax_cu_9f978f6320softmax_warp_forwardIdddLi4ELb0ELb1EEEvPT0_PKT_iiiPKbib --------------------------
	.section	.nv.info._ZN43_GLOBAL__N__9ae7fba5_10_SoftMax_cu_9f978f6320softmax_warp_forwardIdddLi4ELb0ELb1EEEvPT0_PKT_iiiPKbib,"",@"SHT_CUDA_INFO"
	.sectionflags	@""
	.align	4


	//----- nvinfo : EIATTR_CUDA_API_VERSION
	.align		4
        /*0000*/ 	.byte	0x04, 0x37
        /*0002*/ 	.short	(.L_5773 - .L_5772)
.L_5772:
        /*0004*/ 	.word	0x00000082


	//----- nvinfo : EIATTR_KPARAM_INFO
	.align		4
.L_5773:
        /*0008*/ 	.byte	0x04, 0x17
        /*000a*/ 	.short	(.L_5775 - .L_5774)
.L_5774:
        /*000c*/ 	.word	0x00000000
        /*0010*/ 	.short	0x0007
        /*0012*/ 	.short	0x002c
        /*0014*/ 	.byte	0x00, 0xf0, 0x05, 0x00


	//----- nvinfo : EIATTR_KPARAM_INFO
	.align		4
.L_5775:
        /*0018*/ 	.byte	0x04, 0x17
        /*001a*/ 	.short	(.L_5777 - .L_5776)
.L_5776:
        /*001c*/ 	.word	0x00000000
        /*0020*/ 	.short	0x0006
        /*0022*/ 	.short	0x0028
        /*0024*/ 	.byte	0x00, 0xf0, 0x11, 0x00


	//----- nvinfo : EIATTR_KPARAM_INFO
	.align		4
.L_5777:
        /*0028*/ 	.byte	0x04, 0x17
        /*002a*/ 	.short	(.L_5779 - .L_5778)
.L_5778:
        /*002c*/ 	.word	0x00000000
        /*0030*/ 	.short	0x0005
        /*0032*/ 	.short	0x0020
        /*0034*/ 	.byte	0x00, 0xf0, 0x21, 0x00


	//----- nvinfo : EIATTR_KPARAM_INFO
	.align		4
.L_5779:
        /*0038*/ 	.byte	0x04, 0x17
        /*003a*/ 	.short	(.L_5781 - .L_5780)
.L_5780:
        /*003c*/ 	.word	0x00000000
        /*0040*/ 	.short	0x0004
        /*0042*/ 	.short	0x0018
        /*0044*/ 	.byte	0x00, 0xf0, 0x11, 0x00


	//----- nvinfo : EIATTR_KPARAM_INFO
	.align		4
.L_5781:
        /*0048*/ 	.byte	0x04, 0x17
        /*004a*/ 	.short	(.L_5783 - .L_5782)
.L_5782:
        /*004c*/ 	.word	0x00000000
        /*0050*/ 	.short	0x0003
        /*0052*/ 	.short	0x0014
        /*0054*/ 	.byte	0x00, 0xf0, 0x11, 0x00


	//----- nvinfo : EIATTR_KPARAM_INFO
	.align		4
.L_5783:
        /*0058*/ 	.byte	0x04, 0x17
        /*005a*/ 	.short	(.L_5785 - .L_5784)
.L_5784:
        /*005c*/ 	.word	0x00000000
        /*0060*/ 	.short	0x0002
        /*0062*/ 	.short	0x0010
        /*0064*/ 	.byte	0x00, 0xf0, 0x11, 0x00


	//----- nvinfo : EIATTR_KPARAM_INFO
	.align		4
.L_5785:
        /*0068*/ 	.byte	0x04, 0x17
        /*006a*/ 	.short	(.L_5787 - .L_5786)
.L_5786:
        /*006c*/ 	.word	0x00000000
        /*0070*/ 	.short	0x0001
        /*0072*/ 	.short	0x0008
        /*0074*/ 	.byte	0x00, 0xf0, 0x21, 0x00


	//----- nvinfo : EIATTR_KPARAM_INFO
	.align		4
.L_5787:
        /*0078*/ 	.byte	0x04, 0x17
        /*007a*/ 	.short	(.L_5789 - .L_5788)
.L_5788:
        /*007c*/ 	.word	0x00000000
        /*0080*/ 	.short	0x0000
        /*0082*/ 	.short	0x0000
        /*0084*/ 	.byte	0x00, 0xf0, 0x21, 0x00


	//----- nvinfo : EIATTR_SPARSE_MMA_MASK
	.align		4
.L_5789:
        /*0088*/ 	.byte	0x03, 0x50
        /*008a*/ 	.short	0x0000


	//----- nvinfo : EIATTR_MAXREG_COUNT
	.align		4
        /*008c*/ 	.byte	0x03, 0x1b
        /*008e*/ 	.short	0x00ff


	//----- nvinfo : EIATTR_MERCURY_ISA_VERSION
	.align		4
        /*0090*/ 	.byte	0x03, 0x5f
        /*0092*/ 	.short	0x0101


	//----- nvinfo : EIATTR_COOP_GROUP_MASK_REGIDS
	.align		4
        /*0094*/ 	.byte	0x04, 0x29
        /*0096*/ 	.short	(.L_5791 - .L_5790)


	//   ....[0]....
.L_5790:
        /*0098*/ 	.word	0xffffffff


	//   ....[1]....
        /*009c*/ 	.word	0xffffffff


	//   ....[2]....
        /*00a0*/ 	.word	0xffffffff


	//   ....[3]....
        /*00a4*/ 	.word	0xffffffff


	//   ....[4]....
        /*00a8*/ 	.word	0xffffffff


	//   ....[5]....
        /*00ac*/ 	.word	0xffffffff


	//   ....[6]....
        /*00b0*/ 	.word	0xffffffff


	//   ....[7]....
        /*00b4*/ 	.word	0xffffffff


	//   ....[8]....
        /*00b8*/ 	.word	0xffffffff


	//   ....[9]....
        /*00bc*/ 	.word	0xffffffff


	//   ....[10]....
        /*00c0*/ 	.word	0xffffffff


	//   ....[11]....
        /*00c4*/ 	.word	0xffffffff


	//   ....[12]....
        /*00c8*/ 	.word	0xffffffff


	//   ....[13]....
        /*00cc*/ 	.word	0xffffffff


	//   ....[14]....
        /*00d0*/ 	.word	0xffffffff


	//   ....[15]....
        /*00d4*/ 	.word	0xffffffff


	//   ....[16]....
        /*00d8*/ 	.word	0xffffffff


	//   ....[17]....
        /*00dc*/ 	.word	0xffffffff


	//   ....[18]....
        /*00e0*/ 	.word	0xffffffff


	//   ....[19]....
        /*00e4*/ 	.word	0xffffffff


	//   ....[20]....
        /*00e8*/ 	.word	0xffffffff


	//   ....[21]....
        /*00ec*/ 	.word	0xffffffff


	//   ....[22]....
        /*00f0*/ 	.word	0xffffffff


	//   ....[23]....
        /*00f4*/ 	.word	0xffffffff


	//   ....[24]....
        /*00f8*/ 	.word	0xffffffff


	//   ....[25]....
        /*00fc*/ 	.word	0xffffffff


	//   ....[26]....
        /*0100*/ 	.word	0xffffffff


	//   ....[27]....
        /*0104*/ 	.word	0xffffffff


	//   ....[28]....
        /*0108*/ 	.word	0xffffffff


	//   ....[29]....
        /*010c*/ 	.word	0xffffffff


	//   ....[30]....
        /*0110*/ 	.word	0xffffffff


	//   ....[31]....
        /*0114*/ 	.word	0xffffffff


	//----- nvinfo : EIATTR_COOP_GROUP_INSTR_OFFSETS
	.align		4
.L_5791:
        /*0118*/ 	.byte	0x04, 0x28
        /*011a*/ 	.short	(.L_5793 - .L_5792)


	//   ....[0]....
.L_5792:
        /*011c*/ 	.word	0x00000710


	//   ....[1]....
        /*0120*/ 	.word	0x00000730


	//   ....[2]....
        /*0124*/ 	.word	0x00000770


	//   ....[3]....
        /*0128*/ 	.word	0x00000780


	//   ....[4]....
        /*012c*/ 	.word	0x000007c0


	//   ....[5]....
        /*0130*/ 	.word	0x000007d0


	//   ....[6]....
        /*0134*/ 	.word	0x00000810


	//   ....[7]....
        /*0138*/ 	.word	0x00000820


	//   ....[8]....
        /*013c*/ 	.word	0x00000830


	//   ....[9]....
        /*0140*/ 	.word	0x00000840


	//   ....[10]....
        /*0144*/ 	.word	0x00000890


	//   ....[11]....
        /*0148*/ 	.word	0x000008a0


	//   ....[12]....
        /*014c*/ 	.word	0x00000910


	//   ....[13]....
        /*0150*/ 	.word	0x00000920


	//   ....[14]....
        /*0154*/ 	.word	0x00000960


	//   ....[15]....
        /*0158*/ 	.word	0x00000970


	//   ....[16]....
        /*015c*/ 	.word	0x00001af0


	//   ....[17]....
        /*0160*/ 	.word	0x00001b00


	//   ....[18]....
        /*0164*/ 	.word	0x00001b10


	//   ....[19]....
        /*0168*/ 	.word	0x00001b20


	//   ....[20]....
        /*016c*/ 	.word	0x00001b40


	//   ....[21]....
        /*0170*/ 	.word	0x00001b70


	//   ....[22]....
        /*0174*/ 	.word	0x00001b80


	//   ....[23]....
        /*0178*/ 	.word	0x00001b90


	//   ....[24]....
        /*017c*/ 	.word	0x00001bd0


	//   ....[25]....
        /*0180*/ 	.word	0x00001c00


	//   ....[26]....
        /*0184*/ 	.word	0x00001c20


	//   ....[27]....
        /*0188*/ 	.word	0x00001c30


	//   ....[28]....
        /*018c*/ 	.word	0x00001c50


	//   ....[29]....
        /*0190*/ 	.word	0x00001c70


	//   ....[30]....
        /*0194*/ 	.word	0x00001c80


	//   ....[31]....
        /*0198*/ 	.word	0x00001c90


	//----- nvinfo : EIATTR_EXIT_INSTR_OFFSETS
	.align		4
.L_5793:
        /*019c*/ 	.byte	0x04, 0x1c
        /*019e*/ 	.short	(.L_5795 - .L_5794)


	//   ....[0]....
.L_5794:
        /*01a0*/ 	.word	0x00001cb0


	//   ....[1]....
        /*01a4*/ 	.word	0x00001f60


	//   ....[2]....
        /*01a8*/ 	.word	0x00001f70


	//   ....[3]....
        /*01ac*/ 	.word	0x000021b0


	//----- nvinfo : EIATTR_CRS_STACK_SIZE
	.align		4
.L_5795:
        /*01b0*/ 	.byte	0x04, 0x1e
        /*01b2*/ 	.short	(.L_5797 - .L_5796)
.L_5796:
        /*01b4*/ 	.word	0x00000000


	//----- nvinfo : EIATTR_CBANK_PARAM_SIZE
	.align		4
.L_5797:
        /*01b8*/ 	.byte	0x03, 0x19
        /*01ba*/ 	.short	0x002d


	//----- nvinfo : EIATTR_PARAM_CBANK
	.align		4
        /*01bc*/ 	.byte	0x04, 0x0a
        /*01be*/ 	.short	(.L_5799 - .L_5798)
	.align		4
.L_5798:
        /*01c0*/ 	.word	index@(.nv.constant0._ZN43_GLOBAL__N__9ae7fba5_10_SoftMax_cu_9f978f6320softmax_warp_forwardIdddLi4ELb0ELb1EEEvPT0_PKT_iiiPKbib)
        /*01c4*/ 	.short	0x0210
        /*01c6*/ 	.short	0x002d


	//----- nvinfo : EIATTR_SW_WAR
	.align		4
.L_5799:
        /*01c8*/ 	.byte	0x04, 0x36
        /*01ca*/ 	.short	(.L_5801 - .L_5800)
.L_5800:
        /*01cc*/ 	.word	0x00000008
.L_5801:


//--------------------- .nv.info._ZN43_GLOBAL__N__9ae7fba5_10_SoftMax_cu_9f978f6320softmax_warp_forwardIdddLi3ELb0ELb1EEEvPT0_PKT_iiiPKbib --------------------------
	.section	.nv.info._ZN43_GLOBAL__N__9ae7fba5_10_SoftMax_cu_9f978f6320softmax_warp_forwardIdddLi3ELb0ELb1EEEvPT0_PKT_iiiPKbib,"",@"SHT_CUDA_INFO"
	.sectionflags	@""
	.align	4


	//----- nvinfo : EIATTR_CUDA_API_VERSION
	.align		4
        /*0000*/ 	.byte	0x04, 0x37
        /*0002*/ 	.short	(.L_5803 - .L_5802)
.L_5802:
        /*0004*/ 	.word	0x00000082


	//----- nvinfo : EIATTR_KPARAM_INFO
	.align		4
.L_5803:
        /*0008*/ 	.byte	0x04, 0x17
        /*000a*/ 	.short	(.L_5805 - .L_5804)
.L_5804:
        /*000c*/ 	.word	0x00000000
        /*0010*/ 	.short	0x0007
        /*0012*/ 	.short	0x002c
        /*0014*/ 	.byte	0x00, 0xf0, 0x05, 0x00


	//----- nvinfo : EIATTR_KPARAM_INFO
	.align		4
.L_5805:
        /*0018*/ 	.byte	0x04, 0x17
        /*001a*/ 	.short	(.L_5807 - .L_5806)
.L_5806:
        /*001c*/ 	.word	0x00000000
        /*0020*/ 	.short	0x0006
        /*0022*/ 	.short	0x0028
        /*0024*/ 	.byte	0x00, 0xf0, 0x11, 0x00


	//----- nvinfo : EIATTR_KPARAM_INFO
	.align		4
.L_5807:
        /*0028*/ 	.byte	0x04, 0x17
        /*002a*/ 	.short	(.L_5809 - .L_5808)
.L_5808:
        /*002c*/ 	.word	0x00000000
        /*0030*/ 	.short	0x0005
        /*0032*/ 	.short	0x0020
        /*0034*/ 	.byte	0x00, 0xf0, 0x21, 0x00


	//----- nvinfo : EIATTR_KPARAM_INFO
	.align		4
.L_5809:
        /*0038*/ 	.byte	0x04, 0x17
        /*003a*/ 	.short	(.L_5811 - .L_5810)
.L_5810:
        /*003c*/ 	.word	0x00000000
        /*0040*/ 	.short	0x0004
        /*0042*/ 	.short	0x0018
        /*0044*/ 	.byte	0x00, 0xf0, 0x11, 0x00


	//----- nvinfo : EIATTR_KPARAM_INFO
	.align		4
.L_5811:
        /*0048*/ 	.byte	0x04, 0x17
        /*004a*/ 	.short	(.L_5813 - .L_5812)
.L_5812:
        /*004c*/ 	.word	0x00000000
        /*0050*/ 	.short	0x0003
        /*0052*/ 	.short	0x0014
        /*0054*/ 	.byte	0x00, 0xf0, 0x11, 0x00


	//----- nvinfo : EIATTR_KPARAM_INFO
	.align		4
.L_5813:
        /*0058*/ 	.byte	0x04, 0x17
        /*005a*/ 	.short	(.L_5815 - .L_5814)
.L_5814:
        /*005c*/ 	.word	0x00000000
        /*0060*/ 	.short	0x0002
        /*0062*/ 	.short	0x0010
        /*0064*/ 	.byte	0x00, 0xf0, 0x11, 0x00


	//----- nvinfo : EIATTR_KPARAM_INFO
	.align		4
.L_5815:
        /*0068*/ 	.byte	0x04, 0x17
        /*006a*/ 	.short	(.L_5817 - .L_5816)
.L_5816:
        /*006c*/ 	.word	0x00000000
        /*0070*/ 	.short	0x0001
        /*0072*/ 	.short	0x0008
        /*0074*/ 	.byte	0x00, 0xf0, 0x21, 0x00


	//----- nvinfo : EIATTR_KPARAM_INFO
	.align		4
.L_5817:
        /*0078*/ 	.byte	0x04, 0x17
        /*007a*/ 	.short	(.L_5819 - .L_5818)
.L_5818:
        /*007c*/ 	.word	0x00000000
        /*0080*/ 	.short	0x0000
        /*0082*/ 	.short	0x0000
        /*0084*/ 	.byte	0x00, 0xf0, 0x21, 0x00


	//----- nvinfo : EIATTR_SPARSE_MMA_MASK
	.align		4
.L_5819:
        /*0088*/ 	.byte	0x03, 0x50
        /*008a*/ 	.short	0x0000


	//----- nvinfo : EIATTR_MAXREG_COUNT
	.align		4
        /*008c*/ 	.byte	0x03, 0x1b
        /*008e*/ 	.short	0x00ff


	//----- nvinfo : EIATTR_MERCURY_ISA_VERSION
	.align		4
        /*0090*/ 	.byte	0x03, 0x5f
        /*0092*/ 	.short	0x0101


	//----- nvinfo : EIATTR_COOP_GROUP_MASK_REGIDS
	.align		4
        /*0094*/ 	.byte	0x04, 0x29
        /*0096*/ 	.short	(.L_5821 - .L_5820)


	//   ....[0]....
.L_5820:
        /*0098*/ 	.word	0xffffffff


	//   ....[1]....
        /*009c*/ 	.word	0xffffffff


	//   ....[2]....
        /*00a0*/ 	.word	0xffffffff


	//   ....[3]....
        /*00a4*/ 	.word	0xffffffff


	//   ....[4]....
        /*00a8*/ 	.word	0xffffffff


	//   ....[5]....
        /*00ac*/ 	.word	0xffffffff


	//   ....[6]....
        /*00b0*/ 	.word	0xffffffff


	//   ....[7]....
        /*00b4*/ 	.word	0xffffffff


	//   ....[8]....
        /*00b8*/ 	.word	0xffffffff


	//   ....[9]....
        /*00bc*/ 	.word	0xffffffff


	//   ....[10]....
        /*00c0*/ 	.word	0xffffffff


	//   ....[11]....
        /*00c4*/ 	.word	0xffffffff


	//   ....[12]....
        /*00c8*/ 	.word	0xffffffff


	//   ....[13]....
        /*00cc*/ 	.word	0xffffffff


	//   ....[14]....
        /*00d0*/ 	.word	0xffffffff


	//   ....[15]....
        /*00d4*/ 	.word	0xffffffff


	//   ....[16]....
        /*00d8*/ 	.word	0xffffffff


	//   ....[17]....
        /*00dc*/ 	.word	0xffffffff


	//   ....[18]....
        /*00e0*/ 	.word	0xffffffff


	//   ....[19]....
        /*00e4*/ 	.word	0xffffffff


	//   ....[20]....
        /*00e8*/ 	.word	0xffffffff


	//   ....[21]....
        /*00ec*/ 	.word	0xffffffff


	//   ....[22]....
        /*00f0*/ 	.word	0xffffffff


	//   ....[23]....
        /*00f4*/ 	.word	0xffffffff


	//----- nvinfo : EIATTR_COOP_GROUP_INSTR_OFFSETS
	.align		4
.L_5821:
        /*00f8*/ 	.byte	0x04, 0x28
        /*00fa*/ 	.short	(.L_5823 - .L_5822)


	//   ....[0]....
.L_5822:
        /*00fc*/ 	.word	0x00000710


	//   ....[1]....
        /*0100*/ 	.word	0x00000730


	//   ....[2]....
        /*0104*/ 	.word	0x00000770


	//   ....[3]....
        /*0108*/ 	.word	0x00000780


	//   ....[4]....
        /*010c*/ 	.word	0x00000790


	//   ....[5]....
        /*0110*/ 	.word	0x000007a0


	//   ....[6]....
        /*0114*/ 	.word	0x00000800


	//   ....[7]....
        /*0118*/ 	.word	0x00000810


	//   ....[8]....
        /*011c*/ 	.word	0x00000840


	//   ....[9]....
        /*0120*/ 	.word	0x00000850


	//   ....[10]....
        /*0124*/ 	.word	0x000008a0


	//   ....[11]....
        /*0128*/ 	.word	0x000008b0


	//   ....[12]....
        /*012c*/ 	.word	0x00001a50


	//   ....[13]....
        /*0130*/ 	.word	0x00001a70


	//   ....[14]....
        /*0134*/ 	.word	0x00001a80


	//   ....[15]....
        /*0138*/ 	.word	0x00001a90


	//   ....[16]....
        /*013c*/ 	.word	0x00001ae0


	//   ....[17]....
        /*0140*/ 	.word	0x00001b10


	//   ....[18]....
        /*0144*/ 	.word	0x00001b20


	//   ....[19]....
        /*0148*/ 	.word	0x00001b30


	//   ....[20]....
        /*014c*/ 	.word	0x00001b50


	//   ....[21]....
        /*0150*/ 	.word	0x00001b70


	//   ....[22]....
        /*0154*/ 	.word	0x00001b80


	//   ....[23]....
        /*0158*/ 	.word	0x00001b90


	//----- nvinfo : EIATTR_EXIT_INSTR_OFFSETS
	.align		4
.L_5823:
        /*015c*/ 	.byte	0x04, 0x1c
        /*015e*/ 	.short	(.L_5825 - .L_5824)


	//   ....[0]....
.L_5824:
        /*0160*/ 	.word	0x00001bb0


	//   ....[1]....
        /*0164*/ 	.word	0x00001e80


	//   ....[2]....
        /*0168*/ 	.word	0x00001e90


	//   ....[3]....
        /*016c*/ 	.word	0x000020d0


	//----- nvinfo : EIATTR_CRS_STACK_SIZE
	.align		4
.L_5825:
        /*0170*/ 	.byte	0x04, 0x1e
        /*0172*/ 	.short	(.L_5827 - .L_5826)
.L_5826:
        /*0174*/ 	.word	0x00000000


	//----- nvinfo : EIATTR_CBANK_PARAM_SIZE
	.align		4
.L_5827:
        /*0178*/ 	.byte	0x03, 0x19
        /*017a*/ 	.short	0x002d


	//----- nvinfo : EIATTR_PARAM_CBANK
	.align		4
        /*017c*/ 	.byte	0x04, 0x0a
        /*017e*/ 	.short	(.L_5829 - .L_5828)
	.align		4
.L_5828:
        /*0180*/ 	.word	index@(.nv.constant0._ZN43_GLOBAL__N__9ae7fba5_10_SoftMax_cu_9f978f6320softmax_warp_forwardIdddLi3ELb0ELb1EEEvPT0_PKT_iiiPKbib)
        /*0184*/ 	.short	0x0210
        /*0186*/ 	.short	0x002d


	//----- nvinfo : EIATTR_SW_WAR
	.align		4
.L_5829:
        /*0188*/ 	.byte	0x04, 0x36
        /*018a*/ 	.short	(.L_5831 - .L_5830)
.L_5830:
        /*018c*/ 	.word	0x00000008
.L_5831:


//--------------------- .nv.info._ZN43_GLOBAL__N__9ae7fba5_10_SoftMax_cu_9f978f6320softmax_warp_forwardIdddLi2ELb0ELb1EEEvPT0_PKT_iiiPKbib --------------------------
	.section	.nv.info._ZN43_GLOBAL__N__9ae7fba5_10_SoftMax_cu_9f978f6320softmax_warp_forwardIdddLi2ELb0ELb1EEEvPT0_PKT_iiiPKbib,"",@"SHT_CUDA_INFO"
	.sectionflags	@""
	.align	4


	//----- nvinfo : EIATTR_CUDA_API_VERSION
	.align		4
        /*0000*/ 	.byte	0x04, 0x37
        /*0002*/ 	.short	(.L_5833 - .L_5832)
.L_5832:
        /*0004*/ 	.word	0x00000082


	//----- nvinfo : EIATTR_KPARAM_INFO
	.align		4
.L_5833:
        /*0008*/ 	.byte	0x04, 0x17
        /*000a*/ 	.short	(.L_5835 - .L_5834)
.L_5834:
        /*000c*/ 	.word	0x00000000
        /*0010*/ 	.short	0x0007
        /*0012*/ 	.short	0x002c
        /*0014*/ 	.byte	0x00, 0xf0, 0x05, 0x00


	//----- nvinfo : EIATTR_KPARAM_INFO
	.align		4
.L_5835:
        /*0018*/ 	.byte	0x04, 0x17
        /*001a*/ 	.short	(.L_5837 - .L_5836)
.L_5836:
        /*001c*/ 	.word	0x00000000
        /*0020*/ 	.short	0x0006
        /*0022*/ 	.short	0x0028
        /*0024*/ 	.byte	0x00, 0xf0, 0x11, 0x00


	//----- nvinfo : EIATTR_KPARAM_INFO
	.align		4
.L_5837:
        /*0028*/ 	.byte	0x04, 0x17
        /*002a*/ 	.short	(.L_5839 - .L_5838)
.L_5838:
        /*002c*/ 	.word	0x00000000
        /*0030*/ 	.short	0x0005
        /*0032*/ 	.short	0x0020
        /*0034*/ 	.byte	0x00, 0xf0, 0x21, 0x00


	//----- nvinfo : EIATTR_KPARAM_INFO
	.align		4
.L_5839:
        /*0038*/ 	.byte	0x04, 0x17
        /*003a*/ 	.short	(.L_5841 - .L_5840)
.L_5840:
        /*003c*/ 	.word	0x00000000
        /*0040*/ 	.short	0x0004
        /*0042*/ 	.short	0x0018
        /*0044*/ 	.byte	0x00, 0xf0, 0x11, 0x00


	//----- nvinfo : EIATTR_KPARAM_INFO
	.align		4
.L_5841:
        /*0048*/ 	.byte	0x04, 0x17
        /*004a*/ 	.short	(.L_5843 - .L_5842)
.L_5842:
        /*004c*/ 	.word	0x00000000
        /*0050*/ 	.short	0x0003
        /*0052*/ 	.short	0x0014
        /*0054*/ 	.byte	0x00, 0xf0, 0x11, 0x00


	//----- nvinfo : EIATTR_KPARAM_INFO
	.align		4
.L_5843:
        /*0058*/ 	.byte	0x04, 0x17
        /*005a*/ 	.short	(.L_5845 - .L_5844)
.L_5844:
        /*005c*/ 	.word	0x00000000
        /*0060*/ 	.short	0x0002
        /*0062*/ 	.short	0x0010
        /*0064*/ 	.byte	0x00, 0xf0, 0x11, 0x00


	//----- nvinfo : EIATTR_KPARAM_INFO
	.align		4
.L_5845:
        /*0068*/ 	.byte	0x04, 0x17
        /*006a*/ 	.short	(.L_5847 - .L_5846)
.L_5846:
        /*006c*/ 	.word	0x00000000
        /*0070*/ 	.short	0x0001
        /*0072*/ 	.short	0x0008
        /*0074*/ 	.byte	0x00, 0xf0, 0x21, 0x00


	//----- nvinfo : EIATTR_KPARAM_INFO
	.align		4
.L_5847:
        /*0078*/ 	.byte	0x04, 0x17
        /*007a*/ 	.short	(.L_5849 - .L_5848)
.L_5848:
        /*007c*/ 	.word	0x00000000
        /*0080*/ 	.short	0x0000
        /*0082*/ 	.short	0x0000
        /*0084*/ 	.byte	0x00, 0xf0, 0x21, 0x00


	//----- nvinfo : EIATTR_SPARSE_MMA_MASK
	.align		4
.L_5849:
        /*0088*/ 	.byte	0x03, 0x50
        /*008a*/ 	.short	0x0000


	//----- nvinfo : EIATTR_MAXREG_COUNT
	.align		4
        /*008c*/ 	.byte	0x03, 0x1b
        /*008e*/ 	.short	0x00ff


	//----- nvinfo : EIATTR_MERCURY_ISA_VERSION
	.align		4
        /*0090*/ 	.byte	0x03, 0x5f
        /*0092*/ 	.short	0x0101


	//----- nvinfo : EIATTR_COOP_GROUP_MASK_REGIDS
	.align		4
        /*0094*/ 	.byte	0x04, 0x29
        /*0096*/ 	.short	(.L_5851 - .L_5850)


	//   ....[0]....
.L_5850:
        /*0098*/ 	.word	0xffffffff


	//   ....[1]....
        /*009c*/ 	.word	0xffffffff


	//   ....[2]....
        /*00a0*/ 	.word	0xffffffff


	//   ....[3]....
        /*00a4*/ 	.word	0xffffffff


	//   ....[4]....
        /*00a8*/ 	.word	0xffffffff


	//   ....[5]....
        /*00ac*/ 	.word	0xffffffff


	//   ....[6]....
        /*00b0*/ 	.word	0xffffffff


	//   ....[7]....
        /*00b4*/ 	.word	0xffffffff


	//   ....[8]....
        /*00b8*/ 	.word	0xffffffff


	//   ....[9]....
        /*00bc*/ 	.word	0xffffffff


	//   ....[10]....
        /*00c0*/ 	.word	0xffffffff


	//   ....[11]....
        /*00c4*/ 	.word	0xffffffff


	//   ....[12]....
        /*00c8*/ 	.word	0xffffffff


	//   ....[13]....
        /*00cc*/ 	.word	0xffffffff


	//   ....[14]....
        /*00d0*/ 	.word	0xffffffff


	//   ....[15]....
        /*00d4*/ 	.word	0xffffffff


	//----- nvinfo : EIATTR_COOP_GROUP_INSTR_OFFSETS
	.align		4
.L_5851:
        /*00d8*/ 	.byte	0x04, 0x28
        /*00da*/ 	.short	(.L_5853 - .L_5852)


	//   ....[0]....
.L_5852:
        /*00dc*/ 	.word	0x00000710


	//   ....[1]....
        /*00e0*/ 	.word	0x00000730


	//   ....[2]....
        /*00e4*/ 	.word	0x00000740


	//   ....[3]....
        /*00e8*/ 	.word	0x00000750


	//   ....[4]....
        /*00ec*/ 	.word	0x000007a0


	//   ....[5]....
        /*00f0*/ 	.word	0x000007c0


	//   ....[6]....
        /*00f4*/ 	.word	0x000007e0


	//   ....[7]....
        /*00f8*/ 	.word	0x000007f0


	//   ....[8]....
        /*00fc*/ 	.word	0x000019c0


	//   ....[9]....
        /*0100*/ 	.word	0x000019e0


	//   ....[10]....
        /*0104*/ 	.word	0x000019f0


	//   ....[11]....
        /*0108*/ 	.word	0x00001a00


	//   ....[12]....
        /*010c*/ 	.word	0x00001a50


	//   ....[13]....
        /*0110*/ 	.word	0x00001a80


	//   ....[14]....
        /*0114*/ 	.word	0x00001a90


	//   ....[15]....
        /*0118*/ 	.word	0x00001aa0


	//----- nvinfo : EIATTR_EXIT_INSTR_OFFSETS
	.align		4
.L_5853:
        /*011c*/ 	.byte	0x04, 0x1c
        /*011e*/ 	.short	(.L_5855 - .L_5854)


	//   ....[0]....
.L_5854:
        /*0120*/ 	.word	0x00001ac0


	//   ....[1]....
        /*0124*/ 	.word	0x00001d90


	//   ....[2]....
        /*0128*/ 	.word	0x00001da0


	//   ....[3]....
        /*012c*/ 	.word	0x00001fe0


	//----- nvinfo : EIATTR_CRS_STACK_SIZE
	.align		4
.L_5855:
        /*0130*/ 	.byte	0x04, 0x1e
        /*0132*/ 	.short	(.L_5857 - .L_5856)
.L_5856:
        /*0134*/ 	.word	0x00000000


	//----- nvinfo : EIATTR_CBANK_PARAM_SIZE
	.align		4
.L_5857:
        /*0138*/ 	.byte	0x03, 0x19
        /*013a*/ 	.short	0x002d


	//----- nvinfo : EIATTR_PARAM_CBANK
	.align		4
        /*013c*/ 	.byte	0x04, 0x0a
        /*013e*/ 	.short	(.L_5859 - .L_5858)
	.align		4
.L_5858:
        /*0140*/ 	.word	index@(.nv.constant0._ZN43_GLOBAL__N__9ae7fba5_10_SoftMax_cu_9f978f6320softmax_warp_forwardIdddLi2ELb0ELb1EEEvPT0_PKT_iiiPKbib)
        /*0144*/ 	.short	0x0210
        /*0146*/ 	.short	0x002d


	//----- nvinfo : EIATTR_SW_WAR
	.align		4
.L_5859:
        /*0148*/ 	.byte	0x04, 0x36
        /*014a*/ 	.short	(.L_5861 - .L_5860)
.L_5860:
        /*014c*/ 	.word	0x00000008
.L_5861:


//--------------------- .nv.info._ZN43_GLOBAL__N__9ae7fba5_10_SoftMax_cu_9f978f6320softmax_warp_forwardIdddLi1ELb0ELb1EEEvPT0_PKT_iiiPKbib --------------------------
	.section	.nv.info._ZN43_GLOBAL__N__9ae7fba5_10_SoftMax_cu_9f978f6320softmax_warp_forwardIdddLi1ELb0ELb1EEEvPT0_PKT_iiiPKbib,"",@"SHT_CUDA_INFO"
	.sectionflags	@""
	.align	4


	//----- nvinfo : EIATTR_CUDA_API_VERSION
	.align		4
        /*0000*/ 	.byte	0x04, 0x37
        /*0002*/ 	.short	(.L_5863 - .L_5862)
.L_5862:
        /*0004*/ 	.word	0x00000082


	//----- nvinfo : EIATTR_KPARAM_INFO
	.align		4
.L_5863:
        /*0008*/ 	.byte	0x04, 0x17
        /*000a*/ 	.short	(.L_5865 - .L_5864)
.L_5864:
        /*000c*/ 	.word	0x00000000
        /*0010*/ 	.short	0x0007
        /*0012*/ 	.short	0x002c
        /*0014*/ 	.byte	0x00, 0xf0, 0x05, 0x00


	//----- nvinfo : EIATTR_KPARAM_INFO
	.align		4
.L_5865:
        /*0018*/ 	.byte	0x04, 0x17
        /*001a*/ 	.short	(.L_5867 - .L_5866)
.L_5866:
        /*001c*/ 	.word	0x00000000
        /*0020*/ 	.short	0x0006
        /*0022*/ 	.short	0x0028
        /*0024*/ 	.byte	0x00, 0xf0, 0x11, 0x00


	//----- nvinfo : EIATTR_KPARAM_INFO
	.align		4
.L_5867:
        /*0028*/ 	.byte	0x04, 0x17
        /*002a*/ 	.short	(.L_5869 - .L_5868)
.L_5868:
        /*002c*/ 	.word	0x00000000
        /*0030*/ 	.short	0x0005
        /*0032*/ 	.short	0x0020
        /*0034*/ 	.byte	0x00, 0xf0, 0x21, 0x00


	//----- nvinfo : EIATTR_KPARAM_INFO
	.align		4
.L_5869:
        /*0038*/ 	.byte	0x04, 0x17
        /*003a*/ 	.short	(.L_5871 - .L_5870)
.L_5870:
        /*003c*/ 	.word	0x00000000
        /*0040*/ 	.short	0x0004
        /*0042*/ 	.short	0x0018
        /*0044*/ 	.byte	0x00, 0xf0, 0x11, 0x00


	//----- nvinfo : EIATTR_KPARAM_INFO
	.align		4
.L_5871:
        /*0048*/ 	.byte	0x04, 0x17
        /*004a*/ 	.short	(.L_5873 - .L_5872)
.L_5872:
        /*004c*/ 	.word	0x00000000
        /*0050*/ 	.short	0x0003
        /*0052*/ 	.short	0x0014
        /*0054*/ 	.byte	0x00, 0xf0, 0x11, 0x00


	//----- nvinfo : EIATTR_KPARAM_INFO
	.align		4
.L_5873:
        /*0058*/ 	.byte	0x04, 0x17
        /*005a*/ 	.short	(.L_5875 - .L_5874)
.L_5874:
        /*005c*/ 	.word	0x00000000
        /*0060*/ 	.short	0x0002
        /*0062*/ 	.short	0x0010
        /*0064*/ 	.byte	0x00, 0xf0, 0x11, 0x00


	//----- nvinfo : EIATTR_KPARAM_INFO
	.align		4
.L_5875:
        /*0068*/ 	.byte	0x04, 0x17
        /*006a*/ 	.short	(.L_5877 - .L_5876)
.L_5876:
        /*006c*/ 	.word	0x00000000
        /*0070*/ 	.short	0x0001
        /*0072*/ 	.short	0x0008
        /*0074*/ 	.byte	0x00, 0xf0, 0x21, 0x00


	//----- nvinfo : EIATTR_KPARAM_INFO
	.align		4
.L_5877:
        /*0078*/ 	.byte	0x04, 0x17
        /*007a*/ 	.short	(.L_5879 - .L_5878)
.L_5878:
        /*007c*/ 	.word	0x00000000
        /*0080*/ 	.short	0x0000
        /*0082*/ 	.short	0x0000
        /*0084*/ 	.byte	0x00, 0xf0, 0x21, 0x00


	//----- nvinfo : EIATTR_SPARSE_MMA_MASK
	.align		4
.L_5879:
        /*0088*/ 	.byte	0x03, 0x50
        /*008a*/ 	.short	0x0000


	//----- nvinfo : EIATTR_MAXREG_COUNT
	.align		4
        /*008c*/ 	.byte	0x03, 0x1b
        /*008e*/ 	.short	0x00ff


	//----- nvinfo : EIATTR_MERCURY_ISA_VERSION
	.align		4
        /*0090*/ 	.byte	0x03, 0x5f
        /*0092*/ 	.short	0x0101


	//----- nvinfo : EIATTR_COOP_GROUP_MASK_REGIDS
	.align		4
        /*0094*/ 	.byte	0x04, 0x29
        /*0096*/ 	.short	(.L_5881 - .L_5880)


	//   ....[0]....
.L_5880:
        /*0098*/ 	.word	0xffffffff


	//   ....[1]....
        /*009c*/ 	.word	0xffffffff


	//   ....[2]....
        /*00a0*/ 	.word	0xffffffff


	//   ....[3]....
        /*00a4*/ 	.word	0xffffffff


	//   ....[4]....
        /*00a8*/ 	.word	0xffffffff


	//   ....[5]....
        /*00ac*/ 	.word	0xffffffff


	//   ....[6]....
        /*00b0*/ 	.word	0xffffffff


	//   ....[7]....
        /*00b4*/ 	.word	0xffffffff


	//----- nvinfo : EIATTR_COOP_GROUP_INSTR_OFFSETS
	.align		4
.L_5881:
        /*00b8*/ 	.byte	0x04, 0x28
        /*00ba*/ 	.short	(.L_5883 - .L_5882)


	//   ....[0]....
.L_5882:
        /*00bc*/ 	.word	0x00000710


	//   ....[1]....
        /*00c0*/ 	.word	0x00000730


	//   ....[2]....
        /*00c4*/ 	.word	0x00000740


	//   ....[3]....
        /*00c8*/ 	.word	0x00000750


	//   ....[4]....
        /*00cc*/ 	.word	0x00001920


	//   ....[5]....
        /*00d0*/ 	.word	0x00001930


	//   ....[6]....
        /*00d4*/ 	.word	0x00001940


	//   ....[7]....
        /*00d8*/ 	.word	0x00001950


	//----- nvinfo : EIATTR_EXIT_INSTR_OFFSETS
	.align		4
.L_5883:
        /*00dc*/ 	.byte	0x04, 0x1c
        /*00de*/ 	.short	(.L_5885 - .L_5884)


	//   ....[0]....
.L_5884:
        /*00e0*/ 	.word	0x000019b0


	//   ....[1]....
        /*00e4*/ 	.word	0x00001c80


	//   ....[2]....
        /*00e8*/ 	.word	0x00001c90


	//   ....[3]....
        /*00ec*/ 	.word	0x00001ed0


	//----- nvinfo : EIATTR_CRS_STACK_SIZE
	.align		4
.L_5885:
        /*00f0*/ 	.byte	0x04, 0x1e
        /*00f2*/ 	.short	(.L_5887 - .L_5886)
.L_5886:
        /*00f4*/ 	.word	0x00000000


	//----- nvinfo : EIATTR_CBANK_PARAM_SIZE
	.align		4
.L_5887:
        /*00f8*/ 	.byte	0x03, 0x19
        /*00fa*/ 	.short	0x002d


	//----- nvinfo : EIATTR_PARAM_CBANK
	.align		4
        /*00fc*/ 	.byte	0x04, 0x0a
        /*00fe*/ 	.short	(.L_5889 - .L_5888)
	.align		4
.L_5888:
        /*0100*/ 	.word	index@(.nv.constant0._ZN43_GLOBAL__N__9ae7fba5_10_SoftMax_cu_9f978f6320softmax_warp_forwardIdddLi1ELb0ELb1EEEvPT0_PKT_iiiPKbib)
        /*0104*/ 	.short	0x0210
        /*0106*/ 	.short	0x002d


	//----- nvinfo : EIATTR_SW_WAR
	.align		4
.L_5889:
        /*0108*/ 	.byte	0x04, 0x36
        /*010a*/ 	.short	(.L_5891 - .L_5890)
.L_5890:
        /*010c*/ 	.word	0x00000008
.L_5891:


//--------------------- .nv.info._ZN43_GLOBAL__N__9ae7fba5_10_SoftMax_cu_9f978f6320softmax_warp_forwardIdddLi0ELb0ELb1EEEvPT0_PKT_iiiPKbib --------------------------
	.section	.nv.info._ZN43_GLOBAL__N__9ae7fba5_10_SoftMax_cu_9f978f6320softmax_warp_forwardIdddLi0ELb0ELb1EEEvPT0_PKT_iiiPKbib,"",@"SHT_CUDA_INFO"
	.sectionflags	@""
	.align	4


	//----- nvinfo : EIATTR_CUDA_API_VERSION
	.align		4
        /*0000*/ 	.byte	0x04, 0x37
        /*0002*/ 	.short	(.L_5893 - .L_5892)
.L_5892:
        /*0004*/ 	.word	0x00000082


	//----- nvinfo : EIATTR_KPARAM_INFO
	.align		4
.L_5893:
        /*0008*/ 	.byte	0x04, 0x17
        /*000a*/ 	.short	(.L_5895 - .L_5894)
.L_5894:
        /*000c*/ 	.word	0x00000000
        /*0010*/ 	.short	0x0007
        /*0012*/ 	.short	0x002c
        /*0014*/ 	.byte	0x00, 0xf0, 0x05, 0x00


	//----- nvinfo : EIATTR_KPARAM_INFO
	.align		4
.L_5895:
        /*0018*/ 	.byte	0x04, 0x17
        /*001a*/ 	.short	(.L_5897 - .L_5896)
.L_5896:
        /*001c*/ 	.word	0x00000000
        /*0020*/ 	.short	0x0006
        /*0022*/ 	.short	0x0028
        /*0024*/ 	.byte	0x00, 0xf0, 0x11, 0x00


	//----- nvinfo : EIATTR_KPARAM_INFO
	.align		4
.L_5897:
        /*0028*/ 	.byte	0x04, 0x17
        /*002a*/ 	.short	(.L_5899 - .L_5898)
.L_5898:
        /*002c*/ 	.word	0x00000000
        /*0030*/ 	.short	0x0005
        /*0032*/ 	.short	0x0020
        /*0034*/ 	.byte	0x00, 0xf0, 0x21, 0x00


	//----- nvinfo : EIATTR_KPARAM_INFO
	.align		4
.L_5899:
        /*0038*/ 	.byte	0x04, 0x17
        /*003a*/ 	.short	(.L_5901 - .L_5900)
.L_5900:
        /*003c*/ 	.word	0x00000000
        /*0040*/ 	.short	0x0004
        /*0042*/ 	.short	0x0018
        /*0044*/ 	.byte	0x00, 0xf0, 0x11, 0x00


	//----- nvinfo : EIATTR_KPARAM_INFO
	.align		4
.L_5901:
        /*0048*/ 	.byte	0x04, 0x17
        /*004a*/ 	.short	(.L_5903 - .L_5902)
.L_5902:
        /*004c*/ 	.word	0x00000000
        /*0050*/ 	.short	0x0003
        /*0052*/ 	.short	0x0014
        /*0054*/ 	.byte	0x00, 0xf0, 0x11, 0x00


	//----- nvinfo : EIATTR_KPARAM_INFO
	.align		4
.L_5903:
        /*0058*/ 	.byte	0x04, 0x17
        /*005a*/ 	.short	(.L_5905 - .L_5904)
.L_5904:
        /*005c*/ 	.word	0x00000000
        /*0060*/ 	.short	0x0002
        /*0062*/ 	.short	0x0010
        /*0064*/ 	.byte	0x00, 0xf0, 0x11, 0x00


	//----- nvinfo : EIATTR_KPARAM_INFO
	.align		4
.L_5905:
        /*0068*/ 	.byte	0x04, 0x17
        /*006a*/ 	.short	(.L_5907 - .L_5906)
.L_5906:
        /*006c*/ 	.word	0x00000000
        /*0070*/ 	.short	0x0001
        /*0072*/ 	.short	0x0008
        /*0074*/ 	.byte	0x00, 0xf0, 0x21, 0x00


	//----- nvinfo : EIATTR_KPARAM_INFO
	.align		4
.L_5907:
        /*0078*/ 	.byte	0x04, 0x17
        /*007a*/ 	.short	(.L_5909 - .L_5908)
.L_5908:
        /*007c*/ 	.word	0x00000000
        /*0080*/ 	.short	0x0000
        /*0082*/ 	.short	0x0000
        /*0084*/ 	.byte	0x00, 0xf0, 0x21, 0x00


	//----- nvinfo : EIATTR_SPARSE_MMA_MASK
	.align		4
.L_5909:
        /*0088*/ 	.byte	0x03, 0x50
        /*008a*/ 	.short	0x0000


	//----- nvinfo : EIATTR_MAXREG_COUNT
	.align		4
        /*008c*/ 	.byte	0x03, 0x1b
        /*008e*/ 	.short	0x00ff


	//----- nvinfo : EIATTR_MERCURY_ISA_VERSION
	.align		4
        /*0090*/ 	.byte	0x03, 0x5f
        /*0092*/ 	.short	0x0101


	//----- nvinfo : EIATTR_EXIT_INSTR_OFFSETS
	.align		4
        /*0094*/ 	.byte	0x04, 0x1c
        /*0096*/ 	.short	(.L_5911 - .L_5910)


	//   ....[0]....
.L_5910:
        /*0098*/ 	.word	0x000018c0


	//   ....[1]....
        /*009c*/ 	.word	0x00001b80


	//   ....[2]....
        /*00a0*/ 	.word	0x00001b90


	//   ....[3]....
        /*00a4*/ 	.word	0x00001dd0


	//----- nvinfo : EIATTR_CRS_STACK_SIZE
	.align		4
.L_5911:
        /*00a8*/ 	.byte	0x04, 0x1e
        /*00aa*/ 	.short	(.L_5913 - .L_5912)
.L_5912:
        /*00ac*/ 	.word	0x00000000


	//----- nvinfo : EIATTR_CBANK_PARAM_SIZE
	.align		4
.L_5913:
        /*00b0*/ 	.byte	0x03, 0x19
        /*00b2*/ 	.short	0x002d


	//----- nvinfo : EIATTR_PARAM_CBANK
	.align		4
        /*00b4*/ 	.byte	0x04, 0x0a
        /*00b6*/ 	.short	(.L_5915 - .L_5914)
	.align		4
.L_5914:
        /*00b8*/ 	.word	index@(.nv.constant0._ZN43_GLOBAL__N__9ae7fba5_10_SoftMax_cu_9f978f6320softmax_warp_forwardIdddLi0ELb0ELb1EEEvPT0_PKT_iiiPKbib)
        /*00bc*/ 	.short	0x0210
        /*00be*/ 	.short	0x002d


	//----- nvinfo : EIATTR_SW_WAR
	.align		4
.L_5915:
        /*00c0*/ 	.byte	0x04, 0x36
        /*00c2*/ 	.short	(.L_5917 - .L_5916)
.L_5916:
        /*00c4*/ 	.word	0x00000008
.L_5917:


//--------------------- .nv.info._ZN43_GLOBAL__N__9ae7fba5_10_SoftMax_cu_9f978f6321softmax_warp_backwardIfN3c108BFloat16EfLi10ELb0ELb0EEEvPT0_PKT_S7_iiiPKb --------------------------
	.section	.nv.info._ZN43_GLOBAL__N__9ae7fba5_10_SoftMax_cu_9f978f6321softmax_warp_backwardIfN3c108BFloat16EfLi10ELb0ELb0EEEvPT0_PKT_S7_iiiPKb,"",@"SHT_CUDA_INFO"
	.sectionflags	@""
	.align	4


	//----- nvinfo : EIATTR_CUDA_API_VERSION
	.align		4
        /*0000*/ 	.byte	0x04, 0x37
        /*0002*/ 	.short	(.L_5919 - .L_5918)
.L_5918:
        /*0004*/ 	.word	0x00000082


	//----- nvinfo : EIATTR_KPARAM_INFO
	.align		4
.L_5919:
        /*0008*/ 	.byte	0x04, 0x17
        /*000a*/ 	.short	(.L_5921 - .L_5920)
.L_5920:
        /*000c*/ 	.word	0x00000000
        /*0010*/ 	.short	0x0006
        /*0012*/ 	.short	0x0028
        /*0014*/ 	.byte	0x00, 0xf0, 0x21, 0x00


	//----- nvinfo : EIATTR_KPARAM_INFO
	.align		4
.L_5921:
        /*0018*/ 	.byte	0x04, 0x17
        /*001a*/ 	.short	(.L_5923 - .L_5922)
.L_5922:
        /*001c*/ 	.word	0x00000000
        /*0020*/ 	.short	0x0005
        /*0022*/ 	.short	0x0020
        /*0024*/ 	.byte	0x00, 0xf0, 0x11, 0x00


	//----- nvinfo : EIATTR_KPARAM_INFO
	.align		4
.L_5923:
        /*0028*/ 	.byte	0x04, 0x17
        /*002a*/ 	.short	(.L_5925 - .L_5924)
.L_5924:
        /*002c*/ 	.word	0x00000000
        /*0030*/ 	.short	0x0004
        /*0032*/ 	.short	0x001c
        /*0034*/ 	.byte	0x00, 0xf0, 0x11, 0x00


	//----- nvinfo : EIATTR_KPARAM_INFO
	.align		4
.L_5925:
        /*0038*/ 	.byte	0x04, 0x17
        /*003a*/ 	.short	(.L_5927 - .L_5926)
.L_5926:
        /*003c*/ 	.word	0x00000000
        /*0040*/ 	.short	0x0003
        /*0042*/ 	.short	0x0018
        /*0044*/ 	.byte	0x00, 0xf0, 0x11, 0x00


	//----- nvinfo : EIATTR_KPARAM_INFO
	.align		4
.L_5927:
        /*0048*/ 	.byte	0x04, 0x17
        /*004a*/ 	.short	(.L_5929 - .L_5928)
.L_5928:
        /*004c*/ 	.word	0x00000000
        /*0050*/ 	.short	0x0002
        /*0052*/ 	.short	0x0010
        /*0054*/ 	.byte	0x00, 0xf0, 0x21, 0x00


	//----- nvinfo : EIATTR_KPARAM_INFO
	.align		4
.L_5929:
        /*0058*/ 	.byte	0x04, 0x17
        /*005a*/ 	.short	(.L_5931 - .L_5930)
.L_5930:
        /*005c*/ 	.word	0x00000000
        /*0060*/ 	.short	0x0001
        /*0062*/ 	.short	0x0008
        /*0064*/ 	.byte	0x00, 0xf0, 0x21, 0x00


	//----- nvinfo : EIATTR_KPARAM_INFO
	.align		4
.L_5931:
        /*0068*/ 	.byte	0x04, 0x17
        /*006a*/ 	.short	(.L_5933 - .L_5932)
.L_5932:
        /*006c*/ 	.word	0x00000000
        /*0070*/ 	.short	0x0000
        /*0072*/ 	.short	0x0000
        /*0074*/ 	.byte	0x00, 0xf0, 0x21, 0x00


	//----- nvinfo : EIATTR_SPARSE_MMA_MASK
	.align		4
.L_5933:
        /*0078*/ 	.byte	0x03, 0x50
        /*007a*/ 	.short	0x0000


	//----- nvinfo : EIATTR_MAXREG_COUNT
	.align		4
        /*007c*/ 	.byte	0x03, 0x1b
        /*007e*/ 	.short	0x00ff


	//----- nvinfo : EIATTR_MERCURY_ISA_VERSION
	.align		4
        /*0080*/ 	.byte	0x03, 0x5f
        /*0082*/ 	.short	0x0101


	//----- nvinfo : EIATTR_COOP_GROUP_MASK_REGIDS
	.align		4
        /*0084*/ 	.byte	0x04, 0x29
        /*0086*/ 	.short	(.L_5935 - .L_5934)


	//   ....[0]....
.L_5934:
        /*0088*/ 	.word	0xffffffff


	//   ....[1]....
        /*008c*/ 	.word	0xffffffff


	//   ....[2]....
        /*0090*/ 	.word	0xffffffff


	//   ....[3]....
        /*0094*/ 	.word	0xffffffff


	//   ....[4]....
        /*0098*/ 	.word	0xffffffff


	//----- nvinfo : EIATTR_COOP_GROUP_INSTR_OFFSETS
	.align		4
.L_5935:
        /*009c*/ 	.byte	0x04, 0x28
        /*009e*/ 	.short	(.L_5937 - .L_5936)


	//   ....[0]....
.L_5936:
        /*00a0*/ 	.word	0x00000da0


	//   ....[1]....
        /*00a4*/ 	.word	0x00000dc0


	//   ....[2]....
        /*00a8*/ 	.word	0x00000de0


	//   ....[3]....
        /*00ac*/ 	.word	0x00000e10


	//   ....[4]....
        /*00b0*/ 	.word	0x00000e30


	//----- nvinfo : EIATTR_EXIT_INSTR_OFFSETS
	.align		4
.L_5937:
        /*00b4*/ 	.byte	0x04, 0x1c
        /*00b6*/ 	.short	(.L_5939 - .L_5938)


	//   ....[0]....
.L_5938:
        /*00b8*/ 	.word	0x00000e40


	//   ....[1]....
        /*00bc*/ 	.word	0x00001760


	//   ....[2]....
        /*00c0*/ 	.word	0x000017a0


	//----- nvinfo : EIATTR_CBANK_PARAM_SIZE
	.align		4
.L_5939:
        /*00c4*/ 	.byte	0x03, 0x19
        /*00c6*/ 	.short	0x0030


	//----- nvinfo : EIATTR_PARAM_CBANK
	.align		4
        /*00c8*/ 	.byte	0x04, 0x0a
        /*00ca*/ 	.short	(.L_5941 - .L_5940)
	.align		4
.L_5940:
        /*00cc*/ 	.word	index@(.nv.constant0._ZN43_GLOBAL__N__9ae7fba5_10_SoftMax_cu_9f978f6321softmax_warp_backwardIfN3c108BFloat16EfLi10ELb0ELb0EEEvPT0_PKT_S7_iiiPKb)
        /*00d0*/ 	.short	0x0210
        /*00d2*/ 	.short	0x0030


	//----- nvinfo : EIATTR_SW_WAR
	.align		4
.L_5941:
        /*00d4*/ 	.byte	0x04, 0x36
        /*00d6*/ 	.short	(.L_5943 - .L_5942)
.L_5942:
        /*00d8*/ 	.word	0x00000008
.L_5943:


//--------------------- .nv.info._ZN43_GLOBAL__N__9ae7fba5_10_SoftMax_cu_9f978f6321softmax_warp_backwardIfN3c108BFloat16EfLi9ELb0ELb0EEEvPT0_PKT_S7_iiiPKb --------------------------
	.section	.nv.info._ZN43_GLOBAL__N__9ae7fba5_10_SoftMax_cu_9f978f6321softmax_warp_backwardIfN3c108BFloat16EfLi9ELb0ELb0EEEvPT0_PKT_S7_iiiPKb,"",@"SHT_CUDA_INFO"
	.sectionflags	@""
	.align	4


	//----- nvinfo : EIATTR_CUDA_API_VERSION
	.align		4
        /*0000*/ 	.byte	0x04, 0x37
        /*0002*/ 	.short	(.L_5945 - .L_5944)
.L_5944:
        /*0004*/ 	.word	0x00000082


	//----- nvinfo : EIATTR_KPARAM_INFO
	.align		4
.L_5945:
        /*0008*/ 	.byte	0x04, 0x17
        /*000a*/ 	.short	(.L_5947 - .L_5946)
.L_5946:
        /*000c*/ 	.word	0x00000000
        /*0010*/ 	.short	0x0006
        /*0012*/ 	.short	0x0028
        /*0014*/ 	.byte	0x00, 0xf0, 0x21, 0x00


	//----- nvinfo : EIATTR_KPARAM_INFO
	.align		4
.L_5947:
        /*0018*/ 	.byte	0x04, 0x17
        /*001a*/ 	.short	(.L_5949 - .L_5948)
.L_5948:
        /*001c*/ 	.word	0x00000000
        /*0020*/ 	.short	0x0005
        /*0022*/ 	.short	0x0020
        /*0024*/ 	.byte	0x00, 0xf0, 0x11, 0x00


	//----- nvinfo : EIATTR_KPARAM_INFO
	.align		4
.L_5949:
        /*0028*/ 	.byte	0x04, 0x17
        /*002a*/ 	.short	(.L_5951 - .L_5950)
.L_5950:
        /*002c*/ 	.word	0x00000000
        /*0030*/ 	.short	0x0004
        /*0032*/ 	.short	0x001c
        /*0034*/ 	.byte	0x00, 0xf0, 0x11, 0x00


	//----- nvinfo : EIATTR_KPARAM_INFO
	.align		4
.L_5951:
        /*0038*/ 	.byte	0x04, 0x17
        /*003a*/ 	.short	(.L_5953 - .L_5952)
.L_5952:
        /*003c*/ 	.word	0x00000000
        /*0040*/ 	.short	0x0003
        /*0042*/ 	.short	0x0018
        /*0044*/ 	.byte	0x00, 0xf0, 0x11, 0x00


	//----- nvinfo : EIATTR_KPARAM_INFO
	.align		4
.L_5953:
        /*0048*/ 	.byte	0x04, 0x17
        /*004a*/ 	.short	(.L_5955 - .L_5954)
.L_5954:
        /*004c*/ 	.word	0x00000000
        /*0050*/ 	.short	0x0002
        /*0052*/ 	.short	0x0010
        /*0054*/ 	.byte	0x00, 0xf0, 0x21, 0x00


	//----- nvinfo : EIATTR_KPARAM_INFO
	.align		4
.L_5955:
        /*0058*/ 	.byte	0x04, 0x17
        /*005a*/ 	.short	(.L_5957 - .L_5956)
.L_5956:
        /*005c*/ 	.word	0x00000000
        /*0060*/ 	.short	0x0001
        /*0062*/ 	.short	0x0008
        /*0064*/ 	.byte	0x00, 0xf0, 0x21, 0x00


	//----- nvinfo : EIATTR_KPARAM_INFO
	.align		4
.L_5957:
        /*0068*/ 	.byte	0x04, 0x17
        /*006a*/ 	.short	(.L_5959 - .L_5958)
.L_5958:
        /*006c*/ 	.word	0x00000000
        /*0070*/ 	.short	0x0000
        /*0072*/ 	.short	0x0000
        /*0074*/ 	.byte	0x00, 0xf0, 0x21, 0x00


	//----- nvinfo : EIATTR_SPARSE_MMA_MASK
	.align		4
.L_5959:
        /*0078*/ 	.byte	0x03, 0x50
        /*007a*/ 	.short	0x0000


	//----- nvinfo : EIATTR_MAXREG_COUNT
	.align		4
        /*007c*/ 	.byte	0x03, 0x1b
        /*007e*/ 	.short	0x00ff


	//----- nvinfo : EIATTR_MERCURY_ISA_VERSION
	.align		4
        /*0080*/ 	.byte	0x03, 0x5f
        /*0082*/ 	.short	0x0101


	//----- nvinfo : EIATTR_COOP_GROUP_MASK_REGIDS
	.align		4
        /*0084*/ 	.byte	0x04, 0x29
        /*0086*/ 	.short	(.L_5961 - .L_5960)


	//   ....[0]....
.L_5960:
        /*0088*/ 	.word	0xffffffff


	//   ....[1]....
        /*008c*/ 	.word	0xffffffff


	//   ....[2]....
        /*0090*/ 	.word	0xffffffff


	//   ....[3]....
        /*0094*/ 	.word	0xffffffff


	//   ....[4]....
        /*0098*/ 	.word	0xffffffff


	//----- nvinfo : EIATTR_COOP_GROUP_INSTR_OFFSETS
	.align		4
.L_5961:
        /*009c*/ 	.byte	0x04, 0x28
        /*009e*/ 	.short	(.L_5963 - .L_5962)


	//   ....[0]....
.L_5962:
        /*00a0*/ 	.word	0x000007c0


	//   ....[1]....
        /*00a4*/ 	.word	0x000007e0


	//   ....[2]....
        /*00a8*/ 	.word	0x00000800


	//   ....[3]....
        /*00ac*/ 	.word	0x00000830


	//   ....[4]....
        /*00b0*/ 	.word	0x00000850


	//----- nvinfo : EIATTR_EXIT_INSTR_OFFSETS
	.align		4
.L_5963:
        /*00b4*/ 	.byte	0x04, 0x1c
        /*00b6*/ 	.short	(.L_5965 - .L_5964)


	//   ....[0]....
.L_5964:
        /*00b8*/ 	.word	0x00000860


	//   ....[1]....
        /*00bc*/ 	.word	0x00000d10


	//   ....[2]....
        /*00c0*/ 	.word	0x00000d50


	//----- nvinfo : EIATTR_CBANK_PARAM_SIZE
	.align		4
.L_5965:
        /*00c4*/ 	.byte	0x03, 0x19
        /*00c6*/ 	.short	0x0030


	//----- nvinfo : EIATTR_PARAM_CBANK
	.align		4
        /*00c8*/ 	.byte	0x04, 0x0a
        /*00ca*/ 	.short	(.L_5967 - .L_5966)
	.align		4
.L_5966:
        /*00cc*/ 	.word	index@(.nv.constant0._ZN43_GLOBAL__N__9ae7fba5_10_SoftMax_cu_9f978f6321softmax_warp_backwardIfN3c108BFloat16EfLi9ELb0ELb0EEEvPT0_PKT_S7_iiiPKb)
        /*00d0*/ 	.short	0x0210
        /*00d2*/ 	.short	0x0030


	//----- nvinfo : EIATTR_SW_WAR
	.align		4
.L_5967:
        /*00d4*/ 	.byte	0x04, 0x36
        /*00d6*/ 	.short	(.L_5969 - .L_5968)
.L_5968:
        /*00d8*/ 	.word	0x00000008
.L_5969:


//--------------------- .nv.info._ZN43_GLOBAL__N__9ae7fba5_10_SoftMax_cu_9f978f6321softmax_warp_backwardIfN3c108BFloat16EfLi8ELb0ELb0EEEvPT0_PKT_S7_iiiPKb --------------------------
	.section	.nv.info._ZN43_GLOBAL__N__9ae7fba5_10_SoftMax_cu_9f978f6321softmax_warp_backwardIfN3c108BFloat16EfLi8ELb0ELb0EEEvPT0_PKT_S7_iiiPKb,"",@"SHT_CUDA_INFO"
	.sectionflags	@""
	.align	4


	//----- nvinfo : EIATTR_CUDA_API_VERSION
	.align		4
        /*0000*/ 	.byte	0x04, 0x37
        /*0002*/ 	.short	(.L_5971 - .L_5970)
.L_5970:
        /*0004*/ 	.word	0x00000082


	//----- nvinfo : EIATTR_KPARAM_INFO
	.align		4
.L_5971:
        /*0008*/ 	.byte	0x04, 0x17
        /*000a*/ 	.short	(.L_5973 - .L_5972)
.L_5972:
        /*000c*/ 	.word	0x00000000
        /*0010*/ 	.short	0x0006
        /*0012*/ 	.short	0x0028
        /*0014*/ 	.byte	0x00, 0xf0, 0x21, 0x00


	//----- nvinfo : EIATTR_KPARAM_INFO
	.align		4
.L_5973:
        /*0018*/ 	.byte	0x04, 0x17
        /*001a*/ 	.short	(.L_5975 - .L_5974)
.L_5974:
        /*001c*/ 	.word	0x00000000
        /*0020*/ 	.short	0x0005
        /*0022*/ 	.short	0x0020
        /*0024*/ 	.byte	0x00, 0xf0, 0x11, 0x00


	//----- nvinfo : EIATTR_KPARAM_INFO
	.align		4
.L_5975:
        /*0028*/ 	.byte	0x04, 0x17
        /*002a*/ 	.short	(.L_5977 - .L_5976)
.L_5976:
        /*002c*/ 	.word	0x00000000
        /*0030*/ 	.short	0x0004
        /*0032*/ 	.short	0x001c
        /*0034*/ 	.byte	0x00, 0xf0, 0x11, 0x00


	//----- nvinfo : EIATTR_KPARAM_INFO
	.align		4
.L_5977:
        /*0038*/ 	.byte	0x04, 0x17
        /*003a*/ 	.short	(.L_5979 - .L_5978)
.L_5978:
        /*003c*/ 	.word	0x00000000
        /*0040*/ 	.short	0x0003
        /*0042*/ 	.short	0x0018
        /*0044*/ 	.byte	0x00, 0xf0, 0x11, 0x00


	//----- nvinfo : EIATTR_KPARAM_INFO
	.align		4
.L_5979:
        /*0048*/ 	.byte	0x04, 0x17
        /*004a*/ 	.short	(.L_5981 - .L_5980)
.L_5980:
        /*004c*/ 	.word	0x00000000
        /*0050*/ 	.short	0x0002
        /*0052*/ 	.short	0x0010
        /*0054*/ 	.byte	0x00, 0xf0, 0x21, 0x00


	//----- nvinfo : EIATTR_KPARAM_INFO
	.align		4
.L_5981:
        /*0058*/ 	.byte	0x04, 0x17
        /*005a*/ 	.short	(.L_5983 - .L_5982)
.L_5982:
        /*005c*/ 	.word	0x00000000
        /*0060*/ 	.short	0x0001
        /*0062*/ 	.short	0x0008
        /*0064*/ 	.byte	0x00, 0xf0, 0x21, 0x00


	//----- nvinfo : EIATTR_KPARAM_INFO
	.align		4
.L_5983:
        /*0068*/ 	.byte	0x04, 0x17
        /*006a*/ 	.short	(.L_5985 - .L_5984)
.L_5984:
        /*006c*/ 	.word	0x00000000
        /*0070*/ 	.short	0x0000
        /*0072*/ 	.short	0x0000
        /*0074*/ 	.byte	0x00, 0xf0, 0x21, 0x00


	//----- nvinfo : EIATTR_SPARSE_MMA_MASK
	.align		4
.L_5985:
        /*0078*/ 	.byte	0x03, 0x50
        /*007a*/ 	.short	0x0000


	//----- nvinfo : EIATTR_MAXREG_COUNT
	.align		4
        /*007c*/ 	.byte	0x03, 0x1b
        /*007e*/ 	.short	0x00ff


	//----- nvinfo : EIATTR_MERCURY_ISA_VERSION
	.align		4
        /*0080*/ 	.byte	0x03, 0x5f
        /*0082*/ 	.short	0x0101


	//----- nvinfo : EIATTR_COOP_GROUP_MASK_REGIDS
	.align		4
        /*0084*/ 	.byte	0x04, 0x29
        /*0086*/ 	.short	(.L_5987 - .L_5986)


	//   ....[0]....
.L_5986:
        /*0088*/ 	.word	0xffffffff


	//   ....[1]....
        /*008c*/ 	.word	0xffffffff


	//   ....[2]....
        /*0090*/ 	.word	0xffffffff


	//   ....[3]....
        /*0094*/ 	.word	0xffffffff


	//   ....[4]....
        /*0098*/ 	.word	0xffffffff


	//----- nvinfo : EIATTR_COOP_GROUP_INSTR_OFFSETS
	.align		4
.L_5987:
        /*009c*/ 	.byte	0x04, 0x28
        /*009e*/ 	.short	(.L_5989 - .L_5988)


	//   ....[0]....
.L_5988:
        /*00a0*/ 	.word	0x00000460


	//   ....[1]....
        /*00a4*/ 	.word	0x00000480


	//   ....[2]....
        /*00a8*/ 	.word	0x000004a0


	//   ....[3]....
        /*00ac*/ 	.word	0x000004c0


	//   ....[4]....
        /*00b0*/ 	.word	0x000004e0


	//----- nvinfo : EIATTR_EXIT_INSTR_OFFSETS
	.align		4
.L_5989:
        /*00b4*/ 	.byte	0x04, 0x1c
        /*00b6*/ 	.short	(.L_5991 - .L_5990)


	//   ....[0]....
.L_5990:
        /*00b8*/ 	.word	0x000004f0


	//   ....[1]....
        /*00bc*/ 	.word	0x00000770


	//   ....[2]....
        /*00c0*/ 	.word	0x000007b0


	//----- nvinfo : EIATTR_CBANK_PARAM_SIZE
	.align		4
.L_5991:
        /*00c4*/ 	.byte	0x03, 0x19
        /*00c6*/ 	.short	0x0030


	//----- nvinfo : EIATTR_PARAM_CBANK
	.align		4
        /*00c8*/ 	.byte	0x04, 0x0a
        /*00ca*/ 	.short	(.L_5993 - .L_5992)
	.align		4
.L_5992:
        /*00cc*/ 	.word	index@(.nv.constant0._ZN43_GLOBAL__N__9ae7fba5_10_SoftMax_cu_9f978f6321softmax_warp_backwardIfN3c108BFloat16EfLi8ELb0ELb0EEEvPT0_PKT_S7_iiiPKb)
        /*00d0*/ 	.short	0x0210
        /*00d2*/ 	.short	0x0030


	//----- nvinfo : EIATTR_SW_WAR
	.align		4
.L_5993:
        /*00d4*/ 	.byte	0x04, 0x36
        /*00d6*/ 	.short	(.L_5995 - .L_5994)
.L_5994:
        /*00d8*/ 	.word	0x00000008
.L_5995:


//--------------------- .nv.info._ZN43_GLOBAL__N__9ae7fba5_10_SoftMax_cu_9f978f6321softmax_warp_backwardIfN3c108BFloat16EfLi7ELb0ELb0EEEvPT0_PKT_S7_iiiPKb --------------------------
	.section	.nv.info._ZN43_GLOBAL__N__9ae7fba5_10_SoftMax_cu_9f978f6321softmax_warp_backwardIfN3c108BFloat16EfLi7ELb0ELb0EEEvPT0_PKT_S7_iiiPKb,"",@"SHT_CUDA_INFO"
	.sectionflags	@""
	.align	4


	//----- nvinfo : EIATTR_CUDA_API_VERSION
	.align		4
        /*0000*/ 	.byte	0x04, 0x37
        /*0002*/ 	.short	(.L_5997 - .L_5996)
.L_5996:
        /*0004*/ 	.word	0x00000082


	//----- nvinfo : EIATTR_KPARAM_INFO
	.align		4
.L_5997:
        /*0008*/ 	.byte	0x04, 0x17
        /*000a*/ 	.short	(.L_5999 - .L_5998)
.L_5998:
        /*000c*/ 	.word	0x00000000
        /*0010*/ 	.short	0x0006
        /*0012*/ 	.short	0x0028
        /*0014*/ 	.byte	0x00, 0xf0, 0x21, 0x00


	//----- nvinfo : EIATTR_KPARAM_INFO
	.align		4
.L_5999:
        /*0018*/ 	.byte	0x04, 0x17
        /*001a*/ 	.short	(.L_6001 - .L_6000)
.L_6000:
        /*001c*/ 	.word	0x00000000
        /*0020*/ 	.short	0x0005
        /*0022*/ 	.short	0x0020
        /*0024*/ 	.byte	0x00, 0xf0, 0x11, 0x00


	//----- nvinfo : EIATTR_KPARAM_INFO
	.align		4
.L_6001:
        /*0028*/ 	.byte	0x04, 0x17
        /*002a*/ 	.short	(.L_6003 - .L_6002)
.L_6002:
        /*002c*/ 	.word	0x00000000
        /*0030*/ 	.short	0x0004
        /*0032*/ 	.short	0x001c
        /*0034*/ 	.byte	0x00, 0xf0, 0x11, 0x00


	//----- nvinfo : EIATTR_KPARAM_INFO
	.align		4
.L_6003:
        /*0038*/ 	.byte	0x04, 0x17
        /*003a*/ 	.short	(.L_6005 - .L_6004)
.L_6004:
        /*003c*/ 	.word	0x00000000
        /*0040*/ 	.short	0x0003
        /*0042*/ 	.short	0x0018
        /*0044*/ 	.byte	0x00, 0xf0, 0x11, 0x00


	//----- nvinfo : EIATTR_KPARAM_INFO
	.align		4
.L_6005:
        /*0048*/ 	.byte	0x04, 0x17
        /*004a*/ 	.short	(.L_6007 - .L_6006)
.L_6006:
        /*004c*/ 	.word	0x00000000
        /*0050*/ 	.short	0x0002
        /*0052*/ 	.short	0x0010
        /*0054*/ 	.byte	0x00, 0xf0, 0x21, 0x00


	//----- nvinfo : EIATTR_KPARAM_INFO
	.align		4
.L_6007:
        /*0058*/ 	.byte	0x04, 0x17
        /*005a*/ 	.short	(.L_6009 - .L_6008)
.L_6008:
        /*005c*/ 	.word	0x00000000
        /*0060*/ 	.short	0x0001
        /*0062*/ 	.short	0x0008
        /*0064*/ 	.byte	0x00, 0xf0, 0x21, 0x00


	//----- nvinfo : EIATTR_KPARAM_INFO
	.align		4
.L_6009:
        /*0068*/ 	.byte	0x04, 0x17
        /*006a*/ 	.short	(.L_6011 - .L_6010)
.L_6010:
        /*006c*/ 	.word	0x00000000
        /*0070*/ 	.short	0x0000
        /*0072*/ 	.short	0x0000
        /*0074*/ 	.byte	0x00, 0xf0, 0x21, 0x00


	//----- nvinfo : EIATTR_SPARSE_MMA_MASK
	.align		4
.L_6011:
        /*0078*/ 	.byte	0x03, 0x50
        /*007a*/ 	.short	0x0000


	//----- nvinfo : EIATTR_MAXREG_COUNT
	.align		4
        /*007c*/ 	.byte	0x03, 0x1b
        /*007e*/ 	.short	0x00ff


	//----- nvinfo : EIATTR_MERCURY_ISA_VERSION
	.align		4
        /*0080*/ 	.byte	0x03, 0x5f
        /*0082*/ 	.short	0x0101


	//----- nvinfo : EIATTR_COOP_GROUP_MASK_REGIDS
	.align		4
        /*0084*/ 	.byte	0x04, 0x29
        /*0086*/ 	.short	(.L_6013 - .L_6012)


	//   ....[0]....
.L_6012:
        /*0088*/ 	.word	0xffffffff


	//   ....[1]....
        /*008c*/ 	.word	0xffffffff


	//   ....[2]....
        /*0090*/ 	.word	0xffffffff


	//   ....[3]....
        /*0094*/ 	.word	0xffffffff


	//   ....[4]....
        /*0098*/ 	.word	0xffffffff


	//   ....[5]....
        /*009c*/ 	.word	0xffffffff


	//   ....[6]....
        /*00a0*/ 	.word	0xffffffff


	//   ....[7]....
        /*00a4*/ 	.word	0xffffffff


	//   ....[8]....
        /*00a8*/ 	.word	0xffffffff


	//   ....[9]....
        /*00ac*/ 	.word	0xffffffff


	//----- nvinfo : EIATTR_COOP_GROUP_INSTR_OFFSETS
	.align		4
.L_6013:
        /*00b0*/ 	.byte	0x04, 0x28
        /*00b2*/ 	.short	(.L_6015 - .L_6014)


	//   ....[0]....
.L_6014:
        /*00b4*/ 	.word	0x000004f0


	//   ....[1]....
        /*00b8*/ 	.word	0x00000550


	//   ....[2]....
        /*00bc*/ 	.word	0x00000560


	//   ....[3]....
        /*00c0*/ 	.word	0x00000590


	//   ....[4]....
        /*00c4*/ 	.word	0x000005a0


	//   ....[5]....
        /*00c8*/ 	.word	0x000005d0


	//   ....[6]....
        /*00cc*/ 	.word	0x000005f0


	//   ....[7]....
        /*00d0*/ 	.word	0x00000610


	//   ....[8]....
        /*00d4*/ 	.word	0x00000620


	//   ....[9]....
        /*00d8*/ 	.word	0x00000650


	//----- nvinfo : EIATTR_EXIT_INSTR_OFFSETS
	.align		4
.L_6015:
        /*00dc*/ 	.byte	0x04, 0x1c
        /*00de*/ 	.short	(.L_6017 - .L_6016)


	//   ....[0]....
.L_6016:
        /*00e0*/ 	.word	0x00000670


	//   ....[1]....
        /*00e4*/ 	.word	0x000007f0


	//   ....[2]....
        /*00e8*/ 	.word	0x000008b0


	//   ....[3]....
        /*00ec*/ 	.word	0x000008f0


	//----- nvinfo : EIATTR_CBANK_PARAM_SIZE
	.align		4
.L_6017:
        /*00f0*/ 	.byte	0x03, 0x19
        /*00f2*/ 	.short	0x0030


	//----- nvinfo : EIATTR_PARAM_CBANK
	.align		4
        /*00f4*/ 	.byte	0x04, 0x0a
        /*00f6*/ 	.short	(.L_6019 - .L_6018)
	.align		4
.L_6018:
        /*00f8*/ 	.word	index@(.nv.constant0._ZN43_GLOBAL__N__9ae7fba5_10_SoftMax_cu_9f978f6321softmax_warp_backwardIfN3c108BFloat16EfLi7ELb0ELb0EEEvPT0_PKT_S7_iiiPKb)
        /*00fc*/ 	.short	0x0210
        /*00fe*/ 	.short	0x0030


	//----- nvinfo : EIATTR_SW_WAR
	.align		4
.L_6019:
        /*0100*/ 	.byte	0x04, 0x36
        /*0102*/ 	.short	(.L_6021 - .L_6020)
.L_6020:
        /*0104*/ 	.word	0x00000008
.L_6021:


//--------------------- .nv.info._ZN43_GLOBAL__N__9ae7fba5_10_SoftMax_cu_9f978f6321softmax_warp_backwardIfN3c108BFloat16EfLi6ELb0ELb0EEEvPT0_PKT_S7_iiiPKb --------------------------
	.section	.nv.info._ZN43_GLOBAL__N__9ae7fba5_10_SoftMax_cu_9f978f6321softmax_warp_backwardIfN3c108BFloat16EfLi6ELb0ELb0EEEvPT0_PKT_S7_iiiPKb,"",@"SHT_CUDA_INFO"
	.sectionflags	@""
	.align	4


	//----- nvinfo : EIATTR_CUDA_API_VERSION
	.align		4
        /*0000*/ 	.byte	0x04, 0x37
        /*0002*/ 	.short	(.L_6023 - .L_6022)
.L_6022:
        /*0004*/ 	.word	0x00000082


	//----- nvinfo : EIATTR_KPARAM_INFO
	.align		4
.L_6023:
        /*0008*/ 	.byte	0x04, 0x17
        /*000a*/ 	.short	(.L_6025 - .L_6024)
.L_6024:
        /*000c*/ 	.word	0x00000000
        /*0010*/ 	.short	0x0006
        /*0012*/ 	.short	0x0028
        /*0014*/ 	.byte	0x00, 0xf0, 0x21, 0x00


	//----- nvinfo : EIATTR_KPARAM_INFO
	.align		4
.L_6025:
        /*0018*/ 	.byte	0x04, 0x17
        /*001a*/ 	.short	(.L_6027 - .L_6026)
.L_6026:
        /*001c*/ 	.word	0x00000000
        /*0020*/ 	.short	0x0005
        /*0022*/ 	.short	0x0020
        /*0024*/ 	.byte	0x00, 0xf0, 0x11, 0x00


	//----- nvinfo : EIATTR_KPARAM_INFO
	.align		4
.L_6027:
        /*0028*/ 	.byte	0x04, 0x17
        /*002a*/ 	.short	(.L_6029 - .L_6028)
.L_6028:
        /*002c*/ 	.word	0x00000000
        /*0030*/ 	.short	0x0004
        /*0032*/ 	.short	0x001c
        /*0034*/ 	.byte	0x00, 0xf0, 0x11, 0x00


	//----- nvinfo : EIATTR_KPARAM_INFO
	.align		4
.L_6029:
        /*0038*/ 	.byte	0x04, 0x17
        /*003a*/ 	.short	(.L_6031 - .L_6030)
.L_6030:
        /*003c*/ 	.word	0x00000000
        /*0040*/ 	.short	0x0003
        /*0042*/ 	.short	0x0018
        /*0044*/ 	.byte	0x00, 0xf0, 0x11, 0x00


	//----- nvinfo : EIATTR_KPARAM_INFO
	.align		4
.L_6031:
        /*0048*/ 	.byte	0x04, 0x17
        /*004a*/ 	.short	(.L_6033 - .L_6032)
.L_6032:
        /*004c*/ 	.word	0x00000000
        /*0050*/ 	.short	0x0002
        /*0052*/ 	.short	0x0010
        /*0054*/ 	.byte	0x00, 0xf0, 0x21, 0x00


	//----- nvinfo : EIATTR_KPARAM_INFO
	.align		4
.L_6033:
        /*0058*/ 	.byte	0x04, 0x17
        /*005a*/ 	.short	(.L_6035 - .L_6034)
.L_6034:
        /*005c*/ 	.word	0x00000000
        /*0060*/ 	.short	0x0001
        /*0062*/ 	.short	0x0008
        /*0064*/ 	.byte	0x00, 0xf0, 0x21, 0x00


	//----- nvinfo : EIATTR_KPARAM_INFO
	.align		4
.L_6035:
        /*0068*/ 	.byte	0x04, 0x17
        /*006a*/ 	.short	(.L_6037 - .L_6036)
.L_6036:
        /*006c*/ 	.word	0x00000000
        /*0070*/ 	.short	0x0000
        /*0072*/ 	.short	0x0000
        /*0074*/ 	.byte	0x00, 0xf0, 0x21, 0x00


	//----- nvinfo : EIATTR_SPARSE_MMA_MASK
	.align		4
.L_6037:
        /*0078*/ 	.byte	0x03, 0x50
        /*007a*/ 	.short	0x0000


	//----- nvinfo : EIATTR_MAXREG_COUNT
	.align		4
        /*007c*/ 	.byte	0x03, 0x1b
        /*007e*/ 	.short	0x00ff


	//----- nvinfo : EIATTR_MERCURY_ISA_VERSION
	.align		4
        /*0080*/ 	.byte	0x03, 0x5f
        /*0082*/ 	.short	0x0101


	//----- nvinfo : EIATTR_COOP_GROUP_MASK_REGIDS
	.align		4
        /*0084*/ 	.byte	0x04, 0x29
        /*0086*/ 	.short	(.L_6039 - .L_6038)


	//   ....[0]....
.L_6038:
        /*0088*/ 	.word	0xffffffff


	//   ....[1]....
        /*008c*/ 	.word	0xffffffff


	//   ....[2]....
        /*0090*/ 	.word	0xffffffff


	//   ....[3]....
        /*0094*/ 	.word	0xffffffff


	//   ....[4]....
        /*0098*/ 	.word	0xffffffff


	//   ....[5]....
        /*009c*/ 	.word	0xffffffff


	//   ....[6]....
        /*00a0*/ 	.word	0xffffffff


	//   ....[7]....
        /*00a4*/ 	.word	0xffffffff


	//   ....[8]....
        /*00a8*/ 	.word	0xffffffff


	//   ....[9]....
        /*00ac*/ 	.word	0xffffffff


	//----- nvinfo : EIATTR_COOP_GROUP_INSTR_OFFSETS
	.align		4
.L_6039:
        /*00b0*/ 	.byte	0x04, 0x28
        /*00b2*/ 	.short	(.L_6041 - .L_6040)


	//   ....[0]....
.L_6040:
        /*00b4*/ 	.word	0x00000390


	//   ....[1]....
        /*00b8*/ 	.word	0x000003a0


	//   ....[2]....
        /*00bc*/ 	.word	0x000003d0


	//   ....[3]....
        /*00c0*/ 	.word	0x000003e0


	//   ....[4]....
        /*00c4*/ 	.word	0x00000410


	//   ....[5]....
        /*00c8*/ 	.word	0x00000420


	//   ....[6]....
        /*00cc*/ 	.word	0x00000450


	//   ....[7]....
        /*00d0*/ 	.word	0x00000460


	//   ....[8]....
        /*00d4*/ 	.word	0x00000490


	//   ....[9]....
        /*00d8*/ 	.word	0x000004a0


	//----- nvinfo : EIATTR_EXIT_INSTR_OFFSETS
	.align		4
.L_6041:
        /*00dc*/ 	.byte	0x04, 0x1c
        /*00de*/ 	.short	(.L_6043 - .L_6042)


	//   ....[0]....
.L_6042:
        /*00e0*/ 	.word	0x000004b0


	//   ....[1]....
        /*00e4*/ 	.word	0x000005a0


	//   ....[2]....
        /*00e8*/ 	.word	0x00000600


	//   ....[3]....
        /*00ec*/ 	.word	0x00000640


	//----- nvinfo : EIATTR_CBANK_PARAM_SIZE
	.align		4
.L_6043:
        /*00f0*/ 	.byte	0x03, 0x19
        /*00f2*/ 	.short	0x0030


	//----- nvinfo : EIATTR_PARAM_CBANK
	.align		4
        /*00f4*/ 	.byte	0x04, 0x0a
        /*00f6*/ 	.short	(.L_6045 - .L_6044)
	.align		4
.L_6044:
        /*00f8*/ 	.word	index@(.nv.constant0._ZN43_GLOBAL__N__9ae7fba5_10_SoftMax_cu_9f978f6321softmax_warp_backwardIfN3c108BFloat16EfLi6ELb0ELb0EEEvPT0_PKT_S7_iiiPKb)
        /*00fc*/ 	.short	0x0210
        /*00fe*/ 	.short	0x0030


	//----- nvinfo : EIATTR_SW_WAR
	.align		4
.L_6045:
        /*0100*/ 	.byte	0x04, 0x36
        /*0102*/ 	.short	(.L_6047 - .L_6046)
.L_6046:
        /*0104*/ 	.word	0x00000008
.L_6047:


//--------------------- .nv.info._ZN43_GLOBAL__N__9ae7fba5_10_SoftMax_cu_9f978f6321softmax_warp_backwardIfN3c108BFloat16EfLi5ELb0ELb0EEEvPT0_PKT_S7_iiiPKb --------------------------
	.section	.nv.info._ZN43_GLOBAL__N__9ae7fba5_10_SoftMax_cu_9f978f6321softmax_warp_backwardIfN3c108BFloat16EfLi5ELb0ELb0EEEvPT0_PKT_S7_iiiPKb,"",@"SHT_CUDA_INFO"
	.sectionflags	@""
	.align	4


	//----- nvinfo : EIATTR_CUDA_API_VERSION
	.align		4
        /*0000*/ 	.byte	0x04, 0x37
        /*0002*/ 	.short	(.L_6049 - .L_6048)
.L_6048:
        /*0004*/ 	.word	0x00000082


	//----- nvinfo : EIATTR_KPARAM_INFO
	.align		4
.L_6049:
        /*0008*/ 	.byte	0x04, 0x17
        /*000a*/ 	.short	(.L_6051 - .L_6050)
.L_6050:
        /*000c*/ 	.word	0x00000000
        /*0010*/ 	.short	0x0006
        /*0012*/ 	.short	0x0028
        /*0014*/ 	.byte	0x00, 0xf0, 0x21, 0x00


	//----- nvinfo : EIATTR_KPARAM_INFO
	.align		4
.L_6051:
        /*0018*/ 	.byte	0x04, 0x17
        /*001a*/ 	.short	(.L_6053 - .L_6052)
.L_6052:
        /*001c*/ 	.word	0x00000000
        /*0020*/ 	.short	0x0005
        /*0022*/ 	.short	0x0020
        /*0024*/ 	.byte	0x00, 0xf0, 0x11, 0x00


	//----- nvinfo : EIATTR_KPARAM_INFO
	.align		4
.L_6053:
        /*0028*/ 	.byte	0x04, 0x17
        /*002a*/ 	.short	(.L_6055 - .L_6054)
.L_6054:
        /*002c*/ 	.word	0x00000000
        /*0030*/ 	.short	0x0004
        /*0032*/ 	.short	0x001c
        /*0034*/ 	.byte	0x00, 0xf0, 0x11, 0x00


	//----- nvinfo : EIATTR_KPARAM_INFO
	.align		4
.L_6055:
        /*0038*/ 	.byte	0x04, 0x17
        /*003a*/ 	.short	(.L_6057 - .L_6056)
.L_6056:
        /*003c*/ 	.word	0x00000000
        /*0040*/ 	.short	0x0003
        /*0042*/ 	.short	0x0018
        /*0044*/ 	.byte	0x00, 0xf0, 0x11, 0x00


	//----- nvinfo : EIATTR_KPARAM_INFO
	.align		4
.L_6057:
        /*0048*/ 	.byte	0x04, 0x17
        /*004a*/ 	.short	(.L_6059 - .L_6058)
.L_6058:
        /*004c*/ 	.word	0x00000000
        /*0050*/ 	.short	0x0002
        /*0052*/ 	.short	0x0010
        /*0054*/ 	.byte	0x00, 0xf0, 0x21, 0x00


	//----- nvinfo : EIATTR_KPARAM_INFO
	.align		4
.L_6059:
        /*0058*/ 	.byte	0x04, 0x17
        /*005a*/ 	.short	(.L_6061 - .L_6060)
.L_6060:
        /*005c*/ 	.word	0x00000000
        /*0060*/ 	.short	0x0001
        /*0062*/ 	.short	0x0008
        /*0064*/ 	.byte	0x00, 0xf0, 0x21, 0x00


	//----- nvinfo : EIATTR_KPARAM_INFO
	.align		4
.L_6061:
        /*0068*/ 	.byte	0x04, 0x17
        /*006a*/ 	.short	(.L_6063 - .L_6062)
.L_6062:
        /*006c*/ 	.word	0x00000000
        /*0070*/ 	.short	0x0000
        /*0072*/ 	.short	0x0000
        /*0074*/ 	.byte	0x00, 0xf0, 0x21, 0x00


	//----- nvinfo : EIATTR_SPARSE_MMA_MASK
	.align		4
.L_6063:
        /*0078*/ 	.byte	0x03, 0x50
        /*007a*/ 	.short	0x0000


	//----- nvinfo : EIATTR_MAXREG_COUNT
	.align		4
        /*007c*/ 	.byte	0x03, 0x1b
        /*007e*/ 	.short	0x00ff


	//----- nvinfo : EIATTR_MERCURY_ISA_VERSION
	.align		4
        /*0080*/ 	.byte	0x03, 0x5f
        /*0082*/ 	.short	0x0101


	//----- nvinfo : EIATTR_COOP_GROUP_MASK_REGIDS
	.align		4
        /*0084*/ 	.byte	0x04, 0x29
        /*0086*/ 	.short	(.L_6065 - .L_6064)


	//   ....[0]....
.L_6064:
        /*0088*/ 	.word	0xffffffff


	//   ....[1]....
        /*008c*/ 	.word	0xffffffff


	//   ....[2]....
        /*0090*/ 	.word	0xffffffff


	//   ....[3]....
        /*0094*/ 	.word	0xffffffff


	//   ....[4]....
        /*0098*/ 	.word	0xffffffff


	//   ....[5]....
        /*009c*/ 	.word	0xffffffff


	//   ....[6]....
        /*00a0*/ 	.word	0xffffffff


	//   ....[7]....
        /*00a4*/ 	.word	0xffffffff


	//   ....[8]....
        /*00a8*/ 	.word	0xffffffff


	//   ....[9]....
        /*00ac*/ 	.word	0xffffffff


	//----- nvinfo : EIATTR_COOP_GROUP_INSTR_OFFSETS
	.align		4
.L_6065:
        /*00b0*/ 	.byte	0x04, 0x28
        /*00b2*/ 	.short	(.L_6067 - .L_6066)


	//   ....[0]....
.L_6066:
        /*00b4*/ 	.word	0x00000320


	//   ....[1]....
        /*00b8*/ 	.word	0x00000330


	//   ....[2]....
        /*00bc*/ 	.word	0x00000360


	//   ....[3]....
        /*00c0*/ 	.word	0x00000370


	//   ....[4]....
        /*00c4*/ 	.word	0x000003a0


	//   ....[5]....
        /*00c8*/ 	.word	0x000003b0


	//   ....[6]....
        /*00cc*/ 	.word	0x000003e0


	//   ....[7]....
        /*00d0*/ 	.word	0x000003f0


	//   ....[8]....
        /*00d4*/ 	.word	0x00000420


	//   ....[9]....
        /*00d8*/ 	.word	0x00000430


	//----- nvinfo : EIATTR_EXIT_INSTR_OFFSETS
	.align		4
.L_6067:
        /*00dc*/ 	.byte	0x04, 0x1c
        /*00de*/ 	.short	(.L_6069 - .L_6068)


	//   ....[0]....
.L_6068:
        /*00e0*/ 	.word	0x00000440


	//   ....[1]....
        /*00e4*/ 	.word	0x000004f0


	//   ....[2]....
        /*00e8*/ 	.word	0x00000500


	//   ....[3]....
        /*00ec*/ 	.word	0x00000590


	//----- nvinfo : EIATTR_CBANK_PARAM_SIZE
	.align		4
.L_6069:
        /*00f0*/ 	.byte	0x03, 0x19
        /*00f2*/ 	.short	0x0030


	//----- nvinfo : EIATTR_PARAM_CBANK
	.align		4
        /*00f4*/ 	.byte	0x04, 0x0a
        /*00f6*/ 	.short	(.L_6071 - .L_6070)
	.align		4
.L_6070:
        /*00f8*/ 	.word	index@(.nv.constant0._ZN43_GLOBAL__N__9ae7fba5_10_SoftMax_cu_9f978f6321softmax_warp_backwardIfN3c108BFloat16EfLi5ELb0ELb0EEEvPT0_PKT_S7_iiiPKb)
        /*00fc*/ 	.short	0x0210
        /*00fe*/ 	.short	0x0030


	//----- nvinfo : EIATTR_SW_WAR
	.align		4
.L_6071:
        /*0100*/ 	.byte	0x04, 0x36
        /*0102*/ 	.short	(.L_6073 - .L_6072)
.L_6072:
        /*0104*/ 	.word	0x00000008
.L_6073:


//--------------------- .nv.info._ZN43_GLOBAL__N__9ae7fba5_10_SoftMax_cu_9f978f6321softmax_warp_backwardIfN3c108BFloat16EfLi4ELb0ELb0EEEvPT0_PKT_S7_iiiPKb --------------------------
	.section	.nv.info._ZN43_GLOBAL__N__9ae7fba5_10_SoftMax_cu_9f978f6321softmax_warp_backwardIfN3c108BFloat16EfLi4ELb0ELb0EEEvPT0_PKT_S7_iiiPKb,"",@"SHT_CUDA_INFO"
	.sectionflags	@""
	.align	4


	//----- nvinfo : EIATTR_CUDA_API_VERSION
	.align		4
        /*0000*/ 	.byte	0x04, 0x37
        /*0002*/ 	.short	(.L_6075 - .L_6074)
.L_6074:
        /*0004*/ 	.word	0x00000082


	//----- nvinfo : EIATTR_KPARAM_INFO
	.align		4
.L_6075:
        /*0008*/ 	.byte	0x04, 0x17
        /*000a*/ 	.short	(.L_6077 - .L_6076)
.L_6076:
        /*000c*/ 	.word	0x00000000
        /*0010*/ 	.short	0x0006
        /*0012*/ 	.short	0x0028
        /*0014*/ 	.byte	0x00, 0xf0, 0x21, 0x00


	//----- nvinfo : EIATTR_KPARAM_INFO
	.align		4
.L_6077:
        /*0018*/ 	.byte	0x04, 0x17
        /*001a*/ 	.short	(.L_6079 - .L_6078)
.L_6078:
        /*001c*/ 	.word	0x00000000
        /*0020*/ 	.short	0x0005
        /*0022*/ 	.short	0x0020
        /*0024*/ 	.byte	0x00, 0xf0, 0x11, 0x00


	//----- nvinfo : EIATTR_KPARAM_INFO
	.align		4
.L_6079:
        /*0028*/ 	.byte	0x04, 0x17
        /*002a*/ 	.short	(.L_6081 - .L_6080)
.L_6080:
        /*002c*/ 	.word	0x00000000
        /*0030*/ 	.short	0x0004
        /*0032*/ 	.short	0x001c
        /*0034*/ 	.byte	0x00, 0xf0, 0x11, 0x00


	//----- nvinfo : EIATTR_KPARAM_INFO
	.align		4
.L_6081:
        /*0038*/ 	.byte	0x04, 0x17
        /*003a*/ 	.short	(.L_6083 - .L_6082)
.L_6082:
        /*003c*/ 	.word	0x00000000
        /*0040*/ 	.short	0x0003
        /*0042*/ 	.short	0x0018
        /*0044*/ 	.byte	0x00, 0xf0, 0x11, 0x00


	//----- nvinfo : EIATTR_KPARAM_INFO
	.align		4
.L_6083:
        /*0048*/ 	.byte	0x04, 0x17
        /*004a*/ 	.short	(.L_6085 - .L_6084)
.L_6084:
        /*004c*/ 	.word	0x00000000
        /*0050*/ 	.short	0x0002
        /*0052*/ 	.short	0x0010
        /*0054*/ 	.byte	0x00, 0xf0, 0x21, 0x00


	//----- nvinfo : EIATTR_KPARAM_INFO
	.align		4
.L_6085:
        /*0058*/ 	.byte	0x04, 0x17
        /*005a*/ 	.short	(.L_6087 - .L_6086)
.L_6086:
        /*005c*/ 	.word	0x00000000
        /*0060*/ 	.short	0x0001
        /*0062*/ 	.short	0x0008
        /*0064*/ 	.byte	0x00, 0xf0, 0x21, 0x00


	//----- nvinfo : EIATTR_KPARAM_INFO
	.align		4
.L_6087:
        /*0068*/ 	.byte	0x04, 0x17
        /*006a*/ 	.short	(.L_6089 - .L_6088)
.L_6088:
        /*006c*/ 	.word	0x00000000
        /*0070*/ 	.short	0x0000
        /*0072*/ 	.short	0x0000
        /*0074*/ 	.byte	0x00, 0xf0, 0x21, 0x00


	//----- nvinfo : EIATTR_SPARSE_MMA_MASK
	.align		4
.L_6089:
        /*0078*/ 	.byte	0x03, 0x50
        /*007a*/ 	.short	0x0000


	//----- nvinfo : EIATTR_MAXREG_COUNT
	.align		4
        /*007c*/ 	.byte	0x03, 0x1b
        /*007e*/ 	.short	0x00ff


	//----- nvinfo : EIATTR_MERCURY_ISA_VERSION
	.align		4
        /*0080*/ 	.byte	0x03, 0x5f
        /*0082*/ 	.short	0x0101


	//----- nvinfo : EIATTR_COOP_GROUP_MASK_REGIDS
	.align		4
        /*0084*/ 	.byte	0x04, 0x29
        /*0086*/ 	.short	(.L_6091 - .L_6090)


	//   ....[0]....
.L_6090:
        /*0088*/ 	.word	0xffffffff


	//   ....[1]....
        /*008c*/ 	.word	0xffffffff


	//   ....[2]....
        /*0090*/ 	.word	0xffffffff


	//   ....[3]....
        /*0094*/ 	.word	0xffffffff


	//   ....[4]....
        /*0098*/ 	.word	0xffffffff


	//   ....[5]....
        /*009c*/ 	.word	0xffffffff


	//   ....[6]....
        /*00a0*/ 	.word	0xffffffff


	//   ....[7]....
        /*00a4*/ 	.word	0xffffffff


	//----- nvinfo : EIATTR_COOP_GROUP_INSTR_OFFSETS
	.align		4
.L_6091:
        /*00a8*/ 	.byte	0x04, 0x28
        /*00aa*/ 	.short	(.L_6093 - .L_6092)


	//   ....[0]....
.L_6092:
        /*00ac*/ 	.word	0x00000320


	//   ....[1]....
        /*00b0*/ 	.word	0x00000330


	//   ....[2]....
        /*00b4*/ 	.word	0x00000360


	//   ....[3]....
        /*00b8*/ 	.word	0x00000370


	//   ....[4]....
        /*00bc*/ 	.word	0x000003a0


	//   ....[5]....
        /*00c0*/ 	.word	0x000003b0


	//   ....[6]....
        /*00c4*/ 	.word	0x000003e0


	//   ....[7]....
        /*00c8*/ 	.word	0x000003f0


	//----- nvinfo : EIATTR_EXIT_INSTR_OFFSETS
	.align		4
.L_6093:
        /*00cc*/ 	.byte	0x04, 0x1c
        /*00ce*/ 	.short	(.L_6095 - .L_6094)


	//   ....[0]....
.L_6094:
        /*00d0*/ 	.word	0x00000400


	//   ....[1]....
        /*00d4*/ 	.word	0x000004b0


	//   ....[2]....
        /*00d8*/ 	.word	0x000004c0


	//   ....[3]....
        /*00dc*/ 	.word	0x00000550


	//----- nvinfo : EIATTR_CBANK_PARAM_SIZE
	.align		4
.L_6095:
        /*00e0*/ 	.byte	0x03, 0x19
        /*00e2*/ 	.short	0x0030


	//----- nvinfo : EIATTR_PARAM_CBANK
	.align		4
        /*00e4*/ 	.byte	0x04, 0x0a
        /*00e6*/ 	.short	(.L_6097 - .L_6096)
	.align		4
.L_6096:
        /*00e8*/ 	.word	index@(.nv.constant0._ZN43_GLOBAL__N__9ae7fba5_10_SoftMax_cu_9f978f6321softmax_warp_backwardIfN3c108BFloat16EfLi4ELb0ELb0EEEvPT0_PKT_S7_iiiPKb)
        /*00ec*/ 	.short	0x0210
        /*00ee*/ 	.short	0x0030


	//----- nvinfo : EIATTR_SW_WAR
	.align		4
.L_6097:
        /*00f0*/ 	.byte	0x04, 0x36
        /*00f2*/ 	.short	(.L_6099 - .L_6098)
.L_6098:
        /*00f4*/ 	.word	0x00000008
.L_6099:


//--------------------- .nv.info._ZN43_GLOBAL__N__9ae7fba5_10_SoftMax_cu_9f978f6321softmax_warp_backwardIfN3c108BFloat16EfLi3ELb0ELb0EEEvPT0_PKT_S7_iiiPKb --------------------------
	.section	.nv.info._ZN43_GLOBAL__N__9ae7fba5_10_SoftMax_cu_9f978f6321softmax_warp_backwardIfN3c108BFloat16EfLi3ELb0ELb0EEEvPT0_PKT_S7_iiiPKb,"",@"SHT_CUDA_INFO"
	.sectionflags	@""
	.align	4


	//----- nvinfo : EIATTR_CUDA_API_VERSION
	.align		4
        /*0000*/ 	.byte	0x04, 0x37
        /*0002*/ 	.short	(.L_6101 - .L_6100)
.L_6100:
        /*0004*/ 	.word	0x00000082


	//----- nvinfo : EIATTR_KPARAM_INFO
	.align		4
.L_6101:
        /*0008*/ 	.byte	0x04, 0x17
        /*000a*/ 	.short	(.L_6103 - .L_6102)
.L_6102:
        /*000c*/ 	.word	0x00000000
        /*0010*/ 	.short	0x0006
        /*0012*/ 	.short	0x0028
        /*0014*/ 	.byte	0x00, 0xf0, 0x21, 0x00


	//----- nvinfo : EIATTR_KPARAM_INFO
	.align		4
.L_6103:
        /*0018*/ 	.byte	0x04, 0x17
        /*001a*/ 	.short	(.L_6105 - .L_6104)
.L_6104:
        /*001c*/ 	.word	0x00000000
        /*0020*/ 	.short	0x0005
        /*0022*/ 	.short	0x0020
        /*0024*/ 	.byte	0x00, 0xf0, 0x11, 0x00


	//----- nvinfo : EIATTR_KPARAM_INFO
	.align		4
.L_6105:
        /*0028*/ 	.byte	0x04, 0x17
        /*002a*/ 	.short	(.L_6107 - .L_6106)
.L_6106:
        /*002c*/ 	.word	0x00000000
        /*0030*/ 	.short	0x0004
        /*0032*/ 	.short	0x001c
        /*0034*/ 	.byte	0x00, 0xf0, 0x11, 0x00


	//----- nvinfo : EIATTR_KPARAM_INFO
	.align		4
.L_6107:
        /*0038*/ 	.byte	0x04, 0x17
        /*003a*/ 	.short	(.L_6109 - .L_6108)
.L_6108:
        /*003c*/ 	.word	0x00000000
        /*0040*/ 	.short	0x0003
        /*0042*/ 	.short	0x0018
        /*0044*/ 	.byte	0x00, 0xf0, 0x11, 0x00


	//----- nvinfo : EIATTR_KPARAM_INFO
	.align		4
.L_6109:
        /*0048*/ 	.byte	0x04, 0x17
        /*004a*/ 	.short	(.L_6111 - .L_6110)
.L_6110:
        /*004c*/ 	.word	0x00000000
        /*0050*/ 	.short	0x0002
        /*0052*/ 	.short	0x0010
        /*0054*/ 	.byte	0x00, 0xf0, 0x21, 0x00


	//----- nvinfo : EIATTR_KPARAM_INFO
	.align		4
.L_6111:
        /*0058*/ 	.byte	0x04, 0x17
        /*005a*/ 	.short	(.L_6113 - .L_6112)
.L_6112:
        /*005c*/ 	.word	0x00000000
        /*0060*/ 	.short	0x0001
        /*0062*/ 	.short	0x0008
        /*0064*/ 	.byte	0x00, 0xf0, 0x21, 0x00


	//----- nvinfo : EIATTR_KPARAM_INFO
	.align		4
.L_6113:
        /*0068*/ 	.byte	0x04, 0x17
        /*006a*/ 	.short	(.L_6115 - .L_6114)
.L_6114:
        /*006c*/ 	.word	0x00000000
        /*0070*/ 	.short	0x0000
        /*0072*/ 	.short	0x0000
        /*0074*/ 	.byte	0x00, 0xf0, 0x21, 0x00


	//----- nvinfo : EIATTR_SPARSE_MMA_MASK
	.align		4
.L_6115:
        /*0078*/ 	.byte	0x03, 0x50
        /*007a*/ 	.short	0x0000


	//----- nvinfo : EIATTR_MAXREG_COUNT
	.align		4
        /*007c*/ 	.byte	0x03, 0x1b
        /*007e*/ 	.short	0x00ff


	//----- nvinfo : EIATTR_MERCURY_ISA_VERSION
	.align		4
        /*0080*/ 	.byte	0x03, 0x5f
        /*0082*/ 	.short	0x0101


	//----- nvinfo : EIATTR_COOP_GROUP_MASK_REGIDS
	.align		4
        /*0084*/ 	.byte	0x04, 0x29
        /*0086*/ 	.short	(.L_6117 - .L_6116)


	//   ....[0]....
.L_6116:
        /*0088*/ 	.word	0xffffffff


	//   ....[1]....
        /*008c*/ 	.word	0xffffffff


	//   ....[2]....
        /*0090*/ 	.word	0xffffffff


	//   ....[3]....
        /*0094*/ 	.word	0xffffffff


	//   ....[4]....
        /*0098*/ 	.word	0xffffffff


	//   ....[5]....
        /*009c*/ 	.word	0xffffffff


	//----- nvinfo : EIATTR_COOP_GROUP_INSTR_OFFSETS
	.align		4
.L_6117:
        /*00a0*/ 	.byte	0x04, 0x28
        /*00a2*/ 	.short	(.L_6119 - .L_6118)


	//   ....[0]....
.L_6118:
        /*00a4*/ 	.word	0x00000320


	//   ....[1]....
        /*00a8*/ 	.word	0x00000330


	//   ....[2]....
        /*00ac*/ 	.word	0x00000360


	//   ....[3]....
        /*00b0*/ 	.word	0x00000370


	//   ....[4]....
        /*00b4*/ 	.word	0x000003a0


	//   ....[5]....
        /*00b8*/ 	.word	0x000003b0


	//----- nvinfo : EIATTR_EXIT_INSTR_OFFSETS
	.align		4
.L_6119:
        /*00bc*/ 	.byte	0x04, 0x1c
        /*00be*/ 	.short	(.L_6121 - .L_6120)


	//   ....[0]....
.L_6120:
        /*00c0*/ 	.word	0x000003c0


	//   ....[1]....
        /*00c4*/ 	.word	0x00000470


	//   ....[2]....
        /*00c8*/ 	.word	0x00000480


	//   ....[3]....
        /*00cc*/ 	.word	0x00000510


	//----- nvinfo : EIATTR_CBANK_PARAM_SIZE
	.align		4
.L_6121:
        /*00d0*/ 	.byte	0x03, 0x19
        /*00d2*/ 	.short	0x0030


	//----- nvinfo : EIATTR_PARAM_CBANK
	.align		4
        /*00d4*/ 	.byte	0x04, 0x0a
        /*00d6*/ 	.short	(.L_6123 - .L_6122)
	.align		4
.L_6122:
        /*00d8*/ 	.word	index@(.nv.constant0._ZN43_GLOBAL__N__9ae7fba5_10_SoftMax_cu_9f978f6321softmax_warp_backwardIfN3c108BFloat16EfLi3ELb0ELb0EEEvPT0_PKT_S7_iiiPKb)
        /*00dc*/ 	.short	0x0210
        /*00de*/ 	.short	0x0030


	//----- nvinfo : EIATTR_SW_WAR
	.align		4
.L_6123:
        /*00e0*/ 	.byte	0x04, 0x36
        /*00e2*/ 	.short	(.L_6125 - .L_6124)
.L_6124:
        /*00e4*/ 	.word	0x00000008
.L_6125:


//--------------------- .nv.info._ZN43_GLOBAL__N__9ae7fba5_10_SoftMax_cu_9f978f6321softmax_warp_backwardIfN3c108BFloat16EfLi2ELb0ELb0EEEvPT0_PKT_S7_iiiPKb --------------------------
	.section	.nv.info._ZN43_GLOBAL__N__9ae7fba5_10_SoftMax_cu_9f978f6321softmax_warp_backwardIfN3c108BFloat16EfLi2ELb0ELb0EEEvPT0_PKT_S7_iiiPKb,"",@"SHT_CUDA_INFO"
	.sectionflags	@""
	.align	4


	//----- nvinfo : EIATTR_CUDA_API_VERSION
	.align		4
        /*0000*/ 	.byte	0x04, 0x37
        /*0002*/ 	.short	(.L_6127 - .L_6126)
.L_6126:
        /*0004*/ 	.word	0x00000082


	//----- nvinfo : EIATTR_KPARAM_INFO
	.align		4
.L_6127:
        /*0008*/ 	.byte	0x04, 0x17
        /*000a*/ 	.short	(.L_6129 - .L_6128)
.L_6128:
        /*000c*/ 	.word	0x00000000
        /*0010*/ 	.short	0x0006
        /*0012*/ 	.short	0x0028
        /*0014*/ 	.byte	0x00, 0xf0, 0x21, 0x00


	//----- nvinfo : EIATTR_KPARAM_INFO
	.align		4
.L_6129:
        /*0018*/ 	.byte	0x04, 0x17
        /*001a*/ 	.short	(.L_6131 - .L_6130)
.L_6130:
        /*001c*/ 	.word	0x00000000
        /*0020*/ 	.short	0x0005
        /*0022*/ 	.short	0x0020
        /*0024*/ 	.byte	0x00, 0xf0, 0x11, 0x00


	//----- nvinfo : EIATTR_KPARAM_INFO
	.align		4
.L_6131:
        /*0028*/ 	.byte	0x04, 0x17
        /*002a*/ 	.short	(.L_6133 - .L_6132)
.L_6132:
        /*002c*/ 	.word	0x00000000
        /*0030*/ 	.short	0x0004
        /*0032*/ 	.short	0x001c
        /*0034*/ 	.byte	0x00, 0xf0, 0x11, 0x00


	//----- nvinfo : EIATTR_KPARAM_INFO
	.align		4
.L_6133:
        /*0038*/ 	.byte	0x04, 0x17
        /*003a*/ 	.short	(.L_6135 - .L_6134)
.L_6134:
        /*003c*/ 	.word	0x00000000
        /*0040*/ 	.short	0x0003
        /*0042*/ 	.short	0x0018
        /*0044*/ 	.byte	0x00, 0xf0, 0x11, 0x00


	//----- nvinfo : EIATTR_KPARAM_INFO
	.align		4
.L_6135:
        /*0048*/ 	.byte	0x04, 0x17
        /*004a*/ 	.short	(.L_6137 - .L_6136)
.L_6136:
        /*004c*/ 	.word	0x00000000
        /*0050*/ 	.short	0x0002
        /*0052*/ 	.short	0x0010
        /*0054*/ 	.byte	0x00, 0xf0, 0x21, 0x00


	//----- nvinfo : EIATTR_KPARAM_INFO
	.align		4
.L_6137:
        /*0058*/ 	.byte	0x04, 0x17
        /*005a*/ 	.short	(.L_6139 - .L_6138)
.L_6138:
        /*005c*/ 	.word	0x00000000
        /*0060*/ 	.short	0x0001
        /*0062*/ 	.short	0x0008
        /*0064*/ 	.byte	0x00, 0xf0, 0x21, 0x00


	//----- nvinfo : EIATTR_KPARAM_INFO
	.align		4
.L_6139:
        /*0068*/ 	.byte	0x04, 0x17
        /*006a*/ 	.short	(.L_6141 - .L_6140)
.L_6140:
        /*006c*/ 	.word	0x00000000
        /*0070*/ 	.short	0x0000
        /*0072*/ 	.short	0x0000
        /*0074*/ 	.byte	0x00, 0xf0, 0x21, 0x00


	//----- nvinfo : EIATTR_SPARSE_MMA_MASK
	.align		4
.L_6141:
        /*0078*/ 	.byte	0x03, 0x50
        /*007a*/ 	.short	0x0000


	//----- nvinfo : EIATTR_MAXREG_COUNT
	.align		4
        /*007c*/ 	.byte	0x03, 0x1b
        /*007e*/ 	.short	0x00ff


	//----- nvinfo : EIATTR_MERCURY_ISA_VERSION
	.align		4
        /*0080*/ 	.byte	0x03, 0x5f
        /*0082*/ 	.short	0x0101


	//----- nvinfo : EIATTR_COOP_GROUP_MASK_REGIDS
	.align		4
        /*0084*/ 	.byte	0x04, 0x29
        /*0086*/ 	.short	(.L_6143 - .L_6142)


	//   ....[0]....
.L_6142:
        /*0088*/ 	.word	0xffffffff


	//   ....[1]....
        /*008c*/ 	.word	0xffffffff


	//   ....[2]....
        /*0090*/ 	.word	0xffffffff


	//   ....[3]....
        /*0094*/ 	.word	0xffffffff


	//----- nvinfo : EIATTR_COOP_GROUP_INSTR_OFFSETS
	.align		4
.L_6143:
        /*0098*/ 	.byte	0x04, 0x28
        /*009a*/ 	.short	(.L_6145 - .L_6144)


	//   ....[0]....
.L_6144:
        /*009c*/ 	.word	0x00000310


	//   ....[1]....
        /*00a0*/ 	.word	0x00000320


	//   ....[2]....
        /*00a4*/ 	.word	0x00000350


	//   ....[3]....
        /*00a8*/ 	.word	0x00000360


	//----- nvinfo : EIATTR_EXIT_INSTR_OFFSETS
	.align		4
.L_6145:
        /*00ac*/ 	.byte	0x04, 0x1c
        /*00ae*/ 	.short	(.L_6147 - .L_6146)


	//   ....[0]....
.L_6146:
        /*00b0*/ 	.word	0x00000370


	//   ....[1]....
        /*00b4*/ 	.word	0x00000420


	//   ....[2]....
        /*00b8*/ 	.word	0x00000430


	//   ....[3]....
        /*00bc*/ 	.word	0x000004c0


	//----- nvinfo : EIATTR_CBANK_PARAM_SIZE
	.align		4
.L_6147:
        /*00c0*/ 	.byte	0x03, 0x19
        /*00c2*/ 	.short	0x0030


	//----- nvinfo : EIATTR_PARAM_CBANK
	.align		4
        /*00c4*/ 	.byte	0x04, 0x0a
        /*00c6*/ 	.short	(.L_6149 - .L_6148)
	.align		4
.L_6148:
        /*00c8*/ 	.word	index@(.nv.constant0._ZN43_GLOBAL__N__9ae7fba5_10_SoftMax_cu_9f978f6321softmax_warp_backwardIfN3c108BFloat16EfLi2ELb0ELb0EEEvPT0_PKT_S7_iiiPKb)
        /*00cc*/ 	.short	0x0210
        /*00ce*/ 	.short	0x0030


	//----- nvinfo : EIATTR_SW_WAR
	.align		4
.L_6149:
        /*00d0*/ 	.byte	0x04, 0x36
        /*00d2*/ 	.short	(.L_6151 - .L_6150)
.L_6150:
        /*00d4*/ 	.word	0x00000008
.L_6151:


//--------------------- .nv.info._ZN43_GLOBAL__N__9ae7fba5_10_SoftMax_cu_9f978f6321softmax_warp_backwardIfN3c108BFloat16EfLi1ELb0ELb0EEEvPT0_PKT_S7_iiiPKb --------------------------
	.section	.nv.info._ZN43_GLOBAL__N__9ae7fba5_10_SoftMax_cu_9f978f6321softmax_warp_backwardIfN3c108BFloat16EfLi1ELb0ELb0EEEvPT0_PKT_S7_iiiPKb,"",@"SHT_CUDA_INFO"
	.sectionflags	@""
	.align	4


	//----- nvinfo : EIATTR_CUDA_API_VERSION
	.align		4
        /*0000*/ 	.byte	0x04, 0x37
        /*0002*/ 	.short	(.L_6153 - .L_6152)
.L_6152:
        /*0004*/ 	.word	0x00000082


	//----- nvinfo : EIATTR_KPARAM_INFO
	.align		4
.L_6153:
        /*0008*/ 	.byte	0x04, 0x17
        /*000a*/ 	.short	(.L_6155 - .L_6154)
.L_6154:
        /*000c*/ 	.word	0x00000000
        /*0010*/ 	.short	0x0006
        /*0012*/ 	.short	0x0028
        /*0014*/ 	.byte	0x00, 0xf0, 0x21, 0x00


	//----- nvinfo : EIATTR_KPARAM_INFO
	.align		4
.L_6155:
        /*0018*/ 	.byte	0x04, 0x17
        /*001a*/ 	.short	(.L_6157 - .L_6156)
.L_6156:
        /*001c*/ 	.word	0x00000000
        /*0020*/ 	.short	0x0005
        /*0022*/ 	.short	0x0020
        /*0024*/ 	.byte	0x00, 0xf0, 0x11, 0x00


	//----- nvinfo : EIATTR_KPARAM_INFO
	.align		4
.L_6157:
        /*0028*/ 	.byte	0x04, 0x17
        /*002a*/ 	.short	(.L_6159 - .L_6158)
.L_6158:
        /*002c*/ 	.word	0x00000000
        /*0030*/ 	.short	0x0004
        /*0032*/ 	.short	0x001c
        /*0034*/ 	.byte	0x00, 0xf0, 0x11, 0x00


	//----- nvinfo : EIATTR_KPARAM_INFO
	.align		4
.L_6159:
        /*0038*/ 	.byte	0x04, 0x17
        /*003a*/ 	.short	(.L_6161 - .L_6160)
.L_6160:
        /*003c*/ 	.word	0x00000000
        /*0040*/ 	.short	0x0003
        /*0042*/ 	.short	0x0018
        /*0044*/ 	.byte	0x00, 0xf0, 0x11, 0x00


	//----- nvinfo : EIATTR_KPARAM_INFO
	.align		4
.L_6161:
        /*0048*/ 	.byte	0x04, 0x17
        /*004a*/ 	.short	(.L_6163 - .L_6162)
.L_6162:
        /*004c*/ 	.word	0x00000000
        /*0050*/ 	.short	0x0002
        /*0052*/ 	.short	0x0010
        /*0054*/ 	.byte	0x00, 0xf0, 0x21, 0x00


	//----- nvinfo : EIATTR_KPARAM_INFO
	.align		4
.L_6163:
        /*0058*/ 	.byte	0x04, 0x17
        /*005a*/ 	.short	(.L_6165 - .L_6164)
.L_6164:
        /*005c*/ 	.word	0x00000000
        /*0060*/ 	.short	0x0001
        /*0062*/ 	.short	0x0008
        /*0064*/ 	.byte	0x00, 0xf0, 0x21, 0x00


	//----- nvinfo : EIATTR_KPARAM_INFO
	.align		4
.L_6165:
        /*0068*/ 	.byte	0x04, 0x17
        /*006a*/ 	.short	(.L_6167 - .L_6166)
.L_6166:
        /*006c*/ 	.word	0x00000000
        /*0070*/ 	.short	0x0000
        /*0072*/ 	.short	0x0000
        /*0074*/ 	.byte	0x00, 0xf0, 0x21, 0x00


	//----- nvinfo : EIATTR_SPARSE_MMA_MASK
	.align		4
.L_6167:
        /*0078*/ 	.byte	0x03, 0x50
        /*007a*/ 	.short	0x0000


	//----- nvinfo : EIATTR_MAXREG_COUNT
	.align		4
        /*007c*/ 	.byte	0x03, 0x1b
        /*007e*/ 	.short	0x00ff


	//----- nvinfo : EIATTR_MERCURY_ISA_VERSION
	.align		4
        /*0080*/ 	.byte	0x03, 0x5f
        /*0082*/ 	.short	0x0101


	//----- nvinfo : EIATTR_COOP_GROUP_MASK_REGIDS
	.align		4
        /*0084*/ 	.byte	0x04, 0x29
        /*0086*/ 	.short	(.L_6169 - .L_6168)


	//   ....[0]....
.L_6168:
        /*0088*/ 	.word	0xffffffff


	//   ....[1]....
        /*008c*/ 	.word	0xffffffff


	//----- nvinfo : EIATTR_COOP_GROUP_INSTR_OFFSETS
	.align		4
.L_6169:
        /*0090*/ 	.byte	0x04, 0x28
        /*0092*/ 	.short	(.L_6171 - .L_6170)


	//   ....[0]....
.L_6170:
        /*0094*/ 	.word	0x000002f0


	//   ....[1]....
        /*0098*/ 	.word	0x00000310


	//----- nvinfo : EIATTR_EXIT_INSTR_OFFSETS
	.align		4
.L_6171:
        /*009c*/ 	.byte	0x04, 0x1c
        /*009e*/ 	.short	(.L_6173 - .L_6172)


	//   ....[0]....
.L_6172:
        /*00a0*/ 	.word	0x00000320


	//   ....[1]....
        /*00a4*/ 	.word	0x000003d0


	//   ....[2]....
        /*00a8*/ 	.word	0x000003e0


	//   ....[3]....
        /*00ac*/ 	.word	0x00000470


	//----- nvinfo : EIATTR_CBANK_PARAM_SIZE
	.align		4
.L_6173:
        /*00b0*/ 	.byte	0x03, 0x19
        /*00b2*/ 	.short	0x0030


	//----- nvinfo : EIATTR_PARAM_CBANK
	.align		4
        /*00b4*/ 	.byte	0x04, 0x0a
        /*00b6*/ 	.short	(.L_6175 - .L_6174)
	.align		4
.L_6174:
        /*00b8*/ 	.word	index@(.nv.constant0._ZN43_GLOBAL__N__9ae7fba5_10_SoftMax_cu_9f978f6321softmax_warp_backwardIfN3c108BFloat16EfLi1ELb0ELb0EEEvPT0_PKT_S7_iiiPKb)
        /*00bc*/ 	.short	0x0210
        /*00be*/ 	.short	0x0030


	//----- nvinfo : EIATTR_SW_WAR
	.align		4
.L_6175:
        /*00c0*/ 	.byte	0x04, 0x36
        /*00c2*/ 	.short	(.L_6177 - .L_6176)
.L_6176:
        /*00c4*/ 	.word	0x00000008
.L_6177:


//--------------------- .nv.info._ZN43_GLOBAL__N__9ae7fba5_10_SoftMax_cu_9f978f6321softmax_warp_backwardIfN3c108BFloat16EfLi0ELb0ELb0EEEvPT0_PKT_S7_iiiPKb --------------------------
	.section	.nv.info._ZN43_GLOBAL__N__9ae7fba5_10_SoftMax_cu_9f978f6321softmax_warp_backwardIfN3c108BFloat16EfLi0ELb0ELb0EEEvPT0_PKT_S7_iiiPKb,"",@"SHT_CUDA_INFO"
	.sectionflags	@""
	.align	4


	//----- nvinfo : EIATTR_CUDA_API_VERSION
	.align		4
        /*0000*/ 	.byte	0x04, 0x37
        /*0002*/ 	.short	(.L_6179 - .L_6178)
.L_6178:
        /*0004*/ 	.word	0x00000082


	//----- nvinfo : EIATTR_KPARAM_INFO
	.align		4
.L_6179:
        /*0008*/ 	.byte	0x04, 0x17
        /*000a*/ 	.short	(.L_6181 - .L_6180)
.L_6180:
        /*000c*/ 	.word	0x00000000
        /*0010*/ 	.short	0x0006
        /*0012*/ 	.short	0x0028
        /*0014*/ 	.byte	0x00, 0xf0, 0x21, 0x00


	//----- nvinfo : EIATTR_KPARAM_INFO
	.align		4
.L_6181:
        /*0018*/ 	.byte	0x04, 0x17
        /*001a*/ 	.short	(.L_6183 - .L_6182)
.L_6182:
        /*001c*/ 	.word	0x00000000
        /*0020*/ 	.short	0x0005
        /*0022*/ 	.short	0x0020
        /*0024*/ 	.byte	0x00, 0xf0, 0x11, 0x00


	//----- nvinfo : EIATTR_KPARAM_INFO
	.align		4
.L_6183:
        /*0028*/ 	.byte	0x04, 0x17
        /*002a*/ 	.short	(.L_6185 - .L_6184)
.L_6184:
        /*002c*/ 	.word	0x00000000
        /*0030*/ 	.short	0x0004
        /*0032*/ 	.short	0x001c
        /*0034*/ 	.byte	0x00, 0xf0, 0x11, 0x00


	//----- nvinfo : EIATTR_KPARAM_INFO
	.align		4
.L_6185:
        /*0038*/ 	.byte	0x04, 0x17
        /*003a*/ 	.short	(.L_6187 - .L_6186)
.L_6186:
        /*003c*/ 	.word	0x00000000
        /*0040*/ 	.short	0x0003
        /*0042*/ 	.short	0x0018
        /*0044*/ 	.byte	0x00, 0xf0, 0x11, 0x00


	//----- nvinfo : EIATTR_KPARAM_INFO
	.align		4
.L_6187:
        /*0048*/ 	.byte	0x04, 0x17
        /*004a*/ 	.short	(.L_6189 - .L_6188)
.L_6188:
        /*004c*/ 	.word	0x00000000
        /*0050*/ 	.short	0x0002
        /*0052*/ 	.short	0x0010
        /*0054*/ 	.byte	0x00, 0xf0, 0x21, 0x00


	//----- nvinfo : EIATTR_KPARAM_INFO
	.align		4
.L_6189:
        /*0058*/ 	.byte	0x04, 0x17
        /*005a*/ 	.short	(.L_6191 - .L_6190)
.L_6190:
        /*005c*/ 	.word	0x00000000
        /*0060*/ 	.short	0x0001
        /*0062*/ 	.short	0x0008
        /*0064*/ 	.byte	0x00, 0xf0, 0x21, 0x00


	//----- nvinfo : EIATTR_KPARAM_INFO
	.align		4
.L_6191:
        /*0068*/ 	.byte	0x04, 0x17
        /*006a*/ 	.short	(.L_6193 - .L_6192)
.L_6192:
        /*006c*/ 	.word	0x00000000
        /*0070*/ 	.short	0x0000
        /*0072*/ 	.short	0x0000
        /*0074*/ 	.byte	0x00, 0xf0, 0x21, 0x00


	//----- nvinfo : EIATTR_SPARSE_MMA_MASK
	.align		4
.L_6193:
        /*0078*/ 	.byte	0x03, 0x50
        /*007a*/ 	.short	0x0000


	//----- nvinfo : EIATTR_MAXREG_COUNT
	.align		4
        /*007c*/ 	.byte	0x03, 0x1b
        /*007e*/ 	.short	0x00ff


	//----- nvinfo : EIATTR_MERCURY_ISA_VERSION
	.align		4
        /*0080*/ 	.byte	0x03, 0x5f
        /*0082*/ 	.short	0x0101


	//----- nvinfo : EIATTR_EXIT_INSTR_OFFSETS
	.align		4
        /*0084*/ 	.byte	0x04, 0x1c
        /*0086*/ 	.short	(.L_6195 - .L_6194)


	//   ....[0]....
.L_6194:
        /*0088*/ 	.word	0x000002a0


	//   ....[1]....
        /*008c*/ 	.word	0x000002b0


	//   ....[2]....
        /*0090*/ 	.word	0x00000340


	//   ....[3]....
        /*0094*/ 	.word	0x000003a0


	//----- nvinfo : EIATTR_CBANK_PARAM_SIZE
	.align		4
.L_6195:
        /*0098*/ 	.byte	0x03, 0x19
        /*009a*/ 	.short	0x0030


	//----- nvinfo : EIATTR_PARAM_CBANK
	.align		4
        /*009c*/ 	.byte	0x04, 0x0a
        /*009e*/ 	.short	(.L_6197 - .L_6196)
	.align		4
.L_6196:
        /*00a0*/ 	.word	index@(.nv.constant0._ZN43_GLOBAL__N__9ae7fba5_10_SoftMax_cu_9f978f6321softmax_warp_backwardIfN3c108BFloat16EfLi0ELb0ELb0EEEvPT0_PKT_S7_iiiPKb)
        /*00a4*/ 	.short	0x0210
        /*00a6*/ 	.short	0x0030


	//----- nvinfo : EIATTR_SW_WAR
	.align		4
.L_6197:
        /*00a8*/ 	.byte	0x04, 0x36
        /*00aa*/ 	.short	(.L_6199 - .L_6198)
.L_6198:
        /*00ac*/ 	.word	0x00000008
.L_6199:


//--------------------- .nv.info._ZN43_GLOBAL__N__9ae7fba5_10_SoftMax_cu_9f978f6321softmax_warp_backwardIN3c108BFloat16ES2_fLi10ELb0ELb0EEEvPT0_PKT_S7_iiiPKb --------------------------
	.section	.nv.info._ZN43_GLOBAL__N__9ae7fba5_10_SoftMax_cu_9f978f6321softmax_warp_backwardIN3c108BFloat16ES2_fLi10ELb0ELb0EEEvPT0_PKT_S7_iiiPKb,"",@"SHT_CUDA_INFO"
	.sectionflags	@""
	.align	4


	//----- nvinfo : EIATTR_CUDA_API_VERSION
	.align		4
        /*0000*/ 	.byte	0x04, 0x37
        /*0002*/ 	.short	(.L_6201 - .L_6200)
.L_6200:
        /*0004*/ 	.word	0x00000082


	//----- nvinfo : EIATTR_KPARAM_INFO
	.align		4
.L_6201:
        /*0008*/ 	.byte	0x04, 0x17
        /*000a*/ 	.short	(.L_6203 - .L_6202)
.L_6202:
        /*000c*/ 	.word	0x00000000
        /*0010*/ 	.short	0x0006
        /*0012*/ 	.short	0x0028
        /*0014*/ 	.byte	0x00, 0xf0, 0x21, 0x00


	//----- nvinfo : EIATTR_KPARAM_INFO
	.align		4
.L_6203:
        /*0018*/ 	.byte	0x04, 0x17
        /*001a*/ 	.short	(.L_6205 - .L_6204)
.L_6204:
        /*001c*/ 	.word	0x00000000
        /*0020*/ 	.short	0x0005
        /*0022*/ 	.short	0x0020
        /*0024*/ 	.byte	0x00, 0xf0, 0x11, 0x00


	//----- nvinfo : EIATTR_KPARAM_INFO
	.align		4
.L_6205:
        /*0028*/ 	.byte	0x04, 0x17
        /*002a*/ 	.short	(.L_6207 - .L_6206)
.L_6206:
        /*002c*/ 	.word	0x00000000
        /*0030*/ 	.short	0x0004
        /*0032*/ 	.short	0x001c
        /*0034*/ 	.byte	0x00, 0xf0, 0x11, 0x00


	//----- nvinfo : EIATTR_KPARAM_INFO
	.align		4
.L_6207:
        /*0038*/ 	.byte	0x04, 0x17
        /*003a*/ 	.short	(.L_6209 - .L_6208)
.L_6208:
        /*003c*/ 	.word	0x00000000
        /*0040*/ 	.short	0x0003
        /*0042*/ 	.short	0x0018
        /*0044*/ 	.byte	0x00, 0xf0, 0x11, 0x00


	//----- nvinfo : EIATTR_KPARAM_INFO
	.align		4
.L_6209:
        /*0048*/ 	.byte	0x04, 0x17
        /*004a*/ 	.short	(.L_6211 - .L_6210)
.L_6210:
        /*004c*/ 	.word	0x00000000
        /*0050*/ 	.short	0x0002
        /*0052*/ 	.short	0x0010
        /*0054*/ 	.byte	0x00, 0xf0, 0x21, 0x00


	//----- nvinfo : EIATTR_KPARAM_INFO
	.align		4
.L_6211:
        /*0058*/ 	.byte	0x04, 0x17
        /*005a*/ 	.short	(.L_6213 - .L_6212)
.L_6212:
        /*005c*/ 	.word	0x00000000
        /*0060*/ 	.short	0x0001
        /*0062*/ 	.short	0x0008
        /*0064*/ 	.byte	0x00, 0xf0, 0x21, 0x00


	//----- nvinfo : EIATTR_KPARAM_INFO
	.align		4
.L_6213:
        /*0068*/ 	.byte	0x04, 0x17
        /*006a*/ 	.short	(.L_6215 - .L_6214)
.L_6214:
        /*006c*/ 	.word	0x00000000
        /*0070*/ 	.short	0x0000
        /*0072*/ 	.short	0x0000
        /*0074*/ 	.byte	0x00, 0xf0, 0x21, 0x00


	//----- nvinfo : EIATTR_SPARSE_MMA_MASK
	.align		4
.L_6215:
        /*0078*/ 	.byte	0x03, 0x50
        /*007a*/ 	.short	0x0000


	//----- nvinfo : EIATTR_MAXREG_COUNT
	.align		4
        /*007c*/ 	.byte	0x03, 0x1b
        /*007e*/ 	.short	0x00ff


	//----- nvinfo : EIATTR_MERCURY_ISA_VERSION
	.align		4
        /*0080*/ 	.byte	0x03, 0x5f
        /*0082*/ 	.short	0x0101


	//----- nvinfo : EIATTR_COOP_GROUP_MASK_REGIDS
	.align		4
        /*0084*/ 	.byte	0x04, 0x29
        /*0086*/ 	.short	(.L_6217 - .L_6216)


	//   ....[0]....
.L_6216:
        /*0088*/ 	.word	0xffffffff


	//   ....[1]....
        /*008c*/ 	.word	0xffffffff


	//   ....[2]....
        /*0090*/ 	.word	0xffffffff


	//   ....[3]....
        /*0094*/ 	.word	0xffffffff


	//   ....[4]....
        /*0098*/ 	.word	0xffffffff


	//----- nvinfo : EIATTR_COOP_GROUP_INSTR_OFFSETS
	.align		4
.L_6217:
        /*009c*/ 	.byte	0x04, 0x28
        /*009e*/ 	.short	(.L_6219 - .L_6218)


	//   ....[0]....
.L_6218:
        /*00a0*/ 	.word	0x00001100


	//   ....[1]....
        /*00a4*/ 	.word	0x00001120


	//   ....[2]....
        /*00a8*/ 	.word	0x00001140


	//   ....[3]....
        /*00ac*/ 	.word	0x00001160


	//   ....[4]....
        /*00b0*/ 	.word	0x00001190


	//----- nvinfo : EIATTR_EXIT_INSTR_OFFSETS
	.align		4
.L_6219:
        /*00b4*/ 	.byte	0x04, 0x1c
        /*00b6*/ 	.short	(.L_6221 - .L_6220)


	//   ....[0]....
.L_6220:
        /*00b8*/ 	.word	0x00001250


	//   ....[1]....
        /*00bc*/ 	.word	0x00001b90


	//   ....[2]....
        /*00c0*/ 	.word	0x00001bd0


	//----- nvinfo : EIATTR_CBANK_PARAM_SIZE
	.align		4
.L_6221:
        /*00c4*/ 	.byte	0x03, 0x19
        /*00c6*/ 	.short	0x0030


	//----- nvinfo : EIATTR_PARAM_CBANK
	.align		4
        /*00c8*/ 	.byte	0x04, 0x0a
        /*00ca*/ 	.short	(.L_6223 - .L_6222)
	.align		4
.L_6222:
        /*00cc*/ 	.word	index@(.nv.constant0._ZN43_GLOBAL__N__9ae7fba5_10_SoftMax_cu_9f978f6321softmax_warp_backwardIN3c108BFloat16ES2_fLi10ELb0ELb0EEEvPT0_PKT_S7_iiiPKb)
        /*00d0*/ 	.short	0x0210
        /*00d2*/ 	.short	0x0030


	//----- nvinfo : EIATTR_SW_WAR
	.align		4
.L_6223:
        /*00d4*/ 	.byte	0x04, 0x36
        /*00d6*/ 	.short	(.L_6225 - .L_6224)
.L_6224:
        /*00d8*/ 	.word	0x00000008
.L_6225:


//--------------------- .nv.info._ZN43_GLOBAL__N__9ae7fba5_10_SoftMax_cu_9f978f6321softmax_warp_backwardIN3c108BFloat16ES2_fLi9ELb0ELb0EEEvPT0_PKT_S7_iiiPKb --------------------------
	.section	.nv.info._ZN43_GLOBAL__N__9ae7fba5_10_SoftMax_cu_9f978f6321softmax_warp_backwardIN3c108BFloat16ES2_fLi9ELb0ELb0EEEvPT0_PKT_S7_iiiPKb,"",@"SHT_CUDA_INFO"
	.sectionflags	@""
	.align	4


	//----- nvinfo : EIATTR_CUDA_API_VERSION
	.align		4
        /*0000*/ 	.byte	0x04, 0x37
        /*0002*/ 	.short	(.L_6227 - .L_6226)
.L_6226:
        /*0004*/ 	.word	0x00000082


	//----- nvinfo : EIATTR_KPARAM_INFO
	.align		4
.L_6227:
        /*0008*/ 	.byte	0x04, 0x17
        /*000a*/ 	.short	(.L_6229 - .L_6228)
.L_6228:
        /*000c*/ 	.word	0x00000000
        /*0010*/ 	.short	0x0006
        /*0012*/ 	.short	0x0028
        /*0014*/ 	.byte	0x00, 0xf0, 0x21, 0x00


	//----- nvinfo : EIATTR_KPARAM_INFO
	.align		4
.L_6229:
        /*0018*/ 	.byte	0x04, 0x17
        /*001a*/ 	.short	(.L_6231 - .L_6230)
.L_6230:
        /*001c*/ 	.word	0x00000000
        /*0020*/ 	.short	0x0005
        /*0022*/ 	.short	0x0020
        /*0024*/ 	.byte	0x00, 0xf0, 0x11, 0x00


	//----- nvinfo : EIATTR_KPARAM_INFO
	.align		4
.L_6231:
        /*0028*/ 	.byte	0x04, 0x17
        /*002a*/ 	.short	(.L_6233 - .L_6232)
.L_6232:
        /*002c*/ 	.word	0x00000000
        /*0030*/ 	.short	0x0004
        /*0032*/ 	.short	0x001c
        /*0034*/ 	.byte	0x00, 0xf0, 0x11, 0x00


	//----- nvinfo : EIATTR_KPARAM_INFO
	.align		4
.L_6233:
        /*0038*/ 	.byte	0x04, 0x17
        /*003a*/ 	.short	(.L_6235 - .L_6234)
.L_6234:
        /*003c*/ 	.word	0x00000000
        /*0040*/ 	.short	0x0003
        /*0042*/ 	.short	0x0018
        /*0044*/ 	.byte	0x00, 0xf0, 0x11, 0x00


	//----- nvinfo : EIATTR_KPARAM_INFO
	.align		4
.L_6235:
        /*0048*/ 	.byte	0x04, 0x17
        /*004a*/ 	.short	(.L_6237 - .L_6236)
.L_6236:
        /*004c*/ 	.word	0x00000000
        /*0050*/ 	.short	0x0002
        /*0052*/ 	.short	0x0010
        /*0054*/ 	.byte	0x00, 0xf0, 0x21, 0x00


	//----- nvinfo : EIATTR_KPARAM_INFO
	.align		4
.L_6237:
        /*0058*/ 	.byte	0x04, 0x17
        /*005a*/ 	.short	(.L_6239 - .L_6238)
.L_6238:
        /*005c*/ 	.word	0x00000000
        /*0060*/ 	.short	0x0001
        /*0062*/ 	.short	0x0008
        /*0064*/ 	.byte	0x00, 0xf0, 0x21, 0x00


	//----- nvinfo : EIATTR_KPARAM_INFO
	.align		4
.L_6239:
        /*0068*/ 	.byte	0x04, 0x17
        /*006a*/ 	.short	(.L_6241 - .L_6240)
.L_6240:
        /*006c*/ 	.word	0x00000000
        /*0070*/ 	.short	0x0000
        /*0072*/ 	.short	0x0000
        /*0074*/ 	.byte	0x00, 0xf0, 0x21, 0x00


	//----- nvinfo : EIATTR_SPARSE_MMA_MASK
	.align		4
.L_6241:
        /*0078*/ 	.byte	0x03, 0x50
        /*007a*/ 	.short	0x0000


	//----- nvinfo : EIATTR_MAXREG_COUNT
	.align		4
        /*007c*/ 	.byte	0x03, 0x1b
        /*007e*/ 	.short	0x00ff


	//----- nvinfo : EIATTR_MERCURY_ISA_VERSION
	.align		4
        /*0080*/ 	.byte	0x03, 0x5f
        /*0082*/ 	.short	0x0101


	//----- nvinfo : EIATTR_COOP_GROUP_MASK_REGIDS
	.align		4
        /*0084*/ 	.byte	0x04, 0x29
        /*0086*/ 	.short	(.L_6243 - .L_6242)


	//   ....[0]....
.L_6242:
        /*0088*/ 	.word	0xffffffff


	//   ....[1]....
        /*008c*/ 	.word	0xffffffff


	//   ....[2]....
        /*0090*/ 	.word	0xffffffff


	//   ....[3]....
        /*0094*/ 	.word	0xffffffff


	//   ....[4]....
        /*0098*/ 	.word	0xffffffff


	//----- nvinfo : EIATTR_COOP_GROUP_INSTR_OFFSETS
	.align		4
.L_6243:
        /*009c*/ 	.byte	0x04, 0x28
        /*009e*/ 	.short	(.L_6245 - .L_6244)


	//   ....[0]....
.L_6244:
        /*00a0*/ 	.word	0x000008f0


	//   ....[1]....
        /*00a4*/ 	.word	0x00000910


	//   ....[2]....
        /*00a8*/ 	.word	0x00000930


	//   ....[3]....
        /*00ac*/ 	.word	0x00000950


	//   ....[4]....
        /*00b0*/ 	.word	0x000009c0


	//----- nvinfo : EIATTR_EXIT_INSTR_OFFSETS
	.align		4
.L_6245:
        /*00b4*/ 	.byte	0x04, 0x1c
        /*00b6*/ 	.short	(.L_6247 - .L_6246)


	//   ....[0]....
.L_6246:
        /*00b8*/ 	.word	0x000009d0


	//   ....[1]....
        /*00bc*/ 	.word	0x00000f20


	//   ....[2]....
        /*00c0*/ 	.word	0x00000f60


	//----- nvinfo : EIATTR_CBANK_PARAM_SIZE
	.align		4
.L_6247:
        /*00c4*/ 	.byte	0x03, 0x19
        /*00c6*/ 	.short	0x0030


	//----- nvinfo : EIATTR_PARAM_CBANK
	.align		4
        /*00c8*/ 	.byte	0x04, 0x0a
        /*00ca*/ 	.short	(.L_6249 - .L_6248)
	.align		4
.L_6248:
        /*00cc*/ 	.word	index@(.nv.constant0._ZN43_GLOBAL__N__9ae7fba5_10_SoftMax_cu_9f978f6321softmax_warp_backwardIN3c108BFloat16ES2_fLi9ELb0ELb0EEEvPT0_PKT_S7_iiiPKb)
        /*00d0*/ 	.short	0x0210
        /*00d2*/ 	.short	0x0030


	//----- nvinfo : EIATTR_SW_WAR
	.align		4
.L_6249:
        /*00d4*/ 	.byte	0x04, 0x36
        /*00d6*/ 	.short	(.L_6251 - .L_6250)
.L_6250:
        /*00d8*/ 	.word	0x00000008
.L_6251:


//--------------------- .nv.info._ZN43_GLOBAL__N__9ae7fba5_10_SoftMax_cu_9f978f6321softmax_warp_backwardIN3c108BFloat16ES2_fLi8ELb0ELb0EEEvPT0_PKT_S7_iiiPKb --------------------------
	.section	.nv.info._ZN43_GLOBAL__N__9ae7fba5_10_SoftMax_cu_9f978f6321softmax_warp_backwardIN3c108BFloat16ES2_fLi8ELb0ELb0EEEvPT0_PKT_S7_iiiPKb,"",@"SHT_CUDA_INFO"
	.sectionflags	@""
	.align	4


	//----- nvinfo : EIATTR_CUDA_API_VERSION
	.align		4
        /*0000*/ 	.byte	0x04, 0x37
        /*0002*/ 	.short	(.L_6253 - .L_6252)
.L_6252:
        /*0004*/ 	.word	0x00000082


	//----- nvinfo : EIATTR_KPARAM_INFO
	.align		4
.L_6253:
        /*0008*/ 	.byte	0x04, 0x17
        /*000a*/ 	.short	(.L_6255 - .L_6254)
.L_6254:
        /*000c*/ 	.word	0x00000000
        /*0010*/ 	.short	0x0006
        /*0012*/ 	.short	0x0028
        /*0014*/ 	.byte	0x00, 0xf0, 0x21, 0x00


	//----- nvinfo : EIATTR_KPARAM_INFO
	.align		4
.L_6255:
        /*0018*/ 	.byte	0x04, 0x17
        /*001a*/ 	.short	(.L_6257 - .L_6256)
.L_6256:
        /*001c*/ 	.word	0x00000000
        /*0020*/ 	.short	0x0005
        /*0022*/ 	.short	0x0020
        /*0024*/ 	.byte	0x00, 0xf0, 0x11, 0x00


	//----- nvinfo : EIATTR_KPARAM_INFO
	.align		4
.L_6257:
        /*0028*/ 	.byte	0x04, 0x17
        /*002a*/ 	.short	(.L_6259 - .L_6258)
.L_6258:
        /*002c*/ 	.word	0x00000000
        /*0030*/ 	.short	0x0004
        /*0032*/ 	.short	0x001c
        /*0034*/ 	.byte	0x00, 0xf0, 0x11, 0x00


	//----- nvinfo : EIATTR_KPARAM_INFO
	.align		4
.L_6259:
        /*0038*/ 	.byte	0x04, 0x17
        /*003a*/ 	.short	(.L_6261 - .L_6260)
.L_6260:
        /*003c*/ 	.word	0x00000000
        /*0040*/ 	.short	0x0003
        /*0042*/ 	.short	0x0018
        /*0044*/ 	.byte	0x00, 0xf0, 0x11, 0x00


	//----- nvinfo : EIATTR_KPARAM_INFO
	.align		4
.L_6261:
        /*0048*/ 	.byte	0x04, 0x17
        /*004a*/ 	.short	(.L_6263 - .L_6262)
.L_6262:
        /*004c*/ 	.word	0x00000000
        /*0050*/ 	.short	0x0002
        /*0052*/ 	.short	0x0010
        /*0054*/ 	.byte	0x00, 0xf0, 0x21, 0x00


	//----- nvinfo : EIATTR_KPARAM_INFO
	.align		4
.L_6263:
        /*0058*/ 	.byte	0x04, 0x17
        /*005a*/ 	.short	(.L_6265 - .L_6264)
.L_6264:
        /*005c*/ 	.word	0x00000000
        /*0060*/ 	.short	0x0001
        /*0062*/ 	.short	0x0008
        /*0064*/ 	.byte	0x00, 0xf0, 0x21, 0x00


	//----- nvinfo : EIATTR_KPARAM_INFO
	.align		4
.L_6265:
        /*0068*/ 	.byte	0x04, 0x17
        /*006a*/ 	.short	(.L_6267 - .L_6266)
.L_6266:
        /*006c*/ 	.word	0x00000000
        /*0070*/ 	.short	0x0000
        /*0072*/ 	.short	0x0000
        /*0074*/ 	.byte	0x00, 0xf0, 0x21, 0x00


	//----- nvinfo : EIATTR_SPARSE_MMA_MASK
	.align		4
.L_6267:
        /*0078*/ 	.byte	0x03, 0x50
        /*007a*/ 	.short	0x0000


	//----- nvinfo : EIATTR_MAXREG_COUNT
	.align		4
        /*007c*/ 	.byte	0x03, 0x1b
        /*007e*/ 	.short	0x00ff


	//----- nvinfo : EIATTR_MERCURY_ISA_VERSION
	.align		4
        /*0080*/ 	.byte	0x03, 0x5f
        /*0082*/ 	.short	0x0101


	//----- nvinfo : EIATTR_COOP_GROUP_MASK_REGIDS
	.align		4
        /*0084*/ 	.byte	0x04, 0x29
        /*0086*/ 	.short	(.L_6269 - .L_6268)


	//   ....[0]....
.L_6268:
        /*0088*/ 	.word	0xffffffff


	//   ....[1]....
        /*008c*/ 	.word	0xffffffff


	//   ....[2]....
        /*0090*/ 	.word	0xffffffff


	//   ....[3]....
        /*0094*/ 	.word	0xffffffff


	//   ....[4]....
        /*0098*/ 	.word	0xffffffff


	//----- nvinfo : EIATTR_COOP_GROUP_INSTR_OFFSETS
	.align		4
.L_6269:
        /*009c*/ 	.byte	0x04, 0x28
        /*009e*/ 	.short	(.L_6271 - .L_6270)


	//   ....[0]....
.L_6270:
        /*00a0*/ 	.word	0x00000570


	//   ....[1]....
        /*00a4*/ 	.word	0x00000590


	//   ....[2]....
        /*00a8*/ 	.word	0x000005b0


	//   ....[3]....
        /*00ac*/ 	.word	0x000005d0


	//   ....[4]....
        /*00b0*/ 	.word	0x000005f0


	//----- nvinfo : EIATTR_EXIT_INSTR_OFFSETS
	.align		4
.L_6271:
        /*00b4*/ 	.byte	0x04, 0x1c
        /*00b6*/ 	.short	(.L_6273 - .L_6272)


	//   ....[0]....
.L_6272:
        /*00b8*/ 	.word	0x00000600


	//   ....[1]....
        /*00bc*/ 	.word	0x000008a0


	//   ....[2]....
        /*00c0*/ 	.word	0x000008e0


	//----- nvinfo : EIATTR_CBANK_PARAM_SIZE
	.align		4
.L_6273:
        /*00c4*/ 	.byte	0x03, 0x19
        /*00c6*/ 	.short	0x0030


	//----- nvinfo : EIATTR_PARAM_CBANK
	.align		4
        /*00c8*/ 	.byte	0x04, 0x0a
        /*00ca*/ 	.short	(.L_6275 - .L_6274)
	.align		4
.L_6274:
        /*00cc*/ 	.word	index@(.nv.constant0._ZN43_GLOBAL__N__9ae7fba5_10_SoftMax_cu_9f978f6321softmax_warp_backwardIN3c108BFloat16ES2_fLi8ELb0ELb0EEEvPT0_PKT_S7_iiiPKb)
        /*00d0*/ 	.short	0x0210
        /*00d2*/ 	.short	0x0030


	//----- nvinfo : EIATTR_SW_WAR
	.align		4
.L_6275:
        /*00d4*/ 	.byte	0x04, 0x36
        /*00d6*/ 	.short	(.L_6277 - .L_6276)
.L_6276:
        /*00d8*/ 	.word	0x00000008
.L_6277:


//--------------------- .nv.info._ZN43_GLOBAL__N__9ae7fba5_10_SoftMax_cu_9f978f6321softmax_warp_backwardIN3c108BFloat16ES2_fLi7ELb0ELb0EEEvPT0_PKT_S7_iiiPKb --------------------------
	.section	.nv.info._ZN43_GLOBAL__N__9ae7fba5_10_SoftMax_cu_9f978f6321softmax_warp_backwardIN3c108BFloat16ES2_fLi7ELb0ELb0EEEvPT0_PKT_S7_iiiPKb,"",@"SHT_CUDA_INFO"
	.sectionflags	@""
	.align	4


	//----- nvinfo : EIATTR_CUDA_API_VERSION
	.align		4
        /*0000*/ 	.byte	0x04, 0x37
        /*0002*/ 	.short	(.L_6279 - .L_6278)
.L_6278:
        /*0004*/ 	.word	0x00000082


	//----- nvinfo : EIATTR_KPARAM_INFO
	.align		4
.L_6279:
        /*0008*/ 	.byte	0x04, 0x17
        /*000a*/ 	.short	(.L_6281 - .L_6280)
.L_6280:
        /*000c*/ 	.word	0x00000000
        /*0010*/ 	.short	0x0006
        /*0012*/ 	.short	0x0028
        /*0014*/ 	.byte	0x00, 0xf0, 0x21, 0x00


	//----- nvinfo : EIATTR_KPARAM_INFO
	.align		4
.L_6281:
        /*0018*/ 	.byte	0x04, 0x17
        /*001a*/ 	.short	(.L_6283 - .L_6282)
.L_6282:
        /*001c*/ 	.word	0x00000000
        /*0020*/ 	.short	0x0005
        /*0022*/ 	.short	0x0020
        /*0024*/ 	.byte	0x00, 0xf0, 0x11, 0x00


	//----- nvinfo : EIATTR_KPARAM_INFO
	.align		4
.L_6283:
        /*0028*/ 	.byte	0x04, 0x17
        /*002a*/ 	.short	(.L_6285 - .L_6284)
.L_6284:
        /*002c*/ 	.word	0x00000000
        /*0030*/ 	.short	0x0004
        /*0032*/ 	.short	0x001c
        /*0034*/ 	.byte	0x00, 0xf0, 0x11, 0x00


	//----- nvinfo : EIATTR_KPARAM_INFO
	.align		4
.L_6285:
        /*0038*/ 	.byte	0x04, 0x17
        /*003a*/ 	.short	(.L_6287 - .L_6286)
.L_6286:
        /*003c*/ 	.word	0x00000000
        /*0040*/ 	.short	0x0003
        /*0042*/ 	.short	0x0018
        /*0044*/ 	.byte	0x00, 0xf0, 0x11, 0x00


	//----- nvinfo : EIATTR_KPARAM_INFO
	.align		4
.L_6287:
        /*0048*/ 	.byte	0x04, 0x17
        /*004a*/ 	.short	(.L_6289 - .L_6288)
.L_6288:
        /*004c*/ 	.word	0x00000000
        /*0050*/ 	.short	0x0002
        /*0052*/ 	.short	0x0010
        /*0054*/ 	.byte	0x00, 0xf0, 0x21, 0x00


	//----- nvinfo : EIATTR_KPARAM_INFO
	.align		4
.L_6289:
        /*0058*/ 	.byte	0x04, 0x17
        /*005a*/ 	.short	(.L_6291 - .L_6290)
.L_6290:
        /*005c*/ 	.word	0x00000000
        /*0060*/ 	.short	0x0001
        /*0062*/ 	.short	0x0008
        /*0064*/ 	.byte	0x00, 0xf0, 0x21, 0x00


	//----- nvinfo : EIATTR_KPARAM_INFO
	.align		4
.L_6291:
        /*0068*/ 	.byte	0x04, 0x17
        /*006a*/ 	.short	(.L_6293 - .L_6292)
.L_6292:
        /*006c*/ 	.word	0x00000000
        /*0070*/ 	.short	0x0000
        /*0072*/ 	.short	0x0000
        /*0074*/ 	.byte	0x00, 0xf0, 0x21, 0x00


	//----- nvinfo : EIATTR_SPARSE_MMA_MASK
	.align		4
.L_6293:
        /*0078*/ 	.byte	0x03, 0x50
        /*007a*/ 	.short	0x0000


	//----- nvinfo : EIATTR_MAXREG_COUNT
	.align		4
        /*007c*/ 	.byte	0x03, 0x1b
        /*007e*/ 	.short	0x00ff


	//----- nvinfo : EIATTR_MERCURY_ISA_VERSION
	.align		4
        /*0080*/ 	.byte	0x03, 0x5f
        /*0082*/ 	.short	0x0101


	//----- nvinfo : EIATTR_COOP_GROUP_MASK_REGIDS
	.align		4
        /*0084*/ 	.byte	0x04, 0x29
        /*0086*/ 	.short	(.L_6295 - .L_6294)


	//   ....[0]....
.L_6294:
        /*0088*/ 	.word	0xffffffff


	//   ....[1]....
        /*008c*/ 	.word	0xffffffff


	//   ....[2]....
        /*0090*/ 	.word	0xffffffff


	//   ....[3]....
        /*0094*/ 	.word	0xffffffff


	//   ....[4]....
        /*0098*/ 	.word	0xffffffff


	//   ....[5]....
        /*009c*/ 	.word	0xffffffff


	//   ....[6]....
        /*00a0*/ 	.word	0xffffffff


	//   ....[7]....
        /*00a4*/ 	.word	0xffffffff


	//   ....[8]....
        /*00a8*/ 	.word	0xffffffff


	//   ....[9]....
        /*00ac*/ 	.word	0xffffffff


	//----- nvinfo : EIATTR_COOP_GROUP_INSTR_OFFSETS
	.align		4
.L_6295:
        /*00b0*/ 	.byte	0x04, 0x28
        /*00b2*/ 	.short	(.L_6297 - .L_6296)


	//   ....[0]....
.L_6296:
        /*00b4*/ 	.word	0x000005c0


	//   ....[1]....
        /*00b8*/ 	.word	0x00000650


	//   ....[2]....
        /*00bc*/ 	.word	0x00000680


	//   ....[3]....
        /*00c0*/ 	.word	0x000006a0


	//   ....[4]....
        /*00c4*/ 	.word	0x000006c0


	//   ....[5]....
        /*00c8*/ 	.word	0x000006e0


	//   ....[6]....
        /*00cc*/ 	.word	0x00000710


	//   ....[7]....
        /*00d0*/ 	.word	0x00000720


	//   ....[8]....
        /*00d4*/ 	.word	0x00000740


	//   ....[9]....
        /*00d8*/ 	.word	0x00000770


	//----- nvinfo : EIATTR_EXIT_INSTR_OFFSETS
	.align		4
.L_6297:
        /*00dc*/ 	.byte	0x04, 0x1c
        /*00de*/ 	.short	(.L_6299 - .L_6298)


	//   ....[0]....
.L_6298:
        /*00e0*/ 	.word	0x00000790


	//   ....[1]....
        /*00e4*/ 	.word	0x00000910


	//   ....[2]....
        /*00e8*/ 	.word	0x000009d0


	//   ....[3]....
        /*00ec*/ 	.word	0x00000a10


	//----- nvinfo : EIATTR_CBANK_PARAM_SIZE
	.align		4
.L_6299:
        /*00f0*/ 	.byte	0x03, 0x19
        /*00f2*/ 	.short	0x0030


	//----- nvinfo : EIATTR_PARAM_CBANK
	.align		4
        /*00f4*/ 	.byte	0x04, 0x0a
        /*00f6*/ 	.short	(.L_6301 - .L_6300)
	.align		4
.L_6300:
        /*00f8*/ 	.word	index@(.nv.constant0._ZN43_GLOBAL__N__9ae7fba5_10_SoftMax_cu_9f978f6321softmax_warp_backwardIN3c108BFloat16ES2_fLi7ELb0ELb0EEEvPT0_PKT_S7_iiiPKb)
        /*00fc*/ 	.short	0x0210
        /*00fe*/ 	.short	0x0030


	//----- nvinfo : EIATTR_SW_WAR
	.align		4
.L_6301:
        /*0100*/ 	.byte	0x04, 0x36
        /*0102*/ 	.short	(.L_6303 - .L_6302)
.L_6302:
        /*0104*/ 	.word	0x00000008
.L_6303:


//--------------------- .nv.info._ZN43_GLOBAL__N__9ae7fba5_10_SoftMax_cu_9f978f6321softmax_warp_backwardIN3c108BFloat16ES2_fLi6ELb0ELb0EEEvPT0_PKT_S7_iiiPKb --------------------------
	.section	.nv.info._ZN43_GLOBAL__N__9ae7fba5_10_SoftMax_cu_9f978f6321softmax_warp_backwardIN3c108BFloat16ES2_fLi6ELb0ELb0EEEvPT0_PKT_S7_iiiPKb,"",@"SHT_CUDA_INFO"
	.sectionflags	@""
	.align	4


	//----- nvinfo : EIATTR_CUDA_API_VERSION
	.align		4
        /*0000*/ 	.byte	0x04, 0x37
        /*0002*/ 	.short	(.L_6305 - .L_6304)
.L_6304:
        /*0004*/ 	.word	0x00000082


	//----- nvinfo : EIATTR_KPARAM_INFO
	.align		4
.L_6305:
        /*0008*/ 	.byte	0x04, 0x17
        /*000a*/ 	.short	(.L_6307 - .L_6306)
.L_6306:
        /*000c*/ 	.word	0x00000000
        /*0010*/ 	.short	0x0006
        /*0012*/ 	.short	0x0028
        /*0014*/ 	.byte	0x00, 0xf0, 0x21, 0x00


	//----- nvinfo : EIATTR_KPARAM_INFO
	.align		4
.L_6307:
        /*0018*/ 	.byte	0x04, 0x17
        /*001a*/ 	.short	(.L_6309 - .L_6308)
.L_6308:
        /*001c*/ 	.word	0x00000000
        /*0020*/ 	.short	0x0005
        /*0022*/ 	.short	0x0020
        /*0024*/ 	.byte	0x00, 0xf0, 0x11, 0x00


	//----- nvinfo : EIATTR_KPARAM_INFO
	.align		4
.L_6309:
        /*0028*/ 	.byte	0x04, 0x17
        /*002a*/ 	.short	(.L_6311 - .L_6310)
.L_6310:
        /*002c*/ 	.word	0x00000000
        /*0030*/ 	.short	0x0004
        /*0032*/ 	.short	0x001c
        /*0034*/ 	.byte	0x00, 0xf0, 0x11, 0x00


	//----- nvinfo : EIATTR_KPARAM_INFO
	.align		4
.L_6311:
        /*0038*/ 	.byte	0x04, 0x17
        /*003a*/ 	.short	(.L_6313 - .L_6312)
.L_6312:
        /*003c*/ 	.word	0x00000000
        /*0040*/ 	.short	0x0003
        /*0042*/ 	.short	0x0018
        /*0044*/ 	.byte	0x00, 0xf0, 0x11, 0x00


	//----- nvinfo : EIATTR_KPARAM_INFO
	.align		4
.L_6313:
        /*0048*/ 	.byte	0x04, 0x17
        /*004a*/ 	.short	(.L_6315 - .L_6314)
.L_6314:
        /*004c*/ 	.word	0x00000000
        /*0050*/ 	.short	0x0002
        /*0052*/ 	.short	0x0010
        /*0054*/ 	.byte	0x00, 0xf0, 0x21, 0x00


	//----- nvinfo : EIATTR_KPARAM_INFO
	.align		4
.L_6315:
        /*0058*/ 	.byte	0x04, 0x17
        /*005a*/ 	.short	(.L_6317 - .L_6316)
.L_6316:
        /*005c*/ 	.word	0x00000000
        /*0060*/ 	.short	0x0001
        /*0062*/ 	.short	0x0008
        /*0064*/ 	.byte	0x00, 0xf0, 0x21, 0x00


	//----- nvinfo : EIATTR_KPARAM_INFO
	.align		4
.L_6317:
        /*0068*/ 	.byte	0x04, 0x17
        /*006a*/ 	.short	(.L_6319 - .L_6318)
.L_6318:
        /*006c*/ 	.word	0x00000000
        /*0070*/ 	.short	0x0000
        /*0072*/ 	.short	0x0000
        /*0074*/ 	.byte	0x00, 0xf0, 0x21, 0x00


	//----- nvinfo : EIATTR_SPARSE_MMA_MASK
	.align		4
.L_6319:
        /*0078*/ 	.byte	0x03, 0x50
        /*007a*/ 	.short	0x0000


	//----- nvinfo : EIATTR_MAXREG_COUNT
	.align		4
        /*007c*/ 	.byte	0x03, 0x1b
        /*007e*/ 	.short	0x00ff


	//----- nvinfo : EIATTR_MERCURY_ISA_VERSION
	.align		4
        /*0080*/ 	.byte	0x03, 0x5f
        /*0082*/ 	.short	0x0101


	//----- nvinfo : EIATTR_COOP_GROUP_MASK_REGIDS
	.align		4
        /*0084*/ 	.byte	0x04, 0x29
        /*0086*/ 	.short	(.L_6321 - .L_6320)


	//   ....[0]....
.L_6320:
        /*0088*/ 	.word	0xffffffff


	//   ....[1]....
        /*008c*/ 	.word	0xffffffff


	//   ....[2]....
        /*0090*/ 	.word	0xffffffff


	//   ....[3]....
        /*0094*/ 	.word	0xffffffff


	//   ....[4]....
        /*0098*/ 	.word	0xffffffff


	//   ....[5]....
        /*009c*/ 	.word	0xffffffff


	//   ....[6]....
        /*00a0*/ 	.word	0xffffffff


	//   ....[7]....
        /*00a4*/ 	.word	0xffffffff


	//   ....[8]....
        /*00a8*/ 	.word	0xffffffff


	//   ....[9]....
        /*00ac*/ 	.word	0xffffffff


	//----- nvinfo : EIATTR_COOP_GROUP_INSTR_OFFSETS
	.align		4
.L_6321:
        /*00b0*/ 	.byte	0x04, 0x28
        /*00b2*/ 	.short	(.L_6323 - .L_6322)


	//   ....[0]....
.L_6322:
        /*00b4*/ 	.word	0x000003a0


	//   ....[1]....
        /*00b8*/ 	.word	0x000003b0


	//   ....[2]....
        /*00bc*/ 	.word	0x000003e0


	//   ....[3]....
        /*00c0*/ 	.word	0x000003f0


	//   ....[4]....
        /*00c4*/ 	.word	0x00000420


	//   ....[5]....
        /*00c8*/ 	.word	0x00000430


	//   ....[6]....
        /*00cc*/ 	.word	0x00000460


	//   ....[7]....
        /*00d0*/ 	.word	0x00000470


	//   ....[8]....
        /*00d4*/ 	.word	0x000004a0


	//   ....[9]....
        /*00d8*/ 	.word	0x000004b0


	//----- nvinfo : EIATTR_EXIT_INSTR_OFFSETS
	.align		4
.L_6323:
        /*00dc*/ 	.byte	0x04, 0x1c
        /*00de*/ 	.short	(.L_6325 - .L_6324)


	//   ....[0]....
.L_6324:
        /*00e0*/ 	.word	0x000004c0


	//   ....[1]....
        /*00e4*/ 	.word	0x00000600


	//   ....[2]....
        /*00e8*/ 	.word	0x00000680


	//   ....[3]....
        /*00ec*/ 	.word	0x000006c0


	//----- nvinfo : EIATTR_CBANK_PARAM_SIZE
	.align		4
.L_6325:
        /*00f0*/ 	.byte	0x03, 0x19
        /*00f2*/ 	.short	0x0030


	//----- nvinfo : EIATTR_PARAM_CBANK
	.align		4
        /*00f4*/ 	.byte	0x04, 0x0a
        /*00f6*/ 	.short	(.L_6327 - .L_6326)
	.align		4
.L_6326:
        /*00f8*/ 	.word	index@(.nv.constant0._ZN43_GLOBAL__N__9ae7fba5_10_SoftMax_cu_9f978f6321softmax_warp_backwardIN3c108BFloat16ES2_fLi6ELb0ELb0EEEvPT0_PKT_S7_iiiPKb)
        /*00fc*/ 	.short	0x0210
        /*00fe*/ 	.short	0x0030


	//----- nvinfo : EIATTR_SW_WAR
	.align		4
.L_6327:
        /*0100*/ 	.byte	0x04, 0x36
        /*0102*/ 	.short	(.L_6329 - .L_6328)
.L_6328:
        /*0104*/ 	.word	0x00000008
.L_6329:


//--------------------- .nv.info._ZN43_GLOBAL__N__9ae7fba5_10_SoftMax_cu_9f978f6321softmax_warp_backwardIN3c108BFloat16ES2_fLi5ELb0ELb0EEEvPT0_PKT_S7_iiiPKb --------------------------
	.section	.nv.info._ZN43_GLOBAL__N__9ae7fba5_10_SoftMax_cu_9f978f6321softmax_warp_backwardIN3c108BFloat16ES2_fLi5ELb0ELb0EEEvPT0_PKT_S7_iiiPKb,"",@"SHT_CUDA_INFO"
	.sectionflags	@""
	.align	4


	//----- nvinfo : EIATTR_CUDA_API_VERSION
	.align		4
        /*0000*/ 	.byte	0x04, 0x37
        /*0002*/ 	.short	(.L_6331 - .L_6330)
.L_6330:
        /*0004*/ 	.word	0x00000082


	//----- nvinfo : EIATTR_KPARAM_INFO
	.align		4
.L_6331:
        /*0008*/ 	.byte	0x04, 0x17
        /*000a*/ 	.short	(.L_6333 - .L_6332)
.L_6332:
        /*000c*/ 	.word	0x00000000
        /*0010*/ 	.short	0x0006
        /*0012*/ 	.short	0x0028
        /*0014*/ 	.byte	0x00, 0xf0, 0x21, 0x00


	//----- nvinfo : EIATTR_KPARAM_INFO
	.align		4
.L_6333:
        /*0018*/ 	.byte	0x04, 0x17
        /*001a*/ 	.short	(.L_6335 - .L_6334)
.L_6334:
        /*001c*/ 	.word	0x00000000
        /*0020*/ 	.short	0x0005
        /*0022*/ 	.short	0x0020
        /*0024*/ 	.byte	0x00, 0xf0, 0x11, 0x00


	//----- nvinfo : EIATTR_KPARAM_INFO
	.align		4
.L_6335:
        /*0028*/ 	.byte	0x04, 0x17
        /*002a*/ 	.short	(.L_6337 - .L_6336)
.L_6336:
        /*002c*/ 	.word	0x00000000
        /*0030*/ 	.short	0x0004
        /*0032*/ 	.short	0x001c
        /*0034*/ 	.byte	0x00, 0xf0, 0x11, 0x00


	//----- nvinfo : EIATTR_KPARAM_INFO
	.align		4
.L_6337:
        /*0038*/ 	.byte	0x04, 0x17
        /*003a*/ 	.short	(.L_6339 - .L_6338)
.L_6338:
        /*003c*/ 	.word	0x00000000
        /*0040*/ 	.short	0x0003
        /*0042*/ 	.short	0x0018
        /*0044*/ 	.byte	0x00, 0xf0, 0x11, 0x00


	//----- nvinfo : EIATTR_KPARAM_INFO
	.align		4
.L_6339:
        /*0048*/ 	.byte	0x04, 0x17
        /*004a*/ 	.short	(.L_6341 - .L_6340)
.L_6340:
        /*004c*/ 	.word	0x00000000
        /*0050*/ 	.short	0x0002
        /*0052*/ 	.short	0x0010
        /*0054*/ 	.byte	0x00, 0xf0, 0x21, 0x00


	//----- nvinfo : EIATTR_KPARAM_INFO
	.align		4
.L_6341:
        /*0058*/ 	.byte	0x04, 0x17
        /*005a*/ 	.short	(.L_6343 - .L_6342)
.L_6342:
        /*005c*/ 	.word	0x00000000
        /*0060*/ 	.short	0x0001
        /*0062*/ 	.short	0x0008
        /*0064*/ 	.byte	0x00, 0xf0, 0x21, 0x00


	//----- nvinfo : EIATTR_KPARAM_INFO
	.align		4
.L_6343:
        /*0068*/ 	.byte	0x04, 0x17
        /*006a*/ 	.short	(.L_6345 - .L_6344)
.L_6344:
        /*006c*/ 	.word	0x00000000
        /*0070*/ 	.short	0x0000
        /*0072*/ 	.short	0x0000
        /*0074*/ 	.byte	0x00, 0xf0, 0x21, 0x00


	//----- nvinfo : EIATTR_SPARSE_MMA_MASK
	.align		4
.L_6345:
        /*0078*/ 	.byte	0x03, 0x50
        /*007a*/ 	.short	0x0000


	//----- nvinfo : EIATTR_MAXREG_COUNT
	.align		4
        /*007c*/ 	.byte	0x03, 0x1b
        /*007e*/ 	.short	0x00ff


	//----- nvinfo : EIATTR_MERCURY_ISA_VERSION
	.align		4
        /*0080*/ 	.byte	0x03, 0x5f
        /*0082*/ 	.short	0x0101


	//----- nvinfo : EIATTR_COOP_GROUP_MASK_REGIDS
	.align		4
        /*0084*/ 	.byte	0x04, 0x29
        /*0086*/ 	.short	(.L_6347 - .L_6346)


	//   ....[0]....
.L_6346:
        /*0088*/ 	.word	0xffffffff


	//   ....[1]....
        /*008c*/ 	.word	0xffffffff


	//   ....[2]....
        /*0090*/ 	.word	0xffffffff


	//   ....[3]....
        /*0094*/ 	.word	0xffffffff


	//   ....[4]....
        /*0098*/ 	.word	0xffffffff


	//   ....[5]....
        /*009c*/ 	.word	0xffffffff


	//   ....[6]....
        /*00a0*/ 	.word	0xffffffff


	//   ....[7]....
        /*00a4*/ 	.word	0xffffffff


	//   ....[8]....
        /*00a8*/ 	.word	0xffffffff


	//   ....[9]....
        /*00ac*/ 	.word	0xffffffff


	//----- nvinfo : EIATTR_COOP_GROUP_INSTR_OFFSETS
	.align		4
.L_6347:
        /*00b0*/ 	.byte	0x04, 0x28
        /*00b2*/ 	.short	(.L_6349 - .L_6348)


	//   ....[0]....
.L_6348:
        /*00b4*/ 	.word	0x00000320


	//   ....[1]....
        /*00b8*/ 	.word	0x00000330


	//   ....[2]....
        /*00bc*/ 	.word	0x00000360


	//   ....[3]....
        /*00c0*/ 	.word	0x00000370


	//   ....[4]....
        /*00c4*/ 	.word	0x000003a0


	//   ....[5]....
        /*00c8*/ 	.word	0x000003b0


	//   ....[6]....
        /*00cc*/ 	.word	0x000003e0


	//   ....[7]....
        /*00d0*/ 	.word	0x000003f0


	//   ....[8]....
        /*00d4*/ 	.word	0x00000420


	//   ....[9]....
        /*00d8*/ 	.word	0x00000430


	//----- nvinfo : EIATTR_EXIT_INSTR_OFFSETS
	.align		4
.L_6349:
        /*00dc*/ 	.byte	0x04, 0x1c
        /*00de*/ 	.short	(.L_6351 - .L_6350)


	//   ....[0]....
.L_6350:
        /*00e0*/ 	.word	0x00000440


	//   ....[1]....
        /*00e4*/ 	.word	0x00000530


	//   ....[2]....
        /*00e8*/ 	.word	0x00000540


	//   ....[3]....
        /*00ec*/ 	.word	0x000005d0


	//----- nvinfo : EIATTR_CBANK_PARAM_SIZE
	.align		4
.L_6351:
        /*00f0*/ 	.byte	0x03, 0x19
        /*00f2*/ 	.short	0x0030


	//----- nvinfo : EIATTR_PARAM_CBANK
	.align		4
        /*00f4*/ 	.byte	0x04, 0x0a
        /*00f6*/ 	.short	(.L_6353 - .L_6352)
	.align		4
.L_6352:
        /*00f8*/ 	.word	index@(.nv.constant0._ZN43_GLOBAL__N__9ae7fba5_10_SoftMax_cu_9f978f6321softmax_warp_backwardIN3c108BFloat16ES2_fLi5ELb0ELb0EEEvPT0_PKT_S7_iiiPKb)
        /*00fc*/ 	.short	0x0210
        /*00fe*/ 	.short	0x0030


	//----- nvinfo : EIATTR_SW_WAR
	.align		4
.L_6353:
        /*0100*/ 	.byte	0x04, 0x36
        /*0102*/ 	.short	(.L_6355 - .L_6354)
.L_6354:
        /*0104*/ 	.word	0x00000008
.L_6355:


//--------------------- .nv.info._ZN43_GLOBAL__N__9ae7fba5_10_SoftMax_cu_9f978f6321softmax_warp_backwardIN3c108BFloat16ES2_fLi4ELb0ELb0EEEvPT0_PKT_S7_iiiPKb --------------------------
	.section	.nv.info._ZN43_GLOBAL__N__9ae7fba5_10_SoftMax_cu_9f978f6321softmax_warp_backwardIN3c108BFloat16ES2_fLi4ELb0ELb0EEEvPT0_PKT_S7_iiiPKb,"",@"SHT_CUDA_INFO"
	.sectionflags	@""
	.align	4


	//----- nvinfo : EIATTR_CUDA_API_VERSION
	.align		4
        /*0000*/ 	.byte	0x04, 0x37
        /*0002*/ 	.short	(.L_6357 - .L_6356)
.L_6356:
        /*0004*/ 	.word	0x00000082


	//----- nvinfo : EIATTR_KPARAM_INFO
	.align		4
.L_6357:
        /*0008*/ 	.byte	0x04, 0x17
        /*000a*/ 	.short	(.L_6359 - .L_6358)
.L_6358:
        /*000c*/ 	.word	0x00000000
        /*0010*/ 	.short	0x0006
        /*0012*/ 	.short	0x0028
        /*0014*/ 	.byte	0x00, 0xf0, 0x21, 0x00


	//----- nvinfo : EIATTR_KPARAM_INFO
	.align		4
.L_6359:
        /*0018*/ 	.byte	0x04, 0x17
        /*001a*/ 	.short	(.L_6361 - .L_6360)
.L_6360:
        /*001c*/ 	.word	0x00000000
        /*0020*/ 	.short	0x0005
        /*0022*/ 	.short	0x0020
        /*0024*/ 	.byte	0x00, 0xf0, 0x11, 0x00


	//----- nvinfo : EIATTR_KPARAM_INFO
	.align		4
.L_6361:
        /*0028*/ 	.byte	0x04, 0x17
        /*002a*/ 	.short	(.L_6363 - .L_6362)
.L_6362:
        /*002c*/ 	.word	0x00000000
        /*0030*/ 	.short	0x0004
        /*0032*/ 	.short	0x001c
        /*0034*/ 	.byte	0x00, 0xf0, 0x11, 0x00


	//----- nvinfo : EIATTR_KPARAM_INFO
	.align		4
.L_6363:
        /*0038*/ 	.byte	0x04, 0x17
        /*003a*/ 	.short	(.L_6365 - .L_6364)
.L_6364:
        /*003c*/ 	.word	0x00000000
        /*0040*/ 	.short	0x0003
        /*0042*/ 	.short	0x0018
        /*0044*/ 	.byte	0x00, 0xf0, 0x11, 0x00


	//----- nvinfo : EIATTR_KPARAM_INFO
	.align		4
.L_6365:
        /*0048*/ 	.byte	0x04, 0x17
        /*004a*/ 	.short	(.L_6367 - .L_6366)
.L_6366:
        /*004c*/ 	.word	0x00000000
        /*0050*/ 	.short	0x0002
        /*0052*/ 	.short	0x0010
        /*0054*/ 	.byte	0x00, 0xf0, 0x21, 0x00


	//----- nvinfo : EIATTR_KPARAM_INFO
	.align		4
.L_6367:
        /*0058*/ 	.byte	0x04, 0x17
        /*005a*/ 	.short	(.L_6369 - .L_6368)
.L_6368:
        /*005c*/ 	.word	0x00000000
        /*0060*/ 	.short	0x0001
        /*0062*/ 	.short	0x0008
        /*0064*/ 	.byte	0x00, 0xf0, 0x21, 0x00


	//----- nvinfo : EIATTR_KPARAM_INFO
	.align		4
.L_6369:
        /*0068*/ 	.byte	0x04, 0x17
        /*006a*/ 	.short	(.L_6371 - .L_6370)
.L_6370:
        /*006c*/ 	.word	0x00000000
        /*0070*/ 	.short	0x0000
        /*0072*/ 	.short	0x0000
        /*0074*/ 	.byte	0x00, 0xf0, 0x21, 0x00


	//----- nvinfo : EIATTR_SPARSE_MMA_MASK
	.align		4
.L_6371:
        /*0078*/ 	.byte	0x03, 0x50
        /*007a*/ 	.short	0x0000


	//----- nvinfo : EIATTR_MAXREG_COUNT
	.align		4
        /*007c*/ 	.byte	0x03, 0x1b
        /*007e*/ 	.short	0x00ff


	//----- nvinfo : EIATTR_MERCURY_ISA_VERSION
	.align		4
        /*0080*/ 	.byte	0x03, 0x5f
        /*0082*/ 	.short	0x0101


	//----- nvinfo : EIATTR_COOP_GROUP_MASK_REGIDS
	.align		4
        /*0084*/ 	.byte	0x04, 0x29
        /*0086*/ 	.short	(.L_6373 - .L_6372)


	//   ....[0]....
.L_6372:
        /*0088*/ 	.word	0xffffffff


	//   ....[1]....
        /*008c*/ 	.word	0xffffffff


	//   ....[2]....
        /*0090*/ 	.word	0xffffffff


	//   ....[3]....
        /*0094*/ 	.word	0xffffffff


	//   ....[4]....
        /*0098*/ 	.word	0xffffffff


	//   ....[5]....
        /*009c*/ 	.word	0xffffffff


	//   ....[6]....
        /*00a0*/ 	.word	0xffffffff


	//   ....[7]....
        /*00a4*/ 	.word	0xffffffff


	//----- nvinfo : EIATTR_COOP_GROUP_INSTR_OFFSETS
	.align		4
.L_6373:
        /*00a8*/ 	.byte	0x04, 0x28
        /*00aa*/ 	.short	(.L_6375 - .L_6374)


	//   ....[0]....
.L_6374:
        /*00ac*/ 	.word	0x00000320


	//   ....[1]....
        /*00b0*/ 	.word	0x00000330


	//   ....[2]....
        /*00b4*/ 	.word	0x00000360


	//   ....[3]....
        /*00b8*/ 	.word	0x00000370


	//   ....[4]....
        /*00bc*/ 	.word	0x000003a0


	//   ....[5]....
        /*00c0*/ 	.word	0x000003b0


	//   ....[6]....
        /*00c4*/ 	.word	0x000003e0


	//   ....[7]....
        /*00c8*/ 	.word	0x000003f0


	//----- nvinfo : EIATTR_EXIT_INSTR_OFFSETS
	.align		4
.L_6375:
        /*00cc*/ 	.byte	0x04, 0x1c
        /*00ce*/ 	.short	(.L_6377 - .L_6376)


	//   ....[0]....
.L_6376:
        /*00d0*/ 	.word	0x00000400


	//   ....[1]....
        /*00d4*/ 	.word	0x000004f0


	//   ....[2]....
        /*00d8*/ 	.word	0x00000500


	//   ....[3]....
        /*00dc*/ 	.word	0x00000590


	//----- nvinfo : EIATTR_CBANK_PARAM_SIZE
	.align		4
.L_6377:
        /*00e0*/ 	.byte	0x03, 0x19
        /*00e2*/ 	.short	0x0030


	//----- nvinfo : EIATTR_PARAM_CBANK
	.align		4
        /*00e4*/ 	.byte	0x04, 0x0a
        /*00e6*/ 	.short	(.L_6379 - .L_6378)
	.align		4
.L_6378:
        /*00e8*/ 	.word	index@(.nv.constant0._ZN43_GLOBAL__N__9ae7fba5_10_SoftMax_cu_9f978f6321softmax_warp_backwardIN3c108BFloat16ES2_fLi4ELb0ELb0EEEvPT0_PKT_S7_iiiPKb)
        /*00ec*/ 	.short	0x0210
        /*00ee*/ 	.short	0x0030


	//----- nvinfo : EIATTR_SW_WAR
	.align		4
.L_6379:
        /*00f0*/ 	.byte	0x04, 0x36
        /*00f2*/ 	.short	(.L_6381 - .L_6380)
.L_6380:
        /*00f4*/ 	.word	0x00000008
.L_6381:


//--------------------- .nv.info._ZN43_GLOBAL__N__9ae7fba5_10_SoftMax_cu_9f978f6321softmax_warp_backwardIN3c108BFloat16ES2_fLi3ELb0ELb0EEEvPT0_PKT_S7_iiiPKb --------------------------
	.section	.nv.info._ZN43_GLOBAL__N__9ae7fba5_10_SoftMax_cu_9f978f6321softmax_warp_backwardIN3c108BFloat16ES2_fLi3ELb0ELb0EEEvPT0_PKT_S7_iiiPKb,"",@"SHT_CUDA_INFO"
	.sectionflags	@""
	.align	4


	//----- nvinfo : EIATTR_CUDA_API_VERSION
	.align		4
        /*0000*/ 	.byte	0x04, 0x37
        /*0002*/ 	.short	(.L_6383 - .L_6382)
.L_6382:
        /*0004*/ 	.word	0x00000082


	//----- nvinfo : EIATTR_KPARAM_INFO
	.align		4
.L_6383:
        /*0008*/ 	.byte	0x04, 0x17
        /*000a*/ 	.short	(.L_6385 - .L_6384)
.L_6384:
        /*000c*/ 	.word	0x00000000
        /*0010*/ 	.short	0x0006
        /*0012*/ 	.short	0x0028
        /*0014*/ 	.byte	0x00, 0xf0, 0x21, 0x00


	//----- nvinfo : EIATTR_KPARAM_INFO
	.align		4
.L_6385:
        /*0018*/ 	.byte	0x04, 0x17
        /*001a*/ 	.short	(.L_6387 - .L_6386)
.L_6386:
        /*001c*/ 	.word	0x00000000
        /*0020*/ 	.short	0x0005
        /*0022*/ 	.short	0x0020
        /*0024*/ 	.byte	0x00, 0xf0, 0x11, 0x00


	//----- nvinfo : EIATTR_KPARAM_INFO
	.align		4
.L_6387:
        /*0028*/ 	.byte	0x04, 0x17
        /*002a*/ 	.short	(.L_6389 - .L_6388)
.L_6388:
        /*002c*/ 	.word	0x00000000
        /*0030*/ 	.short	0x0004
        /*0032*/ 	.short	0x001c
        /*0034*/ 	.byte	0x00, 0xf0, 0x11, 0x00


	//----- nvinfo : EIATTR_KPARAM_INFO
	.align		4
.L_6389:
        /*0038*/ 	.byte	0x04, 0x17
        /*003a*/ 	.short	(.L_6391 - .L_6390)
.L_6390:
        /*003c*/ 	.word	0x00000000
        /*0040*/ 	.short	0x0003
        /*0042*/ 	.short	0x0018
        /*0044*/ 	.byte	0x00, 0xf0, 0x11, 0x00


	//----- nvinfo : EIATTR_KPARAM_INFO
	.align		4
.L_6391:
        /*0048*/ 	.byte	0x04, 0x17
        /*004a*/ 	.short	(.L_6393 - .L_6392)
.L_6392:
        /*004c*/ 	.word	0x00000000
        /*0050*/ 	.short	0x0002
        /*0052*/ 	.short	0x0010
        /*0054*/ 	.byte	0x00, 0xf0, 0x21, 0x00


	//----- nvinfo : EIATTR_KPARAM_INFO
	.align		4
.L_6393:
        /*0058*/ 	.byte	0x04, 0x17
        /*005a*/ 	.short	(.L_6395 - .L_6394)
.L_6394:
        /*005c*/ 	.word	0x00000000
        /*0060*/ 	.short	0x0001
        /*0062*/ 	.short	0x0008
        /*0064*/ 	.byte	0x00, 0xf0, 0x21, 0x00


	//----- nvinfo : EIATTR_KPARAM_INFO
	.align		4
.L_6395:
        /*0068*/ 	.byte	0x04, 0x17
        /*006a*/ 	.short	(.L_6397 - .L_6396)
.L_6396:
        /*006c*/ 	.word	0x00000000
        /*0070*/ 	.short	0x0000
        /*0072*/ 	.short	0x0000
        /*0074*/ 	.byte	0x00, 0xf0, 0x21, 0x00


	//----- nvinfo : EIATTR_SPARSE_MMA_MASK
	.align		4
.L_6397:
        /*0078*/ 	.byte	0x03, 0x50
        /*007a*/ 	.short	0x0000


	//----- nvinfo : EIATTR_MAXREG_COUNT
	.align		4
        /*007c*/ 	.byte	0x03, 0x1b
        /*007e*/ 	.short	0x00ff


	//----- nvinfo : EIATTR_MERCURY_ISA_VERSION
	.align		4
        /*0080*/ 	.byte	0x03, 0x5f
        /*0082*/ 	.short	0x0101


	//----- nvinfo : EIATTR_COOP_GROUP_MASK_REGIDS
	.align		4
        /*0084*/ 	.byte	0x04, 0x29
        /*0086*/ 	.short	(.L_6399 - .L_6398)


	//   ....[0]....
.L_6398:
        /*0088*/ 	.word	0xffffffff


	//   ....[1]....
        /*008c*/ 	.word	0xffffffff


	//   ....[2]....
        /*0090*/ 	.word	0xffffffff


	//   ....[3]....
        /*0094*/ 	.word	0xffffffff


	//   ....[4]....
        /*0098*/ 	.word	0xffffffff


	//   ....[5]....
        /*009c*/ 	.word	0xffffffff


	//----- nvinfo : EIATTR_COOP_GROUP_INSTR_OFFSETS
	.align		4
.L_6399:
        /*00a0*/ 	.byte	0x04, 0x28
        /*00a2*/ 	.short	(.L_6401 - .L_6400)


	//   ....[0]....
.L_6400:
        /*00a4*/ 	.word	0x00000320


	//   ....[1]....
        /*00a8*/ 	.word	0x00000330


	//   ....[2]....
        /*00ac*/ 	.word	0x00000360


	//   ....[3]....
        /*00b0*/ 	.word	0x00000370


	//   ....[4]....
        /*00b4*/ 	.word	0x000003a0


	//   ....[5]....
        /*00b8*/ 	.word	0x000003b0


	//----- nvinfo : EIATTR_EXIT_INSTR_OFFSETS
	.align		4
.L_6401:
        /*00bc*/ 	.byte	0x04, 0x1c
        /*00be*/ 	.short	(.L_6403 - .L_6402)


	//   ....[0]....
.L_6402:
        /*00c0*/ 	.word	0x000003c0


	//   ....[1]....
        /*00c4*/ 	.word	0x000004b0


	//   ....[2]....
        /*00c8*/ 	.word	0x000004c0


	//   ....[3]....
        /*00cc*/ 	.word	0x00000550


	//----- nvinfo : EIATTR_CBANK_PARAM_SIZE
	.align		4
.L_6403:
        /*00d0*/ 	.byte	0x03, 0x19
        /*00d2*/ 	.short	0x0030


	//----- nvinfo : EIATTR_PARAM_CBANK
	.align		4
        /*00d4*/ 	.byte	0x04, 0x0a
        /*00d6*/ 	.short	(.L_6405 - .L_6404)
	.align		4
.L_6404:
        /*00d8*/ 	.word	index@(.nv.constant0._ZN43_GLOBAL__N__9ae7fba5_10_SoftMax_cu_9f978f6321softmax_warp_backwardIN3c108BFloat16ES2_fLi3ELb0ELb0EEEvPT0_PKT_S7_iiiPKb)
        /*00dc*/ 	.short	0x0210
        /*00de*/ 	.short	0x0030


	//----- nvinfo : EIATTR_SW_WAR
	.align		4
.L_6405:
        /*00e0*/ 	.byte	0x04, 0x36
        /*00e2*/ 	.short	(.L_6407 - .L_6406)
.L_6406:
        /*00e4*/ 	.word	0x00000008
.L_6407:


//--------------------- .nv.info._ZN43_GLOBAL__N__9ae7fba5_10_SoftMax_cu_9f978f6321softmax_warp_backwardIN3c108BFloat16ES2_fLi2ELb0ELb0EEEvPT0_PKT_S7_iiiPKb --------------------------
	.section	.nv.info._ZN43_GLOBAL__N__9ae7fba5_10_SoftMax_cu_9f978f6321softmax_warp_backwardIN3c108BFloat16ES2_fLi2ELb0ELb0EEEvPT0_PKT_S7_iiiPKb,"",@"SHT_CUDA_INFO"
	.sectionflags	@""
	.align	4


	//----- nvinfo : EIATTR_CUDA_API_VERSION
	.align		4
        /*0000*/ 	.byte	0x04, 0x37
        /*0002*/ 	.short	(.L_6409 - .L_6408)
.L_6408:
        /*0004*/ 	.word	0x00000082


	//----- nvinfo : EIATTR_KPARAM_INFO
	.align		4
.L_6409:
        /*0008*/ 	.byte	0x04, 0x17
        /*000a*/ 	.short	(.L_6411 - .L_6410)
.L_6410:
        /*000c*/ 	.word	0x00000000
        /*0010*/ 	.short	0x0006
        /*0012*/ 	.short	0x0028
        /*0014*/ 	.byte	0x00, 0xf0, 0x21, 0x00


	//----- nvinfo : EIATTR_KPARAM_INFO
	.align		4
.L_6411:
        /*0018*/ 	.byte	0x04, 0x17
        /*001a*/ 	.short	(.L_6413 - .L_6412)
.L_6412:
        /*001c*/ 	.word	0x00000000
        /*0020*/ 	.short	0x0005
        /*0022*/ 	.short	0x0020
        /*0024*/ 	.byte	0x00, 0xf0, 0x11, 0x00


	//----- nvinfo : EIATTR_KPARAM_INFO
	.align		4
.L_6413:
        /*0028*/ 	.byte	0x04, 0x17
        /*002a*/ 	.short	(.L_6415 - .L_6414)
.L_6414:
        /*002c*/ 	.word	0x00000000
        /*0030*/ 	.short	0x0004
        /*0032*/ 	.short	0x001c
        /*0034*/ 	.byte	0x00, 0xf0, 0x11, 0x00


	//----- nvinfo : EIATTR_KPARAM_INFO
	.align		4
.L_6415:
        /*0038*/ 	.byte	0x04, 0x17
        /*003a*/ 	.short	(.L_6417 - .L_6416)
.L_6416:
        /*003c*/ 	.word	0x00000000
        /*0040*/ 	.short	0x0003
        /*0042*/ 	.short	0x0018
        /*0044*/ 	.byte	0x00, 0xf0, 0x11, 0x00


	//----- nvinfo : EIATTR_KPARAM_INFO
	.align		4
.L_6417:
        /*0048*/ 	.byte	0x04, 0x17
        /*004a*/ 	.short	(.L_6419 - .L_6418)
.L_6418:
        /*004c*/ 	.word	0x00000000
        /*0050*/ 	.short	0x0002
        /*0052*/ 	.short	0x0010
        /*0054*/ 	.byte	0x00, 0xf0, 0x21, 0x00


	//----- nvinfo : EIATTR_KPARAM_INFO
	.align		4
.L_6419:
        /*0058*/ 	.byte	0x04, 0x17
        /*005a*/ 	.short	(.L_6421 - .L_6420)
.L_6420:
        /*005c*/ 	.word	0x00000000
        /*0060*/ 	.short	0x0001
        /*0062*/ 	.short	0x0008
        /*0064*/ 	.byte	0x00, 0xf0, 0x21, 0x00


	//----- nvinfo : EIATTR_KPARAM_INFO
	.align		4
.L_6421:
        /*0068*/ 	.byte	0x04, 0x17
        /*006a*/ 	.short	(.L_6423 - .L_6422)
.L_6422:
        /*006c*/ 	.word	0x00000000
        /*0070*/ 	.short	0x0000
        /*0072*/ 	.short	0x0000
        /*0074*/ 	.byte	0x00, 0xf0, 0x21, 0x00


	//----- nvinfo : EIATTR_SPARSE_MMA_MASK
	.align		4
.L_6423:
        /*0078*/ 	.byte	0x03, 0x50
        /*007a*/ 	.short	0x0000


	//----- nvinfo : EIATTR_MAXREG_COUNT
	.align		4
        /*007c*/ 	.byte	0x03, 0x1b
        /*007e*/ 	.short	0x00ff


	//----- nvinfo : EIATTR_MERCURY_ISA_VERSION
	.align		4
        /*0080*/ 	.byte	0x03, 0x5f
        /*0082*/ 	.short	0x0101


	//----- nvinfo : EIATTR_COOP_GROUP_MASK_REGIDS
	.align		4
        /*0084*/ 	.byte	0x04, 0x29
        /*0086*/ 	.short	(.L_6425 - .L_6424)


	//   ....[0]....
.L_6424:
        /*0088*/ 	.word	0xffffffff


	//   ....[1]....
        /*008c*/ 	.word	0xffffffff


	//   ....[2]....
        /*0090*/ 	.word	0xffffffff


	//   ....[3]....
        /*0094*/ 	.word	0xffffffff


	//----- nvinfo : EIATTR_COOP_GROUP_INSTR_OFFSETS
	.align		4
.L_6425:
        /*0098*/ 	.byte	0x04, 0x28
        /*009a*/ 	.short	(.L_6427 - .L_6426)


	//   ....[0]....
.L_6426:
        /*009c*/ 	.word	0x00000320


	//   ....[1]....
        /*00a0*/ 	.word	0x00000330


	//   ....[2]....
        /*00a4*/ 	.word	0x00000360


	//   ....[3]....
        /*00a8*/ 	.word	0x00000370


	//----- nvinfo : EIATTR_EXIT_INSTR_OFFSETS
	.align		4
.L_6427:
        /*00ac*/ 	.byte	0x04, 0x1c
        /*00ae*/ 	.short	(.L_6429 - .L_6428)


	//   ....[0]....
.L_6428:
        /*00b0*/ 	.word	0x00000380


	//   ....[1]....
        /*00b4*/ 	.word	0x00000470


	//   ....[2]....
        /*00b8*/ 	.word	0x00000480


	//   ....[3]....
        /*00bc*/ 	.word	0x00000510


	//----- nvinfo : EIATTR_CBANK_PARAM_SIZE
	.align		4
.L_6429:
        /*00c0*/ 	.byte	0x03, 0x19
        /*00c2*/ 	.short	0x0030


	//----- nvinfo : EIATTR_PARAM_CBANK
	.align		4
        /*00c4*/ 	.byte	0x04, 0x0a
        /*00c6*/ 	.short	(.L_6431 - .L_6430)
	.align		4
.L_6430:
        /*00c8*/ 	.word	index@(.nv.constant0._ZN43_GLOBAL__N__9ae7fba5_10_SoftMax_cu_9f978f6321softmax_warp_backwardIN3c108BFloat16ES2_fLi2ELb0ELb0EEEvPT0_PKT_S7_iiiPKb)
        /*00cc*/ 	.short	0x0210
        /*00ce*/ 	.short	0x0030


	//----- nvinfo : EIATTR_SW_WAR
	.align		4
.L_6431:
        /*00d0*/ 	.byte	0x04, 0x36
        /*00d2*/ 	.short	(.L_6433 - .L_6432)
.L_6432:
        /*00d4*/ 	.word	0x00000008
.L_6433:


//--------------------- .nv.info._ZN43_GLOBAL__N__9ae7fba5_10_SoftMax_cu_9f978f6321softmax_warp_backwardIN3c108BFloat16ES2_fLi1ELb0ELb0EEEvPT0_PKT_S7_iiiPKb --------------------------
	.section	.nv.info._ZN43_GLOBAL__N__9ae7fba5_10_SoftMax_cu_9f978f6321softmax_warp_backwardIN3c108BFloat16ES2_fLi1ELb0ELb0EEEvPT0_PKT_S7_iiiPKb,"",@"SHT_CUDA_INFO"
	.sectionflags	@""
	.align	4


	//----- nvinfo : EIATTR_CUDA_API_VERSION
	.align		4
        /*0000*/ 	.byte	0x04, 0x37
        /*0002*/ 	.short	(.L_6435 - .L_6434)
.L_6434:
        /*0004*/ 	.word	0x00000082


	//----- nvinfo : EIATTR_KPARAM_INFO
	.align		4
.L_6435:
        /*0008*/ 	.byte	0x04, 0x17
        /*000a*/ 	.short	(.L_6437 - .L_6436)
.L_6436:
        /*000c*/ 	.word	0x00000000
        /*0010*/ 	.short	0x0006
        /*0012*/ 	.short	0x0028
        /*0014*/ 	.byte	0x00, 0xf0, 0x21, 0x00


	//----- nvinfo : EIATTR_KPARAM_INFO
	.align		4
.L_6437:
        /*0018*/ 	.byte	0x04, 0x17
        /*001a*/ 	.short	(.L_6439 - .L_6438)
.L_6438:
        /*001c*/ 	.word	0x00000000
        /*0020*/ 	.short	0x0005
        /*0022*/ 	.short	0x0020
        /*0024*/ 	.byte	0x00, 0xf0, 0x11, 0x00


	//----- nvinfo : EIATTR_KPARAM_INFO
	.align		4
.L_6439:
        /*0028*/ 	.byte	0x04, 0x17
        /*002a*/ 	.short	(.L_6441 - .L_6440)
.L_6440:
        /*002c*/ 	.word	0x00000000
        /*0030*/ 	.short	0x0004
        /*0032*/ 	.short	0x001c
        /*0034*/ 	.byte	0x00, 0xf0, 0x11, 0x00


	//----- nvinfo : EIATTR_KPARAM_INFO
	.align		4
.L_6441:
        /*0038*/ 	.byte	0x04, 0x17
        /*003a*/ 	.short	(.L_6443 - .L_6442)
.L_6442:
        /*003c*/ 	.word	0x00000000
        /*0040*/ 	.short	0x0003
        /*0042*/ 	.short	0x0018
        /*0044*/ 	.byte	0x00, 0xf0, 0x11, 0x00


	//----- nvinfo : EIATTR_KPARAM_INFO
	.align		4
.L_6443:
        /*0048*/ 	.byte	0x04, 0x17
        /*004a*/ 	.short	(.L_6445 - .L_6444)
.L_6444:
        /*004c*/ 	.word	0x00000000
        /*0050*/ 	.short	0x0002
        /*0052*/ 	.short	0x0010
        /*0054*/ 	.byte	0x00, 0xf0, 0x21, 0x00


	//----- nvinfo : EIATTR_KPARAM_INFO
	.align		4
.L_6445:
        /*0058*/ 	.byte	0x04, 0x17
        /*005a*/ 	.short	(.L_6447 - .L_6446)
.L_6446:
        /*005c*/ 	.word	0x00000000
        /*0060*/ 	.short	0x0001
        /*0062*/ 	.short	0x0008
        /*0064*/ 	.byte	0x00, 0xf0, 0x21, 0x00


	//----- nvinfo : EIATTR_KPARAM_INFO
	.align		4
.L_6447:
        /*0068*/ 	.byte	0x04, 0x17
        /*006a*/ 	.short	(.L_6449 - .L_6448)
.L_6448:
        /*006c*/ 	.word	0x00000000
        /*0070*/ 	.short	0x0000
        /*0072*/ 	.short	0x0000
        /*0074*/ 	.byte	0x00, 0xf0, 0x21, 0x00


	//----- nvinfo : EIATTR_SPARSE_MMA_MASK
	.align		4
.L_6449:
        /*0078*/ 	.byte	0x03, 0x50
        /*007a*/ 	.short	0x0000


	//----- nvinfo : EIATTR_MAXREG_COUNT
	.align		4
        /*007c*/ 	.byte	0x03, 0x1b
        /*007e*/ 	.short	0x00ff


	//----- nvinfo : EIATTR_MERCURY_ISA_VERSION
	.align		4
        /*0080*/ 	.byte	0x03, 0x5f
        /*0082*/ 	.short	0x0101


	//----- nvinfo : EIATTR_COOP_GROUP_MASK_REGIDS
	.align		4
        /*0084*/ 	.byte	0x04, 0x29
        /*0086*/ 	.short	(.L_6451 - .L_6450)


	//   ....[0]....
.L_6450:
        /*0088*/ 	.word	0xffffffff


	//   ....[1]....
        /*008c*/ 	.word	0xffffffff


	//----- nvinfo : EIATTR_COOP_GROUP_INSTR_OFFSETS
	.align		4
.L_6451:
        /*0090*/ 	.byte	0x04, 0x28
        /*0092*/ 	.short	(.L_6453 - .L_6452)


	//   ....[0]....
.L_6452:
        /*0094*/ 	.word	0x00000320


	//   ....[1]....
        /*0098*/ 	.word	0x00000330


	//----- nvinfo : EIATTR_EXIT_INSTR_OFFSETS
	.align		4
.L_6453:
        /*009c*/ 	.byte	0x04, 0x1c
        /*009e*/ 	.short	(.L_6455 - .L_6454)


	//   ....[0]....
.L_6454:
        /*00a0*/ 	.word	0x00000340


	//   ....[1]....
        /*00a4*/ 	.word	0x00000430


	//   ....[2]....
        /*00a8*/ 	.word	0x00000440


	//   ....[3]....
        /*00ac*/ 	.word	0x000004d0


	//----- nvinfo : EIATTR_CBANK_PARAM_SIZE
	.align		4
.L_6455:
        /*00b0*/ 	.byte	0x03, 0x19
        /*00b2*/ 	.short	0x0030


	//----- nvinfo : EIATTR_PARAM_CBANK
	.align		4
        /*00b4*/ 	.byte	0x04, 0x0a
        /*00b6*/ 	.short	(.L_6457 - .L_6456)
	.align		4
.L_6456:
        /*00b8*/ 	.word	index@(.nv.constant0._ZN43_GLOBAL__N__9ae7fba5_10_SoftMax_cu_9f978f6321softmax_warp_backwardIN3c108BFloat16ES2_fLi1ELb0ELb0EEEvPT0_PKT_S7_iiiPKb)
        /*00bc*/ 	.short	0x0210
        /*00be*/ 	.short	0x0030


	//----- nvinfo : EIATTR_SW_WAR
	.align		4
.L_6457:
        /*00c0*/ 	.byte	0x04, 0x36
        /*00c2*/ 	.short	(.L_6459 - .L_6458)
.L_6458:
        /*00c4*/ 	.word	0x00000008
.L_6459:


//--------------------- .nv.info._ZN43_GLOBAL__N__9ae7fba5_10_SoftMax_cu_9f978f6321softmax_warp_backwardIN3c108BFloat16ES2_fLi0ELb0ELb0EEEvPT0_PKT_S7_iiiPKb --------------------------
	.section	.nv.info._ZN43_GLOBAL__N__9ae7fba5_10_SoftMax_cu_9f978f6321softmax_warp_backwardIN3c108BFloat16ES2_fLi0ELb0ELb0EEEvPT0_PKT_S7_iiiPKb,"",@"SHT_CUDA_INFO"
	.sectionflags	@""
	.align	4


	//----- nvinfo : EIATTR_CUDA_API_VERSION
	.align		4
        /*0000*/ 	.byte	0x04, 0x37
        /*0002*/ 	.short	(.L_6461 - .L_6460)
.L_6460:
        /*0004*/ 	.word	0x00000082


	//----- nvinfo : EIATTR_KPARAM_INFO
	.align		4
.L_6461:
        /*0008*/ 	.byte	0x04, 0x17
        /*000a*/ 	.short	(.L_6463 - .L_6462)
.L_6462:
        /*000c*/ 	.word	0x00000000
        /*0010*/ 	.short	0x0006
        /*0012*/ 	.short	0x0028
        /*0014*/ 	.byte	0x00, 0xf0, 0x21, 0x00


	//----- nvinfo : EIATTR_KPARAM_INFO
	.align		4
.L_6463:
        /*0018*/ 	.byte	0x04, 0x17
        /*001a*/ 	.short	(.L_6465 - .L_6464)
.L_6464:
        /*001c*/ 	.word	0x00000000
        /*0020*/ 	.short	0x0005
        /*0022*/ 	.short	0x0020
        /*0024*/ 	.byte	0x00, 0xf0, 0x11, 0x00


	//----- nvinfo : EIATTR_KPARAM_INFO
	.align		4
.L_6465:
        /*0028*/ 	.byte	0x04, 0x17
        /*002a*/ 	.short	(.L_6467 - .L_6466)
.L_6466:
        /*002c*/ 	.word	0x00000000
        /*0030*/ 	.short	0x0004
        /*0032*/ 	.short	0x001c
        /*0034*/ 	.byte	0x00, 0xf0, 0x11, 0x00


	//----- nvinfo : EIATTR_KPARAM_INFO
	.align		4
.L_6467:
        /*0038*/ 	.byte	0x04, 0x17
        /*003a*/ 	.short	(.L_6469 - .L_6468)
.L_6468:
        /*003c*/ 	.word	0x00000000
        /*0040*/ 	.short	0x0003
        /*0042*/ 	.short	0x0018
        /*0044*/ 	.byte	0x00, 0xf0, 0x11, 0x00


	//----- nvinfo : EIATTR_KPARAM_INFO
	.align		4
.L_6469:
        /*0048*/ 	.byte	0x04, 0x17
        /*004a*/ 	.short	(.L_6471 - .L_6470)
.L_6470:
        /*004c*/ 	.word	0x00000000
        /*0050*/ 	.short	0x0002
        /*0052*/ 	.short	0x0010
        /*0054*/ 	.byte	0x00, 0xf0, 0x21, 0x00


	//----- nvinfo : EIATTR_KPARAM_INFO
	.align		4
.L_6471:
        /*0058*/ 	.byte	0x04, 0x17
        /*005a*/ 	.short	(.L_6473 - .L_6472)
.L_6472:
        /*005c*/ 	.word	0x00000000
        /*0060*/ 	.short	0x0001
        /*0062*/ 	.short	0x0008
        /*0064*/ 	.byte	0x00, 0xf0, 0x21, 0x00


	//----- nvinfo : EIATTR_KPARAM_INFO
	.align		4
.L_6473:
        /*0068*/ 	.byte	0x04, 0x17
        /*006a*/ 	.short	(.L_6475 - .L_6474)
.L_6474:
        /*006c*/ 	.word	0x00000000
        /*0070*/ 	.short	0x0000
        /*0072*/ 	.short	0x0000
        /*0074*/ 	.byte	0x00, 0xf0, 0x21, 0x00


	//----- nvinfo : EIATTR_SPARSE_MMA_MASK
	.align		4
.L_6475:
        /*0078*/ 	.byte	0x03, 0x50
        /*007a*/ 	.short	0x0000


	//----- nvinfo : EIATTR_MAXREG_COUNT
	.align		4
        /*007c*/ 	.byte	0x03, 0x1b
        /*007e*/ 	.short	0x00ff


	//----- nvinfo : EIATTR_MERCURY_ISA_VERSION
	.align		4
        /*0080*/ 	.byte	0x03, 0x5f
        /*0082*/ 	.short	0x0101


	//----- nvinfo : EIATTR_EXIT_INSTR_OFFSETS
	.align		4
        /*0084*/ 	.byte	0x04, 0x1c
        /*0086*/ 	.short	(.L_6477 - .L_6476)


	//   ....[0]....
.L_6476:
        /*0088*/ 	.word	0x000002f0


	//   ....[1]....
        /*008c*/ 	.word	0x00000300


	//   ....[2]....
        /*0090*/ 	.word	0x00000390


	//   ....[3]....
        /*0094*/ 	.word	0x000003f0


	//----- nvinfo : EIATTR_CBANK_PARAM_SIZE
	.align		4
.L_6477:
        /*0098*/ 	.byte	0x03, 0x19
        /*009a*/ 	.short	0x0030


	//----- nvinfo : EIATTR_PARAM_CBANK
	.align		4
        /*009c*/ 	.byte	0x04, 0x0a
        /*009e*/ 	.short	(.L_6479 - .L_6478)
	.align		4
.L_6478:
        /*00a0*/ 	.word	index@(.nv.constant0._ZN43_GLOBAL__N__9ae7fba5_10_SoftMax_cu_9f978f6321softmax_warp_backwardIN3c108BFloat16ES2_fLi0ELb0ELb0EEEvPT0_PKT_S7_iiiPKb)
        /*00a4*/ 	.short	0x0210
        /*00a6*/ 	.short	0x0030


	//----- nvinfo : EIATTR_SW_WAR
	.align		4
.L_6479:
        /*00a8*/ 	.byte	0x04, 0x36
        /*00aa*/ 	.short	(.L_6481 - .L_6480)
.L_6480:
        /*00ac*/ 	.word	0x00000008
.L_6481:


//--------------------- .nv.info._ZN43_GLOBAL__N__9ae7fba5_10_SoftMax_cu_9f978f6321softmax_warp_backwardIfN3c104HalfEfLi10ELb0ELb0EEEvPT0_PKT_S7_iiiPKb --------------------------
	.section	.nv.info._ZN43_GLOBAL__N__9ae7fba5_10_SoftMax_cu_9f978f6321softmax_warp_backwardIfN3c104HalfEfLi10ELb0ELb0EEEvPT0_PKT_S7_iiiPKb,"",@"SHT_CUDA_INFO"
	.sectionflags	@""
	.align	4


	//----- nvinfo : EIATTR_CUDA_API_VERSION
	.align		4
        /*0000*/ 	.byte	0x04, 0x37
        /*0002*/ 	.short	(.L_6483 - .L_6482)
.L_6482:
        /*0004*/ 	.word	0x00000082


	//----- nvinfo : EIATTR_KPARAM_INFO
	.align		4
.L_6483:
        /*0008*/ 	.byte	0x04, 0x17
        /*000a*/ 	.short	(.L_6485 - .L_6484)
.L_6484:
        /*000c*/ 	.word	0x00000000
        /*0010*/ 	.short	0x0006
        /*0012*/ 	.short	0x0028
        /*0014*/ 	.byte	0x00, 0xf0, 0x21, 0x00


	//----- nvinfo : EIATTR_KPARAM_INFO
	.align		4
.L_6485:
        /*0018*/ 	.byte	0x04, 0x17
        /*001a*/ 	.short	(.L_6487 - .L_6486)
.L_6486:
        /*001c*/ 	.word	0x00000000
        /*0020*/ 	.short	0x0005
        /*0022*/ 	.short	0x0020
        /*0024*/ 	.byte	0x00, 0xf0, 0x11, 0x00


	//----- nvinfo : EIATTR_KPARAM_INFO
	.align		4
.L_6487:
        /*0028*/ 	.byte	0x04, 0x17
        /*002a*/ 	.short	(.L_6489 - .L_6488)
.L_6488:
        /*002c*/ 	.word	0x00000000
        /*0030*/ 	.short	0x0004
        /*0032*/ 	.short	0x001c
        /*0034*/ 	.byte	0x00, 0xf0, 0x11, 0x00


	//----- nvinfo : EIATTR_KPARAM_INFO
	.align		4
.L_6489:
        /*0038*/ 	.byte	0x04, 0x17
        /*003a*/ 	.short	(.L_6491 - .L_6490)
.L_6490:
        /*003c*/ 	.word	0x00000000
        /*0040*/ 	.short	0x0003
        /*0042*/ 	.short	0x0018
        /*0044*/ 	.byte	0x00, 0xf0, 0x11, 0x00


	//----- nvinfo : EIATTR_KPARAM_INFO
	.align		4
.L_6491:
        /*0048*/ 	.byte	0x04, 0x17
        /*004a*/ 	.short	(.L_6493 - .L_6492)
.L_6492:
        /*004c*/ 	.word	0x00000000
        /*0050*/ 	.short	0x0002
        /*0052*/ 	.short	0x0010
        /*0054*/ 	.byte	0x00, 0xf0, 0x21, 0x00


	//----- nvinfo : EIATTR_KPARAM_INFO
	.align		4
.L_6493:
        /*0058*/ 	.byte	0x04, 0x17
        /*005a*/ 	.short	(.L_6495 - .L_6494)
.L_6494:
        /*005c*/ 	.word	0x00000000
        /*0060*/ 	.short	0x0001
        /*0062*/ 	.short	0x0008
        /*0064*/ 	.byte	0x00, 0xf0, 0x21, 0x00


	//----- nvinfo : EIATTR_KPARAM_INFO
	.align		4
.L_6495:
        /*0068*/ 	.byte	0x04, 0x17
        /*006a*/ 	.short	(.L_6497 - .L_6496)
.L_6496:
        /*006c*/ 	.word	0x00000000
        /*0070*/ 	.short	0x0000
        /*0072*/ 	.short	0x0000
        /*0074*/ 	.byte	0x00, 0xf0, 0x21, 0x00


	//----- nvinfo : EIATTR_SPARSE_MMA_MASK
	.align		4
.L_6497:
        /*0078*/ 	.byte	0x03, 0x50
        /*007a*/ 	.short	0x0000


	//----- nvinfo : EIATTR_MAXREG_COUNT
	.align		4
        /*007c*/ 	.byte	0x03, 0x1b
        /*007e*/ 	.short	0x00ff


	//----- nvinfo : EIATTR_MERCURY_ISA_VERSION
	.align		4
        /*0080*/ 	.byte	0x03, 0x5f
        /*0082*/ 	.short	0x0101


	//----- nvinfo : EIATTR_COOP_GROUP_MASK_REGIDS
	.align		4
        /*0084*/ 	.byte	0x04, 0x29
        /*0086*/ 	.short	(.L_6499 - .L_6498)


	//   ....[0]....
.L_6498:
        /*0088*/ 	.word	0xffffffff


	//   ....[1]....
        /*008c*/ 	.word	0xffffffff


	//   ....[2]....
        /*0090*/ 	.word	0xffffffff


	//   ....[3]....
        /*0094*/ 	.word	0xffffffff


	//   ....[4]....
        /*0098*/ 	.word	0xffffffff


	//----- nvinfo : EIATTR_COOP_GROUP_INSTR_OFFSETS
	.align		4
.L_6499:
        /*009c*/ 	.byte	0x04, 0x28
        /*009e*/ 	.short	(.L_6501 - .L_6500)


	//   ....[0]....
.L_6500:
        /*00a0*/ 	.word	0x00000da0


	//   ....[1]....
        /*00a4*/ 	.word	0x00000dc0


	//   ....[2]....
        /*00a8*/ 	.word	0x00000de0


	//   ....[3]....
        /*00ac*/ 	.word	0x00000e10


	//   ....[4]....
        /*00b0*/ 	.word	0x00000e30


	//----- nvinfo : EIATTR_EXIT_INSTR_OFFSETS
	.align		4
.L_6501:
        /*00b4*/ 	.byte	0x04, 0x1c
        /*00b6*/ 	.short	(.L_6503 - .L_6502)


	//   ....[0]....
.L_6502:
        /*00b8*/ 	.word	0x00000e40


	//   ....[1]....
        /*00bc*/ 	.word	0x00001760


	//   ....[2]....
        /*00c0*/ 	.word	0x000017a0


	//----- nvinfo : EIATTR_CBANK_PARAM_SIZE
	.align		4
.L_6503:
        /*00c4*/ 	.byte	0x03, 0x19
        /*00c6*/ 	.short	0x0030


	//----- nvinfo : EIATTR_PARAM_CBANK
	.align		4
        /*00c8*/ 	.byte	0x04, 0x0a
        /*00ca*/ 	.short	(.L_6505 - .L_6504)
	.align		4
.L_6504:
        /*00cc*/ 	.word	index@(.nv.constant0._ZN43_GLOBAL__N__9ae7fba5_10_SoftMax_cu_9f978f6321softmax_warp_backwardIfN3c104HalfEfLi10ELb0ELb0EEEvPT0_PKT_S7_iiiPKb)
        /*00d0*/ 	.short	0x0210
        /*00d2*/ 	.short	0x0030


	//----- nvinfo : EIATTR_SW_WAR
	.align		4
.L_6505:
        /*00d4*/ 	.byte	0x04, 0x36
        /*00d6*/ 	.short	(.L_6507 - .L_6506)
.L_6506:
        /*00d8*/ 	.word	0x00000008
.L_6507:


//--------------------- .nv.info._ZN43_GLOBAL__N__9ae7fba5_10_SoftMax_cu_9f978f6321softmax_warp_backwardIfN3c104HalfEfLi9ELb0ELb0EEEvPT0_PKT_S7_iiiPKb --------------------------
	.section	.nv.info._ZN43_GLOBAL__N__9ae7fba5_10_SoftMax_cu_9f978f6321softmax_warp_backwardIfN3c104HalfEfLi9ELb0ELb0EEEvPT0_PKT_S7_iiiPKb,"",@"SHT_CUDA_INFO"
	.sectionflags	@""
	.align	4


	//----- nvinfo : EIATTR_CUDA_API_VERSION
	.align		4
        /*0000*/ 	.byte	0x04, 0x37
        /*0002*/ 	.short	(.L_6509 - .L_6508)
.L_6508:
        /*0004*/ 	.word	0x00000082


	//----- nvinfo : EIATTR_KPARAM_INFO
	.align		4
.L_6509:
        /*0008*/ 	.byte	0x04, 0x17
        /*000a*/ 	.short	(.L_6511 - .L_6510)
.L_6510:
        /*000c*/ 	.word	0x00000000
        /*0010*/ 	.short	0x0006
        /*0012*/ 	.short	0x0028
        /*0014*/ 	.byte	0x00, 0xf0, 0x21, 0x00


	//----- nvinfo : EIATTR_KPARAM_INFO
	.align		4
.L_6511:
        /*0018*/ 	.byte	0x04, 0x17
        /*001a*/ 	.short	(.L_6513 - .L_6512)
.L_6512:
        /*001c*/ 	.word	0x00000000
        /*0020*/ 	.short	0x0005
        /*0022*/ 	.short	0x0020
        /*0024*/ 	.byte	0x00, 0xf0, 0x11, 0x00


	//----- nvinfo : EIATTR_KPARAM_INFO
	.align		4
.L_6513:
        /*0028*/ 	.byte	0x04, 0x17
        /*002a*/ 	.short	(.L_6515 - .L_6514)
.L_6514:
        /*002c*/ 	.word	0x00000000
        /*0030*/ 	.short	0x0004
        /*0032*/ 	.short	0x001c
        /*0034*/ 	.byte	0x00, 0xf0, 0x11, 0x00


	//----- nvinfo : EIATTR_KPARAM_INFO
	.align		4
.L_6515:
        /*0038*/ 	.byte	0x04, 0x17
        /*003a*/ 	.short	(.L_6517 - .L_6516)
.L_6516:
        /*003c*/ 	.word	0x00000000
        /*0040*/ 	.short	0x0003
        /*0042*/ 	.short	0x0018
        /*0044*/ 	.byte	0x00, 0xf0, 0x11, 0x00


	//----- nvinfo : EIATTR_KPARAM_INFO
	.align		4
.L_6517:
        /*0048*/ 	.byte	0x04, 0x17
        /*004a*/ 	.short	(.L_6519 - .L_6518)
.L_6518:
        /*004c*/ 	.word	0x00000000
        /*0050*/ 	.short	0x0002
        /*0052*/ 	.short	0x0010
        /*0054*/ 	.byte	0x00, 0xf0, 0x21, 0x00


	//----- nvinfo : EIATTR_KPARAM_INFO
	.align		4
.L_6519:
        /*0058*/ 	.byte	0x04, 0x17
        /*005a*/ 	.short	(.L_6521 - .L_6520)
.L_6520:
        /*005c*/ 	.word	0x00000000
        /*0060*/ 	.short	0x0001
        /*0062*/ 	.short	0x0008
        /*0064*/ 	.byte	0x00, 0xf0, 0x21, 0x00


	//----- nvinfo : EIATTR_KPARAM_INFO
	.align		4
.L_6521:
        /*0068*/ 	.byte	0x04, 0x17
        /*006a*/ 	.short	(.L_6523 - .L_6522)
.L_6522:
        /*006c*/ 	.word	0x00000000
        /*0070*/ 	.short	0x0000
        /*0072*/ 	.short	0x0000
        /*0074*/ 	.byte	0x00, 0xf0, 0x21, 0x00


	//----- nvinfo : EIATTR_SPARSE_MMA_MASK
	.align		4
.L_6523:
        /*0078*/ 	.byte	0x03, 0x50
        /*007a*/ 	.short	0x0000


	//----- nvinfo : EIATTR_MAXREG_COUNT
	.align		4
        /*007c*/ 	.byte	0x03, 0x1b
        /*007e*/ 	.short	0x00ff


	//----- nvinfo : EIATTR_MERCURY_ISA_VERSION
	.align		4
        /*0080*/ 	.byte	0x03, 0x5f
        /*0082*/ 	.short	0x0101


	//----- nvinfo : EIATTR_COOP_GROUP_MASK_REGIDS
	.align		4
        /*0084*/ 	.byte	0x04, 0x29
        /*0086*/ 	.short	(.L_6525 - .L_6524)


	//   ....[0]....
.L_6524:
        /*0088*/ 	.word	0xffffffff


	//   ....[1]....
        /*008c*/ 	.word	0xffffffff


	//   ....[2]....
        /*0090*/ 	.word	0xffffffff


	//   ....[3]....
        /*0094*/ 	.word	0xffffffff


	//   ....[4]....
        /*0098*/ 	.word	0xffffffff


	//----- nvinfo : EIATTR_COOP_GROUP_INSTR_OFFSETS
	.align		4
.L_6525:
        /*009c*/ 	.byte	0x04, 0x28
        /*009e*/ 	.short	(.L_6527 - .L_6526)


	//   ....[0]....
.L_6526:
        /*00a0*/ 	.word	0x000007c0


	//   ....[1]....
        /*00a4*/ 	.word	0x000007e0


	//   ....[2]....
        /*00a8*/ 	.word	0x00000800


	//   ....[3]....
        /*00ac*/ 	.word	0x00000830


	//   ....[4]....
        /*00b0*/ 	.word	0x00000850


	//----- nvinfo : EIATTR_EXIT_INSTR_OFFSETS
	.align		4
.L_6527:
        /*00b4*/ 	.byte	0x04, 0x1c
        /*00b6*/ 	.short	(.L_6529 - .L_6528)


	//   ....[0]....
.L_6528:
        /*00b8*/ 	.word	0x00000860


	//   ....[1]....
        /*00bc*/ 	.word	0x00000d10


	//   ....[2]....
        /*00c0*/ 	.word	0x00000d50


	//----- nvinfo : EIATTR_CBANK_PARAM_SIZE
	.align		4
.L_6529:
        /*00c4*/ 	.byte	0x03, 0x19
        /*00c6*/ 	.short	0x0030


	//----- nvinfo : EIATTR_PARAM_CBANK
	.align		4
        /*00c8*/ 	.byte	0x04, 0x0a
        /*00ca*/ 	.short	(.L_6531 - .L_6530)
	.align		4
.L_6530:
        /*00cc*/ 	.word	index@(.nv.constant0._ZN43_GLOBAL__N__9ae7fba5_10_SoftMax_cu_9f978f6321softmax_warp_backwardIfN3c104HalfEfLi9ELb0ELb0EEEvPT0_PKT_S7_iiiPKb)
        /*00d0*/ 	.short	0x0210
        /*00d2*/ 	.short	0x0030


	//----- nvinfo : EIATTR_SW_WAR
	.align		4
.L_6531:
        /*00d4*/ 	.byte	0x04, 0x36
        /*00d6*/ 	.short	(.L_6533 - .L_6532)
.L_6532:
        /*00d8*/ 	.word	0x00000008
.L_6533:


//--------------------- .nv.info._ZN43_GLOBAL__N__9ae7fba5_10_SoftMax_cu_9f978f6321softmax_warp_backwardIfN3c104HalfEfLi8ELb0ELb0EEEvPT0_PKT_S7_iiiPKb --------------------------
	.section	.nv.info._ZN43_GLOBAL__N__9ae7fba5_10_SoftMax_cu_9f978f6321softmax_warp_backwardIfN3c104HalfEfLi8ELb0ELb0EEEvPT0_PKT_S7_iiiPKb,"",@"SHT_CUDA_INFO"
	.sectionflags	@""
	.align	4


	//----- nvinfo : EIATTR_CUDA_API_VERSION
	.align		4
        /*0000*/ 	.byte	0x04, 0x37
        /*0002*/ 	.short	(.L_6535 - .L_6534)
.L_6534:
        /*0004*/ 	.word	0x00000082


	//----- nvinfo : EIATTR_KPARAM_INFO
	.align		4
.L_6535:
        /*0008*/ 	.byte	0x04, 0x17
        /*000a*/ 	.short	(.L_6537 - .L_6536)
.L_6536:
        /*000c*/ 	.word	0x00000000
        /*0010*/ 	.short	0x0006
        /*0012*/ 	.short	0x0028
        /*0014*/ 	.byte	0x00, 0xf0, 0x21, 0x00


	//----- nvinfo : EIATTR_KPARAM_INFO
	.align		4
.L_6537:
        /*0018*/ 	.byte	0x04, 0x17
        /*001a*/ 	.short	(.L_6539 - .L_6538)
.L_6538:
        /*001c*/ 	.word	0x00000000
        /*0020*/ 	.short	0x0005
        /*0022*/ 	.short	0x0020
        /*0024*/ 	.byte	0x00, 0xf0, 0x11, 0x00


	//----- nvinfo : EIATTR_KPARAM_INFO
	.align		4
.L_6539:
        /*0028*/ 	.byte	0x04, 0x17
        /*002a*/ 	.short	(.L_6541 - .L_6540)
.L_6540:
        /*002c*/ 	.word	0x00000000
        /*0030*/ 	.short	0x0004
        /*0032*/ 	.short	0x001c
        /*0034*/ 	.byte	0x00, 0xf0, 0x11, 0x00


	//----- nvinfo : EIATTR_KPARAM_INFO
	.align		4
.L_6541:
        /*0038*/ 	.byte	0x04, 0x17
        /*003a*/ 	.short	(.L_6543 - .L_6542)
.L_6542:
        /*003c*/ 	.word	0x00000000
        /*0040*/ 	.short	0x0003
        /*0042*/ 	.short	0x0018
        /*0044*/ 	.byte	0x00, 0xf0, 0x11, 0x00


	//----- nvinfo : EIATTR_KPARAM_INFO
	.align		4
.L_6543:
        /*0048*/ 	.byte	0x04, 0x17
        /*004a*/ 	.short	(.L_6545 - .L_6544)
.L_6544:
        /*004c*/ 	.word	0x00000000
        /*0050*/ 	.short	0x0002
        /*0052*/ 	.short	0x0010
        /*0054*/ 	.byte	0x00, 0xf0, 0x21, 0x00


	//----- nvinfo : EIATTR_KPARAM_INFO
	.align		4
.L_6545:
        /*0058*/ 	.byte	0x04, 0x17
        /*005a*/ 	.short	(.L_6547 - .L_6546)
.L_6546:
        /*005c*/ 	.word	0x00000000
        /*0060*/ 	.short	0x0001
        /*0062*/ 	.short	0x0008
        /*0064*/ 	.byte	0x00, 0xf0, 0x21, 0x00


	//----- nvinfo : EIATTR_KPARAM_INFO
	.align		4
.L_6547:
        /*0068*/ 	.byte	0x04, 0x17
        /*006a*/ 	.short	(.L_6549 - .L_6548)
.L_6548:
        /*006c*/ 	.word	0x00000000
        /*0070*/ 	.short	0x0000
        /*0072*/ 	.short	0x0000
        /*0074*/ 	.byte	0x00, 0xf0, 0x21, 0x00


	//----- nvinfo : EIATTR_SPARSE_MMA_MASK
	.align		4
.L_6549:
        /*0078*/ 	.byte	0x03, 0x50
        /*007a*/ 	.short	0x0000


	//----- nvinfo : EIATTR_MAXREG_COUNT
	.align		4
        /*007c*/ 	.byte	0x03, 0x1b
        /*007e*/ 	.short	0x00ff


	//----- nvinfo : EIATTR_MERCURY_ISA_VERSION
	.align		4
        /*0080*/ 	.byte	0x03, 0x5f
        /*0082*/ 	.short	0x0101


	//----- nvinfo : EIATTR_COOP_GROUP_MASK_REGIDS
	.align		4
        /*0084*/ 	.byte	0x04, 0x29
        /*0086*/ 	.short	(.L_6551 - .L_6550)


	//   ....[0]....
.L_6550:
        /*0088*/ 	.word	0xffffffff


	//   ....[1]....
        /*008c*/ 	.word	0xffffffff


	//   ....[2]....
        /*0090*/ 	.word	0xffffffff


	//   ....[3]....
        /*0094*/ 	.word	0xffffffff


	//   ....[4]....
        /*0098*/ 	.word	0xffffffff


	//----- nvinfo : EIATTR_COOP_GROUP_INSTR_OFFSETS
	.align		4
.L_6551:
        /*009c*/ 	.byte	0x04, 0x28
        /*009e*/ 	.short	(.L_6553 - .L_6552)


	//   ....[0]....
.L_6552:
        /*00a0*/ 	.word	0x00000460


	//   ....[1]....
        /*00a4*/ 	.word	0x00000480


	//   ....[2]....
        /*00a8*/ 	.word	0x000004a0


	//   ....[3]....
        /*00ac*/ 	.word	0x000004c0


	//   ....[4]....
        /*00b0*/ 	.word	0x000004e0


	//----- nvinfo : EIATTR_EXIT_INSTR_OFFSETS
	.align		4
.L_6553:
        /*00b4*/ 	.byte	0x04, 0x1c
        /*00b6*/ 	.short	(.L_6555 - .L_6554)


	//   ....[0]....
.L_6554:
        /*00b8*/ 	.word	0x000004f0


	//   ....[1]....
        /*00bc*/ 	.word	0x00000770


	//   ....[2]....
        /*00c0*/ 	.word	0x000007b0


	//----- nvinfo : EIATTR_CBANK_PARAM_SIZE
	.align		4
.L_6555:
        /*00c4*/ 	.byte	0x03, 0x19
        /*00c6*/ 	.short	0x0030


	//----- nvinfo : EIATTR_PARAM_CBANK
	.align		4
        /*00c8*/ 	.byte	0x04, 0x0a
        /*00ca*/ 	.short	(.L_6557 - .L_6556)
	.align		4
.L_6556:
        /*00cc*/ 	.word	index@(.nv.constant0._ZN43_GLOBAL__N__9ae7fba5_10_SoftMax_cu_9f978f6321softmax_warp_backwardIfN3c104HalfEfLi8ELb0ELb0EEEvPT0_PKT_S7_iiiPKb)
        /*00d0*/ 	.short	0x0210
        /*00d2*/ 	.short	0x0030


	//----- nvinfo : EIATTR_SW_WAR
	.align		4
.L_6557:
        /*00d4*/ 	.byte	0x04, 0x36
        /*00d6*/ 	.short	(.L_6559 - .L_6558)
.L_6558:
        /*00d8*/ 	.word	0x00000008
.L_6559:


//--------------------- .nv.info._ZN43_GLOBAL__N__9ae7fba5_10_SoftMax_cu_9f978f6321softmax_warp_backwardIfN3c104HalfEfLi7ELb0ELb0EEEvPT0_PKT_S7_iiiPKb --------------------------
	.section	.nv.info._ZN43_GLOBAL__N__9ae7fba5_10_SoftMax_cu_9f978f6321softmax_warp_backwardIfN3c104HalfEfLi7ELb0ELb0EEEvPT0_PKT_S7_iiiPKb,"",@"SHT_CUDA_INFO"
	.sectionflags	@""
	.align	4


	//----- nvinfo : EIATTR_CUDA_API_VERSION
	.align		4
        /*0000*/ 	.byte	0x04, 0x37
        /*0002*/ 	.short	(.L_6561 - .L_6560)
.L_6560:
        /*0004*/ 	.word	0x00000082


	//----- nvinfo : EIATTR_KPARAM_INFO
	.align		4
.L_6561:
        /*0008*/ 	.byte	0x04, 0x17
        /*000a*/ 	.short	(.L_6563 - .L_6562)
.L_6562:
        /*000c*/ 	.word	0x00000000
        /*0010*/ 	.short	0x0006
        /*0012*/ 	.short	0x0028
        /*0014*/ 	.byte	0x00, 0xf0, 0x21, 0x00


	//----- nvinfo : EIATTR_KPARAM_INFO
	.align		4
.L_6563:
        /*0018*/ 	.byte	0x04, 0x17
        /*001a*/ 	.short	(.L_6565 - .L_6564)
.L_6564:
        /*001c*/ 	.word	0x00000000
        /*0020*/ 	.short	0x0005
        /*0022*/ 	.short	0x0020
        /*0024*/ 	.byte	0x00, 0xf0, 0x11, 0x00


	//----- nvinfo : EIATTR_KPARAM_INFO
	.align		4
.L_6565:
        /*0028*/ 	.byte	0x04, 0x17
        /*002a*/ 	.short	(.L_6567 - .L_6566)
.L_6566:
        /*002c*/ 	.word	0x00000000
        /*0030*/ 	.short	0x0004
        /*0032*/ 	.short	0x001c
        /*0034*/ 	.byte	0x00, 0xf0, 0x11, 0x00


	//----- nvinfo : EIATTR_KPARAM_INFO
	.align		4
.L_6567:
        /*0038*/ 	.byte	0x04, 0x17
        /*003a*/ 	.short	(.L_6569 - .L_6568)
.L_6568:
        /*003c*/ 	.word	0x00000000
        /*0040*/ 	.short	0x0003
        /*0042*/ 	.short	0x0018
        /*0044*/ 	.byte	0x00, 0xf0, 0x11, 0x00


	//----- nvinfo : EIATTR_KPARAM_INFO
	.align		4
.L_6569:
        /*0048*/ 	.byte	0x04, 0x17
        /*004a*/ 	.short	(.L_6571 - .L_6570)
.L_6570:
        /*004c*/ 	.word	0x00000000
        /*0050*/ 	.short	0x0002
        /*0052*/ 	.short	0x0010
        /*0054*/ 	.byte	0x00, 0xf0, 0x21, 0x00


	//----- nvinfo : EIATTR_KPARAM_INFO
	.align		4
.L_6571:
        /*0058*/ 	.byte	0x04, 0x17
        /*005a*/ 	.short	(.L_6573 - .L_6572)
.L_6572:
        /*005c*/ 	.word	0x00000000
        /*0060*/ 	.short	0x0001
        /*0062*/ 	.short	0x0008
        /*0064*/ 	.byte	0x00, 0xf0, 0x21, 0x00


	//----- nvinfo : EIATTR_KPARAM_INFO
	.align		4
.L_6573:
        /*0068*/ 	.byte	0x04, 0x17
        /*006a*/ 	.short	(.L_6575 - .L_6574)
.L_6574:
        /*006c*/ 	.word	0x00000000
        /*0070*/ 	.short	0x0000
        /*0072*/ 	.short	0x0000
        /*0074*/ 	.byte	0x00, 0xf0, 0x21, 0x00


	//----- nvinfo : EIATTR_SPARSE_MMA_MASK
	.align		4
.L_6575:
        /*0078*/ 	.byte	0x03, 0x50
        /*007a*/ 	.short	0x0000


	//----- nvinfo : EIATTR_MAXREG_COUNT
	.align		4
        /*007c*/ 	.byte	0x03, 0x1b
        /*007e*/ 	.short	0x00ff


	//----- nvinfo : EIATTR_MERCURY_ISA_VERSION
	.align		4
        /*0080*/ 	.byte	0x03, 0x5f
        /*0082*/ 	.short	0x0101


	//----- nvinfo : EIATTR_COOP_GROUP_MASK_REGIDS
	.align		4
        /*0084*/ 	.byte	0x04, 0x29
        /*0086*/ 	.short	(.L_6577 - .L_6576)


	//   ....[0]....
.L_6576:
        /*0088*/ 	.word	0xffffffff


	//   ....[1]....
        /*008c*/ 	.word	0xffffffff


	//   ....[2]....
        /*0090*/ 	.word	0xffffffff


	//   ....[3]....
        /*0094*/ 	.word	0xffffffff


	//   ....[4]....
        /*0098*/ 	.word	0xffffffff


	//   ....[5]....
        /*009c*/ 	.word	0xffffffff


	//   ....[6]....
        /*00a0*/ 	.word	0xffffffff


	//   ....[7]....
        /*00a4*/ 	.word	0xffffffff


	//   ....[8]....
        /*00a8*/ 	.word	0xffffffff


	//   ....[9]....
        /*00ac*/ 	.word	0xffffffff


	//----- nvinfo : EIATTR_COOP_GROUP_INSTR_OFFSETS
	.align		4
.L_6577:
        /*00b0*/ 	.byte	0x04, 0x28
        /*00b2*/ 	.short	(.L_6579 - .L_6578)


	//   ....[0]....
.L_6578:
        /*00b4*/ 	.word	0x000004f0


	//   ....[1]....
        /*00b8*/ 	.word	0x00000550


	//   ....[2]....
        /*00bc*/ 	.word	0x00000560


	//   ....[3]....
        /*00c0*/ 	.word	0x00000590


	//   ....[4]....
        /*00c4*/ 	.word	0x000005a0


	//   ....[5]....
        /*00c8*/ 	.word	0x000005d0


	//   ....[6]....
        /*00cc*/ 	.word	0x000005f0


	//   ....[7]....
        /*00d0*/ 	.word	0x00000610


	//   ....[8]....
        /*00d4*/ 	.word	0x00000620


	//   ....[9]....
        /*00d8*/ 	.word	0x00000650


	//----- nvinfo : EIATTR_EXIT_INSTR_OFFSETS
	.align		4
.L_6579:
        /*00dc*/ 	.byte	0x04, 0x1c
        /*00de*/ 	.short	(.L_6581 - .L_6580)


	//   ....[0]....
.L_6580:
        /*00e0*/ 	.word	0x00000670


	//   ....[1]....
        /*00e4*/ 	.word	0x000007f0


	//   ....[2]....
        /*00e8*/ 	.word	0x000008b0


	//   ....[3]....
        /*00ec*/ 	.word	0x000008f0


	//----- nvinfo : EIATTR_CBANK_PARAM_SIZE
	.align		4
.L_6581:
        /*00f0*/ 	.byte	0x03, 0x19
        /*00f2*/ 	.short	0x0030


	//----- nvinfo : EIATTR_PARAM_CBANK
	.align		4
        /*00f4*/ 	.byte	0x04, 0x0a
        /*00f6*/ 	.short	(.L_6583 - .L_6582)
	.align		4
.L_6582:
        /*00f8*/ 	.word	index@(.nv.constant0._ZN43_GLOBAL__N__9ae7fba5_10_SoftMax_cu_9f978f6321softmax_warp_backwardIfN3c104HalfEfLi7ELb0ELb0EEEvPT0_PKT_S7_iiiPKb)
        /*00fc*/ 	.short	0x0210
        /*00fe*/ 	.short	0x0030


	//----- nvinfo : EIATTR_SW_WAR
	.align		4
.L_6583:
        /*0100*/ 	.byte	0x04, 0x36
        /*0102*/ 	.short	(.L_6585 - .L_6584)
.L_6584:
        /*0104*/ 	.word	0x00000008
.L_6585:


//--------------------- .nv.info._ZN43_GLOBAL__N__9ae7fba5_10_SoftMax_cu_9f978f6321softmax_warp_backwardIfN3c104HalfEfLi6ELb0ELb0EEEvPT0_PKT_S7_iiiPKb --------------------------
	.section	.nv.info._ZN43_GLOBAL__N__9ae7fba5_10_SoftMax_cu_9f978f6321softmax_warp_backwardIfN3c104HalfEfLi6ELb0ELb0EEEvPT0_PKT_S7_iiiPKb,"",@"SHT_CUDA_INFO"
	.sectionflags	@""
	.align	4


	//----- nvinfo : EIATTR_CUDA_API_VERSION
	.align		4
        /*0000*/ 	.byte	0x04, 0x37
        /*0002*/ 	.short	(.L_6587 - .L_6586)
.L_6586:
        /*0004*/ 	.word	0x00000082


	//----- nvinfo : EIATTR_KPARAM_INFO
	.align		4
.L_6587:
        /*0008*/ 	.byte	0x04, 0x17
        /*000a*/ 	.short	(.L_6589 - .L_6588)
.L_6588:
        /*000c*/ 	.word	0x00000000
        /*0010*/ 	.short	0x0006
        /*0012*/ 	.short	0x0028
        /*0014*/ 	.byte	0x00, 0xf0, 0x21, 0x00


	//----- nvinfo : EIATTR_KPARAM_INFO
	.align		4
.L_6589:
        /*0018*/ 	.byte	0x04, 0x17
        /*001a*/ 	.short	(.L_6591 - .L_6590)
.L_6590:
        /*001c*/ 	.word	0x00000000
        /*0020*/ 	.short	0x0005
        /*0022*/ 	.short	0x0020
        /*0024*/ 	.byte	0x00, 0xf0, 0x11, 0x00


	//----- nvinfo : EIATTR_KPARAM_INFO
	.align		4
.L_6591:
        /*0028*/ 	.byte	0x04, 0x17
        /*002a*/ 	.short	(.L_6593 - .L_6592)
.L_6592:
        /*002c*/ 	.word	0x00000000
        /*0030*/ 	.short	0x0004
        /*0032*/ 	.short	0x001c
        /*0034*/ 	.byte	0x00, 0xf0, 0x11, 0x00


	//----- nvinfo : EIATTR_KPARAM_INFO
	.align		4
.L_6593:
        /*0038*/ 	.byte	0x04, 0x17
        /*003a*/ 	.short	(.L_6595 - .L_6594)
.L_6594:
        /*003c*/ 	.word	0x00000000
        /*0040*/ 	.short	0x0003
        /*0042*/ 	.short	0x0018
        /*0044*/ 	.byte	0x00, 0xf0, 0x11, 0x00


	//----- nvinfo : EIATTR_KPARAM_INFO
	.align		4
.L_6595:
        /*0048*/ 	.byte	0x04, 0x17
        /*004a*/ 	.short	(.L_6597 - .L_6596)
.L_6596:
        /*004c*/ 	.word	0x00000000
        /*0050*/ 	.short	0x0002
        /*0052*/ 	.short	0x0010
        /*0054*/ 	.byte	0x00, 0xf0, 0x21, 0x00


	//----- nvinfo : EIATTR_KPARAM_INFO
	.align		4
.L_6597:
        /*0058*/ 	.byte	0x04, 0x17
        /*005a*/ 	.short	(.L_6599 - .L_6598)
.L_6598:
        /*005c*/ 	.word	0x00000000
        /*0060*/ 	.short	0x0001
        /*0062*/ 	.short	0x0008
        /*0064*/ 	.byte	0x00, 0xf0, 0x21, 0x00


	//----- nvinfo : EIATTR_KPARAM_INFO
	.align		4
.L_6599:
        /*0068*/ 	.byte	0x04, 0x17
        /*006a*/ 	.short	(.L_6601 - .L_6600)
.L_6600:
        /*006c*/ 	.word	0x00000000
        /*0070*/ 	.short	0x0000
        /*0072*/ 	.short	0x0000
        /*0074*/ 	.byte	0x00, 0xf0, 0x21, 0x00


	//----- nvinfo : EIATTR_SPARSE_MMA_MASK
	.align		4
.L_6601:
        /*0078*/ 	.byte	0x03, 0x50
        /*007a*/ 	.short	0x0000


	//----- nvinfo : EIATTR_MAXREG_COUNT
	.align		4
        /*007c*/ 	.byte	0x03, 0x1b
        /*007e*/ 	.short	0x00ff


	//----- nvinfo : EIATTR_MERCURY_ISA_VERSION
	.align		4
        /*0080*/ 	.byte	0x03, 0x5f
        /*0082*/ 	.short	0x0101


	//----- nvinfo : EIATTR_COOP_GROUP_MASK_REGIDS
	.align		4
        /*0084*/ 	.byte	0x04, 0x29
        /*0086*/ 	.short	(.L_6603 - .L_6602)


	//   ....[0]....
.L_6602:
        /*0088*/ 	.word	0xffffffff


	//   ....[1]....
        /*008c*/ 	.word	0xffffffff


	//   ....[2]....
        /*0090*/ 	.word	0xffffffff


	//   ....[3]....
        /*0094*/ 	.word	0xffffffff


	//   ....[4]....
        /*0098*/ 	.word	0xffffffff


	//   ....[5]....
        /*009c*/ 	.word	0xffffffff


	//   ....[6]....
        /*00a0*/ 	.word	0xffffffff


	//   ....[7]....
        /*00a4*/ 	.word	0xffffffff


	//   ....[8]....
        /*00a8*/ 	.word	0xffffffff


	//   ....[9]....
        /*00ac*/ 	.word	0xffffffff


	//----- nvinfo : EIATTR_COOP_GROUP_INSTR_OFFSETS
	.align		4
.L_6603:
        /*00b0*/ 	.byte	0x04, 0x28
        /*00b2*/ 	.short	(.L_6605 - .L_6604)


	//   ....[0]....
.L_6604:
        /*00b4*/ 	.word	0x00000390


	//   ....[1]....
        /*00b8*/ 	.word	0x000003a0


	//   ....[2]....
        /*00bc*/ 	.word	0x000003d0


	//   ....[3]....
        /*00c0*/ 	.word	0x000003e0


	//   ....[4]....
        /*00c4*/ 	.word	0x00000410


	//   ....[5]....
        /*00c8*/ 	.word	0x00000420


	//   ....[6]....
        /*00cc*/ 	.word	0x00000450


	//   ....[7]....
        /*00d0*/ 	.word	0x00000460


	//   ....[8]....
        /*00d4*/ 	.word	0x00000490


	//   ....[9]....
        /*00d8*/ 	.word	0x000004a0


	//----- nvinfo : EIATTR_EXIT_INSTR_OFFSETS
	.align		4
.L_6605:
        /*00dc*/ 	.byte	0x04, 0x1c
        /*00de*/ 	.short	(.L_6607 - .L_6606)


	//   ....[0]....
.L_6606:
        /*00e0*/ 	.word	0x000004b0


	//   ....[1]....
        /*00e4*/ 	.word	0x000005a0


	//   ....[2]....
        /*00e8*/ 	.word	0x00000600


	//   ....[3]....
        /*00ec*/ 	.word	0x00000640


	//----- nvinfo : EIATTR_CBANK_PARAM_SIZE
	.align		4
.L_6607:
        /*00f0*/ 	.byte	0x03, 0x19
        /*00f2*/ 	.short	0x0030


	//----- nvinfo : EIATTR_PARAM_CBANK
	.align		4
        /*00f4*/ 	.byte	0x04, 0x0a
        /*00f6*/ 	.short	(.L_6609 - .L_6608)
	.align		4
.L_6608:
        /*00f8*/ 	.word	index@(.nv.constant0._ZN43_GLOBAL__N__9ae7fba5_10_SoftMax_cu_9f978f6321softmax_warp_backwardIfN3c104HalfEfLi6ELb0ELb0EEEvPT0_PKT_S7_iiiPKb)
        /*00fc*/ 	.short	0x0210
        /*00fe*/ 	.short	0x0030


	//----- nvinfo : EIATTR_SW_WAR
	.align		4
.L_6609:
        /*0100*/ 	.byte	0x04, 0x36
        /*0102*/ 	.short	(.L_6611 - .L_6610)
.L_6610:
        /*0104*/ 	.word	0x00000008
.L_6611:


//--------------------- .nv.info._ZN43_GLOBAL__N__9ae7fba5_10_SoftMax_cu_9f978f6321softmax_warp_backwardIfN3c104HalfEfLi5ELb0ELb0EEEvPT0_PKT_S7_iiiPKb --------------------------
	.section	.nv.info._ZN43_GLOBAL__N__9ae7fba5_10_SoftMax_cu_9f978f6321softmax_warp_backwardIfN3c104HalfEfLi5ELb0ELb0EEEvPT0_PKT_S7_iiiPKb,"",@"SHT_CUDA_INFO"
	.sectionflags	@""
	.align	4


	//----- nvinfo : EIATTR_CUDA_API_VERSION
	.align		4
        /*0000*/ 	.byte	0x04, 0x37
        /*0002*/ 	.short	(.L_6613 - .L_6612)
.L_6612:
        /*0004*/ 	.word	0x00000082


	//----- nvinfo : EIATTR_KPARAM_INFO
	.align		4
.L_6613:
        /*0008*/ 	.byte	0x04, 0x17
        /*000a*/ 	.short	(.L_6615 - .L_6614)
.L_6614:
        /*000c*/ 	.word	0x00000000
        /*0010*/ 	.short	0x0006
        /*0012*/ 	.short	0x0028
        /*0014*/ 	.byte	0x00, 0xf0, 0x21, 0x00


	//----- nvinfo : EIATTR_KPARAM_INFO
	.align		4
.L_6615:
        /*0018*/ 	.byte	0x04, 0x17
        /*001a*/ 	.short	(.L_6617 - .L_6616)
.L_6616:
        /*001c*/ 	.word	0x00000000
        /*0020*/ 	.short	0x0005
        /*0022*/ 	.short	0x0020
        /*0024*/ 	.byte	0x00, 0xf0, 0x11, 0x00


	//----- nvinfo : EIATTR_KPARAM_INFO
	.align		4
.L_6617:
        /*0028*/ 	.byte	0x04, 0x17
        /*002a*/ 	.short	(.L_6619 - .L_6618)
.L_6618:
        /*002c*/ 	.word	0x00000000
        /*0030*/ 	.short	0x0004
        /*0032*/ 	.short	0x001c
        /*0034*/ 	.byte	0x00, 0xf0, 0x11, 0x00


	//----- nvinfo : EIATTR_KPARAM_INFO
	.align		4
.L_6619:
        /*0038*/ 	.byte	0x04, 0x17
        /*003a*/ 	.short	(.L_6621 - .L_6620)
.L_6620:
        /*003c*/ 	.word	0x00000000
        /*0040*/ 	.short	0x0003
        /*0042*/ 	.short	0x0018
        /*0044*/ 	.byte	0x00, 0xf0, 0x11, 0x00


	//----- nvinfo : EIATTR_KPARAM_INFO
	.align		4
.L_6621:
        /*0048*/ 	.byte	0x04, 0x17
        /*004a*/ 	.short	(.L_6623 - .L_6622)
.L_6622:
        /*004c*/ 	.word	0x00000000
        /*0050*/ 	.short	0x0002
        /*0052*/ 	.short	0x0010
        /*0054*/ 	.byte	0x00, 0xf0, 0x21, 0x00


	//----- nvinfo : EIATTR_KPARAM_INFO
	.align		4
.L_6623:
        /*0058*/ 	.byte	0x04, 0x17
        /*005a*/ 	.short	(.L_6625 - .L_6624)
.L_6624:
        /*005c*/ 	.word	0x00000000
        /*0060*/ 	.short	0x0001
        /*0062*/ 	.short	0x0008
        /*0064*/ 	.byte	0x00, 0xf0, 0x21, 0x00


	//----- nvinfo : EIATTR_KPARAM_INFO
	.align		4
.L_6625:
        /*0068*/ 	.byte	0x04, 0x17
        /*006a*/ 	.short	(.L_6627 - .L_6626)
.L_6626:
        /*006c*/ 	.word	0x00000000
        /*0070*/ 	.short	0x0000
        /*0072*/ 	.short	0x0000
        /*0074*/ 	.byte	0x00, 0xf0, 0x21, 0x00


	//----- nvinfo : EIATTR_SPARSE_MMA_MASK
	.align		4
.L_6627:
        /*0078*/ 	.byte	0x03, 0x50
        /*007a*/ 	.short	0x0000


	//----- nvinfo : EIATTR_MAXREG_COUNT
	.align		4
        /*007c*/ 	.byte	0x03, 0x1b
        /*007e*/ 	.short	0x00ff


	//----- nvinfo : EIATTR_MERCURY_ISA_VERSION
	.align		4
        /*0080*/ 	.byte	0x03, 0x5f
        /*0082*/ 	.short	0x0101


	//----- nvinfo : EIATTR_COOP_GROUP_MASK_REGIDS
	.align		4
        /*0084*/ 	.byte	0x04, 0x29
        /*0086*/ 	.short	(.L_6629 - .L_6628)


	//   ....[0]....
.L_6628:
        /*0088*/ 	.word	0xffffffff


	//   ....[1]....
        /*008c*/ 	.word	0xffffffff


	//   ....[2]....
        /*0090*/ 	.word	0xffffffff


	//   ....[3]....
        /*0094*/ 	.word	0xffffffff


	//   ....[4]....
        /*0098*/ 	.word	0xffffffff


	//   ....[5]....
        /*009c*/ 	.word	0xffffffff


	//   ....[6]....
        /*00a0*/ 	.word	0xffffffff


	//   ....[7]....
        /*00a4*/ 	.word	0xffffffff


	//   ....[8]....
        /*00a8*/ 	.word	0xffffffff


	//   ....[9]....
        /*00ac*/ 	.word	0xffffffff


	//----- nvinfo : EIATTR_COOP_GROUP_INSTR_OFFSETS
	.align		4
.L_6629:
        /*00b0*/ 	.byte	0x04, 0x28
        /*00b2*/ 	.short	(.L_6631 - .L_6630)


	//   ....[0]....
.L_6630:
        /*00b4*/ 	.word	0x00000320


	//   ....[1]....
        /*00b8*/ 	.word	0x00000330


	//   ....[2]....
        /*00bc*/ 	.word	0x00000360


	//   ....[3]....
        /*00c0*/ 	.word	0x00000370


	//   ....[4]....
        /*00c4*/ 	.word	0x000003a0


	//   ....[5]....
        /*00c8*/ 	.word	0x000003b0


	//   ....[6]....
        /*00cc*/ 	.word	0x000003e0


	//   ....[7]....
        /*00d0*/ 	.word	0x000003f0


	//   ....[8]....
        /*00d4*/ 	.word	0x00000420


	//   ....[9]....
        /*00d8*/ 	.word	0x00000430


	//----- nvinfo : EIATTR_EXIT_INSTR_OFFSETS
	.align		4
.L_6631:
        /*00dc*/ 	.byte	0x04, 0x1c
        /*00de*/ 	.short	(.L_6633 - .L_6632)


	//   ....[0]....
.L_6632:
        /*00e0*/ 	.word	0x00000440


	//   ....[1]....
        /*00e4*/ 	.word	0x000004f0


	//   ....[2]....
        /*00e8*/ 	.word	0x00000500


	//   ....[3]....
        /*00ec*/ 	.word	0x00000590


	//----- nvinfo : EIATTR_CBANK_PARAM_SIZE
	.align		4
.L_6633:
        /*00f0*/ 	.byte	0x03, 0x19
        /*00f2*/ 	.short	0x0030


	//----- nvinfo : EIATTR_PARAM_CBANK
	.align		4
        /*00f4*/ 	.byte	0x04, 0x0a
        /*00f6*/ 	.short	(.L_6635 - .L_6634)
	.align		4
.L_6634:
        /*00f8*/ 	.word	index@(.nv.constant0._ZN43_GLOBAL__N__9ae7fba5_10_SoftMax_cu_9f978f6321softmax_warp_backwardIfN3c104HalfEfLi5ELb0ELb0EEEvPT0_PKT_S7_iiiPKb)
        /*00fc*/ 	.short	0x0210
        /*00fe*/ 	.short	0x0030


	//----- nvinfo : EIATTR_SW_WAR
	.align		4
.L_6635:
        /*0100*/ 	.byte	0x04, 0x36
        /*0102*/ 	.short	(.L_6637 - .L_6636)
.L_6636:
        /*0104*/ 	.word	0x00000008
.L_6637:


//--------------------- .nv.info._ZN43_GLOBAL__N__9ae7fba5_10_SoftMax_cu_9f978f6321softmax_warp_backwardIfN3c104HalfEfLi4ELb0ELb0EEEvPT0_PKT_S7_iiiPKb --------------------------
	.section	.nv.info._ZN43_GLOBAL__N__9ae7fba5_10_SoftMax_cu_9f978f6321softmax_warp_backwardIfN3c104HalfEfLi4ELb0ELb0EEEvPT0_PKT_S7_iiiPKb,"",@"SHT_CUDA_INFO"
	.sectionflags	@""
	.align	4


	//----- nvinfo : EIATTR_CUDA_API_VERSION
	.align		4
        /*0000*/ 	.byte	0x04, 0x37
        /*0002*/ 	.short	(.L_6639 - .L_6638)
.L_6638:
        /*0004*/ 	.word	0x00000082


	//----- nvinfo : EIATTR_KPARAM_INFO
	.align		4
.L_6639:
        /*0008*/ 	.byte	0x04, 0x17
        /*000a*/ 	.short	(.L_6641 - .L_6640)
.L_6640:
        /*000c*/ 	.word	0x00000000
        /*0010*/ 	.short	0x0006
        /*0012*/ 	.short	0x0028
        /*0014*/ 	.byte	0x00, 0xf0, 0x21, 0x00


	//----- nvinfo : EIATTR_KPARAM_INFO
	.align		4
.L_6641:
        /*0018*/ 	.byte	0x04, 0x17
        /*001a*/ 	.short	(.L_6643 - .L_6642)
.L_6642:
        /*001c*/ 	.word	0x00000000
        /*0020*/ 	.short	0x0005
        /*0022*/ 	.short	0x0020
        /*0024*/ 	.byte	0x00, 0xf0, 0x11, 0x00


	//----- nvinfo : EIATTR_KPARAM_INFO
	.align		4
.L_6643:
        /*0028*/ 	.byte	0x04, 0x17
        /*002a*/ 	.short	(.L_6645 - .L_6644)
.L_6644:
        /*002c*/ 	.word	0x00000000
        /*0030*/ 	.short	0x0004
        /*0032*/ 	.short	0x001c
        /*0034*/ 	.byte	0x00, 0xf0, 0x11, 0x00


	//----- nvinfo : EIATTR_KPARAM_INFO
	.align		4
.L_6645:
        /*0038*/ 	.byte	0x04, 0x17
        /*003a*/ 	.short	(.L_6647 - .L_6646)
.L_6646:
        /*003c*/ 	.word	0x00000000
        /*0040*/ 	.short	0x0003
        /*0042*/ 	.short	0x0018
        /*0044*/ 	.byte	0x00, 0xf0, 0x11, 0x00


	//----- nvinfo : EIATTR_KPARAM_INFO
	.align		4
.L_6647:
        /*0048*/ 	.byte	0x04, 0x17
        /*004a*/ 	.short	(.L_6649 - .L_6648)
.L_6648:
        /*004c*/ 	.word	0x00000000
        /*0050*/ 	.short	0x0002
        /*0052*/ 	.short	0x0010
        /*0054*/ 	.byte	0x00, 0xf0, 0x21, 0x00


	//----- nvinfo : EIATTR_KPARAM_INFO
	.align		4
.L_6649:
        /*0058*/ 	.byte	0x04, 0x17
        /*005a*/ 	.short	(.L_6651 - .L_6650)
.L_6650:
        /*005c*/ 	.word	0x00000000
        /*0060*/ 	.short	0x0001
        /*0062*/ 	.short	0x0008
        /*0064*/ 	.byte	0x00, 0xf0, 0x21, 0x00


	//----- nvinfo : EIATTR_KPARAM_INFO
	.align		4
.L_6651:
        /*0068*/ 	.byte	0x04, 0x17
        /*006a*/ 	.short	(.L_6653 - .L_6652)
.L_6652:
        /*006c*/ 	.word	0x00000000
        /*0070*/ 	.short	0x0000
        /*0072*/ 	.short	0x0000
        /*0074*/ 	.byte	0x00, 0xf0, 0x21, 0x00


	//----- nvinfo : EIATTR_SPARSE_MMA_MASK
	.align		4
.L_6653:
        /*0078*/ 	.byte	0x03, 0x50
        /*007a*/ 	.short	0x0000


	//----- nvinfo : EIATTR_MAXREG_COUNT
	.align		4
        /*007c*/ 	.byte	0x03, 0x1b
        /*007e*/ 	.short	0x00ff


	//----- nvinfo : EIATTR_MERCURY_ISA_VERSION
	.align		4
        /*0080*/ 	.byte	0x03, 0x5f
        /*0082*/ 	.short	0x0101


	//----- nvinfo : EIATTR_COOP_GROUP_MASK_REGIDS
	.align		4
        /*0084*/ 	.byte	0x04, 0x29
        /*0086*/ 	.short	(.L_6655 - .L_6654)


	//   ....[0]....
.L_6654:
        /*0088*/ 	.word	0xffffffff


	//   ....[1]....
        /*008c*/ 	.word	0xffffffff


	//   ....[2]....
        /*0090*/ 	.word	0xffffffff


	//   ....[3]....
        /*0094*/ 	.word	0xffffffff


	//   ....[4]....
        /*0098*/ 	.word	0xffffffff


	//   ....[5]....
        /*009c*/ 	.word	0xffffffff


	//   ....[6]....
        /*00a0*/ 	.word	0xffffffff


	//   ....[7]....
        /*00a4*/ 	.word	0xffffffff


	//----- nvinfo : EIATTR_COOP_GROUP_INSTR_OFFSETS
	.align		4
.L_6655:
        /*00a8*/ 	.byte	0x04, 0x28
        /*00aa*/ 	.short	(.L_6657 - .L_6656)


	//   ....[0]....
.L_6656:
        /*00ac*/ 	.word	0x00000320


	//   ....[1]....
        /*00b0*/ 	.word	0x00000330


	//   ....[2]....
        /*00b4*/ 	.word	0x00000360


	//   ....[3]....
        /*00b8*/ 	.word	0x00000370


	//   ....[4]....
        /*00bc*/ 	.word	0x000003a0


	//   ....[5]....
        /*00c0*/ 	.word	0x000003b0


	//   ....[6]....
        /*00c4*/ 	.word	0x000003e0


	//   ....[7]....
        /*00c8*/ 	.word	0x000003f0


	//----- nvinfo : EIATTR_EXIT_INSTR_OFFSETS
	.align		4
.L_6657:
        /*00cc*/ 	.byte	0x04, 0x1c
        /*00ce*/ 	.short	(.L_6659 - .L_6658)


	//   ....[0]....
.L_6658:
        /*00d0*/ 	.word	0x00000400


	//   ....[1]....
        /*00d4*/ 	.word	0x000004b0


	//   ....[2]....
        /*00d8*/ 	.word	0x000004c0


	//   ....[3]....
        /*00dc*/ 	.word	0x00000550


	//----- nvinfo : EIATTR_CBANK_PARAM_SIZE
	.align		4
.L_6659:
        /*00e0*/ 	.byte	0x03, 0x19
        /*00e2*/ 	.short	0x0030


	//----- nvinfo : EIATTR_PARAM_CBANK
	.align		4
        /*00e4*/ 	.byte	0x04, 0x0a
        /*00e6*/ 	.short	(.L_6661 - .L_6660)
	.align		4
.L_6660:
        /*00e8*/ 	.word	index@(.nv.constant0._ZN43_GLOBAL__N__9ae7fba5_10_SoftMax_cu_9f978f6321softmax_warp_backwardIfN3c104HalfEfLi4ELb0ELb0EEEvPT0_PKT_S7_iiiPKb)
        /*00ec*/ 	.short	0x0210
        /*00ee*/ 	.short	0x0030


	//----- nvinfo : EIATTR_SW_WAR
	.align		4
.L_6661:
        /*00f0*/ 	.byte	0x04, 0x36
        /*00f2*/ 	.short	(.L_6663 - .L_6662)
.L_6662:
        /*00f4*/ 	.word	0x00000008
.L_6663:


//--------------------- .nv.info._ZN43_GLOBAL__N__9ae7fba5_10_SoftMax_cu_9f978f6321softmax_warp_backwardIfN3c104HalfEfLi3ELb0ELb0EEEvPT0_PKT_S7_iiiPKb --------------------------
	.section	.nv.info._ZN43_GLOBAL__N__9ae7fba5_10_SoftMax_cu_9f978f6321softmax_warp_backwardIfN3c104HalfEfLi3ELb0ELb0EEEvPT0_PKT_S7_iiiPKb,"",@"SHT_CUDA_INFO"
	.sectionflags	@""
	.align	4


	//----- nvinfo : EIATTR_CUDA_API_VERSION
	.align		4
        /*0000*/ 	.byte	0x04, 0x37
        /*0002*/ 	.short	(.L_6665 - .L_6664)
.L_6664:
        /*0004*/ 	.word	0x00000082


	//----- nvinfo : EIATTR_KPARAM_INFO
	.align		4
.L_6665:
        /*0008*/ 	.byte	0x04, 0x17
        /*000a*/ 	.short	(.L_6667 - .L_6666)
.L_6666:
        /*000c*/ 	.word	0x00000000
        /*0010*/ 	.short	0x0006
        /*0012*/ 	.short	0x0028
        /*0014*/ 	.byte	0x00, 0xf0, 0x21, 0x00


	//----- nvinfo : EIATTR_KPARAM_INFO
	.align		4
.L_6667:
        /*0018*/ 	.byte	0x04, 0x17
        /*001a*/ 	.short	(.L_6669 - .L_6668)
.L_6668:
        /*001c*/ 	.word	0x00000000
        /*0020*/ 	.short	0x0005
        /*0022*/ 	.short	0x0020
        /*0024*/ 	.byte	0x00, 0xf0, 0x11, 0x00


	//----- nvinfo : EIATTR_KPARAM_INFO
	.align		4
.L_6669:
        /*0028*/ 	.byte	0x04, 0x17
        /*002a*/ 	.short	(.L_6671 - .L_6670)
.L_6670:
        /*002c*/ 	.word	0x00000000
        /*0030*/ 	.short	0x0004
        /*0032*/ 	.short	0x001c
        /*0034*/ 	.byte	0x00, 0xf0, 0x11, 0x00


	//----- nvinfo : EIATTR_KPARAM_INFO
	.align		4
.L_6671:
        /*0038*/ 	.byte	0x04, 0x17
        /*003a*/ 	.short	(.L_6673 - .L_6672)
.L_6672:
        /*003c*/ 	.word	0x00000000
        /*0040*/ 	.short	0x0003
        /*0042*/ 	.short	0x0018
        /*0044*/ 	.byte	0x00, 0xf0, 0x11, 0x00


	//----- nvinfo : EIATTR_KPARAM_INFO
	.align		4
.L_6673:
        /*0048*/ 	.byte	0x04, 0x17
        /*004a*/ 	.short	(.L_6675 - .L_6674)
.L_6674:
        /*004c*/ 	.word	0x00000000
        /*0050*/ 	.short	0x0002
        /*0052*/ 	.short	0x0010
        /*0054*/ 	.byte	0x00, 0xf0, 0x21, 0x00


	//----- nvinfo : EIATTR_KPARAM_INFO
	.align		4
.L_6675:
        /*0058*/ 	.byte	0x04, 0x17
        /*005a*/ 	.short	(.L_6677 - .L_6676)
.L_6676:
        /*005c*/ 	.word	0x00000000
        /*0060*/ 	.short	0x0001
        /*0062*/ 	.short	0x0008
        /*0064*/ 	.byte	0x00, 0xf0, 0x21, 0x00


	//----- nvinfo : EIATTR_KPARAM_INFO
	.align		4
.L_6677:
        /*0068*/ 	.byte	0x04, 0x17
        /*006a*/ 	.short	(.L_6679 - .L_6678)
.L_6678:
        /*006c*/ 	.word	0x00000000
        /*0070*/ 	.short	0x0000
        /*0072*/ 	.short	0x0000
        /*0074*/ 	.byte	0x00, 0xf0, 0x21, 0x00


	//----- nvinfo : EIATTR_SPARSE_MMA_MASK
	.align		4
.L_6679:
        /*0078*/ 	.byte	0x03, 0x50
        /*007a*/ 	.short	0x0000


	//----- nvinfo : EIATTR_MAXREG_COUNT
	.align		4
        /*007c*/ 	.byte	0x03, 0x1b
        /*007e*/ 	.short	0x00ff


	//----- nvinfo : EIATTR_MERCURY_ISA_VERSION
	.align		4
        /*0080*/ 	.byte	0x03, 0x5f
        /*0082*/ 	.short	0x0101


	//----- nvinfo : EIATTR_COOP_GROUP_MASK_REGIDS
	.align		4
        /*0084*/ 	.byte	0x04, 0x29
        /*0086*/ 	.short	(.L_6681 - .L_6680)


	//   ....[0]....
.L_6680:
        /*0088*/ 	.word	0xffffffff


	//   ....[1]....
        /*008c*/ 	.word	0xffffffff


	//   ....[2]....
        /*0090*/ 	.word	0xffffffff


	//   ....[3]....
        /*0094*/ 	.word	0xffffffff


	//   ....[4]....
        /*0098*/ 	.word	0xffffffff


	//   ....[5]....
        /*009c*/ 	.word	0xffffffff


	//----- nvinfo : EIATTR_COOP_GROUP_INSTR_OFFSETS
	.align		4
.L_6681:
        /*00a0*/ 	.byte	0x04, 0x28
        /*00a2*/ 	.short	(.L_6683 - .L_6682)


	//   ....[0]....
.L_6682:
        /*00a4*/ 	.word	0x00000320


	//   ....[1]....
        /*00a8*/ 	.word	0x00000330


	//   ....[2]....
        /*00ac*/ 	.word	0x00000360


	//   ....[3]....
        /*00b0*/ 	.word	0x00000370


	//   ....[4]....
        /*00b4*/ 	.word	0x000003a0


	//   ....[5]....
        /*00b8*/ 	.word	0x000003b0


	//----- nvinfo : EIATTR_EXIT_INSTR_OFFSETS
	.align		4
.L_6683:
        /*00bc*/ 	.byte	0x04, 0x1c
        /*00be*/ 	.short	(.L_6685 - .L_6684)


	//   ....[0]....
.L_6684:
        /*00c0*/ 	.word	0x000003c0


	//   ....[1]....
        /*00c4*/ 	.word	0x00000470


	//   ....[2]....
        /*00c8*/ 	.word	0x00000480


	//   ....[3]....
        /*00cc*/ 	.word	0x00000510


	//----- nvinfo : EIATTR_CBANK_PARAM_SIZE
	.align		4
.L_6685:
        /*00d0*/ 	.byte	0x03, 0x19
        /*00d2*/ 	.short	0x0030


	//----- nvinfo : EIATTR_PARAM_CBANK
	.align		4
        /*00d4*/ 	.byte	0x04, 0x0a
        /*00d6*/ 	.short	(.L_6687 - .L_6686)
	.align		4
.L_6686:
        /*00d8*/ 	.word	index@(.nv.constant0._ZN43_GLOBAL__N__9ae7fba5_10_SoftMax_cu_9f978f6321softmax_warp_backwardIfN3c104HalfEfLi3ELb0ELb0EEEvPT0_PKT_S7_iiiPKb)
        /*00dc*/ 	.short	0x0210
        /*00de*/ 	.short	0x0030


	//----- nvinfo : EIATTR_SW_WAR
	.align		4
.L_6687:
        /*00e0*/ 	.byte	0x04, 0x36
        /*00e2*/ 	.short	(.L_6689 - .L_6688)
.L_6688:
        /*00e4*/ 	.word	0x00000008
.L_6689:


//--------------------- .nv.info._ZN43_GLOBAL__N__9ae7fba5_10_SoftMax_cu_9f978f6321softmax_warp_backwardIfN3c104HalfEfLi2ELb0ELb0EEEvPT0_PKT_S7_iiiPKb --------------------------
	.section	.nv.info._ZN43_GLOBAL__N__9ae7fba5_10_SoftMax_cu_9f978f6321softmax_warp_backwardIfN3c104HalfEfLi2ELb0ELb0EEEvPT0_PKT_S7_iiiPKb,"",@"SHT_CUDA_INFO"
	.sectionflags	@""
	.align	4


	//----- nvinfo : EIATTR_CUDA_API_VERSION
	.align		4
        /*0000*/ 	.byte	0x04, 0x37
        /*0002*/ 	.short	(.L_6691 - .L_6690)
.L_6690:
        /*0004*/ 	.word	0x00000082


	//----- nvinfo : EIATTR_KPARAM_INFO
	.align		4
.L_6691:
        /*0008*/ 	.byte	0x04, 0x17
        /*000a*/ 	.short	(.L_6693 - .L_6692)
.L_6692:
        /*000c*/ 	.word	0x00000000
        /*0010*/ 	.short	0x0006
        /*0012*/ 	.short	0x0028
        /*0014*/ 	.byte	0x00, 0xf0, 0x21, 0x00


	//----- nvinfo : EIATTR_KPARAM_INFO
	.align		4
.L_6693:
        /*0018*/ 	.byte	0x04, 0x17
        /*001a*/ 	.short	(.L_6695 - .L_6694)
.L_6694:
        /*001c*/ 	.word	0x00000000
        /*0020*/ 	.short	0x0005
        /*0022*/ 	.short	0x0020
        /*0024*/ 	.byte	0x00, 0xf0, 0x11, 0x00


	//----- nvinfo : EIATTR_KPARAM_INFO
	.align		4
.L_6695:
        /*0028*/ 	.byte	0x04, 0x17
        /*002a*/ 	.short	(.L_6697 - .L_6696)
.L_6696:
        /*002c*/ 	.word	0x00000000
        /*0030*/ 	.short	0x0004
        /*0032*/ 	.short	0x001c
        /*0034*/ 	.byte	0x00, 0xf0, 0x11, 0x00


	//----- nvinfo : EIATTR_KPARAM_INFO
	.align		4
.L_6697:
        /*0038*/ 	.byte	0x04, 0x17
        /*003a*/ 	.short	(.L_6699 - .L_6698)
.L_6698:
        /*003c*/ 	.word	0x00000000
        /*0040*/ 	.short	0x0003
        /*0042*/ 	.short	0x0018
        /*0044*/ 	.byte	0x00, 0xf0, 0x11, 0x00


	//----- nvinfo : EIATTR_KPARAM_INFO
	.align		4
.L_6699:
        /*0048*/ 	.byte	0x04, 0x17
        /*004a*/ 	.short	(.L_6701 - .L_6700)
.L_6700:
        /*004c*/ 	.word	0x00000000
        /*0050*/ 	.short	0x0002
        /*0052*/ 	.short	0x0010
        /*0054*/ 	.byte	0x00, 0xf0, 0x21, 0x00


	//----- nvinfo : EIATTR_KPARAM_INFO
	.align		4
.L_6701:
        /*0058*/ 	.byte	0x04, 0x17
        /*005a*/ 	.short	(.L_6703 - .L_6702)
.L_6702:
        /*005c*/ 	.word	0x00000000
        /*0060*/ 	.short	0x0001
        /*0062*/ 	.short	0x0008
        /*0064*/ 	.byte	0x00, 0xf0, 0x21, 0x00


	//----- nvinfo : EIATTR_KPARAM_INFO
	.align		4
.L_6703:
        /*0068*/ 	.byte	0x04, 0x17
        /*006a*/ 	.short	(.L_6705 - .L_6704)
.L_6704:
        /*006c*/ 	.word	0x00000000
        /*0070*/ 	.short	0x0000
        /*0072*/ 	.short	0x0000
        /*0074*/ 	.byte	0x00, 0xf0, 0x21, 0x00


	//----- nvinfo : EIATTR_SPARSE_MMA_MASK
	.align		4
.L_6705:
        /*0078*/ 	.byte	0x03, 0x50
        /*007a*/ 	.short	0x0000


	//----- nvinfo : EIATTR_MAXREG_COUNT
	.align		4
        /*007c*/ 	.byte	0x03, 0x1b
        /*007e*/ 	.short	0x00ff


	//----- nvinfo : EIATTR_MERCURY_ISA_VERSION
	.align		4
        /*0080*/ 	.byte	0x03, 0x5f
        /*0082*/ 	.short	0x0101


	//----- nvinfo : EIATTR_COOP_GROUP_MASK_REGIDS
	.align		4
        /*0084*/ 	.byte	0x04, 0x29
        /*0086*/ 	.short	(.L_6707 - .L_6706)


	//   ....[0]....
.L_6706:
        /*0088*/ 	.word	0xffffffff


	//   ....[1]....
        /*008c*/ 	.word	0xffffffff


	//   ....[2]....
        /*0090*/ 	.word	0xffffffff


	//   ....[3]....
        /*0094*/ 	.word	0xffffffff


	//----- nvinfo : EIATTR_COOP_GROUP_INSTR_OFFSETS
	.align		4
.L_6707:
        /*0098*/ 	.byte	0x04, 0x28
        /*009a*/ 	.short	(.L_6709 - .L_6708)


	//   ....[0]....
.L_6708:
        /*009c*/ 	.word	0x00000310


	//   ....[1]....
        /*00a0*/ 	.word	0x00000320


	//   ....[2]....
        /*00a4*/ 	.word	0x00000350


	//   ....[3]....
        /*00a8*/ 	.word	0x00000360


	//----- nvinfo : EIATTR_EXIT_INSTR_OFFSETS
	.align		4
.L_6709:
        /*00ac*/ 	.byte	0x04, 0x1c
        /*00ae*/ 	.short	(.L_6711 - .L_6710)


	//   ....[0]....
.L_6710:
        /*00b0*/ 	.word	0x00000370


	//   ....[1]....
        /*00b4*/ 	.word	0x00000420


	//   ....[2]....
        /*00b8*/ 	.word	0x00000430


	//   ....[3]....
        /*00bc*/ 	.word	0x000004c0


	//----- nvinfo : EIATTR_CBANK_PARAM_SIZE
	.align		4
.L_6711:
        /*00c0*/ 	.byte	0x03, 0x19
        /*00c2*/ 	.short	0x0030


	//----- nvinfo : EIATTR_PARAM_CBANK
	.align		4
        /*00c4*/ 	.byte	0x04, 0x0a
        /*00c6*/ 	.short	(.L_6713 - .L_6712)
	.align		4
.L_6712:
        /*00c8*/ 	.word	index@(.nv.constant0._ZN43_GLOBAL__N__9ae7fba5_10_SoftMax_cu_9f978f6321softmax_warp_backwardIfN3c104HalfEfLi2ELb0ELb0EEEvPT0_PKT_S7_iiiPKb)
        /*00cc*/ 	.short	0x0210
        /*00ce*/ 	.short	0x0030


	//----- nvinfo : EIATTR_SW_WAR
	.align		4
.L_6713:
        /*00d0*/ 	.byte	0x04, 0x36
        /*00d2*/ 	.short	(.L_6715 - .L_6714)
.L_6714:
        /*00d4*/ 	.word	0x00000008
.L_6715:


//--------------------- .nv.info._ZN43_GLOBAL__N__9ae7fba5_10_SoftMax_cu_9f978f6321softmax_warp_backwardIfN3c104HalfEfLi1ELb0ELb0EEEvPT0_PKT_S7_iiiPKb --------------------------
	.section	.nv.info._ZN43_GLOBAL__N__9ae7fba5_10_SoftMax_cu_9f978f6321softmax_warp_backwardIfN3c104HalfEfLi1ELb0ELb0EEEvPT0_PKT_S7_iiiPKb,"",@"SHT_CUDA_INFO"
	.sectionflags	@""
	.align	4


	//----- nvinfo : EIATTR_CUDA_API_VERSION
	.align		4
        /*0000*/ 	.byte	0x04, 0x37
        /*0002*/ 	.short	(.L_6717 - .L_6716)
.L_6716:
        /*0004*/ 	.word	0x00000082


	//----- nvinfo : EIATTR_KPARAM_INFO
	.align		4
.L_6717:
        /*0008*/ 	.byte	0x04, 0x17
        /*000a*/ 	.short	(.L_6719 - .L_6718)
.L_6718:
        /*000c*/ 	.word	0x00000000
        /*0010*/ 	.short	0x0006
        /*0012*/ 	.short	0x0028
        /*0014*/ 	.byte	0x00, 0xf0, 0x21, 0x00


	//----- nvinfo : EIATTR_KPARAM_INFO
	.align		4
.L_6719:
        /*0018*/ 	.byte	0x04, 0x17
        /*001a*/ 	.short	(.L_6721 - .L_6720)
.L_6720:
        /*001c*/ 	.word	0x00000000
        /*0020*/ 	.short	0x0005
        /*0022*/ 	.short	0x0020
        /*0024*/ 	.byte	0x00, 0xf0, 0x11, 0x00


	//----- nvinfo : EIATTR_KPARAM_INFO
	.align		4
.L_6721:
        /*0028*/ 	.byte	0x04, 0x17
        /*002a*/ 	.short	(.L_6723 - .L_6722)
.L_6722:
        /*002c*/ 	.word	0x00000000
        /*0030*/ 	.short	0x0004
        /*0032*/ 	.short	0x001c
        /*0034*/ 	.byte	0x00, 0xf0, 0x11, 0x00


	//----- nvinfo : EIATTR_KPARAM_INFO
	.align		4
.L_6723:
        /*0038*/ 	.byte	0x04, 0x17
        /*003a*/ 	.short	(.L_6725 - .L_6724)
.L_6724:
        /*003c*/ 	.word	0x00000000
        /*0040*/ 	.short	0x0003
        /*0042*/ 	.short	0x0018
        /*0044*/ 	.byte	0x00, 0xf0, 0x11, 0x00


	//----- nvinfo : EIATTR_KPARAM_INFO
	.align		4
.L_6725:
        /*0048*/ 	.byte	0x04, 0x17
        /*004a*/ 	.short	(.L_6727 - .L_6726)
.L_6726:
        /*004c*/ 	.word	0x00000000
        /*0050*/ 	.short	0x0002
        /*0052*/ 	.short	0x0010
        /*0054*/ 	.byte	0x00, 0xf0, 0x21, 0x00


	//----- nvinfo : EIATTR_KPARAM_INFO
	.align		4
.L_6727:
        /*0058*/ 	.byte	0x04, 0x17
        /*005a*/ 	.short	(.L_6729 - .L_6728)
.L_6728:
        /*005c*/ 	.word	0x00000000
        /*0060*/ 	.short	0x0001
        /*0062*/ 	.short	0x0008
        /*0064*/ 	.byte	0x00, 0xf0, 0x21, 0x00


	//----- nvinfo : EIATTR_KPARAM_INFO
	.align		4
.L_6729:
        /*0068*/ 	.byte	0x04, 0x17
        /*006a*/ 	.short	(.L_6731 - .L_6730)
.L_6730:
        /*006c*/ 	.word	0x00000000
        /*0070*/ 	.short	0x0000
        /*0072*/ 	.short	0x0000
        /*0074*/ 	.byte	0x00, 0xf0, 0x21, 0x00


	//----- nvinfo : EIATTR_SPARSE_MMA_MASK
	.align		4
.L_6731:
        /*0078*/ 	.byte	0x03, 0x50
        /*007a*/ 	.short	0x0000


	//----- nvinfo : EIATTR_MAXREG_COUNT
	.align		4
        /*007c*/ 	.byte	0x03, 0x1b
        /*007e*/ 	.short	0x00ff


	//----- nvinfo : EIATTR_MERCURY_ISA_VERSION
	.align		4
        /*0080*/ 	.byte	0x03, 0x5f
        /*0082*/ 	.short	0x0101


	//----- nvinfo : EIATTR_COOP_GROUP_MASK_REGIDS
	.align		4
        /*0084*/ 	.byte	0x04, 0x29
        /*0086*/ 	.short	(.L_6733 - .L_6732)


	//   ....[0]....
.L_6732:
        /*0088*/ 	.word	0xffffffff


	//   ....[1]....
        /*008c*/ 	.word	0xffffffff


	//----- nvinfo : EIATTR_COOP_GROUP_INSTR_OFFSETS
	.align		4
.L_6733:
        /*0090*/ 	.byte	0x04, 0x28
        /*0092*/ 	.short	(.L_6735 - .L_6734)


	//   ....[0]....
.L_6734:
        /*0094*/ 	.word	0x000002f0


	//   ....[1]....
        /*0098*/ 	.word	0x00000310


	//----- nvinfo : EIATTR_EXIT_INSTR_OFFSETS
	.align		4
.L_6735:
        /*009c*/ 	.byte	0x04, 0x1c
        /*009e*/ 	.short	(.L_6737 - .L_6736)


	//   ....[0]....
.L_6736:
        /*00a0*/ 	.word	0x00000320


	//   ....[1]....
        /*00a4*/ 	.word	0x000003d0


	//   ....[2]....
        /*00a8*/ 	.word	0x000003e0


	//   ....[3]....
        /*00ac*/ 	.word	0x00000470


	//----- nvinfo : EIATTR_CBANK_PARAM_SIZE
	.align		4
.L_6737:
        /*00b0*/ 	.byte	0x03, 0x19
        /*00b2*/ 	.short	0x0030


	//----- nvinfo : EIATTR_PARAM_CBANK
	.align		4
        /*00b4*/ 	.byte	0x04, 0x0a
        /*00b6*/ 	.short	(.L_6739 - .L_6738)
	.align		4
.L_6738:
        /*00b8*/ 	.word	index@(.nv.constant0._ZN43_GLOBAL__N__9ae7fba5_10_SoftMax_cu_9f978f6321softmax_warp_backwardIfN3c104HalfEfLi1ELb0ELb0EEEvPT0_PKT_S7_iiiPKb)
        /*00bc*/ 	.short	0x0210
        /*00be*/ 	.short	0x0030


	//----- nvinfo : EIATTR_SW_WAR
	.align		4
.L_6739:
        /*00c0*/ 	.byte	0x04, 0x36
        /*00c2*/ 	.short	(.L_6741 - .L_6740)
.L_6740:
        /*00c4*/ 	.word	0x00000008
.L_6741:


//--------------------- .nv.info._ZN43_GLOBAL__N__9ae7fba5_10_SoftMax_cu_9f978f6321softmax_warp_backwardIfN3c104HalfEfLi0ELb0ELb0EEEvPT0_PKT_S7_iiiPKb --------------------------
	.section	.nv.info._ZN43_GLOBAL__N__9ae7fba5_10_SoftMax_cu_9f978f6321softmax_warp_backwardIfN3c104HalfEfLi0ELb0ELb0EEEvPT0_PKT_S7_iiiPKb,"",@"SHT_CUDA_INFO"
	.sectionflags	@""
	.align	4


	//----- nvinfo : EIATTR_CUDA_API_VERSION
	.align		4
        /*0000*/ 	.byte	0x04, 0x37
        /*0002*/ 	.short	(.L_6743 - .L_6742)
.L_6742:
        /*0004*/ 	.word	0x00000082


	//----- nvinfo : EIATTR_KPARAM_INFO
	.align		4
.L_6743:
        /*0008*/ 	.byte	0x04, 0x17
        /*000a*/ 	.short	(.L_6745 - .L_6744)
.L_6744:
        /*000c*/ 	.word	0x00000000
        /*0010*/ 	.short	0x0006
        /*0012*/ 	.short	0x0028
        /*0014*/ 	.byte	0x00, 0xf0, 0x21, 0x00


	//----- nvinfo : EIATTR_KPARAM_INFO
	.align		4
.L_6745:
        /*0018*/ 	.byte	0x04, 0x17
        /*001a*/ 	.short	(.L_6747 - .L_6746)
.L_6746:
        /*001c*/ 	.word	0x00000000
        /*0020*/ 	.short	0x0005
        /*0022*/ 	.short	0x0020
        /*0024*/ 	.byte	0x00, 0xf0, 0x11, 0x00


	//----- nvinfo : EIATTR_KPARAM_INFO
	.align		4
.L_6747:
        /*0028*/ 	.byte	0x04, 0x17
        /*002a*/ 	.short	(.L_6749 - .L_6748)
.L_6748:
        /*002c*/ 	.word	0x00000000
        /*0030*/ 	.short	0x0004
        /*0032*/ 	.short	0x001c
        /*0034*/ 	.byte	0x00, 0xf0, 0x11, 0x00


	//----- nvinfo : EIATTR_KPARAM_INFO
	.align		4
.L_6749:
        /*0038*/ 	.byte	0x04, 0x17
        /*003a*/ 	.short	(.L_6751 - .L_6750)
.L_6750:
        /*003c*/ 	.word	0x00000000
        /*0040*/ 	.short	0x0003
        /*0042*/ 	.short	0x0018
        /*0044*/ 	.byte	0x00, 0xf0, 0x11, 0x00


	//----- nvinfo : EIATTR_KPARAM_INFO
	.align		4
.L_6751:
        /*0048*/ 	.byte	0x04, 0x17
        /*004a*/ 	.short	(.L_6753 - .L_6752)
.L_6752:
        /*004c*/ 	.word	0x00000000
        /*0050*/ 	.short	0x0002
        /*0052*/ 	.short	0x0010
        /*0054*/ 	.byte	0x00, 0xf0, 0x21, 0x00


	//----- nvinfo : EIATTR_KPARAM_INFO
	.align		4
.L_6753:
        /*0058*/ 	.byte	0x04, 0x17
        /*005a*/ 	.short	(.L_6755 - .L_6754)
.L_6754:
        /*005c*/ 	.word	0x00000000
        /*0060*/ 	.short	0x0001
        /*0062*/ 	.short	0x0008
        /*0064*/ 	.byte	0x00, 0xf0, 0x21, 0x00


	//----- nvinfo : EIATTR_KPARAM_INFO
	.align		4
.L_6755:
        /*0068*/ 	.byte	0x04, 0x17
        /*006a*/ 	.short	(.L_6757 - .L_6756)
.L_6756:
        /*006c*/ 	.word	0x00000000
        /*0070*/ 	.short	0x0000
        /*0072*/ 	.short	0x0000
        /*0074*/ 	.byte	0x00, 0xf0, 0x21, 0x00


	//----- nvinfo : EIATTR_SPARSE_MMA_MASK
	.align		4
.L_6757:
        /*0078*/ 	.byte	0x03, 0x50
        /*007a*/ 	.short	0x0000


	//----- nvinfo : EIATTR_MAXREG_COUNT
	.align		4
        /*007c*/ 	.byte	0x03, 0x1b
        /*007e*/ 	.short	0x00ff


	//----- nvinfo : EIATTR_MERCURY_ISA_VERSION
	.align		4
        /*0080*/ 	.byte	0x03, 0x5f
        /*0082*/ 	.short	0x0101


	//----- nvinfo : EIATTR_EXIT_INSTR_OFFSETS
	.align		4
        /*0084*/ 	.byte	0x04, 0x1c
        /*0086*/ 	.short	(.L_6759 - .L_6758)


	//   ....[0]....
.L_6758:
        /*0088*/ 	.word	0x000002a0


	//   ....[1]....
        /*008c*/ 	.word	0x000002b0


	//   ....[2]....
        /*0090*/ 	.word	0x00000340


	//   ....[3]....
        /*0094*/ 	.word	0x000003a0


	//----- nvinfo : EIATTR_CBANK_PARAM_SIZE
	.align		4
.L_6759:
        /*0098*/ 	.byte	0x03, 0x19
        /*009a*/ 	.short	0x0030


	//----- nvinfo : EIATTR_PARAM_CBANK
	.align		4
        /*009c*/ 	.byte	0x04, 0x0a
        /*009e*/ 	.short	(.L_6761 - .L_6760)
	.align		4
.L_6760:
        /*00a0*/ 	.word	index@(.nv.constant0._ZN43_GLOBAL__N__9ae7fba5_10_SoftMax_cu_9f978f6321softmax_warp_backwardIfN3c104HalfEfLi0ELb0ELb0EEEvPT0_PKT_S7_iiiPKb)
        /*00a4*/ 	.short	0x0210
        /*00a6*/ 	.short	0x0030


	//----- nvinfo : EIATTR_SW_WAR
	.align		4
.L_6761:
        /*00a8*/ 	.byte	0x04, 0x36
        /*00aa*/ 	.short	(.L_6763 - .L_6762)
.L_6762:
        /*00ac*/ 	.word	0x00000008
.L_6763:


//--------------------- .nv.info._ZN43_GLOBAL__N__9ae7fba5_10_SoftMax_cu_9f978f6321softmax_warp_backwardIN3c104HalfES2_fLi10ELb0ELb0EEEvPT0_PKT_S7_iiiPKb --------------------------
	.section	.nv.info._ZN43_GLOBAL__N__9ae7fba5_10_SoftMax_cu_9f978f6321softmax_warp_backwardIN3c104HalfES2_fLi10ELb0ELb0EEEvPT0_PKT_S7_iiiPKb,"",@"SHT_CUDA_INFO"
	.sectionflags	@""
	.align	4


	//----- nvinfo : EIATTR_CUDA_API_VERSION
	.align		4
        /*0000*/ 	.byte	0x04, 0x37
        /*0002*/ 	.short	(.L_6765 - .L_6764)
.L_6764:
        /*0004*/ 	.word	0x00000082


	//----- nvinfo : EIATTR_KPARAM_INFO
	.align		4
.L_6765:
        /*0008*/ 	.byte	0x04, 0x17
        /*000a*/ 	.short	(.L_6767 - .L_6766)
.L_6766:
        /*000c*/ 	.word	0x00000000
        /*0010*/ 	.short	0x0006
        /*0012*/ 	.short	0x0028
        /*0014*/ 	.byte	0x00, 0xf0, 0x21, 0x00


	//----- nvinfo : EIATTR_KPARAM_INFO
	.align		4
.L_6767:
        /*0018*/ 	.byte	0x04, 0x17
        /*001a*/ 	.short	(.L_6769 - .L_6768)
.L_6768:
        /*001c*/ 	.word	0x00000000
        /*0020*/ 	.short	0x0005
        /*0022*/ 	.short	0x0020
        /*0024*/ 	.byte	0x00, 0xf0, 0x11, 0x00


	//----- nvinfo : EIATTR_KPARAM_INFO
	.align		4
.L_6769:
        /*0028*/ 	.byte	0x04, 0x17
        /*002a*/ 	.short	(.L_6771 - .L_6770)
.L_6770:
        /*002c*/ 	.word	0x00000000
        /*0030*/ 	.short	0x0004
        /*0032*/ 	.short	0x001c
        /*0034*/ 	.byte	0x00, 0xf0, 0x11, 0x00


	//----- nvinfo : EIATTR_KPARAM_INFO
	.align		4
.L_6771:
        /*0038*/ 	.byte	0x04, 0x17
        /*003a*/ 	.short	(.L_6773 - .L_6772)
.L_6772:
        /*003c*/ 	.word	0x00000000
        /*0040*/ 	.short	0x0003
        /*0042*/ 	.short	0x0018
        /*0044*/ 	.byte	0x00, 0xf0, 0x11, 0x00


	//----- nvinfo : EIATTR_KPARAM_INFO
	.align		4
.L_6773:
        /*0048*/ 	.byte	0x04, 0x17
        /*004a*/ 	.short	(.L_6775 - .L_6774)
.L_6774:
        /*004c*/ 	.word	0x00000000
        /*0050*/ 	.short	0x0002
        /*0052*/ 	.short	0x0010
        /*0054*/ 	.byte	0x00, 0xf0, 0x21, 0x00


	//----- nvinfo : EIATTR_KPARAM_INFO
	.align		4
.L_6775:
        /*0058*/ 	.byte	0x04, 0x17
        /*005a*/ 	.short	(.L_6777 - .L_6776)
.L_6776:
        /*005c*/ 	.word	0x00000000
        /*0060*/ 	.short	0x0001
        /*0062*/ 	.short	0x0008
        /*0064*/ 	.byte	0x00, 0xf0, 0x21, 0x00


	//----- nvinfo : EIATTR_KPARAM_INFO
	.align		4
.L_6777:
        /*0068*/ 	.byte	0x04, 0x17
        /*006a*/ 	.short	(.L_6779 - .L_6778)
.L_6778:
        /*006c*/ 	.word	0x00000000
        /*0070*/ 	.short	0x0000
        /*0072*/ 	.short	0x0000
        /*0074*/ 	.byte	0x00, 0xf0, 0x21, 0x00


	//----- nvinfo : EIATTR_SPARSE_MMA_MASK
	.align		4
.L_6779:
        /*0078*/ 	.byte	0x03, 0x50
        /*007a*/ 	.short	0x0000


	//----- nvinfo : EIATTR_MAXREG_COUNT
	.align		4
        /*007c*/ 	.byte	0x03, 0x1b
        /*007e*/ 	.short	0x00ff


	//----- nvinfo : EIATTR_MERCURY_ISA_VERSION
	.align		4
        /*0080*/ 	.byte	0x03, 0x5f
        /*0082*/ 	.short	0x0101


	//----- nvinfo : EIATTR_COOP_GROUP_MASK_REGIDS
	.align		4
        /*0084*/ 	.byte	0x04, 0x29
        /*0086*/ 	.short	(.L_6781 - .L_6780)


	//   ....[0]....
.L_6780:
        /*0088*/ 	.word	0xffffffff


	//   ....[1]....
        /*008c*/ 	.word	0xffffffff


	//   ....[2]....
        /*0090*/ 	.word	0xffffffff


	//   ....[3]....
        /*0094*/ 	.word	0xffffffff


	//   ....[4]....
        /*0098*/ 	.word	0xffffffff


	//----- nvinfo : EIATTR_COOP_GROUP_INSTR_OFFSETS
	.align		4
.L_6781:
        /*009c*/ 	.byte	0x04, 0x28
        /*009e*/ 	.short	(.L_6783 - .L_6782)


	//   ....[0]....
.L_6782:
        /*00a0*/ 	.word	0x00001120


	//   ....[1]....
        /*00a4*/ 	.word	0x00001140


	//   ....[2]....
        /*00a8*/ 	.word	0x00001160


	//   ....[3]....
        /*00ac*/ 	.word	0x00001180


	//   ....[4]....
        /*00b0*/ 	.word	0x000011b0


	//----- nvinfo : EIATTR_EXIT_INSTR_OFFSETS
	.align		4
.L_6783:
        /*00b4*/ 	.byte	0x04, 0x1c
        /*00b6*/ 	.short	(.L_6785 - .L_6784)


	//   ....[0]....
.L_6784:
        /*00b8*/ 	.word	0x00001270


	//   ....[1]....
        /*00bc*/ 	.word	0x00001bb0


	//   ....[2]....
        /*00c0*/ 	.word	0x00001bf0


	//----- nvinfo : EIATTR_CBANK_PARAM_SIZE
	.align		4
.L_6785:
        /*00c4*/ 	.byte	0x03, 0x19
        /*00c6*/ 	.short	0x0030


	//----- nvinfo : EIATTR_PARAM_CBANK
	.align		4
        /*00c8*/ 	.byte	0x04, 0x0a
        /*00ca*/ 	.short	(.L_6787 - .L_6786)
	.align		4
.L_6786:
        /*00cc*/ 	.word	index@(.nv.constant0._ZN43_GLOBAL__N__9ae7fba5_10_SoftMax_cu_9f978f6321softmax_warp_backwardIN3c104HalfES2_fLi10ELb0ELb0EEEvPT0_PKT_S7_iiiPKb)
        /*00d0*/ 	.short	0x0210
        /*00d2*/ 	.short	0x0030


	//----- nvinfo : EIATTR_SW_WAR
	.align		4
.L_6787:
        /*00d4*/ 	.byte	0x04, 0x36
        /*00d6*/ 	.short	(.L_6789 - .L_6788)
.L_6788:
        /*00d8*/ 	.word	0x00000008
.L_6789:


//--------------------- .nv.info._ZN43_GLOBAL__N__9ae7fba5_10_SoftMax_cu_9f978f6321softmax_warp_backwardIN3c104HalfES2_fLi9ELb0ELb0EEEvPT0_PKT_S7_iiiPKb --------------------------
	.section	.nv.info._ZN43_GLOBAL__N__9ae7fba5_10_SoftMax_cu_9f978f6321softmax_warp_backwardIN3c104HalfES2_fLi9ELb0ELb0EEEvPT0_PKT_S7_iiiPKb,"",@"SHT_CUDA_INFO"
	.sectionflags	@""
	.align	4


	//----- nvinfo : EIATTR_CUDA_API_VERSION
	.align		4
        /*0000*/ 	.byte	0x04, 0x37
        /*0002*/ 	.short	(.L_6791 - .L_6790)
.L_6790:
        /*0004*/ 	.word	0x00000082


	//----- nvinfo : EIATTR_KPARAM_INFO
	.align		4
.L_6791:
        /*0008*/ 	.byte	0x04, 0x17
        /*000a*/ 	.short	(.L_6793 - .L_6792)
.L_6792:
        /*000c*/ 	.word	0x00000000
        /*0010*/ 	.short	0x0006
        /*0012*/ 	.short	0x0028
        /*0014*/ 	.byte	0x00, 0xf0, 0x21, 0x00


	//----- nvinfo : EIATTR_KPARAM_INFO
	.align		4
.L_6793:
        /*0018*/ 	.byte	0x04, 0x17
        /*001a*/ 	.short	(.L_6795 - .L_6794)
.L_6794:
        /*001c*/ 	.word	0x00000000
        /*0020*/ 	.short	0x0005
        /*0022*/ 	.short	0x0020
        /*0024*/ 	.byte	0x00, 0xf0, 0x11, 0x00


	//----- nvinfo : EIATTR_KPARAM_INFO
	.align		4
.L_6795:
        /*0028*/ 	.byte	0x04, 0x17
        /*002a*/ 	.short	(.L_6797 - .L_6796)
.L_6796:
        /*002c*/ 	.word	0x00000000
        /*0030*/ 	.short	0x0004
        /*0032*/ 	.short	0x001c
        /*0034*/ 	.byte	0x00, 0xf0, 0x11, 0x00


	//----- nvinfo : EIATTR_KPARAM_INFO
	.align		4
.L_6797:
        /*0038*/ 	.byte	0x04, 0x17
        /*003a*/ 	.short	(.L_6799 - .L_6798)
.L_6798:
        /*003c*/ 	.word	0x00000000
        /*0040*/ 	.short	0x0003
        /*0042*/ 	.short	0x0018
        /*0044*/ 	.byte	0x00, 0xf0, 0x11, 0x00


	//----- nvinfo : EIATTR_KPARAM_INFO
	.align		4
.L_6799:
        /*0048*/ 	.byte	0x04, 0x17
        /*004a*/ 	.short	(.L_6801 - .L_6800)
.L_6800:
        /*004c*/ 	.word	0x00000000
        /*0050*/ 	.short	0x0002
        /*0052*/ 	.short	0x0010
        /*0054*/ 	.byte	0x00, 0xf0, 0x21, 0x00


	//----- nvinfo : EIATTR_KPARAM_INFO
	.align		4
.L_6801:
        /*0058*/ 	.byte	0x04, 0x17
        /*005a*/ 	.short	(.L_6803 - .L_6802)
.L_6802:
        /*005c*/ 	.word	0x00000000
        /*0060*/ 	.short	0x0001
        /*0062*/ 	.short	0x0008
        /*0064*/ 	.byte	0x00, 0xf0, 0x21, 0x00


	//----- nvinfo : EIATTR_KPARAM_INFO
	.align		4
.L_6803:
        /*0068*/ 	.byte	0x04, 0x17
        /*006a*/ 	.short	(.L_6805 - .L_6804)
.L_6804:
        /*006c*/ 	.word	0x00000000
        /*0070*/ 	.short	0x0000
        /*0072*/ 	.short	0x0000
        /*0074*/ 	.byte	0x00, 0xf0, 0x21, 0x00


	//----- nvinfo : EIATTR_SPARSE_MMA_MASK
	.align		4
.L_6805:
        /*0078*/ 	.byte	0x03, 0x50
        /*007a*/ 	.short	0x0000


	//----- nvinfo : EIATTR_MAXREG_COUNT
	.align		4
        /*007c*/ 	.byte	0x03, 0x1b
        /*007e*/ 	.short	0x00ff


	//----- nvinfo : EIATTR_MERCURY_ISA_VERSION
	.align		4
        /*0080*/ 	.byte	0x03, 0x5f
        /*0082*/ 	.short	0x0101


	//----- nvinfo : EIATTR_COOP_GROUP_MASK_REGIDS
	.align		4
        /*0084*/ 	.byte	0x04, 0x29
        /*0086*/ 	.short	(.L_6807 - .L_6806)


	//   ....[0]....
.L_6806:
        /*0088*/ 	.word	0xffffffff


	//   ....[1]....
        /*008c*/ 	.word	0xffffffff


	//   ....[2]....
        /*0090*/ 	.word	0xffffffff


	//   ....[3]....
        /*0094*/ 	.word	0xffffffff


	//   ....[4]....
        /*0098*/ 	.word	0xffffffff


	//----- nvinfo : EIATTR_COOP_GROUP_INSTR_OFFSETS
	.align		4
.L_6807:
        /*009c*/ 	.byte	0x04, 0x28
        /*009e*/ 	.short	(.L_6809 - .L_6808)


	//   ....[0]....
.L_6808:
        /*00a0*/ 	.word	0x00000900


	//   ....[1]....
        /*00a4*/ 	.word	0x00000920


	//   ....[2]....
        /*00a8*/ 	.word	0x00000940


	//   ....[3]....
        /*00ac*/ 	.word	0x00000960


	//   ....[4]....
        /*00b0*/ 	.word	0x000009d0


	//----- nvinfo : EIATTR_EXIT_INSTR_OFFSETS
	.align		4
.L_6809:
        /*00b4*/ 	.byte	0x04, 0x1c
        /*00b6*/ 	.short	(.L_6811 - .L_6810)


	//   ....[0]....
.L_6810:
        /*00b8*/ 	.word	0x000009e0


	//   ....[1]....
        /*00bc*/ 	.word	0x00000f10


	//   ....[2]....
        /*00c0*/ 	.word	0x00000f50


	//----- nvinfo : EIATTR_CBANK_PARAM_SIZE
	.align		4
.L_6811:
        /*00c4*/ 	.byte	0x03, 0x19
        /*00c6*/ 	.short	0x0030


	//----- nvinfo : EIATTR_PARAM_CBANK
	.align		4
        /*00c8*/ 	.byte	0x04, 0x0a
        /*00ca*/ 	.short	(.L_6813 - .L_6812)
	.align		4
.L_6812:
        /*00cc*/ 	.word	index@(.nv.constant0._ZN43_GLOBAL__N__9ae7fba5_10_SoftMax_cu_9f978f6321softmax_warp_backwardIN3c104HalfES2_fLi9ELb0ELb0EEEvPT0_PKT_S7_iiiPKb)
        /*00d0*/ 	.short	0x0210
        /*00d2*/ 	.short	0x0030


	//----- nvinfo : EIATTR_SW_WAR
	.align		4
.L_6813:
        /*00d4*/ 	.byte	0x04, 0x36
        /*00d6*/ 	.short	(.L_6815 - .L_6814)
.L_6814:
        /*00d8*/ 	.word	0x00000008
.L_6815:


//--------------------- .nv.info._ZN43_GLOBAL__N__9ae7fba5_10_SoftMax_cu_9f978f6321softmax_warp_backwardIN3c104HalfES2_fLi8ELb0ELb0EEEvPT0_PKT_S7_iiiPKb --------------------------
	.section	.nv.info._ZN43_GLOBAL__N__9ae7fba5_10_SoftMax_cu_9f978f6321softmax_warp_backwardIN3c104HalfES2_fLi8ELb0ELb0EEEvPT0_PKT_S7_iiiPKb,"",@"SHT_CUDA_INFO"
	.sectionflags	@""
	.align	4


	//----- nvinfo : EIATTR_CUDA_API_VERSION
	.align		4
        /*0000*/ 	.byte	0x04, 0x37
        /*0002*/ 	.short	(.L_6817 - .L_6816)
.L_6816:
        /*0004*/ 	.word	0x00000082


	//----- nvinfo : EIATTR_KPARAM_INFO
	.align		4
.L_6817:
        /*0008*/ 	.byte	0x04, 0x17
        /*000a*/ 	.short	(.L_6819 - .L_6818)
.L_6818:
        /*000c*/ 	.word	0x00000000
        /*0010*/ 	.short	0x0006
        /*0012*/ 	.short	0x0028
        /*0014*/ 	.byte	0x00, 0xf0, 0x21, 0x00


	//----- nvinfo : EIATTR_KPARAM_INFO
	.align		4
.L_6819:
        /*0018*/ 	.byte	0x04, 0x17
        /*001a*/ 	.short	(.L_6821 - .L_6820)
.L_6820:
        /*001c*/ 	.word	0x00000000
        /*0020*/ 	.short	0x0005
        /*0022*/ 	.short	0x0020
        /*0024*/ 	.byte	0x00, 0xf0, 0x11, 0x00


	//----- nvinfo : EIATTR_KPARAM_INFO
	.align		4
.L_6821:
        /*0028*/ 	.byte	0x04, 0x17
        /*002a*/ 	.short	(.L_6823 - .L_6822)
.L_6822:
        /*002c*/ 	.word	0x00000000
        /*0030*/ 	.short	0x0004
        /*0032*/ 	.short	0x001c
        /*0034*/ 	.byte	0x00, 0xf0, 0x11, 0x00


	//----- nvinfo : EIATTR_KPARAM_INFO
	.align		4
.L_6823:
        /*0038*/ 	.byte	0x04, 0x17
        /*003a*/ 	.short	(.L_6825 - .L_6824)
.L_6824:
        /*003c*/ 	.word	0x00000000
        /*0040*/ 	.short	0x0003
        /*0042*/ 	.short	0x0018
        /*0044*/ 	.byte	0x00, 0xf0, 0x11, 0x00


	//----- nvinfo : EIATTR_KPARAM_INFO
	.align		4
.L_6825:
        /*0048*/ 	.byte	0x04, 0x17
        /*004a*/ 	.short	(.L_6827 - .L_6826)
.L_6826:
        /*004c*/ 	.word	0x00000000
        /*0050*/ 	.short	0x0002
        /*0052*/ 	.short	0x0010
        /*0054*/ 	.byte	0x00, 0xf0, 0x21, 0x00


	//----- nvinfo : EIATTR_KPARAM_INFO
	.align		4
.L_6827:
        /*0058*/ 	.byte	0x04, 0x17
        /*005a*/ 	.short	(.L_6829 - .L_6828)
.L_6828:
        /*005c*/ 	.word	0x00000000
        /*0060*/ 	.short	0x0001
        /*0062*/ 	.short	0x0008
        /*0064*/ 	.byte	0x00, 0xf0, 0x21, 0x00


	//----- nvinfo : EIATTR_KPARAM_INFO
	.align		4
.L_6829:
        /*0068*/ 	.byte	0x04, 0x17
        /*006a*/ 	.short	(.L_6831 - .L_6830)
.L_6830:
        /*006c*/ 	.word	0x00000000
        /*0070*/ 	.short	0x0000
        /*0072*/ 	.short	0x0000
        /*0074*/ 	.byte	0x00, 0xf0, 0x21, 0x00


	//----- nvinfo : EIATTR_SPARSE_MMA_MASK
	.align		4
.L_6831:
        /*0078*/ 	.byte	0x03, 0x50
        /*007a*/ 	.short	0x0000


	//----- nvinfo : EIATTR_MAXREG_COUNT
	.align		4
        /*007c*/ 	.byte	0x03, 0x1b
        /*007e*/ 	.short	0x00ff


	//----- nvinfo : EIATTR_MERCURY_ISA_VERSION
	.align		4
        /*0080*/ 	.byte	0x03, 0x5f
        /*0082*/ 	.short	0x0101


	//----- nvinfo : EIATTR_COOP_GROUP_MASK_REGIDS
	.align		4
        /*0084*/ 	.byte	0x04, 0x29
        /*0086*/ 	.short	(.L_6833 - .L_6832)


	//   ....[0]....
.L_6832:
        /*0088*/ 	.word	0xffffffff


	//   ....[1]....
        /*008c*/ 	.word	0xffffffff


	//   ....[2]....
        /*0090*/ 	.word	0xffffffff


	//   ....[3]....
        /*0094*/ 	.word	0xffffffff


	//   ....[4]....
        /*0098*/ 	.word	0xffffffff


	//----- nvinfo : EIATTR_COOP_GROUP_INSTR_OFFSETS
	.align		4
.L_6833:
        /*009c*/ 	.byte	0x04, 0x28
        /*009e*/ 	.short	(.L_6835 - .L_6834)


	//   ....[0]....
.L_6834:
        /*00a0*/ 	.word	0x00000570


	//   ....[1]....
        /*00a4*/ 	.word	0x00000590


	//   ....[2]....
        /*00a8*/ 	.word	0x000005b0


	//   ....[3]....
        /*00ac*/ 	.word	0x000005d0


	//   ....[4]....
        /*00b0*/ 	.word	0x000005f0


	//----- nvinfo : EIATTR_EXIT_INSTR_OFFSETS
	.align		4
.L_6835:
        /*00b4*/ 	.byte	0x04, 0x1c
        /*00b6*/ 	.short	(.L_6837 - .L_6836)


	//   ....[0]....
.L_6836:
        /*00b8*/ 	.word	0x00000600


	//   ....[1]....
        /*00bc*/ 	.word	0x000008a0


	//   ....[2]....
        /*00c0*/ 	.word	0x000008e0


	//----- nvinfo : EIATTR_CBANK_PARAM_SIZE
	.align		4
.L_6837:
        /*00c4*/ 	.byte	0x03, 0x19
        /*00c6*/ 	.short	0x0030


	//----- nvinfo : EIATTR_PARAM_CBANK
	.align		4
        /*00c8*/ 	.byte	0x04, 0x0a
        /*00ca*/ 	.short	(.L_6839 - .L_6838)
	.align		4
.L_6838:
        /*00cc*/ 	.word	index@(.nv.constant0._ZN43_GLOBAL__N__9ae7fba5_10_SoftMax_cu_9f978f6321softmax_warp_backwardIN3c104HalfES2_fLi8ELb0ELb0EEEvPT0_PKT_S7_iiiPKb)
        /*00d0*/ 	.short	0x0210
        /*00d2*/ 	.short	0x0030


	//----- nvinfo : EIATTR_SW_WAR
	.align		4
.L_6839:
        /*00d4*/ 	.byte	0x04, 0x36
        /*00d6*/ 	.short	(.L_6841 - .L_6840)
.L_6840:
        /*00d8*/ 	.word	0x00000008
.L_6841:


//--------------------- .nv.info._ZN43_GLOBAL__N__9ae7fba5_10_SoftMax_cu_9f978f6321softmax_warp_backwardIN3c104HalfES2_fLi7ELb0ELb0EEEvPT0_PKT_S7_iiiPKb --------------------------
	.section	.nv.info._ZN43_GLOBAL__N__9ae7fba5_10_SoftMax_cu_9f978f6321softmax_warp_backwardIN3c104HalfES2_fLi7ELb0ELb0EEEvPT0_PKT_S7_iiiPKb,"",@"SHT_CUDA_INFO"
	.sectionflags	@""
	.align	4


	//----- nvinfo : EIATTR_CUDA_API_VERSION
	.align		4
        /*0000*/ 	.byte	0x04, 0x37
        /*0002*/ 	.short	(.L_6843 - .L_6842)
.L_6842:
        /*0004*/ 	.word	0x00000082


	//----- nvinfo : EIATTR_KPARAM_INFO
	.align		4
.L_6843:
        /*0008*/ 	.byte	0x04, 0x17
        /*000a*/ 	.short	(.L_6845 - .L_6844)
.L_6844:
        /*000c*/ 	.word	0x00000000
        /*0010*/ 	.short	0x0006
        /*0012*/ 	.short	0x0028
        /*0014*/ 	.byte	0x00, 0xf0, 0x21, 0x00


	//----- nvinfo : EIATTR_KPARAM_INFO
	.align		4
.L_6845:
        /*0018*/ 	.byte	0x04, 0x17
        /*001a*/ 	.short	(.L_6847 - .L_6846)
.L_6846:
        /*001c*/ 	.word	0x00000000
        /*0020*/ 	.short	0x0005
        /*0022*/ 	.short	0x0020
        /*0024*/ 	.byte	0x00, 0xf0, 0x11, 0x00


	//----- nvinfo : EIATTR_KPARAM_INFO
	.align		4
.L_6847:
        /*0028*/ 	.byte	0x04, 0x17
        /*002a*/ 	.short	(.L_6849 - .L_6848)
.L_6848:
        /*002c*/ 	.word	0x00000000
        /*0030*/ 	.short	0x0004
        /*0032*/ 	.short	0x001c
        /*0034*/ 	.byte	0x00, 0xf0, 0x11, 0x00


	//----- nvinfo : EIATTR_KPARAM_INFO
	.align		4
.L_6849:
        /*0038*/ 	.byte	0x04, 0x17
        /*003a*/ 	.short	(.L_6851 - .L_6850)
.L_6850:
        /*003c*/ 	.word	0x00000000
        /*0040*/ 	.short	0x0003
        /*0042*/ 	.short	0x0018
        /*0044*/ 	.byte	0x00, 0xf0, 0x11, 0x00


	//----- nvinfo : EIATTR_KPARAM_INFO
	.align		4
.L_6851:
        /*0048*/ 	.byte	0x04, 0x17
        /*004a*/ 	.short	(.L_6853 - .L_6852)
.L_6852:
        /*004c*/ 	.word	0x00000000
        /*0050*/ 	.short	0x0002
        /*0052*/ 	.short	0x0010
        /*0054*/ 	.byte	0x00, 0xf0, 0x21, 0x00


	//----- nvinfo : EIATTR_KPARAM_INFO
	.align		4
.L_6853:
        /*0058*/ 	.byte	0x04, 0x17
        /*005a*/ 	.short	(.L_6855 - .L_6854)
.L_6854:
        /*005c*/ 	.word	0x00000000
        /*0060*/ 	.short	0x0001
        /*0062*/ 	.short	0x0008
        /*0064*/ 	.byte	0x00, 0xf0, 0x21, 0x00


	//----- nvinfo : EIATTR_KPARAM_INFO
	.align		4
.L_6855:
        /*0068*/ 	.byte	0x04, 0x17
        /*006a*/ 	.short	(.L_6857 - .L_6856)
.L_6856:
        /*006c*/ 	.word	0x00000000
        /*0070*/ 	.short	0x0000
        /*0072*/ 	.short	0x0000
        /*0074*/ 	.byte	0x00, 0xf0, 0x21, 0x00


	//----- nvinfo : EIATTR_SPARSE_MMA_MASK
	.align		4
.L_6857:
        /*0078*/ 	.byte	0x03, 0x50
        /*007a*/ 	.short	0x0000


	//----- nvinfo : EIATTR_MAXREG_COUNT
	.align		4
        /*007c*/ 	.byte	0x03, 0x1b
        /*007e*/ 	.short	0x00ff


	//----- nvinfo : EIATTR_MERCURY_ISA_VERSION
	.align		4
        /*0080*/ 	.byte	0x03, 0x5f
        /*0082*/ 	.short	0x0101


	//----- nvinfo : EIATTR_COOP_GROUP_MASK_REGIDS
	.align		4
        /*0084*/ 	.byte	0x04, 0x29
        /*0086*/ 	.short	(.L_6859 - .L_6858)


	//   ....[0]....
.L_6858:
        /*0088*/ 	.word	0xffffffff


	//   ....[1]....
        /*008c*/ 	.word	0xffffffff


	//   ....[2]....
        /*0090*/ 	.word	0xffffffff


	//   ....[3]....
        /*0094*/ 	.word	0xffffffff


	//   ....[4]....
        /*0098*/ 	.word	0xffffffff


	//   ....[5]....
        /*009c*/ 	.word	0xffffffff


	//   ....[6]....
        /*00a0*/ 	.word	0xffffffff


	//   ....[7]....
        /*00a4*/ 	.word	0xffffffff


	//   ....[8]....
        /*00a8*/ 	.word	0xffffffff


	//   ....[9]....
        /*00ac*/ 	.word	0xffffffff


	//----- nvinfo : EIATTR_COOP_GROUP_INSTR_OFFSETS
	.align		4
.L_6859:
        /*00b0*/ 	.byte	0x04, 0x28
        /*00b2*/ 	.short	(.L_6861 - .L_6860)


	//   ....[0]....
.L_6860:
        /*00b4*/ 	.word	0x00000630


	//   ....[1]....
        /*00b8*/ 	.word	0x00000640


	//   ....[2]....
        /*00bc*/ 	.word	0x00000690


	//   ....[3]....
        /*00c0*/ 	.word	0x000006a0


	//   ....[4]....
        /*00c4*/ 	.word	0x000006d0


	//   ....[5]....
        /*00c8*/ 	.word	0x000006e0


	//   ....[6]....
        /*00cc*/ 	.word	0x00000710


	//   ....[7]....
        /*00d0*/ 	.word	0x00000720


	//   ....[8]....
        /*00d4*/ 	.word	0x00000750


	//   ....[9]....
        /*00d8*/ 	.word	0x00000760


	//----- nvinfo : EIATTR_EXIT_INSTR_OFFSETS
	.align		4
.L_6861:
        /*00dc*/ 	.byte	0x04, 0x1c
        /*00de*/ 	.short	(.L_6863 - .L_6862)


	//   ....[0]....
.L_6862:
        /*00e0*/ 	.word	0x00000790


	//   ....[1]....
        /*00e4*/ 	.word	0x00000910


	//   ....[2]....
        /*00e8*/ 	.word	0x000009d0


	//   ....[3]....
        /*00ec*/ 	.word	0x00000a10


	//----- nvinfo : EIATTR_CBANK_PARAM_SIZE
	.align		4
.L_6863:
        /*00f0*/ 	.byte	0x03, 0x19
        /*00f2*/ 	.short	0x0030


	//----- nvinfo : EIATTR_PARAM_CBANK
	.align		4
        /*00f4*/ 	.byte	0x04, 0x0a
        /*00f6*/ 	.short	(.L_6865 - .L_6864)
	.align		4
.L_6864:
        /*00f8*/ 	.word	index@(.nv.constant0._ZN43_GLOBAL__N__9ae7fba5_10_SoftMax_cu_9f978f6321softmax_warp_backwardIN3c104HalfES2_fLi7ELb0ELb0EEEvPT0_PKT_S7_iiiPKb)
        /*00fc*/ 	.short	0x0210
        /*00fe*/ 	.short	0x0030


	//----- nvinfo : EIATTR_SW_WAR
	.align		4
.L_6865:
        /*0100*/ 	.byte	0x04, 0x36
        /*0102*/ 	.short	(.L_6867 - .L_6866)
.L_6866:
        /*0104*/ 	.word	0x00000008
.L_6867:


//--------------------- .nv.info._ZN43_GLOBAL__N__9ae7fba5_10_SoftMax_cu_9f978f6321softmax_warp_backwardIN3c104HalfES2_fLi6ELb0ELb0EEEvPT0_PKT_S7_iiiPKb --------------------------
	.section	.nv.info._ZN43_GLOBAL__N__9ae7fba5_10_SoftMax_cu_9f978f6321softmax_warp_backwardIN3c104HalfES2_fLi6ELb0ELb0EEEvPT0_PKT_S7_iiiPKb,"",@"SHT_CUDA_INFO"
	.sectionflags	@""
	.align	4


	//----- nvinfo : EIATTR_CUDA_API_VERSION
	.align		4
        /*0000*/ 	.byte	0x04, 0x37
        /*0002*/ 	.short	(.L_6869 - .L_6868)
.L_6868:
        /*0004*/ 	.word	0x00000082


	//----- nvinfo : EIATTR_KPARAM_INFO
	.align		4
.L_6869:
        /*0008*/ 	.byte	0x04, 0x17
        /*000a*/ 	.short	(.L_6871 - .L_6870)
.L_6870:
        /*000c*/ 	.word	0x00000000
        /*0010*/ 	.short	0x0006
        /*0012*/ 	.short	0x0028
        /*0014*/ 	.byte	0x00, 0xf0, 0x21, 0x00


	//----- nvinfo : EIATTR_KPARAM_INFO
	.align		4
.L_6871:
        /*0018*/ 	.byte	0x04, 0x17
        /*001a*/ 	.short	(.L_6873 - .L_6872)
.L_6872:
        /*001c*/ 	.word	0x00000000
        /*0020*/ 	.short	0x0005
        /*0022*/ 	.short	0x0020
        /*0024*/ 	.byte	0x00, 0xf0, 0x11, 0x00


	//----- nvinfo : EIATTR_KPARAM_INFO
	.align		4
.L_6873:
        /*0028*/ 	.byte	0x04, 0x17
        /*002a*/ 	.short	(.L_6875 - .L_6874)
.L_6874:
        /*002c*/ 	.word	0x00000000
        /*0030*/ 	.short	0x0004
        /*0032*/ 	.short	0x001c
        /*0034*/ 	.byte	0x00, 0xf0, 0x11, 0x00


	//----- nvinfo : EIATTR_KPARAM_INFO
	.align		4
.L_6875:
        /*0038*/ 	.byte	0x04, 0x17
        /*003a*/ 	.short	(.L_6877 - .L_6876)
.L_6876:
        /*003c*/ 	.word	0x00000000
        /*0040*/ 	.short	0x0003
        /*0042*/ 	.short	0x0018
        /*0044*/ 	.byte	0x00, 0xf0, 0x11, 0x00


	//----- nvinfo : EIATTR_KPARAM_INFO
	.align		4
.L_6877:
        /*0048*/ 	.byte	0x04, 0x17
        /*004a*/ 	.short	(.L_6879 - .L_6878)
.L_6878:
        /*004c*/ 	.word	0x00000000
        /*0050*/ 	.short	0x0002
        /*0052*/ 	.short	0x0010
        /*0054*/ 	.byte	0x00, 0xf0, 0x21, 0x00


	//----- nvinfo : EIATTR_KPARAM_INFO
	.align		4
.L_6879:
        /*0058*/ 	.byte	0x04, 0x17
        /*005a*/ 	.short	(.L_6881 - .L_6880)
.L_6880:
        /*005c*/ 	.word	0x00000000
        /*0060*/ 	.short	0x0001
        /*0062*/ 	.short	0x0008
        /*0064*/ 	.byte	0x00, 0xf0, 0x21, 0x00


	//----- nvinfo : EIATTR_KPARAM_INFO
	.align		4
.L_6881:
        /*0068*/ 	.byte	0x04, 0x17
        /*006a*/ 	.short	(.L_6883 - .L_6882)
.L_6882:
        /*006c*/ 	.word	0x00000000
        /*0070*/ 	.short	0x0000
        /*0072*/ 	.short	0x0000
        /*0074*/ 	.byte	0x00, 0xf0, 0x21, 0x00


	//----- nvinfo : EIATTR_SPARSE_MMA_MASK
	.align		4
.L_6883:
        /*0078*/ 	.byte	0x03, 0x50
        /*007a*/ 	.short	0x0000


	//----- nvinfo : EIATTR_MAXREG_COUNT
	.align		4
        /*007c*/ 	.byte	0x03, 0x1b
        /*007e*/ 	.short	0x00ff


	//----- nvinfo : EIATTR_MERCURY_ISA_VERSION
	.align		4
        /*0080*/ 	.byte	0x03, 0x5f
        /*0082*/ 	.short	0x0101


	//----- nvinfo : EIATTR_COOP_GROUP_MASK_REGIDS
	.align		4
        /*0084*/ 	.byte	0x04, 0x29
        /*0086*/ 	.short	(.L_6885 - .L_6884)


	//   ....[0]....
.L_6884:
        /*0088*/ 	.word	0xffffffff


	//   ....[1]....
        /*008c*/ 	.word	0xffffffff


	//   ....[2]....
        /*0090*/ 	.word	0xffffffff


	//   ....[3]....
        /*0094*/ 	.word	0xffffffff


	//   ....[4]....
        /*0098*/ 	.word	0xffffffff


	//   ....[5]....
        /*009c*/ 	.word	0xffffffff


	//   ....[6]....
        /*00a0*/ 	.word	0xffffffff


	//   ....[7]....
        /*00a4*/ 	.word	0xffffffff


	//   ....[8]....
        /*00a8*/ 	.word	0xffffffff


	//   ....[9]....
        /*00ac*/ 	.word	0xffffffff


	//----- nvinfo : EIATTR_COOP_GROUP_INSTR_OFFSETS
	.align		4
.L_6885:
        /*00b0*/ 	.byte	0x04, 0x28
        /*00b2*/ 	.short	(.L_6887 - .L_6886)


	//   ....[0]....
.L_6886:
        /*00b4*/ 	.word	0x000003a0


	//   ....[1]....
        /*00b8*/ 	.word	0x000003b0


	//   ....[2]....
        /*00bc*/ 	.word	0x000003e0


	//   ....[3]....
        /*00c0*/ 	.word	0x000003f0


	//   ....[4]....
        /*00c4*/ 	.word	0x00000420


	//   ....[5]....
        /*00c8*/ 	.word	0x00000430


	//   ....[6]....
        /*00cc*/ 	.word	0x00000460


	//   ....[7]....
        /*00d0*/ 	.word	0x00000470


	//   ....[8]....
        /*00d4*/ 	.word	0x000004a0


	//   ....[9]....
        /*00d8*/ 	.word	0x000004b0


	//----- nvinfo : EIATTR_EXIT_INSTR_OFFSETS
	.align		4
.L_6887:
        /*00dc*/ 	.byte	0x04, 0x1c
        /*00de*/ 	.short	(.L_6889 - .L_6888)


	//   ....[0]....
.L_6888:
        /*00e0*/ 	.word	0x000004c0


	//   ....[1]....
        /*00e4*/ 	.word	0x00000610


	//   ....[2]....
        /*00e8*/ 	.word	0x00000690


	//   ....[3]....
        /*00ec*/ 	.word	0x000006d0


	//----- nvinfo : EIATTR_CBANK_PARAM_SIZE
	.align		4
.L_6889:
        /*00f0*/ 	.byte	0x03, 0x19
        /*00f2*/ 	.short	0x0030


	//----- nvinfo : EIATTR_PARAM_CBANK
	.align		4
        /*00f4*/ 	.byte	0x04, 0x0a
        /*00f6*/ 	.short	(.L_6891 - .L_6890)
	.align		4
.L_6890:
        /*00f8*/ 	.word	index@(.nv.constant0._ZN43_GLOBAL__N__9ae7fba5_10_SoftMax_cu_9f978f6321softmax_warp_backwardIN3c104HalfES2_fLi6ELb0ELb0EEEvPT0_PKT_S7_iiiPKb)
        /*00fc*/ 	.short	0x0210
        /*00fe*/ 	.short	0x0030


	//----- nvinfo : EIATTR_SW_WAR
	.align		4
.L_6891:
        /*0100*/ 	.byte	0x04, 0x36
        /*0102*/ 	.short	(.L_6893 - .L_6892)
.L_6892:
        /*0104*/ 	.word	0x00000008
.L_6893:


//--------------------- .nv.info._ZN43_GLOBAL__N__9ae7fba5_10_SoftMax_cu_9f978f6321softmax_warp_backwardIN3c104HalfES2_fLi5ELb0ELb0EEEvPT0_PKT_S7_iiiPKb --------------------------
	.section	.nv.info._ZN43_GLOBAL__N__9ae7fba5_10_SoftMax_cu_9f978f6321softmax_warp_backwardIN3c104HalfES2_fLi5ELb0ELb0EEEvPT0_PKT_S7_iiiPKb,"",@"SHT_CUDA_INFO"
	.sectionflags	@""
	.align	4


	//----- nvinfo : EIATTR_CUDA_API_VERSION
	.align		4
        /*0000*/ 	.byte	0x04, 0x37
        /*0002*/ 	.short	(.L_6895 - .L_6894)
.L_6894:
        /*0004*/ 	.word	0x00000082


	//----- nvinfo : EIATTR_KPARAM_INFO
	.align		4
.L_6895:
        /*0008*/ 	.byte	0x04, 0x17
        /*000a*/ 	.short	(.L_6897 - .L_6896)
.L_6896:
        /*000c*/ 	.word	0x00000000
        /*0010*/ 	.short	0x0006
        /*0012*/ 	.short	0x0028
        /*0014*/ 	.byte	0x00, 0xf0, 0x21, 0x00


	//----- nvinfo : EIATTR_KPARAM_INFO
	.align		4
.L_6897:
        /*0018*/ 	.byte	0x04, 0x17
        /*001a*/ 	.short	(.L_6899 - .L_6898)
.L_6898:
        /*001c*/ 	.word	0x00000000
        /*0020*/ 	.short	0x0005
        /*0022*/ 	.short	0x0020
        /*0024*/ 	.byte	0x00, 0xf0, 0x11, 0x00


	//----- nvinfo : EIATTR_KPARAM_INFO
	.align		4
.L_6899:
        /*0028*/ 	.byte	0x04, 0x17
        /*002a*/ 	.short	(.L_6901 - .L_6900)
.L_6900:
        /*002c*/ 	.word	0x00000000
        /*0030*/ 	.short	0x0004
        /*0032*/ 	.short	0x001c
        /*0034*/ 	.byte	0x00, 0xf0, 0x11, 0x00


	//----- nvinfo : EIATTR_KPARAM_INFO
	.align		4
.L_6901:
        /*0038*/ 	.byte	0x04, 0x17
        /*003a*/ 	.short	(.L_6903 - .L_6902)
.L_6902:
        /*003c*/ 	.word	0x00000000
        /*0040*/ 	.short	0x0003
        /*0042*/ 	.short	0x0018
        /*0044*/ 	.byte	0x00, 0xf0, 0x11, 0x00


	//----- nvinfo : EIATTR_KPARAM_INFO
	.align		4
.L_6903:
        /*0048*/ 	.byte	0x04, 0x17
        /*004a*/ 	.short	(.L_6905 - .L_6904)
.L_6904:
        /*004c*/ 	.word	0x00000000
        /*0050*/ 	.short	0x0002
        /*0052*/ 	.short	0x0010
        /*0054*/ 	.byte	0x00, 0xf0, 0x21, 0x00


	//----- nvinfo : EIATTR_KPARAM_INFO
	.align		4
.L_6905:
        /*0058*/ 	.byte	0x04, 0x17
        /*005a*/ 	.short	(.L_6907 - .L_6906)
.L_6906:
        /*005c*/ 	.word	0x00000000
        /*0060*/ 	.short	0x0001
        /*0062*/ 	.short	0x0008
        /*0064*/ 	.byte	0x00, 0xf0, 0x21, 0x00


	//----- nvinfo : EIATTR_KPARAM_INFO
	.align		4
.L_6907:
        /*0068*/ 	.byte	0x04, 0x17
        /*006a*/ 	.short	(.L_6909 - .L_6908)
.L_6908:
        /*006c*/ 	.word	0x00000000
        /*0070*/ 	.short	0x0000
        /*0072*/ 	.short	0x0000
        /*0074*/ 	.byte	0x00, 0xf0, 0x21, 0x00


	//----- nvinfo : EIATTR_SPARSE_MMA_MASK
	.align		4
.L_6909:
        /*0078*/ 	.byte	0x03, 0x50
        /*007a*/ 	.short	0x0000


	//----- nvinfo : EIATTR_MAXREG_COUNT
	.align		4
        /*007c*/ 	.byte	0x03, 0x1b
        /*007e*/ 	.short	0x00ff


	//----- nvinfo : EIATTR_MERCURY_ISA_VERSION
	.align		4
        /*0080*/ 	.byte	0x03, 0x5f
        /*0082*/ 	.short	0x0101


	//----- nvinfo : EIATTR_COOP_GROUP_MASK_REGIDS
	.align		4
        /*0084*/ 	.byte	0x04, 0x29
        /*0086*/ 	.short	(.L_6911 - .L_6910)


	//   ....[0]....
.L_6910:
        /*0088*/ 	.word	0xffffffff


	//   ....[1]....
        /*008c*/ 	.word	0xffffffff


	//   ....[2]....
        /*0090*/ 	.word	0xffffffff


	//   ....[3]....
        /*0094*/ 	.word	0xffffffff


	//   ....[4]....
        /*0098*/ 	.word	0xffffffff


	//   ....[5]....
        /*009c*/ 	.word	0xffffffff


	//   ....[6]....
        /*00a0*/ 	.word	0xffffffff


	//   ....[7]....
        /*00a4*/ 	.word	0xffffffff


	//   ....[8]....
        /*00a8*/ 	.word	0xffffffff


	//   ....[9]....
        /*00ac*/ 	.word	0xffffffff


	//----- nvinfo : EIATTR_COOP_GROUP_INSTR_OFFSETS
	.align		4
.L_6911:
        /*00b0*/ 	.byte	0x04, 0x28
        /*00b2*/ 	.short	(.L_6913 - .L_6912)


	//   ....[0]....
.L_6912:
        /*00b4*/ 	.word	0x00000320


	//   ....[1]....
        /*00b8*/ 	.word	0x00000330


	//   ....[2]....
        /*00bc*/ 	.word	0x00000360


	//   ....[3]....
        /*00c0*/ 	.word	0x00000370


	//   ....[4]....
        /*00c4*/ 	.word	0x000003a0


	//   ....[5]....
        /*00c8*/ 	.word	0x000003b0


	//   ....[6]....
        /*00cc*/ 	.word	0x000003e0


	//   ....[7]....
        /*00d0*/ 	.word	0x000003f0


	//   ....[8]....
        /*00d4*/ 	.word	0x00000420


	//   ....[9]....
        /*00d8*/ 	.word	0x00000430


	//----- nvinfo : EIATTR_EXIT_INSTR_OFFSETS
	.align		4
.L_6913:
        /*00dc*/ 	.byte	0x04, 0x1c
        /*00de*/ 	.short	(.L_6915 - .L_6914)


	//   ....[0]....
.L_6914:
        /*00e0*/ 	.word	0x00000440


	//   ....[1]....
        /*00e4*/ 	.word	0x00000530


	//   ....[2]....
        /*00e8*/ 	.word	0x00000540


	//   ....[3]....
        /*00ec*/ 	.word	0x000005d0


	//----- nvinfo : EIATTR_CBANK_PARAM_SIZE
	.align		4
.L_6915:
        /*00f0*/ 	.byte	0x03, 0x19
        /*00f2*/ 	.short	0x0030


	//----- nvinfo : EIATTR_PARAM_CBANK
	.align		4
        /*00f4*/ 	.byte	0x04, 0x0a
        /*00f6*/ 	.short	(.L_6917 - .L_6916)
	.align		4
.L_6916:
        /*00f8*/ 	.word	index@(.nv.constant0._ZN43_GLOBAL__N__9ae7fba5_10_SoftMax_cu_9f978f6321softmax_warp_backwardIN3c104HalfES2_fLi5ELb0ELb0EEEvPT0_PKT_S7_iiiPKb)
        /*00fc*/ 	.short	0x0210
        /*00fe*/ 	.short	0x0030


	//----- nvinfo : EIATTR_SW_WAR
	.align		4
.L_6917:
        /*0100*/ 	.byte	0x04, 0x36
        /*0102*/ 	.short	(.L_6919 - .L_6918)
.L_6918:
        /*0104*/ 	.word	0x00000008
.L_6919:


//--------------------- .nv.info._ZN43_GLOBAL__N__9ae7fba5_10_SoftMax_cu_9f978f6321softmax_warp_backwardIN3c104HalfES2_fLi4ELb0ELb0EEEvPT0_PKT_S7_iiiPKb --------------------------
	.section	.nv.info._ZN43_GLOBAL__N__9ae7fba5_10_SoftMax_cu_9f978f6321softmax_warp_backwardIN3c104HalfES2_fLi4ELb0ELb0EEEvPT0_PKT_S7_iiiPKb,"",@"SHT_CUDA_INFO"
	.sectionflags	@""
	.align	4


	//----- nvinfo : EIATTR_CUDA_API_VERSION
	.align		4
        /*0000*/ 	.byte	0x04, 0x37
        /*0002*/ 	.short	(.L_6921 - .L_6920)
.L_6920:
        /*0004*/ 	.word	0x00000082


	//----- nvinfo : EIATTR_KPARAM_INFO
	.align		4
.L_6921:
        /*0008*/ 	.byte	0x04, 0x17
        /*000a*/ 	.short	(.L_6923 - .L_6922)
.L_6922:
        /*000c*/ 	.word	0x00000000
        /*0010*/ 	.short	0x0006
        /*0012*/ 	.short	0x0028
        /*0014*/ 	.byte	0x00, 0xf0, 0x21, 0x00


	//----- nvinfo : EIATTR_KPARAM_INFO
	.align		4
.L_6923:
        /*0018*/ 	.byte	0x04, 0x17
        /*001a*/ 	.short	(.L_6925 - .L_6924)
.L_6924:
        /*001c*/ 	.word	0x00000000
        /*0020*/ 	.short	0x0005
        /*0022*/ 	.short	0x0020
        /*0024*/ 	.byte	0x00, 0xf0, 0x11, 0x00


	//----- nvinfo : EIATTR_KPARAM_INFO
	.align		4
.L_6925:
        /*0028*/ 	.byte	0x04, 0x17
        /*002a*/ 	.short	(.L_6927 - .L_6926)
.L_6926:
        /*002c*/ 	.word	0x00000000
        /*0030*/ 	.short	0x0004
        /*0032*/ 	.short	0x001c
        /*0034*/ 	.byte	0x00, 0xf0, 0x11, 0x00


	//----- nvinfo : EIATTR_KPARAM_INFO
	.align		4
.L_6927:
        /*0038*/ 	.byte	0x04, 0x17
        /*003a*/ 	.short	(.L_6929 - .L_6928)
.L_6928:
        /*003c*/ 	.word	0x00000000
        /*0040*/ 	.short	0x0003
        /*0042*/ 	.short	0x0018
        /*0044*/ 	.byte	0x00, 0xf0, 0x11, 0x00


	//----- nvinfo : EIATTR_KPARAM_INFO
	.align		4
.L_6929:
        /*0048*/ 	.byte	0x04, 0x17
        /*004a*/ 	.short	(.L_6931 - .L_6930)
.L_6930:
        /*004c*/ 	.word	0x00000000
        /*0050*/ 	.short	0x0002
        /*0052*/ 	.short	0x0010
        /*0054*/ 	.byte	0x00, 0xf0, 0x21, 0x00


	//----- nvinfo : EIATTR_KPARAM_INFO
	.align		4
.L_6931:
        /*0058*/ 	.byte	0x04, 0x17
        /*005a*/ 	.short	(.L_6933 - .L_6932)
.L_6932:
        /*005c*/ 	.word	0x00000000
        /*0060*/ 	.short	0x0001
        /*0062*/ 	.short	0x0008
        /*0064*/ 	.byte	0x00, 0xf0, 0x21, 0x00


	//----- nvinfo : EIATTR_KPARAM_INFO
	.align		4
.L_6933:
        /*0068*/ 	.byte	0x04, 0x17
        /*006a*/ 	.short	(.L_6935 - .L_6934)
.L_6934:
        /*006c*/ 	.word	0x00000000
        /*0070*/ 	.short	0x0000
        /*0072*/ 	.short	0x0000
        /*0074*/ 	.byte	0x00, 0xf0, 0x21, 0x00


	//----- nvinfo : EIATTR_SPARSE_MMA_MASK
	.align		4
.L_6935:
        /*0078*/ 	.byte	0x03, 0x50
        /*007a*/ 	.short	0x0000


	//----- nvinfo : EIATTR_MAXREG_COUNT
	.align		4
        /*007c*/ 	.byte	0x03, 0x1b
        /*007e*/ 	.short	0x00ff


	//----- nvinfo : EIATTR_MERCURY_ISA_VERSION
	.align		4
        /*0080*/ 	.byte	0x03, 0x5f
        /*0082*/ 	.short	0x0101


	//----- nvinfo : EIATTR_COOP_GROUP_MASK_REGIDS
	.align		4
        /*0084*/ 	.byte	0x04, 0x29
        /*0086*/ 	.short	(.L_6937 - .L_6936)


	//   ....[0]....
.L_6936:
        /*0088*/ 	.word	0xffffffff


	//   ....[1]....
        /*008c*/ 	.word	0xffffffff


	//   ....[2]....
        /*0090*/ 	.word	0xffffffff


	//   ....[3]....
        /*0094*/ 	.word	0xffffffff


	//   ....[4]....
        /*0098*/ 	.word	0xffffffff


	//   ....[5]....
        /*009c*/ 	.word	0xffffffff


	//   ....[6]....
        /*00a0*/ 	.word	0xffffffff


	//   ....[7]....
        /*00a4*/ 	.word	0xffffffff


	//----- nvinfo : EIATTR_COOP_GROUP_INSTR_OFFSETS
	.align		4
.L_6937:
        /*00a8*/ 	.byte	0x04, 0x28
        /*00aa*/ 	.short	(.L_6939 - .L_6938)


	//   ....[0]....
.L_6938:
        /*00ac*/ 	.word	0x00000320


	//   ....[1]....
        /*00b0*/ 	.word	0x00000330


	//   ....[2]....
        /*00b4*/ 	.word	0x00000360


	//   ....[3]....
        /*00b8*/ 	.word	0x00000370


	//   ....[4]....
        /*00bc*/ 	.word	0x000003a0


	//   ....[5]....
        /*00c0*/ 	.word	0x000003b0


	//   ....[6]....
        /*00c4*/ 	.word	0x000003e0


	//   ....[7]....
        /*00c8*/ 	.word	0x000003f0


	//----- nvinfo : EIATTR_EXIT_INSTR_OFFSETS
	.align		4
.L_6939:
        /*00cc*/ 	.byte	0x04, 0x1c
        /*00ce*/ 	.short	(.L_6941 - .L_6940)


	//   ....[0]....
.L_6940:
        /*00d0*/ 	.word	0x00000400


	//   ....[1]....
        /*00d4*/ 	.word	0x000004f0


	//   ....[2]....
        /*00d8*/ 	.word	0x00000500


	//   ....[3]....
        /*00dc*/ 	.word	0x00000590


	//----- nvinfo : EIATTR_CBANK_PARAM_SIZE
	.align		4
.L_6941:
        /*00e0*/ 	.byte	0x03, 0x19
        /*00e2*/ 	.short	0x0030


	//----- nvinfo : EIATTR_PARAM_CBANK
	.align		4
        /*00e4*/ 	.byte	0x04, 0x0a
        /*00e6*/ 	.short	(.L_6943 - .L_6942)
	.align		4
.L_6942:
        /*00e8*/ 	.word	index@(.nv.constant0._ZN43_GLOBAL__N__9ae7fba5_10_SoftMax_cu_9f978f6321softmax_warp_backwardIN3c104HalfES2_fLi4ELb0ELb0EEEvPT0_PKT_S7_iiiPKb)
        /*00ec*/ 	.short	0x0210
        /*00ee*/ 	.short	0x0030


	//----- nvinfo : EIATTR_SW_WAR
	.align		4
.L_6943:
        /*00f0*/ 	.byte	0x04, 0x36
        /*00f2*/ 	.short	(.L_6945 - .L_6944)
.L_6944:
        /*00f4*/ 	.word	0x00000008
.L_6945:


//--------------------- .nv.info._ZN43_GLOBAL__N__9ae7fba5_10_SoftMax_cu_9f978f6321softmax_warp_backwardIN3c104HalfES2_fLi3ELb0ELb0EEEvPT0_PKT_S7_iiiPKb --------------------------
	.section	.nv.info._ZN43_GLOBAL__N__9ae7fba5_10_SoftMax_cu_9f978f6321softmax_warp_backwardIN3c104HalfES2_fLi3ELb0ELb0EEEvPT0_PKT_S7_iiiPKb,"",@"SHT_CUDA_INFO"
	.sectionflags	@""
	.align	4


	//----- nvinfo : EIATTR_CUDA_API_VERSION
	.align		4
        /*0000*/ 	.byte	0x04, 0x37
        /*0002*/ 	.short	(.L_6947 - .L_6946)
.L_6946:
        /*0004*/ 	.word	0x00000082


	//----- nvinfo : EIATTR_KPARAM_INFO
	.align		4
.L_6947:
        /*0008*/ 	.byte	0x04, 0x17
        /*000a*/ 	.short	(.L_6949 - .L_6948)
.L_6948:
        /*000c*/ 	.word	0x00000000
        /*0010*/ 	.short	0x0006
        /*0012*/ 	.short	0x0028
        /*0014*/ 	.byte	0x00, 0xf0, 0x21, 0x00


	//----- nvinfo : EIATTR_KPARAM_INFO
	.align		4
.L_6949:
        /*0018*/ 	.byte	0x04, 0x17
        /*001a*/ 	.short	(.L_6951 - .L_6950)
.L_6950:
        /*001c*/ 	.word	0x00000000
        /*0020*/ 	.short	0x0005
        /*0022*/ 	.short	0x0020
        /*0024*/ 	.byte	0x00, 0xf0, 0x11, 0x00


	//----- nvinfo : EIATTR_KPARAM_INFO
	.align		4
.L_6951:
        /*0028*/ 	.byte	0x04, 0x17
        /*002a*/ 	.short	(.L_6953 - .L_6952)
.L_6952:
        /*002c*/ 	.word	0x00000000
        /*0030*/ 	.short	0x0004
        /*0032*/ 	.short	0x001c
        /*0034*/ 	.byte	0x00, 0xf0, 0x11, 0x00


	//----- nvinfo : EIATTR_KPARAM_INFO
	.align		4
.L_6953:
        /*0038*/ 	.byte	0x04, 0x17
        /*003a*/ 	.short	(.L_6955 - .L_6954)
.L_6954:
        /*003c*/ 	.word	0x00000000
        /*0040*/ 	.short	0x0003
        /*0042*/ 	.short	0x0018
        /*0044*/ 	.byte	0x00, 0xf0, 0x11, 0x00


	//----- nvinfo : EIATTR_KPARAM_INFO
	.align		4
.L_6955:
        /*0048*/ 	.byte	0x04, 0x17
        /*004a*/ 	.short	(.L_6957 - .L_6956)
.L_6956:
        /*004c*/ 	.word	0x00000000
        /*0050*/ 	.short	0x0002
        /*0052*/ 	.short	0x0010
        /*0054*/ 	.byte	0x00, 0xf0, 0x21, 0x00


	//----- nvinfo : EIATTR_KPARAM_INFO
	.align		4
.L_6957:
        /*0058*/ 	.byte	0x04, 0x17
        /*005a*/ 	.short	(.L_6959 - .L_6958)
.L_6958:
        /*005c*/ 	.word	0x00000000
        /*0060*/ 	.short	0x0001
        /*0062*/ 	.short	0x0008
        /*0064*/ 	.byte	0x00, 0xf0, 0x21, 0x00


	//----- nvinfo : EIATTR_KPARAM_INFO
	.align		4
.L_6959:
        /*0068*/ 	.byte	0x04, 0x17
        /*006a*/ 	.short	(.L_6961 - .L_6960)
.L_6960:
        /*006c*/ 	.word	0x00000000
        /*0070*/ 	.short	0x0000
        /*0072*/ 	.short	0x0000
        /*0074*/ 	.byte	0x00, 0xf0, 0x21, 0x00


	//----- nvinfo : EIATTR_SPARSE_MMA_MASK
	.align		4
.L_6961:
        /*0078*/ 	.byte	0x03, 0x50
        /*007a*/ 	.short	0x0000


	//----- nvinfo : EIATTR_MAXREG_COUNT
	.align		4
        /*007c*/ 	.byte	0x03, 0x1b
        /*007e*/ 	.short	0x00ff


	//----- nvinfo : EIATTR_MERCURY_ISA_VERSION
	.align		4
        /*0080*/ 	.byte	0x03, 0x5f
        /*0082*/ 	.short	0x0101


	//----- nvinfo : EIATTR_COOP_GROUP_MASK_REGIDS
	.align		4
        /*0084*/ 	.byte	0x04, 0x29
        /*0086*/ 	.short	(.L_6963 - .L_6962)


	//   ....[0]....
.L_6962:
        /*0088*/ 	.word	0xffffffff


	//   ....[1]....
        /*008c*/ 	.word	0xffffffff


	//   ....[2]....
        /*0090*/ 	.word	0xffffffff


	//   ....[3]....
        /*0094*/ 	.word	0xffffffff


	//   ....[4]....
        /*0098*/ 	.word	0xffffffff


	//   ....[5]....
        /*009c*/ 	.word	0xffffffff


	//----- nvinfo : EIATTR_COOP_GROUP_INSTR_OFFSETS
	.align		4
.L_6963:
        /*00a0*/ 	.byte	0x04, 0x28
        /*00a2*/ 	.short	(.L_6965 - .L_6964)


	//   ....[0]....
.L_6964:
        /*00a4*/ 	.word	0x00000320


	//   ....[1]....
        /*00a8*/ 	.word	0x00000330


	//   ....[2]....
        /*00ac*/ 	.word	0x00000360


	//   ....[3]....
        /*00b0*/ 	.word	0x00000370


	//   ....[4]....
        /*00b4*/ 	.word	0x000003a0


	//   ....[5]....
        /*00b8*/ 	.word	0x000003b0


	//----- nvinfo : EIATTR_EXIT_INSTR_OFFSETS
	.align		4
.L_6965:
        /*00bc*/ 	.byte	0x04, 0x1c
        /*00be*/ 	.short	(.L_6967 - .L_6966)


	//   ....[0]....
.L_6966:
        /*00c0*/ 	.word	0x000003c0


	//   ....[1]....
        /*00c4*/ 	.word	0x000004b0


	//   ....[2]....
        /*00c8*/ 	.word	0x000004c0


	//   ....[3]....
        /*00cc*/ 	.word	0x00000550


	//----- nvinfo : EIATTR_CBANK_PARAM_SIZE
	.align		4
.L_6967:
        /*00d0*/ 	.byte	0x03, 0x19
        /*00d2*/ 	.short	0x0030


	//----- nvinfo : EIATTR_PARAM_CBANK
	.align		4
        /*00d4*/ 	.byte	0x04, 0x0a
        /*00d6*/ 	.short	(.L_6969 - .L_6968)
	.align		4
.L_6968:
        /*00d8*/ 	.word	index@(.nv.constant0._ZN43_GLOBAL__N__9ae7fba5_10_SoftMax_cu_9f978f6321softmax_warp_backwardIN3c104HalfES2_fLi3ELb0ELb0EEEvPT0_PKT_S7_iiiPKb)
        /*00dc*/ 	.short	0x0210
        /*00de*/ 	.short	0x0030


	//----- nvinfo : EIATTR_SW_WAR
	.align		4
.L_6969:
        /*00e0*/ 	.byte	0x04, 0x36
        /*00e2*/ 	.short	(.L_6971 - .L_6970)
.L_6970:
        /*00e4*/ 	.word	0x00000008
.L_6971:


//--------------------- .nv.info._ZN43_GLOBAL__N__9ae7fba5_10_SoftMax_cu_9f978f6321softmax_warp_backwardIN3c104HalfES2_fLi2ELb0ELb0EEEvPT0_PKT_S7_iiiPKb --------------------------
	.section	.nv.info._ZN43_GLOBAL__N__9ae7fba5_10_SoftMax_cu_9f978f6321softmax_warp_backwardIN3c104HalfES2_fLi2ELb0ELb0EEEvPT0_PKT_S7_iiiPKb,"",@"SHT_CUDA_INFO"
	.sectionflags	@""
	.align	4


	//----- nvinfo : EIATTR_CUDA_API_VERSION
	.align		4
        /*0000*/ 	.byte	0x04, 0x37
        /*0002*/ 	.short	(.L_6973 - .L_6972)
.L_6972:
        /*0004*/ 	.word	0x00000082


	//----- nvinfo : EIATTR_KPARAM_INFO
	.align		4
.L_6973:
        /*0008*/ 	.byte	0x04, 0x17
        /*000a*/ 	.short	(.L_6975 - .L_6974)
.L_6974:
        /*000c*/ 	.word	0x00000000
        /*0010*/ 	.short	0x0006
        /*0012*/ 	.short	0x0028
        /*0014*/ 	.byte	0x00, 0xf0, 0x21, 0x00


	//----- nvinfo : EIATTR_KPARAM_INFO
	.align		4
.L_6975:
        /*0018*/ 	.byte	0x04, 0x17
        /*001a*/ 	.short	(.L_6977 - .L_6976)
.L_6976:
        /*001c*/ 	.word	0x00000000
        /*0020*/ 	.short	0x0005
        /*0022*/ 	.short	0x0020
        /*0024*/ 	.byte	0x00, 0xf0, 0x11, 0x00


	//----- nvinfo : EIATTR_KPARAM_INFO
	.align		4
.L_6977:
        /*0028*/ 	.byte	0x04, 0x17
        /*002a*/ 	.short	(.L_6979 - .L_6978)
.L_6978:
        /*002c*/ 	.word	0x00000000
        /*0030*/ 	.short	0x0004
        /*0032*/ 	.short	0x001c
        /*0034*/ 	.byte	0x00, 0xf0, 0x11, 0x00


	//----- nvinfo : EIATTR_KPARAM_INFO
	.align		4
.L_6979:
        /*0038*/ 	.byte	0x04, 0x17
        /*003a*/ 	.short	(.L_6981 - .L_6980)
.L_6980:
        /*003c*/ 	.word	0x00000000
        /*0040*/ 	.short	0x0003
        /*0042*/ 	.short	0x0018
        /*0044*/ 	.byte	0x00, 0xf0, 0x11, 0x00


	//----- nvinfo : EIATTR_KPARAM_INFO
	.align		4
.L_6981:
        /*0048*/ 	.byte	0x04, 0x17
        /*004a*/ 	.short	(.L_6983 - .L_6982)
.L_6982:
        /*004c*/ 	.word	0x00000000
        /*0050*/ 	.short	0x0002
        /*0052*/ 	.short	0x0010
        /*0054*/ 	.byte	0x00, 0xf0, 0x21, 0x00


	//----- nvinfo : EIATTR_KPARAM_INFO
	.align		4
.L_6983:
        /*0058*/ 	.byte	0x04, 0x17
        /*005a*/ 	.short	(.L_6985 - .L_6984)
.L_6984:
        /*005c*/ 	.word	0x00000000
        /*0060*/ 	.short	0x0001
        /*0062*/ 	.short	0x0008
        /*0064*/ 	.byte	0x00, 0xf0, 0x21, 0x00


	//----- nvinfo : EIATTR_KPARAM_INFO
	.align		4
.L_6985:
        /*0068*/ 	.byte	0x04, 0x17
        /*006a*/ 	.short	(.L_6987 - .L_6986)
.L_6986:
        /*006c*/ 	.word	0x00000000
        /*0070*/ 	.short	0x0000
        /*0072*/ 	.short	0x0000
        /*0074*/ 	.byte	0x00, 0xf0, 0x21, 0x00


	//----- nvinfo : EIATTR_SPARSE_MMA_MASK
	.align		4
.L_6987:
        /*0078*/ 	.byte	0x03, 0x50
        /*007a*/ 	.short	0x0000


	//----- nvinfo : EIATTR_MAXREG_COUNT
	.align		4
        /*007c*/ 	.byte	0x03, 0x1b
        /*007e*/ 	.short	0x00ff


	//----- nvinfo : EIATTR_MERCURY_ISA_VERSION
	.align		4
        /*0080*/ 	.byte	0x03, 0x5f
        /*0082*/ 	.short	0x0101


	//----- nvinfo : EIATTR_COOP_GROUP_MASK_REGIDS
	.align		4
        /*0084*/ 	.byte	0x04, 0x29
        /*0086*/ 	.short	(.L_6989 - .L_6988)


	//   ....[0]....
.L_6988:
        /*0088*/ 	.word	0xffffffff


	//   ....[1]....
        /*008c*/ 	.word	0xffffffff


	//   ....[2]....
        /*0090*/ 	.word	0xffffffff


	//   ....[3]....
        /*0094*/ 	.word	0xffffffff


	//----- nvinfo : EIATTR_COOP_GROUP_INSTR_OFFSETS
	.align		4
.L_6989:
        /*0098*/ 	.byte	0x04, 0x28
        /*009a*/ 	.short	(.L_6991 - .L_6990)


	//   ....[0]....
.L_6990:
        /*009c*/ 	.word	0x00000320


	//   ....[1]....
        /*00a0*/ 	.word	0x00000330


	//   ....[2]....
        /*00a4*/ 	.word	0x00000360


	//   ....[3]....
        /*00a8*/ 	.word	0x00000370


	//----- nvinfo : EIATTR_EXIT_INSTR_OFFSETS
	.align		4
.L_6991:
        /*00ac*/ 	.byte	0x04, 0x1c
        /*00ae*/ 	.short	(.L_6993 - .L_6992)


	//   ....[0]....
.L_6992:
        /*00b0*/ 	.word	0x00000380


	//   ....[1]....
        /*00b4*/ 	.word	0x00000470


	//   ....[2]....
        /*00b8*/ 	.word	0x00000480


	//   ....[3]....
        /*00bc*/ 	.word	0x00000510


	//----- nvinfo : EIATTR_CBANK_PARAM_SIZE
	.align		4
.L_6993:
        /*00c0*/ 	.byte	0x03, 0x19
        /*00c2*/ 	.short	0x0030


	//----- nvinfo : EIATTR_PARAM_CBANK
	.align		4
        /*00c4*/ 	.byte	0x04, 0x0a
        /*00c6*/ 	.short	(.L_6995 - .L_6994)
	.align		4
.L_6994:
        /*00c8*/ 	.word	index@(.nv.constant0._ZN43_GLOBAL__N__9ae7fba5_10_SoftMax_cu_9f978f6321softmax_warp_backwardIN3c104HalfES2_fLi2ELb0ELb0EEEvPT0_PKT_S7_iiiPKb)
        /*00cc*/ 	.short	0x0210
        /*00ce*/ 	.short	0x0030


	//----- nvinfo : EIATTR_SW_WAR
	.align		4
.L_6995:
        /*00d0*/ 	.byte	0x04, 0x36
        /*00d2*/ 	.short	(.L_6997 - .L_6996)
.L_6996:
        /*00d4*/ 	.word	0x00000008
.L_6997:


//--------------------- .nv.info._ZN43_GLOBAL__N__9ae7fba5_10_SoftMax_cu_9f978f6321softmax_warp_backwardIN3c104HalfES2_fLi1ELb0ELb0EEEvPT0_PKT_S7_iiiPKb --------------------------
	.section	.nv.info._ZN43_GLOBAL__N__9ae7fba5_10_SoftMax_cu_9f978f6321softmax_warp_backwardIN3c104HalfES2_fLi1ELb0ELb0EEEvPT0_PKT_S7_iiiPKb,"",@"SHT_CUDA_INFO"
	.sectionflags	@""
	.align	4


	//----- nvinfo : EIATTR_CUDA_API_VERSION
	.align		4
        /*0000*/ 	.byte	0x04, 0x37
        /*0002*/ 	.short	(.L_6999 - .L_6998)
.L_6998:
        /*0004*/ 	.word	0x00000082


	//----- nvinfo : EIATTR_KPARAM_INFO
	.align		4
.L_6999:
        /*0008*/ 	.byte	0x04, 0x17
        /*000a*/ 	.short	(.L_7001 - .L_7000)
.L_7000:
        /*000c*/ 	.word	0x00000000
        /*0010*/ 	.short	0x0006
        /*0012*/ 	.short	0x0028
        /*0014*/ 	.byte	0x00, 0xf0, 0x21, 0x00


	//----- nvinfo : EIATTR_KPARAM_INFO
	.align		4
.L_7001:
        /*0018*/ 	.byte	0x04, 0x17
        /*001a*/ 	.short	(.L_7003 - .L_7002)
.L_7002:
        /*001c*/ 	.word	0x00000000
        /*0020*/ 	.short	0x0005
        /*0022*/ 	.short	0x0020
        /*0024*/ 	.byte	0x00, 0xf0, 0x11, 0x00


	//----- nvinfo : EIATTR_KPARAM_INFO
	.align		4
.L_7003:
        /*0028*/ 	.byte	0x04, 0x17
        /*002a*/ 	.short	(.L_7005 - .L_7004)
.L_7004:
        /*002c*/ 	.word	0x00000000
        /*0030*/ 	.short	0x0004
        /*0032*/ 	.short	0x001c
        /*0034*/ 	.byte	0x00, 0xf0, 0x11, 0x00


	//----- nvinfo : EIATTR_KPARAM_INFO
	.align		4
.L_7005:
        /*0038*/ 	.byte	0x04, 0x17
        /*003a*/ 	.short	(.L_7007 - .L_7006)
.L_7006:
        /*003c*/ 	.word	0x00000000
        /*0040*/ 	.short	0x0003
        /*0042*/ 	.short	0x0018
        /*0044*/ 	.byte	0x00, 0xf0, 0x11, 0x00


	//----- nvinfo : EIATTR_KPARAM_INFO
	.align		4
.L_7007:
        /*0048*/ 	.byte	0x04, 0x17
        /*004a*/ 	.short	(.L_7009 - .L_7008)
.L_7008:
        /*004c*/ 	.word	0x00000000
        /*0050*/ 	.short	0x0002
        /*0052*/ 	.short	0x0010
        /*0054*/ 	.byte	0x00, 0xf0, 0x21, 0x00


	//----- nvinfo : EIATTR_KPARAM_INFO
	.align		4
.L_7009:
        /*0058*/ 	.byte	0x04, 0x17
        /*005a*/ 	.short	(.L_7011 - .L_7010)
.L_7010:
        /*005c*/ 	.word	0x00000000
        /*0060*/ 	.short	0x0001
        /*0062*/ 	.short	0x0008
        /*0064*/ 	.byte	0x00, 0xf0, 0x21, 0x00


	//----- nvinfo : EIATTR_KPARAM_INFO
	.align		4
.L_7011:
        /*0068*/ 	.byte	0x04, 0x17
        /*006a*/ 	.short	(.L_7013 - .L_7012)
.L_7012:
        /*006c*/ 	.word	0x00000000
        /*0070*/ 	.short	0x0000
        /*0072*/ 	.short	0x0000
        /*0074*/ 	.byte	0x00, 0xf0, 0x21, 0x00


	//----- nvinfo : EIATTR_SPARSE_MMA_MASK
	.align		4
.L_7013:
        /*0078*/ 	.byte	0x03, 0x50
        /*007a*/ 	.short	0x0000


	//----- nvinfo : EIATTR_MAXREG_COUNT
	.align		4
        /*007c*/ 	.byte	0x03, 0x1b
        /*007e*/ 	.short	0x00ff


	//----- nvinfo : EIATTR_MERCURY_ISA_VERSION
	.align		4
        /*0080*/ 	.byte	0x03, 0x5f
        /*0082*/ 	.short	0x0101


	//----- nvinfo : EIATTR_COOP_GROUP_MASK_REGIDS
	.align		4
        /*0084*/ 	.byte	0x04, 0x29
        /*0086*/ 	.short	(.L_7015 - .L_7014)


	//   ....[0]....
.L_7014:
        /*0088*/ 	.word	0xffffffff


	//   ....[1]....
        /*008c*/ 	.word	0xffffffff


	//----- nvinfo : EIATTR_COOP_GROUP_INSTR_OFFSETS
	.align		4
.L_7015:
        /*0090*/ 	.byte	0x04, 0x28
        /*0092*/ 	.short	(.L_7017 - .L_7016)


	//   ....[0]....
.L_7016:
        /*0094*/ 	.word	0x00000320


	//   ....[1]....
        /*0098*/ 	.word	0x00000330


	//----- nvinfo : EIATTR_EXIT_INSTR_OFFSETS
	.align		4
.L_7017:
        /*009c*/ 	.byte	0x04, 0x1c
        /*009e*/ 	.short	(.L_7019 - .L_7018)


	//   ....[0]....
.L_7018:
        /*00a0*/ 	.word	0x00000340


	//   ....[1]....
        /*00a4*/ 	.word	0x00000430


	//   ....[2]....
        /*00a8*/ 	.word	0x00000440


	//   ....[3]....
        /*00ac*/ 	.word	0x000004d0


	//----- nvinfo : EIATTR_CBANK_PARAM_SIZE
	.align		4
.L_7019:
        /*00b0*/ 	.byte	0x03, 0x19
        /*00b2*/ 	.short	0x0030


	//----- nvinfo : EIATTR_PARAM_CBANK
	.align		4
        /*00b4*/ 	.byte	0x04, 0x0a
        /*00b6*/ 	.short	(.L_7021 - .L_7020)
	.align		4
.L_7020:
        /*00b8*/ 	.word	index@(.nv.constant0._ZN43_GLOBAL__N__9ae7fba5_10_SoftMax_cu_9f978f6321softmax_warp_backwardIN3c104HalfES2_fLi1ELb0ELb0EEEvPT0_PKT_S7_iiiPKb)
        /*00bc*/ 	.short	0x0210
        /*00be*/ 	.short	0x0030


	//----- nvinfo : EIATTR_SW_WAR
	.align		4
.L_7021:
        /*00c0*/ 	.byte	0x04, 0x36
        /*00c2*/ 	.short	(.L_7023 - .L_7022)
.L_7022:
        /*00c4*/ 	.word	0x00000008
.L_7023:


//--------------------- .nv.info._ZN43_GLOBAL__N__9ae7fba5_10_SoftMax_cu_9f978f6321softmax_warp_backwardIN3c104HalfES2_fLi0ELb0ELb0EEEvPT0_PKT_S7_iiiPKb --------------------------
	.section	.nv.info._ZN43_GLOBAL__N__9ae7fba5_10_SoftMax_cu_9f978f6321softmax_warp_backwardIN3c104HalfES2_fLi0ELb0ELb0EEEvPT0_PKT_S7_iiiPKb,"",@"SHT_CUDA_INFO"
	.sectionflags	@""
	.align	4


	//----- nvinfo : EIATTR_CUDA_API_VERSION
	.align		4
        /*0000*/ 	.byte	0x04, 0x37
        /*0002*/ 	.short	(.L_7025 - .L_7024)
.L_7024:
        /*0004*/ 	.word	0x00000082


	//----- nvinfo : EIATTR_KPARAM_INFO
	.align		4
.L_7025:
        /*0008*/ 	.byte	0x04, 0x17
        /*000a*/ 	.short	(.L_7027 - .L_7026)
.L_7026:
        /*000c*/ 	.word	0x00000000
        /*0010*/ 	.short	0x0006
        /*0012*/ 	.short	0x0028
        /*0014*/ 	.byte	0x00, 0xf0, 0x21, 0x00


	//----- nvinfo : EIATTR_KPARAM_INFO
	.align		4
.L_7027:
        /*0018*/ 	.byte	0x04, 0x17
        /*001a*/ 	.short	(.L_7029 - .L_7028)
.L_7028:
        /*001c*/ 	.word	0x00000000
        /*0020*/ 	.short	0x0005
        /*0022*/ 	.short	0x0020
        /*0024*/ 	.byte	0x00, 0xf0, 0x11, 0x00


	//----- nvinfo : EIATTR_KPARAM_INFO
	.align		4
.L_7029:
        /*0028*/ 	.byte	0x04, 0x17
        /*002a*/ 	.short	(.L_7031 - .L_7030)
.L_7030:
        /*002c*/ 	.word	0x00000000
        /*0030*/ 	.short	0x0004
        /*0032*/ 	.short	0x001c
        /*0034*/ 	.byte	0x00, 0xf0, 0x11, 0x00


	//----- nvinfo : EIATTR_KPARAM_INFO
	.align		4
.L_7031:
        /*0038*/ 	.byte	0x04, 0x17
        /*003a*/ 	.short	(.L_7033 - .L_7032)
.L_7032:
        /*003c*/ 	.word	0x00000000
        /*0040*/ 	.short	0x0003
        /*0042*/ 	.short	0x0018
        /*0044*/ 	.byte	0x00, 0xf0, 0x11, 0x00


	//----- nvinfo : EIATTR_KPARAM_INFO
	.align		4
.L_7033:
        /*0048*/ 	.byte	0x04, 0x17
        /*004a*/ 	.short	(.L_7035 - .L_7034)
.L_7034:
        /*004c*/ 	.word	0x00000000
        /*0050*/ 	.short	0x0002
        /*0052*/ 	.short	0x0010
        /*0054*/ 	.byte	0x00, 0xf0, 0x21, 0x00


	//----- nvinfo : EIATTR_KPARAM_INFO
	.align		4
.L_7035:
        /*0058*/ 	.byte	0x04, 0x17
        /*005a*/ 	.short	(.L_7037 - .L_7036)
.L_7036:
        /*005c*/ 	.word	0x00000000
        /*0060*/ 	.short	0x0001
        /*0062*/ 	.short	0x0008
        /*0064*/ 	.byte	0x00, 0xf0, 0x21, 0x00


	//----- nvinfo : EIATTR_KPARAM_INFO
	.align		4
.L_7037:
        /*0068*/ 	.byte	0x04, 0x17
        /*006a*/ 	.short	(.L_7039 - .L_7038)
.L_7038:
        /*006c*/ 	.word	0x00000000
        /*0070*/ 	.short	0x0000
        /*0072*/ 	.short	0x0000
        /*0074*/ 	.byte	0x00, 0xf0, 0x21, 0x00


	//----- nvinfo : EIATTR_SPARSE_MMA_MASK
	.align		4
.L_7039:
        /*0078*/ 	.byte	0x03, 0x50
        /*007a*/ 	.short	0x0000


	//----- nvinfo : EIATTR_MAXREG_COUNT
	.align		4
        /*007c*/ 	.byte	0x03, 0x1b
        /*007e*/ 	.short	0x00ff


	//----- nvinfo : EIATTR_MERCURY_ISA_VERSION
	.align		4
        /*0080*/ 	.byte	0x03, 0x5f
        /*0082*/ 	.short	0x0101


	//----- nvinfo : EIATTR_EXIT_INSTR_OFFSETS
	.align		4
        /*0084*/ 	.byte	0x04, 0x1c
        /*0086*/ 	.short	(.L_7041 - .L_7040)


	//   ....[0]....
.L_7040:
        /*0088*/ 	.word	0x000002f0


	//   ....[1]....
        /*008c*/ 	.word	0x00000300


	//   ....[2]....
        /*0090*/ 	.word	0x00000390


	//   ....[3]....
        /*0094*/ 	.word	0x000003f0


	//----- nvinfo : EIATTR_CBANK_PARAM_SIZE
	.align		4
.L_7041:
        /*0098*/ 	.byte	0x03, 0x19
        /*009a*/ 	.short	0x0030


	//----- nvinfo : EIATTR_PARAM_CBANK
	.align		4
        /*009c*/ 	.byte	0x04, 0x0a
        /*009e*/ 	.short	(.L_7043 - .L_7042)
	.align		4
.L_7042:
        /*00a0*/ 	.word	index@(.nv.constant0._ZN43_GLOBAL__N__9ae7fba5_10_SoftMax_cu_9f978f6321softmax_warp_backwardIN3c104HalfES2_fLi0ELb0ELb0EEEvPT0_PKT_S7_iiiPKb)
        /*00a4*/ 	.short	0x0210
        /*00a6*/ 	.short	0x0030


	//----- nvinfo : EIATTR_SW_WAR
	.align		4
.L_7043:
        /*00a8*/ 	.byte	0x04, 0x36
        /*00aa*/ 	.short	(.L_7045 - .L_7044)
.L_7044:
        /*00ac*/ 	.word	0x00000008
.L_7045:


//--------------------- .nv.info._ZN43_GLOBAL__N__9ae7fba5_10_SoftMax_cu_9f978f6321softmax_warp_backwardIfffLi10ELb0ELb0EEEvPT0_PKT_S5_iiiPKb --------------------------
	.section	.nv.info._ZN43_GLOBAL__N__9ae7fba5_10_SoftMax_cu_9f978f6321softmax_warp_backwardIfffLi10ELb0ELb0EEEvPT0_PKT_S5_iiiPKb,"",@"SHT_CUDA_INFO"
	.sectionflags	@""
	.align	4


	//----- nvinfo : EIATTR_CUDA_API_VERSION
	.align		4
        /*0000*/ 	.byte	0x04, 0x37
        /*0002*/ 	.short	(.L_7047 - .L_7046)
.L_7046:
        /*0004*/ 	.word	0x00000082


	//----- nvinfo : EIATTR_KPARAM_INFO
	.align		4
.L_7047:
        /*0008*/ 	.byte	0x04, 0x17
        /*000a*/ 	.short	(.L_7049 - .L_7048)
.L_7048:
        /*000c*/ 	.word	0x00000000
        /*0010*/ 	.short	0x0006
        /*0012*/ 	.short	0x0028
        /*0014*/ 	.byte	0x00, 0xf0, 0x21, 0x00


	//----- nvinfo : EIATTR_KPARAM_INFO
	.align		4
.L_7049:
        /*0018*/ 	.byte	0x04, 0x17
        /*001a*/ 	.short	(.L_7051 - .L_7050)
.L_7050:
        /*001c*/ 	.word	0x00000000
        /*0020*/ 	.short	0x0005
        /*0022*/ 	.short	0x0020
        /*0024*/ 	.byte	0x00, 0xf0, 0x11, 0x00


	//----- nvinfo : EIATTR_KPARAM_INFO
	.align		4
.L_7051:
        /*0028*/ 	.byte	0x04, 0x17
        /*002a*/ 	.short	(.L_7053 - .L_7052)
.L_7052:
        /*002c*/ 	.word	0x00000000
        /*0030*/ 	.short	0x0004
        /*0032*/ 	.short	0x001c
        /*0034*/ 	.byte	0x00, 0xf0, 0x11, 0x00


	//----- nvinfo : EIATTR_KPARAM_INFO
	.align		4
.L_7053:
        /*0038*/ 	.byte	0x04, 0x17
        /*003a*/ 	.short	(.L_7055 - .L_7054)
.L_7054:
        /*003c*/ 	.word	0x00000000
        /*0040*/ 	.short	0x0003
        /*0042*/ 	.short	0x0018
        /*0044*/ 	.byte	0x00, 0xf0, 0x11, 0x00


	//----- nvinfo : EIATTR_KPARAM_INFO
	.align		4
.L_7055:
        /*0048*/ 	.byte	0x04, 0x17
        /*004a*/ 	.short	(.L_7057 - .L_7056)
.L_7056:
        /*004c*/ 	.word	0x00000000
        /*0050*/ 	.short	0x0002
        /*0052*/ 	.short	0x0010
        /*0054*/ 	.byte	0x00, 0xf0, 0x21, 0x00


	//----- nvinfo : EIATTR_KPARAM_INFO
	.align		4
.L_7057:
        /*0058*/ 	.byte	0x04, 0x17
        /*005a*/ 	.short	(.L_7059 - .L_7058)
.L_7058:
        /*005c*/ 	.word	0x00000000
        /*0060*/ 	.short	0x0001
        /*0062*/ 	.short	0x0008
        /*0064*/ 	.byte	0x00, 0xf0, 0x21, 0x00


	//----- nvinfo : EIATTR_KPARAM_INFO
	.align		4
.L_7059:
        /*0068*/ 	.byte	0x04, 0x17
        /*006a*/ 	.short	(.L_7061 - .L_7060)
.L_7060:
        /*006c*/ 	.word	0x00000000
        /*0070*/ 	.short	0x0000
        /*0072*/ 	.short	0x0000
        /*0074*/ 	.byte	0x00, 0xf0, 0x21, 0x00


	//----- nvinfo : EIATTR_SPARSE_MMA_MASK
	.align		4
.L_7061:
        /*0078*/ 	.byte	0x03, 0x50
        /*007a*/ 	.short	0x0000


	//----- nvinfo : EIATTR_MAXREG_COUNT
	.align		4
        /*007c*/ 	.byte	0x03, 0x1b
        /*007e*/ 	.short	0x00ff


	//----- nvinfo : EIATTR_MERCURY_ISA_VERSION
	.align		4
        /*0080*/ 	.byte	0x03, 0x5f
        /*0082*/ 	.short	0x0101


	//----- nvinfo : EIATTR_COOP_GROUP_MASK_REGIDS
	.align		4
        /*0084*/ 	.byte	0x04, 0x29
        /*0086*/ 	.short	(.L_7063 - .L_7062)


	//   ....[0]....
.L_7062:
        /*0088*/ 	.word	0xffffffff


	//   ....[1]....
        /*008c*/ 	.word	0xffffffff


	//   ....[2]....
        /*0090*/ 	.word	0xffffffff


	//   ....[3]....
        /*0094*/ 	.word	0xffffffff


	//   ....[4]....
        /*0098*/ 	.word	0xffffffff


	//----- nvinfo : EIATTR_COOP_GROUP_INSTR_OFFSETS
	.align		4
.L_7063:
        /*009c*/ 	.byte	0x04, 0x28
        /*009e*/ 	.short	(.L_7065 - .L_7064)


	//   ....[0]....
.L_7064:
        /*00a0*/ 	.word	0x00000da0


	//   ....[1]....
        /*00a4*/ 	.word	0x00000dc0


	//   ....[2]....
        /*00a8*/ 	.word	0x00000de0


	//   ....[3]....
        /*00ac*/ 	.word	0x00000e00


	//   ....[4]....
        /*00b0*/ 	.word	0x00000e30


	//----- nvinfo : EIATTR_EXIT_INSTR_OFFSETS
	.align		4
.L_7065:
        /*00b4*/ 	.byte	0x04, 0x1c
        /*00b6*/ 	.short	(.L_7067 - .L_7066)


	//   ....[0]....
.L_7066:
        /*00b8*/ 	.word	0x00000e50


	//   ....[1]....
        /*00bc*/ 	.word	0x00001570


	//   ....[2]....
        /*00c0*/ 	.word	0x000015a0


	//----- nvinfo : EIATTR_CBANK_PARAM_SIZE
	.align		4
.L_7067:
        /*00c4*/ 	.byte	0x03, 0x19
        /*00c6*/ 	.short	0x0030


	//----- nvinfo : EIATTR_PARAM_CBANK
	.align		4
        /*00c8*/ 	.byte	0x04, 0x0a
        /*00ca*/ 	.short	(.L_7069 - .L_7068)
	.align		4
.L_7068:
        /*00cc*/ 	.word	index@(.nv.constant0._ZN43_GLOBAL__N__9ae7fba5_10_SoftMax_cu_9f978f6321softmax_warp_backwardIfffLi10ELb0ELb0EEEvPT0_PKT_S5_iiiPKb)
        /*00d0*/ 	.short	0x0210
        /*00d2*/ 	.short	0x0030


	//----- nvinfo : EIATTR_SW_WAR
	.align		4
.L_7069:
        /*00d4*/ 	.byte	0x04, 0x36
        /*00d6*/ 	.short	(.L_7071 - .L_7070)
.L_7070:
        /*00d8*/ 	.word	0x00000008
.L_7071:


//--------------------- .nv.info._ZN43_GLOBAL__N__9ae7fba5_10_SoftMax_cu_9f978f6321softmax_warp_backwardIfffLi9ELb0ELb0EEEvPT0_PKT_S5_iiiPKb --------------------------
	.section	.nv.info._ZN43_GLOBAL__N__9ae7fba5_10_SoftMax_cu_9f978f6321softmax_warp_backwardIfffLi9ELb0ELb0EEEvPT0_PKT_S5_iiiPKb,"",@"SHT_CUDA_INFO"
	.sectionflags	@""
	.align	4


	//----- nvinfo : EIATTR_CUDA_API_VERSION
	.align		4
        /*0000*/ 	.byte	0x04, 0x37
        /*0002*/ 	.short	(.L_7073 - .L_7072)
.L_7072:
        /*0004*/ 	.word	0x00000082


	//----- nvinfo : EIATTR_KPARAM_INFO
	.align		4
.L_7073:
        /*0008*/ 	.byte	0x04, 0x17
        /*000a*/ 	.short	(.L_7075 - .L_7074)
.L_7074:
        /*000c*/ 	.word	0x00000000
        /*0010*/ 	.short	0x0006
        /*0012*/ 	.short	0x0028
        /*0014*/ 	.byte	0x00, 0xf0, 0x21, 0x00


	//----- nvinfo : EIATTR_KPARAM_INFO
	.align		4
.L_7075:
        /*0018*/ 	.byte	0x04, 0x17
        /*001a*/ 	.short	(.L_7077 - .L_7076)
.L_7076:
        /*001c*/ 	.word	0x00000000
        /*0020*/ 	.short	0x0005
        /*0022*/ 	.short	0x0020
        /*0024*/ 	.byte	0x00, 0xf0, 0x11, 0x00


	//----- nvinfo : EIATTR_KPARAM_INFO
	.align		4
.L_7077:
        /*0028*/ 	.byte	0x04, 0x17
        /*002a*/ 	.short	(.L_7079 - .L_7078)
.L_7078:
        /*002c*/ 	.word	0x00000000
        /*0030*/ 	.short	0x0004
        /*0032*/ 	.short	0x001c
        /*0034*/ 	.byte	0x00, 0xf0, 0x11, 0x00


	//----- nvinfo : EIATTR_KPARAM_INFO
	.align		4
.L_7079:
        /*0038*/ 	.byte	0x04, 0x17
        /*003a*/ 	.short	(.L_7081 - .L_7080)
.L_7080:
        /*003c*/ 	.word	0x00000000
        /*0040*/ 	.short	0x0003
        /*0042*/ 	.short	0x0018
        /*0044*/ 	.byte	0x00, 0xf0, 0x11, 0x00


	//----- nvinfo : EIATTR_KPARAM_INFO
	.align		4
.L_7081:
        /*0048*/ 	.byte	0x04, 0x17
        /*004a*/ 	.short	(.L_7083 - .L_7082)
.L_7082:
        /*004c*/ 	.word	0x00000000
        /*0050*/ 	.short	0x0002
        /*0052*/ 	.short	0x0010
        /*0054*/ 	.byte	0x00, 0xf0, 0x21, 0x00


	//----- nvinfo : EIATTR_KPARAM_INFO
	.align		4
.L_7083:
        /*0058*/ 	.byte	0x04, 0x17
        /*005a*/ 	.short	(.L_7085 - .L_7084)
.L_7084:
        /*005c*/ 	.word	0x00000000
        /*0060*/ 	.short	0x0001
        /*0062*/ 	.short	0x0008
        /*0064*/ 	.byte	0x00, 0xf0, 0x21, 0x00


	//----- nvinfo : EIATTR_KPARAM_INFO
	.align		4
.L_7085:
        /*0068*/ 	.byte	0x04, 0x17
        /*006a*/ 	.short	(.L_7087 - .L_7086)
.L_7086:
        /*006c*/ 	.word	0x00000000
        /*0070*/ 	.short	0x0000
        /*0072*/ 	.short	0x0000
        /*0074*/ 	.byte	0x00, 0xf0, 0x21, 0x00


	//----- nvinfo : EIATTR_SPARSE_MMA_MASK
	.align		4
.L_7087:
        /*0078*/ 	.byte	0x03, 0x50
        /*007a*/ 	.short	0x0000


	//----- nvinfo : EIATTR_MAXREG_COUNT
	.align		4
        /*007c*/ 	.byte	0x03, 0x1b
        /*007e*/ 	.short	0x00ff


	//----- nvinfo : EIATTR_MERCURY_ISA_VERSION
	.align		4
        /*0080*/ 	.byte	0x03, 0x5f
        /*0082*/ 	.short	0x0101


	//----- nvinfo : EIATTR_COOP_GROUP_MASK_REGIDS
	.align		4
        /*0084*/ 	.byte	0x04, 0x29
        /*0086*/ 	.short	(.L_7089 - .L_7088)


	//   ....[0]....
.L_7088:
        /*0088*/ 	.word	0xffffffff


	//   ....[1]....
        /*008c*/ 	.word	0xffffffff


	//   ....[2]....
        /*0090*/ 	.word	0xffffffff


	//   ....[3]....
        /*0094*/ 	.word	0xffffffff


	//   ....[4]....
        /*0098*/ 	.word	0xffffffff


	//----- nvinfo : EIATTR_COOP_GROUP_INSTR_OFFSETS
	.align		4
.L_7089:
        /*009c*/ 	.byte	0x04, 0x28
        /*009e*/ 	.short	(.L_7091 - .L_7090)


	//   ....[0]....
.L_7090:
        /*00a0*/ 	.word	0x000007d0


	//   ....[1]....
        /*00a4*/ 	.word	0x000007f0


	//   ....[2]....
        /*00a8*/ 	.word	0x00000810


	//   ....[3]....
        /*00ac*/ 	.word	0x00000840


	//   ....[4]....
        /*00b0*/ 	.word	0x00000860


	//----- nvinfo : EIATTR_EXIT_INSTR_OFFSETS
	.align		4
.L_7091:
        /*00b4*/ 	.byte	0x04, 0x1c
        /*00b6*/ 	.short	(.L_7093 - .L_7092)


	//   ....[0]....
.L_7092:
        /*00b8*/ 	.word	0x00000870


	//   ....[1]....
        /*00bc*/ 	.word	0x00000c30


	//   ....[2]....
        /*00c0*/ 	.word	0x00000c60


	//----- nvinfo : EIATTR_CBANK_PARAM_SIZE
	.align		4
.L_7093:
        /*00c4*/ 	.byte	0x03, 0x19
        /*00c6*/ 	.short	0x0030


	//----- nvinfo : EIATTR_PARAM_CBANK
	.align		4
        /*00c8*/ 	.byte	0x04, 0x0a
        /*00ca*/ 	.short	(.L_7095 - .L_7094)
	.align		4
.L_7094:
        /*00cc*/ 	.word	index@(.nv.constant0._ZN43_GLOBAL__N__9ae7fba5_10_SoftMax_cu_9f978f6321softmax_warp_backwardIfffLi9ELb0ELb0EEEvPT0_PKT_S5_iiiPKb)
        /*00d0*/ 	.short	0x0210
        /*00d2*/ 	.short	0x0030


	//----- nvinfo : EIATTR_SW_WAR
	.align		4
.L_7095:
        /*00d4*/ 	.byte	0x04, 0x36
        /*00d6*/ 	.short	(.L_7097 - .L_7096)
.L_7096:
        /*00d8*/ 	.word	0x00000008
.L_7097:


//--------------------- .nv.info._ZN43_GLOBAL__N__9ae7fba5_10_SoftMax_cu_9f978f6321softmax_warp_backwardIfffLi8ELb0ELb0EEEvPT0_PKT_S5_iiiPKb --------------------------
	.section	.nv.info._ZN43_GLOBAL__N__9ae7fba5_10_SoftMax_cu_9f978f6321softmax_warp_backwardIfffLi8ELb0ELb0EEEvPT0_PKT_S5_iiiPKb,"",@"SHT_CUDA_INFO"
	.sectionflags	@""
	.align	4


	//----- nvinfo : EIATTR_CUDA_API_VERSION
	.align		4
        /*0000*/ 	.byte	0x04, 0x37
        /*0002*/ 	.short	(.L_7099 - .L_7098)
.L_7098:
        /*0004*/ 	.word	0x00000082


	//----- nvinfo : EIATTR_KPARAM_INFO
	.align		4
.L_7099:
        /*0008*/ 	.byte	0x04, 0x17
        /*000a*/ 	.short	(.L_7101 - .L_7100)
.L_7100:
        /*000c*/ 	.word	0x00000000
        /*0010*/ 	.short	0x0006
        /*0012*/ 	.short	0x0028
        /*0014*/ 	.byte	0x00, 0xf0, 0x21, 0x00


	//----- nvinfo : EIATTR_KPARAM_INFO
	.align		4
.L_7101:
        /*0018*/ 	.byte	0x04, 0x17
        /*001a*/ 	.short	(.L_7103 - .L_7102)
.L_7102:
        /*001c*/ 	.word	0x00000000
        /*0020*/ 	.short	0x0005
        /*0022*/ 	.short	0x0020
        /*0024*/ 	.byte	0x00, 0xf0, 0x11, 0x00


	//----- nvinfo : EIATTR_KPARAM_INFO
	.align		4
.L_7103:
        /*0028*/ 	.byte	0x04, 0x17
        /*002a*/ 	.short	(.L_7105 - .L_7104)
.L_7104:
        /*002c*/ 	.word	0x00000000
        /*0030*/ 	.short	0x0004
        /*0032*/ 	.short	0x001c
        /*0034*/ 	.byte	0x00, 0xf0, 0x11, 0x00


	//----- nvinfo : EIATTR_KPARAM_INFO
	.align		4
.L_7105:
        /*0038*/ 	.byte	0x04, 0x17
        /*003a*/ 	.short	(.L_7107 - .L_7106)
.L_7106:
        /*003c*/ 	.word	0x00000000
        /*0040*/ 	.short	0x0003
        /*0042*/ 	.short	0x0018
        /*0044*/ 	.byte	0x00, 0xf0, 0x11, 0x00


	//----- nvinfo : EIATTR_KPARAM_INFO
	.align		4
.L_7107:
        /*0048*/ 	.byte	0x04, 0x17
        /*004a*/ 	.short	(.L_7109 - .L_7108)
.L_7108:
        /*004c*/ 	.word	0x00000000
        /*0050*/ 	.short	0x0002
        /*0052*/ 	.short	0x0010
        /*0054*/ 	.byte	0x00, 0xf0, 0x21, 0x00


	//----- nvinfo : EIATTR_KPARAM_INFO
	.align		4
.L_7109:
        /*0058*/ 	.byte	0x04, 0x17
        /*005a*/ 	.short	(.L_7111 - .L_7110)
.L_7110:
        /*005c*/ 	.word	0x00000000
        /*0060*/ 	.short	0x0001
        /*0062*/ 	.short	0x0008
        /*0064*/ 	.byte	0x00, 0xf0, 0x21, 0x00


	//----- nvinfo : EIATTR_KPARAM_INFO
	.align		4
.L_7111:
        /*0068*/ 	.byte	0x04, 0x17
        /*006a*/ 	.short	(.L_7113 - .L_7112)
.L_7112:
        /*006c*/ 	.word	0x00000000
        /*0070*/ 	.short	0x0000
        /*0072*/ 	.short	0x0000
        /*0074*/ 	.byte	0x00, 0xf0, 0x21, 0x00


	//----- nvinfo : EIATTR_SPARSE_MMA_MASK
	.align		4
.L_7113:
        /*0078*/ 	.byte	0x03, 0x50
        /*007a*/ 	.short	0x0000


	//----- nvinfo : EIATTR_MAXREG_COUNT
	.align		4
        /*007c*/ 	.byte	0x03, 0x1b
        /*007e*/ 	.short	0x00ff


	//----- nvinfo : EIATTR_MERCURY_ISA_VERSION
	.align		4
        /*0080*/ 	.byte	0x03, 0x5f
        /*0082*/ 	.short	0x0101


	//----- nvinfo : EIATTR_COOP_GROUP_MASK_REGIDS
	.align		4
        /*0084*/ 	.byte	0x04, 0x29
        /*0086*/ 	.short	(.L_7115 - .L_7114)


	//   ....[0]....
.L_7114:
        /*0088*/ 	.word	0xffffffff


	//   ....[1]....
        /*008c*/ 	.word	0xffffffff


	//   ....[2]....
        /*0090*/ 	.word	0xffffffff


	//   ....[3]....
        /*0094*/ 	.word	0xffffffff


	//   ....[4]....
        /*0098*/ 	.word	0xffffffff


	//----- nvinfo : EIATTR_COOP_GROUP_INSTR_OFFSETS
	.align		4
.L_7115:
        /*009c*/ 	.byte	0x04, 0x28
        /*009e*/ 	.short	(.L_7117 - .L_7116)


	//   ....[0]....
.L_7116:
        /*00a0*/ 	.word	0x00000460


	//   ....[1]....
        /*00a4*/ 	.word	0x00000480


	//   ....[2]....
        /*00a8*/ 	.word	0x000004a0


	//   ....[3]....
        /*00ac*/ 	.word	0x000004c0


	//   ....[4]....
        /*00b0*/ 	.word	0x000004e0


	//----- nvinfo : EIATTR_EXIT_INSTR_OFFSETS
	.align		4
.L_7117:
        /*00b4*/ 	.byte	0x04, 0x1c
        /*00b6*/ 	.short	(.L_7119 - .L_7118)


	//   ....[0]....
.L_7118:
        /*00b8*/ 	.word	0x000004f0


	//   ....[1]....
        /*00bc*/ 	.word	0x00000700


	//   ....[2]....
        /*00c0*/ 	.word	0x00000730


	//----- nvinfo : EIATTR_CBANK_PARAM_SIZE
	.align		4
.L_7119:
        /*00c4*/ 	.byte	0x03, 0x19
        /*00c6*/ 	.short	0x0030


	//----- nvinfo : EIATTR_PARAM_CBANK
	.align		4
        /*00c8*/ 	.byte	0x04, 0x0a
        /*00ca*/ 	.short	(.L_7121 - .L_7120)
	.align		4
.L_7120:
        /*00cc*/ 	.word	index@(.nv.constant0._ZN43_GLOBAL__N__9ae7fba5_10_SoftMax_cu_9f978f6321softmax_warp_backwardIfffLi8ELb0ELb0EEEvPT0_PKT_S5_iiiPKb)
        /*00d0*/ 	.short	0x0210
        /*00d2*/ 	.short	0x0030


	//----- nvinfo : EIATTR_SW_WAR
	.align		4
.L_7121:
        /*00d4*/ 	.byte	0x04, 0x36
        /*00d6*/ 	.short	(.L_7123 - .L_7122)
.L_7122:
        /*00d8*/ 	.word	0x00000008
.L_7123:


//--------------------- .nv.info._ZN43_GLOBAL__N__9ae7fba5_10_SoftMax_cu_9f978f6321softmax_warp_backwardIfffLi7ELb0ELb0EEEvPT0_PKT_S5_iiiPKb --------------------------
	.section	.nv.info._ZN43_GLOBAL__N__9ae7fba5_10_SoftMax_cu_9f978f6321softmax_warp_backwardIfffLi7ELb0ELb0EEEvPT0_PKT_S5_iiiPKb,"",@"SHT_CUDA_INFO"
	.sectionflags	@""
	.align	4


	//----- nvinfo : EIATTR_CUDA_API_VERSION
	.align		4
        /*0000*/ 	.byte	0x04, 0x37
        /*0002*/ 	.short	(.L_7125 - .L_7124)
.L_7124:
        /*0004*/ 	.word	0x00000082


	//----- nvinfo : EIATTR_KPARAM_INFO
	.align		4
.L_7125:
        /*0008*/ 	.byte	0x04, 0x17
        /*000a*/ 	.short	(.L_7127 - .L_7126)
.L_7126:
        /*000c*/ 	.word	0x00000000
        /*0010*/ 	.short	0x0006
        /*0012*/ 	.short	0x0028
        /*0014*/ 	.byte	0x00, 0xf0, 0x21, 0x00


	//----- nvinfo : EIATTR_KPARAM_INFO
	.align		4
.L_7127:
        /*0018*/ 	.byte	0x04, 0x17
        /*001a*/ 	.short	(.L_7129 - .L_7128)
.L_7128:
        /*001c*/ 	.word	0x00000000
        /*0020*/ 	.short	0x0005
        /*0022*/ 	.short	0x0020
        /*0024*/ 	.byte	0x00, 0xf0, 0x11, 0x00


	//----- nvinfo : EIATTR_KPARAM_INFO
	.align		4
.L_7129:
        /*0028*/ 	.byte	0x04, 0x17
        /*002a*/ 	.short	(.L_7131 - .L_7130)
.L_7130:
        /*002c*/ 	.word	0x00000000
        /*0030*/ 	.short	0x0004
        /*0032*/ 	.short	0x001c
        /*0034*/ 	.byte	0x00, 0xf0, 0x11, 0x00


	//----- nvinfo : EIATTR_KPARAM_INFO
	.align		4
.L_7131:
        /*0038*/ 	.byte	0x04, 0x17
        /*003a*/ 	.short	(.L_7133 - .L_7132)
.L_7132:
        /*003c*/ 	.word	0x00000000
        /*0040*/ 	.short	0x0003
        /*0042*/ 	.short	0x0018
        /*0044*/ 	.byte	0x00, 0xf0, 0x11, 0x00


	//----- nvinfo : EIATTR_KPARAM_INFO
	.align		4
.L_7133:
        /*0048*/ 	.byte	0x04, 0x17
        /*004a*/ 	.short	(.L_7135 - .L_7134)
.L_7134:
        /*004c*/ 	.word	0x00000000
        /*0050*/ 	.short	0x0002
        /*0052*/ 	.short	0x0010
        /*0054*/ 	.byte	0x00, 0xf0, 0x21, 0x00


	//----- nvinfo : EIATTR_KPARAM_INFO
	.align		4
.L_7135:
        /*0058*/ 	.byte	0x04, 0x17
        /*005a*/ 	.short	(.L_7137 - .L_7136)
.L_7136:
        /*005c*/ 	.word	0x00000000
        /*0060*/ 	.short	0x0001
        /*0062*/ 	.short	0x0008
        /*0064*/ 	.byte	0x00, 0xf0, 0x21, 0x00


	//----- nvinfo : EIATTR_KPARAM_INFO
	.align		4
.L_7137:
        /*0068*/ 	.byte	0x04, 0x17
        /*006a*/ 	.short	(.L_7139 - .L_7138)
.L_7138:
        /*006c*/ 	.word	0x00000000
        /*0070*/ 	.short	0x0000
        /*0072*/ 	.short	0x0000
        /*0074*/ 	.byte	0x00, 0xf0, 0x21, 0x00


	//----- nvinfo : EIATTR_SPARSE_MMA_MASK
	.align		4
.L_7139:
        /*0078*/ 	.byte	0x03, 0x50
        /*007a*/ 	.short	0x0000


	//----- nvinfo : EIATTR_MAXREG_COUNT
	.align		4
        /*007c*/ 	.byte	0x03, 0x1b
        /*007e*/ 	.short	0x00ff


	//----- nvinfo : EIATTR_MERCURY_ISA_VERSION
	.align		4
        /*0080*/ 	.byte	0x03, 0x5f
        /*0082*/ 	.short	0x0101


	//----- nvinfo : EIATTR_COOP_GROUP_MASK_REGIDS
	.align		4
        /*0084*/ 	.byte	0x04, 0x29
        /*0086*/ 	.short	(.L_7141 - .L_7140)


	//   ....[0]....
.L_7140:
        /*0088*/ 	.word	0xffffffff


	//   ....[1]....
        /*008c*/ 	.word	0xffffffff


	//   ....[2]....
        /*0090*/ 	.word	0xffffffff


	//   ....[3]....
        /*0094*/ 	.word	0xffffffff


	//   ....[4]....
        /*0098*/ 	.word	0xffffffff


	//   ....[5]....
        /*009c*/ 	.word	0xffffffff


	//   ....[6]....
        /*00a0*/ 	.word	0xffffffff


	//   ....[7]....
        /*00a4*/ 	.word	0xffffffff


	//   ....[8]....
        /*00a8*/ 	.word	0xffffffff


	//   ....[9]....
        /*00ac*/ 	.word	0xffffffff


	//----- nvinfo : EIATTR_COOP_GROUP_INSTR_OFFSETS
	.align		4
.L_7141:
        /*00b0*/ 	.byte	0x04, 0x28
        /*00b2*/ 	.short	(.L_7143 - .L_7142)


	//   ....[0]....
.L_7142:
        /*00b4*/ 	.word	0x000004e0


	//   ....[1]....
        /*00b8*/ 	.word	0x00000540


	//   ....[2]....
        /*00bc*/ 	.word	0x00000550


	//   ....[3]....
        /*00c0*/ 	.word	0x00000580


	//   ....[4]....
        /*00c4*/ 	.word	0x000005a0


	//   ....[5]....
        /*00c8*/ 	.word	0x000005b0


	//   ....[6]....
        /*00cc*/ 	.word	0x000005e0


	//   ....[7]....
        /*00d0*/ 	.word	0x000005f0


	//   ....[8]....
        /*00d4*/ 	.word	0x00000620


	//   ....[9]....
        /*00d8*/ 	.word	0x00000630


	//----- nvinfo : EIATTR_EXIT_INSTR_OFFSETS
	.align		4
.L_7143:
        /*00dc*/ 	.byte	0x04, 0x1c
        /*00de*/ 	.short	(.L_7145 - .L_7144)


	//   ....[0]....
.L_7144:
        /*00e0*/ 	.word	0x00000660


	//   ....[1]....
        /*00e4*/ 	.word	0x000007a0


	//   ....[2]....
        /*00e8*/ 	.word	0x00000830


	//   ....[3]....
        /*00ec*/ 	.word	0x00000860


	//----- nvinfo : EIATTR_CBANK_PARAM_SIZE
	.align		4
.L_7145:
        /*00f0*/ 	.byte	0x03, 0x19
        /*00f2*/ 	.short	0x0030


	//----- nvinfo : EIATTR_PARAM_CBANK
	.align		4
        /*00f4*/ 	.byte	0x04, 0x0a
        /*00f6*/ 	.short	(.L_7147 - .L_7146)
	.align		4
.L_7146:
        /*00f8*/ 	.word	index@(.nv.constant0._ZN43_GLOBAL__N__9ae7fba5_10_SoftMax_cu_9f978f6321softmax_warp_backwardIfffLi7ELb0ELb0EEEvPT0_PKT_S5_iiiPKb)
        /*00fc*/ 	.short	0x0210
        /*00fe*/ 	.short	0x0030


	//----- nvinfo : EIATTR_SW_WAR
	.align		4
.L_7147:
        /*0100*/ 	.byte	0x04, 0x36
        /*0102*/ 	.short	(.L_7149 - .L_7148)
.L_7148:
        /*0104*/ 	.word	0x00000008
.L_7149:


//--------------------- .nv.info._ZN43_GLOBAL__N__9ae7fba5_10_SoftMax_cu_9f978f6321softmax_warp_backwardIfffLi6ELb0ELb0EEEvPT0_PKT_S5_iiiPKb --------------------------
	.section	.nv.info._ZN43_GLOBAL__N__9ae7fba5_10_SoftMax_cu_9f978f6321softmax_warp_backwardIfffLi6ELb0ELb0EEEvPT0_PKT_S5_iiiPKb,"",@"SHT_CUDA_INFO"
	.sectionflags	@""
	.align	4


	//----- nvinfo : EIATTR_CUDA_API_VERSION
	.align		4
        /*0000*/ 	.byte	0x04, 0x37
        /*0002*/ 	.short	(.L_7151 - .L_7150)
.L_7150:
        /*0004*/ 	.word	0x00000082


	//----- nvinfo : EIATTR_KPARAM_INFO
	.align		4
.L_7151:
        /*0008*/ 	.byte	0x04, 0x17
        /*000a*/ 	.short	(.L_7153 - .L_7152)
.L_7152:
        /*000c*/ 	.word	0x00000000
        /*0010*/ 	.short	0x0006
        /*0012*/ 	.short	0x0028
        /*0014*/ 	.byte	0x00, 0xf0, 0x21, 0x00


	//----- nvinfo : EIATTR_KPARAM_INFO
	.align		4
.L_7153:
        /*0018*/ 	.byte	0x04, 0x17
        /*001a*/ 	.short	(.L_7155 - .L_7154)
.L_7154:
        /*001c*/ 	.word	0x00000000
        /*0020*/ 	.short	0x0005
        /*0022*/ 	.short	0x0020
        /*0024*/ 	.byte	0x00, 0xf0, 0x11, 0x00


	//----- nvinfo : EIATTR_KPARAM_INFO
	.align		4
.L_7155:
        /*0028*/ 	.byte	0x04, 0x17
        /*002a*/ 	.short	(.L_7157 - .L_7156)
.L_7156:
        /*002c*/ 	.word	0x00000000
        /*0030*/ 	.short	0x0004
        /*0032*/ 	.short	0x001c
        /*0034*/ 	.byte	0x00, 0xf0, 0x11, 0x00


	//----- nvinfo : EIATTR_KPARAM_INFO
	.align		4
.L_7157:
        /*0038*/ 	.byte	0x04, 0x17
        /*003a*/ 	.short	(.L_7159 - .L_7158)
.L_7158:
        /*003c*/ 	.word	0x00000000
        /*0040*/ 	.short	0x0003
        /*0042*/ 	.short	0x0018
        /*0044*/ 	.byte	0x00, 0xf0, 0x11, 0x00


	//----- nvinfo : EIATTR_KPARAM_INFO
	.align		4
.L_7159:
        /*0048*/ 	.byte	0x04, 0x17
        /*004a*/ 	.short	(.L_7161 - .L_7160)
.L_7160:
        /*004c*/ 	.word	0x00000000
        /*0050*/ 	.short	0x0002
        /*0052*/ 	.short	0x0010
        /*0054*/ 	.byte	0x00, 0xf0, 0x21, 0x00


	//----- nvinfo : EIATTR_KPARAM_INFO
	.align		4
.L_7161:
        /*0058*/ 	.byte	0x04, 0x17
        /*005a*/ 	.short	(.L_7163 - .L_7162)
.L_7162:
        /*005c*/ 	.word	0x00000000
        /*0060*/ 	.short	0x0001
        /*0062*/ 	.short	0x0008
        /*0064*/ 	.byte	0x00, 0xf0, 0x21, 0x00


	//----- nvinfo : EIATTR_KPARAM_INFO
	.align		4
.L_7163:
        /*0068*/ 	.byte	0x04, 0x17
        /*006a*/ 	.short	(.L_7165 - .L_7164)
.L_7164:
        /*006c*/ 	.word	0x00000000
        /*0070*/ 	.short	0x0000
        /*0072*/ 	.short	0x0000
        /*0074*/ 	.byte	0x00, 0xf0, 0x21, 0x00


	//----- nvinfo : EIATTR_SPARSE_MMA_MASK
	.align		4
.L_7165:
        /*0078*/ 	.byte	0x03, 0x50
        /*007a*/ 	.short	0x0000


	//----- nvinfo : EIATTR_MAXREG_COUNT
	.align		4
        /*007c*/ 	.byte	0x03, 0x1b
        /*007e*/ 	.short	0x00ff


	//----- nvinfo : EIATTR_MERCURY_ISA_VERSION
	.align		4
        /*0080*/ 	.byte	0x03, 0x5f
        /*0082*/ 	.short	0x0101


	//----- nvinfo : EIATTR_COOP_GROUP_MASK_REGIDS
	.align		4
        /*0084*/ 	.byte	0x04, 0x29
        /*0086*/ 	.short	(.L_7167 - .L_7166)


	//   ....[0]....
.L_7166:
        /*0088*/ 	.word	0xffffffff


	//   ....[1]....
        /*008c*/ 	.word	0xffffffff


	//   ....[2]....
        /*0090*/ 	.word	0xffffffff


	//   ....[3]....
        /*0094*/ 	.word	0xffffffff


	//   ....[4]....
        /*0098*/ 	.word	0xffffffff


	//   ....[5]....
        /*009c*/ 	.word	0xffffffff


	//   ....[6]....
        /*00a0*/ 	.word	0xffffffff


	//   ....[7]....
        /*00a4*/ 	.word	0xffffffff


	//   ....[8]....
        /*00a8*/ 	.word	0xffffffff


	//   ....[9]....
        /*00ac*/ 	.word	0xffffffff


	//----- nvinfo : EIATTR_COOP_GROUP_INSTR_OFFSETS
	.align		4
.L_7167:
        /*00b0*/ 	.byte	0x04, 0x28
        /*00b2*/ 	.short	(.L_7169 - .L_7168)


	//   ....[0]....
.L_7168:
        /*00b4*/ 	.word	0x000003a0


	//   ....[1]....
        /*00b8*/ 	.word	0x000003b0


	//   ....[2]....
        /*00bc*/ 	.word	0x000003e0


	//   ....[3]....
        /*00c0*/ 	.word	0x000003f0


	//   ....[4]....
        /*00c4*/ 	.word	0x00000420


	//   ....[5]....
        /*00c8*/ 	.word	0x00000430


	//   ....[6]....
        /*00cc*/ 	.word	0x00000460


	//   ....[7]....
        /*00d0*/ 	.word	0x00000470


	//   ....[8]....
        /*00d4*/ 	.word	0x000004a0


	//   ....[9]....
        /*00d8*/ 	.word	0x000004b0


	//----- nvinfo : EIATTR_EXIT_INSTR_OFFSETS
	.align		4
.L_7169:
        /*00dc*/ 	.byte	0x04, 0x1c
        /*00de*/ 	.short	(.L_7171 - .L_7170)


	//   ....[0]....
.L_7170:
        /*00e0*/ 	.word	0x000004c0


	//   ....[1]....
        /*00e4*/ 	.word	0x00000580


	//   ....[2]....
        /*00e8*/ 	.word	0x000005e0


	//   ....[3]....
        /*00ec*/ 	.word	0x00000610


	//----- nvinfo : EIATTR_CBANK_PARAM_SIZE
	.align		4
.L_7171:
        /*00f0*/ 	.byte	0x03, 0x19
        /*00f2*/ 	.short	0x0030


	//----- nvinfo : EIATTR_PARAM_CBANK
	.align		4
        /*00f4*/ 	.byte	0x04, 0x0a
        /*00f6*/ 	.short	(.L_7173 - .L_7172)
	.align		4
.L_7172:
        /*00f8*/ 	.word	index@(.nv.constant0._ZN43_GLOBAL__N__9ae7fba5_10_SoftMax_cu_9f978f6321softmax_warp_backwardIfffLi6ELb0ELb0EEEvPT0_PKT_S5_iiiPKb)
        /*00fc*/ 	.short	0x0210
        /*00fe*/ 	.short	0x0030


	//----- nvinfo : EIATTR_SW_WAR
	.align		4
.L_7173:
        /*0100*/ 	.byte	0x04, 0x36
        /*0102*/ 	.short	(.L_7175 - .L_7174)
.L_7174:
        /*0104*/ 	.word	0x00000008
.L_7175:


//--------------------- .nv.info._ZN43_GLOBAL__N__9ae7fba5_10_SoftMax_cu_9f978f6321softmax_warp_backwardIfffLi5ELb0ELb0EEEvPT0_PKT_S5_iiiPKb --------------------------
	.section	.nv.info._ZN43_GLOBAL__N__9ae7fba5_10_SoftMax_cu_9f978f6321softmax_warp_backwardIfffLi5ELb0ELb0EEEvPT0_PKT_S5_iiiPKb,"",@"SHT_CUDA_INFO"
	.sectionflags	@""
	.align	4


	//----- nvinfo : EIATTR_CUDA_API_VERSION
	.align		4
        /*0000*/ 	.byte	0x04, 0x37
        /*0002*/ 	.short	(.L_7177 - .L_7176)
.L_7176:
        /*0004*/ 	.word	0x00000082


	//----- nvinfo : EIATTR_KPARAM_INFO
	.align		4
.L_7177:
        /*0008*/ 	.byte	0x04, 0x17
        /*000a*/ 	.short	(.L_7179 - .L_7178)
.L_7178:
        /*000c*/ 	.word	0x00000000
        /*0010*/ 	.short	0x0006
        /*0012*/ 	.short	0x0028
        /*0014*/ 	.byte	0x00, 0xf0, 0x21, 0x00


	//----- nvinfo : EIATTR_KPARAM_INFO
	.align		4
.L_7179:
        /*0018*/ 	.byte	0x04, 0x17
        /*001a*/ 	.short	(.L_7181 - .L_7180)
.L_7180:
        /*001c*/ 	.word	0x00000000
        /*0020*/ 	.short	0x0005
        /*0022*/ 	.short	0x0020
        /*0024*/ 	.byte	0x00, 0xf0, 0x11, 0x00


	//----- nvinfo : EIATTR_KPARAM_INFO
	.align		4
.L_7181:
        /*0028*/ 	.byte	0x04, 0x17
        /*002a*/ 	.short	(.L_7183 - .L_7182)
.L_7182:
        /*002c*/ 	.word	0x00000000
        /*0030*/ 	.short	0x0004
        /*0032*/ 	.short	0x001c
        /*0034*/ 	.byte	0x00, 0xf0, 0x11, 0x00


	//----- nvinfo : EIATTR_KPARAM_INFO
	.align		4
.L_7183:
        /*0038*/ 	.byte	0x04, 0x17
        /*003a*/ 	.short	(.L_7185 - .L_7184)
.L_7184:
        /*003c*/ 	.word	0x00000000
        /*0040*/ 	.short	0x0003
        /*0042*/ 	.short	0x0018
        /*0044*/ 	.byte	0x00, 0xf0, 0x11, 0x00


	//----- nvinfo : EIATTR_KPARAM_INFO
	.align		4
.L_7185:
        /*0048*/ 	.byte	0x04, 0x17
        /*004a*/ 	.short	(.L_7187 - .L_7186)
.L_7186:
        /*004c*/ 	.word	0x00000000
        /*0050*/ 	.short	0x0002
        /*0052*/ 	.short	0x0010
        /*0054*/ 	.byte	0x00, 0xf0, 0x21, 0x00


	//----- nvinfo : EIATTR_KPARAM_INFO
	.align		4
.L_7187:
        /*0058*/ 	.byte	0x04, 0x17
        /*005a*/ 	.short	(.L_7189 - .L_7188)
.L_7188:
        /*005c*/ 	.word	0x00000000
        /*0060*/ 	.short	0x0001
        /*0062*/ 	.short	0x0008
        /*0064*/ 	.byte	0x00, 0xf0, 0x21, 0x00


	//----- nvinfo : EIATTR_KPARAM_INFO
	.align		4
.L_7189:
        /*0068*/ 	.byte	0x04, 0x17
        /*006a*/ 	.short	(.L_7191 - .L_7190)
.L_7190:
        /*006c*/ 	.word	0x00000000
        /*0070*/ 	.short	0x0000
        /*0072*/ 	.short	0x0000
        /*0074*/ 	.byte	0x00, 0xf0, 0x21, 0x00


	//----- nvinfo : EIATTR_SPARSE_MMA_MASK
	.align		4
.L_7191:
        /*0078*/ 	.byte	0x03, 0x50
        /*007a*/ 	.short	0x0000


	//----- nvinfo : EIATTR_MAXREG_COUNT
	.align		4
        /*007c*/ 	.byte	0x03, 0x1b
        /*007e*/ 	.short	0x00ff


	//----- nvinfo : EIATTR_MERCURY_ISA_VERSION
	.align		4
        /*0080*/ 	.byte	0x03, 0x5f
        /*0082*/ 	.short	0x0101


	//----- nvinfo : EIATTR_COOP_GROUP_MASK_REGIDS
	.align		4
        /*0084*/ 	.byte	0x04, 0x29
        /*0086*/ 	.short	(.L_7193 - .L_7192)


	//   ....[0]....
.L_7192:
        /*0088*/ 	.word	0xffffffff


	//   ....[1]....
        /*008c*/ 	.word	0xffffffff


	//   ....[2]....
        /*0090*/ 	.word	0xffffffff


	//   ....[3]....
        /*0094*/ 	.word	0xffffffff


	//   ....[4]....
        /*0098*/ 	.word	0xffffffff


	//   ....[5]....
        /*009c*/ 	.word	0xffffffff


	//   ....[6]....
        /*00a0*/ 	.word	0xffffffff


	//   ....[7]....
        /*00a4*/ 	.word	0xffffffff


	//   ....[8]....
        /*00a8*/ 	.word	0xffffffff


	//   ....[9]....
        /*00ac*/ 	.word	0xffffffff


	//----- nvinfo : EIATTR_COOP_GROUP_INSTR_OFFSETS
	.align		4
.L_7193:
        /*00b0*/ 	.byte	0x04, 0x28
        /*00b2*/ 	.short	(.L_7195 - .L_7194)


	//   ....[0]....
.L_7194:
        /*00b4*/ 	.word	0x00000320


	//   ....[1]....
        /*00b8*/ 	.word	0x00000330


	//   ....[2]....
        /*00bc*/ 	.word	0x00000360


	//   ....[3]....
        /*00c0*/ 	.word	0x00000370


	//   ....[4]....
        /*00c4*/ 	.word	0x000003a0


	//   ....[5]....
        /*00c8*/ 	.word	0x000003b0


	//   ....[6]....
        /*00cc*/ 	.word	0x000003e0


	//   ....[7]....
        /*00d0*/ 	.word	0x000003f0


	//   ....[8]....
        /*00d4*/ 	.word	0x00000420


	//   ....[9]....
        /*00d8*/ 	.word	0x00000430


	//----- nvinfo : EIATTR_EXIT_INSTR_OFFSETS
	.align		4
.L_7195:
        /*00dc*/ 	.byte	0x04, 0x1c
        /*00de*/ 	.short	(.L_7197 - .L_7196)


	//   ....[0]....
.L_7196:
        /*00e0*/ 	.word	0x00000440


	//   ....[1]....
        /*00e4*/ 	.word	0x000004d0


	//   ....[2]....
        /*00e8*/ 	.word	0x000004e0


	//   ....[3]....
        /*00ec*/ 	.word	0x00000570


	//----- nvinfo : EIATTR_CBANK_PARAM_SIZE
	.align		4
.L_7197:
        /*00f0*/ 	.byte	0x03, 0x19
        /*00f2*/ 	.short	0x0030


	//----- nvinfo : EIATTR_PARAM_CBANK
	.align		4
        /*00f4*/ 	.byte	0x04, 0x0a
        /*00f6*/ 	.short	(.L_7199 - .L_7198)
	.align		4
.L_7198:
        /*00f8*/ 	.word	index@(.nv.constant0._ZN43_GLOBAL__N__9ae7fba5_10_SoftMax_cu_9f978f6321softmax_warp_backwardIfffLi5ELb0ELb0EEEvPT0_PKT_S5_iiiPKb)
        /*00fc*/ 	.short	0x0210
        /*00fe*/ 	.short	0x0030


	//----- nvinfo : EIATTR_SW_WAR
	.align		4
.L_7199:
        /*0100*/ 	.byte	0x04, 0x36
        /*0102*/ 	.short	(.L_7201 - .L_7200)
.L_7200:
        /*0104*/ 	.word	0x00000008
.L_7201:


//--------------------- .nv.info._ZN43_GLOBAL__N__9ae7fba5_10_SoftMax_cu_9f978f6321softmax_warp_backwardIfffLi4ELb0ELb0EEEvPT0_PKT_S5_iiiPKb --------------------------
	.section	.nv.info._ZN43_GLOBAL__N__9ae7fba5_10_SoftMax_cu_9f978f6321softmax_warp_backwardIfffLi4ELb0ELb0EEEvPT0_PKT_S5_iiiPKb,"",@"SHT_CUDA_INFO"
	.sectionflags	@""
	.align	4


	//----- nvinfo : EIATTR_CUDA_API_VERSION
	.align		4
        /*0000*/ 	.byte	0x04, 0x37
        /*0002*/ 	.short	(.L_7203 - .L_7202)
.L_7202:
        /*0004*/ 	.word	0x00000082


	//----- nvinfo : EIATTR_KPARAM_INFO
	.align		4
.L_7203:
        /*0008*/ 	.byte	0x04, 0x17
        /*000a*/ 	.short	(.L_7205 - .L_7204)
.L_7204:
        /*000c*/ 	.word	0x00000000
        /*0010*/ 	.short	0x0006
        /*0012*/ 	.short	0x0028
        /*0014*/ 	.byte	0x00, 0xf0, 0x21, 0x00


	//----- nvinfo : EIATTR_KPARAM_INFO
	.align		4
.L_7205:
        /*0018*/ 	.byte	0x04, 0x17
        /*001a*/ 	.short	(.L_7207 - .L_7206)
.L_7206:
        /*001c*/ 	.word	0x00000000
        /*0020*/ 	.short	0x0005
        /*0022*/ 	.short	0x0020
        /*0024*/ 	.byte	0x00, 0xf0, 0x11, 0x00


	//----- nvinfo : EIATTR_KPARAM_INFO
	.align		4
.L_7207:
        /*0028*/ 	.byte	0x04, 0x17
        /*002a*/ 	.short	(.L_7209 - .L_7208)
.L_7208:
        /*002c*/ 	.word	0x00000000
        /*0030*/ 	.short	0x0004
        /*0032*/ 	.short	0x001c
        /*0034*/ 	.byte	0x00, 0xf0, 0x11, 0x00


	//----- nvinfo : EIATTR_KPARAM_INFO
	.align		4
.L_7209:
        /*0038*/ 	.byte	0x04, 0x17
        /*003a*/ 	.short	(.L_7211 - .L_7210)
.L_7210:
        /*003c*/ 	.word	0x00000000
        /*0040*/ 	.short	0x0003
        /*0042*/ 	.short	0x0018
        /*0044*/ 	.byte	0x00, 0xf0, 0x11, 0x00


	//----- nvinfo : EIATTR_KPARAM_INFO
	.align		4
.L_7211:
        /*0048*/ 	.byte	0x04, 0x17
        /*004a*/ 	.short	(.L_7213 - .L_7212)
.L_7212:
        /*004c*/ 	.word	0x00000000
        /*0050*/ 	.short	0x0002
        /*0052*/ 	.short	0x0010
        /*0054*/ 	.byte	0x00, 0xf0, 0x21, 0x00


	//----- nvinfo : EIATTR_KPARAM_INFO
	.align		4
.L_7213:
        /*0058*/ 	.byte	0x04, 0x17
        /*005a*/ 	.short	(.L_7215 - .L_7214)
.L_7214:
        /*005c*/ 	.word	0x00000000
        /*0060*/ 	.short	0x0001
        /*0062*/ 	.short	0x0008
        /*0064*/ 	.byte	0x00, 0xf0, 0x21, 0x00


	//----- nvinfo : EIATTR_KPARAM_INFO
	.align		4
.L_7215:
        /*0068*/ 	.byte	0x04, 0x17
        /*006a*/ 	.short	(.L_7217 - .L_7216)
.L_7216:
        /*006c*/ 	.word	0x00000000
        /*0070*/ 	.short	0x0000
        /*0072*/ 	.short	0x0000
        /*0074*/ 	.byte	0x00, 0xf0, 0x21, 0x00


	//----- nvinfo : EIATTR_SPARSE_MMA_MASK
	.align		4
.L_7217:
        /*0078*/ 	.byte	0x03, 0x50
        /*007a*/ 	.short	0x0000


	//----- nvinfo : EIATTR_MAXREG_COUNT
	.align		4
        /*007c*/ 	.byte	0x03, 0x1b
        /*007e*/ 	.short	0x00ff


	//----- nvinfo : EIATTR_MERCURY_ISA_VERSION
	.align		4
        /*0080*/ 	.byte	0x03, 0x5f
        /*0082*/ 	.short	0x0101


	//----- nvinfo : EIATTR_COOP_GROUP_MASK_REGIDS
	.align		4
        /*0084*/ 	.byte	0x04, 0x29
        /*0086*/ 	.short	(.L_7219 - .L_7218)


	//   ....[0]....
.L_7218:
        /*0088*/ 	.word	0xffffffff


	//   ....[1]....
        /*008c*/ 	.word	0xffffffff


	//   ....[2]....
        /*0090*/ 	.word	0xffffffff


	//   ....[3]....
        /*0094*/ 	.word	0xffffffff


	//   ....[4]....
        /*0098*/ 	.word	0xffffffff


	//   ....[5]....
        /*009c*/ 	.word	0xffffffff


	//   ....[6]....
        /*00a0*/ 	.word	0xffffffff


	//   ....[7]....
        /*00a4*/ 	.word	0xffffffff


	//----- nvinfo : EIATTR_COOP_GROUP_INSTR_OFFSETS
	.align		4
.L_7219:
        /*00a8*/ 	.byte	0x04, 0x28
        /*00aa*/ 	.short	(.L_7221 - .L_7220)


	//   ....[0]....
.L_7220:
        /*00ac*/ 	.word	0x00000320


	//   ....[1]....
        /*00b0*/ 	.word	0x00000330


	//   ....[2]....
        /*00b4*/ 	.word	0x00000360


	//   ....[3]....
        /*00b8*/ 	.word	0x00000370


	//   ....[4]....
        /*00bc*/ 	.word	0x000003a0


	//   ....[5]....
        /*00c0*/ 	.word	0x000003b0


	//   ....[6]....
        /*00c4*/ 	.word	0x000003e0


	//   ....[7]....
        /*00c8*/ 	.word	0x000003f0


	//----- nvinfo : EIATTR_EXIT_INSTR_OFFSETS
	.align		4
.L_7221:
        /*00cc*/ 	.byte	0x04, 0x1c
        /*00ce*/ 	.short	(.L_7223 - .L_7222)


	//   ....[0]....
.L_7222:
        /*00d0*/ 	.word	0x00000400


	//   ....[1]....
        /*00d4*/ 	.word	0x00000490


	//   ....[2]....
        /*00d8*/ 	.word	0x000004a0


	//   ....[3]....
        /*00dc*/ 	.word	0x00000530


	//----- nvinfo : EIATTR_CBANK_PARAM_SIZE
	.align		4
.L_7223:
        /*00e0*/ 	.byte	0x03, 0x19
        /*00e2*/ 	.short	0x0030


	//----- nvinfo : EIATTR_PARAM_CBANK
	.align		4
        /*00e4*/ 	.byte	0x04, 0x0a
        /*00e6*/ 	.short	(.L_7225 - .L_7224)
	.align		4
.L_7224:
        /*00e8*/ 	.word	index@(.nv.constant0._ZN43_GLOBAL__N__9ae7fba5_10_SoftMax_cu_9f978f6321softmax_warp_backwardIfffLi4ELb0ELb0EEEvPT0_PKT_S5_iiiPKb)
        /*00ec*/ 	.short	0x0210
        /*00ee*/ 	.short	0x0030


	//----- nvinfo : EIATTR_SW_WAR
	.align		4
.L_7225:
        /*00f0*/ 	.byte	0x04, 0x36
        /*00f2*/ 	.short	(.L_7227 - .L_7226)
.L_7226:
        /*00f4*/ 	.word	0x00000008
.L_7227:


//--------------------- .nv.info._ZN43_GLOBAL__N__9ae7fba5_10_SoftMax_cu_9f978f6321softmax_warp_backwardIfffLi3ELb0ELb0EEEvPT0_PKT_S5_iiiPKb --------------------------
	.section	.nv.info._ZN43_GLOBAL__N__9ae7fba5_10_SoftMax_cu_9f978f6321softmax_warp_backwardIfffLi3ELb0ELb0EEEvPT0_PKT_S5_iiiPKb,"",@"SHT_CUDA_INFO"
	.sectionflags	@""
	.align	4


	//----- nvinfo : EIATTR_CUDA_API_VERSION
	.align		4
        /*0000*/ 	.byte	0x04, 0x37
        /*0002*/ 	.short	(.L_7229 - .L_7228)
.L_7228:
        /*0004*/ 	.word	0x00000082


	//----- nvinfo : EIATTR_KPARAM_INFO
	.align		4
.L_7229:
        /*0008*/ 	.byte	0x04, 0x17
        /*000a*/ 	.short	(.L_7231 - .L_7230)
.L_7230:
        /*000c*/ 	.word	0x00000000
        /*0010*/ 	.short	0x0006
        /*0012*/ 	.short	0x0028
        /*0014*/ 	.byte	0x00, 0xf0, 0x21, 0x00


	//----- nvinfo : EIATTR_KPARAM_INFO
	.align		4
.L_7231:
        /*0018*/ 	.byte	0x04, 0x17
        /*001a*/ 	.short	(.L_7233 - .L_7232)
.L_7232:
        /*001c*/ 	.word	0x00000000
        /*0020*/ 	.short	0x0005
        /*0022*/ 	.short	0x0020
        /*0024*/ 	.byte	0x00, 0xf0, 0x11, 0x00


	//----- nvinfo : EIATTR_KPARAM_INFO
	.align		4
.L_7233:
        /*0028*/ 	.byte	0x04, 0x17
        /*002a*/ 	.short	(.L_7235 - .L_7234)
.L_7234:
        /*002c*/ 	.word	0x00000000
        /*0030*/ 	.short	0x0004
        /*0032*/ 	.short	0x001c
        /*0034*/ 	.byte	0x00, 0xf0, 0x11, 0x00


	//----- nvinfo : EIATTR_KPARAM_INFO
	.align		4
.L_7235:
        /*0038*/ 	.byte	0x04, 0x17
        /*003a*/ 	.short	(.L_7237 - .L_7236)
.L_7236:
        /*003c*/ 	.word	0x00000000
        /*0040*/ 	.short	0x0003
        /*0042*/ 	.short	0x0018
        /*0044*/ 	.byte	0x00, 0xf0, 0x11, 0x00


	//----- nvinfo : EIATTR_KPARAM_INFO
	.align		4
.L_7237:
        /*0048*/ 	.byte	0x04, 0x17
        /*004a*/ 	.short	(.L_7239 - .L_7238)
.L_7238:
        /*004c*/ 	.word	0x00000000
        /*0050*/ 	.short	0x0002
        /*0052*/ 	.short	0x0010
        /*0054*/ 	.byte	0x00, 0xf0, 0x21, 0x00


	//----- nvinfo : EIATTR_KPARAM_INFO
	.align		4
.L_7239:
        /*0058*/ 	.byte	0x04, 0x17
        /*005a*/ 	.short	(.L_7241 - .L_7240)
.L_7240:
        /*005c*/ 	.word	0x00000000
        /*0060*/ 	.short	0x0001
        /*0062*/ 	.short	0x0008
        /*0064*/ 	.byte	0x00, 0xf0, 0x21, 0x00


	//----- nvinfo : EIATTR_KPARAM_INFO
	.align		4
.L_7241:
        /*0068*/ 	.byte	0x04, 0x17
        /*006a*/ 	.short	(.L_7243 - .L_7242)
.L_7242:
        /*006c*/ 	.word	0x00000000
        /*0070*/ 	.short	0x0000
        /*0072*/ 	.short	0x0000
        /*0074*/ 	.byte	0x00, 0xf0, 0x21, 0x00


	//----- nvinfo : EIATTR_SPARSE_MMA_MASK
	.align		4
.L_7243:
        /*0078*/ 	.byte	0x03, 0x50
        /*007a*/ 	.short	0x0000


	//----- nvinfo : EIATTR_MAXREG_COUNT
	.align		4
        /*007c*/ 	.byte	0x03, 0x1b
        /*007e*/ 	.short	0x00ff


	//----- nvinfo : EIATTR_MERCURY_ISA_VERSION
	.align		4
        /*0080*/ 	.byte	0x03, 0x5f
        /*0082*/ 	.short	0x0101


	//----- nvinfo : EIATTR_COOP_GROUP_MASK_REGIDS
	.align		4
        /*0084*/ 	.byte	0x04, 0x29
        /*0086*/ 	.short	(.L_7245 - .L_7244)


	//   ....[0]....
.L_7244:
        /*0088*/ 	.word	0xffffffff


	//   ....[1]....
        /*008c*/ 	.word	0xffffffff


	//   ....[2]....
        /*0090*/ 	.word	0xffffffff


	//   ....[3]....
        /*0094*/ 	.word	0xffffffff


	//   ....[4]....
        /*0098*/ 	.word	0xffffffff


	//   ....[5]....
        /*009c*/ 	.word	0xffffffff


	//----- nvinfo : EIATTR_COOP_GROUP_INSTR_OFFSETS
	.align		4
.L_7245:
        /*00a0*/ 	.byte	0x04, 0x28
        /*00a2*/ 	.short	(.L_7247 - .L_7246)


	//   ....[0]....
.L_7246:
        /*00a4*/ 	.word	0x00000320


	//   ....[1]....
        /*00a8*/ 	.word	0x00000330


	//   ....[2]....
        /*00ac*/ 	.word	0x00000360


	//   ....[3]....
        /*00b0*/ 	.word	0x00000370


	//   ....[4]....
        /*00b4*/ 	.word	0x000003a0


	//   ....[5]....
        /*00b8*/ 	.word	0x000003b0


	//----- nvinfo : EIATTR_EXIT_INSTR_OFFSETS
	.align		4
.L_7247:
        /*00bc*/ 	.byte	0x04, 0x1c
        /*00be*/ 	.short	(.L_7249 - .L_7248)


	//   ....[0]....
.L_7248:
        /*00c0*/ 	.word	0x000003c0


	//   ....[1]....
        /*00c4*/ 	.word	0x00000450


	//   ....[2]....
        /*00c8*/ 	.word	0x00000460


	//   ....[3]....
        /*00cc*/ 	.word	0x000004f0


	//----- nvinfo : EIATTR_CBANK_PARAM_SIZE
	.align		4
.L_7249:
        /*00d0*/ 	.byte	0x03, 0x19
        /*00d2*/ 	.short	0x0030


	//----- nvinfo : EIATTR_PARAM_CBANK
	.align		4
        /*00d4*/ 	.byte	0x04, 0x0a
        /*00d6*/ 	.short	(.L_7251 - .L_7250)
	.align		4
.L_7250:
        /*00d8*/ 	.word	index@(.nv.constant0._ZN43_GLOBAL__N__9ae7fba5_10_SoftMax_cu_9f978f6321softmax_warp_backwardIfffLi3ELb0ELb0EEEvPT0_PKT_S5_iiiPKb)
        /*00dc*/ 	.short	0x0210
        /*00de*/ 	.short	0x0030


	//----- nvinfo : EIATTR_SW_WAR
	.align		4
.L_7251:
        /*00e0*/ 	.byte	0x04, 0x36
        /*00e2*/ 	.short	(.L_7253 - .L_7252)
.L_7252:
        /*00e4*/ 	.word	0x00000008
.L_7253:


//--------------------- .nv.info._ZN43_GLOBAL__N__9ae7fba5_10_SoftMax_cu_9f978f6321softmax_warp_backwardIfffLi2ELb0ELb0EEEvPT0_PKT_S5_iiiPKb --------------------------
	.section	.nv.info._ZN43_GLOBAL__N__9ae7fba5_10_SoftMax_cu_9f978f6321softmax_warp_backwardIfffLi2ELb0ELb0EEEvPT0_PKT_S5_iiiPKb,"",@"SHT_CUDA_INFO"
	.sectionflags	@""
	.align	4


	//----- nvinfo : EIATTR_CUDA_API_VERSION
	.align		4
        /*0000*/ 	.byte	0x04, 0x37
        /*0002*/ 	.short	(.L_7255 - .L_7254)
.L_7254:
        /*0004*/ 	.word	0x00000082


	//----- nvinfo : EIATTR_KPARAM_INFO
	.align		4
.L_7255:
        /*0008*/ 	.byte	0x04, 0x17
        /*000a*/ 	.short	(.L_7257 - .L_7256)
.L_7256:
        /*000c*/ 	.word	0x00000000
        /*0010*/ 	.short	0x0006
        /*0012*/ 	.short	0x0028
        /*0014*/ 	.byte	0x00, 0xf0, 0x21, 0x00


	//----- nvinfo : EIATTR_KPARAM_INFO
	.align		4
.L_7257:
        /*0018*/ 	.byte	0x04, 0x17
        /*001a*/ 	.short	(.L_7259 - .L_7258)
.L_7258:
        /*001c*/ 	.word	0x00000000
        /*0020*/ 	.short	0x0005
        /*0022*/ 	.short	0x0020
        /*0024*/ 	.byte	0x00, 0xf0, 0x11, 0x00


	//----- nvinfo : EIATTR_KPARAM_INFO
	.align		4
.L_7259:
        /*0028*/ 	.byte	0x04, 0x17
        /*002a*/ 	.short	(.L_7261 - .L_7260)
.L_7260:
        /*002c*/ 	.word	0x00000000
        /*0030*/ 	.short	0x0004
        /*0032*/ 	.short	0x001c
        /*0034*/ 	.byte	0x00, 0xf0, 0x11, 0x00


	//----- nvinfo : EIATTR_KPARAM_INFO
	.align		4
.L_7261:
        /*0038*/ 	.byte	0x04, 0x17
        /*003a*/ 	.short	(.L_7263 - .L_7262)
.L_7262:
        /*003c*/ 	.word	0x00000000
        /*0040*/ 	.short	0x0003
        /*0042*/ 	.short	0x0018
        /*0044*/ 	.byte	0x00, 0xf0, 0x11, 0x00


	//----- nvinfo : EIATTR_KPARAM_INFO
	.align		4
.L_7263:
        /*0048*/ 	.byte	0x04, 0x17
        /*004a*/ 	.short	(.L_7265 - .L_7264)
.L_7264:
        /*004c*/ 	.word	0x00000000
        /*0050*/ 	.short	0x0002
        /*0052*/ 	.short	0x0010
        /*0054*/ 	.byte	0x00, 0xf0, 0x21, 0x00


	//----- nvinfo : EIATTR_KPARAM_INFO
	.align		4
.L_7265:
        /*0058*/ 	.byte	0x04, 0x17
        /*005a*/ 	.short	(.L_7267 - .L_7266)
.L_7266:
        /*005c*/ 	.word	0x00000000
        /*0060*/ 	.short	0x0001
        /*0062*/ 	.short	0x0008
        /*0064*/ 	.byte	0x00, 0xf0, 0x21, 0x00


	//----- nvinfo : EIATTR_KPARAM_INFO
	.align		4
.L_7267:
        /*0068*/ 	.byte	0x04, 0x17
        /*006a*/ 	.short	(.L_7269 - .L_7268)
.L_7268:
        /*006c*/ 	.word	0x00000000
        /*0070*/ 	.short	0x0000
        /*0072*/ 	.short	0x0000
        /*0074*/ 	.byte	0x00, 0xf0, 0x21, 0x00


	//----- nvinfo : EIATTR_SPARSE_MMA_MASK
	.align		4
.L_7269:
        /*0078*/ 	.byte	0x03, 0x50
        /*007a*/ 	.short	0x0000


	//----- nvinfo : EIATTR_MAXREG_COUNT
	.align		4
        /*007c*/ 	.byte	0x03, 0x1b
        /*007e*/ 	.short	0x00ff


	//----- nvinfo : EIATTR_MERCURY_ISA_VERSION
	.align		4
        /*0080*/ 	.byte	0x03, 0x5f
        /*0082*/ 	.short	0x0101


	//----- nvinfo : EIATTR_COOP_GROUP_MASK_REGIDS
	.align		4
        /*0084*/ 	.byte	0x04, 0x29
        /*0086*/ 	.short	(.L_7271 - .L_7270)


	//   ....[0]....
.L_7270:
        /*0088*/ 	.word	0xffffffff


	//   ....[1]....
        /*008c*/ 	.word	0xffffffff


	//   ....[2]....
        /*0090*/ 	.word	0xffffffff


	//   ....[3]....
        /*0094*/ 	.word	0xffffffff


	//----- nvinfo : EIATTR_COOP_GROUP_INSTR_OFFSETS
	.align		4
.L_7271:
        /*0098*/ 	.byte	0x04, 0x28
        /*009a*/ 	.short	(.L_7273 - .L_7272)


	//   ....[0]....
.L_7272:
        /*009c*/ 	.word	0x00000320


	//   ....[1]....
        /*00a0*/ 	.word	0x00000330


	//   ....[2]....
        /*00a4*/ 	.word	0x00000360


	//   ....[3]....
        /*00a8*/ 	.word	0x00000370


	//----- nvinfo : EIATTR_EXIT_INSTR_OFFSETS
	.align		4
.L_7273:
        /*00ac*/ 	.byte	0x04, 0x1c
        /*00ae*/ 	.short	(.L_7275 - .L_7274)


	//   ....[0]....
.L_7274:
        /*00b0*/ 	.word	0x00000380


	//   ....[1]....
        /*00b4*/ 	.word	0x00000410


	//   ....[2]....
        /*00b8*/ 	.word	0x00000420


	//   ....[3]....
        /*00bc*/ 	.word	0x000004b0


	//----- nvinfo : EIATTR_CBANK_PARAM_SIZE
	.align		4
.L_7275:
        /*00c0*/ 	.byte	0x03, 0x19
        /*00c2*/ 	.short	0x0030


	//----- nvinfo : EIATTR_PARAM_CBANK
	.align		4
        /*00c4*/ 	.byte	0x04, 0x0a
        /*00c6*/ 	.short	(.L_7277 - .L_7276)
	.align		4
.L_7276:
        /*00c8*/ 	.word	index@(.nv.constant0._ZN43_GLOBAL__N__9ae7fba5_10_SoftMax_cu_9f978f6321softmax_warp_backwardIfffLi2ELb0ELb0EEEvPT0_PKT_S5_iiiPKb)
        /*00cc*/ 	.short	0x0210
        /*00ce*/ 	.short	0x0030


	//----- nvinfo : EIATTR_SW_WAR
	.align		4
.L_7277:
        /*00d0*/ 	.byte	0x04, 0x36
        /*00d2*/ 	.short	(.L_7279 - .L_7278)
.L_7278:
        /*00d4*/ 	.word	0x00000008
.L_7279:


//--------------------- .nv.info._ZN43_GLOBAL__N__9ae7fba5_10_SoftMax_cu_9f978f6321softmax_warp_backwardIfffLi1ELb0ELb0EEEvPT0_PKT_S5_iiiPKb --------------------------
	.section	.nv.info._ZN43_GLOBAL__N__9ae7fba5_10_SoftMax_cu_9f978f6321softmax_warp_backwardIfffLi1ELb0ELb0EEEvPT0_PKT_S5_iiiPKb,"",@"SHT_CUDA_INFO"
	.sectionflags	@""
	.align	4


	//----- nvinfo : EIATTR_CUDA_API_VERSION
	.align		4
        /*0000*/ 	.byte	0x04, 0x37
        /*0002*/ 	.short	(.L_7281 - .L_7280)
.L_7280:
        /*0004*/ 	.word	0x00000082


	//----- nvinfo : EIATTR_KPARAM_INFO
	.align		4
.L_7281:
        /*0008*/ 	.byte	0x04, 0x17
        /*000a*/ 	.short	(.L_7283 - .L_7282)
.L_7282:
        /*000c*/ 	.word	0x00000000
        /*0010*/ 	.short	0x0006
        /*0012*/ 	.short	0x0028
        /*0014*/ 	.byte	0x00, 0xf0, 0x21, 0x00


	//----- nvinfo : EIATTR_KPARAM_INFO
	.align		4
.L_7283:
        /*0018*/ 	.byte	0x04, 0x17
        /*001a*/ 	.short	(.L_7285 - .L_7284)
.L_7284:
        /*001c*/ 	.word	0x00000000
        /*0020*/ 	.short	0x0005
        /*0022*/ 	.short	0x0020
        /*0024*/ 	.byte	0x00, 0xf0, 0x11, 0x00


	//----- nvinfo : EIATTR_KPARAM_INFO
	.align		4
.L_7285:
        /*0028*/ 	.byte	0x04, 0x17
        /*002a*/ 	.short	(.L_7287 - .L_7286)
.L_7286:
        /*002c*/ 	.word	0x00000000
        /*0030*/ 	.short	0x0004
        /*0032*/ 	.short	0x001c
        /*0034*/ 	.byte	0x00, 0xf0, 0x11, 0x00


	//----- nvinfo : EIATTR_KPARAM_INFO
	.align		4
.L_7287:
        /*0038*/ 	.byte	0x04, 0x17
        /*003a*/ 	.short	(.L_7289 - .L_7288)
.L_7288:
        /*003c*/ 	.word	0x00000000
        /*0040*/ 	.short	0x0003
        /*0042*/ 	.short	0x0018
        /*0044*/ 	.byte	0x00, 0xf0, 0x11, 0x00


	//----- nvinfo : EIATTR_KPARAM_INFO
	.align		4
.L_7289:
        /*0048*/ 	.byte	0x04, 0x17
        /*004a*/ 	.short	(.L_7291 - .L_7290)
.L_7290:
        /*004c*/ 	.word	0x00000000
        /*0050*/ 	.short	0x0002
        /*0052*/ 	.short	0x0010
        /*0054*/ 	.byte	0x00, 0xf0, 0x21, 0x00


	//----- nvinfo : EIATTR_KPARAM_INFO
	.align		4
.L_7291:
        /*0058*/ 	.byte	0x04, 0x17
        /*005a*/ 	.short	(.L_7293 - .L_7292)
.L_7292:
        /*005c*/ 	.word	0x00000000
        /*0060*/ 	.short	0x0001
        /*0062*/ 	.short	0x0008
        /*0064*/ 	.byte	0x00, 0xf0, 0x21, 0x00


	//----- nvinfo : EIATTR_KPARAM_INFO
	.align		4
.L_7293:
        /*0068*/ 	.byte	0x04, 0x17
        /*006a*/ 	.short	(.L_7295 - .L_7294)
.L_7294:
        /*006c*/ 	.word	0x00000000
        /*0070*/ 	.short	0x0000
        /*0072*/ 	.short	0x0000
        /*0074*/ 	.byte	0x00, 0xf0, 0x21, 0x00


	//----- nvinfo : EIATTR_SPARSE_MMA_MASK
	.align		4
.L_7295:
        /*0078*/ 	.byte	0x03, 0x50
        /*007a*/ 	.short	0x0000


	//----- nvinfo : EIATTR_MAXREG_COUNT
	.align		4
        /*007c*/ 	.byte	0x03, 0x1b
        /*007e*/ 	.short	0x00ff


	//----- nvinfo : EIATTR_MERCURY_ISA_VERSION
	.align		4
        /*0080*/ 	.byte	0x03, 0x5f
        /*0082*/ 	.short	0x0101


	//----- nvinfo : EIATTR_COOP_GROUP_MASK_REGIDS
	.align		4
        /*0084*/ 	.byte	0x04, 0x29
        /*0086*/ 	.short	(.L_7297 - .L_7296)


	//   ....[0]....
.L_7296:
        /*0088*/ 	.word	0xffffffff


	//   ....[1]....
        /*008c*/ 	.word	0xffffffff


	//----- nvinfo : EIATTR_COOP_GROUP_INSTR_OFFSETS
	.align		4
.L_7297:
        /*0090*/ 	.byte	0x04, 0x28
        /*0092*/ 	.short	(.L_7299 - .L_7298)


	//   ....[0]....
.L_7298:
        /*0094*/ 	.word	0x000002f0


	//   ....[1]....
        /*0098*/ 	.word	0x00000310


	//----- nvinfo : EIATTR_EXIT_INSTR_OFFSETS
	.align		4
.L_7299:
        /*009c*/ 	.byte	0x04, 0x1c
        /*009e*/ 	.short	(.L_7301 - .L_7300)


	//   ....[0]....
.L_7300:
        /*00a0*/ 	.word	0x00000320


	//   ....[1]....
        /*00a4*/ 	.word	0x000003b0


	//   ....[2]....
        /*00a8*/ 	.word	0x000003c0


	//   ....[3]....
        /*00ac*/ 	.word	0x00000450


	//----- nvinfo : EIATTR_CBANK_PARAM_SIZE
	.align		4
.L_7301:
        /*00b0*/ 	.byte	0x03, 0x19
        /*00b2*/ 	.short	0x0030


	//----- nvinfo : EIATTR_PARAM_CBANK
	.align		4
        /*00b4*/ 	.byte	0x04, 0x0a
        /*00b6*/ 	.short	(.L_7303 - .L_7302)
	.align		4
.L_7302:
        /*00b8*/ 	.word	index@(.nv.constant0._ZN43_GLOBAL__N__9ae7fba5_10_SoftMax_cu_9f978f6321softmax_warp_backwardIfffLi1ELb0ELb0EEEvPT0_PKT_S5_iiiPKb)
        /*00bc*/ 	.short	0x0210
        /*00be*/ 	.short	0x0030


	//----- nvinfo : EIATTR_SW_WAR
	.align		4
.L_7303:
        /*00c0*/ 	.byte	0x04, 0x36
        /*00c2*/ 	.short	(.L_7305 - .L_7304)
.L_7304:
        /*00c4*/ 	.word	0x00000008
.L_7305:


//--------------------- .nv.info._ZN43_GLOBAL__N__9ae7fba5_10_SoftMax_cu_9f978f6321softmax_warp_backwardIfffLi0ELb0ELb0EEEvPT0_PKT_S5_iiiPKb --------------------------
	.section	.nv.info._ZN43_GLOBAL__N__9ae7fba5_10_SoftMax_cu_9f978f6321softmax_warp_backwardIfffLi0ELb0ELb0EEEvPT0_PKT_S5_iiiPKb,"",@"SHT_CUDA_INFO"
	.sectionflags	@""
	.align	4


	//----- nvinfo : EIATTR_CUDA_API_VERSION
	.align		4
        /*0000*/ 	.byte	0x04, 0x37
        /*0002*/ 	.short	(.L_7307 - .L_7306)
.L_7306:
        /*0004*/ 	.word	0x00000082


	//----- nvinfo : EIATTR_KPARAM_INFO
	.align		4
.L_7307:
        /*0008*/ 	.byte	0x04, 0x17
        /*000a*/ 	.short	(.L_7309 - .L_7308)
.L_7308:
        /*000c*/ 	.word	0x00000000
        /*0010*/ 	.short	0x0006
        /*0012*/ 	.short	0x0028
        /*0014*/ 	.byte	0x00, 0xf0, 0x21, 0x00


	//----- nvinfo : EIATTR_KPARAM_INFO
	.align		4
.L_7309:
        /*0018*/ 	.byte	0x04, 0x17
        /*001a*/ 	.short	(.L_7311 - .L_7310)
.L_7310:
        /*001c*/ 	.word	0x00000000
        /*0020*/ 	.short	0x0005
        /*0022*/ 	.short	0x0020
        /*0024*/ 	.byte	0x00, 0xf0, 0x11, 0x00


	//----- nvinfo : EIATTR_KPARAM_INFO
	.align		4
.L_7311:
        /*0028*/ 	.byte	0x04, 0x17
        /*002a*/ 	.short	(.L_7313 - .L_7312)
.L_7312:
        /*002c*/ 	.word	0x00000000
        /*0030*/ 	.short	0x0004
        /*0032*/ 	.short	0x001c
        /*0034*/ 	.byte	0x00, 0xf0, 0x11, 0x00


	//----- nvinfo : EIATTR_KPARAM_INFO
	.align		4
.L_7313:
        /*0038*/ 	.byte	0x04, 0x17
        /*003a*/ 	.short	(.L_7315 - .L_7314)
.L_7314:
        /*003c*/ 	.word	0x00000000
        /*0040*/ 	.short	0x0003
        /*0042*/ 	.short	0x0018
        /*0044*/ 	.byte	0x00, 0xf0, 0x11, 0x00


	//----- nvinfo : EIATTR_KPARAM_INFO
	.align		4
.L_7315:
        /*0048*/ 	.byte	0x04, 0x17
        /*004a*/ 	.short	(.L_7317 - .L_7316)
.L_7316:
        /*004c*/ 	.word	0x00000000
        /*0050*/ 	.short	0x0002
        /*0052*/ 	.short	0x0010
        /*0054*/ 	.byte	0x00, 0xf0, 0x21, 0x00


	//----- nvinfo : EIATTR_KPARAM_INFO
	.align		4
.L_7317:
        /*0058*/ 	.byte	0x04, 0x17
        /*005a*/ 	.short	(.L_7319 - .L_7318)
.L_7318:
        /*005c*/ 	.word	0x00000000
        /*0060*/ 	.short	0x0001
        /*0062*/ 	.short	0x0008
        /*0064*/ 	.byte	0x00, 0xf0, 0x21, 0x00


	//----- nvinfo : EIATTR_KPARAM_INFO
	.align		4
.L_7319:
        /*0068*/ 	.byte	0x04, 0x17
        /*006a*/ 	.short	(.L_7321 - .L_7320)
.L_7320:
        /*006c*/ 	.word	0x00000000
        /*0070*/ 	.short	0x0000
        /*0072*/ 	.short	0x0000
        /*0074*/ 	.byte	0x00, 0xf0, 0x21, 0x00


	//----- nvinfo : EIATTR_SPARSE_MMA_MASK
	.align		4
.L_7321:
        /*0078*/ 	.byte	0x03, 0x50
        /*007a*/ 	.short	0x0000


	//----- nvinfo : EIATTR_MAXREG_COUNT
	.align		4
        /*007c*/ 	.byte	0x03, 0x1b
        /*007e*/ 	.short	0x00ff


	//----- nvinfo : EIATTR_MERCURY_ISA_VERSION
	.align		4
        /*0080*/ 	.byte	0x03, 0x5f
        /*0082*/ 	.short	0x0101


	//----- nvinfo : EIATTR_EXIT_INSTR_OFFSETS
	.align		4
        /*0084*/ 	.byte	0x04, 0x1c
        /*0086*/ 	.short	(.L_7323 - .L_7322)


	//   ....[0]....
.L_7322:
        /*0088*/ 	.word	0x000002c0


	//   ....[1]....
        /*008c*/ 	.word	0x000002d0


	//   ....[2]....
        /*0090*/ 	.word	0x00000350


	//   ....[3]....
        /*0094*/ 	.word	0x000003a0


	//----- nvinfo : EIATTR_CBANK_PARAM_SIZE
	.align		4
.L_7323:
        /*0098*/ 	.byte	0x03, 0x19
        /*009a*/ 	.short	0x0030


	//----- nvinfo : EIATTR_PARAM_CBANK
	.align		4
        /*009c*/ 	.byte	0x04, 0x0a
        /*009e*/ 	.short	(.L_7325 - .L_7324)
	.align		4
.L_7324:
        /*00a0*/ 	.word	index@(.nv.constant0._ZN43_GLOBAL__N__9ae7fba5_10_SoftMax_cu_9f978f6321softmax_warp_backwardIfffLi0ELb0ELb0EEEvPT0_PKT_S5_iiiPKb)
        /*00a4*/ 	.short	0x0210
        /*00a6*/ 	.short	0x0030


	//----- nvinfo : EIATTR_SW_WAR
	.align		4
.L_7325:
        /*00a8*/ 	.byte	0x04, 0x36
        /*00aa*/ 	.short	(.L_7327 - .L_7326)
.L_7326:
        /*00ac*/ 	.word	0x00000008
.L_7327:


//--------------------- .nv.info._ZN43_GLOBAL__N__9ae7fba5_10_SoftMax_cu_9f978f6321softmax_warp_backwardIdddLi10ELb0ELb0EEEvPT0_PKT_S5_iiiPKb --------------------------
	.section	.nv.info._ZN43_GLOBAL__N__9ae7fba5_10_SoftMax_cu_9f978f6321softmax_warp_backwardIdddLi10ELb0ELb0EEEvPT0_PKT_S5_iiiPKb,"",@"SHT_CUDA_INFO"
	.sectionflags	@""
	.align	4


	//----- nvinfo : EIATTR_CUDA_API_VERSION
	.align		4
        /*0000*/ 	.byte	0x04, 0x37
        /*0002*/ 	.short	(.L_7329 - .L_7328)
.L_7328:
        /*0004*/ 	.word	0x00000082


	//----- nvinfo : EIATTR_KPARAM_INFO
	.align		4
.L_7329:
        /*0008*/ 	.byte	0x04, 0x17
        /*000a*/ 	.short	(.L_7331 - .L_7330)
.L_7330:
        /*000c*/ 	.word	0x00000000
        /*0010*/ 	.short	0x0006
        /*0012*/ 	.short	0x0028
        /*0014*/ 	.byte	0x00, 0xf0, 0x21, 0x00


	//----- nvinfo : EIATTR_KPARAM_INFO
	.align		4
.L_7331:
        /*0018*/ 	.byte	0x04, 0x17
        /*001a*/ 	.short	(.L_7333 - .L_7332)
.L_7332:
        /*001c*/ 	.word	0x00000000
        /*0020*/ 	.short	0x0005
        /*0022*/ 	.short	0x0020
        /*0024*/ 	.byte	0x00, 0xf0, 0x11, 0x00


	//----- nvinfo : EIATTR_KPARAM_INFO
	.align		4
.L_7333:
        /*0028*/ 	.byte	0x04, 0x17
        /*002a*/ 	.short	(.L_7335 - .L_7334)
.L_7334:
        /*002c*/ 	.word	0x00000000
        /*0030*/ 	.short	0x0004
        /*0032*/ 	.short	0x001c
        /*0034*/ 	.byte	0x00, 0xf0, 0x11, 0x00


	//----- nvinfo : EIATTR_KPARAM_INFO
	.align		4
.L_7335:
        /*0038*/ 	.byte	0x04, 0x17
        /*003a*/ 	.short	(.L_7337 - .L_7336)
.L_7336:
        /*003c*/ 	.word	0x00000000
        /*0040*/ 	.short	0x0003
        /*0042*/ 	.short	0x0018
        /*0044*/ 	.byte	0x00, 0xf0, 0x11, 0x00


	//----- nvinfo : EIATTR_KPARAM_INFO
	.align		4
.L_7337:
        /*0048*/ 	.byte	0x04, 0x17
        /*004a*/ 	.short	(.L_7339 - .L_7338)
.L_7338:
        /*004c*/ 	.word	0x00000000
        /*0050*/ 	.short	0x0002
        /*0052*/ 	.short	0x0010
        /*0054*/ 	.byte	0x00, 0xf0, 0x21, 0x00


	//----- nvinfo : EIATTR_KPARAM_INFO
	.align		4
.L_7339:
        /*0058*/ 	.byte	0x04, 0x17
        /*005a*/ 	.short	(.L_7341 - .L_7340)
.L_7340:
        /*005c*/ 	.word	0x00000000
        /*0060*/ 	.short	0x0001
        /*0062*/ 	.short	0x0008
        /*0064*/ 	.byte	0x00, 0xf0, 0x21, 0x00


	//----- nvinfo : EIATTR_KPARAM_INFO
	.align		4
.L_7341:
        /*0068*/ 	.byte	0x04, 0x17
        /*006a*/ 	.short	(.L_7343 - .L_7342)
.L_7342:
        /*006c*/ 	.word	0x00000000
        /*0070*/ 	.short	0x0000
        /*0072*/ 	.short	0x0000
        /*0074*/ 	.byte	0x00, 0xf0, 0x21, 0x00


	//----- nvinfo : EIATTR_SPARSE_MMA_MASK
	.align		4
.L_7343:
        /*0078*/ 	.byte	0x03, 0x50
        /*007a*/ 	.short	0x0000


	//----- nvinfo : EIATTR_MAXREG_COUNT
	.align		4
        /*007c*/ 	.byte	0x03, 0x1b
        /*007e*/ 	.short	0x00ff


	//----- nvinfo : EIATTR_MERCURY_ISA_VERSION
	.align		4
        /*0080*/ 	.byte	0x03, 0x5f
        /*0082*/ 	.short	0x0101


	//----- nvinfo : EIATTR_COOP_GROUP_MASK_REGIDS
	.align		4
        /*0084*/ 	.byte	0x04, 0x29
        /*0086*/ 	.short	(.L_7345 - .L_7344)


	//   ....[0]....
.L_7344:
        /*0088*/ 	.word	0xffffffff


	//   ....[1]....
        /*008c*/ 	.word	0xffffffff


	//   ....[2]....
        /*0090*/ 	.word	0xffffffff


	//   ....[3]....
        /*0094*/ 	.word	0xffffffff


	//   ....[4]....
        /*0098*/ 	.word	0xffffffff


	//   ....[5]....
        /*009c*/ 	.word	0xffffffff


	//   ....[6]....
        /*00a0*/ 	.word	0xffffffff


	//   ....[7]....
        /*00a4*/ 	.word	0xffffffff


	//   ....[8]....
        /*00a8*/ 	.word	0xffffffff


	//   ....[9]....
        /*00ac*/ 	.word	0xffffffff


	//----- nvinfo : EIATTR_COOP_GROUP_INSTR_OFFSETS
	.align		4
.L_7345:
        /*00b0*/ 	.byte	0x04, 0x28
        /*00b2*/ 	.short	(.L_7347 - .L_7346)


	//   ....[0]....
.L_7346:
        /*00b4*/ 	.word	0x00000e50


	//   ....[1]....
        /*00b8*/ 	.word	0x00000e60


	//   ....[2]....
        /*00bc*/ 	.word	0x00000e80


	//   ....[3]....
        /*00c0*/ 	.word	0x00000e90


	//   ....[4]....
        /*00c4*/ 	.word	0x00000eb0


	//   ....[5]....
        /*00c8*/ 	.word	0x00000ec0


	//   ....[6]....
        /*00cc*/ 	.word	0x00000f80


	//   ....[7]....
        /*00d0*/ 	.word	0x00000f90


	//   ....[8]....
        /*00d4*/ 	.word	0x00001000


	//   ....[9]....
        /*00d8*/ 	.word	0x00001010


	//----- nvinfo : EIATTR_EXIT_INSTR_OFFSETS
	.align		4
.L_7347:
        /*00dc*/ 	.byte	0x04, 0x1c
        /*00de*/ 	.short	(.L_7349 - .L_7348)


	//   ....[0]....
.L_7348:
        /*00e0*/ 	.word	0x00001020


	//   ....[1]....
        /*00e4*/ 	.word	0x00001750


	//   ....[2]....
        /*00e8*/ 	.word	0x00001780


	//----- nvinfo : EIATTR_CBANK_PARAM_SIZE
	.align		4
.L_7349:
        /*00ec*/ 	.byte	0x03, 0x19
        /*00ee*/ 	.short	0x0030


	//----- nvinfo : EIATTR_PARAM_CBANK
	.align		4
        /*00f0*/ 	.byte	0x04, 0x0a
        /*00f2*/ 	.short	(.L_7351 - .L_7350)
	.align		4
.L_7350:
        /*00f4*/ 	.word	index@(.nv.constant0._ZN43_GLOBAL__N__9ae7fba5_10_SoftMax_cu_9f978f6321softmax_warp_backwardIdddLi10ELb0ELb0EEEvPT0_PKT_S5_iiiPKb)
        /*00f8*/ 	.short	0x0210
        /*00fa*/ 	.short	0x0030


	//----- nvinfo : EIATTR_SW_WAR
	.align		4
.L_7351:
        /*00fc*/ 	.byte	0x04, 0x36
        /*00fe*/ 	.short	(.L_7353 - .L_7352)
.L_7352:
        /*0100*/ 	.word	0x00000008
.L_7353:


//--------------------- .nv.info._ZN43_GLOBAL__N__9ae7fba5_10_SoftMax_cu_9f978f6321softmax_warp_backwardIdddLi9ELb0ELb0EEEvPT0_PKT_S5_iiiPKb --------------------------
	.section	.nv.info._ZN43_GLOBAL__N__9ae7fba5_10_SoftMax_cu_9f978f6321softmax_warp_backwardIdddLi9ELb0ELb0EEEvPT0_PKT_S5_iiiPKb,"",@"SHT_CUDA_INFO"
	.sectionflags	@""
	.align	4


	//----- nvinfo : EIATTR_CUDA_API_VERSION
	.align		4
        /*0000*/ 	.byte	0x04, 0x37
        /*0002*/ 	.short	(.L_7355 - .L_7354)
.L_7354:
        /*0004*/ 	.word	0x00000082


	//----- nvinfo : EIATTR_KPARAM_INFO
	.align		4
.L_7355:
        /*0008*/ 	.byte	0x04, 0x17
        /*000a*/ 	.short	(.L_7357 - .L_7356)
.L_7356:
        /*000c*/ 	.word	0x00000000
        /*0010*/ 	.short	0x0006
        /*0012*/ 	.short	0x0028
        /*0014*/ 	.byte	0x00, 0xf0, 0x21, 0x00


	//----- nvinfo : EIATTR_KPARAM_INFO
	.align		4
.L_7357:
        /*0018*/ 	.byte	0x04, 0x17
        /*001a*/ 	.short	(.L_7359 - .L_7358)
.L_7358:
        /*001c*/ 	.word	0x00000000
        /*0020*/ 	.short	0x0005
        /*0022*/ 	.short	0x0020
        /*0024*/ 	.byte	0x00, 0xf0, 0x11, 0x00


	//----- nvinfo : EIATTR_KPARAM_INFO
	.align		4
.L_7359:
        /*0028*/ 	.byte	0x04, 0x17
        /*002a*/ 	.short	(.L_7361 - .L_7360)
.L_7360:
        /*002c*/ 	.word	0x00000000
        /*0030*/ 	.short	0x0004
        /*0032*/ 	.short	0x001c
        /*0034*/ 	.byte	0x00, 0xf0, 0x11, 0x00


	//----- nvinfo : EIATTR_KPARAM_INFO
	.align		4
.L_7361:
        /*0038*/ 	.byte	0x04, 0x17
        /*003a*/ 	.short	(.L_7363 - .L_7362)
.L_7362:
        /*003c*/ 	.word	0x00000000
        /*0040*/ 	.short	0x0003
        /*0042*/ 	.short	0x0018
        /*0044*/ 	.byte	0x00, 0xf0, 0x11, 0x00


	//----- nvinfo : EIATTR_KPARAM_INFO
	.align		4
.L_7363:
        /*0048*/ 	.byte	0x04, 0x17
        /*004a*/ 	.short	(.L_7365 - .L_7364)
.L_7364:
        /*004c*/ 	.word	0x00000000
        /*0050*/ 	.short	0x0002
        /*0052*/ 	.short	0x0010
        /*0054*/ 	.byte	0x00, 0xf0, 0x21, 0x00


	//----- nvinfo : EIATTR_KPARAM_INFO
	.align		4
.L_7365:
        /*0058*/ 	.byte	0x04, 0x17
        /*005a*/ 	.short	(.L_7367 - .L_7366)
.L_7366:
        /*005c*/ 	.word	0x00000000
        /*0060*/ 	.short	0x0001
        /*0062*/ 	.short	0x0008
        /*0064*/ 	.byte	0x00, 0xf0, 0x21, 0x00


	//----- nvinfo : EIATTR_KPARAM_INFO
	.align		4
.L_7367:
        /*0068*/ 	.byte	0x04, 0x17
        /*006a*/ 	.short	(.L_7369 - .L_7368)
.L_7368:
        /*006c*/ 	.word	0x00000000
        /*0070*/ 	.short	0x0000
        /*0072*/ 	.short	0x0000
        /*0074*/ 	.byte	0x00, 0xf0, 0x21, 0x00


	//----- nvinfo : EIATTR_SPARSE_MMA_MASK
	.align		4
.L_7369:
        /*0078*/ 	.byte	0x03, 0x50
        /*007a*/ 	.short	0x0000


	//----- nvinfo : EIATTR_MAXREG_COUNT
	.align		4
        /*007c*/ 	.byte	0x03, 0x1b
        /*007e*/ 	.short	0x00ff


	//----- nvinfo : EIATTR_MERCURY_ISA_VERSION
	.align		4
        /*0080*/ 	.byte	0x03, 0x5f
        /*0082*/ 	.short	0x0101


	//----- nvinfo : EIATTR_COOP_GROUP_MASK_REGIDS
	.align		4
        /*0084*/ 	.byte	0x04, 0x29
        /*0086*/ 	.short	(.L_7371 - .L_7370)


	//   ....[0]....
.L_7370:
        /*0088*/ 	.word	0xffffffff


	//   ....[1]....
        /*008c*/ 	.word	0xffffffff


	//   ....[2]....
        /*0090*/ 	.word	0xffffffff


	//   ....[3]....
        /*0094*/ 	.word	0xffffffff


	//   ....[4]....
        /*0098*/ 	.word	0xffffffff


	//   ....[5]....
        /*009c*/ 	.word	0xffffffff


	//   ....[6]....
        /*00a0*/ 	.word	0xffffffff


	//   ....[7]....
        /*00a4*/ 	.word	0xffffffff


	//   ....[8]....
        /*00a8*/ 	.word	0xffffffff


	//   ....[9]....
        /*00ac*/ 	.word	0xffffffff


	//----- nvinfo : EIATTR_COOP_GROUP_INSTR_OFFSETS
	.align		4
.L_7371:
        /*00b0*/ 	.byte	0x04, 0x28
        /*00b2*/ 	.short	(.L_7373 - .L_7372)


	//   ....[0]....
.L_7372:
        /*00b4*/ 	.word	0x000007d0


	//   ....[1]....
        /*00b8*/ 	.word	0x000007e0


	//   ....[2]....
        /*00bc*/ 	.word	0x00000800


	//   ....[3]....
        /*00c0*/ 	.word	0x00000810


	//   ....[4]....
        /*00c4*/ 	.word	0x00000890


	//   ....[5]....
        /*00c8*/ 	.word	0x000008a0


	//   ....[6]....
        /*00cc*/ 	.word	0x000008c0


	//   ....[7]....
        /*00d0*/ 	.word	0x000008d0


	//   ....[8]....
        /*00d4*/ 	.word	0x00000900


	//   ....[9]....
        /*00d8*/ 	.word	0x00000910


	//----- nvinfo : EIATTR_EXIT_INSTR_OFFSETS
	.align		4
.L_7373:
        /*00dc*/ 	.byte	0x04, 0x1c
        /*00de*/ 	.short	(.L_7375 - .L_7374)


	//   ....[0]....
.L_7374:
        /*00e0*/ 	.word	0x00000920


	//   ....[1]....
        /*00e4*/ 	.word	0x00000ce0


	//   ....[2]....
        /*00e8*/ 	.word	0x00000d10


	//----- nvinfo : EIATTR_CBANK_PARAM_SIZE
	.align		4
.L_7375:
        /*00ec*/ 	.byte	0x03, 0x19
        /*00ee*/ 	.short	0x0030


	//----- nvinfo : EIATTR_PARAM_CBANK
	.align		4
        /*00f0*/ 	.byte	0x04, 0x0a
        /*00f2*/ 	.short	(.L_7377 - .L_7376)
	.align		4
.L_7376:
        /*00f4*/ 	.word	index@(.nv.constant0._ZN43_GLOBAL__N__9ae7fba5_10_SoftMax_cu_9f978f6321softmax_warp_backwardIdddLi9ELb0ELb0EEEvPT0_PKT_S5_iiiPKb)
        /*00f8*/ 	.short	0x0210
        /*00fa*/ 	.short	0x0030


	//----- nvinfo : EIATTR_SW_WAR
	.align		4
.L_7377:
        /*00fc*/ 	.byte	0x04, 0x36
        /*00fe*/ 	.short	(.L_7379 - .L_7378)
.L_7378:
        /*0100*/ 	.word	0x00000008
.L_7379:


//--------------------- .nv.info._ZN43_GLOBAL__N__9ae7fba5_10_SoftMax_cu_9f978f6321softmax_warp_backwardIdddLi8ELb0ELb0EEEvPT0_PKT_S5_iiiPKb --------------------------
	.section	.nv.info._ZN43_GLOBAL__N__9ae7fba5_10_SoftMax_cu_9f978f6321softmax_warp_backwardIdddLi8ELb0ELb0EEEvPT0_PKT_S5_iiiPKb,"",@"SHT_CUDA_INFO"
	.sectionflags	@""
	.align	4


	//----- nvinfo : EIATTR_CUDA_API_VERSION
	.align		4
        /*0000*/ 	.byte	0x04, 0x37
        /*0002*/ 	.short	(.L_7381 - .L_7380)
.L_7380:
        /*0004*/ 	.word	0x00000082


	//----- nvinfo : EIATTR_KPARAM_INFO
	.align		4
.L_7381:
        /*0008*/ 	.byte	0x04, 0x17
        /*000a*/ 	.short	(.L_7383 - .L_7382)
.L_7382:
        /*000c*/ 	.word	0x00000000
        /*0010*/ 	.short	0x0006
        /*0012*/ 	.short	0x0028
        /*0014*/ 	.byte	0x00, 0xf0, 0x21, 0x00


	//----- nvinfo : EIATTR_KPARAM_INFO
	.align		4
.L_7383:
        /*0018*/ 	.byte	0x04, 0x17
        /*001a*/ 	.short	(.L_7385 - .L_7384)
.L_7384:
        /*001c*/ 	.word	0x00000000
        /*0020*/ 	.short	0x0005
        /*0022*/ 	.short	0x0020
        /*0024*/ 	.byte	0x00, 0xf0, 0x11, 0x00


	//----- nvinfo : EIATTR_KPARAM_INFO
	.align		4
.L_7385:
        /*0028*/ 	.byte	0x04, 0x17
        /*002a*/ 	.short	(.L_7387 - .L_7386)
.L_7386:
        /*002c*/ 	.word	0x00000000
        /*0030*/ 	.short	0x0004
        /*0032*/ 	.short	0x001c
        /*0034*/ 	.byte	0x00, 0xf0, 0x11, 0x00


	//----- nvinfo : EIATTR_KPARAM_INFO
	.align		4
.L_7387:
        /*0038*/ 	.byte	0x04, 0x17
        /*003a*/ 	.short	(.L_7389 - .L_7388)
.L_7388:
        /*003c*/ 	.word	0x00000000
        /*0040*/ 	.short	0x0003
        /*0042*/ 	.short	0x0018
        /*0044*/ 	.byte	0x00, 0xf0, 0x11, 0x00


	//----- nvinfo : EIATTR_KPARAM_INFO
	.align		4
.L_7389:
        /*0048*/ 	.byte	0x04, 0x17
        /*004a*/ 	.short	(.L_7391 - .L_7390)
.L_7390:
        /*004c*/ 	.word	0x00000000
        /*0050*/ 	.short	0x0002
        /*0052*/ 	.short	0x0010
        /*0054*/ 	.byte	0x00, 0xf0, 0x21, 0x00


	//----- nvinfo : EIATTR_KPARAM_INFO
	.align		4
.L_7391:
        /*0058*/ 	.byte	0x04, 0x17
        /*005a*/ 	.short	(.L_7393 - .L_7392)
.L_7392:
        /*005c*/ 	.word	0x00000000
        /*0060*/ 	.short	0x0001
        /*0062*/ 	.short	0x0008
        /*0064*/ 	.byte	0x00, 0xf0, 0x21, 0x00


	//----- nvinfo : EIATTR_KPARAM_INFO
	.align		4
.L_7393:
        /*0068*/ 	.byte	0x04, 0x17
        /*006a*/ 	.short	(.L_7395 - .L_7394)
.L_7394:
        /*006c*/ 	.word	0x00000000
        /*0070*/ 	.short	0x0000
        /*0072*/ 	.short	0x0000
        /*0074*/ 	.byte	0x00, 0xf0, 0x21, 0x00


	//----- nvinfo : EIATTR_SPARSE_MMA_MASK
	.align		4
.L_7395:
        /*0078*/ 	.byte	0x03, 0x50
        /*007a*/ 	.short	0x0000


	//----- nvinfo : EIATTR_MAXREG_COUNT
	.align		4
        /*007c*/ 	.byte	0x03, 0x1b
        /*007e*/ 	.short	0x00ff


	//----- nvinfo : EIATTR_MERCURY_ISA_VERSION
	.align		4
        /*0080*/ 	.byte	0x03, 0x5f
        /*0082*/ 	.short	0x0101


	//----- nvinfo : EIATTR_COOP_GROUP_MASK_REGIDS
	.align		4
        /*0084*/ 	.byte	0x04, 0x29
        /*0086*/ 	.short	(.L_7397 - .L_7396)


	//   ....[0]....
.L_7396:
        /*0088*/ 	.word	0xffffffff


	//   ....[1]....
        /*008c*/ 	.word	0xffffffff


	//   ....[2]....
        /*0090*/ 	.word	0xffffffff


	//   ....[3]....
        /*0094*/ 	.word	0xffffffff


	//   ....[4]....
        /*0098*/ 	.word	0xffffffff


	//   ....[5]....
        /*009c*/ 	.word	0xffffffff


	//   ....[6]....
        /*00a0*/ 	.word	0xffffffff


	//   ....[7]....
        /*00a4*/ 	.word	0xffffffff


	//   ....[8]....
        /*00a8*/ 	.word	0xffffffff


	//   ....[9]....
        /*00ac*/ 	.word	0xffffffff


	//----- nvinfo : EIATTR_COOP_GROUP_INSTR_OFFSETS
	.align		4
.L_7397:
        /*00b0*/ 	.byte	0x04, 0x28
        /*00b2*/ 	.short	(.L_7399 - .L_7398)


	//   ....[0]....
.L_7398:
        /*00b4*/ 	.word	0x000004c0


	//   ....[1]....
        /*00b8*/ 	.word	0x000004d0


	//   ....[2]....
        /*00bc*/ 	.word	0x000004f0


	//   ....[3]....
        /*00c0*/ 	.word	0x00000500


	//   ....[4]....
        /*00c4*/ 	.word	0x00000520


	//   ....[5]....
        /*00c8*/ 	.word	0x00000530


	//   ....[6]....
        /*00cc*/ 	.word	0x00000550


	//   ....[7]....
        /*00d0*/ 	.word	0x00000560


	//   ....[8]....
        /*00d4*/ 	.word	0x00000580


	//   ....[9]....
        /*00d8*/ 	.word	0x00000590


	//----- nvinfo : EIATTR_EXIT_INSTR_OFFSETS
	.align		4
.L_7399:
        /*00dc*/ 	.byte	0x04, 0x1c
        /*00de*/ 	.short	(.L_7401 - .L_7400)


	//   ....[0]....
.L_7400:
        /*00e0*/ 	.word	0x000005b0


	//   ....[1]....
        /*00e4*/ 	.word	0x000007b0


	//   ....[2]....
        /*00e8*/ 	.word	0x000007e0


	//----- nvinfo : EIATTR_CBANK_PARAM_SIZE
	.align		4
.L_7401:
        /*00ec*/ 	.byte	0x03, 0x19
        /*00ee*/ 	.short	0x0030


	//----- nvinfo : EIATTR_PARAM_CBANK
	.align		4
        /*00f0*/ 	.byte	0x04, 0x0a
        /*00f2*/ 	.short	(.L_7403 - .L_7402)
	.align		4
.L_7402:
        /*00f4*/ 	.word	index@(.nv.constant0._ZN43_GLOBAL__N__9ae7fba5_10_SoftMax_cu_9f978f6321softmax_warp_backwardIdddLi8ELb0ELb0EEEvPT0_PKT_S5_iiiPKb)
        /*00f8*/ 	.short	0x0210
        /*00fa*/ 	.short	0x0030


	//----- nvinfo : EIATTR_SW_WAR
	.align		4
.L_7403:
        /*00fc*/ 	.byte	0x04, 0x36
        /*00fe*/ 	.short	(.L_7405 - .L_7404)
.L_7404:
        /*0100*/ 	.word	0x00000008
.L_7405:


//--------------------- .nv.info._ZN43_GLOBAL__N__9ae7fba5_10_SoftMax_cu_9f978f6321softmax_warp_backwardIdddLi7ELb0ELb0EEEvPT0_PKT_S5_iiiPKb --------------------------
	.section	.nv.info._ZN43_GLOBAL__N__9ae7fba5_10_SoftMax_cu_9f978f6321softmax_warp_backwardIdddLi7ELb0ELb0EEEvPT0_PKT_S5_iiiPKb,"",@"SHT_CUDA_INFO"
	.sectionflags	@""
	.align	4


	//----- nvinfo : EIATTR_CUDA_API_VERSION
	.align		4
        /*0000*/ 	.byte	0x04, 0x37
        /*0002*/ 	.short	(.L_7407 - .L_7406)
.L_7406:
        /*0004*/ 	.word	0x00000082


	//----- nvinfo : EIATTR_KPARAM_INFO
	.align		4
.L_7407:
        /*0008*/ 	.byte	0x04, 0x17
        /*000a*/ 	.short	(.L_7409 - .L_7408)
.L_7408:
        /*000c*/ 	.word	0x00000000
        /*0010*/ 	.short	0x0006
        /*0012*/ 	.short	0x0028
        /*0014*/ 	.byte	0x00, 0xf0, 0x21, 0x00


	//----- nvinfo : EIATTR_KPARAM_INFO
	.align		4
.L_7409:
        /*0018*/ 	.byte	0x04, 0x17
        /*001a*/ 	.short	(.L_7411 - .L_7410)
.L_7410:
        /*001c*/ 	.word	0x00000000
        /*0020*/ 	.short	0x0005
        /*0022*/ 	.short	0x0020
        /*0024*/ 	.byte	0x00, 0xf0, 0x11, 0x00


	//----- nvinfo : EIATTR_KPARAM_INFO
	.align		4
.L_7411:
        /*0028*/ 	.byte	0x04, 0x17
        /*002a*/ 	.short	(.L_7413 - .L_7412)
.L_7412:
        /*002c*/ 	.word	0x00000000
        /*0030*/ 	.short	0x0004
        /*0032*/ 	.short	0x001c
        /*0034*/ 	.byte	0x00, 0xf0, 0x11, 0x00


	//----- nvinfo : EIATTR_KPARAM_INFO
	.align		4
.L_7413:
        /*0038*/ 	.byte	0x04, 0x17
        /*003a*/ 	.short	(.L_7415 - .L_7414)
.L_7414:
        /*003c*/ 	.word	0x00000000
        /*0040*/ 	.short	0x0003
        /*0042*/ 	.short	0x0018
        /*0044*/ 	.byte	0x00, 0xf0, 0x11, 0x00


	//----- nvinfo : EIATTR_KPARAM_INFO
	.align		4
.L_7415:
        /*0048*/ 	.byte	0x04, 0x17
        /*004a*/ 	.short	(.L_7417 - .L_7416)
.L_7416:
        /*004c*/ 	.word	0x00000000
        /*0050*/ 	.short	0x0002
        /*0052*/ 	.short	0x0010
        /*0054*/ 	.byte	0x00, 0xf0, 0x21, 0x00


	//----- nvinfo : EIATTR_KPARAM_INFO
	.align		4
.L_7417:
        /*0058*/ 	.byte	0x04, 0x17
        /*005a*/ 	.short	(.L_7419 - .L_7418)
.L_7418:
        /*005c*/ 	.word	0x00000000
        /*0060*/ 	.short	0x0001
        /*0062*/ 	.short	0x0008
        /*0064*/ 	.byte	0x00, 0xf0, 0x21, 0x00


	//----- nvinfo : EIATTR_KPARAM_INFO
	.align		4
.L_7419:
        /*0068*/ 	.byte	0x04, 0x17
        /*006a*/ 	.short	(.L_7421 - .L_7420)
.L_7420:
        /*006c*/ 	.word	0x00000000
        /*0070*/ 	.short	0x0000
        /*0072*/ 	.short	0x0000
        /*0074*/ 	.byte	0x00, 0xf0, 0x21, 0x00


	//----- nvinfo : EIATTR_SPARSE_MMA_MASK
	.align		4
.L_7421:
        /*0078*/ 	.byte	0x03, 0x50
        /*007a*/ 	.short	0x0000


	//----- nvinfo : EIATTR_MAXREG_COUNT
	.align		4
        /*007c*/ 	.byte	0x03, 0x1b
        /*007e*/ 	.short	0x00ff


	//----- nvinfo : EIATTR_MERCURY_ISA_VERSION
	.align		4
        /*0080*/ 	.byte	0x03, 0x5f
        /*0082*/ 	.short	0x0101


	//----- nvinfo : EIATTR_COOP_GROUP_MASK_REGIDS
	.align		4
        /*0084*/ 	.byte	0x04, 0x29
        /*0086*/ 	.short	(.L_7423 - .L_7422)


	//   ....[0]....
.L_7422:
        /*0088*/ 	.word	0xffffffff


	//   ....[1]....
        /*008c*/ 	.word	0xffffffff


	//   ....[2]....
        /*0090*/ 	.word	0xffffffff


	//   ....[3]....
        /*0094*/ 	.word	0xffffffff


	//   ....[4]....
        /*0098*/ 	.word	0xffffffff


	//   ....[5]....
        /*009c*/ 	.word	0xffffffff


	//   ....[6]....
        /*00a0*/ 	.word	0xffffffff


	//   ....[7]....
        /*00a4*/ 	.word	0xffffffff


	//   ....[8]....
        /*00a8*/ 	.word	0xffffffff


	//   ....[9]....
        /*00ac*/ 	.word	0xffffffff


	//   ....[10]....
        /*00b0*/ 	.word	0xffffffff


	//   ....[11]....
        /*00b4*/ 	.word	0xffffffff


	//   ....[12]....
        /*00b8*/ 	.word	0xffffffff


	//   ....[13]....
        /*00bc*/ 	.word	0xffffffff


	//   ....[14]....
        /*00c0*/ 	.word	0xffffffff


	//   ....[15]....
        /*00c4*/ 	.word	0xffffffff


	//   ....[16]....
        /*00c8*/ 	.word	0xffffffff


	//   ....[17]....
        /*00cc*/ 	.word	0xffffffff


	//   ....[18]....
        /*00d0*/ 	.word	0xffffffff


	//   ....[19]....
        /*00d4*/ 	.word	0xffffffff


	//----- nvinfo : EIATTR_COOP_GROUP_INSTR_OFFSETS
	.align		4
.L_7423:
        /*00d8*/ 	.byte	0x04, 0x28
        /*00da*/ 	.short	(.L_7425 - .L_7424)


	//   ....[0]....
.L_7424:
        /*00dc*/ 	.word	0x00000570


	//   ....[1]....
        /*00e0*/ 	.word	0x00000580


	//   ....[2]....
        /*00e4*/ 	.word	0x00000590


	//   ....[3]....
        /*00e8*/ 	.word	0x000005a0


	//   ....[4]....
        /*00ec*/ 	.word	0x000005d0


	//   ....[5]....
        /*00f0*/ 	.word	0x000005e0


	//   ....[6]....
        /*00f4*/ 	.word	0x000005f0


	//   ....[7]....
        /*00f8*/ 	.word	0x00000600


	//   ....[8]....
        /*00fc*/ 	.word	0x00000630


	//   ....[9]....
        /*0100*/ 	.word	0x00000640


	//   ....[10]....
        /*0104*/ 	.word	0x00000650


	//   ....[11]....
        /*0108*/ 	.word	0x00000660


	//   ....[12]....
        /*010c*/ 	.word	0x00000690


	//   ....[13]....
        /*0110*/ 	.word	0x000006a0


	//   ....[14]....
        /*0114*/ 	.word	0x000006b0


	//   ....[15]....
        /*0118*/ 	.word	0x000006c0


	//   ....[16]....
        /*011c*/ 	.word	0x000006f0


	//   ....[17]....
        /*0120*/ 	.word	0x00000700


	//   ....[18]....
        /*0124*/ 	.word	0x00000710


	//   ....[19]....
        /*0128*/ 	.word	0x00000720


	//----- nvinfo : EIATTR_EXIT_INSTR_OFFSETS
	.align		4
.L_7425:
        /*012c*/ 	.byte	0x04, 0x1c
        /*012e*/ 	.short	(.L_7427 - .L_7426)


	//   ....[0]....
.L_7426:
        /*0130*/ 	.word	0x00000730


	//   ....[1]....
        /*0134*/ 	.word	0x000008d0


	//   ....[2]....
        /*0138*/ 	.word	0x00000960


	//   ....[3]....
        /*013c*/ 	.word	0x00000990


	//----- nvinfo : EIATTR_CBANK_PARAM_SIZE
	.align		4
.L_7427:
        /*0140*/ 	.byte	0x03, 0x19
        /*0142*/ 	.short	0x0030


	//----- nvinfo : EIATTR_PARAM_CBANK
	.align		4
        /*0144*/ 	.byte	0x04, 0x0a
        /*0146*/ 	.short	(.L_7429 - .L_7428)
	.align		4
.L_7428:
        /*0148*/ 	.word	index@(.nv.constant0._ZN43_GLOBAL__N__9ae7fba5_10_SoftMax_cu_9f978f6321softmax_warp_backwardIdddLi7ELb0ELb0EEEvPT0_PKT_S5_iiiPKb)
        /*014c*/ 	.short	0x0210
        /*014e*/ 	.short	0x0030


	//----- nvinfo : EIATTR_SW_WAR
	.align		4
.L_7429:
        /*0150*/ 	.byte	0x04, 0x36
        /*0152*/ 	.short	(.L_7431 - .L_7430)
.L_7430:
        /*0154*/ 	.word	0x00000008
.L_7431:


//--------------------- .nv.info._ZN43_GLOBAL__N__9ae7fba5_10_SoftMax_cu_9f978f6321softmax_warp_backwardIdddLi6ELb0ELb0EEEvPT0_PKT_S5_iiiPKb --------------------------
	.section	.nv.info._ZN43_GLOBAL__N__9ae7fba5_10_SoftMax_cu_9f978f6321softmax_warp_backwardIdddLi6ELb0ELb0EEEvPT0_PKT_S5_iiiPKb,"",@"SHT_CUDA_INFO"
	.sectionflags	@""
	.align	4


	//----- nvinfo : EIATTR_CUDA_API_VERSION
	.align		4
        /*0000*/ 	.byte	0x04, 0x37
        /*0002*/ 	.short	(.L_7433 - .L_7432)
.L_7432:
        /*0004*/ 	.word	0x00000082


	//----- nvinfo : EIATTR_KPARAM_INFO
	.align		4
.L_7433:
        /*0008*/ 	.byte	0x04, 0x17
        /*000a*/ 	.short	(.L_7435 - .L_7434)
.L_7434:
        /*000c*/ 	.word	0x00000000
        /*0010*/ 	.short	0x0006
        /*0012*/ 	.short	0x0028
        /*0014*/ 	.byte	0x00, 0xf0, 0x21, 0x00


	//----- nvinfo : EIATTR_KPARAM_INFO
	.align		4
.L_7435:
        /*0018*/ 	.byte	0x04, 0x17
        /*001a*/ 	.short	(.L_7437 - .L_7436)
.L_7436:
        /*001c*/ 	.word	0x00000000
        /*0020*/ 	.short	0x0005
        /*0022*/ 	.short	0x0020
        /*0024*/ 	.byte	0x00, 0xf0, 0x11, 0x00


	//----- nvinfo : EIATTR_KPARAM_INFO
	.align		4
.L_7437:
        /*0028*/ 	.byte	0x04, 0x17
        /*002a*/ 	.short	(.L_7439 - .L_7438)
.L_7438:
        /*002c*/ 	.word	0x00000000
        /*0030*/ 	.short	0x0004
        /*0032*/ 	.short	0x001c
        /*0034*/ 	.byte	0x00, 0xf0, 0x11, 0x00


	//----- nvinfo : EIATTR_KPARAM_INFO
	.align		4
.L_7439:
        /*0038*/ 	.byte	0x04, 0x17
        /*003a*/ 	.short	(.L_7441 - .L_7440)
.L_7440:
        /*003c*/ 	.word	0x00000000
        /*0040*/ 	.short	0x0003
        /*0042*/ 	.short	0x0018
        /*0044*/ 	.byte	0x00, 0xf0, 0x11, 0x00


	//----- nvinfo : EIATTR_KPARAM_INFO
	.align		4
.L_7441:
        /*0048*/ 	.byte	0x04, 0x17
        /*004a*/ 	.short	(.L_7443 - .L_7442)
.L_7442:
        /*004c*/ 	.word	0x00000000
        /*0050*/ 	.short	0x0002
        /*0052*/ 	.short	0x0010
        /*0054*/ 	.byte	0x00, 0xf0, 0x21, 0x00


	//----- nvinfo : EIATTR_KPARAM_INFO
	.align		4
.L_7443:
        /*0058*/ 	.byte	0x04, 0x17
        /*005a*/ 	.short	(.L_7445 - .L_7444)
.L_7444:
        /*005c*/ 	.word	0x00000000
        /*0060*/ 	.short	0x0001
        /*0062*/ 	.short	0x0008
        /*0064*/ 	.byte	0x00, 0xf0, 0x21, 0x00


	//----- nvinfo : EIATTR_KPARAM_INFO
	.align		4
.L_7445:
        /*0068*/ 	.byte	0x04, 0x17
        /*006a*/ 	.short	(.L_7447 - .L_7446)
.L_7446:
        /*006c*/ 	.word	0x00000000
        /*0070*/ 	.short	0x0000
        /*0072*/ 	.short	0x0000
        /*0074*/ 	.byte	0x00, 0xf0, 0x21, 0x00


	//----- nvinfo : EIATTR_SPARSE_MMA_MASK
	.align		4
.L_7447:
        /*0078*/ 	.byte	0x03, 0x50
        /*007a*/ 	.short	0x0000


	//----- nvinfo : EIATTR_MAXREG_COUNT
	.align		4
        /*007c*/ 	.byte	0x03, 0x1b
        /*007e*/ 	.short	0x00ff


	//----- nvinfo : EIATTR_MERCURY_ISA_VERSION
	.align		4
        /*0080*/ 	.byte	0x03, 0x5f
        /*0082*/ 	.short	0x0101


	//----- nvinfo : EIATTR_COOP_GROUP_MASK_REGIDS
	.align		4
        /*0084*/ 	.byte	0x04, 0x29
        /*0086*/ 	.short	(.L_7449 - .L_7448)


	//   ....[0]....
.L_7448:
        /*0088*/ 	.word	0xffffffff


	//   ....[1]....
        /*008c*/ 	.word	0xffffffff


	//   ....[2]....
        /*0090*/ 	.word	0xffffffff


	//   ....[3]....
        /*0094*/ 	.word	0xffffffff


	//   ....[4]....
        /*0098*/ 	.word	0xffffffff


	//   ....[5]....
        /*009c*/ 	.word	0xffffffff


	//   ....[6]....
        /*00a0*/ 	.word	0xffffffff


	//   ....[7]....
        /*00a4*/ 	.word	0xffffffff


	//   ....[8]....
        /*00a8*/ 	.word	0xffffffff


	//   ....[9]....
        /*00ac*/ 	.word	0xffffffff


	//   ....[10]....
        /*00b0*/ 	.word	0xffffffff


	//   ....[11]....
        /*00b4*/ 	.word	0xffffffff


	//   ....[12]....
        /*00b8*/ 	.word	0xffffffff


	//   ....[13]....
        /*00bc*/ 	.word	0xffffffff


	//   ....[14]....
        /*00c0*/ 	.word	0xffffffff


	//   ....[15]....
        /*00c4*/ 	.word	0xffffffff


	//   ....[16]....
        /*00c8*/ 	.word	0xffffffff


	//   ....[17]....
        /*00cc*/ 	.word	0xffffffff


	//   ....[18]....
        /*00d0*/ 	.word	0xffffffff


	//   ....[19]....
        /*00d4*/ 	.word	0xffffffff


	//----- nvinfo : EIATTR_COOP_GROUP_INSTR_OFFSETS
	.align		4
.L_7449:
        /*00d8*/ 	.byte	0x04, 0x28
        /*00da*/ 	.short	(.L_7451 - .L_7450)


	//   ....[0]....
.L_7450:
        /*00dc*/ 	.word	0x000003b0


	//   ....[1]....
        /*00e0*/ 	.word	0x000003c0


	//   ....[2]....
        /*00e4*/ 	.word	0x000003e0


	//   ....[3]....
        /*00e8*/ 	.word	0x000003f0


	//   ....[4]....
        /*00ec*/ 	.word	0x00000410


	//   ....[5]....
        /*00f0*/ 	.word	0x00000420


	//   ....[6]....
        /*00f4*/ 	.word	0x00000440


	//   ....[7]....
        /*00f8*/ 	.word	0x00000450


	//   ....[8]....
        /*00fc*/ 	.word	0x00000470


	//   ....[9]....
        /*0100*/ 	.word	0x00000480


	//   ....[10]....
        /*0104*/ 	.word	0x000004c0


	//   ....[11]....
        /*0108*/ 	.word	0x000004d0


	//   ....[12]....
        /*010c*/ 	.word	0x000004f0


	//   ....[13]....
        /*0110*/ 	.word	0x00000500


	//   ....[14]....
        /*0114*/ 	.word	0x00000520


	//   ....[15]....
        /*0118*/ 	.word	0x00000530


	//   ....[16]....
        /*011c*/ 	.word	0x00000550


	//   ....[17]....
        /*0120*/ 	.word	0x00000560


	//   ....[18]....
        /*0124*/ 	.word	0x00000580


	//   ....[19]....
        /*0128*/ 	.word	0x00000590


	//----- nvinfo : EIATTR_EXIT_INSTR_OFFSETS
	.align		4
.L_7451:
        /*012c*/ 	.byte	0x04, 0x1c
        /*012e*/ 	.short	(.L_7453 - .L_7452)


	//   ....[0]....
.L_7452:
        /*0130*/ 	.word	0x000005b0


	//   ....[1]....
        /*0134*/ 	.word	0x00000670


	//   ....[2]....
        /*0138*/ 	.word	0x000006c0


	//   ....[3]....
        /*013c*/ 	.word	0x000006f0


	//----- nvinfo : EIATTR_CBANK_PARAM_SIZE
	.align		4
.L_7453:
        /*0140*/ 	.byte	0x03, 0x19
        /*0142*/ 	.short	0x0030


	//----- nvinfo : EIATTR_PARAM_CBANK
	.align		4
        /*0144*/ 	.byte	0x04, 0x0a
        /*0146*/ 	.short	(.L_7455 - .L_7454)
	.align		4
.L_7454:
        /*0148*/ 	.word	index@(.nv.constant0._ZN43_GLOBAL__N__9ae7fba5_10_SoftMax_cu_9f978f6321softmax_warp_backwardIdddLi6ELb0ELb0EEEvPT0_PKT_S5_iiiPKb)
        /*014c*/ 	.short	0x0210
        /*014e*/ 	.short	0x0030


	//----- nvinfo : EIATTR_SW_WAR
	.align		4
.L_7455:
        /*0150*/ 	.byte	0x04, 0x36
        /*0152*/ 	.short	(.L_7457 - .L_7456)
.L_7456:
        /*0154*/ 	.word	0x00000008
.L_7457:


//--------------------- .nv.info._ZN43_GLOBAL__N__9ae7fba5_10_SoftMax_cu_9f978f6321softmax_warp_backwardIdddLi5ELb0ELb0EEEvPT0_PKT_S5_iiiPKb --------------------------
	.section	.nv.info._ZN43_GLOBAL__N__9ae7fba5_10_SoftMax_cu_9f978f6321softmax_warp_backwardIdddLi5ELb0ELb0EEEvPT0_PKT_S5_iiiPKb,"",@"SHT_CUDA_INFO"
	.sectionflags	@""
	.align	4


	//----- nvinfo : EIATTR_CUDA_API_VERSION
	.align		4
        /*0000*/ 	.byte	0x04, 0x37
        /*0002*/ 	.short	(.L_7459 - .L_7458)
.L_7458:
        /*0004*/ 	.word	0x00000082


	//----- nvinfo : EIATTR_KPARAM_INFO
	.align		4
.L_7459:
        /*0008*/ 	.byte	0x04, 0x17
        /*000a*/ 	.short	(.L_7461 - .L_7460)
.L_7460:
        /*000c*/ 	.word	0x00000000
        /*0010*/ 	.short	0x0006
        /*0012*/ 	.short	0x0028
        /*0014*/ 	.byte	0x00, 0xf0, 0x21, 0x00


	//----- nvinfo : EIATTR_KPARAM_INFO
	.align		4
.L_7461:
        /*0018*/ 	.byte	0x04, 0x17
        /*001a*/ 	.short	(.L_7463 - .L_7462)
.L_7462:
        /*001c*/ 	.word	0x00000000
        /*0020*/ 	.short	0x0005
        /*0022*/ 	.short	0x0020
        /*0024*/ 	.byte	0x00, 0xf0, 0x11, 0x00


	//----- nvinfo : EIATTR_KPARAM_INFO
	.align		4
.L_7463:
        /*0028*/ 	.byte	0x04, 0x17
        /*002a*/ 	.short	(.L_7465 - .L_7464)
.L_7464:
        /*002c*/ 	.word	0x00000000
        /*0030*/ 	.short	0x0004
        /*0032*/ 	.short	0x001c
        /*0034*/ 	.byte	0x00, 0xf0, 0x11, 0x00


	//----- nvinfo : EIATTR_KPARAM_INFO
	.align		4
.L_7465:
        /*0038*/ 	.byte	0x04, 0x17
        /*003a*/ 	.short	(.L_7467 - .L_7466)
.L_7466:
        /*003c*/ 	.word	0x00000000
        /*0040*/ 	.short	0x0003
        /*0042*/ 	.short	0x0018
        /*0044*/ 	.byte	0x00, 0xf0, 0x11, 0x00


	//----- nvinfo : EIATTR_KPARAM_INFO
	.align		4
.L_7467:
        /*0048*/ 	.byte	0x04, 0x17
        /*004a*/ 	.short	(.L_7469 - .L_7468)
.L_7468:
        /*004c*/ 	.word	0x00000000
        /*0050*/ 	.short	0x0002
        /*0052*/ 	.short	0x0010
        /*0054*/ 	.byte	0x00, 0xf0, 0x21, 0x00


	//----- nvinfo : EIATTR_KPARAM_INFO
	.align		4
.L_7469:
        /*0058*/ 	.byte	0x04, 0x17
        /*005a*/ 	.short	(.L_7471 - .L_7470)
.L_7470:
        /*005c*/ 	.word	0x00000000
        /*0060*/ 	.short	0x0001
        /*0062*/ 	.short	0x0008
        /*0064*/ 	.byte	0x00, 0xf0, 0x21, 0x00


	//----- nvinfo : EIATTR_KPARAM_INFO
	.align		4
.L_7471:
        /*0068*/ 	.byte	0x04, 0x17
        /*006a*/ 	.short	(.L_7473 - .L_7472)
.L_7472:
        /*006c*/ 	.word	0x00000000
        /*0070*/ 	.short	0x0000
        /*0072*/ 	.short	0x0000
        /*0074*/ 	.byte	0x00, 0xf0, 0x21, 0x00


	//----- nvinfo : EIATTR_SPARSE_MMA_MASK
	.align		4
.L_7473:
        /*0078*/ 	.byte	0x03, 0x50
        /*007a*/ 	.short	0x0000


	//----- nvinfo : EIATTR_MAXREG_COUNT
	.align		4
        /*007c*/ 	.byte	0x03, 0x1b
        /*007e*/ 	.short	0x00ff


	//----- nvinfo : EIATTR_MERCURY_ISA_VERSION
	.align		4
        /*0080*/ 	.byte	0x03, 0x5f
        /*0082*/ 	.short	0x0101


	//----- nvinfo : EIATTR_COOP_GROUP_MASK_REGIDS
	.align		4
        /*0084*/ 	.byte	0x04, 0x29
        /*0086*/ 	.short	(.L_7475 - .L_7474)


	//   ....[0]....
.L_7474:
        /*0088*/ 	.word	0xffffffff


	//   ....[1]....
        /*008c*/ 	.word	0xffffffff


	//   ....[2]....
        /*0090*/ 	.word	0xffffffff


	//   ....[3]....
        /*0094*/ 	.word	0xffffffff


	//   ....[4]....
        /*0098*/ 	.word	0xffffffff


	//   ....[5]....
        /*009c*/ 	.word	0xffffffff


	//   ....[6]....
        /*00a0*/ 	.word	0xffffffff


	//   ....[7]....
        /*00a4*/ 	.word	0xffffffff


	//   ....[8]....
        /*00a8*/ 	.word	0xffffffff


	//   ....[9]....
        /*00ac*/ 	.word	0xffffffff


	//   ....[10]....
        /*00b0*/ 	.word	0xffffffff


	//   ....[11]....
        /*00b4*/ 	.word	0xffffffff


	//   ....[12]....
        /*00b8*/ 	.word	0xffffffff


	//   ....[13]....
        /*00bc*/ 	.word	0xffffffff


	//   ....[14]....
        /*00c0*/ 	.word	0xffffffff


	//   ....[15]....
        /*00c4*/ 	.word	0xffffffff


	//   ....[16]....
        /*00c8*/ 	.word	0xffffffff


	//   ....[17]....
        /*00cc*/ 	.word	0xffffffff


	//   ....[18]....
        /*00d0*/ 	.word	0xffffffff


	//   ....[19]....
        /*00d4*/ 	.word	0xffffffff


	//----- nvinfo : EIATTR_COOP_GROUP_INSTR_OFFSETS
	.align		4
.L_7475:
        /*00d8*/ 	.byte	0x04, 0x28
        /*00da*/ 	.short	(.L_7477 - .L_7476)


	//   ....[0]....
.L_7476:
        /*00dc*/ 	.word	0x00000320


	//   ....[1]....
        /*00e0*/ 	.word	0x00000330


	//   ....[2]....
        /*00e4*/ 	.word	0x00000340


	//   ....[3]....
        /*00e8*/ 	.word	0x00000350


	//   ....[4]....
        /*00ec*/ 	.word	0x00000380


	//   ....[5]....
        /*00f0*/ 	.word	0x00000390


	//   ....[6]....
        /*00f4*/ 	.word	0x000003a0


	//   ....[7]....
        /*00f8*/ 	.word	0x000003b0


	//   ....[8]....
        /*00fc*/ 	.word	0x000003e0


	//   ....[9]....
        /*0100*/ 	.word	0x000003f0


	//   ....[10]....
        /*0104*/ 	.word	0x00000400


	//   ....[11]....
        /*0108*/ 	.word	0x00000410


	//   ....[12]....
        /*010c*/ 	.word	0x00000440


	//   ....[13]....
        /*0110*/ 	.word	0x00000450


	//   ....[14]....
        /*0114*/ 	.word	0x00000460


	//   ....[15]....
        /*0118*/ 	.word	0x00000470


	//   ....[16]....
        /*011c*/ 	.word	0x000004a0


	//   ....[17]....
        /*0120*/ 	.word	0x000004b0


	//   ....[18]....
        /*0124*/ 	.word	0x000004c0


	//   ....[19]....
        /*0128*/ 	.word	0x000004d0


	//----- nvinfo : EIATTR_EXIT_INSTR_OFFSETS
	.align		4
.L_7477:
        /*012c*/ 	.byte	0x04, 0x1c
        /*012e*/ 	.short	(.L_7479 - .L_7478)


	//   ....[0]....
.L_7478:
        /*0130*/ 	.word	0x000004e0


	//   ....[1]....
        /*0134*/ 	.word	0x00000580


	//   ....[2]....
        /*0138*/ 	.word	0x00000590


	//   ....[3]....
        /*013c*/ 	.word	0x00000610


	//----- nvinfo : EIATTR_CBANK_PARAM_SIZE
	.align		4
.L_7479:
        /*0140*/ 	.byte	0x03, 0x19
        /*0142*/ 	.short	0x0030


	//----- nvinfo : EIATTR_PARAM_CBANK
	.align		4
        /*0144*/ 	.byte	0x04, 0x0a
        /*0146*/ 	.short	(.L_7481 - .L_7480)
	.align		4
.L_7480:
        /*0148*/ 	.word	index@(.nv.constant0._ZN43_GLOBAL__N__9ae7fba5_10_SoftMax_cu_9f978f6321softmax_warp_backwardIdddLi5ELb0ELb0EEEvPT0_PKT_S5_iiiPKb)
        /*014c*/ 	.short	0x0210
        /*014e*/ 	.short	0x0030


	//----- nvinfo : EIATTR_SW_WAR
	.align		4
.L_7481:
        /*0150*/ 	.byte	0x04, 0x36
        /*0152*/ 	.short	(.L_7483 - .L_7482)
.L_7482:
        /*0154*/ 	.word	0x00000008
.L_7483:


//--------------------- .nv.info._ZN43_GLOBAL__N__9ae7fba5_10_SoftMax_cu_9f978f6321softmax_warp_backwardIdddLi4ELb0ELb0EEEvPT0_PKT_S5_iiiPKb --------------------------
	.section	.nv.info._ZN43_GLOBAL__N__9ae7fba5_10_SoftMax_cu_9f978f6321softmax_warp_backwardIdddLi4ELb0ELb0EEEvPT0_PKT_S5_iiiPKb,"",@"SHT_CUDA_INFO"
	.sectionflags	@""
	.align	4


	//----- nvinfo : EIATTR_CUDA_API_VERSION
	.align		4
        /*0000*/ 	.byte	0x04, 0x37
        /*0002*/ 	.short	(.L_7485 - .L_7484)
.L_7484:
        /*0004*/ 	.word	0x00000082


	//----- nvinfo : EIATTR_KPARAM_INFO
	.align		4
.L_7485:
        /*0008*/ 	.byte	0x04, 0x17
        /*000a*/ 	.short	(.L_7487 - .L_7486)
.L_7486:
        /*000c*/ 	.word	0x00000000
        /*0010*/ 	.short	0x0006
        /*0012*/ 	.short	0x0028
        /*0014*/ 	.byte	0x00, 0xf0, 0x21, 0x00


	//----- nvinfo : EIATTR_KPARAM_INFO
	.align		4
.L_7487:
        /*0018*/ 	.byte	0x04, 0x17
        /*001a*/ 	.short	(.L_7489 - .L_7488)
.L_7488:
        /*001c*/ 	.word	0x00000000
        /*0020*/ 	.short	0x0005
        /*0022*/ 	.short	0x0020
        /*0024*/ 	.byte	0x00, 0xf0, 0x11, 0x00


	//----- nvinfo : EIATTR_KPARAM_INFO
	.align		4
.L_7489:
        /*0028*/ 	.byte	0x04, 0x17
        /*002a*/ 	.short	(.L_7491 - .L_7490)
.L_7490:
        /*002c*/ 	.word	0x00000000
        /*0030*/ 	.short	0x0004
        /*0032*/ 	.short	0x001c
        /*0034*/ 	.byte	0x00, 0xf0, 0x11, 0x00


	//----- nvinfo : EIATTR_KPARAM_INFO
	.align		4
.L_7491:
        /*0038*/ 	.byte	0x04, 0x17
        /*003a*/ 	.short	(.L_7493 - .L_7492)
.L_7492:
        /*003c*/ 	.word	0x00000000
        /*0040*/ 	.short	0x0003
        /*0042*/ 	.short	0x0018
        /*0044*/ 	.byte	0x00, 0xf0, 0x11, 0x00


	//----- nvinfo : EIATTR_KPARAM_INFO
	.align		4
.L_7493:
        /*0048*/ 	.byte	0x04, 0x17
        /*004a*/ 	.short	(.L_7495 - .L_7494)
.L_7494:
        /*004c*/ 	.word	0x00000000
        /*0050*/ 	.short	0x0002
        /*0052*/ 	.short	0x0010
        /*0054*/ 	.byte	0x00, 0xf0, 0x21, 0x00


	//----- nvinfo : EIATTR_KPARAM_INFO
	.align		4
.L_7495:
        /*0058*/ 	.byte	0x04, 0x17
        /*005a*/ 	.short	(.L_7497 - .L_7496)
.L_7496:
        /*005c*/ 	.word	0x00000000
        /*0060*/ 	.short	0x0001
        /*0062*/ 	.short	0x0008
        /*0064*/ 	.byte	0x00, 0xf0, 0x21, 0x00


	//----- nvinfo : EIATTR_KPARAM_INFO
	.align		4
.L_7497:
        /*0068*/ 	.byte	0x04, 0x17
        /*006a*/ 	.short	(.L_7499 - .L_7498)
.L_7498:
        /*006c*/ 	.word	0x00000000
        /*0070*/ 	.short	0x0000
        /*0072*/ 	.short	0x0000
        /*0074*/ 	.byte	0x00, 0xf0, 0x21, 0x00


	//----- nvinfo : EIATTR_SPARSE_MMA_MASK
	.align		4
.L_7499:
        /*0078*/ 	.byte	0x03, 0x50
        /*007a*/ 	.short	0x0000


	//----- nvinfo : EIATTR_MAXREG_COUNT
	.align		4
        /*007c*/ 	.byte	0x03, 0x1b
        /*007e*/ 	.short	0x00ff


	//----- nvinfo : EIATTR_MERCURY_ISA_VERSION
	.align		4
        /*0080*/ 	.byte	0x03, 0x5f
        /*0082*/ 	.short	0x0101


	//----- nvinfo : EIATTR_COOP_GROUP_MASK_REGIDS
	.align		4
        /*0084*/ 	.byte	0x04, 0x29
        /*0086*/ 	.short	(.L_7501 - .L_7500)


	//   ....[0]....
.L_7500:
        /*0088*/ 	.word	0xffffffff


	//   ....[1]....
        /*008c*/ 	.word	0xffffffff


	//   ....[2]....
        /*0090*/ 	.word	0xffffffff


	//   ....[3]....
        /*0094*/ 	.word	0xffffffff


	//   ....[4]....
        /*0098*/ 	.word	0xffffffff


	//   ....[5]....
        /*009c*/ 	.word	0xffffffff


	//   ....[6]....
        /*00a0*/ 	.word	0xffffffff


	//   ....[7]....
        /*00a4*/ 	.word	0xffffffff


	//   ....[8]....
        /*00a8*/ 	.word	0xffffffff


	//   ....[9]....
        /*00ac*/ 	.word	0xffffffff


	//   ....[10]....
        /*00b0*/ 	.word	0xffffffff


	//   ....[11]....
        /*00b4*/ 	.word	0xffffffff


	//   ....[12]....
        /*00b8*/ 	.word	0xffffffff


	//   ....[13]....
        /*00bc*/ 	.word	0xffffffff


	//   ....[14]....
        /*00c0*/ 	.word	0xffffffff


	//   ....[15]....
        /*00c4*/ 	.word	0xffffffff


	//----- nvinfo : EIATTR_COOP_GROUP_INSTR_OFFSETS
	.align		4
.L_7501:
        /*00c8*/ 	.byte	0x04, 0x28
        /*00ca*/ 	.short	(.L_7503 - .L_7502)


	//   ....[0]....
.L_7502:
        /*00cc*/ 	.word	0x00000320


	//   ....[1]....
        /*00d0*/ 	.word	0x00000330


	//   ....[2]....
        /*00d4*/ 	.word	0x00000340


	//   ....[3]....
        /*00d8*/ 	.word	0x00000350


	//   ....[4]....
        /*00dc*/ 	.word	0x00000380


	//   ....[5]....
        /*00e0*/ 	.word	0x00000390


	//   ....[6]....
        /*00e4*/ 	.word	0x000003a0


	//   ....[7]....
        /*00e8*/ 	.word	0x000003b0


	//   ....[8]....
        /*00ec*/ 	.word	0x000003e0


	//   ....[9]....
        /*00f0*/ 	.word	0x000003f0


	//   ....[10]....
        /*00f4*/ 	.word	0x00000400


	//   ....[11]....
        /*00f8*/ 	.word	0x00000410


	//   ....[12]....
        /*00fc*/ 	.word	0x00000440


	//   ....[13]....
        /*0100*/ 	.word	0x00000450


	//   ....[14]....
        /*0104*/ 	.word	0x00000460


	//   ....[15]....
        /*0108*/ 	.word	0x00000470


	//----- nvinfo : EIATTR_EXIT_INSTR_OFFSETS
	.align		4
.L_7503:
        /*010c*/ 	.byte	0x04, 0x1c
        /*010e*/ 	.short	(.L_7505 - .L_7504)


	//   ....[0]....
.L_7504:
        /*0110*/ 	.word	0x00000480


	//   ....[1]....
        /*0114*/ 	.word	0x00000520


	//   ....[2]....
        /*0118*/ 	.word	0x00000530


	//   ....[3]....
        /*011c*/ 	.word	0x000005b0


	//----- nvinfo : EIATTR_CBANK_PARAM_SIZE
	.align		4
.L_7505:
        /*0120*/ 	.byte	0x03, 0x19
        /*0122*/ 	.short	0x0030


	//----- nvinfo : EIATTR_PARAM_CBANK
	.align		4
        /*0124*/ 	.byte	0x04, 0x0a
        /*0126*/ 	.short	(.L_7507 - .L_7506)
	.align		4
.L_7506:
        /*0128*/ 	.word	index@(.nv.constant0._ZN43_GLOBAL__N__9ae7fba5_10_SoftMax_cu_9f978f6321softmax_warp_backwardIdddLi4ELb0ELb0EEEvPT0_PKT_S5_iiiPKb)
        /*012c*/ 	.short	0x0210
        /*012e*/ 	.short	0x0030


	//----- nvinfo : EIATTR_SW_WAR
	.align		4
.L_7507:
        /*0130*/ 	.byte	0x04, 0x36
        /*0132*/ 	.short	(.L_7509 - .L_7508)
.L_7508:
        /*0134*/ 	.word	0x00000008
.L_7509:


//--------------------- .nv.info._ZN43_GLOBAL__N__9ae7fba5_10_SoftMax_cu_9f978f6321softmax_warp_backwardIdddLi3ELb0ELb0EEEvPT0_PKT_S5_iiiPKb --------------------------
	.section	.nv.info._ZN43_GLOBAL__N__9ae7fba5_10_SoftMax_cu_9f978f6321softmax_warp_backwardIdddLi3ELb0ELb0EEEvPT0_PKT_S5_iiiPKb,"",@"SHT_CUDA_INFO"
	.sectionflags	@""
	.align	4


	//----- nvinfo : EIATTR_CUDA_API_VERSION
	.align		4
        /*0000*/ 	.byte	0x04, 0x37
        /*0002*/ 	.short	(.L_7511 - .L_7510)
.L_7510:
        /*0004*/ 	.word	0x00000082


	//----- nvinfo : EIATTR_KPARAM_INFO
	.align		4
.L_7511:
        /*0008*/ 	.byte	0x04, 0x17
        /*000a*/ 	.short	(.L_7513 - .L_7512)
.L_7512:
        /*000c*/ 	.word	0x00000000
        /*0010*/ 	.short	0x0006
        /*0012*/ 	.short	0x0028
        /*0014*/ 	.byte	0x00, 0xf0, 0x21, 0x00


	//----- nvinfo : EIATTR_KPARAM_INFO
	.align		4
.L_7513:
        /*0018*/ 	.byte	0x04, 0x17
        /*001a*/ 	.short	(.L_7515 - .L_7514)
.L_7514:
        /*001c*/ 	.word	0x00000000
        /*0020*/ 	.short	0x0005
        /*0022*/ 	.short	0x0020
        /*0024*/ 	.byte	0x00, 0xf0, 0x11, 0x00


	//----- nvinfo : EIATTR_KPARAM_INFO
	.align		4
.L_7515:
        /*0028*/ 	.byte	0x04, 0x17
        /*002a*/ 	.short	(.L_7517 - .L_7516)
.L_7516:
        /*002c*/ 	.word	0x00000000
        /*0030*/ 	.short	0x0004
        /*0032*/ 	.short	0x001c
        /*0034*/ 	.byte	0x00, 0xf0, 0x11, 0x00


	//----- nvinfo : EIATTR_KPARAM_INFO
	.align		4
.L_7517:
        /*0038*/ 	.byte	0x04, 0x17
        /*003a*/ 	.short	(.L_7519 - .L_7518)
.L_7518:
        /*003c*/ 	.word	0x00000000
        /*0040*/ 	.short	0x0003
        /*0042*/ 	.short	0x0018
        /*0044*/ 	.byte	0x00, 0xf0, 0x11, 0x00


	//----- nvinfo : EIATTR_KPARAM_INFO
	.align		4
.L_7519:
        /*0048*/ 	.byte	0x04, 0x17
        /*004a*/ 	.short	(.L_7521 - .L_7520)
.L_7520:
        /*004c*/ 	.word	0x00000000
        /*0050*/ 	.short	0x0002
        /*0052*/ 	.short	0x0010
        /*0054*/ 	.byte	0x00, 0xf0, 0x21, 0x00


	//----- nvinfo : EIATTR_KPARAM_INFO
	.align		4
.L_7521:
        /*0058*/ 	.byte	0x04, 0x17
        /*005a*/ 	.short	(.L_7523 - .L_7522)
.L_7522:
        /*005c*/ 	.word	0x00000000
        /*0060*/ 	.short	0x0001
        /*0062*/ 	.short	0x0008
        /*0064*/ 	.byte	0x00, 0xf0, 0x21, 0x00


	//----- nvinfo : EIATTR_KPARAM_INFO
	.align		4
.L_7523:
        /*0068*/ 	.byte	0x04, 0x17
        /*006a*/ 	.short	(.L_7525 - .L_7524)
.L_7524:
        /*006c*/ 	.word	0x00000000
        /*0070*/ 	.short	0x0000
        /*0072*/ 	.short	0x0000
        /*0074*/ 	.byte	0x00, 0xf0, 0x21, 0x00


	//----- nvinfo : EIATTR_SPARSE_MMA_MASK
	.align		4
.L_7525:
        /*0078*/ 	.byte	0x03, 0x50
        /*007a*/ 	.short	0x0000


	//----- nvinfo : EIATTR_MAXREG_COUNT
	.align		4
        /*007c*/ 	.byte	0x03, 0x1b
        /*007e*/ 	.short	0x00ff


	//----- nvinfo : EIATTR_MERCURY_ISA_VERSION
	.align		4
        /*0080*/ 	.byte	0x03, 0x5f
        /*0082*/ 	.short	0x0101


	//----- nvinfo : EIATTR_COOP_GROUP_MASK_REGIDS
	.align		4
        /*0084*/ 	.byte	0x04, 0x29
        /*0086*/ 	.short	(.L_7527 - .L_7526)


	//   ....[0]....
.L_7526:
        /*0088*/ 	.word	0xffffffff


	//   ....[1]....
        /*008c*/ 	.word	0xffffffff


	//   ....[2]....
        /*0090*/ 	.word	0xffffffff


	//   ....[3]....
        /*0094*/ 	.word	0xffffffff


	//   ....[4]....
        /*0098*/ 	.word	0xffffffff


	//   ....[5]....
        /*009c*/ 	.word	0xffffffff


	//   ....[6]....
        /*00a0*/ 	.word	0xffffffff


	//   ....[7]....
        /*00a4*/ 	.word	0xffffffff


	//   ....[8]....
        /*00a8*/ 	.word	0xffffffff


	//   ....[9]....
        /*00ac*/ 	.word	0xffffffff


	//   ....[10]....
        /*00b0*/ 	.word	0xffffffff


	//   ....[11]....
        /*00b4*/ 	.word	0xffffffff


	//----- nvinfo : EIATTR_COOP_GROUP_INSTR_OFFSETS
	.align		4
.L_7527:
        /*00b8*/ 	.byte	0x04, 0x28
        /*00ba*/ 	.short	(.L_7529 - .L_7528)


	//   ....[0]....
.L_7528:
        /*00bc*/ 	.word	0x00000320


	//   ....[1]....
        /*00c0*/ 	.word	0x00000330


	//   ....[2]....
        /*00c4*/ 	.word	0x00000340


	//   ....[3]....
        /*00c8*/ 	.word	0x00000350


	//   ....[4]....
        /*00cc*/ 	.word	0x00000380


	//   ....[5]....
        /*00d0*/ 	.word	0x00000390


	//   ....[6]....
        /*00d4*/ 	.word	0x000003a0


	//   ....[7]....
        /*00d8*/ 	.word	0x000003b0


	//   ....[8]....
        /*00dc*/ 	.word	0x000003e0


	//   ....[9]....
        /*00e0*/ 	.word	0x000003f0


	//   ....[10]....
        /*00e4*/ 	.word	0x00000400


	//   ....[11]....
        /*00e8*/ 	.word	0x00000410


	//----- nvinfo : EIATTR_EXIT_INSTR_OFFSETS
	.align		4
.L_7529:
        /*00ec*/ 	.byte	0x04, 0x1c
        /*00ee*/ 	.short	(.L_7531 - .L_7530)


	//   ....[0]....
.L_7530:
        /*00f0*/ 	.word	0x00000420


	//   ....[1]....
        /*00f4*/ 	.word	0x000004c0


	//   ....[2]....
        /*00f8*/ 	.word	0x000004d0


	//   ....[3]....
        /*00fc*/ 	.word	0x00000550


	//----- nvinfo : EIATTR_CBANK_PARAM_SIZE
	.align		4
.L_7531:
        /*0100*/ 	.byte	0x03, 0x19
        /*0102*/ 	.short	0x0030


	//----- nvinfo : EIATTR_PARAM_CBANK
	.align		4
        /*0104*/ 	.byte	0x04, 0x0a
        /*0106*/ 	.short	(.L_7533 - .L_7532)
	.align		4
.L_7532:
        /*0108*/ 	.word	index@(.nv.constant0._ZN43_GLOBAL__N__9ae7fba5_10_SoftMax_cu_9f978f6321softmax_warp_backwardIdddLi3ELb0ELb0EEEvPT0_PKT_S5_iiiPKb)
        /*010c*/ 	.short	0x0210
        /*010e*/ 	.short	0x0030


	//----- nvinfo : EIATTR_SW_WAR
	.align		4
.L_7533:
        /*0110*/ 	.byte	0x04, 0x36
        /*0112*/ 	.short	(.L_7535 - .L_7534)
.L_7534:
        /*0114*/ 	.word	0x00000008
.L_7535:


//--------------------- .nv.info._ZN43_GLOBAL__N__9ae7fba5_10_SoftMax_cu_9f978f6321softmax_warp_backwardIdddLi2ELb0ELb0EEEvPT0_PKT_S5_iiiPKb --------------------------
	.section	.nv.info._ZN43_GLOBAL__N__9ae7fba5_10_SoftMax_cu_9f978f6321softmax_warp_backwardIdddLi2ELb0ELb0EEEvPT0_PKT_S5_iiiPKb,"",@"SHT_CUDA_INFO"
	.sectionflags	@""
	.align	4


	//----- nvinfo : EIATTR_CUDA_API_VERSION
	.align		4
        /*0000*/ 	.byte	0x04, 0x37
        /*0002*/ 	.short	(.L_7537 - .L_7536)
.L_7536:
        /*0004*/ 	.word	0x00000082


	//----- nvinfo : EIATTR_KPARAM_INFO
	.align		4
.L_7537:
        /*0008*/ 	.byte	0x04, 0x17
        /*000a*/ 	.short	(.L_7539 - .L_7538)
.L_7538:
        /*000c*/ 	.word	0x00000000
        /*0010*/ 	.short	0x0006
        /*0012*/ 	.short	0x0028
        /*0014*/ 	.byte	0x00, 0xf0, 0x21, 0x00


	//----- nvinfo : EIATTR_KPARAM_INFO
	.align		4
.L_7539:
        /*0018*/ 	.byte	0x04, 0x17
        /*001a*/ 	.short	(.L_7541 - .L_7540)
.L_7540:
        /*001c*/ 	.word	0x00000000
        /*0020*/ 	.short	0x0005
        /*0022*/ 	.short	0x0020
        /*0024*/ 	.byte	0x00, 0xf0, 0x11, 0x00


	//----- nvinfo : EIATTR_KPARAM_INFO
	.align		4
.L_7541:
        /*0028*/ 	.byte	0x04, 0x17
        /*002a*/ 	.short	(.L_7543 - .L_7542)
.L_7542:
        /*002c*/ 	.word	0x00000000
        /*0030*/ 	.short	0x0004
        /*0032*/ 	.short	0x001c
        /*0034*/ 	.byte	0x00, 0xf0, 0x11, 0x00


	//----- nvinfo : EIATTR_KPARAM_INFO
	.align		4
.L_7543:
        /*0038*/ 	.byte	0x04, 0x17
        /*003a*/ 	.short	(.L_7545 - .L_7544)
.L_7544:
        /*003c*/ 	.word	0x00000000
        /*0040*/ 	.short	0x0003
        /*0042*/ 	.short	0x0018
        /*0044*/ 	.byte	0x00, 0xf0, 0x11, 0x00


	//----- nvinfo : EIATTR_KPARAM_INFO
	.align		4
.L_7545:
        /*0048*/ 	.byte	0x04, 0x17
        /*004a*/ 	.short	(.L_7547 - .L_7546)
.L_7546:
        /*004c*/ 	.word	0x00000000
        /*0050*/ 	.short	0x0002
        /*0052*/ 	.short	0x0010
        /*0054*/ 	.byte	0x00, 0xf0, 0x21, 0x00


	//----- nvinfo : EIATTR_KPARAM_INFO
	.align		4
.L_7547:
        /*0058*/ 	.byte	0x04, 0x17
        /*005a*/ 	.short	(.L_7549 - .L_7548)
.L_7548:
        /*005c*/ 	.word	0x00000000
        /*0060*/ 	.short	0x0001
        /*0062*/ 	.short	0x0008
        /*0064*/ 	.byte	0x00, 0xf0, 0x21, 0x00


	//----- nvinfo : EIATTR_KPARAM_INFO
	.align		4
.L_7549:
        /*0068*/ 	.byte	0x04, 0x17
        /*006a*/ 	.short	(.L_7551 - .L_7550)
.L_7550:
        /*006c*/ 	.word	0x00000000
        /*0070*/ 	.short	0x0000
        /*0072*/ 	.short	0x0000
        /*0074*/ 	.byte	0x00, 0xf0, 0x21, 0x00


	//----- nvinfo : EIATTR_SPARSE_MMA_MASK
	.align		4
.L_7551:
        /*0078*/ 	.byte	0x03, 0x50
        /*007a*/ 	.short	0x0000


	//----- nvinfo : EIATTR_MAXREG_COUNT
	.align		4
        /*007c*/ 	.byte	0x03, 0x1b
        /*007e*/ 	.short	0x00ff


	//----- nvinfo : EIATTR_MERCURY_ISA_VERSION
	.align		4
        /*0080*/ 	.byte	0x03, 0x5f
        /*0082*/ 	.short	0x0101


	//----- nvinfo : EIATTR_COOP_GROUP_MASK_REGIDS
	.align		4
        /*0084*/ 	.byte	0x04, 0x29
        /*0086*/ 	.short	(.L_7553 - .L_7552)


	//   ....[0]....
.L_7552:
        /*0088*/ 	.word	0xffffffff


	//   ....[1]....
        /*008c*/ 	.word	0xffffffff


	//   ....[2]....
        /*0090*/ 	.word	0xffffffff


	//   ....[3]....
        /*0094*/ 	.word	0xffffffff


	//   ....[4]....
        /*0098*/ 	.word	0xffffffff


	//   ....[5]....
        /*009c*/ 	.word	0xffffffff


	//   ....[6]....
        /*00a0*/ 	.word	0xffffffff


	//   ....[7]....
        /*00a4*/ 	.word	0xffffffff


	//----- nvinfo : EIATTR_COOP_GROUP_INSTR_OFFSETS
	.align		4
.L_7553:
        /*00a8*/ 	.byte	0x04, 0x28
        /*00aa*/ 	.short	(.L_7555 - .L_7554)


	//   ....[0]....
.L_7554:
        /*00ac*/ 	.word	0x00000320


	//   ....[1]....
        /*00b0*/ 	.word	0x00000330


	//   ....[2]....
        /*00b4*/ 	.word	0x00000340


	//   ....[3]....
        /*00b8*/ 	.word	0x00000350


	//   ....[4]....
        /*00bc*/ 	.word	0x00000380


	//   ....[5]....
        /*00c0*/ 	.word	0x00000390


	//   ....[6]....
        /*00c4*/ 	.word	0x000003a0


	//   ....[7]....
        /*00c8*/ 	.word	0x000003b0


	//----- nvinfo : EIATTR_EXIT_INSTR_OFFSETS
	.align		4
.L_7555:
        /*00cc*/ 	.byte	0x04, 0x1c
        /*00ce*/ 	.short	(.L_7557 - .L_7556)


	//   ....[0]....
.L_7556:
        /*00d0*/ 	.word	0x000003c0


	//   ....[1]....
        /*00d4*/ 	.word	0x00000460


	//   ....[2]....
        /*00d8*/ 	.word	0x00000470


	//   ....[3]....
        /*00dc*/ 	.word	0x000004f0


	//----- nvinfo : EIATTR_CBANK_PARAM_SIZE
	.align		4
.L_7557:
        /*00e0*/ 	.byte	0x03, 0x19
        /*00e2*/ 	.short	0x0030


	//----- nvinfo : EIATTR_PARAM_CBANK
	.align		4
        /*00e4*/ 	.byte	0x04, 0x0a
        /*00e6*/ 	.short	(.L_7559 - .L_7558)
	.align		4
.L_7558:
        /*00e8*/ 	.word	index@(.nv.constant0._ZN43_GLOBAL__N__9ae7fba5_10_SoftMax_cu_9f978f6321softmax_warp_backwardIdddLi2ELb0ELb0EEEvPT0_PKT_S5_iiiPKb)
        /*00ec*/ 	.short	0x0210
        /*00ee*/ 	.short	0x0030


	//----- nvinfo : EIATTR_SW_WAR
	.align		4
.L_7559:
        /*00f0*/ 	.byte	0x04, 0x36
        /*00f2*/ 	.short	(.L_7561 - .L_7560)
.L_7560:
        /*00f4*/ 	.word	0x00000008
.L_7561:


//--------------------- .nv.info._ZN43_GLOBAL__N__9ae7fba5_10_SoftMax_cu_9f978f6321softmax_warp_backwardIdddLi1ELb0ELb0EEEvPT0_PKT_S5_iiiPKb --------------------------
	.section	.nv.info._ZN43_GLOBAL__N__9ae7fba5_10_SoftMax_cu_9f978f6321softmax_warp_backwardIdddLi1ELb0ELb0EEEvPT0_PKT_S5_iiiPKb,"",@"SHT_CUDA_INFO"
	.sectionflags	@""
	.align	4


	//----- nvinfo : EIATTR_CUDA_API_VERSION
	.align		4
        /*0000*/ 	.byte	0x04, 0x37
        /*0002*/ 	.short	(.L_7563 - .L_7562)
.L_7562:
        /*0004*/ 	.word	0x00000082


	//----- nvinfo : EIATTR_KPARAM_INFO
	.align		4
.L_7563:
        /*0008*/ 	.byte	0x04, 0x17
        /*000a*/ 	.short	(.L_7565 - .L_7564)
.L_7564:
        /*000c*/ 	.word	0x00000000
        /*0010*/ 	.short	0x0006
        /*0012*/ 	.short	0x0028
        /*0014*/ 	.byte	0x00, 0xf0, 0x21, 0x00


	//----- nvinfo : EIATTR_KPARAM_INFO
	.align		4
.L_7565:
        /*0018*/ 	.byte	0x04, 0x17
        /*001a*/ 	.short	(.L_7567 - .L_7566)
.L_7566:
        /*001c*/ 	.word	0x00000000
        /*0020*/ 	.short	0x0005
        /*0022*/ 	.short	0x0020
        /*0024*/ 	.byte	0x00, 0xf0, 0x11, 0x00


	//----- nvinfo : EIATTR_KPARAM_INFO
	.align		4
.L_7567:
        /*0028*/ 	.byte	0x04, 0x17
        /*002a*/ 	.short	(.L_7569 - .L_7568)
.L_7568:
        /*002c*/ 	.word	0x00000000
        /*0030*/ 	.short	0x0004
        /*0032*/ 	.short	0x001c
        /*0034*/ 	.byte	0x00, 0xf0, 0x11, 0x00


	//----- nvinfo : EIATTR_KPARAM_INFO
	.align		4
.L_7569:
        /*0038*/ 	.byte	0x04, 0x17
        /*003a*/ 	.short	(.L_7571 - .L_7570)
.L_7570:
        /*003c*/ 	.word	0x00000000
        /*0040*/ 	.short	0x0003
        /*0042*/ 	.short	0x0018
        /*0044*/ 	.byte	0x00, 0xf0, 0x11, 0x00


	//----- nvinfo : EIATTR_KPARAM_INFO
	.align		4
.L_7571:
        /*0048*/ 	.byte	0x04, 0x17
        /*004a*/ 	.short	(.L_7573 - .L_7572)
.L_7572:
        /*004c*/ 	.word	0x00000000
        /*0050*/ 	.short	0x0002
        /*0052*/ 	.short	0x0010
        /*0054*/ 	.byte	0x00, 0xf0, 0x21, 0x00


	//----- nvinfo : EIATTR_KPARAM_INFO
	.align		4
.L_7573:
        /*0058*/ 	.byte	0x04, 0x17
        /*005a*/ 	.short	(.L_7575 - .L_7574)
.L_7574:
        /*005c*/ 	.word	0x00000000
        /*0060*/ 	.short	0x0001
        /*0062*/ 	.short	0x0008
        /*0064*/ 	.byte	0x00, 0xf0, 0x21, 0x00


	//----- nvinfo : EIATTR_KPARAM_INFO
	.align		4
.L_7575:
        /*0068*/ 	.byte	0x04, 0x17
        /*006a*/ 	.short	(.L_7577 - .L_7576)
.L_7576:
        /*006c*/ 	.word	0x00000000
        /*0070*/ 	.short	0x0000
        /*0072*/ 	.short	0x0000
        /*0074*/ 	.byte	0x00, 0xf0, 0x21, 0x00


	//----- nvinfo : EIATTR_SPARSE_MMA_MASK
	.align		4
.L_7577:
        /*0078*/ 	.byte	0x03, 0x50
        /*007a*/ 	.short	0x0000


	//----- nvinfo : EIATTR_MAXREG_COUNT
	.align		4
        /*007c*/ 	.byte	0x03, 0x1b
        /*007e*/ 	.short	0x00ff


	//----- nvinfo : EIATTR_MERCURY_ISA_VERSION
	.align		4
        /*0080*/ 	.byte	0x03, 0x5f
        /*0082*/ 	.short	0x0101


	//----- nvinfo : EIATTR_COOP_GROUP_MASK_REGIDS
	.align		4
        /*0084*/ 	.byte	0x04, 0x29
        /*0086*/ 	.short	(.L_7579 - .L_7578)


	//   ....[0]....
.L_7578:
        /*0088*/ 	.word	0xffffffff


	//   ....[1]....
        /*008c*/ 	.word	0xffffffff


	//   ....[2]....
        /*0090*/ 	.word	0xffffffff


	//   ....[3]....
        /*0094*/ 	.word	0xffffffff


	//----- nvinfo : EIATTR_COOP_GROUP_INSTR_OFFSETS
	.align		4
.L_7579:
        /*0098*/ 	.byte	0x04, 0x28
        /*009a*/ 	.short	(.L_7581 - .L_7580)


	//   ....[0]....
.L_7580:
        /*009c*/ 	.word	0x00000320


	//   ....[1]....
        /*00a0*/ 	.word	0x00000330


	//   ....[2]....
        /*00a4*/ 	.word	0x00000340


	//   ....[3]....
        /*00a8*/ 	.word	0x00000350


	//----- nvinfo : EIATTR_EXIT_INSTR_OFFSETS
	.align		4
.L_7581:
        /*00ac*/ 	.byte	0x04, 0x1c
        /*00ae*/ 	.short	(.L_7583 - .L_7582)


	//   ....[0]....
.L_7582:
        /*00b0*/ 	.word	0x00000360


	//   ....[1]....
        /*00b4*/ 	.word	0x00000400


	//   ....[2]....
        /*00b8*/ 	.word	0x00000410


	//   ....[3]....
        /*00bc*/ 	.word	0x00000490


	//----- nvinfo : EIATTR_CBANK_PARAM_SIZE
	.align		4
.L_7583:
        /*00c0*/ 	.byte	0x03, 0x19
        /*00c2*/ 	.short	0x0030


	//----- nvinfo : EIATTR_PARAM_CBANK
	.align		4
        /*00c4*/ 	.byte	0x04, 0x0a
        /*00c6*/ 	.short	(.L_7585 - .L_7584)
	.align		4
.L_7584:
        /*00c8*/ 	.word	index@(.nv.constant0._ZN43_GLOBAL__N__9ae7fba5_10_SoftMax_cu_9f978f6321softmax_warp_backwardIdddLi1ELb0ELb0EEEvPT0_PKT_S5_iiiPKb)
        /*00cc*/ 	.short	0x0210
        /*00ce*/ 	.short	0x0030


	//----- nvinfo : EIATTR_SW_WAR
	.align		4
.L_7585:
        /*00d0*/ 	.byte	0x04, 0x36
        /*00d2*/ 	.short	(.L_7587 - .L_7586)
.L_7586:
        /*00d4*/ 	.word	0x00000008
.L_7587:


//--------------------- .nv.info._ZN43_GLOBAL__N__9ae7fba5_10_SoftMax_cu_9f978f6321softmax_warp_backwardIdddLi0ELb0ELb0EEEvPT0_PKT_S5_iiiPKb --------------------------
	.section	.nv.info._ZN43_GLOBAL__N__9ae7fba5_10_SoftMax_cu_9f978f6321softmax_warp_backwardIdddLi0ELb0ELb0EEEvPT0_PKT_S5_iiiPKb,"",@"SHT_CUDA_INFO"
	.sectionflags	@""
	.align	4


	//----- nvinfo : EIATTR_CUDA_API_VERSION
	.align		4
        /*0000*/ 	.byte	0x04, 0x37
        /*0002*/ 	.short	(.L_7589 - .L_7588)
.L_7588:
        /*0004*/ 	.word	0x00000082


	//----- nvinfo : EIATTR_KPARAM_INFO
	.align		4
.L_7589:
        /*0008*/ 	.byte	0x04, 0x17
        /*000a*/ 	.short	(.L_7591 - .L_7590)
.L_7590:
        /*000c*/ 	.word	0x00000000
        /*0010*/ 	.short	0x0006
        /*0012*/ 	.short	0x0028
        /*0014*/ 	.byte	0x00, 0xf0, 0x21, 0x00


	//----- nvinfo : EIATTR_KPARAM_INFO
	.align		4
.L_7591:
        /*0018*/ 	.byte	0x04, 0x17
        /*001a*/ 	.short	(.L_7593 - .L_7592)
.L_7592:
        /*001c*/ 	.word	0x00000000
        /*0020*/ 	.short	0x0005
        /*0022*/ 	.short	0x0020
        /*0024*/ 	.byte	0x00, 0xf0, 0x11, 0x00


	//----- nvinfo : EIATTR_KPARAM_INFO
	.align		4
.L_7593:
        /*0028*/ 	.byte	0x04, 0x17
        /*002a*/ 	.short	(.L_7595 - .L_7594)
.L_7594:
        /*002c*/ 	.word	0x00000000
        /*0030*/ 	.short	0x0004
        /*0032*/ 	.short	0x001c
        /*0034*/ 	.byte	0x00, 0xf0, 0x11, 0x00


	//----- nvinfo : EIATTR_KPARAM_INFO
	.align		4
.L_7595:
        /*0038*/ 	.byte	0x04, 0x17
        /*003a*/ 	.short	(.L_7597 - .L_7596)
.L_7596:
        /*003c*/ 	.word	0x00000000
        /*0040*/ 	.short	0x0003
        /*0042*/ 	.short	0x0018
        /*0044*/ 	.byte	0x00, 0xf0, 0x11, 0x00


	//----- nvinfo : EIATTR_KPARAM_INFO
	.align		4
.L_7597:
        /*0048*/ 	.byte	0x04, 0x17
        /*004a*/ 	.short	(.L_7599 - .L_7598)
.L_7598:
        /*004c*/ 	.word	0x00000000
        /*0050*/ 	.short	0x0002
        /*0052*/ 	.short	0x0010
        /*0054*/ 	.byte	0x00, 0xf0, 0x21, 0x00


	//----- nvinfo : EIATTR_KPARAM_INFO
	.align		4
.L_7599:
        /*0058*/ 	.byte	0x04, 0x17
        /*005a*/ 	.short	(.L_7601 - .L_7600)
.L_7600:
        /*005c*/ 	.word	0x00000000
        /*0060*/ 	.short	0x0001
        /*0062*/ 	.short	0x0008
        /*0064*/ 	.byte	0x00, 0xf0, 0x21, 0x00


	//----- nvinfo : EIATTR_KPARAM_INFO
	.align		4
.L_7601:
        /*0068*/ 	.byte	0x04, 0x17
        /*006a*/ 	.short	(.L_7603 - .L_7602)
.L_7602:
        /*006c*/ 	.word	0x00000000
        /*0070*/ 	.short	0x0000
        /*0072*/ 	.short	0x0000
        /*0074*/ 	.byte	0x00, 0xf0, 0x21, 0x00


	//----- nvinfo : EIATTR_SPARSE_MMA_MASK
	.align		4
.L_7603:
        /*0078*/ 	.byte	0x03, 0x50
        /*007a*/ 	.short	0x0000


	//----- nvinfo : EIATTR_MAXREG_COUNT
	.align		4
        /*007c*/ 	.byte	0x03, 0x1b
        /*007e*/ 	.short	0x00ff


	//----- nvinfo : EIATTR_MERCURY_ISA_VERSION
	.align		4
        /*0080*/ 	.byte	0x03, 0x5f
        /*0082*/ 	.short	0x0101


	//----- nvinfo : EIATTR_EXIT_INSTR_OFFSETS
	.align		4
        /*0084*/ 	.byte	0x04, 0x1c
        /*0086*/ 	.short	(.L_7605 - .L_7604)


	//   ....[0]....
.L_7604:
        /*0088*/ 	.word	0x000002c0


	//   ....[1]....
        /*008c*/ 	.word	0x000002d0


	//   ....[2]....
        /*0090*/ 	.word	0x00000350


	//   ....[3]....
        /*0094*/ 	.word	0x000003a0


	//----- nvinfo : EIATTR_CBANK_PARAM_SIZE
	.align		4
.L_7605:
        /*0098*/ 	.byte	0x03, 0x19
        /*009a*/ 	.short	0x0030


	//----- nvinfo : EIATTR_PARAM_CBANK
	.align		4
        /*009c*/ 	.byte	0x04, 0x0a
        /*009e*/ 	.short	(.L_7607 - .L_7606)
	.align		4
.L_7606:
        /*00a0*/ 	.word	index@(.nv.constant0._ZN43_GLOBAL__N__9ae7fba5_10_SoftMax_cu_9f978f6321softmax_warp_backwardIdddLi0ELb0ELb0EEEvPT0_PKT_S5_iiiPKb)
        /*00a4*/ 	.short	0x0210
        /*00a6*/ 	.short	0x0030


	//----- nvinfo : EIATTR_SW_WAR
	.align		4
.L_7607:
        /*00a8*/ 	.byte	0x04, 0x36
        /*00aa*/ 	.short	(.L_7609 - .L_7608)
.L_7608:
        /*00ac*/ 	.word	0x00000008
.L_7609:


//--------------------- .nv.info._ZN43_GLOBAL__N__9ae7fba5_10_SoftMax_cu_9f978f6320softmax_warp_forwardIN3c108BFloat16EffLi11ELb0ELb0EEEvPT0_PKT_iiiPKbib --------------------------
	.section	.nv.info._ZN43_GLOBAL__N__9ae7fba5_10_SoftMax_cu_9f978f6320softmax_warp_forwardIN3c108BFloat16EffLi11ELb0ELb0EEEvPT0_PKT_iiiPKbib,"",@"SHT_CUDA_INFO"
	.sectionflags	@""
	.align	4


	//----- nvinfo : EIATTR_CUDA_API_VERSION
	.align		4
        /*0000*/ 	.byte	0x04, 0x37
        /*0002*/ 	.short	(.L_7611 - .L_7610)
.L_7610:
        /*0004*/ 	.word	0x00000082


	//----- nvinfo : EIATTR_KPARAM_INFO
	.align		4
.L_7611:
        /*0008*/ 	.byte	0x04, 0x17
        /*000a*/ 	.short	(.L_7613 - .L_7612)
.L_7612:
        /*000c*/ 	.word	0x00000000
        /*0010*/ 	.short	0x0007
        /*0012*/ 	.short	0x002c
        /*0014*/ 	.byte	0x00, 0xf0, 0x05, 0x00


	//----- nvinfo : EIATTR_KPARAM_INFO
	.align		4
.L_7613:
        /*0018*/ 	.byte	0x04, 0x17
        /*001a*/ 	.short	(.L_7615 - .L_7614)
.L_7614:
        /*001c*/ 	.word	0x00000000
        /*0020*/ 	.short	0x0006
        /*0022*/ 	.short	0x0028
        /*0024*/ 	.byte	0x00, 0xf0, 0x11, 0x00


	//----- nvinfo : EIATTR_KPARAM_INFO
	.align		4
.L_7615:
        /*0028*/ 	.byte	0x04, 0x17
        /*002a*/ 	.short	(.L_7617 - .L_7616)
.L_7616:
        /*002c*/ 	.word	0x00000000
        /*0030*/ 	.short	0x0005
        /*0032*/ 	.short	0x0020
        /*0034*/ 	.byte	0x00, 0xf0, 0x21, 0x00


	//----- nvinfo : EIATTR_KPARAM_INFO
	.align		4
.L_7617:
        /*0038*/ 	.byte	0x04, 0x17
        /*003a*/ 	.short	(.L_7619 - .L_7618)
.L_7618:
        /*003c*/ 	.word	0x00000000
        /*0040*/ 	.short	0x0004
        /*0042*/ 	.short	0x0018
        /*0044*/ 	.byte	0x00, 0xf0, 0x11, 0x00


	//----- nvinfo : EIATTR_KPARAM_INFO
	.align		4
.L_7619:
        /*0048*/ 	.byte	0x04, 0x17
        /*004a*/ 	.short	(.L_7621 - .L_7620)
.L_7620:
        /*004c*/ 	.word	0x00000000
        /*0050*/ 	.short	0x0003
        /*0052*/ 	.short	0x0014
        /*0054*/ 	.byte	0x00, 0xf0, 0x11, 0x00


	//----- nvinfo : EIATTR_KPARAM_INFO
	.align		4
.L_7621:
        /*0058*/ 	.byte	0x04, 0x17
        /*005a*/ 	.short	(.L_7623 - .L_7622)
.L_7622:
        /*005c*/ 	.word	0x00000000
        /*0060*/ 	.short	0x0002
        /*0062*/ 	.short	0x0010
        /*0064*/ 	.byte	0x00, 0xf0, 0x11, 0x00


	//----- nvinfo : EIATTR_KPARAM_INFO
	.align		4
.L_7623:
        /*0068*/ 	.byte	0x04, 0x17
        /*006a*/ 	.short	(.L_7625 - .L_7624)
.L_7624:
        /*006c*/ 	.word	0x00000000
        /*0070*/ 	.short	0x0001
        /*0072*/ 	.short	0x0008
        /*0074*/ 	.byte	0x00, 0xf0, 0x21, 0x00


	//----- nvinfo : EIATTR_KPARAM_INFO
	.align		4
.L_7625:
        /*0078*/ 	.byte	0x04, 0x17
        /*007a*/ 	.short	(.L_7627 - .L_7626)
.L_7626:
        /*007c*/ 	.word	0x00000000
        /*0080*/ 	.short	0x0000
        /*0082*/ 	.short	0x0000
        /*0084*/ 	.byte	0x00, 0xf0, 0x21, 0x00


	//----- nvinfo : EIATTR_SPARSE_MMA_MASK
	.align		4
.L_7627:
        /*0088*/ 	.byte	0x03, 0x50
        /*008a*/ 	.short	0x0000


	//----- nvinfo : EIATTR_MAXREG_COUNT
	.align		4
        /*008c*/ 	.byte	0x03, 0x1b
        /*008e*/ 	.short	0x00ff


	//----- nvinfo : EIATTR_MERCURY_ISA_VERSION
	.align		4
        /*0090*/ 	.byte	0x03, 0x5f
        /*0092*/ 	.short	0x0101


	//----- nvinfo : EIATTR_COOP_GROUP_MASK_REGIDS
	.align		4
        /*0094*/ 	.byte	0x04, 0x29
        /*0096*/ 	.short	(.L_7629 - .L_7628)


	//   ....[0]....
.L_7628:
        /*0098*/ 	.word	0xffffffff


	//   ....[1]....
        /*009c*/ 	.word	0xffffffff


	//   ....[2]....
        /*00a0*/ 	.word	0xffffffff


	//   ....[3]....
        /*00a4*/ 	.word	0xffffffff


	//   ....[4]....
        /*00a8*/ 	.word	0xffffffff


	//   ....[5]....
        /*00ac*/ 	.word	0xffffffff


	//   ....[6]....
        /*00b0*/ 	.word	0xffffffff


	//   ....[7]....
        /*00b4*/ 	.word	0xffffffff


	//   ....[8]....
        /*00b8*/ 	.word	0xffffffff


	//   ....[9]....
        /*00bc*/ 	.word	0xffffffff


	//----- nvinfo : EIATTR_COOP_GROUP_INSTR_OFFSETS
	.align		4
.L_7629:
        /*00c0*/ 	.byte	0x04, 0x28
        /*00c2*/ 	.short	(.L_7631 - .L_7630)


	//   ....[0]....
.L_7630:
        /*00c4*/ 	.word	0x00001cd0


	//   ....[1]....
        /*00c8*/ 	.word	0x00001d00


	//   ....[2]....
        /*00cc*/ 	.word	0x00001d30


	//   ....[3]....
        /*00d0*/ 	.word	0x00001d60


	//   ....[4]....
        /*00d4*/ 	.word	0x00001d90


	//   ....[5]....
        /*00d8*/ 	.word	0x00002dc0


	//   ....[6]....
        /*00dc*/ 	.word	0x00002de0


	//   ....[7]....
        /*00e0*/ 	.word	0x00002e00


	//   ....[8]....
        /*00e4*/ 	.word	0x00002e20


	//   ....[9]....
        /*00e8*/ 	.word	0x00002e40


	//----- nvinfo : EIATTR_EXIT_INSTR_OFFSETS
	.align		4
.L_7631:
        /*00ec*/ 	.byte	0x04, 0x1c
        /*00ee*/ 	.short	(.L_7633 - .L_7632)


	//   ....[0]....
.L_7632:
        /*00f0*/ 	.word	0x00002e60


	//   ....[1]....
        /*00f4*/ 	.word	0x00002e80


	//   ....[2]....
        /*00f8*/ 	.word	0x00002f10


	//   ....[3]....
        /*00fc*/ 	.word	0x00002f70


	//   ....[4]....
        /*0100*/ 	.word	0x00002fd0


	//   ....[5]....
        /*0104*/ 	.word	0x00003030


	//   ....[6]....
        /*0108*/ 	.word	0x000030b0


	//   ....[7]....
        /*010c*/ 	.word	0x00003120


	//   ....[8]....
        /*0110*/ 	.word	0x00003190


	//   ....[9]....
        /*0114*/ 	.word	0x00003200


	//   ....[10]....
        /*0118*/ 	.word	0x00003270


	//   ....[11]....
        /*011c*/ 	.word	0x000032e0


	//   ....[12]....
        /*0120*/ 	.word	0x00003350


	//   ....[13]....
        /*0124*/ 	.word	0x000033c0


	//   ....[14]....
        /*0128*/ 	.word	0x00003430


	//   ....[15]....
        /*012c*/ 	.word	0x000034a0


	//   ....[16]....
        /*0130*/ 	.word	0x00003500


	//   ....[17]....
        /*0134*/ 	.word	0x00003560


	//   ....[18]....
        /*0138*/ 	.word	0x000035c0


	//   ....[19]....
        /*013c*/ 	.word	0x00003620


	//   ....[20]....
        /*0140*/ 	.word	0x00003680


	//   ....[21]....
        /*0144*/ 	.word	0x000036e0


	//   ....[22]....
        /*0148*/ 	.word	0x00003740


	//   ....[23]....
        /*014c*/ 	.word	0x000037a0


	//   ....[24]....
        /*0150*/ 	.word	0x00003800


	//   ....[25]....
        /*0154*/ 	.word	0x00003860


	//   ....[26]....
        /*0158*/ 	.word	0x000038c0


	//   ....[27]....
        /*015c*/ 	.word	0x00003920


	//   ....[28]....
        /*0160*/ 	.word	0x00003980


	//   ....[29]....
        /*0164*/ 	.word	0x000039e0


	//   ....[30]....
        /*0168*/ 	.word	0x00003a40


	//   ....[31]....
        /*016c*/ 	.word	0x00003aa0


	//   ....[32]....
        /*0170*/ 	.word	0x00003b00


	//   ....[33]....
        /*0174*/ 	.word	0x00003b60


	//   ....[34]....
        /*0178*/ 	.word	0x00003bc0


	//   ....[35]....
        /*017c*/ 	.word	0x00003c20


	//   ....[36]....
        /*0180*/ 	.word	0x00003c80


	//   ....[37]....
        /*0184*/ 	.word	0x00003ce0


	//   ....[38]....
        /*0188*/ 	.word	0x00003d40


	//   ....[39]....
        /*018c*/ 	.word	0x00003da0


	//   ....[40]....
        /*0190*/ 	.word	0x00003e00


	//   ....[41]....
        /*0194*/ 	.word	0x00003e60


	//   ....[42]....
        /*0198*/ 	.word	0x00003ec0


	//   ....[43]....
        /*019c*/ 	.word	0x00003f20


	//   ....[44]....
        /*01a0*/ 	.word	0x00003f80


	//   ....[45]....
        /*01a4*/ 	.word	0x00003fe0


	//   ....[46]....
        /*01a8*/ 	.word	0x00004040


	//   ....[47]....
        /*01ac*/ 	.word	0x000040a0


	//   ....[48]....
        /*01b0*/ 	.word	0x00004100


	//   ....[49]....
        /*01b4*/ 	.word	0x00004160


	//   ....[50]....
        /*01b8*/ 	.word	0x000041c0


	//   ....[51]....
        /*01bc*/ 	.word	0x00004220


	//   ....[52]....
        /*01c0*/ 	.word	0x00004280


	//   ....[53]....
        /*01c4*/ 	.word	0x000042e0


	//   ....[54]....
        /*01c8*/ 	.word	0x00004340


	//   ....[55]....
        /*01cc*/ 	.word	0x000043a0


	//   ....[56]....
        /*01d0*/ 	.word	0x00004400


	//   ....[57]....
        /*01d4*/ 	.word	0x00004460


	//   ....[58]....
        /*01d8*/ 	.word	0x000044c0


	//   ....[59]....
        /*01dc*/ 	.word	0x00004520


	//   ....[60]....
        /*01e0*/ 	.word	0x00004580


	//   ....[61]....
        /*01e4*/ 	.word	0x000045e0


	//   ....[62]....
        /*01e8*/ 	.word	0x00004640


	//   ....[63]....
        /*01ec*/ 	.word	0x000046a0


	//   ....[64]....
        /*01f0*/ 	.word	0x00004700


	//   ....[65]....
        /*01f4*/ 	.word	0x00004750


	//----- nvinfo : EIATTR_CBANK_PARAM_SIZE
	.align		4
.L_7633:
        /*01f8*/ 	.byte	0x03, 0x19
        /*01fa*/ 	.short	0x002d


	//----- nvinfo : EIATTR_PARAM_CBANK
	.align		4
        /*01fc*/ 	.byte	0x04, 0x0a
        /*01fe*/ 	.short	(.L_7635 - .L_7634)
	.align		4
.L_7634:
        /*0200*/ 	.word	index@(.nv.constant0._ZN43_GLOBAL__N__9ae7fba5_10_SoftMax_cu_9f978f6320softmax_warp_forwardIN3c108BFloat16EffLi11ELb0ELb0EEEvPT0_PKT_iiiPKbib)
        /*0204*/ 	.short	0x0210
        /*0206*/ 	.short	0x002d


	//----- nvinfo : EIATTR_SW_WAR
	.align		4
.L_7635:
        /*0208*/ 	.byte	0x04, 0x36
        /*020a*/ 	.short	(.L_7637 - .L_7636)
.L_7636:
        /*020c*/ 	.word	0x00000008
.L_7637:


//--------------------- .nv.info._ZN43_GLOBAL__N__9ae7fba5_10_SoftMax_cu_9f978f6320softmax_warp_forwardIN3c108BFloat16EffLi10ELb0ELb0EEEvPT0_PKT_iiiPKbib --------------------------
	.section	.nv.info._ZN43_GLOBAL__N__9ae7fba5_10_SoftMax_cu_9f978f6320softmax_warp_forwardIN3c108BFloat16EffLi10ELb0ELb0EEEvPT0_PKT_iiiPKbib,"",@"SHT_CUDA_INFO"
	.sectionflags	@""
	.align	4


	//----- nvinfo : EIATTR_CUDA_API_VERSION
	.align		4
        /*0000*/ 	.byte	0x04, 0x37
        /*0002*/ 	.short	(.L_7639 - .L_7638)
.L_7638:
        /*0004*/ 	.word	0x00000082


	//----- nvinfo : EIATTR_KPARAM_INFO
	.align		4
.L_7639:
        /*0008*/ 	.byte	0x04, 0x17
        /*000a*/ 	.short	(.L_7641 - .L_7640)
.L_7640:
        /*000c*/ 	.word	0x00000000
        /*0010*/ 	.short	0x0007
        /*0012*/ 	.short	0x002c
        /*0014*/ 	.byte	0x00, 0xf0, 0x05, 0x00


	//----- nvinfo : EIATTR_KPARAM_INFO
	.align		4
.L_7641:
        /*0018*/ 	.byte	0x04, 0x17
        /*001a*/ 	.short	(.L_7643 - .L_7642)
.L_7642:
        /*001c*/ 	.word	0x00000000
        /*0020*/ 	.short	0x0006
        /*0022*/ 	.short	0x0028
        /*0024*/ 	.byte	0x00, 0xf0, 0x11, 0x00


	//----- nvinfo : EIATTR_KPARAM_INFO
	.align		4
.L_7643:
        /*0028*/ 	.byte	0x04, 0x17
        /*002a*/ 	.short	(.L_7645 - .L_7644)
.L_7644:
        /*002c*/ 	.word	0x00000000
        /*0030*/ 	.short	0x0005
        /*0032*/ 	.short	0x0020
        /*0034*/ 	.byte	0x00, 0xf0, 0x21, 0x00


	//----- nvinfo : EIATTR_KPARAM_INFO
	.align		4
.L_7645:
        /*0038*/ 	.byte	0x04, 0x17
        /*003a*/ 	.short	(.L_7647 - .L_7646)
.L_7646:
        /*003c*/ 	.word	0x00000000
        /*0040*/ 	.short	0x0004
        /*0042*/ 	.short	0x0018
        /*0044*/ 	.byte	0x00, 0xf0, 0x11, 0x00


	//----- nvinfo : EIATTR_KPARAM_INFO
	.align		4
.L_7647:
        /*0048*/ 	.byte	0x04, 0x17
        /*004a*/ 	.short	(.L_7649 - .L_7648)
.L_7648:
        /*004c*/ 	.word	0x00000000
        /*0050*/ 	.short	0x0003
        /*0052*/ 	.short	0x0014
        /*0054*/ 	.byte	0x00, 0xf0, 0x11, 0x00


	//----- nvinfo : EIATTR_KPARAM_INFO
	.align		4
.L_7649:
        /*0058*/ 	.byte	0x04, 0x17
        /*005a*/ 	.short	(.L_7651 - .L_7650)
.L_7650:
        /*005c*/ 	.word	0x00000000
        /*0060*/ 	.short	0x0002
        /*0062*/ 	.short	0x0010
        /*0064*/ 	.byte	0x00, 0xf0, 0x11, 0x00


	//----- nvinfo : EIATTR_KPARAM_INFO
	.align		4
.L_7651:
        /*0068*/ 	.byte	0x04, 0x17
        /*006a*/ 	.short	(.L_7653 - .L_7652)
.L_7652:
        /*006c*/ 	.word	0x00000000
        /*0070*/ 	.short	0x0001
        /*0072*/ 	.short	0x0008
        /*0074*/ 	.byte	0x00, 0xf0, 0x21, 0x00


	//----- nvinfo : EIATTR_KPARAM_INFO
	.align		4
.L_7653:
        /*0078*/ 	.byte	0x04, 0x17
        /*007a*/ 	.short	(.L_7655 - .L_7654)
.L_7654:
        /*007c*/ 	.word	0x00000000
        /*0080*/ 	.short	0x0000
        /*0082*/ 	.short	0x0000
        /*0084*/ 	.byte	0x00, 0xf0, 0x21, 0x00


	//----- nvinfo : EIATTR_SPARSE_MMA_MASK
	.align		4
.L_7655:
        /*0088*/ 	.byte	0x03, 0x50
        /*008a*/ 	.short	0x0000


	//----- nvinfo : EIATTR_MAXREG_COUNT
	.align		4
        /*008c*/ 	.byte	0x03, 0x1b
        /*008e*/ 	.short	0x00ff


	//----- nvinfo : EIATTR_MERCURY_ISA_VERSION
	.align		4
        /*0090*/ 	.byte	0x03, 0x5f
        /*0092*/ 	.short	0x0101


	//----- nvinfo : EIATTR_COOP_GROUP_MASK_REGIDS
	.align		4
        /*0094*/ 	.byte	0x04, 0x29
        /*0096*/ 	.short	(.L_7657 - .L_7656)


	//   ....[0]....
.L_7656:
        /*0098*/ 	.word	0xffffffff


	//   ....[1]....
        /*009c*/ 	.word	0xffffffff


	//   ....[2]....
        /*00a0*/ 	.word	0xffffffff


	//   ....[3]....
        /*00a4*/ 	.word	0xffffffff


	//   ....[4]....
        /*00a8*/ 	.word	0xffffffff


	//   ....[5]....
        /*00ac*/ 	.word	0xffffffff


	//   ....[6]....
        /*00b0*/ 	.word	0xffffffff


	//   ....[7]....
        /*00b4*/ 	.word	0xffffffff


	//   ....[8]....
        /*00b8*/ 	.word	0xffffffff


	//   ....[9]....
        /*00bc*/ 	.word	0xffffffff


	//----- nvinfo : EIATTR_COOP_GROUP_INSTR_OFFSETS
	.align		4
.L_7657:
        /*00c0*/ 	.byte	0x04, 0x28
        /*00c2*/ 	.short	(.L_7659 - .L_7658)


	//   ....[0]....
.L_7658:
        /*00c4*/ 	.word	0x00000ec0


	//   ....[1]....
        /*00c8*/ 	.word	0x00000ef0


	//   ....[2]....
        /*00cc*/ 	.word	0x00000f20


	//   ....[3]....
        /*00d0*/ 	.word	0x00000f50


	//   ....[4]....
        /*00d4*/ 	.word	0x00000f80


	//   ....[5]....
        /*00d8*/ 	.word	0x000017b0


	//   ....[6]....
        /*00dc*/ 	.word	0x000017d0


	//   ....[7]....
        /*00e0*/ 	.word	0x000017f0


	//   ....[8]....
        /*00e4*/ 	.word	0x00001820


	//   ....[9]....
        /*00e8*/ 	.word	0x00001840


	//----- nvinfo : EIATTR_EXIT_INSTR_OFFSETS
	.align		4
.L_7659:
        /*00ec*/ 	.byte	0x04, 0x1c
        /*00ee*/ 	.short	(.L_7661 - .L_7660)


	//   ....[0]....
.L_7660:
        /*00f0*/ 	.word	0x00001850


	//   ....[1]....
        /*00f4*/ 	.word	0x00001880


	//   ....[2]....
        /*00f8*/ 	.word	0x00001930


	//   ....[3]....
        /*00fc*/ 	.word	0x00001990


	//   ....[4]....
        /*0100*/ 	.word	0x000019f0


	//   ....[5]....
        /*0104*/ 	.word	0x00001a50


	//   ....[6]....
        /*0108*/ 	.word	0x00001ab0


	//   ....[7]....
        /*010c*/ 	.word	0x00001b10


	//   ....[8]....
        /*0110*/ 	.word	0x00001b70


	//   ....[9]....
        /*0114*/ 	.word	0x00001bd0


	//   ....[10]....
        /*0118*/ 	.word	0x00001c50


	//   ....[11]....
        /*011c*/ 	.word	0x00001cc0


	//   ....[12]....
        /*0120*/ 	.word	0x00001d30


	//   ....[13]....
        /*0124*/ 	.word	0x00001da0


	//   ....[14]....
        /*0128*/ 	.word	0x00001e10


	//   ....[15]....
        /*012c*/ 	.word	0x00001e80


	//   ....[16]....
        /*0130*/ 	.word	0x00001ee0


	//   ....[17]....
        /*0134*/ 	.word	0x00001f40


	//   ....[18]....
        /*0138*/ 	.word	0x00001fa0


	//   ....[19]....
        /*013c*/ 	.word	0x00002000


	//   ....[20]....
        /*0140*/ 	.word	0x00002060


	//   ....[21]....
        /*0144*/ 	.word	0x000020c0


	//   ....[22]....
        /*0148*/ 	.word	0x00002120


	//   ....[23]....
        /*014c*/ 	.word	0x00002180


	//   ....[24]....
        /*0150*/ 	.word	0x000021e0


	//   ....[25]....
        /*0154*/ 	.word	0x00002240


	//   ....[26]....
        /*0158*/ 	.word	0x000022a0


	//   ....[27]....
        /*015c*/ 	.word	0x00002300


	//   ....[28]....
        /*0160*/ 	.word	0x00002360


	//   ....[29]....
        /*0164*/ 	.word	0x000023c0


	//   ....[30]....
        /*0168*/ 	.word	0x00002420


	//   ....[31]....
        /*016c*/ 	.word	0x00002480


	//   ....[32]....
        /*0170*/ 	.word	0x000024e0


	//   ....[33]....
        /*0174*/ 	.word	0x00002530


	//----- nvinfo : EIATTR_CBANK_PARAM_SIZE
	.align		4
.L_7661:
        /*0178*/ 	.byte	0x03, 0x19
        /*017a*/ 	.short	0x002d


	//----- nvinfo : EIATTR_PARAM_CBANK
	.align		4
        /*017c*/ 	.byte	0x04, 0x0a
        /*017e*/ 	.short	(.L_7663 - .L_7662)
	.align		4
.L_7662:
        /*0180*/ 	.word	index@(.nv.constant0._ZN43_GLOBAL__N__9ae7fba5_10_SoftMax_cu_9f978f6320softmax_warp_forwardIN3c108BFloat16EffLi10ELb0ELb0EEEvPT0_PKT_iiiPKbib)
        /*0184*/ 	.short	0x0210
        /*0186*/ 	.short	0x002d


	//----- nvinfo : EIATTR_SW_WAR
	.align		4
.L_7663:
        /*0188*/ 	.byte	0x04, 0x36
        /*018a*/ 	.short	(.L_7665 - .L_7664)
.L_7664:
        /*018c*/ 	.word	0x00000008
.L_7665:


//--------------------- .nv.info._ZN43_GLOBAL__N__9ae7fba5_10_SoftMax_cu_9f978f6320softmax_warp_forwardIN3c108BFloat16EffLi9ELb0ELb0EEEvPT0_PKT_iiiPKbib --------------------------
	.section	.nv.info._ZN43_GLOBAL__N__9ae7fba5_10_SoftMax_cu_9f978f6320softmax_warp_forwardIN3c108BFloat16EffLi9ELb0ELb0EEEvPT0_PKT_iiiPKbib,"",@"SHT_CUDA_INFO"
	.sectionflags	@""
	.align	4


	//----- nvinfo : EIATTR_CUDA_API_VERSION
	.align		4
        /*0000*/ 	.byte	0x04, 0x37
        /*0002*/ 	.short	(.L_7667 - .L_7666)
.L_7666:
        /*0004*/ 	.word	0x00000082


	//----- nvinfo : EIATTR_KPARAM_INFO
	.align		4
.L_7667:
        /*0008*/ 	.byte	0x04, 0x17
        /*000a*/ 	.short	(.L_7669 - .L_7668)
.L_7668:
        /*000c*/ 	.word	0x00000000
        /*0010*/ 	.short	0x0007
        /*0012*/ 	.short	0x002c
        /*0014*/ 	.byte	0x00, 0xf0, 0x05, 0x00


	//----- nvinfo : EIATTR_KPARAM_INFO
	.align		4
.L_7669:
        /*0018*/ 	.byte	0x04, 0x17
        /*001a*/ 	.short	(.L_7671 - .L_7670)
.L_7670:
        /*001c*/ 	.word	0x00000000
        /*0020*/ 	.short	0x0006
        /*0022*/ 	.short	0x0028
        /*0024*/ 	.byte	0x00, 0xf0, 0x11, 0x00


	//----- nvinfo : EIATTR_KPARAM_INFO
	.align		4
.L_7671:
        /*0028*/ 	.byte	0x04, 0x17
        /*002a*/ 	.short	(.L_7673 - .L_7672)
.L_7672:
        /*002c*/ 	.word	0x00000000
        /*0030*/ 	.short	0x0005
        /*0032*/ 	.short	0x0020
        /*0034*/ 	.byte	0x00, 0xf0, 0x21, 0x00


	//----- nvinfo : EIATTR_KPARAM_INFO
	.align		4
.L_7673:
        /*0038*/ 	.byte	0x04, 0x17
        /*003a*/ 	.short	(.L_7675 - .L_7674)
.L_7674:
        /*003c*/ 	.word	0x00000000
        /*0040*/ 	.short	0x0004
        /*0042*/ 	.short	0x0018
        /*0044*/ 	.byte	0x00, 0xf0, 0x11, 0x00


	//----- nvinfo : EIATTR_KPARAM_INFO
	.align		4
.L_7675:
        /*0048*/ 	.byte	0x04, 0x17
        /*004a*/ 	.short	(.L_7677 - .L_7676)
.L_7676:
        /*004c*/ 	.word	0x00000000
        /*0050*/ 	.short	0x0003
        /*0052*/ 	.short	0x0014
        /*0054*/ 	.byte	0x00, 0xf0, 0x11, 0x00


	//----- nvinfo : EIATTR_KPARAM_INFO
	.align		4
.L_7677:
        /*0058*/ 	.byte	0x04, 0x17
        /*005a*/ 	.short	(.L_7679 - .L_7678)
.L_7678:
        /*005c*/ 	.word	0x00000000
        /*0060*/ 	.short	0x0002
        /*0062*/ 	.short	0x0010
        /*0064*/ 	.byte	0x00, 0xf0, 0x11, 0x00


	//----- nvinfo : EIATTR_KPARAM_INFO
	.align		4
.L_7679:
        /*0068*/ 	.byte	0x04, 0x17
        /*006a*/ 	.short	(.L_7681 - .L_7680)
.L_7680:
        /*006c*/ 	.word	0x00000000
        /*0070*/ 	.short	0x0001
        /*0072*/ 	.short	0x0008
        /*0074*/ 	.byte	0x00, 0xf0, 0x21, 0x00


	//----- nvinfo : EIATTR_KPARAM_INFO
	.align		4
.L_7681:
        /*0078*/ 	.byte	0x04, 0x17
        /*007a*/ 	.short	(.L_7683 - .L_7682)
.L_7682:
        /*007c*/ 	.word	0x00000000
        /*0080*/ 	.short	0x0000
        /*0082*/ 	.short	0x0000
        /*0084*/ 	.byte	0x00, 0xf0, 0x21, 0x00


	//----- nvinfo : EIATTR_SPARSE_MMA_MASK
	.align		4
.L_7683:
        /*0088*/ 	.byte	0x03, 0x50
        /*008a*/ 	.short	0x0000


	//----- nvinfo : EIATTR_MAXREG_COUNT
	.align		4
        /*008c*/ 	.byte	0x03, 0x1b
        /*008e*/ 	.short	0x00ff


	//----- nvinfo : EIATTR_MERCURY_ISA_VERSION
	.align		4
        /*0090*/ 	.byte	0x03, 0x5f
        /*0092*/ 	.short	0x0101


	//----- nvinfo : EIATTR_COOP_GROUP_MASK_REGIDS
	.align		4
        /*0094*/ 	.byte	0x04, 0x29
        /*0096*/ 	.short	(.L_7685 - .L_7684)


	//   ....[0]....
.L_7684:
        /*0098*/ 	.word	0xffffffff


	//   ....[1]....
        /*009c*/ 	.word	0xffffffff


	//   ....[2]....
        /*00a0*/ 	.word	0xffffffff


	//   ....[3]....
        /*00a4*/ 	.word	0xffffffff


	//   ....[4]....
        /*00a8*/ 	.word	0xffffffff


	//   ....[5]....
        /*00ac*/ 	.word	0xffffffff


	//   ....[6]....
        /*00b0*/ 	.word	0xffffffff


	//   ....[7]....
        /*00b4*/ 	.word	0xffffffff


	//   ....[8]....
        /*00b8*/ 	.word	0xffffffff


	//   ....[9]....
        /*00bc*/ 	.word	0xffffffff


	//----- nvinfo : EIATTR_COOP_GROUP_INSTR_OFFSETS
	.align		4
.L_7685:
        /*00c0*/ 	.byte	0x04, 0x28
        /*00c2*/ 	.short	(.L_7687 - .L_7686)


	//   ....[0]....
.L_7686:
        /*00c4*/ 	.word	0x000007c0


	//   ....[1]....
        /*00c8*/ 	.word	0x000007f0


	//   ....[2]....
        /*00cc*/ 	.word	0x00000820


	//   ....[3]....
        /*00d0*/ 	.word	0x00000850


	//   ....[4]....
        /*00d4*/ 	.word	0x00000880


	//   ....[5]....
        /*00d8*/ 	.word	0x00000cb0


	//   ....[6]....
        /*00dc*/ 	.word	0x00000cd0


	//   ....[7]....
        /*00e0*/ 	.word	0x00000cf0


	//   ....[8]....
        /*00e4*/ 	.word	0x00000d20


	//   ....[9]....
        /*00e8*/ 	.word	0x00000d40


	//----- nvinfo : EIATTR_EXIT_INSTR_OFFSETS
	.align		4
.L_7687:
        /*00ec*/ 	.byte	0x04, 0x1c
        /*00ee*/ 	.short	(.L_7689 - .L_7688)


	//   ....[0]....
.L_7688:
        /*00f0*/ 	.word	0x00000d50


	//   ....[1]....
        /*00f4*/ 	.word	0x00000d80


	//   ....[2]....
        /*00f8*/ 	.word	0x00000e30


	//   ....[3]....
        /*00fc*/ 	.word	0x00000e90


	//   ....[4]....
        /*0100*/ 	.word	0x00000ef0


	//   ....[5]....
        /*0104*/ 	.word	0x00000f50


	//   ....[6]....
        /*0108*/ 	.word	0x00000fd0


	//   ....[7]....
        /*010c*/ 	.word	0x00001040


	//   ....[8]....
        /*0110*/ 	.word	0x000010b0


	//   ....[9]....
        /*0114*/ 	.word	0x00001110


	//   ....[10]....
        /*0118*/ 	.word	0x00001170


	//   ....[11]....
        /*011c*/ 	.word	0x000011d0


	//   ....[12]....
        /*0120*/ 	.word	0x00001230


	//   ....[13]....
        /*0124*/ 	.word	0x00001290


	//   ....[14]....
        /*0128*/ 	.word	0x000012f0


	//   ....[15]....
        /*012c*/ 	.word	0x00001350


	//   ....[16]....
        /*0130*/ 	.word	0x000013b0


	//   ....[17]....
        /*0134*/ 	.word	0x00001400


	//----- nvinfo : EIATTR_CBANK_PARAM_SIZE
	.align		4
.L_7689:
        /*0138*/ 	.byte	0x03, 0x19
        /*013a*/ 	.short	0x002d


	//----- nvinfo : EIATTR_PARAM_CBANK
	.align		4
        /*013c*/ 	.byte	0x04, 0x0a
        /*013e*/ 	.short	(.L_7691 - .L_7690)
	.align		4
.L_7690:
        /*0140*/ 	.word	index@(.nv.constant0._ZN43_GLOBAL__N__9ae7fba5_10_SoftMax_cu_9f978f6320softmax_warp_forwardIN3c108BFloat16EffLi9ELb0ELb0EEEvPT0_PKT_iiiPKbib)
        /*0144*/ 	.short	0x0210
        /*0146*/ 	.short	0x002d


	//----- nvinfo : EIATTR_SW_WAR
	.align		4
.L_7691:
        /*0148*/ 	.byte	0x04, 0x36
        /*014a*/ 	.short	(.L_7693 - .L_7692)
.L_7692:
        /*014c*/ 	.word	0x00000008
.L_7693:


//--------------------- .nv.info._ZN43_GLOBAL__N__9ae7fba5_10_SoftMax_cu_9f978f6320softmax_warp_forwardIN3c108BFloat16EffLi8ELb0ELb0EEEvPT0_PKT_iiiPKbib --------------------------
	.section	.nv.info._ZN43_GLOBAL__N__9ae7fba5_10_SoftMax_cu_9f978f6320softmax_warp_forwardIN3c108BFloat16EffLi8ELb0ELb0EEEvPT0_PKT_iiiPKbib,"",@"SHT_CUDA_INFO"
	.sectionflags	@""
	.align	4


	//----- nvinfo : EIATTR_CUDA_API_VERSION
	.align		4
        /*0000*/ 	.byte	0x04, 0x37
        /*0002*/ 	.short	(.L_7695 - .L_7694)
.L_7694:
        /*0004*/ 	.word	0x00000082


	//----- nvinfo : EIATTR_KPARAM_INFO
	.align		4
.L_7695:
        /*0008*/ 	.byte	0x04, 0x17
        /*000a*/ 	.short	(.L_7697 - .L_7696)
.L_7696:
        /*000c*/ 	.word	0x00000000
        /*0010*/ 	.short	0x0007
        /*0012*/ 	.short	0x002c
        /*0014*/ 	.byte	0x00, 0xf0, 0x05, 0x00


	//----- nvinfo : EIATTR_KPARAM_INFO
	.align		4
.L_7697:
        /*0018*/ 	.byte	0x04, 0x17
        /*001a*/ 	.short	(.L_7699 - .L_7698)
.L_7698:
        /*001c*/ 	.word	0x00000000
        /*0020*/ 	.short	0x0006
        /*0022*/ 	.short	0x0028
        /*0024*/ 	.byte	0x00, 0xf0, 0x11, 0x00


	//----- nvinfo : EIATTR_KPARAM_INFO
	.align		4
.L_7699:
        /*0028*/ 	.byte	0x04, 0x17
        /*002a*/ 	.short	(.L_7701 - .L_7700)
.L_7700:
        /*002c*/ 	.word	0x00000000
        /*0030*/ 	.short	0x0005
        /*0032*/ 	.short	0x0020
        /*0034*/ 	.byte	0x00, 0xf0, 0x21, 0x00


	//----- nvinfo : EIATTR_KPARAM_INFO
	.align		4
.L_7701:
        /*0038*/ 	.byte	0x04, 0x17
        /*003a*/ 	.short	(.L_7703 - .L_7702)
.L_7702:
        /*003c*/ 	.word	0x00000000
        /*0040*/ 	.short	0x0004
        /*0042*/ 	.short	0x0018
        /*0044*/ 	.byte	0x00, 0xf0, 0x11, 0x00


	//----- nvinfo : EIATTR_KPARAM_INFO
	.align		4
.L_7703:
        /*0048*/ 	.byte	0x04, 0x17
        /*004a*/ 	.short	(.L_7705 - .L_7704)
.L_7704:
        /*004c*/ 	.word	0x00000000
        /*0050*/ 	.short	0x0003
        /*0052*/ 	.short	0x0014
        /*0054*/ 	.byte	0x00, 0xf0, 0x11, 0x00


	//----- nvinfo : EIATTR_KPARAM_INFO
	.align		4
.L_7705:
        /*0058*/ 	.byte	0x04, 0x17
        /*005a*/ 	.short	(.L_7707 - .L_7706)
.L_7706:
        /*005c*/ 	.word	0x00000000
        /*0060*/ 	.short	0x0002
        /*0062*/ 	.short	0x0010
        /*0064*/ 	.byte	0x00, 0xf0, 0x11, 0x00


	//----- nvinfo : EIATTR_KPARAM_INFO
	.align		4
.L_7707:
        /*0068*/ 	.byte	0x04, 0x17
        /*006a*/ 	.short	(.L_7709 - .L_7708)
.L_7708:
        /*006c*/ 	.word	0x00000000
        /*0070*/ 	.short	0x0001
        /*0072*/ 	.short	0x0008
        /*0074*/ 	.byte	0x00, 0xf0, 0x21, 0x00


	//----- nvinfo : EIATTR_KPARAM_INFO
	.align		4
.L_7709:
        /*0078*/ 	.byte	0x04, 0x17
        /*007a*/ 	.short	(.L_7711 - .L_7710)
.L_7710:
        /*007c*/ 	.word	0x00000000
        /*0080*/ 	.short	0x0000
        /*0082*/ 	.short	0x0000
        /*0084*/ 	.byte	0x00, 0xf0, 0x21, 0x00


	//----- nvinfo : EIATTR_SPARSE_MMA_MASK
	.align		4
.L_7711:
        /*0088*/ 	.byte	0x03, 0x50
        /*008a*/ 	.short	0x0000


	//----- nvinfo : EIATTR_MAXREG_COUNT
	.align		4
        /*008c*/ 	.byte	0x03, 0x1b
        /*008e*/ 	.short	0x00ff


	//----- nvinfo : EIATTR_MERCURY_ISA_VERSION
	.align		4
        /*0090*/ 	.byte	0x03, 0x5f
        /*0092*/ 	.short	0x0101


	//----- nvinfo : EIATTR_COOP_GROUP_MASK_REGIDS
	.align		4
        /*0094*/ 	.byte	0x04, 0x29
        /*0096*/ 	.short	(.L_7713 - .L_7712)


	//   ....[0]....
.L_7712:
        /*0098*/ 	.word	0xffffffff


	//   ....[1]....
        /*009c*/ 	.word	0xffffffff


	//   ....[2]....
        /*00a0*/ 	.word	0xffffffff


	//   ....[3]....
        /*00a4*/ 	.word	0xffffffff


	//   ....[4]....
        /*00a8*/ 	.word	0xffffffff


	//   ....[5]....
        /*00ac*/ 	.word	0xffffffff


	//   ....[6]....
        /*00b0*/ 	.word	0xffffffff


	//   ....[7]....
        /*00b4*/ 	.word	0xffffffff


	//   ....[8]....
        /*00b8*/ 	.word	0xffffffff


	//   ....[9]....
        /*00bc*/ 	.word	0xffffffff


	//----- nvinfo : EIATTR_COOP_GROUP_INSTR_OFFSETS
	.align		4
.L_7713:
        /*00c0*/ 	.byte	0x04, 0x28
        /*00c2*/ 	.short	(.L_7715 - .L_7714)


	//   ....[0]....
.L_7714:
        /*00c4*/ 	.word	0x00000440


	//   ....[1]....
        /*00c8*/ 	.word	0x00000470


	//   ....[2]....
        /*00cc*/ 	.word	0x000004a0


	//   ....[3]....
        /*00d0*/ 	.word	0x000004d0


	//   ....[4]....
        /*00d4*/ 	.word	0x00000500


	//   ....[5]....
        /*00d8*/ 	.word	0x00000730


	//   ....[6]....
        /*00dc*/ 	.word	0x00000750


	//   ....[7]....
        /*00e0*/ 	.word	0x00000770


	//   ....[8]....
        /*00e4*/ 	.word	0x000007a0


	//   ....[9]....
        /*00e8*/ 	.word	0x000007c0


	//----- nvinfo : EIATTR_EXIT_INSTR_OFFSETS
	.align		4
.L_7715:
        /*00ec*/ 	.byte	0x04, 0x1c
        /*00ee*/ 	.short	(.L_7717 - .L_7716)


	//   ....[0]....
.L_7716:
        /*00f0*/ 	.word	0x000007d0


	//   ....[1]....
        /*00f4*/ 	.word	0x00000800


	//   ....[2]....
        /*00f8*/ 	.word	0x000008b0


	//   ....[3]....
        /*00fc*/ 	.word	0x00000910


	//   ....[4]....
        /*0100*/ 	.word	0x00000970


	//   ....[5]....
        /*0104*/ 	.word	0x000009d0


	//   ....[6]....
        /*0108*/ 	.word	0x00000a30


	//   ....[7]....
        /*010c*/ 	.word	0x00000a90


	//   ....[8]....
        /*0110*/ 	.word	0x00000af0


	//   ....[9]....
        /*0114*/ 	.word	0x00000b40


	//----- nvinfo : EIATTR_CBANK_PARAM_SIZE
	.align		4
.L_7717:
        /*0118*/ 	.byte	0x03, 0x19
        /*011a*/ 	.short	0x002d


	//----- nvinfo : EIATTR_PARAM_CBANK
	.align		4
        /*011c*/ 	.byte	0x04, 0x0a
        /*011e*/ 	.short	(.L_7719 - .L_7718)
	.align		4
.L_7718:
        /*0120*/ 	.word	index@(.nv.constant0._ZN43_GLOBAL__N__9ae7fba5_10_SoftMax_cu_9f978f6320softmax_warp_forwardIN3c108BFloat16EffLi8ELb0ELb0EEEvPT0_PKT_iiiPKbib)
        /*0124*/ 	.short	0x0210
        /*0126*/ 	.short	0x002d


	//----- nvinfo : EIATTR_SW_WAR
	.align		4
.L_7719:
        /*0128*/ 	.byte	0x04, 0x36
        /*012a*/ 	.short	(.L_7721 - .L_7720)
.L_7720:
        /*012c*/ 	.word	0x00000008
.L_7721:


//--------------------- .nv.info._ZN43_GLOBAL__N__9ae7fba5_10_SoftMax_cu_9f978f6320softmax_warp_forwardIN3c108BFloat16EffLi7ELb0ELb0EEEvPT0_PKT_iiiPKbib --------------------------
	.section	.nv.info._ZN43_GLOBAL__N__9ae7fba5_10_SoftMax_cu_9f978f6320softmax_warp_forwardIN3c108BFloat16EffLi7ELb0ELb0EEEvPT0_PKT_iiiPKbib,"",@"SHT_CUDA_INFO"
	.sectionflags	@""
	.align	4


	//----- nvinfo : EIATTR_CUDA_API_VERSION
	.align		4
        /*0000*/ 	.byte	0x04, 0x37
        /*0002*/ 	.short	(.L_7723 - .L_7722)
.L_7722:
        /*0004*/ 	.word	0x00000082


	//----- nvinfo : EIATTR_KPARAM_INFO
	.align		4
.L_7723:
        /*0008*/ 	.byte	0x04, 0x17
        /*000a*/ 	.short	(.L_7725 - .L_7724)
.L_7724:
        /*000c*/ 	.word	0x00000000
        /*0010*/ 	.short	0x0007
        /*0012*/ 	.short	0x002c
        /*0014*/ 	.byte	0x00, 0xf0, 0x05, 0x00


	//----- nvinfo : EIATTR_KPARAM_INFO
	.align		4
.L_7725:
        /*0018*/ 	.byte	0x04, 0x17
        /*001a*/ 	.short	(.L_7727 - .L_7726)
.L_7726:
        /*001c*/ 	.word	0x00000000
        /*0020*/ 	.short	0x0006
        /*0022*/ 	.short	0x0028
        /*0024*/ 	.byte	0x00, 0xf0, 0x11, 0x00


	//----- nvinfo : EIATTR_KPARAM_INFO
	.align		4
.L_7727:
        /*0028*/ 	.byte	0x04, 0x17
        /*002a*/ 	.short	(.L_7729 - .L_7728)
.L_7728:
        /*002c*/ 	.word	0x00000000
        /*0030*/ 	.short	0x0005
        /*0032*/ 	.short	0x0020
        /*0034*/ 	.byte	0x00, 0xf0, 0x21, 0x00


	//----- nvinfo : EIATTR_KPARAM_INFO
	.align		4
.L_7729:
        /*0038*/ 	.byte	0x04, 0x17
        /*003a*/ 	.short	(.L_7731 - .L_7730)
.L_7730:
        /*003c*/ 	.word	0x00000000
        /*0040*/ 	.short	0x0004
        /*0042*/ 	.short	0x0018
        /*0044*/ 	.byte	0x00, 0xf0, 0x11, 0x00


	//----- nvinfo : EIATTR_KPARAM_INFO
	.align		4
.L_7731:
        /*0048*/ 	.byte	0x04, 0x17
        /*004a*/ 	.short	(.L_7733 - .L_7732)
.L_7732:
        /*004c*/ 	.word	0x00000000
        /*0050*/ 	.short	0x0003
        /*0052*/ 	.short	0x0014
        /*0054*/ 	.byte	0x00, 0xf0, 0x11, 0x00


	//----- nvinfo : EIATTR_KPARAM_INFO
	.align		4
.L_7733:
        /*0058*/ 	.byte	0x04, 0x17
        /*005a*/ 	.short	(.L_7735 - .L_7734)
.L_7734:
        /*005c*/ 	.word	0x00000000
        /*0060*/ 	.short	0x0002
        /*0062*/ 	.short	0x0010
        /*0064*/ 	.byte	0x00, 0xf0, 0x11, 0x00


	//----- nvinfo : EIATTR_KPARAM_INFO
	.align		4
.L_7735:
        /*0068*/ 	.byte	0x04, 0x17
        /*006a*/ 	.short	(.L_7737 - .L_7736)
.L_7736:
        /*006c*/ 	.word	0x00000000
        /*0070*/ 	.short	0x0001
        /*0072*/ 	.short	0x0008
        /*0074*/ 	.byte	0x00, 0xf0, 0x21, 0x00


	//----- nvinfo : EIATTR_KPARAM_INFO
	.align		4
.L_7737:
        /*0078*/ 	.byte	0x04, 0x17
        /*007a*/ 	.short	(.L_7739 - .L_7738)
.L_7738:
        /*007c*/ 	.word	0x00000000
        /*0080*/ 	.short	0x0000
        /*0082*/ 	.short	0x0000
        /*0084*/ 	.byte	0x00, 0xf0, 0x21, 0x00


	//----- nvinfo : EIATTR_SPARSE_MMA_MASK
	.align		4
.L_7739:
        /*0088*/ 	.byte	0x03, 0x50
        /*008a*/ 	.short	0x0000


	//----- nvinfo : EIATTR_MAXREG_COUNT
	.align		4
        /*008c*/ 	.byte	0x03, 0x1b
        /*008e*/ 	.short	0x00ff


	//----- nvinfo : EIATTR_MERCURY_ISA_VERSION
	.align		4
        /*0090*/ 	.byte	0x03, 0x5f
        /*0092*/ 	.short	0x0101


	//----- nvinfo : EIATTR_COOP_GROUP_MASK_REGIDS
	.align		4
        /*0094*/ 	.byte	0x04, 0x29
        /*0096*/ 	.short	(.L_7741 - .L_7740)


	//   ....[0]....
.L_7740:
        /*0098*/ 	.word	0xffffffff


	//   ....[1]....
        /*009c*/ 	.word	0xffffffff


	//   ....[2]....
        /*00a0*/ 	.word	0xffffffff


	//   ....[3]....
        /*00a4*/ 	.word	0xffffffff


	//   ....[4]....
        /*00a8*/ 	.word	0xffffffff


	//   ....[5]....
        /*00ac*/ 	.word	0xffffffff


	//   ....[6]....
        /*00b0*/ 	.word	0xffffffff


	//   ....[7]....
        /*00b4*/ 	.word	0xffffffff


	//   ....[8]....
        /*00b8*/ 	.word	0xffffffff


	//   ....[9]....
        /*00bc*/ 	.word	0xffffffff


	//   ....[10]....
        /*00c0*/ 	.word	0xffffffff


	//   ....[11]....
        /*00c4*/ 	.word	0xffffffff


	//   ....[12]....
        /*00c8*/ 	.word	0xffffffff


	//   ....[13]....
        /*00cc*/ 	.word	0xffffffff


	//   ....[14]....
        /*00d0*/ 	.word	0xffffffff


	//   ....[15]....
        /*00d4*/ 	.word	0xffffffff


	//   ....[16]....
        /*00d8*/ 	.word	0xffffffff


	//   ....[17]....
        /*00dc*/ 	.word	0xffffffff


	//   ....[18]....
        /*00e0*/ 	.word	0xffffffff


	//   ....[19]....
        /*00e4*/ 	.word	0xffffffff


	//----- nvinfo : EIATTR_COOP_GROUP_INSTR_OFFSETS
	.align		4
.L_7741:
        /*00e8*/ 	.byte	0x04, 0x28
        /*00ea*/ 	.short	(.L_7743 - .L_7742)


	//   ....[0]....
.L_7742:
        /*00ec*/ 	.word	0x00000450


	//   ....[1]....
        /*00f0*/ 	.word	0x00000490


	//   ....[2]....
        /*00f4*/ 	.word	0x000004c0


	//   ....[3]....
        /*00f8*/ 	.word	0x000004f0


	//   ....[4]....
        /*00fc*/ 	.word	0x00000520


	//   ....[5]....
        /*0100*/ 	.word	0x00000550


	//   ....[6]....
        /*0104*/ 	.word	0x00000580


	//   ....[7]....
        /*0108*/ 	.word	0x000005b0


	//   ....[8]....
        /*010c*/ 	.word	0x000005e0


	//   ....[9]....
        /*0110*/ 	.word	0x00000610


	//   ....[10]....
        /*0114*/ 	.word	0x00000860


	//   ....[11]....
        /*0118*/ 	.word	0x00000870


	//   ....[12]....
        /*011c*/ 	.word	0x000008a0


	//   ....[13]....
        /*0120*/ 	.word	0x000008b0


	//   ....[14]....
        /*0124*/ 	.word	0x000008e0


	//   ....[15]....
        /*0128*/ 	.word	0x000008f0


	//   ....[16]....
        /*012c*/ 	.word	0x00000920


	//   ....[17]....
        /*0130*/ 	.word	0x00000930


	//   ....[18]....
        /*0134*/ 	.word	0x00000970


	//   ....[19]....
        /*0138*/ 	.word	0x00000980


	//----- nvinfo : EIATTR_EXIT_INSTR_OFFSETS
	.align		4
.L_7743:
        /*013c*/ 	.byte	0x04, 0x1c
        /*013e*/ 	.short	(.L_7745 - .L_7744)


	//   ....[0]....
.L_7744:
        /*0140*/ 	.word	0x00000990


	//   ....[1]....
        /*0144*/ 	.word	0x00000be0


	//   ....[2]....
        /*0148*/ 	.word	0x00000bf0


	//   ....[3]....
        /*014c*/ 	.word	0x00000c90


	//   ....[4]....
        /*0150*/ 	.word	0x00000cf0


	//   ....[5]....
        /*0154*/ 	.word	0x00000d50


	//   ....[6]....
        /*0158*/ 	.word	0x00000da0


	//----- nvinfo : EIATTR_CRS_STACK_SIZE
	.align		4
.L_7745:
        /*015c*/ 	.byte	0x04, 0x1e
        /*015e*/ 	.short	(.L_7747 - .L_7746)
.L_7746:
        /*0160*/ 	.word	0x00000000


	//----- nvinfo : EIATTR_CBANK_PARAM_SIZE
	.align		4
.L_7747:
        /*0164*/ 	.byte	0x03, 0x19
        /*0166*/ 	.short	0x002d


	//----- nvinfo : EIATTR_PARAM_CBANK
	.align		4
        /*0168*/ 	.byte	0x04, 0x0a
        /*016a*/ 	.short	(.L_7749 - .L_7748)
	.align		4
.L_7748:
        /*016c*/ 	.word	index@(.nv.constant0._ZN43_GLOBAL__N__9ae7fba5_10_SoftMax_cu_9f978f6320softmax_warp_forwardIN3c108BFloat16EffLi7ELb0ELb0EEEvPT0_PKT_iiiPKbib)
        /*0170*/ 	.short	0x0210
        /*0172*/ 	.short	0x002d


	//----- nvinfo : EIATTR_SW_WAR
	.align		4
.L_7749:
        /*0174*/ 	.byte	0x04, 0x36
        /*0176*/ 	.short	(.L_7751 - .L_7750)
.L_7750:
        /*0178*/ 	.word	0x00000008
.L_7751:


//--------------------- .nv.info._ZN43_GLOBAL__N__9ae7fba5_10_SoftMax_cu_9f978f6320softmax_warp_forwardIN3c108BFloat16EffLi6ELb0ELb0EEEvPT0_PKT_iiiPKbib --------------------------
	.section	.nv.info._ZN43_GLOBAL__N__9ae7fba5_10_SoftMax_cu_9f978f6320softmax_warp_forwardIN3c108BFloat16EffLi6ELb0ELb0EEEvPT0_PKT_iiiPKbib,"",@"SHT_CUDA_INFO"
	.sectionflags	@""
	.align	4


	//----- nvinfo : EIATTR_CUDA_API_VERSION
	.align		4
        /*0000*/ 	.byte	0x04, 0x37
        /*0002*/ 	.short	(.L_7753 - .L_7752)
.L_7752:
        /*0004*/ 	.word	0x00000082


	//----- nvinfo : EIATTR_KPARAM_INFO
	.align		4
.L_7753:
        /*0008*/ 	.byte	0x04, 0x17
        /*000a*/ 	.short	(.L_7755 - .L_7754)
.L_7754:
        /*000c*/ 	.word	0x00000000
        /*0010*/ 	.short	0x0007
        /*0012*/ 	.short	0x002c
        /*0014*/ 	.byte	0x00, 0xf0, 0x05, 0x00


	//----- nvinfo : EIATTR_KPARAM_INFO
	.align		4
.L_7755:
        /*0018*/ 	.byte	0x04, 0x17
        /*001a*/ 	.short	(.L_7757 - .L_7756)
.L_7756:
        /*001c*/ 	.word	0x00000000
        /*0020*/ 	.short	0x0006
        /*0022*/ 	.short	0x0028
        /*0024*/ 	.byte	0x00, 0xf0, 0x11, 0x00


	//----- nvinfo : EIATTR_KPARAM_INFO
	.align		4
.L_7757:
        /*0028*/ 	.byte	0x04, 0x17
        /*002a*/ 	.short	(.L_7759 - .L_7758)
.L_7758:
        /*002c*/ 	.word	0x00000000
        /*0030*/ 	.short	0x0005
        /*0032*/ 	.short	0x0020
        /*0034*/ 	.byte	0x00, 0xf0, 0x21, 0x00


	//----- nvinfo : EIATTR_KPARAM_INFO
	.align		4
.L_7759:
        /*0038*/ 	.byte	0x04, 0x17
        /*003a*/ 	.short	(.L_7761 - .L_7760)
.L_7760:
        /*003c*/ 	.word	0x00000000
        /*0040*/ 	.short	0x0004
        /*0042*/ 	.short	0x0018
        /*0044*/ 	.byte	0x00, 0xf0, 0x11, 0x00


	//----- nvinfo : EIATTR_KPARAM_INFO
	.align		4
.L_7761:
        /*0048*/ 	.byte	0x04, 0x17
        /*004a*/ 	.short	(.L_7763 - .L_7762)
.L_7762:
        /*004c*/ 	.word	0x00000000
        /*0050*/ 	.short	0x0003
        /*0052*/ 	.short	0x0014
        /*0054*/ 	.byte	0x00, 0xf0, 0x11, 0x00


	//----- nvinfo : EIATTR_KPARAM_INFO
	.align		4
.L_7763:
        /*0058*/ 	.byte	0x04, 0x17
        /*005a*/ 	.short	(.L_7765 - .L_7764)
.L_7764:
        /*005c*/ 	.word	0x00000000
        /*0060*/ 	.short	0x0002
        /*0062*/ 	.short	0x0010
        /*0064*/ 	.byte	0x00, 0xf0, 0x11, 0x00


	//----- nvinfo : EIATTR_KPARAM_INFO
	.align		4
.L_7765:
        /*0068*/ 	.byte	0x04, 0x17
        /*006a*/ 	.short	(.L_7767 - .L_7766)
.L_7766:
        /*006c*/ 	.word	0x00000000
        /*0070*/ 	.short	0x0001
        /*0072*/ 	.short	0x0008
        /*0074*/ 	.byte	0x00, 0xf0, 0x21, 0x00


	//----- nvinfo : EIATTR_KPARAM_INFO
	.align		4
.L_7767:
        /*0078*/ 	.byte	0x04, 0x17
        /*007a*/ 	.short	(.L_7769 - .L_7768)
.L_7768:
        /*007c*/ 	.word	0x00000000
        /*0080*/ 	.short	0x0000
        /*0082*/ 	.short	0x0000
        /*0084*/ 	.byte	0x00, 0xf0, 0x21, 0x00


	//----- nvinfo : EIATTR_SPARSE_MMA_MASK
	.align		4
.L_7769:
        /*0088*/ 	.byte	0x03, 0x50
        /*008a*/ 	.short	0x0000


	//----- nvinfo : EIATTR_MAXREG_COUNT
	.align		4
        /*008c*/ 	.byte	0x03, 0x1b
        /*008e*/ 	.short	0x00ff


	//----- nvinfo : EIATTR_MERCURY_ISA_VERSION
	.align		4
        /*0090*/ 	.byte	0x03, 0x5f
        /*0092*/ 	.short	0x0101


	//----- nvinfo : EIATTR_COOP_GROUP_MASK_REGIDS
	.align		4
        /*0094*/ 	.byte	0x04, 0x29
        /*0096*/ 	.short	(.L_7771 - .L_7770)


	//   ....[0]....
.L_7770:
        /*0098*/ 	.word	0xffffffff


	//   ....[1]....
        /*009c*/ 	.word	0xffffffff


	//   ....[2]....
        /*00a0*/ 	.word	0xffffffff


	//   ....[3]....
        /*00a4*/ 	.word	0xffffffff


	//   ....[4]....
        /*00a8*/ 	.word	0xffffffff


	//   ....[5]....
        /*00ac*/ 	.word	0xffffffff


	//   ....[6]....
        /*00b0*/ 	.word	0xffffffff


	//   ....[7]....
        /*00b4*/ 	.word	0xffffffff


	//   ....[8]....
        /*00b8*/ 	.word	0xffffffff


	//   ....[9]....
        /*00bc*/ 	.word	0xffffffff


	//   ....[10]....
        /*00c0*/ 	.word	0xffffffff


	//   ....[11]....
        /*00c4*/ 	.word	0xffffffff


	//   ....[12]....
        /*00c8*/ 	.word	0xffffffff


	//   ....[13]....
        /*00cc*/ 	.word	0xffffffff


	//   ....[14]....
        /*00d0*/ 	.word	0xffffffff


	//   ....[15]....
        /*00d4*/ 	.word	0xffffffff


	//   ....[16]....
        /*00d8*/ 	.word	0xffffffff


	//   ....[17]....
        /*00dc*/ 	.word	0xffffffff


	//   ....[18]....
        /*00e0*/ 	.word	0xffffffff


	//   ....[19]....
        /*00e4*/ 	.word	0xffffffff


	//----- nvinfo : EIATTR_COOP_GROUP_INSTR_OFFSETS
	.align		4
.L_7771:
        /*00e8*/ 	.byte	0x04, 0x28
        /*00ea*/ 	.short	(.L_7773 - .L_7772)


	//   ....[0]....
.L_7772:
        /*00ec*/ 	.word	0x000002d0


	//   ....[1]....
        /*00f0*/ 	.word	0x000002f0


	//   ....[2]....
        /*00f4*/ 	.word	0x00000330


	//   ....[3]....
        /*00f8*/ 	.word	0x00000350


	//   ....[4]....
        /*00fc*/ 	.word	0x00000390


	//   ....[5]....
        /*0100*/ 	.word	0x000003b0


	//   ....[6]....
        /*0104*/ 	.word	0x000003f0


	//   ....[7]....
        /*0108*/ 	.word	0x00000410


	//   ....[8]....
        /*010c*/ 	.word	0x00000450


	//   ....[9]....
        /*0110*/ 	.word	0x00000470


	//   ....[10]....
        /*0114*/ 	.word	0x000005c0


	//   ....[11]....
        /*0118*/ 	.word	0x000005d0


	//   ....[12]....
        /*011c*/ 	.word	0x00000600


	//   ....[13]....
        /*0120*/ 	.word	0x00000610


	//   ....[14]....
        /*0124*/ 	.word	0x00000640


	//   ....[15]....
        /*0128*/ 	.word	0x00000650


	//   ....[16]....
        /*012c*/ 	.word	0x00000680


	//   ....[17]....
        /*0130*/ 	.word	0x00000690


	//   ....[18]....
        /*0134*/ 	.word	0x000006d0


	//   ....[19]....
        /*0138*/ 	.word	0x000006e0


	//----- nvinfo : EIATTR_EXIT_INSTR_OFFSETS
	.align		4
.L_7773:
        /*013c*/ 	.byte	0x04, 0x1c
        /*013e*/ 	.short	(.L_7775 - .L_7774)


	//   ....[0]....
.L_7774:
        /*0140*/ 	.word	0x000006f0


	//   ....[1]....
        /*0144*/ 	.word	0x00000880


	//   ....[2]....
        /*0148*/ 	.word	0x00000890


	//   ....[3]....
        /*014c*/ 	.word	0x00000930


	//   ....[4]....
        /*0150*/ 	.word	0x00000980


	//----- nvinfo : EIATTR_CRS_STACK_SIZE
	.align		4
.L_7775:
        /*0154*/ 	.byte	0x04, 0x1e
        /*0156*/ 	.short	(.L_7777 - .L_7776)
.L_7776:
        /*0158*/ 	.word	0x00000000


	//----- nvinfo : EIATTR_CBANK_PARAM_SIZE
	.align		4
.L_7777:
        /*015c*/ 	.byte	0x03, 0x19
        /*015e*/ 	.short	0x002d


	//----- nvinfo : EIATTR_PARAM_CBANK
	.align		4
        /*0160*/ 	.byte	0x04, 0x0a
        /*0162*/ 	.short	(.L_7779 - .L_7778)
	.align		4
.L_7778:
        /*0164*/ 	.word	index@(.nv.constant0._ZN43_GLOBAL__N__9ae7fba5_10_SoftMax_cu_9f978f6320softmax_warp_forwardIN3c108BFloat16EffLi6ELb0ELb0EEEvPT0_PKT_iiiPKbib)
        /*0168*/ 	.short	0x0210
        /*016a*/ 	.short	0x002d


	//----- nvinfo : EIATTR_SW_WAR
	.align		4
.L_7779:
        /*016c*/ 	.byte	0x04, 0x36
        /*016e*/ 	.short	(.L_7781 - .L_7780)
.L_7780:
        /*0170*/ 	.word	0x00000008
.L_7781:


//--------------------- .nv.info._ZN43_GLOBAL__N__9ae7fba5_10_SoftMax_cu_9f978f6320softmax_warp_forwardIN3c108BFloat16EffLi5ELb0ELb0EEEvPT0_PKT_iiiPKbib --------------------------
	.section	.nv.info._ZN43_GLOBAL__N__9ae7fba5_10_SoftMax_cu_9f978f6320softmax_warp_forwardIN3c108BFloat16EffLi5ELb0ELb0EEEvPT0_PKT_iiiPKbib,"",@"SHT_CUDA_INFO"
	.sectionflags	@""
	.align	4


	//----- nvinfo : EIATTR_CUDA_API_VERSION
	.align		4
        /*0000*/ 	.byte	0x04, 0x37
        /*0002*/ 	.short	(.L_7783 - .L_7782)
.L_7782:
        /*0004*/ 	.word	0x00000082


	//----- nvinfo : EIATTR_KPARAM_INFO
	.align		4
.L_7783:
        /*0008*/ 	.byte	0x04, 0x17
        /*000a*/ 	.short	(.L_7785 - .L_7784)
.L_7784:
        /*000c*/ 	.word	0x00000000
        /*0010*/ 	.short	0x0007
        /*0012*/ 	.short	0x002c
        /*0014*/ 	.byte	0x00, 0xf0, 0x05, 0x00


	//----- nvinfo : EIATTR_KPARAM_INFO
	.align		4
.L_7785:
        /*0018*/ 	.byte	0x04, 0x17
        /*001a*/ 	.short	(.L_7787 - .L_7786)
.L_7786:
        /*001c*/ 	.word	0x00000000
        /*0020*/ 	.short	0x0006
        /*0022*/ 	.short	0x0028
        /*0024*/ 	.byte	0x00, 0xf0, 0x11, 0x00


	//----- nvinfo : EIATTR_KPARAM_INFO
	.align		4
.L_7787:
        /*0028*/ 	.byte	0x04, 0x17
        /*002a*/ 	.short	(.L_7789 - .L_7788)
.L_7788:
        /*002c*/ 	.word	0x00000000
        /*0030*/ 	.short	0x0005
        /*0032*/ 	.short	0x0020
        /*0034*/ 	.byte	0x00, 0xf0, 0x21, 0x00


	//----- nvinfo : EIATTR_KPARAM_INFO
	.align		4
.L_7789:
        /*0038*/ 	.byte	0x04, 0x17
        /*003a*/ 	.short	(.L_7791 - .L_7790)
.L_7790:
        /*003c*/ 	.word	0x00000000
        /*0040*/ 	.short	0x0004
        /*0042*/ 	.short	0x0018
        /*0044*/ 	.byte	0x00, 0xf0, 0x11, 0x00


	//----- nvinfo : EIATTR_KPARAM_INFO
	.align		4
.L_7791:
        /*0048*/ 	.byte	0x04, 0x17
        /*004a*/ 	.short	(.L_7793 - .L_7792)
.L_7792:
        /*004c*/ 	.word	0x00000000
        /*0050*/ 	.short	0x0003
        /*0052*/ 	.short	0x0014
        /*0054*/ 	.byte	0x00, 0xf0, 0x11, 0x00


	//----- nvinfo : EIATTR_KPARAM_INFO
	.align		4
.L_7793:
        /*0058*/ 	.byte	0x04, 0x17
        /*005a*/ 	.short	(.L_7795 - .L_7794)
.L_7794:
        /*005c*/ 	.word	0x00000000
        /*0060*/ 	.short	0x0002
        /*0062*/ 	.short	0x0010
        /*0064*/ 	.byte	0x00, 0xf0, 0x11, 0x00


	//----- nvinfo : EIATTR_KPARAM_INFO
	.align		4
.L_7795:
        /*0068*/ 	.byte	0x04, 0x17
        /*006a*/ 	.short	(.L_7797 - .L_7796)
.L_7796:
        /*006c*/ 	.word	0x00000000
        /*0070*/ 	.short	0x0001
        /*0072*/ 	.short	0x0008
        /*0074*/ 	.byte	0x00, 0xf0, 0x21, 0x00


	//----- nvinfo : EIATTR_KPARAM_INFO
	.align		4
.L_7797:
        /*0078*/ 	.byte	0x04, 0x17
        /*007a*/ 	.short	(.L_7799 - .L_7798)
.L_7798:
        /*007c*/ 	.word	0x00000000
        /*0080*/ 	.short	0x0000
        /*0082*/ 	.short	0x0000
        /*0084*/ 	.byte	0x00, 0xf0, 0x21, 0x00


	//----- nvinfo : EIATTR_SPARSE_MMA_MASK
	.align		4
.L_7799:
        /*0088*/ 	.byte	0x03, 0x50
        /*008a*/ 	.short	0x0000


	//----- nvinfo : EIATTR_MAXREG_COUNT
	.align		4
        /*008c*/ 	.byte	0x03, 0x1b
        /*008e*/ 	.short	0x00ff


	//----- nvinfo : EIATTR_MERCURY_ISA_VERSION
	.align		4
        /*0090*/ 	.byte	0x03, 0x5f
        /*0092*/ 	.short	0x0101


	//----- nvinfo : EIATTR_COOP_GROUP_MASK_REGIDS
	.align		4
        /*0094*/ 	.byte	0x04, 0x29
        /*0096*/ 	.short	(.L_7801 - .L_7800)


	//   ....[0]....
.L_7800:
        /*0098*/ 	.word	0xffffffff


	//   ....[1]....
        /*009c*/ 	.word	0xffffffff


	//   ....[2]....
        /*00a0*/ 	.word	0xffffffff


	//   ....[3]....
        /*00a4*/ 	.word	0xffffffff


	//   ....[4]....
        /*00a8*/ 	.word	0xffffffff


	//   ....[5]....
        /*00ac*/ 	.word	0xffffffff


	//   ....[6]....
        /*00b0*/ 	.word	0xffffffff


	//   ....[7]....
        /*00b4*/ 	.word	0xffffffff


	//   ....[8]....
        /*00b8*/ 	.word	0xffffffff


	//   ....[9]....
        /*00bc*/ 	.word	0xffffffff


	//   ....[10]....
        /*00c0*/ 	.word	0xffffffff


	//   ....[11]....
        /*00c4*/ 	.word	0xffffffff


	//   ....[12]....
        /*00c8*/ 	.word	0xffffffff


	//   ....[13]....
        /*00cc*/ 	.word	0xffffffff


	//   ....[14]....
        /*00d0*/ 	.word	0xffffffff


	//   ....[15]....
        /*00d4*/ 	.word	0xffffffff


	//   ....[16]....
        /*00d8*/ 	.word	0xffffffff


	//   ....[17]....
        /*00dc*/ 	.word	0xffffffff


	//   ....[18]....
        /*00e0*/ 	.word	0xffffffff


	//   ....[19]....
        /*00e4*/ 	.word	0xffffffff


	//----- nvinfo : EIATTR_COOP_GROUP_INSTR_OFFSETS
	.align		4
.L_7801:
        /*00e8*/ 	.byte	0x04, 0x28
        /*00ea*/ 	.short	(.L_7803 - .L_7802)


	//   ....[0]....
.L_7802:
        /*00ec*/ 	.word	0x00000210


	//   ....[1]....
        /*00f0*/ 	.word	0x00000230


	//   ....[2]....
        /*00f4*/ 	.word	0x00000270


	//   ....[3]....
        /*00f8*/ 	.word	0x00000290


	//   ....[4]....
        /*00fc*/ 	.word	0x000002d0


	//   ....[5]....
        /*0100*/ 	.word	0x000002f0


	//   ....[6]....
        /*0104*/ 	.word	0x00000330


	//   ....[7]....
        /*0108*/ 	.word	0x00000350


	//   ....[8]....
        /*010c*/ 	.word	0x00000390


	//   ....[9]....
        /*0110*/ 	.word	0x000003b0


	//   ....[10]....
        /*0114*/ 	.word	0x00000480


	//   ....[11]....
        /*0118*/ 	.word	0x00000490


	//   ....[12]....
        /*011c*/ 	.word	0x000004c0


	//   ....[13]....
        /*0120*/ 	.word	0x000004d0


	//   ....[14]....
        /*0124*/ 	.word	0x00000500


	//   ....[15]....
        /*0128*/ 	.word	0x00000510


	//   ....[16]....
        /*012c*/ 	.word	0x00000540


	//   ....[17]....
        /*0130*/ 	.word	0x00000550


	//   ....[18]....
        /*0134*/ 	.word	0x00000590


	//   ....[19]....
        /*0138*/ 	.word	0x000005a0


	//----- nvinfo : EIATTR_EXIT_INSTR_OFFSETS
	.align		4
.L_7803:
        /*013c*/ 	.byte	0x04, 0x1c
        /*013e*/ 	.short	(.L_7805 - .L_7804)


	//   ....[0]....
.L_7804:
        /*0140*/ 	.word	0x000005b0


	//   ....[1]....
        /*0144*/ 	.word	0x000006e0


	//   ....[2]....
        /*0148*/ 	.word	0x000006f0


	//   ....[3]....
        /*014c*/ 	.word	0x000007a0


	//----- nvinfo : EIATTR_CRS_STACK_SIZE
	.align		4
.L_7805:
        /*0150*/ 	.byte	0x04, 0x1e
        /*0152*/ 	.short	(.L_7807 - .L_7806)
.L_7806:
        /*0154*/ 	.word	0x00000000


	//----- nvinfo : EIATTR_CBANK_PARAM_SIZE
	.align		4
.L_7807:
        /*0158*/ 	.byte	0x03, 0x19
        /*015a*/ 	.short	0x002d


	//----- nvinfo : EIATTR_PARAM_CBANK
	.align		4
        /*015c*/ 	.byte	0x04, 0x0a
        /*015e*/ 	.short	(.L_7809 - .L_7808)
	.align		4
.L_7808:
        /*0160*/ 	.word	index@(.nv.constant0._ZN43_GLOBAL__N__9ae7fba5_10_SoftMax_cu_9f978f6320softmax_warp_forwardIN3c108BFloat16EffLi5ELb0ELb0EEEvPT0_PKT_iiiPKbib)
        /*0164*/ 	.short	0x0210
        /*0166*/ 	.short	0x002d


	//----- nvinfo : EIATTR_SW_WAR
	.align		4
.L_7809:
        /*0168*/ 	.byte	0x04, 0x36
        /*016a*/ 	.short	(.L_7811 - .L_7810)
.L_7810:
        /*016c*/ 	.word	0x00000008
.L_7811:


//--------------------- .nv.info._ZN43_GLOBAL__N__9ae7fba5_10_SoftMax_cu_9f978f6320softmax_warp_forwardIN3c108BFloat16EffLi4ELb0ELb0EEEvPT0_PKT_iiiPKbib --------------------------
	.section	.nv.info._ZN43_GLOBAL__N__9ae7fba5_10_SoftMax_cu_9f978f6320softmax_warp_forwardIN3c108BFloat16EffLi4ELb0ELb0EEEvPT0_PKT_iiiPKbib,"",@"SHT_CUDA_INFO"
	.sectionflags	@""
	.align	4


	//----- nvinfo : EIATTR_CUDA_API_VERSION
	.align		4
        /*0000*/ 	.byte	0x04, 0x37
        /*0002*/ 	.short	(.L_7813 - .L_7812)
.L_7812:
        /*0004*/ 	.word	0x00000082


	//----- nvinfo : EIATTR_KPARAM_INFO
	.align		4
.L_7813:
        /*0008*/ 	.byte	0x04, 0x17
        /*000a*/ 	.short	(.L_7815 - .L_7814)
.L_7814:
        /*000c*/ 	.word	0x00000000
        /*0010*/ 	.short	0x0007
        /*0012*/ 	.short	0x002c
        /*0014*/ 	.byte	0x00, 0xf0, 0x05, 0x00


	//----- nvinfo : EIATTR_KPARAM_INFO
	.align		4
.L_7815:
        /*0018*/ 	.byte	0x04, 0x17
        /*001a*/ 	.short	(.L_7817 - .L_7816)
.L_7816:
        /*001c*/ 	.word	0x00000000
        /*0020*/ 	.short	0x0006
        /*0022*/ 	.short	0x0028
        /*0024*/ 	.byte	0x00, 0xf0, 0x11, 0x00


	//----- nvinfo : EIATTR_KPARAM_INFO
	.align		4
.L_7817:
        /*0028*/ 	.byte	0x04, 0x17
        /*002a*/ 	.short	(.L_7819 - .L_7818)
.L_7818:
        /*002c*/ 	.word	0x00000000
        /*0030*/ 	.short	0x0005
        /*0032*/ 	.short	0x0020
        /*0034*/ 	.byte	0x00, 0xf0, 0x21, 0x00


	//----- nvinfo : EIATTR_KPARAM_INFO
	.align		4
.L_7819:
        /*0038*/ 	.byte	0x04, 0x17
        /*003a*/ 	.short	(.L_7821 - .L_7820)
.L_7820:
        /*003c*/ 	.word	0x00000000
        /*0040*/ 	.short	0x0004
        /*0042*/ 	.short	0x0018
        /*0044*/ 	.byte	0x00, 0xf0, 0x11, 0x00


	//----- nvinfo : EIATTR_KPARAM_INFO
	.align		4
.L_7821:
        /*0048*/ 	.byte	0x04, 0x17
        /*004a*/ 	.short	(.L_7823 - .L_7822)
.L_7822:
        /*004c*/ 	.word	0x00000000
        /*0050*/ 	.short	0x0003
        /*0052*/ 	.short	0x0014
        /*0054*/ 	.byte	0x00, 0xf0, 0x11, 0x00


	//----- nvinfo : EIATTR_KPARAM_INFO
	.align		4
.L_7823:
        /*0058*/ 	.byte	0x04, 0x17
        /*005a*/ 	.short	(.L_7825 - .L_7824)
.L_7824:
        /*005c*/ 	.word	0x00000000
        /*0060*/ 	.short	0x0002
        /*0062*/ 	.short	0x0010
        /*0064*/ 	.byte	0x00, 0xf0, 0x11, 0x00


	//----- nvinfo : EIATTR_KPARAM_INFO
	.align		4
.L_7825:
        /*0068*/ 	.byte	0x04, 0x17
        /*006a*/ 	.short	(.L_7827 - .L_7826)
.L_7826:
        /*006c*/ 	.word	0x00000000
        /*0070*/ 	.short	0x0001
        /*0072*/ 	.short	0x0008
        /*0074*/ 	.byte	0x00, 0xf0, 0x21, 0x00


	//----- nvinfo : EIATTR_KPARAM_INFO
	.align		4
.L_7827:
        /*0078*/ 	.byte	0x04, 0x17
        /*007a*/ 	.short	(.L_7829 - .L_7828)
.L_7828:
        /*007c*/ 	.word	0x00000000
        /*0080*/ 	.short	0x0000
        /*0082*/ 	.short	0x0000
        /*0084*/ 	.byte	0x00, 0xf0, 0x21, 0x00


	//----- nvinfo : EIATTR_SPARSE_MMA_MASK
	.align		4
.L_7829:
        /*0088*/ 	.byte	0x03, 0x50
        /*008a*/ 	.short	0x0000


	//----- nvinfo : EIATTR_MAXREG_COUNT
	.align		4
        /*008c*/ 	.byte	0x03, 0x1b
        /*008e*/ 	.short	0x00ff


	//----- nvinfo : EIATTR_MERCURY_ISA_VERSION
	.align		4
        /*0090*/ 	.byte	0x03, 0x5f
        /*0092*/ 	.short	0x0101


	//----- nvinfo : EIATTR_COOP_GROUP_MASK_REGIDS
	.align		4
        /*0094*/ 	.byte	0x04, 0x29
        /*0096*/ 	.short	(.L_7831 - .L_7830)


	//   ....[0]....
.L_7830:
        /*0098*/ 	.word	0xffffffff


	//   ....[1]....
        /*009c*/ 	.word	0xffffffff


	//   ....[2]....
        /*00a0*/ 	.word	0xffffffff


	//   ....[3]....
        /*00a4*/ 	.word	0xffffffff


	//   ....[4]....
        /*00a8*/ 	.word	0xffffffff


	//   ....[5]....
        /*00ac*/ 	.word	0xffffffff


	//   ....[6]....
        /*00b0*/ 	.word	0xffffffff


	//   ....[7]....
        /*00b4*/ 	.word	0xffffffff


	//   ....[8]....
        /*00b8*/ 	.word	0xffffffff


	//   ....[9]....
        /*00bc*/ 	.word	0xffffffff


	//   ....[10]....
        /*00c0*/ 	.word	0xffffffff


	//   ....[11]....
        /*00c4*/ 	.word	0xffffffff


	//   ....[12]....
        /*00c8*/ 	.word	0xffffffff


	//   ....[13]....
        /*00cc*/ 	.word	0xffffffff


	//   ....[14]....
        /*00d0*/ 	.word	0xffffffff


	//   ....[15]....
        /*00d4*/ 	.word	0xffffffff


	//----- nvinfo : EIATTR_COOP_GROUP_INSTR_OFFSETS
	.align		4
.L_7831:
        /*00d8*/ 	.byte	0x04, 0x28
        /*00da*/ 	.short	(.L_7833 - .L_7832)


	//   ....[0]....
.L_7832:
        /*00dc*/ 	.word	0x00000220


	//   ....[1]....
        /*00e0*/ 	.word	0x00000230


	//   ....[2]....
        /*00e4*/ 	.word	0x00000280


	//   ....[3]....
        /*00e8*/ 	.word	0x00000290


	//   ....[4]....
        /*00ec*/ 	.word	0x000002e0


	//   ....[5]....
        /*00f0*/ 	.word	0x000002f0


	//   ....[6]....
        /*00f4*/ 	.word	0x00000340


	//   ....[7]....
        /*00f8*/ 	.word	0x00000350


	//   ....[8]....
        /*00fc*/ 	.word	0x00000420


	//   ....[9]....
        /*0100*/ 	.word	0x00000440


	//   ....[10]....
        /*0104*/ 	.word	0x00000460


	//   ....[11]....
        /*0108*/ 	.word	0x00000480


	//   ....[12]....
        /*010c*/ 	.word	0x000004a0


	//   ....[13]....
        /*0110*/ 	.word	0x000004c0


	//   ....[14]....
        /*0114*/ 	.word	0x000004e0


	//   ....[15]....
        /*0118*/ 	.word	0x00000500


	//----- nvinfo : EIATTR_EXIT_INSTR_OFFSETS
	.align		4
.L_7833:
        /*011c*/ 	.byte	0x04, 0x1c
        /*011e*/ 	.short	(.L_7835 - .L_7834)


	//   ....[0]....
.L_7834:
        /*0120*/ 	.word	0x00000510


	//   ....[1]....
        /*0124*/ 	.word	0x00000610


	//   ....[2]....
        /*0128*/ 	.word	0x00000620


	//   ....[3]....
        /*012c*/ 	.word	0x000006d0


	//----- nvinfo : EIATTR_CRS_STACK_SIZE
	.align		4
.L_7835:
        /*0130*/ 	.byte	0x04, 0x1e
        /*0132*/ 	.short	(.L_7837 - .L_7836)
.L_7836:
        /*0134*/ 	.word	0x00000000


	//----- nvinfo : EIATTR_CBANK_PARAM_SIZE
	.align		4
.L_7837:
        /*0138*/ 	.byte	0x03, 0x19
        /*013a*/ 	.short	0x002d


	//----- nvinfo : EIATTR_PARAM_CBANK
	.align		4
        /*013c*/ 	.byte	0x04, 0x0a
        /*013e*/ 	.short	(.L_7839 - .L_7838)
	.align		4
.L_7838:
        /*0140*/ 	.word	index@(.nv.constant0._ZN43_GLOBAL__N__9ae7fba5_10_SoftMax_cu_9f978f6320softmax_warp_forwardIN3c108BFloat16EffLi4ELb0ELb0EEEvPT0_PKT_iiiPKbib)
        /*0144*/ 	.short	0x0210
        /*0146*/ 	.short	0x002d


	//----- nvinfo : EIATTR_SW_WAR
	.align		4
.L_7839:
        /*0148*/ 	.byte	0x04, 0x36
        /*014a*/ 	.short	(.L_7841 - .L_7840)
.L_7840:
        /*014c*/ 	.word	0x00000008
.L_7841:


//--------------------- .nv.info._ZN43_GLOBAL__N__9ae7fba5_10_SoftMax_cu_9f978f6320softmax_warp_forwardIN3c108BFloat16EffLi3ELb0ELb0EEEvPT0_PKT_iiiPKbib --------------------------
	.section	.nv.info._ZN43_GLOBAL__N__9ae7fba5_10_SoftMax_cu_9f978f6320softmax_warp_forwardIN3c108BFloat16EffLi3ELb0ELb0EEEvPT0_PKT_iiiPKbib,"",@"SHT_CUDA_INFO"
	.sectionflags	@""
	.align	4


	//----- nvinfo : EIATTR_CUDA_API_VERSION
	.align		4
        /*0000*/ 	.byte	0x04, 0x37
        /*0002*/ 	.short	(.L_7843 - .L_7842)
.L_7842:
        /*0004*/ 	.word	0x00000082


	//----- nvinfo : EIATTR_KPARAM_INFO
	.align		4
.L_7843:
        /*0008*/ 	.byte	0x04, 0x17
        /*000a*/ 	.short	(.L_7845 - .L_7844)
.L_7844:
        /*000c*/ 	.word	0x00000000
        /*0010*/ 	.short	0x0007
        /*0012*/ 	.short	0x002c
        /*0014*/ 	.byte	0x00, 0xf0, 0x05, 0x00


	//----- nvinfo : EIATTR_KPARAM_INFO
	.align		4
.L_7845:
        /*0018*/ 	.byte	0x04, 0x17
        /*001a*/ 	.short	(.L_7847 - .L_7846)
.L_7846:
        /*001c*/ 	.word	0x00000000
        /*0020*/ 	.short	0x0006
        /*0022*/ 	.short	0x0028
        /*0024*/ 	.byte	0x00, 0xf0, 0x11, 0x00


	//----- nvinfo : EIATTR_KPARAM_INFO
	.align		4
.L_7847:
        /*0028*/ 	.byte	0x04, 0x17
        /*002a*/ 	.short	(.L_7849 - .L_7848)
.L_7848:
        /*002c*/ 	.word	0x00000000
        /*0030*/ 	.short	0x0005
        /*0032*/ 	.short	0x0020
        /*0034*/ 	.byte	0x00, 0xf0, 0x21, 0x00


	//----- nvinfo : EIATTR_KPARAM_INFO
	.align		4
.L_7849:
        /*0038*/ 	.byte	0x04, 0x17
        /*003a*/ 	.short	(.L_7851 - .L_7850)
.L_7850:
        /*003c*/ 	.word	0x00000000
        /*0040*/ 	.short	0x0004
        /*0042*/ 	.short	0x0018
        /*0044*/ 	.byte	0x00, 0xf0, 0x11, 0x00


	//----- nvinfo : EIATTR_KPARAM_INFO
	.align		4
.L_7851:
        /*0048*/ 	.byte	0x04, 0x17
        /*004a*/ 	.short	(.L_7853 - .L_7852)
.L_7852:
        /*004c*/ 	.word	0x00000000
        /*0050*/ 	.short	0x0003
        /*0052*/ 	.short	0x0014
        /*0054*/ 	.byte	0x00, 0xf0, 0x11, 0x00


	//----- nvinfo : EIATTR_KPARAM_INFO
	.align		4
.L_7853:
        /*0058*/ 	.byte	0x04, 0x17
        /*005a*/ 	.short	(.L_7855 - .L_7854)
.L_7854:
        /*005c*/ 	.word	0x00000000
        /*0060*/ 	.short	0x0002
        /*0062*/ 	.short	0x0010
        /*0064*/ 	.byte	0x00, 0xf0, 0x11, 0x00


	//----- nvinfo : EIATTR_KPARAM_INFO
	.align		4
.L_7855:
        /*0068*/ 	.byte	0x04, 0x17
        /*006a*/ 	.short	(.L_7857 - .L_7856)
.L_7856:
        /*006c*/ 	.word	0x00000000
        /*0070*/ 	.short	0x0001
        /*0072*/ 	.short	0x0008
        /*0074*/ 	.byte	0x00, 0xf0, 0x21, 0x00


	//----- nvinfo : EIATTR_KPARAM_INFO
	.align		4
.L_7857:
        /*0078*/ 	.byte	0x04, 0x17
        /*007a*/ 	.short	(.L_7859 - .L_7858)
.L_7858:
        /*007c*/ 	.word	0x00000000
        /*0080*/ 	.short	0x0000
        /*0082*/ 	.short	0x0000
        /*0084*/ 	.byte	0x00, 0xf0, 0x21, 0x00


	//----- nvinfo : EIATTR_SPARSE_MMA_MASK
	.align		4
.L_7859:
        /*0088*/ 	.byte	0x03, 0x50
        /*008a*/ 	.short	0x0000


	//----- nvinfo : EIATTR_MAXREG_COUNT
	.align		4
        /*008c*/ 	.byte	0x03, 0x1b
        /*008e*/ 	.short	0x00ff


	//----- nvinfo : EIATTR_MERCURY_ISA_VERSION
	.align		4
        /*0090*/ 	.byte	0x03, 0x5f
        /*0092*/ 	.short	0x0101


	//----- nvinfo : EIATTR_COOP_GROUP_MASK_REGIDS
	.align		4
        /*0094*/ 	.byte	0x04, 0x29
        /*0096*/ 	.short	(.L_7861 - .L_7860)


	//   ....[0]....
.L_7860:
        /*0098*/ 	.word	0xffffffff


	//   ....[1]....
        /*009c*/ 	.word	0xffffffff


	//   ....[2]....
        /*00a0*/ 	.word	0xffffffff


	//   ....[3]....
        /*00a4*/ 	.word	0xffffffff


	//   ....[4]....
        /*00a8*/ 	.word	0xffffffff


	//   ....[5]....
        /*00ac*/ 	.word	0xffffffff


	//   ....[6]....
        /*00b0*/ 	.word	0xffffffff


	//   ....[7]....
        /*00b4*/ 	.word	0xffffffff


	//   ....[8]....
        /*00b8*/ 	.word	0xffffffff


	//   ....[9]....
        /*00bc*/ 	.word	0xffffffff


	//   ....[10]....
        /*00c0*/ 	.word	0xffffffff


	//   ....[11]....
        /*00c4*/ 	.word	0xffffffff


	//----- nvinfo : EIATTR_COOP_GROUP_INSTR_OFFSETS
	.align		4
.L_7861:
        /*00c8*/ 	.byte	0x04, 0x28
        /*00ca*/ 	.short	(.L_7863 - .L_7862)


	//   ....[0]....
.L_7862:
        /*00cc*/ 	.word	0x00000220


	//   ....[1]....
        /*00d0*/ 	.word	0x00000230


	//   ....[2]....
        /*00d4*/ 	.word	0x00000280


	//   ....[3]....
        /*00d8*/ 	.word	0x00000290


	//   ....[4]....
        /*00dc*/ 	.word	0x000002e0


	//   ....[5]....
        /*00e0*/ 	.word	0x000002f0


	//   ....[6]....
        /*00e4*/ 	.word	0x000003c0


	//   ....[7]....
        /*00e8*/ 	.word	0x000003e0


	//   ....[8]....
        /*00ec*/ 	.word	0x00000400


	//   ....[9]....
        /*00f0*/ 	.word	0x00000420


	//   ....[10]....
        /*00f4*/ 	.word	0x00000440


	//   ....[11]....
        /*00f8*/ 	.word	0x00000460


	//----- nvinfo : EIATTR_EXIT_INSTR_OFFSETS
	.align		4
.L_7863:
        /*00fc*/ 	.byte	0x04, 0x1c
        /*00fe*/ 	.short	(.L_7865 - .L_7864)


	//   ....[0]....
.L_7864:
        /*0100*/ 	.word	0x00000470


	//   ....[1]....
        /*0104*/ 	.word	0x00000570


	//   ....[2]....
        /*0108*/ 	.word	0x00000580


	//   ....[3]....
        /*010c*/ 	.word	0x00000630


	//----- nvinfo : EIATTR_CRS_STACK_SIZE
	.align		4
.L_7865:
        /*0110*/ 	.byte	0x04, 0x1e
        /*0112*/ 	.short	(.L_7867 - .L_7866)
.L_7866:
        /*0114*/ 	.word	0x00000000


	//----- nvinfo : EIATTR_CBANK_PARAM_SIZE
	.align		4
.L_7867:
        /*0118*/ 	.byte	0x03, 0x19
        /*011a*/ 	.short	0x002d


	//----- nvinfo : EIATTR_PARAM_CBANK
	.align		4
        /*011c*/ 	.byte	0x04, 0x0a
        /*011e*/ 	.short	(.L_7869 - .L_7868)
	.align		4
.L_7868:
        /*0120*/ 	.word	index@(.nv.constant0._ZN43_GLOBAL__N__9ae7fba5_10_SoftMax_cu_9f978f6320softmax_warp_forwardIN3c108BFloat16EffLi3ELb0ELb0EEEvPT0_PKT_iiiPKbib)
        /*0124*/ 	.short	0x0210
        /*0126*/ 	.short	0x002d


	//----- nvinfo : EIATTR_SW_WAR
	.align		4
.L_7869:
        /*0128*/ 	.byte	0x04, 0x36
        /*012a*/ 	.short	(.L_7871 - .L_7870)
.L_7870:
        /*012c*/ 	.word	0x00000008
.L_7871:


//--------------------- .nv.info._ZN43_GLOBAL__N__9ae7fba5_10_SoftMax_cu_9f978f6320softmax_warp_forwardIN3c108BFloat16EffLi2ELb0ELb0EEEvPT0_PKT_iiiPKbib --------------------------
	.section	.nv.info._ZN43_GLOBAL__N__9ae7fba5_10_SoftMax_cu_9f978f6320softmax_warp_forwardIN3c108BFloat16EffLi2ELb0ELb0EEEvPT0_PKT_iiiPKbib,"",@"SHT_CUDA_INFO"
	.sectionflags	@""
	.align	4


	//----- nvinfo : EIATTR_CUDA_API_VERSION
	.align		4
        /*0000*/ 	.byte	0x04, 0x37
        /*0002*/ 	.short	(.L_7873 - .L_7872)
.L_7872:
        /*0004*/ 	.word	0x00000082


	//----- nvinfo : EIATTR_KPARAM_INFO
	.align		4
.L_7873:
        /*0008*/ 	.byte	0x04, 0x17
        /*000a*/ 	.short	(.L_7875 - .L_7874)
.L_7874:
        /*000c*/ 	.word	0x00000000
        /*0010*/ 	.short	0x0007
        /*0012*/ 	.short	0x002c
        /*0014*/ 	.byte	0x00, 0xf0, 0x05, 0x00


	//----- nvinfo : EIATTR_KPARAM_INFO
	.align		4
.L_7875:
        /*0018*/ 	.byte	0x04, 0x17
        /*001a*/ 	.short	(.L_7877 - .L_7876)
.L_7876:
        /*001c*/ 	.word	0x00000000
        /*0020*/ 	.short	0x0006
        /*0022*/ 	.short	0x0028
        /*0024*/ 	.byte	0x00, 0xf0, 0x11, 0x00


	//----- nvinfo : EIATTR_KPARAM_INFO
	.align		4
.L_7877:
        /*0028*/ 	.byte	0x04, 0x17
        /*002a*/ 	.short	(.L_7879 - .L_7878)
.L_7878:
        /*002c*/ 	.word	0x00000000
        /*0030*/ 	.short	0x0005
        /*0032*/ 	.short	0x0020
        /*0034*/ 	.byte	0x00, 0xf0, 0x21, 0x00


	//----- nvinfo : EIATTR_KPARAM_INFO
	.align		4
.L_7879:
        /*0038*/ 	.byte	0x04, 0x17
        /*003a*/ 	.short	(.L_7881 - .L_7880)
.L_7880:
        /*003c*/ 	.word	0x00000000
        /*0040*/ 	.short	0x0004
        /*0042*/ 	.short	0x0018
        /*0044*/ 	.byte	0x00, 0xf0, 0x11, 0x00


	//----- nvinfo : EIATTR_KPARAM_INFO
	.align		4
.L_7881:
        /*0048*/ 	.byte	0x04, 0x17
        /*004a*/ 	.short	(.L_7883 - .L_7882)
.L_7882:
        /*004c*/ 	.word	0x00000000
        /*0050*/ 	.short	0x0003
        /*0052*/ 	.short	0x0014
        /*0054*/ 	.byte	0x00, 0xf0, 0x11, 0x00


	//----- nvinfo : EIATTR_KPARAM_INFO
	.align		4
.L_7883:
        /*0058*/ 	.byte	0x04, 0x17
        /*005a*/ 	.short	(.L_7885 - .L_7884)
.L_7884:
        /*005c*/ 	.word	0x00000000
        /*0060*/ 	.short	0x0002
        /*0062*/ 	.short	0x0010
        /*0064*/ 	.byte	0x00, 0xf0, 0x11, 0x00


	//----- nvinfo : EIATTR_KPARAM_INFO
	.align		4
.L_7885:
        /*0068*/ 	.byte	0x04, 0x17
        /*006a*/ 	.short	(.L_7887 - .L_7886)
.L_7886:
        /*006c*/ 	.word	0x00000000
        /*0070*/ 	.short	0x0001
        /*0072*/ 	.short	0x0008
        /*0074*/ 	.byte	0x00, 0xf0, 0x21, 0x00


	//----- nvinfo : EIATTR_KPARAM_INFO
	.align		4
.L_7887:
        /*0078*/ 	.byte	0x04, 0x17
        /*007a*/ 	.short	(.L_7889 - .L_7888)
.L_7888:
        /*007c*/ 	.word	0x00000000
        /*0080*/ 	.short	0x0000
        /*0082*/ 	.short	0x0000
        /*0084*/ 	.byte	0x00, 0xf0, 0x21, 0x00


	//----- nvinfo : EIATTR_SPARSE_MMA_MASK
	.align		4
.L_7889:
        /*0088*/ 	.byte	0x03, 0x50
        /*008a*/ 	.short	0x0000


	//----- nvinfo : EIATTR_MAXREG_COUNT
	.align		4
        /*008c*/ 	.byte	0x03, 0x1b
        /*008e*/ 	.short	0x00ff


	//----- nvinfo : EIATTR_MERCURY_ISA_VERSION
	.align		4
        /*0090*/ 	.byte	0x03, 0x5f
        /*0092*/ 	.short	0x0101


	//----- nvinfo : EIATTR_COOP_GROUP_MASK_REGIDS
	.align		4
        /*0094*/ 	.byte	0x04, 0x29
        /*0096*/ 	.short	(.L_7891 - .L_7890)


	//   ....[0]....
.L_7890:
        /*0098*/ 	.word	0xffffffff


	//   ....[1]....
        /*009c*/ 	.word	0xffffffff


	//   ....[2]....
        /*00a0*/ 	.word	0xffffffff


	//   ....[3]....
        /*00a4*/ 	.word	0xffffffff


	//   ....[4]....
        /*00a8*/ 	.word	0xffffffff


	//   ....[5]....
        /*00ac*/ 	.word	0xffffffff


	//   ....[6]....
        /*00b0*/ 	.word	0xffffffff


	//   ....[7]....
        /*00b4*/ 	.word	0xffffffff


	//----- nvinfo : EIATTR_COOP_GROUP_INSTR_OFFSETS
	.align		4
.L_7891:
        /*00b8*/ 	.byte	0x04, 0x28
        /*00ba*/ 	.short	(.L_7893 - .L_7892)


	//   ....[0]....
.L_7892:
        /*00bc*/ 	.word	0x00000220


	//   ....[1]....
        /*00c0*/ 	.word	0x00000230


	//   ....[2]....
        /*00c4*/ 	.word	0x00000280


	//   ....[3]....
        /*00c8*/ 	.word	0x00000290


	//   ....[4]....
        /*00cc*/ 	.word	0x00000360


	//   ....[5]....
        /*00d0*/ 	.word	0x00000380


	//   ....[6]....
        /*00d4*/ 	.word	0x000003a0


	//   ....[7]....
        /*00d8*/ 	.word	0x000003c0


	//----- nvinfo : EIATTR_EXIT_INSTR_OFFSETS
	.align		4
.L_7893:
        /*00dc*/ 	.byte	0x04, 0x1c
        /*00de*/ 	.short	(.L_7895 - .L_7894)


	//   ....[0]....
.L_7894:
        /*00e0*/ 	.word	0x000003d0


	//   ....[1]....
        /*00e4*/ 	.word	0x000004d0


	//   ....[2]....
        /*00e8*/ 	.word	0x000004e0


	//   ....[3]....
        /*00ec*/ 	.word	0x00000590


	//----- nvinfo : EIATTR_CRS_STACK_SIZE
	.align		4
.L_7895:
        /*00f0*/ 	.byte	0x04, 0x1e
        /*00f2*/ 	.short	(.L_7897 - .L_7896)
.L_7896:
        /*00f4*/ 	.word	0x00000000


	//----- nvinfo : EIATTR_CBANK_PARAM_SIZE
	.align		4
.L_7897:
        /*00f8*/ 	.byte	0x03, 0x19
        /*00fa*/ 	.short	0x002d


	//----- nvinfo : EIATTR_PARAM_CBANK
	.align		4
        /*00fc*/ 	.byte	0x04, 0x0a
        /*00fe*/ 	.short	(.L_7899 - .L_7898)
	.align		4
.L_7898:
        /*0100*/ 	.word	index@(.nv.constant0._ZN43_GLOBAL__N__9ae7fba5_10_SoftMax_cu_9f978f6320softmax_warp_forwardIN3c108BFloat16EffLi2ELb0ELb0EEEvPT0_PKT_iiiPKbib)
        /*0104*/ 	.short	0x0210
        /*0106*/ 	.short	0x002d


	//----- nvinfo : EIATTR_SW_WAR
	.align		4
.L_7899:
        /*0108*/ 	.byte	0x04, 0x36
        /*010a*/ 	.short	(.L_7901 - .L_7900)
.L_7900:
        /*010c*/ 	.word	0x00000008
.L_7901:


//--------------------- .nv.info._ZN43_GLOBAL__N__9ae7fba5_10_SoftMax_cu_9f978f6320softmax_warp_forwardIN3c108BFloat16EffLi1ELb0ELb0EEEvPT0_PKT_iiiPKbib --------------------------
	.section	.nv.info._ZN43_GLOBAL__N__9ae7fba5_10_SoftMax_cu_9f978f6320softmax_warp_forwardIN3c108BFloat16EffLi1ELb0ELb0EEEvPT0_PKT_iiiPKbib,"",@"SHT_CUDA_INFO"
	.sectionflags	@""
	.align	4


	//----- nvinfo : EIATTR_CUDA_API_VERSION
	.align		4
        /*0000*/ 	.byte	0x04, 0x37
        /*0002*/ 	.short	(.L_7903 - .L_7902)
.L_7902:
        /*0004*/ 	.word	0x00000082


	//----- nvinfo : EIATTR_KPARAM_INFO
	.align		4
.L_7903:
        /*0008*/ 	.byte	0x04, 0x17
        /*000a*/ 	.short	(.L_7905 - .L_7904)
.L_7904:
        /*000c*/ 	.word	0x00000000
        /*0010*/ 	.short	0x0007
        /*0012*/ 	.short	0x002c
        /*0014*/ 	.byte	0x00, 0xf0, 0x05, 0x00


	//----- nvinfo : EIATTR_KPARAM_INFO
	.align		4
.L_7905:
        /*0018*/ 	.byte	0x04, 0x17
        /*001a*/ 	.short	(.L_7907 - .L_7906)
.L_7906:
        /*001c*/ 	.word	0x00000000
        /*0020*/ 	.short	0x0006
        /*0022*/ 	.short	0x0028
        /*0024*/ 	.byte	0x00, 0xf0, 0x11, 0x00


	//----- nvinfo : EIATTR_KPARAM_INFO
	.align		4
.L_7907:
        /*0028*/ 	.byte	0x04, 0x17
        /*002a*/ 	.short	(.L_7909 - .L_7908)
.L_7908:
        /*002c*/ 	.word	0x00000000
        /*0030*/ 	.short	0x0005
        /*0032*/ 	.short	0x0020
        /*0034*/ 	.byte	0x00, 0xf0, 0x21, 0x00


	//----- nvinfo : EIATTR_KPARAM_INFO
	.align		4
.L_7909:
        /*0038*/ 	.byte	0x04, 0x17
        /*003a*/ 	.short	(.L_7911 - .L_7910)
.L_7910:
        /*003c*/ 	.word	0x00000000
        /*0040*/ 	.short	0x0004
        /*0042*/ 	.short	0x0018
        /*0044*/ 	.byte	0x00, 0xf0, 0x11, 0x00


	//----- nvinfo : EIATTR_KPARAM_INFO
	.align		4
.L_7911:
        /*0048*/ 	.byte	0x04, 0x17
        /*004a*/ 	.short	(.L_7913 - .L_7912)
.L_7912:
        /*004c*/ 	.word	0x00000000
        /*0050*/ 	.short	0x0003
        /*0052*/ 	.short	0x0014
        /*0054*/ 	.byte	0x00, 0xf0, 0x11, 0x00


	//----- nvinfo : EIATTR_KPARAM_INFO
	.align		4
.L_7913:
        /*0058*/ 	.byte	0x04, 0x17
        /*005a*/ 	.short	(.L_7915 - .L_7914)
.L_7914:
        /*005c*/ 	.word	0x00000000
        /*0060*/ 	.short	0x0002
        /*0062*/ 	.short	0x0010
        /*0064*/ 	.byte	0x00, 0xf0, 0x11, 0x00


	//----- nvinfo : EIATTR_KPARAM_INFO
	.align		4
.L_7915:
        /*0068*/ 	.byte	0x04, 0x17
        /*006a*/ 	.short	(.L_7917 - .L_7916)
.L_7916:
        /*006c*/ 	.word	0x00000000
        /*0070*/ 	.short	0x0001
        /*0072*/ 	.short	0x0008
        /*0074*/ 	.byte	0x00, 0xf0, 0x21, 0x00


	//----- nvinfo : EIATTR_KPARAM_INFO
	.align		4
.L_7917:
        /*0078*/ 	.byte	0x04, 0x17
        /*007a*/ 	.short	(.L_7919 - .L_7918)
.L_7918:
        /*007c*/ 	.word	0x00000000
        /*0080*/ 	.short	0x0000
        /*0082*/ 	.short	0x0000
        /*0084*/ 	.byte	0x00, 0xf0, 0x21, 0x00


	//----- nvinfo : EIATTR_SPARSE_MMA_MASK
	.align		4
.L_7919:
        /*0088*/ 	.byte	0x03, 0x50
        /*008a*/ 	.short	0x0000


	//----- nvinfo : EIATTR_MAXREG_COUNT
	.align		4
        /*008c*/ 	.byte	0x03, 0x1b
        /*008e*/ 	.short	0x00ff


	//----- nvinfo : EIATTR_MERCURY_ISA_VERSION
	.align		4
        /*0090*/ 	.byte	0x03, 0x5f
        /*0092*/ 	.short	0x0101


	//----- nvinfo : EIATTR_COOP_GROUP_MASK_REGIDS
	.align		4
        /*0094*/ 	.byte	0x04, 0x29
        /*0096*/ 	.short	(.L_7921 - .L_7920)


	//   ....[0]....
.L_7920:
        /*0098*/ 	.word	0xffffffff


	//   ....[1]....
        /*009c*/ 	.word	0xffffffff


	//   ....[2]....
        /*00a0*/ 	.word	0xffffffff


	//   ....[3]....
        /*00a4*/ 	.word	0xffffffff


	//----- nvinfo : EIATTR_COOP_GROUP_INSTR_OFFSETS
	.align		4
.L_7921:
        /*00a8*/ 	.byte	0x04, 0x28
        /*00aa*/ 	.short	(.L_7923 - .L_7922)


	//   ....[0]....
.L_7922:
        /*00ac*/ 	.word	0x00000220


	//   ....[1]....
        /*00b0*/ 	.word	0x00000230


	//   ....[2]....
        /*00b4*/ 	.word	0x00000300


	//   ....[3]....
        /*00b8*/ 	.word	0x00000320


	//----- nvinfo : EIATTR_EXIT_INSTR_OFFSETS
	.align		4
.L_7923:
        /*00bc*/ 	.byte	0x04, 0x1c
        /*00be*/ 	.short	(.L_7925 - .L_7924)


	//   ....[0]....
.L_7924:
        /*00c0*/ 	.word	0x00000330


	//   ....[1]....
        /*00c4*/ 	.word	0x00000430


	//   ....[2]....
        /*00c8*/ 	.word	0x00000440


	//   ....[3]....
        /*00cc*/ 	.word	0x000004f0


	//----- nvinfo : EIATTR_CRS_STACK_SIZE
	.align		4
.L_7925:
        /*00d0*/ 	.byte	0x04, 0x1e
        /*00d2*/ 	.short	(.L_7927 - .L_7926)
.L_7926:
        /*00d4*/ 	.word	0x00000000


	//----- nvinfo : EIATTR_CBANK_PARAM_SIZE
	.align		4
.L_7927:
        /*00d8*/ 	.byte	0x03, 0x19
        /*00da*/ 	.short	0x002d


	//----- nvinfo : EIATTR_PARAM_CBANK
	.align		4
        /*00dc*/ 	.byte	0x04, 0x0a
        /*00de*/ 	.short	(.L_7929 - .L_7928)
	.align		4
.L_7928:
        /*00e0*/ 	.word	index@(.nv.constant0._ZN43_GLOBAL__N__9ae7fba5_10_SoftMax_cu_9f978f6320softmax_warp_forwardIN3c108BFloat16EffLi1ELb0ELb0EEEvPT0_PKT_iiiPKbib)
        /*00e4*/ 	.short	0x0210
        /*00e6*/ 	.short	0x002d


	//----- nvinfo : EIATTR_SW_WAR
	.align		4
.L_7929:
        /*00e8*/ 	.byte	0x04, 0x36
        /*00ea*/ 	.short	(.L_7931 - .L_7930)
.L_7930:
        /*00ec*/ 	.word	0x00000008
.L_7931:


//--------------------- .nv.info._ZN43_GLOBAL__N__9ae7fba5_10_SoftMax_cu_9f978f6320softmax_warp_forwardIN3c108BFloat16EffLi0ELb0ELb0EEEvPT0_PKT_iiiPKbib --------------------------
	.section	.nv.info._ZN43_GLOBAL__N__9ae7fba5_10_SoftMax_cu_9f978f6320softmax_warp_forwardIN3c108BFloat16EffLi0ELb0ELb0EEEvPT0_PKT_iiiPKbib,"",@"SHT_CUDA_INFO"
	.sectionflags	@""
	.align	4


	//----- nvinfo : EIATTR_CUDA_API_VERSION
	.align		4
        /*0000*/ 	.byte	0x04, 0x37
        /*0002*/ 	.short	(.L_7933 - .L_7932)
.L_7932:
        /*0004*/ 	.word	0x00000082


	//----- nvinfo : EIATTR_KPARAM_INFO
	.align		4
.L_7933:
        /*0008*/ 	.byte	0x04, 0x17
        /*000a*/ 	.short	(.L_7935 - .L_7934)
.L_7934:
        /*000c*/ 	.word	0x00000000
        /*0010*/ 	.short	0x0007
        /*0012*/ 	.short	0x002c
        /*0014*/ 	.byte	0x00, 0xf0, 0x05, 0x00


	//----- nvinfo : EIATTR_KPARAM_INFO
	.align		4
.L_7935:
        /*0018*/ 	.byte	0x04, 0x17
        /*001a*/ 	.short	(.L_7937 - .L_7936)
.L_7936:
        /*001c*/ 	.word	0x00000000
        /*0020*/ 	.short	0x0006
        /*0022*/ 	.short	0x0028
        /*0024*/ 	.byte	0x00, 0xf0, 0x11, 0x00


	//----- nvinfo : EIATTR_KPARAM_INFO
	.align		4
.L_7937:
        /*0028*/ 	.byte	0x04, 0x17
        /*002a*/ 	.short	(.L_7939 - .L_7938)
.L_7938:
        /*002c*/ 	.word	0x00000000
        /*0030*/ 	.short	0x0005
        /*0032*/ 	.short	0x0020
        /*0034*/ 	.byte	0x00, 0xf0, 0x21, 0x00


	//----- nvinfo : EIATTR_KPARAM_INFO
	.align		4
.L_7939:
        /*0038*/ 	.byte	0x04, 0x17
        /*003a*/ 	.short	(.L_7941 - .L_7940)
.L_7940:
        /*003c*/ 	.word	0x00000000
        /*0040*/ 	.short	0x0004
        /*0042*/ 	.short	0x0018
        /*0044*/ 	.byte	0x00, 0xf0, 0x11, 0x00


	//----- nvinfo : EIATTR_KPARAM_INFO
	.align		4
.L_7941:
        /*0048*/ 	.byte	0x04, 0x17
        /*004a*/ 	.short	(.L_7943 - .L_7942)
.L_7942:
        /*004c*/ 	.word	0x00000000
        /*0050*/ 	.short	0x0003
        /*0052*/ 	.short	0x0014
        /*0054*/ 	.byte	0x00, 0xf0, 0x11, 0x00


	//----- nvinfo : EIATTR_KPARAM_INFO
	.align		4
.L_7943:
        /*0058*/ 	.byte	0x04, 0x17
        /*005a*/ 	.short	(.L_7945 - .L_7944)
.L_7944:
        /*005c*/ 	.word	0x00000000
        /*0060*/ 	.short	0x0002
        /*0062*/ 	.short	0x0010
        /*0064*/ 	.byte	0x00, 0xf0, 0x11, 0x00


	//----- nvinfo : EIATTR_KPARAM_INFO
	.align		4
.L_7945:
        /*0068*/ 	.byte	0x04, 0x17
        /*006a*/ 	.short	(.L_7947 - .L_7946)
.L_7946:
        /*006c*/ 	.word	0x00000000
        /*0070*/ 	.short	0x0001
        /*0072*/ 	.short	0x0008
        /*0074*/ 	.byte	0x00, 0xf0, 0x21, 0x00


	//----- nvinfo : EIATTR_KPARAM_INFO
	.align		4
.L_7947:
        /*0078*/ 	.byte	0x04, 0x17
        /*007a*/ 	.short	(.L_7949 - .L_7948)
.L_7948:
        /*007c*/ 	.word	0x00000000
        /*0080*/ 	.short	0x0000
        /*0082*/ 	.short	0x0000
        /*0084*/ 	.byte	0x00, 0xf0, 0x21, 0x00


	//----- nvinfo : EIATTR_SPARSE_MMA_MASK
	.align		4
.L_7949:
        /*0088*/ 	.byte	0x03, 0x50
        /*008a*/ 	.short	0x0000


	//----- nvinfo : EIATTR_MAXREG_COUNT
	.align		4
        /*008c*/ 	.byte	0x03, 0x1b
        /*008e*/ 	.short	0x00ff


	//----- nvinfo : EIATTR_MERCURY_ISA_VERSION
	.align		4
        /*0090*/ 	.byte	0x03, 0x5f
        /*0092*/ 	.short	0x0101


	//----- nvinfo : EIATTR_EXIT_INSTR_OFFSETS
	.align		4
        /*0094*/ 	.byte	0x04, 0x1c
        /*0096*/ 	.short	(.L_7951 - .L_7950)


	//   ....[0]....
.L_7950:
        /*0098*/ 	.word	0x00000220


	//   ....[1]....
        /*009c*/ 	.word	0x00000390


	//   ....[2]....
        /*00a0*/ 	.word	0x000003a0


	//   ....[3]....
        /*00a4*/ 	.word	0x00000450


	//----- nvinfo : EIATTR_CRS_STACK_SIZE
	.align		4
.L_7951:
        /*00a8*/ 	.byte	0x04, 0x1e
        /*00aa*/ 	.short	(.L_7953 - .L_7952)
.L_7952:
        /*00ac*/ 	.word	0x00000000


	//----- nvinfo : EIATTR_CBANK_PARAM_SIZE
	.align		4
.L_7953:
        /*00b0*/ 	.byte	0x03, 0x19
        /*00b2*/ 	.short	0x002d


	//----- nvinfo : EIATTR_PARAM_CBANK
	.align		4
        /*00b4*/ 	.byte	0x04, 0x0a
        /*00b6*/ 	.short	(.L_7955 - .L_7954)
	.align		4
.L_7954:
        /*00b8*/ 	.word	index@(.nv.constant0._ZN43_GLOBAL__N__9ae7fba5_10_SoftMax_cu_9f978f6320softmax_warp_forwardIN3c108BFloat16EffLi0ELb0ELb0EEEvPT0_PKT_iiiPKbib)
        /*00bc*/ 	.short	0x0210
        /*00be*/ 	.short	0x002d


	//----- nvinfo : EIATTR_SW_WAR
	.align		4
.L_7955:
        /*00c0*/ 	.byte	0x04, 0x36
        /*00c2*/ 	.short	(.L_7957 - .L_7956)
.L_7956:
        /*00c4*/ 	.word	0x00000008
.L_7957:


//--------------------- .nv.info._ZN43_GLOBAL__N__9ae7fba5_10_SoftMax_cu_9f978f6320softmax_warp_forwardIN3c108BFloat16ES2_fLi11ELb0ELb0EEEvPT0_PKT_iiiPKbib --------------------------
	.section	.nv.info._ZN43_GLOBAL__N__9ae7fba5_10_SoftMax_cu_9f978f6320softmax_warp_forwardIN3c108BFloat16ES2_fLi11ELb0ELb0EEEvPT0_PKT_iiiPKbib,"",@"SHT_CUDA_INFO"
	.sectionflags	@""
	.align	4


	//----- nvinfo : EIATTR_CUDA_API_VERSION
	.align		4
        /*0000*/ 	.byte	0x04, 0x37
        /*0002*/ 	.short	(.L_7959 - .L_7958)
.L_7958:
        /*0004*/ 	.word	0x00000082


	//----- nvinfo : EIATTR_KPARAM_INFO
	.align		4
.L_7959:
        /*0008*/ 	.byte	0x04, 0x17
        /*000a*/ 	.short	(.L_7961 - .L_7960)
.L_7960:
        /*000c*/ 	.word	0x00000000
        /*0010*/ 	.short	0x0007
        /*0012*/ 	.short	0x002c
        /*0014*/ 	.byte	0x00, 0xf0, 0x05, 0x00


	//----- nvinfo : EIATTR_KPARAM_INFO
	.align		4
.L_7961:
        /*0018*/ 	.byte	0x04, 0x17
        /*001a*/ 	.short	(.L_7963 - .L_7962)
.L_7962:
        /*001c*/ 	.word	0x00000000
        /*0020*/ 	.short	0x0006
        /*0022*/ 	.short	0x0028
        /*0024*/ 	.byte	0x00, 0xf0, 0x11, 0x00


	//----- nvinfo : EIATTR_KPARAM_INFO
	.align		4
.L_7963:
        /*0028*/ 	.byte	0x04, 0x17
        /*002a*/ 	.short	(.L_7965 - .L_7964)
.L_7964:
        /*002c*/ 	.word	0x00000000
        /*0030*/ 	.short	0x0005
        /*0032*/ 	.short	0x0020
        /*0034*/ 	.byte	0x00, 0xf0, 0x21, 0x00


	//----- nvinfo : EIATTR_KPARAM_INFO
	.align		4
.L_7965:
        /*0038*/ 	.byte	0x04, 0x17
        /*003a*/ 	.short	(.L_7967 - .L_7966)
.L_7966:
        /*003c*/ 	.word	0x00000000
        /*0040*/ 	.short	0x0004
        /*0042*/ 	.short	0x0018
        /*0044*/ 	.byte	0x00, 0xf0, 0x11, 0x00


	//----- nvinfo : EIATTR_KPARAM_INFO
	.align		4
.L_7967:
        /*0048*/ 	.byte	0x04, 0x17
        /*004a*/ 	.short	(.L_7969 - .L_7968)
.L_7968:
        /*004c*/ 	.word	0x00000000
        /*0050*/ 	.short	0x0003
        /*0052*/ 	.short	0x0014
        /*0054*/ 	.byte	0x00, 0xf0, 0x11, 0x00


	//----- nvinfo : EIATTR_KPARAM_INFO
	.align		4
.L_7969:
        /*0058*/ 	.byte	0x04, 0x17
        /*005a*/ 	.short	(.L_7971 - .L_7970)
.L_7970:
        /*005c*/ 	.word	0x00000000
        /*0060*/ 	.short	0x0002
        /*0062*/ 	.short	0x0010
        /*0064*/ 	.byte	0x00, 0xf0, 0x11, 0x00


	//----- nvinfo : EIATTR_KPARAM_INFO
	.align		4
.L_7971:
        /*0068*/ 	.byte	0x04, 0x17
        /*006a*/ 	.short	(.L_7973 - .L_7972)
.L_7972:
        /*006c*/ 	.word	0x00000000
        /*0070*/ 	.short	0x0001
        /*0072*/ 	.short	0x0008
        /*0074*/ 	.byte	0x00, 0xf0, 0x21, 0x00


	//----- nvinfo : EIATTR_KPARAM_INFO
	.align		4
.L_7973:
        /*0078*/ 	.byte	0x04, 0x17
        /*007a*/ 	.short	(.L_7975 - .L_7974)
.L_7974:
        /*007c*/ 	.word	0x00000000
        /*0080*/ 	.short	0x0000
        /*0082*/ 	.short	0x0000
        /*0084*/ 	.byte	0x00, 0xf0, 0x21, 0x00


	//----- nvinfo : EIATTR_SPARSE_MMA_MASK
	.align		4
.L_7975:
        /*0088*/ 	.byte	0x03, 0x50
        /*008a*/ 	.short	0x0000


	//----- nvinfo : EIATTR_MAXREG_COUNT
	.align		4
        /*008c*/ 	.byte	0x03, 0x1b
        /*008e*/ 	.short	0x00ff


	//----- nvinfo : EIATTR_MERCURY_ISA_VERSION
	.align		4
        /*0090*/ 	.byte	0x03, 0x5f
        /*0092*/ 	.short	0x0101


	//----- nvinfo : EIATTR_COOP_GROUP_MASK_REGIDS
	.align		4
        /*0094*/ 	.byte	0x04, 0x29
        /*0096*/ 	.short	(.L_7977 - .L_7976)


	//   ....[0]....
.L_7976:
        /*0098*/ 	.word	0xffffffff


	//   ....[1]....
        /*009c*/ 	.word	0xffffffff


	//   ....[2]....
        /*00a0*/ 	.word	0xffffffff


	//   ....[3]....
        /*00a4*/ 	.word	0xffffffff


	//   ....[4]....
        /*00a8*/ 	.word	0xffffffff


	//   ....[5]....
        /*00ac*/ 	.word	0xffffffff


	//   ....[6]....
        /*00b0*/ 	.word	0xffffffff


	//   ....[7]....
        /*00b4*/ 	.word	0xffffffff


	//   ....[8]....
        /*00b8*/ 	.word	0xffffffff


	//   ....[9]....
        /*00bc*/ 	.word	0xffffffff


	//----- nvinfo : EIATTR_COOP_GROUP_INSTR_OFFSETS
	.align		4
.L_7977:
        /*00c0*/ 	.byte	0x04, 0x28
        /*00c2*/ 	.short	(.L_7979 - .L_7978)


	//   ....[0]....
.L_7978:
        /*00c4*/ 	.word	0x00001cd0


	//   ....[1]....
        /*00c8*/ 	.word	0x00001d00


	//   ....[2]....
        /*00cc*/ 	.word	0x00001d30


	//   ....[3]....
        /*00d0*/ 	.word	0x00001d60


	//   ....[4]....
        /*00d4*/ 	.word	0x00001d90


	//   ....[5]....
        /*00d8*/ 	.word	0x00002dc0


	//   ....[6]....
        /*00dc*/ 	.word	0x00002de0


	//   ....[7]....
        /*00e0*/ 	.word	0x00002e00


	//   ....[8]....
        /*00e4*/ 	.word	0x00002e20


	//   ....[9]....
        /*00e8*/ 	.word	0x00002e40


	//----- nvinfo : EIATTR_EXIT_INSTR_OFFSETS
	.align		4
.L_7979:
        /*00ec*/ 	.byte	0x04, 0x1c
        /*00ee*/ 	.short	(.L_7981 - .L_7980)


	//   ....[0]....
.L_7980:
        /*00f0*/ 	.word	0x00002e60


	//   ....[1]....
        /*00f4*/ 	.word	0x00002e80


	//   ....[2]....
        /*00f8*/ 	.word	0x00002f30


	//   ....[3]....
        /*00fc*/ 	.word	0x00002fb0


	//   ....[4]....
        /*0100*/ 	.word	0x00003030


	//   ....[5]....
        /*0104*/ 	.word	0x000030b0


	//   ....[6]....
        /*0108*/ 	.word	0x00003150


	//   ....[7]....
        /*010c*/ 	.word	0x000031e0


	//   ....[8]....
        /*0110*/ 	.word	0x00003270


	//   ....[9]....
        /*0114*/ 	.word	0x00003300


	//   ....[10]....
        /*0118*/ 	.word	0x00003390


	//   ....[11]....
        /*011c*/ 	.word	0x00003420


	//   ....[12]....
        /*0120*/ 	.word	0x000034b0


	//   ....[13]....
        /*0124*/ 	.word	0x00003540


	//   ....[14]....
        /*0128*/ 	.word	0x000035d0


	//   ....[15]....
        /*012c*/ 	.word	0x00003660


	//   ....[16]....
        /*0130*/ 	.word	0x000036e0


	//   ....[17]....
        /*0134*/ 	.word	0x00003760


	//   ....[18]....
        /*0138*/ 	.word	0x000037e0


	//   ....[19]....
        /*013c*/ 	.word	0x00003860


	//   ....[20]....
        /*0140*/ 	.word	0x000038e0


	//   ....[21]....
        /*0144*/ 	.word	0x00003960


	//   ....[22]....
        /*0148*/ 	.word	0x000039e0


	//   ....[23]....
        /*014c*/ 	.word	0x00003a60


	//   ....[24]....
        /*0150*/ 	.word	0x00003ae0


	//   ....[25]....
        /*0154*/ 	.word	0x00003b60


	//   ....[26]....
        /*0158*/ 	.word	0x00003be0


	//   ....[27]....
        /*015c*/ 	.word	0x00003c60


	//   ....[28]....
        /*0160*/ 	.word	0x00003ce0


	//   ....[29]....
        /*0164*/ 	.word	0x00003d60


	//   ....[30]....
        /*0168*/ 	.word	0x00003de0


	//   ....[31]....
        /*016c*/ 	.word	0x00003e60


	//   ....[32]....
        /*0170*/ 	.word	0x00003ee0


	//   ....[33]....
        /*0174*/ 	.word	0x00003f60


	//   ....[34]....
        /*0178*/ 	.word	0x00003fe0


	//   ....[35]....
        /*017c*/ 	.word	0x00004060


	//   ....[36]....
        /*0180*/ 	.word	0x000040e0


	//   ....[37]....
        /*0184*/ 	.word	0x00004160


	//   ....[38]....
        /*0188*/ 	.word	0x000041e0


	//   ....[39]....
        /*018c*/ 	.word	0x00004260


	//   ....[40]....
        /*0190*/ 	.word	0x000042e0


	//   ....[41]....
        /*0194*/ 	.word	0x00004360


	//   ....[42]....
        /*0198*/ 	.word	0x000043e0


	//   ....[43]....
        /*019c*/ 	.word	0x00004460


	//   ....[44]....
        /*01a0*/ 	.word	0x000044e0


	//   ....[45]....
        /*01a4*/ 	.word	0x00004560


	//   ....[46]....
        /*01a8*/ 	.word	0x000045e0


	//   ....[47]....
        /*01ac*/ 	.word	0x00004660


	//   ....[48]....
        /*01b0*/ 	.word	0x000046e0


	//   ....[49]....
        /*01b4*/ 	.word	0x00004760


	//   ....[50]....
        /*01b8*/ 	.word	0x000047e0


	//   ....[51]....
        /*01bc*/ 	.word	0x00004860


	//   ....[52]....
        /*01c0*/ 	.word	0x000048e0


	//   ....[53]....
        /*01c4*/ 	.word	0x00004960


	//   ....[54]....
        /*01c8*/ 	.word	0x000049e0


	//   ....[55]....
        /*01cc*/ 	.word	0x00004a60


	//   ....[56]....
        /*01d0*/ 	.word	0x00004ae0


	//   ....[57]....
        /*01d4*/ 	.word	0x00004b60


	//   ....[58]....
        /*01d8*/ 	.word	0x00004be0


	//   ....[59]....
        /*01dc*/ 	.word	0x00004c60


	//   ....[60]....
        /*01e0*/ 	.word	0x00004ce0


	//   ....[61]....
        /*01e4*/ 	.word	0x00004d60


	//   ....[62]....
        /*01e8*/ 	.word	0x00004de0


	//   ....[63]....
        /*01ec*/ 	.word	0x00004e60


	//   ....[64]....
        /*01f0*/ 	.word	0x00004ee0


	//   ....[65]....
        /*01f4*/ 	.word	0x00004f50


	//----- nvinfo : EIATTR_CBANK_PARAM_SIZE
	.align		4
.L_7981:
        /*01f8*/ 	.byte	0x03, 0x19
        /*01fa*/ 	.short	0x002d


	//----- nvinfo : EIATTR_PARAM_CBANK
	.align		4
        /*01fc*/ 	.byte	0x04, 0x0a
        /*01fe*/ 	.short	(.L_7983 - .L_7982)
	.align		4
.L_7982:
        /*0200*/ 	.word	index@(.nv.constant0._ZN43_GLOBAL__N__9ae7fba5_10_SoftMax_cu_9f978f6320softmax_warp_forwardIN3c108BFloat16ES2_fLi11ELb0ELb0EEEvPT0_PKT_iiiPKbib)
        /*0204*/ 	.short	0x0210
        /*0206*/ 	.short	0x002d


	//----- nvinfo : EIATTR_SW_WAR
	.align		4
.L_7983:
        /*0208*/ 	.byte	0x04, 0x36
        /*020a*/ 	.short	(.L_7985 - .L_7984)
.L_7984:
        /*020c*/ 	.word	0x00000008
.L_7985:


//--------------------- .nv.info._ZN43_GLOBAL__N__9ae7fba5_10_SoftMax_cu_9f978f6320softmax_warp_forwardIN3c108BFloat16ES2_fLi10ELb0ELb0EEEvPT0_PKT_iiiPKbib --------------------------
	.section	.nv.info._ZN43_GLOBAL__N__9ae7fba5_10_SoftMax_cu_9f978f6320softmax_warp_forwardIN3c108BFloat16ES2_fLi10ELb0ELb0EEEvPT0_PKT_iiiPKbib,"",@"SHT_CUDA_INFO"
	.sectionflags	@""
	.align	4


	//----- nvinfo : EIATTR_CUDA_API_VERSION
	.align		4
        /*0000*/ 	.byte	0x04, 0x37
        /*0002*/ 	.short	(.L_7987 - .L_7986)
.L_7986:
        /*0004*/ 	.word	0x00000082


	//----- nvinfo : EIATTR_KPARAM_INFO
	.align		4
.L_7987:
        /*0008*/ 	.byte	0x04, 0x17
        /*000a*/ 	.short	(.L_7989 - .L_7988)
.L_7988:
        /*000c*/ 	.word	0x00000000
        /*0010*/ 	.short	0x0007
        /*0012*/ 	.short	0x002c
        /*0014*/ 	.byte	0x00, 0xf0, 0x05, 0x00


	//----- nvinfo : EIATTR_KPARAM_INFO
	.align		4
.L_7989:
        /*0018*/ 	.byte	0x04, 0x17
        /*001a*/ 	.short	(.L_7991 - .L_7990)
.L_7990:
        /*001c*/ 	.word	0x00000000
        /*0020*/ 	.short	0x0006
        /*0022*/ 	.short	0x0028
        /*0024*/ 	.byte	0x00, 0xf0, 0x11, 0x00


	//----- nvinfo : EIATTR_KPARAM_INFO
	.align		4
.L_7991:
        /*0028*/ 	.byte	0x04, 0x17
        /*002a*/ 	.short	(.L_7993 - .L_7992)
.L_7992:
        /*002c*/ 	.word	0x00000000
        /*0030*/ 	.short	0x0005
        /*0032*/ 	.short	0x0020
        /*0034*/ 	.byte	0x00, 0xf0, 0x21, 0x00


	//----- nvinfo : EIATTR_KPARAM_INFO
	.align		4
.L_7993:
        /*0038*/ 	.byte	0x04, 0x17
        /*003a*/ 	.short	(.L_7995 - .L_7994)
.L_7994:
        /*003c*/ 	.word	0x00000000
        /*0040*/ 	.short	0x0004
        /*0042*/ 	.short	0x0018
        /*0044*/ 	.byte	0x00, 0xf0, 0x11, 0x00


	//----- nvinfo : EIATTR_KPARAM_INFO
	.align		4
.L_7995:
        /*0048*/ 	.byte	0x04, 0x17
        /*004a*/ 	.short	(.L_7997 - .L_7996)
.L_7996:
        /*004c*/ 	.word	0x00000000
        /*0050*/ 	.short	0x0003
        /*0052*/ 	.short	0x0014
        /*0054*/ 	.byte	0x00, 0xf0, 0x11, 0x00


	//----- nvinfo : EIATTR_KPARAM_INFO
	.align		4
.L_7997:
        /*0058*/ 	.byte	0x04, 0x17
        /*005a*/ 	.short	(.L_7999 - .L_7998)
.L_7998:
        /*005c*/ 	.word	0x00000000
        /*0060*/ 	.short	0x0002
        /*0062*/ 	.short	0x0010
        /*0064*/ 	.byte	0x00, 0xf0, 0x11, 0x00


	//----- nvinfo : EIATTR_KPARAM_INFO
	.align		4
.L_7999:
        /*0068*/ 	.byte	0x04, 0x17
        /*006a*/ 	.short	(.L_8001 - .L_8000)
.L_8000:
        /*006c*/ 	.word	0x00000000
        /*0070*/ 	.short	0x0001
        /*0072*/ 	.short	0x0008
        /*0074*/ 	.byte	0x00, 0xf0, 0x21, 0x00


	//----- nvinfo : EIATTR_KPARAM_INFO
	.align		4
.L_8001:
        /*0078*/ 	.byte	0x04, 0x17
        /*007a*/ 	.short	(.L_8003 - .L_8002)
.L_8002:
        /*007c*/ 	.word	0x00000000
        /*0080*/ 	.short	0x0000
        /*0082*/ 	.short	0x0000
        /*0084*/ 	.byte	0x00, 0xf0, 0x21, 0x00


	//----- nvinfo : EIATTR_SPARSE_MMA_MASK
	.align		4
.L_8003:
        /*0088*/ 	.byte	0x03, 0x50
        /*008a*/ 	.short	0x0000


	//----- nvinfo : EIATTR_MAXREG_COUNT
	.align		4
        /*008c*/ 	.byte	0x03, 0x1b
        /*008e*/ 	.short	0x00ff


	//----- nvinfo : EIATTR_MERCURY_ISA_VERSION
	.align		4
        /*0090*/ 	.byte	0x03, 0x5f
        /*0092*/ 	.short	0x0101


	//----- nvinfo : EIATTR_COOP_GROUP_MASK_REGIDS
	.align		4
        /*0094*/ 	.byte	0x04, 0x29
        /*0096*/ 	.short	(.L_8005 - .L_8004)


	//   ....[0]....
.L_8004:
        /*0098*/ 	.word	0xffffffff


	//   ....[1]....
        /*009c*/ 	.word	0xffffffff


	//   ....[2]....
        /*00a0*/ 	.word	0xffffffff


	//   ....[3]....
        /*00a4*/ 	.word	0xffffffff


	//   ....[4]....
        /*00a8*/ 	.word	0xffffffff


	//   ....[5]....
        /*00ac*/ 	.word	0xffffffff


	//   ....[6]....
        /*00b0*/ 	.word	0xffffffff


	//   ....[7]....
        /*00b4*/ 	.word	0xffffffff


	//   ....[8]....
        /*00b8*/ 	.word	0xffffffff


	//   ....[9]....
        /*00bc*/ 	.word	0xffffffff


	//----- nvinfo : EIATTR_COOP_GROUP_INSTR_OFFSETS
	.align		4
.L_8005:
        /*00c0*/ 	.byte	0x04, 0x28
        /*00c2*/ 	.short	(.L_8007 - .L_8006)


	//   ....[0]....
.L_8006:
        /*00c4*/ 	.word	0x00000ec0


	//   ....[1]....
        /*00c8*/ 	.word	0x00000ef0


	//   ....[2]....
        /*00cc*/ 	.word	0x00000f20


	//   ....[3]....
        /*00d0*/ 	.word	0x00000f50


	//   ....[4]....
        /*00d4*/ 	.word	0x00000f80


	//   ....[5]....
        /*00d8*/ 	.word	0x000017b0


	//   ....[6]....
        /*00dc*/ 	.word	0x000017d0


	//   ....[7]....
        /*00e0*/ 	.word	0x000017f0


	//   ....[8]....
        /*00e4*/ 	.word	0x00001820


	//   ....[9]....
        /*00e8*/ 	.word	0x00001840


	//----- nvinfo : EIATTR_EXIT_INSTR_OFFSETS
	.align		4
.L_8007:
        /*00ec*/ 	.byte	0x04, 0x1c
        /*00ee*/ 	.short	(.L_8009 - .L_8008)


	//   ....[0]....
.L_8008:
        /*00f0*/ 	.word	0x00001850


	//   ....[1]....
        /*00f4*/ 	.word	0x00001880


	//   ....[2]....
        /*00f8*/ 	.word	0x00001950


	//   ....[3]....
        /*00fc*/ 	.word	0x000019d0


	//   ....[4]....
        /*0100*/ 	.word	0x00001a50


	//   ....[5]....
        /*0104*/ 	.word	0x00001ad0


	//   ....[6]....
        /*0108*/ 	.word	0x00001b50


	//   ....[7]....
        /*010c*/ 	.word	0x00001bd0


	//   ....[8]....
        /*0110*/ 	.word	0x00001c50


	//   ....[9]....
        /*0114*/ 	.word	0x00001cd0


	//   ....[10]....
        /*0118*/ 	.word	0x00001d70


	//   ....[11]....
        /*011c*/ 	.word	0x00001e00


	//   ....[12]....
        /*0120*/ 	.word	0x00001e90


	//   ....[13]....
        /*0124*/ 	.word	0x00001f20


	//   ....[14]....
        /*0128*/ 	.word	0x00001fb0


	//   ....[15]....
        /*012c*/ 	.word	0x00002040


	//   ....[16]....
        /*0130*/ 	.word	0x000020c0


	//   ....[17]....
        /*0134*/ 	.word	0x00002140


	//   ....[18]....
        /*0138*/ 	.word	0x000021c0


	//   ....[19]....
        /*013c*/ 	.word	0x00002240


	//   ....[20]....
        /*0140*/ 	.word	0x000022c0


	//   ....[21]....
        /*0144*/ 	.word	0x00002340


	//   ....[22]....
        /*0148*/ 	.word	0x000023c0


	//   ....[23]....
        /*014c*/ 	.word	0x00002440


	//   ....[24]....
        /*0150*/ 	.word	0x000024c0


	//   ....[25]....
        /*0154*/ 	.word	0x00002540


	//   ....[26]....
        /*0158*/ 	.word	0x000025c0


	//   ....[27]....
        /*015c*/ 	.word	0x00002640


	//   ....[28]....
        /*0160*/ 	.word	0x000026c0


	//   ....[29]....
        /*0164*/ 	.word	0x00002740


	//   ....[30]....
        /*0168*/ 	.word	0x000027c0


	//   ....[31]....
        /*016c*/ 	.word	0x00002840


	//   ....[32]....
        /*0170*/ 	.word	0x000028c0


	//   ....[33]....
        /*0174*/ 	.word	0x00002930


	//----- nvinfo : EIATTR_CBANK_PARAM_SIZE
	.align		4
.L_8009:
        /*0178*/ 	.byte	0x03, 0x19
        /*017a*/ 	.short	0x002d


	//----- nvinfo : EIATTR_PARAM_CBANK
	.align		4
        /*017c*/ 	.byte	0x04, 0x0a
        /*017e*/ 	.short	(.L_8011 - .L_8010)
	.align		4
.L_8010:
        /*0180*/ 	.word	index@(.nv.constant0._ZN43_GLOBAL__N__9ae7fba5_10_SoftMax_cu_9f978f6320softmax_warp_forwardIN3c108BFloat16ES2_fLi10ELb0ELb0EEEvPT0_PKT_iiiPKbib)
        /*0184*/ 	.short	0x0210
        /*0186*/ 	.short	0x002d


	//----- nvinfo : EIATTR_SW_WAR
	.align		4
.L_8011:
        /*0188*/ 	.byte	0x04, 0x36
        /*018a*/ 	.short	(.L_8013 - .L_8012)
.L_8012:
        /*018c*/ 	.word	0x00000008
.L_8013:


//--------------------- .nv.info._ZN43_GLOBAL__N__9ae7fba5_10_SoftMax_cu_9f978f6320softmax_warp_forwardIN3c108BFloat16ES2_fLi9ELb0ELb0EEEvPT0_PKT_iiiPKbib --------------------------
	.section	.nv.info._ZN43_GLOBAL__N__9ae7fba5_10_SoftMax_cu_9f978f6320softmax_warp_forwardIN3c108BFloat16ES2_fLi9ELb0ELb0EEEvPT0_PKT_iiiPKbib,"",@"SHT_CUDA_INFO"
	.sectionflags	@""
	.align	4


	//----- nvinfo : EIATTR_CUDA_API_VERSION
	.align		4
        /*0000*/ 	.byte	0x04, 0x37
        /*0002*/ 	.short	(.L_8015 - .L_8014)
.L_8014:
        /*0004*/ 	.word	0x00000082


	//----- nvinfo : EIATTR_KPARAM_INFO
	.align		4
.L_8015:
        /*0008*/ 	.byte	0x04, 0x17
        /*000a*/ 	.short	(.L_8017 - .L_8016)
.L_8016:
        /*000c*/ 	.word	0x00000000
        /*0010*/ 	.short	0x0007
        /*0012*/ 	.short	0x002c
        /*0014*/ 	.byte	0x00, 0xf0, 0x05, 0x00


	//----- nvinfo : EIATTR_KPARAM_INFO
	.align		4
.L_8017:
        /*0018*/ 	.byte	0x04, 0x17
        /*001a*/ 	.short	(.L_8019 - .L_8018)
.L_8018:
        /*001c*/ 	.word	0x00000000
        /*0020*/ 	.short	0x0006
        /*0022*/ 	.short	0x0028
        /*0024*/ 	.byte	0x00, 0xf0, 0x11, 0x00


	//----- nvinfo : EIATTR_KPARAM_INFO
	.align		4
.L_8019:
        /*0028*/ 	.byte	0x04, 0x17
        /*002a*/ 	.short	(.L_8021 - .L_8020)
.L_8020:
        /*002c*/ 	.word	0x00000000
        /*0030*/ 	.short	0x0005
        /*0032*/ 	.short	0x0020
        /*0034*/ 	.byte	0x00, 0xf0, 0x21, 0x00


	//----- nvinfo : EIATTR_KPARAM_INFO
	.align		4
.L_8021:
        /*0038*/ 	.byte	0x04, 0x17
        /*003a*/ 	.short	(.L_8023 - .L_8022)
.L_8022:
        /*003c*/ 	.word	0x00000000
        /*0040*/ 	.short	0x0004
        /*0042*/ 	.short	0x0018
        /*0044*/ 	.byte	0x00, 0xf0, 0x11, 0x00


	//----- nvinfo : EIATTR_KPARAM_INFO
	.align		4
.L_8023:
        /*0048*/ 	.byte	0x04, 0x17
        /*004a*/ 	.short	(.L_8025 - .L_8024)
.L_8024:
        /*004c*/ 	.word	0x00000000
        /*0050*/ 	.short	0x0003
        /*0052*/ 	.short	0x0014
        /*0054*/ 	.byte	0x00, 0xf0, 0x11, 0x00


	//----- nvinfo : EIATTR_KPARAM_INFO
	.align		4
.L_8025:
        /*0058*/ 	.byte	0x04, 0x17
        /*005a*/ 	.short	(.L_8027 - .L_8026)
.L_8026:
        /*005c*/ 	.word	0x00000000
        /*0060*/ 	.short	0x0002
        /*0062*/ 	.short	0x0010
        /*0064*/ 	.byte	0x00, 0xf0, 0x11, 0x00


	//----- nvinfo : EIATTR_KPARAM_INFO
	.align		4
.L_8027:
        /*0068*/ 	.byte	0x04, 0x17
        /*006a*/ 	.short	(.L_8029 - .L_8028)
.L_8028:
        /*006c*/ 	.word	0x00000000
        /*0070*/ 	.short	0x0001
        /*0072*/ 	.short	0x0008
        /*0074*/ 	.byte	0x00, 0xf0, 0x21, 0x00


	//----- nvinfo : EIATTR_KPARAM_INFO
	.align		4
.L_8029:
        /*0078*/ 	.byte	0x04, 0x17
        /*007a*/ 	.short	(.L_8031 - .L_8030)
.L_8030:
        /*007c*/ 	.word	0x00000000
        /*0080*/ 	.short	0x0000
        /*0082*/ 	.short	0x0000
        /*0084*/ 	.byte	0x00, 0xf0, 0x21, 0x00


	//----- nvinfo : EIATTR_SPARSE_MMA_MASK
	.align		4
.L_8031:
        /*0088*/ 	.byte	0x03, 0x50
        /*008a*/ 	.short	0x0000


	//----- nvinfo : EIATTR_MAXREG_COUNT
	.align		4
        /*008c*/ 	.byte	0x03, 0x1b
        /*008e*/ 	.short	0x00ff


	//----- nvinfo : EIATTR_MERCURY_ISA_VERSION
	.align		4
        /*0090*/ 	.byte	0x03, 0x5f
        /*0092*/ 	.short	0x0101


	//----- nvinfo : EIATTR_COOP_GROUP_MASK_REGIDS
	.align		4
        /*0094*/ 	.byte	0x04, 0x29
        /*0096*/ 	.short	(.L_8033 - .L_8032)


	//   ....[0]....
.L_8032:
        /*0098*/ 	.word	0xffffffff


	//   ....[1]....
        /*009c*/ 	.word	0xffffffff


	//   ....[2]....
        /*00a0*/ 	.word	0xffffffff


	//   ....[3]....
        /*00a4*/ 	.word	0xffffffff


	//   ....[4]....
        /*00a8*/ 	.word	0xffffffff


	//   ....[5]....
        /*00ac*/ 	.word	0xffffffff


	//   ....[6]....
        /*00b0*/ 	.word	0xffffffff


	//   ....[7]....
        /*00b4*/ 	.word	0xffffffff


	//   ....[8]....
        /*00b8*/ 	.word	0xffffffff


	//   ....[9]....
        /*00bc*/ 	.word	0xffffffff


	//----- nvinfo : EIATTR_COOP_GROUP_INSTR_OFFSETS
	.align		4
.L_8033:
        /*00c0*/ 	.byte	0x04, 0x28
        /*00c2*/ 	.short	(.L_8035 - .L_8034)


	//   ....[0]....
.L_8034:
        /*00c4*/ 	.word	0x000007c0


	//   ....[1]....
        /*00c8*/ 	.word	0x000007f0


	//   ....[2]....
        /*00cc*/ 	.word	0x00000820


	//   ....[3]....
        /*00d0*/ 	.word	0x00000850


	//   ....[4]....
        /*00d4*/ 	.word	0x00000880


	//   ....[5]....
        /*00d8*/ 	.word	0x00000cb0


	//   ....[6]....
        /*00dc*/ 	.word	0x00000cd0


	//   ....[7]....
        /*00e0*/ 	.word	0x00000cf0


	//   ....[8]....
        /*00e4*/ 	.word	0x00000d20


	//   ....[9]....
        /*00e8*/ 	.word	0x00000d40


	//----- nvinfo : EIATTR_EXIT_INSTR_OFFSETS
	.align		4
.L_8035:
        /*00ec*/ 	.byte	0x04, 0x1c
        /*00ee*/ 	.short	(.L_8037 - .L_8036)


	//   ....[0]....
.L_8036:
        /*00f0*/ 	.word	0x00000d50


	//   ....[1]....
        /*00f4*/ 	.word	0x00000d80


	//   ....[2]....
        /*00f8*/ 	.word	0x00000e50


	//   ....[3]....
        /*00fc*/ 	.word	0x00000ed0


	//   ....[4]....
        /*0100*/ 	.word	0x00000f50


	//   ....[5]....
        /*0104*/ 	.word	0x00000fd0


	//   ....[6]....
        /*0108*/ 	.word	0x00001070


	//   ....[7]....
        /*010c*/ 	.word	0x00001100


	//   ....[8]....
        /*0110*/ 	.word	0x00001190


	//   ....[9]....
        /*0114*/ 	.word	0x00001210


	//   ....[10]....
        /*0118*/ 	.word	0x00001290


	//   ....[11]....
        /*011c*/ 	.word	0x00001310


	//   ....[12]....
        /*0120*/ 	.word	0x00001390


	//   ....[13]....
        /*0124*/ 	.word	0x00001410


	//   ....[14]....
        /*0128*/ 	.word	0x00001490


	//   ....[15]....
        /*012c*/ 	.word	0x00001510


	//   ....[16]....
        /*0130*/ 	.word	0x00001590


	//   ....[17]....
        /*0134*/ 	.word	0x00001600


	//----- nvinfo : EIATTR_CBANK_PARAM_SIZE
	.align		4
.L_8037:
        /*0138*/ 	.byte	0x03, 0x19
        /*013a*/ 	.short	0x002d


	//----- nvinfo : EIATTR_PARAM_CBANK
	.align		4
        /*013c*/ 	.byte	0x04, 0x0a
        /*013e*/ 	.short	(.L_8039 - .L_8038)
	.align		4
.L_8038:
        /*0140*/ 	.word	index@(.nv.constant0._ZN43_GLOBAL__N__9ae7fba5_10_SoftMax_cu_9f978f6320softmax_warp_forwardIN3c108BFloat16ES2_fLi9ELb0ELb0EEEvPT0_PKT_iiiPKbib)
        /*0144*/ 	.short	0x0210
        /*0146*/ 	.short	0x002d


	//----- nvinfo : EIATTR_SW_WAR
	.align		4
.L_8039:
        /*0148*/ 	.byte	0x04, 0x36
        /*014a*/ 	.short	(.L_8041 - .L_8040)
.L_8040:
        /*014c*/ 	.word	0x00000008
.L_8041:


//--------------------- .nv.info._ZN43_GLOBAL__N__9ae7fba5_10_SoftMax_cu_9f978f6320softmax_warp_forwardIN3c108BFloat16ES2_fLi8ELb0ELb0EEEvPT0_PKT_iiiPKbib --------------------------
	.section	.nv.info._ZN43_GLOBAL__N__9ae7fba5_10_SoftMax_cu_9f978f6320softmax_warp_forwardIN3c108BFloat16ES2_fLi8ELb0ELb0EEEvPT0_PKT_iiiPKbib,"",@"SHT_CUDA_INFO"
	.sectionflags	@""
	.align	4


	//----- nvinfo : EIATTR_CUDA_API_VERSION
	.align		4
        /*0000*/ 	.byte	0x04, 0x37
        /*0002*/ 	.short	(.L_8043 - .L_8042)
.L_8042:
        /*0004*/ 	.word	0x00000082


	//----- nvinfo : EIATTR_KPARAM_INFO
	.align		4
.L_8043:
        /*0008*/ 	.byte	0x04, 0x17
        /*000a*/ 	.short	(.L_8045 - .L_8044)
.L_8044:
        /*000c*/ 	.word	0x00000000
        /*0010*/ 	.short	0x0007
        /*0012*/ 	.short	0x002c
        /*0014*/ 	.byte	0x00, 0xf0, 0x05, 0x00


	//----- nvinfo : EIATTR_KPARAM_INFO
	.align		4
.L_8045:
        /*0018*/ 	.byte	0x04, 0x17
        /*001a*/ 	.short	(.L_8047 - .L_8046)
.L_8046:
        /*001c*/ 	.word	0x00000000
        /*0020*/ 	.short	0x0006
        /*0022*/ 	.short	0x0028
        /*0024*/ 	.byte	0x00, 0xf0, 0x11, 0x00


	//----- nvinfo : EIATTR_KPARAM_INFO
	.align		4
.L_8047:
        /*0028*/ 	.byte	0x04, 0x17
        /*002a*/ 	.short	(.L_8049 - .L_8048)
.L_8048:
        /*002c*/ 	.word	0x00000000
        /*0030*/ 	.short	0x0005
        /*0032*/ 	.short	0x0020
        /*0034*/ 	.byte	0x00, 0xf0, 0x21, 0x00


	//----- nvinfo : EIATTR_KPARAM_INFO
	.align		4
.L_8049:
        /*0038*/ 	.byte	0x04, 0x17
        /*003a*/ 	.short	(.L_8051 - .L_8050)
.L_8050:
        /*003c*/ 	.word	0x00000000
        /*0040*/ 	.short	0x0004
        /*0042*/ 	.short	0x0018
        /*0044*/ 	.byte	0x00, 0xf0, 0x11, 0x00


	//----- nvinfo : EIATTR_KPARAM_INFO
	.align		4
.L_8051:
        /*0048*/ 	.byte	0x04, 0x17
        /*004a*/ 	.short	(.L_8053 - .L_8052)
.L_8052:
        /*004c*/ 	.word	0x00000000
        /*0050*/ 	.short	0x0003
        /*0052*/ 	.short	0x0014
        /*0054*/ 	.byte	0x00, 0xf0, 0x11, 0x00


	//----- nvinfo : EIATTR_KPARAM_INFO
	.align		4
.L_8053:
        /*0058*/ 	.byte	0x04, 0x17
        /*005a*/ 	.short	(.L_8055 - .L_8054)
.L_8054:
        /*005c*/ 	.word	0x00000000
        /*0060*/ 	.short	0x0002
        /*0062*/ 	.short	0x0010
        /*0064*/ 	.byte	0x00, 0xf0, 0x11, 0x00


	//----- nvinfo : EIATTR_KPARAM_INFO
	.align		4
.L_8055:
        /*0068*/ 	.byte	0x04, 0x17
        /*006a*/ 	.short	(.L_8057 - .L_8056)
.L_8056:
        /*006c*/ 	.word	0x00000000
        /*0070*/ 	.short	0x0001
        /*0072*/ 	.short	0x0008
        /*0074*/ 	.byte	0x00, 0xf0, 0x21, 0x00


	//----- nvinfo : EIATTR_KPARAM_INFO
	.align		4
.L_8057:
        /*0078*/ 	.byte	0x04, 0x17
        /*007a*/ 	.short	(.L_8059 - .L_8058)
.L_8058:
        /*007c*/ 	.word	0x00000000
        /*0080*/ 	.short	0x0000
        /*0082*/ 	.short	0x0000
        /*0084*/ 	.byte	0x00, 0xf0, 0x21, 0x00


	//----- nvinfo : EIATTR_SPARSE_MMA_MASK
	.align		4
.L_8059:
        /*0088*/ 	.byte	0x03, 0x50
        /*008a*/ 	.short	0x0000


	//----- nvinfo : EIATTR_MAXREG_COUNT
	.align		4
        /*008c*/ 	.byte	0x03, 0x1b
        /*008e*/ 	.short	0x00ff


	//----- nvinfo : EIATTR_MERCURY_ISA_VERSION
	.align		4
        /*0090*/ 	.byte	0x03, 0x5f
        /*0092*/ 	.short	0x0101


	//----- nvinfo : EIATTR_COOP_GROUP_MASK_REGIDS
	.align		4
        /*0094*/ 	.byte	0x04, 0x29
        /*0096*/ 	.short	(.L_8061 - .L_8060)


	//   ....[0]....
.L_8060:
        /*0098*/ 	.word	0xffffffff


	//   ....[1]....
        /*009c*/ 	.word	0xffffffff


	//   ....[2]....
        /*00a0*/ 	.word	0xffffffff


	//   ....[3]....
        /*00a4*/ 	.word	0xffffffff


	//   ....[4]....
        /*00a8*/ 	.word	0xffffffff


	//   ....[5]....
        /*00ac*/ 	.word	0xffffffff


	//   ....[6]....
        /*00b0*/ 	.word	0xffffffff


	//   ....[7]....
        /*00b4*/ 	.word	0xffffffff


	//   ....[8]....
        /*00b8*/ 	.word	0xffffffff


	//   ....[9]....
        /*00bc*/ 	.word	0xffffffff


	//----- nvinfo : EIATTR_COOP_GROUP_INSTR_OFFSETS
	.align		4
.L_8061:
        /*00c0*/ 	.byte	0x04, 0x28
        /*00c2*/ 	.short	(.L_8063 - .L_8062)


	//   ....[0]....
.L_8062:
        /*00c4*/ 	.word	0x00000440


	//   ....[1]....
        /*00c8*/ 	.word	0x00000470


	//   ....[2]....
        /*00cc*/ 	.word	0x000004a0


	//   ....[3]....
        /*00d0*/ 	.word	0x000004d0


	//   ....[4]....
        /*00d4*/ 	.word	0x00000500


	//   ....[5]....
        /*00d8*/ 	.word	0x00000730


	//   ....[6]....
        /*00dc*/ 	.word	0x00000750


	//   ....[7]....
        /*00e0*/ 	.word	0x00000770


	//   ....[8]....
        /*00e4*/ 	.word	0x000007a0


	//   ....[9]....
        /*00e8*/ 	.word	0x000007c0


	//----- nvinfo : EIATTR_EXIT_INSTR_OFFSETS
	.align		4
.L_8063:
        /*00ec*/ 	.byte	0x04, 0x1c
        /*00ee*/ 	.short	(.L_8065 - .L_8064)


	//   ....[0]....
.L_8064:
        /*00f0*/ 	.word	0x000007d0


	//   ....[1]....
        /*00f4*/ 	.word	0x00000800


	//   ....[2]....
        /*00f8*/ 	.word	0x000008d0


	//   ....[3]....
        /*00fc*/ 	.word	0x00000950


	//   ....[4]....
        /*0100*/ 	.word	0x000009d0


	//   ....[5]....
        /*0104*/ 	.word	0x00000a50


	//   ....[6]....
        /*0108*/ 	.word	0x00000ad0


	//   ....[7]....
        /*010c*/ 	.word	0x00000b50


	//   ....[8]....
        /*0110*/ 	.word	0x00000bd0


	//   ....[9]....
        /*0114*/ 	.word	0x00000c40


	//----- nvinfo : EIATTR_CBANK_PARAM_SIZE
	.align		4
.L_8065:
        /*0118*/ 	.byte	0x03, 0x19
        /*011a*/ 	.short	0x002d


	//----- nvinfo : EIATTR_PARAM_CBANK
	.align		4
        /*011c*/ 	.byte	0x04, 0x0a
        /*011e*/ 	.short	(.L_8067 - .L_8066)
	.align		4
.L_8066:
        /*0120*/ 	.word	index@(.nv.constant0._ZN43_GLOBAL__N__9ae7fba5_10_SoftMax_cu_9f978f6320softmax_warp_forwardIN3c108BFloat16ES2_fLi8ELb0ELb0EEEvPT0_PKT_iiiPKbib)
        /*0124*/ 	.short	0x0210
        /*0126*/ 	.short	0x002d


	//----- nvinfo : EIATTR_SW_WAR
	.align		4
.L_8067:
        /*0128*/ 	.byte	0x04, 0x36
        /*012a*/ 	.short	(.L_8069 - .L_8068)
.L_8068:
        /*012c*/ 	.word	0x00000008
.L_8069:


//--------------------- .nv.info._ZN43_GLOBAL__N__9ae7fba5_10_SoftMax_cu_9f978f6320softmax_warp_forwardIN3c108BFloat16ES2_fLi7ELb0ELb0EEEvPT0_PKT_iiiPKbib --------------------------
	.section	.nv.info._ZN43_GLOBAL__N__9ae7fba5_10_SoftMax_cu_9f978f6320softmax_warp_forwardIN3c108BFloat16ES2_fLi7ELb0ELb0EEEvPT0_PKT_iiiPKbib,"",@"SHT_CUDA_INFO"
	.sectionflags	@""
	.align	4


	//----- nvinfo : EIATTR_CUDA_API_VERSION
	.align		4
        /*0000*/ 	.byte	0x04, 0x37
        /*0002*/ 	.short	(.L_8071 - .L_8070)
.L_8070:
        /*0004*/ 	.word	0x00000082


	//----- nvinfo : EIATTR_KPARAM_INFO
	.align		4
.L_8071:
        /*0008*/ 	.byte	0x04, 0x17
        /*000a*/ 	.short	(.L_8073 - .L_8072)
.L_8072:
        /*000c*/ 	.word	0x00000000
        /*0010*/ 	.short	0x0007
        /*0012*/ 	.short	0x002c
        /*0014*/ 	.byte	0x00, 0xf0, 0x05, 0x00


	//----- nvinfo : EIATTR_KPARAM_INFO
	.align		4
.L_8073:
        /*0018*/ 	.byte	0x04, 0x17
        /*001a*/ 	.short	(.L_8075 - .L_8074)
.L_8074:
        /*001c*/ 	.word	0x00000000
        /*0020*/ 	.short	0x0006
        /*0022*/ 	.short	0x0028
        /*0024*/ 	.byte	0x00, 0xf0, 0x11, 0x00


	//----- nvinfo : EIATTR_KPARAM_INFO
	.align		4
.L_8075:
        /*0028*/ 	.byte	0x04, 0x17
        /*002a*/ 	.short	(.L_8077 - .L_8076)
.L_8076:
        /*002c*/ 	.word	0x00000000
        /*0030*/ 	.short	0x0005
        /*0032*/ 	.short	0x0020
        /*0034*/ 	.byte	0x00, 0xf0, 0x21, 0x00


	//----- nvinfo : EIATTR_KPARAM_INFO
	.align		4
.L_8077:
        /*0038*/ 	.byte	0x04, 0x17
        /*003a*/ 	.short	(.L_8079 - .L_8078)
.L_8078:
        /*003c*/ 	.word	0x00000000
        /*0040*/ 	.short	0x0004
        /*0042*/ 	.short	0x0018
        /*0044*/ 	.byte	0x00, 0xf0, 0x11, 0x00


	//----- nvinfo : EIATTR_KPARAM_INFO
	.align		4
.L_8079:
        /*0048*/ 	.byte	0x04, 0x17
        /*004a*/ 	.short	(.L_8081 - .L_8080)
.L_8080:
        /*004c*/ 	.word	0x00000000
        /*0050*/ 	.short	0x0003
        /*0052*/ 	.short	0x0014
        /*0054*/ 	.byte	0x00, 0xf0, 0x11, 0x00


	//----- nvinfo : EIATTR_KPARAM_INFO
	.align		4
.L_8081:
        /*0058*/ 	.byte	0x04, 0x17
        /*005a*/ 	.short	(.L_8083 - .L_8082)
.L_8082:
        /*005c*/ 	.word	0x00000000
        /*0060*/ 	.short	0x0002
        /*0062*/ 	.short	0x0010
        /*0064*/ 	.byte	0x00, 0xf0, 0x11, 0x00


	//----- nvinfo : EIATTR_KPARAM_INFO
	.align		4
.L_8083:
        /*0068*/ 	.byte	0x04, 0x17
        /*006a*/ 	.short	(.L_8085 - .L_8084)
.L_8084:
        /*006c*/ 	.word	0x00000000
        /*0070*/ 	.short	0x0001
        /*0072*/ 	.short	0x0008
        /*0074*/ 	.byte	0x00, 0xf0, 0x21, 0x00


	//----- nvinfo : EIATTR_KPARAM_INFO
	.align		4
.L_8085:
        /*0078*/ 	.byte	0x04, 0x17
        /*007a*/ 	.short	(.L_8087 - .L_8086)
.L_8086:
        /*007c*/ 	.word	0x00000000
        /*0080*/ 	.short	0x0000
        /*0082*/ 	.short	0x0000
        /*0084*/ 	.byte	0x00, 0xf0, 0x21, 0x00


	//----- nvinfo : EIATTR_SPARSE_MMA_MASK
	.align		4
.L_8087:
        /*0088*/ 	.byte	0x03, 0x50
        /*008a*/ 	.short	0x0000


	//----- nvinfo : EIATTR_MAXREG_COUNT
	.align		4
        /*008c*/ 	.byte	0x03, 0x1b
        /*008e*/ 	.short	0x00ff


	//----- nvinfo : EIATTR_MERCURY_ISA_VERSION
	.align		4
        /*0090*/ 	.byte	0x03, 0x5f
        /*0092*/ 	.short	0x0101


	//----- nvinfo : EIATTR_COOP_GROUP_MASK_REGIDS
	.align		4
        /*0094*/ 	.byte	0x04, 0x29
        /*0096*/ 	.short	(.L_8089 - .L_8088)


	//   ....[0]....
.L_8088:
        /*0098*/ 	.word	0xffffffff


	//   ....[1]....
        /*009c*/ 	.word	0xffffffff


	//   ....[2]....
        /*00a0*/ 	.word	0xffffffff


	//   ....[3]....
        /*00a4*/ 	.word	0xffffffff


	//   ....[4]....
        /*00a8*/ 	.word	0xffffffff


	//   ....[5]....
        /*00ac*/ 	.word	0xffffffff


	//   ....[6]....
        /*00b0*/ 	.word	0xffffffff


	//   ....[7]....
        /*00b4*/ 	.word	0xffffffff


	//   ....[8]....
        /*00b8*/ 	.word	0xffffffff


	//   ....[9]....
        /*00bc*/ 	.word	0xffffffff


	//   ....[10]....
        /*00c0*/ 	.word	0xffffffff


	//   ....[11]....
        /*00c4*/ 	.word	0xffffffff


	//   ....[12]....
        /*00c8*/ 	.word	0xffffffff


	//   ....[13]....
        /*00cc*/ 	.word	0xffffffff


	//   ....[14]....
        /*00d0*/ 	.word	0xffffffff


	//   ....[15]....
        /*00d4*/ 	.word	0xffffffff


	//   ....[16]....
        /*00d8*/ 	.word	0xffffffff


	//   ....[17]....
        /*00dc*/ 	.word	0xffffffff


	//   ....[18]....
        /*00e0*/ 	.word	0xffffffff


	//   ....[19]....
        /*00e4*/ 	.word	0xffffffff


	//----- nvinfo : EIATTR_COOP_GROUP_INSTR_OFFSETS
	.align		4
.L_8089:
        /*00e8*/ 	.byte	0x04, 0x28
        /*00ea*/ 	.short	(.L_8091 - .L_8090)


	//   ....[0]....
.L_8090:
        /*00ec*/ 	.word	0x00000410


	//   ....[1]....
        /*00f0*/ 	.word	0x00000490


	//   ....[2]....
        /*00f4*/ 	.word	0x000004c0


	//   ....[3]....
        /*00f8*/ 	.word	0x000004f0


	//   ....[4]....
        /*00fc*/ 	.word	0x00000520


	//   ....[5]....
        /*0100*/ 	.word	0x00000550


	//   ....[6]....
        /*0104*/ 	.word	0x00000580


	//   ....[7]....
        /*0108*/ 	.word	0x000005b0


	//   ....[8]....
        /*010c*/ 	.word	0x000005e0


	//   ....[9]....
        /*0110*/ 	.word	0x00000610


	//   ....[10]....
        /*0114*/ 	.word	0x00000860


	//   ....[11]....
        /*0118*/ 	.word	0x00000870


	//   ....[12]....
        /*011c*/ 	.word	0x000008a0


	//   ....[13]....
        /*0120*/ 	.word	0x000008b0


	//   ....[14]....
        /*0124*/ 	.word	0x000008e0


	//   ....[15]....
        /*0128*/ 	.word	0x000008f0


	//   ....[16]....
        /*012c*/ 	.word	0x00000920


	//   ....[17]....
        /*0130*/ 	.word	0x00000930


	//   ....[18]....
        /*0134*/ 	.word	0x00000970


	//   ....[19]....
        /*0138*/ 	.word	0x00000980


	//----- nvinfo : EIATTR_EXIT_INSTR_OFFSETS
	.align		4
.L_8091:
        /*013c*/ 	.byte	0x04, 0x1c
        /*013e*/ 	.short	(.L_8093 - .L_8092)


	//   ....[0]....
.L_8092:
        /*0140*/ 	.word	0x00000990


	//   ....[1]....
        /*0144*/ 	.word	0x00000c60


	//   ....[2]....
        /*0148*/ 	.word	0x00000c70


	//   ....[3]....
        /*014c*/ 	.word	0x00000d30


	//   ....[4]....
        /*0150*/ 	.word	0x00000db0


	//   ....[5]....
        /*0154*/ 	.word	0x00000e30


	//   ....[6]....
        /*0158*/ 	.word	0x00000ea0


	//----- nvinfo : EIATTR_CRS_STACK_SIZE
	.align		4
.L_8093:
        /*015c*/ 	.byte	0x04, 0x1e
        /*015e*/ 	.short	(.L_8095 - .L_8094)
.L_8094:
        /*0160*/ 	.word	0x00000000


	//----- nvinfo : EIATTR_CBANK_PARAM_SIZE
	.align		4
.L_8095:
        /*0164*/ 	.byte	0x03, 0x19
        /*0166*/ 	.short	0x002d


	//----- nvinfo : EIATTR_PARAM_CBANK
	.align		4
        /*0168*/ 	.byte	0x04, 0x0a
        /*016a*/ 	.short	(.L_8097 - .L_8096)
	.align		4
.L_8096:
        /*016c*/ 	.word	index@(.nv.constant0._ZN43_GLOBAL__N__9ae7fba5_10_SoftMax_cu_9f978f6320softmax_warp_forwardIN3c108BFloat16ES2_fLi7ELb0ELb0EEEvPT0_PKT_iiiPKbib)
        /*0170*/ 	.short	0x0210
        /*0172*/ 	.short	0x002d


	//----- nvinfo : EIATTR_SW_WAR
	.align		4
.L_8097:
        /*0174*/ 	.byte	0x04, 0x36
        /*0176*/ 	.short	(.L_8099 - .L_8098)
.L_8098:
        /*0178*/ 	.word	0x00000008
.L_8099:


//--------------------- .nv.info._ZN43_GLOBAL__N__9ae7fba5_10_SoftMax_cu_9f978f6320softmax_warp_forwardIN3c108BFloat16ES2_fLi6ELb0ELb0EEEvPT0_PKT_iiiPKbib --------------------------
	.section	.nv.info._ZN43_GLOBAL__N__9ae7fba5_10_SoftMax_cu_9f978f6320softmax_warp_forwardIN3c108BFloat16ES2_fLi6ELb0ELb0EEEvPT0_PKT_iiiPKbib,"",@"SHT_CUDA_INFO"
	.sectionflags	@""
	.align	4


	//----- nvinfo : EIATTR_CUDA_API_VERSION
	.align		4
        /*0000*/ 	.byte	0x04, 0x37
        /*0002*/ 	.short	(.L_8101 - .L_8100)
.L_8100:
        /*0004*/ 	.word	0x00000082


	//----- nvinfo : EIATTR_KPARAM_INFO
	.align		4
.L_8101:
        /*0008*/ 	.byte	0x04, 0x17
        /*000a*/ 	.short	(.L_8103 - .L_8102)
.L_8102:
        /*000c*/ 	.word	0x00000000
        /*0010*/ 	.short	0x0007
        /*0012*/ 	.short	0x002c
        /*0014*/ 	.byte	0x00, 0xf0, 0x05, 0x00


	//----- nvinfo : EIATTR_KPARAM_INFO
	.align		4
.L_8103:
        /*0018*/ 	.byte	0x04, 0x17
        /*001a*/ 	.short	(.L_8105 - .L_8104)
.L_8104:
        /*001c*/ 	.word	0x00000000
        /*0020*/ 	.short	0x0006
        /*0022*/ 	.short	0x0028
        /*0024*/ 	.byte	0x00, 0xf0, 0x11, 0x00


	//----- nvinfo : EIATTR_KPARAM_INFO
	.align		4
.L_8105:
        /*0028*/ 	.byte	0x04, 0x17
        /*002a*/ 	.short	(.L_8107 - .L_8106)
.L_8106:
        /*002c*/ 	.word	0x00000000
        /*0030*/ 	.short	0x0005
        /*0032*/ 	.short	0x0020
        /*0034*/ 	.byte	0x00, 0xf0, 0x21, 0x00


	//----- nvinfo : EIATTR_KPARAM_INFO
	.align		4
.L_8107:
        /*0038*/ 	.byte	0x04, 0x17
        /*003a*/ 	.short	(.L_8109 - .L_8108)
.L_8108:
        /*003c*/ 	.word	0x00000000
        /*0040*/ 	.short	0x0004
        /*0042*/ 	.short	0x0018
        /*0044*/ 	.byte	0x00, 0xf0, 0x11, 0x00


	//----- nvinfo : EIATTR_KPARAM_INFO
	.align		4
.L_8109:
        /*0048*/ 	.byte	0x04, 0x17
        /*004a*/ 	.short	(.L_8111 - .L_8110)
.L_8110:
        /*004c*/ 	.word	0x00000000
        /*0050*/ 	.short	0x0003
        /*0052*/ 	.short	0x0014
        /*0054*/ 	.byte	0x00, 0xf0, 0x11, 0x00


	//----- nvinfo : EIATTR_KPARAM_INFO
	.align		4
.L_8111:
        /*0058*/ 	.byte	0x04, 0x17
        /*005a*/ 	.short	(.L_8113 - .L_8112)
.L_8112:
        /*005c*/ 	.word	0x00000000
        /*0060*/ 	.short	0x0002
        /*0062*/ 	.short	0x0010
        /*0064*/ 	.byte	0x00, 0xf0, 0x11, 0x00


	//----- nvinfo : EIATTR_KPARAM_INFO
	.align		4
.L_8113:
        /*0068*/ 	.byte	0x04, 0x17
        /*006a*/ 	.short	(.L_8115 - .L_8114)
.L_8114:
        /*006c*/ 	.word	0x00000000
        /*0070*/ 	.short	0x0001
        /*0072*/ 	.short	0x0008
        /*0074*/ 	.byte	0x00, 0xf0, 0x21, 0x00


	//----- nvinfo : EIATTR_KPARAM_INFO
	.align		4
.L_8115:
        /*0078*/ 	.byte	0x04, 0x17
        /*007a*/ 	.short	(.L_8117 - .L_8116)
.L_8116:
        /*007c*/ 	.word	0x00000000
        /*0080*/ 	.short	0x0000
        /*0082*/ 	.short	0x0000
        /*0084*/ 	.byte	0x00, 0xf0, 0x21, 0x00


	//----- nvinfo : EIATTR_SPARSE_MMA_MASK
	.align		4
.L_8117:
        /*0088*/ 	.byte	0x03, 0x50
        /*008a*/ 	.short	0x0000


	//----- nvinfo : EIATTR_MAXREG_COUNT
	.align		4
        /*008c*/ 	.byte	0x03, 0x1b
        /*008e*/ 	.short	0x00ff


	//----- nvinfo : EIATTR_MERCURY_ISA_VERSION
	.align		4
        /*0090*/ 	.byte	0x03, 0x5f
        /*0092*/ 	.short	0x0101


	//----- nvinfo : EIATTR_COOP_GROUP_MASK_REGIDS
	.align		4
        /*0094*/ 	.byte	0x04, 0x29
        /*0096*/ 	.short	(.L_8119 - .L_8118)


	//   ....[0]....
.L_8118:
        /*0098*/ 	.word	0xffffffff


	//   ....[1]....
        /*009c*/ 	.word	0xffffffff


	//   ....[2]....
        /*00a0*/ 	.word	0xffffffff


	//   ....[3]....
        /*00a4*/ 	.word	0xffffffff


	//   ....[4]....
        /*00a8*/ 	.word	0xffffffff


	//   ....[5]....
        /*00ac*/ 	.word	0xffffffff


	//   ....[6]....
        /*00b0*/ 	.word	0xffffffff


	//   ....[7]....
        /*00b4*/ 	.word	0xffffffff


	//   ....[8]....
        /*00b8*/ 	.word	0xffffffff


	//   ....[9]....
        /*00bc*/ 	.word	0xffffffff


	//   ....[10]....
        /*00c0*/ 	.word	0xffffffff


	//   ....[11]....
        /*00c4*/ 	.word	0xffffffff


	//   ....[12]....
        /*00c8*/ 	.word	0xffffffff


	//   ....[13]....
        /*00cc*/ 	.word	0xffffffff


	//   ....[14]....
        /*00d0*/ 	.word	0xffffffff


	//   ....[15]....
        /*00d4*/ 	.word	0xffffffff


	//   ....[16]....
        /*00d8*/ 	.word	0xffffffff


	//   ....[17]....
        /*00dc*/ 	.word	0xffffffff


	//   ....[18]....
        /*00e0*/ 	.word	0xffffffff


	//   ....[19]....
        /*00e4*/ 	.word	0xffffffff


	//----- nvinfo : EIATTR_COOP_GROUP_INSTR_OFFSETS
	.align		4
.L_8119:
        /*00e8*/ 	.byte	0x04, 0x28
        /*00ea*/ 	.short	(.L_8121 - .L_8120)


	//   ....[0]....
.L_8120:
        /*00ec*/ 	.word	0x000002d0


	//   ....[1]....
        /*00f0*/ 	.word	0x000002f0


	//   ....[2]....
        /*00f4*/ 	.word	0x00000330


	//   ....[3]....
        /*00f8*/ 	.word	0x00000350


	//   ....[4]....
        /*00fc*/ 	.word	0x00000390


	//   ....[5]....
        /*0100*/ 	.word	0x000003b0


	//   ....[6]....
        /*0104*/ 	.word	0x000003f0


	//   ....[7]....
        /*0108*/ 	.word	0x00000410


	//   ....[8]....
        /*010c*/ 	.word	0x00000450


	//   ....[9]....
        /*0110*/ 	.word	0x00000470


	//   ....[10]....
        /*0114*/ 	.word	0x000005c0


	//   ....[11]....
        /*0118*/ 	.word	0x000005d0


	//   ....[12]....
        /*011c*/ 	.word	0x00000600


	//   ....[13]....
        /*0120*/ 	.word	0x00000610


	//   ....[14]....
        /*0124*/ 	.word	0x00000640


	//   ....[15]....
        /*0128*/ 	.word	0x00000650


	//   ....[16]....
        /*012c*/ 	.word	0x00000680


	//   ....[17]....
        /*0130*/ 	.word	0x00000690


	//   ....[18]....
        /*0134*/ 	.word	0x000006d0


	//   ....[19]....
        /*0138*/ 	.word	0x000006e0


	//----- nvinfo : EIATTR_EXIT_INSTR_OFFSETS
	.align		4
.L_8121:
        /*013c*/ 	.byte	0x04, 0x1c
        /*013e*/ 	.short	(.L_8123 - .L_8122)


	//   ....[0]....
.L_8122:
        /*0140*/ 	.word	0x000006f0


	//   ....[1]....
        /*0144*/ 	.word	0x000008c0


	//   ....[2]....
        /*0148*/ 	.word	0x000008d0


	//   ....[3]....
        /*014c*/ 	.word	0x00000990


	//   ....[4]....
        /*0150*/ 	.word	0x00000a00


	//----- nvinfo : EIATTR_CRS_STACK_SIZE
	.align		4
.L_8123:
        /*0154*/ 	.byte	0x04, 0x1e
        /*0156*/ 	.short	(.L_8125 - .L_8124)
.L_8124:
        /*0158*/ 	.word	0x00000000


	//----- nvinfo : EIATTR_CBANK_PARAM_SIZE
	.align		4
.L_8125:
        /*015c*/ 	.byte	0x03, 0x19
        /*015e*/ 	.short	0x002d


	//----- nvinfo : EIATTR_PARAM_CBANK
	.align		4
        /*0160*/ 	.byte	0x04, 0x0a
        /*0162*/ 	.short	(.L_8127 - .L_8126)
	.align		4
.L_8126:
        /*0164*/ 	.word	index@(.nv.constant0._ZN43_GLOBAL__N__9ae7fba5_10_SoftMax_cu_9f978f6320softmax_warp_forwardIN3c108BFloat16ES2_fLi6ELb0ELb0EEEvPT0_PKT_iiiPKbib)
        /*0168*/ 	.short	0x0210
        /*016a*/ 	.short	0x002d


	//----- nvinfo : EIATTR_SW_WAR
	.align		4
.L_8127:
        /*016c*/ 	.byte	0x04, 0x36
        /*016e*/ 	.short	(.L_8129 - .L_8128)
.L_8128:
        /*0170*/ 	.word	0x00000008
.L_8129:


//--------------------- .nv.info._ZN43_GLOBAL__N__9ae7fba5_10_SoftMax_cu_9f978f6320softmax_warp_forwardIN3c108BFloat16ES2_fLi5ELb0ELb0EEEvPT0_PKT_iiiPKbib --------------------------
	.section	.nv.info._ZN43_GLOBAL__N__9ae7fba5_10_SoftMax_cu_9f978f6320softmax_warp_forwardIN3c108BFloat16ES2_fLi5ELb0ELb0EEEvPT0_PKT_iiiPKbib,"",@"SHT_CUDA_INFO"
	.sectionflags	@""
	.align	4


	//----- nvinfo : EIATTR_CUDA_API_VERSION
	.align		4
        /*0000*/ 	.byte	0x04, 0x37
        /*0002*/ 	.short	(.L_8131 - .L_8130)
.L_8130:
        /*0004*/ 	.word	0x00000082


	//----- nvinfo : EIATTR_KPARAM_INFO
	.align		4
.L_8131:
        /*0008*/ 	.byte	0x04, 0x17
        /*000a*/ 	.short	(.L_8133 - .L_8132)
.L_8132:
        /*000c*/ 	.word	0x00000000
        /*0010*/ 	.short	0x0007
        /*0012*/ 	.short	0x002c
        /*0014*/ 	.byte	0x00, 0xf0, 0x05, 0x00


	//----- nvinfo : EIATTR_KPARAM_INFO
	.align		4
.L_8133:
        /*0018*/ 	.byte	0x04, 0x17
        /*001a*/ 	.short	(.L_8135 - .L_8134)
.L_8134:
        /*001c*/ 	.word	0x00000000
        /*0020*/ 	.short	0x0006
        /*0022*/ 	.short	0x0028
        /*0024*/ 	.byte	0x00, 0xf0, 0x11, 0x00


	//----- nvinfo : EIATTR_KPARAM_INFO
	.align		4
.L_8135:
        /*0028*/ 	.byte	0x04, 0x17
        /*002a*/ 	.short	(.L_8137 - .L_8136)
.L_8136:
        /*002c*/ 	.word	0x00000000
        /*0030*/ 	.short	0x0005
        /*0032*/ 	.short	0x0020
        /*0034*/ 	.byte	0x00, 0xf0, 0x21, 0x00


	//----- nvinfo : EIATTR_KPARAM_INFO
	.align		4
.L_8137:
        /*0038*/ 	.byte	0x04, 0x17
        /*003a*/ 	.short	(.L_8139 - .L_8138)
.L_8138:
        /*003c*/ 	.word	0x00000000
        /*0040*/ 	.short	0x0004
        /*0042*/ 	.short	0x0018
        /*0044*/ 	.byte	0x00, 0xf0, 0x11, 0x00


	//----- nvinfo : EIATTR_KPARAM_INFO
	.align		4
.L_8139:
        /*0048*/ 	.byte	0x04, 0x17
        /*004a*/ 	.short	(.L_8141 - .L_8140)
.L_8140:
        /*004c*/ 	.word	0x00000000
        /*0050*/ 	.short	0x0003
        /*0052*/ 	.short	0x0014
        /*0054*/ 	.byte	0x00, 0xf0, 0x11, 0x00


	//----- nvinfo : EIATTR_KPARAM_INFO
	.align		4
.L_8141:
        /*0058*/ 	.byte	0x04, 0x17
        /*005a*/ 	.short	(.L_8143 - .L_8142)
.L_8142:
        /*005c*/ 	.word	0x00000000
        /*0060*/ 	.short	0x0002
        /*0062*/ 	.short	0x0010
        /*0064*/ 	.byte	0x00, 0xf0, 0x11, 0x00


	//----- nvinfo : EIATTR_KPARAM_INFO
	.align		4
.L_8143:
        /*0068*/ 	.byte	0x04, 0x17
        /*006a*/ 	.short	(.L_8145 - .L_8144)
.L_8144:
        /*006c*/ 	.word	0x00000000
        /*0070*/ 	.short	0x0001
        /*0072*/ 	.short	0x0008
        /*0074*/ 	.byte	0x00, 0xf0, 0x21, 0x00


	//----- nvinfo : EIATTR_KPARAM_INFO
	.align		4
.L_8145:
        /*0078*/ 	.byte	0x04, 0x17
        /*007a*/ 	.short	(.L_8147 - .L_8146)
.L_8146:
        /*007c*/ 	.word	0x00000000
        /*0080*/ 	.short	0x0000
        /*0082*/ 	.short	0x0000
        /*0084*/ 	.byte	0x00, 0xf0, 0x21, 0x00


	//----- nvinfo : EIATTR_SPARSE_MMA_MASK
	.align		4
.L_8147:
        /*0088*/ 	.byte	0x03, 0x50
        /*008a*/ 	.short	0x0000


	//----- nvinfo : EIATTR_MAXREG_COUNT
	.align		4
        /*008c*/ 	.byte	0x03, 0x1b
        /*008e*/ 	.short	0x00ff


	//----- nvinfo : EIATTR_MERCURY_ISA_VERSION
	.align		4
        /*0090*/ 	.byte	0x03, 0x5f
        /*0092*/ 	.short	0x0101


	//----- nvinfo : EIATTR_COOP_GROUP_MASK_REGIDS
	.align		4
        /*0094*/ 	.byte	0x04, 0x29
        /*0096*/ 	.short	(.L_8149 - .L_8148)


	//   ....[0]....
.L_8148:
        /*0098*/ 	.word	0xffffffff


	//   ....[1]....
        /*009c*/ 	.word	0xffffffff


	//   ....[2]....
        /*00a0*/ 	.word	0xffffffff


	//   ....[3]....
        /*00a4*/ 	.word	0xffffffff


	//   ....[4]....
        /*00a8*/ 	.word	0xffffffff


	//   ....[5]....
        /*00ac*/ 	.word	0xffffffff


	//   ....[6]....
        /*00b0*/ 	.word	0xffffffff


	//   ....[7]....
        /*00b4*/ 	.word	0xffffffff


	//   ....[8]....
        /*00b8*/ 	.word	0xffffffff


	//   ....[9]....
        /*00bc*/ 	.word	0xffffffff


	//   ....[10]....
        /*00c0*/ 	.word	0xffffffff


	//   ....[11]....
        /*00c4*/ 	.word	0xffffffff


	//   ....[12]....
        /*00c8*/ 	.word	0xffffffff


	//   ....[13]....
        /*00cc*/ 	.word	0xffffffff


	//   ....[14]....
        /*00d0*/ 	.word	0xffffffff


	//   ....[15]....
        /*00d4*/ 	.word	0xffffffff


	//   ....[16]....
        /*00d8*/ 	.word	0xffffffff


	//   ....[17]....
        /*00dc*/ 	.word	0xffffffff


	//   ....[18]....
        /*00e0*/ 	.word	0xffffffff


	//   ....[19]....
        /*00e4*/ 	.word	0xffffffff


	//----- nvinfo : EIATTR_COOP_GROUP_INSTR_OFFSETS
	.align		4
.L_8149:
        /*00e8*/ 	.byte	0x04, 0x28
        /*00ea*/ 	.short	(.L_8151 - .L_8150)


	//   ....[0]....
.L_8150:
        /*00ec*/ 	.word	0x00000210


	//   ....[1]....
        /*00f0*/ 	.word	0x00000230


	//   ....[2]....
        /*00f4*/ 	.word	0x00000270


	//   ....[3]....
        /*00f8*/ 	.word	0x00000290


	//   ....[4]....
        /*00fc*/ 	.word	0x000002d0


	//   ....[5]....
        /*0100*/ 	.word	0x000002f0


	//   ....[6]....
        /*0104*/ 	.word	0x00000330


	//   ....[7]....
        /*0108*/ 	.word	0x00000350


	//   ....[8]....
        /*010c*/ 	.word	0x00000390


	//   ....[9]....
        /*0110*/ 	.word	0x000003b0


	//   ....[10]....
        /*0114*/ 	.word	0x00000480


	//   ....[11]....
        /*0118*/ 	.word	0x00000490


	//   ....[12]....
        /*011c*/ 	.word	0x000004c0


	//   ....[13]....
        /*0120*/ 	.word	0x000004d0


	//   ....[14]....
        /*0124*/ 	.word	0x00000500


	//   ....[15]....
        /*0128*/ 	.word	0x00000510


	//   ....[16]....
        /*012c*/ 	.word	0x00000540


	//   ....[17]....
        /*0130*/ 	.word	0x00000550


	//   ....[18]....
        /*0134*/ 	.word	0x00000590


	//   ....[19]....
        /*0138*/ 	.word	0x000005a0


	//----- nvinfo : EIATTR_EXIT_INSTR_OFFSETS
	.align		4
.L_8151:
        /*013c*/ 	.byte	0x04, 0x1c
        /*013e*/ 	.short	(.L_8153 - .L_8152)


	//   ....[0]....
.L_8152:
        /*0140*/ 	.word	0x000005b0


	//   ....[1]....
        /*0144*/ 	.word	0x00000700


	//   ....[2]....
        /*0148*/ 	.word	0x00000710


	//   ....[3]....
        /*014c*/ 	.word	0x000007e0


	//----- nvinfo : EIATTR_CRS_STACK_SIZE
	.align		4
.L_8153:
        /*0150*/ 	.byte	0x04, 0x1e
        /*0152*/ 	.short	(.L_8155 - .L_8154)
.L_8154:
        /*0154*/ 	.word	0x00000000


	//----- nvinfo : EIATTR_CBANK_PARAM_SIZE
	.align		4
.L_8155:
        /*0158*/ 	.byte	0x03, 0x19
        /*015a*/ 	.short	0x002d


	//----- nvinfo : EIATTR_PARAM_CBANK
	.align		4
        /*015c*/ 	.byte	0x04, 0x0a
        /*015e*/ 	.short	(.L_8157 - .L_8156)
	.align		4
.L_8156:
        /*0160*/ 	.word	index@(.nv.constant0._ZN43_GLOBAL__N__9ae7fba5_10_SoftMax_cu_9f978f6320softmax_warp_forwardIN3c108BFloat16ES2_fLi5ELb0ELb0EEEvPT0_PKT_iiiPKbib)
        /*0164*/ 	.short	0x0210
        /*0166*/ 	.short	0x002d


	//----- nvinfo : EIATTR_SW_WAR
	.align		4
.L_8157:
        /*0168*/ 	.byte	0x04, 0x36
        /*016a*/ 	.short	(.L_8159 - .L_8158)
.L_8158:
        /*016c*/ 	.word	0x00000008
.L_8159:


//--------------------- .nv.info._ZN43_GLOBAL__N__9ae7fba5_10_SoftMax_cu_9f978f6320softmax_warp_forwardIN3c108BFloat16ES2_fLi4ELb0ELb0EEEvPT0_PKT_iiiPKbib --------------------------
	.section	.nv.info._ZN43_GLOBAL__N__9ae7fba5_10_SoftMax_cu_9f978f6320softmax_warp_forwardIN3c108BFloat16ES2_fLi4ELb0ELb0EEEvPT0_PKT_iiiPKbib,"",@"SHT_CUDA_INFO"
	.sectionflags	@""
	.align	4


	//----- nvinfo : EIATTR_CUDA_API_VERSION
	.align		4
        /*0000*/ 	.byte	0x04, 0x37
        /*0002*/ 	.short	(.L_8161 - .L_8160)
.L_8160:
        /*0004*/ 	.word	0x00000082


	//----- nvinfo : EIATTR_KPARAM_INFO
	.align		4
.L_8161:
        /*0008*/ 	.byte	0x04, 0x17
        /*000a*/ 	.short	(.L_8163 - .L_8162)
.L_8162:
        /*000c*/ 	.word	0x00000000
        /*0010*/ 	.short	0x0007
        /*0012*/ 	.short	0x002c
        /*0014*/ 	.byte	0x00, 0xf0, 0x05, 0x00


	//----- nvinfo : EIATTR_KPARAM_INFO
	.align		4
.L_8163:
        /*0018*/ 	.byte	0x04, 0x17
        /*001a*/ 	.short	(.L_8165 - .L_8164)
.L_8164:
        /*001c*/ 	.word	0x00000000
        /*0020*/ 	.short	0x0006
        /*0022*/ 	.short	0x0028
        /*0024*/ 	.byte	0x00, 0xf0, 0x11, 0x00


	//----- nvinfo : EIATTR_KPARAM_INFO
	.align		4
.L_8165:
        /*0028*/ 	.byte	0x04, 0x17
        /*002a*/ 	.short	(.L_8167 - .L_8166)
.L_8166:
        /*002c*/ 	.word	0x00000000
        /*0030*/ 	.short	0x0005
        /*0032*/ 	.short	0x0020
        /*0034*/ 	.byte	0x00, 0xf0, 0x21, 0x00


	//----- nvinfo : EIATTR_KPARAM_INFO
	.align		4
.L_8167:
        /*0038*/ 	.byte	0x04, 0x17
        /*003a*/ 	.short	(.L_8169 - .L_8168)
.L_8168:
        /*003c*/ 	.word	0x00000000
        /*0040*/ 	.short	0x0004
        /*0042*/ 	.short	0x0018
        /*0044*/ 	.byte	0x00, 0xf0, 0x11, 0x00


	//----- nvinfo : EIATTR_KPARAM_INFO
	.align		4
.L_8169:
        /*0048*/ 	.byte	0x04, 0x17
        /*004a*/ 	.short	(.L_8171 - .L_8170)
.L_8170:
        /*004c*/ 	.word	0x00000000
        /*0050*/ 	.short	0x0003
        /*0052*/ 	.short	0x0014
        /*0054*/ 	.byte	0x00, 0xf0, 0x11, 0x00


	//----- nvinfo : EIATTR_KPARAM_INFO
	.align		4
.L_8171:
        /*0058*/ 	.byte	0x04, 0x17
        /*005a*/ 	.short	(.L_8173 - .L_8172)
.L_8172:
        /*005c*/ 	.word	0x00000000
        /*0060*/ 	.short	0x0002
        /*0062*/ 	.short	0x0010
        /*0064*/ 	.byte	0x00, 0xf0, 0x11, 0x00


	//----- nvinfo : EIATTR_KPARAM_INFO
	.align		4
.L_8173:
        /*0068*/ 	.byte	0x04, 0x17
        /*006a*/ 	.short	(.L_8175 - .L_8174)
.L_8174:
        /*006c*/ 	.word	0x00000000
        /*0070*/ 	.short	0x0001
        /*0072*/ 	.short	0x0008
        /*0074*/ 	.byte	0x00, 0xf0, 0x21, 0x00


	//----- nvinfo : EIATTR_KPARAM_INFO
	.align		4
.L_8175:
        /*0078*/ 	.byte	0x04, 0x17
        /*007a*/ 	.short	(.L_8177 - .L_8176)
.L_8176:
        /*007c*/ 	.word	0x00000000
        /*0080*/ 	.short	0x0000
        /*0082*/ 	.short	0x0000
        /*0084*/ 	.byte	0x00, 0xf0, 0x21, 0x00


	//----- nvinfo : EIATTR_SPARSE_MMA_MASK
	.align		4
.L_8177:
        /*0088*/ 	.byte	0x03, 0x50
        /*008a*/ 	.short	0x0000


	//----- nvinfo : EIATTR_MAXREG_COUNT
	.align		4
        /*008c*/ 	.byte	0x03, 0x1b
        /*008e*/ 	.short	0x00ff


	//----- nvinfo : EIATTR_MERCURY_ISA_VERSION
	.align		4
        /*0090*/ 	.byte	0x03, 0x5f
        /*0092*/ 	.short	0x0101


	//----- nvinfo : EIATTR_COOP_GROUP_MASK_REGIDS
	.align		4
        /*0094*/ 	.byte	0x04, 0x29
        /*0096*/ 	.short	(.L_8179 - .L_8178)


	//   ....[0]....
.L_8178:
        /*0098*/ 	.word	0xffffffff


	//   ....[1]....
        /*009c*/ 	.word	0xffffffff


	//   ....[2]....
        /*00a0*/ 	.word	0xffffffff


	//   ....[3]....
        /*00a4*/ 	.word	0xffffffff


	//   ....[4]....
        /*00a8*/ 	.word	0xffffffff


	//   ....[5]....
        /*00ac*/ 	.word	0xffffffff


	//   ....[6]....
        /*00b0*/ 	.word	0xffffffff


	//   ....[7]....
        /*00b4*/ 	.word	0xffffffff


	//   ....[8]....
        /*00b8*/ 	.word	0xffffffff


	//   ....[9]....
        /*00bc*/ 	.word	0xffffffff


	//   ....[10]....
        /*00c0*/ 	.word	0xffffffff


	//   ....[11]....
        /*00c4*/ 	.word	0xffffffff


	//   ....[12]....
        /*00c8*/ 	.word	0xffffffff


	//   ....[13]....
        /*00cc*/ 	.word	0xffffffff


	//   ....[14]....
        /*00d0*/ 	.word	0xffffffff


	//   ....[15]....
        /*00d4*/ 	.word	0xffffffff


	//----- nvinfo : EIATTR_COOP_GROUP_INSTR_OFFSETS
	.align		4
.L_8179:
        /*00d8*/ 	.byte	0x04, 0x28
        /*00da*/ 	.short	(.L_8181 - .L_8180)


	//   ....[0]....
.L_8180:
        /*00dc*/ 	.word	0x00000220


	//   ....[1]....
        /*00e0*/ 	.word	0x00000230


	//   ....[2]....
        /*00e4*/ 	.word	0x00000280


	//   ....[3]....
        /*00e8*/ 	.word	0x00000290


	//   ....[4]....
        /*00ec*/ 	.word	0x000002e0


	//   ....[5]....
        /*00f0*/ 	.word	0x000002f0


	//   ....[6]....
        /*00f4*/ 	.word	0x00000340


	//   ....[7]....
        /*00f8*/ 	.word	0x00000350


	//   ....[8]....
        /*00fc*/ 	.word	0x00000420


	//   ....[9]....
        /*0100*/ 	.word	0x00000440


	//   ....[10]....
        /*0104*/ 	.word	0x00000460


	//   ....[11]....
        /*0108*/ 	.word	0x00000480


	//   ....[12]....
        /*010c*/ 	.word	0x000004a0


	//   ....[13]....
        /*0110*/ 	.word	0x000004c0


	//   ....[14]....
        /*0114*/ 	.word	0x000004e0


	//   ....[15]....
        /*0118*/ 	.word	0x00000500


	//----- nvinfo : EIATTR_EXIT_INSTR_OFFSETS
	.align		4
.L_8181:
        /*011c*/ 	.byte	0x04, 0x1c
        /*011e*/ 	.short	(.L_8183 - .L_8182)


	//   ....[0]....
.L_8182:
        /*0120*/ 	.word	0x00000510


	//   ....[1]....
        /*0124*/ 	.word	0x00000630


	//   ....[2]....
        /*0128*/ 	.word	0x00000640


	//   ....[3]....
        /*012c*/ 	.word	0x00000710


	//----- nvinfo : EIATTR_CRS_STACK_SIZE
	.align		4
.L_8183:
        /*0130*/ 	.byte	0x04, 0x1e
        /*0132*/ 	.short	(.L_8185 - .L_8184)
.L_8184:
        /*0134*/ 	.word	0x00000000


	//----- nvinfo : EIATTR_CBANK_PARAM_SIZE
	.align		4
.L_8185:
        /*0138*/ 	.byte	0x03, 0x19
        /*013a*/ 	.short	0x002d


	//----- nvinfo : EIATTR_PARAM_CBANK
	.align		4
        /*013c*/ 	.byte	0x04, 0x0a
        /*013e*/ 	.short	(.L_8187 - .L_8186)
	.align		4
.L_8186:
        /*0140*/ 	.word	index@(.nv.constant0._ZN43_GLOBAL__N__9ae7fba5_10_SoftMax_cu_9f978f6320softmax_warp_forwardIN3c108BFloat16ES2_fLi4ELb0ELb0EEEvPT0_PKT_iiiPKbib)
        /*0144*/ 	.short	0x0210
        /*0146*/ 	.short	0x002d


	//----- nvinfo : EIATTR_SW_WAR
	.align		4
.L_8187:
        /*0148*/ 	.byte	0x04, 0x36
        /*014a*/ 	.short	(.L_8189 - .L_8188)
.L_8188:
        /*014c*/ 	.word	0x00000008
.L_8189:


//--------------------- .nv.info._ZN43_GLOBAL__N__9ae7fba5_10_SoftMax_cu_9f978f6320softmax_warp_forwardIN3c108BFloat16ES2_fLi3ELb0ELb0EEEvPT0_PKT_iiiPKbib --------------------------
	.section	.nv.info._ZN43_GLOBAL__N__9ae7fba5_10_SoftMax_cu_9f978f6320softmax_warp_forwardIN3c108BFloat16ES2_fLi3ELb0ELb0EEEvPT0_PKT_iiiPKbib,"",@"SHT_CUDA_INFO"
	.sectionflags	@""
	.align	4


	//----- nvinfo : EIATTR_CUDA_API_VERSION
	.align		4
        /*0000*/ 	.byte	0x04, 0x37
        /*0002*/ 	.short	(.L_8191 - .L_8190)
.L_8190:
        /*0004*/ 	.word	0x00000082


	//----- nvinfo : EIATTR_KPARAM_INFO
	.align		4
.L_8191:
        /*0008*/ 	.byte	0x04, 0x17
        /*000a*/ 	.short	(.L_8193 - .L_8192)
.L_8192:
        /*000c*/ 	.word	0x00000000
        /*0010*/ 	.short	0x0007
        /*0012*/ 	.short	0x002c
        /*0014*/ 	.byte	0x00, 0xf0, 0x05, 0x00


	//----- nvinfo : EIATTR_KPARAM_INFO
	.align		4
.L_8193:
        /*0018*/ 	.byte	0x04, 0x17
        /*001a*/ 	.short	(.L_8195 - .L_8194)
.L_8194:
        /*001c*/ 	.word	0x00000000
        /*0020*/ 	.short	0x0006
        /*0022*/ 	.short	0x0028
        /*0024*/ 	.byte	0x00, 0xf0, 0x11, 0x00


	//----- nvinfo : EIATTR_KPARAM_INFO
	.align		4
.L_8195:
        /*0028*/ 	.byte	0x04, 0x17
        /*002a*/ 	.short	(.L_8197 - .L_8196)
.L_8196:
        /*002c*/ 	.word	0x00000000
        /*0030*/ 	.short	0x0005
        /*0032*/ 	.short	0x0020
        /*0034*/ 	.byte	0x00, 0xf0, 0x21, 0x00


	//----- nvinfo : EIATTR_KPARAM_INFO
	.align		4
.L_8197:
        /*0038*/ 	.byte	0x04, 0x17
        /*003a*/ 	.short	(.L_8199 - .L_8198)
.L_8198:
        /*003c*/ 	.word	0x00000000
        /*0040*/ 	.short	0x0004
        /*0042*/ 	.short	0x0018
        /*0044*/ 	.byte	0x00, 0xf0, 0x11, 0x00


	//----- nvinfo : EIATTR_KPARAM_INFO
	.align		4
.L_8199:
        /*0048*/ 	.byte	0x04, 0x17
        /*004a*/ 	.short	(.L_8201 - .L_8200)
.L_8200:
        /*004c*/ 	.word	0x00000000
        /*0050*/ 	.short	0x0003
        /*0052*/ 	.short	0x0014
        /*0054*/ 	.byte	0x00, 0xf0, 0x11, 0x00


	//----- nvinfo : EIATTR_KPARAM_INFO
	.align		4
.L_8201:
        /*0058*/ 	.byte	0x04, 0x17
        /*005a*/ 	.short	(.L_8203 - .L_8202)
.L_8202:
        /*005c*/ 	.word	0x00000000
        /*0060*/ 	.short	0x0002
        /*0062*/ 	.short	0x0010
        /*0064*/ 	.byte	0x00, 0xf0, 0x11, 0x00


	//----- nvinfo : EIATTR_KPARAM_INFO
	.align		4
.L_8203:
        /*0068*/ 	.byte	0x04, 0x17
        /*006a*/ 	.short	(.L_8205 - .L_8204)
.L_8204:
        /*006c*/ 	.word	0x00000000
        /*0070*/ 	.short	0x0001
        /*0072*/ 	.short	0x0008
        /*0074*/ 	.byte	0x00, 0xf0, 0x21, 0x00


	//----- nvinfo : EIATTR_KPARAM_INFO
	.align		4
.L_8205:
        /*0078*/ 	.byte	0x04, 0x17
        /*007a*/ 	.short	(.L_8207 - .L_8206)
.L_8206:
        /*007c*/ 	.word	0x00000000
        /*0080*/ 	.short	0x0000
        /*0082*/ 	.short	0x0000
        /*0084*/ 	.byte	0x00, 0xf0, 0x21, 0x00


	//----- nvinfo : EIATTR_SPARSE_MMA_MASK
	.align		4
.L_8207:
        /*0088*/ 	.byte	0x03, 0x50
        /*008a*/ 	.short	0x0000


	//----- nvinfo : EIATTR_MAXREG_COUNT
	.align		4
        /*008c*/ 	.byte	0x03, 0x1b
        /*008e*/ 	.short	0x00ff


	//----- nvinfo : EIATTR_MERCURY_ISA_VERSION
	.align		4
        /*0090*/ 	.byte	0x03, 0x5f
        /*0092*/ 	.short	0x0101


	//----- nvinfo : EIATTR_COOP_GROUP_MASK_REGIDS
	.align		4
        /*0094*/ 	.byte	0x04, 0x29
        /*0096*/ 	.short	(.L_8209 - .L_8208)


	//   ....[0]....
.L_8208:
        /*0098*/ 	.word	0xffffffff


	//   ....[1]....
        /*009c*/ 	.word	0xffffffff


	//   ....[2]....
        /*00a0*/ 	.word	0xffffffff


	//   ....[3]....
        /*00a4*/ 	.word	0xffffffff


	//   ....[4]....
        /*00a8*/ 	.word	0xffffffff


	//   ....[5]....
        /*00ac*/ 	.word	0xffffffff


	//   ....[6]....
        /*00b0*/ 	.word	0xffffffff


	//   ....[7]....
        /*00b4*/ 	.word	0xffffffff


	//   ....[8]....
        /*00b8*/ 	.word	0xffffffff


	//   ....[9]....
        /*00bc*/ 	.word	0xffffffff


	//   ....[10]....
        /*00c0*/ 	.word	0xffffffff


	//   ....[11]....
        /*00c4*/ 	.word	0xffffffff


	//----- nvinfo : EIATTR_COOP_GROUP_INSTR_OFFSETS
	.align		4
.L_8209:
        /*00c8*/ 	.byte	0x04, 0x28
        /*00ca*/ 	.short	(.L_8211 - .L_8210)


	//   ....[0]....
.L_8210:
        /*00cc*/ 	.word	0x00000220


	//   ....[1]....
        /*00d0*/ 	.word	0x00000230


	//   ....[2]....
        /*00d4*/ 	.word	0x00000280


	//   ....[3]....
        /*00d8*/ 	.word	0x00000290


	//   ....[4]....
        /*00dc*/ 	.word	0x000002e0


	//   ....[5]....
        /*00e0*/ 	.word	0x000002f0


	//   ....[6]....
        /*00e4*/ 	.word	0x000003c0


	//   ....[7]....
        /*00e8*/ 	.word	0x000003e0


	//   ....[8]....
        /*00ec*/ 	.word	0x00000400


	//   ....[9]....
        /*00f0*/ 	.word	0x00000420


	//   ....[10]....
        /*00f4*/ 	.word	0x00000440


	//   ....[11]....
        /*00f8*/ 	.word	0x00000460


	//----- nvinfo : EIATTR_EXIT_INSTR_OFFSETS
	.align		4
.L_8211:
        /*00fc*/ 	.byte	0x04, 0x1c
        /*00fe*/ 	.short	(.L_8213 - .L_8212)


	//   ....[0]....
.L_8212:
        /*0100*/ 	.word	0x00000470


	//   ....[1]....
        /*0104*/ 	.word	0x00000590


	//   ....[2]....
        /*0108*/ 	.word	0x000005a0


	//   ....[3]....
        /*010c*/ 	.word	0x00000670


	//----- nvinfo : EIATTR_CRS_STACK_SIZE
	.align		4
.L_8213:
        /*0110*/ 	.byte	0x04, 0x1e
        /*0112*/ 	.short	(.L_8215 - .L_8214)
.L_8214:
        /*0114*/ 	.word	0x00000000


	//----- nvinfo : EIATTR_CBANK_PARAM_SIZE
	.align		4
.L_8215:
        /*0118*/ 	.byte	0x03, 0x19
        /*011a*/ 	.short	0x002d


	//----- nvinfo : EIATTR_PARAM_CBANK
	.align		4
        /*011c*/ 	.byte	0x04, 0x0a
        /*011e*/ 	.short	(.L_8217 - .L_8216)
	.align		4
.L_8216:
        /*0120*/ 	.word	index@(.nv.constant0._ZN43_GLOBAL__N__9ae7fba5_10_SoftMax_cu_9f978f6320softmax_warp_forwardIN3c108BFloat16ES2_fLi3ELb0ELb0EEEvPT0_PKT_iiiPKbib)
        /*0124*/ 	.short	0x0210
        /*0126*/ 	.short	0x002d


	//----- nvinfo : EIATTR_SW_WAR
	.align		4
.L_8217:
        /*0128*/ 	.byte	0x04, 0x36
        /*012a*/ 	.short	(.L_8219 - .L_8218)
.L_8218:
        /*012c*/ 	.word	0x00000008
.L_8219:


//--------------------- .nv.info._ZN43_GLOBAL__N__9ae7fba5_10_SoftMax_cu_9f978f6320softmax_warp_forwardIN3c108BFloat16ES2_fLi2ELb0ELb0EEEvPT0_PKT_iiiPKbib --------------------------
	.section	.nv.info._ZN43_GLOBAL__N__9ae7fba5_10_SoftMax_cu_9f978f6320softmax_warp_forwardIN3c108BFloat16ES2_fLi2ELb0ELb0EEEvPT0_PKT_iiiPKbib,"",@"SHT_CUDA_INFO"
	.sectionflags	@""
	.align	4


	//----- nvinfo : EIATTR_CUDA_API_VERSION
	.align		4
        /*0000*/ 	.byte	0x04, 0x37
        /*0002*/ 	.short	(.L_8221 - .L_8220)
.L_8220:
        /*0004*/ 	.word	0x00000082


	//----- nvinfo : EIATTR_KPARAM_INFO
	.align		4
.L_8221:
        /*0008*/ 	.byte	0x04, 0x17
        /*000a*/ 	.short	(.L_8223 - .L_8222)
.L_8222:
        /*000c*/ 	.word	0x00000000
        /*0010*/ 	.short	0x0007
        /*0012*/ 	.short	0x002c
        /*0014*/ 	.byte	0x00, 0xf0, 0x05, 0x00


	//----- nvinfo : EIATTR_KPARAM_INFO
	.align		4
.L_8223:
        /*0018*/ 	.byte	0x04, 0x17
        /*001a*/ 	.short	(.L_8225 - .L_8224)
.L_8224:
        /*001c*/ 	.word	0x00000000
        /*0020*/ 	.short	0x0006
        /*0022*/ 	.short	0x0028
        /*0024*/ 	.byte	0x00, 0xf0, 0x11, 0x00


	//----- nvinfo : EIATTR_KPARAM_INFO
	.align		4
.L_8225:
        /*0028*/ 	.byte	0x04, 0x17
        /*002a*/ 	.short	(.L_8227 - .L_8226)
.L_8226:
        /*002c*/ 	.word	0x00000000
        /*0030*/ 	.short	0x0005
        /*0032*/ 	.short	0x0020
        /*0034*/ 	.byte	0x00, 0xf0, 0x21, 0x00


	//----- nvinfo : EIATTR_KPARAM_INFO
	.align		4
.L_8227:
        /*0038*/ 	.byte	0x04, 0x17
        /*003a*/ 	.short	(.L_8229 - .L_8228)
.L_8228:
        /*003c*/ 	.word	0x00000000
        /*0040*/ 	.short	0x0004
        /*0042*/ 	.short	0x0018
        /*0044*/ 	.byte	0x00, 0xf0, 0x11, 0x00


	//----- nvinfo : EIATTR_KPARAM_INFO
	.align		4
.L_8229:
        /*0048*/ 	.byte	0x04, 0x17
        /*004a*/ 	.short	(.L_8231 - .L_8230)
.L_8230:
        /*004c*/ 	.word	0x00000000
        /*0050*/ 	.short	0x0003
        /*0052*/ 	.short	0x0014
        /*0054*/ 	.byte	0x00, 0xf0, 0x11, 0x00


	//----- nvinfo : EIATTR_KPARAM_INFO
	.align		4
.L_8231:
        /*0058*/ 	.byte	0x04, 0x17
        /*005a*/ 	.short	(.L_8233 - .L_8232)
.L_8232:
        /*005c*/ 	.word	0x00000000
        /*0060*/ 	.short	0x0002
        /*0062*/ 	.short	0x0010
        /*0064*/ 	.byte	0x00, 0xf0, 0x11, 0x00


	//----- nvinfo : EIATTR_KPARAM_INFO
	.align		4
.L_8233:
        /*0068*/ 	.byte	0x04, 0x17
        /*006a*/ 	.short	(.L_8235 - .L_8234)
.L_8234:
        /*006c*/ 	.word	0x00000000
        /*0070*/ 	.short	0x0001
        /*0072*/ 	.short	0x0008
        /*0074*/ 	.byte	0x00, 0xf0, 0x21, 0x00


	//----- nvinfo : EIATTR_KPARAM_INFO
	.align		4
.L_8235:
        /*0078*/ 	.byte	0x04, 0x17
        /*007a*/ 	.short	(.L_8237 - .L_8236)
.L_8236:
        /*007c*/ 	.word	0x00000000
        /*0080*/ 	.short	0x0000
        /*0082*/ 	.short	0x0000
        /*0084*/ 	.byte	0x00, 0xf0, 0x21, 0x00


	//----- nvinfo : EIATTR_SPARSE_MMA_MASK
	.align		4
.L_8237:
        /*0088*/ 	.byte	0x03, 0x50
        /*008a*/ 	.short	0x0000


	//----- nvinfo : EIATTR_MAXREG_COUNT
	.align		4
        /*008c*/ 	.byte	0x03, 0x1b
        /*008e*/ 	.short	0x00ff


	//----- nvinfo : EIATTR_MERCURY_ISA_VERSION
	.align		4
        /*0090*/ 	.byte	0x03, 0x5f
        /*0092*/ 	.short	0x0101


	//----- nvinfo : EIATTR_COOP_GROUP_MASK_REGIDS
	.align		4
        /*0094*/ 	.byte	0x04, 0x29
        /*0096*/ 	.short	(.L_8239 - .L_8238)


	//   ....[0]....
.L_8238:
        /*0098*/ 	.word	0xffffffff


	//   ....[1]....
        /*009c*/ 	.word	0xffffffff


	//   ....[2]....
        /*00a0*/ 	.word	0xffffffff


	//   ....[3]....
        /*00a4*/ 	.word	0xffffffff


	//   ....[4]....
        /*00a8*/ 	.word	0xffffffff


	//   ....[5]....
        /*00ac*/ 	.word	0xffffffff


	//   ....[6]....
        /*00b0*/ 	.word	0xffffffff


	//   ....[7]....
        /*00b4*/ 	.word	0xffffffff


	//----- nvinfo : EIATTR_COOP_GROUP_INSTR_OFFSETS
	.align		4
.L_8239:
        /*00b8*/ 	.byte	0x04, 0x28
        /*00ba*/ 	.short	(.L_8241 - .L_8240)


	//   ....[0]....
.L_8240:
        /*00bc*/ 	.word	0x00000220


	//   ....[1]....
        /*00c0*/ 	.word	0x00000230


	//   ....[2]....
        /*00c4*/ 	.word	0x00000280


	//   ....[3]....
        /*00c8*/ 	.word	0x00000290


	//   ....[4]....
        /*00cc*/ 	.word	0x00000360


	//   ....[5]....
        /*00d0*/ 	.word	0x00000380


	//   ....[6]....
        /*00d4*/ 	.word	0x000003a0


	//   ....[7]....
        /*00d8*/ 	.word	0x000003c0


	//----- nvinfo : EIATTR_EXIT_INSTR_OFFSETS
	.align		4
.L_8241:
        /*00dc*/ 	.byte	0x04, 0x1c
        /*00de*/ 	.short	(.L_8243 - .L_8242)


	//   ....[0]....
.L_8242:
        /*00e0*/ 	.word	0x000003d0


	//   ....[1]....
        /*00e4*/ 	.word	0x000004f0


	//   ....[2]....
        /*00e8*/ 	.word	0x00000500


	//   ....[3]....
        /*00ec*/ 	.word	0x000005d0


	//----- nvinfo : EIATTR_CRS_STACK_SIZE
	.align		4
.L_8243:
        /*00f0*/ 	.byte	0x04, 0x1e
        /*00f2*/ 	.short	(.L_8245 - .L_8244)
.L_8244:
        /*00f4*/ 	.word	0x00000000


	//----- nvinfo : EIATTR_CBANK_PARAM_SIZE
	.align		4
.L_8245:
        /*00f8*/ 	.byte	0x03, 0x19
        /*00fa*/ 	.short	0x002d


	//----- nvinfo : EIATTR_PARAM_CBANK
	.align		4
        /*00fc*/ 	.byte	0x04, 0x0a
        /*00fe*/ 	.short	(.L_8247 - .L_8246)
	.align		4
.L_8246:
        /*0100*/ 	.word	index@(.nv.constant0._ZN43_GLOBAL__N__9ae7fba5_10_SoftMax_cu_9f978f6320softmax_warp_forwardIN3c108BFloat16ES2_fLi2ELb0ELb0EEEvPT0_PKT_iiiPKbib)
        /*0104*/ 	.short	0x0210
        /*0106*/ 	.short	0x002d


	//----- nvinfo : EIATTR_SW_WAR
	.align		4
.L_8247:
        /*0108*/ 	.byte	0x04, 0x36
        /*010a*/ 	.short	(.L_8249 - .L_8248)
.L_8248:
        /*010c*/ 	.word	0x00000008
.L_8249:


//--------------------- .nv.info._ZN43_GLOBAL__N__9ae7fba5_10_SoftMax_cu_9f978f6320softmax_warp_forwardIN3c108BFloat16ES2_fLi1ELb0ELb0EEEvPT0_PKT_iiiPKbib --------------------------
	.section	.nv.info._ZN43_GLOBAL__N__9ae7fba5_10_SoftMax_cu_9f978f6320softmax_warp_forwardIN3c108BFloat16ES2_fLi1ELb0ELb0EEEvPT0_PKT_iiiPKbib,"",@"SHT_CUDA_INFO"
	.sectionflags	@""
	.align	4


	//----- nvinfo : EIATTR_CUDA_API_VERSION
	.align		4
        /*0000*/ 	.byte	0x04, 0x37
        /*0002*/ 	.short	(.L_8251 - .L_8250)
.L_8250:
        /*0004*/ 	.word	0x00000082


	//----- nvinfo : EIATTR_KPARAM_INFO
	.align		4
.L_8251:
        /*0008*/ 	.byte	0x04, 0x17
        /*000a*/ 	.short	(.L_8253 - .L_8252)
.L_8252:
        /*000c*/ 	.word	0x00000000
        /*0010*/ 	.short	0x0007
        /*0012*/ 	.short	0x002c
        /*0014*/ 	.byte	0x00, 0xf0, 0x05, 0x00


	//----- nvinfo : EIATTR_KPARAM_INFO
	.align		4
.L_8253:
        /*0018*/ 	.byte	0x04, 0x17
        /*001a*/ 	.short	(.L_8255 - .L_8254)
.L_8254:
        /*001c*/ 	.word	0x00000000
        /*0020*/ 	.short	0x0006
        /*0022*/ 	.short	0x0028
        /*0024*/ 	.byte	0x00, 0xf0, 0x11, 0x00


	//----- nvinfo : EIATTR_KPARAM_INFO
	.align		4
.L_8255:
        /*0028*/ 	.byte	0x04, 0x17
        /*002a*/ 	.short	(.L_8257 - .L_8256)
.L_8256:
        /*002c*/ 	.word	0x00000000
        /*0030*/ 	.short	0x0005
        /*0032*/ 	.short	0x0020
        /*0034*/ 	.byte	0x00, 0xf0, 0x21, 0x00


	//----- nvinfo : EIATTR_KPARAM_INFO
	.align		4
.L_8257:
        /*0038*/ 	.byte	0x04, 0x17
        /*003a*/ 	.short	(.L_8259 - .L_8258)
.L_8258:
        /*003c*/ 	.word	0x00000000
        /*0040*/ 	.short	0x0004
        /*0042*/ 	.short	0x0018
        /*0044*/ 	.byte	0x00, 0xf0, 0x11, 0x00


	//----- nvinfo : EIATTR_KPARAM_INFO
	.align		4
.L_8259:
        /*0048*/ 	.byte	0x04, 0x17
        /*004a*/ 	.short	(.L_8261 - .L_8260)
.L_8260:
        /*004c*/ 	.word	0x00000000
        /*0050*/ 	.short	0x0003
        /*0052*/ 	.short	0x0014
        /*0054*/ 	.byte	0x00, 0xf0, 0x11, 0x00


	//----- nvinfo : EIATTR_KPARAM_INFO
	.align		4
.L_8261:
        /*0058*/ 	.byte	0x04, 0x17
        /*005a*/ 	.short	(.L_8263 - .L_8262)
.L_8262:
        /*005c*/ 	.word	0x00000000
        /*0060*/ 	.short	0x0002
        /*0062*/ 	.short	0x0010
        /*0064*/ 	.byte	0x00, 0xf0, 0x11, 0x00


	//----- nvinfo : EIATTR_KPARAM_INFO
	.align		4
.L_8263:
        /*0068*/ 	.byte	0x04, 0x17
        /*006a*/ 	.short	(.L_8265 - .L_8264)
.L_8264:
        /*006c*/ 	.word	0x00000000
        /*0070*/ 	.short	0x0001
        /*0072*/ 	.short	0x0008
        /*0074*/ 	.byte	0x00, 0xf0, 0x21, 0x00


	//----- nvinfo : EIATTR_KPARAM_INFO
	.align		4
.L_8265:
        /*0078*/ 	.byte	0x04, 0x17
        /*007a*/ 	.short	(.L_8267 - .L_8266)
.L_8266:
        /*007c*/ 	.word	0x00000000
        /*0080*/ 	.short	0x0000
        /*0082*/ 	.short	0x0000
        /*0084*/ 	.byte	0x00, 0xf0, 0x21, 0x00


	//----- nvinfo : EIATTR_SPARSE_MMA_MASK
	.align		4
.L_8267:
        /*0088*/ 	.byte	0x03, 0x50
        /*008a*/ 	.short	0x0000


	//----- nvinfo : EIATTR_MAXREG_COUNT
	.align		4
        /*008c*/ 	.byte	0x03, 0x1b
        /*008e*/ 	.short	0x00ff


	//----- nvinfo : EIATTR_MERCURY_ISA_VERSION
	.align		4
        /*0090*/ 	.byte	0x03, 0x5f
        /*0092*/ 	.short	0x0101


	//----- nvinfo : EIATTR_COOP_GROUP_MASK_REGIDS
	.align		4
        /*0094*/ 	.byte	0x04, 0x29
        /*0096*/ 	.short	(.L_8269 - .L_8268)


	//   ....[0]....
.L_8268:
        /*0098*/ 	.word	0xffffffff


	//   ....[1]....
        /*009c*/ 	.word	0xffffffff


	//   ....[2]....
        /*00a0*/ 	.word	0xffffffff


	//   ....[3]....
        /*00a4*/ 	.word	0xffffffff


	//----- nvinfo : EIATTR_COOP_GROUP_INSTR_OFFSETS
	.align		4
.L_8269:
        /*00a8*/ 	.byte	0x04, 0x28
        /*00aa*/ 	.short	(.L_8271 - .L_8270)


	//   ....[0]....
.L_8270:
        /*00ac*/ 	.word	0x00000220


	//   ....[1]....
        /*00b0*/ 	.word	0x00000230


	//   ....[2]....
        /*00b4*/ 	.word	0x00000300


	//   ....[3]....
        /*00b8*/ 	.word	0x00000320


	//----- nvinfo : EIATTR_EXIT_INSTR_OFFSETS
	.align		4
.L_8271:
        /*00bc*/ 	.byte	0x04, 0x1c
        /*00be*/ 	.short	(.L_8273 - .L_8272)


	//   ....[0]....
.L_8272:
        /*00c0*/ 	.word	0x00000330


	//   ....[1]....
        /*00c4*/ 	.word	0x00000450


	//   ....[2]....
        /*00c8*/ 	.word	0x00000460


	//   ....[3]....
        /*00cc*/ 	.word	0x00000530


	//----- nvinfo : EIATTR_CRS_STACK_SIZE
	.align		4
.L_8273:
        /*00d0*/ 	.byte	0x04, 0x1e
        /*00d2*/ 	.short	(.L_8275 - .L_8274)
.L_8274:
        /*00d4*/ 	.word	0x00000000


	//----- nvinfo : EIATTR_CBANK_PARAM_SIZE
	.align		4
.L_8275:
        /*00d8*/ 	.byte	0x03, 0x19
        /*00da*/ 	.short	0x002d


	//----- nvinfo : EIATTR_PARAM_CBANK
	.align		4
        /*00dc*/ 	.byte	0x04, 0x0a
        /*00de*/ 	.short	(.L_8277 - .L_8276)
	.align		4
.L_8276:
        /*00e0*/ 	.word	index@(.nv.constant0._ZN43_GLOBAL__N__9ae7fba5_10_SoftMax_cu_9f978f6320softmax_warp_forwardIN3c108BFloat16ES2_fLi1ELb0ELb0EEEvPT0_PKT_iiiPKbib)
        /*00e4*/ 	.short	0x0210
        /*00e6*/ 	.short	0x002d


	//----- nvinfo : EIATTR_SW_WAR
	.align		4
.L_8277:
        /*00e8*/ 	.byte	0x04, 0x36
        /*00ea*/ 	.short	(.L_8279 - .L_8278)
.L_8278:
        /*00ec*/ 	.word	0x00000008
.L_8279:


//--------------------- .nv.info._ZN43_GLOBAL__N__9ae7fba5_10_SoftMax_cu_9f978f6320softmax_warp_forwardIN3c108BFloat16ES2_fLi0ELb0ELb0EEEvPT0_PKT_iiiPKbib --------------------------
	.section	.nv.info._ZN43_GLOBAL__N__9ae7fba5_10_SoftMax_cu_9f978f6320softmax_warp_forwardIN3c108BFloat16ES2_fLi0ELb0ELb0EEEvPT0_PKT_iiiPKbib,"",@"SHT_CUDA_INFO"
	.sectionflags	@""
	.align	4


	//----- nvinfo : EIATTR_CUDA_API_VERSION
	.align		4
        /*0000*/ 	.byte	0x04, 0x37
        /*0002*/ 	.short	(.L_8281 - .L_8280)
.L_8280:
        /*0004*/ 	.word	0x00000082


	//----- nvinfo : EIATTR_KPARAM_INFO
	.align		4
.L_8281:
        /*0008*/ 	.byte	0x04, 0x17
        /*000a*/ 	.short	(.L_8283 - .L_8282)
.L_8282:
        /*000c*/ 	.word	0x00000000
        /*0010*/ 	.short	0x0007
        /*0012*/ 	.short	0x002c
        /*0014*/ 	.byte	0x00, 0xf0, 0x05, 0x00


	//----- nvinfo : EIATTR_KPARAM_INFO
	.align		4
.L_8283:
        /*0018*/ 	.byte	0x04, 0x17
        /*001a*/ 	.short	(.L_8285 - .L_8284)
.L_8284:
        /*001c*/ 	.word	0x00000000
        /*0020*/ 	.short	0x0006
        /*0022*/ 	.short	0x0028
        /*0024*/ 	.byte	0x00, 0xf0, 0x11, 0x00


	//----- nvinfo : EIATTR_KPARAM_INFO
	.align		4
.L_8285:
        /*0028*/ 	.byte	0x04, 0x17
        /*002a*/ 	.short	(.L_8287 - .L_8286)
.L_8286:
        /*002c*/ 	.word	0x00000000
        /*0030*/ 	.short	0x0005
        /*0032*/ 	.short	0x0020
        /*0034*/ 	.byte	0x00, 0xf0, 0x21, 0x00


	//----- nvinfo : EIATTR_KPARAM_INFO
	.align		4
.L_8287:
        /*0038*/ 	.byte	0x04, 0x17
        /*003a*/ 	.short	(.L_8289 - .L_8288)
.L_8288:
        /*003c*/ 	.word	0x00000000
        /*0040*/ 	.short	0x0004
        /*0042*/ 	.short	0x0018
        /*0044*/ 	.byte	0x00, 0xf0, 0x11, 0x00


	//----- nvinfo : EIATTR_KPARAM_INFO
	.align		4
.L_8289:
        /*0048*/ 	.byte	0x04, 0x17
        /*004a*/ 	.short	(.L_8291 - .L_8290)
.L_8290:
        /*004c*/ 	.word	0x00000000
        /*0050*/ 	.short	0x0003
        /*0052*/ 	.short	0x0014
        /*0054*/ 	.byte	0x00, 0xf0, 0x11, 0x00


	//----- nvinfo : EIATTR_KPARAM_INFO
	.align		4
.L_8291:
        /*0058*/ 	.byte	0x04, 0x17
        /*005a*/ 	.short	(.L_8293 - .L_8292)
.L_8292:
        /*005c*/ 	.word	0x00000000
        /*0060*/ 	.short	0x0002
        /*0062*/ 	.short	0x0010
        /*0064*/ 	.byte	0x00, 0xf0, 0x11, 0x00


	//----- nvinfo : EIATTR_KPARAM_INFO
	.align		4
.L_8293:
        /*0068*/ 	.byte	0x04, 0x17
        /*006a*/ 	.short	(.L_8295 - .L_8294)
.L_8294:
        /*006c*/ 	.word	0x00000000
        /*0070*/ 	.short	0x0001
        /*0072*/ 	.short	0x0008
        /*0074*/ 	.byte	0x00, 0xf0, 0x21, 0x00


	//----- nvinfo : EIATTR_KPARAM_INFO
	.align		4
.L_8295:
        /*0078*/ 	.byte	0x04, 0x17
        /*007a*/ 	.short	(.L_8297 - .L_8296)
.L_8296:
        /*007c*/ 	.word	0x00000000
        /*0080*/ 	.short	0x0000
        /*0082*/ 	.short	0x0000
        /*0084*/ 	.byte	0x00, 0xf0, 0x21, 0x00


	//----- nvinfo : EIATTR_SPARSE_MMA_MASK
	.align		4
.L_8297:
        /*0088*/ 	.byte	0x03, 0x50
        /*008a*/ 	.short	0x0000


	//----- nvinfo : EIATTR_MAXREG_COUNT
	.align		4
        /*008c*/ 	.byte	0x03, 0x1b
        /*008e*/ 	.short	0x00ff


	//----- nvinfo : EIATTR_MERCURY_ISA_VERSION
	.align		4
        /*0090*/ 	.byte	0x03, 0x5f
        /*0092*/ 	.short	0x0101


	//----- nvinfo : EIATTR_EXIT_INSTR_OFFSETS
	.align		4
        /*0094*/ 	.byte	0x04, 0x1c
        /*0096*/ 	.short	(.L_8299 - .L_8298)


	//   ....[0]....
.L_8298:
        /*0098*/ 	.word	0x00000220


	//   ....[1]....
        /*009c*/ 	.word	0x000003b0


	//   ....[2]....
        /*00a0*/ 	.word	0x000003c0


	//   ....[3]....
        /*00a4*/ 	.word	0x00000490


	//----- nvinfo : EIATTR_CRS_STACK_SIZE
	.align		4
.L_8299:
        /*00a8*/ 	.byte	0x04, 0x1e
        /*00aa*/ 	.short	(.L_8301 - .L_8300)
.L_8300:
        /*00ac*/ 	.word	0x00000000


	//----- nvinfo : EIATTR_CBANK_PARAM_SIZE
	.align		4
.L_8301:
        /*00b0*/ 	.byte	0x03, 0x19
        /*00b2*/ 	.short	0x002d


	//----- nvinfo : EIATTR_PARAM_CBANK
	.align		4
        /*00b4*/ 	.byte	0x04, 0x0a
        /*00b6*/ 	.short	(.L_8303 - .L_8302)
	.align		4
.L_8302:
        /*00b8*/ 	.word	index@(.nv.constant0._ZN43_GLOBAL__N__9ae7fba5_10_SoftMax_cu_9f978f6320softmax_warp_forwardIN3c108BFloat16ES2_fLi0ELb0ELb0EEEvPT0_PKT_iiiPKbib)
        /*00bc*/ 	.short	0x0210
        /*00be*/ 	.short	0x002d


	//----- nvinfo : EIATTR_SW_WAR
	.align		4
.L_8303:
        /*00c0*/ 	.byte	0x04, 0x36
        /*00c2*/ 	.short	(.L_8305 - .L_8304)
.L_8304:
        /*00c4*/ 	.word	0x00000008
.L_8305:


//--------------------- .nv.info._ZN43_GLOBAL__N__9ae7fba5_10_SoftMax_cu_9f978f6320softmax_warp_forwardIN3c104HalfEffLi11ELb0ELb0EEEvPT0_PKT_iiiPKbib --------------------------
	.section	.nv.info._ZN43_GLOBAL__N__9ae7fba5_10_SoftMax_cu_9f978f6320softmax_warp_forwardIN3c104HalfEffLi11ELb0ELb0EEEvPT0_PKT_iiiPKbib,"",@"SHT_CUDA_INFO"
	.sectionflags	@""
	.align	4


	//----- nvinfo : EIATTR_CUDA_API_VERSION
	.align		4
        /*0000*/ 	.byte	0x04, 0x37
        /*0002*/ 	.short	(.L_8307 - .L_8306)
.L_8306:
        /*0004*/ 	.word	0x00000082


	//----- nvinfo : EIATTR_KPARAM_INFO
	.align		4
.L_8307:
        /*0008*/ 	.byte	0x04, 0x17
        /*000a*/ 	.short	(.L_8309 - .L_8308)
.L_8308:
        /*000c*/ 	.word	0x00000000
        /*0010*/ 	.short	0x0007
        /*0012*/ 	.short	0x002c
        /*0014*/ 	.byte	0x00, 0xf0, 0x05, 0x00


	//----- nvinfo : EIATTR_KPARAM_INFO
	.align		4
.L_8309:
        /*0018*/ 	.byte	0x04, 0x17
        /*001a*/ 	.short	(.L_8311 - .L_8310)
.L_8310:
        /*001c*/ 	.word	0x00000000
        /*0020*/ 	.short	0x0006
        /*0022*/ 	.short	0x0028
        /*0024*/ 	.byte	0x00, 0xf0, 0x11, 0x00


	//----- nvinfo : EIATTR_KPARAM_INFO
	.align		4
.L_8311:
        /*0028*/ 	.byte	0x04, 0x17
        /*002a*/ 	.short	(.L_8313 - .L_8312)
.L_8312:
        /*002c*/ 	.word	0x00000000
        /*0030*/ 	.short	0x0005
        /*0032*/ 	.short	0x0020
        /*0034*/ 	.byte	0x00, 0xf0, 0x21, 0x00


	//----- nvinfo : EIATTR_KPARAM_INFO
	.align		4
.L_8313:
        /*0038*/ 	.byte	0x04, 0x17
        /*003a*/ 	.short	(.L_8315 - .L_8314)
.L_8314:
        /*003c*/ 	.word	0x00000000
        /*0040*/ 	.short	0x0004
        /*0042*/ 	.short	0x0018
        /*0044*/ 	.byte	0x00, 0xf0, 0x11, 0x00


	//----- nvinfo : EIATTR_KPARAM_INFO
	.align		4
.L_8315:
        /*0048*/ 	.byte	0x04, 0x17
        /*004a*/ 	.short	(.L_8317 - .L_8316)
.L_8316:
        /*004c*/ 	.word	0x00000000
        /*0050*/ 	.short	0x0003
        /*0052*/ 	.short	0x0014
        /*0054*/ 	.byte	0x00, 0xf0, 0x11, 0x00


	//----- nvinfo : EIATTR_KPARAM_INFO
	.align		4
.L_8317:
        /*0058*/ 	.byte	0x04, 0x17
        /*005a*/ 	.short	(.L_8319 - .L_8318)
.L_8318:
        /*005c*/ 	.word	0x00000000
        /*0060*/ 	.short	0x0002
        /*0062*/ 	.short	0x0010
        /*0064*/ 	.byte	0x00, 0xf0, 0x11, 0x00


	//----- nvinfo : EIATTR_KPARAM_INFO
	.align		4
.L_8319:
        /*0068*/ 	.byte	0x04, 0x17
        /*006a*/ 	.short	(.L_8321 - .L_8320)
.L_8320:
        /*006c*/ 	.word	0x00000000
        /*0070*/ 	.short	0x0001
        /*0072*/ 	.short	0x0008
        /*0074*/ 	.byte	0x00, 0xf0, 0x21, 0x00


	//----- nvinfo : EIATTR_KPARAM_INFO
	.align		4
.L_8321:
        /*0078*/ 	.byte	0x04, 0x17
        /*007a*/ 	.short	(.L_8323 - .L_8322)
.L_8322:
        /*007c*/ 	.word	0x00000000
        /*0080*/ 	.short	0x0000
        /*0082*/ 	.short	0x0000
        /*0084*/ 	.byte	0x00, 0xf0, 0x21, 0x00


	//----- nvinfo : EIATTR_SPARSE_MMA_MASK
	.align		4
.L_8323:
        /*0088*/ 	.byte	0x03, 0x50
        /*008a*/ 	.short	0x0000


	//----- nvinfo : EIATTR_MAXREG_COUNT
	.align		4
        /*008c*/ 	.byte	0x03, 0x1b
        /*008e*/ 	.short	0x00ff


	//----- nvinfo : EIATTR_MERCURY_ISA_VERSION
	.align		4
        /*0090*/ 	.byte	0x03, 0x5f
        /*0092*/ 	.short	0x0101


	//----- nvinfo : EIATTR_COOP_GROUP_MASK_REGIDS
	.align		4
        /*0094*/ 	.byte	0x04, 0x29
        /*0096*/ 	.short	(.L_8325 - .L_8324)


	//   ....[0]....
.L_8324:
        /*0098*/ 	.word	0xffffffff


	//   ....[1]....
        /*009c*/ 	.word	0xffffffff


	//   ....[2]....
        /*00a0*/ 	.word	0xffffffff


	//   ....[3]....
        /*00a4*/ 	.word	0xffffffff


	//   ....[4]....
        /*00a8*/ 	.word	0xffffffff


	//   ....[5]....
        /*00ac*/ 	.word	0xffffffff


	//   ....[6]....
        /*00b0*/ 	.word	0xffffffff


	//   ....[7]....
        /*00b4*/ 	.word	0xffffffff


	//   ....[8]....
        /*00b8*/ 	.word	0xffffffff


	//   ....[9]....
        /*00bc*/ 	.word	0xffffffff


	//----- nvinfo : EIATTR_COOP_GROUP_INSTR_OFFSETS
	.align		4
.L_8325:
        /*00c0*/ 	.byte	0x04, 0x28
        /*00c2*/ 	.short	(.L_8327 - .L_8326)


	//   ....[0]....
.L_8326:
        /*00c4*/ 	.word	0x00001cd0


	//   ....[1]....
        /*00c8*/ 	.word	0x00001d00


	//   ....[2]....
        /*00cc*/ 	.word	0x00001d30


	//   ....[3]....
        /*00d0*/ 	.word	0x00001d60


	//   ....[4]....
        /*00d4*/ 	.word	0x00001d90


	//   ....[5]....
        /*00d8*/ 	.word	0x00002dc0


	//   ....[6]....
        /*00dc*/ 	.word	0x00002de0


	//   ....[7]....
        /*00e0*/ 	.word	0x00002e00


	//   ....[8]....
        /*00e4*/ 	.word	0x00002e20


	//   ....[9]....
        /*00e8*/ 	.word	0x00002e40


	//----- nvinfo : EIATTR_EXIT_INSTR_OFFSETS
	.align		4
.L_8327:
        /*00ec*/ 	.byte	0x04, 0x1c
        /*00ee*/ 	.short	(.L_8329 - .L_8328)


	//   ....[0]....
.L_8328:
        /*00f0*/ 	.word	0x00002e60


	//   ....[1]....
        /*00f4*/ 	.word	0x00002e80


	//   ....[2]....
        /*00f8*/ 	.word	0x00002f10


	//   ....[3]....
        /*00fc*/ 	.word	0x00002f70


	//   ....[4]....
        /*0100*/ 	.word	0x00002fd0


	//   ....[5]....
        /*0104*/ 	.word	0x00003030


	//   ....[6]....
        /*0108*/ 	.word	0x000030b0


	//   ....[7]....
        /*010c*/ 	.word	0x00003120


	//   ....[8]....
        /*0110*/ 	.word	0x00003190


	//   ....[9]....
        /*0114*/ 	.word	0x00003200


	//   ....[10]....
        /*0118*/ 	.word	0x00003270


	//   ....[11]....
        /*011c*/ 	.word	0x000032e0


	//   ....[12]....
        /*0120*/ 	.word	0x00003350


	//   ....[13]....
        /*0124*/ 	.word	0x000033c0


	//   ....[14]....
        /*0128*/ 	.word	0x00003430


	//   ....[15]....
        /*012c*/ 	.word	0x000034a0


	//   ....[16]....
        /*0130*/ 	.word	0x00003500


	//   ....[17]....
        /*0134*/ 	.word	0x00003560


	//   ....[18]....
        /*0138*/ 	.word	0x000035c0


	//   ....[19]....
        /*013c*/ 	.word	0x00003620


	//   ....[20]....
        /*0140*/ 	.word	0x00003680


	//   ....[21]....
        /*0144*/ 	.word	0x000036e0


	//   ....[22]....
        /*0148*/ 	.word	0x00003740


	//   ....[23]....
        /*014c*/ 	.word	0x000037a0


	//   ....[24]....
        /*0150*/ 	.word	0x00003800


	//   ....[25]....
        /*0154*/ 	.word	0x00003860


	//   ....[26]....
        /*0158*/ 	.word	0x000038c0


	//   ....[27]....
        /*015c*/ 	.word	0x00003920


	//   ....[28]....
        /*0160*/ 	.word	0x00003980


	//   ....[29]....
        /*0164*/ 	.word	0x000039e0


	//   ....[30]....
        /*0168*/ 	.word	0x00003a40


	//   ....[31]....
        /*016c*/ 	.word	0x00003aa0


	//   ....[32]....
        /*0170*/ 	.word	0x00003b00


	//   ....[33]....
        /*0174*/ 	.word	0x00003b60


	//   ....[34]....
        /*0178*/ 	.word	0x00003bc0


	//   ....[35]....
        /*017c*/ 	.word	0x00003c20


	//   ....[36]....
        /*0180*/ 	.word	0x00003c80


	//   ....[37]....
        /*0184*/ 	.word	0x00003ce0


	//   ....[38]....
        /*0188*/ 	.word	0x00003d40


	//   ....[39]....
        /*018c*/ 	.word	0x00003da0


	//   ....[40]....
        /*0190*/ 	.word	0x00003e00


	//   ....[41]....
        /*0194*/ 	.word	0x00003e60


	//   ....[42]....
        /*0198*/ 	.word	0x00003ec0


	//   ....[43]....
        /*019c*/ 	.word	0x00003f20


	//   ....[44]....
        /*01a0*/ 	.word	0x00003f80


	//   ....[45]....
        /*01a4*/ 	.word	0x00003fe0


	//   ....[46]....
        /*01a8*/ 	.word	0x00004040


	//   ....[47]....
        /*01ac*/ 	.word	0x000040a0


	//   ....[48]....
        /*01b0*/ 	.word	0x00004100


	//   ....[49]....
        /*01b4*/ 	.word	0x00004160


	//   ....[50]....
        /*01b8*/ 	.word	0x000041c0


	//   ....[51]....
        /*01bc*/ 	.word	0x00004220


	//   ....[52]....
        /*01c0*/ 	.word	0x00004280


	//   ....[53]....
        /*01c4*/ 	.word	0x000042e0


	//   ....[54]....
        /*01c8*/ 	.word	0x00004340


	//   ....[55]....
        /*01cc*/ 	.word	0x000043a0


	//   ....[56]....
        /*01d0*/ 	.word	0x00004400


	//   ....[57]....
        /*01d4*/ 	.word	0x00004460


	//   ....[58]....
        /*01d8*/ 	.word	0x000044c0


	//   ....[59]....
        /*01dc*/ 	.word	0x00004520


	//   ....[60]....
        /*01e0*/ 	.word	0x00004580


	//   ....[61]....
        /*01e4*/ 	.word	0x000045e0


	//   ....[62]....
        /*01e8*/ 	.word	0x00004640


	//   ....[63]....
        /*01ec*/ 	.word	0x000046a0


	//   ....[64]....
        /*01f0*/ 	.word	0x00004700


	//   ....[65]....
        /*01f4*/ 	.word	0x00004750


	//----- nvinfo : EIATTR_CBANK_PARAM_SIZE
	.align		4
.L_8329:
        /*01f8*/ 	.byte	0x03, 0x19
        /*01fa*/ 	.short	0x002d


	//----- nvinfo : EIATTR_PARAM_CBANK
	.align		4
        /*01fc*/ 	.byte	0x04, 0x0a
        /*01fe*/ 	.short	(.L_8331 - .L_8330)
	.align		4
.L_8330:
        /*0200*/ 	.word	index@(.nv.constant0._ZN43_GLOBAL__N__9ae7fba5_10_SoftMax_cu_9f978f6320softmax_warp_forwardIN3c104HalfEffLi11ELb0ELb0EEEvPT0_PKT_iiiPKbib)
        /*0204*/ 	.short	0x0210
        /*0206*/ 	.short	0x002d


	//----- nvinfo : EIATTR_SW_WAR
	.align		4
.L_8331:
        /*0208*/ 	.byte	0x04, 0x36
        /*020a*/ 	.short	(.L_8333 - .L_8332)
.L_8332:
        /*020c*/ 	.word	0x00000008
.L_8333:


//--------------------- .nv.info._ZN43_GLOBAL__N__9ae7fba5_10_SoftMax_cu_9f978f6320softmax_warp_forwardIN3c104HalfEffLi10ELb0ELb0EEEvPT0_PKT_iiiPKbib --------------------------
	.section	.nv.info._ZN43_GLOBAL__N__9ae7fba5_10_SoftMax_cu_9f978f6320softmax_warp_forwardIN3c104HalfEffLi10ELb0ELb0EEEvPT0_PKT_iiiPKbib,"",@"SHT_CUDA_INFO"
	.sectionflags	@""
	.align	4


	//----- nvinfo : EIATTR_CUDA_API_VERSION
	.align		4
        /*0000*/ 	.byte	0x04, 0x37
        /*0002*/ 	.short	(.L_8335 - .L_8334)
.L_8334:
        /*0004*/ 	.word	0x00000082


	//----- nvinfo : EIATTR_KPARAM_INFO
	.align		4
.L_8335:
        /*0008*/ 	.byte	0x04, 0x17
        /*000a*/ 	.short	(.L_8337 - .L_8336)
.L_8336:
        /*000c*/ 	.word	0x00000000
        /*0010*/ 	.short	0x0007
        /*0012*/ 	.short	0x002c
        /*0014*/ 	.byte	0x00, 0xf0, 0x05, 0x00


	//----- nvinfo : EIATTR_KPARAM_INFO
	.align		4
.L_8337:
        /*0018*/ 	.byte	0x04, 0x17
        /*001a*/ 	.short	(.L_8339 - .L_8338)
.L_8338:
        /*001c*/ 	.word	0x00000000
        /*0020*/ 	.short	0x0006
        /*0022*/ 	.short	0x0028
        /*0024*/ 	.byte	0x00, 0xf0, 0x11, 0x00


	//----- nvinfo : EIATTR_KPARAM_INFO
	.align		4
.L_8339:
        /*0028*/ 	.byte	0x04, 0x17
        /*002a*/ 	.short	(.L_8341 - .L_8340)
.L_8340:
        /*002c*/ 	.word	0x00000000
        /*0030*/ 	.short	0x0005
        /*0032*/ 	.short	0x0020
        /*0034*/ 	.byte	0x00, 0xf0, 0x21, 0x00


	//----- nvinfo : EIATTR_KPARAM_INFO
	.align		4
.L_8341:
        /*0038*/ 	.byte	0x04, 0x17
        /*003a*/ 	.short	(.L_8343 - .L_8342)
.L_8342:
        /*003c*/ 	.word	0x00000000
        /*0040*/ 	.short	0x0004
        /*0042*/ 	.short	0x0018
        /*0044*/ 	.byte	0x00, 0xf0, 0x11, 0x00


	//----- nvinfo : EIATTR_KPARAM_INFO
	.align		4
.L_8343:
        /*0048*/ 	.byte	0x04, 0x17
        /*004a*/ 	.short	(.L_8345 - .L_8344)
.L_8344:
        /*004c*/ 	.word	0x00000000
        /*0050*/ 	.short	0x0003
        /*0052*/ 	.short	0x0014
        /*0054*/ 	.byte	0x00, 0xf0, 0x11, 0x00


	//----- nvinfo : EIATTR_KPARAM_INFO
	.align		4
.L_8345:
        /*0058*/ 	.byte	0x04, 0x17
        /*005a*/ 	.short	(.L_8347 - .L_8346)
.L_8346:
        /*005c*/ 	.word	0x00000000
        /*0060*/ 	.short	0x0002
        /*0062*/ 	.short	0x0010
        /*0064*/ 	.byte	0x00, 0xf0, 0x11, 0x00


	//----- nvinfo : EIATTR_KPARAM_INFO
	.align		4
.L_8347:
        /*0068*/ 	.byte	0x04, 0x17
        /*006a*/ 	.short	(.L_8349 - .L_8348)
.L_8348:
        /*006c*/ 	.word	0x00000000
        /*0070*/ 	.short	0x0001
        /*0072*/ 	.short	0x0008
        /*0074*/ 	.byte	0x00, 0xf0, 0x21, 0x00


	//----- nvinfo : EIATTR_KPARAM_INFO
	.align		4
.L_8349:
        /*0078*/ 	.byte	0x04, 0x17
        /*007a*/ 	.short	(.L_8351 - .L_8350)
.L_8350:
        /*007c*/ 	.word	0x00000000
        /*0080*/ 	.short	0x0000
        /*0082*/ 	.short	0x0000
        /*0084*/ 	.byte	0x00, 0xf0, 0x21, 0x00


	//----- nvinfo : EIATTR_SPARSE_MMA_MASK
	.align		4
.L_8351:
        /*0088*/ 	.byte	0x03, 0x50
        /*008a*/ 	.short	0x0000


	//----- nvinfo : EIATTR_MAXREG_COUNT
	.align		4
        /*008c*/ 	.byte	0x03, 0x1b
        /*008e*/ 	.short	0x00ff


	//----- nvinfo : EIATTR_MERCURY_ISA_VERSION
	.align		4
        /*0090*/ 	.byte	0x03, 0x5f
        /*0092*/ 	.short	0x0101


	//----- nvinfo : EIATTR_COOP_GROUP_MASK_REGIDS
	.align		4
        /*0094*/ 	.byte	0x04, 0x29
        /*0096*/ 	.short	(.L_8353 - .L_8352)


	//   ....[0]....
.L_8352:
        /*0098*/ 	.word	0xffffffff


	//   ....[1]....
        /*009c*/ 	.word	0xffffffff


	//   ....[2]....
        /*00a0*/ 	.word	0xffffffff


	//   ....[3]....
        /*00a4*/ 	.word	0xffffffff


	//   ....[4]....
        /*00a8*/ 	.word	0xffffffff


	//   ....[5]....
        /*00ac*/ 	.word	0xffffffff


	//   ....[6]....
        /*00b0*/ 	.word	0xffffffff


	//   ....[7]....
        /*00b4*/ 	.word	0xffffffff


	//   ....[8]....
        /*00b8*/ 	.word	0xffffffff


	//   ....[9]....
        /*00bc*/ 	.word	0xffffffff


	//----- nvinfo : EIATTR_COOP_GROUP_INSTR_OFFSETS
	.align		4
.L_8353:
        /*00c0*/ 	.byte	0x04, 0x28
        /*00c2*/ 	.short	(.L_8355 - .L_8354)


	//   ....[0]....
.L_8354:
        /*00c4*/ 	.word	0x00000ec0


	//   ....[1]....
        /*00c8*/ 	.word	0x00000ef0


	//   ....[2]....
        /*00cc*/ 	.word	0x00000f20


	//   ....[3]....
        /*00d0*/ 	.word	0x00000f50


	//   ....[4]....
        /*00d4*/ 	.word	0x00000f80


	//   ....[5]....
        /*00d8*/ 	.word	0x000017c0


	//   ....[6]....
        /*00dc*/ 	.word	0x000017e0


	//   ....[7]....
        /*00e0*/ 	.word	0x00001800


	//   ....[8]....
        /*00e4*/ 	.word	0x00001820


	//   ....[9]....
        /*00e8*/ 	.word	0x00001840


	//----- nvinfo : EIATTR_EXIT_INSTR_OFFSETS
	.align		4
.L_8355:
        /*00ec*/ 	.byte	0x04, 0x1c
        /*00ee*/ 	.short	(.L_8357 - .L_8356)


	//   ....[0]....
.L_8356:
        /*00f0*/ 	.word	0x00001850


	//   ....[1]....
        /*00f4*/ 	.word	0x00001880


	//   ....[2]....
        /*00f8*/ 	.word	0x00001930


	//   ....[3]....
        /*00fc*/ 	.word	0x00001990


	//   ....[4]....
        /*0100*/ 	.word	0x000019f0


	//   ....[5]....
        /*0104*/ 	.word	0x00001a50


	//   ....[6]....
        /*0108*/ 	.word	0x00001ab0


	//   ....[7]....
        /*010c*/ 	.word	0x00001b10


	//   ....[8]....
        /*0110*/ 	.word	0x00001b70


	//   ....[9]....
        /*0114*/ 	.word	0x00001bd0


	//   ....[10]....
        /*0118*/ 	.word	0x00001c50


	//   ....[11]....
        /*011c*/ 	.word	0x00001cc0


	//   ....[12]....
        /*0120*/ 	.word	0x00001d30


	//   ....[13]....
        /*0124*/ 	.word	0x00001da0


	//   ....[14]....
        /*0128*/ 	.word	0x00001e10


	//   ....[15]....
        /*012c*/ 	.word	0x00001e80


	//   ....[16]....
        /*0130*/ 	.word	0x00001ee0


	//   ....[17]....
        /*0134*/ 	.word	0x00001f40


	//   ....[18]....
        /*0138*/ 	.word	0x00001fa0


	//   ....[19]....
        /*013c*/ 	.word	0x00002000


	//   ....[20]....
        /*0140*/ 	.word	0x00002060


	//   ....[21]....
        /*0144*/ 	.word	0x000020c0


	//   ....[22]....
        /*0148*/ 	.word	0x00002120


	//   ....[23]....
        /*014c*/ 	.word	0x00002180


	//   ....[24]....
        /*0150*/ 	.word	0x000021e0


	//   ....[25]....
        /*0154*/ 	.word	0x00002240


	//   ....[26]....
        /*0158*/ 	.word	0x000022a0


	//   ....[27]....
        /*015c*/ 	.word	0x00002300


	//   ....[28]....
        /*0160*/ 	.word	0x00002360


	//   ....[29]....
        /*0164*/ 	.word	0x000023c0


	//   ....[30]....
        /*0168*/ 	.word	0x00002420


	//   ....[31]....
        /*016c*/ 	.word	0x00002480


	//   ....[32]....
        /*0170*/ 	.word	0x000024e0


	//   ....[33]....
        /*0174*/ 	.word	0x00002530


	//----- nvinfo : EIATTR_CBANK_PARAM_SIZE
	.align		4
.L_8357:
        /*0178*/ 	.byte	0x03, 0x19
        /*017a*/ 	.short	0x002d


	//----- nvinfo : EIATTR_PARAM_CBANK
	.align		4
        /*017c*/ 	.byte	0x04, 0x0a
        /*017e*/ 	.short	(.L_8359 - .L_8358)
	.align		4
.L_8358:
        /*0180*/ 	.word	index@(.nv.constant0._ZN43_GLOBAL__N__9ae7fba5_10_SoftMax_cu_9f978f6320softmax_warp_forwardIN3c104HalfEffLi10ELb0ELb0EEEvPT0_PKT_iiiPKbib)
        /*0184*/ 	.short	0x0210
        /*0186*/ 	.short	0x002d


	//----- nvinfo : EIATTR_SW_WAR
	.align		4
.L_8359:
        /*0188*/ 	.byte	0x04, 0x36
        /*018a*/ 	.short	(.L_8361 - .L_8360)
.L_8360:
        /*018c*/ 	.word	0x00000008
.L_8361:


//--------------------- .nv.info._ZN43_GLOBAL__N__9ae7fba5_10_SoftMax_cu_9f978f6320softmax_warp_forwardIN3c104HalfEffLi9ELb0ELb0EEEvPT0_PKT_iiiPKbib --------------------------
	.section	.nv.info._ZN43_GLOBAL__N__9ae7fba5_10_SoftMax_cu_9f978f6320softmax_warp_forwardIN3c104HalfEffLi9ELb0ELb0EEEvPT0_PKT_iiiPKbib,"",@"SHT_CUDA_INFO"
	.sectionflags	@""
	.align	4


	//----- nvinfo : EIATTR_CUDA_API_VERSION
	.align		4
        /*0000*/ 	.byte	0x04, 0x37
        /*0002*/ 	.short	(.L_8363 - .L_8362)
.L_8362:
        /*0004*/ 	.word	0x00000082


	//----- nvinfo : EIATTR_KPARAM_INFO
	.align		4
.L_8363:
        /*0008*/ 	.byte	0x04, 0x17
        /*000a*/ 	.short	(.L_8365 - .L_8364)
.L_8364:
        /*000c*/ 	.word	0x00000000
        /*0010*/ 	.short	0x0007
        /*0012*/ 	.short	0x002c
        /*0014*/ 	.byte	0x00, 0xf0, 0x05, 0x00


	//----- nvinfo : EIATTR_KPARAM_INFO
	.align		4
.L_8365:
        /*0018*/ 	.byte	0x04, 0x17
        /*001a*/ 	.short	(.L_8367 - .L_8366)
.L_8366:
        /*001c*/ 	.word	0x00000000
        /*0020*/ 	.short	0x0006
        /*0022*/ 	.short	0x0028
        /*0024*/ 	.byte	0x00, 0xf0, 0x11, 0x00


	//----- nvinfo : EIATTR_KPARAM_INFO
	.align		4
.L_8367:
        /*0028*/ 	.byte	0x04, 0x17
        /*002a*/ 	.short	(.L_8369 - .L_8368)
.L_8368:
        /*002c*/ 	.word	0x00000000
        /*0030*/ 	.short	0x0005
        /*0032*/ 	.short	0x0020
        /*0034*/ 	.byte	0x00, 0xf0, 0x21, 0x00


	//----- nvinfo : EIATTR_KPARAM_INFO
	.align		4
.L_8369:
        /*0038*/ 	.byte	0x04, 0x17
        /*003a*/ 	.short	(.L_8371 - .L_8370)
.L_8370:
        /*003c*/ 	.word	0x00000000
        /*0040*/ 	.short	0x0004
        /*0042*/ 	.short	0x0018
        /*0044*/ 	.byte	0x00, 0xf0, 0x11, 0x00


	//----- nvinfo : EIATTR_KPARAM_INFO
	.align		4
.L_8371:
        /*0048*/ 	.byte	0x04, 0x17
        /*004a*/ 	.short	(.L_8373 - .L_8372)
.L_8372:
        /*004c*/ 	.word	0x00000000
        /*0050*/ 	.short	0x0003
        /*0052*/ 	.short	0x0014
        /*0054*/ 	.byte	0x00, 0xf0, 0x11, 0x00


	//----- nvinfo : EIATTR_KPARAM_INFO
	.align		4
.L_8373:
        /*0058*/ 	.byte	0x04, 0x17
        /*005a*/ 	.short	(.L_8375 - .L_8374)
.L_8374:
        /*005c*/ 	.word	0x00000000
        /*0060*/ 	.short	0x0002
        /*0062*/ 	.short	0x0010
        /*0064*/ 	.byte	0x00, 0xf0, 0x11, 0x00


	//----- nvinfo : EIATTR_KPARAM_INFO
	.align		4
.L_8375:
        /*0068*/ 	.byte	0x04, 0x17
        /*006a*/ 	.short	(.L_8377 - .L_8376)
.L_8376:
        /*006c*/ 	.word	0x00000000
        /*0070*/ 	.short	0x0001
        /*0072*/ 	.short	0x0008
        /*0074*/ 	.byte	0x00, 0xf0, 0x21, 0x00


	//----- nvinfo : EIATTR_KPARAM_INFO
	.align		4
.L_8377:
        /*0078*/ 	.byte	0x04, 0x17
        /*007a*/ 	.short	(.L_8379 - .L_8378)
.L_8378:
        /*007c*/ 	.word	0x00000000
        /*0080*/ 	.short	0x0000
        /*0082*/ 	.short	0x0000
        /*0084*/ 	.byte	0x00, 0xf0, 0x21, 0x00


	//----- nvinfo : EIATTR_SPARSE_MMA_MASK
	.align		4
.L_8379:
        /*0088*/ 	.byte	0x03, 0x50
        /*008a*/ 	.short	0x0000


	//----- nvinfo : EIATTR_MAXREG_COUNT
	.align		4
        /*008c*/ 	.byte	0x03, 0x1b
        /*008e*/ 	.short	0x00ff


	//----- nvinfo : EIATTR_MERCURY_ISA_VERSION
	.align		4
        /*0090*/ 	.byte	0x03, 0x5f
        /*0092*/ 	.short	0x0101


	//----- nvinfo : EIATTR_COOP_GROUP_MASK_REGIDS
	.align		4
        /*0094*/ 	.byte	0x04, 0x29
        /*0096*/ 	.short	(.L_8381 - .L_8380)


	//   ....[0]....
.L_8380:
        /*0098*/ 	.word	0xffffffff


	//   ....[1]....
        /*009c*/ 	.word	0xffffffff


	//   ....[2]....
        /*00a0*/ 	.word	0xffffffff


	//   ....[3]....
        /*00a4*/ 	.word	0xffffffff


	//   ....[4]....
        /*00a8*/ 	.word	0xffffffff


	//   ....[5]....
        /*00ac*/ 	.word	0xffffffff


	//   ....[6]....
        /*00b0*/ 	.word	0xffffffff


	//   ....[7]....
        /*00b4*/ 	.word	0xffffffff


	//   ....[8]....
        /*00b8*/ 	.word	0xffffffff


	//   ....[9]....
        /*00bc*/ 	.word	0xffffffff


	//----- nvinfo : EIATTR_COOP_GROUP_INSTR_OFFSETS
	.align		4
.L_8381:
        /*00c0*/ 	.byte	0x04, 0x28
        /*00c2*/ 	.short	(.L_8383 - .L_8382)


	//   ....[0]....
.L_8382:
        /*00c4*/ 	.word	0x000007c0


	//   ....[1]....
        /*00c8*/ 	.word	0x000007f0


	//   ....[2]....
        /*00cc*/ 	.word	0x00000820


	//   ....[3]....
        /*00d0*/ 	.word	0x00000850


	//   ....[4]....
        /*00d4*/ 	.word	0x00000880


	//   ....[5]....
        /*00d8*/ 	.word	0x00000cb0


	//   ....[6]....
        /*00dc*/ 	.word	0x00000cd0


	//   ....[7]....
        /*00e0*/ 	.word	0x00000cf0


	//   ....[8]....
        /*00e4*/ 	.word	0x00000d20


	//   ....[9]....
        /*00e8*/ 	.word	0x00000d40


	//----- nvinfo : EIATTR_EXIT_INSTR_OFFSETS
	.align		4
.L_8383:
        /*00ec*/ 	.byte	0x04, 0x1c
        /*00ee*/ 	.short	(.L_8385 - .L_8384)


	//   ....[0]....
.L_8384:
        /*00f0*/ 	.word	0x00000d50


	//   ....[1]....
        /*00f4*/ 	.word	0x00000d80


	//   ....[2]....
        /*00f8*/ 	.word	0x00000e30


	//   ....[3]....
        /*00fc*/ 	.word	0x00000e90


	//   ....[4]....
        /*0100*/ 	.word	0x00000ef0


	//   ....[5]....
        /*0104*/ 	.word	0x00000f50


	//   ....[6]....
        /*0108*/ 	.word	0x00000fd0


	//   ....[7]....
        /*010c*/ 	.word	0x00001040


	//   ....[8]....
        /*0110*/ 	.word	0x000010b0


	//   ....[9]....
        /*0114*/ 	.word	0x00001110


	//   ....[10]....
        /*0118*/ 	.word	0x00001170


	//   ....[11]....
        /*011c*/ 	.word	0x000011d0


	//   ....[12]....
        /*0120*/ 	.word	0x00001230


	//   ....[13]....
        /*0124*/ 	.word	0x00001290


	//   ....[14]....
        /*0128*/ 	.word	0x000012f0


	//   ....[15]....
        /*012c*/ 	.word	0x00001350


	//   ....[16]....
        /*0130*/ 	.word	0x000013b0


	//   ....[17]....
        /*0134*/ 	.word	0x00001400


	//----- nvinfo : EIATTR_CBANK_PARAM_SIZE
	.align		4
.L_8385:
        /*0138*/ 	.byte	0x03, 0x19
        /*013a*/ 	.short	0x002d


	//----- nvinfo : EIATTR_PARAM_CBANK
	.align		4
        /*013c*/ 	.byte	0x04, 0x0a
        /*013e*/ 	.short	(.L_8387 - .L_8386)
	.align		4
.L_8386:
        /*0140*/ 	.word	index@(.nv.constant0._ZN43_GLOBAL__N__9ae7fba5_10_SoftMax_cu_9f978f6320softmax_warp_forwardIN3c104HalfEffLi9ELb0ELb0EEEvPT0_PKT_iiiPKbib)
        /*0144*/ 	.short	0x0210
        /*0146*/ 	.short	0x002d


	//----- nvinfo : EIATTR_SW_WAR
	.align		4
.L_8387:
        /*0148*/ 	.byte	0x04, 0x36
        /*014a*/ 	.short	(.L_8389 - .L_8388)
.L_8388:
        /*014c*/ 	.word	0x00000008
.L_8389:


//--------------------- .nv.info._ZN43_GLOBAL__N__9ae7fba5_10_SoftMax_cu_9f978f6320softmax_warp_forwardIN3c104HalfEffLi8ELb0ELb0EEEvPT0_PKT_iiiPKbib --------------------------
	.section	.nv.info._ZN43_GLOBAL__N__9ae7fba5_10_SoftMax_cu_9f978f6320softmax_warp_forwardIN3c104HalfEffLi8ELb0ELb0EEEvPT0_PKT_iiiPKbib,"",@"SHT_CUDA_INFO"
	.sectionflags	@""
	.align	4


	//----- nvinfo : EIATTR_CUDA_API_VERSION
	.align		4
        /*0000*/ 	.byte	0x04, 0x37
        /*0002*/ 	.short	(.L_8391 - .L_8390)
.L_8390:
        /*0004*/ 	.word	0x00000082


	//----- nvinfo : EIATTR_KPARAM_INFO
	.align		4
.L_8391:
        /*0008*/ 	.byte	0x04, 0x17
        /*000a*/ 	.short	(.L_8393 - .L_8392)
.L_8392:
        /*000c*/ 	.word	0x00000000
        /*0010*/ 	.short	0x0007
        /*0012*/ 	.short	0x002c
        /*0014*/ 	.byte	0x00, 0xf0, 0x05, 0x00


	//----- nvinfo : EIATTR_KPARAM_INFO
	.align		4
.L_8393:
        /*0018*/ 	.byte	0x04, 0x17
        /*001a*/ 	.short	(.L_8395 - .L_8394)
.L_8394:
        /*001c*/ 	.word	0x00000000
        /*0020*/ 	.short	0x0006
        /*0022*/ 	.short	0x0028
        /*0024*/ 	.byte	0x00, 0xf0, 0x11, 0x00


	//----- nvinfo : EIATTR_KPARAM_INFO
	.align		4
.L_8395:
        /*0028*/ 	.byte	0x04, 0x17
        /*002a*/ 	.short	(.L_8397 - .L_8396)
.L_8396:
        /*002c*/ 	.word	0x00000000
        /*0030*/ 	.short	0x0005
        /*0032*/ 	.short	0x0020
        /*0034*/ 	.byte	0x00, 0xf0, 0x21, 0x00


	//----- nvinfo : EIATTR_KPARAM_INFO
	.align		4
.L_8397:
        /*0038*/ 	.byte	0x04, 0x17
        /*003a*/ 	.short	(.L_8399 - .L_8398)
.L_8398:
        /*003c*/ 	.word	0x00000000
        /*0040*/ 	.short	0x0004
        /*0042*/ 	.short	0x0018
        /*0044*/ 	.byte	0x00, 0xf0, 0x11, 0x00


	//----- nvinfo : EIATTR_KPARAM_INFO
	.align		4
.L_8399:
        /*0048*/ 	.byte	0x04, 0x17
        /*004a*/ 	.short	(.L_8401 - .L_8400)
.L_8400:
        /*004c*/ 	.word	0x00000000
        /*0050*/ 	.short	0x0003
        /*0052*/ 	.short	0x0014
        /*0054*/ 	.byte	0x00, 0xf0, 0x11, 0x00


	//----- nvinfo : EIATTR_KPARAM_INFO
	.align		4
.L_8401:
        /*0058*/ 	.byte	0x04, 0x17
        /*005a*/ 	.short	(.L_8403 - .L_8402)
.L_8402:
        /*005c*/ 	.word	0x00000000
        /*0060*/ 	.short	0x0002
        /*0062*/ 	.short	0x0010
        /*0064*/ 	.byte	0x00, 0xf0, 0x11, 0x00


	//----- nvinfo : EIATTR_KPARAM_INFO
	.align		4
.L_8403:
        /*0068*/ 	.byte	0x04, 0x17
        /*006a*/ 	.short	(.L_8405 - .L_8404)
.L_8404:
        /*006c*/ 	.word	0x00000000
        /*0070*/ 	.short	0x0001
        /*0072*/ 	.short	0x0008
        /*0074*/ 	.byte	0x00, 0xf0, 0x21, 0x00


	//----- nvinfo : EIATTR_KPARAM_INFO
	.align		4
.L_8405:
        /*0078*/ 	.byte	0x04, 0x17
        /*007a*/ 	.short	(.L_8407 - .L_8406)
.L_8406:
        /*007c*/ 	.word	0x00000000
        /*0080*/ 	.short	0x0000
        /*0082*/ 	.short	0x0000
        /*0084*/ 	.byte	0x00, 0xf0, 0x21, 0x00


	//----- nvinfo : EIATTR_SPARSE_MMA_MASK
	.align		4
.L_8407:
        /*0088*/ 	.byte	0x03, 0x50
        /*008a*/ 	.short	0x0000


	//----- nvinfo : EIATTR_MAXREG_COUNT
	.align		4
        /*008c*/ 	.byte	0x03, 0x1b
        /*008e*/ 	.short	0x00ff


	//----- nvinfo : EIATTR_MERCURY_ISA_VERSION
	.align		4
        /*0090*/ 	.byte	0x03, 0x5f
        /*0092*/ 	.short	0x0101


	//----- nvinfo : EIATTR_COOP_GROUP_MASK_REGIDS
	.align		4
        /*0094*/ 	.byte	0x04, 0x29
        /*0096*/ 	.short	(.L_8409 - .L_8408)


	//   ....[0]....
.L_8408:
        /*0098*/ 	.word	0xffffffff


	//   ....[1]....
        /*009c*/ 	.word	0xffffffff


	//   ....[2]....
        /*00a0*/ 	.word	0xffffffff


	//   ....[3]....
        /*00a4*/ 	.word	0xffffffff


	//   ....[4]....
        /*00a8*/ 	.word	0xffffffff


	//   ....[5]....
        /*00ac*/ 	.word	0xffffffff


	//   ....[6]....
        /*00b0*/ 	.word	0xffffffff


	//   ....[7]....
        /*00b4*/ 	.word	0xffffffff


	//   ....[8]....
        /*00b8*/ 	.word	0xffffffff


	//   ....[9]....
        /*00bc*/ 	.word	0xffffffff


	//----- nvinfo : EIATTR_COOP_GROUP_INSTR_OFFSETS
	.align		4
.L_8409:
        /*00c0*/ 	.byte	0x04, 0x28
        /*00c2*/ 	.short	(.L_8411 - .L_8410)


	//   ....[0]....
.L_8410:
        /*00c4*/ 	.word	0x00000440


	//   ....[1]....
        /*00c8*/ 	.word	0x00000470


	//   ....[2]....
        /*00cc*/ 	.word	0x000004a0


	//   ....[3]....
        /*00d0*/ 	.word	0x000004d0


	//   ....[4]....
        /*00d4*/ 	.word	0x00000500


	//   ....[5]....
        /*00d8*/ 	.word	0x00000730


	//   ....[6]....
        /*00dc*/ 	.word	0x00000750


	//   ....[7]....
        /*00e0*/ 	.word	0x00000770


	//   ....[8]....
        /*00e4*/ 	.word	0x000007a0


	//   ....[9]....
        /*00e8*/ 	.word	0x000007c0


	//----- nvinfo : EIATTR_EXIT_INSTR_OFFSETS
	.align		4
.L_8411:
        /*00ec*/ 	.byte	0x04, 0x1c
        /*00ee*/ 	.short	(.L_8413 - .L_8412)


	//   ....[0]....
.L_8412:
        /*00f0*/ 	.word	0x000007d0


	//   ....[1]....
        /*00f4*/ 	.word	0x00000800


	//   ....[2]....
        /*00f8*/ 	.word	0x000008b0


	//   ....[3]....
        /*00fc*/ 	.word	0x00000910


	//   ....[4]....
        /*0100*/ 	.word	0x00000970


	//   ....[5]....
        /*0104*/ 	.word	0x000009d0


	//   ....[6]....
        /*0108*/ 	.word	0x00000a30


	//   ....[7]....
        /*010c*/ 	.word	0x00000a90


	//   ....[8]....
        /*0110*/ 	.word	0x00000af0


	//   ....[9]....
        /*0114*/ 	.word	0x00000b40


	//----- nvinfo : EIATTR_CBANK_PARAM_SIZE
	.align		4
.L_8413:
        /*0118*/ 	.byte	0x03, 0x19
        /*011a*/ 	.short	0x002d


	//----- nvinfo : EIATTR_PARAM_CBANK
	.align		4
        /*011c*/ 	.byte	0x04, 0x0a
        /*011e*/ 	.short	(.L_8415 - .L_8414)
	.align		4
.L_8414:
        /*0120*/ 	.word	index@(.nv.constant0._ZN43_GLOBAL__N__9ae7fba5_10_SoftMax_cu_9f978f6320softmax_warp_forwardIN3c104HalfEffLi8ELb0ELb0EEEvPT0_PKT_iiiPKbib)
        /*0124*/ 	.short	0x0210
        /*0126*/ 	.short	0x002d


	//----- nvinfo : EIATTR_SW_WAR
	.align		4
.L_8415:
        /*0128*/ 	.byte	0x04, 0x36
        /*012a*/ 	.short	(.L_8417 - .L_8416)
.L_8416:
        /*012c*/ 	.word	0x00000008
.L_8417:


//--------------------- .nv.info._ZN43_GLOBAL__N__9ae7fba5_10_SoftMax_cu_9f978f6320softmax_warp_forwardIN3c104HalfEffLi7ELb0ELb0EEEvPT0_PKT_iiiPKbib --------------------------
	.section	.nv.info._ZN43_GLOBAL__N__9ae7fba5_10_SoftMax_cu_9f978f6320softmax_warp_forwardIN3c104HalfEffLi7ELb0ELb0EEEvPT0_PKT_iiiPKbib,"",@"SHT_CUDA_INFO"
	.sectionflags	@""
	.align	4


	//----- nvinfo : EIATTR_CUDA_API_VERSION
	.align		4
        /*0000*/ 	.byte	0x04, 0x37
        /*0002*/ 	.short	(.L_8419 - .L_8418)
.L_8418:
        /*0004*/ 	.word	0x00000082


	//----- nvinfo : EIATTR_KPARAM_INFO
	.align		4
.L_8419:
        /*0008*/ 	.byte	0x04, 0x17
        /*000a*/ 	.short	(.L_8421 - .L_8420)
.L_8420:
        /*000c*/ 	.word	0x00000000
        /*0010*/ 	.short	0x0007
        /*0012*/ 	.short	0x002c
        /*0014*/ 	.byte	0x00, 0xf0, 0x05, 0x00


	//----- nvinfo : EIATTR_KPARAM_INFO
	.align		4
.L_8421:
        /*0018*/ 	.byte	0x04, 0x17
        /*001a*/ 	.short	(.L_8423 - .L_8422)
.L_8422:
        /*001c*/ 	.word	0x00000000
        /*0020*/ 	.short	0x0006
        /*0022*/ 	.short	0x0028
        /*0024*/ 	.byte	0x00, 0xf0, 0x11, 0x00


	//----- nvinfo : EIATTR_KPARAM_INFO
	.align		4
.L_8423:
        /*0028*/ 	.byte	0x04, 0x17
        /*002a*/ 	.short	(.L_8425 - .L_8424)
.L_8424:
        /*002c*/ 	.word	0x00000000
        /*0030*/ 	.short	0x0005
        /*0032*/ 	.short	0x0020
        /*0034*/ 	.byte	0x00, 0xf0, 0x21, 0x00


	//----- nvinfo : EIATTR_KPARAM_INFO
	.align		4
.L_8425:
        /*0038*/ 	.byte	0x04, 0x17
        /*003a*/ 	.short	(.L_8427 - .L_8426)
.L_8426:
        /*003c*/ 	.word	0x00000000
        /*0040*/ 	.short	0x0004
        /*0042*/ 	.short	0x0018
        /*0044*/ 	.byte	0x00, 0xf0, 0x11, 0x00


	//----- nvinfo : EIATTR_KPARAM_INFO
	.align		4
.L_8427:
        /*0048*/ 	.byte	0x04, 0x17
        /*004a*/ 	.short	(.L_8429 - .L_8428)
.L_8428:
        /*004c*/ 	.word	0x00000000
        /*0050*/ 	.short	0x0003
        /*0052*/ 	.short	0x0014
        /*0054*/ 	.byte	0x00, 0xf0, 0x11, 0x00


	//----- nvinfo : EIATTR_KPARAM_INFO
	.align		4
.L_8429:
        /*0058*/ 	.byte	0x04, 0x17
        /*005a*/ 	.short	(.L_8431 - .L_8430)
.L_8430:
        /*005c*/ 	.word	0x00000000
        /*0060*/ 	.short	0x0002
        /*0062*/ 	.short	0x0010
        /*0064*/ 	.byte	0x00, 0xf0, 0x11, 0x00


	//----- nvinfo : EIATTR_KPARAM_INFO
	.align		4
.L_8431:
        /*0068*/ 	.byte	0x04, 0x17
        /*006a*/ 	.short	(.L_8433 - .L_8432)
.L_8432:
        /*006c*/ 	.word	0x00000000
        /*0070*/ 	.short	0x0001
        /*0072*/ 	.short	0x0008
        /*0074*/ 	.byte	0x00, 0xf0, 0x21, 0x00


	//----- nvinfo : EIATTR_KPARAM_INFO
	.align		4
.L_8433:
        /*0078*/ 	.byte	0x04, 0x17
        /*007a*/ 	.short	(.L_8435 - .L_8434)
.L_8434:
        /*007c*/ 	.word	0x00000000
        /*0080*/ 	.short	0x0000
        /*0082*/ 	.short	0x0000
        /*0084*/ 	.byte	0x00, 0xf0, 0x21, 0x00


	//----- nvinfo : EIATTR_SPARSE_MMA_MASK
	.align		4
.L_8435:
        /*0088*/ 	.byte	0x03, 0x50
        /*008a*/ 	.short	0x0000


	//----- nvinfo : EIATTR_MAXREG_COUNT
	.align		4
        /*008c*/ 	.byte	0x03, 0x1b
        /*008e*/ 	.short	0x00ff


	//----- nvinfo : EIATTR_MERCURY_ISA_VERSION
	.align		4
        /*0090*/ 	.byte	0x03, 0x5f
        /*0092*/ 	.short	0x0101


	//----- nvinfo : EIATTR_COOP_GROUP_MASK_REGIDS
	.align		4
        /*0094*/ 	.byte	0x04, 0x29
        /*0096*/ 	.short	(.L_8437 - .L_8436)


	//   ....[0]....
.L_8436:
        /*0098*/ 	.word	0xffffffff


	//   ....[1]....
        /*009c*/ 	.word	0xffffffff


	//   ....[2]....
        /*00a0*/ 	.word	0xffffffff


	//   ....[3]....
        /*00a4*/ 	.word	0xffffffff


	//   ....[4]....
        /*00a8*/ 	.word	0xffffffff


	//   ....[5]....
        /*00ac*/ 	.word	0xffffffff


	//   ....[6]....
        /*00b0*/ 	.word	0xffffffff


	//   ....[7]....
        /*00b4*/ 	.word	0xffffffff


	//   ....[8]....
        /*00b8*/ 	.word	0xffffffff


	//   ....[9]....
        /*00bc*/ 	.word	0xffffffff


	//   ....[10]....
        /*00c0*/ 	.word	0xffffffff


	//   ....[11]....
        /*00c4*/ 	.word	0xffffffff


	//   ....[12]....
        /*00c8*/ 	.word	0xffffffff


	//   ....[13]....
        /*00cc*/ 	.word	0xffffffff


	//   ....[14]....
        /*00d0*/ 	.word	0xffffffff


	//   ....[15]....
        /*00d4*/ 	.word	0xffffffff


	//   ....[16]....
        /*00d8*/ 	.word	0xffffffff


	//   ....[17]....
        /*00dc*/ 	.word	0xffffffff


	//   ....[18]....
        /*00e0*/ 	.word	0xffffffff


	//   ....[19]....
        /*00e4*/ 	.word	0xffffffff


	//----- nvinfo : EIATTR_COOP_GROUP_INSTR_OFFSETS
	.align		4
.L_8437:
        /*00e8*/ 	.byte	0x04, 0x28
        /*00ea*/ 	.short	(.L_8439 - .L_8438)


	//   ....[0]....
.L_8438:
        /*00ec*/ 	.word	0x00000450


	//   ....[1]....
        /*00f0*/ 	.word	0x00000490


	//   ....[2]....
        /*00f4*/ 	.word	0x000004c0


	//   ....[3]....
        /*00f8*/ 	.word	0x000004f0


	//   ....[4]....
        /*00fc*/ 	.word	0x00000520


	//   ....[5]....
        /*0100*/ 	.word	0x00000550


	//   ....[6]....
        /*0104*/ 	.word	0x00000580


	//   ....[7]....
        /*0108*/ 	.word	0x000005b0


	//   ....[8]....
        /*010c*/ 	.word	0x000005e0


	//   ....[9]....
        /*0110*/ 	.word	0x00000610


	//   ....[10]....
        /*0114*/ 	.word	0x00000860


	//   ....[11]....
        /*0118*/ 	.word	0x00000870


	//   ....[12]....
        /*011c*/ 	.word	0x000008a0


	//   ....[13]....
        /*0120*/ 	.word	0x000008b0


	//   ....[14]....
        /*0124*/ 	.word	0x000008e0


	//   ....[15]....
        /*0128*/ 	.word	0x000008f0


	//   ....[16]....
        /*012c*/ 	.word	0x00000920


	//   ....[17]....
        /*0130*/ 	.word	0x00000930


	//   ....[18]....
        /*0134*/ 	.word	0x00000970


	//   ....[19]....
        /*0138*/ 	.word	0x00000980


	//----- nvinfo : EIATTR_EXIT_INSTR_OFFSETS
	.align		4
.L_8439:
        /*013c*/ 	.byte	0x04, 0x1c
        /*013e*/ 	.short	(.L_8441 - .L_8440)


	//   ....[0]....
.L_8440:
        /*0140*/ 	.word	0x00000990


	//   ....[1]....
        /*0144*/ 	.word	0x00000be0


	//   ....[2]....
        /*0148*/ 	.word	0x00000bf0


	//   ....[3]....
        /*014c*/ 	.word	0x00000c90


	//   ....[4]....
        /*0150*/ 	.word	0x00000cf0


	//   ....[5]....
        /*0154*/ 	.word	0x00000d50


	//   ....[6]....
        /*0158*/ 	.word	0x00000da0


	//----- nvinfo : EIATTR_CRS_STACK_SIZE
	.align		4
.L_8441:
        /*015c*/ 	.byte	0x04, 0x1e
        /*015e*/ 	.short	(.L_8443 - .L_8442)
.L_8442:
        /*0160*/ 	.word	0x00000000


	//----- nvinfo : EIATTR_CBANK_PARAM_SIZE
	.align		4
.L_8443:
        /*0164*/ 	.byte	0x03, 0x19
        /*0166*/ 	.short	0x002d


	//----- nvinfo : EIATTR_PARAM_CBANK
	.align		4
        /*0168*/ 	.byte	0x04, 0x0a
        /*016a*/ 	.short	(.L_8445 - .L_8444)
	.align		4
.L_8444:
        /*016c*/ 	.word	index@(.nv.constant0._ZN43_GLOBAL__N__9ae7fba5_10_SoftMax_cu_9f978f6320softmax_warp_forwardIN3c104HalfEffLi7ELb0ELb0EEEvPT0_PKT_iiiPKbib)
        /*0170*/ 	.short	0x0210
        /*0172*/ 	.short	0x002d


	//----- nvinfo : EIATTR_SW_WAR
	.align		4
.L_8445:
        /*0174*/ 	.byte	0x04, 0x36
        /*0176*/ 	.short	(.L_8447 - .L_8446)
.L_8446:
        /*0178*/ 	.word	0x00000008
.L_8447:


//--------------------- .nv.info._ZN43_GLOBAL__N__9ae7fba5_10_SoftMax_cu_9f978f6320softmax_warp_forwardIN3c104HalfEffLi6ELb0ELb0EEEvPT0_PKT_iiiPKbib --------------------------
	.section	.nv.info._ZN43_GLOBAL__N__9ae7fba5_10_SoftMax_cu_9f978f6320softmax_warp_forwardIN3c104HalfEffLi6ELb0ELb0EEEvPT0_PKT_iiiPKbib,"",@"SHT_CUDA_INFO"
	.sectionflags	@""
	.align	4


	//----- nvinfo : EIATTR_CUDA_API_VERSION
	.align		4
        /*0000*/ 	.byte	0x04, 0x37
        /*0002*/ 	.short	(.L_8449 - .L_8448)
.L_8448:
        /*0004*/ 	.word	0x00000082


	//----- nvinfo : EIATTR_KPARAM_INFO
	.align		4
.L_8449:
        /*0008*/ 	.byte	0x04, 0x17
        /*000a*/ 	.short	(.L_8451 - .L_8450)
.L_8450:
        /*000c*/ 	.word	0x00000000
        /*0010*/ 	.short	0x0007
        /*0012*/ 	.short	0x002c
        /*0014*/ 	.byte	0x00, 0xf0, 0x05, 0x00


	//----- nvinfo : EIATTR_KPARAM_INFO
	.align		4
.L_8451:
        /*0018*/ 	.byte	0x04, 0x17
        /*001a*/ 	.short	(.L_8453 - .L_8452)
.L_8452:
        /*001c*/ 	.word	0x00000000
        /*0020*/ 	.short	0x0006
        /*0022*/ 	.short	0x0028
        /*0024*/ 	.byte	0x00, 0xf0, 0x11, 0x00


	//----- nvinfo : EIATTR_KPARAM_INFO
	.align		4
.L_8453:
        /*0028*/ 	.byte	0x04, 0x17
        /*002a*/ 	.short	(.L_8455 - .L_8454)
.L_8454:
        /*002c*/ 	.word	0x00000000
        /*0030*/ 	.short	0x0005
        /*0032*/ 	.short	0x0020
        /*0034*/ 	.byte	0x00, 0xf0, 0x21, 0x00


	//----- nvinfo : EIATTR_KPARAM_INFO
	.align		4
.L_8455:
        /*0038*/ 	.byte	0x04, 0x17
        /*003a*/ 	.short	(.L_8457 - .L_8456)
.L_8456:
        /*003c*/ 	.word	0x00000000
        /*0040*/ 	.short	0x0004
        /*0042*/ 	.short	0x0018
        /*0044*/ 	.byte	0x00, 0xf0, 0x11, 0x00


	//----- nvinfo : EIATTR_KPARAM_INFO
	.align		4
.L_8457:
        /*0048*/ 	.byte	0x04, 0x17
        /*004a*/ 	.short	(.L_8459 - .L_8458)
.L_8458:
        /*004c*/ 	.word	0x00000000
        /*0050*/ 	.short	0x0003
        /*0052*/ 	.short	0x0014
        /*0054*/ 	.byte	0x00, 0xf0, 0x11, 0x00


	//----- nvinfo : EIATTR_KPARAM_INFO
	.align		4
.L_8459:
        /*0058*/ 	.byte	0x04, 0x17
        /*005a*/ 	.short	(.L_8461 - .L_8460)
.L_8460:
        /*005c*/ 	.word	0x00000000
        /*0060*/ 	.short	0x0002
        /*0062*/ 	.short	0x0010
        /*0064*/ 	.byte	0x00, 0xf0, 0x11, 0x00


	//----- nvinfo : EIATTR_KPARAM_INFO
	.align		4
.L_8461:
        /*0068*/ 	.byte	0x04, 0x17
        /*006a*/ 	.short	(.L_8463 - .L_8462)
.L_8462:
        /*006c*/ 	.word	0x00000000
        /*0070*/ 	.short	0x0001
        /*0072*/ 	.short	0x0008
        /*0074*/ 	.byte	0x00, 0xf0, 0x21, 0x00


	//----- nvinfo : EIATTR_KPARAM_INFO
	.align		4
.L_8463:
        /*0078*/ 	.byte	0x04, 0x17
        /*007a*/ 	.short	(.L_8465 - .L_8464)
.L_8464:
        /*007c*/ 	.word	0x00000000
        /*0080*/ 	.short	0x0000
        /*0082*/ 	.short	0x0000
        /*0084*/ 	.byte	0x00, 0xf0, 0x21, 0x00


	//----- nvinfo : EIATTR_SPARSE_MMA_MASK
	.align		4
.L_8465:
        /*0088*/ 	.byte	0x03, 0x50
        /*008a*/ 	.short	0x0000


	//----- nvinfo : EIATTR_MAXREG_COUNT
	.align		4
        /*008c*/ 	.byte	0x03, 0x1b
        /*008e*/ 	.short	0x00ff


	//----- nvinfo : EIATTR_MERCURY_ISA_VERSION
	.align		4
        /*0090*/ 	.byte	0x03, 0x5f
        /*0092*/ 	.short	0x0101


	//----- nvinfo : EIATTR_COOP_GROUP_MASK_REGIDS
	.align		4
        /*0094*/ 	.byte	0x04, 0x29
        /*0096*/ 	.short	(.L_8467 - .L_8466)


	//   ....[0]....
.L_8466:
        /*0098*/ 	.word	0xffffffff


	//   ....[1]....
        /*009c*/ 	.word	0xffffffff


	//   ....[2]....
        /*00a0*/ 	.word	0xffffffff


	//   ....[3]....
        /*00a4*/ 	.word	0xffffffff


	//   ....[4]....
        /*00a8*/ 	.word	0xffffffff


	//   ....[5]....
        /*00ac*/ 	.word	0xffffffff


	//   ....[6]....
        /*00b0*/ 	.word	0xffffffff


	//   ....[7]....
        /*00b4*/ 	.word	0xffffffff


	//   ....[8]....
        /*00b8*/ 	.word	0xffffffff


	//   ....[9]....
        /*00bc*/ 	.word	0xffffffff


	//   ....[10]....
        /*00c0*/ 	.word	0xffffffff


	//   ....[11]....
        /*00c4*/ 	.word	0xffffffff


	//   ....[12]....
        /*00c8*/ 	.word	0xffffffff


	//   ....[13]....
        /*00cc*/ 	.word	0xffffffff


	//   ....[14]....
        /*00d0*/ 	.word	0xffffffff


	//   ....[15]....
        /*00d4*/ 	.word	0xffffffff


	//   ....[16]....
        /*00d8*/ 	.word	0xffffffff


	//   ....[17]....
        /*00dc*/ 	.word	0xffffffff


	//   ....[18]....
        /*00e0*/ 	.word	0xffffffff


	//   ....[19]....
        /*00e4*/ 	.word	0xffffffff


	//----- nvinfo : EIATTR_COOP_GROUP_INSTR_OFFSETS
	.align		4
.L_8467:
        /*00e8*/ 	.byte	0x04, 0x28
        /*00ea*/ 	.short	(.L_8469 - .L_8468)


	//   ....[0]....
.L_8468:
        /*00ec*/ 	.word	0x000002d0


	//   ....[1]....
        /*00f0*/ 	.word	0x000002f0


	//   ....[2]....
        /*00f4*/ 	.word	0x00000330


	//   ....[3]....
        /*00f8*/ 	.word	0x00000350


	//   ....[4]....
        /*00fc*/ 	.word	0x00000390


	//   ....[5]....
        /*0100*/ 	.word	0x000003b0


	//   ....[6]....
        /*0104*/ 	.word	0x000003f0


	//   ....[7]....
        /*0108*/ 	.word	0x00000410


	//   ....[8]....
        /*010c*/ 	.word	0x00000450


	//   ....[9]....
        /*0110*/ 	.word	0x00000470


	//   ....[10]....
        /*0114*/ 	.word	0x000005c0


	//   ....[11]....
        /*0118*/ 	.word	0x000005d0


	//   ....[12]....
        /*011c*/ 	.word	0x00000600


	//   ....[13]....
        /*0120*/ 	.word	0x00000610


	//   ....[14]....
        /*0124*/ 	.word	0x00000640


	//   ....[15]....
        /*0128*/ 	.word	0x00000650


	//   ....[16]....
        /*012c*/ 	.word	0x00000680


	//   ....[17]....
        /*0130*/ 	.word	0x00000690


	//   ....[18]....
        /*0134*/ 	.word	0x000006d0


	//   ....[19]....
        /*0138*/ 	.word	0x000006e0


	//----- nvinfo : EIATTR_EXIT_INSTR_OFFSETS
	.align		4
.L_8469:
        /*013c*/ 	.byte	0x04, 0x1c
        /*013e*/ 	.short	(.L_8471 - .L_8470)


	//   ....[0]....
.L_8470:
        /*0140*/ 	.word	0x000006f0


	//   ....[1]....
        /*0144*/ 	.word	0x00000880


	//   ....[2]....
        /*0148*/ 	.word	0x00000890


	//   ....[3]....
        /*014c*/ 	.word	0x00000930


	//   ....[4]....
        /*0150*/ 	.word	0x00000980


	//----- nvinfo : EIATTR_CRS_STACK_SIZE
	.align		4
.L_8471:
        /*0154*/ 	.byte	0x04, 0x1e
        /*0156*/ 	.short	(.L_8473 - .L_8472)
.L_8472:
        /*0158*/ 	.word	0x00000000


	//----- nvinfo : EIATTR_CBANK_PARAM_SIZE
	.align		4
.L_8473:
        /*015c*/ 	.byte	0x03, 0x19
        /*015e*/ 	.short	0x002d


	//----- nvinfo : EIATTR_PARAM_CBANK
	.align		4
        /*0160*/ 	.byte	0x04, 0x0a
        /*0162*/ 	.short	(.L_8475 - .L_8474)
	.align		4
.L_8474:
        /*0164*/ 	.word	index@(.nv.constant0._ZN43_GLOBAL__N__9ae7fba5_10_SoftMax_cu_9f978f6320softmax_warp_forwardIN3c104HalfEffLi6ELb0ELb0EEEvPT0_PKT_iiiPKbib)
        /*0168*/ 	.short	0x0210
        /*016a*/ 	.short	0x002d


	//----- nvinfo : EIATTR_SW_WAR
	.align		4
.L_8475:
        /*016c*/ 	.byte	0x04, 0x36
        /*016e*/ 	.short	(.L_8477 - .L_8476)
.L_8476:
        /*0170*/ 	.word	0x00000008
.L_8477:


//--------------------- .nv.info._ZN43_GLOBAL__N__9ae7fba5_10_SoftMax_cu_9f978f6320softmax_warp_forwardIN3c104HalfEffLi5ELb0ELb0EEEvPT0_PKT_iiiPKbib --------------------------
	.section	.nv.info._ZN43_GLOBAL__N__9ae7fba5_10_SoftMax_cu_9f978f6320softmax_warp_forwardIN3c104HalfEffLi5ELb0ELb0EEEvPT0_PKT_iiiPKbib,"",@"SHT_CUDA_INFO"
	.sectionflags	@""
	.align	4


	//----- nvinfo : EIATTR_CUDA_API_VERSION
	.align		4
        /*0000*/ 	.byte	0x04, 0x37
        /*0002*/ 	.short	(.L_8479 - .L_8478)
.L_8478:
        /*0004*/ 	.word	0x00000082


	//----- nvinfo : EIATTR_KPARAM_INFO
	.align		4
.L_8479:
        /*0008*/ 	.byte	0x04, 0x17
        /*000a*/ 	.short	(.L_8481 - .L_8480)
.L_8480:
        /*000c*/ 	.word	0x00000000
        /*0010*/ 	.short	0x0007
        /*0012*/ 	.short	0x002c
        /*0014*/ 	.byte	0x00, 0xf0, 0x05, 0x00


	//----- nvinfo : EIATTR_KPARAM_INFO
	.align		4
.L_8481:
        /*0018*/ 	.byte	0x04, 0x17
        /*001a*/ 	.short	(.L_8483 - .L_8482)
.L_8482:
        /*001c*/ 	.word	0x00000000
        /*0020*/ 	.short	0x0006
        /*0022*/ 	.short	0x0028
        /*0024*/ 	.byte	0x00, 0xf0, 0x11, 0x00


	//----- nvinfo : EIATTR_KPARAM_INFO
	.align		4
.L_8483:
        /*0028*/ 	.byte	0x04, 0x17
        /*002a*/ 	.short	(.L_8485 - .L_8484)
.L_8484:
        /*002c*/ 	.word	0x00000000
        /*0030*/ 	.short	0x0005
        /*0032*/ 	.short	0x0020
        /*0034*/ 	.byte	0x00, 0xf0, 0x21, 0x00


	//----- nvinfo : EIATTR_KPARAM_INFO
	.align		4
.L_8485:
        /*0038*/ 	.byte	0x04, 0x17
        /*003a*/ 	.short	(.L_8487 - .L_8486)
.L_8486:
        /*003c*/ 	.word	0x00000000
        /*0040*/ 	.short	0x0004
        /*0042*/ 	.short	0x0018
        /*0044*/ 	.byte	0x00, 0xf0, 0x11, 0x00


	//----- nvinfo : EIATTR_KPARAM_INFO
	.align		4
.L_8487:
        /*0048*/ 	.byte	0x04, 0x17
        /*004a*/ 	.short	(.L_8489 - .L_8488)
.L_8488:
        /*004c*/ 	.word	0x00000000
        /*0050*/ 	.short	0x0003
        /*0052*/ 	.short	0x0014
        /*0054*/ 	.byte	0x00, 0xf0, 0x11, 0x00


	//----- nvinfo : EIATTR_KPARAM_INFO
	.align		4
.L_8489:
        /*0058*/ 	.byte	0x04, 0x17
        /*005a*/ 	.short	(.L_8491 - .L_8490)
.L_8490:
        /*005c*/ 	.word	0x00000000
        /*0060*/ 	.short	0x0002
        /*0062*/ 	.short	0x0010
        /*0064*/ 	.byte	0x00, 0xf0, 0x11, 0x00


	//----- nvinfo : EIATTR_KPARAM_INFO
	.align		4
.L_8491:
        /*0068*/ 	.byte	0x04, 0x17
        /*006a*/ 	.short	(.L_8493 - .L_8492)
.L_8492:
        /*006c*/ 	.word	0x00000000
        /*0070*/ 	.short	0x0001
        /*0072*/ 	.short	0x0008
        /*0074*/ 	.byte	0x00, 0xf0, 0x21, 0x00


	//----- nvinfo : EIATTR_KPARAM_INFO
	.align		4
.L_8493:
        /*0078*/ 	.byte	0x04, 0x17
        /*007a*/ 	.short	(.L_8495 - .L_8494)
.L_8494:
        /*007c*/ 	.word	0x00000000
        /*0080*/ 	.short	0x0000
        /*0082*/ 	.short	0x0000
        /*0084*/ 	.byte	0x00, 0xf0, 0x21, 0x00


	//----- nvinfo : EIATTR_SPARSE_MMA_MASK
	.align		4
.L_8495:
        /*0088*/ 	.byte	0x03, 0x50
        /*008a*/ 	.short	0x0000


	//----- nvinfo : EIATTR_MAXREG_COUNT
	.align		4
        /*008c*/ 	.byte	0x03, 0x1b
        /*008e*/ 	.short	0x00ff


	//----- nvinfo : EIATTR_MERCURY_ISA_VERSION
	.align		4
        /*0090*/ 	.byte	0x03, 0x5f
        /*0092*/ 	.short	0x0101


	//----- nvinfo : EIATTR_COOP_GROUP_MASK_REGIDS
	.align		4
        /*0094*/ 	.byte	0x04, 0x29
        /*0096*/ 	.short	(.L_8497 - .L_8496)


	//   ....[0]....
.L_8496:
        /*0098*/ 	.word	0xffffffff


	//   ....[1]....
        /*009c*/ 	.word	0xffffffff


	//   ....[2]....
        /*00a0*/ 	.word	0xffffffff


	//   ....[3]....
        /*00a4*/ 	.word	0xffffffff


	//   ....[4]....
        /*00a8*/ 	.word	0xffffffff


	//   ....[5]....
        /*00ac*/ 	.word	0xffffffff


	//   ....[6]....
        /*00b0*/ 	.word	0xffffffff


	//   ....[7]....
        /*00b4*/ 	.word	0xffffffff


	//   ....[8]....
        /*00b8*/ 	.word	0xffffffff


	//   ....[9]....
        /*00bc*/ 	.word	0xffffffff


	//   ....[10]....
        /*00c0*/ 	.word	0xffffffff


	//   ....[11]....
        /*00c4*/ 	.word	0xffffffff


	//   ....[12]....
        /*00c8*/ 	.word	0xffffffff


	//   ....[13]....
        /*00cc*/ 	.word	0xffffffff


	//   ....[14]....
        /*00d0*/ 	.word	0xffffffff


	//   ....[15]....
        /*00d4*/ 	.word	0xffffffff


	//   ....[16]....
        /*00d8*/ 	.word	0xffffffff


	//   ....[17]....
        /*00dc*/ 	.word	0xffffffff


	//   ....[18]....
        /*00e0*/ 	.word	0xffffffff


	//   ....[19]....
        /*00e4*/ 	.word	0xffffffff


	//----- nvinfo : EIATTR_COOP_GROUP_INSTR_OFFSETS
	.align		4
.L_8497:
        /*00e8*/ 	.byte	0x04, 0x28
        /*00ea*/ 	.short	(.L_8499 - .L_8498)


	//   ....[0]....
.L_8498:
        /*00ec*/ 	.word	0x00000210


	//   ....[1]....
        /*00f0*/ 	.word	0x00000230


	//   ....[2]....
        /*00f4*/ 	.word	0x00000270


	//   ....[3]....
        /*00f8*/ 	.word	0x00000290


	//   ....[4]....
        /*00fc*/ 	.word	0x000002d0


	//   ....[5]....
        /*0100*/ 	.word	0x000002f0


	//   ....[6]....
        /*0104*/ 	.word	0x00000330


	//   ....[7]....
        /*0108*/ 	.word	0x00000350


	//   ....[8]....
        /*010c*/ 	.word	0x00000390


	//   ....[9]....
        /*0110*/ 	.word	0x000003b0


	//   ....[10]....
        /*0114*/ 	.word	0x00000480


	//   ....[11]....
        /*0118*/ 	.word	0x00000490


	//   ....[12]....
        /*011c*/ 	.word	0x000004c0


	//   ....[13]....
        /*0120*/ 	.word	0x000004d0


	//   ....[14]....
        /*0124*/ 	.word	0x00000500


	//   ....[15]....
        /*0128*/ 	.word	0x00000510


	//   ....[16]....
        /*012c*/ 	.word	0x00000540


	//   ....[17]....
        /*0130*/ 	.word	0x00000550


	//   ....[18]....
        /*0134*/ 	.word	0x00000590


	//   ....[19]....
        /*0138*/ 	.word	0x000005a0


	//----- nvinfo : EIATTR_EXIT_INSTR_OFFSETS
	.align		4
.L_8499:
        /*013c*/ 	.byte	0x04, 0x1c
        /*013e*/ 	.short	(.L_8501 - .L_8500)


	//   ....[0]....
.L_8500:
        /*0140*/ 	.word	0x000005b0


	//   ....[1]....
        /*0144*/ 	.word	0x000006e0


	//   ....[2]....
        /*0148*/ 	.word	0x000006f0


	//   ....[3]....
        /*014c*/ 	.word	0x000007a0


	//----- nvinfo : EIATTR_CRS_STACK_SIZE
	.align		4
.L_8501:
        /*0150*/ 	.byte	0x04, 0x1e
        /*0152*/ 	.short	(.L_8503 - .L_8502)
.L_8502:
        /*0154*/ 	.word	0x00000000


	//----- nvinfo : EIATTR_CBANK_PARAM_SIZE
	.align		4
.L_8503:
        /*0158*/ 	.byte	0x03, 0x19
        /*015a*/ 	.short	0x002d


	//----- nvinfo : EIATTR_PARAM_CBANK
	.align		4
        /*015c*/ 	.byte	0x04, 0x0a
        /*015e*/ 	.short	(.L_8505 - .L_8504)
	.align		4
.L_8504:
        /*0160*/ 	.word	index@(.nv.constant0._ZN43_GLOBAL__N__9ae7fba5_10_SoftMax_cu_9f978f6320softmax_warp_forwardIN3c104HalfEffLi5ELb0ELb0EEEvPT0_PKT_iiiPKbib)
        /*0164*/ 	.short	0x0210
        /*0166*/ 	.short	0x002d


	//----- nvinfo : EIATTR_SW_WAR
	.align		4
.L_8505:
        /*0168*/ 	.byte	0x04, 0x36
        /*016a*/ 	.short	(.L_8507 - .L_8506)
.L_8506:
        /*016c*/ 	.word	0x00000008
.L_8507:


//--------------------- .nv.info._ZN43_GLOBAL__N__9ae7fba5_10_SoftMax_cu_9f978f6320softmax_warp_forwardIN3c104HalfEffLi4ELb0ELb0EEEvPT0_PKT_iiiPKbib --------------------------
	.section	.nv.info._ZN43_GLOBAL__N__9ae7fba5_10_SoftMax_cu_9f978f6320softmax_warp_forwardIN3c104HalfEffLi4ELb0ELb0EEEvPT0_PKT_iiiPKbib,"",@"SHT_CUDA_INFO"
	.sectionflags	@""
	.align	4


	//----- nvinfo : EIATTR_CUDA_API_VERSION
	.align		4
        /*0000*/ 	.byte	0x04, 0x37
        /*0002*/ 	.short	(.L_8509 - .L_8508)
.L_8508:
        /*0004*/ 	.word	0x00000082


	//----- nvinfo : EIATTR_KPARAM_INFO
	.align		4
.L_8509:
        /*0008*/ 	.byte	0x04, 0x17
        /*000a*/ 	.short	(.L_8511 - .L_8510)
.L_8510:
        /*000c*/ 	.word	0x00000000
        /*0010*/ 	.short	0x0007
        /*0012*/ 	.short	0x002c
        /*0014*/ 	.byte	0x00, 0xf0, 0x05, 0x00


	//----- nvinfo : EIATTR_KPARAM_INFO
	.align		4
.L_8511:
        /*0018*/ 	.byte	0x04, 0x17
        /*001a*/ 	.short	(.L_8513 - .L_8512)
.L_8512:
        /*001c*/ 	.word	0x00000000
        /*0020*/ 	.short	0x0006
        /*0022*/ 	.short	0x0028
        /*0024*/ 	.byte	0x00, 0xf0, 0x11, 0x00


	//----- nvinfo : EIATTR_KPARAM_INFO
	.align		4
.L_8513:
        /*0028*/ 	.byte	0x04, 0x17
        /*002a*/ 	.short	(.L_8515 - .L_8514)
.L_8514:
        /*002c*/ 	.word	0x00000000
        /*0030*/ 	.short	0x0005
        /*0032*/ 	.short	0x0020
        /*0034*/ 	.byte	0x00, 0xf0, 0x21, 0x00


	//----- nvinfo : EIATTR_KPARAM_INFO
	.align		4
.L_8515:
        /*0038*/ 	.byte	0x04, 0x17
        /*003a*/ 	.short	(.L_8517 - .L_8516)
.L_8516:
        /*003c*/ 	.word	0x00000000
        /*0040*/ 	.short	0x0004
        /*0042*/ 	.short	0x0018
        /*0044*/ 	.byte	0x00, 0xf0, 0x11, 0x00


	//----- nvinfo : EIATTR_KPARAM_INFO
	.align		4
.L_8517:
        /*0048*/ 	.byte	0x04, 0x17
        /*004a*/ 	.short	(.L_8519 - .L_8518)
.L_8518:
        /*004c*/ 	.word	0x00000000
        /*0050*/ 	.short	0x0003
        /*0052*/ 	.short	0x0014
        /*0054*/ 	.byte	0x00, 0xf0, 0x11, 0x00


	//----- nvinfo : EIATTR_KPARAM_INFO
	.align		4
.L_8519:
        /*0058*/ 	.byte	0x04, 0x17
        /*005a*/ 	.short	(.L_8521 - .L_8520)
.L_8520:
        /*005c*/ 	.word	0x00000000
        /*0060*/ 	.short	0x0002
        /*0062*/ 	.short	0x0010
        /*0064*/ 	.byte	0x00, 0xf0, 0x11, 0x00


	//----- nvinfo : EIATTR_KPARAM_INFO
	.align		4
.L_8521:
        /*0068*/ 	.byte	0x04, 0x17
        /*006a*/ 	.short	(.L_8523 - .L_8522)
.L_8522:
        /*006c*/ 	.word	0x00000000
        /*0070*/ 	.short	0x0001
        /*0072*/ 	.short	0x0008
        /*0074*/ 	.byte	0x00, 0xf0, 0x21, 0x00


	//----- nvinfo : EIATTR_KPARAM_INFO
	.align		4
.L_8523:
        /*0078*/ 	.byte	0x04, 0x17
        /*007a*/ 	.short	(.L_8525 - .L_8524)
.L_8524:
        /*007c*/ 	.word	0x00000000
        /*0080*/ 	.short	0x0000
        /*0082*/ 	.short	0x0000
        /*0084*/ 	.byte	0x00, 0xf0, 0x21, 0x00


	//----- nvinfo : EIATTR_SPARSE_MMA_MASK
	.align		4
.L_8525:
        /*0088*/ 	.byte	0x03, 0x50
        /*008a*/ 	.short	0x0000


	//----- nvinfo : EIATTR_MAXREG_COUNT
	.align		4
        /*008c*/ 	.byte	0x03, 0x1b
        /*008e*/ 	.short	0x00ff


	//----- nvinfo : EIATTR_MERCURY_ISA_VERSION
	.align		4
        /*0090*/ 	.byte	0x03, 0x5f
        /*0092*/ 	.short	0x0101


	//----- nvinfo : EIATTR_COOP_GROUP_MASK_REGIDS
	.align		4
        /*0094*/ 	.byte	0x04, 0x29
        /*0096*/ 	.short	(.L_8527 - .L_8526)


	//   ....[0]....
.L_8526:
        /*0098*/ 	.word	0xffffffff


	//   ....[1]....
        /*009c*/ 	.word	0xffffffff


	//   ....[2]....
        /*00a0*/ 	.word	0xffffffff


	//   ....[3]....
        /*00a4*/ 	.word	0xffffffff


	//   ....[4]....
        /*00a8*/ 	.word	0xffffffff


	//   ....[5]....
        /*00ac*/ 	.word	0xffffffff


	//   ....[6]....
        /*00b0*/ 	.word	0xffffffff


	//   ....[7]....
        /*00b4*/ 	.word	0xffffffff


	//   ....[8]....
        /*00b8*/ 	.word	0xffffffff


	//   ....[9]....
        /*00bc*/ 	.word	0xffffffff


	//   ....[10]....
        /*00c0*/ 	.word	0xffffffff


	//   ....[11]....
        /*00c4*/ 	.word	0xffffffff


	//   ....[12]....
        /*00c8*/ 	.word	0xffffffff


	//   ....[13]....
        /*00cc*/ 	.word	0xffffffff


	//   ....[14]....
        /*00d0*/ 	.word	0xffffffff


	//   ....[15]....
        /*00d4*/ 	.word	0xffffffff


	//----- nvinfo : EIATTR_COOP_GROUP_INSTR_OFFSETS
	.align		4
.L_8527:
        /*00d8*/ 	.byte	0x04, 0x28
        /*00da*/ 	.short	(.L_8529 - .L_8528)


	//   ....[0]....
.L_8528:
        /*00dc*/ 	.word	0x00000220


	//   ....[1]....
        /*00e0*/ 	.word	0x00000230


	//   ....[2]....
        /*00e4*/ 	.word	0x00000280


	//   ....[3]....
        /*00e8*/ 	.word	0x00000290


	//   ....[4]....
        /*00ec*/ 	.word	0x000002e0


	//   ....[5]....
        /*00f0*/ 	.word	0x000002f0


	//   ....[6]....
        /*00f4*/ 	.word	0x00000340


	//   ....[7]....
        /*00f8*/ 	.word	0x00000350


	//   ....[8]....
        /*00fc*/ 	.word	0x00000420


	//   ....[9]....
        /*0100*/ 	.word	0x00000440


	//   ....[10]....
        /*0104*/ 	.word	0x00000460


	//   ....[11]....
        /*0108*/ 	.word	0x00000480


	//   ....[12]....
        /*010c*/ 	.word	0x000004a0


	//   ....[13]....
        /*0110*/ 	.word	0x000004c0


	//   ....[14]....
        /*0114*/ 	.word	0x000004e0


	//   ....[15]....
        /*0118*/ 	.word	0x00000500


	//----- nvinfo : EIATTR_EXIT_INSTR_OFFSETS
	.align		4
.L_8529:
        /*011c*/ 	.byte	0x04, 0x1c
        /*011e*/ 	.short	(.L_8531 - .L_8530)


	//   ....[0]....
.L_8530:
        /*0120*/ 	.word	0x00000510


	//   ....[1]....
        /*0124*/ 	.word	0x00000610


	//   ....[2]....
        /*0128*/ 	.word	0x00000620


	//   ....[3]....
        /*012c*/ 	.word	0x000006d0


	//----- nvinfo : EIATTR_CRS_STACK_SIZE
	.align		4
.L_8531:
        /*0130*/ 	.byte	0x04, 0x1e
        /*0132*/ 	.short	(.L_8533 - .L_8532)
.L_8532:
        /*0134*/ 	.word	0x00000000


	//----- nvinfo : EIATTR_CBANK_PARAM_SIZE
	.align		4
.L_8533:
        /*0138*/ 	.byte	0x03, 0x19
        /*013a*/ 	.short	0x002d


	//----- nvinfo : EIATTR_PARAM_CBANK
	.align		4
        /*013c*/ 	.byte	0x04, 0x0a
        /*013e*/ 	.short	(.L_8535 - .L_8534)
	.align		4
.L_8534:
        /*0140*/ 	.word	index@(.nv.constant0._ZN43_GLOBAL__N__9ae7fba5_10_SoftMax_cu_9f978f6320softmax_warp_forwardIN3c104HalfEffLi4ELb0ELb0EEEvPT0_PKT_iiiPKbib)
        /*0144*/ 	.short	0x0210
        /*0146*/ 	.short	0x002d


	//----- nvinfo : EIATTR_SW_WAR
	.align		4
.L_8535:
        /*0148*/ 	.byte	0x04, 0x36
        /*014a*/ 	.short	(.L_8537 - .L_8536)
.L_8536:
        /*014c*/ 	.word	0x00000008
.L_8537:


//--------------------- .nv.info._ZN43_GLOBAL__N__9ae7fba5_10_SoftMax_cu_9f978f6320softmax_warp_forwardIN3c104HalfEffLi3ELb0ELb0EEEvPT0_PKT_iiiPKbib --------------------------
	.section	.nv.info._ZN43_GLOBAL__N__9ae7fba5_10_SoftMax_cu_9f978f6320softmax_warp_forwardIN3c104HalfEffLi3ELb0ELb0EEEvPT0_PKT_iiiPKbib,"",@"SHT_CUDA_INFO"
	.sectionflags	@""
	.align	4


	//----- nvinfo : EIATTR_CUDA_API_VERSION
	.align		4
        /*0000*/ 	.byte	0x04, 0x37
        /*0002*/ 	.short	(.L_8539 - .L_8538)
.L_8538:
        /*0004*/ 	.word	0x00000082


	//----- nvinfo : EIATTR_KPARAM_INFO
	.align		4
.L_8539:
        /*0008*/ 	.byte	0x04, 0x17
        /*000a*/ 	.short	(.L_8541 - .L_8540)
.L_8540:
        /*000c*/ 	.word	0x00000000
        /*0010*/ 	.short	0x0007
        /*0012*/ 	.short	0x002c
        /*0014*/ 	.byte	0x00, 0xf0, 0x05, 0x00


	//----- nvinfo : EIATTR_KPARAM_INFO
	.align		4
.L_8541:
        /*0018*/ 	.byte	0x04, 0x17
        /*001a*/ 	.short	(.L_8543 - .L_8542)
.L_8542:
        /*001c*/ 	.word	0x00000000
        /*0020*/ 	.short	0x0006
        /*0022*/ 	.short	0x0028
        /*0024*/ 	.byte	0x00, 0xf0, 0x11, 0x00


	//----- nvinfo : EIATTR_KPARAM_INFO
	.align		4
.L_8543:
        /*0028*/ 	.byte	0x04, 0x17
        /*002a*/ 	.short	(.L_8545 - .L_8544)
.L_8544:
        /*002c*/ 	.word	0x00000000
        /*0030*/ 	.short	0x0005
        /*0032*/ 	.short	0x0020
        /*0034*/ 	.byte	0x00, 0xf0, 0x21, 0x00


	//----- nvinfo : EIATTR_KPARAM_INFO
	.align		4
.L_8545:
        /*0038*/ 	.byte	0x04, 0x17
        /*003a*/ 	.short	(.L_8547 - .L_8546)
.L_8546:
        /*003c*/ 	.word	0x00000000
        /*0040*/ 	.short	0x0004
        /*0042*/ 	.short	0x0018
        /*0044*/ 	.byte	0x00, 0xf0, 0x11, 0x00


	//----- nvinfo : EIATTR_KPARAM_INFO
	.align		4
.L_8547:
        /*0048*/ 	.byte	0x04, 0x17
        /*004a*/ 	.short	(.L_8549 - .L_8548)
.L_8548:
        /*004c*/ 	.word	0x00000000
        /*0050*/ 	.short	0x0003
        /*0052*/ 	.short	0x0014
        /*0054*/ 	.byte	0x00, 0xf0, 0x11, 0x00


	//----- nvinfo : EIATTR_KPARAM_INFO
	.align		4
.L_8549:
        /*0058*/ 	.byte	0x04, 0x17
        /*005a*/ 	.short	(.L_8551 - .L_8550)
.L_8550:
        /*005c*/ 	.word	0x00000000
        /*0060*/ 	.short	0x0002
        /*0062*/ 	.short	0x0010
        /*0064*/ 	.byte	0x00, 0xf0, 0x11, 0x00


	//----- nvinfo : EIATTR_KPARAM_INFO
	.align		4
.L_8551:
        /*0068*/ 	.byte	0x04, 0x17
        /*006a*/ 	.short	(.L_8553 - .L_8552)
.L_8552:
        /*006c*/ 	.word	0x00000000
        /*0070*/ 	.short	0x0001
        /*0072*/ 	.short	0x0008
        /*0074*/ 	.byte	0x00, 0xf0, 0x21, 0x00


	//----- nvinfo : EIATTR_KPARAM_INFO
	.align		4
.L_8553:
        /*0078*/ 	.byte	0x04, 0x17
        /*007a*/ 	.short	(.L_8555 - .L_8554)
.L_8554:
        /*007c*/ 	.word	0x00000000
        /*0080*/ 	.short	0x0000
        /*0082*/ 	.short	0x0000
        /*0084*/ 	.byte	0x00, 0xf0, 0x21, 0x00


	//----- nvinfo : EIATTR_SPARSE_MMA_MASK
	.align		4
.L_8555:
        /*0088*/ 	.byte	0x03, 0x50
        /*008a*/ 	.short	0x0000


	//----- nvinfo : EIATTR_MAXREG_COUNT
	.align		4
        /*008c*/ 	.byte	0x03, 0x1b
        /*008e*/ 	.short	0x00ff


	//----- nvinfo : EIATTR_MERCURY_ISA_VERSION
	.align		4
        /*0090*/ 	.byte	0x03, 0x5f
        /*0092*/ 	.short	0x0101


	//----- nvinfo : EIATTR_COOP_GROUP_MASK_REGIDS
	.align		4
        /*0094*/ 	.byte	0x04, 0x29
        /*0096*/ 	.short	(.L_8557 - .L_8556)


	//   ....[0]....
.L_8556:
        /*0098*/ 	.word	0xffffffff


	//   ....[1]....
        /*009c*/ 	.word	0xffffffff


	//   ....[2]....
        /*00a0*/ 	.word	0xffffffff


	//   ....[3]....
        /*00a4*/ 	.word	0xffffffff


	//   ....[4]....
        /*00a8*/ 	.word	0xffffffff


	//   ....[5]....
        /*00ac*/ 	.word	0xffffffff


	//   ....[6]....
        /*00b0*/ 	.word	0xffffffff


	//   ....[7]....
        /*00b4*/ 	.word	0xffffffff


	//   ....[8]....
        /*00b8*/ 	.word	0xffffffff


	//   ....[9]....
        /*00bc*/ 	.word	0xffffffff


	//   ....[10]....
        /*00c0*/ 	.word	0xffffffff


	//   ....[11]....
        /*00c4*/ 	.word	0xffffffff


	//----- nvinfo : EIATTR_COOP_GROUP_INSTR_OFFSETS
	.align		4
.L_8557:
        /*00c8*/ 	.byte	0x04, 0x28
        /*00ca*/ 	.short	(.L_8559 - .L_8558)


	//   ....[0]....
.L_8558:
        /*00cc*/ 	.word	0x00000220


	//   ....[1]....
        /*00d0*/ 	.word	0x00000230


	//   ....[2]....
        /*00d4*/ 	.word	0x00000280


	//   ....[3]....
        /*00d8*/ 	.word	0x00000290


	//   ....[4]....
        /*00dc*/ 	.word	0x000002e0


	//   ....[5]....
        /*00e0*/ 	.word	0x000002f0


	//   ....[6]....
        /*00e4*/ 	.word	0x000003c0


	//   ....[7]....
        /*00e8*/ 	.word	0x000003e0


	//   ....[8]....
        /*00ec*/ 	.word	0x00000400


	//   ....[9]....
        /*00f0*/ 	.word	0x00000420


	//   ....[10]....
        /*00f4*/ 	.word	0x00000440


	//   ....[11]....
        /*00f8*/ 	.word	0x00000460


	//----- nvinfo : EIATTR_EXIT_INSTR_OFFSETS
	.align		4
.L_8559:
        /*00fc*/ 	.byte	0x04, 0x1c
        /*00fe*/ 	.short	(.L_8561 - .L_8560)


	//   ....[0]....
.L_8560:
        /*0100*/ 	.word	0x00000470


	//   ....[1]....
        /*0104*/ 	.word	0x00000570


	//   ....[2]....
        /*0108*/ 	.word	0x00000580


	//   ....[3]....
        /*010c*/ 	.word	0x00000630


	//----- nvinfo : EIATTR_CRS_STACK_SIZE
	.align		4
.L_8561:
        /*0110*/ 	.byte	0x04, 0x1e
        /*0112*/ 	.short	(.L_8563 - .L_8562)
.L_8562:
        /*0114*/ 	.word	0x00000000


	//----- nvinfo : EIATTR_CBANK_PARAM_SIZE
	.align		4
.L_8563:
        /*0118*/ 	.byte	0x03, 0x19
        /*011a*/ 	.short	0x002d


	//----- nvinfo : EIATTR_PARAM_CBANK
	.align		4
        /*011c*/ 	.byte	0x04, 0x0a
        /*011e*/ 	.short	(.L_8565 - .L_8564)
	.align		4
.L_8564:
        /*0120*/ 	.word	index@(.nv.constant0._ZN43_GLOBAL__N__9ae7fba5_10_SoftMax_cu_9f978f6320softmax_warp_forwardIN3c104HalfEffLi3ELb0ELb0EEEvPT0_PKT_iiiPKbib)
        /*0124*/ 	.short	0x0210
        /*0126*/ 	.short	0x002d


	//----- nvinfo : EIATTR_SW_WAR
	.align		4
.L_8565:
        /*0128*/ 	.byte	0x04, 0x36
        /*012a*/ 	.short	(.L_8567 - .L_8566)
.L_8566:
        /*012c*/ 	.word	0x00000008
.L_8567:


//--------------------- .nv.info._ZN43_GLOBAL__N__9ae7fba5_10_SoftMax_cu_9f978f6320softmax_warp_forwardIN3c104HalfEffLi2ELb0ELb0EEEvPT0_PKT_iiiPKbib --------------------------
	.section	.nv.info._ZN43_GLOBAL__N__9ae7fba5_10_SoftMax_cu_9f978f6320softmax_warp_forwardIN3c104HalfEffLi2ELb0ELb0EEEvPT0_PKT_iiiPKbib,"",@"SHT_CUDA_INFO"
	.sectionflags	@""
	.align	4


	//----- nvinfo : EIATTR_CUDA_API_VERSION
	.align		4
        /*0000*/ 	.byte	0x04, 0x37
        /*0002*/ 	.short	(.L_8569 - .L_8568)
.L_8568:
        /*0004*/ 	.word	0x00000082


	//----- nvinfo : EIATTR_KPARAM_INFO
	.align		4
.L_8569:
        /*0008*/ 	.byte	0x04, 0x17
        /*000a*/ 	.short	(.L_8571 - .L_8570)
.L_8570:
        /*000c*/ 	.word	0x00000000
        /*0010*/ 	.short	0x0007
        /*0012*/ 	.short	0x002c
        /*0014*/ 	.byte	0x00, 0xf0, 0x05, 0x00


	//----- nvinfo : EIATTR_KPARAM_INFO
	.align		4
.L_8571:
        /*0018*/ 	.byte	0x04, 0x17
        /*001a*/ 	.short	(.L_8573 - .L_8572)
.L_8572:
        /*001c*/ 	.word	0x00000000
        /*0020*/ 	.short	0x0006
        /*0022*/ 	.short	0x0028
        /*0024*/ 	.byte	0x00, 0xf0, 0x11, 0x00


	//----- nvinfo : EIATTR_KPARAM_INFO
	.align		4
.L_8573:
        /*0028*/ 	.byte	0x04, 0x17
        /*002a*/ 	.short	(.L_8575 - .L_8574)
.L_8574:
        /*002c*/ 	.word	0x00000000
        /*0030*/ 	.short	0x0005
        /*0032*/ 	.short	0x0020
        /*0034*/ 	.byte	0x00, 0xf0, 0x21, 0x00


	//----- nvinfo : EIATTR_KPARAM_INFO
	.align		4
.L_8575:
        /*0038*/ 	.byte	0x04, 0x17
        /*003a*/ 	.short	(.L_8577 - .L_8576)
.L_8576:
        /*003c*/ 	.word	0x00000000
        /*0040*/ 	.short	0x0004
        /*0042*/ 	.short	0x0018
        /*0044*/ 	.byte	0x00, 0xf0, 0x11, 0x00


	//----- nvinfo : EIATTR_KPARAM_INFO
	.align		4
.L_8577:
        /*0048*/ 	.byte	0x04, 0x17
        /*004a*/ 	.short	(.L_8579 - .L_8578)
.L_8578:
        /*004c*/ 	.word	0x00000000
        /*0050*/ 	.short	0x0003
        /*0052*/ 	.short	0x0014
        /*0054*/ 	.byte	0x00, 0xf0, 0x11, 0x00


	//----- nvinfo : EIATTR_KPARAM_INFO
	.align		4
.L_8579:
        /*0058*/ 	.byte	0x04, 0x17
        /*005a*/ 	.short	(.L_8581 - .L_8580)
.L_8580:
        /*005c*/ 	.word	0x00000000
        /*0060*/ 	.short	0x0002
        /*0062*/ 	.short	0x0010
        /*0064*/ 	.byte	0x00, 0xf0, 0x11, 0x00


	//----- nvinfo : EIATTR_KPARAM_INFO
	.align		4
.L_8581:
        /*0068*/ 	.byte	0x04, 0x17
        /*006a*/ 	.short	(.L_8583 - .L_8582)
.L_8582:
        /*006c*/ 	.word	0x00000000
        /*0070*/ 	.short	0x0001
        /*0072*/ 	.short	0x0008
        /*0074*/ 	.byte	0x00, 0xf0, 0x21, 0x00


	//----- nvinfo : EIATTR_KPARAM_INFO
	.align		4
.L_8583:
        /*0078*/ 	.byte	0x04, 0x17
        /*007a*/ 	.short	(.L_8585 - .L_8584)
.L_8584:
        /*007c*/ 	.word	0x00000000
        /*0080*/ 	.short	0x0000
        /*0082*/ 	.short	0x0000
        /*0084*/ 	.byte	0x00, 0xf0, 0x21, 0x00


	//----- nvinfo : EIATTR_SPARSE_MMA_MASK
	.align		4
.L_8585:
        /*0088*/ 	.byte	0x03, 0x50
        /*008a*/ 	.short	0x0000


	//----- nvinfo : EIATTR_MAXREG_COUNT
	.align		4
        /*008c*/ 	.byte	0x03, 0x1b
        /*008e*/ 	.short	0x00ff


	//----- nvinfo : EIATTR_MERCURY_ISA_VERSION
	.align		4
        /*0090*/ 	.byte	0x03, 0x5f
        /*0092*/ 	.short	0x0101


	//----- nvinfo : EIATTR_COOP_GROUP_MASK_REGIDS
	.align		4
        /*0094*/ 	.byte	0x04, 0x29
        /*0096*/ 	.short	(.L_8587 - .L_8586)


	//   ....[0]....
.L_8586:
        /*0098*/ 	.word	0xffffffff


	//   ....[1]....
        /*009c*/ 	.word	0xffffffff


	//   ....[2]....
        /*00a0*/ 	.word	0xffffffff


	//   ....[3]....
        /*00a4*/ 	.word	0xffffffff


	//   ....[4]....
        /*00a8*/ 	.word	0xffffffff


	//   ....[5]....
        /*00ac*/ 	.word	0xffffffff


	//   ....[6]....
        /*00b0*/ 	.word	0xffffffff


	//   ....[7]....
        /*00b4*/ 	.word	0xffffffff


	//----- nvinfo : EIATTR_COOP_GROUP_INSTR_OFFSETS
	.align		4
.L_8587:
        /*00b8*/ 	.byte	0x04, 0x28
        /*00ba*/ 	.short	(.L_8589 - .L_8588)


	//   ....[0]....
.L_8588:
        /*00bc*/ 	.word	0x00000220


	//   ....[1]....
        /*00c0*/ 	.word	0x00000230


	//   ....[2]....
        /*00c4*/ 	.word	0x00000280


	//   ....[3]....
        /*00c8*/ 	.word	0x00000290


	//   ....[4]....
        /*00cc*/ 	.word	0x00000360


	//   ....[5]....
        /*00d0*/ 	.word	0x00000380


	//   ....[6]....
        /*00d4*/ 	.word	0x000003a0


	//   ....[7]....
        /*00d8*/ 	.word	0x000003c0


	//----- nvinfo : EIATTR_EXIT_INSTR_OFFSETS
	.align		4
.L_8589:
        /*00dc*/ 	.byte	0x04, 0x1c
        /*00de*/ 	.short	(.L_8591 - .L_8590)


	//   ....[0]....
.L_8590:
        /*00e0*/ 	.word	0x000003d0


	//   ....[1]....
        /*00e4*/ 	.word	0x000004d0


	//   ....[2]....
        /*00e8*/ 	.word	0x000004e0


	//   ....[3]....
        /*00ec*/ 	.word	0x00000590


	//----- nvinfo : EIATTR_CRS_STACK_SIZE
	.align		4
.L_8591:
        /*00f0*/ 	.byte	0x04, 0x1e
        /*00f2*/ 	.short	(.L_8593 - .L_8592)
.L_8592:
        /*00f4*/ 	.word	0x00000000


	//----- nvinfo : EIATTR_CBANK_PARAM_SIZE
	.align		4
.L_8593:
        /*00f8*/ 	.byte	0x03, 0x19
        /*00fa*/ 	.short	0x002d


	//----- nvinfo : EIATTR_PARAM_CBANK
	.align		4
        /*00fc*/ 	.byte	0x04, 0x0a
        /*00fe*/ 	.short	(.L_8595 - .L_8594)
	.align		4
.L_8594:
        /*0100*/ 	.word	index@(.nv.constant0._ZN43_GLOBAL__N__9ae7fba5_10_SoftMax_cu_9f978f6320softmax_warp_forwardIN3c104HalfEffLi2ELb0ELb0EEEvPT0_PKT_iiiPKbib)
        /*0104*/ 	.short	0x0210
        /*0106*/ 	.short	0x002d


	//----- nvinfo : EIATTR_SW_WAR
	.align		4
.L_8595:
        /*0108*/ 	.byte	0x04, 0x36
        /*010a*/ 	.short	(.L_8597 - .L_8596)
.L_8596:
        /*010c*/ 	.word	0x00000008
.L_8597:


//--------------------- .nv.info._ZN43_GLOBAL__N__9ae7fba5_10_SoftMax_cu_9f978f6320softmax_warp_forwardIN3c104HalfEffLi1ELb0ELb0EEEvPT0_PKT_iiiPKbib --------------------------
	.section	.nv.info._ZN43_GLOBAL__N__9ae7fba5_10_SoftMax_cu_9f978f6320softmax_warp_forwardIN3c104HalfEffLi1ELb0ELb0EEEvPT0_PKT_iiiPKbib,"",@"SHT_CUDA_INFO"
	.sectionflags	@""
	.align	4


	//----- nvinfo : EIATTR_CUDA_API_VERSION
	.align		4
        /*0000*/ 	.byte	0x04, 0x37
        /*0002*/ 	.short	(.L_8599 - .L_8598)
.L_8598:
        /*0004*/ 	.word	0x00000082


	//----- nvinfo : EIATTR_KPARAM_INFO
	.align		4
.L_8599:
        /*0008*/ 	.byte	0x04, 0x17
        /*000a*/ 	.short	(.L_8601 - .L_8600)
.L_8600:
        /*000c*/ 	.word	0x00000000
        /*0010*/ 	.short	0x0007
        /*0012*/ 	.short	0x002c
        /*0014*/ 	.byte	0x00, 0xf0, 0x05, 0x00


	//----- nvinfo : EIATTR_KPARAM_INFO
	.align		4
.L_8601:
        /*0018*/ 	.byte	0x04, 0x17
        /*001a*/ 	.short	(.L_8603 - .L_8602)
.L_8602:
        /*001c*/ 	.word	0x00000000
        /*0020*/ 	.short	0x0006
        /*0022*/ 	.short	0x0028
        /*0024*/ 	.byte	0x00, 0xf0, 0x11, 0x00


	//----- nvinfo : EIATTR_KPARAM_INFO
	.align		4
.L_8603:
        /*0028*/ 	.byte	0x04, 0x17
        /*002a*/ 	.short	(.L_8605 - .L_8604)
.L_8604:
        /*002c*/ 	.word	0x00000000
        /*0030*/ 	.short	0x0005
        /*0032*/ 	.short	0x0020
        /*0034*/ 	.byte	0x00, 0xf0, 0x21, 0x00


	//----- nvinfo : EIATTR_KPARAM_INFO
	.align		4
.L_8605:
        /*0038*/ 	.byte	0x04, 0x17
        /*003a*/ 	.short	(.L_8607 - .L_8606)
.L_8606:
        /*003c*/ 	.word	0x00000000
        /*0040*/ 	.short	0x0004
        /*0042*/ 	.short	0x0018
        /*0044*/ 	.byte	0x00, 0xf0, 0x11, 0x00


	//----- nvinfo : EIATTR_KPARAM_INFO
	.align		4
.L_8607:
        /*0048*/ 	.byte	0x04, 0x17
        /*004a*/ 	.short	(.L_8609 - .L_8608)
.L_8608:
        /*004c*/ 	.word	0x00000000
        /*0050*/ 	.short	0x0003
        /*0052*/ 	.short	0x0014
        /*0054*/ 	.byte	0x00, 0xf0, 0x11, 0x00


	//----- nvinfo : EIATTR_KPARAM_INFO
	.align		4
.L_8609:
        /*0058*/ 	.byte	0x04, 0x17
        /*005a*/ 	.short	(.L_8611 - .L_8610)
.L_8610:
        /*005c*/ 	.word	0x00000000
        /*0060*/ 	.short	0x0002
        /*0062*/ 	.short	0x0010
        /*0064*/ 	.byte	0x00, 0xf0, 0x11, 0x00


	//----- nvinfo : EIATTR_KPARAM_INFO
	.align		4
.L_8611:
        /*0068*/ 	.byte	0x04, 0x17
        /*006a*/ 	.short	(.L_8613 - .L_8612)
.L_8612:
        /*006c*/ 	.word	0x00000000
        /*0070*/ 	.short	0x0001
        /*0072*/ 	.short	0x0008
        /*0074*/ 	.byte	0x00, 0xf0, 0x21, 0x00


	//----- nvinfo : EIATTR_KPARAM_INFO
	.align		4
.L_8613:
        /*0078*/ 	.byte	0x04, 0x17
        /*007a*/ 	.short	(.L_8615 - .L_8614)
.L_8614:
        /*007c*/ 	.word	0x00000000
        /*0080*/ 	.short	0x0000
        /*0082*/ 	.short	0x0000
        /*0084*/ 	.byte	0x00, 0xf0, 0x21, 0x00


	//----- nvinfo : EIATTR_SPARSE_MMA_MASK
	.align		4
.L_8615:
        /*0088*/ 	.byte	0x03, 0x50
        /*008a*/ 	.short	0x0000


	//----- nvinfo : EIATTR_MAXREG_COUNT
	.align		4
        /*008c*/ 	.byte	0x03, 0x1b
        /*008e*/ 	.short	0x00ff


	//----- nvinfo : EIATTR_MERCURY_ISA_VERSION
	.align		4
        /*0090*/ 	.byte	0x03, 0x5f
        /*0092*/ 	.short	0x0101


	//----- nvinfo : EIATTR_COOP_GROUP_MASK_REGIDS
	.align		4
        /*0094*/ 	.byte	0x04, 0x29
        /*0096*/ 	.short	(.L_8617 - .L_8616)


	//   ....[0]....
.L_8616:
        /*0098*/ 	.word	0xffffffff


	//   ....[1]....
        /*009c*/ 	.word	0xffffffff


	//   ....[2]....
        /*00a0*/ 	.word	0xffffffff


	//   ....[3]....
        /*00a4*/ 	.word	0xffffffff


	//----- nvinfo : EIATTR_COOP_GROUP_INSTR_OFFSETS
	.align		4
.L_8617:
        /*00a8*/ 	.byte	0x04, 0x28
        /*00aa*/ 	.short	(.L_8619 - .L_8618)


	//   ....[0]....
.L_8618:
        /*00ac*/ 	.word	0x00000220


	//   ....[1]....
        /*00b0*/ 	.word	0x00000230


	//   ....[2]....
        /*00b4*/ 	.word	0x00000300


	//   ....[3]....
        /*00b8*/ 	.word	0x00000320


	//----- nvinfo : EIATTR_EXIT_INSTR_OFFSETS
	.align		4
.L_8619:
        /*00bc*/ 	.byte	0x04, 0x1c
        /*00be*/ 	.short	(.L_8621 - .L_8620)


	//   ....[0]....
.L_8620:
        /*00c0*/ 	.word	0x00000330


	//   ....[1]....
        /*00c4*/ 	.word	0x00000430


	//   ....[2]....
        /*00c8*/ 	.word	0x00000440


	//   ....[3]....
        /*00cc*/ 	.word	0x000004f0


	//----- nvinfo : EIATTR_CRS_STACK_SIZE
	.align		4
.L_8621:
        /*00d0*/ 	.byte	0x04, 0x1e
        /*00d2*/ 	.short	(.L_8623 - .L_8622)
.L_8622:
        /*00d4*/ 	.word	0x00000000


	//----- nvinfo : EIATTR_CBANK_PARAM_SIZE
	.align		4
.L_8623:
        /*00d8*/ 	.byte	0x03, 0x19
        /*00da*/ 	.short	0x002d


	//----- nvinfo : EIATTR_PARAM_CBANK
	.align		4
        /*00dc*/ 	.byte	0x04, 0x0a
        /*00de*/ 	.short	(.L_8625 - .L_8624)
	.align		4
.L_8624:
        /*00e0*/ 	.word	index@(.nv.constant0._ZN43_GLOBAL__N__9ae7fba5_10_SoftMax_cu_9f978f6320softmax_warp_forwardIN3c104HalfEffLi1ELb0ELb0EEEvPT0_PKT_iiiPKbib)
        /*00e4*/ 	.short	0x0210
        /*00e6*/ 	.short	0x002d


	//----- nvinfo : EIATTR_SW_WAR
	.align		4
.L_8625:
        /*00e8*/ 	.byte	0x04, 0x36
        /*00ea*/ 	.short	(.L_8627 - .L_8626)
.L_8626:
        /*00ec*/ 	.word	0x00000008
.L_8627:


//--------------------- .nv.info._ZN43_GLOBAL__N__9ae7fba5_10_SoftMax_cu_9f978f6320softmax_warp_forwardIN3c104HalfEffLi0ELb0ELb0EEEvPT0_PKT_iiiPKbib --------------------------
	.section	.nv.info._ZN43_GLOBAL__N__9ae7fba5_10_SoftMax_cu_9f978f6320softmax_warp_forwardIN3c104HalfEffLi0ELb0ELb0EEEvPT0_PKT_iiiPKbib,"",@"SHT_CUDA_INFO"
	.sectionflags	@""
	.align	4


	//----- nvinfo : EIATTR_CUDA_API_VERSION
	.align		4
        /*0000*/ 	.byte	0x04, 0x37
        /*0002*/ 	.short	(.L_8629 - .L_8628)
.L_8628:
        /*0004*/ 	.word	0x00000082


	//----- nvinfo : EIATTR_KPARAM_INFO
	.align		4
.L_8629:
        /*0008*/ 	.byte	0x04, 0x17
        /*000a*/ 	.short	(.L_8631 - .L_8630)
.L_8630:
        /*000c*/ 	.word	0x00000000
        /*0010*/ 	.short	0x0007
        /*0012*/ 	.short	0x002c
        /*0014*/ 	.byte	0x00, 0xf0, 0x05, 0x00


	//----- nvinfo : EIATTR_KPARAM_INFO
	.align		4
.L_8631:
        /*0018*/ 	.byte	0x04, 0x17
        /*001a*/ 	.short	(.L_8633 - .L_8632)
.L_8632:
        /*001c*/ 	.word	0x00000000
        /*0020*/ 	.short	0x0006
        /*0022*/ 	.short	0x0028
        /*0024*/ 	.byte	0x00, 0xf0, 0x11, 0x00


	//----- nvinfo : EIATTR_KPARAM_INFO
	.align		4
.L_8633:
        /*0028*/ 	.byte	0x04, 0x17
        /*002a*/ 	.short	(.L_8635 - .L_8634)
.L_8634:
        /*002c*/ 	.word	0x00000000
        /*0030*/ 	.short	0x0005
        /*0032*/ 	.short	0x0020
        /*0034*/ 	.byte	0x00, 0xf0, 0x21, 0x00


	//----- nvinfo : EIATTR_KPARAM_INFO
	.align		4
.L_8635:
        /*0038*/ 	.byte	0x04, 0x17
        /*003a*/ 	.short	(.L_8637 - .L_8636)
.L_8636:
        /*003c*/ 	.word	0x00000000
        /*0040*/ 	.short	0x0004
        /*0042*/ 	.short	0x0018
        /*0044*/ 	.byte	0x00, 0xf0, 0x11, 0x00


	//----- nvinfo : EIATTR_KPARAM_INFO
	.align		4
.L_8637:
        /*0048*/ 	.byte	0x04, 0x17
        /*004a*/ 	.short	(.L_8639 - .L_8638)
.L_8638:
        /*004c*/ 	.word	0x00000000
        /*0050*/ 	.short	0x0003
        /*0052*/ 	.short	0x0014
        /*0054*/ 	.byte	0x00, 0xf0, 0x11, 0x00


	//----- nvinfo : EIATTR_KPARAM_INFO
	.align		4
.L_8639:
        /*0058*/ 	.byte	0x04, 0x17
        /*005a*/ 	.short	(.L_8641 - .L_8640)
.L_8640:
        /*005c*/ 	.word	0x00000000
        /*0060*/ 	.short	0x0002
        /*0062*/ 	.short	0x0010
        /*0064*/ 	.byte	0x00, 0xf0, 0x11, 0x00


	//----- nvinfo : EIATTR_KPARAM_INFO
	.align		4
.L_8641:
        /*0068*/ 	.byte	0x04, 0x17
        /*006a*/ 	.short	(.L_8643 - .L_8642)
.L_8642:
        /*006c*/ 	.word	0x00000000
        /*0070*/ 	.short	0x0001
        /*0072*/ 	.short	0x0008
        /*0074*/ 	.byte	0x00, 0xf0, 0x21, 0x00


	//----- nvinfo : EIATTR_KPARAM_INFO
	.align		4
.L_8643:
        /*0078*/ 	.byte	0x04, 0x17
        /*007a*/ 	.short	(.L_8645 - .L_8644)
.L_8644:
        /*007c*/ 	.word	0x00000000
        /*0080*/ 	.short	0x0000
        /*0082*/ 	.short	0x0000
        /*0084*/ 	.byte	0x00, 0xf0, 0x21, 0x00


	//----- nvinfo : EIATTR_SPARSE_MMA_MASK
	.align		4
.L_8645:
        /*0088*/ 	.byte	0x03, 0x50
        /*008a*/ 	.short	0x0000


	//----- nvinfo : EIATTR_MAXREG_COUNT
	.align		4
        /*008c*/ 	.byte	0x03, 0x1b
        /*008e*/ 	.short	0x00ff


	//----- nvinfo : EIATTR_MERCURY_ISA_VERSION
	.align		4
        /*0090*/ 	.byte	0x03, 0x5f
        /*0092*/ 	.short	0x0101


	//----- nvinfo : EIATTR_EXIT_INSTR_OFFSETS
	.align		4
        /*0094*/ 	.byte	0x04, 0x1c
        /*0096*/ 	.short	(.L_8647 - .L_8646)


	//   ....[0]....
.L_8646:
        /*0098*/ 	.word	0x00000220


	//   ....[1]....
        /*009c*/ 	.word	0x00000390


	//   ....[2]....
        /*00a0*/ 	.word	0x000003a0


	//   ....[3]....
        /*00a4*/ 	.word	0x00000450


	//----- nvinfo : EIATTR_CRS_STACK_SIZE
	.align		4
.L_8647:
        /*00a8*/ 	.byte	0x04, 0x1e
        /*00aa*/ 	.short	(.L_8649 - .L_8648)
.L_8648:
        /*00ac*/ 	.word	0x00000000


	//----- nvinfo : EIATTR_CBANK_PARAM_SIZE
	.align		4
.L_8649:
        /*00b0*/ 	.byte	0x03, 0x19
        /*00b2*/ 	.short	0x002d


	//----- nvinfo : EIATTR_PARAM_CBANK
	.align		4
        /*00b4*/ 	.byte	0x04, 0x0a
        /*00b6*/ 	.short	(.L_8651 - .L_8650)
	.align		4
.L_8650:
        /*00b8*/ 	.word	index@(.nv.constant0._ZN43_GLOBAL__N__9ae7fba5_10_SoftMax_cu_9f978f6320softmax_warp_forwardIN3c104HalfEffLi0ELb0ELb0EEEvPT0_PKT_iiiPKbib)
        /*00bc*/ 	.short	0x0210
        /*00be*/ 	.short	0x002d


	//----- nvinfo : EIATTR_SW_WAR
	.align		4
.L_8651:
        /*00c0*/ 	.byte	0x04, 0x36
        /*00c2*/ 	.short	(.L_8653 - .L_8652)
.L_8652:
        /*00c4*/ 	.word	0x00000008
.L_8653:


//--------------------- .nv.info._ZN43_GLOBAL__N__9ae7fba5_10_SoftMax_cu_9f978f6320softmax_warp_forwardIN3c104HalfES2_fLi11ELb0ELb0EEEvPT0_PKT_iiiPKbib --------------------------
	.section	.nv.info._ZN43_GLOBAL__N__9ae7fba5_10_SoftMax_cu_9f978f6320softmax_warp_forwardIN3c104HalfES2_fLi11ELb0ELb0EEEvPT0_PKT_iiiPKbib,"",@"SHT_CUDA_INFO"
	.sectionflags	@""
	.align	4


	//----- nvinfo : EIATTR_CUDA_API_VERSION
	.align		4
        /*0000*/ 	.byte	0x04, 0x37
        /*0002*/ 	.short	(.L_8655 - .L_8654)
.L_8654:
        /*0004*/ 	.word	0x00000082


	//----- nvinfo : EIATTR_KPARAM_INFO
	.align		4
.L_8655:
        /*0008*/ 	.byte	0x04, 0x17
        /*000a*/ 	.short	(.L_8657 - .L_8656)
.L_8656:
        /*000c*/ 	.word	0x00000000
        /*0010*/ 	.short	0x0007
        /*0012*/ 	.short	0x002c
        /*0014*/ 	.byte	0x00, 0xf0, 0x05, 0x00


	//----- nvinfo : EIATTR_KPARAM_INFO
	.align		4
.L_8657:
        /*0018*/ 	.byte	0x04, 0x17
        /*001a*/ 	.short	(.L_8659 - .L_8658)
.L_8658:
        /*001c*/ 	.word	0x00000000
        /*0020*/ 	.short	0x0006
        /*0022*/ 	.short	0x0028
        /*0024*/ 	.byte	0x00, 0xf0, 0x11, 0x00


	//----- nvinfo : EIATTR_KPARAM_INFO
	.align		4
.L_8659:
        /*0028*/ 	.byte	0x04, 0x17
        /*002a*/ 	.short	(.L_8661 - .L_8660)
.L_8660:
        /*002c*/ 	.word	0x00000000
        /*0030*/ 	.short	0x0005
        /*0032*/ 	.short	0x0020
        /*0034*/ 	.byte	0x00, 0xf0, 0x21, 0x00


	//----- nvinfo : EIATTR_KPARAM_INFO
	.align		4
.L_8661:
        /*0038*/ 	.byte	0x04, 0x17
        /*003a*/ 	.short	(.L_8663 - .L_8662)
.L_8662:
        /*003c*/ 	.word	0x00000000
        /*0040*/ 	.short	0x0004
        /*0042*/ 	.short	0x0018
        /*0044*/ 	.byte	0x00, 0xf0, 0x11, 0x00


	//----- nvinfo : EIATTR_KPARAM_INFO
	.align		4
.L_8663:
        /*0048*/ 	.byte	0x04, 0x17
        /*004a*/ 	.short	(.L_8665 - .L_8664)
.L_8664:
        /*004c*/ 	.word	0x00000000
        /*0050*/ 	.short	0x0003
        /*0052*/ 	.short	0x0014
        /*0054*/ 	.byte	0x00, 0xf0, 0x11, 0x00


	//----- nvinfo : EIATTR_KPARAM_INFO
	.align		4
.L_8665:
        /*0058*/ 	.byte	0x04, 0x17
        /*005a*/ 	.short	(.L_8667 - .L_8666)
.L_8666:
        /*005c*/ 	.word	0x00000000
        /*0060*/ 	.short	0x0002
        /*0062*/ 	.short	0x0010
        /*0064*/ 	.byte	0x00, 0xf0, 0x11, 0x00


	//----- nvinfo : EIATTR_KPARAM_INFO
	.align		4
.L_8667:
        /*0068*/ 	.byte	0x04, 0x17
        /*006a*/ 	.short	(.L_8669 - .L_8668)
.L_8668:
        /*006c*/ 	.word	0x00000000
        /*0070*/ 	.short	0x0001
        /*0072*/ 	.short	0x0008
        /*0074*/ 	.byte	0x00, 0xf0, 0x21, 0x00


	//----- nvinfo : EIATTR_KPARAM_INFO
	.align		4
.L_8669:
        /*0078*/ 	.byte	0x04, 0x17
        /*007a*/ 	.short	(.L_8671 - .L_8670)
.L_8670:
        /*007c*/ 	.word	0x00000000
        /*0080*/ 	.short	0x0000
        /*0082*/ 	.short	0x0000
        /*0084*/ 	.byte	0x00, 0xf0, 0x21, 0x00


	//----- nvinfo : EIATTR_SPARSE_MMA_MASK
	.align		4
.L_8671:
        /*0088*/ 	.byte	0x03, 0x50
        /*008a*/ 	.short	0x0000


	//----- nvinfo : EIATTR_MAXREG_COUNT
	.align		4
        /*008c*/ 	.byte	0x03, 0x1b
        /*008e*/ 	.short	0x00ff


	//----- nvinfo : EIATTR_MERCURY_ISA_VERSION
	.align		4
        /*0090*/ 	.byte	0x03, 0x5f
        /*0092*/ 	.short	0x0101


	//----- nvinfo : EIATTR_COOP_GROUP_MASK_REGIDS
	.align		4
        /*0094*/ 	.byte	0x04, 0x29
        /*0096*/ 	.short	(.L_8673 - .L_8672)


	//   ....[0]....
.L_8672:
        /*0098*/ 	.word	0xffffffff


	//   ....[1]....
        /*009c*/ 	.word	0xffffffff


	//   ....[2]....
        /*00a0*/ 	.word	0xffffffff


	//   ....[3]....
        /*00a4*/ 	.word	0xffffffff


	//   ....[4]....
        /*00a8*/ 	.word	0xffffffff


	//   ....[5]....
        /*00ac*/ 	.word	0xffffffff


	//   ....[6]....
        /*00b0*/ 	.word	0xffffffff


	//   ....[7]....
        /*00b4*/ 	.word	0xffffffff


	//   ....[8]....
        /*00b8*/ 	.word	0xffffffff


	//   ....[9]....
        /*00bc*/ 	.word	0xffffffff


	//----- nvinfo : EIATTR_COOP_GROUP_INSTR_OFFSETS
	.align		4
.L_8673:
        /*00c0*/ 	.byte	0x04, 0x28
        /*00c2*/ 	.short	(.L_8675 - .L_8674)


	//   ....[0]....
.L_8674:
        /*00c4*/ 	.word	0x00001cd0


	//   ....[1]....
        /*00c8*/ 	.word	0x00001d00


	//   ....[2]....
        /*00cc*/ 	.word	0x00001d30


	//   ....[3]....
        /*00d0*/ 	.word	0x00001d60


	//   ....[4]....
        /*00d4*/ 	.word	0x00001d90


	//   ....[5]....
        /*00d8*/ 	.word	0x00002dc0


	//   ....[6]....
        /*00dc*/ 	.word	0x00002de0


	//   ....[7]....
        /*00e0*/ 	.word	0x00002e00


	//   ....[8]....
        /*00e4*/ 	.word	0x00002e20


	//   ....[9]....
        /*00e8*/ 	.word	0x00002e40


	//----- nvinfo : EIATTR_EXIT_INSTR_OFFSETS
	.align		4
.L_8675:
        /*00ec*/ 	.byte	0x04, 0x1c
        /*00ee*/ 	.short	(.L_8677 - .L_8676)


	//   ....[0]....
.L_8676:
        /*00f0*/ 	.word	0x00002e60


	//   ....[1]....
        /*00f4*/ 	.word	0x00002e80


	//   ....[2]....
        /*00f8*/ 	.word	0x00002f30


	//   ....[3]....
        /*00fc*/ 	.word	0x00002fb0


	//   ....[4]....
        /*0100*/ 	.word	0x00003030


	//   ....[5]....
        /*0104*/ 	.word	0x000030b0


	//   ....[6]....
        /*0108*/ 	.word	0x00003150


	//   ....[7]....
        /*010c*/ 	.word	0x000031e0


	//   ....[8]....
        /*0110*/ 	.word	0x00003270


	//   ....[9]....
        /*0114*/ 	.word	0x00003300


	//   ....[10]....
        /*0118*/ 	.word	0x00003390


	//   ....[11]....
        /*011c*/ 	.word	0x00003420


	//   ....[12]....
        /*0120*/ 	.word	0x000034b0


	//   ....[13]....
        /*0124*/ 	.word	0x00003540


	//   ....[14]....
        /*0128*/ 	.word	0x000035d0


	//   ....[15]....
        /*012c*/ 	.word	0x00003660


	//   ....[16]....
        /*0130*/ 	.word	0x000036e0


	//   ....[17]....
        /*0134*/ 	.word	0x00003760


	//   ....[18]....
        /*0138*/ 	.word	0x000037e0


	//   ....[19]....
        /*013c*/ 	.word	0x00003860


	//   ....[20]....
        /*0140*/ 	.word	0x000038e0


	//   ....[21]....
        /*0144*/ 	.word	0x00003960


	//   ....[22]....
        /*0148*/ 	.word	0x000039e0


	//   ....[23]....
        /*014c*/ 	.word	0x00003a60


	//   ....[24]....
        /*0150*/ 	.word	0x00003ae0


	//   ....[25]....
        /*0154*/ 	.word	0x00003b60


	//   ....[26]....
        /*0158*/ 	.word	0x00003be0


	//   ....[27]....
        /*015c*/ 	.word	0x00003c60


	//   ....[28]....
        /*0160*/ 	.word	0x00003ce0


	//   ....[29]....
        /*0164*/ 	.word	0x00003d60


	//   ....[30]....
        /*0168*/ 	.word	0x00003de0


	//   ....[31]....
        /*016c*/ 	.word	0x00003e60


	//   ....[32]....
        /*0170*/ 	.word	0x00003ee0


	//   ....[33]....
        /*0174*/ 	.word	0x00003f60


	//   ....[34]....
        /*0178*/ 	.word	0x00003fe0


	//   ....[35]....
        /*017c*/ 	.word	0x00004060


	//   ....[36]....
        /*0180*/ 	.word	0x000040e0


	//   ....[37]....
        /*0184*/ 	.word	0x00004160


	//   ....[38]....
        /*0188*/ 	.word	0x000041e0


	//   ....[39]....
        /*018c*/ 	.word	0x00004260


	//   ....[40]....
        /*0190*/ 	.word	0x000042e0


	//   ....[41]....
        /*0194*/ 	.word	0x00004360


	//   ....[42]....
        /*0198*/ 	.word	0x000043e0


	//   ....[43]....
        /*019c*/ 	.word	0x00004460


	//   ....[44]....
        /*01a0*/ 	.word	0x000044e0


	//   ....[45]....
        /*01a4*/ 	.word	0x00004560


	//   ....[46]....
        /*01a8*/ 	.word	0x000045e0


	//   ....[47]....
        /*01ac*/ 	.word	0x00004660


	//   ....[48]....
        /*01b0*/ 	.word	0x000046e0


	//   ....[49]....
        /*01b4*/ 	.word	0x00004760


	//   ....[50]....
        /*01b8*/ 	.word	0x000047e0


	//   ....[51]....
        /*01bc*/ 	.word	0x00004860


	//   ....[52]....
        /*01c0*/ 	.word	0x000048e0


	//   ....[53]....
        /*01c4*/ 	.word	0x00004960


	//   ....[54]....
        /*01c8*/ 	.word	0x000049e0


	//   ....[55]....
        /*01cc*/ 	.word	0x00004a60


	//   ....[56]....
        /*01d0*/ 	.word	0x00004ae0


	//   ....[57]....
        /*01d4*/ 	.word	0x00004b60


	//   ....[58]....
        /*01d8*/ 	.word	0x00004be0


	//   ....[59]....
        /*01dc*/ 	.word	0x00004c60


	//   ....[60]....
        /*01e0*/ 	.word	0x00004ce0


	//   ....[61]....
        /*01e4*/ 	.word	0x00004d60


	//   ....[62]....
        /*01e8*/ 	.word	0x00004de0


	//   ....[63]....
        /*01ec*/ 	.word	0x00004e60


	//   ....[64]....
        /*01f0*/ 	.word	0x00004ee0


	//   ....[65]....
        /*01f4*/ 	.word	0x00004f50


	//----- nvinfo : EIATTR_CBANK_PARAM_SIZE
	.align		4
.L_8677:
        /*01f8*/ 	.byte	0x03, 0x19
        /*01fa*/ 	.short	0x002d


	//----- nvinfo : EIATTR_PARAM_CBANK
	.align		4
        /*01fc*/ 	.byte	0x04, 0x0a
        /*01fe*/ 	.short	(.L_8679 - .L_8678)
	.align		4
.L_8678:
        /*0200*/ 	.word	index@(.nv.constant0._ZN43_GLOBAL__N__9ae7fba5_10_SoftMax_cu_9f978f6320softmax_warp_forwardIN3c104HalfES2_fLi11ELb0ELb0EEEvPT0_PKT_iiiPKbib)
        /*0204*/ 	.short	0x0210
        /*0206*/ 	.short	0x002d


	//----- nvinfo : EIATTR_SW_WAR
	.align		4
.L_8679:
        /*0208*/ 	.byte	0x04, 0x36
        /*020a*/ 	.short	(.L_8681 - .L_8680)
.L_8680:
        /*020c*/ 	.word	0x00000008
.L_8681:


//--------------------- .nv.info._ZN43_GLOBAL__N__9ae7fba5_10_SoftMax_cu_9f978f6320softmax_warp_forwardIN3c104HalfES2_fLi10ELb0ELb0EEEvPT0_PKT_iiiPKbib --------------------------
	.section	.nv.info._ZN43_GLOBAL__N__9ae7fba5_10_SoftMax_cu_9f978f6320softmax_warp_forwardIN3c104HalfES2_fLi10ELb0ELb0EEEvPT0_PKT_iiiPKbib,"",@"SHT_CUDA_INFO"
	.sectionflags	@""
	.align	4


	//----- nvinfo : EIATTR_CUDA_API_VERSION
	.align		4
        /*0000*/ 	.byte	0x04, 0x37
        /*0002*/ 	.short	(.L_8683 - .L_8682)
.L_8682:
        /*0004*/ 	.word	0x00000082


	//----- nvinfo : EIATTR_KPARAM_INFO
	.align		4
.L_8683:
        /*0008*/ 	.byte	0x04, 0x17
        /*000a*/ 	.short	(.L_8685 - .L_8684)
.L_8684:
        /*000c*/ 	.word	0x00000000
        /*0010*/ 	.short	0x0007
        /*0012*/ 	.short	0x002c
        /*0014*/ 	.byte	0x00, 0xf0, 0x05, 0x00


	//----- nvinfo : EIATTR_KPARAM_INFO
	.align		4
.L_8685:
        /*0018*/ 	.byte	0x04, 0x17
        /*001a*/ 	.short	(.L_8687 - .L_8686)
.L_8686:
        /*001c*/ 	.word	0x00000000
        /*0020*/ 	.short	0x0006
        /*0022*/ 	.short	0x0028
        /*0024*/ 	.byte	0x00, 0xf0, 0x11, 0x00


	//----- nvinfo : EIATTR_KPARAM_INFO
	.align		4
.L_8687:
        /*0028*/ 	.byte	0x04, 0x17
        /*002a*/ 	.short	(.L_8689 - .L_8688)
.L_8688:
        /*002c*/ 	.word	0x00000000
        /*0030*/ 	.short	0x0005
        /*0032*/ 	.short	0x0020
        /*0034*/ 	.byte	0x00, 0xf0, 0x21, 0x00


	//----- nvinfo : EIATTR_KPARAM_INFO
	.align		4
.L_8689:
        /*0038*/ 	.byte	0x04, 0x17
        /*003a*/ 	.short	(.L_8691 - .L_8690)
.L_8690:
        /*003c*/ 	.word	0x00000000
        /*0040*/ 	.short	0x0004
        /*0042*/ 	.short	0x0018
        /*0044*/ 	.byte	0x00, 0xf0, 0x11, 0x00


	//----- nvinfo : EIATTR_KPARAM_INFO
	.align		4
.L_8691:
        /*0048*/ 	.byte	0x04, 0x17
        /*004a*/ 	.short	(.L_8693 - .L_8692)
.L_8692:
        /*004c*/ 	.word	0x00000000
        /*0050*/ 	.short	0x0003
        /*0052*/ 	.short	0x0014
        /*0054*/ 	.byte	0x00, 0xf0, 0x11, 0x00


	//----- nvinfo : EIATTR_KPARAM_INFO
	.align		4
.L_8693:
        /*0058*/ 	.byte	0x04, 0x17
        /*005a*/ 	.short	(.L_8695 - .L_8694)
.L_8694:
        /*005c*/ 	.word	0x00000000
        /*0060*/ 	.short	0x0002
        /*0062*/ 	.short	0x0010
        /*0064*/ 	.byte	0x00, 0xf0, 0x11, 0x00


	//----- nvinfo : EIATTR_KPARAM_INFO
	.align		4
.L_8695:
        /*0068*/ 	.byte	0x04, 0x17
        /*006a*/ 	.short	(.L_8697 - .L_8696)
.L_8696:
        /*006c*/ 	.word	0x00000000
        /*0070*/ 	.short	0x0001
        /*0072*/ 	.short	0x0008
        /*0074*/ 	.byte	0x00, 0xf0, 0x21, 0x00


	//----- nvinfo : EIATTR_KPARAM_INFO
	.align		4
.L_8697:
        /*0078*/ 	.byte	0x04, 0x17
        /*007a*/ 	.short	(.L_8699 - .L_8698)
.L_8698:
        /*007c*/ 	.word	0x00000000
        /*0080*/ 	.short	0x0000
        /*0082*/ 	.short	0x0000
        /*0084*/ 	.byte	0x00, 0xf0, 0x21, 0x00


	//----- nvinfo : EIATTR_SPARSE_MMA_MASK
	.align		4
.L_8699:
        /*0088*/ 	.byte	0x03, 0x50
        /*008a*/ 	.short	0x0000


	//----- nvinfo : EIATTR_MAXREG_COUNT
	.align		4
        /*008c*/ 	.byte	0x03, 0x1b
        /*008e*/ 	.short	0x00ff


	//----- nvinfo : EIATTR_MERCURY_ISA_VERSION
	.align		4
        /*0090*/ 	.byte	0x03, 0x5f
        /*0092*/ 	.short	0x0101


	//----- nvinfo : EIATTR_COOP_GROUP_MASK_REGIDS
	.align		4
        /*0094*/ 	.byte	0x04, 0x29
        /*0096*/ 	.short	(.L_8701 - .L_8700)


	//   ....[0]....
.L_8700:
        /*0098*/ 	.word	0xffffffff


	//   ....[1]....
        /*009c*/ 	.word	0xffffffff


	//   ....[2]....
        /*00a0*/ 	.word	0xffffffff


	//   ....[3]....
        /*00a4*/ 	.word	0xffffffff


	//   ....[4]....
        /*00a8*/ 	.word	0xffffffff


	//   ....[5]....
        /*00ac*/ 	.word	0xffffffff


	//   ....[6]....
        /*00b0*/ 	.word	0xffffffff


	//   ....[7]....
        /*00b4*/ 	.word	0xffffffff


	//   ....[8]....
        /*00b8*/ 	.word	0xffffffff


	//   ....[9]....
        /*00bc*/ 	.word	0xffffffff


	//----- nvinfo : EIATTR_COOP_GROUP_INSTR_OFFSETS
	.align		4
.L_8701:
        /*00c0*/ 	.byte	0x04, 0x28
        /*00c2*/ 	.short	(.L_8703 - .L_8702)


	//   ....[0]....
.L_8702:
        /*00c4*/ 	.word	0x00000ec0


	//   ....[1]....
        /*00c8*/ 	.word	0x00000ef0


	//   ....[2]....
        /*00cc*/ 	.word	0x00000f20


	//   ....[3]....
        /*00d0*/ 	.word	0x00000f50


	//   ....[4]....
        /*00d4*/ 	.word	0x00000f80


	//   ....[5]....
        /*00d8*/ 	.word	0x000017b0


	//   ....[6]....
        /*00dc*/ 	.word	0x000017d0


	//   ....[7]....
        /*00e0*/ 	.word	0x000017f0


	//   ....[8]....
        /*00e4*/ 	.word	0x00001820


	//   ....[9]....
        /*00e8*/ 	.word	0x00001840


	//----- nvinfo : EIATTR_EXIT_INSTR_OFFSETS
	.align		4
.L_8703:
        /*00ec*/ 	.byte	0x04, 0x1c
        /*00ee*/ 	.short	(.L_8705 - .L_8704)


	//   ....[0]....
.L_8704:
        /*00f0*/ 	.word	0x00001850


	//   ....[1]....
        /*00f4*/ 	.word	0x00001880


	//   ....[2]....
        /*00f8*/ 	.word	0x00001950


	//   ....[3]....
        /*00fc*/ 	.word	0x000019d0


	//   ....[4]....
        /*0100*/ 	.word	0x00001a50


	//   ....[5]....
        /*0104*/ 	.word	0x00001ad0


	//   ....[6]....
        /*0108*/ 	.word	0x00001b50


	//   ....[7]....
        /*010c*/ 	.word	0x00001bd0


	//   ....[8]....
        /*0110*/ 	.word	0x00001c50


	//   ....[9]....
        /*0114*/ 	.word	0x00001cd0


	//   ....[10]....
        /*0118*/ 	.word	0x00001d70


	//   ....[11]....
        /*011c*/ 	.word	0x00001e00


	//   ....[12]....
        /*0120*/ 	.word	0x00001e90


	//   ....[13]....
        /*0124*/ 	.word	0x00001f20


	//   ....[14]....
        /*0128*/ 	.word	0x00001fb0


	//   ....[15]....
        /*012c*/ 	.word	0x00002040


	//   ....[16]....
        /*0130*/ 	.word	0x000020c0


	//   ....[17]....
        /*0134*/ 	.word	0x00002140


	//   ....[18]....
        /*0138*/ 	.word	0x000021c0


	//   ....[19]....
        /*013c*/ 	.word	0x00002240


	//   ....[20]....
        /*0140*/ 	.word	0x000022c0


	//   ....[21]....
        /*0144*/ 	.word	0x00002340


	//   ....[22]....
        /*0148*/ 	.word	0x000023c0


	//   ....[23]....
        /*014c*/ 	.word	0x00002440


	//   ....[24]....
        /*0150*/ 	.word	0x000024c0


	//   ....[25]....
        /*0154*/ 	.word	0x00002540


	//   ....[26]....
        /*0158*/ 	.word	0x000025c0


	//   ....[27]....
        /*015c*/ 	.word	0x00002640


	//   ....[28]....
        /*0160*/ 	.word	0x000026c0


	//   ....[29]....
        /*0164*/ 	.word	0x00002740


	//   ....[30]....
        /*0168*/ 	.word	0x000027c0


	//   ....[31]....
        /*016c*/ 	.word	0x00002840


	//   ....[32]....
        /*0170*/ 	.word	0x000028c0


	//   ....[33]....
        /*0174*/ 	.word	0x00002930


	//----- nvinfo : EIATTR_CBANK_PARAM_SIZE
	.align		4
.L_8705:
        /*0178*/ 	.byte	0x03, 0x19
        /*017a*/ 	.short	0x002d


	//----- nvinfo : EIATTR_PARAM_CBANK
	.align		4
        /*017c*/ 	.byte	0x04, 0x0a
        /*017e*/ 	.short	(.L_8707 - .L_8706)
	.align		4
.L_8706:
        /*0180*/ 	.word	index@(.nv.constant0._ZN43_GLOBAL__N__9ae7fba5_10_SoftMax_cu_9f978f6320softmax_warp_forwardIN3c104HalfES2_fLi10ELb0ELb0EEEvPT0_PKT_iiiPKbib)
        /*0184*/ 	.short	0x0210
        /*0186*/ 	.short	0x002d


	//----- nvinfo : EIATTR_SW_WAR
	.align		4
.L_8707:
        /*0188*/ 	.byte	0x04, 0x36
        /*018a*/ 	.short	(.L_8709 - .L_8708)
.L_8708:
        /*018c*/ 	.word	0x00000008
.L_8709:


//--------------------- .nv.info._ZN43_GLOBAL__N__9ae7fba5_10_SoftMax_cu_9f978f6320softmax_warp_forwardIN3c104HalfES2_fLi9ELb0ELb0EEEvPT0_PKT_iiiPKbib --------------------------
	.section	.nv.info._ZN43_GLOBAL__N__9ae7fba5_10_SoftMax_cu_9f978f6320softmax_warp_forwardIN3c104HalfES2_fLi9ELb0ELb0EEEvPT0_PKT_iiiPKbib,"",@"SHT_CUDA_INFO"
	.sectionflags	@""
	.align	4


	//----- nvinfo : EIATTR_CUDA_API_VERSION
	.align		4
        /*0000*/ 	.byte	0x04, 0x37
        /*0002*/ 	.short	(.L_8711 - .L_8710)
.L_8710:
        /*0004*/ 	.word	0x00000082


	//----- nvinfo : EIATTR_KPARAM_INFO
	.align		4
.L_8711:
        /*0008*/ 	.byte	0x04, 0x17
        /*000a*/ 	.short	(.L_8713 - .L_8712)
.L_8712:
        /*000c*/ 	.word	0x00000000
        /*0010*/ 	.short	0x0007
        /*0012*/ 	.short	0x002c
        /*0014*/ 	.byte	0x00, 0xf0, 0x05, 0x00


	//----- nvinfo : EIATTR_KPARAM_INFO
	.align		4
.L_8713:
        /*0018*/ 	.byte	0x04, 0x17
        /*001a*/ 	.short	(.L_8715 - .L_8714)
.L_8714:
        /*001c*/ 	.word	0x00000000
        /*0020*/ 	.short	0x0006
        /*0022*/ 	.short	0x0028
        /*0024*/ 	.byte	0x00, 0xf0, 0x11, 0x00


	//----- nvinfo : EIATTR_KPARAM_INFO
	.align		4
.L_8715:
        /*0028*/ 	.byte	0x04, 0x17
        /*002a*/ 	.short	(.L_8717 - .L_8716)
.L_8716:
        /*002c*/ 	.word	0x00000000
        /*0030*/ 	.short	0x0005
        /*0032*/ 	.short	0x0020
        /*0034*/ 	.byte	0x00, 0xf0, 0x21, 0x00


	//----- nvinfo : EIATTR_KPARAM_INFO
	.align		4
.L_8717:
        /*0038*/ 	.byte	0x04, 0x17
        /*003a*/ 	.short	(.L_8719 - .L_8718)
.L_8718:
        /*003c*/ 	.word	0x00000000
        /*0040*/ 	.short	0x0004
        /*0042*/ 	.short	0x0018
        /*0044*/ 	.byte	0x00, 0xf0, 0x11, 0x00


	//----- nvinfo : EIATTR_KPARAM_INFO
	.align		4
.L_8719:
        /*0048*/ 	.byte	0x04, 0x17
        /*004a*/ 	.short	(.L_8721 - .L_8720)
.L_8720:
        /*004c*/ 	.word	0x00000000
        /*0050*/ 	.short	0x0003
        /*0052*/ 	.short	0x0014
        /*0054*/ 	.byte	0x00, 0xf0, 0x11, 0x00


	//----- nvinfo : EIATTR_KPARAM_INFO
	.align		4
.L_8721:
        /*0058*/ 	.byte	0x04, 0x17
        /*005a*/ 	.short	(.L_8723 - .L_8722)
.L_8722:
        /*005c*/ 	.word	0x00000000
        /*0060*/ 	.short	0x0002
        /*0062*/ 	.short	0x0010
        /*0064*/ 	.byte	0x00, 0xf0, 0x11, 0x00


	//----- nvinfo : EIATTR_KPARAM_INFO
	.align		4
.L_8723:
        /*0068*/ 	.byte	0x04, 0x17
        /*006a*/ 	.short	(.L_8725 - .L_8724)
.L_8724:
        /*006c*/ 	.word	0x00000000
        /*0070*/ 	.short	0x0001
        /*0072*/ 	.short	0x0008
        /*0074*/ 	.byte	0x00, 0xf0, 0x21, 0x00


	//----- nvinfo : EIATTR_KPARAM_INFO
	.align		4
.L_8725:
        /*0078*/ 	.byte	0x04, 0x17
        /*007a*/ 	.short	(.L_8727 - .L_8726)
.L_8726:
        /*007c*/ 	.word	0x00000000
        /*0080*/ 	.short	0x0000
        /*0082*/ 	.short	0x0000
        /*0084*/ 	.byte	0x00, 0xf0, 0x21, 0x00


	//----- nvinfo : EIATTR_SPARSE_MMA_MASK
	.align		4
.L_8727:
        /*0088*/ 	.byte	0x03, 0x50
        /*008a*/ 	.short	0x0000


	//----- nvinfo : EIATTR_MAXREG_COUNT
	.align		4
        /*008c*/ 	.byte	0x03, 0x1b
        /*008e*/ 	.short	0x00ff


	//----- nvinfo : EIATTR_MERCURY_ISA_VERSION
	.align		4
        /*0090*/ 	.byte	0x03, 0x5f
        /*0092*/ 	.short	0x0101


	//----- nvinfo : EIATTR_COOP_GROUP_MASK_REGIDS
	.align		4
        /*0094*/ 	.byte	0x04, 0x29
        /*0096*/ 	.short	(.L_8729 - .L_8728)


	//   ....[0]....
.L_8728:
        /*0098*/ 	.word	0xffffffff


	//   ....[1]....
        /*009c*/ 	.word	0xffffffff


	//   ....[2]....
        /*00a0*/ 	.word	0xffffffff


	//   ....[3]....
        /*00a4*/ 	.word	0xffffffff


	//   ....[4]....
        /*00a8*/ 	.word	0xffffffff


	//   ....[5]....
        /*00ac*/ 	.word	0xffffffff


	//   ....[6]....
        /*00b0*/ 	.word	0xffffffff


	//   ....[7]....
        /*00b4*/ 	.word	0xffffffff


	//   ....[8]....
        /*00b8*/ 	.word	0xffffffff


	//   ....[9]....
        /*00bc*/ 	.word	0xffffffff


	//----- nvinfo : EIATTR_COOP_GROUP_INSTR_OFFSETS
	.align		4
.L_8729:
        /*00c0*/ 	.byte	0x04, 0x28
        /*00c2*/ 	.short	(.L_8731 - .L_8730)


	//   ....[0]....
.L_8730:
        /*00c4*/ 	.word	0x000007c0


	//   ....[1]....
        /*00c8*/ 	.word	0x000007f0


	//   ....[2]....
        /*00cc*/ 	.word	0x00000820


	//   ....[3]....
        /*00d0*/ 	.word	0x00000850


	//   ....[4]....
        /*00d4*/ 	.word	0x00000880


	//   ....[5]....
        /*00d8*/ 	.word	0x00000cb0


	//   ....[6]....
        /*00dc*/ 	.word	0x00000cd0


	//   ....[7]....
        /*00e0*/ 	.word	0x00000cf0


	//   ....[8]....
        /*00e4*/ 	.word	0x00000d20


	//   ....[9]....
        /*00e8*/ 	.word	0x00000d40


	//----- nvinfo : EIATTR_EXIT_INSTR_OFFSETS
	.align		4
.L_8731:
        /*00ec*/ 	.byte	0x04, 0x1c
        /*00ee*/ 	.short	(.L_8733 - .L_8732)


	//   ....[0]....
.L_8732:
        /*00f0*/ 	.word	0x00000d50


	//   ....[1]....
        /*00f4*/ 	.word	0x00000d80


	//   ....[2]....
        /*00f8*/ 	.word	0x00000e50


	//   ....[3]....
        /*00fc*/ 	.word	0x00000ed0


	//   ....[4]....
        /*0100*/ 	.word	0x00000f50


	//   ....[5]....
        /*0104*/ 	.word	0x00000fd0


	//   ....[6]....
        /*0108*/ 	.word	0x00001070


	//   ....[7]....
        /*010c*/ 	.word	0x00001100


	//   ....[8]....
        /*0110*/ 	.word	0x00001190


	//   ....[9]....
        /*0114*/ 	.word	0x00001210


	//   ....[10]....
        /*0118*/ 	.word	0x00001290


	//   ....[11]....
        /*011c*/ 	.word	0x00001310


	//   ....[12]....
        /*0120*/ 	.word	0x00001390


	//   ....[13]....
        /*0124*/ 	.word	0x00001410


	//   ....[14]....
        /*0128*/ 	.word	0x00001490


	//   ....[15]....
        /*012c*/ 	.word	0x00001510


	//   ....[16]....
        /*0130*/ 	.word	0x00001590


	//   ....[17]....
        /*0134*/ 	.word	0x00001600


	//----- nvinfo : EIATTR_CBANK_PARAM_SIZE
	.align		4
.L_8733:
        /*0138*/ 	.byte	0x03, 0x19
        /*013a*/ 	.short	0x002d


	//----- nvinfo : EIATTR_PARAM_CBANK
	.align		4
        /*013c*/ 	.byte	0x04, 0x0a
        /*013e*/ 	.short	(.L_8735 - .L_8734)
	.align		4
.L_8734:
        /*0140*/ 	.word	index@(.nv.constant0._ZN43_GLOBAL__N__9ae7fba5_10_SoftMax_cu_9f978f6320softmax_warp_forwardIN3c104HalfES2_fLi9ELb0ELb0EEEvPT0_PKT_iiiPKbib)
        /*0144*/ 	.short	0x0210
        /*0146*/ 	.short	0x002d


	//----- nvinfo : EIATTR_SW_WAR
	.align		4
.L_8735:
        /*0148*/ 	.byte	0x04, 0x36
        /*014a*/ 	.short	(.L_8737 - .L_8736)
.L_8736:
        /*014c*/ 	.word	0x00000008
.L_8737:


//--------------------- .nv.info._ZN43_GLOBAL__N__9ae7fba5_10_SoftMax_cu_9f978f6320softmax_warp_forwardIN3c104HalfES2_fLi8ELb0ELb0EEEvPT0_PKT_iiiPKbib --------------------------
	.section	.nv.info._ZN43_GLOBAL__N__9ae7fba5_10_SoftMax_cu_9f978f6320softmax_warp_forwardIN3c104HalfES2_fLi8ELb0ELb0EEEvPT0_PKT_iiiPKbib,"",@"SHT_CUDA_INFO"
	.sectionflags	@""
	.align	4


	//----- nvinfo : EIATTR_CUDA_API_VERSION
	.align		4
        /*0000*/ 	.byte	0x04, 0x37
        /*0002*/ 	.short	(.L_8739 - .L_8738)
.L_8738:
        /*0004*/ 	.word	0x00000082


	//----- nvinfo : EIATTR_KPARAM_INFO
	.align		4
.L_8739:
        /*0008*/ 	.byte	0x04, 0x17
        /*000a*/ 	.short	(.L_8741 - .L_8740)
.L_8740:
        /*000c*/ 	.word	0x00000000
        /*0010*/ 	.short	0x0007
        /*0012*/ 	.short	0x002c
        /*0014*/ 	.byte	0x00, 0xf0, 0x05, 0x00


	//----- nvinfo : EIATTR_KPARAM_INFO
	.align		4
.L_8741:
        /*0018*/ 	.byte	0x04, 0x17
        /*001a*/ 	.short	(.L_8743 - .L_8742)
.L_8742:
        /*001c*/ 	.word	0x00000000
        /*0020*/ 	.short	0x0006
        /*0022*/ 	.short	0x0028
        /*0024*/ 	.byte	0x00, 0xf0, 0x11, 0x00


	//----- nvinfo : EIATTR_KPARAM_INFO
	.align		4
.L_8743:
        /*0028*/ 	.byte	0x04, 0x17
        /*002a*/ 	.short	(.L_8745 - .L_8744)
.L_8744:
        /*002c*/ 	.word	0x00000000
        /*0030*/ 	.short	0x0005
        /*0032*/ 	.short	0x0020
        /*0034*/ 	.byte	0x00, 0xf0, 0x21, 0x00


	//----- nvinfo : EIATTR_KPARAM_INFO
	.align		4
.L_8745:
        /*0038*/ 	.byte	0x04, 0x17
        /*003a*/ 	.short	(.L_8747 - .L_8746)
.L_8746:
        /*003c*/ 	.word	0x00000000
        /*0040*/ 	.short	0x0004
        /*0042*/ 	.short	0x0018
        /*0044*/ 	.byte	0x00, 0xf0, 0x11, 0x00


	//----- nvinfo : EIATTR_KPARAM_INFO
	.align		4
.L_8747:
        /*0048*/ 	.byte	0x04, 0x17
        /*004a*/ 	.short	(.L_8749 - .L_8748)
.L_8748:
        /*004c*/ 	.word	0x00000000
        /*0050*/ 	.short	0x0003
        /*0052*/ 	.short	0x0014
        /*0054*/ 	.byte	0x00, 0xf0, 0x11, 0x00


	//----- nvinfo : EIATTR_KPARAM_INFO
	.align		4
.L_8749:
        /*0058*/ 	.byte	0x04, 0x17
        /*005a*/ 	.short	(.L_8751 - .L_8750)
.L_8750:
        /*005c*/ 	.word	0x00000000
        /*0060*/ 	.short	0x0002
        /*0062*/ 	.short	0x0010
        /*0064*/ 	.byte	0x00, 0xf0, 0x11, 0x00


	//----- nvinfo : EIATTR_KPARAM_INFO
	.align		4
.L_8751:
        /*0068*/ 	.byte	0x04, 0x17
        /*006a*/ 	.short	(.L_8753 - .L_8752)
.L_8752:
        /*006c*/ 	.word	0x00000000
        /*0070*/ 	.short	0x0001
        /*0072*/ 	.short	0x0008
        /*0074*/ 	.byte	0x00, 0xf0, 0x21, 0x00


	//----- nvinfo : EIATTR_KPARAM_INFO
	.align		4
.L_8753:
        /*0078*/ 	.byte	0x04, 0x17
        /*007a*/ 	.short	(.L_8755 - .L_8754)
.L_8754:
        /*007c*/ 	.word	0x00000000
        /*0080*/ 	.short	0x0000
        /*0082*/ 	.short	0x0000
        /*0084*/ 	.byte	0x00, 0xf0, 0x21, 0x00


	//----- nvinfo : EIATTR_SPARSE_MMA_MASK
	.align		4
.L_8755:
        /*0088*/ 	.byte	0x03, 0x50
        /*008a*/ 	.short	0x0000


	//----- nvinfo : EIATTR_MAXREG_COUNT
	.align		4
        /*008c*/ 	.byte	0x03, 0x1b
        /*008e*/ 	.short	0x00ff


	//----- nvinfo : EIATTR_MERCURY_ISA_VERSION
	.align		4
        /*0090*/ 	.byte	0x03, 0x5f
        /*0092*/ 	.short	0x0101


	//----- nvinfo : EIATTR_COOP_GROUP_MASK_REGIDS
	.align		4
        /*0094*/ 	.byte	0x04, 0x29
        /*0096*/ 	.short	(.L_8757 - .L_8756)


	//   ....[0]....
.L_8756:
        /*0098*/ 	.word	0xffffffff


	//   ....[1]....
        /*009c*/ 	.word	0xffffffff


	//   ....[2]....
        /*00a0*/ 	.word	0xffffffff


	//   ....[3]....
        /*00a4*/ 	.word	0xffffffff


	//   ....[4]....
        /*00a8*/ 	.word	0xffffffff


	//   ....[5]....
        /*00ac*/ 	.word	0xffffffff


	//   ....[6]....
        /*00b0*/ 	.word	0xffffffff


	//   ....[7]....
        /*00b4*/ 	.word	0xffffffff


	//   ....[8]....
        /*00b8*/ 	.word	0xffffffff


	//   ....[9]....
        /*00bc*/ 	.word	0xffffffff


	//----- nvinfo : EIATTR_COOP_GROUP_INSTR_OFFSETS
	.align		4
.L_8757:
        /*00c0*/ 	.byte	0x04, 0x28
        /*00c2*/ 	.short	(.L_8759 - .L_8758)


	//   ....[0]....
.L_8758:
        /*00c4*/ 	.word	0x00000440


	//   ....[1]....
        /*00c8*/ 	.word	0x00000470


	//   ....[2]....
        /*00cc*/ 	.word	0x000004a0


	//   ....[3]....
        /*00d0*/ 	.word	0x000004d0


	//   ....[4]....
        /*00d4*/ 	.word	0x00000500


	//   ....[5]....
        /*00d8*/ 	.word	0x00000730


	//   ....[6]....
        /*00dc*/ 	.word	0x00000750


	//   ....[7]....
        /*00e0*/ 	.word	0x00000770


	//   ....[8]....
        /*00e4*/ 	.word	0x000007a0


	//   ....[9]....
        /*00e8*/ 	.word	0x000007c0


	//----- nvinfo : EIATTR_EXIT_INSTR_OFFSETS
	.align		4
.L_8759:
        /*00ec*/ 	.byte	0x04, 0x1c
        /*00ee*/ 	.short	(.L_8761 - .L_8760)


	//   ....[0]....
.L_8760:
        /*00f0*/ 	.word	0x000007d0


	//   ....[1]....
        /*00f4*/ 	.word	0x00000800


	//   ....[2]....
        /*00f8*/ 	.word	0x000008d0


	//   ....[3]....
        /*00fc*/ 	.word	0x00000950


	//   ....[4]....
        /*0100*/ 	.word	0x000009d0


	//   ....[5]....
        /*0104*/ 	.word	0x00000a50


	//   ....[6]....
        /*0108*/ 	.word	0x00000ad0


	//   ....[7]....
        /*010c*/ 	.word	0x00000b50


	//   ....[8]....
        /*0110*/ 	.word	0x00000bd0


	//   ....[9]....
        /*0114*/ 	.word	0x00000c40


	//----- nvinfo : EIATTR_CBANK_PARAM_SIZE
	.align		4
.L_8761:
        /*0118*/ 	.byte	0x03, 0x19
        /*011a*/ 	.short	0x002d


	//----- nvinfo : EIATTR_PARAM_CBANK
	.align		4
        /*011c*/ 	.byte	0x04, 0x0a
        /*011e*/ 	.short	(.L_8763 - .L_8762)
	.align		4
.L_8762:
        /*0120*/ 	.word	index@(.nv.constant0._ZN43_GLOBAL__N__9ae7fba5_10_SoftMax_cu_9f978f6320softmax_warp_forwardIN3c104HalfES2_fLi8ELb0ELb0EEEvPT0_PKT_iiiPKbib)
        /*0124*/ 	.short	0x0210
        /*0126*/ 	.short	0x002d


	//----- nvinfo : EIATTR_SW_WAR
	.align		4
.L_8763:
        /*0128*/ 	.byte	0x04, 0x36
        /*012a*/ 	.short	(.L_8765 - .L_8764)
.L_8764:
        /*012c*/ 	.word	0x00000008
.L_8765:


//--------------------- .nv.info._ZN43_GLOBAL__N__9ae7fba5_10_SoftMax_cu_9f978f6320softmax_warp_forwardIN3c104HalfES2_fLi7ELb0ELb0EEEvPT0_PKT_iiiPKbib --------------------------
	.section	.nv.info._ZN43_GLOBAL__N__9ae7fba5_10_SoftMax_cu_9f978f6320softmax_warp_forwardIN3c104HalfES2_fLi7ELb0ELb0EEEvPT0_PKT_iiiPKbib,"",@"SHT_CUDA_INFO"
	.sectionflags	@""
	.align	4


	//----- nvinfo : EIATTR_CUDA_API_VERSION
	.align		4
        /*0000*/ 	.byte	0x04, 0x37
        /*0002*/ 	.short	(.L_8767 - .L_8766)
.L_8766:
        /*0004*/ 	.word	0x00000082


	//----- nvinfo : EIATTR_KPARAM_INFO
	.align		4
.L_8767:
        /*0008*/ 	.byte	0x04, 0x17
        /*000a*/ 	.short	(.L_8769 - .L_8768)
.L_8768:
        /*000c*/ 	.word	0x00000000
        /*0010*/ 	.short	0x0007
        /*0012*/ 	.short	0x002c
        /*0014*/ 	.byte	0x00, 0xf0, 0x05, 0x00


	//----- nvinfo : EIATTR_KPARAM_INFO
	.align		4
.L_8769:
        /*0018*/ 	.byte	0x04, 0x17
        /*001a*/ 	.short	(.L_8771 - .L_8770)
.L_8770:
        /*001c*/ 	.word	0x00000000
        /*0020*/ 	.short	0x0006
        /*0022*/ 	.short	0x0028
        /*0024*/ 	.byte	0x00, 0xf0, 0x11, 0x00


	//----- nvinfo : EIATTR_KPARAM_INFO
	.align		4
.L_8771:
        /*0028*/ 	.byte	0x04, 0x17
        /*002a*/ 	.short	(.L_8773 - .L_8772)
.L_8772:
        /*002c*/ 	.word	0x00000000
        /*0030*/ 	.short	0x0005
        /*0032*/ 	.short	0x0020
        /*0034*/ 	.byte	0x00, 0xf0, 0x21, 0x00


	//----- nvinfo : EIATTR_KPARAM_INFO
	.align		4
.L_8773:
        /*0038*/ 	.byte	0x04, 0x17
        /*003a*/ 	.short	(.L_8775 - .L_8774)
.L_8774:
        /*003c*/ 	.word	0x00000000
        /*0040*/ 	.short	0x0004
        /*0042*/ 	.short	0x0018
        /*0044*/ 	.byte	0x00, 0xf0, 0x11, 0x00


	//----- nvinfo : EIATTR_KPARAM_INFO
	.align		4
.L_8775:
        /*0048*/ 	.byte	0x04, 0x17
        /*004a*/ 	.short	(.L_8777 - .L_8776)
.L_8776:
        /*004c*/ 	.word	0x00000000
        /*0050*/ 	.short	0x0003
        /*0052*/ 	.short	0x0014
        /*0054*/ 	.byte	0x00, 0xf0, 0x11, 0x00


	//----- nvinfo : EIATTR_KPARAM_INFO
	.align		4
.L_8777:
        /*0058*/ 	.byte	0x04, 0x17
        /*005a*/ 	.short	(.L_8779 - .L_8778)
.L_8778:
        /*005c*/ 	.word	0x00000000
        /*0060*/ 	.short	0x0002
        /*0062*/ 	.short	0x0010
        /*0064*/ 	.byte	0x00, 0xf0, 0x11, 0x00


	//----- nvinfo : EIATTR_KPARAM_INFO
	.align		4
.L_8779:
        /*0068*/ 	.byte	0x04, 0x17
        /*006a*/ 	.short	(.L_8781 - .L_8780)
.L_8780:
        /*006c*/ 	.word	0x00000000
        /*0070*/ 	.short	0x0001
        /*0072*/ 	.short	0x0008
        /*0074*/ 	.byte	0x00, 0xf0, 0x21, 0x00


	//----- nvinfo : EIATTR_KPARAM_INFO
	.align		4
.L_8781:
        /*0078*/ 	.byte	0x04, 0x17
        /*007a*/ 	.short	(.L_8783 - .L_8782)
.L_8782:
        /*007c*/ 	.word	0x00000000
        /*0080*/ 	.short	0x0000
        /*0082*/ 	.short	0x0000
        /*0084*/ 	.byte	0x00, 0xf0, 0x21, 0x00


	//----- nvinfo : EIATTR_SPARSE_MMA_MASK
	.align		4
.L_8783:
        /*0088*/ 	.byte	0x03, 0x50
        /*008a*/ 	.short	0x0000


	//----- nvinfo : EIATTR_MAXREG_COUNT
	.align		4
        /*008c*/ 	.byte	0x03, 0x1b
        /*008e*/ 	.short	0x00ff


	//----- nvinfo : EIATTR_MERCURY_ISA_VERSION
	.align		4
        /*0090*/ 	.byte	0x03, 0x5f
        /*0092*/ 	.short	0x0101


	//----- nvinfo : EIATTR_COOP_GROUP_MASK_REGIDS
	.align		4
        /*0094*/ 	.byte	0x04, 0x29
        /*0096*/ 	.short	(.L_8785 - .L_8784)


	//   ....[0]....
.L_8784:
        /*0098*/ 	.word	0xffffffff


	//   ....[1]....
        /*009c*/ 	.word	0xffffffff


	//   ....[2]....
        /*00a0*/ 	.word	0xffffffff


	//   ....[3]....
        /*00a4*/ 	.word	0xffffffff


	//   ....[4]....
        /*00a8*/ 	.word	0xffffffff


	//   ....[5]....
        /*00ac*/ 	.word	0xffffffff


	//   ....[6]....
        /*00b0*/ 	.word	0xffffffff


	//   ....[7]....
        /*00b4*/ 	.word	0xffffffff


	//   ....[8]....
        /*00b8*/ 	.word	0xffffffff


	//   ....[9]....
        /*00bc*/ 	.word	0xffffffff


	//   ....[10]....
        /*00c0*/ 	.word	0xffffffff


	//   ....[11]....
        /*00c4*/ 	.word	0xffffffff


	//   ....[12]....
        /*00c8*/ 	.word	0xffffffff


	//   ....[13]....
        /*00cc*/ 	.word	0xffffffff


	//   ....[14]....
        /*00d0*/ 	.word	0xffffffff


	//   ....[15]....
        /*00d4*/ 	.word	0xffffffff


	//   ....[16]....
        /*00d8*/ 	.word	0xffffffff


	//   ....[17]....
        /*00dc*/ 	.word	0xffffffff


	//   ....[18]....
        /*00e0*/ 	.word	0xffffffff


	//   ....[19]....
        /*00e4*/ 	.word	0xffffffff


	//----- nvinfo : EIATTR_COOP_GROUP_INSTR_OFFSETS
	.align		4
.L_8785:
        /*00e8*/ 	.byte	0x04, 0x28
        /*00ea*/ 	.short	(.L_8787 - .L_8786)


	//   ....[0]....
.L_8786:
        /*00ec*/ 	.word	0x00000410


	//   ....[1]....
        /*00f0*/ 	.word	0x00000490


	//   ....[2]....
        /*00f4*/ 	.word	0x000004c0


	//   ....[3]....
        /*00f8*/ 	.word	0x000004f0


	//   ....[4]....
        /*00fc*/ 	.word	0x00000520


	//   ....[5]....
        /*0100*/ 	.word	0x00000550


	//   ....[6]....
        /*0104*/ 	.word	0x00000580


	//   ....[7]....
        /*0108*/ 	.word	0x000005b0


	//   ....[8]....
        /*010c*/ 	.word	0x000005e0


	//   ....[9]....
        /*0110*/ 	.word	0x00000610


	//   ....[10]....
        /*0114*/ 	.word	0x00000860


	//   ....[11]....
        /*0118*/ 	.word	0x00000870


	//   ....[12]....
        /*011c*/ 	.word	0x000008a0


	//   ....[13]....
        /*0120*/ 	.word	0x000008b0


	//   ....[14]....
        /*0124*/ 	.word	0x000008e0


	//   ....[15]....
        /*0128*/ 	.word	0x000008f0


	//   ....[16]....
        /*012c*/ 	.word	0x00000920


	//   ....[17]....
        /*0130*/ 	.word	0x00000930


	//   ....[18]....
        /*0134*/ 	.word	0x00000970


	//   ....[19]....
        /*0138*/ 	.word	0x00000980


	//----- nvinfo : EIATTR_EXIT_INSTR_OFFSETS
	.align		4
.L_8787:
        /*013c*/ 	.byte	0x04, 0x1c
        /*013e*/ 	.short	(.L_8789 - .L_8788)


	//   ....[0]....
.L_8788:
        /*0140*/ 	.word	0x00000990


	//   ....[1]....
        /*0144*/ 	.word	0x00000c60


	//   ....[2]....
        /*0148*/ 	.word	0x00000c70


	//   ....[3]....
        /*014c*/ 	.word	0x00000d30


	//   ....[4]....
        /*0150*/ 	.word	0x00000db0


	//   ....[5]....
        /*0154*/ 	.word	0x00000e30


	//   ....[6]....
        /*0158*/ 	.word	0x00000ea0


	//----- nvinfo : EIATTR_CRS_STACK_SIZE
	.align		4
.L_8789:
        /*015c*/ 	.byte	0x04, 0x1e
        /*015e*/ 	.short	(.L_8791 - .L_8790)
.L_8790:
        /*0160*/ 	.word	0x00000000


	//----- nvinfo : EIATTR_CBANK_PARAM_SIZE
	.align		4
.L_8791:
        /*0164*/ 	.byte	0x03, 0x19
        /*0166*/ 	.short	0x002d


	//----- nvinfo : EIATTR_PARAM_CBANK
	.align		4
        /*0168*/ 	.byte	0x04, 0x0a
        /*016a*/ 	.short	(.L_8793 - .L_8792)
	.align		4
.L_8792:
        /*016c*/ 	.word	index@(.nv.constant0._ZN43_GLOBAL__N__9ae7fba5_10_SoftMax_cu_9f978f6320softmax_warp_forwardIN3c104HalfES2_fLi7ELb0ELb0EEEvPT0_PKT_iiiPKbib)
        /*0170*/ 	.short	0x0210
        /*0172*/ 	.short	0x002d


	//----- nvinfo : EIATTR_SW_WAR
	.align		4
.L_8793:
        /*0174*/ 	.byte	0x04, 0x36
        /*0176*/ 	.short	(.L_8795 - .L_8794)
.L_8794:
        /*0178*/ 	.word	0x00000008
.L_8795:


//--------------------- .nv.info._ZN43_GLOBAL__N__9ae7fba5_10_SoftMax_cu_9f978f6320softmax_warp_forwardIN3c104HalfES2_fLi6ELb0ELb0EEEvPT0_PKT_iiiPKbib --------------------------
	.section	.nv.info._ZN43_GLOBAL__N__9ae7fba5_10_SoftMax_cu_9f978f6320softmax_warp_forwardIN3c104HalfES2_fLi6ELb0ELb0EEEvPT0_PKT_iiiPKbib,"",@"SHT_CUDA_INFO"
	.sectionflags	@""
	.align	4


	//----- nvinfo : EIATTR_CUDA_API_VERSION
	.align		4
        /*0000*/ 	.byte	0x04, 0x37
        /*0002*/ 	.short	(.L_8797 - .L_8796)
.L_8796:
        /*0004*/ 	.word	0x00000082


	//----- nvinfo : EIATTR_KPARAM_INFO
	.align		4
.L_8797:
        /*0008*/ 	.byte	0x04, 0x17
        /*000a*/ 	.short	(.L_8799 - .L_8798)
.L_8798:
        /*000c*/ 	.word	0x00000000
        /*0010*/ 	.short	0x0007
        /*0012*/ 	.short	0x002c
        /*0014*/ 	.byte	0x00, 0xf0, 0x05, 0x00


	//----- nvinfo : EIATTR_KPARAM_INFO
	.align		4
.L_8799:
        /*0018*/ 	.byte	0x04, 0x17
        /*001a*/ 	.short	(.L_8801 - .L_8800)
.L_8800:
        /*001c*/ 	.word	0x00000000
        /*0020*/ 	.short	0x0006
        /*0022*/ 	.short	0x0028
        /*0024*/ 	.byte	0x00, 0xf0, 0x11, 0x00


	//----- nvinfo : EIATTR_KPARAM_INFO
	.align		4
.L_8801:
        /*0028*/ 	.byte	0x04, 0x17
        /*002a*/ 	.short	(.L_8803 - .L_8802)
.L_8802:
        /*002c*/ 	.word	0x00000000
        /*0030*/ 	.short	0x0005
        /*0032*/ 	.short	0x0020
        /*0034*/ 	.byte	0x00, 0xf0, 0x21, 0x00


	//----- nvinfo : EIATTR_KPARAM_INFO
	.align		4
.L_8803:
        /*0038*/ 	.byte	0x04, 0x17
        /*003a*/ 	.short	(.L_8805 - .L_8804)
.L_8804:
        /*003c*/ 	.word	0x00000000
        /*0040*/ 	.short	0x0004
        /*0042*/ 	.short	0x0018
        /*0044*/ 	.byte	0x00, 0xf0, 0x11, 0x00


	//----- nvinfo : EIATTR_KPARAM_INFO
	.align		4
.L_8805:
        /*0048*/ 	.byte	0x04, 0x17
        /*004a*/ 	.short	(.L_8807 - .L_8806)
.L_8806:
        /*004c*/ 	.word	0x00000000
        /*0050*/ 	.short	0x0003
        /*0052*/ 	.short	0x0014
        /*0054*/ 	.byte	0x00, 0xf0, 0x11, 0x00


	//----- nvinfo : EIATTR_KPARAM_INFO
	.align		4
.L_8807:
        /*0058*/ 	.byte	0x04, 0x17
        /*005a*/ 	.short	(.L_8809 - .L_8808)
.L_8808:
        /*005c*/ 	.word	0x00000000
        /*0060*/ 	.short	0x0002
        /*0062*/ 	.short	0x0010
        /*0064*/ 	.byte	0x00, 0xf0, 0x11, 0x00


	//----- nvinfo : EIATTR_KPARAM_INFO
	.align		4
.L_8809:
        /*0068*/ 	.byte	0x04, 0x17
        /*006a*/ 	.short	(.L_8811 - .L_8810)
.L_8810:
        /*006c*/ 	.word	0x00000000
        /*0070*/ 	.short	0x0001
        /*0072*/ 	.short	0x0008
        /*0074*/ 	.byte	0x00, 0xf0, 0x21, 0x00


	//----- nvinfo : EIATTR_KPARAM_INFO
	.align		4
.L_8811:
        /*0078*/ 	.byte	0x04, 0x17
        /*007a*/ 	.short	(.L_8813 - .L_8812)
.L_8812:
        /*007c*/ 	.word	0x00000000
        /*0080*/ 	.short	0x0000
        /*0082*/ 	.short	0x0000
        /*0084*/ 	.byte	0x00, 0xf0, 0x21, 0x00


	//----- nvinfo : EIATTR_SPARSE_MMA_MASK
	.align		4
.L_8813:
        /*0088*/ 	.byte	0x03, 0x50
        /*008a*/ 	.short	0x0000


	//----- nvinfo : EIATTR_MAXREG_COUNT
	.align		4
        /*008c*/ 	.byte	0x03, 0x1b
        /*008e*/ 	.short	0x00ff


	//----- nvinfo : EIATTR_MERCURY_ISA_VERSION
	.align		4
        /*0090*/ 	.byte	0x03, 0x5f
        /*0092*/ 	.short	0x0101


	//----- nvinfo : EIATTR_COOP_GROUP_MASK_REGIDS
	.align		4
        /*0094*/ 	.byte	0x04, 0x29
        /*0096*/ 	.short	(.L_8815 - .L_8814)


	//   ....[0]....
.L_8814:
        /*0098*/ 	.word	0xffffffff


	//   ....[1]....
        /*009c*/ 	.word	0xffffffff


	//   ....[2]....
        /*00a0*/ 	.word	0xffffffff


	//   ....[3]....
        /*00a4*/ 	.word	0xffffffff


	//   ....[4]....
        /*00a8*/ 	.word	0xffffffff


	//   ....[5]....
        /*00ac*/ 	.word	0xffffffff


	//   ....[6]....
        /*00b0*/ 	.word	0xffffffff


	//   ....[7]....
        /*00b4*/ 	.word	0xffffffff


	//   ....[8]....
        /*00b8*/ 	.word	0xffffffff


	//   ....[9]....
        /*00bc*/ 	.word	0xffffffff


	//   ....[10]....
        /*00c0*/ 	.word	0xffffffff


	//   ....[11]....
        /*00c4*/ 	.word	0xffffffff


	//   ....[12]....
        /*00c8*/ 	.word	0xffffffff


	//   ....[13]....
        /*00cc*/ 	.word	0xffffffff


	//   ....[14]....
        /*00d0*/ 	.word	0xffffffff


	//   ....[15]....
        /*00d4*/ 	.word	0xffffffff


	//   ....[16]....
        /*00d8*/ 	.word	0xffffffff


	//   ....[17]....
        /*00dc*/ 	.word	0xffffffff


	//   ....[18]....
        /*00e0*/ 	.word	0xffffffff


	//   ....[19]....
        /*00e4*/ 	.word	0xffffffff


	//----- nvinfo : EIATTR_COOP_GROUP_INSTR_OFFSETS
	.align		4
.L_8815:
        /*00e8*/ 	.byte	0x04, 0x28
        /*00ea*/ 	.short	(.L_8817 - .L_8816)


	//   ....[0]....
.L_8816:
        /*00ec*/ 	.word	0x000002d0


	//   ....[1]....
        /*00f0*/ 	.word	0x000002f0


	//   ....[2]....
        /*00f4*/ 	.word	0x00000330


	//   ....[3]....
        /*00f8*/ 	.word	0x00000350


	//   ....[4]....
        /*00fc*/ 	.word	0x00000390


	//   ....[5]....
        /*0100*/ 	.word	0x000003b0


	//   ....[6]....
        /*0104*/ 	.word	0x000003f0


	//   ....[7]....
        /*0108*/ 	.word	0x00000410


	//   ....[8]....
        /*010c*/ 	.word	0x00000450


	//   ....[9]....
        /*0110*/ 	.word	0x00000470


	//   ....[10]....
        /*0114*/ 	.word	0x000005c0


	//   ....[11]....
        /*0118*/ 	.word	0x000005d0


	//   ....[12]....
        /*011c*/ 	.word	0x00000600


	//   ....[13]....
        /*0120*/ 	.word	0x00000610


	//   ....[14]....
        /*0124*/ 	.word	0x00000640


	//   ....[15]....
        /*0128*/ 	.word	0x00000650


	//   ....[16]....
        /*012c*/ 	.word	0x00000680


	//   ....[17]....
        /*0130*/ 	.word	0x00000690


	//   ....[18]....
        /*0134*/ 	.word	0x000006d0


	//   ....[19]....
        /*0138*/ 	.word	0x000006e0


	//----- nvinfo : EIATTR_EXIT_INSTR_OFFSETS
	.align		4
.L_8817:
        /*013c*/ 	.byte	0x04, 0x1c
        /*013e*/ 	.short	(.L_8819 - .L_8818)


	//   ....[0]....
.L_8818:
        /*0140*/ 	.word	0x000006f0


	//   ....[1]....
        /*0144*/ 	.word	0x000008c0


	//   ....[2]....
        /*0148*/ 	.word	0x000008d0


	//   ....[3]....
        /*014c*/ 	.word	0x00000990


	//   ....[4]....
        /*0150*/ 	.word	0x00000a00


	//----- nvinfo : EIATTR_CRS_STACK_SIZE
	.align		4
.L_8819:
        /*0154*/ 	.byte	0x04, 0x1e
        /*0156*/ 	.short	(.L_8821 - .L_8820)
.L_8820:
        /*0158*/ 	.word	0x00000000


	//----- nvinfo : EIATTR_CBANK_PARAM_SIZE
	.align		4
.L_8821:
        /*015c*/ 	.byte	0x03, 0x19
        /*015e*/ 	.short	0x002d


	//----- nvinfo : EIATTR_PARAM_CBANK
	.align		4
        /*0160*/ 	.byte	0x04, 0x0a
        /*0162*/ 	.short	(.L_8823 - .L_8822)
	.align		4
.L_8822:
        /*0164*/ 	.word	index@(.nv.constant0._ZN43_GLOBAL__N__9ae7fba5_10_SoftMax_cu_9f978f6320softmax_warp_forwardIN3c104HalfES2_fLi6ELb0ELb0EEEvPT0_PKT_iiiPKbib)
        /*0168*/ 	.short	0x0210
        /*016a*/ 	.short	0x002d


	//----- nvinfo : EIATTR_SW_WAR
	.align		4
.L_8823:
        /*016c*/ 	.byte	0x04, 0x36
        /*016e*/ 	.short	(.L_8825 - .L_8824)
.L_8824:
        /*0170*/ 	.word	0x00000008
.L_8825:


//--------------------- .nv.info._ZN43_GLOBAL__N__9ae7fba5_10_SoftMax_cu_9f978f6320softmax_warp_forwardIN3c104HalfES2_fLi5ELb0ELb0EEEvPT0_PKT_iiiPKbib --------------------------
	.section	.nv.info._ZN43_GLOBAL__N__9ae7fba5_10_SoftMax_cu_9f978f6320softmax_warp_forwardIN3c104HalfES2_fLi5ELb0ELb0EEEvPT0_PKT_iiiPKbib,"",@"SHT_CUDA_INFO"
	.sectionflags	@""
	.align	4


	//----- nvinfo : EIATTR_CUDA_API_VERSION
	.align		4
        /*0000*/ 	.byte	0x04, 0x37
        /*0002*/ 	.short	(.L_8827 - .L_8826)
.L_8826:
        /*0004*/ 	.word	0x00000082


	//----- nvinfo : EIATTR_KPARAM_INFO
	.align		4
.L_8827:
        /*0008*/ 	.byte	0x04, 0x17
        /*000a*/ 	.short	(.L_8829 - .L_8828)
.L_8828:
        /*000c*/ 	.word	0x00000000
        /*0010*/ 	.short	0x0007
        /*0012*/ 	.short	0x002c
        /*0014*/ 	.byte	0x00, 0xf0, 0x05, 0x00


	//----- nvinfo : EIATTR_KPARAM_INFO
	.align		4
.L_8829:
        /*0018*/ 	.byte	0x04, 0x17
        /*001a*/ 	.short	(.L_8831 - .L_8830)
.L_8830:
        /*001c*/ 	.word	0x00000000
        /*0020*/ 	.short	0x0006
        /*0022*/ 	.short	0x0028
        /*0024*/ 	.byte	0x00, 0xf0, 0x11, 0x00


	//----- nvinfo : EIATTR_KPARAM_INFO
	.align		4
.L_8831:
        /*0028*/ 	.byte	0x04, 0x17
        /*002a*/ 	.short	(.L_8833 - .L_8832)
.L_8832:
        /*002c*/ 	.word	0x00000000
        /*0030*/ 	.short	0x0005
        /*0032*/ 	.short	0x0020
        /*0034*/ 	.byte	0x00, 0xf0, 0x21, 0x00


	//----- nvinfo : EIATTR_KPARAM_INFO
	.align		4
.L_8833:
        /*0038*/ 	.byte	0x04, 0x17
        /*003a*/ 	.short	(.L_8835 - .L_8834)
.L_8834:
        /*003c*/ 	.word	0x00000000
        /*0040*/ 	.short	0x0004
        /*0042*/ 	.short	0x0018
        /*0044*/ 	.byte	0x00, 0xf0, 0x11, 0x00


	//----- nvinfo : EIATTR_KPARAM_INFO
	.align		4
.L_8835:
        /*0048*/ 	.byte	0x04, 0x17
        /*004a*/ 	.short	(.L_8837 - .L_8836)
.L_8836:
        /*004c*/ 	.word	0x00000000
        /*0050*/ 	.short	0x0003
        /*0052*/ 	.short	0x0014
        /*0054*/ 	.byte	0x00, 0xf0, 0x11, 0x00


	//----- nvinfo : EIATTR_KPARAM_INFO
	.align		4
.L_8837:
        /*0058*/ 	.byte	0x04, 0x17
        /*005a*/ 	.short	(.L_8839 - .L_8838)
.L_8838:
        /*005c*/ 	.word	0x00000000
        /*0060*/ 	.short	0x0002
        /*0062*/ 	.short	0x0010
        /*0064*/ 	.byte	0x00, 0xf0, 0x11, 0x00


	//----- nvinfo : EIATTR_KPARAM_INFO
	.align		4
.L_8839:
        /*0068*/ 	.byte	0x04, 0x17
        /*006a*/ 	.short	(.L_8841 - .L_8840)
.L_8840:
        /*006c*/ 	.word	0x00000000
        /*0070*/ 	.short	0x0001
        /*0072*/ 	.short	0x0008
        /*0074*/ 	.byte	0x00, 0xf0, 0x21, 0x00


	//----- nvinfo : EIATTR_KPARAM_INFO
	.align		4
.L_8841:
        /*0078*/ 	.byte	0x04, 0x17
        /*007a*/ 	.short	(.L_8843 - .L_8842)
.L_8842:
        /*007c*/ 	.word	0x00000000
        /*0080*/ 	.short	0x0000
        /*0082*/ 	.short	0x0000
        /*0084*/ 	.byte	0x00, 0xf0, 0x21, 0x00


	//----- nvinfo : EIATTR_SPARSE_MMA_MASK
	.align		4
.L_8843:
        /*0088*/ 	.byte	0x03, 0x50
        /*008a*/ 	.short	0x0000


	//----- nvinfo : EIATTR_MAXREG_COUNT
	.align		4
        /*008c*/ 	.byte	0x03, 0x1b
        /*008e*/ 	.short	0x00ff


	//----- nvinfo : EIATTR_MERCURY_ISA_VERSION
	.align		4
        /*0090*/ 	.byte	0x03, 0x5f
        /*0092*/ 	.short	0x0101


	//----- nvinfo : EIATTR_COOP_GROUP_MASK_REGIDS
	.align		4
        /*0094*/ 	.byte	0x04, 0x29
        /*0096*/ 	.short	(.L_8845 - .L_8844)


	//   ....[0]....
.L_8844:
        /*0098*/ 	.word	0xffffffff


	//   ....[1]....
        /*009c*/ 	.word	0xffffffff


	//   ....[2]....
        /*00a0*/ 	.word	0xffffffff


	//   ....[3]....
        /*00a4*/ 	.word	0xffffffff


	//   ....[4]....
        /*00a8*/ 	.word	0xffffffff


	//   ....[5]....
        /*00ac*/ 	.word	0xffffffff


	//   ....[6]....
        /*00b0*/ 	.word	0xffffffff


	//   ....[7]....
        /*00b4*/ 	.word	0xffffffff


	//   ....[8]....
        /*00b8*/ 	.word	0xffffffff


	//   ....[9]....
        /*00bc*/ 	.word	0xffffffff


	//   ....[10]....
        /*00c0*/ 	.word	0xffffffff


	//   ....[11]....
        /*00c4*/ 	.word	0xffffffff


	//   ....[12]....
        /*00c8*/ 	.word	0xffffffff


	//   ....[13]....
        /*00cc*/ 	.word	0xffffffff


	//   ....[14]....
        /*00d0*/ 	.word	0xffffffff


	//   ....[15]....
        /*00d4*/ 	.word	0xffffffff


	//   ....[16]....
        /*00d8*/ 	.word	0xffffffff


	//   ....[17]....
        /*00dc*/ 	.word	0xffffffff


	//   ....[18]....
        /*00e0*/ 	.word	0xffffffff


	//   ....[19]....
        /*00e4*/ 	.word	0xffffffff


	//----- nvinfo : EIATTR_COOP_GROUP_INSTR_OFFSETS
	.align		4
.L_8845:
        /*00e8*/ 	.byte	0x04, 0x28
        /*00ea*/ 	.short	(.L_8847 - .L_8846)


	//   ....[0]....
.L_8846:
        /*00ec*/ 	.word	0x00000210


	//   ....[1]....
        /*00f0*/ 	.word	0x00000230


	//   ....[2]....
        /*00f4*/ 	.word	0x00000270


	//   ....[3]....
        /*00f8*/ 	.word	0x00000290


	//   ....[4]....
        /*00fc*/ 	.word	0x000002d0


	//   ....[5]....
        /*0100*/ 	.word	0x000002f0


	//   ....[6]....
        /*0104*/ 	.word	0x00000330


	//   ....[7]....
        /*0108*/ 	.word	0x00000350


	//   ....[8]....
        /*010c*/ 	.word	0x00000390


	//   ....[9]....
        /*0110*/ 	.word	0x000003b0


	//   ....[10]....
        /*0114*/ 	.word	0x00000480


	//   ....[11]....
        /*0118*/ 	.word	0x00000490


	//   ....[12]....
        /*011c*/ 	.word	0x000004c0


	//   ....[13]....
        /*0120*/ 	.word	0x000004d0


	//   ....[14]....
        /*0124*/ 	.word	0x00000500


	//   ....[15]....
        /*0128*/ 	.word	0x00000510


	//   ....[16]....
        /*012c*/ 	.word	0x00000540


	//   ....[17]....
        /*0130*/ 	.word	0x00000550


	//   ....[18]....
        /*0134*/ 	.word	0x00000590


	//   ....[19]....
        /*0138*/ 	.word	0x000005a0


	//----- nvinfo : EIATTR_EXIT_INSTR_OFFSETS
	.align		4
.L_8847:
        /*013c*/ 	.byte	0x04, 0x1c
        /*013e*/ 	.short	(.L_8849 - .L_8848)


	//   ....[0]....
.L_8848:
        /*0140*/ 	.word	0x000005b0


	//   ....[1]....
        /*0144*/ 	.word	0x00000700


	//   ....[2]....
        /*0148*/ 	.word	0x00000710


	//   ....[3]....
        /*014c*/ 	.word	0x000007e0


	//----- nvinfo : EIATTR_CRS_STACK_SIZE
	.align		4
.L_8849:
        /*0150*/ 	.byte	0x04, 0x1e
        /*0152*/ 	.short	(.L_8851 - .L_8850)
.L_8850:
        /*0154*/ 	.word	0x00000000


	//----- nvinfo : EIATTR_CBANK_PARAM_SIZE
	.align		4
.L_8851:
        /*0158*/ 	.byte	0x03, 0x19
        /*015a*/ 	.short	0x002d


	//----- nvinfo : EIATTR_PARAM_CBANK
	.align		4
        /*015c*/ 	.byte	0x04, 0x0a
        /*015e*/ 	.short	(.L_8853 - .L_8852)
	.align		4
.L_8852:
        /*0160*/ 	.word	index@(.nv.constant0._ZN43_GLOBAL__N__9ae7fba5_10_SoftMax_cu_9f978f6320softmax_warp_forwardIN3c104HalfES2_fLi5ELb0ELb0EEEvPT0_PKT_iiiPKbib)
        /*0164*/ 	.short	0x0210
        /*0166*/ 	.short	0x002d


	//----- nvinfo : EIATTR_SW_WAR
	.align		4
.L_8853:
        /*0168*/ 	.byte	0x04, 0x36
        /*016a*/ 	.short	(.L_8855 - .L_8854)
.L_8854:
        /*016c*/ 	.word	0x00000008
.L_8855:


//--------------------- .nv.info._ZN43_GLOBAL__N__9ae7fba5_10_SoftMax_cu_9f978f6320softmax_warp_forwardIN3c104HalfES2_fLi4ELb0ELb0EEEvPT0_PKT_iiiPKbib --------------------------
	.section	.nv.info._ZN43_GLOBAL__N__9ae7fba5_10_SoftMax_cu_9f978f6320softmax_warp_forwardIN3c104HalfES2_fLi4ELb0ELb0EEEvPT0_PKT_iiiPKbib,"",@"SHT_CUDA_INFO"
	.sectionflags	@""
	.align	4


	//----- nvinfo : EIATTR_CUDA_API_VERSION
	.align		4
        /*0000*/ 	.byte	0x04, 0x37
        /*0002*/ 	.short	(.L_8857 - .L_8856)
.L_8856:
        /*0004*/ 	.word	0x00000082


	//----- nvinfo : EIATTR_KPARAM_INFO
	.align		4
.L_8857:
        /*0008*/ 	.byte	0x04, 0x17
        /*000a*/ 	.short	(.L_8859 - .L_8858)
.L_8858:
        /*000c*/ 	.word	0x00000000
        /*0010*/ 	.short	0x0007
        /*0012*/ 	.short	0x002c
        /*0014*/ 	.byte	0x00, 0xf0, 0x05, 0x00


	//----- nvinfo : EIATTR_KPARAM_INFO
	.align		4
.L_8859:
        /*0018*/ 	.byte	0x04, 0x17
        /*001a*/ 	.short	(.L_8861 - .L_8860)
.L_8860:
        /*001c*/ 	.word	0x00000000
        /*0020*/ 	.short	0x0006
        /*0022*/ 	.short	0x0028
        /*0024*/ 	.byte	0x00, 0xf0, 0x11, 0x00


	//----- nvinfo : EIATTR_KPARAM_INFO
	.align		4
.L_8861:
        /*0028*/ 	.byte	0x04, 0x17
        /*002a*/ 	.short	(.L_8863 - .L_8862)
.L_8862:
        /*002c*/ 	.word	0x00000000
        /*0030*/ 	.short	0x0005
        /*0032*/ 	.short	0x0020
        /*0034*/ 	.byte	0x00, 0xf0, 0x21, 0x00


	//----- nvinfo : EIATTR_KPARAM_INFO
	.align		4
.L_8863:
        /*0038*/ 	.byte	0x04, 0x17
        /*003a*/ 	.short	(.L_8865 - .L_8864)
.L_8864:
        /*003c*/ 	.word	0x00000000
        /*0040*/ 	.short	0x0004
        /*0042*/ 	.short	0x0018
        /*0044*/ 	.byte	0x00, 0xf0, 0x11, 0x00


	//----- nvinfo : EIATTR_KPARAM_INFO
	.align		4
.L_8865:
        /*0048*/ 	.byte	0x04, 0x17
        /*004a*/ 	.short	(.L_8867 - .L_8866)
.L_8866:
        /*004c*/ 	.word	0x00000000
        /*0050*/ 	.short	0x0003
        /*0052*/ 	.short	0x0014
        /*0054*/ 	.byte	0x00, 0xf0, 0x11, 0x00


	//----- nvinfo : EIATTR_KPARAM_INFO
	.align		4
.L_8867:
        /*0058*/ 	.byte	0x04, 0x17
        /*005a*/ 	.short	(.L_8869 - .L_8868)
.L_8868:
        /*005c*/ 	.word	0x00000000
        /*0060*/ 	.short	0x0002
        /*0062*/ 	.short	0x0010
        /*0064*/ 	.byte	0x00, 0xf0, 0x11, 0x00


	//----- nvinfo : EIATTR_KPARAM_INFO
	.align		4
.L_8869:
        /*0068*/ 	.byte	0x04, 0x17
        /*006a*/ 	.short	(.L_8871 - .L_8870)
.L_8870:
        /*006c*/ 	.word	0x00000000
        /*0070*/ 	.short	0x0001
        /*0072*/ 	.short	0x0008
        /*0074*/ 	.byte	0x00, 0xf0, 0x21, 0x00


	//----- nvinfo : EIATTR_KPARAM_INFO
	.align		4
.L_8871:
        /*0078*/ 	.byte	0x04, 0x17
        /*007a*/ 	.short	(.L_8873 - .L_8872)
.L_8872:
        /*007c*/ 	.word	0x00000000
        /*0080*/ 	.short	0x0000
        /*0082*/ 	.short	0x0000
        /*0084*/ 	.byte	0x00, 0xf0, 0x21, 0x00


	//----- nvinfo : EIATTR_SPARSE_MMA_MASK
	.align		4
.L_8873:
        /*0088*/ 	.byte	0x03, 0x50
        /*008a*/ 	.short	0x0000


	//----- nvinfo : EIATTR_MAXREG_COUNT
	.align		4
        /*008c*/ 	.byte	0x03, 0x1b
        /*008e*/ 	.short	0x00ff


	//----- nvinfo : EIATTR_MERCURY_ISA_VERSION
	.align		4
        /*0090*/ 	.byte	0x03, 0x5f
        /*0092*/ 	.short	0x0101


	//----- nvinfo : EIATTR_COOP_GROUP_MASK_REGIDS
	.align		4
        /*0094*/ 	.byte	0x04, 0x29
        /*0096*/ 	.short	(.L_8875 - .L_8874)


	//   ....[0]....
.L_8874:
        /*0098*/ 	.word	0xffffffff


	//   ....[1]....
        /*009c*/ 	.word	0xffffffff


	//   ....[2]....
        /*00a0*/ 	.word	0xffffffff


	//   ....[3]....
        /*00a4*/ 	.word	0xffffffff


	//   ....[4]....
        /*00a8*/ 	.word	0xffffffff


	//   ....[5]....
        /*00ac*/ 	.word	0xffffffff


	//   ....[6]....
        /*00b0*/ 	.word	0xffffffff


	//   ....[7]....
        /*00b4*/ 	.word	0xffffffff


	//   ....[8]....
        /*00b8*/ 	.word	0xffffffff


	//   ....[9]....
        /*00bc*/ 	.word	0xffffffff


	//   ....[10]....
        /*00c0*/ 	.word	0xffffffff


	//   ....[11]....
        /*00c4*/ 	.word	0xffffffff


	//   ....[12]....
        /*00c8*/ 	.word	0xffffffff


	//   ....[13]....
        /*00cc*/ 	.word	0xffffffff


	//   ....[14]....
        /*00d0*/ 	.word	0xffffffff


	//   ....[15]....
        /*00d4*/ 	.word	0xffffffff


	//----- nvinfo : EIATTR_COOP_GROUP_INSTR_OFFSETS
	.align		4
.L_8875:
        /*00d8*/ 	.byte	0x04, 0x28
        /*00da*/ 	.short	(.L_8877 - .L_8876)


	//   ....[0]....
.L_8876:
        /*00dc*/ 	.word	0x00000220


	//   ....[1]....
        /*00e0*/ 	.word	0x00000230


	//   ....[2]....
        /*00e4*/ 	.word	0x00000280


	//   ....[3]....
        /*00e8*/ 	.word	0x00000290


	//   ....[4]....
        /*00ec*/ 	.word	0x000002e0


	//   ....[5]....
        /*00f0*/ 	.word	0x000002f0


	//   ....[6]....
        /*00f4*/ 	.word	0x00000340


	//   ....[7]....
        /*00f8*/ 	.word	0x00000350


	//   ....[8]....
        /*00fc*/ 	.word	0x00000420


	//   ....[9]....
        /*0100*/ 	.word	0x00000440


	//   ....[10]....
        /*0104*/ 	.word	0x00000460


	//   ....[11]....
        /*0108*/ 	.word	0x00000480


	//   ....[12]....
        /*010c*/ 	.word	0x000004a0


	//   ....[13]....
        /*0110*/ 	.word	0x000004c0


	//   ....[14]....
        /*0114*/ 	.word	0x000004e0


	//   ....[15]....
        /*0118*/ 	.word	0x00000500


	//----- nvinfo : EIATTR_EXIT_INSTR_OFFSETS
	.align		4
.L_8877:
        /*011c*/ 	.byte	0x04, 0x1c
        /*011e*/ 	.short	(.L_8879 - .L_8878)


	//   ....[0]....
.L_8878:
        /*0120*/ 	.word	0x00000510


	//   ....[1]....
        /*0124*/ 	.word	0x00000630


	//   ....[2]....
        /*0128*/ 	.word	0x00000640


	//   ....[3]....
        /*012c*/ 	.word	0x00000710


	//----- nvinfo : EIATTR_CRS_STACK_SIZE
	.align		4
.L_8879:
        /*0130*/ 	.byte	0x04, 0x1e
        /*0132*/ 	.short	(.L_8881 - .L_8880)
.L_8880:
        /*0134*/ 	.word	0x00000000


	//----- nvinfo : EIATTR_CBANK_PARAM_SIZE
	.align		4
.L_8881:
        /*0138*/ 	.byte	0x03, 0x19
        /*013a*/ 	.short	0x002d


	//----- nvinfo : EIATTR_PARAM_CBANK
	.align		4
        /*013c*/ 	.byte	0x04, 0x0a
        /*013e*/ 	.short	(.L_8883 - .L_8882)
	.align		4
.L_8882:
        /*0140*/ 	.word	index@(.nv.constant0._ZN43_GLOBAL__N__9ae7fba5_10_SoftMax_cu_9f978f6320softmax_warp_forwardIN3c104HalfES2_fLi4ELb0ELb0EEEvPT0_PKT_iiiPKbib)
        /*0144*/ 	.short	0x0210
        /*0146*/ 	.short	0x002d


	//----- nvinfo : EIATTR_SW_WAR
	.align		4
.L_8883:
        /*0148*/ 	.byte	0x04, 0x36
        /*014a*/ 	.short	(.L_8885 - .L_8884)
.L_8884:
        /*014c*/ 	.word	0x00000008
.L_8885:


//--------------------- .nv.info._ZN43_GLOBAL__N__9ae7fba5_10_SoftMax_cu_9f978f6320softmax_warp_forwardIN3c104HalfES2_fLi3ELb0ELb0EEEvPT0_PKT_iiiPKbib --------------------------
	.section	.nv.info._ZN43_GLOBAL__N__9ae7fba5_10_SoftMax_cu_9f978f6320softmax_warp_forwardIN3c104HalfES2_fLi3ELb0ELb0EEEvPT0_PKT_iiiPKbib,"",@"SHT_CUDA_INFO"
	.sectionflags	@""
	.align	4


	//----- nvinfo : EIATTR_CUDA_API_VERSION
	.align		4
        /*0000*/ 	.byte	0x04, 0x37
        /*0002*/ 	.short	(.L_8887 - .L_8886)
.L_8886:
        /*0004*/ 	.word	0x00000082


	//----- nvinfo : EIATTR_KPARAM_INFO
	.align		4
.L_8887:
        /*0008*/ 	.byte	0x04, 0x17
        /*000a*/ 	.short	(.L_8889 - .L_8888)
.L_8888:
        /*000c*/ 	.word	0x00000000
        /*0010*/ 	.short	0x0007
        /*0012*/ 	.short	0x002c
        /*0014*/ 	.byte	0x00, 0xf0, 0x05, 0x00


	//----- nvinfo : EIATTR_KPARAM_INFO
	.align		4
.L_8889:
        /*0018*/ 	.byte	0x04, 0x17
        /*001a*/ 	.short	(.L_8891 - .L_8890)
.L_8890:
        /*001c*/ 	.word	0x00000000
        /*0020*/ 	.short	0x0006
        /*0022*/ 	.short	0x0028
        /*0024*/ 	.byte	0x00, 0xf0, 0x11, 0x00


	//----- nvinfo : EIATTR_KPARAM_INFO
	.align		4
.L_8891:
        /*0028*/ 	.byte	0x04, 0x17
        /*002a*/ 	.short	(.L_8893 - .L_8892)
.L_8892:
        /*002c*/ 	.word	0x00000000
        /*0030*/ 	.short	0x0005
        /*0032*/ 	.short	0x0020
        /*0034*/ 	.byte	0x00, 0xf0, 0x21, 0x00


	//----- nvinfo : EIATTR_KPARAM_INFO
	.align		4
.L_8893:
        /*0038*/ 	.byte	0x04, 0x17
        /*003a*/ 	.short	(.L_8895 - .L_8894)
.L_8894:
        /*003c*/ 	.word	0x00000000
        /*0040*/ 	.short	0x0004
        /*0042*/ 	.short	0x0018
        /*0044*/ 	.byte	0x00, 0xf0, 0x11, 0x00


	//----- nvinfo : EIATTR_KPARAM_INFO
	.align		4
.L_8895:
        /*0048*/ 	.byte	0x04, 0x17
        /*004a*/ 	.short	(.L_8897 - .L_8896)
.L_8896:
        /*004c*/ 	.word	0x00000000
        /*0050*/ 	.short	0x0003
        /*0052*/ 	.short	0x0014
        /*0054*/ 	.byte	0x00, 0xf0, 0x11, 0x00


	//----- nvinfo : EIATTR_KPARAM_INFO
	.align		4
.L_8897:
        /*0058*/ 	.byte	0x04, 0x17
        /*005a*/ 	.short	(.L_8899 - .L_8898)
.L_8898:
        /*005c*/ 	.word	0x00000000
        /*0060*/ 	.short	0x0002
        /*0062*/ 	.short	0x0010
        /*0064*/ 	.byte	0x00, 0xf0, 0x11, 0x00


	//----- nvinfo : EIATTR_KPARAM_INFO
	.align		4
.L_8899:
        /*0068*/ 	.byte	0x04, 0x17
        /*006a*/ 	.short	(.L_8901 - .L_8900)
.L_8900:
        /*006c*/ 	.word	0x00000000
        /*0070*/ 	.short	0x0001
        /*0072*/ 	.short	0x0008
        /*0074*/ 	.byte	0x00, 0xf0, 0x21, 0x00


	//----- nvinfo : EIATTR_KPARAM_INFO
	.align		4
.L_8901:
        /*0078*/ 	.byte	0x04, 0x17
        /*007a*/ 	.short	(.L_8903 - .L_8902)
.L_8902:
        /*007c*/ 	.word	0x00000000
        /*0080*/ 	.short	0x0000
        /*0082*/ 	.short	0x0000
        /*0084*/ 	.byte	0x00, 0xf0, 0x21, 0x00


	//----- nvinfo : EIATTR_SPARSE_MMA_MASK
	.align		4
.L_8903:
        /*0088*/ 	.byte	0x03, 0x50
        /*008a*/ 	.short	0x0000


	//----- nvinfo : EIATTR_MAXREG_COUNT
	.align		4
        /*008c*/ 	.byte	0x03, 0x1b
        /*008e*/ 	.short	0x00ff


	//----- nvinfo : EIATTR_MERCURY_ISA_VERSION
	.align		4
        /*0090*/ 	.byte	0x03, 0x5f
        /*0092*/ 	.short	0x0101


	//----- nvinfo : EIATTR_COOP_GROUP_MASK_REGIDS
	.align		4
        /*0094*/ 	.byte	0x04, 0x29
        /*0096*/ 	.short	(.L_8905 - .L_8904)


	//   ....[0]....
.L_8904:
        /*0098*/ 	.word	0xffffffff


	//   ....[1]....
        /*009c*/ 	.word	0xffffffff


	//   ....[2]....
        /*00a0*/ 	.word	0xffffffff


	//   ....[3]....
        /*00a4*/ 	.word	0xffffffff


	//   ....[4]....
        /*00a8*/ 	.word	0xffffffff


	//   ....[5]....
        /*00ac*/ 	.word	0xffffffff


	//   ....[6]....
        /*00b0*/ 	.word	0xffffffff


	//   ....[7]....
        /*00b4*/ 	.word	0xffffffff


	//   ....[8]....
        /*00b8*/ 	.word	0xffffffff


	//   ....[9]....
        /*00bc*/ 	.word	0xffffffff


	//   ....[10]....
        /*00c0*/ 	.word	0xffffffff


	//   ....[11]....
        /*00c4*/ 	.word	0xffffffff


	//----- nvinfo : EIATTR_COOP_GROUP_INSTR_OFFSETS
	.align		4
.L_8905:
        /*00c8*/ 	.byte	0x04, 0x28
        /*00ca*/ 	.short	(.L_8907 - .L_8906)


	//   ....[0]....
.L_8906:
        /*00cc*/ 	.word	0x00000220


	//   ....[1]....
        /*00d0*/ 	.word	0x00000230


	//   ....[2]....
        /*00d4*/ 	.word	0x00000280


	//   ....[3]....
        /*00d8*/ 	.word	0x00000290


	//   ....[4]....
        /*00dc*/ 	.word	0x000002e0


	//   ....[5]....
        /*00e0*/ 	.word	0x000002f0


	//   ....[6]....
        /*00e4*/ 	.word	0x000003c0


	//   ....[7]....
        /*00e8*/ 	.word	0x000003e0


	//   ....[8]....
        /*00ec*/ 	.word	0x00000400


	//   ....[9]....
        /*00f0*/ 	.word	0x00000420


	//   ....[10]....
        /*00f4*/ 	.word	0x00000440


	//   ....[11]....
        /*00f8*/ 	.word	0x00000460


	//----- nvinfo : EIATTR_EXIT_INSTR_OFFSETS
	.align		4
.L_8907:
        /*00fc*/ 	.byte	0x04, 0x1c
        /*00fe*/ 	.short	(.L_8909 - .L_8908)


	//   ....[0]....
.L_8908:
        /*0100*/ 	.word	0x00000470


	//   ....[1]....
        /*0104*/ 	.word	0x00000590


	//   ....[2]....
        /*0108*/ 	.word	0x000005a0


	//   ....[3]....
        /*010c*/ 	.word	0x00000670


	//----- nvinfo : EIATTR_CRS_STACK_SIZE
	.align		4
.L_8909:
        /*0110*/ 	.byte	0x04, 0x1e
        /*0112*/ 	.short	(.L_8911 - .L_8910)
.L_8910:
        /*0114*/ 	.word	0x00000000


	//----- nvinfo : EIATTR_CBANK_PARAM_SIZE
	.align		4
.L_8911:
        /*0118*/ 	.byte	0x03, 0x19
        /*011a*/ 	.short	0x002d


	//----- nvinfo : EIATTR_PARAM_CBANK
	.align		4
        /*011c*/ 	.byte	0x04, 0x0a
        /*011e*/ 	.short	(.L_8913 - .L_8912)
	.align		4
.L_8912:
        /*0120*/ 	.word	index@(.nv.constant0._ZN43_GLOBAL__N__9ae7fba5_10_SoftMax_cu_9f978f6320softmax_warp_forwardIN3c104HalfES2_fLi3ELb0ELb0EEEvPT0_PKT_iiiPKbib)
        /*0124*/ 	.short	0x0210
        /*0126*/ 	.short	0x002d


	//----- nvinfo : EIATTR_SW_WAR
	.align		4
.L_8913:
        /*0128*/ 	.byte	0x04, 0x36
        /*012a*/ 	.short	(.L_8915 - .L_8914)
.L_8914:
        /*012c*/ 	.word	0x00000008
.L_8915:


//--------------------- .nv.info._ZN43_GLOBAL__N__9ae7fba5_10_SoftMax_cu_9f978f6320softmax_warp_forwardIN3c104HalfES2_fLi2ELb0ELb0EEEvPT0_PKT_iiiPKbib --------------------------
	.section	.nv.info._ZN43_GLOBAL__N__9ae7fba5_10_SoftMax_cu_9f978f6320softmax_warp_forwardIN3c104HalfES2_fLi2ELb0ELb0EEEvPT0_PKT_iiiPKbib,"",@"SHT_CUDA_INFO"
	.sectionflags	@""
	.align	4


	//----- nvinfo : EIATTR_CUDA_API_VERSION
	.align		4
        /*0000*/ 	.byte	0x04, 0x37
        /*0002*/ 	.short	(.L_8917 - .L_8916)
.L_8916:
        /*0004*/ 	.word	0x00000082


	//----- nvinfo : EIATTR_KPARAM_INFO
	.align		4
.L_8917:
        /*0008*/ 	.byte	0x04, 0x17
        /*000a*/ 	.short	(.L_8919 - .L_8918)
.L_8918:
        /*000c*/ 	.word	0x00000000
        /*0010*/ 	.short	0x0007
        /*0012*/ 	.short	0x002c
        /*0014*/ 	.byte	0x00, 0xf0, 0x05, 0x00


	//----- nvinfo : EIATTR_KPARAM_INFO
	.align		4
.L_8919:
        /*0018*/ 	.byte	0x04, 0x17
        /*001a*/ 	.short	(.L_8921 - .L_8920)
.L_8920:
        /*001c*/ 	.word	0x00000000
        /*0020*/ 	.short	0x0006
        /*0022*/ 	.short	0x0028
        /*0024*/ 	.byte	0x00, 0xf0, 0x11, 0x00


	//----- nvinfo : EIATTR_KPARAM_INFO
	.align		4
.L_8921:
        /*0028*/ 	.byte	0x04, 0x17
        /*002a*/ 	.short	(.L_8923 - .L_8922)
.L_8922:
        /*002c*/ 	.word	0x00000000
        /*0030*/ 	.short	0x0005
        /*0032*/ 	.short	0x0020
        /*0034*/ 	.byte	0x00, 0xf0, 0x21, 0x00


	//----- nvinfo : EIATTR_KPARAM_INFO
	.align		4
.L_8923:
        /*0038*/ 	.byte	0x04, 0x17
        /*003a*/ 	.short	(.L_8925 - .L_8924)
.L_8924:
        /*003c*/ 	.word	0x00000000
        /*0040*/ 	.short	0x0004
        /*0042*/ 	.short	0x0018
        /*0044*/ 	.byte	0x00, 0xf0, 0x11, 0x00


	//----- nvinfo : EIATTR_KPARAM_INFO
	.align		4
.L_8925:
        /*0048*/ 	.byte	0x04, 0x17
        /*004a*/ 	.short	(.L_8927 - .L_8926)
.L_8926:
        /*004c*/ 	.word	0x00000000
        /*0050*/ 	.short	0x0003
        /*0052*/ 	.short	0x0014
        /*0054*/ 	.byte	0x00, 0xf0, 0x11, 0x00


	//----- nvinfo : EIATTR_KPARAM_INFO
	.align		4
.L_8927:
        /*0058*/ 	.byte	0x04, 0x17
        /*005a*/ 	.short	(.L_8929 - .L_8928)
.L_8928:
        /*005c*/ 	.word	0x00000000
        /*0060*/ 	.short	0x0002
        /*0062*/ 	.short	0x0010
        /*0064*/ 	.byte	0x00, 0xf0, 0x11, 0x00


	//----- nvinfo : EIATTR_KPARAM_INFO
	.align		4
.L_8929:
        /*0068*/ 	.byte	0x04, 0x17
        /*006a*/ 	.short	(.L_8931 - .L_8930)
.L_8930:
        /*006c*/ 	.word	0x00000000
        /*0070*/ 	.short	0x0001
        /*0072*/ 	.short	0x0008
        /*0074*/ 	.byte	0x00, 0xf0, 0x21, 0x00


	//----- nvinfo : EIATTR_KPARAM_INFO
	.align		4
.L_8931:
        /*0078*/ 	.byte	0x04, 0x17
        /*007a*/ 	.short	(.L_8933 - .L_8932)
.L_8932:
        /*007c*/ 	.word	0x00000000
        /*0080*/ 	.short	0x0000
        /*0082*/ 	.short	0x0000
        /*0084*/ 	.byte	0x00, 0xf0, 0x21, 0x00


	//----- nvinfo : EIATTR_SPARSE_MMA_MASK
	.align		4
.L_8933:
        /*0088*/ 	.byte	0x03, 0x50
        /*008a*/ 	.short	0x0000


	//----- nvinfo : EIATTR_MAXREG_COUNT
	.align		4
        /*008c*/ 	.byte	0x03, 0x1b
        /*008e*/ 	.short	0x00ff


	//----- nvinfo : EIATTR_MERCURY_ISA_VERSION
	.align		4
        /*0090*/ 	.byte	0x03, 0x5f
        /*0092*/ 	.short	0x0101


	//----- nvinfo : EIATTR_COOP_GROUP_MASK_REGIDS
	.align		4
        /*0094*/ 	.byte	0x04, 0x29
        /*0096*/ 	.short	(.L_8935 - .L_8934)


	//   ....[0]....
.L_8934:
        /*0098*/ 	.word	0xffffffff


	//   ....[1]....
        /*009c*/ 	.word	0xffffffff


	//   ....[2]....
        /*00a0*/ 	.word	0xffffffff


	//   ....[3]....
        /*00a4*/ 	.word	0xffffffff


	//   ....[4]....
        /*00a8*/ 	.word	0xffffffff


	//   ....[5]....
        /*00ac*/ 	.word	0xffffffff


	//   ....[6]....
        /*00b0*/ 	.word	0xffffffff


	//   ....[7]....
        /*00b4*/ 	.word	0xffffffff


	//----- nvinfo : EIATTR_COOP_GROUP_INSTR_OFFSETS
	.align		4
.L_8935:
        /*00b8*/ 	.byte	0x04, 0x28
        /*00ba*/ 	.short	(.L_8937 - .L_8936)


	//   ....[0]....
.L_8936:
        /*00bc*/ 	.word	0x00000220


	//   ....[1]....
        /*00c0*/ 	.word	0x00000230


	//   ....[2]....
        /*00c4*/ 	.word	0x00000280


	//   ....[3]....
        /*00c8*/ 	.word	0x00000290


	//   ....[4]....
        /*00cc*/ 	.word	0x00000360


	//   ....[5]....
        /*00d0*/ 	.word	0x00000380


	//   ....[6]....
        /*00d4*/ 	.word	0x000003a0


	//   ....[7]....
        /*00d8*/ 	.word	0x000003c0


	//----- nvinfo : EIATTR_EXIT_INSTR_OFFSETS
	.align		4
.L_8937:
        /*00dc*/ 	.byte	0x04, 0x1c
        /*00de*/ 	.short	(.L_8939 - .L_8938)


	//   ....[0]....
.L_8938:
        /*00e0*/ 	.word	0x000003d0


	//   ....[1]....
        /*00e4*/ 	.word	0x000004f0


	//   ....[2]....
        /*00e8*/ 	.word	0x00000500


	//   ....[3]....
        /*00ec*/ 	.word	0x000005d0


	//----- nvinfo : EIATTR_CRS_STACK_SIZE
	.align		4
.L_8939:
        /*00f0*/ 	.byte	0x04, 0x1e
        /*00f2*/ 	.short	(.L_8941 - .L_8940)
.L_8940:
        /*00f4*/ 	.word	0x00000000


	//----- nvinfo : EIATTR_CBANK_PARAM_SIZE
	.align		4
.L_8941:
        /*00f8*/ 	.byte	0x03, 0x19
        /*00fa*/ 	.short	0x002d


	//----- nvinfo : EIATTR_PARAM_CBANK
	.align		4
        /*00fc*/ 	.byte	0x04, 0x0a
        /*00fe*/ 	.short	(.L_8943 - .L_8942)
	.align		4
.L_8942:
        /*0100*/ 	.word	index@(.nv.constant0._ZN43_GLOBAL__N__9ae7fba5_10_SoftMax_cu_9f978f6320softmax_warp_forwardIN3c104HalfES2_fLi2ELb0ELb0EEEvPT0_PKT_iiiPKbib)
        /*0104*/ 	.short	0x0210
        /*0106*/ 	.short	0x002d


	//----- nvinfo : EIATTR_SW_WAR
	.align		4
.L_8943:
        /*0108*/ 	.byte	0x04, 0x36
        /*010a*/ 	.short	(.L_8945 - .L_8944)
.L_8944:
        /*010c*/ 	.word	0x00000008
.L_8945:


//--------------------- .nv.info._ZN43_GLOBAL__N__9ae7fba5_10_SoftMax_cu_9f978f6320softmax_warp_forwardIN3c104HalfES2_fLi1ELb0ELb0EEEvPT0_PKT_iiiPKbib --------------------------
	.section	.nv.info._ZN43_GLOBAL__N__9ae7fba5_10_SoftMax_cu_9f978f6320softmax_warp_forwardIN3c104HalfES2_fLi1ELb0ELb0EEEvPT0_PKT_iiiPKbib,"",@"SHT_CUDA_INFO"
	.sectionflags	@""
	.align	4


	//----- nvinfo : EIATTR_CUDA_API_VERSION
	.align		4
        /*0000*/ 	.byte	0x04, 0x37
        /*0002*/ 	.short	(.L_8947 - .L_8946)
.L_8946:
        /*0004*/ 	.word	0x00000082


	//----- nvinfo : EIATTR_KPARAM_INFO
	.align		4
.L_8947:
        /*0008*/ 	.byte	0x04, 0x17
        /*000a*/ 	.short	(.L_8949 - .L_8948)
.L_8948:
        /*000c*/ 	.word	0x00000000
        /*0010*/ 	.short	0x0007
        /*0012*/ 	.short	0x002c
        /*0014*/ 	.byte	0x00, 0xf0, 0x05, 0x00


	//----- nvinfo : EIATTR_KPARAM_INFO
	.align		4
.L_8949:
        /*0018*/ 	.byte	0x04, 0x17
        /*001a*/ 	.short	(.L_8951 - .L_8950)
.L_8950:
        /*001c*/ 	.word	0x00000000
        /*0020*/ 	.short	0x0006
        /*0022*/ 	.short	0x0028
        /*0024*/ 	.byte	0x00, 0xf0, 0x11, 0x00


	//----- nvinfo : EIATTR_KPARAM_INFO
	.align		4
.L_8951:
        /*0028*/ 	.byte	0x04, 0x17
        /*002a*/ 	.short	(.L_8953 - .L_8952)
.L_8952:
        /*002c*/ 	.word	0x00000000
        /*0030*/ 	.short	0x0005
        /*0032*/ 	.short	0x0020
        /*0034*/ 	.byte	0x00, 0xf0, 0x21, 0x00


	//----- nvinfo : EIATTR_KPARAM_INFO
	.align		4
.L_8953:
        /*0038*/ 	.byte	0x04, 0x17
        /*003a*/ 	.short	(.L_8955 - .L_8954)
.L_8954:
        /*003c*/ 	.word	0x00000000
        /*0040*/ 	.short	0x0004
        /*0042*/ 	.short	0x0018
        /*0044*/ 	.byte	0x00, 0xf0, 0x11, 0x00


	//----- nvinfo : EIATTR_KPARAM_INFO
	.align		4
.L_8955:
        /*0048*/ 	.byte	0x04, 0x17
        /*004a*/ 	.short	(.L_8957 - .L_8956)
.L_8956:
        /*004c*/ 	.word	0x00000000
        /*0050*/ 	.short	0x0003
        /*0052*/ 	.short	0x0014
        /*0054*/ 	.byte	0x00, 0xf0, 0x11, 0x00


	//----- nvinfo : EIATTR_KPARAM_INFO
	.align		4
.L_8957:
        /*0058*/ 	.byte	0x04, 0x17
        /*005a*/ 	.short	(.L_8959 - .L_8958)
.L_8958:
        /*005c*/ 	.word	0x00000000
        /*0060*/ 	.short	0x0002
        /*0062*/ 	.short	0x0010
        /*0064*/ 	.byte	0x00, 0xf0, 0x11, 0x00


	//----- nvinfo : EIATTR_KPARAM_INFO
	.align		4
.L_8959:
        /*0068*/ 	.byte	0x04, 0x17
        /*006a*/ 	.short	(.L_8961 - .L_8960)
.L_8960:
        /*006c*/ 	.word	0x00000000
        /*0070*/ 	.short	0x0001
        /*0072*/ 	.short	0x0008
        /*0074*/ 	.byte	0x00, 0xf0, 0x21, 0x00


	//----- nvinfo : EIATTR_KPARAM_INFO
	.align		4
.L_8961:
        /*0078*/ 	.byte	0x04, 0x17
        /*007a*/ 	.short	(.L_8963 - .L_8962)
.L_8962:
        /*007c*/ 	.word	0x00000000
        /*0080*/ 	.short	0x0000
        /*0082*/ 	.short	0x0000
        /*0084*/ 	.byte	0x00, 0xf0, 0x21, 0x00


	//----- nvinfo : EIATTR_SPARSE_MMA_MASK
	.align		4
.L_8963:
        /*0088*/ 	.byte	0x03, 0x50
        /*008a*/ 	.short	0x0000


	//----- nvinfo : EIATTR_MAXREG_COUNT
	.align		4
        /*008c*/ 	.byte	0x03, 0x1b
        /*008e*/ 	.short	0x00ff


	//----- nvinfo : EIATTR_MERCURY_ISA_VERSION
	.align		4
        /*0090*/ 	.byte	0x03, 0x5f
        /*0092*/ 	.short	0x0101


	//----- nvinfo : EIATTR_COOP_GROUP_MASK_REGIDS
	.align		4
        /*0094*/ 	.byte	0x04, 0x29
        /*0096*/ 	.short	(.L_8965 - .L_8964)


	//   ....[0]....
.L_8964:
        /*0098*/ 	.word	0xffffffff


	//   ....[1]....
        /*009c*/ 	.word	0xffffffff


	//   ....[2]....
        /*00a0*/ 	.word	0xffffffff


	//   ....[3]....
        /*00a4*/ 	.word	0xffffffff


	//----- nvinfo : EIATTR_COOP_GROUP_INSTR_OFFSETS
	.align		4
.L_8965:
        /*00a8*/ 	.byte	0x04, 0x28
        /*00aa*/ 	.short	(.L_8967 - .L_8966)


	//   ....[0]....
.L_8966:
        /*00ac*/ 	.word	0x00000220


	//   ....[1]....
        /*00b0*/ 	.word	0x00000230


	//   ....[2]....
        /*00b4*/ 	.word	0x00000300


	//   ....[3]....
        /*00b8*/ 	.word	0x00000320


	//----- nvinfo : EIATTR_EXIT_INSTR_OFFSETS
	.align		4
.L_8967:
        /*00bc*/ 	.byte	0x04, 0x1c
        /*00be*/ 	.short	(.L_8969 - .L_8968)


	//   ....[0]....
.L_8968:
        /*00c0*/ 	.word	0x00000330


	//   ....[1]....
        /*00c4*/ 	.word	0x00000450


	//   ....[2]....
        /*00c8*/ 	.word	0x00000460


	//   ....[3]....
        /*00cc*/ 	.word	0x00000530


	//----- nvinfo : EIATTR_CRS_STACK_SIZE
	.align		4
.L_8969:
        /*00d0*/ 	.byte	0x04, 0x1e
        /*00d2*/ 	.short	(.L_8971 - .L_8970)
.L_8970:
        /*00d4*/ 	.word	0x00000000


	//----- nvinfo : EIATTR_CBANK_PARAM_SIZE
	.align		4
.L_8971:
        /*00d8*/ 	.byte	0x03, 0x19
        /*00da*/ 	.short	0x002d


	//----- nvinfo : EIATTR_PARAM_CBANK
	.align		4
        /*00dc*/ 	.byte	0x04, 0x0a
        /*00de*/ 	.short	(.L_8973 - .L_8972)
	.align		4
.L_8972:
        /*00e0*/ 	.word	index@(.nv.constant0._ZN43_GLOBAL__N__9ae7fba5_10_SoftMax_cu_9f978f6320softmax_warp_forwardIN3c104HalfES2_fLi1ELb0ELb0EEEvPT0_PKT_iiiPKbib)
        /*00e4*/ 	.short	0x0210
        /*00e6*/ 	.short	0x002d


	//----- nvinfo : EIATTR_SW_WAR
	.align		4
.L_8973:
        /*00e8*/ 	.byte	0x04, 0x36
        /*00ea*/ 	.short	(.L_8975 - .L_8974)
.L_8974:
        /*00ec*/ 	.word	0x00000008
.L_8975:


//--------------------- .nv.info._ZN43_GLOBAL__N__9ae7fba5_10_SoftMax_cu_9f978f6320softmax_warp_forwardIN3c104HalfES2_fLi0ELb0ELb0EEEvPT0_PKT_iiiPKbib --------------------------
	.section	.nv.info._ZN43_GLOBAL__N__9ae7fba5_10_SoftMax_cu_9f978f6320softmax_warp_forwardIN3c104HalfES2_fLi0ELb0ELb0EEEvPT0_PKT_iiiPKbib,"",@"SHT_CUDA_INFO"
	.sectionflags	@""
	.align	4


	//----- nvinfo : EIATTR_CUDA_API_VERSION
	.align		4
        /*0000*/ 	.byte	0x04, 0x37
        /*0002*/ 	.short	(.L_8977 - .L_8976)
.L_8976:
        /*0004*/ 	.word	0x00000082


	//----- nvinfo : EIATTR_KPARAM_INFO
	.align		4
.L_8977:
        /*0008*/ 	.byte	0x04, 0x17
        /*000a*/ 	.short	(.L_8979 - .L_8978)
.L_8978:
        /*000c*/ 	.word	0x00000000
        /*0010*/ 	.short	0x0007
        /*0012*/ 	.short	0x002c
        /*0014*/ 	.byte	0x00, 0xf0, 0x05, 0x00


	//----- nvinfo : EIATTR_KPARAM_INFO
	.align		4
.L_8979:
        /*0018*/ 	.byte	0x04, 0x17
        /*001a*/ 	.short	(.L_8981 - .L_8980)
.L_8980:
        /*001c*/ 	.word	0x00000000
        /*0020*/ 	.short	0x0006
        /*0022*/ 	.short	0x0028
        /*0024*/ 	.byte	0x00, 0xf0, 0x11, 0x00


	//----- nvinfo : EIATTR_KPARAM_INFO
	.align		4
.L_8981:
        /*0028*/ 	.byte	0x04, 0x17
        /*002a*/ 	.short	(.L_8983 - .L_8982)
.L_8982:
        /*002c*/ 	.word	0x00000000
        /*0030*/ 	.short	0x0005
        /*0032*/ 	.short	0x0020
        /*0034*/ 	.byte	0x00, 0xf0, 0x21, 0x00


	//----- nvinfo : EIATTR_KPARAM_INFO
	.align		4
.L_8983:
        /*0038*/ 	.byte	0x04, 0x17
        /*003a*/ 	.short	(.L_8985 - .L_8984)
.L_8984:
        /*003c*/ 	.word	0x00000000
        /*0040*/ 	.short	0x0004
        /*0042*/ 	.short	0x0018
        /*0044*/ 	.byte	0x00, 0xf0, 0x11, 0x00


	//----- nvinfo : EIATTR_KPARAM_INFO
	.align		4
.L_8985:
        /*0048*/ 	.byte	0x04, 0x17
        /*004a*/ 	.short	(.L_8987 - .L_8986)
.L_8986:
        /*004c*/ 	.word	0x00000000
        /*0050*/ 	.short	0x0003
        /*0052*/ 	.short	0x0014
        /*0054*/ 	.byte	0x00, 0xf0, 0x11, 0x00


	//----- nvinfo : EIATTR_KPARAM_INFO
	.align		4
.L_8987:
        /*0058*/ 	.byte	0x04, 0x17
        /*005a*/ 	.short	(.L_8989 - .L_8988)
.L_8988:
        /*005c*/ 	.word	0x00000000
        /*0060*/ 	.short	0x0002
        /*0062*/ 	.short	0x0010
        /*0064*/ 	.byte	0x00, 0xf0, 0x11, 0x00


	//----- nvinfo : EIATTR_KPARAM_INFO
	.align		4
.L_8989:
        /*0068*/ 	.byte	0x04, 0x17
        /*006a*/ 	.short	(.L_8991 - .L_8990)
.L_8990:
        /*006c*/ 	.word	0x00000000
        /*0070*/ 	.short	0x0001
        /*0072*/ 	.short	0x0008
        /*0074*/ 	.byte	0x00, 0xf0, 0x21, 0x00


	//----- nvinfo : EIATTR_KPARAM_INFO
	.align		4
.L_8991:
        /*0078*/ 	.byte	0x04, 0x17
        /*007a*/ 	.short	(.L_8993 - .L_8992)
.L_8992:
        /*007c*/ 	.word	0x00000000
        /*0080*/ 	.short	0x0000
        /*0082*/ 	.short	0x0000
        /*0084*/ 	.byte	0x00, 0xf0, 0x21, 0x00


	//----- nvinfo : EIATTR_SPARSE_MMA_MASK
	.align		4
.L_8993:
        /*0088*/ 	.byte	0x03, 0x50
        /*008a*/ 	.short	0x0000


	//----- nvinfo : EIATTR_MAXREG_COUNT
	.align		4
        /*008c*/ 	.byte	0x03, 0x1b
        /*008e*/ 	.short	0x00ff


	//----- nvinfo : EIATTR_MERCURY_ISA_VERSION
	.align		4
        /*0090*/ 	.byte	0x03, 0x5f
        /*0092*/ 	.short	0x0101


	//----- nvinfo : EIATTR_EXIT_INSTR_OFFSETS
	.align		4
        /*0094*/ 	.byte	0x04, 0x1c
        /*0096*/ 	.short	(.L_8995 - .L_8994)


	//   ....[0]....
.L_8994:
        /*0098*/ 	.word	0x00000220


	//   ....[1]....
        /*009c*/ 	.word	0x000003b0


	//   ....[2]....
        /*00a0*/ 	.word	0x000003c0


	//   ....[3]....
        /*00a4*/ 	.word	0x00000490


	//----- nvinfo : EIATTR_CRS_STACK_SIZE
	.align		4
.L_8995:
        /*00a8*/ 	.byte	0x04, 0x1e
        /*00aa*/ 	.short	(.L_8997 - .L_8996)
.L_8996:
        /*00ac*/ 	.word	0x00000000


	//----- nvinfo : EIATTR_CBANK_PARAM_SIZE
	.align		4
.L_8997:
        /*00b0*/ 	.byte	0x03, 0x19
        /*00b2*/ 	.short	0x002d


	//----- nvinfo : EIATTR_PARAM_CBANK
	.align		4
        /*00b4*/ 	.byte	0x04, 0x0a
        /*00b6*/ 	.short	(.L_8999 - .L_8998)
	.align		4
.L_8998:
        /*00b8*/ 	.word	index@(.nv.constant0._ZN43_GLOBAL__N__9ae7fba5_10_SoftMax_cu_9f978f6320softmax_warp_forwardIN3c104HalfES2_fLi0ELb0ELb0EEEvPT0_PKT_iiiPKbib)
        /*00bc*/ 	.short	0x0210
        /*00be*/ 	.short	0x002d


	//----- nvinfo : EIATTR_SW_WAR
	.align		4
.L_8999:
        /*00c0*/ 	.byte	0x04, 0x36
        /*00c2*/ 	.short	(.L_9001 - .L_9000)
.L_9000:
        /*00c4*/ 	.word	0x00000008
.L_9001:


//--------------------- .nv.info._ZN43_GLOBAL__N__9ae7fba5_10_SoftMax_cu_9f978f6320softmax_warp_forwardIfffLi11ELb0ELb0EEEvPT0_PKT_iiiPKbib --------------------------
	.section	.nv.info._ZN43_GLOBAL__N__9ae7fba5_10_SoftMax_cu_9f978f6320softmax_warp_forwardIfffLi11ELb0ELb0EEEvPT0_PKT_iiiPKbib,"",@"SHT_CUDA_INFO"
	.sectionflags	@""
	.align	4


	//----- nvinfo : EIATTR_CUDA_API_VERSION
	.align		4
        /*0000*/ 	.byte	0x04, 0x37
        /*0002*/ 	.short	(.L_9003 - .L_9002)
.L_9002:
        /*0004*/ 	.word	0x00000082


	//----- nvinfo : EIATTR_KPARAM_INFO
	.align		4
.L_9003:
        /*0008*/ 	.byte	0x04, 0x17
        /*000a*/ 	.short	(.L_9005 - .L_9004)
.L_9004:
        /*000c*/ 	.word	0x00000000
        /*0010*/ 	.short	0x0007
        /*0012*/ 	.short	0x002c
        /*0014*/ 	.byte	0x00, 0xf0, 0x05, 0x00


	//----- nvinfo : EIATTR_KPARAM_INFO
	.align		4
.L_9005:
        /*0018*/ 	.byte	0x04, 0x17
        /*001a*/ 	.short	(.L_9007 - .L_9006)
.L_9006:
        /*001c*/ 	.word	0x00000000
        /*0020*/ 	.short	0x0006
        /*0022*/ 	.short	0x0028
        /*0024*/ 	.byte	0x00, 0xf0, 0x11, 0x00


	//----- nvinfo : EIATTR_KPARAM_INFO
	.align		4
.L_9007:
        /*0028*/ 	.byte	0x04, 0x17
        /*002a*/ 	.short	(.L_9009 - .L_9008)
.L_9008:
        /*002c*/ 	.word	0x00000000
        /*0030*/ 	.short	0x0005
        /*0032*/ 	.short	0x0020
        /*0034*/ 	.byte	0x00, 0xf0, 0x21, 0x00


	//----- nvinfo : EIATTR_KPARAM_INFO
	.align		4
.L_9009:
        /*0038*/ 	.byte	0x04, 0x17
        /*003a*/ 	.short	(.L_9011 - .L_9010)
.L_9010:
        /*003c*/ 	.word	0x00000000
        /*0040*/ 	.short	0x0004
        /*0042*/ 	.short	0x0018
        /*0044*/ 	.byte	0x00, 0xf0, 0x11, 0x00


	//----- nvinfo : EIATTR_KPARAM_INFO
	.align		4
.L_9011:
        /*0048*/ 	.byte	0x04, 0x17
        /*004a*/ 	.short	(.L_9013 - .L_9012)
.L_9012:
        /*004c*/ 	.word	0x00000000
        /*0050*/ 	.short	0x0003
        /*0052*/ 	.short	0x0014
        /*0054*/ 	.byte	0x00, 0xf0, 0x11, 0x00


	//----- nvinfo : EIATTR_KPARAM_INFO
	.align		4
.L_9013:
        /*0058*/ 	.byte	0x04, 0x17
        /*005a*/ 	.short	(.L_9015 - .L_9014)
.L_9014:
        /*005c*/ 	.word	0x00000000
        /*0060*/ 	.short	0x0002
        /*0062*/ 	.short	0x0010
        /*0064*/ 	.byte	0x00, 0xf0, 0x11, 0x00


	//----- nvinfo : EIATTR_KPARAM_INFO
	.align		4
.L_9015:
        /*0068*/ 	.byte	0x04, 0x17
        /*006a*/ 	.short	(.L_9017 - .L_9016)
.L_9016:
        /*006c*/ 	.word	0x00000000
        /*0070*/ 	.short	0x0001
        /*0072*/ 	.short	0x0008
        /*0074*/ 	.byte	0x00, 0xf0, 0x21, 0x00


	//----- nvinfo : EIATTR_KPARAM_INFO
	.align		4
.L_9017:
        /*0078*/ 	.byte	0x04, 0x17
        /*007a*/ 	.short	(.L_9019 - .L_9018)
.L_9018:
        /*007c*/ 	.word	0x00000000
        /*0080*/ 	.short	0x0000
        /*0082*/ 	.short	0x0000
        /*0084*/ 	.byte	0x00, 0xf0, 0x21, 0x00


	//----- nvinfo : EIATTR_SPARSE_MMA_MASK
	.align		4
.L_9019:
        /*0088*/ 	.byte	0x03, 0x50
        /*008a*/ 	.short	0x0000


	//----- nvinfo : EIATTR_MAXREG_COUNT
	.align		4
        /*008c*/ 	.byte	0x03, 0x1b
        /*008e*/ 	.short	0x00ff


	//----- nvinfo : EIATTR_MERCURY_ISA_VERSION
	.align		4
        /*0090*/ 	.byte	0x03, 0x5f
        /*0092*/ 	.short	0x0101


	//----- nvinfo : EIATTR_COOP_GROUP_MASK_REGIDS
	.align		4
        /*0094*/ 	.byte	0x04, 0x29
        /*0096*/ 	.short	(.L_9021 - .L_9020)


	//   ....[0]....
.L_9020:
        /*0098*/ 	.word	0xffffffff


	//   ....[1]....
        /*009c*/ 	.word	0xffffffff


	//   ....[2]....
        /*00a0*/ 	.word	0xffffffff


	//   ....[3]....
        /*00a4*/ 	.word	0xffffffff


	//   ....[4]....
        /*00a8*/ 	.word	0xffffffff


	//   ....[5]....
        /*00ac*/ 	.word	0xffffffff


	//   ....[6]....
        /*00b0*/ 	.word	0xffffffff


	//   ....[7]....
        /*00b4*/ 	.word	0xffffffff


	//   ....[8]....
        /*00b8*/ 	.word	0xffffffff


	//   ....[9]....
        /*00bc*/ 	.word	0xffffffff


	//----- nvinfo : EIATTR_COOP_GROUP_INSTR_OFFSETS
	.align		4
.L_9021:
        /*00c0*/ 	.byte	0x04, 0x28
        /*00c2*/ 	.short	(.L_9023 - .L_9022)


	//   ....[0]....
.L_9022:
        /*00c4*/ 	.word	0x000018d0


	//   ....[1]....
        /*00c8*/ 	.word	0x00001900


	//   ....[2]....
        /*00cc*/ 	.word	0x00001930


	//   ....[3]....
        /*00d0*/ 	.word	0x00001960


	//   ....[4]....
        /*00d4*/ 	.word	0x00001990


	//   ....[5]....
        /*00d8*/ 	.word	0x000029c0


	//   ....[6]....
        /*00dc*/ 	.word	0x000029e0


	//   ....[7]....
        /*00e0*/ 	.word	0x00002a00


	//   ....[8]....
        /*00e4*/ 	.word	0x00002a20


	//   ....[9]....
        /*00e8*/ 	.word	0x00002a40


	//----- nvinfo : EIATTR_EXIT_INSTR_OFFSETS
	.align		4
.L_9023:
        /*00ec*/ 	.byte	0x04, 0x1c
        /*00ee*/ 	.short	(.L_9025 - .L_9024)


	//   ....[0]....
.L_9024:
        /*00f0*/ 	.word	0x00002a60


	//   ....[1]....
        /*00f4*/ 	.word	0x00002a80


	//   ....[2]....
        /*00f8*/ 	.word	0x00002b10


	//   ....[3]....
        /*00fc*/ 	.word	0x00002b70


	//   ....[4]....
        /*0100*/ 	.word	0x00002bd0


	//   ....[5]....
        /*0104*/ 	.word	0x00002c30


	//   ....[6]....
        /*0108*/ 	.word	0x00002cb0


	//   ....[7]....
        /*010c*/ 	.word	0x00002d20


	//   ....[8]....
        /*0110*/ 	.word	0x00002d90


	//   ....[9]....
        /*0114*/ 	.word	0x00002e00


	//   ....[10]....
        /*0118*/ 	.word	0x00002e70


	//   ....[11]....
        /*011c*/ 	.word	0x00002ee0


	//   ....[12]....
        /*0120*/ 	.word	0x00002f50


	//   ....[13]....
        /*0124*/ 	.word	0x00002fc0


	//   ....[14]....
        /*0128*/ 	.word	0x00003030


	//   ....[15]....
        /*012c*/ 	.word	0x000030a0


	//   ....[16]....
        /*0130*/ 	.word	0x00003100


	//   ....[17]....
        /*0134*/ 	.word	0x00003160


	//   ....[18]....
        /*0138*/ 	.word	0x000031c0


	//   ....[19]....
        /*013c*/ 	.word	0x00003220


	//   ....[20]....
        /*0140*/ 	.word	0x00003280


	//   ....[21]....
        /*0144*/ 	.word	0x000032e0


	//   ....[22]....
        /*0148*/ 	.word	0x00003340


	//   ....[23]....
        /*014c*/ 	.word	0x000033a0


	//   ....[24]....
        /*0150*/ 	.word	0x00003400


	//   ....[25]....
        /*0154*/ 	.word	0x00003460


	//   ....[26]....
        /*0158*/ 	.word	0x000034c0


	//   ....[27]....
        /*015c*/ 	.word	0x00003520


	//   ....[28]....
        /*0160*/ 	.word	0x00003580


	//   ....[29]....
        /*0164*/ 	.word	0x000035e0


	//   ....[30]....
        /*0168*/ 	.word	0x00003640


	//   ....[31]....
        /*016c*/ 	.word	0x000036a0


	//   ....[32]....
        /*0170*/ 	.word	0x00003700


	//   ....[33]....
        /*0174*/ 	.word	0x00003760


	//   ....[34]....
        /*0178*/ 	.word	0x000037c0


	//   ....[35]....
        /*017c*/ 	.word	0x00003820


	//   ....[36]....
        /*0180*/ 	.word	0x00003880


	//   ....[37]....
        /*0184*/ 	.word	0x000038e0


	//   ....[38]....
        /*0188*/ 	.word	0x00003940


	//   ....[39]....
        /*018c*/ 	.word	0x000039a0


	//   ....[40]....
        /*0190*/ 	.word	0x00003a00


	//   ....[41]....
        /*0194*/ 	.word	0x00003a60


	//   ....[42]....
        /*0198*/ 	.word	0x00003ac0


	//   ....[43]....
        /*019c*/ 	.word	0x00003b20


	//   ....[44]....
        /*01a0*/ 	.word	0x00003b80


	//   ....[45]....
        /*01a4*/ 	.word	0x00003be0


	//   ....[46]....
        /*01a8*/ 	.word	0x00003c40


	//   ....[47]....
        /*01ac*/ 	.word	0x00003ca0


	//   ....[48]....
        /*01b0*/ 	.word	0x00003d00


	//   ....[49]....
        /*01b4*/ 	.word	0x00003d60


	//   ....[50]....
        /*01b8*/ 	.word	0x00003dc0


	//   ....[51]....
        /*01bc*/ 	.word	0x00003e20


	//   ....[52]....
        /*01c0*/ 	.word	0x00003e80


	//   ....[53]....
        /*01c4*/ 	.word	0x00003ee0


	//   ....[54]....
        /*01c8*/ 	.word	0x00003f40


	//   ....[55]....
        /*01cc*/ 	.word	0x00003fa0


	//   ....[56]....
        /*01d0*/ 	.word	0x00004000


	//   ....[57]....
        /*01d4*/ 	.word	0x00004060


	//   ....[58]....
        /*01d8*/ 	.word	0x000040c0


	//   ....[59]....
        /*01dc*/ 	.word	0x00004120


	//   ....[60]....
        /*01e0*/ 	.word	0x00004180


	//   ....[61]....
        /*01e4*/ 	.word	0x000041e0


	//   ....[62]....
        /*01e8*/ 	.word	0x00004240


	//   ....[63]....
        /*01ec*/ 	.word	0x000042a0


	//   ....[64]....
        /*01f0*/ 	.word	0x00004300


	//   ....[65]....
        /*01f4*/ 	.word	0x00004350


	//----- nvinfo : EIATTR_CBANK_PARAM_SIZE
	.align		4
.L_9025:
        /*01f8*/ 	.byte	0x03, 0x19
        /*01fa*/ 	.short	0x002d


	//----- nvinfo : EIATTR_PARAM_CBANK
	.align		4
        /*01fc*/ 	.byte	0x04, 0x0a
        /*01fe*/ 	.short	(.L_9027 - .L_9026)
	.align		4
.L_9026:
        /*0200*/ 	.word	index@(.nv.constant0._ZN43_GLOBAL__N__9ae7fba5_10_SoftMax_cu_9f978f6320softmax_warp_forwardIfffLi11ELb0ELb0EEEvPT0_PKT_iiiPKbib)
        /*0204*/ 	.short	0x0210
        /*0206*/ 	.short	0x002d


	//----- nvinfo : EIATTR_SW_WAR
	.align		4
.L_9027:
        /*0208*/ 	.byte	0x04, 0x36
        /*020a*/ 	.short	(.L_9029 - .L_9028)
.L_9028:
        /*020c*/ 	.word	0x00000008
.L_9029:


//--------------------- .nv.info._ZN43_GLOBAL__N__9ae7fba5_10_SoftMax_cu_9f978f6320softmax_warp_forwardIfffLi10ELb0ELb0EEEvPT0_PKT_iiiPKbib --------------------------
	.section	.nv.info._ZN43_GLOBAL__N__9ae7fba5_10_SoftMax_cu_9f978f6320softmax_warp_forwardIfffLi10ELb0ELb0EEEvPT0_PKT_iiiPKbib,"",@"SHT_CUDA_INFO"
	.sectionflags	@""
	.align	4


	//----- nvinfo : EIATTR_CUDA_API_VERSION
	.align		4
        /*0000*/ 	.byte	0x04, 0x37
        /*0002*/ 	.short	(.L_9031 - .L_9030)
.L_9030:
        /*0004*/ 	.word	0x00000082


	//----- nvinfo : EIATTR_KPARAM_INFO
	.align		4
.L_9031:
        /*0008*/ 	.byte	0x04, 0x17
        /*000a*/ 	.short	(.L_9033 - .L_9032)
.L_9032:
        /*000c*/ 	.word	0x00000000
        /*0010*/ 	.short	0x0007
        /*0012*/ 	.short	0x002c
        /*0014*/ 	.byte	0x00, 0xf0, 0x05, 0x00


	//----- nvinfo : EIATTR_KPARAM_INFO
	.align		4
.L_9033:
        /*0018*/ 	.byte	0x04, 0x17
        /*001a*/ 	.short	(.L_9035 - .L_9034)
.L_9034:
        /*001c*/ 	.word	0x00000000
        /*0020*/ 	.short	0x0006
        /*0022*/ 	.short	0x0028
        /*0024*/ 	.byte	0x00, 0xf0, 0x11, 0x00


	//----- nvinfo : EIATTR_KPARAM_INFO
	.align		4
.L_9035:
        /*0028*/ 	.byte	0x04, 0x17
        /*002a*/ 	.short	(.L_9037 - .L_9036)
.L_9036:
        /*002c*/ 	.word	0x00000000
        /*0030*/ 	.short	0x0005
        /*0032*/ 	.short	0x0020
        /*0034*/ 	.byte	0x00, 0xf0, 0x21, 0x00


	//----- nvinfo : EIATTR_KPARAM_INFO
	.align		4
.L_9037:
        /*0038*/ 	.byte	0x04, 0x17
        /*003a*/ 	.short	(.L_9039 - .L_9038)
.L_9038:
        /*003c*/ 	.word	0x00000000
        /*0040*/ 	.short	0x0004
        /*0042*/ 	.short	0x0018
        /*0044*/ 	.byte	0x00, 0xf0, 0x11, 0x00


	//----- nvinfo : EIATTR_KPARAM_INFO
	.align		4
.L_9039:
        /*0048*/ 	.byte	0x04, 0x17
        /*004a*/ 	.short	(.L_9041 - .L_9040)
.L_9040:
        /*004c*/ 	.word	0x00000000
        /*0050*/ 	.short	0x0003
        /*0052*/ 	.short	0x0014
        /*0054*/ 	.byte	0x00, 0xf0, 0x11, 0x00


	//----- nvinfo : EIATTR_KPARAM_INFO
	.align		4
.L_9041:
        /*0058*/ 	.byte	0x04, 0x17
        /*005a*/ 	.short	(.L_9043 - .L_9042)
.L_9042:
        /*005c*/ 	.word	0x00000000
        /*0060*/ 	.short	0x0002
        /*0062*/ 	.short	0x0010
        /*0064*/ 	.byte	0x00, 0xf0, 0x11, 0x00


	//----- nvinfo : EIATTR_KPARAM_INFO
	.align		4
.L_9043:
        /*0068*/ 	.byte	0x04, 0x17
        /*006a*/ 	.short	(.L_9045 - .L_9044)
.L_9044:
        /*006c*/ 	.word	0x00000000
        /*0070*/ 	.short	0x0001
        /*0072*/ 	.short	0x0008
        /*0074*/ 	.byte	0x00, 0xf0, 0x21, 0x00


	//----- nvinfo : EIATTR_KPARAM_INFO
	.align		4
.L_9045:
        /*0078*/ 	.byte	0x04, 0x17
        /*007a*/ 	.short	(.L_9047 - .L_9046)
.L_9046:
        /*007c*/ 	.word	0x00000000
        /*0080*/ 	.short	0x0000
        /*0082*/ 	.short	0x0000
        /*0084*/ 	.byte	0x00, 0xf0, 0x21, 0x00


	//----- nvinfo : EIATTR_SPARSE_MMA_MASK
	.align		4
.L_9047:
        /*0088*/ 	.byte	0x03, 0x50
        /*008a*/ 	.short	0x0000


	//----- nvinfo : EIATTR_MAXREG_COUNT
	.align		4
        /*008c*/ 	.byte	0x03, 0x1b
        /*008e*/ 	.short	0x00ff


	//----- nvinfo : EIATTR_MERCURY_ISA_VERSION
	.align		4
        /*0090*/ 	.byte	0x03, 0x5f
        /*0092*/ 	.short	0x0101


	//----- nvinfo : EIATTR_COOP_GROUP_MASK_REGIDS
	.align		4
        /*0094*/ 	.byte	0x04, 0x29
        /*0096*/ 	.short	(.L_9049 - .L_9048)


	//   ....[0]....
.L_9048:
        /*0098*/ 	.word	0xffffffff


	//   ....[1]....
        /*009c*/ 	.word	0xffffffff


	//   ....[2]....
        /*00a0*/ 	.word	0xffffffff


	//   ....[3]....
        /*00a4*/ 	.word	0xffffffff


	//   ....[4]....
        /*00a8*/ 	.word	0xffffffff


	//   ....[5]....
        /*00ac*/ 	.word	0xffffffff


	//   ....[6]....
        /*00b0*/ 	.word	0xffffffff


	//   ....[7]....
        /*00b4*/ 	.word	0xffffffff


	//   ....[8]....
        /*00b8*/ 	.word	0xffffffff


	//   ....[9]....
        /*00bc*/ 	.word	0xffffffff


	//----- nvinfo : EIATTR_COOP_GROUP_INSTR_OFFSETS
	.align		4
.L_9049:
        /*00c0*/ 	.byte	0x04, 0x28
        /*00c2*/ 	.short	(.L_9051 - .L_9050)


	//   ....[0]....
.L_9050:
        /*00c4*/ 	.word	0x00000cd0


	//   ....[1]....
        /*00c8*/ 	.word	0x00000d00


	//   ....[2]....
        /*00cc*/ 	.word	0x00000d30


	//   ....[3]....
        /*00d0*/ 	.word	0x00000d60


	//   ....[4]....
        /*00d4*/ 	.word	0x00000d90


	//   ....[5]....
        /*00d8*/ 	.word	0x000015c0


	//   ....[6]....
        /*00dc*/ 	.word	0x000015e0


	//   ....[7]....
        /*00e0*/ 	.word	0x00001600


	//   ....[8]....
        /*00e4*/ 	.word	0x00001620


	//   ....[9]....
        /*00e8*/ 	.word	0x00001640


	//----- nvinfo : EIATTR_EXIT_INSTR_OFFSETS
	.align		4
.L_9051:
        /*00ec*/ 	.byte	0x04, 0x1c
        /*00ee*/ 	.short	(.L_9053 - .L_9052)


	//   ....[0]....
.L_9052:
        /*00f0*/ 	.word	0x00001660


	//   ....[1]....
        /*00f4*/ 	.word	0x00001680


	//   ....[2]....
        /*00f8*/ 	.word	0x00001730


	//   ....[3]....
        /*00fc*/ 	.word	0x00001790


	//   ....[4]....
        /*0100*/ 	.word	0x000017f0


	//   ....[5]....
        /*0104*/ 	.word	0x00001850


	//   ....[6]....
        /*0108*/ 	.word	0x000018b0


	//   ....[7]....
        /*010c*/ 	.word	0x00001910


	//   ....[8]....
        /*0110*/ 	.word	0x00001970


	//   ....[9]....
        /*0114*/ 	.word	0x000019d0


	//   ....[10]....
        /*0118*/ 	.word	0x00001a50


	//   ....[11]....
        /*011c*/ 	.word	0x00001ac0


	//   ....[12]....
        /*0120*/ 	.word	0x00001b30


	//   ....[13]....
        /*0124*/ 	.word	0x00001ba0


	//   ....[14]....
        /*0128*/ 	.word	0x00001c10


	//   ....[15]....
        /*012c*/ 	.word	0x00001c80


	//   ....[16]....
        /*0130*/ 	.word	0x00001cf0


	//   ....[17]....
        /*0134*/ 	.word	0x00001d50


	//   ....[18]....
        /*0138*/ 	.word	0x00001db0


	//   ....[19]....
        /*013c*/ 	.word	0x00001e10


	//   ....[20]....
        /*0140*/ 	.word	0x00001e70


	//   ....[21]....
        /*0144*/ 	.word	0x00001ed0


	//   ....[22]....
        /*0148*/ 	.word	0x00001f30


	//   ....[23]....
        /*014c*/ 	.word	0x00001f90


	//   ....[24]....
        /*0150*/ 	.word	0x00001ff0


	//   ....[25]....
        /*0154*/ 	.word	0x00002050


	//   ....[26]....
        /*0158*/ 	.word	0x000020b0


	//   ....[27]....
        /*015c*/ 	.word	0x00002110


	//   ....[28]....
        /*0160*/ 	.word	0x00002170


	//   ....[29]....
        /*0164*/ 	.word	0x000021d0


	//   ....[30]....
        /*0168*/ 	.word	0x00002230


	//   ....[31]....
        /*016c*/ 	.word	0x00002290


	//   ....[32]....
        /*0170*/ 	.word	0x000022f0


	//   ....[33]....
        /*0174*/ 	.word	0x00002340


	//----- nvinfo : EIATTR_CBANK_PARAM_SIZE
	.align		4
.L_9053:
        /*0178*/ 	.byte	0x03, 0x19
        /*017a*/ 	.short	0x002d


	//----- nvinfo : EIATTR_PARAM_CBANK
	.align		4
        /*017c*/ 	.byte	0x04, 0x0a
        /*017e*/ 	.short	(.L_9055 - .L_9054)
	.align		4
.L_9054:
        /*0180*/ 	.word	index@(.nv.constant0._ZN43_GLOBAL__N__9ae7fba5_10_SoftMax_cu_9f978f6320softmax_warp_forwardIfffLi10ELb0ELb0EEEvPT0_PKT_iiiPKbib)
        /*0184*/ 	.short	0x0210
        /*0186*/ 	.short	0x002d


	//----- nvinfo : EIATTR_SW_WAR
	.align		4
.L_9055:
        /*0188*/ 	.byte	0x04, 0x36
        /*018a*/ 	.short	(.L_9057 - .L_9056)
.L_9056:
        /*018c*/ 	.word	0x00000008
.L_9057:


//--------------------- .nv.info._ZN43_GLOBAL__N__9ae7fba5_10_SoftMax_cu_9f978f6320softmax_warp_forwardIfffLi9ELb0ELb0EEEvPT0_PKT_iiiPKbib --------------------------
	.section	.nv.info._ZN43_GLOBAL__N__9ae7fba5_10_SoftMax_cu_9f978f6320softmax_warp_forwardIfffLi9ELb0ELb0EEEvPT0_PKT_iiiPKbib,"",@"SHT_CUDA_INFO"
	.sectionflags	@""
	.align	4


	//----- nvinfo : EIATTR_CUDA_API_VERSION
	.align		4
        /*0000*/ 	.byte	0x04, 0x37
        /*0002*/ 	.short	(.L_9059 - .L_9058)
.L_9058:
        /*0004*/ 	.word	0x00000082


	//----- nvinfo : EIATTR_KPARAM_INFO
	.align		4
.L_9059:
        /*0008*/ 	.byte	0x04, 0x17
        /*000a*/ 	.short	(.L_9061 - .L_9060)
.L_9060:
        /*000c*/ 	.word	0x00000000
        /*0010*/ 	.short	0x0007
        /*0012*/ 	.short	0x002c
        /*0014*/ 	.byte	0x00, 0xf0, 0x05, 0x00


	//----- nvinfo : EIATTR_KPARAM_INFO
	.align		4
.L_9061:
        /*0018*/ 	.byte	0x04, 0x17
        /*001a*/ 	.short	(.L_9063 - .L_9062)
.L_9062:
        /*001c*/ 	.word	0x00000000
        /*0020*/ 	.short	0x0006
        /*0022*/ 	.short	0x0028
        /*0024*/ 	.byte	0x00, 0xf0, 0x11, 0x00


	//----- nvinfo : EIATTR_KPARAM_INFO
	.align		4
.L_9063:
        /*0028*/ 	.byte	0x04, 0x17
        /*002a*/ 	.short	(.L_9065 - .L_9064)
.L_9064:
        /*002c*/ 	.word	0x00000000
        /*0030*/ 	.short	0x0005
        /*0032*/ 	.short	0x0020
        /*0034*/ 	.byte	0x00, 0xf0, 0x21, 0x00


	//----- nvinfo : EIATTR_KPARAM_INFO
	.align		4
.L_9065:
        /*0038*/ 	.byte	0x04, 0x17
        /*003a*/ 	.short	(.L_9067 - .L_9066)
.L_9066:
        /*003c*/ 	.word	0x00000000
        /*0040*/ 	.short	0x0004
        /*0042*/ 	.short	0x0018
        /*0044*/ 	.byte	0x00, 0xf0, 0x11, 0x00


	//----- nvinfo : EIATTR_KPARAM_INFO
	.align		4
.L_9067:
        /*0048*/ 	.byte	0x04, 0x17
        /*004a*/ 	.short	(.L_9069 - .L_9068)
.L_9068:
        /*004c*/ 	.word	0x00000000
        /*0050*/ 	.short	0x0003
        /*0052*/ 	.short	0x0014
        /*0054*/ 	.byte	0x00, 0xf0, 0x11, 0x00


	//----- nvinfo : EIATTR_KPARAM_INFO
	.align		4
.L_9069:
        /*0058*/ 	.byte	0x04, 0x17
        /*005a*/ 	.short	(.L_9071 - .L_9070)
.L_9070:
        /*005c*/ 	.word	0x00000000
        /*0060*/ 	.short	0x0002
        /*0062*/ 	.short	0x0010
        /*0064*/ 	.byte	0x00, 0xf0, 0x11, 0x00


	//----- nvinfo : EIATTR_KPARAM_INFO
	.align		4
.L_9071:
        /*0068*/ 	.byte	0x04, 0x17
        /*006a*/ 	.short	(.L_9073 - .L_9072)
.L_9072:
        /*006c*/ 	.word	0x00000000
        /*0070*/ 	.short	0x0001
        /*0072*/ 	.short	0x0008
        /*0074*/ 	.byte	0x00, 0xf0, 0x21, 0x00


	//----- nvinfo : EIATTR_KPARAM_INFO
	.align		4
.L_9073:
        /*0078*/ 	.byte	0x04, 0x17
        /*007a*/ 	.short	(.L_9075 - .L_9074)
.L_9074:
        /*007c*/ 	.word	0x00000000
        /*0080*/ 	.short	0x0000
        /*0082*/ 	.short	0x0000
        /*0084*/ 	.byte	0x00, 0xf0, 0x21, 0x00


	//----- nvinfo : EIATTR_SPARSE_MMA_MASK
	.align		4
.L_9075:
        /*0088*/ 	.byte	0x03, 0x50
        /*008a*/ 	.short	0x0000


	//----- nvinfo : EIATTR_MAXREG_COUNT
	.align		4
        /*008c*/ 	.byte	0x03, 0x1b
        /*008e*/ 	.short	0x00ff


	//----- nvinfo : EIATTR_MERCURY_ISA_VERSION
	.align		4
        /*0090*/ 	.byte	0x03, 0x5f
        /*0092*/ 	.short	0x0101


	//----- nvinfo : EIATTR_COOP_GROUP_MASK_REGIDS
	.align		4
        /*0094*/ 	.byte	0x04, 0x29
        /*0096*/ 	.short	(.L_9077 - .L_9076)


	//   ....[0]....
.L_9076:
        /*0098*/ 	.word	0xffffffff


	//   ....[1]....
        /*009c*/ 	.word	0xffffffff


	//   ....[2]....
        /*00a0*/ 	.word	0xffffffff


	//   ....[3]....
        /*00a4*/ 	.word	0xffffffff


	//   ....[4]....
        /*00a8*/ 	.word	0xffffffff


	//   ....[5]....
        /*00ac*/ 	.word	0xffffffff


	//   ....[6]....
        /*00b0*/ 	.word	0xffffffff


	//   ....[7]....
        /*00b4*/ 	.word	0xffffffff


	//   ....[8]....
        /*00b8*/ 	.word	0xffffffff


	//   ....[9]....
        /*00bc*/ 	.word	0xffffffff


	//----- nvinfo : EIATTR_COOP_GROUP_INSTR_OFFSETS
	.align		4
.L_9077:
        /*00c0*/ 	.byte	0x04, 0x28
        /*00c2*/ 	.short	(.L_9079 - .L_9078)


	//   ....[0]....
.L_9078:
        /*00c4*/ 	.word	0x000006c0


	//   ....[1]....
        /*00c8*/ 	.word	0x000006f0


	//   ....[2]....
        /*00cc*/ 	.word	0x00000720


	//   ....[3]....
        /*00d0*/ 	.word	0x00000750


	//   ....[4]....
        /*00d4*/ 	.word	0x00000780


	//   ....[5]....
        /*00d8*/ 	.word	0x00000bc0


	//   ....[6]....
        /*00dc*/ 	.word	0x00000be0


	//   ....[7]....
        /*00e0*/ 	.word	0x00000c00


	//   ....[8]....
        /*00e4*/ 	.word	0x00000c20


	//   ....[9]....
        /*00e8*/ 	.word	0x00000c40


	//----- nvinfo : EIATTR_EXIT_INSTR_OFFSETS
	.align		4
.L_9079:
        /*00ec*/ 	.byte	0x04, 0x1c
        /*00ee*/ 	.short	(.L_9081 - .L_9080)


	//   ....[0]....
.L_9080:
        /*00f0*/ 	.word	0x00000c50


	//   ....[1]....
        /*00f4*/ 	.word	0x00000c80


	//   ....[2]....
        /*00f8*/ 	.word	0x00000d30


	//   ....[3]....
        /*00fc*/ 	.word	0x00000d90


	//   ....[4]....
        /*0100*/ 	.word	0x00000df0


	//   ....[5]....
        /*0104*/ 	.word	0x00000e50


	//   ....[6]....
        /*0108*/ 	.word	0x00000ed0


	//   ....[7]....
        /*010c*/ 	.word	0x00000f40


	//   ....[8]....
        /*0110*/ 	.word	0x00000fb0


	//   ....[9]....
        /*0114*/ 	.word	0x00001010


	//   ....[10]....
        /*0118*/ 	.word	0x00001070


	//   ....[11]....
        /*011c*/ 	.word	0x000010d0


	//   ....[12]....
        /*0120*/ 	.word	0x00001130


	//   ....[13]....
        /*0124*/ 	.word	0x00001190


	//   ....[14]....
        /*0128*/ 	.word	0x000011f0


	//   ....[15]....
        /*012c*/ 	.word	0x00001250


	//   ....[16]....
        /*0130*/ 	.word	0x000012b0


	//   ....[17]....
        /*0134*/ 	.word	0x00001300


	//----- nvinfo : EIATTR_CBANK_PARAM_SIZE
	.align		4
.L_9081:
        /*0138*/ 	.byte	0x03, 0x19
        /*013a*/ 	.short	0x002d


	//----- nvinfo : EIATTR_PARAM_CBANK
	.align		4
        /*013c*/ 	.byte	0x04, 0x0a
        /*013e*/ 	.short	(.L_9083 - .L_9082)
	.align		4
.L_9082:
        /*0140*/ 	.word	index@(.nv.constant0._ZN43_GLOBAL__N__9ae7fba5_10_SoftMax_cu_9f978f6320softmax_warp_forwardIfffLi9ELb0ELb0EEEvPT0_PKT_iiiPKbib)
        /*0144*/ 	.short	0x0210
        /*0146*/ 	.short	0x002d


	//----- nvinfo : EIATTR_SW_WAR
	.align		4
.L_9083:
        /*0148*/ 	.byte	0x04, 0x36
        /*014a*/ 	.short	(.L_9085 - .L_9084)
.L_9084:
        /*014c*/ 	.word	0x00000008
.L_9085:


//--------------------- .nv.info._ZN43_GLOBAL__N__9ae7fba5_10_SoftMax_cu_9f978f6320softmax_warp_forwardIfffLi8ELb0ELb0EEEvPT0_PKT_iiiPKbib --------------------------
	.section	.nv.info._ZN43_GLOBAL__N__9ae7fba5_10_SoftMax_cu_9f978f6320softmax_warp_forwardIfffLi8ELb0ELb0EEEvPT0_PKT_iiiPKbib,"",@"SHT_CUDA_INFO"
	.sectionflags	@""
	.align	4


	//----- nvinfo : EIATTR_CUDA_API_VERSION
	.align		4
        /*0000*/ 	.byte	0x04, 0x37
        /*0002*/ 	.short	(.L_9087 - .L_9086)
.L_9086:
        /*0004*/ 	.word	0x00000082


	//----- nvinfo : EIATTR_KPARAM_INFO
	.align		4
.L_9087:
        /*0008*/ 	.byte	0x04, 0x17
        /*000a*/ 	.short	(.L_9089 - .L_9088)
.L_9088:
        /*000c*/ 	.word	0x00000000
        /*0010*/ 	.short	0x0007
        /*0012*/ 	.short	0x002c
        /*0014*/ 	.byte	0x00, 0xf0, 0x05, 0x00


	//----- nvinfo : EIATTR_KPARAM_INFO
	.align		4
.L_9089:
        /*0018*/ 	.byte	0x04, 0x17
        /*001a*/ 	.short	(.L_9091 - .L_9090)
.L_9090:
        /*001c*/ 	.word	0x00000000
        /*0020*/ 	.short	0x0006
        /*0022*/ 	.short	0x0028
        /*0024*/ 	.byte	0x00, 0xf0, 0x11, 0x00


	//----- nvinfo : EIATTR_KPARAM_INFO
	.align		4
.L_9091:
        /*0028*/ 	.byte	0x04, 0x17
        /*002a*/ 	.short	(.L_9093 - .L_9092)
.L_9092:
        /*002c*/ 	.word	0x00000000
        /*0030*/ 	.short	0x0005
        /*0032*/ 	.short	0x0020
        /*0034*/ 	.byte	0x00, 0xf0, 0x21, 0x00


	//----- nvinfo : EIATTR_KPARAM_INFO
	.align		4
.L_9093:
        /*0038*/ 	.byte	0x04, 0x17
        /*003a*/ 	.short	(.L_9095 - .L_9094)
.L_9094:
        /*003c*/ 	.word	0x00000000
        /*0040*/ 	.short	0x0004
        /*0042*/ 	.short	0x0018
        /*0044*/ 	.byte	0x00, 0xf0, 0x11, 0x00


	//----- nvinfo : EIATTR_KPARAM_INFO
	.align		4
.L_9095:
        /*0048*/ 	.byte	0x04, 0x17
        /*004a*/ 	.short	(.L_9097 - .L_9096)
.L_9096:
        /*004c*/ 	.word	0x00000000
        /*0050*/ 	.short	0x0003
        /*0052*/ 	.short	0x0014
        /*0054*/ 	.byte	0x00, 0xf0, 0x11, 0x00


	//----- nvinfo : EIATTR_KPARAM_INFO
	.align		4
.L_9097:
        /*0058*/ 	.byte	0x04, 0x17
        /*005a*/ 	.short	(.L_9099 - .L_9098)
.L_9098:
        /*005c*/ 	.word	0x00000000
        /*0060*/ 	.short	0x0002
        /*0062*/ 	.short	0x0010
        /*0064*/ 	.byte	0x00, 0xf0, 0x11, 0x00


	//----- nvinfo : EIATTR_KPARAM_INFO
	.align		4
.L_9099:
        /*0068*/ 	.byte	0x04, 0x17
        /*006a*/ 	.short	(.L_9101 - .L_9100)
.L_9100:
        /*006c*/ 	.word	0x00000000
        /*0070*/ 	.short	0x0001
        /*0072*/ 	.short	0x0008
        /*0074*/ 	.byte	0x00, 0xf0, 0x21, 0x00


	//----- nvinfo : EIATTR_KPARAM_INFO
	.align		4
.L_9101:
        /*0078*/ 	.byte	0x04, 0x17
        /*007a*/ 	.short	(.L_9103 - .L_9102)
.L_9102:
        /*007c*/ 	.word	0x00000000
        /*0080*/ 	.short	0x0000
        /*0082*/ 	.short	0x0000
        /*0084*/ 	.byte	0x00, 0xf0, 0x21, 0x00


	//----- nvinfo : EIATTR_SPARSE_MMA_MASK
	.align		4
.L_9103:
        /*0088*/ 	.byte	0x03, 0x50
        /*008a*/ 	.short	0x0000


	//----- nvinfo : EIATTR_MAXREG_COUNT
	.align		4
        /*008c*/ 	.byte	0x03, 0x1b
        /*008e*/ 	.short	0x00ff


	//----- nvinfo : EIATTR_MERCURY_ISA_VERSION
	.align		4
        /*0090*/ 	.byte	0x03, 0x5f
        /*0092*/ 	.short	0x0101


	//----- nvinfo : EIATTR_COOP_GROUP_MASK_REGIDS
	.align		4
        /*0094*/ 	.byte	0x04, 0x29
        /*0096*/ 	.short	(.L_9105 - .L_9104)


	//   ....[0]....
.L_9104:
        /*0098*/ 	.word	0xffffffff


	//   ....[1]....
        /*009c*/ 	.word	0xffffffff


	//   ....[2]....
        /*00a0*/ 	.word	0xffffffff


	//   ....[3]....
        /*00a4*/ 	.word	0xffffffff


	//   ....[4]....
        /*00a8*/ 	.word	0xffffffff


	//   ....[5]....
        /*00ac*/ 	.word	0xffffffff


	//   ....[6]....
        /*00b0*/ 	.word	0xffffffff


	//   ....[7]....
        /*00b4*/ 	.word	0xffffffff


	//   ....[8]....
        /*00b8*/ 	.word	0xffffffff


	//   ....[9]....
        /*00bc*/ 	.word	0xffffffff


	//----- nvinfo : EIATTR_COOP_GROUP_INSTR_OFFSETS
	.align		4
.L_9105:
        /*00c0*/ 	.byte	0x04, 0x28
        /*00c2*/ 	.short	(.L_9107 - .L_9106)


	//   ....[0]....
.L_9106:
        /*00c4*/ 	.word	0x000003c0


	//   ....[1]....
        /*00c8*/ 	.word	0x000003f0


	//   ....[2]....
        /*00cc*/ 	.word	0x00000420


	//   ....[3]....
        /*00d0*/ 	.word	0x00000450


	//   ....[4]....
        /*00d4*/ 	.word	0x00000480


	//   ....[5]....
        /*00d8*/ 	.word	0x000006c0


	//   ....[6]....
        /*00dc*/ 	.word	0x000006e0


	//   ....[7]....
        /*00e0*/ 	.word	0x00000700


	//   ....[8]....
        /*00e4*/ 	.word	0x00000720


	//   ....[9]....
        /*00e8*/ 	.word	0x00000740


	//----- nvinfo : EIATTR_EXIT_INSTR_OFFSETS
	.align		4
.L_9107:
        /*00ec*/ 	.byte	0x04, 0x1c
        /*00ee*/ 	.short	(.L_9109 - .L_9108)


	//   ....[0]....
.L_9108:
        /*00f0*/ 	.word	0x00000750


	//   ....[1]....
        /*00f4*/ 	.word	0x00000780


	//   ....[2]....
        /*00f8*/ 	.word	0x00000830


	//   ....[3]....
        /*00fc*/ 	.word	0x00000890


	//   ....[4]....
        /*0100*/ 	.word	0x000008f0


	//   ....[5]....
        /*0104*/ 	.word	0x00000950


	//   ....[6]....
        /*0108*/ 	.word	0x000009b0


	//   ....[7]....
        /*010c*/ 	.word	0x00000a10


	//   ....[8]....
        /*0110*/ 	.word	0x00000a70


	//   ....[9]....
        /*0114*/ 	.word	0x00000ac0


	//----- nvinfo : EIATTR_CBANK_PARAM_SIZE
	.align		4
.L_9109:
        /*0118*/ 	.byte	0x03, 0x19
        /*011a*/ 	.short	0x002d


	//----- nvinfo : EIATTR_PARAM_CBANK
	.align		4
        /*011c*/ 	.byte	0x04, 0x0a
        /*011e*/ 	.short	(.L_9111 - .L_9110)
	.align		4
.L_9110:
        /*0120*/ 	.word	index@(.nv.constant0._ZN43_GLOBAL__N__9ae7fba5_10_SoftMax_cu_9f978f6320softmax_warp_forwardIfffLi8ELb0ELb0EEEvPT0_PKT_iiiPKbib)
        /*0124*/ 	.short	0x0210
        /*0126*/ 	.short	0x002d


	//----- nvinfo : EIATTR_SW_WAR
	.align		4
.L_9111:
        /*0128*/ 	.byte	0x04, 0x36
        /*012a*/ 	.short	(.L_9113 - .L_9112)
.L_9112:
        /*012c*/ 	.word	0x00000008
.L_9113:


//--------------------- .nv.info._ZN43_GLOBAL__N__9ae7fba5_10_SoftMax_cu_9f978f6320softmax_warp_forwardIfffLi7ELb0ELb0EEEvPT0_PKT_iiiPKbib --------------------------
	.section	.nv.info._ZN43_GLOBAL__N__9ae7fba5_10_SoftMax_cu_9f978f6320softmax_warp_forwardIfffLi7ELb0ELb0EEEvPT0_PKT_iiiPKbib,"",@"SHT_CUDA_INFO"
	.sectionflags	@""
	.align	4


	//----- nvinfo : EIATTR_CUDA_API_VERSION
	.align		4
        /*0000*/ 	.byte	0x04, 0x37
        /*0002*/ 	.short	(.L_9115 - .L_9114)
.L_9114:
        /*0004*/ 	.word	0x00000082


	//----- nvinfo : EIATTR_KPARAM_INFO
	.align		4
.L_9115:
        /*0008*/ 	.byte	0x04, 0x17
        /*000a*/ 	.short	(.L_9117 - .L_9116)
.L_9116:
        /*000c*/ 	.word	0x00000000
        /*0010*/ 	.short	0x0007
        /*0012*/ 	.short	0x002c
        /*0014*/ 	.byte	0x00, 0xf0, 0x05, 0x00


	//----- nvinfo : EIATTR_KPARAM_INFO
	.align		4
.L_9117:
        /*0018*/ 	.byte	0x04, 0x17
        /*001a*/ 	.short	(.L_9119 - .L_9118)
.L_9118:
        /*001c*/ 	.word	0x00000000
        /*0020*/ 	.short	0x0006
        /*0022*/ 	.short	0x0028
        /*0024*/ 	.byte	0x00, 0xf0, 0x11, 0x00


	//----- nvinfo : EIATTR_KPARAM_INFO
	.align		4
.L_9119:
        /*0028*/ 	.byte	0x04, 0x17
        /*002a*/ 	.short	(.L_9121 - .L_9120)
.L_9120:
        /*002c*/ 	.word	0x00000000
        /*0030*/ 	.short	0x0005
        /*0032*/ 	.short	0x0020
        /*0034*/ 	.byte	0x00, 0xf0, 0x21, 0x00


	//----- nvinfo : EIATTR_KPARAM_INFO
	.align		4
.L_9121:
        /*0038*/ 	.byte	0x04, 0x17
        /*003a*/ 	.short	(.L_9123 - .L_9122)
.L_9122:
        /*003c*/ 	.word	0x00000000
        /*0040*/ 	.short	0x0004
        /*0042*/ 	.short	0x0018
        /*0044*/ 	.byte	0x00, 0xf0, 0x11, 0x00


	//----- nvinfo : EIATTR_KPARAM_INFO
	.align		4
.L_9123:
        /*0048*/ 	.byte	0x04, 0x17
        /*004a*/ 	.short	(.L_9125 - .L_9124)
.L_9124:
        /*004c*/ 	.word	0x00000000
        /*0050*/ 	.short	0x0003
        /*0052*/ 	.short	0x0014
        /*0054*/ 	.byte	0x00, 0xf0, 0x11, 0x00


	//----- nvinfo : EIATTR_KPARAM_INFO
	.align		4
.L_9125:
        /*0058*/ 	.byte	0x04, 0x17
        /*005a*/ 	.short	(.L_9127 - .L_9126)
.L_9126:
        /*005c*/ 	.word	0x00000000
        /*0060*/ 	.short	0x0002
        /*0062*/ 	.short	0x0010
        /*0064*/ 	.byte	0x00, 0xf0, 0x11, 0x00


	//----- nvinfo : EIATTR_KPARAM_INFO
	.align		4
.L_9127:
        /*0068*/ 	.byte	0x04, 0x17
        /*006a*/ 	.short	(.L_9129 - .L_9128)
.L_9128:
        /*006c*/ 	.word	0x00000000
        /*0070*/ 	.short	0x0001
        /*0072*/ 	.short	0x0008
        /*0074*/ 	.byte	0x00, 0xf0, 0x21, 0x00


	//----- nvinfo : EIATTR_KPARAM_INFO
	.align		4
.L_9129:
        /*0078*/ 	.byte	0x04, 0x17
        /*007a*/ 	.short	(.L_9131 - .L_9130)
.L_9130:
        /*007c*/ 	.word	0x00000000
        /*0080*/ 	.short	0x0000
        /*0082*/ 	.short	0x0000
        /*0084*/ 	.byte	0x00, 0xf0, 0x21, 0x00


	//----- nvinfo : EIATTR_SPARSE_MMA_MASK
	.align		4
.L_9131:
        /*0088*/ 	.byte	0x03, 0x50
        /*008a*/ 	.short	0x0000


	//----- nvinfo : EIATTR_MAXREG_COUNT
	.align		4
        /*008c*/ 	.byte	0x03, 0x1b
        /*008e*/ 	.short	0x00ff


	//----- nvinfo : EIATTR_MERCURY_ISA_VERSION
	.align		4
        /*0090*/ 	.byte	0x03, 0x5f
        /*0092*/ 	.short	0x0101


	//----- nvinfo : EIATTR_COOP_GROUP_MASK_REGIDS
	.align		4
        /*0094*/ 	.byte	0x04, 0x29
        /*0096*/ 	.short	(.L_9133 - .L_9132)


	//   ....[0]....
.L_9132:
        /*0098*/ 	.word	0xffffffff


	//   ....[1]....
        /*009c*/ 	.word	0xffffffff


	//   ....[2]....
        /*00a0*/ 	.word	0xffffffff


	//   ....[3]....
        /*00a4*/ 	.word	0xffffffff


	//   ....[4]....
        /*00a8*/ 	.word	0xffffffff


	//   ....[5]....
        /*00ac*/ 	.word	0xffffffff


	//   ....[6]....
        /*00b0*/ 	.word	0xffffffff


	//   ....[7]....
        /*00b4*/ 	.word	0xffffffff


	//   ....[8]....
        /*00b8*/ 	.word	0xffffffff


	//   ....[9]....
        /*00bc*/ 	.word	0xffffffff


	//   ....[10]....
        /*00c0*/ 	.word	0xffffffff


	//   ....[11]....
        /*00c4*/ 	.word	0xffffffff


	//   ....[12]....
        /*00c8*/ 	.word	0xffffffff


	//   ....[13]....
        /*00cc*/ 	.word	0xffffffff


	//   ....[14]....
        /*00d0*/ 	.word	0xffffffff


	//   ....[15]....
        /*00d4*/ 	.word	0xffffffff


	//   ....[16]....
        /*00d8*/ 	.word	0xffffffff


	//   ....[17]....
        /*00dc*/ 	.word	0xffffffff


	//   ....[18]....
        /*00e0*/ 	.word	0xffffffff


	//   ....[19]....
        /*00e4*/ 	.word	0xffffffff


	//----- nvinfo : EIATTR_COOP_GROUP_INSTR_OFFSETS
	.align		4
.L_9133:
        /*00e8*/ 	.byte	0x04, 0x28
        /*00ea*/ 	.short	(.L_9135 - .L_9134)


	//   ....[0]....
.L_9134:
        /*00ec*/ 	.word	0x000003f0


	//   ....[1]....
        /*00f0*/ 	.word	0x00000410


	//   ....[2]....
        /*00f4*/ 	.word	0x00000450


	//   ....[3]....
        /*00f8*/ 	.word	0x00000470


	//   ....[4]....
        /*00fc*/ 	.word	0x000004b0


	//   ....[5]....
        /*0100*/ 	.word	0x000004d0


	//   ....[6]....
        /*0104*/ 	.word	0x00000510


	//   ....[7]....
        /*0108*/ 	.word	0x00000530


	//   ....[8]....
        /*010c*/ 	.word	0x00000570


	//   ....[9]....
        /*0110*/ 	.word	0x00000590


	//   ....[10]....
        /*0114*/ 	.word	0x000007e0


	//   ....[11]....
        /*0118*/ 	.word	0x000007f0


	//   ....[12]....
        /*011c*/ 	.word	0x00000820


	//   ....[13]....
        /*0120*/ 	.word	0x00000830


	//   ....[14]....
        /*0124*/ 	.word	0x00000860


	//   ....[15]....
        /*0128*/ 	.word	0x00000870


	//   ....[16]....
        /*012c*/ 	.word	0x000008a0


	//   ....[17]....
        /*0130*/ 	.word	0x000008b0


	//   ....[18]....
        /*0134*/ 	.word	0x000008f0


	//   ....[19]....
        /*0138*/ 	.word	0x00000900


	//----- nvinfo : EIATTR_EXIT_INSTR_OFFSETS
	.align		4
.L_9135:
        /*013c*/ 	.byte	0x04, 0x1c
        /*013e*/ 	.short	(.L_9137 - .L_9136)


	//   ....[0]....
.L_9136:
        /*0140*/ 	.word	0x00000910


	//   ....[1]....
        /*0144*/ 	.word	0x00000b60


	//   ....[2]....
        /*0148*/ 	.word	0x00000b70


	//   ....[3]....
        /*014c*/ 	.word	0x00000c10


	//   ....[4]....
        /*0150*/ 	.word	0x00000c70


	//   ....[5]....
        /*0154*/ 	.word	0x00000cd0


	//   ....[6]....
        /*0158*/ 	.word	0x00000d20


	//----- nvinfo : EIATTR_CRS_STACK_SIZE
	.align		4
.L_9137:
        /*015c*/ 	.byte	0x04, 0x1e
        /*015e*/ 	.short	(.L_9139 - .L_9138)
.L_9138:
        /*0160*/ 	.word	0x00000000


	//----- nvinfo : EIATTR_CBANK_PARAM_SIZE
	.align		4
.L_9139:
        /*0164*/ 	.byte	0x03, 0x19
        /*0166*/ 	.short	0x002d


	//----- nvinfo : EIATTR_PARAM_CBANK
	.align		4
        /*0168*/ 	.byte	0x04, 0x0a
        /*016a*/ 	.short	(.L_9141 - .L_9140)
	.align		4
.L_9140:
        /*016c*/ 	.word	index@(.nv.constant0._ZN43_GLOBAL__N__9ae7fba5_10_SoftMax_cu_9f978f6320softmax_warp_forwardIfffLi7ELb0ELb0EEEvPT0_PKT_iiiPKbib)
        /*0170*/ 	.short	0x0210
        /*0172*/ 	.short	0x002d


	//----- nvinfo : EIATTR_SW_WAR
	.align		4
.L_9141:
        /*0174*/ 	.byte	0x04, 0x36
        /*0176*/ 	.short	(.L_9143 - .L_9142)
.L_9142:
        /*0178*/ 	.word	0x00000008
.L_9143:


//--------------------- .nv.info._ZN43_GLOBAL__N__9ae7fba5_10_SoftMax_cu_9f978f6320softmax_warp_forwardIfffLi6ELb0ELb0EEEvPT0_PKT_iiiPKbib --------------------------
	.section	.nv.info._ZN43_GLOBAL__N__9ae7fba5_10_SoftMax_cu_9f978f6320softmax_warp_forwardIfffLi6ELb0ELb0EEEvPT0_PKT_iiiPKbib,"",@"SHT_CUDA_INFO"
	.sectionflags	@""
	.align	4


	//----- nvinfo : EIATTR_CUDA_API_VERSION
	.align		4
        /*0000*/ 	.byte	0x04, 0x37
        /*0002*/ 	.short	(.L_9145 - .L_9144)
.L_9144:
        /*0004*/ 	.word	0x00000082


	//----- nvinfo : EIATTR_KPARAM_INFO
	.align		4
.L_9145:
        /*0008*/ 	.byte	0x04, 0x17
        /*000a*/ 	.short	(.L_9147 - .L_9146)
.L_9146:
        /*000c*/ 	.word	0x00000000
        /*0010*/ 	.short	0x0007
        /*0012*/ 	.short	0x002c
        /*0014*/ 	.byte	0x00, 0xf0, 0x05, 0x00


	//----- nvinfo : EIATTR_KPARAM_INFO
	.align		4
.L_9147:
        /*0018*/ 	.byte	0x04, 0x17
        /*001a*/ 	.short	(.L_9149 - .L_9148)
.L_9148:
        /*001c*/ 	.word	0x00000000
        /*0020*/ 	.short	0x0006
        /*0022*/ 	.short	0x0028
        /*0024*/ 	.byte	0x00, 0xf0, 0x11, 0x00


	//----- nvinfo : EIATTR_KPARAM_INFO
	.align		4
.L_9149:
        /*0028*/ 	.byte	0x04, 0x17
        /*002a*/ 	.short	(.L_9151 - .L_9150)
.L_9150:
        /*002c*/ 	.word	0x00000000
        /*0030*/ 	.short	0x0005
        /*0032*/ 	.short	0x0020
        /*0034*/ 	.byte	0x00, 0xf0, 0x21, 0x00


	//----- nvinfo : EIATTR_KPARAM_INFO
	.align		4
.L_9151:
        /*0038*/ 	.byte	0x04, 0x17
        /*003a*/ 	.short	(.L_9153 - .L_9152)
.L_9152:
        /*003c*/ 	.word	0x00000000
        /*0040*/ 	.short	0x0004
        /*0042*/ 	.short	0x0018
        /*0044*/ 	.byte	0x00, 0xf0, 0x11, 0x00


	//----- nvinfo : EIATTR_KPARAM_INFO
	.align		4
.L_9153:
        /*0048*/ 	.byte	0x04, 0x17
        /*004a*/ 	.short	(.L_9155 - .L_9154)
.L_9154:
        /*004c*/ 	.word	0x00000000
        /*0050*/ 	.short	0x0003
        /*0052*/ 	.short	0x0014
        /*0054*/ 	.byte	0x00, 0xf0, 0x11, 0x00


	//----- nvinfo : EIATTR_KPARAM_INFO
	.align		4
.L_9155:
        /*0058*/ 	.byte	0x04, 0x17
        /*005a*/ 	.short	(.L_9157 - .L_9156)
.L_9156:
        /*005c*/ 	.word	0x00000000
        /*0060*/ 	.short	0x0002
        /*0062*/ 	.short	0x0010
        /*0064*/ 	.byte	0x00, 0xf0, 0x11, 0x00


	//----- nvinfo : EIATTR_KPARAM_INFO
	.align		4
.L_9157:
        /*0068*/ 	.byte	0x04, 0x17
        /*006a*/ 	.short	(.L_9159 - .L_9158)
.L_9158:
        /*006c*/ 	.word	0x00000000
        /*0070*/ 	.short	0x0001
        /*0072*/ 	.short	0x0008
        /*0074*/ 	.byte	0x00, 0xf0, 0x21, 0x00


	//----- nvinfo : EIATTR_KPARAM_INFO
	.align		4
.L_9159:
        /*0078*/ 	.byte	0x04, 0x17
        /*007a*/ 	.short	(.L_9161 - .L_9160)
.L_9160:
        /*007c*/ 	.word	0x00000000
        /*0080*/ 	.short	0x0000
        /*0082*/ 	.short	0x0000
        /*0084*/ 	.byte	0x00, 0xf0, 0x21, 0x00


	//----- nvinfo : EIATTR_SPARSE_MMA_MASK
	.align		4
.L_9161:
        /*0088*/ 	.byte	0x03, 0x50
        /*008a*/ 	.short	0x0000


	//----- nvinfo : EIATTR_MAXREG_COUNT
	.align		4
        /*008c*/ 	.byte	0x03, 0x1b
        /*008e*/ 	.short	0x00ff


	//----- nvinfo : EIATTR_MERCURY_ISA_VERSION
	.align		4
        /*0090*/ 	.byte	0x03, 0x5f
        /*0092*/ 	.short	0x0101


	//----- nvinfo : EIATTR_COOP_GROUP_MASK_REGIDS
	.align		4
        /*0094*/ 	.byte	0x04, 0x29
        /*0096*/ 	.short	(.L_9163 - .L_9162)


	//   ....[0]....
.L_9162:
        /*0098*/ 	.word	0xffffffff


	//   ....[1]....
        /*009c*/ 	.word	0xffffffff


	//   ....[2]....
        /*00a0*/ 	.word	0xffffffff


	//   ....[3]....
        /*00a4*/ 	.word	0xffffffff


	//   ....[4]....
        /*00a8*/ 	.word	0xffffffff


	//   ....[5]....
        /*00ac*/ 	.word	0xffffffff


	//   ....[6]....
        /*00b0*/ 	.word	0xffffffff


	//   ....[7]....
        /*00b4*/ 	.word	0xffffffff


	//   ....[8]....
        /*00b8*/ 	.word	0xffffffff


	//   ....[9]....
        /*00bc*/ 	.word	0xffffffff


	//   ....[10]....
        /*00c0*/ 	.word	0xffffffff


	//   ....[11]....
        /*00c4*/ 	.word	0xffffffff


	//   ....[12]....
        /*00c8*/ 	.word	0xffffffff


	//   ....[13]....
        /*00cc*/ 	.word	0xffffffff


	//   ....[14]....
        /*00d0*/ 	.word	0xffffffff


	//   ....[15]....
        /*00d4*/ 	.word	0xffffffff


	//   ....[16]....
        /*00d8*/ 	.word	0xffffffff


	//   ....[17]....
        /*00dc*/ 	.word	0xffffffff


	//   ....[18]....
        /*00e0*/ 	.word	0xffffffff


	//   ....[19]....
        /*00e4*/ 	.word	0xffffffff


	//----- nvinfo : EIATTR_COOP_GROUP_INSTR_OFFSETS
	.align		4
.L_9163:
        /*00e8*/ 	.byte	0x04, 0x28
        /*00ea*/ 	.short	(.L_9165 - .L_9164)


	//   ....[0]....
.L_9164:
        /*00ec*/ 	.word	0x00000290


	//   ....[1]....
        /*00f0*/ 	.word	0x000002b0


	//   ....[2]....
        /*00f4*/ 	.word	0x000002f0


	//   ....[3]....
        /*00f8*/ 	.word	0x00000310


	//   ....[4]....
        /*00fc*/ 	.word	0x00000350


	//   ....[5]....
        /*0100*/ 	.word	0x00000370


	//   ....[6]....
        /*0104*/ 	.word	0x000003b0


	//   ....[7]....
        /*0108*/ 	.word	0x000003d0


	//   ....[8]....
        /*010c*/ 	.word	0x00000410


	//   ....[9]....
        /*0110*/ 	.word	0x00000430


	//   ....[10]....
        /*0114*/ 	.word	0x00000580


	//   ....[11]....
        /*0118*/ 	.word	0x00000590


	//   ....[12]....
        /*011c*/ 	.word	0x000005c0


	//   ....[13]....
        /*0120*/ 	.word	0x000005d0


	//   ....[14]....
        /*0124*/ 	.word	0x00000600


	//   ....[15]....
        /*0128*/ 	.word	0x00000610


	//   ....[16]....
        /*012c*/ 	.word	0x00000640


	//   ....[17]....
        /*0130*/ 	.word	0x00000650


	//   ....[18]....
        /*0134*/ 	.word	0x00000690


	//   ....[19]....
        /*0138*/ 	.word	0x000006a0


	//----- nvinfo : EIATTR_EXIT_INSTR_OFFSETS
	.align		4
.L_9165:
        /*013c*/ 	.byte	0x04, 0x1c
        /*013e*/ 	.short	(.L_9167 - .L_9166)


	//   ....[0]....
.L_9166:
        /*0140*/ 	.word	0x000006b0


	//   ....[1]....
        /*0144*/ 	.word	0x00000840


	//   ....[2]....
        /*0148*/ 	.word	0x00000850


	//   ....[3]....
        /*014c*/ 	.word	0x000008f0


	//   ....[4]....
        /*0150*/ 	.word	0x00000940


	//----- nvinfo : EIATTR_CRS_STACK_SIZE
	.align		4
.L_9167:
        /*0154*/ 	.byte	0x04, 0x1e
        /*0156*/ 	.short	(.L_9169 - .L_9168)
.L_9168:
        /*0158*/ 	.word	0x00000000


	//----- nvinfo : EIATTR_CBANK_PARAM_SIZE
	.align		4
.L_9169:
        /*015c*/ 	.byte	0x03, 0x19
        /*015e*/ 	.short	0x002d


	//----- nvinfo : EIATTR_PARAM_CBANK
	.align		4
        /*0160*/ 	.byte	0x04, 0x0a
        /*0162*/ 	.short	(.L_9171 - .L_9170)
	.align		4
.L_9170:
        /*0164*/ 	.word	index@(.nv.constant0._ZN43_GLOBAL__N__9ae7fba5_10_SoftMax_cu_9f978f6320softmax_warp_forwardIfffLi6ELb0ELb0EEEvPT0_PKT_iiiPKbib)
        /*0168*/ 	.short	0x0210
        /*016a*/ 	.short	0x002d


	//----- nvinfo : EIATTR_SW_WAR
	.align		4
.L_9171:
        /*016c*/ 	.byte	0x04, 0x36
        /*016e*/ 	.short	(.L_9173 - .L_9172)
.L_9172:
        /*0170*/ 	.word	0x00000008
.L_9173:


//--------------------- .nv.info._ZN43_GLOBAL__N__9ae7fba5_10_SoftMax_cu_9f978f6320softmax_warp_forwardIfffLi5ELb0ELb0EEEvPT0_PKT_iiiPKbib --------------------------
	.section	.nv.info._ZN43_GLOBAL__N__9ae7fba5_10_SoftMax_cu_9f978f6320softmax_warp_forwardIfffLi5ELb0ELb0EEEvPT0_PKT_iiiPKbib,"",@"SHT_CUDA_INFO"
	.sectionflags	@""
	.align	4


	//----- nvinfo : EIATTR_CUDA_API_VERSION
	.align		4
        /*0000*/ 	.byte	0x04, 0x37
        /*0002*/ 	.short	(.L_9175 - .L_9174)
.L_9174:
        /*0004*/ 	.word	0x00000082


	//----- nvinfo : EIATTR_KPARAM_INFO
	.align		4
.L_9175:
        /*0008*/ 	.byte	0x04, 0x17
        /*000a*/ 	.short	(.L_9177 - .L_9176)
.L_9176:
        /*000c*/ 	.word	0x00000000
        /*0010*/ 	.short	0x0007
        /*0012*/ 	.short	0x002c
        /*0014*/ 	.byte	0x00, 0xf0, 0x05, 0x00


	//----- nvinfo : EIATTR_KPARAM_INFO
	.align		4
.L_9177:
        /*0018*/ 	.byte	0x04, 0x17
        /*001a*/ 	.short	(.L_9179 - .L_9178)
.L_9178:
        /*001c*/ 	.word	0x00000000
        /*0020*/ 	.short	0x0006
        /*0022*/ 	.short	0x0028
        /*0024*/ 	.byte	0x00, 0xf0, 0x11, 0x00


	//----- nvinfo : EIATTR_KPARAM_INFO
	.align		4
.L_9179:
        /*0028*/ 	.byte	0x04, 0x17
        /*002a*/ 	.short	(.L_9181 - .L_9180)
.L_9180:
        /*002c*/ 	.word	0x00000000
        /*0030*/ 	.short	0x0005
        /*0032*/ 	.short	0x0020
        /*0034*/ 	.byte	0x00, 0xf0, 0x21, 0x00


	//----- nvinfo : EIATTR_KPARAM_INFO
	.align		4
.L_9181:
        /*0038*/ 	.byte	0x04, 0x17
        /*003a*/ 	.short	(.L_9183 - .L_9182)
.L_9182:
        /*003c*/ 	.word	0x00000000
        /*0040*/ 	.short	0x0004
        /*0042*/ 	.short	0x0018
        /*0044*/ 	.byte	0x00, 0xf0, 0x11, 0x00


	//----- nvinfo : EIATTR_KPARAM_INFO
	.align		4
.L_9183:
        /*0048*/ 	.byte	0x04, 0x17
        /*004a*/ 	.short	(.L_9185 - .L_9184)
.L_9184:
        /*004c*/ 	.word	0x00000000
        /*0050*/ 	.short	0x0003
        /*0052*/ 	.short	0x0014
        /*0054*/ 	.byte	0x00, 0xf0, 0x11, 0x00


	//----- nvinfo : EIATTR_KPARAM_INFO
	.align		4
.L_9185:
        /*0058*/ 	.byte	0x04, 0x17
        /*005a*/ 	.short	(.L_9187 - .L_9186)
.L_9186:
        /*005c*/ 	.word	0x00000000
        /*0060*/ 	.short	0x0002
        /*0062*/ 	.short	0x0010
        /*0064*/ 	.byte	0x00, 0xf0, 0x11, 0x00


	//----- nvinfo : EIATTR_KPARAM_INFO
	.align		4
.L_9187:
        /*0068*/ 	.byte	0x04, 0x17
        /*006a*/ 	.short	(.L_9189 - .L_9188)
.L_9188:
        /*006c*/ 	.word	0x00000000
        /*0070*/ 	.short	0x0001
        /*0072*/ 	.short	0x0008
        /*0074*/ 	.byte	0x00, 0xf0, 0x21, 0x00


	//----- nvinfo : EIATTR_KPARAM_INFO
	.align		4
.L_9189:
        /*0078*/ 	.byte	0x04, 0x17
        /*007a*/ 	.short	(.L_9191 - .L_9190)
.L_9190:
        /*007c*/ 	.word	0x00000000
        /*0080*/ 	.short	0x0000
        /*0082*/ 	.short	0x0000
        /*0084*/ 	.byte	0x00, 0xf0, 0x21, 0x00


	//----- nvinfo : EIATTR_SPARSE_MMA_MASK
	.align		4
.L_9191:
        /*0088*/ 	.byte	0x03, 0x50
        /*008a*/ 	.short	0x0000


	//----- nvinfo : EIATTR_MAXREG_COUNT
	.align		4
        /*008c*/ 	.byte	0x03, 0x1b
        /*008e*/ 	.short	0x00ff


	//----- nvinfo : EIATTR_MERCURY_ISA_VERSION
	.align		4
        /*0090*/ 	.byte	0x03, 0x5f
        /*0092*/ 	.short	0x0101


	//----- nvinfo : EIATTR_COOP_GROUP_MASK_REGIDS
	.align		4
        /*0094*/ 	.byte	0x04, 0x29
        /*0096*/ 	.short	(.L_9193 - .L_9192)


	//   ....[0]....
.L_9192:
        /*0098*/ 	.word	0xffffffff


	//   ....[1]....
        /*009c*/ 	.word	0xffffffff


	//   ....[2]....
        /*00a0*/ 	.word	0xffffffff


	//   ....[3]....
        /*00a4*/ 	.word	0xffffffff


	//   ....[4]....
        /*00a8*/ 	.word	0xffffffff


	//   ....[5]....
        /*00ac*/ 	.word	0xffffffff


	//   ....[6]....
        /*00b0*/ 	.word	0xffffffff


	//   ....[7]....
        /*00b4*/ 	.word	0xffffffff


	//   ....[8]....
        /*00b8*/ 	.word	0xffffffff


	//   ....[9]....
        /*00bc*/ 	.word	0xffffffff


	//   ....[10]....
        /*00c0*/ 	.word	0xffffffff


	//   ....[11]....
        /*00c4*/ 	.word	0xffffffff


	//   ....[12]....
        /*00c8*/ 	.word	0xffffffff


	//   ....[13]....
        /*00cc*/ 	.word	0xffffffff


	//   ....[14]....
        /*00d0*/ 	.word	0xffffffff


	//   ....[15]....
        /*00d4*/ 	.word	0xffffffff


	//   ....[16]....
        /*00d8*/ 	.word	0xffffffff


	//   ....[17]....
        /*00dc*/ 	.word	0xffffffff


	//   ....[18]....
        /*00e0*/ 	.word	0xffffffff


	//   ....[19]....
        /*00e4*/ 	.word	0xffffffff


	//----- nvinfo : EIATTR_COOP_GROUP_INSTR_OFFSETS
	.align		4
.L_9193:
        /*00e8*/ 	.byte	0x04, 0x28
        /*00ea*/ 	.short	(.L_9195 - .L_9194)


	//   ....[0]....
.L_9194:
        /*00ec*/ 	.word	0x00000200


	//   ....[1]....
        /*00f0*/ 	.word	0x00000210


	//   ....[2]....
        /*00f4*/ 	.word	0x00000250


	//   ....[3]....
        /*00f8*/ 	.word	0x00000270


	//   ....[4]....
        /*00fc*/ 	.word	0x000002b0


	//   ....[5]....
        /*0100*/ 	.word	0x000002d0


	//   ....[6]....
        /*0104*/ 	.word	0x00000310


	//   ....[7]....
        /*0108*/ 	.word	0x00000330


	//   ....[8]....
        /*010c*/ 	.word	0x00000370


	//   ....[9]....
        /*0110*/ 	.word	0x00000390


	//   ....[10]....
        /*0114*/ 	.word	0x00000460


	//   ....[11]....
        /*0118*/ 	.word	0x00000470


	//   ....[12]....
        /*011c*/ 	.word	0x000004a0


	//   ....[13]....
        /*0120*/ 	.word	0x000004b0


	//   ....[14]....
        /*0124*/ 	.word	0x000004e0


	//   ....[15]....
        /*0128*/ 	.word	0x000004f0


	//   ....[16]....
        /*012c*/ 	.word	0x00000520


	//   ....[17]....
        /*0130*/ 	.word	0x00000530


	//   ....[18]....
        /*0134*/ 	.word	0x00000570


	//   ....[19]....
        /*0138*/ 	.word	0x00000580


	//----- nvinfo : EIATTR_EXIT_INSTR_OFFSETS
	.align		4
.L_9195:
        /*013c*/ 	.byte	0x04, 0x1c
        /*013e*/ 	.short	(.L_9197 - .L_9196)


	//   ....[0]....
.L_9196:
        /*0140*/ 	.word	0x00000590


	//   ....[1]....
        /*0144*/ 	.word	0x000006c0


	//   ....[2]....
        /*0148*/ 	.word	0x000006d0


	//   ....[3]....
        /*014c*/ 	.word	0x00000780


	//----- nvinfo : EIATTR_CRS_STACK_SIZE
	.align		4
.L_9197:
        /*0150*/ 	.byte	0x04, 0x1e
        /*0152*/ 	.short	(.L_9199 - .L_9198)
.L_9198:
        /*0154*/ 	.word	0x00000000


	//----- nvinfo : EIATTR_CBANK_PARAM_SIZE
	.align		4
.L_9199:
        /*0158*/ 	.byte	0x03, 0x19
        /*015a*/ 	.short	0x002d


	//----- nvinfo : EIATTR_PARAM_CBANK
	.align		4
        /*015c*/ 	.byte	0x04, 0x0a
        /*015e*/ 	.short	(.L_9201 - .L_9200)
	.align		4
.L_9200:
        /*0160*/ 	.word	index@(.nv.constant0._ZN43_GLOBAL__N__9ae7fba5_10_SoftMax_cu_9f978f6320softmax_warp_forwardIfffLi5ELb0ELb0EEEvPT0_PKT_iiiPKbib)
        /*0164*/ 	.short	0x0210
        /*0166*/ 	.short	0x002d


	//----- nvinfo : EIATTR_SW_WAR
	.align		4
.L_9201:
        /*0168*/ 	.byte	0x04, 0x36
        /*016a*/ 	.short	(.L_9203 - .L_9202)
.L_9202:
        /*016c*/ 	.word	0x00000008
.L_9203:


//--------------------- .nv.info._ZN43_GLOBAL__N__9ae7fba5_10_SoftMax_cu_9f978f6320softmax_warp_forwardIfffLi4ELb0ELb0EEEvPT0_PKT_iiiPKbib --------------------------
	.section	.nv.info._ZN43_GLOBAL__N__9ae7fba5_10_SoftMax_cu_9f978f6320softmax_warp_forwardIfffLi4ELb0ELb0EEEvPT0_PKT_iiiPKbib,"",@"SHT_CUDA_INFO"
	.sectionflags	@""
	.align	4


	//----- nvinfo : EIATTR_CUDA_API_VERSION
	.align		4
        /*0000*/ 	.byte	0x04, 0x37
        /*0002*/ 	.short	(.L_9205 - .L_9204)
.L_9204:
        /*0004*/ 	.word	0x00000082


	//----- nvinfo : EIATTR_KPARAM_INFO
	.align		4
.L_9205:
        /*0008*/ 	.byte	0x04, 0x17
        /*000a*/ 	.short	(.L_9207 - .L_9206)
.L_9206:
        /*000c*/ 	.word	0x00000000
        /*0010*/ 	.short	0x0007
        /*0012*/ 	.short	0x002c
        /*0014*/ 	.byte	0x00, 0xf0, 0x05, 0x00


	//----- nvinfo : EIATTR_KPARAM_INFO
	.align		4
.L_9207:
        /*0018*/ 	.byte	0x04, 0x17
        /*001a*/ 	.short	(.L_9209 - .L_9208)
.L_9208:
        /*001c*/ 	.word	0x00000000
        /*0020*/ 	.short	0x0006
        /*0022*/ 	.short	0x0028
        /*0024*/ 	.byte	0x00, 0xf0, 0x11, 0x00


	//----- nvinfo : EIATTR_KPARAM_INFO
	.align		4
.L_9209:
        /*0028*/ 	.byte	0x04, 0x17
        /*002a*/ 	.short	(.L_9211 - .L_9210)
.L_9210:
        /*002c*/ 	.word	0x00000000
        /*0030*/ 	.short	0x0005
        /*0032*/ 	.short	0x0020
        /*0034*/ 	.byte	0x00, 0xf0, 0x21, 0x00


	//----- nvinfo : EIATTR_KPARAM_INFO
	.align		4
.L_9211:
        /*0038*/ 	.byte	0x04, 0x17
        /*003a*/ 	.short	(.L_9213 - .L_9212)
.L_9212:
        /*003c*/ 	.word	0x00000000
        /*0040*/ 	.short	0x0004
        /*0042*/ 	.short	0x0018
        /*0044*/ 	.byte	0x00, 0xf0, 0x11, 0x00


	//----- nvinfo : EIATTR_KPARAM_INFO
	.align		4
.L_9213:
        /*0048*/ 	.byte	0x04, 0x17
        /*004a*/ 	.short	(.L_9215 - .L_9214)
.L_9214:
        /*004c*/ 	.word	0x00000000
        /*0050*/ 	.short	0x0003
        /*0052*/ 	.short	0x0014
        /*0054*/ 	.byte	0x00, 0xf0, 0x11, 0x00


	//----- nvinfo : EIATTR_KPARAM_INFO
	.align		4
.L_9215:
        /*0058*/ 	.byte	0x04, 0x17
        /*005a*/ 	.short	(.L_9217 - .L_9216)
.L_9216:
        /*005c*/ 	.word	0x00000000
        /*0060*/ 	.short	0x0002
        /*0062*/ 	.short	0x0010
        /*0064*/ 	.byte	0x00, 0xf0, 0x11, 0x00


	//----- nvinfo : EIATTR_KPARAM_INFO
	.align		4
.L_9217:
        /*0068*/ 	.byte	0x04, 0x17
        /*006a*/ 	.short	(.L_9219 - .L_9218)
.L_9218:
        /*006c*/ 	.word	0x00000000
        /*0070*/ 	.short	0x0001
        /*0072*/ 	.short	0x0008
        /*0074*/ 	.byte	0x00, 0xf0, 0x21, 0x00


	//----- nvinfo : EIATTR_KPARAM_INFO
	.align		4
.L_9219:
        /*0078*/ 	.byte	0x04, 0x17
        /*007a*/ 	.short	(.L_9221 - .L_9220)
.L_9220:
        /*007c*/ 	.word	0x00000000
        /*0080*/ 	.short	0x0000
        /*0082*/ 	.short	0x0000
        /*0084*/ 	.byte	0x00, 0xf0, 0x21, 0x00


	//----- nvinfo : EIATTR_SPARSE_MMA_MASK
	.align		4
.L_9221:
        /*0088*/ 	.byte	0x03, 0x50
        /*008a*/ 	.short	0x0000


	//----- nvinfo : EIATTR_MAXREG_COUNT
	.align		4
        /*008c*/ 	.byte	0x03, 0x1b
        /*008e*/ 	.short	0x00ff


	//----- nvinfo : EIATTR_MERCURY_ISA_VERSION
	.align		4
        /*0090*/ 	.byte	0x03, 0x5f
        /*0092*/ 	.short	0x0101


	//----- nvinfo : EIATTR_COOP_GROUP_MASK_REGIDS
	.align		4
        /*0094*/ 	.byte	0x04, 0x29
        /*0096*/ 	.short	(.L_9223 - .L_9222)


	//   ....[0]....
.L_9222:
        /*0098*/ 	.word	0xffffffff


	//   ....[1]....
        /*009c*/ 	.word	0xffffffff


	//   ....[2]....
        /*00a0*/ 	.word	0xffffffff


	//   ....[3]....
        /*00a4*/ 	.word	0xffffffff


	//   ....[4]....
        /*00a8*/ 	.word	0xffffffff


	//   ....[5]....
        /*00ac*/ 	.word	0xffffffff


	//   ....[6]....
        /*00b0*/ 	.word	0xffffffff


	//   ....[7]....
        /*00b4*/ 	.word	0xffffffff


	//   ....[8]....
        /*00b8*/ 	.word	0xffffffff


	//   ....[9]....
        /*00bc*/ 	.word	0xffffffff


	//   ....[10]....
        /*00c0*/ 	.word	0xffffffff


	//   ....[11]....
        /*00c4*/ 	.word	0xffffffff


	//   ....[12]....
        /*00c8*/ 	.word	0xffffffff


	//   ....[13]....
        /*00cc*/ 	.word	0xffffffff


	//   ....[14]....
        /*00d0*/ 	.word	0xffffffff


	//   ....[15]....
        /*00d4*/ 	.word	0xffffffff


	//----- nvinfo : EIATTR_COOP_GROUP_INSTR_OFFSETS
	.align		4
.L_9223:
        /*00d8*/ 	.byte	0x04, 0x28
        /*00da*/ 	.short	(.L_9225 - .L_9224)


	//   ....[0]....
.L_9224:
        /*00dc*/ 	.word	0x00000200


	//   ....[1]....
        /*00e0*/ 	.word	0x00000210


	//   ....[2]....
        /*00e4*/ 	.word	0x00000260


	//   ....[3]....
        /*00e8*/ 	.word	0x00000270


	//   ....[4]....
        /*00ec*/ 	.word	0x000002c0


	//   ....[5]....
        /*00f0*/ 	.word	0x000002d0


	//   ....[6]....
        /*00f4*/ 	.word	0x00000320


	//   ....[7]....
        /*00f8*/ 	.word	0x00000330


	//   ....[8]....
        /*00fc*/ 	.word	0x00000400


	//   ....[9]....
        /*0100*/ 	.word	0x00000420


	//   ....[10]....
        /*0104*/ 	.word	0x00000440


	//   ....[11]....
        /*0108*/ 	.word	0x00000460


	//   ....[12]....
        /*010c*/ 	.word	0x00000480


	//   ....[13]....
        /*0110*/ 	.word	0x000004a0


	//   ....[14]....
        /*0114*/ 	.word	0x000004c0


	//   ....[15]....
        /*0118*/ 	.word	0x000004e0


	//----- nvinfo : EIATTR_EXIT_INSTR_OFFSETS
	.align		4
.L_9225:
        /*011c*/ 	.byte	0x04, 0x1c
        /*011e*/ 	.short	(.L_9227 - .L_9226)


	//   ....[0]....
.L_9226:
        /*0120*/ 	.word	0x000004f0


	//   ....[1]....
        /*0124*/ 	.word	0x000005f0


	//   ....[2]....
        /*0128*/ 	.word	0x00000600


	//   ....[3]....
        /*012c*/ 	.word	0x000006b0


	//----- nvinfo : EIATTR_CRS_STACK_SIZE
	.align		4
.L_9227:
        /*0130*/ 	.byte	0x04, 0x1e
        /*0132*/ 	.short	(.L_9229 - .L_9228)
.L_9228:
        /*0134*/ 	.word	0x00000000


	//----- nvinfo : EIATTR_CBANK_PARAM_SIZE
	.align		4
.L_9229:
        /*0138*/ 	.byte	0x03, 0x19
        /*013a*/ 	.short	0x002d


	//----- nvinfo : EIATTR_PARAM_CBANK
	.align		4
        /*013c*/ 	.byte	0x04, 0x0a
        /*013e*/ 	.short	(.L_9231 - .L_9230)
	.align		4
.L_9230:
        /*0140*/ 	.word	index@(.nv.constant0._ZN43_GLOBAL__N__9ae7fba5_10_SoftMax_cu_9f978f6320softmax_warp_forwardIfffLi4ELb0ELb0EEEvPT0_PKT_iiiPKbib)
        /*0144*/ 	.short	0x0210
        /*0146*/ 	.short	0x002d


	//----- nvinfo : EIATTR_SW_WAR
	.align		4
.L_9231:
        /*0148*/ 	.byte	0x04, 0x36
        /*014a*/ 	.short	(.L_9233 - .L_9232)
.L_9232:
        /*014c*/ 	.word	0x00000008
.L_9233:


//--------------------- .nv.info._ZN43_GLOBAL__N__9ae7fba5_10_SoftMax_cu_9f978f6320softmax_warp_forwardIfffLi3ELb0ELb0EEEvPT0_PKT_iiiPKbib --------------------------
	.section	.nv.info._ZN43_GLOBAL__N__9ae7fba5_10_SoftMax_cu_9f978f6320softmax_warp_forwardIfffLi3ELb0ELb0EEEvPT0_PKT_iiiPKbib,"",@"SHT_CUDA_INFO"
	.sectionflags	@""
	.align	4


	//----- nvinfo : EIATTR_CUDA_API_VERSION
	.align		4
        /*0000*/ 	.byte	0x04, 0x37
        /*0002*/ 	.short	(.L_9235 - .L_9234)
.L_9234:
        /*0004*/ 	.word	0x00000082


	//----- nvinfo : EIATTR_KPARAM_INFO
	.align		4
.L_9235:
        /*0008*/ 	.byte	0x04, 0x17
        /*000a*/ 	.short	(.L_9237 - .L_9236)
.L_9236:
        /*000c*/ 	.word	0x00000000
        /*0010*/ 	.short	0x0007
        /*0012*/ 	.short	0x002c
        /*0014*/ 	.byte	0x00, 0xf0, 0x05, 0x00


	//----- nvinfo : EIATTR_KPARAM_INFO
	.align		4
.L_9237:
        /*0018*/ 	.byte	0x04, 0x17
        /*001a*/ 	.short	(.L_9239 - .L_9238)
.L_9238:
        /*001c*/ 	.word	0x00000000
        /*0020*/ 	.short	0x0006
        /*0022*/ 	.short	0x0028
        /*0024*/ 	.byte	0x00, 0xf0, 0x11, 0x00


	//----- nvinfo : EIATTR_KPARAM_INFO
	.align		4
.L_9239:
        /*0028*/ 	.byte	0x04, 0x17
        /*002a*/ 	.short	(.L_9241 - .L_9240)
.L_9240:
        /*002c*/ 	.word	0x00000000
        /*0030*/ 	.short	0x0005
        /*0032*/ 	.short	0x0020
        /*0034*/ 	.byte	0x00, 0xf0, 0x21, 0x00


	//----- nvinfo : EIATTR_KPARAM_INFO
	.align		4
.L_9241:
        /*0038*/ 	.byte	0x04, 0x17
        /*003a*/ 	.short	(.L_9243 - .L_9242)
.L_9242:
        /*003c*/ 	.word	0x00000000
        /*0040*/ 	.short	0x0004
        /*0042*/ 	.short	0x0018
        /*0044*/ 	.byte	0x00, 0xf0, 0x11, 0x00


	//----- nvinfo : EIATTR_KPARAM_INFO
	.align		4
.L_9243:
        /*0048*/ 	.byte	0x04, 0x17
        /*004a*/ 	.short	(.L_9245 - .L_9244)
.L_9244:
        /*004c*/ 	.word	0x00000000
        /*0050*/ 	.short	0x0003
        /*0052*/ 	.short	0x0014
        /*0054*/ 	.byte	0x00, 0xf0, 0x11, 0x00


	//----- nvinfo : EIATTR_KPARAM_INFO
	.align		4
.L_9245:
        /*0058*/ 	.byte	0x04, 0x17
        /*005a*/ 	.short	(.L_9247 - .L_9246)
.L_9246:
        /*005c*/ 	.word	0x00000000
        /*0060*/ 	.short	0x0002
        /*0062*/ 	.short	0x0010
        /*0064*/ 	.byte	0x00, 0xf0, 0x11, 0x00


	//----- nvinfo : EIATTR_KPARAM_INFO
	.align		4
.L_9247:
        /*0068*/ 	.byte	0x04, 0x17
        /*006a*/ 	.short	(.L_9249 - .L_9248)
.L_9248:
        /*006c*/ 	.word	0x00000000
        /*0070*/ 	.short	0x0001
        /*0072*/ 	.short	0x0008
        /*0074*/ 	.byte	0x00, 0xf0, 0x21, 0x00


	//----- nvinfo : EIATTR_KPARAM_INFO
	.align		4
.L_9249:
        /*0078*/ 	.byte	0x04, 0x17
        /*007a*/ 	.short	(.L_9251 - .L_9250)
.L_9250:
        /*007c*/ 	.word	0x00000000
        /*0080*/ 	.short	0x0000
        /*0082*/ 	.short	0x0000
        /*0084*/ 	.byte	0x00, 0xf0, 0x21, 0x00


	//----- nvinfo : EIATTR_SPARSE_MMA_MASK
	.align		4
.L_9251:
        /*0088*/ 	.byte	0x03, 0x50
        /*008a*/ 	.short	0x0000


	//----- nvinfo : EIATTR_MAXREG_COUNT
	.align		4
        /*008c*/ 	.byte	0x03, 0x1b
        /*008e*/ 	.short	0x00ff


	//----- nvinfo : EIATTR_MERCURY_ISA_VERSION
	.align		4
        /*0090*/ 	.byte	0x03, 0x5f
        /*0092*/ 	.short	0x0101


	//----- nvinfo : EIATTR_COOP_GROUP_MASK_REGIDS
	.align		4
        /*0094*/ 	.byte	0x04, 0x29
        /*0096*/ 	.short	(.L_9253 - .L_9252)


	//   ....[0]....
.L_9252:
        /*0098*/ 	.word	0xffffffff


	//   ....[1]....
        /*009c*/ 	.word	0xffffffff


	//   ....[2]....
        /*00a0*/ 	.word	0xffffffff


	//   ....[3]....
        /*00a4*/ 	.word	0xffffffff


	//   ....[4]....
        /*00a8*/ 	.word	0xffffffff


	//   ....[5]....
        /*00ac*/ 	.word	0xffffffff


	//   ....[6]....
        /*00b0*/ 	.word	0xffffffff


	//   ....[7]....
        /*00b4*/ 	.word	0xffffffff


	//   ....[8]....
        /*00b8*/ 	.word	0xffffffff


	//   ....[9]....
        /*00bc*/ 	.word	0xffffffff


	//   ....[10]....
        /*00c0*/ 	.word	0xffffffff


	//   ....[11]....
        /*00c4*/ 	.word	0xffffffff


	//----- nvinfo : EIATTR_COOP_GROUP_INSTR_OFFSETS
	.align		4
.L_9253:
        /*00c8*/ 	.byte	0x04, 0x28
        /*00ca*/ 	.short	(.L_9255 - .L_9254)


	//   ....[0]....
.L_9254:
        /*00cc*/ 	.word	0x00000200


	//   ....[1]....
        /*00d0*/ 	.word	0x00000210


	//   ....[2]....
        /*00d4*/ 	.word	0x00000260


	//   ....[3]....
        /*00d8*/ 	.word	0x00000270


	//   ....[4]....
        /*00dc*/ 	.word	0x000002c0


	//   ....[5]....
        /*00e0*/ 	.word	0x000002d0


	//   ....[6]....
        /*00e4*/ 	.word	0x000003a0


	//   ....[7]....
        /*00e8*/ 	.word	0x000003c0


	//   ....[8]....
        /*00ec*/ 	.word	0x000003e0


	//   ....[9]....
        /*00f0*/ 	.word	0x00000400


	//   ....[10]....
        /*00f4*/ 	.word	0x00000420


	//   ....[11]....
        /*00f8*/ 	.word	0x00000440


	//----- nvinfo : EIATTR_EXIT_INSTR_OFFSETS
	.align		4
.L_9255:
        /*00fc*/ 	.byte	0x04, 0x1c
        /*00fe*/ 	.short	(.L_9257 - .L_9256)


	//   ....[0]....
.L_9256:
        /*0100*/ 	.word	0x00000450


	//   ....[1]....
        /*0104*/ 	.word	0x00000550


	//   ....[2]....
        /*0108*/ 	.word	0x00000560


	//   ....[3]....
        /*010c*/ 	.word	0x00000610


	//----- nvinfo : EIATTR_CRS_STACK_SIZE
	.align		4
.L_9257:
        /*0110*/ 	.byte	0x04, 0x1e
        /*0112*/ 	.short	(.L_9259 - .L_9258)
.L_9258:
        /*0114*/ 	.word	0x00000000


	//----- nvinfo : EIATTR_CBANK_PARAM_SIZE
	.align		4
.L_9259:
        /*0118*/ 	.byte	0x03, 0x19
        /*011a*/ 	.short	0x002d


	//----- nvinfo : EIATTR_PARAM_CBANK
	.align		4
        /*011c*/ 	.byte	0x04, 0x0a
        /*011e*/ 	.short	(.L_9261 - .L_9260)
	.align		4
.L_9260:
        /*0120*/ 	.word	index@(.nv.constant0._ZN43_GLOBAL__N__9ae7fba5_10_SoftMax_cu_9f978f6320softmax_warp_forwardIfffLi3ELb0ELb0EEEvPT0_PKT_iiiPKbib)
        /*0124*/ 	.short	0x0210
        /*0126*/ 	.short	0x002d


	//----- nvinfo : EIATTR_SW_WAR
	.align		4
.L_9261:
        /*0128*/ 	.byte	0x04, 0x36
        /*012a*/ 	.short	(.L_9263 - .L_9262)
.L_9262:
        /*012c*/ 	.word	0x00000008
.L_9263:


//--------------------- .nv.info._ZN43_GLOBAL__N__9ae7fba5_10_SoftMax_cu_9f978f6320softmax_warp_forwardIfffLi2ELb0ELb0EEEvPT0_PKT_iiiPKbib --------------------------
	.section	.nv.info._ZN43_GLOBAL__N__9ae7fba5_10_SoftMax_cu_9f978f6320softmax_warp_forwardIfffLi2ELb0ELb0EEEvPT0_PKT_iiiPKbib,"",@"SHT_CUDA_INFO"
	.sectionflags	@""
	.align	4


	//----- nvinfo : EIATTR_CUDA_API_VERSION
	.align		4
        /*0000*/ 	.byte	0x04, 0x37
        /*0002*/ 	.short	(.L_9265 - .L_9264)
.L_9264:
        /*0004*/ 	.word	0x00000082


	//----- nvinfo : EIATTR_KPARAM_INFO
	.align		4
.L_9265:
        /*0008*/ 	.byte	0x04, 0x17
        /*000a*/ 	.short	(.L_9267 - .L_9266)
.L_9266:
        /*000c*/ 	.word	0x00000000
        /*0010*/ 	.short	0x0007
        /*0012*/ 	.short	0x002c
        /*0014*/ 	.byte	0x00, 0xf0, 0x05, 0x00


	//----- nvinfo : EIATTR_KPARAM_INFO
	.align		4
.L_9267:
        /*0018*/ 	.byte	0x04, 0x17
        /*001a*/ 	.short	(.L_9269 - .L_9268)
.L_9268:
        /*001c*/ 	.word	0x00000000
        /*0020*/ 	.short	0x0006
        /*0022*/ 	.short	0x0028
        /*0024*/ 	.byte	0x00, 0xf0, 0x11, 0x00


	//----- nvinfo : EIATTR_KPARAM_INFO
	.align		4
.L_9269:
        /*0028*/ 	.byte	0x04, 0x17
        /*002a*/ 	.short	(.L_9271 - .L_9270)
.L_9270:
        /*002c*/ 	.word	0x00000000
        /*0030*/ 	.short	0x0005
        /*0032*/ 	.short	0x0020
        /*0034*/ 	.byte	0x00, 0xf0, 0x21, 0x00


	//----- nvinfo : EIATTR_KPARAM_INFO
	.align		4
.L_9271:
        /*0038*/ 	.byte	0x04, 0x17
        /*003a*/ 	.short	(.L_9273 - .L_9272)
.L_9272:
        /*003c*/ 	.word	0x00000000
        /*0040*/ 	.short	0x0004
        /*0042*/ 	.short	0x0018
        /*0044*/ 	.byte	0x00, 0xf0, 0x11, 0x00


	//----- nvinfo : EIATTR_KPARAM_INFO
	.align		4
.L_9273:
        /*0048*/ 	.byte	0x04, 0x17
        /*004a*/ 	.short	(.L_9275 - .L_9274)
.L_9274:
        /*004c*/ 	.word	0x00000000
        /*0050*/ 	.short	0x0003
        /*0052*/ 	.short	0x0014
        /*0054*/ 	.byte	0x00, 0xf0, 0x11, 0x00


	//----- nvinfo : EIATTR_KPARAM_INFO
	.align		4
.L_9275:
        /*0058*/ 	.byte	0x04, 0x17
        /*005a*/ 	.short	(.L_9277 - .L_9276)
.L_9276:
        /*005c*/ 	.word	0x00000000
        /*0060*/ 	.short	0x0002
        /*0062*/ 	.short	0x0010
        /*0064*/ 	.byte	0x00, 0xf0, 0x11, 0x00


	//----- nvinfo : EIATTR_KPARAM_INFO
	.align		4
.L_9277:
        /*0068*/ 	.byte	0x04, 0x17
        /*006a*/ 	.short	(.L_9279 - .L_9278)
.L_9278:
        /*006c*/ 	.word	0x00000000
        /*0070*/ 	.short	0x0001
        /*0072*/ 	.short	0x0008
        /*0074*/ 	.byte	0x00, 0xf0, 0x21, 0x00


	//----- nvinfo : EIATTR_KPARAM_INFO
	.align		4
.L_9279:
        /*0078*/ 	.byte	0x04, 0x17
        /*007a*/ 	.short	(.L_9281 - .L_9280)
.L_9280:
        /*007c*/ 	.word	0x00000000
        /*0080*/ 	.short	0x0000
        /*0082*/ 	.short	0x0000
        /*0084*/ 	.byte	0x00, 0xf0, 0x21, 0x00


	//----- nvinfo : EIATTR_SPARSE_MMA_MASK
	.align		4
.L_9281:
        /*0088*/ 	.byte	0x03, 0x50
        /*008a*/ 	.short	0x0000


	//----- nvinfo : EIATTR_MAXREG_COUNT
	.align		4
        /*008c*/ 	.byte	0x03, 0x1b
        /*008e*/ 	.short	0x00ff


	//----- nvinfo : EIATTR_MERCURY_ISA_VERSION
	.align		4
        /*0090*/ 	.byte	0x03, 0x5f
        /*0092*/ 	.short	0x0101


	//----- nvinfo : EIATTR_COOP_GROUP_MASK_REGIDS
	.align		4
        /*0094*/ 	.byte	0x04, 0x29
        /*0096*/ 	.short	(.L_9283 - .L_9282)


	//   ....[0]....
.L_9282:
        /*0098*/ 	.word	0xffffffff


	//   ....[1]....
        /*009c*/ 	.word	0xffffffff


	//   ....[2]....
        /*00a0*/ 	.word	0xffffffff


	//   ....[3]....
        /*00a4*/ 	.word	0xffffffff


	//   ....[4]....
        /*00a8*/ 	.word	0xffffffff


	//   ....[5]....
        /*00ac*/ 	.word	0xffffffff


	//   ....[6]....
        /*00b0*/ 	.word	0xffffffff


	//   ....[7]....
        /*00b4*/ 	.word	0xffffffff


	//----- nvinfo : EIATTR_COOP_GROUP_INSTR_OFFSETS
	.align		4
.L_9283:
        /*00b8*/ 	.byte	0x04, 0x28
        /*00ba*/ 	.short	(.L_9285 - .L_9284)


	//   ....[0]....
.L_9284:
        /*00bc*/ 	.word	0x00000200


	//   ....[1]....
        /*00c0*/ 	.word	0x00000210


	//   ....[2]....
        /*00c4*/ 	.word	0x00000260


	//   ....[3]....
        /*00c8*/ 	.word	0x00000270


	//   ....[4]....
        /*00cc*/ 	.word	0x00000340


	//   ....[5]....
        /*00d0*/ 	.word	0x00000360


	//   ....[6]....
        /*00d4*/ 	.word	0x00000380


	//   ....[7]....
        /*00d8*/ 	.word	0x000003a0


	//----- nvinfo : EIATTR_EXIT_INSTR_OFFSETS
	.align		4
.L_9285:
        /*00dc*/ 	.byte	0x04, 0x1c
        /*00de*/ 	.short	(.L_9287 - .L_9286)


	//   ....[0]....
.L_9286:
        /*00e0*/ 	.word	0x000003b0


	//   ....[1]....
        /*00e4*/ 	.word	0x000004b0


	//   ....[2]....
        /*00e8*/ 	.word	0x000004c0


	//   ....[3]....
        /*00ec*/ 	.word	0x00000570


	//----- nvinfo : EIATTR_CRS_STACK_SIZE
	.align		4
.L_9287:
        /*00f0*/ 	.byte	0x04, 0x1e
        /*00f2*/ 	.short	(.L_9289 - .L_9288)
.L_9288:
        /*00f4*/ 	.word	0x00000000


	//----- nvinfo : EIATTR_CBANK_PARAM_SIZE
	.align		4
.L_9289:
        /*00f8*/ 	.byte	0x03, 0x19
        /*00fa*/ 	.short	0x002d


	//----- nvinfo : EIATTR_PARAM_CBANK
	.align		4
        /*00fc*/ 	.byte	0x04, 0x0a
        /*00fe*/ 	.short	(.L_9291 - .L_9290)
	.align		4
.L_9290:
        /*0100*/ 	.word	index@(.nv.constant0._ZN43_GLOBAL__N__9ae7fba5_10_SoftMax_cu_9f978f6320softmax_warp_forwardIfffLi2ELb0ELb0EEEvPT0_PKT_iiiPKbib)
        /*0104*/ 	.short	0x0210
        /*0106*/ 	.short	0x002d


	//----- nvinfo : EIATTR_SW_WAR
	.align		4
.L_9291:
        /*0108*/ 	.byte	0x04, 0x36
        /*010a*/ 	.short	(.L_9293 - .L_9292)
.L_9292:
        /*010c*/ 	.word	0x00000008
.L_9293:


//--------------------- .nv.info._ZN43_GLOBAL__N__9ae7fba5_10_SoftMax_cu_9f978f6320softmax_warp_forwardIfffLi1ELb0ELb0EEEvPT0_PKT_iiiPKbib --------------------------
	.section	.nv.info._ZN43_GLOBAL__N__9ae7fba5_10_SoftMax_cu_9f978f6320softmax_warp_forwardIfffLi1ELb0ELb0EEEvPT0_PKT_iiiPKbib,"",@"SHT_CUDA_INFO"
	.sectionflags	@""
	.align	4


	//----- nvinfo : EIATTR_CUDA_API_VERSION
	.align		4
        /*0000*/ 	.byte	0x04, 0x37
        /*0002*/ 	.short	(.L_9295 - .L_9294)
.L_9294:
        /*0004*/ 	.word	0x00000082


	//----- nvinfo : EIATTR_KPARAM_INFO
	.align		4
.L_9295:
        /*0008*/ 	.byte	0x04, 0x17
        /*000a*/ 	.short	(.L_9297 - .L_9296)
.L_9296:
        /*000c*/ 	.word	0x00000000
        /*0010*/ 	.short	0x0007
        /*0012*/ 	.short	0x002c
        /*0014*/ 	.byte	0x00, 0xf0, 0x05, 0x00


	//----- nvinfo : EIATTR_KPARAM_INFO
	.align		4
.L_9297:
        /*0018*/ 	.byte	0x04, 0x17
        /*001a*/ 	.short	(.L_9299 - .L_9298)
.L_9298:
        /*001c*/ 	.word	0x00000000
        /*0020*/ 	.short	0x0006
        /*0022*/ 	.short	0x0028
        /*0024*/ 	.byte	0x00, 0xf0, 0x11, 0x00


	//----- nvinfo : EIATTR_KPARAM_INFO
	.align		4
.L_9299:
        /*0028*/ 	.byte	0x04, 0x17
        /*002a*/ 	.short	(.L_9301 - .L_9300)
.L_9300:
        /*002c*/ 	.word	0x00000000
        /*0030*/ 	.short	0x0005
        /*0032*/ 	.short	0x0020
        /*0034*/ 	.byte	0x00, 0xf0, 0x21, 0x00


	//----- nvinfo : EIATTR_KPARAM_INFO
	.align		4
.L_9301:
        /*0038*/ 	.byte	0x04, 0x17
        /*003a*/ 	.short	(.L_9303 - .L_9302)
.L_9302:
        /*003c*/ 	.word	0x00000000
        /*0040*/ 	.short	0x0004
        /*0042*/ 	.short	0x0018
        /*0044*/ 	.byte	0x00, 0xf0, 0x11, 0x00


	//----- nvinfo : EIATTR_KPARAM_INFO
	.align		4
.L_9303:
        /*0048*/ 	.byte	0x04, 0x17
        /*004a*/ 	.short	(.L_9305 - .L_9304)
.L_9304:
        /*004c*/ 	.word	0x00000000
        /*0050*/ 	.short	0x0003
        /*0052*/ 	.short	0x0014
        /*0054*/ 	.byte	0x00, 0xf0, 0x11, 0x00


	//----- nvinfo : EIATTR_KPARAM_INFO
	.align		4
.L_9305:
        /*0058*/ 	.byte	0x04, 0x17
        /*005a*/ 	.short	(.L_9307 - .L_9306)
.L_9306:
        /*005c*/ 	.word	0x00000000
        /*0060*/ 	.short	0x0002
        /*0062*/ 	.short	0x0010
        /*0064*/ 	.byte	0x00, 0xf0, 0x11, 0x00


	//----- nvinfo : EIATTR_KPARAM_INFO
	.align		4
.L_9307:
        /*0068*/ 	.byte	0x04, 0x17
        /*006a*/ 	.short	(.L_9309 - .L_9308)
.L_9308:
        /*006c*/ 	.word	0x00000000
        /*0070*/ 	.short	0x0001
        /*0072*/ 	.short	0x0008
        /*0074*/ 	.byte	0x00, 0xf0, 0x21, 0x00


	//----- nvinfo : EIATTR_KPARAM_INFO
	.align		4
.L_9309:
        /*0078*/ 	.byte	0x04, 0x17
        /*007a*/ 	.short	(.L_9311 - .L_9310)
.L_9310:
        /*007c*/ 	.word	0x00000000
        /*0080*/ 	.short	0x0000
        /*0082*/ 	.short	0x0000
        /*0084*/ 	.byte	0x00, 0xf0, 0x21, 0x00


	//----- nvinfo : EIATTR_SPARSE_MMA_MASK
	.align		4
.L_9311:
        /*0088*/ 	.byte	0x03, 0x50
        /*008a*/ 	.short	0x0000


	//----- nvinfo : EIATTR_MAXREG_COUNT
	.align		4
        /*008c*/ 	.byte	0x03, 0x1b
        /*008e*/ 	.short	0x00ff


	//----- nvinfo : EIATTR_MERCURY_ISA_VERSION
	.align		4
        /*0090*/ 	.byte	0x03, 0x5f
        /*0092*/ 	.short	0x0101


	//----- nvinfo : EIATTR_COOP_GROUP_MASK_REGIDS
	.align		4
        /*0094*/ 	.byte	0x04, 0x29
        /*0096*/ 	.short	(.L_9313 - .L_9312)


	//   ....[0]....
.L_9312:
        /*0098*/ 	.word	0xffffffff


	//   ....[1]....
        /*009c*/ 	.word	0xffffffff


	//   ....[2]....
        /*00a0*/ 	.word	0xffffffff


	//   ....[3]....
        /*00a4*/ 	.word	0xffffffff


	//----- nvinfo : EIATTR_COOP_GROUP_INSTR_OFFSETS
	.align		4
.L_9313:
        /*00a8*/ 	.byte	0x04, 0x28
        /*00aa*/ 	.short	(.L_9315 - .L_9314)


	//   ....[0]....
.L_9314:
        /*00ac*/ 	.word	0x00000200


	//   ....[1]....
        /*00b0*/ 	.word	0x00000210


	//   ....[2]....
        /*00b4*/ 	.word	0x000002e0


	//   ....[3]....
        /*00b8*/ 	.word	0x00000300


	//----- nvinfo : EIATTR_EXIT_INSTR_OFFSETS
	.align		4
.L_9315:
        /*00bc*/ 	.byte	0x04, 0x1c
        /*00be*/ 	.short	(.L_9317 - .L_9316)


	//   ....[0]....
.L_9316:
        /*00c0*/ 	.word	0x00000310


	//   ....[1]....
        /*00c4*/ 	.word	0x00000410


	//   ....[2]....
        /*00c8*/ 	.word	0x00000420


	//   ....[3]....
        /*00cc*/ 	.word	0x000004d0


	//----- nvinfo : EIATTR_CRS_STACK_SIZE
	.align		4
.L_9317:
        /*00d0*/ 	.byte	0x04, 0x1e
        /*00d2*/ 	.short	(.L_9319 - .L_9318)
.L_9318:
        /*00d4*/ 	.word	0x00000000


	//----- nvinfo : EIATTR_CBANK_PARAM_SIZE
	.align		4
.L_9319:
        /*00d8*/ 	.byte	0x03, 0x19
        /*00da*/ 	.short	0x002d


	//----- nvinfo : EIATTR_PARAM_CBANK
	.align		4
        /*00dc*/ 	.byte	0x04, 0x0a
        /*00de*/ 	.short	(.L_9321 - .L_9320)
	.align		4
.L_9320:
        /*00e0*/ 	.word	index@(.nv.constant0._ZN43_GLOBAL__N__9ae7fba5_10_SoftMax_cu_9f978f6320softmax_warp_forwardIfffLi1ELb0ELb0EEEvPT0_PKT_iiiPKbib)
        /*00e4*/ 	.short	0x0210
        /*00e6*/ 	.short	0x002d


	//----- nvinfo : EIATTR_SW_WAR
	.align		4
.L_9321:
        /*00e8*/ 	.byte	0x04, 0x36
        /*00ea*/ 	.short	(.L_9323 - .L_9322)
.L_9322:
        /*00ec*/ 	.word	0x00000008
.L_9323:


//--------------------- .nv.info._ZN43_GLOBAL__N__9ae7fba5_10_SoftMax_cu_9f978f6320softmax_warp_forwardIfffLi0ELb0ELb0EEEvPT0_PKT_iiiPKbib --------------------------
	.section	.nv.info._ZN43_GLOBAL__N__9ae7fba5_10_SoftMax_cu_9f978f6320softmax_warp_forwardIfffLi0ELb0ELb0EEEvPT0_PKT_iiiPKbib,"",@"SHT_CUDA_INFO"
	.sectionflags	@""
	.align	4


	//----- nvinfo : EIATTR_CUDA_API_VERSION
	.align		4
        /*0000*/ 	.byte	0x04, 0x37
        /*0002*/ 	.short	(.L_9325 - .L_9324)
.L_9324:
        /*0004*/ 	.word	0x00000082


	//----- nvinfo : EIATTR_KPARAM_INFO
	.align		4
.L_9325:
        /*0008*/ 	.byte	0x04, 0x17
        /*000a*/ 	.short	(.L_9327 - .L_9326)
.L_9326:
        /*000c*/ 	.word	0x00000000
        /*0010*/ 	.short	0x0007
        /*0012*/ 	.short	0x002c
        /*0014*/ 	.byte	0x00, 0xf0, 0x05, 0x00


	//----- nvinfo : EIATTR_KPARAM_INFO
	.align		4
.L_9327:
        /*0018*/ 	.byte	0x04, 0x17
        /*001a*/ 	.short	(.L_9329 - .L_9328)
.L_9328:
        /*001c*/ 	.word	0x00000000
        /*0020*/ 	.short	0x0006
        /*0022*/ 	.short	0x0028
        /*0024*/ 	.byte	0x00, 0xf0, 0x11, 0x00


	//----- nvinfo : EIATTR_KPARAM_INFO
	.align		4
.L_9329:
        /*0028*/ 	.byte	0x04, 0x17
        /*002a*/ 	.short	(.L_9331 - .L_9330)
.L_9330:
        /*002c*/ 	.word	0x00000000
        /*0030*/ 	.short	0x0005
        /*0032*/ 	.short	0x0020
        /*0034*/ 	.byte	0x00, 0xf0, 0x21, 0x00


	//----- nvinfo : EIATTR_KPARAM_INFO
	.align		4
.L_9331:
        /*0038*/ 	.byte	0x04, 0x17
        /*003a*/ 	.short	(.L_9333 - .L_9332)
.L_9332:
        /*003c*/ 	.word	0x00000000
        /*0040*/ 	.short	0x0004
        /*0042*/ 	.short	0x0018
        /*0044*/ 	.byte	0x00, 0xf0, 0x11, 0x00


	//----- nvinfo : EIATTR_KPARAM_INFO
	.align		4
.L_9333:
        /*0048*/ 	.byte	0x04, 0x17
        /*004a*/ 	.short	(.L_9335 - .L_9334)
.L_9334:
        /*004c*/ 	.word	0x00000000
        /*0050*/ 	.short	0x0003
        /*0052*/ 	.short	0x0014
        /*0054*/ 	.byte	0x00, 0xf0, 0x11, 0x00


	//----- nvinfo : EIATTR_KPARAM_INFO
	.align		4
.L_9335:
        /*0058*/ 	.byte	0x04, 0x17
        /*005a*/ 	.short	(.L_9337 - .L_9336)
.L_9336:
        /*005c*/ 	.word	0x00000000
        /*0060*/ 	.short	0x0002
        /*0062*/ 	.short	0x0010
        /*0064*/ 	.byte	0x00, 0xf0, 0x11, 0x00


	//----- nvinfo : EIATTR_KPARAM_INFO
	.align		4
.L_9337:
        /*0068*/ 	.byte	0x04, 0x17
        /*006a*/ 	.short	(.L_9339 - .L_9338)
.L_9338:
        /*006c*/ 	.word	0x00000000
        /*0070*/ 	.short	0x0001
        /*0072*/ 	.short	0x0008
        /*0074*/ 	.byte	0x00, 0xf0, 0x21, 0x00


	//----- nvinfo : EIATTR_KPARAM_INFO
	.align		4
.L_9339:
        /*0078*/ 	.byte	0x04, 0x17
        /*007a*/ 	.short	(.L_9341 - .L_9340)
.L_9340:
        /*007c*/ 	.word	0x00000000
        /*0080*/ 	.short	0x0000
        /*0082*/ 	.short	0x0000
        /*0084*/ 	.byte	0x00, 0xf0, 0x21, 0x00


	//----- nvinfo : EIATTR_SPARSE_MMA_MASK
	.align		4
.L_9341:
        /*0088*/ 	.byte	0x03, 0x50
        /*008a*/ 	.short	0x0000


	//----- nvinfo : EIATTR_MAXREG_COUNT
	.align		4
        /*008c*/ 	.byte	0x03, 0x1b
        /*008e*/ 	.short	0x00ff


	//----- nvinfo : EIATTR_MERCURY_ISA_VERSION
	.align		4
        /*0090*/ 	.byte	0x03, 0x5f
        /*0092*/ 	.short	0x0101


	//----- nvinfo : EIATTR_EXIT_INSTR_OFFSETS
	.align		4
        /*0094*/ 	.byte	0x04, 0x1c
        /*0096*/ 	.short	(.L_9343 - .L_9342)


	//   ....[0]....
.L_9342:
        /*0098*/ 	.word	0x00000220


	//   ....[1]....
        /*009c*/ 	.word	0x00000370


	//   ....[2]....
        /*00a0*/ 	.word	0x00000380


	//   ....[3]....
        /*00a4*/ 	.word	0x00000430


	//----- nvinfo : EIATTR_CRS_STACK_SIZE
	.align		4
.L_9343:
        /*00a8*/ 	.byte	0x04, 0x1e
        /*00aa*/ 	.short	(.L_9345 - .L_9344)
.L_9344:
        /*00ac*/ 	.word	0x00000000


	//----- nvinfo : EIATTR_CBANK_PARAM_SIZE
	.align		4
.L_9345:
        /*00b0*/ 	.byte	0x03, 0x19
        /*00b2*/ 	.short	0x002d


	//----- nvinfo : EIATTR_PARAM_CBANK
	.align		4
        /*00b4*/ 	.byte	0x04, 0x0a
        /*00b6*/ 	.short	(.L_9347 - .L_9346)
	.align		4
.L_9346:
        /*00b8*/ 	.word	index@(.nv.constant0._ZN43_GLOBAL__N__9ae7fba5_10_SoftMax_cu_9f978f6320softmax_warp_forwardIfffLi0ELb0ELb0EEEvPT0_PKT_iiiPKbib)
        /*00bc*/ 	.short	0x0210
        /*00be*/ 	.short	0x002d


	//----- nvinfo : EIATTR_SW_WAR
	.align		4
.L_9347:
        /*00c0*/ 	.byte	0x04, 0x36
        /*00c2*/ 	.short	(.L_9349 - .L_9348)
.L_9348:
        /*00c4*/ 	.word	0x00000008
.L_9349:


//--------------------- .nv.info._ZN43_GLOBAL__N__9ae7fba5_10_SoftMax_cu_9f978f6320softmax_warp_forwardIdddLi11ELb0ELb0EEEvPT0_PKT_iiiPKbib --------------------------
	.section	.nv.info._ZN43_GLOBAL__N__9ae7fba5_10_SoftMax_cu_9f978f6320softmax_warp_forwardIdddLi11ELb0ELb0EEEvPT0_PKT_iiiPKbib,"",@"SHT_CUDA_INFO"
	.sectionflags	@""
	.align	4


	//----- nvinfo : EIATTR_CUDA_API_VERSION
	.align		4
        /*0000*/ 	.byte	0x04, 0x37
        /*0002*/ 	.short	(.L_9351 - .L_9350)
.L_9350:
        /*0004*/ 	.word	0x00000082


	//----- nvinfo : EIATTR_KPARAM_INFO
	.align		4
.L_9351:
        /*0008*/ 	.byte	0x04, 0x17
        /*000a*/ 	.short	(.L_9353 - .L_9352)
.L_9352:
        /*000c*/ 	.word	0x00000000
        /*0010*/ 	.short	0x0007
        /*0012*/ 	.short	0x002c
        /*0014*/ 	.byte	0x00, 0xf0, 0x05, 0x00


	//----- nvinfo : EIATTR_KPARAM_INFO
	.align		4
.L_9353:
        /*0018*/ 	.byte	0x04, 0x17
        /*001a*/ 	.short	(.L_9355 - .L_9354)
.L_9354:
        /*001c*/ 	.word	0x00000000
        /*0020*/ 	.short	0x0006
        /*0022*/ 	.short	0x0028
        /*0024*/ 	.byte	0x00, 0xf0, 0x11, 0x00


	//----- nvinfo : EIATTR_KPARAM_INFO
	.align		4
.L_9355:
        /*0028*/ 	.byte	0x04, 0x17
        /*002a*/ 	.short	(.L_9357 - .L_9356)
.L_9356:
        /*002c*/ 	.word	0x00000000
        /*0030*/ 	.short	0x0005
        /*0032*/ 	.short	0x0020
        /*0034*/ 	.byte	0x00, 0xf0, 0x21, 0x00


	//----- nvinfo : EIATTR_KPARAM_INFO
	.align		4
.L_9357:
        /*0038*/ 	.byte	0x04, 0x17
        /*003a*/ 	.short	(.L_9359 - .L_9358)
.L_9358:
        /*003c*/ 	.word	0x00000000
        /*0040*/ 	.short	0x0004
        /*0042*/ 	.short	0x0018
        /*0044*/ 	.byte	0x00, 0xf0, 0x11, 0x00


	//----- nvinfo : EIATTR_KPARAM_INFO
	.align		4
.L_9359:
        /*0048*/ 	.byte	0x04, 0x17
        /*004a*/ 	.short	(.L_9361 - .L_9360)
.L_9360:
        /*004c*/ 	.word	0x00000000
        /*0050*/ 	.short	0x0003
        /*0052*/ 	.short	0x0014
        /*0054*/ 	.byte	0x00, 0xf0, 0x11, 0x00


	//----- nvinfo : EIATTR_KPARAM_INFO
	.align		4
.L_9361:
        /*0058*/ 	.byte	0x04, 0x17
        /*005a*/ 	.short	(.L_9363 - .L_9362)
.L_9362:
        /*005c*/ 	.word	0x00000000
        /*0060*/ 	.short	0x0002
        /*0062*/ 	.short	0x0010
        /*0064*/ 	.byte	0x00, 0xf0, 0x11, 0x00


	//----- nvinfo : EIATTR_KPARAM_INFO
	.align		4
.L_9363:
        /*0068*/ 	.byte	0x04, 0x17
        /*006a*/ 	.short	(.L_9365 - .L_9364)
.L_9364:
        /*006c*/ 	.word	0x00000000
        /*0070*/ 	.short	0x0001
        /*0072*/ 	.short	0x0008
        /*0074*/ 	.byte	0x00, 0xf0, 0x21, 0x00


	//----- nvinfo : EIATTR_KPARAM_INFO
	.align		4
.L_9365:
        /*0078*/ 	.byte	0x04, 0x17
        /*007a*/ 	.short	(.L_9367 - .L_9366)
.L_9366:
        /*007c*/ 	.word	0x00000000
        /*0080*/ 	.short	0x0000
        /*0082*/ 	.short	0x0000
        /*0084*/ 	.byte	0x00, 0xf0, 0x21, 0x00


	//----- nvinfo : EIATTR_SPARSE_MMA_MASK
	.align		4
.L_9367:
        /*0088*/ 	.byte	0x03, 0x50
        /*008a*/ 	.short	0x0000


	//----- nvinfo : EIATTR_MAXREG_COUNT
	.align		4
        /*008c*/ 	.byte	0x03, 0x1b
        /*008e*/ 	.short	0x00ff


	//----- nvinfo : EIATTR_MERCURY_ISA_VERSION
	.align		4
        /*0090*/ 	.byte	0x03, 0x5f
        /*0092*/ 	.short	0x0101


	//----- nvinfo : EIATTR_COOP_GROUP_MASK_REGIDS
	.align		4
        /*0094*/ 	.byte	0x04, 0x29
        /*0096*/ 	.short	(.L_9369 - .L_9368)


	//   ....[0]....
.L_9368:
        /*0098*/ 	.word	0xffffffff


	//   ....[1]....
        /*009c*/ 	.word	0xffffffff


	//   ....[2]....
        /*00a0*/ 	.word	0xffffffff


	//   ....[3]....
        /*00a4*/ 	.word	0xffffffff


	//   ....[4]....
        /*00a8*/ 	.word	0xffffffff


	//   ....[5]....
        /*00ac*/ 	.word	0xffffffff


	//   ....[6]....
        /*00b0*/ 	.word	0xffffffff


	//   ....[7]....
        /*00b4*/ 	.word	0xffffffff


	//   ....[8]....
        /*00b8*/ 	.word	0xffffffff


	//   ....[9]....
        /*00bc*/ 	.word	0xffffffff


	//   ....[10]....
        /*00c0*/ 	.word	0xffffffff


	//   ....[11]....
        /*00c4*/ 	.word	0xffffffff


	//   ....[12]....
        /*00c8*/ 	.word	0xffffffff


	//   ....[13]....
        /*00cc*/ 	.word	0xffffffff


	//   ....[14]....
        /*00d0*/ 	.word	0xffffffff


	//   ....[15]....
        /*00d4*/ 	.word	0xffffffff


	//   ....[16]....
        /*00d8*/ 	.word	0xffffffff


	//   ....[17]....
        /*00dc*/ 	.word	0xffffffff


	//   ....[18]....
        /*00e0*/ 	.word	0xffffffff


	//   ....[19]....
        /*00e4*/ 	.word	0xffffffff


	//----- nvinfo : EIATTR_COOP_GROUP_INSTR_OFFSETS
	.align		4
.L_9369:
        /*00e8*/ 	.byte	0x04, 0x28
        /*00ea*/ 	.short	(.L_9371 - .L_9370)


	//   ....[0]....
.L_9370:
        /*00ec*/ 	.word	0x000020b0


	//   ....[1]....
        /*00f0*/ 	.word	0x000020c0


	//   ....[2]....
        /*00f4*/ 	.word	0x00002100


	//   ....[3]....
        /*00f8*/ 	.word	0x00002110


	//   ....[4]....
        /*00fc*/ 	.word	0x00002150


	//   ....[5]....
        /*0100*/ 	.word	0x00002160


	//   ....[6]....
        /*0104*/ 	.word	0x000021a0


	//   ....[7]....
        /*0108*/ 	.word	0x000021b0


	//   ....[8]....
        /*010c*/ 	.word	0x000021f0


	//   ....[9]....
        /*0110*/ 	.word	0x00002200


	//   ....[10]....
        /*0114*/ 	.word	0x0000b020


	//   ....[11]....
        /*0118*/ 	.word	0x0000b030


	//   ....[12]....
        /*011c*/ 	.word	0x0000b060


	//   ....[13]....
        /*0120*/ 	.word	0x0000b070


	//   ....[14]....
        /*0124*/ 	.word	0x0000b0c0


	//   ....[15]....
        /*0128*/ 	.word	0x0000b0d0


	//   ....[16]....
        /*012c*/ 	.word	0x0000b0f0


	//   ....[17]....
        /*0130*/ 	.word	0x0000b100


	//   ....[18]....
        /*0134*/ 	.word	0x0000b120


	//   ....[19]....
        /*0138*/ 	.word	0x0000b130


	//----- nvinfo : EIATTR_EXIT_INSTR_OFFSETS
	.align		4
.L_9371:
        /*013c*/ 	.byte	0x04, 0x1c
        /*013e*/ 	.short	(.L_9373 - .L_9372)


	//   ....[0]....
.L_9372:
        /*0140*/ 	.word	0x0000b140


	//   ....[1]....
        /*0144*/ 	.word	0x0000b170


	//   ....[2]....
        /*0148*/ 	.word	0x0000b3d0


	//   ....[3]....
        /*014c*/ 	.word	0x0000b5e0


	//   ....[4]....
        /*0150*/ 	.word	0x0000b7f0


	//   ....[5]....
        /*0154*/ 	.word	0x0000ba00


	//   ....[6]....
        /*0158*/ 	.word	0x0000bc10


	//   ....[7]....
        /*015c*/ 	.word	0x0000be20


	//   ....[8]....
        /*0160*/ 	.word	0x0000c030


	//   ....[9]....
        /*0164*/ 	.word	0x0000c240


	//   ....[10]....
        /*0168*/ 	.word	0x0000c450


	//   ....[11]....
        /*016c*/ 	.word	0x0000c660


	//   ....[12]....
        /*0170*/ 	.word	0x0000c870


	//   ....[13]....
        /*0174*/ 	.word	0x0000ca80


	//   ....[14]....
        /*0178*/ 	.word	0x0000cc90


	//   ....[15]....
        /*017c*/ 	.word	0x0000cea0


	//   ....[16]....
        /*0180*/ 	.word	0x0000d0b0


	//   ....[17]....
        /*0184*/ 	.word	0x0000d2c0


	//   ....[18]....
        /*0188*/ 	.word	0x0000d4d0


	//   ....[19]....
        /*018c*/ 	.word	0x0000d6e0


	//   ....[20]....
        /*0190*/ 	.word	0x0000d8f0


	//   ....[21]....
        /*0194*/ 	.word	0x0000db00


	//   ....[22]....
        /*0198*/ 	.word	0x0000dd10


	//   ....[23]....
        /*019c*/ 	.word	0x0000df20


	//   ....[24]....
        /*01a0*/ 	.word	0x0000e130


	//   ....[25]....
        /*01a4*/ 	.word	0x0000e340


	//   ....[26]....
        /*01a8*/ 	.word	0x0000e550


	//   ....[27]....
        /*01ac*/ 	.word	0x0000e760


	//   ....[28]....
        /*01b0*/ 	.word	0x0000e970


	//   ....[29]....
        /*01b4*/ 	.word	0x0000eb80


	//   ....[30]....
        /*01b8*/ 	.word	0x0000ed90


	//   ....[31]....
        /*01bc*/ 	.word	0x0000efa0


	//   ....[32]....
        /*01c0*/ 	.word	0x0000f1b0


	//   ....[33]....
        /*01c4*/ 	.word	0x0000f3c0


	//   ....[34]....
        /*01c8*/ 	.word	0x0000f5d0


	//   ....[35]....
        /*01cc*/ 	.word	0x0000f7e0


	//   ....[36]....
        /*01d0*/ 	.word	0x0000f9f0


	//   ....[37]....
        /*01d4*/ 	.word	0x0000fc00


	//   ....[38]....
        /*01d8*/ 	.word	0x0000fe10


	//   ....[39]....
        /*01dc*/ 	.word	0x00010020


	//   ....[40]....
        /*01e0*/ 	.word	0x00010230


	//   ....[41]....
        /*01e4*/ 	.word	0x00010440


	//   ....[42]....
        /*01e8*/ 	.word	0x00010650


	//   ....[43]....
        /*01ec*/ 	.word	0x00010860


	//   ....[44]....
        /*01f0*/ 	.word	0x00010a70


	//   ....[45]....
        /*01f4*/ 	.word	0x00010c80


	//   ....[46]....
        /*01f8*/ 	.word	0x00010e90


	//   ....[47]....
        /*01fc*/ 	.word	0x000110a0


	//   ....[48]....
        /*0200*/ 	.word	0x000112b0


	//   ....[49]....
        /*0204*/ 	.word	0x000114c0


	//   ....[50]....
        /*0208*/ 	.word	0x000116d0


	//   ....[51]....
        /*020c*/ 	.word	0x000118e0


	//   ....[52]....
        /*0210*/ 	.word	0x00011af0


	//   ....[53]....
        /*0214*/ 	.word	0x00011d00


	//   ....[54]....
        /*0218*/ 	.word	0x00011f10


	//   ....[55]....
        /*021c*/ 	.word	0x00012120


	//   ....[56]....
        /*0220*/ 	.word	0x00012330


	//   ....[57]....
        /*0224*/ 	.word	0x00012540


	//   ....[58]....
        /*0228*/ 	.word	0x00012750


	//   ....[59]....
        /*022c*/ 	.word	0x00012960


	//   ....[60]....
        /*0230*/ 	.word	0x00012b70


	//   ....[61]....
        /*0234*/ 	.word	0x00012d80


	//   ....[62]....
        /*0238*/ 	.word	0x00012f90


	//   ....[63]....
        /*023c*/ 	.word	0x000131a0


	//   ....[64]....
        /*0240*/ 	.word	0x000133b0


	//   ....[65]....
        /*0244*/ 	.word	0x00013580


	//----- nvinfo : EIATTR_CRS_STACK_SIZE
	.align		4
.L_9373:
        /*0248*/ 	.byte	0x04, 0x1e
        /*024a*/ 	.short	(.L_9375 - .L_9374)
.L_9374:
        /*024c*/ 	.word	0x00000000


	//----- nvinfo : EIATTR_CBANK_PARAM_SIZE
	.align		4
.L_9375:
        /*0250*/ 	.byte	0x03, 0x19
        /*0252*/ 	.short	0x002d


	//----- nvinfo : EIATTR_PARAM_CBANK
	.align		4
        /*0254*/ 	.byte	0x04, 0x0a
        /*0256*/ 	.short	(.L_9377 - .L_9376)
	.align		4
.L_9376:
        /*0258*/ 	.word	index@(.nv.constant0._ZN43_GLOBAL__N__9ae7fba5_10_SoftMax_cu_9f978f6320softmax_warp_forwardIdddLi11ELb0ELb0EEEvPT0_PKT_iiiPKbib)
        /*025c*/ 	.short	0x0210
        /*025e*/ 	.short	0x002d


	//----- nvinfo : EIATTR_SW_WAR
	.align		4
.L_9377:
        /*0260*/ 	.byte	0x04, 0x36
        /*0262*/ 	.short	(.L_9379 - .L_9378)
.L_9378:
        /*0264*/ 	.word	0x00000008
.L_9379:


//--------------------- .nv.info._ZN43_GLOBAL__N__9ae7fba5_10_SoftMax_cu_9f978f6320softmax_warp_forwardIdddLi10ELb0ELb0EEEvPT0_PKT_iiiPKbib --------------------------
	.section	.nv.info._ZN43_GLOBAL__N__9ae7fba5_10_SoftMax_cu_9f978f6320softmax_warp_forwardIdddLi10ELb0ELb0EEEvPT0_PKT_iiiPKbib,"",@"SHT_CUDA_INFO"
	.sectionflags	@""
	.align	4


	//----- nvinfo : EIATTR_CUDA_API_VERSION
	.align		4
        /*0000*/ 	.byte	0x04, 0x37
        /*0002*/ 	.short	(.L_9381 - .L_9380)
.L_9380:
        /*0004*/ 	.word	0x00000082


	//----- nvinfo : EIATTR_KPARAM_INFO
	.align		4
.L_9381:
        /*0008*/ 	.byte	0x04, 0x17
        /*000a*/ 	.short	(.L_9383 - .L_9382)
.L_9382:
        /*000c*/ 	.word	0x00000000
        /*0010*/ 	.short	0x0007
        /*0012*/ 	.short	0x002c
        /*0014*/ 	.byte	0x00, 0xf0, 0x05, 0x00


	//----- nvinfo : EIATTR_KPARAM_INFO
	.align		4
.L_9383:
        /*0018*/ 	.byte	0x04, 0x17
        /*001a*/ 	.short	(.L_9385 - .L_9384)
.L_9384:
        /*001c*/ 	.word	0x00000000
        /*0020*/ 	.short	0x0006
        /*0022*/ 	.short	0x0028
        /*0024*/ 	.byte	0x00, 0xf0, 0x11, 0x00


	//----- nvinfo : EIATTR_KPARAM_INFO
	.align		4
.L_9385:
        /*0028*/ 	.byte	0x04, 0x17
        /*002a*/ 	.short	(.L_9387 - .L_9386)
.L_9386:
        /*002c*/ 	.word	0x00000000
        /*0030*/ 	.short	0x0005
        /*0032*/ 	.short	0x0020
        /*0034*/ 	.byte	0x00, 0xf0, 0x21, 0x00


	//----- nvinfo : EIATTR_KPARAM_INFO
	.align		4
.L_9387:
        /*0038*/ 	.byte	0x04, 0x17
        /*003a*/ 	.short	(.L_9389 - .L_9388)
.L_9388:
        /*003c*/ 	.word	0x00000000
        /*0040*/ 	.short	0x0004
        /*0042*/ 	.short	0x0018
        /*0044*/ 	.byte	0x00, 0xf0, 0x11, 0x00


	//----- nvinfo : EIATTR_KPARAM_INFO
	.align		4
.L_9389:
        /*0048*/ 	.byte	0x04, 0x17
        /*004a*/ 	.short	(.L_9391 - .L_9390)
.L_9390:
        /*004c*/ 	.word	0x00000000
        /*0050*/ 	.short	0x0003
        /*0052*/ 	.short	0x0014
        /*0054*/ 	.byte	0x00, 0xf0, 0x11, 0x00


	//----- nvinfo : EIATTR_KPARAM_INFO
	.align		4
.L_9391:
        /*0058*/ 	.byte	0x04, 0x17
        /*005a*/ 	.short	(.L_9393 - .L_9392)
.L_9392:
        /*005c*/ 	.word	0x00000000
        /*0060*/ 	.short	0x0002
        /*0062*/ 	.short	0x0010
        /*0064*/ 	.byte	0x00, 0xf0, 0x11, 0x00


	//----- nvinfo : EIATTR_KPARAM_INFO
	.align		4
.L_9393:
        /*0068*/ 	.byte	0x04, 0x17
        /*006a*/ 	.short	(.L_9395 - .L_9394)
.L_9394:
        /*006c*/ 	.word	0x00000000
        /*0070*/ 	.short	0x0001
        /*0072*/ 	.short	0x0008
        /*0074*/ 	.byte	0x00, 0xf0, 0x21, 0x00


	//----- nvinfo : EIATTR_KPARAM_INFO
	.align		4
.L_9395:
        /*0078*/ 	.byte	0x04, 0x17
        /*007a*/ 	.short	(.L_9397 - .L_9396)
.L_9396:
        /*007c*/ 	.word	0x00000000
        /*0080*/ 	.short	0x0000
        /*0082*/ 	.short	0x0000
        /*0084*/ 	.byte	0x00, 0xf0, 0x21, 0x00


	//----- nvinfo : EIATTR_SPARSE_MMA_MASK
	.align		4
.L_9397:
        /*0088*/ 	.byte	0x03, 0x50
        /*008a*/ 	.short	0x0000


	//----- nvinfo : EIATTR_MAXREG_COUNT
	.align		4
        /*008c*/ 	.byte	0x03, 0x1b
        /*008e*/ 	.short	0x00ff


	//----- nvinfo : EIATTR_MERCURY_ISA_VERSION
	.align		4
        /*0090*/ 	.byte	0x03, 0x5f
        /*0092*/ 	.short	0x0101


	//----- nvinfo : EIATTR_COOP_GROUP_MASK_REGIDS
	.align		4
        /*0094*/ 	.byte	0x04, 0x29
        /*0096*/ 	.short	(.L_9399 - .L_9398)


	//   ....[0]....
.L_9398:
        /*0098*/ 	.word	0xffffffff


	//   ....[1]....
        /*009c*/ 	.word	0xffffffff


	//   ....[2]....
        /*00a0*/ 	.word	0xffffffff


	//   ....[3]....
        /*00a4*/ 	.word	0xffffffff


	//   ....[4]....
        /*00a8*/ 	.word	0xffffffff


	//   ....[5]....
        /*00ac*/ 	.word	0xffffffff


	//   ....[6]....
        /*00b0*/ 	.word	0xffffffff


	//   ....[7]....
        /*00b4*/ 	.word	0xffffffff


	//   ....[8]....
        /*00b8*/ 	.word	0xffffffff


	//   ....[9]....
        /*00bc*/ 	.word	0xffffffff


	//   ....[10]....
        /*00c0*/ 	.word	0xffffffff


	//   ....[11]....
        /*00c4*/ 	.word	0xffffffff


	//   ....[12]....
        /*00c8*/ 	.word	0xffffffff


	//   ....[13]....
        /*00cc*/ 	.word	0xffffffff


	//   ....[14]....
        /*00d0*/ 	.word	0xffffffff


	//   ....[15]....
        /*00d4*/ 	.word	0xffffffff


	//   ....[16]....
        /*00d8*/ 	.word	0xffffffff


	//   ....[17]....
        /*00dc*/ 	.word	0xffffffff


	//   ....[18]....
        /*00e0*/ 	.word	0xffffffff


	//   ....[19]....
        /*00e4*/ 	.word	0xffffffff


	//----- nvinfo : EIATTR_COOP_GROUP_INSTR_OFFSETS
	.align		4
.L_9399:
        /*00e8*/ 	.byte	0x04, 0x28
        /*00ea*/ 	.short	(.L_9401 - .L_9400)


	//   ....[0]....
.L_9400:
        /*00ec*/ 	.word	0x000010b0


	//   ....[1]....
        /*00f0*/ 	.word	0x000010c0


	//   ....[2]....
        /*00f4*/ 	.word	0x00001100


	//   ....[3]....
        /*00f8*/ 	.word	0x00001110


	//   ....[4]....
        /*00fc*/ 	.word	0x00001150


	//   ....[5]....
        /*0100*/ 	.word	0x00001160


	//   ....[6]....
        /*0104*/ 	.word	0x000011a0


	//   ....[7]....
        /*0108*/ 	.word	0x000011b0


	//   ....[8]....
        /*010c*/ 	.word	0x000011f0


	//   ....[9]....
        /*0110*/ 	.word	0x00001200


	//   ....[10]....
        /*0114*/ 	.word	0x00005a30


	//   ....[11]....
        /*0118*/ 	.word	0x00005a40


	//   ....[12]....
        /*011c*/ 	.word	0x00005a70


	//   ....[13]....
        /*0120*/ 	.word	0x00005a90


	//   ....[14]....
        /*0124*/ 	.word	0x00005ac0


	//   ....[15]....
        /*0128*/ 	.word	0x00005ad0


	//   ....[16]....
        /*012c*/ 	.word	0x00005af0


	//   ....[17]....
        /*0130*/ 	.word	0x00005b00


	//   ....[18]....
        /*0134*/ 	.word	0x00005b20


	//   ....[19]....
        /*0138*/ 	.word	0x00005b30


	//----- nvinfo : EIATTR_EXIT_INSTR_OFFSETS
	.align		4
.L_9401:
        /*013c*/ 	.byte	0x04, 0x1c
        /*013e*/ 	.short	(.L_9403 - .L_9402)


	//   ....[0]....
.L_9402:
        /*0140*/ 	.word	0x00005b40


	//   ....[1]....
        /*0144*/ 	.word	0x00005b80


	//   ....[2]....
        /*0148*/ 	.word	0x00005de0


	//   ....[3]....
        /*014c*/ 	.word	0x00005ff0


	//   ....[4]....
        /*0150*/ 	.word	0x00006200


	//   ....[5]....
        /*0154*/ 	.word	0x00006410


	//   ....[6]....
        /*0158*/ 	.word	0x00006620


	//   ....[7]....
        /*015c*/ 	.word	0x00006830


	//   ....[8]....
        /*0160*/ 	.word	0x00006a40


	//   ....[9]....
        /*0164*/ 	.word	0x00006c50


	//   ....[10]....
        /*0168*/ 	.word	0x00006e60


	//   ....[11]....
        /*016c*/ 	.word	0x00007070


	//   ....[12]....
        /*0170*/ 	.word	0x00007280


	//   ....[13]....
        /*0174*/ 	.word	0x00007490


	//   ....[14]....
        /*0178*/ 	.word	0x000076a0


	//   ....[15]....
        /*017c*/ 	.word	0x000078b0


	//   ....[16]....
        /*0180*/ 	.word	0x00007ac0


	//   ....[17]....
        /*0184*/ 	.word	0x00007cd0


	//   ....[18]....
        /*0188*/ 	.word	0x00007ee0


	//   ....[19]....
        /*018c*/ 	.word	0x000080f0


	//   ....[20]....
        /*0190*/ 	.word	0x00008300


	//   ....[21]....
        /*0194*/ 	.word	0x00008510


	//   ....[22]....
        /*0198*/ 	.word	0x00008720


	//   ....[23]....
        /*019c*/ 	.word	0x00008930


	//   ....[24]....
        /*01a0*/ 	.word	0x00008b40


	//   ....[25]....
        /*01a4*/ 	.word	0x00008d50


	//   ....[26]....
        /*01a8*/ 	.word	0x00008f60


	//   ....[27]....
        /*01ac*/ 	.word	0x00009170


	//   ....[28]....
        /*01b0*/ 	.word	0x00009380


	//   ....[29]....
        /*01b4*/ 	.word	0x00009590


	//   ....[30]....
        /*01b8*/ 	.word	0x000097a0


	//   ....[31]....
        /*01bc*/ 	.word	0x000099b0


	//   ....[32]....
        /*01c0*/ 	.word	0x00009bc0


	//   ....[33]....
        /*01c4*/ 	.word	0x00009d90


	//----- nvinfo : EIATTR_CRS_STACK_SIZE
	.align		4
.L_9403:
        /*01c8*/ 	.byte	0x04, 0x1e
        /*01ca*/ 	.short	(.L_9405 - .L_9404)
.L_9404:
        /*01cc*/ 	.word	0x00000000


	//----- nvinfo : EIATTR_CBANK_PARAM_SIZE
	.align		4
.L_9405:
        /*01d0*/ 	.byte	0x03, 0x19
        /*01d2*/ 	.short	0x002d


	//----- nvinfo : EIATTR_PARAM_CBANK
	.align		4
        /*01d4*/ 	.byte	0x04, 0x0a
        /*01d6*/ 	.short	(.L_9407 - .L_9406)
	.align		4
.L_9406:
        /*01d8*/ 	.word	index@(.nv.constant0._ZN43_GLOBAL__N__9ae7fba5_10_SoftMax_cu_9f978f6320softmax_warp_forwardIdddLi10ELb0ELb0EEEvPT0_PKT_iiiPKbib)
        /*01dc*/ 	.short	0x0210
        /*01de*/ 	.short	0x002d


	//----- nvinfo : EIATTR_SW_WAR
	.align		4
.L_9407:
        /*01e0*/ 	.byte	0x04, 0x36
        /*01e2*/ 	.short	(.L_9409 - .L_9408)
.L_9408:
        /*01e4*/ 	.word	0x00000008
.L_9409:


//--------------------- .nv.info._ZN43_GLOBAL__N__9ae7fba5_10_SoftMax_cu_9f978f6320softmax_warp_forwardIdddLi9ELb0ELb0EEEvPT0_PKT_iiiPKbib --------------------------
	.section	.nv.info._ZN43_GLOBAL__N__9ae7fba5_10_SoftMax_cu_9f978f6320softmax_warp_forwardIdddLi9ELb0ELb0EEEvPT0_PKT_iiiPKbib,"",@"SHT_CUDA_INFO"
	.sectionflags	@""
	.align	4


	//----- nvinfo : EIATTR_CUDA_API_VERSION
	.align		4
        /*0000*/ 	.byte	0x04, 0x37
        /*0002*/ 	.short	(.L_9411 - .L_9410)
.L_9410:
        /*0004*/ 	.word	0x00000082


	//----- nvinfo : EIATTR_KPARAM_INFO
	.align		4
.L_9411:
        /*0008*/ 	.byte	0x04, 0x17
        /*000a*/ 	.short	(.L_9413 - .L_9412)
.L_9412:
        /*000c*/ 	.word	0x00000000
        /*0010*/ 	.short	0x0007
        /*0012*/ 	.short	0x002c
        /*0014*/ 	.byte	0x00, 0xf0, 0x05, 0x00


	//----- nvinfo : EIATTR_KPARAM_INFO
	.align		4
.L_9413:
        /*0018*/ 	.byte	0x04, 0x17
        /*001a*/ 	.short	(.L_9415 - .L_9414)
.L_9414:
        /*001c*/ 	.word	0x00000000
        /*0020*/ 	.short	0x0006
        /*0022*/ 	.short	0x0028
        /*0024*/ 	.byte	0x00, 0xf0, 0x11, 0x00


	//----- nvinfo : EIATTR_KPARAM_INFO
	.align		4
.L_9415:
        /*0028*/ 	.byte	0x04, 0x17
        /*002a*/ 	.short	(.L_9417 - .L_9416)
.L_9416:
        /*002c*/ 	.word	0x00000000
        /*0030*/ 	.short	0x0005
        /*0032*/ 	.short	0x0020
        /*0034*/ 	.byte	0x00, 0xf0, 0x21, 0x00


	//----- nvinfo : EIATTR_KPARAM_INFO
	.align		4
.L_9417:
        /*0038*/ 	.byte	0x04, 0x17
        /*003a*/ 	.short	(.L_9419 - .L_9418)
.L_9418:
        /*003c*/ 	.word	0x00000000
        /*0040*/ 	.short	0x0004
        /*0042*/ 	.short	0x0018
        /*0044*/ 	.byte	0x00, 0xf0, 0x11, 0x00


	//----- nvinfo : EIATTR_KPARAM_INFO
	.align		4
.L_9419:
        /*0048*/ 	.byte	0x04, 0x17
        /*004a*/ 	.short	(.L_9421 - .L_9420)
.L_9420:
        /*004c*/ 	.word	0x00000000
        /*0050*/ 	.short	0x0003
        /*0052*/ 	.short	0x0014
        /*0054*/ 	.byte	0x00, 0xf0, 0x11, 0x00


	//----- nvinfo : EIATTR_KPARAM_INFO
	.align		4
.L_9421:
        /*0058*/ 	.byte	0x04, 0x17
        /*005a*/ 	.short	(.L_9423 - .L_9422)
.L_9422:
        /*005c*/ 	.word	0x00000000
        /*0060*/ 	.short	0x0002
        /*0062*/ 	.short	0x0010
        /*0064*/ 	.byte	0x00, 0xf0, 0x11, 0x00


	//----- nvinfo : EIATTR_KPARAM_INFO
	.align		4
.L_9423:
        /*0068*/ 	.byte	0x04, 0x17
        /*006a*/ 	.short	(.L_9425 - .L_9424)
.L_9424:
        /*006c*/ 	.word	0x00000000
        /*0070*/ 	.short	0x0001
        /*0072*/ 	.short	0x0008
        /*0074*/ 	.byte	0x00, 0xf0, 0x21, 0x00


	//----- nvinfo : EIATTR_KPARAM_INFO
	.align		4
.L_9425:
        /*0078*/ 	.byte	0x04, 0x17
        /*007a*/ 	.short	(.L_9427 - .L_9426)
.L_9426:
        /*007c*/ 	.word	0x00000000
        /*0080*/ 	.short	0x0000
        /*0082*/ 	.short	0x0000
        /*0084*/ 	.byte	0x00, 0xf0, 0x21, 0x00


	//----- nvinfo : EIATTR_SPARSE_MMA_MASK
	.align		4
.L_9427:
        /*0088*/ 	.byte	0x03, 0x50
        /*008a*/ 	.short	0x0000


	//----- nvinfo : EIATTR_MAXREG_COUNT
	.align		4
        /*008c*/ 	.byte	0x03, 0x1b
        /*008e*/ 	.short	0x00ff


	//----- nvinfo : EIATTR_MERCURY_ISA_VERSION
	.align		4
        /*0090*/ 	.byte	0x03, 0x5f
        /*0092*/ 	.short	0x0101


	//----- nvinfo : EIATTR_COOP_GROUP_MASK_REGIDS
	.align		4
        /*0094*/ 	.byte	0x04, 0x29
        /*0096*/ 	.short	(.L_9429 - .L_9428)


	//   ....[0]....
.L_9428:
        /*0098*/ 	.word	0xffffffff


	//   ....[1]....
        /*009c*/ 	.word	0xffffffff


	//   ....[2]....
        /*00a0*/ 	.word	0xffffffff


	//   ....[3]....
        /*00a4*/ 	.word	0xffffffff


	//   ....[4]....
        /*00a8*/ 	.word	0xffffffff


	//   ....[5]....
        /*00ac*/ 	.word	0xffffffff


	//   ....[6]....
        /*00b0*/ 	.word	0xffffffff


	//   ....[7]....
        /*00b4*/ 	.word	0xffffffff


	//   ....[8]....
        /*00b8*/ 	.word	0xffffffff


	//   ....[9]....
        /*00bc*/ 	.word	0xffffffff


	//   ....[10]....
        /*00c0*/ 	.word	0xffffffff


	//   ....[11]....
        /*00c4*/ 	.word	0xffffffff


	//   ....[12]....
        /*00c8*/ 	.word	0xffffffff


	//   ....[13]....
        /*00cc*/ 	.word	0xffffffff


	//   ....[14]....
        /*00d0*/ 	.word	0xffffffff


	//   ....[15]....
        /*00d4*/ 	.word	0xffffffff


	//   ....[16]....
        /*00d8*/ 	.word	0xffffffff


	//   ....[17]....
        /*00dc*/ 	.word	0xffffffff


	//   ....[18]....
        /*00e0*/ 	.word	0xffffffff


	//   ....[19]....
        /*00e4*/ 	.word	0xffffffff


	//----- nvinfo : EIATTR_COOP_GROUP_INSTR_OFFSETS
	.align		4
.L_9429:
        /*00e8*/ 	.byte	0x04, 0x28
        /*00ea*/ 	.short	(.L_9431 - .L_9430)


	//   ....[0]....
.L_9430:
        /*00ec*/ 	.word	0x000008b0


	//   ....[1]....
        /*00f0*/ 	.word	0x000008c0


	//   ....[2]....
        /*00f4*/ 	.word	0x00000900


	//   ....[3]....
        /*00f8*/ 	.word	0x00000910


	//   ....[4]....
        /*00fc*/ 	.word	0x00000950


	//   ....[5]....
        /*0100*/ 	.word	0x00000960


	//   ....[6]....
        /*0104*/ 	.word	0x000009a0


	//   ....[7]....
        /*0108*/ 	.word	0x000009b0


	//   ....[8]....
        /*010c*/ 	.word	0x000009f0


	//   ....[9]....
        /*0110*/ 	.word	0x00000a00


	//   ....[10]....
        /*0114*/ 	.word	0x00002f30


	//   ....[11]....
        /*0118*/ 	.word	0x00002f40


	//   ....[12]....
        /*011c*/ 	.word	0x00002f60


	//   ....[13]....
        /*0120*/ 	.word	0x00002f70


	//   ....[14]....
        /*0124*/ 	.word	0x00002f90


	//   ....[15]....
        /*0128*/ 	.word	0x00002fa0


	//   ....[16]....
        /*012c*/ 	.word	0x00002fc0


	//   ....[17]....
        /*0130*/ 	.word	0x00002fd0


	//   ....[18]....
        /*0134*/ 	.word	0x00002ff0


	//   ....[19]....
        /*0138*/ 	.word	0x00003000


	//----- nvinfo : EIATTR_EXIT_INSTR_OFFSETS
	.align		4
.L_9431:
        /*013c*/ 	.byte	0x04, 0x1c
        /*013e*/ 	.short	(.L_9433 - .L_9432)


	//   ....[0]....
.L_9432:
        /*0140*/ 	.word	0x00003010


	//   ....[1]....
        /*0144*/ 	.word	0x00003050


	//   ....[2]....
        /*0148*/ 	.word	0x000032d0


	//   ....[3]....
        /*014c*/ 	.word	0x000034f0


	//   ....[4]....
        /*0150*/ 	.word	0x00003710


	//   ....[5]....
        /*0154*/ 	.word	0x00003930


	//   ....[6]....
        /*0158*/ 	.word	0x00003b50


	//   ....[7]....
        /*015c*/ 	.word	0x00003d70


	//   ....[8]....
        /*0160*/ 	.word	0x00003f90


	//   ....[9]....
        /*0164*/ 	.word	0x000041b0


	//   ....[10]....
        /*0168*/ 	.word	0x000043d0


	//   ....[11]....
        /*016c*/ 	.word	0x000045f0


	//   ....[12]....
        /*0170*/ 	.word	0x00004810


	//   ....[13]....
        /*0174*/ 	.word	0x00004a30


	//   ....[14]....
        /*0178*/ 	.word	0x00004c50


	//   ....[15]....
        /*017c*/ 	.word	0x00004e70


	//   ....[16]....
        /*0180*/ 	.word	0x00005090


	//   ....[17]....
        /*0184*/ 	.word	0x00005270


	//----- nvinfo : EIATTR_CRS_STACK_SIZE
	.align		4
.L_9433:
        /*0188*/ 	.byte	0x04, 0x1e
        /*018a*/ 	.short	(.L_9435 - .L_9434)
.L_9434:
        /*018c*/ 	.word	0x00000000


	//----- nvinfo : EIATTR_CBANK_PARAM_SIZE
	.align		4
.L_9435:
        /*0190*/ 	.byte	0x03, 0x19
        /*0192*/ 	.short	0x002d


	//----- nvinfo : EIATTR_PARAM_CBANK
	.align		4
        /*0194*/ 	.byte	0x04, 0x0a
        /*0196*/ 	.short	(.L_9437 - .L_9436)
	.align		4
.L_9436:
        /*0198*/ 	.word	index@(.nv.constant0._ZN43_GLOBAL__N__9ae7fba5_10_SoftMax_cu_9f978f6320softmax_warp_forwardIdddLi9ELb0ELb0EEEvPT0_PKT_iiiPKbib)
        /*019c*/ 	.short	0x0210
        /*019e*/ 	.short	0x002d


	//----- nvinfo : EIATTR_SW_WAR
	.align		4
.L_9437:
        /*01a0*/ 	.byte	0x04, 0x36
        /*01a2*/ 	.short	(.L_9439 - .L_9438)
.L_9438:
        /*01a4*/ 	.word	0x00000008
.L_9439:


//--------------------- .nv.info._ZN43_GLOBAL__N__9ae7fba5_10_SoftMax_cu_9f978f6320softmax_warp_forwardIdddLi8ELb0ELb0EEEvPT0_PKT_iiiPKbib --------------------------
	.section	.nv.info._ZN43_GLOBAL__N__9ae7fba5_10_SoftMax_cu_9f978f6320softmax_warp_forwardIdddLi8ELb0ELb0EEEvPT0_PKT_iiiPKbib,"",@"SHT_CUDA_INFO"
	.sectionflags	@""
	.align	4


	//----- nvinfo : EIATTR_CUDA_API_VERSION
	.align		4
        /*0000*/ 	.byte	0x04, 0x37
        /*0002*/ 	.short	(.L_9441 - .L_9440)
.L_9440:
        /*0004*/ 	.word	0x00000082


	//----- nvinfo : EIATTR_KPARAM_INFO
	.align		4
.L_9441:
        /*0008*/ 	.byte	0x04, 0x17
        /*000a*/ 	.short	(.L_9443 - .L_9442)
.L_9442:
        /*000c*/ 	.word	0x00000000
        /*0010*/ 	.short	0x0007
        /*0012*/ 	.short	0x002c
        /*0014*/ 	.byte	0x00, 0xf0, 0x05, 0x00


	//----- nvinfo : EIATTR_KPARAM_INFO
	.align		4
.L_9443:
        /*0018*/ 	.byte	0x04, 0x17
        /*001a*/ 	.short	(.L_9445 - .L_9444)
.L_9444:
        /*001c*/ 	.word	0x00000000
        /*0020*/ 	.short	0x0006
        /*0022*/ 	.short	0x0028
        /*0024*/ 	.byte	0x00, 0xf0, 0x11, 0x00


	//----- nvinfo : EIATTR_KPARAM_INFO
	.align		4
.L_9445:
        /*0028*/ 	.byte	0x04, 0x17
        /*002a*/ 	.short	(.L_9447 - .L_9446)
.L_9446:
        /*002c*/ 	.word	0x00000000
        /*0030*/ 	.short	0x0005
        /*0032*/ 	.short	0x0020
        /*0034*/ 	.byte	0x00, 0xf0, 0x21, 0x00


	//----- nvinfo : EIATTR_KPARAM_INFO
	.align		4
.L_9447:
        /*0038*/ 	.byte	0x04, 0x17
        /*003a*/ 	.short	(.L_9449 - .L_9448)
.L_9448:
        /*003c*/ 	.word	0x00000000
        /*0040*/ 	.short	0x0004
        /*0042*/ 	.short	0x0018
        /*0044*/ 	.byte	0x00, 0xf0, 0x11, 0x00


	//----- nvinfo : EIATTR_KPARAM_INFO
	.align		4
.L_9449:
        /*0048*/ 	.byte	0x04, 0x17
        /*004a*/ 	.short	(.L_9451 - .L_9450)
.L_9450:
        /*004c*/ 	.word	0x00000000
        /*0050*/ 	.short	0x0003
        /*0052*/ 	.short	0x0014
        /*0054*/ 	.byte	0x00, 0xf0, 0x11, 0x00


	//----- nvinfo : EIATTR_KPARAM_INFO
	.align		4
.L_9451:
        /*0058*/ 	.byte	0x04, 0x17
        /*005a*/ 	.short	(.L_9453 - .L_9452)
.L_9452:
        /*005c*/ 	.word	0x00000000
        /*0060*/ 	.short	0x0002
        /*0062*/ 	.short	0x0010
        /*0064*/ 	.byte	0x00, 0xf0, 0x11, 0x00


	//----- nvinfo : EIATTR_KPARAM_INFO
	.align		4
.L_9453:
        /*0068*/ 	.byte	0x04, 0x17
        /*006a*/ 	.short	(.L_9455 - .L_9454)
.L_9454:
        /*006c*/ 	.word	0x00000000
        /*0070*/ 	.short	0x0001
        /*0072*/ 	.short	0x0008
        /*0074*/ 	.byte	0x00, 0xf0, 0x21, 0x00


	//----- nvinfo : EIATTR_KPARAM_INFO
	.align		4
.L_9455:
        /*0078*/ 	.byte	0x04, 0x17
        /*007a*/ 	.short	(.L_9457 - .L_9456)
.L_9456:
        /*007c*/ 	.word	0x00000000
        /*0080*/ 	.short	0x0000
        /*0082*/ 	.short	0x0000
        /*0084*/ 	.byte	0x00, 0xf0, 0x21, 0x00


	//----- nvinfo : EIATTR_SPARSE_MMA_MASK
	.align		4
.L_9457:
        /*0088*/ 	.byte	0x03, 0x50
        /*008a*/ 	.short	0x0000


	//----- nvinfo : EIATTR_MAXREG_COUNT
	.align		4
        /*008c*/ 	.byte	0x03, 0x1b
        /*008e*/ 	.short	0x00ff


	//----- nvinfo : EIATTR_MERCURY_ISA_VERSION
	.align		4
        /*0090*/ 	.byte	0x03, 0x5f
        /*0092*/ 	.short	0x0101


	//----- nvinfo : EIATTR_COOP_GROUP_MASK_REGIDS
	.align		4
        /*0094*/ 	.byte	0x04, 0x29
        /*0096*/ 	.short	(.L_9459 - .L_9458)


	//   ....[0]....
.L_9458:
        /*0098*/ 	.word	0xffffffff


	//   ....[1]....
        /*009c*/ 	.word	0xffffffff


	//   ....[2]....
        /*00a0*/ 	.word	0xffffffff


	//   ....[3]....
        /*00a4*/ 	.word	0xffffffff


	//   ....[4]....
        /*00a8*/ 	.word	0xffffffff


	//   ....[5]....
        /*00ac*/ 	.word	0xffffffff


	//   ....[6]....
        /*00b0*/ 	.word	0xffffffff


	//   ....[7]....
        /*00b4*/ 	.word	0xffffffff


	//   ....[8]....
        /*00b8*/ 	.word	0xffffffff


	//   ....[9]....
        /*00bc*/ 	.word	0xffffffff


	//   ....[10]....
        /*00c0*/ 	.word	0xffffffff


	//   ....[11]....
        /*00c4*/ 	.word	0xffffffff


	//   ....[12]....
        /*00c8*/ 	.word	0xffffffff


	//   ....[13]....
        /*00cc*/ 	.word	0xffffffff


	//   ....[14]....
        /*00d0*/ 	.word	0xffffffff


	//   ....[15]....
        /*00d4*/ 	.word	0xffffffff


	//   ....[16]....
        /*00d8*/ 	.word	0xffffffff


	//   ....[17]....
        /*00dc*/ 	.word	0xffffffff


	//   ....[18]....
        /*00e0*/ 	.word	0xffffffff


	//   ....[19]....
        /*00e4*/ 	.word	0xffffffff


	//----- nvinfo : EIATTR_COOP_GROUP_INSTR_OFFSETS
	.align		4
.L_9459:
        /*00e8*/ 	.byte	0x04, 0x28
        /*00ea*/ 	.short	(.L_9461 - .L_9460)


	//   ....[0]....
.L_9460:
        /*00ec*/ 	.word	0x000004b0


	//   ....[1]....
        /*00f0*/ 	.word	0x000004c0


	//   ....[2]....
        /*00f4*/ 	.word	0x00000500


	//   ....[3]....
        /*00f8*/ 	.word	0x00000510


	//   ....[4]....
        /*00fc*/ 	.word	0x00000550


	//   ....[5]....
        /*0100*/ 	.word	0x00000560


	//   ....[6]....
        /*0104*/ 	.word	0x000005a0


	//   ....[7]....
        /*0108*/ 	.word	0x000005b0


	//   ....[8]....
        /*010c*/ 	.word	0x000005f0


	//   ....[9]....
        /*0110*/ 	.word	0x00000600


	//   ....[10]....
        /*0114*/ 	.word	0x00001970


	//   ....[11]....
        /*0118*/ 	.word	0x00001980


	//   ....[12]....
        /*011c*/ 	.word	0x000019b0


	//   ....[13]....
        /*0120*/ 	.word	0x000019c0


	//   ....[14]....
        /*0124*/ 	.word	0x00001a10


	//   ....[15]....
        /*0128*/ 	.word	0x00001a20


	//   ....[16]....
        /*012c*/ 	.word	0x00001a40


	//   ....[17]....
        /*0130*/ 	.word	0x00001a50


	//   ....[18]....
        /*0134*/ 	.word	0x00001a70


	//   ....[19]....
        /*0138*/ 	.word	0x00001a80


	//----- nvinfo : EIATTR_EXIT_INSTR_OFFSETS
	.align		4
.L_9461:
        /*013c*/ 	.byte	0x04, 0x1c
        /*013e*/ 	.short	(.L_9463 - .L_9462)


	//   ....[0]....
.L_9462:
        /*0140*/ 	.word	0x00001a90


	//   ....[1]....
        /*0144*/ 	.word	0x00001ac0


	//   ....[2]....
        /*0148*/ 	.word	0x00001d40


	//   ....[3]....
        /*014c*/ 	.word	0x00001f60


	//   ....[4]....
        /*0150*/ 	.word	0x00002180


	//   ....[5]....
        /*0154*/ 	.word	0x000023a0


	//   ....[6]....
        /*0158*/ 	.word	0x000025c0


	//   ....[7]....
        /*015c*/ 	.word	0x000027e0


	//   ....[8]....
        /*0160*/ 	.word	0x00002a00


	//   ....[9]....
        /*0164*/ 	.word	0x00002be0


	//----- nvinfo : EIATTR_CRS_STACK_SIZE
	.align		4
.L_9463:
        /*0168*/ 	.byte	0x04, 0x1e
        /*016a*/ 	.short	(.L_9465 - .L_9464)
.L_9464:
        /*016c*/ 	.word	0x00000000


	//----- nvinfo : EIATTR_CBANK_PARAM_SIZE
	.align		4
.L_9465:
        /*0170*/ 	.byte	0x03, 0x19
        /*0172*/ 	.short	0x002d


	//----- nvinfo : EIATTR_PARAM_CBANK
	.align		4
        /*0174*/ 	.byte	0x04, 0x0a
        /*0176*/ 	.short	(.L_9467 - .L_9466)
	.align		4
.L_9466:
        /*0178*/ 	.word	index@(.nv.constant0._ZN43_GLOBAL__N__9ae7fba5_10_SoftMax_cu_9f978f6320softmax_warp_forwardIdddLi8ELb0ELb0EEEvPT0_PKT_iiiPKbib)
        /*017c*/ 	.short	0x0210
        /*017e*/ 	.short	0x002d


	//----- nvinfo : EIATTR_SW_WAR
	.align		4
.L_9467:
        /*0180*/ 	.byte	0x04, 0x36
        /*0182*/ 	.short	(.L_9469 - .L_9468)
.L_9468:
        /*0184*/ 	.word	0x00000008
.L_9469:


//--------------------- .nv.info._ZN43_GLOBAL__N__9ae7fba5_10_SoftMax_cu_9f978f6320softmax_warp_forwardIdddLi7ELb0ELb0EEEvPT0_PKT_iiiPKbib --------------------------
	.section	.nv.info._ZN43_GLOBAL__N__9ae7fba5_10_SoftMax_cu_9f978f6320softmax_warp_forwardIdddLi7ELb0ELb0EEEvPT0_PKT_iiiPKbib,"",@"SHT_CUDA_INFO"
	.sectionflags	@""
	.align	4


	//----- nvinfo : EIATTR_CUDA_API_VERSION
	.align		4
        /*0000*/ 	.byte	0x04, 0x37
        /*0002*/ 	.short	(.L_9471 - .L_9470)
.L_9470:
        /*0004*/ 	.word	0x00000082


	//----- nvinfo : EIATTR_KPARAM_INFO
	.align		4
.L_9471:
        /*0008*/ 	.byte	0x04, 0x17
        /*000a*/ 	.short	(.L_9473 - .L_9472)
.L_9472:
        /*000c*/ 	.word	0x00000000
        /*0010*/ 	.short	0x0007
        /*0012*/ 	.short	0x002c
        /*0014*/ 	.byte	0x00, 0xf0, 0x05, 0x00


	//----- nvinfo : EIATTR_KPARAM_INFO
	.align		4
.L_9473:
        /*0018*/ 	.byte	0x04, 0x17
        /*001a*/ 	.short	(.L_9475 - .L_9474)
.L_9474:
        /*001c*/ 	.word	0x00000000
        /*0020*/ 	.short	0x0006
        /*0022*/ 	.short	0x0028
        /*0024*/ 	.byte	0x00, 0xf0, 0x11, 0x00


	//----- nvinfo : EIATTR_KPARAM_INFO
	.align		4
.L_9475:
        /*0028*/ 	.byte	0x04, 0x17
        /*002a*/ 	.short	(.L_9477 - .L_9476)
.L_9476:
        /*002c*/ 	.word	0x00000000
        /*0030*/ 	.short	0x0005
        /*0032*/ 	.short	0x0020
        /*0034*/ 	.byte	0x00, 0xf0, 0x21, 0x00


	//----- nvinfo : EIATTR_KPARAM_INFO
	.align		4
.L_9477:
        /*0038*/ 	.byte	0x04, 0x17
        /*003a*/ 	.short	(.L_9479 - .L_9478)
.L_9478:
        /*003c*/ 	.word	0x00000000
        /*0040*/ 	.short	0x0004
        /*0042*/ 	.short	0x0018
        /*0044*/ 	.byte	0x00, 0xf0, 0x11, 0x00


	//----- nvinfo : EIATTR_KPARAM_INFO
	.align		4
.L_9479:
        /*0048*/ 	.byte	0x04, 0x17
        /*004a*/ 	.short	(.L_9481 - .L_9480)
.L_9480:
        /*004c*/ 	.word	0x00000000
        /*0050*/ 	.short	0x0003
        /*0052*/ 	.short	0x0014
        /*0054*/ 	.byte	0x00, 0xf0, 0x11, 0x00


	//----- nvinfo : EIATTR_KPARAM_INFO
	.align		4
.L_9481:
        /*0058*/ 	.byte	0x04, 0x17
        /*005a*/ 	.short	(.L_9483 - .L_9482)
.L_9482:
        /*005c*/ 	.word	0x00000000
        /*0060*/ 	.short	0x0002
        /*0062*/ 	.short	0x0010
        /*0064*/ 	.byte	0x00, 0xf0, 0x11, 0x00


	//----- nvinfo : EIATTR_KPARAM_INFO
	.align		4
.L_9483:
        /*0068*/ 	.byte	0x04, 0x17
        /*006a*/ 	.short	(.L_9485 - .L_9484)
.L_9484:
        /*006c*/ 	.word	0x00000000
        /*0070*/ 	.short	0x0001
        /*0072*/ 	.short	0x0008
        /*0074*/ 	.byte	0x00, 0xf0, 0x21, 0x00


	//----- nvinfo : EIATTR_KPARAM_INFO
	.align		4
.L_9485:
        /*0078*/ 	.byte	0x04, 0x17
        /*007a*/ 	.short	(.L_9487 - .L_9486)
.L_9486:
        /*007c*/ 	.word	0x00000000
        /*0080*/ 	.short	0x0000
        /*0082*/ 	.short	0x0000
        /*0084*/ 	.byte	0x00, 0xf0, 0x21, 0x00


	//----- nvinfo : EIATTR_SPARSE_MMA_MASK
	.align		4
.L_9487:
        /*0088*/ 	.byte	0x03, 0x50
        /*008a*/ 	.short	0x0000


	//----- nvinfo : EIATTR_MAXREG_COUNT
	.align		4
        /*008c*/ 	.byte	0x03, 0x1b
        /*008e*/ 	.short	0x00ff


	//----- nvinfo : EIATTR_MERCURY_ISA_VERSION
	.align		4
        /*0090*/ 	.byte	0x03, 0x5f
        /*0092*/ 	.short	0x0101


	//----- nvinfo : EIATTR_COOP_GROUP_MASK_REGIDS
	.align		4
        /*0094*/ 	.byte	0x04, 0x29
        /*0096*/ 	.short	(.L_9489 - .L_9488)


	//   ....[0]....
.L_9488:
        /*0098*/ 	.word	0xffffffff


	//   ....[1]....
        /*009c*/ 	.word	0xffffffff


	//   ....[2]....
        /*00a0*/ 	.word	0xffffffff


	//   ....[3]....
        /*00a4*/ 	.word	0xffffffff


	//   ....[4]....
        /*00a8*/ 	.word	0xffffffff


	//   ....[5]....
        /*00ac*/ 	.word	0xffffffff


	//   ....[6]....
        /*00b0*/ 	.word	0xffffffff


	//   ....[7]....
        /*00b4*/ 	.word	0xffffffff


	//   ....[8]....
        /*00b8*/ 	.word	0xffffffff


	//   ....[9]....
        /*00bc*/ 	.word	0xffffffff


	//   ....[10]....
        /*00c0*/ 	.word	0xffffffff


	//   ....[11]....
        /*00c4*/ 	.word	0xffffffff


	//   ....[12]....
        /*00c8*/ 	.word	0xffffffff


	//   ....[13]....
        /*00cc*/ 	.word	0xffffffff


	//   ....[14]....
        /*00d0*/ 	.word	0xffffffff


	//   ....[15]....
        /*00d4*/ 	.word	0xffffffff


	//   ....[16]....
        /*00d8*/ 	.word	0xffffffff


	//   ....[17]....
        /*00dc*/ 	.word	0xffffffff


	//   ....[18]....
        /*00e0*/ 	.word	0xffffffff


	//   ....[19]....
        /*00e4*/ 	.word	0xffffffff


	//   ....[20]....
        /*00e8*/ 	.word	0xffffffff


	//   ....[21]....
        /*00ec*/ 	.word	0xffffffff


	//   ....[22]....
        /*00f0*/ 	.word	0xffffffff


	//   ....[23]....
        /*00f4*/ 	.word	0xffffffff


	//   ....[24]....
        /*00f8*/ 	.word	0xffffffff


	//   ....[25]....
        /*00fc*/ 	.word	0xffffffff


	//   ....[26]....
        /*0100*/ 	.word	0xffffffff


	//   ....[27]....
        /*0104*/ 	.word	0xffffffff


	//   ....[28]....
        /*0108*/ 	.word	0xffffffff


	//   ....[29]....
        /*010c*/ 	.word	0xffffffff


	//   ....[30]....
        /*0110*/ 	.word	0xffffffff


	//   ....[31]....
        /*0114*/ 	.word	0xffffffff


	//   ....[32]....
        /*0118*/ 	.word	0xffffffff


	//   ....[33]....
        /*011c*/ 	.word	0xffffffff


	//   ....[34]....
        /*0120*/ 	.word	0xffffffff


	//   ....[35]....
        /*0124*/ 	.word	0xffffffff


	//   ....[36]....
        /*0128*/ 	.word	0xffffffff


	//   ....[37]....
        /*012c*/ 	.word	0xffffffff


	//   ....[38]....
        /*0130*/ 	.word	0xffffffff


	//   ....[39]....
        /*0134*/ 	.word	0xffffffff


	//----- nvinfo : EIATTR_COOP_GROUP_INSTR_OFFSETS
	.align		4
.L_9489:
        /*0138*/ 	.byte	0x04, 0x28
        /*013a*/ 	.short	(.L_9491 - .L_9490)


	//   ....[0]....
.L_9490:
        /*013c*/ 	.word	0x00000450


	//   ....[1]....
        /*0140*/ 	.word	0x00000460


	//   ....[2]....
        /*0144*/ 	.word	0x000004a0


	//   ....[3]....
        /*0148*/ 	.word	0x000004b0


	//   ....[4]....
        /*014c*/ 	.word	0x000004f0


	//   ....[5]....
        /*0150*/ 	.word	0x00000500


	//   ....[6]....
        /*0154*/ 	.word	0x00000550


	//   ....[7]....
        /*0158*/ 	.word	0x00000560


	//   ....[8]....
        /*015c*/ 	.word	0x00000620


	//   ....[9]....
        /*0160*/ 	.word	0x00000630


	//   ....[10]....
        /*0164*/ 	.word	0x00000670


	//   ....[11]....
        /*0168*/ 	.word	0x00000680


	//   ....[12]....
        /*016c*/ 	.word	0x000006c0


	//   ....[13]....
        /*0170*/ 	.word	0x000006d0


	//   ....[14]....
        /*0174*/ 	.word	0x000006e0


	//   ....[15]....
        /*0178*/ 	.word	0x000006f0


	//   ....[16]....
        /*017c*/ 	.word	0x00000730


	//   ....[17]....
        /*0180*/ 	.word	0x00000740


	//   ....[18]....
        /*0184*/ 	.word	0x000007e0


	//   ....[19]....
        /*0188*/ 	.word	0x000007f0


	//   ....[20]....
        /*018c*/ 	.word	0x00001b40


	//   ....[21]....
        /*0190*/ 	.word	0x00001b50


	//   ....[22]....
        /*0194*/ 	.word	0x00001b60


	//   ....[23]....
        /*0198*/ 	.word	0x00001b70


	//   ....[24]....
        /*019c*/ 	.word	0x00001b90


	//   ....[25]....
        /*01a0*/ 	.word	0x00001bb0


	//   ....[26]....
        /*01a4*/ 	.word	0x00001bc0


	//   ....[27]....
        /*01a8*/ 	.word	0x00001bd0


	//   ....[28]....
        /*01ac*/ 	.word	0x00001bf0


	//   ....[29]....
        /*01b0*/ 	.word	0x00001c10


	//   ....[30]....
        /*01b4*/ 	.word	0x00001c20


	//   ....[31]....
        /*01b8*/ 	.word	0x00001c30


	//   ....[32]....
        /*01bc*/ 	.word	0x00001c50


	//   ....[33]....
        /*01c0*/ 	.word	0x00001c70


	//   ....[34]....
        /*01c4*/ 	.word	0x00001c80


	//   ....[35]....
        /*01c8*/ 	.word	0x00001c90


	//   ....[36]....
        /*01cc*/ 	.word	0x00001cb0


	//   ....[37]....
        /*01d0*/ 	.word	0x00001cd0


	//   ....[38]....
        /*01d4*/ 	.word	0x00001ce0


	//   ....[39]....
        /*01d8*/ 	.word	0x00001cf0


	//----- nvinfo : EIATTR_EXIT_INSTR_OFFSETS
	.align		4
.L_9491:
        /*01dc*/ 	.byte	0x04, 0x1c
        /*01de*/ 	.short	(.L_9493 - .L_9492)


	//   ....[0]....
.L_9492:
        /*01e0*/ 	.word	0x00001d00


	//   ....[1]....
        /*01e4*/ 	.word	0x000026a0


	//   ....[2]....
        /*01e8*/ 	.word	0x000026b0


	//   ....[3]....
        /*01ec*/ 	.word	0x00002940


	//   ....[4]....
        /*01f0*/ 	.word	0x00002b70


	//   ....[5]....
        /*01f4*/ 	.word	0x00002da0


	//   ....[6]....
        /*01f8*/ 	.word	0x00002f90


	//----- nvinfo : EIATTR_CRS_STACK_SIZE
	.align		4
.L_9493:
        /*01fc*/ 	.byte	0x04, 0x1e
        /*01fe*/ 	.short	(.L_9495 - .L_9494)
.L_9494:
        /*0200*/ 	.word	0x00000000


	//----- nvinfo : EIATTR_CBANK_PARAM_SIZE
	.align		4
.L_9495:
        /*0204*/ 	.byte	0x03, 0x19
        /*0206*/ 	.short	0x002d


	//----- nvinfo : EIATTR_PARAM_CBANK
	.align		4
        /*0208*/ 	.byte	0x04, 0x0a
        /*020a*/ 	.short	(.L_9497 - .L_9496)
	.align		4
.L_9496:
        /*020c*/ 	.word	index@(.nv.constant0._ZN43_GLOBAL__N__9ae7fba5_10_SoftMax_cu_9f978f6320softmax_warp_forwardIdddLi7ELb0ELb0EEEvPT0_PKT_iiiPKbib)
        /*0210*/ 	.short	0x0210
        /*0212*/ 	.short	0x002d


	//----- nvinfo : EIATTR_SW_WAR
	.align		4
.L_9497:
        /*0214*/ 	.byte	0x04, 0x36
        /*0216*/ 	.short	(.L_9499 - .L_9498)
.L_9498:
        /*0218*/ 	.word	0x00000008
.L_9499:


//--------------------- .nv.info._ZN43_GLOBAL__N__9ae7fba5_10_SoftMax_cu_9f978f6320softmax_warp_forwardIdddLi6ELb0ELb0EEEvPT0_PKT_iiiPKbib --------------------------
	.section	.nv.info._ZN43_GLOBAL__N__9ae7fba5_10_SoftMax_cu_9f978f6320softmax_warp_forwardIdddLi6ELb0ELb0EEEvPT0_PKT_iiiPKbib,"",@"SHT_CUDA_INFO"
	.sectionflags	@""
	.align	4


	//----- nvinfo : EIATTR_CUDA_API_VERSION
	.align		4
        /*0000*/ 	.byte	0x04, 0x37
        /*0002*/ 	.short	(.L_9501 - .L_9500)
.L_9500:
        /*0004*/ 	.word	0x00000082


	//----- nvinfo : EIATTR_KPARAM_INFO
	.align		4
.L_9501:
        /*0008*/ 	.byte	0x04, 0x17
        /*000a*/ 	.short	(.L_9503 - .L_9502)
.L_9502:
        /*000c*/ 	.word	0x00000000
        /*0010*/ 	.short	0x0007
        /*0012*/ 	.short	0x002c
        /*0014*/ 	.byte	0x00, 0xf0, 0x05, 0x00


	//----- nvinfo : EIATTR_KPARAM_INFO
	.align		4
.L_9503:
        /*0018*/ 	.byte	0x04, 0x17
        /*001a*/ 	.short	(.L_9505 - .L_9504)
.L_9504:
        /*001c*/ 	.word	0x00000000
        /*0020*/ 	.short	0x0006
        /*0022*/ 	.short	0x0028
        /*0024*/ 	.byte	0x00, 0xf0, 0x11, 0x00


	//----- nvinfo : EIATTR_KPARAM_INFO
	.align		4
.L_9505:
        /*0028*/ 	.byte	0x04, 0x17
        /*002a*/ 	.short	(.L_9507 - .L_9506)
.L_9506:
        /*002c*/ 	.word	0x00000000
        /*0030*/ 	.short	0x0005
        /*0032*/ 	.short	0x0020
        /*0034*/ 	.byte	0x00, 0xf0, 0x21, 0x00


	//----- nvinfo : EIATTR_KPARAM_INFO
	.align		4
.L_9507:
        /*0038*/ 	.byte	0x04, 0x17
        /*003a*/ 	.short	(.L_9509 - .L_9508)
.L_9508:
        /*003c*/ 	.word	0x00000000
        /*0040*/ 	.short	0x0004
        /*0042*/ 	.short	0x0018
        /*0044*/ 	.byte	0x00, 0xf0, 0x11, 0x00


	//----- nvinfo : EIATTR_KPARAM_INFO
	.align		4
.L_9509:
        /*0048*/ 	.byte	0x04, 0x17
        /*004a*/ 	.short	(.L_9511 - .L_9510)
.L_9510:
        /*004c*/ 	.word	0x00000000
        /*0050*/ 	.short	0x0003
        /*0052*/ 	.short	0x0014
        /*0054*/ 	.byte	0x00, 0xf0, 0x11, 0x00


	//----- nvinfo : EIATTR_KPARAM_INFO
	.align		4
.L_9511:
        /*0058*/ 	.byte	0x04, 0x17
        /*005a*/ 	.short	(.L_9513 - .L_9512)
.L_9512:
        /*005c*/ 	.word	0x00000000
        /*0060*/ 	.short	0x0002
        /*0062*/ 	.short	0x0010
        /*0064*/ 	.byte	0x00, 0xf0, 0x11, 0x00


	//----- nvinfo : EIATTR_KPARAM_INFO
	.align		4
.L_9513:
        /*0068*/ 	.byte	0x04, 0x17
        /*006a*/ 	.short	(.L_9515 - .L_9514)
.L_9514:
        /*006c*/ 	.word	0x00000000
        /*0070*/ 	.short	0x0001
        /*0072*/ 	.short	0x0008
        /*0074*/ 	.byte	0x00, 0xf0, 0x21, 0x00


	//----- nvinfo : EIATTR_KPARAM_INFO
	.align		4
.L_9515:
        /*0078*/ 	.byte	0x04, 0x17
        /*007a*/ 	.short	(.L_9517 - .L_9516)
.L_9516:
        /*007c*/ 	.word	0x00000000
        /*0080*/ 	.short	0x0000
        /*0082*/ 	.short	0x0000
        /*0084*/ 	.byte	0x00, 0xf0, 0x21, 0x00


	//----- nvinfo : EIATTR_SPARSE_MMA_MASK
	.align		4
.L_9517:
        /*0088*/ 	.byte	0x03, 0x50
        /*008a*/ 	.short	0x0000


	//----- nvinfo : EIATTR_MAXREG_COUNT
	.align		4
        /*008c*/ 	.byte	0x03, 0x1b
        /*008e*/ 	.short	0x00ff


	//----- nvinfo : EIATTR_MERCURY_ISA_VERSION
	.align		4
        /*0090*/ 	.byte	0x03, 0x5f
        /*0092*/ 	.short	0x0101


	//----- nvinfo : EIATTR_COOP_GROUP_MASK_REGIDS
	.align		4
        /*0094*/ 	.byte	0x04, 0x29
        /*0096*/ 	.short	(.L_9519 - .L_9518)


	//   ....[0]....
.L_9518:
        /*0098*/ 	.word	0xffffffff


	//   ....[1]....
        /*009c*/ 	.word	0xffffffff


	//   ....[2]....
        /*00a0*/ 	.word	0xffffffff


	//   ....[3]....
        /*00a4*/ 	.word	0xffffffff


	//   ....[4]....
        /*00a8*/ 	.word	0xffffffff


	//   ....[5]....
        /*00ac*/ 	.word	0xffffffff


	//   ....[6]....
        /*00b0*/ 	.word	0xffffffff


	//   ....[7]....
        /*00b4*/ 	.word	0xffffffff


	//   ....[8]....
        /*00b8*/ 	.word	0xffffffff


	//   ....[9]....
        /*00bc*/ 	.word	0xffffffff


	//   ....[10]....
        /*00c0*/ 	.word	0xffffffff


	//   ....[11]....
        /*00c4*/ 	.word	0xffffffff


	//   ....[12]....
        /*00c8*/ 	.word	0xffffffff


	//   ....[13]....
        /*00cc*/ 	.word	0xffffffff


	//   ....[14]....
        /*00d0*/ 	.word	0xffffffff


	//   ....[15]....
        /*00d4*/ 	.word	0xffffffff


	//   ....[16]....
        /*00d8*/ 	.word	0xffffffff


	//   ....[17]....
        /*00dc*/ 	.word	0xffffffff


	//   ....[18]....
        /*00e0*/ 	.word	0xffffffff


	//   ....[19]....
        /*00e4*/ 	.word	0xffffffff


	//   ....[20]....
        /*00e8*/ 	.word	0xffffffff


	//   ....[21]....
        /*00ec*/ 	.word	0xffffffff


	//   ....[22]....
        /*00f0*/ 	.word	0xffffffff


	//   ....[23]....
        /*00f4*/ 	.word	0xffffffff


	//   ....[24]....
        /*00f8*/ 	.word	0xffffffff


	//   ....[25]....
        /*00fc*/ 	.word	0xffffffff


	//   ....[26]....
        /*0100*/ 	.word	0xffffffff


	//   ....[27]....
        /*0104*/ 	.word	0xffffffff


	//   ....[28]....
        /*0108*/ 	.word	0xffffffff


	//   ....[29]....
        /*010c*/ 	.word	0xffffffff


	//   ....[30]....
        /*0110*/ 	.word	0xffffffff


	//   ....[31]....
        /*0114*/ 	.word	0xffffffff


	//   ....[32]....
        /*0118*/ 	.word	0xffffffff


	//   ....[33]....
        /*011c*/ 	.word	0xffffffff


	//   ....[34]....
        /*0120*/ 	.word	0xffffffff


	//   ....[35]....
        /*0124*/ 	.word	0xffffffff


	//   ....[36]....
        /*0128*/ 	.word	0xffffffff


	//   ....[37]....
        /*012c*/ 	.word	0xffffffff


	//   ....[38]....
        /*0130*/ 	.word	0xffffffff


	//   ....[39]....
        /*0134*/ 	.word	0xffffffff


	//----- nvinfo : EIATTR_COOP_GROUP_INSTR_OFFSETS
	.align		4
.L_9519:
        /*0138*/ 	.byte	0x04, 0x28
        /*013a*/ 	.short	(.L_9521 - .L_9520)


	//   ....[0]....
.L_9520:
        /*013c*/ 	.word	0x00000440


	//   ....[1]....
        /*0140*/ 	.word	0x00000450


	//   ....[2]....
        /*0144*/ 	.word	0x00000490


	//   ....[3]....
        /*0148*/ 	.word	0x000004a0


	//   ....[4]....
        /*014c*/ 	.word	0x000004e0


	//   ....[5]....
        /*0150*/ 	.word	0x000004f0


	//   ....[6]....
        /*0154*/ 	.word	0x00000540


	//   ....[7]....
        /*0158*/ 	.word	0x00000560


	//   ....[8]....
        /*015c*/ 	.word	0x00000580


	//   ....[9]....
        /*0160*/ 	.word	0x00000590


	//   ....[10]....
        /*0164*/ 	.word	0x000005e0


	//   ....[11]....
        /*0168*/ 	.word	0x00000600


	//   ....[12]....
        /*016c*/ 	.word	0x00000620


	//   ....[13]....
        /*0170*/ 	.word	0x00000630


	//   ....[14]....
        /*0174*/ 	.word	0x000006c0


	//   ....[15]....
        /*0178*/ 	.word	0x000006d0


	//   ....[16]....
        /*017c*/ 	.word	0x00000730


	//   ....[17]....
        /*0180*/ 	.word	0x00000740


	//   ....[18]....
        /*0184*/ 	.word	0x00000800


	//   ....[19]....
        /*0188*/ 	.word	0x00000810


	//   ....[20]....
        /*018c*/ 	.word	0x000010d0


	//   ....[21]....
        /*0190*/ 	.word	0x000010e0


	//   ....[22]....
        /*0194*/ 	.word	0x000010f0


	//   ....[23]....
        /*0198*/ 	.word	0x00001100


	//   ....[24]....
        /*019c*/ 	.word	0x00001120


	//   ....[25]....
        /*01a0*/ 	.word	0x00001140


	//   ....[26]....
        /*01a4*/ 	.word	0x00001150


	//   ....[27]....
        /*01a8*/ 	.word	0x00001160


	//   ....[28]....
        /*01ac*/ 	.word	0x00001180


	//   ....[29]....
        /*01b0*/ 	.word	0x000011a0


	//   ....[30]....
        /*01b4*/ 	.word	0x000011b0


	//   ....[31]....
        /*01b8*/ 	.word	0x000011c0


	//   ....[32]....
        /*01bc*/ 	.word	0x000011e0


	//   ....[33]....
        /*01c0*/ 	.word	0x00001200


	//   ....[34]....
        /*01c4*/ 	.word	0x00001210


	//   ....[35]....
        /*01c8*/ 	.word	0x00001220


	//   ....[36]....
        /*01cc*/ 	.word	0x00001240


	//   ....[37]....
        /*01d0*/ 	.word	0x00001260


	//   ....[38]....
        /*01d4*/ 	.word	0x00001270


	//   ....[39]....
        /*01d8*/ 	.word	0x00001280


	//----- nvinfo : EIATTR_EXIT_INSTR_OFFSETS
	.align		4
.L_9521:
        /*01dc*/ 	.byte	0x04, 0x1c
        /*01de*/ 	.short	(.L_9523 - .L_9522)


	//   ....[0]....
.L_9522:
        /*01e0*/ 	.word	0x000012a0


	//   ....[1]....
        /*01e4*/ 	.word	0x000017a0


	//   ....[2]....
        /*01e8*/ 	.word	0x000017b0


	//   ....[3]....
        /*01ec*/ 	.word	0x00001a40


	//   ....[4]....
        /*01f0*/ 	.word	0x00001c30


	//----- nvinfo : EIATTR_CRS_STACK_SIZE
	.align		4
.L_9523:
        /*01f4*/ 	.byte	0x04, 0x1e
        /*01f6*/ 	.short	(.L_9525 - .L_9524)
.L_9524:
        /*01f8*/ 	.word	0x00000000


	//----- nvinfo : EIATTR_CBANK_PARAM_SIZE
	.align		4
.L_9525:
        /*01fc*/ 	.byte	0x03, 0x19
        /*01fe*/ 	.short	0x002d


	//----- nvinfo : EIATTR_PARAM_CBANK
	.align		4
        /*0200*/ 	.byte	0x04, 0x0a
        /*0202*/ 	.short	(.L_9527 - .L_9526)
	.align		4
.L_9526:
        /*0204*/ 	.word	index@(.nv.constant0._ZN43_GLOBAL__N__9ae7fba5_10_SoftMax_cu_9f978f6320softmax_warp_forwardIdddLi6ELb0ELb0EEEvPT0_PKT_iiiPKbib)
        /*0208*/ 	.short	0x0210
        /*020a*/ 	.short	0x002d


	//----- nvinfo : EIATTR_SW_WAR
	.align		4
.L_9527:
        /*020c*/ 	.byte	0x04, 0x36
        /*020e*/ 	.short	(.L_9529 - .L_9528)
.L_9528:
        /*0210*/ 	.word	0x00000008
.L_9529:


//--------------------- .nv.info._ZN43_GLOBAL__N__9ae7fba5_10_SoftMax_cu_9f978f6320softmax_warp_forwardIdddLi5ELb0ELb0EEEvPT0_PKT_iiiPKbib --------------------------
	.section	.nv.info._ZN43_GLOBAL__N__9ae7fba5_10_SoftMax_cu_9f978f6320softmax_warp_forwardIdddLi5ELb0ELb0EEEvPT0_PKT_iiiPKbib,"",@"SHT_CUDA_INFO"
	.sectionflags	@""
	.align	4


	//----- nvinfo : EIATTR_CUDA_API_VERSION
	.align		4
        /*0000*/ 	.byte	0x04, 0x37
        /*0002*/ 	.short	(.L_9531 - .L_9530)
.L_9530:
        /*0004*/ 	.word	0x00000082


	//----- nvinfo : EIATTR_KPARAM_INFO
	.align		4
.L_9531:
        /*0008*/ 	.byte	0x04, 0x17
        /*000a*/ 	.short	(.L_9533 - .L_9532)
.L_9532:
        /*000c*/ 	.word	0x00000000
        /*0010*/ 	.short	0x0007
        /*0012*/ 	.short	0x002c
        /*0014*/ 	.byte	0x00, 0xf0, 0x05, 0x00


	//----- nvinfo : EIATTR_KPARAM_INFO
	.align		4
.L_9533:
        /*0018*/ 	.byte	0x04, 0x17
        /*001a*/ 	.short	(.L_9535 - .L_9534)
.L_9534:
        /*001c*/ 	.word	0x00000000
        /*0020*/ 	.short	0x0006
        /*0022*/ 	.short	0x0028
        /*0024*/ 	.byte	0x00, 0xf0, 0x11, 0x00


	//----- nvinfo : EIATTR_KPARAM_INFO
	.align		4
.L_9535:
        /*0028*/ 	.byte	0x04, 0x17
        /*002a*/ 	.short	(.L_9537 - .L_9536)
.L_9536:
        /*002c*/ 	.word	0x00000000
        /*0030*/ 	.short	0x0005
        /*0032*/ 	.short	0x0020
        /*0034*/ 	.byte	0x00, 0xf0, 0x21, 0x00


	//----- nvinfo : EIATTR_KPARAM_INFO
	.align		4
.L_9537:
        /*0038*/ 	.byte	0x04, 0x17
        /*003a*/ 	.short	(.L_9539 - .L_9538)
.L_9538:
        /*003c*/ 	.word	0x00000000
        /*0040*/ 	.short	0x0004
        /*0042*/ 	.short	0x0018
        /*0044*/ 	.byte	0x00, 0xf0, 0x11, 0x00


	//----- nvinfo : EIATTR_KPARAM_INFO
	.align		4
.L_9539:
        /*0048*/ 	.byte	0x04, 0x17
        /*004a*/ 	.short	(.L_9541 - .L_9540)
.L_9540:
        /*004c*/ 	.word	0x00000000
        /*0050*/ 	.short	0x0003
        /*0052*/ 	.short	0x0014
        /*0054*/ 	.byte	0x00, 0xf0, 0x11, 0x00


	//----- nvinfo : EIATTR_KPARAM_INFO
	.align		4
.L_9541:
        /*0058*/ 	.byte	0x04, 0x17
        /*005a*/ 	.short	(.L_9543 - .L_9542)
.L_9542:
        /*005c*/ 	.word	0x00000000
        /*0060*/ 	.short	0x0002
        /*0062*/ 	.short	0x0010
        /*0064*/ 	.byte	0x00, 0xf0, 0x11, 0x00


	//----- nvinfo : EIATTR_KPARAM_INFO
	.align		4
.L_9543:
        /*0068*/ 	.byte	0x04, 0x17
        /*006a*/ 	.short	(.L_9545 - .L_9544)
.L_9544:
        /*006c*/ 	.word	0x00000000
        /*0070*/ 	.short	0x0001
        /*0072*/ 	.short	0x0008
        /*0074*/ 	.byte	0x00, 0xf0, 0x21, 0x00


	//----- nvinfo : EIATTR_KPARAM_INFO
	.align		4
.L_9545:
        /*0078*/ 	.byte	0x04, 0x17
        /*007a*/ 	.short	(.L_9547 - .L_9546)
.L_9546:
        /*007c*/ 	.word	0x00000000
        /*0080*/ 	.short	0x0000
        /*0082*/ 	.short	0x0000
        /*0084*/ 	.byte	0x00, 0xf0, 0x21, 0x00


	//----- nvinfo : EIATTR_SPARSE_MMA_MASK
	.align		4
.L_9547:
        /*0088*/ 	.byte	0x03, 0x50
        /*008a*/ 	.short	0x0000


	//----- nvinfo : EIATTR_MAXREG_COUNT
	.align		4
        /*008c*/ 	.byte	0x03, 0x1b
        /*008e*/ 	.short	0x00ff


	//----- nvinfo : EIATTR_MERCURY_ISA_VERSION
	.align		4
        /*0090*/ 	.byte	0x03, 0x5f
        /*0092*/ 	.short	0x0101


	//----- nvinfo : EIATTR_COOP_GROUP_MASK_REGIDS
	.align		4
        /*0094*/ 	.byte	0x04, 0x29
        /*0096*/ 	.short	(.L_9549 - .L_9548)


	//   ....[0]....
.L_9548:
        /*0098*/ 	.word	0xffffffff


	//   ....[1]....
        /*009c*/ 	.word	0xffffffff


	//   ....[2]....
        /*00a0*/ 	.word	0xffffffff


	//   ....[3]....
        /*00a4*/ 	.word	0xffffffff


	//   ....[4]....
        /*00a8*/ 	.word	0xffffffff


	//   ....[5]....
        /*00ac*/ 	.word	0xffffffff


	//   ....[6]....
        /*00b0*/ 	.word	0xffffffff


	//   ....[7]....
        /*00b4*/ 	.word	0xffffffff


	//   ....[8]....
        /*00b8*/ 	.word	0xffffffff


	//   ....[9]....
        /*00bc*/ 	.word	0xffffffff


	//   ....[10]....
        /*00c0*/ 	.word	0xffffffff


	//   ....[11]....
        /*00c4*/ 	.word	0xffffffff


	//   ....[12]....
        /*00c8*/ 	.word	0xffffffff


	//   ....[13]....
        /*00cc*/ 	.word	0xffffffff


	//   ....[14]....
        /*00d0*/ 	.word	0xffffffff


	//   ....[15]....
        /*00d4*/ 	.word	0xffffffff


	//   ....[16]....
        /*00d8*/ 	.word	0xffffffff


	//   ....[17]....
        /*00dc*/ 	.word	0xffffffff


	//   ....[18]....
        /*00e0*/ 	.word	0xffffffff


	//   ....[19]....
        /*00e4*/ 	.word	0xffffffff


	//   ....[20]....
        /*00e8*/ 	.word	0xffffffff


	//   ....[21]....
        /*00ec*/ 	.word	0xffffffff


	//   ....[22]....
        /*00f0*/ 	.word	0xffffffff


	//   ....[23]....
        /*00f4*/ 	.word	0xffffffff


	//   ....[24]....
        /*00f8*/ 	.word	0xffffffff


	//   ....[25]....
        /*00fc*/ 	.word	0xffffffff


	//   ....[26]....
        /*0100*/ 	.word	0xffffffff


	//   ....[27]....
        /*0104*/ 	.word	0xffffffff


	//   ....[28]....
        /*0108*/ 	.word	0xffffffff


	//   ....[29]....
        /*010c*/ 	.word	0xffffffff


	//   ....[30]....
        /*0110*/ 	.word	0xffffffff


	//   ....[31]....
        /*0114*/ 	.word	0xffffffff


	//   ....[32]....
        /*0118*/ 	.word	0xffffffff


	//   ....[33]....
        /*011c*/ 	.word	0xffffffff


	//   ....[34]....
        /*0120*/ 	.word	0xffffffff


	//   ....[35]....
        /*0124*/ 	.word	0xffffffff


	//   ....[36]....
        /*0128*/ 	.word	0xffffffff


	//   ....[37]....
        /*012c*/ 	.word	0xffffffff


	//   ....[38]....
        /*0130*/ 	.word	0xffffffff


	//   ....[39]....
        /*0134*/ 	.word	0xffffffff


	//----- nvinfo : EIATTR_COOP_GROUP_INSTR_OFFSETS
	.align		4
.L_9549:
        /*0138*/ 	.byte	0x04, 0x28
        /*013a*/ 	.short	(.L_9551 - .L_9550)


	//   ....[0]....
.L_9550:
        /*013c*/ 	.word	0x00000360


	//   ....[1]....
        /*0140*/ 	.word	0x00000370


	//   ....[2]....
        /*0144*/ 	.word	0x00000380


	//   ....[3]....
        /*0148*/ 	.word	0x00000390


	//   ....[4]....
        /*014c*/ 	.word	0x00000400


	//   ....[5]....
        /*0150*/ 	.word	0x00000410


	//   ....[6]....
        /*0154*/ 	.word	0x00000420


	//   ....[7]....
        /*0158*/ 	.word	0x00000430


	//   ....[8]....
        /*015c*/ 	.word	0x000004a0


	//   ....[9]....
        /*0160*/ 	.word	0x000004b0


	//   ....[10]....
        /*0164*/ 	.word	0x000004c0


	//   ....[11]....
        /*0168*/ 	.word	0x000004d0


	//   ....[12]....
        /*016c*/ 	.word	0x00000540


	//   ....[13]....
        /*0170*/ 	.word	0x00000550


	//   ....[14]....
        /*0174*/ 	.word	0x00000560


	//   ....[15]....
        /*0178*/ 	.word	0x00000570


	//   ....[16]....
        /*017c*/ 	.word	0x000005e0


	//   ....[17]....
        /*0180*/ 	.word	0x000005f0


	//   ....[18]....
        /*0184*/ 	.word	0x00000600


	//   ....[19]....
        /*0188*/ 	.word	0x00000610


	//   ....[20]....
        /*018c*/ 	.word	0x00000b50


	//   ....[21]....
        /*0190*/ 	.word	0x00000b60


	//   ....[22]....
        /*0194*/ 	.word	0x00000b70


	//   ....[23]....
        /*0198*/ 	.word	0x00000b80


	//   ....[24]....
        /*019c*/ 	.word	0x00000ba0


	//   ....[25]....
        /*01a0*/ 	.word	0x00000bc0


	//   ....[26]....
        /*01a4*/ 	.word	0x00000bd0


	//   ....[27]....
        /*01a8*/ 	.word	0x00000be0


	//   ....[28]....
        /*01ac*/ 	.word	0x00000c00


	//   ....[29]....
        /*01b0*/ 	.word	0x00000c20


	//   ....[30]....
        /*01b4*/ 	.word	0x00000c30


	//   ....[31]....
        /*01b8*/ 	.word	0x00000c40


	//   ....[32]....
        /*01bc*/ 	.word	0x00000c60


	//   ....[33]....
        /*01c0*/ 	.word	0x00000c80


	//   ....[34]....
        /*01c4*/ 	.word	0x00000c90


	//   ....[35]....
        /*01c8*/ 	.word	0x00000ca0


	//   ....[36]....
        /*01cc*/ 	.word	0x00000cc0


	//   ....[37]....
        /*01d0*/ 	.word	0x00000ce0


	//   ....[38]....
        /*01d4*/ 	.word	0x00000cf0


	//   ....[39]....
        /*01d8*/ 	.word	0x00000d00


	//----- nvinfo : EIATTR_EXIT_INSTR_OFFSETS
	.align		4
.L_9551:
        /*01dc*/ 	.byte	0x04, 0x1c
        /*01de*/ 	.short	(.L_9553 - .L_9552)


	//   ....[0]....
.L_9552:
        /*01e0*/ 	.word	0x00000d20


	//   ....[1]....
        /*01e4*/ 	.word	0x00000ff0


	//   ....[2]....
        /*01e8*/ 	.word	0x00001000


	//   ....[3]....
        /*01ec*/ 	.word	0x00001240


	//----- nvinfo : EIATTR_CRS_STACK_SIZE
	.align		4
.L_9553:
        /*01f0*/ 	.byte	0x04, 0x1e
        /*01f2*/ 	.short	(.L_9555 - .L_9554)
.L_9554:
        /*01f4*/ 	.word	0x00000000


	//----- nvinfo : EIATTR_CBANK_PARAM_SIZE
	.align		4
.L_9555:
        /*01f8*/ 	.byte	0x03, 0x19
        /*01fa*/ 	.short	0x002d


	//----- nvinfo : EIATTR_PARAM_CBANK
	.align		4
        /*01fc*/ 	.byte	0x04, 0x0a
        /*01fe*/ 	.short	(.L_9557 - .L_9556)
	.align		4
.L_9556:
        /*0200*/ 	.word	index@(.nv.constant0._ZN43_GLOBAL__N__9ae7fba5_10_SoftMax_cu_9f978f6320softmax_warp_forwardIdddLi5ELb0ELb0EEEvPT0_PKT_iiiPKbib)
        /*0204*/ 	.short	0x0210
        /*0206*/ 	.short	0x002d


	//----- nvinfo : EIATTR_SW_WAR
	.align		4
.L_9557:
        /*0208*/ 	.byte	0x04, 0x36
        /*020a*/ 	.short	(.L_9559 - .L_9558)
.L_9558:
        /*020c*/ 	.word	0x00000008
.L_9559:


//--------------------- .nv.info._ZN43_GLOBAL__N__9ae7fba5_10_SoftMax_cu_9f978f6320softmax_warp_forwardIdddLi4ELb0ELb0EEEvPT0_PKT_iiiPKbib --------------------------
	.section	.nv.info._ZN43_GLOBAL__N__9ae7fba5_10_SoftMax_cu_9f978f6320softmax_warp_forwardIdddLi4ELb0ELb0EEEvPT0_PKT_iiiPKbib,"",@"SHT_CUDA_INFO"
	.sectionflags	@""
	.align	4


	//----- nvinfo : EIATTR_CUDA_API_VERSION
	.align		4
        /*0000*/ 	.byte	0x04, 0x37
        /*0002*/ 	.short	(.L_9561 - .L_9560)
.L_9560:
        /*0004*/ 	.word	0x00000082


	//----- nvinfo : EIATTR_KPARAM_INFO
	.align		4
.L_9561:
        /*0008*/ 	.byte	0x04, 0x17
        /*000a*/ 	.short	(.L_9563 - .L_9562)
.L_9562:
        /*000c*/ 	.word	0x00000000
        /*0010*/ 	.short	0x0007
        /*0012*/ 	.short	0x002c
        /*0014*/ 	.byte	0x00, 0xf0, 0x05, 0x00


	//----- nvinfo : EIATTR_KPARAM_INFO
	.align		4
.L_9563:
        /*0018*/ 	.byte	0x04, 0x17
        /*001a*/ 	.short	(.L_9565 - .L_9564)
.L_9564:
        /*001c*/ 	.word	0x00000000
        /*0020*/ 	.short	0x0006
        /*0022*/ 	.short	0x0028
        /*0024*/ 	.byte	0x00, 0xf0, 0x11, 0x00


	//----- nvinfo : EIATTR_KPARAM_INFO
	.align		4
.L_9565:
        /*0028*/ 	.byte	0x04, 0x17
        /*002a*/ 	.short	(.L_9567 - .L_9566)
.L_9566:
        /*002c*/ 	.word	0x00000000
        /*0030*/ 	.short	0x0005
        /*0032*/ 	.short	0x0020
        /*0034*/ 	.byte	0x00, 0xf0, 0x21, 0x00


	//----- nvinfo : EIATTR_KPARAM_INFO
	.align		4
.L_9567:
        /*0038*/ 	.byte	0x04, 0x17
        /*003a*/ 	.short	(.L_9569 - .L_9568)
.L_9568:
        /*003c*/ 	.word	0x00000000
        /*0040*/ 	.short	0x0004
        /*0042*/ 	.short	0x0018
        /*0044*/ 	.byte	0x00, 0xf0, 0x11, 0x00


	//----- nvinfo : EIATTR_KPARAM_INFO
	.align		4
.L_9569:
        /*0048*/ 	.byte	0x04, 0x17
        /*004a*/ 	.short	(.L_9571 - .L_9570)
.L_9570:
        /*004c*/ 	.word	0x00000000
        /*0050*/ 	.short	0x0003
        /*0052*/ 	.short	0x0014
        /*0054*/ 	.byte	0x00, 0xf0, 0x11, 0x00


	//----- nvinfo : EIATTR_KPARAM_INFO
	.align		4
.L_9571:
        /*0058*/ 	.byte	0x04, 0x17
        /*005a*/ 	.short	(.L_9573 - .L_9572)
.L_9572:
        /*005c*/ 	.word	0x00000000
        /*0060*/ 	.short	0x0002
        /*0062*/ 	.short	0x0010
        /*0064*/ 	.byte	0x00, 0xf0, 0x11, 0x00


	//----- nvinfo : EIATTR_KPARAM_INFO
	.align		4
.L_9573:
        /*0068*/ 	.byte	0x04, 0x17
        /*006a*/ 	.short	(.L_9575 - .L_9574)
.L_9574:
        /*006c*/ 	.word	0x00000000
        /*0070*/ 	.short	0x0001
        /*0072*/ 	.short	0x0008
        /*0074*/ 	.byte	0x00, 0xf0, 0x21, 0x00


	//----- nvinfo : EIATTR_KPARAM_INFO
	.align		4
.L_9575:
        /*0078*/ 	.byte	0x04, 0x17
        /*007a*/ 	.short	(.L_9577 - .L_9576)
.L_9576:
        /*007c*/ 	.word	0x00000000
        /*0080*/ 	.short	0x0000
        /*0082*/ 	.short	0x0000
        /*0084*/ 	.byte	0x00, 0xf0, 0x21, 0x00


	//----- nvinfo : EIATTR_SPARSE_MMA_MASK
	.align		4
.L_9577:
        /*0088*/ 	.byte	0x03, 0x50
        /*008a*/ 	.short	0x0000


	//----- nvinfo : EIATTR_MAXREG_COUNT
	.align		4
        /*008c*/ 	.byte	0x03, 0x1b
        /*008e*/ 	.short	0x00ff


	//----- nvinfo : EIATTR_MERCURY_ISA_VERSION
	.align		4
        /*0090*/ 	.byte	0x03, 0x5f
        /*0092*/ 	.short	0x0101


	//----- nvinfo : EIATTR_COOP_GROUP_MASK_REGIDS
	.align		4
        /*0094*/ 	.byte	0x04, 0x29
        /*0096*/ 	.short	(.L_9579 - .L_9578)


	//   ....[0]....
.L_9578:
        /*0098*/ 	.word	0xffffffff


	//   ....[1]....
        /*009c*/ 	.word	0xffffffff


	//   ....[2]....
        /*00a0*/ 	.word	0xffffffff


	//   ....[3]....
        /*00a4*/ 	.word	0xffffffff


	//   ....[4]....
        /*00a8*/ 	.word	0xffffffff


	//   ....[5]....
        /*00ac*/ 	.word	0xffffffff


	//   ....[6]....
        /*00b0*/ 	.word	0xffffffff


	//   ....[7]....
        /*00b4*/ 	.word	0xffffffff


	//   ....[8]....
        /*00b8*/ 	.word	0xffffffff


	//   ....[9]....
        /*00bc*/ 	.word	0xffffffff


	//   ....[10]....
        /*00c0*/ 	.word	0xffffffff


	//   ....[11]....
        /*00c4*/ 	.word	0xffffffff


	//   ....[12]....
        /*00c8*/ 	.word	0xffffffff


	//   ....[13]....
        /*00cc*/ 	.word	0xffffffff


	//   ....[14]....
        /*00d0*/ 	.word	0xffffffff


	//   ....[15]....
        /*00d4*/ 	.word	0xffffffff


	//   ....[16]....
        /*00d8*/ 	.word	0xffffffff


	//   ....[17]....
        /*00dc*/ 	.word	0xffffffff


	//   ....[18]....
        /*00e0*/ 	.word	0xffffffff


	//   ....[19]....
        /*00e4*/ 	.word	0xffffffff


	//   ....[20]....
        /*00e8*/ 	.word	0xffffffff


	//   ....[21]....
        /*00ec*/ 	.word	0xffffffff


	//   ....[22]....
        /*00f0*/ 	.word	0xffffffff


	//   ....[23]....
        /*00f4*/ 	.word	0xffffffff


	//   ....[24]....
        /*00f8*/ 	.word	0xffffffff


	//   ....[25]....
        /*00fc*/ 	.word	0xffffffff


	//   ....[26]....
        /*0100*/ 	.word	0xffffffff


	//   ....[27]....
        /*0104*/ 	.word	0xffffffff


	//   ....[28]....
        /*0108*/ 	.word	0xffffffff


	//   ....[29]....
        /*010c*/ 	.word	0xffffffff


	//   ....[30]....
        /*0110*/ 	.word	0xffffffff


	//   ....[31]....
        /*0114*/ 	.word	0xffffffff


	//----- nvinfo : EIATTR_COOP_GROUP_INSTR_OFFSETS
	.align		4
.L_9579:
        /*0118*/ 	.byte	0x04, 0x28
        /*011a*/ 	.short	(.L_9581 - .L_9580)


	//   ....[0]....
.L_9580:
        /*011c*/ 	.word	0x00000390


	//   ....[1]....
        /*0120*/ 	.word	0x000003a0


	//   ....[2]....
        /*0124*/ 	.word	0x000003b0


	//   ....[3]....
        /*0128*/ 	.word	0x000003c0


	//   ....[4]....
        /*012c*/ 	.word	0x00000430


	//   ....[5]....
        /*0130*/ 	.word	0x00000440


	//   ....[6]....
        /*0134*/ 	.word	0x00000450


	//   ....[7]....
        /*0138*/ 	.word	0x00000460


	//   ....[8]....
        /*013c*/ 	.word	0x000004d0


	//   ....[9]....
        /*0140*/ 	.word	0x000004e0


	//   ....[10]....
        /*0144*/ 	.word	0x000004f0


	//   ....[11]....
        /*0148*/ 	.word	0x00000500


	//   ....[12]....
        /*014c*/ 	.word	0x00000570


	//   ....[13]....
        /*0150*/ 	.word	0x00000580


	//   ....[14]....
        /*0154*/ 	.word	0x00000590


	//   ....[15]....
        /*0158*/ 	.word	0x000005a0


	//   ....[16]....
        /*015c*/ 	.word	0x00000ab0


	//   ....[17]....
        /*0160*/ 	.word	0x00000ac0


	//   ....[18]....
        /*0164*/ 	.word	0x00000ad0


	//   ....[19]....
        /*0168*/ 	.word	0x00000ae0


	//   ....[20]....
        /*016c*/ 	.word	0x00000b00


	//   ....[21]....
        /*0170*/ 	.word	0x00000b20


	//   ....[22]....
        /*0174*/ 	.word	0x00000b30


	//   ....[23]....
        /*0178*/ 	.word	0x00000b40


	//   ....[24]....
        /*017c*/ 	.word	0x00000b60


	//   ....[25]....
        /*0180*/ 	.word	0x00000b80


	//   ....[26]....
        /*0184*/ 	.word	0x00000b90


	//   ....[27]....
        /*0188*/ 	.word	0x00000ba0


	//   ....[28]....
        /*018c*/ 	.word	0x00000bc0


	//   ....[29]....
        /*0190*/ 	.word	0x00000be0


	//   ....[30]....
        /*0194*/ 	.word	0x00000bf0


	//   ....[31]....
        /*0198*/ 	.word	0x00000c00


	//----- nvinfo : EIATTR_EXIT_INSTR_OFFSETS
	.align		4
.L_9581:
        /*019c*/ 	.byte	0x04, 0x1c
        /*019e*/ 	.short	(.L_9583 - .L_9582)


	//   ....[0]....
.L_9582:
        /*01a0*/ 	.word	0x00000c20


	//   ....[1]....
        /*01a4*/ 	.word	0x00000ef0


	//   ....[2]....
        /*01a8*/ 	.word	0x00000f00


	//   ....[3]....
        /*01ac*/ 	.word	0x00001140


	//----- nvinfo : EIATTR_CRS_STACK_SIZE
	.align		4
.L_9583:
        /*01b0*/ 	.byte	0x04, 0x1e
        /*01b2*/ 	.short	(.L_9585 - .L_9584)
.L_9584:
        /*01b4*/ 	.word	0x00000000


	//----- nvinfo : EIATTR_CBANK_PARAM_SIZE
	.align		4
.L_9585:
        /*01b8*/ 	.byte	0x03, 0x19
        /*01ba*/ 	.short	0x002d


	//----- nvinfo : EIATTR_PARAM_CBANK
	.align		4
        /*01bc*/ 	.byte	0x04, 0x0a
        /*01be*/ 	.short	(.L_9587 - .L_9586)
	.align		4
.L_9586:
        /*01c0*/ 	.word	index@(.nv.constant0._ZN43_GLOBAL__N__9ae7fba5_10_SoftMax_cu_9f978f6320softmax_warp_forwardIdddLi4ELb0ELb0EEEvPT0_PKT_iiiPKbib)
        /*01c4*/ 	.short	0x0210
        /*01c6*/ 	.short	0x002d


	//----- nvinfo : EIATTR_SW_WAR
	.align		4
.L_9587:
        /*01c8*/ 	.byte	0x04, 0x36
        /*01ca*/ 	.short	(.L_9589 - .L_9588)
.L_9588:
        /*01cc*/ 	.word	0x00000008
.L_9589:


//--------------------- .nv.info._ZN43_GLOBAL__N__9ae7fba5_10_SoftMax_cu_9f978f6320softmax_warp_forwardIdddLi3ELb0ELb0EEEvPT0_PKT_iiiPKbib --------------------------
	.section	.nv.info._ZN43_GLOBAL__N__9ae7fba5_10_SoftMax_cu_9f978f6320softmax_warp_forwardIdddLi3ELb0ELb0EEEvPT0_PKT_iiiPKbib,"",@"SHT_CUDA_INFO"
	.sectionflags	@""
	.align	4


	//----- nvinfo : EIATTR_CUDA_API_VERSION
	.align		4
        /*0000*/ 	.byte	0x04, 0x37
        /*0002*/ 	.short	(.L_9591 - .L_9590)
.L_9590:
        /*0004*/ 	.word	0x00000082


	//----- nvinfo : EIATTR_KPARAM_INFO
	.align		4
.L_9591:
        /*0008*/ 	.byte	0x04, 0x17
        /*000a*/ 	.short	(.L_9593 - .L_9592)
.L_9592:
        /*000c*/ 	.word	0x00000000
        /*0010*/ 	.short	0x0007
        /*0012*/ 	.short	0x002c
        /*0014*/ 	.byte	0x00, 0xf0, 0x05, 0x00


	//----- nvinfo : EIATTR_KPARAM_INFO
	.align		4
.L_9593:
        /*0018*/ 	.byte	0x04, 0x17
        /*001a*/ 	.short	(.L_9595 - .L_9594)
.L_9594:
        /*001c*/ 	.word	0x00000000
        /*0020*/ 	.short	0x0006
        /*0022*/ 	.short	0x0028
        /*0024*/ 	.byte	0x00, 0xf0, 0x11, 0x00


	//----- nvinfo : EIATTR_KPARAM_INFO
	.align		4
.L_9595:
        /*0028*/ 	.byte	0x04, 0x17
        /*002a*/ 	.short	(.L_9597 - .L_9596)
.L_9596:
        /*002c*/ 	.word	0x00000000
        /*0030*/ 	.short	0x0005
        /*0032*/ 	.short	0x0020
        /*0034*/ 	.byte	0x00, 0xf0, 0x21, 0x00


	//----- nvinfo : EIATTR_KPARAM_INFO
	.align		4
.L_9597:
        /*0038*/ 	.byte	0x04, 0x17
        /*003a*/ 	.short	(.L_9599 - .L_9598)
.L_9598:
        /*003c*/ 	.word	0x00000000
        /*0040*/ 	.short	0x0004
        /*0042*/ 	.short	0x0018
        /*0044*/ 	.byte	0x00, 0xf0, 0x11, 0x00


	//----- nvinfo : EIATTR_KPARAM_INFO
	.align		4
.L_9599:
        /*0048*/ 	.byte	0x04, 0x17
        /*004a*/ 	.short	(.L_9601 - .L_9600)
.L_9600:
        /*004c*/ 	.word	0x00000000
        /*0050*/ 	.short	0x0003
        /*0052*/ 	.short	0x0014
        /*0054*/ 	.byte	0x00, 0xf0, 0x11, 0x00


	//----- nvinfo : EIATTR_KPARAM_INFO
	.align		4
.L_9601:
        /*0058*/ 	.byte	0x04, 0x17
        /*005a*/ 	.short	(.L_9603 - .L_9602)
.L_9602:
        /*005c*/ 	.word	0x00000000
        /*0060*/ 	.short	0x0002
        /*0062*/ 	.short	0x0010
        /*0064*/ 	.byte	0x00, 0xf0, 0x11, 0x00


	//----- nvinfo : EIATTR_KPARAM_INFO
	.align		4
.L_9603:
        /*0068*/ 	.byte	0x04, 0x17
        /*006a*/ 	.short	(.L_9605 - .L_9604)
.L_9604:
        /*006c*/ 	.word	0x00000000
        /*0070*/ 	.short	0x0001
        /*0072*/ 	.short	0x0008
        /*0074*/ 	.byte	0x00, 0xf0, 0x21, 0x00


	//----- nvinfo : EIATTR_KPARAM_INFO
	.align		4
.L_9605:
        /*0078*/ 	.byte	0x04, 0x17
        /*007a*/ 	.short	(.L_9607 - .L_9606)
.L_9606:
        /*007c*/ 	.word	0x00000000
        /*0080*/ 	.short	0x0000
        /*0082*/ 	.short	0x0000
        /*0084*/ 	.byte	0x00, 0xf0, 0x21, 0x00


	//----- nvinfo : EIATTR_SPARSE_MMA_MASK
	.align		4
.L_9607:
        /*0088*/ 	.byte	0x03, 0x50
        /*008a*/ 	.short	0x0000


	//----- nvinfo : EIATTR_MAXREG_COUNT
	.align		4
        /*008c*/ 	.byte	0x03, 0x1b
        /*008e*/ 	.short	0x00ff


	//----- nvinfo : EIATTR_MERCURY_ISA_VERSION
	.align		4
        /*0090*/ 	.byte	0x03, 0x5f
        /*0092*/ 	.short	0x0101


	//----- nvinfo : EIATTR_COOP_GROUP_MASK_REGIDS
	.align		4
        /*0094*/ 	.byte	0x04, 0x29
        /*0096*/ 	.short	(.L_9609 - .L_9608)


	//   ....[0]....
.L_9608:
        /*0098*/ 	.word	0xffffffff


	//   ....[1]....
        /*009c*/ 	.word	0xffffffff


	//   ....[2]....
        /*00a0*/ 	.word	0xffffffff


	//   ....[3]....
        /*00a4*/ 	.word	0xffffffff


	//   ....[4]....
        /*00a8*/ 	.word	0xffffffff


	//   ....[5]....
        /*00ac*/ 	.word	0xffffffff


	//   ....[6]....
        /*00b0*/ 	.word	0xffffffff


	//   ....[7]....
        /*00b4*/ 	.word	0xffffffff


	//   ....[8]....
        /*00b8*/ 	.word	0xffffffff


	//   ....[9]....
        /*00bc*/ 	.word	0xffffffff


	//   ....[10]....
        /*00c0*/ 	.word	0xffffffff


	//   ....[11]....
        /*00c4*/ 	.word	0xffffffff


	//   ....[12]....
        /*00c8*/ 	.word	0xffffffff


	//   ....[13]....
        /*00cc*/ 	.word	0xffffffff


	//   ....[14]....
        /*00d0*/ 	.word	0xffffffff


	//   ....[15]....
        /*00d4*/ 	.word	0xffffffff


	//   ....[16]....
        /*00d8*/ 	.word	0xffffffff


	//   ....[17]....
        /*00dc*/ 	.word	0xffffffff


	//   ....[18]....
        /*00e0*/ 	.word	0xffffffff


	//   ....[19]....
        /*00e4*/ 	.word	0xffffffff


	//   ....[20]....
        /*00e8*/ 	.word	0xffffffff


	//   ....[21]....
        /*00ec*/ 	.word	0xffffffff


	//   ....[22]....
        /*00f0*/ 	.word	0xffffffff


	//   ....[23]....
        /*00f4*/ 	.word	0xffffffff


	//----- nvinfo : EIATTR_COOP_GROUP_INSTR_OFFSETS
	.align		4
.L_9609:
        /*00f8*/ 	.byte	0x04, 0x28
        /*00fa*/ 	.short	(.L_9611 - .L_9610)


	//   ....[0]....
.L_9610:
        /*00fc*/ 	.word	0x00000390


	//   ....[1]....
        /*0100*/ 	.word	0x000003a0


	//   ....[2]....
        /*0104*/ 	.word	0x000003b0


	//   ....[3]....
        /*0108*/ 	.word	0x000003c0


	//   ....[4]....
        /*010c*/ 	.word	0x00000430


	//   ....[5]....
        /*0110*/ 	.word	0x00000440


	//   ....[6]....
        /*0114*/ 	.word	0x00000450


	//   ....[7]....
        /*0118*/ 	.word	0x00000460


	//   ....[8]....
        /*011c*/ 	.word	0x000004d0


	//   ....[9]....
        /*0120*/ 	.word	0x000004e0


	//   ....[10]....
        /*0124*/ 	.word	0x000004f0


	//   ....[11]....
        /*0128*/ 	.word	0x00000500


	//   ....[12]....
        /*012c*/ 	.word	0x00000a10


	//   ....[13]....
        /*0130*/ 	.word	0x00000a20


	//   ....[14]....
        /*0134*/ 	.word	0x00000a30


	//   ....[15]....
        /*0138*/ 	.word	0x00000a40


	//   ....[16]....
        /*013c*/ 	.word	0x00000a60


	//   ....[17]....
        /*0140*/ 	.word	0x00000a80


	//   ....[18]....
        /*0144*/ 	.word	0x00000a90


	//   ....[19]....
        /*0148*/ 	.word	0x00000aa0


	//   ....[20]....
        /*014c*/ 	.word	0x00000ac0


	//   ....[21]....
        /*0150*/ 	.word	0x00000ae0


	//   ....[22]....
        /*0154*/ 	.word	0x00000af0


	//   ....[23]....
        /*0158*/ 	.word	0x00000b00


	//----- nvinfo : EIATTR_EXIT_INSTR_OFFSETS
	.align		4
.L_9611:
        /*015c*/ 	.byte	0x04, 0x1c
        /*015e*/ 	.short	(.L_9613 - .L_9612)


	//   ....[0]....
.L_9612:
        /*0160*/ 	.word	0x00000b20


	//   ....[1]....
        /*0164*/ 	.word	0x00000df0


	//   ....[2]....
        /*0168*/ 	.word	0x00000e00


	//   ....[3]....
        /*016c*/ 	.word	0x00001040


	//----- nvinfo : EIATTR_CRS_STACK_SIZE
	.align		4
.L_9613:
        /*0170*/ 	.byte	0x04, 0x1e
        /*0172*/ 	.short	(.L_9615 - .L_9614)
.L_9614:
        /*0174*/ 	.word	0x00000000


	//----- nvinfo : EIATTR_CBANK_PARAM_SIZE
	.align		4
.L_9615:
        /*0178*/ 	.byte	0x03, 0x19
        /*017a*/ 	.short	0x002d


	//----- nvinfo : EIATTR_PARAM_CBANK
	.align		4
        /*017c*/ 	.byte	0x04, 0x0a
        /*017e*/ 	.short	(.L_9617 - .L_9616)
	.align		4
.L_9616:
        /*0180*/ 	.word	index@(.nv.constant0._ZN43_GLOBAL__N__9ae7fba5_10_SoftMax_cu_9f978f6320softmax_warp_forwardIdddLi3ELb0ELb0EEEvPT0_PKT_iiiPKbib)
        /*0184*/ 	.short	0x0210
        /*0186*/ 	.short	0x002d


	//----- nvinfo : EIATTR_SW_WAR
	.align		4
.L_9617:
        /*0188*/ 	.byte	0x04, 0x36
        /*018a*/ 	.short	(.L_9619 - .L_9618)
.L_9618:
        /*018c*/ 	.word	0x00000008
.L_9619:


//--------------------- .nv.info._ZN43_GLOBAL__N__9ae7fba5_10_SoftMax_cu_9f978f6320softmax_warp_forwardIdddLi2ELb0ELb0EEEvPT0_PKT_iiiPKbib --------------------------
	.section	.nv.info._ZN43_GLOBAL__N__9ae7fba5_10_SoftMax_cu_9f978f6320softmax_warp_forwardIdddLi2ELb0ELb0EEEvPT0_PKT_iiiPKbib,"",@"SHT_CUDA_INFO"
	.sectionflags	@""
	.align	4


	//----- nvinfo : EIATTR_CUDA_API_VERSION
	.align		4
        /*0000*/ 	.byte	0x04, 0x37
        /*0002*/ 	.short	(.L_9621 - .L_9620)
.L_9620:
        /*0004*/ 	.word	0x00000082


	//----- nvinfo : EIATTR_KPARAM_INFO
	.align		4
.L_9621:
        /*0008*/ 	.byte	0x04, 0x17
        /*000a*/ 	.short	(.L_9623 - .L_9622)
.L_9622:
        /*000c*/ 	.word	0x00000000
        /*0010*/ 	.short	0x0007
        /*0012*/ 	.short	0x002c
        /*0014*/ 	.byte	0x00, 0xf0, 0x05, 0x00


	//----- nvinfo : EIATTR_KPARAM_INFO
	.align		4
.L_9623:
        /*0018*/ 	.byte	0x04, 0x17
        /*001a*/ 	.short	(.L_9625 - .L_9624)
.L_9624:
        /*001c*/ 	.word	0x00000000
        /*0020*/ 	.short	0x0006
        /*0022*/ 	.short	0x0028
        /*0024*/ 	.byte	0x00, 0xf0, 0x11, 0x00


	//----- nvinfo : EIATTR_KPARAM_INFO
	.align		4
.L_9625:
        /*0028*/ 	.byte	0x04, 0x17
        /*002a*/ 	.short	(.L_9627 - .L_9626)
.L_9626:
        /*002c*/ 	.word	0x00000000
        /*0030*/ 	.short	0x0005
        /*0032*/ 	.short	0x0020
        /*0034*/ 	.byte	0x00, 0xf0, 0x21, 0x00


	//----- nvinfo : EIATTR_KPARAM_INFO
	.align		4
.L_9627:
        /*0038*/ 	.byte	0x04, 0x17
        /*003a*/ 	.short	(.L_9629 - .L_9628)
.L_9628:
        /*003c*/ 	.word	0x00000000
        /*0040*/ 	.short	0x0004
        /*0042*/ 	.short	0x0018
        /*0044*/ 	.byte	0x00, 0xf0, 0x11, 0x00


	//----- nvinfo : EIATTR_KPARAM_INFO
	.align		4
.L_9629:
        /*0048*/ 	.byte	0x04, 0x17
        /*004a*/ 	.short	(.L_9631 - .L_9630)
.L_9630:
        /*004c*/ 	.word	0x00000000
        /*0050*/ 	.short	0x0003
        /*0052*/ 	.short	0x0014
        /*0054*/ 	.byte	0x00, 0xf0, 0x11, 0x00


	//----- nvinfo : EIATTR_KPARAM_INFO
	.align		4
.L_9631:
        /*0058*/ 	.byte	0x04, 0x17
        /*005a*/ 	.short	(.L_9633 - .L_9632)
.L_9632:
        /*005c*/ 	.word	0x00000000
        /*0060*/ 	.short	0x0002
        /*0062*/ 	.short	0x0010
        /*0064*/ 	.byte	0x00, 0xf0, 0x11, 0x00


	//----- nvinfo : EIATTR_KPARAM_INFO
	.align		4
.L_9633:
        /*0068*/ 	.byte	0x04, 0x17
        /*006a*/ 	.short	(.L_9635 - .L_9634)
.L_9634:
        /*006c*/ 	.word	0x00000000
        /*0070*/ 	.short	0x0001
        /*0072*/ 	.short	0x0008
        /*0074*/ 	.byte	0x00, 0xf0, 0x21, 0x00


	//----- nvinfo : EIATTR_KPARAM_INFO
	.align		4
.L_9635:
        /*0078*/ 	.byte	0x04, 0x17
        /*007a*/ 	.short	(.L_9637 - .L_9636)
.L_9636:
        /*007c*/ 	.word	0x00000000
        /*0080*/ 	.short	0x0000
        /*0082*/ 	.short	0x0000
        /*0084*/ 	.byte	0x00, 0xf0, 0x21, 0x00


	//----- nvinfo : EIATTR_SPARSE_MMA_MASK
	.align		4
.L_9637:
        /*0088*/ 	.byte	0x03, 0x50
        /*008a*/ 	.short	0x0000


	//----- nvinfo : EIATTR_MAXREG_COUNT
	.align		4
        /*008c*/ 	.byte	0x03, 0x1b
        /*008e*/ 	.short	0x00ff


	//----- nvinfo : EIATTR_MERCURY_ISA_VERSION
	.align		4
        /*0090*/ 	.byte	0x03, 0x5f
        /*0092*/ 	.short	0x0101


	//----- nvinfo : EIATTR_COOP_GROUP_MASK_REGIDS
	.align		4
        /*0094*/ 	.byte	0x04, 0x29
        /*0096*/ 	.short	(.L_9639 - .L_9638)


	//   ....[0]....
.L_9638:
        /*0098*/ 	.word	0xffffffff


	//   ....[1]....
        /*009c*/ 	.word	0xffffffff


	//   ....[2]....
        /*00a0*/ 	.word	0xffffffff


	//   ....[3]....
        /*00a4*/ 	.word	0xffffffff


	//   ....[4]....
        /*00a8*/ 	.word	0xffffffff


	//   ....[5]....
        /*00ac*/ 	.word	0xffffffff


	//   ....[6]....
        /*00b0*/ 	.word	0xffffffff


	//   ....[7]....
        /*00b4*/ 	.word	0xffffffff


	//   ....[8]....
        /*00b8*/ 	.word	0xffffffff


	//   ....[9]....
        /*00bc*/ 	.word	0xffffffff


	//   ....[10]....
        /*00c0*/ 	.word	0xffffffff


	//   ....[11]....
        /*00c4*/ 	.word	0xffffffff


	//   ....[12]....
        /*00c8*/ 	.word	0xffffffff


	//   ....[13]....
        /*00cc*/ 	.word	0xffffffff


	//   ....[14]....
        /*00d0*/ 	.word	0xffffffff


	//   ....[15]....
        /*00d4*/ 	.word	0xffffffff


	//----- nvinfo : EIATTR_COOP_GROUP_INSTR_OFFSETS
	.align		4
.L_9639:
        /*00d8*/ 	.byte	0x04, 0x28
        /*00da*/ 	.short	(.L_9641 - .L_9640)


	//   ....[0]....
.L_9640:
        /*00dc*/ 	.word	0x000003b0


	//   ....[1]....
        /*00e0*/ 	.word	0x000003c0


	//   ....[2]....
        /*00e4*/ 	.word	0x000003d0


	//   ....[3]....
        /*00e8*/ 	.word	0x000003e0


	//   ....[4]....
        /*00ec*/ 	.word	0x00000450


	//   ....[5]....
        /*00f0*/ 	.word	0x00000460


	//   ....[6]....
        /*00f4*/ 	.word	0x00000470


	//   ....[7]....
        /*00f8*/ 	.word	0x00000480


	//   ....[8]....
        /*00fc*/ 	.word	0x00000970


	//   ....[9]....
        /*0100*/ 	.word	0x00000980


	//   ....[10]....
        /*0104*/ 	.word	0x00000990


	//   ....[11]....
        /*0108*/ 	.word	0x000009a0


	//   ....[12]....
        /*010c*/ 	.word	0x000009c0


	//   ....[13]....
        /*0110*/ 	.word	0x000009e0


	//   ....[14]....
        /*0114*/ 	.word	0x000009f0


	//   ....[15]....
        /*0118*/ 	.word	0x00000a00


	//----- nvinfo : EIATTR_EXIT_INSTR_OFFSETS
	.align		4
.L_9641:
        /*011c*/ 	.byte	0x04, 0x1c
        /*011e*/ 	.short	(.L_9643 - .L_9642)


	//   ....[0]....
.L_9642:
        /*0120*/ 	.word	0x00000a20


	//   ....[1]....
        /*0124*/ 	.word	0x00000cf0


	//   ....[2]....
        /*0128*/ 	.word	0x00000d00


	//   ....[3]....
        /*012c*/ 	.word	0x00000f40


	//----- nvinfo : EIATTR_CRS_STACK_SIZE
	.align		4
.L_9643:
        /*0130*/ 	.byte	0x04, 0x1e
        /*0132*/ 	.short	(.L_9645 - .L_9644)
.L_9644:
        /*0134*/ 	.word	0x00000000


	//----- nvinfo : EIATTR_CBANK_PARAM_SIZE
	.align		4
.L_9645:
        /*0138*/ 	.byte	0x03, 0x19
        /*013a*/ 	.short	0x002d


	//----- nvinfo : EIATTR_PARAM_CBANK
	.align		4
        /*013c*/ 	.byte	0x04, 0x0a
        /*013e*/ 	.short	(.L_9647 - .L_9646)
	.align		4
.L_9646:
        /*0140*/ 	.word	index@(.nv.constant0._ZN43_GLOBAL__N__9ae7fba5_10_SoftMax_cu_9f978f6320softmax_warp_forwardIdddLi2ELb0ELb0EEEvPT0_PKT_iiiPKbib)
        /*0144*/ 	.short	0x0210
        /*0146*/ 	.short	0x002d


	//----- nvinfo : EIATTR_SW_WAR
	.align		4
.L_9647:
        /*0148*/ 	.byte	0x04, 0x36
        /*014a*/ 	.short	(.L_9649 - .L_9648)
.L_9648:
        /*014c*/ 	.word	0x00000008
.L_9649:


//--------------------- .nv.info._ZN43_GLOBAL__N__9ae7fba5_10_SoftMax_cu_9f978f6320softmax_warp_forwardIdddLi1ELb0ELb0EEEvPT0_PKT_iiiPKbib --------------------------
	.section	.nv.info._ZN43_GLOBAL__N__9ae7fba5_10_SoftMax_cu_9f978f6320softmax_warp_forwardIdddLi1ELb0ELb0EEEvPT0_PKT_iiiPKbib,"",@"SHT_CUDA_INFO"
	.sectionflags	@""
	.align	4


	//----- nvinfo : EIATTR_CUDA_API_VERSION
	.align		4
        /*0000*/ 	.byte	0x04, 0x37
        /*0002*/ 	.short	(.L_9651 - .L_9650)
.L_9650:
        /*0004*/ 	.word	0x00000082


	//----- nvinfo : EIATTR_KPARAM_INFO
	.align		4
.L_9651:
        /*0008*/ 	.byte	0x04, 0x17
        /*000a*/ 	.short	(.L_9653 - .L_9652)
.L_9652:
        /*000c*/ 	.word	0x00000000
        /*0010*/ 	.short	0x0007
        /*0012*/ 	.short	0x002c
        /*0014*/ 	.byte	0x00, 0xf0, 0x05, 0x00


	//----- nvinfo : EIATTR_KPARAM_INFO
	.align		4
.L_9653:
        /*0018*/ 	.byte	0x04, 0x17
        /*001a*/ 	.short	(.L_9655 - .L_9654)
.L_9654:
        /*001c*/ 	.word	0x00000000
        /*0020*/ 	.short	0x0006
        /*0022*/ 	.short	0x0028
        /*0024*/ 	.byte	0x00, 0xf0, 0x11, 0x00


	//----- nvinfo : EIATTR_KPARAM_INFO
	.align		4
.L_9655:
        /*0028*/ 	.byte	0x04, 0x17
        /*002a*/ 	.short	(.L_9657 - .L_9656)
.L_9656:
        /*002c*/ 	.word	0x00000000
        /*0030*/ 	.short	0x0005
        /*0032*/ 	.short	0x0020
        /*0034*/ 	.byte	0x00, 0xf0, 0x21, 0x00


	//----- nvinfo : EIATTR_KPARAM_INFO
	.align		4
.L_9657:
        /*0038*/ 	.byte	0x04, 0x17
        /*003a*/ 	.short	(.L_9659 - .L_9658)
.L_9658:
        /*003c*/ 	.word	0x00000000
        /*0040*/ 	.short	0x0004
        /*0042*/ 	.short	0x0018
        /*0044*/ 	.byte	0x00, 0xf0, 0x11, 0x00


	//----- nvinfo : EIATTR_KPARAM_INFO
	.align		4
.L_9659:
        /*0048*/ 	.byte	0x04, 0x17
        /*004a*/ 	.short	(.L_9661 - .L_9660)
.L_9660:
        /*004c*/ 	.word	0x00000000
        /*0050*/ 	.short	0x0003
        /*0052*/ 	.short	0x0014
        /*0054*/ 	.byte	0x00, 0xf0, 0x11, 0x00


	//----- nvinfo : EIATTR_KPARAM_INFO
	.align		4
.L_9661:
        /*0058*/ 	.byte	0x04, 0x17
        /*005a*/ 	.short	(.L_9663 - .L_9662)
.L_9662:
        /*005c*/ 	.word	0x00000000
        /*0060*/ 	.short	0x0002
        /*0062*/ 	.short	0x0010
        /*0064*/ 	.byte	0x00, 0xf0, 0x11, 0x00


	//----- nvinfo : EIATTR_KPARAM_INFO
	.align		4
.L_9663:
        /*0068*/ 	.byte	0x04, 0x17
        /*006a*/ 	.short	(.L_9665 - .L_9664)
.L_9664:
        /*006c*/ 	.word	0x00000000
        /*0070*/ 	.short	0x0001
        /*0072*/ 	.short	0x0008
        /*0074*/ 	.byte	0x00, 0xf0, 0x21, 0x00


	//----- nvinfo : EIATTR_KPARAM_INFO
	.align		4
.L_9665:
        /*0078*/ 	.byte	0x04, 0x17
        /*007a*/ 	.short	(.L_9667 - .L_9666)
.L_9666:
        /*007c*/ 	.word	0x00000000
        /*0080*/ 	.short	0x0000
        /*0082*/ 	.short	0x0000
        /*0084*/ 	.byte	0x00, 0xf0, 0x21, 0x00


	//----- nvinfo : EIATTR_SPARSE_MMA_MASK
	.align		4
.L_9667:
        /*0088*/ 	.byte	0x03, 0x50
        /*008a*/ 	.short	0x0000


	//----- nvinfo : EIATTR_MAXREG_COUNT
	.align		4
        /*008c*/ 	.byte	0x03, 0x1b
        /*008e*/ 	.short	0x00ff


	//----- nvinfo : EIATTR_MERCURY_ISA_VERSION
	.align		4
        /*0090*/ 	.byte	0x03, 0x5f
        /*0092*/ 	.short	0x0101


	//----- nvinfo : EIATTR_COOP_GROUP_MASK_REGIDS
	.align		4
        /*0094*/ 	.byte	0x04, 0x29
        /*0096*/ 	.short	(.L_9669 - .L_9668)


	//   ....[0]....
.L_9668:
        /*0098*/ 	.word	0xffffffff


	//   ....[1]....
        /*009c*/ 	.word	0xffffffff


	//   ....[2]....
        /*00a0*/ 	.word	0xffffffff


	//   ....[3]....
        /*00a4*/ 	.word	0xffffffff


	//   ....[4]....
        /*00a8*/ 	.word	0xffffffff


	//   ....[5]....
        /*00ac*/ 	.word	0xffffffff


	//   ....[6]....
        /*00b0*/ 	.word	0xffffffff


	//   ....[7]....
        /*00b4*/ 	.word	0xffffffff


	//----- nvinfo : EIATTR_COOP_GROUP_INSTR_OFFSETS
	.align		4
.L_9669:
        /*00b8*/ 	.byte	0x04, 0x28
        /*00ba*/ 	.short	(.L_9671 - .L_9670)


	//   ....[0]....
.L_9670:
        /*00bc*/ 	.word	0x00000390


	//   ....[1]....
        /*00c0*/ 	.word	0x000003a0


	//   ....[2]....
        /*00c4*/ 	.word	0x000003b0


	//   ....[3]....
        /*00c8*/ 	.word	0x000003c0


	//   ....[4]....
        /*00cc*/ 	.word	0x000008d0


	//   ....[5]....
        /*00d0*/ 	.word	0x000008e0


	//   ....[6]....
        /*00d4*/ 	.word	0x000008f0


	//   ....[7]....
        /*00d8*/ 	.word	0x00000900


	//----- nvinfo : EIATTR_EXIT_INSTR_OFFSETS
	.align		4
.L_9671:
        /*00dc*/ 	.byte	0x04, 0x1c
        /*00de*/ 	.short	(.L_9673 - .L_9672)


	//   ....[0]....
.L_9672:
        /*00e0*/ 	.word	0x00000920


	//   ....[1]....
        /*00e4*/ 	.word	0x00000bf0


	//   ....[2]....
        /*00e8*/ 	.word	0x00000c00


	//   ....[3]....
        /*00ec*/ 	.word	0x00000e40


	//----- nvinfo : EIATTR_CRS_STACK_SIZE
	.align		4
.L_9673:
        /*00f0*/ 	.byte	0x04, 0x1e
        /*00f2*/ 	.short	(.L_9675 - .L_9674)
.L_9674:
        /*00f4*/ 	.word	0x00000000


	//----- nvinfo : EIATTR_CBANK_PARAM_SIZE
	.align		4
.L_9675:
        /*00f8*/ 	.byte	0x03, 0x19
        /*00fa*/ 	.short	0x002d


	//----- nvinfo : EIATTR_PARAM_CBANK
	.align		4
        /*00fc*/ 	.byte	0x04, 0x0a
        /*00fe*/ 	.short	(.L_9677 - .L_9676)
	.align		4
.L_9676:
        /*0100*/ 	.word	index@(.nv.constant0._ZN43_GLOBAL__N__9ae7fba5_10_SoftMax_cu_9f978f6320softmax_warp_forwardIdddLi1ELb0ELb0EEEvPT0_PKT_iiiPKbib)
        /*0104*/ 	.short	0x0210
        /*0106*/ 	.short	0x002d


	//----- nvinfo : EIATTR_SW_WAR
	.align		4
.L_9677:
        /*0108*/ 	.byte	0x04, 0x36
        /*010a*/ 	.short	(.L_9679 - .L_9678)
.L_9678:
        /*010c*/ 	.word	0x00000008
.L_9679:


//--------------------- .nv.info._ZN43_GLOBAL__N__9ae7fba5_10_SoftMax_cu_9f978f6320softmax_warp_forwardIdddLi0ELb0ELb0EEEvPT0_PKT_iiiPKbib --------------------------
	.section	.nv.info._ZN43_GLOBAL__N__9ae7fba5_10_SoftMax_cu_9f978f6320softmax_warp_forwardIdddLi0ELb0ELb0EEEvPT0_PKT_iiiPKbib,"",@"SHT_CUDA_INFO"
	.sectionflags	@""
	.align	4


	//----- nvinfo : EIATTR_CUDA_API_VERSION
	.align		4
        /*0000*/ 	.byte	0x04, 0x37
        /*0002*/ 	.short	(.L_9681 - .L_9680)
.L_9680:
        /*0004*/ 	.word	0x00000082


	//----- nvinfo : EIATTR_KPARAM_INFO
	.align		4
.L_9681:
        /*0008*/ 	.byte	0x04, 0x17
        /*000a*/ 	.short	(.L_9683 - .L_9682)
.L_9682:
        /*000c*/ 	.word	0x00000000
        /*0010*/ 	.short	0x0007
        /*0012*/ 	.short	0x002c
        /*0014*/ 	.byte	0x00, 0xf0, 0x05, 0x00


	//----- nvinfo : EIATTR_KPARAM_INFO
	.align		4
.L_9683:
        /*0018*/ 	.byte	0x04, 0x17
        /*001a*/ 	.short	(.L_9685 - .L_9684)
.L_9684:
        /*001c*/ 	.word	0x00000000
        /*0020*/ 	.short	0x0006
        /*0022*/ 	.short	0x0028
        /*0024*/ 	.byte	0x00, 0xf0, 0x11, 0x00


	//----- nvinfo : EIATTR_KPARAM_INFO
	.align		4
.L_9685:
        /*0028*/ 	.byte	0x04, 0x17
        /*002a*/ 	.short	(.L_9687 - .L_9686)
.L_9686:
        /*002c*/ 	.word	0x00000000
        /*0030*/ 	.short	0x0005
        /*0032*/ 	.short	0x0020
        /*0034*/ 	.byte	0x00, 0xf0, 0x21, 0x00


	//----- nvinfo : EIATTR_KPARAM_INFO
	.align		4
.L_9687:
        /*0038*/ 	.byte	0x04, 0x17
        /*003a*/ 	.short	(.L_9689 - .L_9688)
.L_9688:
        /*003c*/ 	.word	0x00000000
        /*0040*/ 	.short	0x0004
        /*0042*/ 	.short	0x0018
        /*0044*/ 	.byte	0x00, 0xf0, 0x11, 0x00


	//----- nvinfo : EIATTR_KPARAM_INFO
	.align		4
.L_9689:
        /*0048*/ 	.byte	0x04, 0x17
        /*004a*/ 	.short	(.L_9691 - .L_9690)
.L_9690:
        /*004c*/ 	.word	0x00000000
        /*0050*/ 	.short	0x0003
        /*0052*/ 	.short	0x0014
        /*0054*/ 	.byte	0x00, 0xf0, 0x11, 0x00


	//----- nvinfo : EIATTR_KPARAM_INFO
	.align		4
.L_9691:
        /*0058*/ 	.byte	0x04, 0x17
        /*005a*/ 	.short	(.L_9693 - .L_9692)
.L_9692:
        /*005c*/ 	.word	0x00000000
        /*0060*/ 	.short	0x0002
        /*0062*/ 	.short	0x0010
        /*0064*/ 	.byte	0x00, 0xf0, 0x11, 0x00


	//----- nvinfo : EIATTR_KPARAM_INFO
	.align		4
.L_9693:
        /*0068*/ 	.byte	0x04, 0x17
        /*006a*/ 	.short	(.L_9695 - .L_9694)
.L_9694:
        /*006c*/ 	.word	0x00000000
        /*0070*/ 	.short	0x0001
        /*0072*/ 	.short	0x0008
        /*0074*/ 	.byte	0x00, 0xf0, 0x21, 0x00


	//----- nvinfo : EIATTR_KPARAM_INFO
	.align		4
.L_9695:
        /*0078*/ 	.byte	0x04, 0x17
        /*007a*/ 	.short	(.L_9697 - .L_9696)
.L_9696:
        /*007c*/ 	.word	0x00000000
        /*0080*/ 	.short	0x0000
        /*0082*/ 	.short	0x0000
        /*0084*/ 	.byte	0x00, 0xf0, 0x21, 0x00


	//----- nvinfo : EIATTR_SPARSE_MMA_MASK
	.align		4
.L_9697:
        /*0088*/ 	.byte	0x03, 0x50
        /*008a*/ 	.short	0x0000


	//----- nvinfo : EIATTR_MAXREG_COUNT
	.align		4
        /*008c*/ 	.byte	0x03, 0x1b
        /*008e*/ 	.short	0x00ff


	//----- nvinfo : EIATTR_MERCURY_ISA_VERSION
	.align		4
        /*0090*/ 	.byte	0x03, 0x5f
        /*0092*/ 	.short	0x0101


	//----- nvinfo : EIATTR_EXIT_INSTR_OFFSETS
	.align		4
        /*0094*/ 	.byte	0x04, 0x1c
        /*0096*/ 	.short	(.L_9699 - .L_9698)


	//   ....[0]....
.L_9698:
        /*0098*/ 	.word	0x00000820


	//   ....[1]....
        /*009c*/ 	.word	0x00000ad0


	//   ....[2]....
        /*00a0*/ 	.word	0x00000ae0


	//   ....[3]....
        /*00a4*/ 	.word	0x00000d20


	//----- nvinfo : EIATTR_CRS_STACK_SIZE
	.align		4
.L_9699:
        /*00a8*/ 	.byte	0x04, 0x1e
        /*00aa*/ 	.short	(.L_9701 - .L_9700)
.L_9700:
        /*00ac*/ 	.word	0x00000000


	//----- nvinfo : EIATTR_CBANK_PARAM_SIZE
	.align		4
.L_9701:
        /*00b0*/ 	.byte	0x03, 0x19
        /*00b2*/ 	.short	0x002d


	//----- nvinfo : EIATTR_PARAM_CBANK
	.align		4
        /*00b4*/ 	.byte	0x04, 0x0a
        /*00b6*/ 	.short	(.L_9703 - .L_9702)
	.align		4
.L_9702:
        /*00b8*/ 	.word	index@(.nv.constant0._ZN43_GLOBAL__N__9ae7fba5_10_SoftMax_cu_9f978f6320softmax_warp_forwardIdddLi0ELb0ELb0EEEvPT0_PKT_iiiPKbib)
        /*00bc*/ 	.short	0x0210
        /*00be*/ 	.short	0x002d


	//----- nvinfo : EIATTR_SW_WAR
	.align		4
.L_9703:
        /*00c0*/ 	.byte	0x04, 0x36
        /*00c2*/ 	.short	(.L_9705 - .L_9704)
.L_9704:
        /*00c4*/ 	.word	0x00000008
.L_9705:


//--------------------- .nv.info._ZN43_GLOBAL__N__9ae7fba5_10_SoftMax_cu_9f978f6321softmax_warp_backwardIfN3c108BFloat16EfLi10ELb1ELb0EEEvPT0_PKT_S7_iiiPKb --------------------------
	.section	.nv.info._ZN43_GLOBAL__N__9ae7fba5_10_SoftMax_cu_9f978f6321softmax_warp_backwardIfN3c108BFloat16EfLi10ELb1ELb0EEEvPT0_PKT_S7_iiiPKb,"",@"SHT_CUDA_INFO"
	.sectionflags	@""
	.align	4


	//----- nvinfo : EIATTR_CUDA_API_VERSION
	.align		4
        /*0000*/ 	.byte	0x04, 0x37
        /*0002*/ 	.short	(.L_9707 - .L_9706)
.L_9706:
        /*0004*/ 	.word	0x00000082


	//----- nvinfo : EIATTR_KPARAM_INFO
	.align		4
.L_9707:
        /*0008*/ 	.byte	0x04, 0x17
        /*000a*/ 	.short	(.L_9709 - .L_9708)
.L_9708:
        /*000c*/ 	.word	0x00000000
        /*0010*/ 	.short	0x0006
        /*0012*/ 	.short	0x0028
        /*0014*/ 	.byte	0x00, 0xf0, 0x21, 0x00


	//----- nvinfo : EIATTR_KPARAM_INFO
	.align		4
.L_9709:
        /*0018*/ 	.byte	0x04, 0x17
        /*001a*/ 	.short	(.L_9711 - .L_9710)
.L_9710:
        /*001c*/ 	.word	0x00000000
        /*0020*/ 	.short	0x0005
        /*0022*/ 	.short	0x0020
        /*0024*/ 	.byte	0x00, 0xf0, 0x11, 0x00


	//----- nvinfo : EIATTR_KPARAM_INFO
	.align		4
.L_9711:
        /*0028*/ 	.byte	0x04, 0x17
        /*002a*/ 	.short	(.L_9713 - .L_9712)
.L_9712:
        /*002c*/ 	.word	0x00000000
        /*0030*/ 	.short	0x0004
        /*0032*/ 	.short	0x001c
        /*0034*/ 	.byte	0x00, 0xf0, 0x11, 0x00


	//----- nvinfo : EIATTR_KPARAM_INFO
	.align		4
.L_9713:
        /*0038*/ 	.byte	0x04, 0x17
        /*003a*/ 	.short	(.L_9715 - .L_9714)
.L_9714:
        /*003c*/ 	.word	0x00000000
        /*0040*/ 	.short	0x0003
        /*0042*/ 	.short	0x0018
        /*0044*/ 	.byte	0x00, 0xf0, 0x11, 0x00


	//----- nvinfo : EIATTR_KPARAM_INFO
	.align		4
.L_9715:
        /*0048*/ 	.byte	0x04, 0x17
        /*004a*/ 	.short	(.L_9717 - .L_9716)
.L_9716:
        /*004c*/ 	.word	0x00000000
        /*0050*/ 	.short	0x0002
        /*0052*/ 	.short	0x0010
        /*0054*/ 	.byte	0x00, 0xf0, 0x21, 0x00


	//----- nvinfo : EIATTR_KPARAM_INFO
	.align		4
.L_9717:
        /*0058*/ 	.byte	0x04, 0x17
        /*005a*/ 	.short	(.L_9719 - .L_9718)
.L_9718:
        /*005c*/ 	.word	0x00000000
        /*0060*/ 	.short	0x0001
        /*0062*/ 	.short	0x0008
        /*0064*/ 	.byte	0x00, 0xf0, 0x21, 0x00


	//----- nvinfo : EIATTR_KPARAM_INFO
	.align		4
.L_9719:
        /*0068*/ 	.byte	0x04, 0x17
        /*006a*/ 	.short	(.L_9721 - .L_9720)
.L_9720:
        /*006c*/ 	.word	0x00000000
        /*0070*/ 	.short	0x0000
        /*0072*/ 	.short	0x0000
        /*0074*/ 	.byte	0x00, 0xf0, 0x21, 0x00


	//----- nvinfo : EIATTR_SPARSE_MMA_MASK
	.align		4
.L_9721:
        /*0078*/ 	.byte	0x03, 0x50
        /*007a*/ 	.short	0x0000


	//----- nvinfo : EIATTR_MAXREG_COUNT
	.align		4
        /*007c*/ 	.byte	0x03, 0x1b
        /*007e*/ 	.short	0x00ff


	//----- nvinfo : EIATTR_MERCURY_ISA_VERSION
	.align		4
        /*0080*/ 	.byte	0x03, 0x5f
        /*0082*/ 	.short	0x0101


	//----- nvinfo : EIATTR_COOP_GROUP_MASK_REGIDS
	.align		4
        /*0084*/ 	.byte	0x04, 0x29
        /*0086*/ 	.short	(.L_9723 - .L_9722)


	//   ....[0]....
.L_9722:
        /*0088*/ 	.word	0xffffffff


	//   ....[1]....
        /*008c*/ 	.word	0xffffffff


	//   ....[2]....
        /*0090*/ 	.word	0xffffffff


	//   ....[3]....
        /*0094*/ 	.word	0xffffffff


	//   ....[4]....
        /*0098*/ 	.word	0xffffffff


	//----- nvinfo : EIATTR_COOP_GROUP_INSTR_OFFSETS
	.align		4
.L_9723:
        /*009c*/ 	.byte	0x04, 0x28
        /*009e*/ 	.short	(.L_9725 - .L_9724)


	//   ....[0]....
.L_9724:
        /*00a0*/ 	.word	0x00000dc0


	//   ....[1]....
        /*00a4*/ 	.word	0x00000de0


	//   ....[2]....
        /*00a8*/ 	.word	0x00000e00


	//   ....[3]....
        /*00ac*/ 	.word	0x00000e40


	//   ....[4]....
        /*00b0*/ 	.word	0x00000e70


	//----- nvinfo : EIATTR_EXIT_INSTR_OFFSETS
	.align		4
.L_9725:
        /*00b4*/ 	.byte	0x04, 0x1c
        /*00b6*/ 	.short	(.L_9727 - .L_9726)


	//   ....[0]....
.L_9726:
        /*00b8*/ 	.word	0x00000e80


	//   ....[1]....
        /*00bc*/ 	.word	0x00001b60


	//   ....[2]....
        /*00c0*/ 	.word	0x00001bb0


	//----- nvinfo : EIATTR_CBANK_PARAM_SIZE
	.align		4
.L_9727:
        /*00c4*/ 	.byte	0x03, 0x19
        /*00c6*/ 	.short	0x0030


	//----- nvinfo : EIATTR_PARAM_CBANK
	.align		4
        /*00c8*/ 	.byte	0x04, 0x0a
        /*00ca*/ 	.short	(.L_9729 - .L_9728)
	.align		4
.L_9728:
        /*00cc*/ 	.word	index@(.nv.constant0._ZN43_GLOBAL__N__9ae7fba5_10_SoftMax_cu_9f978f6321softmax_warp_backwardIfN3c108BFloat16EfLi10ELb1ELb0EEEvPT0_PKT_S7_iiiPKb)
        /*00d0*/ 	.short	0x0210
        /*00d2*/ 	.short	0x0030


	//----- nvinfo : EIATTR_SW_WAR
	.align		4
.L_9729:
        /*00d4*/ 	.byte	0x04, 0x36
        /*00d6*/ 	.short	(.L_9731 - .L_9730)
.L_9730:
        /*00d8*/ 	.word	0x00000008
.L_9731:


//--------------------- .nv.info._ZN43_GLOBAL__N__9ae7fba5_10_SoftMax_cu_9f978f6321softmax_warp_backwardIfN3c108BFloat16EfLi9ELb1ELb0EEEvPT0_PKT_S7_iiiPKb --------------------------
	.section	.nv.info._ZN43_GLOBAL__N__9ae7fba5_10_SoftMax_cu_9f978f6321softmax_warp_backwardIfN3c108BFloat16EfLi9ELb1ELb0EEEvPT0_PKT_S7_iiiPKb,"",@"SHT_CUDA_INFO"
	.sectionflags	@""
	.align	4


	//----- nvinfo : EIATTR_CUDA_API_VERSION
	.align		4
        /*0000*/ 	.byte	0x04, 0x37
        /*0002*/ 	.short	(.L_9733 - .L_9732)
.L_9732:
        /*0004*/ 	.word	0x00000082


	//----- nvinfo : EIATTR_KPARAM_INFO
	.align		4
.L_9733:
        /*0008*/ 	.byte	0x04, 0x17
        /*000a*/ 	.short	(.L_9735 - .L_9734)
.L_9734:
        /*000c*/ 	.word	0x00000000
        /*0010*/ 	.short	0x0006
        /*0012*/ 	.short	0x0028
        /*0014*/ 	.byte	0x00, 0xf0, 0x21, 0x00


	//----- nvinfo : EIATTR_KPARAM_INFO
	.align		4
.L_9735:
        /*0018*/ 	.byte	0x04, 0x17
        /*001a*/ 	.short	(.L_9737 - .L_9736)
.L_9736:
        /*001c*/ 	.word	0x00000000
        /*0020*/ 	.short	0x0005
        /*0022*/ 	.short	0x0020
        /*0024*/ 	.byte	0x00, 0xf0, 0x11, 0x00


	//----- nvinfo : EIATTR_KPARAM_INFO
	.align		4
.L_9737:
        /*0028*/ 	.byte	0x04, 0x17
        /*002a*/ 	.short	(.L_9739 - .L_9738)
.L_9738:
        /*002c*/ 	.word	0x00000000
        /*0030*/ 	.short	0x0004
        /*0032*/ 	.short	0x001c
        /*0034*/ 	.byte	0x00, 0xf0, 0x11, 0x00


	//----- nvinfo : EIATTR_KPARAM_INFO
	.align		4
.L_9739:
        /*0038*/ 	.byte	0x04, 0x17
        /*003a*/ 	.short	(.L_9741 - .L_9740)
.L_9740:
        /*003c*/ 	.word	0x00000000
        /*0040*/ 	.short	0x0003
        /*0042*/ 	.short	0x0018
        /*0044*/ 	.byte	0x00, 0xf0, 0x11, 0x00


	//----- nvinfo : EIATTR_KPARAM_INFO
	.align		4
.L_9741:
        /*0048*/ 	.byte	0x04, 0x17
        /*004a*/ 	.short	(.L_9743 - .L_9742)
.L_9742:
        /*004c*/ 	.word	0x00000000
        /*0050*/ 	.short	0x0002
        /*0052*/ 	.short	0x0010
        /*0054*/ 	.byte	0x00, 0xf0, 0x21, 0x00


	//----- nvinfo : EIATTR_KPARAM_INFO
	.align		4
.L_9743:
        /*0058*/ 	.byte	0x04, 0x17
        /*005a*/ 	.short	(.L_9745 - .L_9744)
.L_9744:
        /*005c*/ 	.word	0x00000000
        /*0060*/ 	.short	0x0001
        /*0062*/ 	.short	0x0008
        /*0064*/ 	.byte	0x00, 0xf0, 0x21, 0x00


	//----- nvinfo : EIATTR_KPARAM_INFO
	.align		4
.L_9745:
        /*0068*/ 	.byte	0x04, 0x17
        /*006a*/ 	.short	(.L_9747 - .L_9746)
.L_9746:
        /*006c*/ 	.word	0x00000000
        /*0070*/ 	.short	0x0000
        /*0072*/ 	.short	0x0000
        /*0074*/ 	.byte	0x00, 0xf0, 0x21, 0x00


	//----- nvinfo : EIATTR_SPARSE_MMA_MASK
	.align		4
.L_9747:
        /*0078*/ 	.byte	0x03, 0x50
        /*007a*/ 	.short	0x0000


	//----- nvinfo : EIATTR_MAXREG_COUNT
	.align		4
        /*007c*/ 	.byte	0x03, 0x1b
        /*007e*/ 	.short	0x00ff


	//----- nvinfo : EIATTR_MERCURY_ISA_VERSION
	.align		4
        /*0080*/ 	.byte	0x03, 0x5f
        /*0082*/ 	.short	0x0101


	//----- nvinfo : EIATTR_COOP_GROUP_MASK_REGIDS
	.align		4
        /*0084*/ 	.byte	0x04, 0x29
        /*0086*/ 	.short	(.L_9749 - .L_9748)


	//   ....[0]....
.L_9748:
        /*0088*/ 	.word	0xffffffff


	//   ....[1]....
        /*008c*/ 	.word	0xffffffff


	//   ....[2]....
        /*0090*/ 	.word	0xffffffff


	//   ....[3]....
        /*0094*/ 	.word	0xffffffff


	//   ....[4]....
        /*0098*/ 	.word	0xffffffff


	//----- nvinfo : EIATTR_COOP_GROUP_INSTR_OFFSETS
	.align		4
.L_9749:
        /*009c*/ 	.byte	0x04, 0x28
        /*009e*/ 	.short	(.L_9751 - .L_9750)


	//   ....[0]....
.L_9750:
        /*00a0*/ 	.word	0x00000800


	//   ....[1]....
        /*00a4*/ 	.word	0x00000820


	//   ....[2]....
        /*00a8*/ 	.word	0x00000840


	//   ....[3]....
        /*00ac*/ 	.word	0x00000860


	//   ....[4]....
        /*00b0*/ 	.word	0x00000880


	//----- nvinfo : EIATTR_EXIT_INSTR_OFFSETS
	.align		4
.L_9751:
        /*00b4*/ 	.byte	0x04, 0x1c
        /*00b6*/ 	.short	(.L_9753 - .L_9752)


	//   ....[0]....
.L_9752:
        /*00b8*/ 	.word	0x00000890


	//   ....[1]....
        /*00bc*/ 	.word	0x00000f00


	//   ....[2]....
        /*00c0*/ 	.word	0x00000f50


	//----- nvinfo : EIATTR_CBANK_PARAM_SIZE
	.align		4
.L_9753:
        /*00c4*/ 	.byte	0x03, 0x19
        /*00c6*/ 	.short	0x0030


	//----- nvinfo : EIATTR_PARAM_CBANK
	.align		4
        /*00c8*/ 	.byte	0x04, 0x0a
        /*00ca*/ 	.short	(.L_9755 - .L_9754)
	.align		4
.L_9754:
        /*00cc*/ 	.word	index@(.nv.constant0._ZN43_GLOBAL__N__9ae7fba5_10_SoftMax_cu_9f978f6321softmax_warp_backwardIfN3c108BFloat16EfLi9ELb1ELb0EEEvPT0_PKT_S7_iiiPKb)
        /*00d0*/ 	.short	0x0210
        /*00d2*/ 	.short	0x0030


	//----- nvinfo : EIATTR_SW_WAR
	.align		4
.L_9755:
        /*00d4*/ 	.byte	0x04, 0x36
        /*00d6*/ 	.short	(.L_9757 - .L_9756)
.L_9756:
        /*00d8*/ 	.word	0x00000008
.L_9757:


//--------------------- .nv.info._ZN43_GLOBAL__N__9ae7fba5_10_SoftMax_cu_9f978f6321softmax_warp_backwardIfN3c108BFloat16EfLi8ELb1ELb0EEEvPT0_PKT_S7_iiiPKb --------------------------
	.section	.nv.info._ZN43_GLOBAL__N__9ae7fba5_10_SoftMax_cu_9f978f6321softmax_warp_backwardIfN3c108BFloat16EfLi8ELb1ELb0EEEvPT0_PKT_S7_iiiPKb,"",@"SHT_CUDA_INFO"
	.sectionflags	@""
	.align	4


	//----- nvinfo : EIATTR_CUDA_API_VERSION
	.align		4
        /*0000*/ 	.byte	0x04, 0x37
        /*0002*/ 	.short	(.L_9759 - .L_9758)
.L_9758:
        /*0004*/ 	.word	0x00000082


	//----- nvinfo : EIATTR_KPARAM_INFO
	.align		4
.L_9759:
        /*0008*/ 	.byte	0x04, 0x17
        /*000a*/ 	.short	(.L_9761 - .L_9760)
.L_9760:
        /*000c*/ 	.word	0x00000000
        /*0010*/ 	.short	0x0006
        /*0012*/ 	.short	0x0028
        /*0014*/ 	.byte	0x00, 0xf0, 0x21, 0x00


	//----- nvinfo : EIATTR_KPARAM_INFO
	.align		4
.L_9761:
        /*0018*/ 	.byte	0x04, 0x17
        /*001a*/ 	.short	(.L_9763 - .L_9762)
.L_9762:
        /*001c*/ 	.word	0x00000000
        /*0020*/ 	.short	0x0005
        /*0022*/ 	.short	0x0020
        /*0024*/ 	.byte	0x00, 0xf0, 0x11, 0x00


	//----- nvinfo : EIATTR_KPARAM_INFO
	.align		4
.L_9763:
        /*0028*/ 	.byte	0x04, 0x17
        /*002a*/ 	.short	(.L_9765 - .L_9764)
.L_9764:
        /*002c*/ 	.word	0x00000000
        /*0030*/ 	.short	0x0004
        /*0032*/ 	.short	0x001c
        /*0034*/ 	.byte	0x00, 0xf0, 0x11, 0x00


	//----- nvinfo : EIATTR_KPARAM_INFO
	.align		4
.L_9765:
        /*0038*/ 	.byte	0x04, 0x17
        /*003a*/ 	.short	(.L_9767 - .L_9766)
.L_9766:
        /*003c*/ 	.word	0x00000000
        /*0040*/ 	.short	0x0003
        /*0042*/ 	.short	0x0018
        /*0044*/ 	.byte	0x00, 0xf0, 0x11, 0x00


	//----- nvinfo : EIATTR_KPARAM_INFO
	.align		4
.L_9767:
        /*0048*/ 	.byte	0x04, 0x17
        /*004a*/ 	.short	(.L_9769 - .L_9768)
.L_9768:
        /*004c*/ 	.word	0x00000000
        /*0050*/ 	.short	0x0002
        /*0052*/ 	.short	0x0010
        /*0054*/ 	.byte	0x00, 0xf0, 0x21, 0x00


	//----- nvinfo : EIATTR_KPARAM_INFO
	.align		4
.L_9769:
        /*0058*/ 	.byte	0x04, 0x17
        /*005a*/ 	.short	(.L_9771 - .L_9770)
.L_9770:
        /*005c*/ 	.word	0x00000000
        /*0060*/ 	.short	0x0001
        /*0062*/ 	.short	0x0008
        /*0064*/ 	.byte	0x00, 0xf0, 0x21, 0x00


	//----- nvinfo : EIATTR_KPARAM_INFO
	.align		4
.L_9771:
        /*0068*/ 	.byte	0x04, 0x17
        /*006a*/ 	.short	(.L_9773 - .L_9772)
.L_9772:
        /*006c*/ 	.word	0x00000000
        /*0070*/ 	.short	0x0000
        /*0072*/ 	.short	0x0000
        /*0074*/ 	.byte	0x00, 0xf0, 0x21, 0x00


	//----- nvinfo : EIATTR_SPARSE_MMA_MASK
	.align		4
.L_9773:
        /*0078*/ 	.byte	0x03, 0x50
        /*007a*/ 	.short	0x0000


	//----- nvinfo : EIATTR_MAXREG_COUNT
	.align		4
        /*007c*/ 	.byte	0x03, 0x1b
        /*007e*/ 	.short	0x00ff


	//----- nvinfo : EIATTR_MERCURY_ISA_VERSION
	.align		4
        /*0080*/ 	.byte	0x03, 0x5f
        /*0082*/ 	.short	0x0101


	//----- nvinfo : EIATTR_COOP_GROUP_MASK_REGIDS
	.align		4
        /*0084*/ 	.byte	0x04, 0x29
        /*0086*/ 	.short	(.L_9775 - .L_9774)


	//   ....[0]....
.L_9774:
        /*0088*/ 	.word	0xffffffff


	//   ....[1]....
        /*008c*/ 	.word	0xffffffff


	//   ....[2]....
        /*0090*/ 	.word	0xffffffff


	//   ....[3]....
        /*0094*/ 	.word	0xffffffff


	//   ....[4]....
        /*0098*/ 	.word	0xffffffff


	//----- nvinfo : EIATTR_COOP_GROUP_INSTR_OFFSETS
	.align		4
.L_9775:
        /*009c*/ 	.byte	0x04, 0x28
        /*009e*/ 	.short	(.L_9777 - .L_9776)


	//   ....[0]....
.L_9776:
        /*00a0*/ 	.word	0x000004a0


	//   ....[1]....
        /*00a4*/ 	.word	0x000004c0


	//   ....[2]....
        /*00a8*/ 	.word	0x000004e0


	//   ....[3]....
        /*00ac*/ 	.word	0x00000500


	//   ....[4]....
        /*00b0*/ 	.word	0x00000520


	//----- nvinfo : EIATTR_EXIT_INSTR_OFFSETS
	.align		4
.L_9777:
        /*00b4*/ 	.byte	0x04, 0x1c
        /*00b6*/ 	.short	(.L_9779 - .L_9778)


	//   ....[0]....
.L_9778:
        /*00b8*/ 	.word	0x00000530


	//   ....[1]....
        /*00bc*/ 	.word	0x00000840


	//   ....[2]....
        /*00c0*/ 	.word	0x00000890


	//----- nvinfo : EIATTR_CBANK_PARAM_SIZE
	.align		4
.L_9779:
        /*00c4*/ 	.byte	0x03, 0x19
        /*00c6*/ 	.short	0x0030


	//----- nvinfo : EIATTR_PARAM_CBANK
	.align		4
        /*00c8*/ 	.byte	0x04, 0x0a
        /*00ca*/ 	.short	(.L_9781 - .L_9780)
	.align		4
.L_9780:
        /*00cc*/ 	.word	index@(.nv.constant0._ZN43_GLOBAL__N__9ae7fba5_10_SoftMax_cu_9f978f6321softmax_warp_backwardIfN3c108BFloat16EfLi8ELb1ELb0EEEvPT0_PKT_S7_iiiPKb)
        /*00d0*/ 	.short	0x0210
        /*00d2*/ 	.short	0x0030


	//----- nvinfo : EIATTR_SW_WAR
	.align		4
.L_9781:
        /*00d4*/ 	.byte	0x04, 0x36
        /*00d6*/ 	.short	(.L_9783 - .L_9782)
.L_9782:
        /*00d8*/ 	.word	0x00000008
.L_9783:


//--------------------- .nv.info._ZN43_GLOBAL__N__9ae7fba5_10_SoftMax_cu_9f978f6321softmax_warp_backwardIfN3c108BFloat16EfLi7ELb1ELb0EEEvPT0_PKT_S7_iiiPKb --------------------------
	.section	.nv.info._ZN43_GLOBAL__N__9ae7fba5_10_SoftMax_cu_9f978f6321softmax_warp_backwardIfN3c108BFloat16EfLi7ELb1ELb0EEEvPT0_PKT_S7_iiiPKb,"",@"SHT_CUDA_INFO"
	.sectionflags	@""
	.align	4


	//----- nvinfo : EIATTR_CUDA_API_VERSION
	.align		4
        /*0000*/ 	.byte	0x04, 0x37
        /*0002*/ 	.short	(.L_9785 - .L_9784)
.L_9784:
        /*0004*/ 	.word	0x00000082


	//----- nvinfo : EIATTR_KPARAM_INFO
	.align		4
.L_9785:
        /*0008*/ 	.byte	0x04, 0x17
        /*000a*/ 	.short	(.L_9787 - .L_9786)
.L_9786:
        /*000c*/ 	.word	0x00000000
        /*0010*/ 	.short	0x0006
        /*0012*/ 	.short	0x0028
        /*0014*/ 	.byte	0x00, 0xf0, 0x21, 0x00


	//----- nvinfo : EIATTR_KPARAM_INFO
	.align		4
.L_9787:
        /*0018*/ 	.byte	0x04, 0x17
        /*001a*/ 	.short	(.L_9789 - .L_9788)
.L_9788:
        /*001c*/ 	.word	0x00000000
        /*0020*/ 	.short	0x0005
        /*0022*/ 	.short	0x0020
        /*0024*/ 	.byte	0x00, 0xf0, 0x11, 0x00


	//----- nvinfo : EIATTR_KPARAM_INFO
	.align		4
.L_9789:
        /*0028*/ 	.byte	0x04, 0x17
        /*002a*/ 	.short	(.L_9791 - .L_9790)
.L_9790:
        /*002c*/ 	.word	0x00000000
        /*0030*/ 	.short	0x0004
        /*0032*/ 	.short	0x001c
        /*0034*/ 	.byte	0x00, 0xf0, 0x11, 0x00


	//----- nvinfo : EIATTR_KPARAM_INFO
	.align		4
.L_9791:
        /*0038*/ 	.byte	0x04, 0x17
        /*003a*/ 	.short	(.L_9793 - .L_9792)
.L_9792:
        /*003c*/ 	.word	0x00000000
        /*0040*/ 	.short	0x0003
        /*0042*/ 	.short	0x0018
        /*0044*/ 	.byte	0x00, 0xf0, 0x11, 0x00


	//----- nvinfo : EIATTR_KPARAM_INFO
	.align		4
.L_9793:
        /*0048*/ 	.byte	0x04, 0x17
        /*004a*/ 	.short	(.L_9795 - .L_9794)
.L_9794:
        /*004c*/ 	.word	0x00000000
        /*0050*/ 	.short	0x0002
        /*0052*/ 	.short	0x0010
        /*0054*/ 	.byte	0x00, 0xf0, 0x21, 0x00


	//----- nvinfo : EIATTR_KPARAM_INFO
	.align		4
.L_9795:
        /*0058*/ 	.byte	0x04, 0x17
        /*005a*/ 	.short	(.L_9797 - .L_9796)
.L_9796:
        /*005c*/ 	.word	0x00000000
        /*0060*/ 	.short	0x0001
        /*0062*/ 	.short	0x0008
        /*0064*/ 	.byte	0x00, 0xf0, 0x21, 0x00


	//----- nvinfo : EIATTR_KPARAM_INFO
	.align		4
.L_9797:
        /*0068*/ 	.byte	0x04, 0x17
        /*006a*/ 	.short	(.L_9799 - .L_9798)
.L_9798:
        /*006c*/ 	.word	0x00000000
        /*0070*/ 	.short	0x0000
        /*0072*/ 	.short	0x0000
        /*0074*/ 	.byte	0x00, 0xf0, 0x21, 0x00


	//----- nvinfo : EIATTR_SPARSE_MMA_MASK
	.align		4
.L_9799:
        /*0078*/ 	.byte	0x03, 0x50
        /*007a*/ 	.short	0x0000


	//----- nvinfo : EIATTR_MAXREG_COUNT
	.align		4
        /*007c*/ 	.byte	0x03, 0x1b
        /*007e*/ 	.short	0x00ff


	//----- nvinfo : EIATTR_MERCURY_ISA_VERSION
	.align		4
        /*0080*/ 	.byte	0x03, 0x5f
        /*0082*/ 	.short	0x0101


	//----- nvinfo : EIATTR_COOP_GROUP_MASK_REGIDS
	.align		4
        /*0084*/ 	.byte	0x04, 0x29
        /*0086*/ 	.short	(.L_9801 - .L_9800)


	//   ....[0]....
.L_9800:
        /*0088*/ 	.word	0xffffffff


	//   ....[1]....
        /*008c*/ 	.word	0xffffffff


	//   ....[2]....
        /*0090*/ 	.word	0xffffffff


	//   ....[3]....
        /*0094*/ 	.word	0xffffffff


	//   ....[4]....
        /*0098*/ 	.word	0xffffffff


	//   ....[5]....
        /*009c*/ 	.word	0xffffffff


	//   ....[6]....
        /*00a0*/ 	.word	0xffffffff


	//   ....[7]....
        /*00a4*/ 	.word	0xffffffff


	//   ....[8]....
        /*00a8*/ 	.word	0xffffffff


	//   ....[9]....
        /*00ac*/ 	.word	0xffffffff


	//----- nvinfo : EIATTR_COOP_GROUP_INSTR_OFFSETS
	.align		4
.L_9801:
        /*00b0*/ 	.byte	0x04, 0x28
        /*00b2*/ 	.short	(.L_9803 - .L_9802)


	//   ....[0]....
.L_9802:
        /*00b4*/ 	.word	0x00000530


	//   ....[1]....
        /*00b8*/ 	.word	0x000005a0


	//   ....[2]....
        /*00bc*/ 	.word	0x000005e0


	//   ....[3]....
        /*00c0*/ 	.word	0x00000600


	//   ....[4]....
        /*00c4*/ 	.word	0x00000620


	//   ....[5]....
        /*00c8*/ 	.word	0x00000640


	//   ....[6]....
        /*00cc*/ 	.word	0x00000670


	//   ....[7]....
        /*00d0*/ 	.word	0x00000690


	//   ....[8]....
        /*00d4*/ 	.word	0x000006a0


	//   ....[9]....
        /*00d8*/ 	.word	0x000006c0


	//----- nvinfo : EIATTR_EXIT_INSTR_OFFSETS
	.align		4
.L_9803:
        /*00dc*/ 	.byte	0x04, 0x1c
        /*00de*/ 	.short	(.L_9805 - .L_9804)


	//   ....[0]....
.L_9804:
        /*00e0*/ 	.word	0x000006f0


	//   ....[1]....
        /*00e4*/ 	.word	0x000008b0


	//   ....[2]....
        /*00e8*/ 	.word	0x000009a0


	//   ....[3]....
        /*00ec*/ 	.word	0x000009f0


	//----- nvinfo : EIATTR_CBANK_PARAM_SIZE
	.align		4
.L_9805:
        /*00f0*/ 	.byte	0x03, 0x19
        /*00f2*/ 	.short	0x0030


	//----- nvinfo : EIATTR_PARAM_CBANK
	.align		4
        /*00f4*/ 	.byte	0x04, 0x0a
        /*00f6*/ 	.short	(.L_9807 - .L_9806)
	.align		4
.L_9806:
        /*00f8*/ 	.word	index@(.nv.constant0._ZN43_GLOBAL__N__9ae7fba5_10_SoftMax_cu_9f978f6321softmax_warp_backwardIfN3c108BFloat16EfLi7ELb1ELb0EEEvPT0_PKT_S7_iiiPKb)
        /*00fc*/ 	.short	0x0210
        /*00fe*/ 	.short	0x0030


	//----- nvinfo : EIATTR_SW_WAR
	.align		4
.L_9807:
        /*0100*/ 	.byte	0x04, 0x36
        /*0102*/ 	.short	(.L_9809 - .L_9808)
.L_9808:
        /*0104*/ 	.word	0x00000008
.L_9809:


//--------------------- .nv.info._ZN43_GLOBAL__N__9ae7fba5_10_SoftMax_cu_9f978f6321softmax_warp_backwardIfN3c108BFloat16EfLi6ELb1ELb0EEEvPT0_PKT_S7_iiiPKb --------------------------
	.section	.nv.info._ZN43_GLOBAL__N__9ae7fba5_10_SoftMax_cu_9f978f6321softmax_warp_backwardIfN3c108BFloat16EfLi6ELb1ELb0EEEvPT0_PKT_S7_iiiPKb,"",@"SHT_CUDA_INFO"
	.sectionflags	@""
	.align	4


	//----- nvinfo : EIATTR_CUDA_API_VERSION
	.align		4
        /*0000*/ 	.byte	0x04, 0x37
        /*0002*/ 	.short	(.L_9811 - .L_9810)
.L_9810:
        /*0004*/ 	.word	0x00000082


	//----- nvinfo : EIATTR_KPARAM_INFO
	.align		4
.L_9811:
        /*0008*/ 	.byte	0x04, 0x17
        /*000a*/ 	.short	(.L_9813 - .L_9812)
.L_9812:
        /*000c*/ 	.word	0x00000000
        /*0010*/ 	.short	0x0006
        /*0012*/ 	.short	0x0028
        /*0014*/ 	.byte	0x00, 0xf0, 0x21, 0x00


	//----- nvinfo : EIATTR_KPARAM_INFO
	.align		4
.L_9813:
        /*0018*/ 	.byte	0x04, 0x17
        /*001a*/ 	.short	(.L_9815 - .L_9814)
.L_9814:
        /*001c*/ 	.word	0x00000000
        /*0020*/ 	.short	0x0005
        /*0022*/ 	.short	0x0020
        /*0024*/ 	.byte	0x00, 0xf0, 0x11, 0x00


	//----- nvinfo : EIATTR_KPARAM_INFO
	.align		4
.L_9815:
        /*0028*/ 	.byte	0x04, 0x17
        /*002a*/ 	.short	(.L_9817 - .L_9816)
.L_9816:
        /*002c*/ 	.word	0x00000000
        /*0030*/ 	.short	0x0004
        /*0032*/ 	.short	0x001c
        /*0034*/ 	.byte	0x00, 0xf0, 0x11, 0x00


	//----- nvinfo : EIATTR_KPARAM_INFO
	.align		4
.L_9817:
        /*0038*/ 	.byte	0x04, 0x17
        /*003a*/ 	.short	(.L_9819 - .L_9818)
.L_9818:
        /*003c*/ 	.word	0x00000000
        /*0040*/ 	.short	0x0003
        /*0042*/ 	.short	0x0018
        /*0044*/ 	.byte	0x00, 0xf0, 0x11, 0x00


	//----- nvinfo : EIATTR_KPARAM_INFO
	.align		4
.L_9819:
        /*0048*/ 	.byte	0x04, 0x17
        /*004a*/ 	.short	(.L_9821 - .L_9820)
.L_9820:
        /*004c*/ 	.word	0x00000000
        /*0050*/ 	.short	0x0002
        /*0052*/ 	.short	0x0010
        /*0054*/ 	.byte	0x00, 0xf0, 0x21, 0x00


	//----- nvinfo : EIATTR_KPARAM_INFO
	.align		4
.L_9821:
        /*0058*/ 	.byte	0x04, 0x17
        /*005a*/ 	.short	(.L_9823 - .L_9822)
.L_9822:
        /*005c*/ 	.word	0x00000000
        /*0060*/ 	.short	0x0001
        /*0062*/ 	.short	0x0008
        /*0064*/ 	.byte	0x00, 0xf0, 0x21, 0x00


	//----- nvinfo : EIATTR_KPARAM_INFO
	.align		4
.L_9823:
        /*0068*/ 	.byte	0x04, 0x17
        /*006a*/ 	.short	(.L_9825 - .L_9824)
.L_9824:
        /*006c*/ 	.word	0x00000000
        /*0070*/ 	.short	0x0000
        /*0072*/ 	.short	0x0000
        /*0074*/ 	.byte	0x00, 0xf0, 0x21, 0x00


	//----- nvinfo : EIATTR_SPARSE_MMA_MASK
	.align		4
.L_9825:
        /*0078*/ 	.byte	0x03, 0x50
        /*007a*/ 	.short	0x0000


	//----- nvinfo : EIATTR_MAXREG_COUNT
	.align		4
        /*007c*/ 	.byte	0x03, 0x1b
        /*007e*/ 	.short	0x00ff


	//----- nvinfo : EIATTR_MERCURY_ISA_VERSION
	.align		4
        /*0080*/ 	.byte	0x03, 0x5f
        /*0082*/ 	.short	0x0101


	//----- nvinfo : EIATTR_COOP_GROUP_MASK_REGIDS
	.align		4
        /*0084*/ 	.byte	0x04, 0x29
        /*0086*/ 	.short	(.L_9827 - .L_9826)


	//   ....[0]....
.L_9826:
        /*0088*/ 	.word	0xffffffff


	//   ....[1]....
        /*008c*/ 	.word	0xffffffff


	//   ....[2]....
        /*0090*/ 	.word	0xffffffff


	//   ....[3]....
        /*0094*/ 	.word	0xffffffff


	//   ....[4]....
        /*0098*/ 	.word	0xffffffff


	//   ....[5]....
        /*009c*/ 	.word	0xffffffff


	//   ....[6]....
        /*00a0*/ 	.word	0xffffffff


	//   ....[7]....
        /*00a4*/ 	.word	0xffffffff


	//   ....[8]....
        /*00a8*/ 	.word	0xffffffff


	//   ....[9]....
        /*00ac*/ 	.word	0xffffffff


	//----- nvinfo : EIATTR_COOP_GROUP_INSTR_OFFSETS
	.align		4
.L_9827:
        /*00b0*/ 	.byte	0x04, 0x28
        /*00b2*/ 	.short	(.L_9829 - .L_9828)


	//   ....[0]....
.L_9828:
        /*00b4*/ 	.word	0x00000360


	//   ....[1]....
        /*00b8*/ 	.word	0x00000370


	//   ....[2]....
        /*00bc*/ 	.word	0x000003a0


	//   ....[3]....
        /*00c0*/ 	.word	0x000003b0


	//   ....[4]....
        /*00c4*/ 	.word	0x000003e0


	//   ....[5]....
        /*00c8*/ 	.word	0x000003f0


	//   ....[6]....
        /*00cc*/ 	.word	0x00000420


	//   ....[7]....
        /*00d0*/ 	.word	0x00000430


	//   ....[8]....
        /*00d4*/ 	.word	0x00000460


	//   ....[9]....
        /*00d8*/ 	.word	0x00000470


	//----- nvinfo : EIATTR_EXIT_INSTR_OFFSETS
	.align		4
.L_9829:
        /*00dc*/ 	.byte	0x04, 0x1c
        /*00de*/ 	.short	(.L_9831 - .L_9830)


	//   ....[0]....
.L_9830:
        /*00e0*/ 	.word	0x00000480


	//   ....[1]....
        /*00e4*/ 	.word	0x000005e0


	//   ....[2]....
        /*00e8*/ 	.word	0x00000680


	//   ....[3]....
        /*00ec*/ 	.word	0x000006d0


	//----- nvinfo : EIATTR_CBANK_PARAM_SIZE
	.align		4
.L_9831:
        /*00f0*/ 	.byte	0x03, 0x19
        /*00f2*/ 	.short	0x0030


	//----- nvinfo : EIATTR_PARAM_CBANK
	.align		4
        /*00f4*/ 	.byte	0x04, 0x0a
        /*00f6*/ 	.short	(.L_9833 - .L_9832)
	.align		4
.L_9832:
        /*00f8*/ 	.word	index@(.nv.constant0._ZN43_GLOBAL__N__9ae7fba5_10_SoftMax_cu_9f978f6321softmax_warp_backwardIfN3c108BFloat16EfLi6ELb1ELb0EEEvPT0_PKT_S7_iiiPKb)
        /*00fc*/ 	.short	0x0210
        /*00fe*/ 	.short	0x0030


	//----- nvinfo : EIATTR_SW_WAR
	.align		4
.L_9833:
        /*0100*/ 	.byte	0x04, 0x36
        /*0102*/ 	.short	(.L_9835 - .L_9834)
.L_9834:
        /*0104*/ 	.word	0x00000008
.L_9835:


//--------------------- .nv.info._ZN43_GLOBAL__N__9ae7fba5_10_SoftMax_cu_9f978f6321softmax_warp_backwardIfN3c108BFloat16EfLi5ELb1ELb0EEEvPT0_PKT_S7_iiiPKb --------------------------
	.section	.nv.info._ZN43_GLOBAL__N__9ae7fba5_10_SoftMax_cu_9f978f6321softmax_warp_backwardIfN3c108BFloat16EfLi5ELb1ELb0EEEvPT0_PKT_S7_iiiPKb,"",@"SHT_CUDA_INFO"
	.sectionflags	@""
	.align	4


	//----- nvinfo : EIATTR_CUDA_API_VERSION
	.align		4
        /*0000*/ 	.byte	0x04, 0x37
        /*0002*/ 	.short	(.L_9837 - .L_9836)
.L_9836:
        /*0004*/ 	.word	0x00000082


	//----- nvinfo : EIATTR_KPARAM_INFO
	.align		4
.L_9837:
        /*0008*/ 	.byte	0x04, 0x17
        /*000a*/ 	.short	(.L_9839 - .L_9838)
.L_9838:
        /*000c*/ 	.word	0x00000000
        /*0010*/ 	.short	0x0006
        /*0012*/ 	.short	0x0028
        /*0014*/ 	.byte	0x00, 0xf0, 0x21, 0x00


	//----- nvinfo : EIATTR_KPARAM_INFO
	.align		4
.L_9839:
        /*0018*/ 	.byte	0x04, 0x17
        /*001a*/ 	.short	(.L_9841 - .L_9840)
.L_9840:
        /*001c*/ 	.word	0x00000000
        /*0020*/ 	.short	0x0005
        /*0022*/ 	.short	0x0020
        /*0024*/ 	.byte	0x00, 0xf0, 0x11, 0x00


	//----- nvinfo : EIATTR_KPARAM_INFO
	.align		4
.L_9841:
        /*0028*/ 	.byte	0x04, 0x17
        /*002a*/ 	.short	(.L_9843 - .L_9842)
.L_9842:
        /*002c*/ 	.word	0x00000000
        /*0030*/ 	.short	0x0004
        /*0032*/ 	.short	0x001c
        /*0034*/ 	.byte	0x00, 0xf0, 0x11, 0x00


	//----- nvinfo : EIATTR_KPARAM_INFO
	.align		4
.L_9843:
        /*0038*/ 	.byte	0x04, 0x17
        /*003a*/ 	.short	(.L_9845 - .L_9844)
.L_9844:
        /*003c*/ 	.word	0x00000000
        /*0040*/ 	.short	0x0003
        /*0042*/ 	.short	0x0018
        /*0044*/ 	.byte	0x00, 0xf0, 0x11, 0x00


	//----- nvinfo : EIATTR_KPARAM_INFO
	.align		4
.L_9845:
        /*0048*/ 	.byte	0x04, 0x17
        /*004a*/ 	.short	(.L_9847 - .L_9846)
.L_9846:
        /*004c*/ 	.word	0x00000000
        /*0050*/ 	.short	0x0002
        /*0052*/ 	.short	0x0010
        /*0054*/ 	.byte	0x00, 0xf0, 0x21, 0x00


	//----- nvinfo : EIATTR_KPARAM_INFO
	.align		4
.L_9847:
        /*0058*/ 	.byte	0x04, 0x17
        /*005a*/ 	.short	(.L_9849 - .L_9848)
.L_9848:
        /*005c*/ 	.word	0x00000000
        /*0060*/ 	.short	0x0001
        /*0062*/ 	.short	0x0008
        /*0064*/ 	.byte	0x00, 0xf0, 0x21, 0x00


	//----- nvinfo : EIATTR_KPARAM_INFO
	.align		4
.L_9849:
        /*0068*/ 	.byte	0x04, 0x17
        /*006a*/ 	.short	(.L_9851 - .L_9850)
.L_9850:
        /*006c*/ 	.word	0x00000000
        /*0070*/ 	.short	0x0000
        /*0072*/ 	.short	0x0000
        /*0074*/ 	.byte	0x00, 0xf0, 0x21, 0x00


	//----- nvinfo : EIATTR_SPARSE_MMA_MASK
	.align		4
.L_9851:
        /*0078*/ 	.byte	0x03, 0x50
        /*007a*/ 	.short	0x0000


	//----- nvinfo : EIATTR_MAXREG_COUNT
	.align		4
        /*007c*/ 	.byte	0x03, 0x1b
        /*007e*/ 	.short	0x00ff


	//----- nvinfo : EIATTR_MERCURY_ISA_VERSION
	.align		4
        /*0080*/ 	.byte	0x03, 0x5f
        /*0082*/ 	.short	0x0101


	//----- nvinfo : EIATTR_COOP_GROUP_MASK_REGIDS
	.align		4
        /*0084*/ 	.byte	0x04, 0x29
        /*0086*/ 	.short	(.L_9853 - .L_9852)


	//   ....[0]....
.L_9852:
        /*0088*/ 	.word	0xffffffff


	//   ....[1]....
        /*008c*/ 	.word	0xffffffff


	//   ....[2]....
        /*0090*/ 	.word	0xffffffff


	//   ....[3]....
        /*0094*/ 	.word	0xffffffff


	//   ....[4]....
        /*0098*/ 	.word	0xffffffff


	//   ....[5]....
        /*009c*/ 	.word	0xffffffff


	//   ....[6]....
        /*00a0*/ 	.word	0xffffffff


	//   ....[7]....
        /*00a4*/ 	.word	0xffffffff


	//   ....[8]....
        /*00a8*/ 	.word	0xffffffff


	//   ....[9]....
        /*00ac*/ 	.word	0xffffffff


	//----- nvinfo : EIATTR_COOP_GROUP_INSTR_OFFSETS
	.align		4
.L_9853:
        /*00b0*/ 	.byte	0x04, 0x28
        /*00b2*/ 	.short	(.L_9855 - .L_9854)


	//   ....[0]....
.L_9854:
        /*00b4*/ 	.word	0x00000300


	//   ....[1]....
        /*00b8*/ 	.word	0x00000310


	//   ....[2]....
        /*00bc*/ 	.word	0x00000340


	//   ....[3]....
        /*00c0*/ 	.word	0x00000350


	//   ....[4]....
        /*00c4*/ 	.word	0x00000380


	//   ....[5]....
        /*00c8*/ 	.word	0x00000390


	//   ....[6]....
        /*00cc*/ 	.word	0x000003c0


	//   ....[7]....
        /*00d0*/ 	.word	0x000003d0


	//   ....[8]....
        /*00d4*/ 	.word	0x00000400


	//   ....[9]....
        /*00d8*/ 	.word	0x00000410


	//----- nvinfo : EIATTR_EXIT_INSTR_OFFSETS
	.align		4
.L_9855:
        /*00dc*/ 	.byte	0x04, 0x1c
        /*00de*/ 	.short	(.L_9857 - .L_9856)


	//   ....[0]....
.L_9856:
        /*00e0*/ 	.word	0x00000420


	//   ....[1]....
        /*00e4*/ 	.word	0x00000510


	//   ....[2]....
        /*00e8*/ 	.word	0x00000520


	//   ....[3]....
        /*00ec*/ 	.word	0x000005d0


	//----- nvinfo : EIATTR_CBANK_PARAM_SIZE
	.align		4
.L_9857:
        /*00f0*/ 	.byte	0x03, 0x19
        /*00f2*/ 	.short	0x0030


	//----- nvinfo : EIATTR_PARAM_CBANK
	.align		4
        /*00f4*/ 	.byte	0x04, 0x0a
        /*00f6*/ 	.short	(.L_9859 - .L_9858)
	.align		4
.L_9858:
        /*00f8*/ 	.word	index@(.nv.constant0._ZN43_GLOBAL__N__9ae7fba5_10_SoftMax_cu_9f978f6321softmax_warp_backwardIfN3c108BFloat16EfLi5ELb1ELb0EEEvPT0_PKT_S7_iiiPKb)
        /*00fc*/ 	.short	0x0210
        /*00fe*/ 	.short	0x0030


	//----- nvinfo : EIATTR_SW_WAR
	.align		4
.L_9859:
        /*0100*/ 	.byte	0x04, 0x36
        /*0102*/ 	.short	(.L_9861 - .L_9860)
.L_9860:
        /*0104*/ 	.word	0x00000008
.L_9861:


//--------------------- .nv.info._ZN43_GLOBAL__N__9ae7fba5_10_SoftMax_cu_9f978f6321softmax_warp_backwardIfN3c108BFloat16EfLi4ELb1ELb0EEEvPT0_PKT_S7_iiiPKb --------------------------
	.section	.nv.info._ZN43_GLOBAL__N__9ae7fba5_10_SoftMax_cu_9f978f6321softmax_warp_backwardIfN3c108BFloat16EfLi4ELb1ELb0EEEvPT0_PKT_S7_iiiPKb,"",@"SHT_CUDA_INFO"
	.sectionflags	@""
	.align	4


	//----- nvinfo : EIATTR_CUDA_API_VERSION
	.align		4
        /*0000*/ 	.byte	0x04, 0x37
        /*0002*/ 	.short	(.L_9863 - .L_9862)
.L_9862:
        /*0004*/ 	.word	0x00000082


	//----- nvinfo : EIATTR_KPARAM_INFO
	.align		4
.L_9863:
        /*0008*/ 	.byte	0x04, 0x17
        /*000a*/ 	.short	(.L_9865 - .L_9864)
.L_9864:
        /*000c*/ 	.word	0x00000000
        /*0010*/ 	.short	0x0006
        /*0012*/ 	.short	0x0028
        /*0014*/ 	.byte	0x00, 0xf0, 0x21, 0x00


	//----- nvinfo : EIATTR_KPARAM_INFO
	.align		4
.L_9865:
        /*0018*/ 	.byte	0x04, 0x17
        /*001a*/ 	.short	(.L_9867 - .L_9866)
.L_9866:
        /*001c*/ 	.word	0x00000000
        /*0020*/ 	.short	0x0005
        /*0022*/ 	.short	0x0020
        /*0024*/ 	.byte	0x00, 0xf0, 0x11, 0x00


	//----- nvinfo : EIATTR_KPARAM_INFO
	.align		4
.L_9867:
        /*0028*/ 	.byte	0x04, 0x17
        /*002a*/ 	.short	(.L_9869 - .L_9868)
.L_9868:
        /*002c*/ 	.word	0x00000000
        /*0030*/ 	.short	0x0004
        /*0032*/ 	.short	0x001c
        /*0034*/ 	.byte	0x00, 0xf0, 0x11, 0x00


	//----- nvinfo : EIATTR_KPARAM_INFO
	.align		4
.L_9869:
        /*0038*/ 	.byte	0x04, 0x17
        /*003a*/ 	.short	(.L_9871 - .L_9870)
.L_9870:
        /*003c*/ 	.word	0x00000000
        /*0040*/ 	.short	0x0003
        /*0042*/ 	.short	0x0018
        /*0044*/ 	.byte	0x00, 0xf0, 0x11, 0x00


	//----- nvinfo : EIATTR_KPARAM_INFO
	.align		4
.L_9871:
        /*0048*/ 	.byte	0x04, 0x17
        /*004a*/ 	.short	(.L_9873 - .L_9872)
.L_9872:
        /*004c*/ 	.word	0x00000000
        /*0050*/ 	.short	0x0002
        /*0052*/ 	.short	0x0010
        /*0054*/ 	.byte	0x00, 0xf0, 0x21, 0x00


	//----- nvinfo : EIATTR_KPARAM_INFO
	.align		4
.L_9873:
        /*0058*/ 	.byte	0x04, 0x17
        /*005a*/ 	.short	(.L_9875 - .L_9874)
.L_9874:
        /*005c*/ 	.word	0x00000000
        /*0060*/ 	.short	0x0001
        /*0062*/ 	.short	0x0008
        /*0064*/ 	.byte	0x00, 0xf0, 0x21, 0x00


	//----- nvinfo : EIATTR_KPARAM_INFO
	.align		4
.L_9875:
        /*0068*/ 	.byte	0x04, 0x17
        /*006a*/ 	.short	(.L_9877 - .L_9876)
.L_9876:
        /*006c*/ 	.word	0x00000000
        /*0070*/ 	.short	0x0000
        /*0072*/ 	.short	0x0000
        /*0074*/ 	.byte	0x00, 0xf0, 0x21, 0x00


	//----- nvinfo : EIATTR_SPARSE_MMA_MASK
	.align		4
.L_9877:
        /*0078*/ 	.byte	0x03, 0x50
        /*007a*/ 	.short	0x0000


	//----- nvinfo : EIATTR_MAXREG_COUNT
	.align		4
        /*007c*/ 	.byte	0x03, 0x1b
        /*007e*/ 	.short	0x00ff


	//----- nvinfo : EIATTR_MERCURY_ISA_VERSION
	.align		4
        /*0080*/ 	.byte	0x03, 0x5f
        /*0082*/ 	.short	0x0101


	//----- nvinfo : EIATTR_COOP_GROUP_MASK_REGIDS
	.align		4
        /*0084*/ 	.byte	0x04, 0x29
        /*0086*/ 	.short	(.L_9879 - .L_9878)


	//   ....[0]....
.L_9878:
        /*0088*/ 	.word	0xffffffff


	//   ....[1]....
        /*008c*/ 	.word	0xffffffff


	//   ....[2]....
        /*0090*/ 	.word	0xffffffff


	//   ....[3]....
        /*0094*/ 	.word	0xffffffff


	//   ....[4]....
        /*0098*/ 	.word	0xffffffff


	//   ....[5]....
        /*009c*/ 	.word	0xffffffff


	//   ....[6]....
        /*00a0*/ 	.word	0xffffffff


	//   ....[7]....
        /*00a4*/ 	.word	0xffffffff


	//----- nvinfo : EIATTR_COOP_GROUP_INSTR_OFFSETS
	.align		4
.L_9879:
        /*00a8*/ 	.byte	0x04, 0x28
        /*00aa*/ 	.short	(.L_9881 - .L_9880)


	//   ....[0]....
.L_9880:
        /*00ac*/ 	.word	0x00000300


	//   ....[1]....
        /*00b0*/ 	.word	0x00000310


	//   ....[2]....
        /*00b4*/ 	.word	0x00000340


	//   ....[3]....
        /*00b8*/ 	.word	0x00000350


	//   ....[4]....
        /*00bc*/ 	.word	0x00000380


	//   ....[5]....
        /*00c0*/ 	.word	0x00000390


	//   ....[6]....
        /*00c4*/ 	.word	0x000003c0


	//   ....[7]....
        /*00c8*/ 	.word	0x000003d0


	//----- nvinfo : EIATTR_EXIT_INSTR_OFFSETS
	.align		4
.L_9881:
        /*00cc*/ 	.byte	0x04, 0x1c
        /*00ce*/ 	.short	(.L_9883 - .L_9882)


	//   ....[0]....
.L_9882:
        /*00d0*/ 	.word	0x000003e0


	//   ....[1]....
        /*00d4*/ 	.word	0x000004d0


	//   ....[2]....
        /*00d8*/ 	.word	0x000004e0


	//   ....[3]....
        /*00dc*/ 	.word	0x00000590


	//----- nvinfo : EIATTR_CBANK_PARAM_SIZE
	.align		4
.L_9883:
        /*00e0*/ 	.byte	0x03, 0x19
        /*00e2*/ 	.short	0x0030


	//----- nvinfo : EIATTR_PARAM_CBANK
	.align		4
        /*00e4*/ 	.byte	0x04, 0x0a
        /*00e6*/ 	.short	(.L_9885 - .L_9884)
	.align		4
.L_9884:
        /*00e8*/ 	.word	index@(.nv.constant0._ZN43_GLOBAL__N__9ae7fba5_10_SoftMax_cu_9f978f6321softmax_warp_backwardIfN3c108BFloat16EfLi4ELb1ELb0EEEvPT0_PKT_S7_iiiPKb)
        /*00ec*/ 	.short	0x0210
        /*00ee*/ 	.short	0x0030


	//----- nvinfo : EIATTR_SW_WAR
	.align		4
.L_9885:
        /*00f0*/ 	.byte	0x04, 0x36
        /*00f2*/ 	.short	(.L_9887 - .L_9886)
.L_9886:
        /*00f4*/ 	.word	0x00000008
.L_9887:


//--------------------- .nv.info._ZN43_GLOBAL__N__9ae7fba5_10_SoftMax_cu_9f978f6321softmax_warp_backwardIfN3c108BFloat16EfLi3ELb1ELb0EEEvPT0_PKT_S7_iiiPKb --------------------------
	.section	.nv.info._ZN43_GLOBAL__N__9ae7fba5_10_SoftMax_cu_9f978f6321softmax_warp_backwardIfN3c108BFloat16EfLi3ELb1ELb0EEEvPT0_PKT_S7_iiiPKb,"",@"SHT_CUDA_INFO"
	.sectionflags	@""
	.align	4


	//----- nvinfo : EIATTR_CUDA_API_VERSION
	.align		4
        /*0000*/ 	.byte	0x04, 0x37
        /*0002*/ 	.short	(.L_9889 - .L_9888)
.L_9888:
        /*0004*/ 	.word	0x00000082


	//----- nvinfo : EIATTR_KPARAM_INFO
	.align		4
.L_9889:
        /*0008*/ 	.byte	0x04, 0x17
        /*000a*/ 	.short	(.L_9891 - .L_9890)
.L_9890:
        /*000c*/ 	.word	0x00000000
        /*0010*/ 	.short	0x0006
        /*0012*/ 	.short	0x0028
        /*0014*/ 	.byte	0x00, 0xf0, 0x21, 0x00


	//----- nvinfo : EIATTR_KPARAM_INFO
	.align		4
.L_9891:
        /*0018*/ 	.byte	0x04, 0x17
        /*001a*/ 	.short	(.L_9893 - .L_9892)
.L_9892:
        /*001c*/ 	.word	0x00000000
        /*0020*/ 	.short	0x0005
        /*0022*/ 	.short	0x0020
        /*0024*/ 	.byte	0x00, 0xf0, 0x11, 0x00


	//----- nvinfo : EIATTR_KPARAM_INFO
	.align		4
.L_9893:
        /*0028*/ 	.byte	0x04, 0x17
        /*002a*/ 	.short	(.L_9895 - .L_9894)
.L_9894:
        /*002c*/ 	.word	0x00000000
        /*0030*/ 	.short	0x0004
        /*0032*/ 	.short	0x001c
        /*0034*/ 	.byte	0x00, 0xf0, 0x11, 0x00


	//----- nvinfo : EIATTR_KPARAM_INFO
	.align		4
.L_9895:
        /*0038*/ 	.byte	0x04, 0x17
        /*003a*/ 	.short	(.L_9897 - .L_9896)
.L_9896:
        /*003c*/ 	.word	0x00000000
        /*0040*/ 	.short	0x0003
        /*0042*/ 	.short	0x0018
        /*0044*/ 	.byte	0x00, 0xf0, 0x11, 0x00


	//----- nvinfo : EIATTR_KPARAM_INFO
	.align		4
.L_9897:
        /*0048*/ 	.byte	0x04, 0x17
        /*004a*/ 	.short	(.L_9899 - .L_9898)
.L_9898:
        /*004c*/ 	.word	0x00000000
        /*0050*/ 	.short	0x0002
        /*0052*/ 	.short	0x0010
        /*0054*/ 	.byte	0x00, 0xf0, 0x21, 0x00


	//----- nvinfo : EIATTR_KPARAM_INFO
	.align		4
.L_9899:
        /*0058*/ 	.byte	0x04, 0x17
        /*005a*/ 	.short	(.L_9901 - .L_9900)
.L_9900:
        /*005c*/ 	.word	0x00000000
        /*0060*/ 	.short	0x0001
        /*0062*/ 	.short	0x0008
        /*0064*/ 	.byte	0x00, 0xf0, 0x21, 0x00


	//----- nvinfo : EIATTR_KPARAM_INFO
	.align		4
.L_9901:
        /*0068*/ 	.byte	0x04, 0x17
        /*006a*/ 	.short	(.L_9903 - .L_9902)
.L_9902:
        /*006c*/ 	.word	0x00000000
        /*0070*/ 	.short	0x0000
        /*0072*/ 	.short	0x0000
        /*0074*/ 	.byte	0x00, 0xf0, 0x21, 0x00


	//----- nvinfo : EIATTR_SPARSE_MMA_MASK
	.align		4
.L_9903:
        /*0078*/ 	.byte	0x03, 0x50
        /*007a*/ 	.short	0x0000


	//----- nvinfo : EIATTR_MAXREG_COUNT
	.align		4
        /*007c*/ 	.byte	0x03, 0x1b
        /*007e*/ 	.short	0x00ff


	//----- nvinfo : EIATTR_MERCURY_ISA_VERSION
	.align		4
        /*0080*/ 	.byte	0x03, 0x5f
        /*0082*/ 	.short	0x0101


	//----- nvinfo : EIATTR_COOP_GROUP_MASK_REGIDS
	.align		4
        /*0084*/ 	.byte	0x04, 0x29
        /*0086*/ 	.short	(.L_9905 - .L_9904)


	//   ....[0]....
.L_9904:
        /*0088*/ 	.word	0xffffffff


	//   ....[1]....
        /*008c*/ 	.word	0xffffffff


	//   ....[2]....
        /*0090*/ 	.word	0xffffffff


	//   ....[3]....
        /*0094*/ 	.word	0xffffffff


	//   ....[4]....
        /*0098*/ 	.word	0xffffffff


	//   ....[5]....
        /*009c*/ 	.word	0xffffffff


	//----- nvinfo : EIATTR_COOP_GROUP_INSTR_OFFSETS
	.align		4
.L_9905:
        /*00a0*/ 	.byte	0x04, 0x28
        /*00a2*/ 	.short	(.L_9907 - .L_9906)


	//   ....[0]....
.L_9906:
        /*00a4*/ 	.word	0x00000300


	//   ....[1]....
        /*00a8*/ 	.word	0x00000310


	//   ....[2]....
        /*00ac*/ 	.word	0x00000340


	//   ....[3]....
        /*00b0*/ 	.word	0x00000350


	//   ....[4]....
        /*00b4*/ 	.word	0x00000380


	//   ....[5]....
        /*00b8*/ 	.word	0x00000390


	//----- nvinfo : EIATTR_EXIT_INSTR_OFFSETS
	.align		4
.L_9907:
        /*00bc*/ 	.byte	0x04, 0x1c
        /*00be*/ 	.short	(.L_9909 - .L_9908)


	//   ....[0]....
.L_9908:
        /*00c0*/ 	.word	0x000003a0


	//   ....[1]....
        /*00c4*/ 	.word	0x00000490


	//   ....[2]....
        /*00c8*/ 	.word	0x000004a0


	//   ....[3]....
        /*00cc*/ 	.word	0x00000550


	//----- nvinfo : EIATTR_CBANK_PARAM_SIZE
	.align		4
.L_9909:
        /*00d0*/ 	.byte	0x03, 0x19
        /*00d2*/ 	.short	0x0030


	//----- nvinfo : EIATTR_PARAM_CBANK
	.align		4
        /*00d4*/ 	.byte	0x04, 0x0a
        /*00d6*/ 	.short	(.L_9911 - .L_9910)
	.align		4
.L_9910:
        /*00d8*/ 	.word	index@(.nv.constant0._ZN43_GLOBAL__N__9ae7fba5_10_SoftMax_cu_9f978f6321softmax_warp_backwardIfN3c108BFloat16EfLi3ELb1ELb0EEEvPT0_PKT_S7_iiiPKb)
        /*00dc*/ 	.short	0x0210
        /*00de*/ 	.short	0x0030


	//----- nvinfo : EIATTR_SW_WAR
	.align		4
.L_9911:
        /*00e0*/ 	.byte	0x04, 0x36
        /*00e2*/ 	.short	(.L_9913 - .L_9912)
.L_9912:
        /*00e4*/ 	.word	0x00000008
.L_9913:


//--------------------- .nv.info._ZN43_GLOBAL__N__9ae7fba5_10_SoftMax_cu_9f978f6321softmax_warp_backwardIfN3c108BFloat16EfLi2ELb1ELb0EEEvPT0_PKT_S7_iiiPKb --------------------------
	.section	.nv.info._ZN43_GLOBAL__N__9ae7fba5_10_SoftMax_cu_9f978f6321softmax_warp_backwardIfN3c108BFloat16EfLi2ELb1ELb0EEEvPT0_PKT_S7_iiiPKb,"",@"SHT_CUDA_INFO"
	.sectionflags	@""
	.align	4


	//----- nvinfo : EIATTR_CUDA_API_VERSION
	.align		4
        /*0000*/ 	.byte	0x04, 0x37
        /*0002*/ 	.short	(.L_9915 - .L_9914)
.L_9914:
        /*0004*/ 	.word	0x00000082


	//----- nvinfo : EIATTR_KPARAM_INFO
	.align		4
.L_9915:
        /*0008*/ 	.byte	0x04, 0x17
        /*000a*/ 	.short	(.L_9917 - .L_9916)
.L_9916:
        /*000c*/ 	.word	0x00000000
        /*0010*/ 	.short	0x0006
        /*0012*/ 	.short	0x0028
        /*0014*/ 	.byte	0x00, 0xf0, 0x21, 0x00


	//----- nvinfo : EIATTR_KPARAM_INFO
	.align		4
.L_9917:
        /*0018*/ 	.byte	0x04, 0x17
        /*001a*/ 	.short	(.L_9919 - .L_9918)
.L_9918:
        /*001c*/ 	.word	0x00000000
        /*0020*/ 	.short	0x0005
        /*0022*/ 	.short	0x0020
        /*0024*/ 	.byte	0x00, 0xf0, 0x11, 0x00


	//----- nvinfo : EIATTR_KPARAM_INFO
	.align		4
.L_9919:
        /*0028*/ 	.byte	0x04, 0x17
        /*002a*/ 	.short	(.L_9921 - .L_9920)
.L_9920:
        /*002c*/ 	.word	0x00000000
        /*0030*/ 	.short	0x0004
        /*0032*/ 	.short	0x001c
        /*0034*/ 	.byte	0x00, 0xf0, 0x11, 0x00


	//----- nvinfo : EIATTR_KPARAM_INFO
	.align		4
.L_9921:
        /*0038*/ 	.byte	0x04, 0x17
        /*003a*/ 	.short	(.L_9923 - .L_9922)
.L_9922:
        /*003c*/ 	.word	0x00000000
        /*0040*/ 	.short	0x0003
        /*0042*/ 	.short	0x0018
        /*0044*/ 	.byte	0x00, 0xf0, 0x11, 0x00


	//----- nvinfo : EIATTR_KPARAM_INFO
	.align		4
.L_9923:
        /*0048*/ 	.byte	0x04, 0x17
        /*004a*/ 	.short	(.L_9925 - .L_9924)
.L_9924:
        /*004c*/ 	.word	0x00000000
        /*0050*/ 	.short	0x0002
        /*0052*/ 	.short	0x0010
        /*0054*/ 	.byte	0x00, 0xf0, 0x21, 0x00


	//----- nvinfo : EIATTR_KPARAM_INFO
	.align		4
.L_9925:
        /*0058*/ 	.byte	0x04, 0x17
        /*005a*/ 	.short	(.L_9927 - .L_9926)
.L_9926:
        /*005c*/ 	.word	0x00000000
        /*0060*/ 	.short	0x0001
        /*0062*/ 	.short	0x0008
        /*0064*/ 	.byte	0x00, 0xf0, 0x21, 0x00


	//----- nvinfo : EIATTR_KPARAM_INFO
	.align		4
.L_9927:
        /*0068*/ 	.byte	0x04, 0x17
        /*006a*/ 	.short	(.L_9929 - .L_9928)
.L_9928:
        /*006c*/ 	.word	0x00000000
        /*0070*/ 	.short	0x0000
        /*0072*/ 	.short	0x0000
        /*0074*/ 	.byte	0x00, 0xf0, 0x21, 0x00


	//----- nvinfo : EIATTR_SPARSE_MMA_MASK
	.align		4
.L_9929:
        /*0078*/ 	.byte	0x03, 0x50
        /*007a*/ 	.short	0x0000


	//----- nvinfo : EIATTR_MAXREG_COUNT
	.align		4
        /*007c*/ 	.byte	0x03, 0x1b
        /*007e*/ 	.short	0x00ff


	//----- nvinfo : EIATTR_MERCURY_ISA_VERSION
	.align		4
        /*0080*/ 	.byte	0x03, 0x5f
        /*0082*/ 	.short	0x0101


	//----- nvinfo : EIATTR_COOP_GROUP_MASK_REGIDS
	.align		4
        /*0084*/ 	.byte	0x04, 0x29
        /*0086*/ 	.short	(.L_9931 - .L_9930)


	//   ....[0]....
.L_9930:
        /*0088*/ 	.word	0xffffffff


	//   ....[1]....
        /*008c*/ 	.word	0xffffffff


	//   ....[2]....
        /*0090*/ 	.word	0xffffffff


	//   ....[3]....
        /*0094*/ 	.word	0xffffffff


	//----- nvinfo : EIATTR_COOP_GROUP_INSTR_OFFSETS
	.align		4
.L_9931:
        /*0098*/ 	.byte	0x04, 0x28
        /*009a*/ 	.short	(.L_9933 - .L_9932)


	//   ....[0]....
.L_9932:
        /*009c*/ 	.word	0x00000300


	//   ....[1]....
        /*00a0*/ 	.word	0x00000310


	//   ....[2]....
        /*00a4*/ 	.word	0x00000340


	//   ....[3]....
        /*00a8*/ 	.word	0x00000350


	//----- nvinfo : EIATTR_EXIT_INSTR_OFFSETS
	.align		4
.L_9933:
        /*00ac*/ 	.byte	0x04, 0x1c
        /*00ae*/ 	.short	(.L_9935 - .L_9934)


	//   ....[0]....
.L_9934:
        /*00b0*/ 	.word	0x00000360


	//   ....[1]....
        /*00b4*/ 	.word	0x00000450


	//   ....[2]....
        /*00b8*/ 	.word	0x00000460


	//   ....[3]....
        /*00bc*/ 	.word	0x00000510


	//----- nvinfo : EIATTR_CBANK_PARAM_SIZE
	.align		4
.L_9935:
        /*00c0*/ 	.byte	0x03, 0x19
        /*00c2*/ 	.short	0x0030


	//----- nvinfo : EIATTR_PARAM_CBANK
	.align		4
        /*00c4*/ 	.byte	0x04, 0x0a
        /*00c6*/ 	.short	(.L_9937 - .L_9936)
	.align		4
.L_9936:
        /*00c8*/ 	.word	index@(.nv.constant0._ZN43_GLOBAL__N__9ae7fba5_10_SoftMax_cu_9f978f6321softmax_warp_backwardIfN3c108BFloat16EfLi2ELb1ELb0EEEvPT0_PKT_S7_iiiPKb)
        /*00cc*/ 	.short	0x0210
        /*00ce*/ 	.short	0x0030


	//----- nvinfo : EIATTR_SW_WAR
	.align		4
.L_9937:
        /*00d0*/ 	.byte	0x04, 0x36
        /*00d2*/ 	.short	(.L_9939 - .L_9938)
.L_9938:
        /*00d4*/ 	.word	0x00000008
.L_9939:


//--------------------- .nv.info._ZN43_GLOBAL__N__9ae7fba5_10_SoftMax_cu_9f978f6321softmax_warp_backwardIfN3c108BFloat16EfLi1ELb1ELb0EEEvPT0_PKT_S7_iiiPKb --------------------------
	.section	.nv.info._ZN43_GLOBAL__N__9ae7fba5_10_SoftMax_cu_9f978f6321softmax_warp_backwardIfN3c108BFloat16EfLi1ELb1ELb0EEEvPT0_PKT_S7_iiiPKb,"",@"SHT_CUDA_INFO"
	.sectionflags	@""
	.align	4


	//----- nvinfo : EIATTR_CUDA_API_VERSION
	.align		4
        /*0000*/ 	.byte	0x04, 0x37
        /*0002*/ 	.short	(.L_9941 - .L_9940)
.L_9940:
        /*0004*/ 	.word	0x00000082


	//----- nvinfo : EIATTR_KPARAM_INFO
	.align		4
.L_9941:
        /*0008*/ 	.byte	0x04, 0x17
        /*000a*/ 	.short	(.L_9943 - .L_9942)
.L_9942:
        /*000c*/ 	.word	0x00000000
        /*0010*/ 	.short	0x0006
        /*0012*/ 	.short	0x0028
        /*0014*/ 	.byte	0x00, 0xf0, 0x21, 0x00


	//----- nvinfo : EIATTR_KPARAM_INFO
	.align		4
.L_9943:
        /*0018*/ 	.byte	0x04, 0x17
        /*001a*/ 	.short	(.L_9945 - .L_9944)
.L_9944:
        /*001c*/ 	.word	0x00000000
        /*0020*/ 	.short	0x0005
        /*0022*/ 	.short	0x0020
        /*0024*/ 	.byte	0x00, 0xf0, 0x11, 0x00


	//----- nvinfo : EIATTR_KPARAM_INFO
	.align		4
.L_9945:
        /*0028*/ 	.byte	0x04, 0x17
        /*002a*/ 	.short	(.L_9947 - .L_9946)
.L_9946:
        /*002c*/ 	.word	0x00000000
        /*0030*/ 	.short	0x0004
        /*0032*/ 	.short	0x001c
        /*0034*/ 	.byte	0x00, 0xf0, 0x11, 0x00


	//----- nvinfo : EIATTR_KPARAM_INFO
	.align		4
.L_9947:
        /*0038*/ 	.byte	0x04, 0x17
        /*003a*/ 	.short	(.L_9949 - .L_9948)
.L_9948:
        /*003c*/ 	.word	0x00000000
        /*0040*/ 	.short	0x0003
        /*0042*/ 	.short	0x0018
        /*0044*/ 	.byte	0x00, 0xf0, 0x11, 0x00


	//----- nvinfo : EIATTR_KPARAM_INFO
	.align		4
.L_9949:
        /*0048*/ 	.byte	0x04, 0x17
        /*004a*/ 	.short	(.L_9951 - .L_9950)
.L_9950:
        /*004c*/ 	.word	0x00000000
        /*0050*/ 	.short	0x0002
        /*0052*/ 	.short	0x0010
        /*0054*/ 	.byte	0x00, 0xf0, 0x21, 0x00


	//----- nvinfo : EIATTR_KPARAM_INFO
	.align		4
.L_9951:
        /*0058*/ 	.byte	0x04, 0x17
        /*005a*/ 	.short	(.L_9953 - .L_9952)
.L_9952:
        /*005c*/ 	.word	0x00000000
        /*0060*/ 	.short	0x0001
        /*0062*/ 	.short	0x0008
        /*0064*/ 	.byte	0x00, 0xf0, 0x21, 0x00


	//----- nvinfo : EIATTR_KPARAM_INFO
	.align		4
.L_9953:
        /*0068*/ 	.byte	0x04, 0x17
        /*006a*/ 	.short	(.L_9955 - .L_9954)
.L_9954:
        /*006c*/ 	.word	0x00000000
        /*0070*/ 	.short	0x0000
        /*0072*/ 	.short	0x0000
        /*0074*/ 	.byte	0x00, 0xf0, 0x21, 0x00


	//----- nvinfo : EIATTR_SPARSE_MMA_MASK
	.align		4
.L_9955:
        /*0078*/ 	.byte	0x03, 0x50
        /*007a*/ 	.short	0x0000


	//----- nvinfo : EIATTR_MAXREG_COUNT
	.align		4
        /*007c*/ 	.byte	0x03, 0x1b
        /*007e*/ 	.short	0x00ff


	//----- nvinfo : EIATTR_MERCURY_ISA_VERSION
	.align		4
        /*0080*/ 	.byte	0x03, 0x5f
        /*0082*/ 	.short	0x0101


	//----- nvinfo : EIATTR_COOP_GROUP_MASK_REGIDS
	.align		4
        /*0084*/ 	.byte	0x04, 0x29
        /*0086*/ 	.short	(.L_9957 - .L_9956)


	//   ....[0]....
.L_9956:
        /*0088*/ 	.word	0xffffffff


	//   ....[1]....
        /*008c*/ 	.word	0xffffffff


	//----- nvinfo : EIATTR_COOP_GROUP_INSTR_OFFSETS
	.align		4
.L_9957:
        /*0090*/ 	.byte	0x04, 0x28
        /*0092*/ 	.short	(.L_9959 - .L_9958)


	//   ....[0]....
.L_9958:
        /*0094*/ 	.word	0x00000300


	//   ....[1]....
        /*0098*/ 	.word	0x00000310


	//----- nvinfo : EIATTR_EXIT_INSTR_OFFSETS
	.align		4
.L_9959:
        /*009c*/ 	.byte	0x04, 0x1c
        /*009e*/ 	.short	(.L_9961 - .L_9960)


	//   ....[0]....
.L_9960:
        /*00a0*/ 	.word	0x00000320


	//   ....[1]....
        /*00a4*/ 	.word	0x00000410


	//   ....[2]....
        /*00a8*/ 	.word	0x00000420


	//   ....[3]....
        /*00ac*/ 	.word	0x000004d0


	//----- nvinfo : EIATTR_CBANK_PARAM_SIZE
	.align		4
.L_9961:
        /*00b0*/ 	.byte	0x03, 0x19
        /*00b2*/ 	.short	0x0030


	//----- nvinfo : EIATTR_PARAM_CBANK
	.align		4
        /*00b4*/ 	.byte	0x04, 0x0a
        /*00b6*/ 	.short	(.L_9963 - .L_9962)
	.align		4
.L_9962:
        /*00b8*/ 	.word	index@(.nv.constant0._ZN43_GLOBAL__N__9ae7fba5_10_SoftMax_cu_9f978f6321softmax_warp_backwardIfN3c108BFloat16EfLi1ELb1ELb0EEEvPT0_PKT_S7_iiiPKb)
        /*00bc*/ 	.short	0x0210
        /*00be*/ 	.short	0x0030


	//----- nvinfo : EIATTR_SW_WAR
	.align		4
.L_9963:
        /*00c0*/ 	.byte	0x04, 0x36
        /*00c2*/ 	.short	(.L_9965 - .L_9964)
.L_9964:
        /*00c4*/ 	.word	0x00000008
.L_9965:


//--------------------- .nv.info._ZN43_GLOBAL__N__9ae7fba5_10_SoftMax_cu_9f978f6321softmax_warp_backwardIfN3c108BFloat16EfLi0ELb1ELb0EEEvPT0_PKT_S7_iiiPKb --------------------------
	.section	.nv.info._ZN43_GLOBAL__N__9ae7fba5_10_SoftMax_cu_9f978f6321softmax_warp_backwardIfN3c108BFloat16EfLi0ELb1ELb0EEEvPT0_PKT_S7_iiiPKb,"",@"SHT_CUDA_INFO"
	.sectionflags	@""
	.align	4


	//----- nvinfo : EIATTR_CUDA_API_VERSION
	.align		4
        /*0000*/ 	.byte	0x04, 0x37
        /*0002*/ 	.short	(.L_9967 - .L_9966)
.L_9966:
        /*0004*/ 	.word	0x00000082


	//----- nvinfo : EIATTR_KPARAM_INFO
	.align		4
.L_9967:
        /*0008*/ 	.byte	0x04, 0x17
        /*000a*/ 	.short	(.L_9969 - .L_9968)
.L_9968:
        /*000c*/ 	.word	0x00000000
        /*0010*/ 	.short	0x0006
        /*0012*/ 	.short	0x0028
        /*0014*/ 	.byte	0x00, 0xf0, 0x21, 0x00


	//----- nvinfo : EIATTR_KPARAM_INFO
	.align		4
.L_9969:
        /*0018*/ 	.byte	0x04, 0x17
        /*001a*/ 	.short	(.L_9971 - .L_9970)
.L_9970:
        /*001c*/ 	.word	0x00000000
        /*0020*/ 	.short	0x0005
        /*0022*/ 	.short	0x0020
        /*0024*/ 	.byte	0x00, 0xf0, 0x11, 0x00


	//----- nvinfo : EIATTR_KPARAM_INFO
	.align		4
.L_9971:
        /*0028*/ 	.byte	0x04, 0x17
        /*002a*/ 	.short	(.L_9973 - .L_9972)
.L_9972:
        /*002c*/ 	.word	0x00000000
        /*0030*/ 	.short	0x0004
        /*0032*/ 	.short	0x001c
        /*0034*/ 	.byte	0x00, 0xf0, 0x11, 0x00


	//----- nvinfo : EIATTR_KPARAM_INFO
	.align		4
.L_9973:
        /*0038*/ 	.byte	0x04, 0x17
        /*003a*/ 	.short	(.L_9975 - .L_9974)
.L_9974:
        /*003c*/ 	.word	0x00000000
        /*0040*/ 	.short	0x0003
        /*0042*/ 	.short	0x0018
        /*0044*/ 	.byte	0x00, 0xf0, 0x11, 0x00


	//----- nvinfo : EIATTR_KPARAM_INFO
	.align		4
.L_9975:
        /*0048*/ 	.byte	0x04, 0x17
        /*004a*/ 	.short	(.L_9977 - .L_9976)
.L_9976:
        /*004c*/ 	.word	0x00000000
        /*0050*/ 	.short	0x0002
        /*0052*/ 	.short	0x0010
        /*0054*/ 	.byte	0x00, 0xf0, 0x21, 0x00


	//----- nvinfo : EIATTR_KPARAM_INFO
	.align		4
.L_9977:
        /*0058*/ 	.byte	0x04, 0x17
        /*005a*/ 	.short	(.L_9979 - .L_9978)
.L_9978:
        /*005c*/ 	.word	0x00000000
        /*0060*/ 	.short	0x0001
        /*0062*/ 	.short	0x0008
        /*0064*/ 	.byte	0x00, 0xf0, 0x21, 0x00


	//----- nvinfo : EIATTR_KPARAM_INFO
	.align		4
.L_9979:
        /*0068*/ 	.byte	0x04, 0x17
        /*006a*/ 	.short	(.L_9981 - .L_9980)
.L_9980:
        /*006c*/ 	.word	0x00000000
        /*0070*/ 	.short	0x0000
        /*0072*/ 	.short	0x0000
        /*0074*/ 	.byte	0x00, 0xf0, 0x21, 0x00


	//----- nvinfo : EIATTR_SPARSE_MMA_MASK
	.align		4
.L_9981:
        /*0078*/ 	.byte	0x03, 0x50
        /*007a*/ 	.short	0x0000


	//----- nvinfo : EIATTR_MAXREG_COUNT
	.align		4
        /*007c*/ 	.byte	0x03, 0x1b
        /*007e*/ 	.short	0x00ff


	//----- nvinfo : EIATTR_MERCURY_ISA_VERSION
	.align		4
        /*0080*/ 	.byte	0x03, 0x5f
        /*0082*/ 	.short	0x0101


	//----- nvinfo : EIATTR_EXIT_INSTR_OFFSETS
	.align		4
        /*0084*/ 	.byte	0x04, 0x1c
        /*0086*/ 	.short	(.L_9983 - .L_9982)


	//   ....[0]....
.L_9982:
        /*0088*/ 	.word	0x000002b0


	//   ....[1]....
        /*008c*/ 	.word	0x000002c0


	//   ....[2]....
        /*0090*/ 	.word	0x00000370


	//   ....[3]....
        /*0094*/ 	.word	0x000003e0


	//----- nvinfo : EIATTR_CBANK_PARAM_SIZE
	.align		4
.L_9983:
        /*0098*/ 	.byte	0x03, 0x19
        /*009a*/ 	.short	0x0030


	//----- nvinfo : EIATTR_PARAM_CBANK
	.align		4
        /*009c*/ 	.byte	0x04, 0x0a
        /*009e*/ 	.short	(.L_9985 - .L_9984)
	.align		4
.L_9984:
        /*00a0*/ 	.word	index@(.nv.constant0._ZN43_GLOBAL__N__9ae7fba5_10_SoftMax_cu_9f978f6321softmax_warp_backwardIfN3c108BFloat16EfLi0ELb1ELb0EEEvPT0_PKT_S7_iiiPKb)
        /*00a4*/ 	.short	0x0210
        /*00a6*/ 	.short	0x0030


	//----- nvinfo : EIATTR_SW_WAR
	.align		4
.L_9985:
        /*00a8*/ 	.byte	0x04, 0x36
        /*00aa*/ 	.short	(.L_9987 - .L_9986)
.L_9986:
        /*00ac*/ 	.word	0x00000008
.L_9987:


//--------------------- .nv.info._ZN43_GLOBAL__N__9ae7fba5_10_SoftMax_cu_9f978f6321softmax_warp_backwardIN3c108BFloat16ES2_fLi10ELb1ELb0EEEvPT0_PKT_S7_iiiPKb --------------------------
	.section	.nv.info._ZN43_GLOBAL__N__9ae7fba5_10_SoftMax_cu_9f978f6321softmax_warp_backwardIN3c108BFloat16ES2_fLi10ELb1ELb0EEEvPT0_PKT_S7_iiiPKb,"",@"SHT_CUDA_INFO"
	.sectionflags	@""
	.align	4


	//----- nvinfo : EIATTR_CUDA_API_VERSION
	.align		4
        /*0000*/ 	.byte	0x04, 0x37
        /*0002*/ 	.short	(.L_9989 - .L_9988)
.L_9988:
        /*0004*/ 	.word	0x00000082


	//----- nvinfo : EIATTR_KPARAM_INFO
	.align		4
.L_9989:
        /*0008*/ 	.byte	0x04, 0x17
        /*000a*/ 	.short	(.L_9991 - .L_9990)
.L_9990:
        /*000c*/ 	.word	0x00000000
        /*0010*/ 	.short	0x0006
        /*0012*/ 	.short	0x0028
        /*0014*/ 	.byte	0x00, 0xf0, 0x21, 0x00


	//----- nvinfo : EIATTR_KPARAM_INFO
	.align		4
.L_9991:
        /*0018*/ 	.byte	0x04, 0x17
        /*001a*/ 	.short	(.L_9993 - .L_9992)
.L_9992:
        /*001c*/ 	.word	0x00000000
        /*0020*/ 	.short	0x0005
        /*0022*/ 	.short	0x0020
        /*0024*/ 	.byte	0x00, 0xf0, 0x11, 0x00


	//----- nvinfo : EIATTR_KPARAM_INFO
	.align		4
.L_9993:
        /*0028*/ 	.byte	0x04, 0x17
        /*002a*/ 	.short	(.L_9995 - .L_9994)
.L_9994:
        /*002c*/ 	.word	0x00000000
        /*0030*/ 	.short	0x0004
        /*0032*/ 	.short	0x001c
        /*0034*/ 	.byte	0x00, 0xf0, 0x11, 0x00


	//----- nvinfo : EIATTR_KPARAM_INFO
	.align		4
.L_9995:
        /*0038*/ 	.byte	0x04, 0x17
        /*003a*/ 	.short	(.L_9997 - .L_9996)
.L_9996:
        /*003c*/ 	.word	0x00000000
        /*0040*/ 	.short	0x0003
        /*0042*/ 	.short	0x0018
        /*0044*/ 	.byte	0x00, 0xf0, 0x11, 0x00


	//----- nvinfo : EIATTR_KPARAM_INFO
	.align		4
.L_9997:
        /*0048*/ 	.byte	0x04, 0x17
        /*004a*/ 	.short	(.L_9999 - .L_9998)
.L_9998:
        /*004c*/ 	.word	0x00000000
        /*0050*/ 	.short	0x0002
        /*0052*/ 	.short	0x0010
        /*0054*/ 	.byte	0x00, 0xf0, 0x21, 0x00


	//----- nvinfo : EIATTR_KPARAM_INFO
	.align		4
.L_9999:
        /*0058*/ 	.byte	0x04, 0x17
        /*005a*/ 	.short	(.L_10001 - .L_10000)
.L_10000:
        /*005c*/ 	.word	0x00000000
        /*0060*/ 	.short	0x0001
        /*0062*/ 	.short	0x0008
        /*0064*/ 	.byte	0x00, 0xf0, 0x21, 0x00


	//----- nvinfo : EIATTR_KPARAM_INFO
	.align		4
.L_10001:
        /*0068*/ 	.byte	0x04, 0x17
        /*006a*/ 	.short	(.L_10003 - .L_10002)
.L_10002:
        /*006c*/ 	.word	0x00000000
        /*0070*/ 	.short	0x0000
        /*0072*/ 	.short	0x0000
        /*0074*/ 	.byte	0x00, 0xf0, 0x21, 0x00


	//----- nvinfo : EIATTR_SPARSE_MMA_MASK
	.align		4
.L_10003:
        /*0078*/ 	.byte	0x03, 0x50
        /*007a*/ 	.short	0x0000


	//----- nvinfo : EIATTR_MAXREG_COUNT
	.align		4
        /*007c*/ 	.byte	0x03, 0x1b
        /*007e*/ 	.short	0x00ff


	//----- nvinfo : EIATTR_MERCURY_ISA_VERSION
	.align		4
        /*0080*/ 	.byte	0x03, 0x5f
        /*0082*/ 	.short	0x0101


	//----- nvinfo : EIATTR_COOP_GROUP_MASK_REGIDS
	.align		4
        /*0084*/ 	.byte	0x04, 0x29
        /*0086*/ 	.short	(.L_10005 - .L_10004)


	//   ....[0]....
.L_10004:
        /*0088*/ 	.word	0xffffffff


	//   ....[1]....
        /*008c*/ 	.word	0xffffffff


	//   ....[2]....
        /*0090*/ 	.word	0xffffffff


	//   ....[3]....
        /*0094*/ 	.word	0xffffffff


	//   ....[4]....
        /*0098*/ 	.word	0xffffffff


	//----- nvinfo : EIATTR_COOP_GROUP_INSTR_OFFSETS
	.align		4
.L_10005:
        /*009c*/ 	.byte	0x04, 0x28
        /*009e*/ 	.short	(.L_10007 - .L_10006)


	//   ....[0]....
.L_10006:
        /*00a0*/ 	.word	0x000011b0


	//   ....[1]....
        /*00a4*/ 	.word	0x000011d0


	//   ....[2]....
        /*00a8*/ 	.word	0x000011f0


	//   ....[3]....
        /*00ac*/ 	.word	0x00001210


	//   ....[4]....
        /*00b0*/ 	.word	0x00001260


	//----- nvinfo : EIATTR_EXIT_INSTR_OFFSETS
	.align		4
.L_10007:
        /*00b4*/ 	.byte	0x04, 0x1c
        /*00b6*/ 	.short	(.L_10009 - .L_10008)


	//   ....[0]....
.L_10008:
        /*00b8*/ 	.word	0x00001270


	//   ....[1]....
        /*00bc*/ 	.word	0x00001fc0


	//   ....[2]....
        /*00c0*/ 	.word	0x00002010


	//----- nvinfo : EIATTR_CBANK_PARAM_SIZE
	.align		4
.L_10009:
        /*00c4*/ 	.byte	0x03, 0x19
        /*00c6*/ 	.short	0x0030


	//----- nvinfo : EIATTR_PARAM_CBANK
	.align		4
        /*00c8*/ 	.byte	0x04, 0x0a
        /*00ca*/ 	.short	(.L_10011 - .L_10010)
	.align		4
.L_10010:
        /*00cc*/ 	.word	index@(.nv.constant0._ZN43_GLOBAL__N__9ae7fba5_10_SoftMax_cu_9f978f6321softmax_warp_backwardIN3c108BFloat16ES2_fLi10ELb1ELb0EEEvPT0_PKT_S7_iiiPKb)
        /*00d0*/ 	.short	0x0210
        /*00d2*/ 	.short	0x0030


	//----- nvinfo : EIATTR_SW_WAR
	.align		4
.L_10011:
        /*00d4*/ 	.byte	0x04, 0x36
        /*00d6*/ 	.short	(.L_10013 - .L_10012)
.L_10012:
        /*00d8*/ 	.word	0x00000008
.L_10013:


//--------------------- .nv.info._ZN43_GLOBAL__N__9ae7fba5_10_SoftMax_cu_9f978f6321softmax_warp_backwardIN3c108BFloat16ES2_fLi9ELb1ELb0EEEvPT0_PKT_S7_iiiPKb --------------------------
	.section	.nv.info._ZN43_GLOBAL__N__9ae7fba5_10_SoftMax_cu_9f978f6321softmax_warp_backwardIN3c108BFloat16ES2_fLi9ELb1ELb0EEEvPT0_PKT_S7_iiiPKb,"",@"SHT_CUDA_INFO"
	.sectionflags	@""
	.align	4


	//----- nvinfo : EIATTR_CUDA_API_VERSION
	.align		4
        /*0000*/ 	.byte	0x04, 0x37
        /*0002*/ 	.short	(.L_10015 - .L_10014)
.L_10014:
        /*0004*/ 	.word	0x00000082


	//----- nvinfo : EIATTR_KPARAM_INFO
	.align		4
.L_10015:
        /*0008*/ 	.byte	0x04, 0x17
        /*000a*/ 	.short	(.L_10017 - .L_10016)
.L_10016:
        /*000c*/ 	.word	0x00000000
        /*0010*/ 	.short	0x0006
        /*0012*/ 	.short	0x0028
        /*0014*/ 	.byte	0x00, 0xf0, 0x21, 0x00


	//----- nvinfo : EIATTR_KPARAM_INFO
	.align		4
.L_10017:
        /*0018*/ 	.byte	0x04, 0x17
        /*001a*/ 	.short	(.L_10019 - .L_10018)
.L_10018:
        /*001c*/ 	.word	0x00000000
        /*0020*/ 	.short	0x0005
        /*0022*/ 	.short	0x0020
        /*0024*/ 	.byte	0x00, 0xf0, 0x11, 0x00


	//----- nvinfo : EIATTR_KPARAM_INFO
	.align		4
.L_10019:
        /*0028*/ 	.byte	0x04, 0x17
        /*002a*/ 	.short	(.L_10021 - .L_10020)
.L_10020:
        /*002c*/ 	.word	0x00000000
        /*0030*/ 	.short	0x0004
        /*0032*/ 	.short	0x001c
        /*0034*/ 	.byte	0x00, 0xf0, 0x11, 0x00


	//----- nvinfo : EIATTR_KPARAM_INFO
	.align		4
.L_10021:
        /*0038*/ 	.byte	0x04, 0x17
        /*003a*/ 	.short	(.L_10023 - .L_10022)
.L_10022:
        /*003c*/ 	.word	0x00000000
        /*0040*/ 	.short	0x0003
        /*0042*/ 	.short	0x0018
        /*0044*/ 	.byte	0x00, 0xf0, 0x11, 0x00


	//----- nvinfo : EIATTR_KPARAM_INFO
	.align		4
.L_10023:
        /*0048*/ 	.byte	0x04, 0x17
        /*004a*/ 	.short	(.L_10025 - .L_10024)
.L_10024:
        /*004c*/ 	.word	0x00000000
        /*0050*/ 	.short	0x0002
        /*0052*/ 	.short	0x0010
        /*0054*/ 	.byte	0x00, 0xf0, 0x21, 0x00


	//----- nvinfo : EIATTR_KPARAM_INFO
	.align		4
.L_10025:
        /*0058*/ 	.byte	0x04, 0x17
        /*005a*/ 	.short	(.L_10027 - .L_10026)
.L_10026:
        /*005c*/ 	.word	0x00000000
        /*0060*/ 	.short	0x0001
        /*0062*/ 	.short	0x0008
        /*0064*/ 	.byte	0x00, 0xf0, 0x21, 0x00


	//----- nvinfo : EIATTR_KPARAM_INFO
	.align		4
.L_10027:
        /*0068*/ 	.byte	0x04, 0x17
        /*006a*/ 	.short	(.L_10029 - .L_10028)
.L_10028:
        /*006c*/ 	.word	0x00000000
        /*0070*/ 	.short	0x0000
        /*0072*/ 	.short	0x0000
        /*0074*/ 	.byte	0x00, 0xf0, 0x21, 0x00


	//----- nvinfo : EIATTR_SPARSE_MMA_MASK
	.align		4
.L_10029:
        /*0078*/ 	.byte	0x03, 0x50
        /*007a*/ 	.short	0x0000


	//----- nvinfo : EIATTR_MAXREG_COUNT
	.align		4
        /*007c*/ 	.byte	0x03, 0x1b
        /*007e*/ 	.short	0x00ff


	//----- nvinfo : EIATTR_MERCURY_ISA_VERSION
	.align		4
        /*0080*/ 	.byte	0x03, 0x5f
        /*0082*/ 	.short	0x0101


	//----- nvinfo : EIATTR_COOP_GROUP_MASK_REGIDS
	.align		4
        /*0084*/ 	.byte	0x04, 0x29
        /*0086*/ 	.short	(.L_10031 - .L_10030)


	//   ....[0]....
.L_10030:
        /*0088*/ 	.word	0xffffffff


	//   ....[1]....
        /*008c*/ 	.word	0xffffffff


	//   ....[2]....
        /*0090*/ 	.word	0xffffffff


	//   ....[3]....
        /*0094*/ 	.word	0xffffffff


	//   ....[4]....
        /*0098*/ 	.word	0xffffffff


	//----- nvinfo : EIATTR_COOP_GROUP_INSTR_OFFSETS
	.align		4
.L_10031:
        /*009c*/ 	.byte	0x04, 0x28
        /*009e*/ 	.short	(.L_10033 - .L_10032)


	//   ....[0]....
.L_10032:
        /*00a0*/ 	.word	0x00000960


	//   ....[1]....
        /*00a4*/ 	.word	0x00000980


	//   ....[2]....
        /*00a8*/ 	.word	0x000009a0


	//   ....[3]....
        /*00ac*/ 	.word	0x000009e0


	//   ....[4]....
        /*00b0*/ 	.word	0x00000a10


	//----- nvinfo : EIATTR_EXIT_INSTR_OFFSETS
	.align		4
.L_10033:
        /*00b4*/ 	.byte	0x04, 0x1c
        /*00b6*/ 	.short	(.L_10035 - .L_10034)


	//   ....[0]....
.L_10034:
        /*00b8*/ 	.word	0x00000a20


	//   ....[1]....
        /*00bc*/ 	.word	0x000010f0


	//   ....[2]....
        /*00c0*/ 	.word	0x00001140


	//----- nvinfo : EIATTR_CBANK_PARAM_SIZE
	.align		4
.L_10035:
        /*00c4*/ 	.byte	0x03, 0x19
        /*00c6*/ 	.short	0x0030


	//----- nvinfo : EIATTR_PARAM_CBANK
	.align		4
        /*00c8*/ 	.byte	0x04, 0x0a
        /*00ca*/ 	.short	(.L_10037 - .L_10036)
	.align		4
.L_10036:
        /*00cc*/ 	.word	index@(.nv.constant0._ZN43_GLOBAL__N__9ae7fba5_10_SoftMax_cu_9f978f6321softmax_warp_backwardIN3c108BFloat16ES2_fLi9ELb1ELb0EEEvPT0_PKT_S7_iiiPKb)
        /*00d0*/ 	.short	0x0210
        /*00d2*/ 	.short	0x0030


	//----- nvinfo : EIATTR_SW_WAR
	.align		4
.L_10037:
        /*00d4*/ 	.byte	0x04, 0x36
        /*00d6*/ 	.short	(.L_10039 - .L_10038)
.L_10038:
        /*00d8*/ 	.word	0x00000008
.L_10039:


//--------------------- .nv.info._ZN43_GLOBAL__N__9ae7fba5_10_SoftMax_cu_9f978f6321softmax_warp_backwardIN3c108BFloat16ES2_fLi8ELb1ELb0EEEvPT0_PKT_S7_iiiPKb --------------------------
	.section	.nv.info._ZN43_GLOBAL__N__9ae7fba5_10_SoftMax_cu_9f978f6321softmax_warp_backwardIN3c108BFloat16ES2_fLi8ELb1ELb0EEEvPT0_PKT_S7_iiiPKb,"",@"SHT_CUDA_INFO"
	.sectionflags	@""
	.align	4


	//----- nvinfo : EIATTR_CUDA_API_VERSION
	.align		4
        /*0000*/ 	.byte	0x04, 0x37
        /*0002*/ 	.short	(.L_10041 - .L_10040)
.L_10040:
        /*0004*/ 	.word	0x00000082


	//----- nvinfo : EIATTR_KPARAM_INFO
	.align		4
.L_10041:
        /*0008*/ 	.byte	0x04, 0x17
        /*000a*/ 	.short	(.L_10043 - .L_10042)
.L_10042:
        /*000c*/ 	.word	0x00000000
        /*0010*/ 	.short	0x0006
        /*0012*/ 	.short	0x0028
        /*0014*/ 	.byte	0x00, 0xf0, 0x21, 0x00


	//----- nvinfo : EIATTR_KPARAM_INFO
	.align		4
.L_10043:
        /*0018*/ 	.byte	0x04, 0x17
        /*001a*/ 	.short	(.L_10045 - .L_10044)
.L_10044:
        /*001c*/ 	.word	0x00000000
        /*0020*/ 	.short	0x0005
        /*0022*/ 	.short	0x0020
        /*0024*/ 	.byte	0x00, 0xf0, 0x11, 0x00


	//----- nvinfo : EIATTR_KPARAM_INFO
	.align		4
.L_10045:
        /*0028*/ 	.byte	0x04, 0x17
        /*002a*/ 	.short	(.L_10047 - .L_10046)
.L_10046:
        /*002c*/ 	.word	0x00000000
        /*0030*/ 	.short	0x0004
        /*0032*/ 	.short	0x001c
        /*0034*/ 	.byte	0x00, 0xf0, 0x11, 0x00


	//----- nvinfo : EIATTR_KPARAM_INFO
	.align		4
.L_10047:
        /*0038*/ 	.byte	0x04, 0x17
        /*003a*/ 	.short	(.L_10049 - .L_10048)
.L_10048:
        /*003c*/ 	.word	0x00000000
        /*0040*/ 	.short	0x0003
        /*0042*/ 	.short	0x0018
        /*0044*/ 	.byte	0x00, 0xf0, 0x11, 0x00


	//----- nvinfo : EIATTR_KPARAM_INFO
	.align		4
.L_10049:
        /*0048*/ 	.byte	0x04, 0x17
        /*004a*/ 	.short	(.L_10051 - .L_10050)
.L_10050:
        /*004c*/ 	.word	0x00000000
        /*0050*/ 	.short	0x0002
        /*0052*/ 	.short	0x0010
        /*0054*/ 	.byte	0x00, 0xf0, 0x21, 0x00


	//----- nvinfo : EIATTR_KPARAM_INFO
	.align		4
.L_10051:
        /*0058*/ 	.byte	0x04, 0x17
        /*005a*/ 	.short	(.L_10053 - .L_10052)
.L_10052:
        /*005c*/ 	.word	0x00000000
        /*0060*/ 	.short	0x0001
        /*0062*/ 	.short	0x0008
        /*0064*/ 	.byte	0x00, 0xf0, 0x21, 0x00


	//----- nvinfo : EIATTR_KPARAM_INFO
	.align		4
.L_10053:
        /*0068*/ 	.byte	0x04, 0x17
        /*006a*/ 	.short	(.L_10055 - .L_10054)
.L_10054:
        /*006c*/ 	.word	0x00000000
        /*0070*/ 	.short	0x0000
        /*0072*/ 	.short	0x0000
        /*0074*/ 	.byte	0x00, 0xf0, 0x21, 0x00


	//----- nvinfo : EIATTR_SPARSE_MMA_MASK
	.align		4
.L_10055:
        /*0078*/ 	.byte	0x03, 0x50
        /*007a*/ 	.short	0x0000


	//----- nvinfo : EIATTR_MAXREG_COUNT
	.align		4
        /*007c*/ 	.byte	0x03, 0x1b
        /*007e*/ 	.short	0x00ff


	//----- nvinfo : EIATTR_MERCURY_ISA_VERSION
	.align		4
        /*0080*/ 	.byte	0x03, 0x5f
        /*0082*/ 	.short	0x0101


	//----- nvinfo : EIATTR_COOP_GROUP_MASK_REGIDS
	.align		4
        /*0084*/ 	.byte	0x04, 0x29
        /*0086*/ 	.short	(.L_10057 - .L_10056)


	//   ....[0]....
.L_10056:
        /*0088*/ 	.word	0xffffffff


	//   ....[1]....
        /*008c*/ 	.word	0xffffffff


	//   ....[2]....
        /*0090*/ 	.word	0xffffffff


	//   ....[3]....
        /*0094*/ 	.word	0xffffffff


	//   ....[4]....
        /*0098*/ 	.word	0xffffffff


	//----- nvinfo : EIATTR_COOP_GROUP_INSTR_OFFSETS
	.align		4
.L_10057:
        /*009c*/ 	.byte	0x04, 0x28
        /*009e*/ 	.short	(.L_10059 - .L_10058)


	//   ....[0]....
.L_10058:
        /*00a0*/ 	.word	0x000005f0


	//   ....[1]....
        /*00a4*/ 	.word	0x00000610


	//   ....[2]....
        /*00a8*/ 	.word	0x00000630


	//   ....[3]....
        /*00ac*/ 	.word	0x00000650


	//   ....[4]....
        /*00b0*/ 	.word	0x00000670


	//----- nvinfo : EIATTR_EXIT_INSTR_OFFSETS
	.align		4
.L_10059:
        /*00b4*/ 	.byte	0x04, 0x1c
        /*00b6*/ 	.short	(.L_10061 - .L_10060)


	//   ....[0]....
.L_10060:
        /*00b8*/ 	.word	0x00000680


	//   ....[1]....
        /*00bc*/ 	.word	0x000009a0


	//   ....[2]....
        /*00c0*/ 	.word	0x000009f0


	//----- nvinfo : EIATTR_CBANK_PARAM_SIZE
	.align		4
.L_10061:
        /*00c4*/ 	.byte	0x03, 0x19
        /*00c6*/ 	.short	0x0030


	//----- nvinfo : EIATTR_PARAM_CBANK
	.align		4
        /*00c8*/ 	.byte	0x04, 0x0a
        /*00ca*/ 	.short	(.L_10063 - .L_10062)
	.align		4
.L_10062:
        /*00cc*/ 	.word	index@(.nv.constant0._ZN43_GLOBAL__N__9ae7fba5_10_SoftMax_cu_9f978f6321softmax_warp_backwardIN3c108BFloat16ES2_fLi8ELb1ELb0EEEvPT0_PKT_S7_iiiPKb)
        /*00d0*/ 	.short	0x0210
        /*00d2*/ 	.short	0x0030


	//----- nvinfo : EIATTR_SW_WAR
	.align		4
.L_10063:
        /*00d4*/ 	.byte	0x04, 0x36
        /*00d6*/ 	.short	(.L_10065 - .L_10064)
.L_10064:
        /*00d8*/ 	.word	0x00000008
.L_10065:


//--------------------- .nv.info._ZN43_GLOBAL__N__9ae7fba5_10_SoftMax_cu_9f978f6321softmax_warp_backwardIN3c108BFloat16ES2_fLi7ELb1ELb0EEEvPT0_PKT_S7_iiiPKb --------------------------
	.section	.nv.info._ZN43_GLOBAL__N__9ae7fba5_10_SoftMax_cu_9f978f6321softmax_warp_backwardIN3c108BFloat16ES2_fLi7ELb1ELb0EEEvPT0_PKT_S7_iiiPKb,"",@"SHT_CUDA_INFO"
	.sectionflags	@""
	.align	4


	//----- nvinfo : EIATTR_CUDA_API_VERSION
	.align		4
        /*0000*/ 	.byte	0x04, 0x37
        /*0002*/ 	.short	(.L_10067 - .L_10066)
.L_10066:
        /*0004*/ 	.word	0x00000082


	//----- nvinfo : EIATTR_KPARAM_INFO
	.align		4
.L_10067:
        /*0008*/ 	.byte	0x04, 0x17
        /*000a*/ 	.short	(.L_10069 - .L_10068)
.L_10068:
        /*000c*/ 	.word	0x00000000
        /*0010*/ 	.short	0x0006
        /*0012*/ 	.short	0x0028
        /*0014*/ 	.byte	0x00, 0xf0, 0x21, 0x00


	//----- nvinfo : EIATTR_KPARAM_INFO
	.align		4
.L_10069:
        /*0018*/ 	.byte	0x04, 0x17
        /*001a*/ 	.short	(.L_10071 - .L_10070)
.L_10070:
        /*001c*/ 	.word	0x00000000
        /*0020*/ 	.short	0x0005
        /*0022*/ 	.short	0x0020
        /*0024*/ 	.byte	0x00, 0xf0, 0x11, 0x00


	//----- nvinfo : EIATTR_KPARAM_INFO
	.align		4
.L_10071:
        /*0028*/ 	.byte	0x04, 0x17
        /*002a*/ 	.short	(.L_10073 - .L_10072)
.L_10072:
        /*002c*/ 	.word	0x00000000
        /*0030*/ 	.short	0x0004
        /*0032*/ 	.short	0x001c
        /*0034*/ 	.byte	0x00, 0xf0, 0x11, 0x00


	//----- nvinfo : EIATTR_KPARAM_INFO
	.align		4
.L_10073:
        /*0038*/ 	.byte	0x04, 0x17
        /*003a*/ 	.short	(.L_10075 - .L_10074)
.L_10074:
        /*003c*/ 	.word	0x00000000
        /*0040*/ 	.short	0x0003
        /*0042*/ 	.short	0x0018
        /*0044*/ 	.byte	0x00, 0xf0, 0x11, 0x00


	//----- nvinfo : EIATTR_KPARAM_INFO
	.align		4
.L_10075:
        /*0048*/ 	.byte	0x04, 0x17
        /*004a*/ 	.short	(.L_10077 - .L_10076)
.L_10076:
        /*004c*/ 	.word	0x00000000
        /*0050*/ 	.short	0x0002
        /*0052*/ 	.short	0x0010
        /*0054*/ 	.byte	0x00, 0xf0, 0x21, 0x00


	//----- nvinfo : EIATTR_KPARAM_INFO
	.align		4
.L_10077:
        /*0058*/ 	.byte	0x04, 0x17
        /*005a*/ 	.short	(.L_10079 - .L_10078)
.L_10078:
        /*005c*/ 	.word	0x00000000
        /*0060*/ 	.short	0x0001
        /*0062*/ 	.short	0x0008
        /*0064*/ 	.byte	0x00, 0xf0, 0x21, 0x00


	//----- nvinfo : EIATTR_KPARAM_INFO
	.align		4
.L_10079:
        /*0068*/ 	.byte	0x04, 0x17
        /*006a*/ 	.short	(.L_10081 - .L_10080)
.L_10080:
        /*006c*/ 	.word	0x00000000
        /*0070*/ 	.short	0x0000
        /*0072*/ 	.short	0x0000
        /*0074*/ 	.byte	0x00, 0xf0, 0x21, 0x00


	//----- nvinfo : EIATTR_SPARSE_MMA_MASK
	.align		4
.L_10081:
        /*0078*/ 	.byte	0x03, 0x50
        /*007a*/ 	.short	0x0000


	//----- nvinfo : EIATTR_MAXREG_COUNT
	.align		4
        /*007c*/ 	.byte	0x03, 0x1b
        /*007e*/ 	.short	0x00ff


	//----- nvinfo : EIATTR_MERCURY_ISA_VERSION
	.align		4
        /*0080*/ 	.byte	0x03, 0x5f
        /*0082*/ 	.short	0x0101


	//----- nvinfo : EIATTR_COOP_GROUP_MASK_REGIDS
	.align		4
        /*0084*/ 	.byte	0x04, 0x29
        /*0086*/ 	.short	(.L_10083 - .L_10082)


	//   ....[0]....
.L_10082:
        /*0088*/ 	.word	0xffffffff


	//   ....[1]....
        /*008c*/ 	.word	0xffffffff


	//   ....[2]....
        /*0090*/ 	.word	0xffffffff


	//   ....[3]....
        /*0094*/ 	.word	0xffffffff


	//   ....[4]....
        /*0098*/ 	.word	0xffffffff


	//   ....[5]....
        /*009c*/ 	.word	0xffffffff


	//   ....[6]....
        /*00a0*/ 	.word	0xffffffff


	//   ....[7]....
        /*00a4*/ 	.word	0xffffffff


	//   ....[8]....
        /*00a8*/ 	.word	0xffffffff


	//   ....[9]....
        /*00ac*/ 	.word	0xffffffff


	//----- nvinfo : EIATTR_COOP_GROUP_INSTR_OFFSETS
	.align		4
.L_10083:
        /*00b0*/ 	.byte	0x04, 0x28
        /*00b2*/ 	.short	(.L_10085 - .L_10084)


	//   ....[0]....
.L_10084:
        /*00b4*/ 	.word	0x00000620


	//   ....[1]....
        /*00b8*/ 	.word	0x000006d0


	//   ....[2]....
        /*00bc*/ 	.word	0x000006f0


	//   ....[3]....
        /*00c0*/ 	.word	0x00000720


	//   ....[4]....
        /*00c4*/ 	.word	0x00000740


	//   ....[5]....
        /*00c8*/ 	.word	0x00000750


	//   ....[6]....
        /*00cc*/ 	.word	0x00000780


	//   ....[7]....
        /*00d0*/ 	.word	0x000007a0


	//   ....[8]....
        /*00d4*/ 	.word	0x000007b0


	//   ....[9]....
        /*00d8*/ 	.word	0x000007d0


	//----- nvinfo : EIATTR_EXIT_INSTR_OFFSETS
	.align		4
.L_10085:
        /*00dc*/ 	.byte	0x04, 0x1c
        /*00de*/ 	.short	(.L_10087 - .L_10086)


	//   ....[0]....
.L_10086:
        /*00e0*/ 	.word	0x00000800


	//   ....[1]....
        /*00e4*/ 	.word	0x000009c0


	//   ....[2]....
        /*00e8*/ 	.word	0x00000ab0


	//   ....[3]....
        /*00ec*/ 	.word	0x00000b00


	//----- nvinfo : EIATTR_CBANK_PARAM_SIZE
	.align		4
.L_10087:
        /*00f0*/ 	.byte	0x03, 0x19
        /*00f2*/ 	.short	0x0030


	//----- nvinfo : EIATTR_PARAM_CBANK
	.align		4
        /*00f4*/ 	.byte	0x04, 0x0a
        /*00f6*/ 	.short	(.L_10089 - .L_10088)
	.align		4
.L_10088:
        /*00f8*/ 	.word	index@(.nv.constant0._ZN43_GLOBAL__N__9ae7fba5_10_SoftMax_cu_9f978f6321softmax_warp_backwardIN3c108BFloat16ES2_fLi7ELb1ELb0EEEvPT0_PKT_S7_iiiPKb)
        /*00fc*/ 	.short	0x0210
        /*00fe*/ 	.short	0x0030


	//----- nvinfo : EIATTR_SW_WAR
	.align		4
.L_10089:
        /*0100*/ 	.byte	0x04, 0x36
        /*0102*/ 	.short	(.L_10091 - .L_10090)
.L_10090:
        /*0104*/ 	.word	0x00000008
.L_10091:


//--------------------- .nv.info._ZN43_GLOBAL__N__9ae7fba5_10_SoftMax_cu_9f978f6321softmax_warp_backwardIN3c108BFloat16ES2_fLi6ELb1ELb0EEEvPT0_PKT_S7_iiiPKb --------------------------
	.section	.nv.info._ZN43_GLOBAL__N__9ae7fba5_10_SoftMax_cu_9f978f6321softmax_warp_backwardIN3c108BFloat16ES2_fLi6ELb1ELb0EEEvPT0_PKT_S7_iiiPKb,"",@"SHT_CUDA_INFO"
	.sectionflags	@""
	.align	4


	//----- nvinfo : EIATTR_CUDA_API_VERSION
	.align		4
        /*0000*/ 	.byte	0x04, 0x37
        /*0002*/ 	.short	(.L_10093 - .L_10092)
.L_10092:
        /*0004*/ 	.word	0x00000082


	//----- nvinfo : EIATTR_KPARAM_INFO
	.align		4
.L_10093:
        /*0008*/ 	.byte	0x04, 0x17
        /*000a*/ 	.short	(.L_10095 - .L_10094)
.L_10094:
        /*000c*/ 	.word	0x00000000
        /*0010*/ 	.short	0x0006
        /*0012*/ 	.short	0x0028
        /*0014*/ 	.byte	0x00, 0xf0, 0x21, 0x00


	//----- nvinfo : EIATTR_KPARAM_INFO
	.align		4
.L_10095:
        /*0018*/ 	.byte	0x04, 0x17
        /*001a*/ 	.short	(.L_10097 - .L_10096)
.L_10096:
        /*001c*/ 	.word	0x00000000
        /*0020*/ 	.short	0x0005
        /*0022*/ 	.short	0x0020
        /*0024*/ 	.byte	0x00, 0xf0, 0x11, 0x00


	//----- nvinfo : EIATTR_KPARAM_INFO
	.align		4
.L_10097:
        /*0028*/ 	.byte	0x04, 0x17
        /*002a*/ 	.short	(.L_10099 - .L_10098)
.L_10098:
        /*002c*/ 	.word	0x00000000
        /*0030*/ 	.short	0x0004
        /*0032*/ 	.short	0x001c
        /*0034*/ 	.byte	0x00, 0xf0, 0x11, 0x00


	//----- nvinfo : EIATTR_KPARAM_INFO
	.align		4
.L_10099:
        /*0038*/ 	.byte	0x04, 0x17
        /*003a*/ 	.short	(.L_10101 - .L_10100)
.L_10100:
        /*003c*/ 	.word	0x00000000
        /*0040*/ 	.short	0x0003
        /*0042*/ 	.short	0x0018
        /*0044*/ 	.byte	0x00, 0xf0, 0x11, 0x00


	//----- nvinfo : EIATTR_KPARAM_INFO
	.align		4
.L_10101:
        /*0048*/ 	.byte	0x04, 0x17
        /*004a*/ 	.short	(.L_10103 - .L_10102)
.L_10102:
        /*004c*/ 	.word	0x00000000
        /*0050*/ 	.short	0x0002
        /*0052*/ 	.short	0x0010
        /*0054*/ 	.byte	0x00, 0xf0, 0x21, 0x00


	//----- nvinfo : EIATTR_KPARAM_INFO
	.align		4
.L_10103:
        /*0058*/ 	.byte	0x04, 0x17
        /*005a*/ 	.short	(.L_10105 - .L_10104)
.L_10104:
        /*005c*/ 	.word	0x00000000
        /*0060*/ 	.short	0x0001
        /*0062*/ 	.short	0x0008
        /*0064*/ 	.byte	0x00, 0xf0, 0x21, 0x00


	//----- nvinfo : EIATTR_KPARAM_INFO
	.align		4
.L_10105:
        /*0068*/ 	.byte	0x04, 0x17
        /*006a*/ 	.short	(.L_10107 - .L_10106)
.L_10106:
        /*006c*/ 	.word	0x00000000
        /*0070*/ 	.short	0x0000
        /*0072*/ 	.short	0x0000
        /*0074*/ 	.byte	0x00, 0xf0, 0x21, 0x00


	//----- nvinfo : EIATTR_SPARSE_MMA_MASK
	.align		4
.L_10107:
        /*0078*/ 	.byte	0x03, 0x50
        /*007a*/ 	.short	0x0000


	//----- nvinfo : EIATTR_MAXREG_COUNT
	.align		4
        /*007c*/ 	.byte	0x03, 0x1b
        /*007e*/ 	.short	0x00ff


	//----- nvinfo : EIATTR_MERCURY_ISA_VERSION
	.align		4
        /*0080*/ 	.byte	0x03, 0x5f
        /*0082*/ 	.short	0x0101


	//----- nvinfo : EIATTR_COOP_GROUP_MASK_REGIDS
	.align		4
        /*0084*/ 	.byte	0x04, 0x29
        /*0086*/ 	.short	(.L_10109 - .L_10108)


	//   ....[0]....
.L_10108:
        /*0088*/ 	.word	0xffffffff


	//   ....[1]....
        /*008c*/ 	.word	0xffffffff


	//   ....[2]....
        /*0090*/ 	.word	0xffffffff


	//   ....[3]....
        /*0094*/ 	.word	0xffffffff


	//   ....[4]....
        /*0098*/ 	.word	0xffffffff


	//   ....[5]....
        /*009c*/ 	.word	0xffffffff


	//   ....[6]....
        /*00a0*/ 	.word	0xffffffff


	//   ....[7]....
        /*00a4*/ 	.word	0xffffffff


	//   ....[8]....
        /*00a8*/ 	.word	0xffffffff


	//   ....[9]....
        /*00ac*/ 	.word	0xffffffff


	//----- nvinfo : EIATTR_COOP_GROUP_INSTR_OFFSETS
	.align		4
.L_10109:
        /*00b0*/ 	.byte	0x04, 0x28
        /*00b2*/ 	.short	(.L_10111 - .L_10110)


	//   ....[0]....
.L_10110:
        /*00b4*/ 	.word	0x000003b0


	//   ....[1]....
        /*00b8*/ 	.word	0x000003c0


	//   ....[2]....
        /*00bc*/ 	.word	0x000003f0


	//   ....[3]....
        /*00c0*/ 	.word	0x00000400


	//   ....[4]....
        /*00c4*/ 	.word	0x00000430


	//   ....[5]....
        /*00c8*/ 	.word	0x00000440


	//   ....[6]....
        /*00cc*/ 	.word	0x00000470


	//   ....[7]....
        /*00d0*/ 	.word	0x00000480


	//   ....[8]....
        /*00d4*/ 	.word	0x000004b0


	//   ....[9]....
        /*00d8*/ 	.word	0x000004c0


	//----- nvinfo : EIATTR_EXIT_INSTR_OFFSETS
	.align		4
.L_10111:
        /*00dc*/ 	.byte	0x04, 0x1c
        /*00de*/ 	.short	(.L_10113 - .L_10112)


	//   ....[0]....
.L_10112:
        /*00e0*/ 	.word	0x000004d0


	//   ....[1]....
        /*00e4*/ 	.word	0x00000660


	//   ....[2]....
        /*00e8*/ 	.word	0x00000710


	//   ....[3]....
        /*00ec*/ 	.word	0x00000760


	//----- nvinfo : EIATTR_CBANK_PARAM_SIZE
	.align		4
.L_10113:
        /*00f0*/ 	.byte	0x03, 0x19
        /*00f2*/ 	.short	0x0030


	//----- nvinfo : EIATTR_PARAM_CBANK
	.align		4
        /*00f4*/ 	.byte	0x04, 0x0a
        /*00f6*/ 	.short	(.L_10115 - .L_10114)
	.align		4
.L_10114:
        /*00f8*/ 	.word	index@(.nv.constant0._ZN43_GLOBAL__N__9ae7fba5_10_SoftMax_cu_9f978f6321softmax_warp_backwardIN3c108BFloat16ES2_fLi6ELb1ELb0EEEvPT0_PKT_S7_iiiPKb)
        /*00fc*/ 	.short	0x0210
        /*00fe*/ 	.short	0x0030


	//----- nvinfo : EIATTR_SW_WAR
	.align		4
.L_10115:
        /*0100*/ 	.byte	0x04, 0x36
        /*0102*/ 	.short	(.L_10117 - .L_10116)
.L_10116:
        /*0104*/ 	.word	0x00000008
.L_10117:


//--------------------- .nv.info._ZN43_GLOBAL__N__9ae7fba5_10_SoftMax_cu_9f978f6321softmax_warp_backwardIN3c108BFloat16ES2_fLi5ELb1ELb0EEEvPT0_PKT_S7_iiiPKb --------------------------
	.section	.nv.info._ZN43_GLOBAL__N__9ae7fba5_10_SoftMax_cu_9f978f6321softmax_warp_backwardIN3c108BFloat16ES2_fLi5ELb1ELb0EEEvPT0_PKT_S7_iiiPKb,"",@"SHT_CUDA_INFO"
	.sectionflags	@""
	.align	4


	//----- nvinfo : EIATTR_CUDA_API_VERSION
	.align		4
        /*0000*/ 	.byte	0x04, 0x37
        /*0002*/ 	.short	(.L_10119 - .L_10118)
.L_10118:
        /*0004*/ 	.word	0x00000082


	//----- nvinfo : EIATTR_KPARAM_INFO
	.align		4
.L_10119:
        /*0008*/ 	.byte	0x04, 0x17
        /*000a*/ 	.short	(.L_10121 - .L_10120)
.L_10120:
        /*000c*/ 	.word	0x00000000
        /*0010*/ 	.short	0x0006
        /*0012*/ 	.short	0x0028
        /*0014*/ 	.byte	0x00, 0xf0, 0x21, 0x00


	//----- nvinfo : EIATTR_KPARAM_INFO
	.align		4
.L_10121:
        /*0018*/ 	.byte	0x04, 0x17
        /*001a*/ 	.short	(.L_10123 - .L_10122)
.L_10122:
        /*001c*/ 	.word	0x00000000
        /*0020*/ 	.short	0x0005
        /*0022*/ 	.short	0x0020
        /*0024*/ 	.byte	0x00, 0xf0, 0x11, 0x00


	//----- nvinfo : EIATTR_KPARAM_INFO
	.align		4
.L_10123:
        /*0028*/ 	.byte	0x04, 0x17
        /*002a*/ 	.short	(.L_10125 - .L_10124)
.L_10124:
        /*002c*/ 	.word	0x00000000
        /*0030*/ 	.short	0x0004
        /*0032*/ 	.short	0x001c
        /*0034*/ 	.byte	0x00, 0xf0, 0x11, 0x00


	//----- nvinfo : EIATTR_KPARAM_INFO
	.align		4
.L_10125:
        /*0038*/ 	.byte	0x04, 0x17
        /*003a*/ 	.short	(.L_10127 - .L_10126)
.L_10126:
        /*003c*/ 	.word	0x00000000
        /*0040*/ 	.short	0x0003
        /*0042*/ 	.short	0x0018
        /*0044*/ 	.byte	0x00, 0xf0, 0x11, 0x00


	//----- nvinfo : EIATTR_KPARAM_INFO
	.align		4
.L_10127:
        /*0048*/ 	.byte	0x04, 0x17
        /*004a*/ 	.short	(.L_10129 - .L_10128)
.L_10128:
        /*004c*/ 	.word	0x00000000
        /*0050*/ 	.short	0x0002
        /*0052*/ 	.short	0x0010
        /*0054*/ 	.byte	0x00, 0xf0, 0x21, 0x00


	//----- nvinfo : EIATTR_KPARAM_INFO
	.align		4
.L_10129:
        /*0058*/ 	.byte	0x04, 0x17
        /*005a*/ 	.short	(.L_10131 - .L_10130)
.L_10130:
        /*005c*/ 	.word	0x00000000
        /*0060*/ 	.short	0x0001
        /*0062*/ 	.short	0x0008
        /*0064*/ 	.byte	0x00, 0xf0, 0x21, 0x00


	//----- nvinfo : EIATTR_KPARAM_INFO
	.align		4
.L_10131:
        /*0068*/ 	.byte	0x04, 0x17
        /*006a*/ 	.short	(.L_10133 - .L_10132)
.L_10132:
        /*006c*/ 	.word	0x00000000
        /*0070*/ 	.short	0x0000
        /*0072*/ 	.short	0x0000
        /*0074*/ 	.byte	0x00, 0xf0, 0x21, 0x00


	//----- nvinfo : EIATTR_SPARSE_MMA_MASK
	.align		4
.L_10133:
        /*0078*/ 	.byte	0x03, 0x50
        /*007a*/ 	.short	0x0000


	//----- nvinfo : EIATTR_MAXREG_COUNT
	.align		4
        /*007c*/ 	.byte	0x03, 0x1b
        /*007e*/ 	.short	0x00ff


	//----- nvinfo : EIATTR_MERCURY_ISA_VERSION
	.align		4
        /*0080*/ 	.byte	0x03, 0x5f
        /*0082*/ 	.short	0x0101


	//----- nvinfo : EIATTR_COOP_GROUP_MASK_REGIDS
	.align		4
        /*0084*/ 	.byte	0x04, 0x29
        /*0086*/ 	.short	(.L_10135 - .L_10134)


	//   ....[0]....
.L_10134:
        /*0088*/ 	.word	0xffffffff


	//   ....[1]....
        /*008c*/ 	.word	0xffffffff


	//   ....[2]....
        /*0090*/ 	.word	0xffffffff


	//   ....[3]....
        /*0094*/ 	.word	0xffffffff


	//   ....[4]....
        /*0098*/ 	.word	0xffffffff


	//   ....[5]....
        /*009c*/ 	.word	0xffffffff


	//   ....[6]....
        /*00a0*/ 	.word	0xffffffff


	//   ....[7]....
        /*00a4*/ 	.word	0xffffffff


	//   ....[8]....
        /*00a8*/ 	.word	0xffffffff


	//   ....[9]....
        /*00ac*/ 	.word	0xffffffff


	//----- nvinfo : EIATTR_COOP_GROUP_INSTR_OFFSETS
	.align		4
.L_10135:
        /*00b0*/ 	.byte	0x04, 0x28
        /*00b2*/ 	.short	(.L_10137 - .L_10136)


	//   ....[0]....
.L_10136:
        /*00b4*/ 	.word	0x00000320


	//   ....[1]....
        /*00b8*/ 	.word	0x00000330


	//   ....[2]....
        /*00bc*/ 	.word	0x00000360


	//   ....[3]....
        /*00c0*/ 	.word	0x00000370


	//   ....[4]....
        /*00c4*/ 	.word	0x000003a0


	//   ....[5]....
        /*00c8*/ 	.word	0x000003b0


	//   ....[6]....
        /*00cc*/ 	.word	0x000003e0


	//   ....[7]....
        /*00d0*/ 	.word	0x000003f0


	//   ....[8]....
        /*00d4*/ 	.word	0x00000420


	//   ....[9]....
        /*00d8*/ 	.word	0x00000430


	//----- nvinfo : EIATTR_EXIT_INSTR_OFFSETS
	.align		4
.L_10137:
        /*00dc*/ 	.byte	0x04, 0x1c
        /*00de*/ 	.short	(.L_10139 - .L_10138)


	//   ....[0]....
.L_10138:
        /*00e0*/ 	.word	0x00000440


	//   ....[1]....
        /*00e4*/ 	.word	0x00000550


	//   ....[2]....
        /*00e8*/ 	.word	0x00000560


	//   ....[3]....
        /*00ec*/ 	.word	0x00000610


	//----- nvinfo : EIATTR_CBANK_PARAM_SIZE
	.align		4
.L_10139:
        /*00f0*/ 	.byte	0x03, 0x19
        /*00f2*/ 	.short	0x0030


	//----- nvinfo : EIATTR_PARAM_CBANK
	.align		4
        /*00f4*/ 	.byte	0x04, 0x0a
        /*00f6*/ 	.short	(.L_10141 - .L_10140)
	.align		4
.L_10140:
        /*00f8*/ 	.word	index@(.nv.constant0._ZN43_GLOBAL__N__9ae7fba5_10_SoftMax_cu_9f978f6321softmax_warp_backwardIN3c108BFloat16ES2_fLi5ELb1ELb0EEEvPT0_PKT_S7_iiiPKb)
        /*00fc*/ 	.short	0x0210
        /*00fe*/ 	.short	0x0030


	//----- nvinfo : EIATTR_SW_WAR
	.align		4
.L_10141:
        /*0100*/ 	.byte	0x04, 0x36
        /*0102*/ 	.short	(.L_10143 - .L_10142)
.L_10142:
        /*0104*/ 	.word	0x00000008
.L_10143:


//--------------------- .nv.info._ZN43_GLOBAL__N__9ae7fba5_10_SoftMax_cu_9f978f6321softmax_warp_backwardIN3c108BFloat16ES2_fLi4ELb1ELb0EEEvPT0_PKT_S7_iiiPKb --------------------------
	.section	.nv.info._ZN43_GLOBAL__N__9ae7fba5_10_SoftMax_cu_9f978f6321softmax_warp_backwardIN3c108BFloat16ES2_fLi4ELb1ELb0EEEvPT0_PKT_S7_iiiPKb,"",@"SHT_CUDA_INFO"
	.sectionflags	@""
	.align	4


	//----- nvinfo : EIATTR_CUDA_API_VERSION
	.align		4
        /*0000*/ 	.byte	0x04, 0x37
        /*0002*/ 	.short	(.L_10145 - .L_10144)
.L_10144:
        /*0004*/ 	.word	0x00000082


	//----- nvinfo : EIATTR_KPARAM_INFO
	.align		4
.L_10145:
        /*0008*/ 	.byte	0x04, 0x17
        /*000a*/ 	.short	(.L_10147 - .L_10146)
.L_10146:
        /*000c*/ 	.word	0x00000000
        /*0010*/ 	.short	0x0006
        /*0012*/ 	.short	0x0028
        /*0014*/ 	.byte	0x00, 0xf0, 0x21, 0x00


	//----- nvinfo : EIATTR_KPARAM_INFO
	.align		4
.L_10147:
        /*0018*/ 	.byte	0x04, 0x17
        /*001a*/ 	.short	(.L_10149 - .L_10148)
.L_10148:
        /*001c*/ 	.word	0x00000000
        /*0020*/ 	.short	0x0005
        /*0022*/ 	.short	0x0020
        /*0024*/ 	.byte	0x00, 0xf0, 0x11, 0x00


	//----- nvinfo : EIATTR_KPARAM_INFO
	.align		4
.L_10149:
        /*0028*/ 	.byte	0x04, 0x17
        /*002a*/ 	.short	(.L_10151 - .L_10150)
.L_10150:
        /*002c*/ 	.word	0x00000000
        /*0030*/ 	.short	0x0004
        /*0032*/ 	.short	0x001c
        /*0034*/ 	.byte	0x00, 0xf0, 0x11, 0x00


	//----- nvinfo : EIATTR_KPARAM_INFO
	.align		4
.L_10151:
        /*0038*/ 	.byte	0x04, 0x17
        /*003a*/ 	.short	(.L_10153 - .L_10152)
.L_10152:
        /*003c*/ 	.word	0x00000000
        /*0040*/ 	.short	0x0003
        /*0042*/ 	.short	0x0018
        /*0044*/ 	.byte	0x00, 0xf0, 0x11, 0x00


	//----- nvinfo : EIATTR_KPARAM_INFO
	.align		4
.L_10153:
        /*0048*/ 	.byte	0x04, 0x17
        /*004a*/ 	.short	(.L_10155 - .L_10154)
.L_10154:
        /*004c*/ 	.word	0x00000000
        /*0050*/ 	.short	0x0002
        /*0052*/ 	.short	0x0010
        /*0054*/ 	.byte	0x00, 0xf0, 0x21, 0x00


	//----- nvinfo : EIATTR_KPARAM_INFO
	.align		4
.L_10155:
        /*0058*/ 	.byte	0x04, 0x17
        /*005a*/ 	.short	(.L_10157 - .L_10156)
.L_10156:
        /*005c*/ 	.word	0x00000000
        /*0060*/ 	.short	0x0001
        /*0062*/ 	.short	0x0008
        /*0064*/ 	.byte	0x00, 0xf0, 0x21, 0x00


	//----- nvinfo : EIATTR_KPARAM_INFO
	.align		4
.L_10157:
        /*0068*/ 	.byte	0x04, 0x17
        /*006a*/ 	.short	(.L_10159 - .L_10158)
.L_10158:
        /*006c*/ 	.word	0x00000000
        /*0070*/ 	.short	0x0000
        /*0072*/ 	.short	0x0000
        /*0074*/ 	.byte	0x00, 0xf0, 0x21, 0x00


	//----- nvinfo : EIATTR_SPARSE_MMA_MASK
	.align		4
.L_10159:
        /*0078*/ 	.byte	0x03, 0x50
        /*007a*/ 	.short	0x0000


	//----- nvinfo : EIATTR_MAXREG_COUNT
	.align		4
        /*007c*/ 	.byte	0x03, 0x1b
        /*007e*/ 	.short	0x00ff


	//----- nvinfo : EIATTR_MERCURY_ISA_VERSION
	.align		4
        /*0080*/ 	.byte	0x03, 0x5f
        /*0082*/ 	.short	0x0101


	//----- nvinfo : EIATTR_COOP_GROUP_MASK_REGIDS
	.align		4
        /*0084*/ 	.byte	0x04, 0x29
        /*0086*/ 	.short	(.L_10161 - .L_10160)


	//   ....[0]....
.L_10160:
        /*0088*/ 	.word	0xffffffff


	//   ....[1]....
        /*008c*/ 	.word	0xffffffff


	//   ....[2]....
        /*0090*/ 	.word	0xffffffff


	//   ....[3]....
        /*0094*/ 	.word	0xffffffff


	//   ....[4]....
        /*0098*/ 	.word	0xffffffff


	//   ....[5]....
        /*009c*/ 	.word	0xffffffff


	//   ....[6]....
        /*00a0*/ 	.word	0xffffffff


	//   ....[7]....
        /*00a4*/ 	.word	0xffffffff


	//----- nvinfo : EIATTR_COOP_GROUP_INSTR_OFFSETS
	.align		4
.L_10161:
        /*00a8*/ 	.byte	0x04, 0x28
        /*00aa*/ 	.short	(.L_10163 - .L_10162)


	//   ....[0]....
.L_10162:
        /*00ac*/ 	.word	0x00000320


	//   ....[1]....
        /*00b0*/ 	.word	0x00000330


	//   ....[2]....
        /*00b4*/ 	.word	0x00000360


	//   ....[3]....
        /*00b8*/ 	.word	0x00000370


	//   ....[4]....
        /*00bc*/ 	.word	0x000003a0


	//   ....[5]....
        /*00c0*/ 	.word	0x000003b0


	//   ....[6]....
        /*00c4*/ 	.word	0x000003e0


	//   ....[7]....
        /*00c8*/ 	.word	0x000003f0


	//----- nvinfo : EIATTR_EXIT_INSTR_OFFSETS
	.align		4
.L_10163:
        /*00cc*/ 	.byte	0x04, 0x1c
        /*00ce*/ 	.short	(.L_10165 - .L_10164)


	//   ....[0]....
.L_10164:
        /*00d0*/ 	.word	0x00000400


	//   ....[1]....
        /*00d4*/ 	.word	0x00000510


	//   ....[2]....
        /*00d8*/ 	.word	0x00000520


	//   ....[3]....
        /*00dc*/ 	.word	0x000005d0


	//----- nvinfo : EIATTR_CBANK_PARAM_SIZE
	.align		4
.L_10165:
        /*00e0*/ 	.byte	0x03, 0x19
        /*00e2*/ 	.short	0x0030


	//----- nvinfo : EIATTR_PARAM_CBANK
	.align		4
        /*00e4*/ 	.byte	0x04, 0x0a
        /*00e6*/ 	.short	(.L_10167 - .L_10166)
	.align		4
.L_10166:
        /*00e8*/ 	.word	index@(.nv.constant0._ZN43_GLOBAL__N__9ae7fba5_10_SoftMax_cu_9f978f6321softmax_warp_backwardIN3c108BFloat16ES2_fLi4ELb1ELb0EEEvPT0_PKT_S7_iiiPKb)
        /*00ec*/ 	.short	0x0210
        /*00ee*/ 	.short	0x0030


	//----- nvinfo : EIATTR_SW_WAR
	.align		4
.L_10167:
        /*00f0*/ 	.byte	0x04, 0x36
        /*00f2*/ 	.short	(.L_10169 - .L_10168)
.L_10168:
        /*00f4*/ 	.word	0x00000008
.L_10169:


//--------------------- .nv.info._ZN43_GLOBAL__N__9ae7fba5_10_SoftMax_cu_9f978f6321softmax_warp_backwardIN3c108BFloat16ES2_fLi3ELb1ELb0EEEvPT0_PKT_S7_iiiPKb --------------------------
	.section	.nv.info._ZN43_GLOBAL__N__9ae7fba5_10_SoftMax_cu_9f978f6321softmax_warp_backwardIN3c108BFloat16ES2_fLi3ELb1ELb0EEEvPT0_PKT_S7_iiiPKb,"",@"SHT_CUDA_INFO"
	.sectionflags	@""
	.align	4


	//----- nvinfo : EIATTR_CUDA_API_VERSION
	.align		4
        /*0000*/ 	.byte	0x04, 0x37
        /*0002*/ 	.short	(.L_10171 - .L_10170)
.L_10170:
        /*0004*/ 	.word	0x00000082


	//----- nvinfo : EIATTR_KPARAM_INFO
	.align		4
.L_10171:
        /*0008*/ 	.byte	0x04, 0x17
        /*000a*/ 	.short	(.L_10173 - .L_10172)
.L_10172:
        /*000c*/ 	.word	0x00000000
        /*0010*/ 	.short	0x0006
        /*0012*/ 	.short	0x0028
        /*0014*/ 	.byte	0x00, 0xf0, 0x21, 0x00


	//----- nvinfo : EIATTR_KPARAM_INFO
	.align		4
.L_10173:
        /*0018*/ 	.byte	0x04, 0x17
        /*001a*/ 	.short	(.L_10175 - .L_10174)
.L_10174:
        /*001c*/ 	.word	0x00000000
        /*0020*/ 	.short	0x0005
        /*0022*/ 	.short	0x0020
        /*0024*/ 	.byte	0x00, 0xf0, 0x11, 0x00


	//----- nvinfo : EIATTR_KPARAM_INFO
	.align		4
.L_10175:
        /*0028*/ 	.byte	0x04, 0x17
        /*002a*/ 	.short	(.L_10177 - .L_10176)
.L_10176:
        /*002c*/ 	.word	0x00000000
        /*0030*/ 	.short	0x0004
        /*0032*/ 	.short	0x001c
        /*0034*/ 	.byte	0x00, 0xf0, 0x11, 0x00


	//----- nvinfo : EIATTR_KPARAM_INFO
	.align		4
.L_10177:
        /*0038*/ 	.byte	0x04, 0x17
        /*003a*/ 	.short	(.L_10179 - .L_10178)
.L_10178:
        /*003c*/ 	.word	0x00000000
        /*0040*/ 	.short	0x0003
        /*0042*/ 	.short	0x0018
        /*0044*/ 	.byte	0x00, 0xf0, 0x11, 0x00


	//----- nvinfo : EIATTR_KPARAM_INFO
	.align		4
.L_10179:
        /*0048*/ 	.byte	0x04, 0x17
        /*004a*/ 	.short	(.L_10181 - .L_10180)
.L_10180:
        /*004c*/ 	.word	0x00000000
        /*0050*/ 	.short	0x0002
        /*0052*/ 	.short	0x0010
        /*0054*/ 	.byte	0x00, 0xf0, 0x21, 0x00


	//----- nvinfo : EIATTR_KPARAM_INFO
	.align		4
.L_10181:
        /*0058*/ 	.byte	0x04, 0x17
        /*005a*/ 	.short	(.L_10183 - .L_10182)
.L_10182:
        /*005c*/ 	.word	0x00000000
        /*0060*/ 	.short	0x0001
        /*0062*/ 	.short	0x0008
        /*0064*/ 	.byte	0x00, 0xf0, 0x21, 0x00


	//----- nvinfo : EIATTR_KPARAM_INFO
	.align		4
.L_10183:
        /*0068*/ 	.byte	0x04, 0x17
        /*006a*/ 	.short	(.L_10185 - .L_10184)
.L_10184:
        /*006c*/ 	.word	0x00000000
        /*0070*/ 	.short	0x0000
        /*0072*/ 	.short	0x0000
        /*0074*/ 	.byte	0x00, 0xf0, 0x21, 0x00


	//----- nvinfo : EIATTR_SPARSE_MMA_MASK
	.align		4
.L_10185:
        /*0078*/ 	.byte	0x03, 0x50
        /*007a*/ 	.short	0x0000


	//----- nvinfo : EIATTR_MAXREG_COUNT
	.align		4
        /*007c*/ 	.byte	0x03, 0x1b
        /*007e*/ 	.short	0x00ff


	//----- nvinfo : EIATTR_MERCURY_ISA_VERSION
	.align		4
        /*0080*/ 	.byte	0x03, 0x5f
        /*0082*/ 	.short	0x0101


	//----- nvinfo : EIATTR_COOP_GROUP_MASK_REGIDS
	.align		4
        /*0084*/ 	.byte	0x04, 0x29
        /*0086*/ 	.short	(.L_10187 - .L_10186)


	//   ....[0]....
.L_10186:
        /*0088*/ 	.word	0xffffffff


	//   ....[1]....
        /*008c*/ 	.word	0xffffffff


	//   ....[2]....
        /*0090*/ 	.word	0xffffffff


	//   ....[3]....
        /*0094*/ 	.word	0xffffffff


	//   ....[4]....
        /*0098*/ 	.word	0xffffffff


	//   ....[5]....
        /*009c*/ 	.word	0xffffffff


	//----- nvinfo : EIATTR_COOP_GROUP_INSTR_OFFSETS
	.align		4
.L_10187:
        /*00a0*/ 	.byte	0x04, 0x28
        /*00a2*/ 	.short	(.L_10189 - .L_10188)


	//   ....[0]....
.L_10188:
        /*00a4*/ 	.word	0x00000320


	//   ....[1]....
        /*00a8*/ 	.word	0x00000330


	//   ....[2]....
        /*00ac*/ 	.word	0x00000360


	//   ....[3]....
        /*00b0*/ 	.word	0x00000370


	//   ....[4]....
        /*00b4*/ 	.word	0x000003a0


	//   ....[5]....
        /*00b8*/ 	.word	0x000003b0


	//----- nvinfo : EIATTR_EXIT_INSTR_OFFSETS
	.align		4
.L_10189:
        /*00bc*/ 	.byte	0x04, 0x1c
        /*00be*/ 	.short	(.L_10191 - .L_10190)


	//   ....[0]....
.L_10190:
        /*00c0*/ 	.word	0x000003c0


	//   ....[1]....
        /*00c4*/ 	.word	0x000004d0


	//   ....[2]....
        /*00c8*/ 	.word	0x000004e0


	//   ....[3]....
        /*00cc*/ 	.word	0x00000590


	//----- nvinfo : EIATTR_CBANK_PARAM_SIZE
	.align		4
.L_10191:
        /*00d0*/ 	.byte	0x03, 0x19
        /*00d2*/ 	.short	0x0030


	//----- nvinfo : EIATTR_PARAM_CBANK
	.align		4
        /*00d4*/ 	.byte	0x04, 0x0a
        /*00d6*/ 	.short	(.L_10193 - .L_10192)
	.align		4
.L_10192:
        /*00d8*/ 	.word	index@(.nv.constant0._ZN43_GLOBAL__N__9ae7fba5_10_SoftMax_cu_9f978f6321softmax_warp_backwardIN3c108BFloat16ES2_fLi3ELb1ELb0EEEvPT0_PKT_S7_iiiPKb)
        /*00dc*/ 	.short	0x0210
        /*00de*/ 	.short	0x0030


	//----- nvinfo : EIATTR_SW_WAR
	.align		4
.L_10193:
        /*00e0*/ 	.byte	0x04, 0x36
        /*00e2*/ 	.short	(.L_10195 - .L_10194)
.L_10194:
        /*00e4*/ 	.word	0x00000008
.L_10195:


//--------------------- .nv.info._ZN43_GLOBAL__N__9ae7fba5_10_SoftMax_cu_9f978f6321softmax_warp_backwardIN3c108BFloat16ES2_fLi2ELb1ELb0EEEvPT0_PKT_S7_iiiPKb --------------------------
	.section	.nv.info._ZN43_GLOBAL__N__9ae7fba5_10_SoftMax_cu_9f978f6321softmax_warp_backwardIN3c108BFloat16ES2_fLi2ELb1ELb0EEEvPT0_PKT_S7_iiiPKb,"",@"SHT_CUDA_INFO"
	.sectionflags	@""
	.align	4


	//----- nvinfo : EIATTR_CUDA_API_VERSION
	.align		4
        /*0000*/ 	.byte	0x04, 0x37
        /*0002*/ 	.short	(.L_10197 - .L_10196)
.L_10196:
        /*0004*/ 	.word	0x00000082


	//----- nvinfo : EIATTR_KPARAM_INFO
	.align		4
.L_10197:
        /*0008*/ 	.byte	0x04, 0x17
        /*000a*/ 	.short	(.L_10199 - .L_10198)
.L_10198:
        /*000c*/ 	.word	0x00000000
        /*0010*/ 	.short	0x0006
        /*0012*/ 	.short	0x0028
        /*0014*/ 	.byte	0x00, 0xf0, 0x21, 0x00


	//----- nvinfo : EIATTR_KPARAM_INFO
	.align		4
.L_10199:
        /*0018*/ 	.byte	0x04, 0x17
        /*001a*/ 	.short	(.L_10201 - .L_10200)
.L_10200:
        /*001c*/ 	.word	0x00000000
        /*0020*/ 	.short	0x0005
        /*0022*/ 	.short	0x0020
        /*0024*/ 	.byte	0x00, 0xf0, 0x11, 0x00


	//----- nvinfo : EIATTR_KPARAM_INFO
	.align		4
.L_10201:
        /*0028*/ 	.byte	0x04, 0x17
        /*002a*/ 	.short	(.L_10203 - .L_10202)
.L_10202:
        /*002c*/ 	.word	0x00000000
        /*0030*/ 	.short	0x0004
        /*0032*/ 	.short	0x001c
        /*0034*/ 	.byte	0x00, 0xf0, 0x11, 0x00


	//----- nvinfo : EIATTR_KPARAM_INFO
	.align		4
.L_10203:
        /*0038*/ 	.byte	0x04, 0x17
        /*003a*/ 	.short	(.L_10205 - .L_10204)
.L_10204:
        /*003c*/ 	.word	0x00000000
        /*0040*/ 	.short	0x0003
        /*0042*/ 	.short	0x0018
        /*0044*/ 	.byte	0x00, 0xf0, 0x11, 0x00


	//----- nvinfo : EIATTR_KPARAM_INFO
	.align		4
.L_10205:
        /*0048*/ 	.byte	0x04, 0x17
        /*004a*/ 	.short	(.L_10207 - .L_10206)
.L_10206:
        /*004c*/ 	.word	0x00000000
        /*0050*/ 	.short	0x0002
        /*0052*/ 	.short	0x0010
        /*0054*/ 	.byte	0x00, 0xf0, 0x21, 0x00


	//----- nvinfo : EIATTR_KPARAM_INFO
	.align		4
.L_10207:
        /*0058*/ 	.byte	0x04, 0x17
        /*005a*/ 	.short	(.L_10209 - .L_10208)
.L_10208:
        /*005c*/ 	.word	0x00000000
        /*0060*/ 	.short	0x0001
        /*0062*/ 	.short	0x0008
        /*0064*/ 	.byte	0x00, 0xf0, 0x21, 0x00


	//----- nvinfo : EIATTR_KPARAM_INFO
	.align		4
.L_10209:
        /*0068*/ 	.byte	0x04, 0x17
        /*006a*/ 	.short	(.L_10211 - .L_10210)
.L_10210:
        /*006c*/ 	.word	0x00000000
        /*0070*/ 	.short	0x0000
        /*0072*/ 	.short	0x0000
        /*0074*/ 	.byte	0x00, 0xf0, 0x21, 0x00


	//----- nvinfo : EIATTR_SPARSE_MMA_MASK
	.align		4
.L_10211:
        /*0078*/ 	.byte	0x03, 0x50
        /*007a*/ 	.short	0x0000


	//----- nvinfo : EIATTR_MAXREG_COUNT
	.align		4
        /*007c*/ 	.byte	0x03, 0x1b
        /*007e*/ 	.short	0x00ff


	//----- nvinfo : EIATTR_MERCURY_ISA_VERSION
	.align		4
        /*0080*/ 	.byte	0x03, 0x5f
        /*0082*/ 	.short	0x0101


	//----- nvinfo : EIATTR_COOP_GROUP_MASK_REGIDS
	.align		4
        /*0084*/ 	.byte	0x04, 0x29
        /*0086*/ 	.short	(.L_10213 - .L_10212)


	//   ....[0]....
.L_10212:
        /*0088*/ 	.word	0xffffffff


	//   ....[1]....
        /*008c*/ 	.word	0xffffffff


	//   ....[2]....
        /*0090*/ 	.word	0xffffffff


	//   ....[3]....
        /*0094*/ 	.word	0xffffffff


	//----- nvinfo : EIATTR_COOP_GROUP_INSTR_OFFSETS
	.align		4
.L_10213:
        /*0098*/ 	.byte	0x04, 0x28
        /*009a*/ 	.short	(.L_10215 - .L_10214)


	//   ....[0]....
.L_10214:
        /*009c*/ 	.word	0x00000320


	//   ....[1]....
        /*00a0*/ 	.word	0x00000330


	//   ....[2]....
        /*00a4*/ 	.word	0x00000360


	//   ....[3]....
        /*00a8*/ 	.word	0x00000370


	//----- nvinfo : EIATTR_EXIT_INSTR_OFFSETS
	.align		4
.L_10215:
        /*00ac*/ 	.byte	0x04, 0x1c
        /*00ae*/ 	.short	(.L_10217 - .L_10216)


	//   ....[0]....
.L_10216:
        /*00b0*/ 	.word	0x00000380


	//   ....[1]....
        /*00b4*/ 	.word	0x00000490


	//   ....[2]....
        /*00b8*/ 	.word	0x000004a0


	//   ....[3]....
        /*00bc*/ 	.word	0x00000550


	//----- nvinfo : EIATTR_CBANK_PARAM_SIZE
	.align		4
.L_10217:
        /*00c0*/ 	.byte	0x03, 0x19
        /*00c2*/ 	.short	0x0030


	//----- nvinfo : EIATTR_PARAM_CBANK
	.align		4
        /*00c4*/ 	.byte	0x04, 0x0a
        /*00c6*/ 	.short	(.L_10219 - .L_10218)
	.align		4
.L_10218:
        /*00c8*/ 	.word	index@(.nv.constant0._ZN43_GLOBAL__N__9ae7fba5_10_SoftMax_cu_9f978f6321softmax_warp_backwardIN3c108BFloat16ES2_fLi2ELb1ELb0EEEvPT0_PKT_S7_iiiPKb)
        /*00cc*/ 	.short	0x0210
        /*00ce*/ 	.short	0x0030


	//----- nvinfo : EIATTR_SW_WAR
	.align		4
.L_10219:
        /*00d0*/ 	.byte	0x04, 0x36
        /*00d2*/ 	.short	(.L_10221 - .L_10220)
.L_10220:
        /*00d4*/ 	.word	0x00000008
.L_10221:


//--------------------- .nv.info._ZN43_GLOBAL__N__9ae7fba5_10_SoftMax_cu_9f978f6321softmax_warp_backwardIN3c108BFloat16ES2_fLi1ELb1ELb0EEEvPT0_PKT_S7_iiiPKb --------------------------
	.section	.nv.info._ZN43_GLOBAL__N__9ae7fba5_10_SoftMax_cu_9f978f6321softmax_warp_backwardIN3c108BFloat16ES2_fLi1ELb1ELb0EEEvPT0_PKT_S7_iiiPKb,"",@"SHT_CUDA_INFO"
	.sectionflags	@""
	.align	4


	//----- nvinfo : EIATTR_CUDA_API_VERSION
	.align		4
        /*0000*/ 	.byte	0x04, 0x37
        /*0002*/ 	.short	(.L_10223 - .L_10222)
.L_10222:
        /*0004*/ 	.word	0x00000082


	//----- nvinfo : EIATTR_KPARAM_INFO
	.align		4
.L_10223:
        /*0008*/ 	.byte	0x04, 0x17
        /*000a*/ 	.short	(.L_10225 - .L_10224)
.L_10224:
        /*000c*/ 	.word	0x00000000
        /*0010*/ 	.short	0x0006
        /*0012*/ 	.short	0x0028
        /*0014*/ 	.byte	0x00, 0xf0, 0x21, 0x00


	//----- nvinfo : EIATTR_KPARAM_INFO
	.align		4
.L_10225:
        /*0018*/ 	.byte	0x04, 0x17
        /*001a*/ 	.short	(.L_10227 - .L_10226)
.L_10226:
        /*001c*/ 	.word	0x00000000
        /*0020*/ 	.short	0x0005
        /*0022*/ 	.short	0x0020
        /*0024*/ 	.byte	0x00, 0xf0, 0x11, 0x00


	//----- nvinfo : EIATTR_KPARAM_INFO
	.align		4
.L_10227:
        /*0028*/ 	.byte	0x04, 0x17
        /*002a*/ 	.short	(.L_10229 - .L_10228)
.L_10228:
        /*002c*/ 	.word	0x00000000
        /*0030*/ 	.short	0x0004
        /*0032*/ 	.short	0x001c
        /*0034*/ 	.byte	0x00, 0xf0, 0x11, 0x00


	//----- nvinfo : EIATTR_KPARAM_INFO
	.align		4
.L_10229:
        /*0038*/ 	.byte	0x04, 0x17
        /*003a*/ 	.short	(.L_10231 - .L_10230)
.L_10230:
        /*003c*/ 	.word	0x00000000
        /*0040*/ 	.short	0x0003
        /*0042*/ 	.short	0x0018
        /*0044*/ 	.byte	0x00, 0xf0, 0x11, 0x00


	//----- nvinfo : EIATTR_KPARAM_INFO
	.align		4
.L_10231:
        /*0048*/ 	.byte	0x04, 0x17
        /*004a*/ 	.short	(.L_10233 - .L_10232)
.L_10232:
        /*004c*/ 	.word	0x00000000
        /*0050*/ 	.short	0x0002
        /*0052*/ 	.short	0x0010
        /*0054*/ 	.byte	0x00, 0xf0, 0x21, 0x00


	//----- nvinfo : EIATTR_KPARAM_INFO
	.align		4
.L_10233:
        /*0058*/ 	.byte	0x04, 0x17
        /*005a*/ 	.short	(.L_10235 - .L_10234)
.L_10234:
        /*005c*/ 	.word	0x00000000
        /*0060*/ 	.short	0x0001
        /*0062*/ 	.short	0x0008
        /*0064*/ 	.byte	0x00, 0xf0, 0x21, 0x00


	//----- nvinfo : EIATTR_KPARAM_INFO
	.align		4
.L_10235:
        /*0068*/ 	.byte	0x04, 0x17
        /*006a*/ 	.short	(.L_10237 - .L_10236)
.L_10236:
        /*006c*/ 	.word	0x00000000
        /*0070*/ 	.short	0x0000
        /*0072*/ 	.short	0x0000
        /*0074*/ 	.byte	0x00, 0xf0, 0x21, 0x00


	//----- nvinfo : EIATTR_SPARSE_MMA_MASK
	.align		4
.L_10237:
        /*0078*/ 	.byte	0x03, 0x50
        /*007a*/ 	.short	0x0000


	//----- nvinfo : EIATTR_MAXREG_COUNT
	.align		4
        /*007c*/ 	.byte	0x03, 0x1b
        /*007e*/ 	.short	0x00ff


	//----- nvinfo : EIATTR_MERCURY_ISA_VERSION
	.align		4
        /*0080*/ 	.byte	0x03, 0x5f
        /*0082*/ 	.short	0x0101


	//----- nvinfo : EIATTR_COOP_GROUP_MASK_REGIDS
	.align		4
        /*0084*/ 	.byte	0x04, 0x29
        /*0086*/ 	.short	(.L_10239 - .L_10238)


	//   ....[0]....
.L_10238:
        /*0088*/ 	.word	0xffffffff


	//   ....[1]....
        /*008c*/ 	.word	0xffffffff


	//----- nvinfo : EIATTR_COOP_GROUP_INSTR_OFFSETS
	.align		4
.L_10239:
        /*0090*/ 	.byte	0x04, 0x28
        /*0092*/ 	.short	(.L_10241 - .L_10240)


	//   ....[0]....
.L_10240:
        /*0094*/ 	.word	0x00000320


	//   ....[1]....
        /*0098*/ 	.word	0x00000330


	//----- nvinfo : EIATTR_EXIT_INSTR_OFFSETS
	.align		4
.L_10241:
        /*009c*/ 	.byte	0x04, 0x1c
        /*009e*/ 	.short	(.L_10243 - .L_10242)


	//   ....[0]....
.L_10242:
        /*00a0*/ 	.word	0x00000340


	//   ....[1]....
        /*00a4*/ 	.word	0x00000450


	//   ....[2]....
        /*00a8*/ 	.word	0x00000460


	//   ....[3]....
        /*00ac*/ 	.word	0x00000510


	//----- nvinfo : EIATTR_CBANK_PARAM_SIZE
	.align		4
.L_10243:
        /*00b0*/ 	.byte	0x03, 0x19
        /*00b2*/ 	.short	0x0030


	//----- nvinfo : EIATTR_PARAM_CBANK
	.align		4
        /*00b4*/ 	.byte	0x04, 0x0a
        /*00b6*/ 	.short	(.L_10245 - .L_10244)
	.align		4
.L_10244:
        /*00b8*/ 	.word	index@(.nv.constant0._ZN43_GLOBAL__N__9ae7fba5_10_SoftMax_cu_9f978f6321softmax_warp_backwardIN3c108BFloat16ES2_fLi1ELb1ELb0EEEvPT0_PKT_S7_iiiPKb)
        /*00bc*/ 	.short	0x0210
        /*00be*/ 	.short	0x0030


	//----- nvinfo : EIATTR_SW_WAR
	.align		4
.L_10245:
        /*00c0*/ 	.byte	0x04, 0x36
        /*00c2*/ 	.short	(.L_10247 - .L_10246)
.L_10246:
        /*00c4*/ 	.word	0x00000008
.L_10247:


//--------------------- .nv.info._ZN43_GLOBAL__N__9ae7fba5_10_SoftMax_cu_9f978f6321softmax_warp_backwardIN3c108BFloat16ES2_fLi0ELb1ELb0EEEvPT0_PKT_S7_iiiPKb --------------------------
	.section	.nv.info._ZN43_GLOBAL__N__9ae7fba5_10_SoftMax_cu_9f978f6321softmax_warp_backwardIN3c108BFloat16ES2_fLi0ELb1ELb0EEEvPT0_PKT_S7_iiiPKb,"",@"SHT_CUDA_INFO"
	.sectionflags	@""
	.align	4


	//----- nvinfo : EIATTR_CUDA_API_VERSION
	.align		4
        /*0000*/ 	.byte	0x04, 0x37
        /*0002*/ 	.short	(.L_10249 - .L_10248)
.L_10248:
        /*0004*/ 	.word	0x00000082


	//----- nvinfo : EIATTR_KPARAM_INFO
	.align		4
.L_10249:
        /*0008*/ 	.byte	0x04, 0x17
        /*000a*/ 	.short	(.L_10251 - .L_10250)
.L_10250:
        /*000c*/ 	.word	0x00000000
        /*0010*/ 	.short	0x0006
        /*0012*/ 	.short	0x0028
        /*0014*/ 	.byte	0x00, 0xf0, 0x21, 0x00


	//----- nvinfo : EIATTR_KPARAM_INFO
	.align		4
.L_10251:
        /*0018*/ 	.byte	0x04, 0x17
        /*001a*/ 	.short	(.L_10253 - .L_10252)
.L_10252:
        /*001c*/ 	.word	0x00000000
        /*0020*/ 	.short	0x0005
        /*0022*/ 	.short	0x0020
        /*0024*/ 	.byte	0x00, 0xf0, 0x11, 0x00


	//----- nvinfo : EIATTR_KPARAM_INFO
	.align		4
.L_10253:
        /*0028*/ 	.byte	0x04, 0x17
        /*002a*/ 	.short	(.L_10255 - .L_10254)
.L_10254:
        /*002c*/ 	.word	0x00000000
        /*0030*/ 	.short	0x0004
        /*0032*/ 	.short	0x001c
        /*0034*/ 	.byte	0x00, 0xf0, 0x11, 0x00


	//----- nvinfo : EIATTR_KPARAM_INFO
	.align		4
.L_10255:
        /*0038*/ 	.byte	0x04, 0x17
        /*003a*/ 	.short	(.L_10257 - .L_10256)
.L_10256:
        /*003c*/ 	.word	0x00000000
        /*0040*/ 	.short	0x0003
        /*0042*/ 	.short	0x0018
        /*0044*/ 	.byte	0x00, 0xf0, 0x11, 0x00


	//----- nvinfo : EIATTR_KPARAM_INFO
	.align		4
.L_10257:
        /*0048*/ 	.byte	0x04, 0x17
        /*004a*/ 	.short	(.L_10259 - .L_10258)
.L_10258:
        /*004c*/ 	.word	0x00000000
        /*0050*/ 	.short	0x0002
        /*0052*/ 	.short	0x0010
        /*0054*/ 	.byte	0x00, 0xf0, 0x21, 0x00


	//----- nvinfo : EIATTR_KPARAM_INFO
	.align		4
.L_10259:
        /*0058*/ 	.byte	0x04, 0x17
        /*005a*/ 	.short	(.L_10261 - .L_10260)
.L_10260:
        /*005c*/ 	.word	0x00000000
        /*0060*/ 	.short	0x0001
        /*0062*/ 	.short	0x0008
        /*0064*/ 	.byte	0x00, 0xf0, 0x21, 0x00


	//----- nvinfo : EIATTR_KPARAM_INFO
	.align		4
.L_10261:
        /*0068*/ 	.byte	0x04, 0x17
        /*006a*/ 	.short	(.L_10263 - .L_10262)
.L_10262:
        /*006c*/ 	.word	0x00000000
        /*0070*/ 	.short	0x0000
        /*0072*/ 	.short	0x0000
        /*0074*/ 	.byte	0x00, 0xf0, 0x21, 0x00


	//----- nvinfo : EIATTR_SPARSE_MMA_MASK
	.align		4
.L_10263:
        /*0078*/ 	.byte	0x03, 0x50
        /*007a*/ 	.short	0x0000


	//----- nvinfo : EIATTR_MAXREG_COUNT
	.align		4
        /*007c*/ 	.byte	0x03, 0x1b
        /*007e*/ 	.short	0x00ff


	//----- nvinfo : EIATTR_MERCURY_ISA_VERSION
	.align		4
        /*0080*/ 	.byte	0x03, 0x5f
        /*0082*/ 	.short	0x0101


	//----- nvinfo : EIATTR_EXIT_INSTR_OFFSETS
	.align		4
        /*0084*/ 	.byte	0x04, 0x1c
        /*0086*/ 	.short	(.L_10265 - .L_10264)


	//   ....[0]....
.L_10264:
        /*0088*/ 	.word	0x00000300


	//   ....[1]....
        /*008c*/ 	.word	0x00000310


	//   ....[2]....
        /*0090*/ 	.word	0x000003c0


	//   ....[3]....
        /*0094*/ 	.word	0x00000430


	//----- nvinfo : EIATTR_CBANK_PARAM_SIZE
	.align		4
.L_10265:
        /*0098*/ 	.byte	0x03, 0x19
        /*009a*/ 	.short	0x0030


	//----- nvinfo : EIATTR_PARAM_CBANK
	.align		4
        /*009c*/ 	.byte	0x04, 0x0a
        /*009e*/ 	.short	(.L_10267 - .L_10266)
	.align		4
.L_10266:
        /*00a0*/ 	.word	index@(.nv.constant0._ZN43_GLOBAL__N__9ae7fba5_10_SoftMax_cu_9f978f6321softmax_warp_backwardIN3c108BFloat16ES2_fLi0ELb1ELb0EEEvPT0_PKT_S7_iiiPKb)
        /*00a4*/ 	.short	0x0210
        /*00a6*/ 	.short	0x0030


	//----- nvinfo : EIATTR_SW_WAR
	.align		4
.L_10267:
        /*00a8*/ 	.byte	0x04, 0x36
        /*00aa*/ 	.short	(.L_10269 - .L_10268)
.L_10268:
        /*00ac*/ 	.word	0x00000008
.L_10269:


//--------------------- .nv.info._ZN43_GLOBAL__N__9ae7fba5_10_SoftMax_cu_9f978f6321softmax_warp_backwardIfN3c104HalfEfLi10ELb1ELb0EEEvPT0_PKT_S7_iiiPKb --------------------------
	.section	.nv.info._ZN43_GLOBAL__N__9ae7fba5_10_SoftMax_cu_9f978f6321softmax_warp_backwardIfN3c104HalfEfLi10ELb1ELb0EEEvPT0_PKT_S7_iiiPKb,"",@"SHT_CUDA_INFO"
	.sectionflags	@""
	.align	4


	//----- nvinfo : EIATTR_CUDA_API_VERSION
	.align		4
        /*0000*/ 	.byte	0x04, 0x37
        /*0002*/ 	.short	(.L_10271 - .L_10270)
.L_10270:
        /*0004*/ 	.word	0x00000082


	//----- nvinfo : EIATTR_KPARAM_INFO
	.align		4
.L_10271:
        /*0008*/ 	.byte	0x04, 0x17
        /*000a*/ 	.short	(.L_10273 - .L_10272)
.L_10272:
        /*000c*/ 	.word	0x00000000
        /*0010*/ 	.short	0x0006
        /*0012*/ 	.short	0x0028
        /*0014*/ 	.byte	0x00, 0xf0, 0x21, 0x00


	//----- nvinfo : EIATTR_KPARAM_INFO
	.align		4
.L_10273:
        /*0018*/ 	.byte	0x04, 0x17
        /*001a*/ 	.short	(.L_10275 - .L_10274)
.L_10274:
        /*001c*/ 	.word	0x00000000
        /*0020*/ 	.short	0x0005
        /*0022*/ 	.short	0x0020
        /*0024*/ 	.byte	0x00, 0xf0, 0x11, 0x00


	//----- nvinfo : EIATTR_KPARAM_INFO
	.align		4
.L_10275:
        /*0028*/ 	.byte	0x04, 0x17
        /*002a*/ 	.short	(.L_10277 - .L_10276)
.L_10276:
        /*002c*/ 	.word	0x00000000
        /*0030*/ 	.short	0x0004
        /*0032*/ 	.short	0x001c
        /*0034*/ 	.byte	0x00, 0xf0, 0x11, 0x00


	//----- nvinfo : EIATTR_KPARAM_INFO
	.align		4
.L_10277:
        /*0038*/ 	.byte	0x04, 0x17
        /*003a*/ 	.short	(.L_10279 - .L_10278)
.L_10278:
        /*003c*/ 	.word	0x00000000
        /*0040*/ 	.short	0x0003
        /*0042*/ 	.short	0x0018
        /*0044*/ 	.byte	0x00, 0xf0, 0x11, 0x00


	//----- nvinfo : EIATTR_KPARAM_INFO
	.align		4
.L_10279:
        /*0048*/ 	.byte	0x04, 0x17
        /*004a*/ 	.short	(.L_10281 - .L_10280)
.L_10280:
        /*004c*/ 	.word	0x00000000
        /*0050*/ 	.short	0x0002
        /*0052*/ 	.short	0x0010
        /*0054*/ 	.byte	0x00, 0xf0, 0x21, 0x00


	//----- nvinfo : EIATTR_KPARAM_INFO
	.align		4
.L_10281:
        /*0058*/ 	.byte	0x04, 0x17
        /*005a*/ 	.short	(.L_10283 - .L_10282)
.L_10282:
        /*005c*/ 	.word	0x00000000
        /*0060*/ 	.short	0x0001
        /*0062*/ 	.short	0x0008
        /*0064*/ 	.byte	0x00, 0xf0, 0x21, 0x00


	//----- nvinfo : EIATTR_KPARAM_INFO
	.align		4
.L_10283:
        /*0068*/ 	.byte	0x04, 0x17
        /*006a*/ 	.short	(.L_10285 - .L_10284)
.L_10284:
        /*006c*/ 	.word	0x00000000
        /*0070*/ 	.short	0x0000
        /*0072*/ 	.short	0x0000
        /*0074*/ 	.byte	0x00, 0xf0, 0x21, 0x00


	//----- nvinfo : EIATTR_SPARSE_MMA_MASK
	.align		4
.L_10285:
        /*0078*/ 	.byte	0x03, 0x50
        /*007a*/ 	.short	0x0000


	//----- nvinfo : EIATTR_MAXREG_COUNT
	.align		4
        /*007c*/ 	.byte	0x03, 0x1b
        /*007e*/ 	.short	0x00ff


	//----- nvinfo : EIATTR_MERCURY_ISA_VERSION
	.align		4
        /*0080*/ 	.byte	0x03, 0x5f
        /*0082*/ 	.short	0x0101


	//----- nvinfo : EIATTR_COOP_GROUP_MASK_REGIDS
	.align		4
        /*0084*/ 	.byte	0x04, 0x29
        /*0086*/ 	.short	(.L_10287 - .L_10286)


	//   ....[0]....
.L_10286:
        /*0088*/ 	.word	0xffffffff


	//   ....[1]....
        /*008c*/ 	.word	0xffffffff


	//   ....[2]....
        /*0090*/ 	.word	0xffffffff


	//   ....[3]....
        /*0094*/ 	.word	0xffffffff


	//   ....[4]....
        /*0098*/ 	.word	0xffffffff


	//----- nvinfo : EIATTR_COOP_GROUP_INSTR_OFFSETS
	.align		4
.L_10287:
        /*009c*/ 	.byte	0x04, 0x28
        /*009e*/ 	.short	(.L_10289 - .L_10288)


	//   ....[0]....
.L_10288:
        /*00a0*/ 	.word	0x00000dc0


	//   ....[1]....
        /*00a4*/ 	.word	0x00000de0


	//   ....[2]....
        /*00a8*/ 	.word	0x00000e00


	//   ....[3]....
        /*00ac*/ 	.word	0x00000e40


	//   ....[4]....
        /*00b0*/ 	.word	0x00000e70


	//----- nvinfo : EIATTR_EXIT_INSTR_OFFSETS
	.align		4
.L_10289:
        /*00b4*/ 	.byte	0x04, 0x1c
        /*00b6*/ 	.short	(.L_10291 - .L_10290)


	//   ....[0]....
.L_10290:
        /*00b8*/ 	.word	0x00000e80


	//   ....[1]....
        /*00bc*/ 	.word	0x00001b60


	//   ....[2]....
        /*00c0*/ 	.word	0x00001bb0


	//----- nvinfo : EIATTR_CBANK_PARAM_SIZE
	.align		4
.L_10291:
        /*00c4*/ 	.byte	0x03, 0x19
        /*00c6*/ 	.short	0x0030


	//----- nvinfo : EIATTR_PARAM_CBANK
	.align		4
        /*00c8*/ 	.byte	0x04, 0x0a
        /*00ca*/ 	.short	(.L_10293 - .L_10292)
	.align		4
.L_10292:
        /*00cc*/ 	.word	index@(.nv.constant0._ZN43_GLOBAL__N__9ae7fba5_10_SoftMax_cu_9f978f6321softmax_warp_backwardIfN3c104HalfEfLi10ELb1ELb0EEEvPT0_PKT_S7_iiiPKb)
        /*00d0*/ 	.short	0x0210
        /*00d2*/ 	.short	0x0030


	//----- nvinfo : EIATTR_SW_WAR
	.align		4
.L_10293:
        /*00d4*/ 	.byte	0x04, 0x36
        /*00d6*/ 	.short	(.L_10295 - .L_10294)
.L_10294:
        /*00d8*/ 	.word	0x00000008
.L_10295:


//--------------------- .nv.info._ZN43_GLOBAL__N__9ae7fba5_10_SoftMax_cu_9f978f6321softmax_warp_backwardIfN3c104HalfEfLi9ELb1ELb0EEEvPT0_PKT_S7_iiiPKb --------------------------
	.section	.nv.info._ZN43_GLOBAL__N__9ae7fba5_10_SoftMax_cu_9f978f6321softmax_warp_backwardIfN3c104HalfEfLi9ELb1ELb0EEEvPT0_PKT_S7_iiiPKb,"",@"SHT_CUDA_INFO"
	.sectionflags	@""
	.align	4


	//----- nvinfo : EIATTR_CUDA_API_VERSION
	.align		4
        /*0000*/ 	.byte	0x04, 0x37
        /*0002*/ 	.short	(.L_10297 - .L_10296)
.L_10296:
        /*0004*/ 	.word	0x00000082


	//----- nvinfo : EIATTR_KPARAM_INFO
	.align		4
.L_10297:
        /*0008*/ 	.byte	0x04, 0x17
        /*000a*/ 	.short	(.L_10299 - .L_10298)
.L_10298:
        /*000c*/ 	.word	0x00000000
        /*0010*/ 	.short	0x0006
        /*0012*/ 	.short	0x0028
        /*0014*/ 	.byte	0x00, 0xf0, 0x21, 0x00


	//----- nvinfo : EIATTR_KPARAM_INFO
	.align		4
.L_10299:
        /*0018*/ 	.byte	0x04, 0x17
        /*001a*/ 	.short	(.L_10301 - .L_10300)
.L_10300:
        /*001c*/ 	.word	0x00000000
        /*0020*/ 	.short	0x0005
        /*0022*/ 	.short	0x0020
        /*0024*/ 	.byte	0x00, 0xf0, 0x11, 0x00


	//----- nvinfo : EIATTR_KPARAM_INFO
	.align		4
.L_10301:
        /*0028*/ 	.byte	0x04, 0x17
        /*002a*/ 	.short	(.L_10303 - .L_10302)
.L_10302:
        /*002c*/ 	.word	0x00000000
        /*0030*/ 	.short	0x0004
        /*0032*/ 	.short	0x001c
        /*0034*/ 	.byte	0x00, 0xf0, 0x11, 0x00


	//----- nvinfo : EIATTR_KPARAM_INFO
	.align		4
.L_10303:
        /*0038*/ 	.byte	0x04, 0x17
        /*003a*/ 	.short	(.L_10305 - .L_10304)
.L_10304:
        /*003c*/ 	.word	0x00000000
        /*0040*/ 	.short	0x0003
        /*0042*/ 	.short	0x0018
        /*0044*/ 	.byte	0x00, 0xf0, 0x11, 0x00


	//----- nvinfo : EIATTR_KPARAM_INFO
	.align		4
.L_10305:
        /*0048*/ 	.byte	0x04, 0x17
        /*004a*/ 	.short	(.L_10307 - .L_10306)
.L_10306:
        /*004c*/ 	.word	0x00000000
        /*0050*/ 	.short	0x0002
        /*0052*/ 	.short	0x0010
        /*0054*/ 	.byte	0x00, 0xf0, 0x21, 0x00


	//----- nvinfo : EIATTR_KPARAM_INFO
	.align		4
.L_10307:
        /*0058*/ 	.byte	0x04, 0x17
        /*005a*/ 	.short	(.L_10309 - .L_10308)
.L_10308:
        /*005c*/ 	.word	0x00000000
        /*0060*/ 	.short	0x0001
        /*0062*/ 	.short	0x0008
        /*0064*/ 	.byte	0x00, 0xf0, 0x21, 0x00


	//----- nvinfo : EIATTR_KPARAM_INFO
	.align		4
.L_10309:
        /*0068*/ 	.byte	0x04, 0x17
        /*006a*/ 	.short	(.L_10311 - .L_10310)
.L_10310:
        /*006c*/ 	.word	0x00000000
        /*0070*/ 	.short	0x0000
        /*0072*/ 	.short	0x0000
        /*0074*/ 	.byte	0x00, 0xf0, 0x21, 0x00


	//----- nvinfo : EIATTR_SPARSE_MMA_MASK
	.align		4
.L_10311:
        /*0078*/ 	.byte	0x03, 0x50
        /*007a*/ 	.short	0x0000


	//----- nvinfo : EIATTR_MAXREG_COUNT
	.align		4
        /*007c*/ 	.byte	0x03, 0x1b
        /*007e*/ 	.short	0x00ff


	//----- nvinfo : EIATTR_MERCURY_ISA_VERSION
	.align		4
        /*0080*/ 	.byte	0x03, 0x5f
        /*0082*/ 	.short	0x0101


	//----- nvinfo : EIATTR_COOP_GROUP_MASK_REGIDS
	.align		4
        /*0084*/ 	.byte	0x04, 0x29
        /*0086*/ 	.short	(.L_10313 - .L_10312)


	//   ....[0]....
.L_10312:
        /*0088*/ 	.word	0xffffffff


	//   ....[1]....
        /*008c*/ 	.word	0xffffffff


	//   ....[2]....
        /*0090*/ 	.word	0xffffffff


	//   ....[3]....
        /*0094*/ 	.word	0xffffffff


	//   ....[4]....
        /*0098*/ 	.word	0xffffffff


	//----- nvinfo : EIATTR_COOP_GROUP_INSTR_OFFSETS
	.align		4
.L_10313:
        /*009c*/ 	.byte	0x04, 0x28
        /*009e*/ 	.short	(.L_10315 - .L_10314)


	//   ....[0]....
.L_10314:
        /*00a0*/ 	.word	0x00000800


	//   ....[1]....
        /*00a4*/ 	.word	0x00000820


	//   ....[2]....
        /*00a8*/ 	.word	0x00000840


	//   ....[3]....
        /*00ac*/ 	.word	0x00000860


	//   ....[4]....
        /*00b0*/ 	.word	0x00000880


	//----- nvinfo : EIATTR_EXIT_INSTR_OFFSETS
	.align		4
.L_10315:
        /*00b4*/ 	.byte	0x04, 0x1c
        /*00b6*/ 	.short	(.L_10317 - .L_10316)


	//   ....[0]....
.L_10316:
        /*00b8*/ 	.word	0x00000890


	//   ....[1]....
        /*00bc*/ 	.word	0x00000f00


	//   ....[2]....
        /*00c0*/ 	.word	0x00000f50


	//----- nvinfo : EIATTR_CBANK_PARAM_SIZE
	.align		4
.L_10317:
        /*00c4*/ 	.byte	0x03, 0x19
        /*00c6*/ 	.short	0x0030


	//----- nvinfo : EIATTR_PARAM_CBANK
	.align		4
        /*00c8*/ 	.byte	0x04, 0x0a
        /*00ca*/ 	.short	(.L_10319 - .L_10318)
	.align		4
.L_10318:
        /*00cc*/ 	.word	index@(.nv.constant0._ZN43_GLOBAL__N__9ae7fba5_10_SoftMax_cu_9f978f6321softmax_warp_backwardIfN3c104HalfEfLi9ELb1ELb0EEEvPT0_PKT_S7_iiiPKb)
        /*00d0*/ 	.short	0x0210
        /*00d2*/ 	.short	0x0030


	//----- nvinfo : EIATTR_SW_WAR
	.align		4
.L_10319:
        /*00d4*/ 	.byte	0x04, 0x36
        /*00d6*/ 	.short	(.L_10321 - .L_10320)
.L_10320:
        /*00d8*/ 	.word	0x00000008
.L_10321:


//--------------------- .nv.info._ZN43_GLOBAL__N__9ae7fba5_10_SoftMax_cu_9f978f6321softmax_warp_backwardIfN3c104HalfEfLi8ELb1ELb0EEEvPT0_PKT_S7_iiiPKb --------------------------
	.section	.nv.info._ZN43_GLOBAL__N__9ae7fba5_10_SoftMax_cu_9f978f6321softmax_warp_backwardIfN3c104HalfEfLi8ELb1ELb0EEEvPT0_PKT_S7_iiiPKb,"",@"SHT_CUDA_INFO"
	.sectionflags	@""
	.align	4


	//----- nvinfo : EIATTR_CUDA_API_VERSION
	.align		4
        /*0000*/ 	.byte	0x04, 0x37
        /*0002*/ 	.short	(.L_10323 - .L_10322)
.L_10322:
        /*0004*/ 	.word	0x00000082


	//----- nvinfo : EIATTR_KPARAM_INFO
	.align		4
.L_10323:
        /*0008*/ 	.byte	0x04, 0x17
        /*000a*/ 	.short	(.L_10325 - .L_10324)
.L_10324:
        /*000c*/ 	.word	0x00000000
        /*0010*/ 	.short	0x0006
        /*0012*/ 	.short	0x0028
        /*0014*/ 	.byte	0x00, 0xf0, 0x21, 0x00


	//----- nvinfo : EIATTR_KPARAM_INFO
	.align		4
.L_10325:
        /*0018*/ 	.byte	0x04, 0x17
        /*001a*/ 	.short	(.L_10327 - .L_10326)
.L_10326:
        /*001c*/ 	.word	0x00000000
        /*0020*/ 	.short	0x0005
        /*0022*/ 	.short	0x0020
        /*0024*/ 	.byte	0x00, 0xf0, 0x11, 0x00


	//----- nvinfo : EIATTR_KPARAM_INFO
	.align		4
.L_10327:
        /*0028*/ 	.byte	0x04, 0x17
        /*002a*/ 	.short	(.L_10329 - .L_10328)
.L_10328:
        /*002c*/ 	.word	0x00000000
        /*0030*/ 	.short	0x0004
        /*0032*/ 	.short	0x001c
        /*0034*/ 	.byte	0x00, 0xf0, 0x11, 0x00


	//----- nvinfo : EIATTR_KPARAM_INFO
	.align		4
.L_10329:
        /*0038*/ 	.byte	0x04, 0x17
        /*003a*/ 	.short	(.L_10331 - .L_10330)
.L_10330:
        /*003c*/ 	.word	0x00000000
        /*0040*/ 	.short	0x0003
        /*0042*/ 	.short	0x0018
        /*0044*/ 	.byte	0x00, 0xf0, 0x11, 0x00


	//----- nvinfo : EIATTR_KPARAM_INFO
	.align		4
.L_10331:
        /*0048*/ 	.byte	0x04, 0x17
        /*004a*/ 	.short	(.L_10333 - .L_10332)
.L_10332:
        /*004c*/ 	.word	0x00000000
        /*0050*/ 	.short	0x0002
        /*0052*/ 	.short	0x0010
        /*0054*/ 	.byte	0x00, 0xf0, 0x21, 0x00


	//----- nvinfo : EIATTR_KPARAM_INFO
	.align		4
.L_10333:
        /*0058*/ 	.byte	0x04, 0x17
        /*005a*/ 	.short	(.L_10335 - .L_10334)
.L_10334:
        /*005c*/ 	.word	0x00000000
        /*0060*/ 	.short	0x0001
        /*0062*/ 	.short	0x0008
        /*0064*/ 	.byte	0x00, 0xf0, 0x21, 0x00


	//----- nvinfo : EIATTR_KPARAM_INFO
	.align		4
.L_10335:
        /*0068*/ 	.byte	0x04, 0x17
        /*006a*/ 	.short	(.L_10337 - .L_10336)
.L_10336:
        /*006c*/ 	.word	0x00000000
        /*0070*/ 	.short	0x0000
        /*0072*/ 	.short	0x0000
        /*0074*/ 	.byte	0x00, 0xf0, 0x21, 0x00


	//----- nvinfo : EIATTR_SPARSE_MMA_MASK
	.align		4
.L_10337:
        /*0078*/ 	.byte	0x03, 0x50
        /*007a*/ 	.short	0x0000


	//----- nvinfo : EIATTR_MAXREG_COUNT
	.align		4
        /*007c*/ 	.byte	0x03, 0x1b
        /*007e*/ 	.short	0x00ff


	//----- nvinfo : EIATTR_MERCURY_ISA_VERSION
	.align		4
        /*0080*/ 	.byte	0x03, 0x5f
        /*0082*/ 	.short	0x0101


	//----- nvinfo : EIATTR_COOP_GROUP_MASK_REGIDS
	.align		4
        /*0084*/ 	.byte	0x04, 0x29
        /*0086*/ 	.short	(.L_10339 - .L_10338)


	//   ....[0]....
.L_10338:
        /*0088*/ 	.word	0xffffffff


	//   ....[1]....
        /*008c*/ 	.word	0xffffffff


	//   ....[2]....
        /*0090*/ 	.word	0xffffffff


	//   ....[3]....
        /*0094*/ 	.word	0xffffffff


	//   ....[4]....
        /*0098*/ 	.word	0xffffffff


	//----- nvinfo : EIATTR_COOP_GROUP_INSTR_OFFSETS
	.align		4
.L_10339:
        /*009c*/ 	.byte	0x04, 0x28
        /*009e*/ 	.short	(.L_10341 - .L_10340)


	//   ....[0]....
.L_10340:
        /*00a0*/ 	.word	0x000004a0


	//   ....[1]....
        /*00a4*/ 	.word	0x000004c0


	//   ....[2]....
        /*00a8*/ 	.word	0x000004e0


	//   ....[3]....
        /*00ac*/ 	.word	0x00000500


	//   ....[4]....
        /*00b0*/ 	.word	0x00000520


	//----- nvinfo : EIATTR_EXIT_INSTR_OFFSETS
	.align		4
.L_10341:
        /*00b4*/ 	.byte	0x04, 0x1c
        /*00b6*/ 	.short	(.L_10343 - .L_10342)


	//   ....[0]....
.L_10342:
        /*00b8*/ 	.word	0x00000530


	//   ....[1]....
        /*00bc*/ 	.word	0x00000840


	//   ....[2]....
        /*00c0*/ 	.word	0x00000890


	//----- nvinfo : EIATTR_CBANK_PARAM_SIZE
	.align		4
.L_10343:
        /*00c4*/ 	.byte	0x03, 0x19
        /*00c6*/ 	.short	0x0030


	//----- nvinfo : EIATTR_PARAM_CBANK
	.align		4
        /*00c8*/ 	.byte	0x04, 0x0a
        /*00ca*/ 	.short	(.L_10345 - .L_10344)
	.align		4
.L_10344:
        /*00cc*/ 	.word	index@(.nv.constant0._ZN43_GLOBAL__N__9ae7fba5_10_SoftMax_cu_9f978f6321softmax_warp_backwardIfN3c104HalfEfLi8ELb1ELb0EEEvPT0_PKT_S7_iiiPKb)
        /*00d0*/ 	.short	0x0210
        /*00d2*/ 	.short	0x0030


	//----- nvinfo : EIATTR_SW_WAR
	.align		4
.L_10345:
        /*00d4*/ 	.byte	0x04, 0x36
        /*00d6*/ 	.short	(.L_10347 - .L_10346)
.L_10346:
        /*00d8*/ 	.word	0x00000008
.L_10347:


//--------------------- .nv.info._ZN43_GLOBAL__N__9ae7fba5_10_SoftMax_cu_9f978f6321softmax_warp_backwardIfN3c104HalfEfLi7ELb1ELb0EEEvPT0_PKT_S7_iiiPKb --------------------------
	.section	.nv.info._ZN43_GLOBAL__N__9ae7fba5_10_SoftMax_cu_9f978f6321softmax_warp_backwardIfN3c104HalfEfLi7ELb1ELb0EEEvPT0_PKT_S7_iiiPKb,"",@"SHT_CUDA_INFO"
	.sectionflags	@""
	.align	4


	//----- nvinfo : EIATTR_CUDA_API_VERSION
	.align		4
        /*0000*/ 	.byte	0x04, 0x37
        /*0002*/ 	.short	(.L_10349 - .L_10348)
.L_10348:
        /*0004*/ 	.word	0x00000082


	//----- nvinfo : EIATTR_KPARAM_INFO
	.align		4
.L_10349:
        /*0008*/ 	.byte	0x04, 0x17
        /*000a*/ 	.short	(.L_10351 - .L_10350)
.L_10350:
        /*000c*/ 	.word	0x00000000
        /*0010*/ 	.short	0x0006
        /*0012*/ 	.short	0x0028
        /*0014*/ 	.byte	0x00, 0xf0, 0x21, 0x00


	//----- nvinfo : EIATTR_KPARAM_INFO
	.align		4
.L_10351:
        /*0018*/ 	.byte	0x04, 0x17
        /*001a*/ 	.short	(.L_10353 - .L_10352)
.L_10352:
        /*001c*/ 	.word	0x00000000
        /*0020*/ 	.short	0x0005
        /*0022*/ 	.short	0x0020
        /*0024*/ 	.byte	0x00, 0xf0, 0x11, 0x00


	//----- nvinfo : EIATTR_KPARAM_INFO
	.align		4
.L_10353:
        /*0028*/ 	.byte	0x04, 0x17
        /*002a*/ 	.short	(.L_10355 - .L_10354)
.L_10354:
        /*002c*/ 	.word	0x00000000
        /*0030*/ 	.short	0x0004
        /*0032*/ 	.short	0x001c
        /*0034*/ 	.byte	0x00, 0xf0, 0x11, 0x00


	//----- nvinfo : EIATTR_KPARAM_INFO
	.align		4
.L_10355:
        /*0038*/ 	.byte	0x04, 0x17
        /*003a*/ 	.short	(.L_10357 - .L_10356)
.L_10356:
        /*003c*/ 	.word	0x00000000
        /*0040*/ 	.short	0x0003
        /*0042*/ 	.short	0x0018
        /*0044*/ 	.byte	0x00, 0xf0, 0x11, 0x00


	//----- nvinfo : EIATTR_KPARAM_INFO
	.align		4
.L_10357:
        /*0048*/ 	.byte	0x04, 0x17
        /*004a*/ 	.short	(.L_10359 - .L_10358)
.L_10358:
        /*004c*/ 	.word	0x00000000
        /*0050*/ 	.short	0x0002
        /*0052*/ 	.short	0x0010
        /*0054*/ 	.byte	0x00, 0xf0, 0x21, 0x00


	//----- nvinfo : EIATTR_KPARAM_INFO
	.align		4
.L_10359:
        /*0058*/ 	.byte	0x04, 0x17
        /*005a*/ 	.short	(.L_10361 - .L_10360)
.L_10360:
        /*005c*/ 	.word	0x00000000
        /*0060*/ 	.short	0x0001
        /*0062*/ 	.short	0x0008
        /*0064*/ 	.byte	0x00, 0xf0, 0x21, 0x00


	//----- nvinfo : EIATTR_KPARAM_INFO
	.align		4
.L_10361:
        /*0068*/ 	.byte	0x04, 0x17
        /*006a*/ 	.short	(.L_10363 - .L_10362)
.L_10362:
        /*006c*/ 	.word	0x00000000
        /*0070*/ 	.short	0x0000
        /*0072*/ 	.short	0x0000
        /*0074*/ 	.byte	0x00, 0xf0, 0x21, 0x00


	//----- nvinfo : EIATTR_SPARSE_MMA_MASK
	.align		4
.L_10363:
        /*0078*/ 	.byte	0x03, 0x50
        /*007a*/ 	.short	0x0000


	//----- nvinfo : EIATTR_MAXREG_COUNT
	.align		4
        /*007c*/ 	.byte	0x03, 0x1b
        /*007e*/ 	.short	0x00ff


	//----- nvinfo : EIATTR_MERCURY_ISA_VERSION
	.align		4
        /*0080*/ 	.byte	0x03, 0x5f
        /*0082*/ 	.short	0x0101


	//----- nvinfo : EIATTR_COOP_GROUP_MASK_REGIDS
	.align		4
        /*0084*/ 	.byte	0x04, 0x29
        /*0086*/ 	.short	(.L_10365 - .L_10364)


	//   ....[0]....
.L_10364:
        /*0088*/ 	.word	0xffffffff


	//   ....[1]....
        /*008c*/ 	.word	0xffffffff


	//   ....[2]....
        /*0090*/ 	.word	0xffffffff


	//   ....[3]....
        /*0094*/ 	.word	0xffffffff


	//   ....[4]....
        /*0098*/ 	.word	0xffffffff


	//   ....[5]....
        /*009c*/ 	.word	0xffffffff


	//   ....[6]....
        /*00a0*/ 	.word	0xffffffff


	//   ....[7]....
        /*00a4*/ 	.word	0xffffffff


	//   ....[8]....
        /*00a8*/ 	.word	0xffffffff


	//   ....[9]....
        /*00ac*/ 	.word	0xffffffff


	//----- nvinfo : EIATTR_COOP_GROUP_INSTR_OFFSETS
	.align		4
.L_10365:
        /*00b0*/ 	.byte	0x04, 0x28
        /*00b2*/ 	.short	(.L_10367 - .L_10366)


	//   ....[0]....
.L_10366:
        /*00b4*/ 	.word	0x00000530


	//   ....[1]....
        /*00b8*/ 	.word	0x000005a0


	//   ....[2]....
        /*00bc*/ 	.word	0x000005e0


	//   ....[3]....
        /*00c0*/ 	.word	0x00000600


	//   ....[4]....
        /*00c4*/ 	.word	0x00000620


	//   ....[5]....
        /*00c8*/ 	.word	0x00000640


	//   ....[6]....
        /*00cc*/ 	.word	0x00000670


	//   ....[7]....
        /*00d0*/ 	.word	0x00000690


	//   ....[8]....
        /*00d4*/ 	.word	0x000006a0


	//   ....[9]....
        /*00d8*/ 	.word	0x000006c0


	//----- nvinfo : EIATTR_EXIT_INSTR_OFFSETS
	.align		4
.L_10367:
        /*00dc*/ 	.byte	0x04, 0x1c
        /*00de*/ 	.short	(.L_10369 - .L_10368)


	//   ....[0]....
.L_10368:
        /*00e0*/ 	.word	0x000006f0


	//   ....[1]....
        /*00e4*/ 	.word	0x000008b0


	//   ....[2]....
        /*00e8*/ 	.word	0x000009a0


	//   ....[3]....
        /*00ec*/ 	.word	0x000009f0


	//----- nvinfo : EIATTR_CBANK_PARAM_SIZE
	.align		4
.L_10369:
        /*00f0*/ 	.byte	0x03, 0x19
        /*00f2*/ 	.short	0x0030


	//----- nvinfo : EIATTR_PARAM_CBANK
	.align		4
        /*00f4*/ 	.byte	0x04, 0x0a
        /*00f6*/ 	.short	(.L_10371 - .L_10370)
	.align		4
.L_10370:
        /*00f8*/ 	.word	index@(.nv.constant0._ZN43_GLOBAL__N__9ae7fba5_10_SoftMax_cu_9f978f6321softmax_warp_backwardIfN3c104HalfEfLi7ELb1ELb0EEEvPT0_PKT_S7_iiiPKb)
        /*00fc*/ 	.short	0x0210
        /*00fe*/ 	.short	0x0030


	//----- nvinfo : EIATTR_SW_WAR
	.align		4
.L_10371:
        /*0100*/ 	.byte	0x04, 0x36
        /*0102*/ 	.short	(.L_10373 - .L_10372)
.L_10372:
        /*0104*/ 	.word	0x00000008
.L_10373:


//--------------------- .nv.info._ZN43_GLOBAL__N__9ae7fba5_10_SoftMax_cu_9f978f6321softmax_warp_backwardIfN3c104HalfEfLi6ELb1ELb0EEEvPT0_PKT_S7_iiiPKb --------------------------
	.section	.nv.info._ZN43_GLOBAL__N__9ae7fba5_10_SoftMax_cu_9f978f6321softmax_warp_backwardIfN3c104HalfEfLi6ELb1ELb0EEEvPT0_PKT_S7_iiiPKb,"",@"SHT_CUDA_INFO"
	.sectionflags	@""
	.align	4


	//----- nvinfo : EIATTR_CUDA_API_VERSION
	.align		4
        /*0000*/ 	.byte	0x04, 0x37
        /*0002*/ 	.short	(.L_10375 - .L_10374)
.L_10374:
        /*0004*/ 	.word	0x00000082


	//----- nvinfo : EIATTR_KPARAM_INFO
	.align		4
.L_10375:
        /*0008*/ 	.byte	0x04, 0x17
        /*000a*/ 	.short	(.L_10377 - .L_10376)
.L_10376:
        /*000c*/ 	.word	0x00000000
        /*0010*/ 	.short	0x0006
        /*0012*/ 	.short	0x0028
        /*0014*/ 	.byte	0x00, 0xf0, 0x21, 0x00


	//----- nvinfo : EIATTR_KPARAM_INFO
	.align		4
.L_10377:
        /*0018*/ 	.byte	0x04, 0x17
        /*001a*/ 	.short	(.L_10379 - .L_10378)
.L_10378:
        /*001c*/ 	.word	0x00000000
        /*0020*/ 	.short	0x0005
        /*0022*/ 	.short	0x0020
        /*0024*/ 	.byte	0x00, 0xf0, 0x11, 0x00


	//----- nvinfo : EIATTR_KPARAM_INFO
	.align		4
.L_10379:
        /*0028*/ 	.byte	0x04, 0x17
        /*002a*/ 	.short	(.L_10381 - .L_10380)
.L_10380:
        /*002c*/ 	.word	0x00000000
        /*0030*/ 	.short	0x0004
        /*0032*/ 	.short	0x001c
        /*0034*/ 	.byte	0x00, 0xf0, 0x11, 0x00


	//----- nvinfo : EIATTR_KPARAM_INFO
	.align		4
.L_10381:
        /*0038*/ 	.byte	0x04, 0x17
        /*003a*/ 	.short	(.L_10383 - .L_10382)
.L_10382:
        /*003c*/ 	.word	0x00000000
        /*0040*/ 	.short	0x0003
        /*0042*/ 	.short	0x0018
        /*0044*/ 	.byte	0x00, 0xf0, 0x11, 0x00


	//----- nvinfo : EIATTR_KPARAM_INFO
	.align		4
.L_10383:
        /*0048*/ 	.byte	0x04, 0x17
        /*004a*/ 	.short	(.L_10385 - .L_10384)
.L_10384:
        /*004c*/ 	.word	0x00000000
        /*0050*/ 	.short	0x0002
        /*0052*/ 	.short	0x0010
        /*0054*/ 	.byte	0x00, 0xf0, 0x21, 0x00


	//----- nvinfo : EIATTR_KPARAM_INFO
	.align		4
.L_10385:
        /*0058*/ 	.byte	0x04, 0x17
        /*005a*/ 	.short	(.L_10387 - .L_10386)
.L_10386:
        /*005c*/ 	.word	0x00000000
        /*0060*/ 	.short	0x0001
        /*0062*/ 	.short	0x0008
        /*0064*/ 	.byte	0x00, 0xf0, 0x21, 0x00


	//----- nvinfo : EIATTR_KPARAM_INFO
	.align		4
.L_10387:
        /*0068*/ 	.byte	0x04, 0x17
        /*006a*/ 	.short	(.L_10389 - .L_10388)
.L_10388:
        /*006c*/ 	.word	0x00000000
        /*0070*/ 	.short	0x0000
        /*0072*/ 	.short	0x0000
        /*0074*/ 	.byte	0x00, 0xf0, 0x21, 0x00


	//----- nvinfo : EIATTR_SPARSE_MMA_MASK
	.align		4
.L_10389:
        /*0078*/ 	.byte	0x03, 0x50
        /*007a*/ 	.short	0x0000


	//----- nvinfo : EIATTR_MAXREG_COUNT
	.align		4
        /*007c*/ 	.byte	0x03, 0x1b
        /*007e*/ 	.short	0x00ff


	//----- nvinfo : EIATTR_MERCURY_ISA_VERSION
	.align		4
        /*0080*/ 	.byte	0x03, 0x5f
        /*0082*/ 	.short	0x0101


	//----- nvinfo : EIATTR_COOP_GROUP_MASK_REGIDS
	.align		4
        /*0084*/ 	.byte	0x04, 0x29
        /*0086*/ 	.short	(.L_10391 - .L_10390)


	//   ....[0]....
.L_10390:
        /*0088*/ 	.word	0xffffffff


	//   ....[1]....
        /*008c*/ 	.word	0xffffffff


	//   ....[2]....
        /*0090*/ 	.word	0xffffffff


	//   ....[3]....
        /*0094*/ 	.word	0xffffffff


	//   ....[4]....
        /*0098*/ 	.word	0xffffffff


	//   ....[5]....
        /*009c*/ 	.word	0xffffffff


	//   ....[6]....
        /*00a0*/ 	.word	0xffffffff


	//   ....[7]....
        /*00a4*/ 	.word	0xffffffff


	//   ....[8]....
        /*00a8*/ 	.word	0xffffffff


	//   ....[9]....
        /*00ac*/ 	.word	0xffffffff


	//----- nvinfo : EIATTR_COOP_GROUP_INSTR_OFFSETS
	.align		4
.L_10391:
        /*00b0*/ 	.byte	0x04, 0x28
        /*00b2*/ 	.short	(.L_10393 - .L_10392)


	//   ....[0]....
.L_10392:
        /*00b4*/ 	.word	0x00000360


	//   ....[1]....
        /*00b8*/ 	.word	0x00000370


	//   ....[2]....
        /*00bc*/ 	.word	0x000003a0


	//   ....[3]....
        /*00c0*/ 	.word	0x000003b0


	//   ....[4]....
        /*00c4*/ 	.word	0x000003e0


	//   ....[5]....
        /*00c8*/ 	.word	0x000003f0


	//   ....[6]....
        /*00cc*/ 	.word	0x00000420


	//   ....[7]....
        /*00d0*/ 	.word	0x00000430


	//   ....[8]....
        /*00d4*/ 	.word	0x00000460


	//   ....[9]....
        /*00d8*/ 	.word	0x00000470


	//----- nvinfo : EIATTR_EXIT_INSTR_OFFSETS
	.align		4
.L_10393:
        /*00dc*/ 	.byte	0x04, 0x1c
        /*00de*/ 	.short	(.L_10395 - .L_10394)


	//   ....[0]....
.L_10394:
        /*00e0*/ 	.word	0x00000480


	//   ....[1]....
        /*00e4*/ 	.word	0x000005e0


	//   ....[2]....
        /*00e8*/ 	.word	0x00000680


	//   ....[3]....
        /*00ec*/ 	.word	0x000006d0


	//----- nvinfo : EIATTR_CBANK_PARAM_SIZE
	.align		4
.L_10395:
        /*00f0*/ 	.byte	0x03, 0x19
        /*00f2*/ 	.short	0x0030


	//----- nvinfo : EIATTR_PARAM_CBANK
	.align		4
        /*00f4*/ 	.byte	0x04, 0x0a
        /*00f6*/ 	.short	(.L_10397 - .L_10396)
	.align		4
.L_10396:
        /*00f8*/ 	.word	index@(.nv.constant0._ZN43_GLOBAL__N__9ae7fba5_10_SoftMax_cu_9f978f6321softmax_warp_backwardIfN3c104HalfEfLi6ELb1ELb0EEEvPT0_PKT_S7_iiiPKb)
        /*00fc*/ 	.short	0x0210
        /*00fe*/ 	.short	0x0030


	//----- nvinfo : EIATTR_SW_WAR
	.align		4
.L_10397:
        /*0100*/ 	.byte	0x04, 0x36
        /*0102*/ 	.short	(.L_10399 - .L_10398)
.L_10398:
        /*0104*/ 	.word	0x00000008
.L_10399:


//--------------------- .nv.info._ZN43_GLOBAL__N__9ae7fba5_10_SoftMax_cu_9f978f6321softmax_warp_backwardIfN3c104HalfEfLi5ELb1ELb0EEEvPT0_PKT_S7_iiiPKb --------------------------
	.section	.nv.info._ZN43_GLOBAL__N__9ae7fba5_10_SoftMax_cu_9f978f6321softmax_warp_backwardIfN3c104HalfEfLi5ELb1ELb0EEEvPT0_PKT_S7_iiiPKb,"",@"SHT_CUDA_INFO"
	.sectionflags	@""
	.align	4


	//----- nvinfo : EIATTR_CUDA_API_VERSION
	.align		4
        /*0000*/ 	.byte	0x04, 0x37
        /*0002*/ 	.short	(.L_10401 - .L_10400)
.L_10400:
        /*0004*/ 	.word	0x00000082


	//----- nvinfo : EIATTR_KPARAM_INFO
	.align		4
.L_10401:
        /*0008*/ 	.byte	0x04, 0x17
        /*000a*/ 	.short	(.L_10403 - .L_10402)
.L_10402:
        /*000c*/ 	.word	0x00000000
        /*0010*/ 	.short	0x0006
        /*0012*/ 	.short	0x0028
        /*0014*/ 	.byte	0x00, 0xf0, 0x21, 0x00


	//----- nvinfo : EIATTR_KPARAM_INFO
	.align		4
.L_10403:
        /*0018*/ 	.byte	0x04, 0x17
        /*001a*/ 	.short	(.L_10405 - .L_10404)
.L_10404:
        /*001c*/ 	.word	0x00000000
        /*0020*/ 	.short	0x0005
        /*0022*/ 	.short	0x0020
        /*0024*/ 	.byte	0x00, 0xf0, 0x11, 0x00


	//----- nvinfo : EIATTR_KPARAM_INFO
	.align		4
.L_10405:
        /*0028*/ 	.byte	0x04, 0x17
        /*002a*/ 	.short	(.L_10407 - .L_10406)
.L_10406:
        /*002c*/ 	.word	0x00000000
        /*0030*/ 	.short	0x0004
        /*0032*/ 	.short	0x001c
        /*0034*/ 	.byte	0x00, 0xf0, 0x11, 0x00


	//----- nvinfo : EIATTR_KPARAM_INFO
	.align		4
.L_10407:
        /*0038*/ 	.byte	0x04, 0x17
        /*003a*/ 	.short	(.L_10409 - .L_10408)
.L_10408:
        /*003c*/ 	.word	0x00000000
        /*0040*/ 	.short	0x0003
        /*0042*/ 	.short	0x0018
        /*0044*/ 	.byte	0x00, 0xf0, 0x11, 0x00


	//----- nvinfo : EIATTR_KPARAM_INFO
	.align		4
.L_10409:
        /*0048*/ 	.byte	0x04, 0x17
        /*004a*/ 	.short	(.L_10411 - .L_10410)
.L_10410:
        /*004c*/ 	.word	0x00000000
        /*0050*/ 	.short	0x0002
        /*0052*/ 	.short	0x0010
        /*0054*/ 	.byte	0x00, 0xf0, 0x21, 0x00


	//----- nvinfo : EIATTR_KPARAM_INFO
	.align		4
.L_10411:
        /*0058*/ 	.byte	0x04, 0x17
        /*005a*/ 	.short	(.L_10413 - .L_10412)
.L_10412:
        /*005c*/ 	.word	0x00000000
        /*0060*/ 	.short	0x0001
        /*0062*/ 	.short	0x0008
        /*0064*/ 	.byte	0x00, 0xf0, 0x21, 0x00


	//----- nvinfo : EIATTR_KPARAM_INFO
	.align		4
.L_10413:
        /*0068*/ 	.byte	0x04, 0x17
        /*006a*/ 	.short	(.L_10415 - .L_10414)
.L_10414:
        /*006c*/ 	.word	0x00000000
        /*0070*/ 	.short	0x0000
        /*0072*/ 	.short	0x0000
        /*0074*/ 	.byte	0x00, 0xf0, 0x21, 0x00


	//----- nvinfo : EIATTR_SPARSE_MMA_MASK
	.align		4
.L_10415:
        /*0078*/ 	.byte	0x03, 0x50
        /*007a*/ 	.short	0x0000


	//----- nvinfo : EIATTR_MAXREG_COUNT
	.align		4
        /*007c*/ 	.byte	0x03, 0x1b
        /*007e*/ 	.short	0x00ff


	//----- nvinfo : EIATTR_MERCURY_ISA_VERSION
	.align		4
        /*0080*/ 	.byte	0x03, 0x5f
        /*0082*/ 	.short	0x0101


	//----- nvinfo : EIATTR_COOP_GROUP_MASK_REGIDS
	.align		4
        /*0084*/ 	.byte	0x04, 0x29
        /*0086*/ 	.short	(.L_10417 - .L_10416)


	//   ....[0]....
.L_10416:
        /*0088*/ 	.word	0xffffffff


	//   ....[1]....
        /*008c*/ 	.word	0xffffffff


	//   ....[2]....
        /*0090*/ 	.word	0xffffffff


	//   ....[3]....
        /*0094*/ 	.word	0xffffffff


	//   ....[4]....
        /*0098*/ 	.word	0xffffffff


	//   ....[5]....
        /*009c*/ 	.word	0xffffffff


	//   ....[6]....
        /*00a0*/ 	.word	0xffffffff


	//   ....[7]....
        /*00a4*/ 	.word	0xffffffff


	//   ....[8]....
        /*00a8*/ 	.word	0xffffffff


	//   ....[9]....
        /*00ac*/ 	.word	0xffffffff


	//----- nvinfo : EIATTR_COOP_GROUP_INSTR_OFFSETS
	.align		4
.L_10417:
        /*00b0*/ 	.byte	0x04, 0x28
        /*00b2*/ 	.short	(.L_10419 - .L_10418)


	//   ....[0]....
.L_10418:
        /*00b4*/ 	.word	0x00000300


	//   ....[1]....
        /*00b8*/ 	.word	0x00000310


	//   ....[2]....
        /*00bc*/ 	.word	0x00000340


	//   ....[3]....
        /*00c0*/ 	.word	0x00000350


	//   ....[4]....
        /*00c4*/ 	.word	0x00000380


	//   ....[5]....
        /*00c8*/ 	.word	0x00000390


	//   ....[6]....
        /*00cc*/ 	.word	0x000003c0


	//   ....[7]....
        /*00d0*/ 	.word	0x000003d0


	//   ....[8]....
        /*00d4*/ 	.word	0x00000400


	//   ....[9]....
        /*00d8*/ 	.word	0x00000410


	//----- nvinfo : EIATTR_EXIT_INSTR_OFFSETS
	.align		4
.L_10419:
        /*00dc*/ 	.byte	0x04, 0x1c
        /*00de*/ 	.short	(.L_10421 - .L_10420)


	//   ....[0]....
.L_10420:
        /*00e0*/ 	.word	0x00000420


	//   ....[1]....
        /*00e4*/ 	.word	0x00000510


	//   ....[2]....
        /*00e8*/ 	.word	0x00000520


	//   ....[3]....
        /*00ec*/ 	.word	0x000005d0


	//----- nvinfo : EIATTR_CBANK_PARAM_SIZE
	.align		4
.L_10421:
        /*00f0*/ 	.byte	0x03, 0x19
        /*00f2*/ 	.short	0x0030


	//----- nvinfo : EIATTR_PARAM_CBANK
	.align		4
        /*00f4*/ 	.byte	0x04, 0x0a
        /*00f6*/ 	.short	(.L_10423 - .L_10422)
	.align		4
.L_10422:
        /*00f8*/ 	.word	index@(.nv.constant0._ZN43_GLOBAL__N__9ae7fba5_10_SoftMax_cu_9f978f6321softmax_warp_backwardIfN3c104HalfEfLi5ELb1ELb0EEEvPT0_PKT_S7_iiiPKb)
        /*00fc*/ 	.short	0x0210
        /*00fe*/ 	.short	0x0030


	//----- nvinfo : EIATTR_SW_WAR
	.align		4
.L_10423:
        /*0100*/ 	.byte	0x04, 0x36
        /*0102*/ 	.short	(.L_10425 - .L_10424)
.L_10424:
        /*0104*/ 	.word	0x00000008
.L_10425:


//--------------------- .nv.info._ZN43_GLOBAL__N__9ae7fba5_10_SoftMax_cu_9f978f6321softmax_warp_backwardIfN3c104HalfEfLi4ELb1ELb0EEEvPT0_PKT_S7_iiiPKb --------------------------
	.section	.nv.info._ZN43_GLOBAL__N__9ae7fba5_10_SoftMax_cu_9f978f6321softmax_warp_backwardIfN3c104HalfEfLi4ELb1ELb0EEEvPT0_PKT_S7_iiiPKb,"",@"SHT_CUDA_INFO"
	.sectionflags	@""
	.align	4


	//----- nvinfo : EIATTR_CUDA_API_VERSION
	.align		4
        /*0000*/ 	.byte	0x04, 0x37
        /*0002*/ 	.short	(.L_10427 - .L_10426)
.L_10426:
        /*0004*/ 	.word	0x00000082


	//----- nvinfo : EIATTR_KPARAM_INFO
	.align		4
.L_10427:
        /*0008*/ 	.byte	0x04, 0x17
        /*000a*/ 	.short	(.L_10429 - .L_10428)
.L_10428:
        /*000c*/ 	.word	0x00000000
        /*0010*/ 	.short	0x0006
        /*0012*/ 	.short	0x0028
        /*0014*/ 	.byte	0x00, 0xf0, 0x21, 0x00


	//----- nvinfo : EIATTR_KPARAM_INFO
	.align		4
.L_10429:
        /*0018*/ 	.byte	0x04, 0x17
        /*001a*/ 	.short	(.L_10431 - .L_10430)
.L_10430:
        /*001c*/ 	.word	0x00000000
        /*0020*/ 	.short	0x0005
        /*0022*/ 	.short	0x0020
        /*0024*/ 	.byte	0x00, 0xf0, 0x11, 0x00


	//----- nvinfo : EIATTR_KPARAM_INFO
	.align		4
.L_10431:
        /*0028*/ 	.byte	0x04, 0x17
        /*002a*/ 	.short	(.L_10433 - .L_10432)
.L_10432:
        /*002c*/ 	.word	0x00000000
        /*0030*/ 	.short	0x0004
        /*0032*/ 	.short	0x001c
        /*0034*/ 	.byte	0x00, 0xf0, 0x11, 0x00


	//----- nvinfo : EIATTR_KPARAM_INFO
	.align		4
.L_10433:
        /*0038*/ 	.byte	0x04, 0x17
        /*003a*/ 	.short	(.L_10435 - .L_10434)
.L_10434:
        /*003c*/ 	.word	0x00000000
        /*0040*/ 	.short	0x0003
        /*0042*/ 	.short	0x0018
        /*0044*/ 	.byte	0x00, 0xf0, 0x11, 0x00


	//----- nvinfo : EIATTR_KPARAM_INFO
	.align		4
.L_10435:
        /*0048*/ 	.byte	0x04, 0x17
        /*004a*/ 	.short	(.L_10437 - .L_10436)
.L_10436:
        /*004c*/ 	.word	0x00000000
        /*0050*/ 	.short	0x0002
        /*0052*/ 	.short	0x0010
        /*0054*/ 	.byte	0x00, 0xf0, 0x21, 0x00


	//----- nvinfo : EIATTR_KPARAM_INFO
	.align		4
.L_10437:
        /*0058*/ 	.byte	0x04, 0x17
        /*005a*/ 	.short	(.L_10439 - .L_10438)
.L_10438:
        /*005c*/ 	.word	0x00000000
        /*0060*/ 	.short	0x0001
        /*0062*/ 	.short	0x0008
        /*0064*/ 	.byte	0x00, 0xf0, 0x21, 0x00


	//----- nvinfo : EIATTR_KPARAM_INFO
	.align		4
.L_10439:
        /*0068*/ 	.byte	0x04, 0x17
        /*006a*/ 	.short	(.L_10441 - .L_10440)
.L_10440:
        /*006c*/ 	.word	0x00000000
        /*0070*/ 	.short	0x0000
        /*0072*/ 	.short	0x0000
        /*0074*/ 	.byte	0x00, 0xf0, 0x21, 0x00


	//----- nvinfo : EIATTR_SPARSE_MMA_MASK
	.align		4
.L_10441:
        /*0078*/ 	.byte	0x03, 0x50
        /*007a*/ 	.short	0x0000


	//----- nvinfo : EIATTR_MAXREG_COUNT
	.align		4
        /*007c*/ 	.byte	0x03, 0x1b
        /*007e*/ 	.short	0x00ff


	//----- nvinfo : EIATTR_MERCURY_ISA_VERSION
	.align		4
        /*0080*/ 	.byte	0x03, 0x5f
        /*0082*/ 	.short	0x0101


	//----- nvinfo : EIATTR_COOP_GROUP_MASK_REGIDS
	.align		4
        /*0084*/ 	.byte	0x04, 0x29
        /*0086*/ 	.short	(.L_10443 - .L_10442)


	//   ....[0]....
.L_10442:
        /*0088*/ 	.word	0xffffffff


	//   ....[1]....
        /*008c*/ 	.word	0xffffffff


	//   ....[2]....
        /*0090*/ 	.word	0xffffffff


	//   ....[3]....
        /*0094*/ 	.word	0xffffffff


	//   ....[4]....
        /*0098*/ 	.word	0xffffffff


	//   ....[5]....
        /*009c*/ 	.word	0xffffffff


	//   ....[6]....
        /*00a0*/ 	.word	0xffffffff


	//   ....[7]....
        /*00a4*/ 	.word	0xffffffff


	//----- nvinfo : EIATTR_COOP_GROUP_INSTR_OFFSETS
	.align		4
.L_10443:
        /*00a8*/ 	.byte	0x04, 0x28
        /*00aa*/ 	.short	(.L_10445 - .L_10444)


	//   ....[0]....
.L_10444:
        /*00ac*/ 	.word	0x00000300


	//   ....[1]....
        /*00b0*/ 	.word	0x00000310


	//   ....[2]....
        /*00b4*/ 	.word	0x00000340


	//   ....[3]....
        /*00b8*/ 	.word	0x00000350


	//   ....[4]....
        /*00bc*/ 	.word	0x00000380


	//   ....[5]....
        /*00c0*/ 	.word	0x00000390


	//   ....[6]....
        /*00c4*/ 	.word	0x000003c0


	//   ....[7]....
        /*00c8*/ 	.word	0x000003d0


	//----- nvinfo : EIATTR_EXIT_INSTR_OFFSETS
	.align		4
.L_10445:
        /*00cc*/ 	.byte	0x04, 0x1c
        /*00ce*/ 	.short	(.L_10447 - .L_10446)


	//   ....[0]....
.L_10446:
        /*00d0*/ 	.word	0x000003e0


	//   ....[1]....
        /*00d4*/ 	.word	0x000004d0


	//   ....[2]....
        /*00d8*/ 	.word	0x000004e0


	//   ....[3]....
        /*00dc*/ 	.word	0x00000590


	//----- nvinfo : EIATTR_CBANK_PARAM_SIZE
	.align		4
.L_10447:
        /*00e0*/ 	.byte	0x03, 0x19
        /*00e2*/ 	.short	0x0030


	//----- nvinfo : EIATTR_PARAM_CBANK
	.align		4
        /*00e4*/ 	.byte	0x04, 0x0a
        /*00e6*/ 	.short	(.L_10449 - .L_10448)
	.align		4
.L_10448:
        /*00e8*/ 	.word	index@(.nv.constant0._ZN43_GLOBAL__N__9ae7fba5_10_SoftMax_cu_9f978f6321softmax_warp_backwardIfN3c104HalfEfLi4ELb1ELb0EEEvPT0_PKT_S7_iiiPKb)
        /*00ec*/ 	.short	0x0210
        /*00ee*/ 	.short	0x0030


	//----- nvinfo : EIATTR_SW_WAR
	.align		4
.L_10449:
        /*00f0*/ 	.byte	0x04, 0x36
        /*00f2*/ 	.short	(.L_10451 - .L_10450)
.L_10450:
        /*00f4*/ 	.word	0x00000008
.L_10451:


//--------------------- .nv.info._ZN43_GLOBAL__N__9ae7fba5_10_SoftMax_cu_9f978f6321softmax_warp_backwardIfN3c104HalfEfLi3ELb1ELb0EEEvPT0_PKT_S7_iiiPKb --------------------------
	.section	.nv.info._ZN43_GLOBAL__N__9ae7fba5_10_SoftMax_cu_9f978f6321softmax_warp_backwardIfN3c104HalfEfLi3ELb1ELb0EEEvPT0_PKT_S7_iiiPKb,"",@"SHT_CUDA_INFO"
	.sectionflags	@""
	.align	4


	//----- nvinfo : EIATTR_CUDA_API_VERSION
	.align		4
        /*0000*/ 	.byte	0x04, 0x37
        /*0002*/ 	.short	(.L_10453 - .L_10452)
.L_10452:
        /*0004*/ 	.word	0x00000082


	//----- nvinfo : EIATTR_KPARAM_INFO
	.align		4
.L_10453:
        /*0008*/ 	.byte	0x04, 0x17
        /*000a*/ 	.short	(.L_10455 - .L_10454)
.L_10454:
        /*000c*/ 	.word	0x00000000
        /*0010*/ 	.short	0x0006
        /*0012*/ 	.short	0x0028
        /*0014*/ 	.byte	0x00, 0xf0, 0x21, 0x00


	//----- nvinfo : EIATTR_KPARAM_INFO
	.align		4
.L_10455:
        /*0018*/ 	.byte	0x04, 0x17
        /*001a*/ 	.short	(.L_10457 - .L_10456)
.L_10456:
        /*001c*/ 	.word	0x00000000
        /*0020*/ 	.short	0x0005
        /*0022*/ 	.short	0x0020
        /*0024*/ 	.byte	0x00, 0xf0, 0x11, 0x00


	//----- nvinfo : EIATTR_KPARAM_INFO
	.align		4
.L_10457:
        /*0028*/ 	.byte	0x04, 0x17
        /*002a*/ 	.short	(.L_10459 - .L_10458)
.L_10458:
        /*002c*/ 	.word	0x00000000
        /*0030*/ 	.short	0x0004
        /*0032*/ 	.short	0x001c
        /*0034*/ 	.byte	0x00, 0xf0, 0x11, 0x00


	//----- nvinfo : EIATTR_KPARAM_INFO
	.align		4
.L_10459:
        /*0038*/ 	.byte	0x04, 0x17
        /*003a*/ 	.short	(.L_10461 - .L_10460)
.L_10460:
        /*003c*/ 	.word	0x00000000
        /*0040*/ 	.short	0x0003
        /*0042*/ 	.short	0x0018
        /*0044*/ 	.byte	0x00, 0xf0, 0x11, 0x00


	//----- nvinfo : EIATTR_KPARAM_INFO
	.align		4
.L_10461:
        /*0048*/ 	.byte	0x04, 0x17
        /*004a*/ 	.short	(.L_10463 - .L_10462)
.L_10462:
        /*004c*/ 	.word	0x00000000
        /*0050*/ 	.short	0x0002
        /*0052*/ 	.short	0x0010
        /*0054*/ 	.byte	0x00, 0xf0, 0x21, 0x00


	//----- nvinfo : EIATTR_KPARAM_INFO
	.align		4
.L_10463:
        /*0058*/ 	.byte	0x04, 0x17
        /*005a*/ 	.short	(.L_10465 - .L_10464)
.L_10464:
        /*005c*/ 	.word	0x00000000
        /*0060*/ 	.short	0x0001
        /*0062*/ 	.short	0x0008
        /*0064*/ 	.byte	0x00, 0xf0, 0x21, 0x00


	//----- nvinfo : EIATTR_KPARAM_INFO
	.align		4
.L_10465:
        /*0068*/ 	.byte	0x04, 0x17
        /*006a*/ 	.short	(.L_10467 - .L_10466)
.L_10466:
        /*006c*/ 	.word	0x00000000
        /*0070*/ 	.short	0x0000
        /*0072*/ 	.short	0x0000
        /*0074*/ 	.byte	0x00, 0xf0, 0x21, 0x00


	//----- nvinfo : EIATTR_SPARSE_MMA_MASK
	.align		4
.L_10467:
        /*0078*/ 	.byte	0x03, 0x50
        /*007a*/ 	.short	0x0000


	//----- nvinfo : EIATTR_MAXREG_COUNT
	.align		4
        /*007c*/ 	.byte	0x03, 0x1b
        /*007e*/ 	.short	0x00ff


	//----- nvinfo : EIATTR_MERCURY_ISA_VERSION
	.align		4
        /*0080*/ 	.byte	0x03, 0x5f
        /*0082*/ 	.short	0x0101


	//----- nvinfo : EIATTR_COOP_GROUP_MASK_REGIDS
	.align		4
        /*0084*/ 	.byte	0x04, 0x29
        /*0086*/ 	.short	(.L_10469 - .L_10468)


	//   ....[0]....
.L_10468:
        /*0088*/ 	.word	0xffffffff


	//   ....[1]....
        /*008c*/ 	.word	0xffffffff


	//   ....[2]....
        /*0090*/ 	.word	0xffffffff


	//   ....[3]....
        /*0094*/ 	.word	0xffffffff


	//   ....[4]....
        /*0098*/ 	.word	0xffffffff


	//   ....[5]....
        /*009c*/ 	.word	0xffffffff


	//----- nvinfo : EIATTR_COOP_GROUP_INSTR_OFFSETS
	.align		4
.L_10469:
        /*00a0*/ 	.byte	0x04, 0x28
        /*00a2*/ 	.short	(.L_10471 - .L_10470)


	//   ....[0]....
.L_10470:
        /*00a4*/ 	.word	0x00000300


	//   ....[1]....
        /*00a8*/ 	.word	0x00000310


	//   ....[2]....
        /*00ac*/ 	.word	0x00000340


	//   ....[3]....
        /*00b0*/ 	.word	0x00000350


	//   ....[4]....
        /*00b4*/ 	.word	0x00000380


	//   ....[5]....
        /*00b8*/ 	.word	0x00000390


	//----- nvinfo : EIATTR_EXIT_INSTR_OFFSETS
	.align		4
.L_10471:
        /*00bc*/ 	.byte	0x04, 0x1c
        /*00be*/ 	.short	(.L_10473 - .L_10472)


	//   ....[0]....
.L_10472:
        /*00c0*/ 	.word	0x000003a0


	//   ....[1]....
        /*00c4*/ 	.word	0x00000490


	//   ....[2]....
        /*00c8*/ 	.word	0x000004a0


	//   ....[3]....
        /*00cc*/ 	.word	0x00000550


	//----- nvinfo : EIATTR_CBANK_PARAM_SIZE
	.align		4
.L_10473:
        /*00d0*/ 	.byte	0x03, 0x19
        /*00d2*/ 	.short	0x0030


	//----- nvinfo : EIATTR_PARAM_CBANK
	.align		4
        /*00d4*/ 	.byte	0x04, 0x0a
        /*00d6*/ 	.short	(.L_10475 - .L_10474)
	.align		4
.L_10474:
        /*00d8*/ 	.word	index@(.nv.constant0._ZN43_GLOBAL__N__9ae7fba5_10_SoftMax_cu_9f978f6321softmax_warp_backwardIfN3c104HalfEfLi3ELb1ELb0EEEvPT0_PKT_S7_iiiPKb)
        /*00dc*/ 	.short	0x0210
        /*00de*/ 	.short	0x0030


	//----- nvinfo : EIATTR_SW_WAR
	.align		4
.L_10475:
        /*00e0*/ 	.byte	0x04, 0x36
        /*00e2*/ 	.short	(.L_10477 - .L_10476)
.L_10476:
        /*00e4*/ 	.word	0x00000008
.L_10477:


//--------------------- .nv.info._ZN43_GLOBAL__N__9ae7fba5_10_SoftMax_cu_9f978f6321softmax_warp_backwardIfN3c104HalfEfLi2ELb1ELb0EEEvPT0_PKT_S7_iiiPKb --------------------------
	.section	.nv.info._ZN43_GLOBAL__N__9ae7fba5_10_SoftMax_cu_9f978f6321softmax_warp_backwardIfN3c104HalfEfLi2ELb1ELb0EEEvPT0_PKT_S7_iiiPKb,"",@"SHT_CUDA_INFO"
	.sectionflags	@""
	.align	4


	//----- nvinfo : EIATTR_CUDA_API_VERSION
	.align		4
        /*0000*/ 	.byte	0x04, 0x37
        /*0002*/ 	.short	(.L_10479 - .L_10478)
.L_10478:
        /*0004*/ 	.word	0x00000082


	//----- nvinfo : EIATTR_KPARAM_INFO
	.align		4
.L_10479:
        /*0008*/ 	.byte	0x04, 0x17
        /*000a*/ 	.short	(.L_10481 - .L_10480)
.L_10480:
        /*000c*/ 	.word	0x00000000
        /*0010*/ 	.short	0x0006
        /*0012*/ 	.short	0x0028
        /*0014*/ 	.byte	0x00, 0xf0, 0x21, 0x00


	//----- nvinfo : EIATTR_KPARAM_INFO
	.align		4
.L_10481:
        /*0018*/ 	.byte	0x04, 0x17
        /*001a*/ 	.short	(.L_10483 - .L_10482)
.L_10482:
        /*001c*/ 	.word	0x00000000
        /*0020*/ 	.short	0x0005
        /*0022*/ 	.short	0x0020
        /*0024*/ 	.byte	0x00, 0xf0, 0x11, 0x00


	//----- nvinfo : EIATTR_KPARAM_INFO
	.align		4
.L_10483:
        /*0028*/ 	.byte	0x04, 0x17
        /*002a*/ 	.short	(.L_10485 - .L_10484)
.L_10484:
        /*002c*/ 	.word	0x00000000
        /*0030*/ 	.short	0x0004
        /*0032*/ 	.short	0x001c
        /*0034*/ 	.byte	0x00, 0xf0, 0x11, 0x00


	//----- nvinfo : EIATTR_KPARAM_INFO
	.align		4
.L_10485:
        /*0038*/ 	.byte	0x04, 0x17
        /*003a*/ 	.short	(.L_10487 - .L_10486)
.L_10486:
        /*003c*/ 	.word	0x00000000
        /*0040*/ 	.short	0x0003
        /*0042*/ 	.short	0x0018
        /*0044*/ 	.byte	0x00, 0xf0, 0x11, 0x00


	//----- nvinfo : EIATTR_KPARAM_INFO
	.align		4
.L_10487:
        /*0048*/ 	.byte	0x04, 0x17
        /*004a*/ 	.short	(.L_10489 - .L_10488)
.L_10488:
        /*004c*/ 	.word	0x00000000
        /*0050*/ 	.short	0x0002
        /*0052*/ 	.short	0x0010
        /*0054*/ 	.byte	0x00, 0xf0, 0x21, 0x00


	//----- nvinfo : EIATTR_KPARAM_INFO
	.align		4
.L_10489:
        /*0058*/ 	.byte	0x04, 0x17
        /*005a*/ 	.short	(.L_10491 - .L_10490)
.L_10490:
        /*005c*/ 	.word	0x00000000
        /*0060*/ 	.short	0x0001
        /*0062*/ 	.short	0x0008
        /*0064*/ 	.byte	0x00, 0xf0, 0x21, 0x00


	//----- nvinfo : EIATTR_KPARAM_INFO
	.align		4
.L_10491:
        /*0068*/ 	.byte	0x04, 0x17
        /*006a*/ 	.short	(.L_10493 - .L_10492)
.L_10492:
        /*006c*/ 	.word	0x00000000
        /*0070*/ 	.short	0x0000
        /*0072*/ 	.short	0x0000
        /*0074*/ 	.byte	0x00, 0xf0, 0x21, 0x00


	//----- nvinfo : EIATTR_SPARSE_MMA_MASK
	.align		4
.L_10493:
        /*0078*/ 	.byte	0x03, 0x50
        /*007a*/ 	.short	0x0000


	//----- nvinfo : EIATTR_MAXREG_COUNT
	.align		4
        /*007c*/ 	.byte	0x03, 0x1b
        /*007e*/ 	.short	0x00ff


	//----- nvinfo : EIATTR_MERCURY_ISA_VERSION
	.align		4
        /*0080*/ 	.byte	0x03, 0x5f
        /*0082*/ 	.short	0x0101


	//----- nvinfo : EIATTR_COOP_GROUP_MASK_REGIDS
	.align		4
        /*0084*/ 	.byte	0x04, 0x29
        /*0086*/ 	.short	(.L_10495 - .L_10494)


	//   ....[0]....
.L_10494:
        /*0088*/ 	.word	0xffffffff


	//   ....[1]....
        /*008c*/ 	.word	0xffffffff


	//   ....[2]....
        /*0090*/ 	.word	0xffffffff


	//   ....[3]....
        /*0094*/ 	.word	0xffffffff


	//----- nvinfo : EIATTR_COOP_GROUP_INSTR_OFFSETS
	.align		4
.L_10495:
        /*0098*/ 	.byte	0x04, 0x28
        /*009a*/ 	.short	(.L_10497 - .L_10496)


	//   ....[0]....
.L_10496:
        /*009c*/ 	.word	0x00000300


	//   ....[1]....
        /*00a0*/ 	.word	0x00000310


	//   ....[2]....
        /*00a4*/ 	.word	0x00000340


	//   ....[3]....
        /*00a8*/ 	.word	0x00000350


	//----- nvinfo : EIATTR_EXIT_INSTR_OFFSETS
	.align		4
.L_10497:
        /*00ac*/ 	.byte	0x04, 0x1c
        /*00ae*/ 	.short	(.L_10499 - .L_10498)


	//   ....[0]....
.L_10498:
        /*00b0*/ 	.word	0x00000360


	//   ....[1]....
        /*00b4*/ 	.word	0x00000450


	//   ....[2]....
        /*00b8*/ 	.word	0x00000460


	//   ....[3]....
        /*00bc*/ 	.word	0x00000510


	//----- nvinfo : EIATTR_CBANK_PARAM_SIZE
	.align		4
.L_10499:
        /*00c0*/ 	.byte	0x03, 0x19
        /*00c2*/ 	.short	0x0030


	//----- nvinfo : EIATTR_PARAM_CBANK
	.align		4
        /*00c4*/ 	.byte	0x04, 0x0a
        /*00c6*/ 	.short	(.L_10501 - .L_10500)
	.align		4
.L_10500:
        /*00c8*/ 	.word	index@(.nv.constant0._ZN43_GLOBAL__N__9ae7fba5_10_SoftMax_cu_9f978f6321softmax_warp_backwardIfN3c104HalfEfLi2ELb1ELb0EEEvPT0_PKT_S7_iiiPKb)
        /*00cc*/ 	.short	0x0210
        /*00ce*/ 	.short	0x0030


	//----- nvinfo : EIATTR_SW_WAR
	.align		4
.L_10501:
        /*00d0*/ 	.byte	0x04, 0x36
        /*00d2*/ 	.short	(.L_10503 - .L_10502)
.L_10502:
        /*00d4*/ 	.word	0x00000008
.L_10503:


//--------------------- .nv.info._ZN43_GLOBAL__N__9ae7fba5_10_SoftMax_cu_9f978f6321softmax_warp_backwardIfN3c104HalfEfLi1ELb1ELb0EEEvPT0_PKT_S7_iiiPKb --------------------------
	.section	.nv.info._ZN43_GLOBAL__N__9ae7fba5_10_SoftMax_cu_9f978f6321softmax_warp_backwardIfN3c104HalfEfLi1ELb1ELb0EEEvPT0_PKT_S7_iiiPKb,"",@"SHT_CUDA_INFO"
	.sectionflags	@""
	.align	4


	//----- nvinfo : EIATTR_CUDA_API_VERSION
	.align		4
        /*0000*/ 	.byte	0x04, 0x37
        /*0002*/ 	.short	(.L_10505 - .L_10504)
.L_10504:
        /*0004*/ 	.word	0x00000082


	//----- nvinfo : EIATTR_KPARAM_INFO
	.align		4
.L_10505:
        /*0008*/ 	.byte	0x04, 0x17
        /*000a*/ 	.short	(.L_10507 - .L_10506)
.L_10506:
        /*000c*/ 	.word	0x00000000
        /*0010*/ 	.short	0x0006
        /*0012*/ 	.short	0x0028
        /*0014*/ 	.byte	0x00, 0xf0, 0x21, 0x00


	//----- nvinfo : EIATTR_KPARAM_INFO
	.align		4
.L_10507:
        /*0018*/ 	.byte	0x04, 0x17
        /*001a*/ 	.short	(.L_10509 - .L_10508)
.L_10508:
        /*001c*/ 	.word	0x00000000
        /*0020*/ 	.short	0x0005
        /*0022*/ 	.short	0x0020
        /*0024*/ 	.byte	0x00, 0xf0, 0x11, 0x00


	//----- nvinfo : EIATTR_KPARAM_INFO
	.align		4
.L_10509:
        /*0028*/ 	.byte	0x04, 0x17
        /*002a*/ 	.short	(.L_10511 - .L_10510)
.L_10510:
        /*002c*/ 	.word	0x00000000
        /*0030*/ 	.short	0x0004
        /*0032*/ 	.short	0x001c
        /*0034*/ 	.byte	0x00, 0xf0, 0x11, 0x00


	//----- nvinfo : EIATTR_KPARAM_INFO
	.align		4
.L_10511:
        /*0038*/ 	.byte	0x04, 0x17
        /*003a*/ 	.short	(.L_10513 - .L_10512)
.L_10512:
        /*003c*/ 	.word	0x00000000
        /*0040*/ 	.short	0x0003
        /*0042*/ 	.short	0x0018
        /*0044*/ 	.byte	0x00, 0xf0, 0x11, 0x00


	//----- nvinfo : EIATTR_KPARAM_INFO
	.align		4
.L_10513:
        /*0048*/ 	.byte	0x04, 0x17
        /*004a*/ 	.short	(.L_10515 - .L_10514)
.L_10514:
        /*004c*/ 	.word	0x00000000
        /*0050*/ 	.short	0x0002
        /*0052*/ 	.short	0x0010
        /*0054*/ 	.byte	0x00, 0xf0, 0x21, 0x00


	//----- nvinfo : EIATTR_KPARAM_INFO
	.align		4
.L_10515:
        /*0058*/ 	.byte	0x04, 0x17
        /*005a*/ 	.short	(.L_10517 - .L_10516)
.L_10516:
        /*005c*/ 	.word	0x00000000
        /*0060*/ 	.short	0x0001
        /*0062*/ 	.short	0x0008
        /*0064*/ 	.byte	0x00, 0xf0, 0x21, 0x00


	//----- nvinfo : EIATTR_KPARAM_INFO
	.align		4
.L_10517:
        /*0068*/ 	.byte	0x04, 0x17
        /*006a*/ 	.short	(.L_10519 - .L_10518)
.L_10518:
        /*006c*/ 	.word	0x00000000
        /*0070*/ 	.short	0x0000
        /*0072*/ 	.short	0x0000
        /*0074*/ 	.byte	0x00, 0xf0, 0x21, 0x00


	//----- nvinfo : EIATTR_SPARSE_MMA_MASK
	.align		4
.L_10519:
        /*0078*/ 	.byte	0x03, 0x50
        /*007a*/ 	.short	0x0000


	//----- nvinfo : EIATTR_MAXREG_COUNT
	.align		4
        /*007c*/ 	.byte	0x03, 0x1b
        /*007e*/ 	.short	0x00ff


	//----- nvinfo : EIATTR_MERCURY_ISA_VERSION
	.align		4
        /*0080*/ 	.byte	0x03, 0x5f
        /*0082*/ 	.short	0x0101


	//----- nvinfo : EIATTR_COOP_GROUP_MASK_REGIDS
	.align		4
        /*0084*/ 	.byte	0x04, 0x29
        /*0086*/ 	.short	(.L_10521 - .L_10520)


	//   ....[0]....
.L_10520:
        /*0088*/ 	.word	0xffffffff


	//   ....[1]....
        /*008c*/ 	.word	0xffffffff


	//----- nvinfo : EIATTR_COOP_GROUP_INSTR_OFFSETS
	.align		4
.L_10521:
        /*0090*/ 	.byte	0x04, 0x28
        /*0092*/ 	.short	(.L_10523 - .L_10522)


	//   ....[0]....
.L_10522:
        /*0094*/ 	.word	0x00000300


	//   ....[1]....
        /*0098*/ 	.word	0x00000310


	//----- nvinfo : EIATTR_EXIT_INSTR_OFFSETS
	.align		4
.L_10523:
        /*009c*/ 	.byte	0x04, 0x1c
        /*009e*/ 	.short	(.L_10525 - .L_10524)


	//   ....[0]....
.L_10524:
        /*00a0*/ 	.word	0x00000320


	//   ....[1]....
        /*00a4*/ 	.word	0x00000410


	//   ....[2]....
        /*00a8*/ 	.word	0x00000420


	//   ....[3]....
        /*00ac*/ 	.word	0x000004d0


	//----- nvinfo : EIATTR_CBANK_PARAM_SIZE
	.align		4
.L_10525:
        /*00b0*/ 	.byte	0x03, 0x19
        /*00b2*/ 	.short	0x0030


	//----- nvinfo : EIATTR_PARAM_CBANK
	.align		4
        /*00b4*/ 	.byte	0x04, 0x0a
        /*00b6*/ 	.short	(.L_10527 - .L_10526)
	.align		4
.L_10526:
        /*00b8*/ 	.word	index@(.nv.constant0._ZN43_GLOBAL__N__9ae7fba5_10_SoftMax_cu_9f978f6321softmax_warp_backwardIfN3c104HalfEfLi1ELb1ELb0EEEvPT0_PKT_S7_iiiPKb)
        /*00bc*/ 	.short	0x0210
        /*00be*/ 	.short	0x0030


	//----- nvinfo : EIATTR_SW_WAR
	.align		4
.L_10527:
        /*00c0*/ 	.byte	0x04, 0x36
        /*00c2*/ 	.short	(.L_10529 - .L_10528)
.L_10528:
        /*00c4*/ 	.word	0x00000008
.L_10529:


//--------------------- .nv.info._ZN43_GLOBAL__N__9ae7fba5_10_SoftMax_cu_9f978f6321softmax_warp_backwardIfN3c104HalfEfLi0ELb1ELb0EEEvPT0_PKT_S7_iiiPKb --------------------------
	.section	.nv.info._ZN43_GLOBAL__N__9ae7fba5_10_SoftMax_cu_9f978f6321softmax_warp_backwardIfN3c104HalfEfLi0ELb1ELb0EEEvPT0_PKT_S7_iiiPKb,"",@"SHT_CUDA_INFO"
	.sectionflags	@""
	.align	4


	//----- nvinfo : EIATTR_CUDA_API_VERSION
	.align		4
        /*0000*/ 	.byte	0x04, 0x37
        /*0002*/ 	.short	(.L_10531 - .L_10530)
.L_10530:
        /*0004*/ 	.word	0x00000082


	//----- nvinfo : EIATTR_KPARAM_INFO
	.align		4
.L_10531:
        /*0008*/ 	.byte	0x04, 0x17
        /*000a*/ 	.short	(.L_10533 - .L_10532)
.L_10532:
        /*000c*/ 	.word	0x00000000
        /*0010*/ 	.short	0x0006
        /*0012*/ 	.short	0x0028
        /*0014*/ 	.byte	0x00, 0xf0, 0x21, 0x00


	//----- nvinfo : EIATTR_KPARAM_INFO
	.align		4
.L_10533:
        /*0018*/ 	.byte	0x04, 0x17
        /*001a*/ 	.short	(.L_10535 - .L_10534)
.L_10534:
        /*001c*/ 	.word	0x00000000
        /*0020*/ 	.short	0x0005
        /*0022*/ 	.short	0x0020
        /*0024*/ 	.byte	0x00, 0xf0, 0x11, 0x00


	//----- nvinfo : EIATTR_KPARAM_INFO
	.align		4
.L_10535:
        /*0028*/ 	.byte	0x04, 0x17
        /*002a*/ 	.short	(.L_10537 - .L_10536)
.L_10536:
        /*002c*/ 	.word	0x00000000
        /*0030*/ 	.short	0x0004
        /*0032*/ 	.short	0x001c
        /*0034*/ 	.byte	0x00, 0xf0, 0x11, 0x00


	//----- nvinfo : EIATTR_KPARAM_INFO
	.align		4
.L_10537:
        /*0038*/ 	.byte	0x04, 0x17
        /*003a*/ 	.short	(.L_10539 - .L_10538)
.L_10538:
        /*003c*/ 	.word	0x00000000
        /*0040*/ 	.short	0x0003
        /*0042*/ 	.short	0x0018
        /*0044*/ 	.byte	0x00, 0xf0, 0x11, 0x00


	//----- nvinfo : EIATTR_KPARAM_INFO
	.align		4
.L_10539:
        /*0048*/ 	.byte	0x04, 0x17
        /*004a*/ 	.short	(.L_10541 - .L_10540)
.L_10540:
        /*004c*/ 	.word	0x00000000
        /*0050*/ 	.short	0x0002
        /*0052*/ 	.short	0x0010
        /*0054*/ 	.byte	0x00, 0xf0, 0x21, 0x00


	//----- nvinfo : EIATTR_KPARAM_INFO
	.align		4
.L_10541:
        /*0058*/ 	.byte	0x04, 0x17
        /*005a*/ 	.short	(.L_10543 - .L_10542)
.L_10542:
        /*005c*/ 	.word	0x00000000
        /*0060*/ 	.short	0x0001
        /*0062*/ 	.short	0x0008
        /*0064*/ 	.byte	0x00, 0xf0, 0x21, 0x00


	//----- nvinfo : EIATTR_KPARAM_INFO
	.align		4
.L_10543:
        /*0068*/ 	.byte	0x04, 0x17
        /*006a*/ 	.short	(.L_10545 - .L_10544)
.L_10544:
        /*006c*/ 	.word	0x00000000
        /*0070*/ 	.short	0x0000
        /*0072*/ 	.short	0x0000
        /*0074*/ 	.byte	0x00, 0xf0, 0x21, 0x00


	//----- nvinfo : EIATTR_SPARSE_MMA_MASK
	.align		4
.L_10545:
        /*0078*/ 	.byte	0x03, 0x50
        /*007a*/ 	.short	0x0000


	//----- nvinfo : EIATTR_MAXREG_COUNT
	.align		4
        /*007c*/ 	.byte	0x03, 0x1b
        /*007e*/ 	.short	0x00ff


	//----- nvinfo : EIATTR_MERCURY_ISA_VERSION
	.align		4
        /*0080*/ 	.byte	0x03, 0x5f
        /*0082*/ 	.short	0x0101


	//----- nvinfo : EIATTR_EXIT_INSTR_OFFSETS
	.align		4
        /*0084*/ 	.byte	0x04, 0x1c
        /*0086*/ 	.short	(.L_10547 - .L_10546)


	//   ....[0]....
.L_10546:
        /*0088*/ 	.word	0x000002b0


	//   ....[1]....
        /*008c*/ 	.word	0x000002c0


	//   ....[2]....
        /*0090*/ 	.word	0x00000370


	//   ....[3]....
        /*0094*/ 	.word	0x000003e0


	//----- nvinfo : EIATTR_CBANK_PARAM_SIZE
	.align		4
.L_10547:
        /*0098*/ 	.byte	0x03, 0x19
        /*009a*/ 	.short	0x0030


	//----- nvinfo : EIATTR_PARAM_CBANK
	.align		4
        /*009c*/ 	.byte	0x04, 0x0a
        /*009e*/ 	.short	(.L_10549 - .L_10548)
	.align		4
.L_10548:
        /*00a0*/ 	.word	index@(.nv.constant0._ZN43_GLOBAL__N__9ae7fba5_10_SoftMax_cu_9f978f6321softmax_warp_backwardIfN3c104HalfEfLi0ELb1ELb0EEEvPT0_PKT_S7_iiiPKb)
        /*00a4*/ 	.short	0x0210
        /*00a6*/ 	.short	0x0030


	//----- nvinfo : EIATTR_SW_WAR
	.align		4
.L_10549:
        /*00a8*/ 	.byte	0x04, 0x36
        /*00aa*/ 	.short	(.L_10551 - .L_10550)
.L_10550:
        /*00ac*/ 	.word	0x00000008
.L_10551:


//--------------------- .nv.info._ZN43_GLOBAL__N__9ae7fba5_10_SoftMax_cu_9f978f6321softmax_warp_backwardIN3c104HalfES2_fLi10ELb1ELb0EEEvPT0_PKT_S7_iiiPKb --------------------------
	.section	.nv.info._ZN43_GLOBAL__N__9ae7fba5_10_SoftMax_cu_9f978f6321softmax_warp_backwardIN3c104HalfES2_fLi10ELb1ELb0EEEvPT0_PKT_S7_iiiPKb,"",@"SHT_CUDA_INFO"
	.sectionflags	@""
	.align	4


	//----- nvinfo : EIATTR_CUDA_API_VERSION
	.align		4
        /*0000*/ 	.byte	0x04, 0x37
        /*0002*/ 	.short	(.L_10553 - .L_10552)
.L_10552:
        /*0004*/ 	.word	0x00000082


	//----- nvinfo : EIATTR_KPARAM_INFO
	.align		4
.L_10553:
        /*0008*/ 	.byte	0x04, 0x17
        /*000a*/ 	.short	(.L_10555 - .L_10554)
.L_10554:
        /*000c*/ 	.word	0x00000000
        /*0010*/ 	.short	0x0006
        /*0012*/ 	.short	0x0028
        /*0014*/ 	.byte	0x00, 0xf0, 0x21, 0x00


	//----- nvinfo : EIATTR_KPARAM_INFO
	.align		4
.L_10555:
        /*0018*/ 	.byte	0x04, 0x17
        /*001a*/ 	.short	(.L_10557 - .L_10556)
.L_10556:
        /*001c*/ 	.word	0x00000000
        /*0020*/ 	.short	0x0005
        /*0022*/ 	.short	0x0020
        /*0024*/ 	.byte	0x00, 0xf0, 0x11, 0x00


	//----- nvinfo : EIATTR_KPARAM_INFO
	.align		4
.L_10557:
        /*0028*/ 	.byte	0x04, 0x17
        /*002a*/ 	.short	(.L_10559 - .L_10558)
.L_10558:
        /*002c*/ 	.word	0x00000000
        /*0030*/ 	.short	0x0004
        /*0032*/ 	.short	0x001c
        /*0034*/ 	.byte	0x00, 0xf0, 0x11, 0x00


	//----- nvinfo : EIATTR_KPARAM_INFO
	.align		4
.L_10559:
        /*0038*/ 	.byte	0x04, 0x17
        /*003a*/ 	.short	(.L_10561 - .L_10560)
.L_10560:
        /*003c*/ 	.word	0x00000000
        /*0040*/ 	.short	0x0003
        /*0042*/ 	.short	0x0018
        /*0044*/ 	.byte	0x00, 0xf0, 0x11, 0x00


	//----- nvinfo : EIATTR_KPARAM_INFO
	.align		4
.L_10561:
        /*0048*/ 	.byte	0x04, 0x17
        /*004a*/ 	.short	(.L_10563 - .L_10562)
.L_10562:
        /*004c*/ 	.word	0x00000000
        /*0050*/ 	.short	0x0002
        /*0052*/ 	.short	0x0010
        /*0054*/ 	.byte	0x00, 0xf0, 0x21, 0x00


	//----- nvinfo : EIATTR_KPARAM_INFO
	.align		4
.L_10563:
        /*0058*/ 	.byte	0x04, 0x17
        /*005a*/ 	.short	(.L_10565 - .L_10564)
.L_10564:
        /*005c*/ 	.word	0x00000000
        /*0060*/ 	.short	0x0001
        /*0062*/ 	.short	0x0008
        /*0064*/ 	.byte	0x00, 0xf0, 0x21, 0x00


	//----- nvinfo : EIATTR_KPARAM_INFO
	.align		4
.L_10565:
        /*0068*/ 	.byte	0x04, 0x17
        /*006a*/ 	.short	(.L_10567 - .L_10566)
.L_10566:
        /*006c*/ 	.word	0x00000000
        /*0070*/ 	.short	0x0000
        /*0072*/ 	.short	0x0000
        /*0074*/ 	.byte	0x00, 0xf0, 0x21, 0x00


	//----- nvinfo : EIATTR_SPARSE_MMA_MASK
	.align		4
.L_10567:
        /*0078*/ 	.byte	0x03, 0x50
        /*007a*/ 	.short	0x0000


	//----- nvinfo : EIATTR_MAXREG_COUNT
	.align		4
        /*007c*/ 	.byte	0x03, 0x1b
        /*007e*/ 	.short	0x00ff


	//----- nvinfo : EIATTR_MERCURY_ISA_VERSION
	.align		4
        /*0080*/ 	.byte	0x03, 0x5f
        /*0082*/ 	.short	0x0101


	//----- nvinfo : EIATTR_COOP_GROUP_MASK_REGIDS
	.align		4
        /*0084*/ 	.byte	0x04, 0x29
        /*0086*/ 	.short	(.L_10569 - .L_10568)


	//   ....[0]....
.L_10568:
        /*0088*/ 	.word	0xffffffff


	//   ....[1]....
        /*008c*/ 	.word	0xffffffff


	//   ....[2]....
        /*0090*/ 	.word	0xffffffff


	//   ....[3]....
        /*0094*/ 	.word	0xffffffff


	//   ....[4]....
        /*0098*/ 	.word	0xffffffff


	//----- nvinfo : EIATTR_COOP_GROUP_INSTR_OFFSETS
	.align		4
.L_10569:
        /*009c*/ 	.byte	0x04, 0x28
        /*009e*/ 	.short	(.L_10571 - .L_10570)


	//   ....[0]....
.L_10570:
        /*00a0*/ 	.word	0x000011b0


	//   ....[1]....
        /*00a4*/ 	.word	0x000011d0


	//   ....[2]....
        /*00a8*/ 	.word	0x000011f0


	//   ....[3]....
        /*00ac*/ 	.word	0x00001220


	//   ....[4]....
        /*00b0*/ 	.word	0x00001270


	//----- nvinfo : EIATTR_EXIT_INSTR_OFFSETS
	.align		4
.L_10571:
        /*00b4*/ 	.byte	0x04, 0x1c
        /*00b6*/ 	.short	(.L_10573 - .L_10572)


	//   ....[0]....
.L_10572:
        /*00b8*/ 	.word	0x00001280


	//   ....[1]....
        /*00bc*/ 	.word	0x00001fd0


	//   ....[2]....
        /*00c0*/ 	.word	0x00002020


	//----- nvinfo : EIATTR_CBANK_PARAM_SIZE
	.align		4
.L_10573:
        /*00c4*/ 	.byte	0x03, 0x19
        /*00c6*/ 	.short	0x0030


	//----- nvinfo : EIATTR_PARAM_CBANK
	.align		4
        /*00c8*/ 	.byte	0x04, 0x0a
        /*00ca*/ 	.short	(.L_10575 - .L_10574)
	.align		4
.L_10574:
        /*00cc*/ 	.word	index@(.nv.constant0._ZN43_GLOBAL__N__9ae7fba5_10_SoftMax_cu_9f978f6321softmax_warp_backwardIN3c104HalfES2_fLi10ELb1ELb0EEEvPT0_PKT_S7_iiiPKb)
        /*00d0*/ 	.short	0x0210
        /*00d2*/ 	.short	0x0030


	//----- nvinfo : EIATTR_SW_WAR
	.align		4
.L_10575:
        /*00d4*/ 	.byte	0x04, 0x36
        /*00d6*/ 	.short	(.L_10577 - .L_10576)
.L_10576:
        /*00d8*/ 	.word	0x00000008
.L_10577:


//--------------------- .nv.info._ZN43_GLOBAL__N__9ae7fba5_10_SoftMax_cu_9f978f6321softmax_warp_backwardIN3c104HalfES2_fLi9ELb1ELb0EEEvPT0_PKT_S7_iiiPKb --------------------------
	.section	.nv.info._ZN43_GLOBAL__N__9ae7fba5_10_SoftMax_cu_9f978f6321softmax_warp_backwardIN3c104HalfES2_fLi9ELb1ELb0EEEvPT0_PKT_S7_iiiPKb,"",@"SHT_CUDA_INFO"
	.sectionflags	@""
	.align	4


	//----- nvinfo : EIATTR_CUDA_API_VERSION
	.align		4
        /*0000*/ 	.byte	0x04, 0x37
        /*0002*/ 	.short	(.L_10579 - .L_10578)
.L_10578:
        /*0004*/ 	.word	0x00000082


	//----- nvinfo : EIATTR_KPARAM_INFO
	.align		4
.L_10579:
        /*0008*/ 	.byte	0x04, 0x17
        /*000a*/ 	.short	(.L_10581 - .L_10580)
.L_10580:
        /*000c*/ 	.word	0x00000000
        /*0010*/ 	.short	0x0006
        /*0012*/ 	.short	0x0028
        /*0014*/ 	.byte	0x00, 0xf0, 0x21, 0x00


	//----- nvinfo : EIATTR_KPARAM_INFO
	.align		4
.L_10581:
        /*0018*/ 	.byte	0x04, 0x17
        /*001a*/ 	.short	(.L_10583 - .L_10582)
.L_10582:
        /*001c*/ 	.word	0x00000000
        /*0020*/ 	.short	0x0005
        /*0022*/ 	.short	0x0020
        /*0024*/ 	.byte	0x00, 0xf0, 0x11, 0x00


	//----- nvinfo : EIATTR_KPARAM_INFO
	.align		4
.L_10583:
        /*0028*/ 	.byte	0x04, 0x17
        /*002a*/ 	.short	(.L_10585 - .L_10584)
.L_10584:
        /*002c*/ 	.word	0x00000000
        /*0030*/ 	.short	0x0004
        /*0032*/ 	.short	0x001c
        /*0034*/ 	.byte	0x00, 0xf0, 0x11, 0x00


	//----- nvinfo : EIATTR_KPARAM_INFO
	.align		4
.L_10585:
        /*0038*/ 	.byte	0x04, 0x17
        /*003a*/ 	.short	(.L_10587 - .L_10586)
.L_10586:
        /*003c*/ 	.word	0x00000000
        /*0040*/ 	.short	0x0003
        /*0042*/ 	.short	0x0018
        /*0044*/ 	.byte	0x00, 0xf0, 0x11, 0x00


	//----- nvinfo : EIATTR_KPARAM_INFO
	.align		4
.L_10587:
        /*0048*/ 	.byte	0x04, 0x17
        /*004a*/ 	.short	(.L_10589 - .L_10588)
.L_10588:
        /*004c*/ 	.word	0x00000000
        /*0050*/ 	.short	0x0002
        /*0052*/ 	.short	0x0010
        /*0054*/ 	.byte	0x00, 0xf0, 0x21, 0x00


	//----- nvinfo : EIATTR_KPARAM_INFO
	.align		4
.L_10589:
        /*0058*/ 	.byte	0x04, 0x17
        /*005a*/ 	.short	(.L_10591 - .L_10590)
.L_10590:
        /*005c*/ 	.word	0x00000000
        /*0060*/ 	.short	0x0001
        /*0062*/ 	.short	0x0008
        /*0064*/ 	.byte	0x00, 0xf0, 0x21, 0x00


	//----- nvinfo : EIATTR_KPARAM_INFO
	.align		4
.L_10591:
        /*0068*/ 	.byte	0x04, 0x17
        /*006a*/ 	.short	(.L_10593 - .L_10592)
.L_10592:
        /*006c*/ 	.word	0x00000000
        /*0070*/ 	.short	0x0000
        /*0072*/ 	.short	0x0000
        /*0074*/ 	.byte	0x00, 0xf0, 0x21, 0x00


	//----- nvinfo : EIATTR_SPARSE_MMA_MASK
	.align		4
.L_10593:
        /*0078*/ 	.byte	0x03, 0x50
        /*007a*/ 	.short	0x0000


	//----- nvinfo : EIATTR_MAXREG_COUNT
	.align		4
        /*007c*/ 	.byte	0x03, 0x1b
        /*007e*/ 	.short	0x00ff


	//----- nvinfo : EIATTR_MERCURY_ISA_VERSION
	.align		4
        /*0080*/ 	.byte	0x03, 0x5f
        /*0082*/ 	.short	0x0101


	//----- nvinfo : EIATTR_COOP_GROUP_MASK_REGIDS
	.align		4
        /*0084*/ 	.byte	0x04, 0x29
        /*0086*/ 	.short	(.L_10595 - .L_10594)


	//   ....[0]....
.L_10594:
        /*0088*/ 	.word	0xffffffff


	//   ....[1]....
        /*008c*/ 	.word	0xffffffff


	//   ....[2]....
        /*0090*/ 	.word	0xffffffff


	//   ....[3]....
        /*0094*/ 	.word	0xffffffff


	//   ....[4]....
        /*0098*/ 	.word	0xffffffff


	//----- nvinfo : EIATTR_COOP_GROUP_INSTR_OFFSETS
	.align		4
.L_10595:
        /*009c*/ 	.byte	0x04, 0x28
        /*009e*/ 	.short	(.L_10597 - .L_10596)


	//   ....[0]....
.L_10596:
        /*00a0*/ 	.word	0x00000970


	//   ....[1]....
        /*00a4*/ 	.word	0x00000990


	//   ....[2]....
        /*00a8*/ 	.word	0x000009b0


	//   ....[3]....
        /*00ac*/ 	.word	0x000009f0


	//   ....[4]....
        /*00b0*/ 	.word	0x00000a20


	//----- nvinfo : EIATTR_EXIT_INSTR_OFFSETS
	.align		4
.L_10597:
        /*00b4*/ 	.byte	0x04, 0x1c
        /*00b6*/ 	.short	(.L_10599 - .L_10598)


	//   ....[0]....
.L_10598:
        /*00b8*/ 	.word	0x00000a30


	//   ....[1]....
        /*00bc*/ 	.word	0x00001110


	//   ....[2]....
        /*00c0*/ 	.word	0x00001160


	//----- nvinfo : EIATTR_CBANK_PARAM_SIZE
	.align		4
.L_10599:
        /*00c4*/ 	.byte	0x03, 0x19
        /*00c6*/ 	.short	0x0030


	//----- nvinfo : EIATTR_PARAM_CBANK
	.align		4
        /*00c8*/ 	.byte	0x04, 0x0a
        /*00ca*/ 	.short	(.L_10601 - .L_10600)
	.align		4
.L_10600:
        /*00cc*/ 	.word	index@(.nv.constant0._ZN43_GLOBAL__N__9ae7fba5_10_SoftMax_cu_9f978f6321softmax_warp_backwardIN3c104HalfES2_fLi9ELb1ELb0EEEvPT0_PKT_S7_iiiPKb)
        /*00d0*/ 	.short	0x0210
        /*00d2*/ 	.short	0x0030


	//----- nvinfo : EIATTR_SW_WAR
	.align		4
.L_10601:
        /*00d4*/ 	.byte	0x04, 0x36
        /*00d6*/ 	.short	(.L_10603 - .L_10602)
.L_10602:
        /*00d8*/ 	.word	0x00000008
.L_10603:


//--------------------- .nv.info._ZN43_GLOBAL__N__9ae7fba5_10_SoftMax_cu_9f978f6321softmax_warp_backwardIN3c104HalfES2_fLi8ELb1ELb0EEEvPT0_PKT_S7_iiiPKb --------------------------
	.section	.nv.info._ZN43_GLOBAL__N__9ae7fba5_10_SoftMax_cu_9f978f6321softmax_warp_backwardIN3c104HalfES2_fLi8ELb1ELb0EEEvPT0_PKT_S7_iiiPKb,"",@"SHT_CUDA_INFO"
	.sectionflags	@""
	.align	4


	//----- nvinfo : EIATTR_CUDA_API_VERSION
	.align		4
        /*0000*/ 	.byte	0x04, 0x37
        /*0002*/ 	.short	(.L_10605 - .L_10604)
.L_10604:
        /*0004*/ 	.word	0x00000082


	//----- nvinfo : EIATTR_KPARAM_INFO
	.align		4
.L_10605:
        /*0008*/ 	.byte	0x04, 0x17
        /*000a*/ 	.short	(.L_10607 - .L_10606)
.L_10606:
        /*000c*/ 	.word	0x00000000
        /*0010*/ 	.short	0x0006
        /*0012*/ 	.short	0x0028
        /*0014*/ 	.byte	0x00, 0xf0, 0x21, 0x00


	//----- nvinfo : EIATTR_KPARAM_INFO
	.align		4
.L_10607:
        /*0018*/ 	.byte	0x04, 0x17
        /*001a*/ 	.short	(.L_10609 - .L_10608)
.L_10608:
        /*001c*/ 	.word	0x00000000
        /*0020*/ 	.short	0x0005
        /*0022*/ 	.short	0x0020
        /*0024*/ 	.byte	0x00, 0xf0, 0x11, 0x00


	//----- nvinfo : EIATTR_KPARAM_INFO
	.align		4
.L_10609:
        /*0028*/ 	.byte	0x04, 0x17
        /*002a*/ 	.short	(.L_10611 - .L_10610)
.L_10610:
        /*002c*/ 	.word	0x00000000
        /*0030*/ 	.short	0x0004
        /*0032*/ 	.short	0x001c
        /*0034*/ 	.byte	0x00, 0xf0, 0x11, 0x00


	//----- nvinfo : EIATTR_KPARAM_INFO
	.align		4
.L_10611:
        /*0038*/ 	.byte	0x04, 0x17
        /*003a*/ 	.short	(.L_10613 - .L_10612)
.L_10612:
        /*003c*/ 	.word	0x00000000
        /*0040*/ 	.short	0x0003
        /*0042*/ 	.short	0x0018
        /*0044*/ 	.byte	0x00, 0xf0, 0x11, 0x00


	//----- nvinfo : EIATTR_KPARAM_INFO
	.align		4
.L_10613:
        /*0048*/ 	.byte	0x04, 0x17
        /*004a*/ 	.short	(.L_10615 - .L_10614)
.L_10614:
        /*004c*/ 	.word	0x00000000
        /*0050*/ 	.short	0x0002
        /*0052*/ 	.short	0x0010
        /*0054*/ 	.byte	0x00, 0xf0, 0x21, 0x00


	//----- nvinfo : EIATTR_KPARAM_INFO
	.align		4
.L_10615:
        /*0058*/ 	.byte	0x04, 0x17
        /*005a*/ 	.short	(.L_10617 - .L_10616)
.L_10616:
        /*005c*/ 	.word	0x00000000
        /*0060*/ 	.short	0x0001
        /*0062*/ 	.short	0x0008
        /*0064*/ 	.byte	0x00, 0xf0, 0x21, 0x00


	//----- nvinfo : EIATTR_KPARAM_INFO
	.align		4
.L_10617:
        /*0068*/ 	.byte	0x04, 0x17
        /*006a*/ 	.short	(.L_10619 - .L_10618)
.L_10618:
        /*006c*/ 	.word	0x00000000
        /*0070*/ 	.short	0x0000
        /*0072*/ 	.short	0x0000
        /*0074*/ 	.byte	0x00, 0xf0, 0x21, 0x00


	//----- nvinfo : EIATTR_SPARSE_MMA_MASK
	.align		4
.L_10619:
        /*0078*/ 	.byte	0x03, 0x50
        /*007a*/ 	.short	0x0000


	//----- nvinfo : EIATTR_MAXREG_COUNT
	.align		4
        /*007c*/ 	.byte	0x03, 0x1b
        /*007e*/ 	.short	0x00ff


	//----- nvinfo : EIATTR_MERCURY_ISA_VERSION
	.align		4
        /*0080*/ 	.byte	0x03, 0x5f
        /*0082*/ 	.short	0x0101


	//----- nvinfo : EIATTR_COOP_GROUP_MASK_REGIDS
	.align		4
        /*0084*/ 	.byte	0x04, 0x29
        /*0086*/ 	.short	(.L_10621 - .L_10620)


	//   ....[0]....
.L_10620:
        /*0088*/ 	.word	0xffffffff


	//   ....[1]....
        /*008c*/ 	.word	0xffffffff


	//   ....[2]....
        /*0090*/ 	.word	0xffffffff


	//   ....[3]....
        /*0094*/ 	.word	0xffffffff


	//   ....[4]....
        /*0098*/ 	.word	0xffffffff


	//----- nvinfo : EIATTR_COOP_GROUP_INSTR_OFFSETS
	.align		4
.L_10621:
        /*009c*/ 	.byte	0x04, 0x28
        /*009e*/ 	.short	(.L_10623 - .L_10622)


	//   ....[0]....
.L_10622:
        /*00a0*/ 	.word	0x000005f0


	//   ....[1]....
        /*00a4*/ 	.word	0x00000610


	//   ....[2]....
        /*00a8*/ 	.word	0x00000630


	//   ....[3]....
        /*00ac*/ 	.word	0x00000650


	//   ....[4]....
        /*00b0*/ 	.word	0x00000670


	//----- nvinfo : EIATTR_EXIT_INSTR_OFFSETS
	.align		4
.L_10623:
        /*00b4*/ 	.byte	0x04, 0x1c
        /*00b6*/ 	.short	(.L_10625 - .L_10624)


	//   ....[0]....
.L_10624:
        /*00b8*/ 	.word	0x00000680


	//   ....[1]....
        /*00bc*/ 	.word	0x000009a0


	//   ....[2]....
        /*00c0*/ 	.word	0x000009f0


	//----- nvinfo : EIATTR_CBANK_PARAM_SIZE
	.align		4
.L_10625:
        /*00c4*/ 	.byte	0x03, 0x19
        /*00c6*/ 	.short	0x0030


	//----- nvinfo : EIATTR_PARAM_CBANK
	.align		4
        /*00c8*/ 	.byte	0x04, 0x0a
        /*00ca*/ 	.short	(.L_10627 - .L_10626)
	.align		4
.L_10626:
        /*00cc*/ 	.word	index@(.nv.constant0._ZN43_GLOBAL__N__9ae7fba5_10_SoftMax_cu_9f978f6321softmax_warp_backwardIN3c104HalfES2_fLi8ELb1ELb0EEEvPT0_PKT_S7_iiiPKb)
        /*00d0*/ 	.short	0x0210
        /*00d2*/ 	.short	0x0030


	//----- nvinfo : EIATTR_SW_WAR
	.align		4
.L_10627:
        /*00d4*/ 	.byte	0x04, 0x36
        /*00d6*/ 	.short	(.L_10629 - .L_10628)
.L_10628:
        /*00d8*/ 	.word	0x00000008
.L_10629:


//--------------------- .nv.info._ZN43_GLOBAL__N__9ae7fba5_10_SoftMax_cu_9f978f6321softmax_warp_backwardIN3c104HalfES2_fLi7ELb1ELb0EEEvPT0_PKT_S7_iiiPKb --------------------------
	.section	.nv.info._ZN43_GLOBAL__N__9ae7fba5_10_SoftMax_cu_9f978f6321softmax_warp_backwardIN3c104HalfES2_fLi7ELb1ELb0EEEvPT0_PKT_S7_iiiPKb,"",@"SHT_CUDA_INFO"
	.sectionflags	@""
	.align	4


	//----- nvinfo : EIATTR_CUDA_API_VERSION
	.align		4
        /*0000*/ 	.byte	0x04, 0x37
        /*0002*/ 	.short	(.L_10631 - .L_10630)
.L_10630:
        /*0004*/ 	.word	0x00000082


	//----- nvinfo : EIATTR_KPARAM_INFO
	.align		4
.L_10631:
        /*0008*/ 	.byte	0x04, 0x17
        /*000a*/ 	.short	(.L_10633 - .L_10632)
.L_10632:
        /*000c*/ 	.word	0x00000000
        /*0010*/ 	.short	0x0006
        /*0012*/ 	.short	0x0028
        /*0014*/ 	.byte	0x00, 0xf0, 0x21, 0x00


	//----- nvinfo : EIATTR_KPARAM_INFO
	.align		4
.L_10633:
        /*0018*/ 	.byte	0x04, 0x17
        /*001a*/ 	.short	(.L_10635 - .L_10634)
.L_10634:
        /*001c*/ 	.word	0x00000000
        /*0020*/ 	.short	0x0005
        /*0022*/ 	.short	0x0020
        /*0024*/ 	.byte	0x00, 0xf0, 0x11, 0x00


	//----- nvinfo : EIATTR_KPARAM_INFO
	.align		4
.L_10635:
        /*0028*/ 	.byte	0x04, 0x17
        /*002a*/ 	.short	(.L_10637 - .L_10636)
.L_10636:
        /*002c*/ 	.word	0x00000000
        /*0030*/ 	.short	0x0004
        /*0032*/ 	.short	0x001c
        /*0034*/ 	.byte	0x00, 0xf0, 0x11, 0x00


	//----- nvinfo : EIATTR_KPARAM_INFO
	.align		4
.L_10637:
        /*0038*/ 	.byte	0x04, 0x17
        /*003a*/ 	.short	(.L_10639 - .L_10638)
.L_10638:
        /*003c*/ 	.word	0x00000000
        /*0040*/ 	.short	0x0003
        /*0042*/ 	.short	0x0018
        /*0044*/ 	.byte	0x00, 0xf0, 0x11, 0x00


	//----- nvinfo : EIATTR_KPARAM_INFO
	.align		4
.L_10639:
        /*0048*/ 	.byte	0x04, 0x17
        /*004a*/ 	.short	(.L_10641 - .L_10640)
.L_10640:
        /*004c*/ 	.word	0x00000000
        /*0050*/ 	.short	0x0002
        /*0052*/ 	.short	0x0010
        /*0054*/ 	.byte	0x00, 0xf0, 0x21, 0x00


	//----- nvinfo : EIATTR_KPARAM_INFO
	.align		4
.L_10641:
        /*0058*/ 	.byte	0x04, 0x17
        /*005a*/ 	.short	(.L_10643 - .L_10642)
.L_10642:
        /*005c*/ 	.word	0x00000000
        /*0060*/ 	.short	0x0001
        /*0062*/ 	.short	0x0008
        /*0064*/ 	.byte	0x00, 0xf0, 0x21, 0x00


	//----- nvinfo : EIATTR_KPARAM_INFO
	.align		4
.L_10643:
        /*0068*/ 	.byte	0x04, 0x17
        /*006a*/ 	.short	(.L_10645 - .L_10644)
.L_10644:
        /*006c*/ 	.word	0x00000000
        /*0070*/ 	.short	0x0000
        /*0072*/ 	.short	0x0000
        /*0074*/ 	.byte	0x00, 0xf0, 0x21, 0x00


	//----- nvinfo : EIATTR_SPARSE_MMA_MASK
	.align		4
.L_10645:
        /*0078*/ 	.byte	0x03, 0x50
        /*007a*/ 	.short	0x0000


	//----- nvinfo : EIATTR_MAXREG_COUNT
	.align		4
        /*007c*/ 	.byte	0x03, 0x1b
        /*007e*/ 	.short	0x00ff


	//----- nvinfo : EIATTR_MERCURY_ISA_VERSION
	.align		4
        /*0080*/ 	.byte	0x03, 0x5f
        /*0082*/ 	.short	0x0101


	//----- nvinfo : EIATTR_COOP_GROUP_MASK_REGIDS
	.align		4
        /*0084*/ 	.byte	0x04, 0x29
        /*0086*/ 	.short	(.L_10647 - .L_10646)


	//   ....[0]....
.L_10646:
        /*0088*/ 	.word	0xffffffff


	//   ....[1]....
        /*008c*/ 	.word	0xffffffff


	//   ....[2]....
        /*0090*/ 	.word	0xffffffff


	//   ....[3]....
        /*0094*/ 	.word	0xffffffff


	//   ....[4]....
        /*0098*/ 	.word	0xffffffff


	//   ....[5]....
        /*009c*/ 	.word	0xffffffff


	//   ....[6]....
        /*00a0*/ 	.word	0xffffffff


	//   ....[7]....
        /*00a4*/ 	.word	0xffffffff


	//   ....[8]....
        /*00a8*/ 	.word	0xffffffff


	//   ....[9]....
        /*00ac*/ 	.word	0xffffffff


	//----- nvinfo : EIATTR_COOP_GROUP_INSTR_OFFSETS
	.align		4
.L_10647:
        /*00b0*/ 	.byte	0x04, 0x28
        /*00b2*/ 	.short	(.L_10649 - .L_10648)


	//   ....[0]....
.L_10648:
        /*00b4*/ 	.word	0x00000650


	//   ....[1]....
        /*00b8*/ 	.word	0x000006c0


	//   ....[2]....
        /*00bc*/ 	.word	0x000006d0


	//   ....[3]....
        /*00c0*/ 	.word	0x00000700


	//   ....[4]....
        /*00c4*/ 	.word	0x00000710


	//   ....[5]....
        /*00c8*/ 	.word	0x00000740


	//   ....[6]....
        /*00cc*/ 	.word	0x00000750


	//   ....[7]....
        /*00d0*/ 	.word	0x00000780


	//   ....[8]....
        /*00d4*/ 	.word	0x00000790


	//   ....[9]....
        /*00d8*/ 	.word	0x000007c0


	//----- nvinfo : EIATTR_EXIT_INSTR_OFFSETS
	.align		4
.L_10649:
        /*00dc*/ 	.byte	0x04, 0x1c
        /*00de*/ 	.short	(.L_10651 - .L_10650)


	//   ....[0]....
.L_10650:
        /*00e0*/ 	.word	0x000007e0


	//   ....[1]....
        /*00e4*/ 	.word	0x000009a0


	//   ....[2]....
        /*00e8*/ 	.word	0x00000a90


	//   ....[3]....
        /*00ec*/ 	.word	0x00000ae0


	//----- nvinfo : EIATTR_CBANK_PARAM_SIZE
	.align		4
.L_10651:
        /*00f0*/ 	.byte	0x03, 0x19
        /*00f2*/ 	.short	0x0030


	//----- nvinfo : EIATTR_PARAM_CBANK
	.align		4
        /*00f4*/ 	.byte	0x04, 0x0a
        /*00f6*/ 	.short	(.L_10653 - .L_10652)
	.align		4
.L_10652:
        /*00f8*/ 	.word	index@(.nv.constant0._ZN43_GLOBAL__N__9ae7fba5_10_SoftMax_cu_9f978f6321softmax_warp_backwardIN3c104HalfES2_fLi7ELb1ELb0EEEvPT0_PKT_S7_iiiPKb)
        /*00fc*/ 	.short	0x0210
        /*00fe*/ 	.short	0x0030


	//----- nvinfo : EIATTR_SW_WAR
	.align		4
.L_10653:
        /*0100*/ 	.byte	0x04, 0x36
        /*0102*/ 	.short	(.L_10655 - .L_10654)
.L_10654:
        /*0104*/ 	.word	0x00000008
.L_10655:


//--------------------- .nv.info._ZN43_GLOBAL__N__9ae7fba5_10_SoftMax_cu_9f978f6321softmax_warp_backwardIN3c104HalfES2_fLi6ELb1ELb0EEEvPT0_PKT_S7_iiiPKb --------------------------
	.section	.nv.info._ZN43_GLOBAL__N__9ae7fba5_10_SoftMax_cu_9f978f6321softmax_warp_backwardIN3c104HalfES2_fLi6ELb1ELb0EEEvPT0_PKT_S7_iiiPKb,"",@"SHT_CUDA_INFO"
	.sectionflags	@""
	.align	4


	//----- nvinfo : EIATTR_CUDA_API_VERSION
	.align		4
        /*0000*/ 	.byte	0x04, 0x37
        /*0002*/ 	.short	(.L_10657 - .L_10656)
.L_10656:
        /*0004*/ 	.word	0x00000082


	//----- nvinfo : EIATTR_KPARAM_INFO
	.align		4
.L_10657:
        /*0008*/ 	.byte	0x04, 0x17
        /*000a*/ 	.short	(.L_10659 - .L_10658)
.L_10658:
        /*000c*/ 	.word	0x00000000
        /*0010*/ 	.short	0x0006
        /*0012*/ 	.short	0x0028
        /*0014*/ 	.byte	0x00, 0xf0, 0x21, 0x00


	//----- nvinfo : EIATTR_KPARAM_INFO
	.align		4
.L_10659:
        /*0018*/ 	.byte	0x04, 0x17
        /*001a*/ 	.short	(.L_10661 - .L_10660)
.L_10660:
        /*001c*/ 	.word	0x00000000
        /*0020*/ 	.short	0x0005
        /*0022*/ 	.short	0x0020
        /*0024*/ 	.byte	0x00, 0xf0, 0x11, 0x00


	//----- nvinfo : EIATTR_KPARAM_INFO
	.align		4
.L_10661:
        /*0028*/ 	.byte	0x04, 0x17
        /*002a*/ 	.short	(.L_10663 - .L_10662)
.L_10662:
        /*002c*/ 	.word	0x00000000
        /*0030*/ 	.short	0x0004
        /*0032*/ 	.short	0x001c
        /*0034*/ 	.byte	0x00, 0xf0, 0x11, 0x00


	//----- nvinfo : EIATTR_KPARAM_INFO
	.align		4
.L_10663:
        /*0038*/ 	.byte	0x04, 0x17
        /*003a*/ 	.short	(.L_10665 - .L_10664)
.L_10664:
        /*003c*/ 	.word	0x00000000
        /*0040*/ 	.short	0x0003
        /*0042*/ 	.short	0x0018
        /*0044*/ 	.byte	0x00, 0xf0, 0x11, 0x00


	//----- nvinfo : EIATTR_KPARAM_INFO
	.align		4
.L_10665:
        /*0048*/ 	.byte	0x04, 0x17
        /*004a*/ 	.short	(.L_10667 - .L_10666)
.L_10666:
        /*004c*/ 	.word	0x00000000
        /*0050*/ 	.short	0x0002
        /*0052*/ 	.short	0x0010
        /*0054*/ 	.byte	0x00, 0xf0, 0x21, 0x00


	//----- nvinfo : EIATTR_KPARAM_INFO
	.align		4
.L_10667:
        /*0058*/ 	.byte	0x04, 0x17
        /*005a*/ 	.short	(.L_10669 - .L_10668)
.L_10668:
        /*005c*/ 	.word	0x00000000
        /*0060*/ 	.short	0x0001
        /*0062*/ 	.short	0x0008
        /*0064*/ 	.byte	0x00, 0xf0, 0x21, 0x00


	//----- nvinfo : EIATTR_KPARAM_INFO
	.align		4
.L_10669:
        /*0068*/ 	.byte	0x04, 0x17
        /*006a*/ 	.short	(.L_10671 - .L_10670)
.L_10670:
        /*006c*/ 	.word	0x00000000
        /*0070*/ 	.short	0x0000
        /*0072*/ 	.short	0x0000
        /*0074*/ 	.byte	0x00, 0xf0, 0x21, 0x00


	//----- nvinfo : EIATTR_SPARSE_MMA_MASK
	.align		4
.L_10671:
        /*0078*/ 	.byte	0x03, 0x50
        /*007a*/ 	.short	0x0000


	//----- nvinfo : EIATTR_MAXREG_COUNT
	.align		4
        /*007c*/ 	.byte	0x03, 0x1b
        /*007e*/ 	.short	0x00ff


	//----- nvinfo : EIATTR_MERCURY_ISA_VERSION
	.align		4
        /*0080*/ 	.byte	0x03, 0x5f
        /*0082*/ 	.short	0x0101


	//----- nvinfo : EIATTR_COOP_GROUP_MASK_REGIDS
	.align		4
        /*0084*/ 	.byte	0x04, 0x29
        /*0086*/ 	.short	(.L_10673 - .L_10672)


	//   ....[0]....
.L_10672:
        /*0088*/ 	.word	0xffffffff


	//   ....[1]....
        /*008c*/ 	.word	0xffffffff


	//   ....[2]....
        /*0090*/ 	.word	0xffffffff


	//   ....[3]....
        /*0094*/ 	.word	0xffffffff


	//   ....[4]....
        /*0098*/ 	.word	0xffffffff


	//   ....[5]....
        /*009c*/ 	.word	0xffffffff


	//   ....[6]....
        /*00a0*/ 	.word	0xffffffff


	//   ....[7]....
        /*00a4*/ 	.word	0xffffffff


	//   ....[8]....
        /*00a8*/ 	.word	0xffffffff


	//   ....[9]....
        /*00ac*/ 	.word	0xffffffff


	//----- nvinfo : EIATTR_COOP_GROUP_INSTR_OFFSETS
	.align		4
.L_10673:
        /*00b0*/ 	.byte	0x04, 0x28
        /*00b2*/ 	.short	(.L_10675 - .L_10674)


	//   ....[0]....
.L_10674:
        /*00b4*/ 	.word	0x000003a0


	//   ....[1]....
        /*00b8*/ 	.word	0x000003b0


	//   ....[2]....
        /*00bc*/ 	.word	0x000003e0


	//   ....[3]....
        /*00c0*/ 	.word	0x000003f0


	//   ....[4]....
        /*00c4*/ 	.word	0x00000420


	//   ....[5]....
        /*00c8*/ 	.word	0x00000430


	//   ....[6]....
        /*00cc*/ 	.word	0x00000460


	//   ....[7]....
        /*00d0*/ 	.word	0x00000470


	//   ....[8]....
        /*00d4*/ 	.word	0x000004a0


	//   ....[9]....
        /*00d8*/ 	.word	0x000004b0


	//----- nvinfo : EIATTR_EXIT_INSTR_OFFSETS
	.align		4
.L_10675:
        /*00dc*/ 	.byte	0x04, 0x1c
        /*00de*/ 	.short	(.L_10677 - .L_10676)


	//   ....[0]....
.L_10676:
        /*00e0*/ 	.word	0x000004c0


	//   ....[1]....
        /*00e4*/ 	.word	0x00000650


	//   ....[2]....
        /*00e8*/ 	.word	0x00000700


	//   ....[3]....
        /*00ec*/ 	.word	0x00000750


	//----- nvinfo : EIATTR_CBANK_PARAM_SIZE
	.align		4
.L_10677:
        /*00f0*/ 	.byte	0x03, 0x19
        /*00f2*/ 	.short	0x0030


	//----- nvinfo : EIATTR_PARAM_CBANK
	.align		4
        /*00f4*/ 	.byte	0x04, 0x0a
        /*00f6*/ 	.short	(.L_10679 - .L_10678)
	.align		4
.L_10678:
        /*00f8*/ 	.word	index@(.nv.constant0._ZN43_GLOBAL__N__9ae7fba5_10_SoftMax_cu_9f978f6321softmax_warp_backwardIN3c104HalfES2_fLi6ELb1ELb0EEEvPT0_PKT_S7_iiiPKb)
        /*00fc*/ 	.short	0x0210
        /*00fe*/ 	.short	0x0030


	//----- nvinfo : EIATTR_SW_WAR
	.align		4
.L_10679:
        /*0100*/ 	.byte	0x04, 0x36
        /*0102*/ 	.short	(.L_10681 - .L_10680)
.L_10680:
        /*0104*/ 	.word	0x00000008
.L_10681:


//--------------------- .nv.info._ZN43_GLOBAL__N__9ae7fba5_10_SoftMax_cu_9f978f6321softmax_warp_backwardIN3c104HalfES2_fLi5ELb1ELb0EEEvPT0_PKT_S7_iiiPKb --------------------------
	.section	.nv.info._ZN43_GLOBAL__N__9ae7fba5_10_SoftMax_cu_9f978f6321softmax_warp_backwardIN3c104HalfES2_fLi5ELb1ELb0EEEvPT0_PKT_S7_iiiPKb,"",@"SHT_CUDA_INFO"
	.sectionflags	@""
	.align	4


	//----- nvinfo : EIATTR_CUDA_API_VERSION
	.align		4
        /*0000*/ 	.byte	0x04, 0x37
        /*0002*/ 	.short	(.L_10683 - .L_10682)
.L_10682:
        /*0004*/ 	.word	0x00000082


	//----- nvinfo : EIATTR_KPARAM_INFO
	.align		4
.L_10683:
        /*0008*/ 	.byte	0x04, 0x17
        /*000a*/ 	.short	(.L_10685 - .L_10684)
.L_10684:
        /*000c*/ 	.word	0x00000000
        /*0010*/ 	.short	0x0006
        /*0012*/ 	.short	0x0028
        /*0014*/ 	.byte	0x00, 0xf0, 0x21, 0x00


	//----- nvinfo : EIATTR_KPARAM_INFO
	.align		4
.L_10685:
        /*0018*/ 	.byte	0x04, 0x17
        /*001a*/ 	.short	(.L_10687 - .L_10686)
.L_10686:
        /*001c*/ 	.word	0x00000000
        /*0020*/ 	.short	0x0005
        /*0022*/ 	.short	0x0020
        /*0024*/ 	.byte	0x00, 0xf0, 0x11, 0x00


	//----- nvinfo : EIATTR_KPARAM_INFO
	.align		4
.L_10687:
        /*0028*/ 	.byte	0x04, 0x17
        /*002a*/ 	.short	(.L_10689 - .L_10688)
.L_10688:
        /*002c*/ 	.word	0x00000000
        /*0030*/ 	.short	0x0004
        /*0032*/ 	.short	0x001c
        /*0034*/ 	.byte	0x00, 0xf0, 0x11, 0x00


	//----- nvinfo : EIATTR_KPARAM_INFO
	.align		4
.L_10689:
        /*0038*/ 	.byte	0x04, 0x17
        /*003a*/ 	.short	(.L_10691 - .L_10690)
.L_10690:
        /*003c*/ 	.word	0x00000000
        /*0040*/ 	.short	0x0003
        /*0042*/ 	.short	0x0018
        /*0044*/ 	.byte	0x00, 0xf0, 0x11, 0x00


	//----- nvinfo : EIATTR_KPARAM_INFO
	.align		4
.L_10691:
        /*0048*/ 	.byte	0x04, 0x17
        /*004a*/ 	.short	(.L_10693 - .L_10692)
.L_10692:
        /*004c*/ 	.word	0x00000000
        /*0050*/ 	.short	0x0002
        /*0052*/ 	.short	0x0010
        /*0054*/ 	.byte	0x00, 0xf0, 0x21, 0x00


	//----- nvinfo : EIATTR_KPARAM_INFO
	.align		4
.L_10693:
        /*0058*/ 	.byte	0x04, 0x17
        /*005a*/ 	.short	(.L_10695 - .L_10694)
.L_10694:
        /*005c*/ 	.word	0x00000000
        /*0060*/ 	.short	0x0001
        /*0062*/ 	.short	0x0008
        /*0064*/ 	.byte	0x00, 0xf0, 0x21, 0x00


	//----- nvinfo : EIATTR_KPARAM_INFO
	.align		4
.L_10695:
        /*0068*/ 	.byte	0x04, 0x17
        /*006a*/ 	.short	(.L_10697 - .L_10696)
.L_10696:
        /*006c*/ 	.word	0x00000000
        /*0070*/ 	.short	0x0000
        /*0072*/ 	.short	0x0000
        /*0074*/ 	.byte	0x00, 0xf0, 0x21, 0x00


	//----- nvinfo : EIATTR_SPARSE_MMA_MASK
	.align		4
.L_10697:
        /*0078*/ 	.byte	0x03, 0x50
        /*007a*/ 	.short	0x0000


	//----- nvinfo : EIATTR_MAXREG_COUNT
	.align		4
        /*007c*/ 	.byte	0x03, 0x1b
        /*007e*/ 	.short	0x00ff


	//----- nvinfo : EIATTR_MERCURY_ISA_VERSION
	.align		4
        /*0080*/ 	.byte	0x03, 0x5f
        /*0082*/ 	.short	0x0101


	//----- nvinfo : EIATTR_COOP_GROUP_MASK_REGIDS
	.align		4
        /*0084*/ 	.byte	0x04, 0x29
        /*0086*/ 	.short	(.L_10699 - .L_10698)


	//   ....[0]....
.L_10698:
        /*0088*/ 	.word	0xffffffff


	//   ....[1]....
        /*008c*/ 	.word	0xffffffff


	//   ....[2]....
        /*0090*/ 	.word	0xffffffff


	//   ....[3]....
        /*0094*/ 	.word	0xffffffff


	//   ....[4]....
        /*0098*/ 	.word	0xffffffff


	//   ....[5]....
        /*009c*/ 	.word	0xffffffff


	//   ....[6]....
        /*00a0*/ 	.word	0xffffffff


	//   ....[7]....
        /*00a4*/ 	.word	0xffffffff


	//   ....[8]....
        /*00a8*/ 	.word	0xffffffff


	//   ....[9]....
        /*00ac*/ 	.word	0xffffffff


	//----- nvinfo : EIATTR_COOP_GROUP_INSTR_OFFSETS
	.align		4
.L_10699:
        /*00b0*/ 	.byte	0x04, 0x28
        /*00b2*/ 	.short	(.L_10701 - .L_10700)


	//   ....[0]....
.L_10700:
        /*00b4*/ 	.word	0x00000320


	//   ....[1]....
        /*00b8*/ 	.word	0x00000330


	//   ....[2]....
        /*00bc*/ 	.word	0x00000360


	//   ....[3]....
        /*00c0*/ 	.word	0x00000370


	//   ....[4]....
        /*00c4*/ 	.word	0x000003a0


	//   ....[5]....
        /*00c8*/ 	.word	0x000003b0


	//   ....[6]....
        /*00cc*/ 	.word	0x000003e0


	//   ....[7]....
        /*00d0*/ 	.word	0x000003f0


	//   ....[8]....
        /*00d4*/ 	.word	0x00000420


	//   ....[9]....
        /*00d8*/ 	.word	0x00000430


	//----- nvinfo : EIATTR_EXIT_INSTR_OFFSETS
	.align		4
.L_10701:
        /*00dc*/ 	.byte	0x04, 0x1c
        /*00de*/ 	.short	(.L_10703 - .L_10702)


	//   ....[0]....
.L_10702:
        /*00e0*/ 	.word	0x00000440


	//   ....[1]....
        /*00e4*/ 	.word	0x00000550


	//   ....[2]....
        /*00e8*/ 	.word	0x00000560


	//   ....[3]....
        /*00ec*/ 	.word	0x00000610


	//----- nvinfo : EIATTR_CBANK_PARAM_SIZE
	.align		4
.L_10703:
        /*00f0*/ 	.byte	0x03, 0x19
        /*00f2*/ 	.short	0x0030


	//----- nvinfo : EIATTR_PARAM_CBANK
	.align		4
        /*00f4*/ 	.byte	0x04, 0x0a
        /*00f6*/ 	.short	(.L_10705 - .L_10704)
	.align		4
.L_10704:
        /*00f8*/ 	.word	index@(.nv.constant0._ZN43_GLOBAL__N__9ae7fba5_10_SoftMax_cu_9f978f6321softmax_warp_backwardIN3c104HalfES2_fLi5ELb1ELb0EEEvPT0_PKT_S7_iiiPKb)
        /*00fc*/ 	.short	0x0210
        /*00fe*/ 	.short	0x0030


	//----- nvinfo : EIATTR_SW_WAR
	.align		4
.L_10705:
        /*0100*/ 	.byte	0x04, 0x36
        /*0102*/ 	.short	(.L_10707 - .L_10706)
.L_10706:
        /*0104*/ 	.word	0x00000008
.L_10707:


//--------------------- .nv.info._ZN43_GLOBAL__N__9ae7fba5_10_SoftMax_cu_9f978f6321softmax_warp_backwardIN3c104HalfES2_fLi4ELb1ELb0EEEvPT0_PKT_S7_iiiPKb --------------------------
	.section	.nv.info._ZN43_GLOBAL__N__9ae7fba5_10_SoftMax_cu_9f978f6321softmax_warp_backwardIN3c104HalfES2_fLi4ELb1ELb0EEEvPT0_PKT_S7_iiiPKb,"",@"SHT_CUDA_INFO"
	.sectionflags	@""
	.align	4


	//----- nvinfo : EIATTR_CUDA_API_VERSION
	.align		4
        /*0000*/ 	.byte	0x04, 0x37
        /*0002*/ 	.short	(.L_10709 - .L_10708)
.L_10708:
        /*0004*/ 	.word	0x00000082


	//----- nvinfo : EIATTR_KPARAM_INFO
	.align		4
.L_10709:
        /*0008*/ 	.byte	0x04, 0x17
        /*000a*/ 	.short	(.L_10711 - .L_10710)
.L_10710:
        /*000c*/ 	.word	0x00000000
        /*0010*/ 	.short	0x0006
        /*0012*/ 	.short	0x0028
        /*0014*/ 	.byte	0x00, 0xf0, 0x21, 0x00


	//----- nvinfo : EIATTR_KPARAM_INFO
	.align		4
.L_10711:
        /*0018*/ 	.byte	0x04, 0x17
        /*001a*/ 	.short	(.L_10713 - .L_10712)
.L_10712:
        /*001c*/ 	.word	0x00000000
        /*0020*/ 	.short	0x0005
        /*0022*/ 	.short	0x0020
        /*0024*/ 	.byte	0x00, 0xf0, 0x11, 0x00


	//----- nvinfo : EIATTR_KPARAM_INFO
	.align		4
.L_10713:
        /*0028*/ 	.byte	0x04, 0x17
        /*002a*/ 	.short	(.L_10715 - .L_10714)
.L_10714:
        /*002c*/ 	.word	0x00000000
        /*0030*/ 	.short	0x0004
        /*0032*/ 	.short	0x001c
        /*0034*/ 	.byte	0x00, 0xf0, 0x11, 0x00


	//----- nvinfo : EIATTR_KPARAM_INFO
	.align		4
.L_10715:
        /*0038*/ 	.byte	0x04, 0x17
        /*003a*/ 	.short	(.L_10717 - .L_10716)
.L_10716:
        /*003c*/ 	.word	0x00000000
        /*0040*/ 	.short	0x0003
        /*0042*/ 	.short	0x0018
        /*0044*/ 	.byte	0x00, 0xf0, 0x11, 0x00


	//----- nvinfo : EIATTR_KPARAM_INFO
	.align		4
.L_10717:
        /*0048*/ 	.byte	0x04, 0x17
        /*004a*/ 	.short	(.L_10719 - .L_10718)
.L_10718:
        /*004c*/ 	.word	0x00000000
        /*0050*/ 	.short	0x0002
        /*0052*/ 	.short	0x0010
        /*0054*/ 	.byte	0x00, 0xf0, 0x21, 0x00


	//----- nvinfo : EIATTR_KPARAM_INFO
	.align		4
.L_10719:
        /*0058*/ 	.byte	0x04, 0x17
        /*005a*/ 	.short	(.L_10721 - .L_10720)
.L_10720:
        /*005c*/ 	.word	0x00000000
        /*0060*/ 	.short	0x0001
        /*0062*/ 	.short	0x0008
        /*0064*/ 	.byte	0x00, 0xf0, 0x21, 0x00


	//----- nvinfo : EIATTR_KPARAM_INFO
	.align		4
.L_10721:
        /*0068*/ 	.byte	0x04, 0x17
        /*006a*/ 	.short	(.L_10723 - .L_10722)
.L_10722:
        /*006c*/ 	.word	0x00000000
        /*0070*/ 	.short	0x0000
        /*0072*/ 	.short	0x0000
        /*0074*/ 	.byte	0x00, 0xf0, 0x21, 0x00


	//----- nvinfo : EIATTR_SPARSE_MMA_MASK
	.align		4
.L_10723:
        /*0078*/ 	.byte	0x03, 0x50
        /*007a*/ 	.short	0x0000


	//----- nvinfo : EIATTR_MAXREG_COUNT
	.align		4
        /*007c*/ 	.byte	0x03, 0x1b
        /*007e*/ 	.short	0x00ff


	//----- nvinfo : EIATTR_MERCURY_ISA_VERSION
	.align		4
        /*0080*/ 	.byte	0x03, 0x5f
        /*0082*/ 	.short	0x0101


	//----- nvinfo : EIATTR_COOP_GROUP_MASK_REGIDS
	.align		4
        /*0084*/ 	.byte	0x04, 0x29
        /*0086*/ 	.short	(.L_10725 - .L_10724)


	//   ....[0]....
.L_10724:
        /*0088*/ 	.word	0xffffffff


	//   ....[1]....
        /*008c*/ 	.word	0xffffffff


	//   ....[2]....
        /*0090*/ 	.word	0xffffffff


	//   ....[3]....
        /*0094*/ 	.word	0xffffffff


	//   ....[4]....
        /*0098*/ 	.word	0xffffffff


	//   ....[5]....
        /*009c*/ 	.word	0xffffffff


	//   ....[6]....
        /*00a0*/ 	.word	0xffffffff


	//   ....[7]....
        /*00a4*/ 	.word	0xffffffff


	//----- nvinfo : EIATTR_COOP_GROUP_INSTR_OFFSETS
	.align		4
.L_10725:
        /*00a8*/ 	.byte	0x04, 0x28
        /*00aa*/ 	.short	(.L_10727 - .L_10726)


	//   ....[0]....
.L_10726:
        /*00ac*/ 	.word	0x00000320


	//   ....[1]....
        /*00b0*/ 	.word	0x00000330


	//   ....[2]....
        /*00b4*/ 	.word	0x00000360


	//   ....[3]....
        /*00b8*/ 	.word	0x00000370


	//   ....[4]....
        /*00bc*/ 	.word	0x000003a0


	//   ....[5]....
        /*00c0*/ 	.word	0x000003b0


	//   ....[6]....
        /*00c4*/ 	.word	0x000003e0


	//   ....[7]....
        /*00c8*/ 	.word	0x000003f0


	//----- nvinfo : EIATTR_EXIT_INSTR_OFFSETS
	.align		4
.L_10727:
        /*00cc*/ 	.byte	0x04, 0x1c
        /*00ce*/ 	.short	(.L_10729 - .L_10728)


	//   ....[0]....
.L_10728:
        /*00d0*/ 	.word	0x00000400


	//   ....[1]....
        /*00d4*/ 	.word	0x00000510


	//   ....[2]....
        /*00d8*/ 	.word	0x00000520


	//   ....[3]....
        /*00dc*/ 	.word	0x000005d0


	//----- nvinfo : EIATTR_CBANK_PARAM_SIZE
	.align		4
.L_10729:
        /*00e0*/ 	.byte	0x03, 0x19
        /*00e2*/ 	.short	0x0030


	//----- nvinfo : EIATTR_PARAM_CBANK
	.align		4
        /*00e4*/ 	.byte	0x04, 0x0a
        /*00e6*/ 	.short	(.L_10731 - .L_10730)
	.align		4
.L_10730:
        /*00e8*/ 	.word	index@(.nv.constant0._ZN43_GLOBAL__N__9ae7fba5_10_SoftMax_cu_9f978f6321softmax_warp_backwardIN3c104HalfES2_fLi4ELb1ELb0EEEvPT0_PKT_S7_iiiPKb)
        /*00ec*/ 	.short	0x0210
        /*00ee*/ 	.short	0x0030


	//----- nvinfo : EIATTR_SW_WAR
	.align		4
.L_10731:
        /*00f0*/ 	.byte	0x04, 0x36
        /*00f2*/ 	.short	(.L_10733 - .L_10732)
.L_10732:
        /*00f4*/ 	.word	0x00000008
.L_10733:


//--------------------- .nv.info._ZN43_GLOBAL__N__9ae7fba5_10_SoftMax_cu_9f978f6321softmax_warp_backwardIN3c104HalfES2_fLi3ELb1ELb0EEEvPT0_PKT_S7_iiiPKb --------------------------
	.section	.nv.info._ZN43_GLOBAL__N__9ae7fba5_10_SoftMax_cu_9f978f6321softmax_warp_backwardIN3c104HalfES2_fLi3ELb1ELb0EEEvPT0_PKT_S7_iiiPKb,"",@"SHT_CUDA_INFO"
	.sectionflags	@""
	.align	4


	//----- nvinfo : EIATTR_CUDA_API_VERSION
	.align		4
        /*0000*/ 	.byte	0x04, 0x37
        /*0002*/ 	.short	(.L_10735 - .L_10734)
.L_10734:
        /*0004*/ 	.word	0x00000082


	//----- nvinfo : EIATTR_KPARAM_INFO
	.align		4
.L_10735:
        /*0008*/ 	.byte	0x04, 0x17
        /*000a*/ 	.short	(.L_10737 - .L_10736)
.L_10736:
        /*000c*/ 	.word	0x00000000
        /*0010*/ 	.short	0x0006
        /*0012*/ 	.short	0x0028
        /*0014*/ 	.byte	0x00, 0xf0, 0x21, 0x00


	//----- nvinfo : EIATTR_KPARAM_INFO
	.align		4
.L_10737:
        /*0018*/ 	.byte	0x04, 0x17
        /*001a*/ 	.short	(.L_10739 - .L_10738)
.L_10738:
        /*001c*/ 	.word	0x00000000
        /*0020*/ 	.short	0x0005
        /*0022*/ 	.short	0x0020
        /*0024*/ 	.byte	0x00, 0xf0, 0x11, 0x00


	//----- nvinfo : EIATTR_KPARAM_INFO
	.align		4
.L_10739:
        /*0028*/ 	.byte	0x04, 0x17
        /*002a*/ 	.short	(.L_10741 - .L_10740)
.L_10740:
        /*002c*/ 	.word	0x00000000
        /*0030*/ 	.short	0x0004
        /*0032*/ 	.short	0x001c
        /*0034*/ 	.byte	0x00, 0xf0, 0x11, 0x00


	//----- nvinfo : EIATTR_KPARAM_INFO
	.align		4
.L_10741:
        /*0038*/ 	.byte	0x04, 0x17
        /*003a*/ 	.short	(.L_10743 - .L_10742)
.L_10742:
        /*003c*/ 	.word	0x00000000
        /*0040*/ 	.short	0x0003
        /*0042*/ 	.short	0x0018
        /*0044*/ 	.byte	0x00, 0xf0, 0x11, 0x00


	//----- nvinfo : EIATTR_KPARAM_INFO
	.align		4
.L_10743:
        /*0048*/ 	.byte	0x04, 0x17
        /*004a*/ 	.short	(.L_10745 - .L_10744)
.L_10744:
        /*004c*/ 	.word	0x00000000
        /*0050*/ 	.short	0x0002
        /*0052*/ 	.short	0x0010
        /*0054*/ 	.byte	0x00, 0xf0, 0x21, 0x00


	//----- nvinfo : EIATTR_KPARAM_INFO
	.align		4
.L_10745:
        /*0058*/ 	.byte	0x04, 0x17
        /*005a*/ 	.short	(.L_10747 - .L_10746)
.L_10746:
        /*005c*/ 	.word	0x00000000
        /*0060*/ 	.short	0x0001
        /*0062*/ 	.short	0x0008
        /*0064*/ 	.byte	0x00, 0xf0, 0x21, 0x00


	//----- nvinfo : EIATTR_KPARAM_INFO
	.align		4
.L_10747:
        /*0068*/ 	.byte	0x04, 0x17
        /*006a*/ 	.short	(.L_10749 - .L_10748)
.L_10748:
        /*006c*/ 	.word	0x00000000
        /*0070*/ 	.short	0x0000
        /*0072*/ 	.short	0x0000
        /*0074*/ 	.byte	0x00, 0xf0, 0x21, 0x00


	//----- nvinfo : EIATTR_SPARSE_MMA_MASK
	.align		4
.L_10749:
        /*0078*/ 	.byte	0x03, 0x50
        /*007a*/ 	.short	0x0000


	//----- nvinfo : EIATTR_MAXREG_COUNT
	.align		4
        /*007c*/ 	.byte	0x03, 0x1b
        /*007e*/ 	.short	0x00ff


	//----- nvinfo : EIATTR_MERCURY_ISA_VERSION
	.align		4
        /*0080*/ 	.byte	0x03, 0x5f
        /*0082*/ 	.short	0x0101


	//----- nvinfo : EIATTR_COOP_GROUP_MASK_REGIDS
	.align		4
        /*0084*/ 	.byte	0x04, 0x29
        /*0086*/ 	.short	(.L_10751 - .L_10750)


	//   ....[0]....
.L_10750:
        /*0088*/ 	.word	0xffffffff


	//   ....[1]....
        /*008c*/ 	.word	0xffffffff


	//   ....[2]....
        /*0090*/ 	.word	0xffffffff


	//   ....[3]....
        /*0094*/ 	.word	0xffffffff


	//   ....[4]....
        /*0098*/ 	.word	0xffffffff


	//   ....[5]....
        /*009c*/ 	.word	0xffffffff


	//----- nvinfo : EIATTR_COOP_GROUP_INSTR_OFFSETS
	.align		4
.L_10751:
        /*00a0*/ 	.byte	0x04, 0x28
        /*00a2*/ 	.short	(.L_10753 - .L_10752)


	//   ....[0]....
.L_10752:
        /*00a4*/ 	.word	0x00000320


	//   ....[1]....
        /*00a8*/ 	.word	0x00000330


	//   ....[2]....
        /*00ac*/ 	.word	0x00000360


	//   ....[3]....
        /*00b0*/ 	.word	0x00000370


	//   ....[4]....
        /*00b4*/ 	.word	0x000003a0


	//   ....[5]....
        /*00b8*/ 	.word	0x000003b0


	//----- nvinfo : EIATTR_EXIT_INSTR_OFFSETS
	.align		4
.L_10753:
        /*00bc*/ 	.byte	0x04, 0x1c
        /*00be*/ 	.short	(.L_10755 - .L_10754)


	//   ....[0]....
.L_10754:
        /*00c0*/ 	.word	0x000003c0


	//   ....[1]....
        /*00c4*/ 	.word	0x000004d0


	//   ....[2]....
        /*00c8*/ 	.word	0x000004e0


	//   ....[3]....
        /*00cc*/ 	.word	0x00000590


	//----- nvinfo : EIATTR_CBANK_PARAM_SIZE
	.align		4
.L_10755:
        /*00d0*/ 	.byte	0x03, 0x19
        /*00d2*/ 	.short	0x0030


	//----- nvinfo : EIATTR_PARAM_CBANK
	.align		4
        /*00d4*/ 	.byte	0x04, 0x0a
        /*00d6*/ 	.short	(.L_10757 - .L_10756)
	.align		4
.L_10756:
        /*00d8*/ 	.word	index@(.nv.constant0._ZN43_GLOBAL__N__9ae7fba5_10_SoftMax_cu_9f978f6321softmax_warp_backwardIN3c104HalfES2_fLi3ELb1ELb0EEEvPT0_PKT_S7_iiiPKb)
        /*00dc*/ 	.short	0x0210
        /*00de*/ 	.short	0x0030


	//----- nvinfo : EIATTR_SW_WAR
	.align		4
.L_10757:
        /*00e0*/ 	.byte	0x04, 0x36
        /*00e2*/ 	.short	(.L_10759 - .L_10758)
.L_10758:
        /*00e4*/ 	.word	0x00000008
.L_10759:


//--------------------- .nv.info._ZN43_GLOBAL__N__9ae7fba5_10_SoftMax_cu_9f978f6321softmax_warp_backwardIN3c104HalfES2_fLi2ELb1ELb0EEEvPT0_PKT_S7_iiiPKb --------------------------
	.section	.nv.info._ZN43_GLOBAL__N__9ae7fba5_10_SoftMax_cu_9f978f6321softmax_warp_backwardIN3c104HalfES2_fLi2ELb1ELb0EEEvPT0_PKT_S7_iiiPKb,"",@"SHT_CUDA_INFO"
	.sectionflags	@""
	.align	4


	//----- nvinfo : EIATTR_CUDA_API_VERSION
	.align		4
        /*0000*/ 	.byte	0x04, 0x37
        /*0002*/ 	.short	(.L_10761 - .L_10760)
.L_10760:
        /*0004*/ 	.word	0x00000082


	//----- nvinfo : EIATTR_KPARAM_INFO
	.align		4
.L_10761:
        /*0008*/ 	.byte	0x04, 0x17
        /*000a*/ 	.short	(.L_10763 - .L_10762)
.L_10762:
        /*000c*/ 	.word	0x00000000
        /*0010*/ 	.short	0x0006
        /*0012*/ 	.short	0x0028
        /*0014*/ 	.byte	0x00, 0xf0, 0x21, 0x00


	//----- nvinfo : EIATTR_KPARAM_INFO
	.align		4
.L_10763:
        /*0018*/ 	.byte	0x04, 0x17
        /*001a*/ 	.short	(.L_10765 - .L_10764)
.L_10764:
        /*001c*/ 	.word	0x00000000
        /*0020*/ 	.short	0x0005
        /*0022*/ 	.short	0x0020
        /*0024*/ 	.byte	0x00, 0xf0, 0x11, 0x00


	//----- nvinfo : EIATTR_KPARAM_INFO
	.align		4
.L_10765:
        /*0028*/ 	.byte	0x04, 0x17
        /*002a*/ 	.short	(.L_10767 - .L_10766)
.L_10766:
        /*002c*/ 	.word	0x00000000
        /*0030*/ 	.short	0x0004
        /*0032*/ 	.short	0x001c
        /*0034*/ 	.byte	0x00, 0xf0, 0x11, 0x00


	//----- nvinfo : EIATTR_KPARAM_INFO
	.align		4
.L_10767:
        /*0038*/ 	.byte	0x04, 0x17
        /*003a*/ 	.short	(.L_10769 - .L_10768)
.L_10768:
        /*003c*/ 	.word	0x00000000
        /*0040*/ 	.short	0x0003
        /*0042*/ 	.short	0x0018
        /*0044*/ 	.byte	0x00, 0xf0, 0x11, 0x00


	//----- nvinfo : EIATTR_KPARAM_INFO
	.align		4
.L_10769:
        /*0048*/ 	.byte	0x04, 0x17
        /*004a*/ 	.short	(.L_10771 - .L_10770)
.L_10770:
        /*004c*/ 	.word	0x00000000
        /*0050*/ 	.short	0x0002
        /*0052*/ 	.short	0x0010
        /*0054*/ 	.byte	0x00, 0xf0, 0x21, 0x00


	//----- nvinfo : EIATTR_KPARAM_INFO
	.align		4
.L_10771:
        /*0058*/ 	.byte	0x04, 0x17
        /*005a*/ 	.short	(.L_10773 - .L_10772)
.L_10772:
        /*005c*/ 	.word	0x00000000
        /*0060*/ 	.short	0x0001
        /*0062*/ 	.short	0x0008
        /*0064*/ 	.byte	0x00, 0xf0, 0x21, 0x00


	//----- nvinfo : EIATTR_KPARAM_INFO
	.align		4
.L_10773:
        /*0068*/ 	.byte	0x04, 0x17
        /*006a*/ 	.short	(.L_10775 - .L_10774)
.L_10774:
        /*006c*/ 	.word	0x00000000
        /*0070*/ 	.short	0x0000
        /*0072*/ 	.short	0x0000
        /*0074*/ 	.byte	0x00, 0xf0, 0x21, 0x00


	//----- nvinfo : EIATTR_SPARSE_MMA_MASK
	.align		4
.L_10775:
        /*0078*/ 	.byte	0x03, 0x50
        /*007a*/ 	.short	0x0000


	//----- nvinfo : EIATTR_MAXREG_COUNT
	.align		4
        /*007c*/ 	.byte	0x03, 0x1b
        /*007e*/ 	.short	0x00ff


	//----- nvinfo : EIATTR_MERCURY_ISA_VERSION
	.align		4
        /*0080*/ 	.byte	0x03, 0x5f
        /*0082*/ 	.short	0x0101


	//----- nvinfo : EIATTR_COOP_GROUP_MASK_REGIDS
	.align		4
        /*0084*/ 	.byte	0x04, 0x29
        /*0086*/ 	.short	(.L_10777 - .L_10776)


	//   ....[0]....
.L_10776:
        /*0088*/ 	.word	0xffffffff


	//   ....[1]....
        /*008c*/ 	.word	0xffffffff


	//   ....[2]....
        /*0090*/ 	.word	0xffffffff


	//   ....[3]....
        /*0094*/ 	.word	0xffffffff


	//----- nvinfo : EIATTR_COOP_GROUP_INSTR_OFFSETS
	.align		4
.L_10777:
        /*0098*/ 	.byte	0x04, 0x28
        /*009a*/ 	.short	(.L_10779 - .L_10778)


	//   ....[0]....
.L_10778:
        /*009c*/ 	.word	0x00000320


	//   ....[1]....
        /*00a0*/ 	.word	0x00000330


	//   ....[2]....
        /*00a4*/ 	.word	0x00000360


	//   ....[3]....
        /*00a8*/ 	.word	0x00000370


	//----- nvinfo : EIATTR_EXIT_INSTR_OFFSETS
	.align		4
.L_10779:
        /*00ac*/ 	.byte	0x04, 0x1c
        /*00ae*/ 	.short	(.L_10781 - .L_10780)


	//   ....[0]....
.L_10780:
        /*00b0*/ 	.word	0x00000380


	//   ....[1]....
        /*00b4*/ 	.word	0x00000490


	//   ....[2]....
        /*00b8*/ 	.word	0x000004a0


	//   ....[3]....
        /*00bc*/ 	.word	0x00000550


	//----- nvinfo : EIATTR_CBANK_PARAM_SIZE
	.align		4
.L_10781:
        /*00c0*/ 	.byte	0x03, 0x19
        /*00c2*/ 	.short	0x0030


	//----- nvinfo : EIATTR_PARAM_CBANK
	.align		4
        /*00c4*/ 	.byte	0x04, 0x0a
        /*00c6*/ 	.short	(.L_10783 - .L_10782)
	.align		4
.L_10782:
        /*00c8*/ 	.word	index@(.nv.constant0._ZN43_GLOBAL__N__9ae7fba5_10_SoftMax_cu_9f978f6321softmax_warp_backwardIN3c104HalfES2_fLi2ELb1ELb0EEEvPT0_PKT_S7_iiiPKb)
        /*00cc*/ 	.short	0x0210
        /*00ce*/ 	.short	0x0030


	//----- nvinfo : EIATTR_SW_WAR
	.align		4
.L_10783:
        /*00d0*/ 	.byte	0x04, 0x36
        /*00d2*/ 	.short	(.L_10785 - .L_10784)
.L_10784:
        /*00d4*/ 	.word	0x00000008
.L_10785:


//--------------------- .nv.info._ZN43_GLOBAL__N__9ae7fba5_10_SoftMax_cu_9f978f6321softmax_warp_backwardIN3c104HalfES2_fLi1ELb1ELb0EEEvPT0_PKT_S7_iiiPKb --------------------------
	.section	.nv.info._ZN43_GLOBAL__N__9ae7fba5_10_SoftMax_cu_9f978f6321softmax_warp_backwardIN3c104HalfES2_fLi1ELb1ELb0EEEvPT0_PKT_S7_iiiPKb,"",@"SHT_CUDA_INFO"
	.sectionflags	@""
	.align	4


	//----- nvinfo : EIATTR_CUDA_API_VERSION
	.align		4
        /*0000*/ 	.byte	0x04, 0x37
        /*0002*/ 	.short	(.L_10787 - .L_10786)
.L_10786:
        /*0004*/ 	.word	0x00000082


	//----- nvinfo : EIATTR_KPARAM_INFO
	.align		4
.L_10787:
        /*0008*/ 	.byte	0x04, 0x17
        /*000a*/ 	.short	(.L_10789 - .L_10788)
.L_10788:
        /*000c*/ 	.word	0x00000000
        /*0010*/ 	.short	0x0006
        /*0012*/ 	.short	0x0028
        /*0014*/ 	.byte	0x00, 0xf0, 0x21, 0x00


	//----- nvinfo : EIATTR_KPARAM_INFO
	.align		4
.L_10789:
        /*0018*/ 	.byte	0x04, 0x17
        /*001a*/ 	.short	(.L_10791 - .L_10790)
.L_10790:
        /*001c*/ 	.word	0x00000000
        /*0020*/ 	.short	0x0005
        /*0022*/ 	.short	0x0020
        /*0024*/ 	.byte	0x00, 0xf0, 0x11, 0x00


	//----- nvinfo : EIATTR_KPARAM_INFO
	.align		4
.L_10791:
        /*0028*/ 	.byte	0x04, 0x17
        /*002a*/ 	.short	(.L_10793 - .L_10792)
.L_10792:
        /*002c*/ 	.word	0x00000000
        /*0030*/ 	.short	0x0004
        /*0032*/ 	.short	0x001c
        /*0034*/ 	.byte	0x00, 0xf0, 0x11, 0x00


	//----- nvinfo : EIATTR_KPARAM_INFO
	.align		4
.L_10793:
        /*0038*/ 	.byte	0x04, 0x17
        /*003a*/ 	.short	(.L_10795 - .L_10794)
.L_10794:
        /*003c*/ 	.word	0x00000000
        /*0040*/ 	.short	0x0003
        /*0042*/ 	.short	0x0018
        /*0044*/ 	.byte	0x00, 0xf0, 0x11, 0x00


	//----- nvinfo : EIATTR_KPARAM_INFO
	.align		4
.L_10795:
        /*0048*/ 	.byte	0x04, 0x17
        /*004a*/ 	.short	(.L_10797 - .L_10796)
.L_10796:
        /*004c*/ 	.word	0x00000000
        /*0050*/ 	.short	0x0002
        /*0052*/ 	.short	0x0010
        /*0054*/ 	.byte	0x00, 0xf0, 0x21, 0x00


	//----- nvinfo : EIATTR_KPARAM_INFO
	.align		4
.L_10797:
        /*0058*/ 	.byte	0x04, 0x17
        /*005a*/ 	.short	(.L_10799 - .L_10798)
.L_10798:
        /*005c*/ 	.word	0x00000000
        /*0060*/ 	.short	0x0001
        /*0062*/ 	.short	0x0008
        /*0064*/ 	.byte	0x00, 0xf0, 0x21, 0x00


	//----- nvinfo : EIATTR_KPARAM_INFO
	.align		4
.L_10799:
        /*0068*/ 	.byte	0x04, 0x17
        /*006a*/ 	.short	(.L_10801 - .L_10800)
.L_10800:
        /*006c*/ 	.word	0x00000000
        /*0070*/ 	.short	0x0000
        /*0072*/ 	.short	0x0000
        /*0074*/ 	.byte	0x00, 0xf0, 0x21, 0x00


	//----- nvinfo : EIATTR_SPARSE_MMA_MASK
	.align		4
.L_10801:
        /*0078*/ 	.byte	0x03, 0x50
        /*007a*/ 	.short	0x0000


	//----- nvinfo : EIATTR_MAXREG_COUNT
	.align		4
        /*007c*/ 	.byte	0x03, 0x1b
        /*007e*/ 	.short	0x00ff


	//----- nvinfo : EIATTR_MERCURY_ISA_VERSION
	.align		4
        /*0080*/ 	.byte	0x03, 0x5f
        /*0082*/ 	.short	0x0101


	//----- nvinfo : EIATTR_COOP_GROUP_MASK_REGIDS
	.align		4
        /*0084*/ 	.byte	0x04, 0x29
        /*0086*/ 	.short	(.L_10803 - .L_10802)


	//   ....[0]....
.L_10802:
        /*0088*/ 	.word	0xffffffff


	//   ....[1]....
        /*008c*/ 	.word	0xffffffff


	//----- nvinfo : EIATTR_COOP_GROUP_INSTR_OFFSETS
	.align		4
.L_10803:
        /*0090*/ 	.byte	0x04, 0x28
        /*0092*/ 	.short	(.L_10805 - .L_10804)


	//   ....[0]....
.L_10804:
        /*0094*/ 	.word	0x00000320


	//   ....[1]....
        /*0098*/ 	.word	0x00000330


	//----- nvinfo : EIATTR_EXIT_INSTR_OFFSETS
	.align		4
.L_10805:
        /*009c*/ 	.byte	0x04, 0x1c
        /*009e*/ 	.short	(.L_10807 - .L_10806)


	//   ....[0]....
.L_10806:
        /*00a0*/ 	.word	0x00000340


	//   ....[1]....
        /*00a4*/ 	.word	0x00000450


	//   ....[2]....
        /*00a8*/ 	.word	0x00000460


	//   ....[3]....
        /*00ac*/ 	.word	0x00000510


	//----- nvinfo : EIATTR_CBANK_PARAM_SIZE
	.align		4
.L_10807:
        /*00b0*/ 	.byte	0x03, 0x19
        /*00b2*/ 	.short	0x0030


	//----- nvinfo : EIATTR_PARAM_CBANK
	.align		4
        /*00b4*/ 	.byte	0x04, 0x0a
        /*00b6*/ 	.short	(.L_10809 - .L_10808)
	.align		4
.L_10808:
        /*00b8*/ 	.word	index@(.nv.constant0._ZN43_GLOBAL__N__9ae7fba5_10_SoftMax_cu_9f978f6321softmax_warp_backwardIN3c104HalfES2_fLi1ELb1ELb0EEEvPT0_PKT_S7_iiiPKb)
        /*00bc*/ 	.short	0x0210
        /*00be*/ 	.short	0x0030


	//----- nvinfo : EIATTR_SW_WAR
	.align		4
.L_10809:
        /*00c0*/ 	.byte	0x04, 0x36
        /*00c2*/ 	.short	(.L_10811 - .L_10810)
.L_10810:
        /*00c4*/ 	.word	0x00000008
.L_10811:


//--------------------- .nv.info._ZN43_GLOBAL__N__9ae7fba5_10_SoftMax_cu_9f978f6321softmax_warp_backwardIN3c104HalfES2_fLi0ELb1ELb0EEEvPT0_PKT_S7_iiiPKb --------------------------
	.section	.nv.info._ZN43_GLOBAL__N__9ae7fba5_10_SoftMax_cu_9f978f6321softmax_warp_backwardIN3c104HalfES2_fLi0ELb1ELb0EEEvPT0_PKT_S7_iiiPKb,"",@"SHT_CUDA_INFO"
	.sectionflags	@""
	.align	4


	//----- nvinfo : EIATTR_CUDA_API_VERSION
	.align		4
        /*0000*/ 	.byte	0x04, 0x37
        /*0002*/ 	.short	(.L_10813 - .L_10812)
.L_10812:
        /*0004*/ 	.word	0x00000082


	//----- nvinfo : EIATTR_KPARAM_INFO
	.align		4
.L_10813:
        /*0008*/ 	.byte	0x04, 0x17
        /*000a*/ 	.short	(.L_10815 - .L_10814)
.L_10814:
        /*000c*/ 	.word	0x00000000
        /*0010*/ 	.short	0x0006
        /*0012*/ 	.short	0x0028
        /*0014*/ 	.byte	0x00, 0xf0, 0x21, 0x00


	//----- nvinfo : EIATTR_KPARAM_INFO
	.align		4
.L_10815:
        /*0018*/ 	.byte	0x04, 0x17
        /*001a*/ 	.short	(.L_10817 - .L_10816)
.L_10816:
        /*001c*/ 	.word	0x00000000
        /*0020*/ 	.short	0x0005
        /*0022*/ 	.short	0x0020
        /*0024*/ 	.byte	0x00, 0xf0, 0x11, 0x00


	//----- nvinfo : EIATTR_KPARAM_INFO
	.align		4
.L_10817:
        /*0028*/ 	.byte	0x04, 0x17
        /*002a*/ 	.short	(.L_10819 - .L_10818)
.L_10818:
        /*002c*/ 	.word	0x00000000
        /*0030*/ 	.short	0x0004
        /*0032*/ 	.short	0x001c
        /*0034*/ 	.byte	0x00, 0xf0, 0x11, 0x00


	//----- nvinfo : EIATTR_KPARAM_INFO
	.align		4
.L_10819:
        /*0038*/ 	.byte	0x04, 0x17
        /*003a*/ 	.short	(.L_10821 - .L_10820)
.L_10820:
        /*003c*/ 	.word	0x00000000
        /*0040*/ 	.short	0x0003
        /*0042*/ 	.short	0x0018
        /*0044*/ 	.byte	0x00, 0xf0, 0x11, 0x00


	//----- nvinfo : EIATTR_KPARAM_INFO
	.align		4
.L_10821:
        /*0048*/ 	.byte	0x04, 0x17
        /*004a*/ 	.short	(.L_10823 - .L_10822)
.L_10822:
        /*004c*/ 	.word	0x00000000
        /*0050*/ 	.short	0x0002
        /*0052*/ 	.short	0x0010
        /*0054*/ 	.byte	0x00, 0xf0, 0x21, 0x00


	//----- nvinfo : EIATTR_KPARAM_INFO
	.align		4
.L_10823:
        /*0058*/ 	.byte	0x04, 0x17
        /*005a*/ 	.short	(.L_10825 - .L_10824)
.L_10824:
        /*005c*/ 	.word	0x00000000
        /*0060*/ 	.short	0x0001
        /*0062*/ 	.short	0x0008
        /*0064*/ 	.byte	0x00, 0xf0, 0x21, 0x00


	//----- nvinfo : EIATTR_KPARAM_INFO
	.align		4
.L_10825:
        /*0068*/ 	.byte	0x04, 0x17
        /*006a*/ 	.short	(.L_10827 - .L_10826)
.L_10826:
        /*006c*/ 	.word	0x00000000
        /*0070*/ 	.short	0x0000
        /*0072*/ 	.short	0x0000
        /*0074*/ 	.byte	0x00, 0xf0, 0x21, 0x00


	//----- nvinfo : EIATTR_SPARSE_MMA_MASK
	.align		4
.L_10827:
        /*0078*/ 	.byte	0x03, 0x50
        /*007a*/ 	.short	0x0000


	//----- nvinfo : EIATTR_MAXREG_COUNT
	.align		4
        /*007c*/ 	.byte	0x03, 0x1b
        /*007e*/ 	.short	0x00ff


	//----- nvinfo : EIATTR_MERCURY_ISA_VERSION
	.align		4
        /*0080*/ 	.byte	0x03, 0x5f
        /*0082*/ 	.short	0x0101


	//----- nvinfo : EIATTR_EXIT_INSTR_OFFSETS
	.align		4
        /*0084*/ 	.byte	0x04, 0x1c
        /*0086*/ 	.short	(.L_10829 - .L_10828)


	//   ....[0]....
.L_10828:
        /*0088*/ 	.word	0x00000300


	//   ....[1]....
        /*008c*/ 	.word	0x00000310


	//   ....[2]....
        /*0090*/ 	.word	0x000003c0


	//   ....[3]....
        /*0094*/ 	.word	0x00000430


	//----- nvinfo : EIATTR_CBANK_PARAM_SIZE
	.align		4
.L_10829:
        /*0098*/ 	.byte	0x03, 0x19
        /*009a*/ 	.short	0x0030


	//----- nvinfo : EIATTR_PARAM_CBANK
	.align		4
        /*009c*/ 	.byte	0x04, 0x0a
        /*009e*/ 	.short	(.L_10831 - .L_10830)
	.align		4
.L_10830:
        /*00a0*/ 	.word	index@(.nv.constant0._ZN43_GLOBAL__N__9ae7fba5_10_SoftMax_cu_9f978f6321softmax_warp_backwardIN3c104HalfES2_fLi0ELb1ELb0EEEvPT0_PKT_S7_iiiPKb)
        /*00a4*/ 	.short	0x0210
        /*00a6*/ 	.short	0x0030


	//----- nvinfo : EIATTR_SW_WAR
	.align		4
.L_10831:
        /*00a8*/ 	.byte	0x04, 0x36
        /*00aa*/ 	.short	(.L_10833 - .L_10832)
.L_10832:
        /*00ac*/ 	.word	0x00000008
.L_10833:


//--------------------- .nv.info._ZN43_GLOBAL__N__9ae7fba5_10_SoftMax_cu_9f978f6321softmax_warp_backwardIfffLi10ELb1ELb0EEEvPT0_PKT_S5_iiiPKb --------------------------
	.section	.nv.info._ZN43_GLOBAL__N__9ae7fba5_10_SoftMax_cu_9f978f6321softmax_warp_backwardIfffLi10ELb1ELb0EEEvPT0_PKT_S5_iiiPKb,"",@"SHT_CUDA_INFO"
	.sectionflags	@""
	.align	4


	//----- nvinfo : EIATTR_CUDA_API_VERSION
	.align		4
        /*0000*/ 	.byte	0x04, 0x37
        /*0002*/ 	.short	(.L_10835 - .L_10834)
.L_10834:
        /*0004*/ 	.word	0x00000082


	//----- nvinfo : EIATTR_KPARAM_INFO
	.align		4
.L_10835:
        /*0008*/ 	.byte	0x04, 0x17
        /*000a*/ 	.short	(.L_10837 - .L_10836)
.L_10836:
        /*000c*/ 	.word	0x00000000
        /*0010*/ 	.short	0x0006
        /*0012*/ 	.short	0x0028
        /*0014*/ 	.byte	0x00, 0xf0, 0x21, 0x00


	//----- nvinfo : EIATTR_KPARAM_INFO
	.align		4
.L_10837:
        /*0018*/ 	.byte	0x04, 0x17
        /*001a*/ 	.short	(.L_10839 - .L_10838)
.L_10838:
        /*001c*/ 	.word	0x00000000
        /*0020*/ 	.short	0x0005
        /*0022*/ 	.short	0x0020
        /*0024*/ 	.byte	0x00, 0xf0, 0x11, 0x00


	//----- nvinfo : EIATTR_KPARAM_INFO
	.align		4
.L_10839:
        /*0028*/ 	.byte	0x04, 0x17
        /*002a*/ 	.short	(.L_10841 - .L_10840)
.L_10840:
        /*002c*/ 	.word	0x00000000
        /*0030*/ 	.short	0x0004
        /*0032*/ 	.short	0x001c
        /*0034*/ 	.byte	0x00, 0xf0, 0x11, 0x00


	//----- nvinfo : EIATTR_KPARAM_INFO
	.align		4
.L_10841:
        /*0038*/ 	.byte	0x04, 0x17
        /*003a*/ 	.short	(.L_10843 - .L_10842)
.L_10842:
        /*003c*/ 	.word	0x00000000
        /*0040*/ 	.short	0x0003
        /*0042*/ 	.short	0x0018
        /*0044*/ 	.byte	0x00, 0xf0, 0x11, 0x00


	//----- nvinfo : EIATTR_KPARAM_INFO
	.align		4
.L_10843:
        /*0048*/ 	.byte	0x04, 0x17
        /*004a*/ 	.short	(.L_10845 - .L_10844)
.L_10844:
        /*004c*/ 	.word	0x00000000
        /*0050*/ 	.short	0x0002
        /*0052*/ 	.short	0x0010
        /*0054*/ 	.byte	0x00, 0xf0, 0x21, 0x00


	//----- nvinfo : EIATTR_KPARAM_INFO
	.align		4
.L_10845:
        /*0058*/ 	.byte	0x04, 0x17
        /*005a*/ 	.short	(.L_10847 - .L_10846)
.L_10846:
        /*005c*/ 	.word	0x00000000
        /*0060*/ 	.short	0x0001
        /*0062*/ 	.short	0x0008
        /*0064*/ 	.byte	0x00, 0xf0, 0x21, 0x00


	//----- nvinfo : EIATTR_KPARAM_INFO
	.align		4
.L_10847:
        /*0068*/ 	.byte	0x04, 0x17
        /*006a*/ 	.short	(.L_10849 - .L_10848)
.L_10848:
        /*006c*/ 	.word	0x00000000
        /*0070*/ 	.short	0x0000
        /*0072*/ 	.short	0x0000
        /*0074*/ 	.byte	0x00, 0xf0, 0x21, 0x00


	//----- nvinfo : EIATTR_SPARSE_MMA_MASK
	.align		4
.L_10849:
        /*0078*/ 	.byte	0x03, 0x50
        /*007a*/ 	.short	0x0000


	//----- nvinfo : EIATTR_MAXREG_COUNT
	.align		4
        /*007c*/ 	.byte	0x03, 0x1b
        /*007e*/ 	.short	0x00ff


	//----- nvinfo : EIATTR_MERCURY_ISA_VERSION
	.align		4
        /*0080*/ 	.byte	0x03, 0x5f
        /*0082*/ 	.short	0x0101


	//----- nvinfo : EIATTR_COOP_GROUP_MASK_REGIDS
	.align		4
        /*0084*/ 	.byte	0x04, 0x29
        /*0086*/ 	.short	(.L_10851 - .L_10850)


	//   ....[0]....
.L_10850:
        /*0088*/ 	.word	0xffffffff


	//   ....[1]....
        /*008c*/ 	.word	0xffffffff


	//   ....[2]....
        /*0090*/ 	.word	0xffffffff


	//   ....[3]....
        /*0094*/ 	.word	0xffffffff


	//   ....[4]....
        /*0098*/ 	.word	0xffffffff


	//----- nvinfo : EIATTR_COOP_GROUP_INSTR_OFFSETS
	.align		4
.L_10851:
        /*009c*/ 	.byte	0x04, 0x28
        /*009e*/ 	.short	(.L_10853 - .L_10852)


	//   ....[0]....
.L_10852:
        /*00a0*/ 	.word	0x00000de0


	//   ....[1]....
        /*00a4*/ 	.word	0x00000e10


	//   ....[2]....
        /*00a8*/ 	.word	0x00000e30


	//   ....[3]....
        /*00ac*/ 	.word	0x00000e60


	//   ....[4]....
        /*00b0*/ 	.word	0x00000e80


	//----- nvinfo : EIATTR_EXIT_INSTR_OFFSETS
	.align		4
.L_10853:
        /*00b4*/ 	.byte	0x04, 0x1c
        /*00b6*/ 	.short	(.L_10855 - .L_10854)


	//   ....[0]....
.L_10854:
        /*00b8*/ 	.word	0x00000e90


	//   ....[1]....
        /*00bc*/ 	.word	0x00001960


	//   ....[2]....
        /*00c0*/ 	.word	0x000019a0


	//----- nvinfo : EIATTR_CBANK_PARAM_SIZE
	.align		4
.L_10855:
        /*00c4*/ 	.byte	0x03, 0x19
        /*00c6*/ 	.short	0x0030


	//----- nvinfo : EIATTR_PARAM_CBANK
	.align		4
        /*00c8*/ 	.byte	0x04, 0x0a
        /*00ca*/ 	.short	(.L_10857 - .L_10856)
	.align		4
.L_10856:
        /*00cc*/ 	.word	index@(.nv.constant0._ZN43_GLOBAL__N__9ae7fba5_10_SoftMax_cu_9f978f6321softmax_warp_backwardIfffLi10ELb1ELb0EEEvPT0_PKT_S5_iiiPKb)
        /*00d0*/ 	.short	0x0210
        /*00d2*/ 	.short	0x0030


	//----- nvinfo : EIATTR_SW_WAR
	.align		4
.L_10857:
        /*00d4*/ 	.byte	0x04, 0x36
        /*00d6*/ 	.short	(.L_10859 - .L_10858)
.L_10858:
        /*00d8*/ 	.word	0x00000008
.L_10859:


//--------------------- .nv.info._ZN43_GLOBAL__N__9ae7fba5_10_SoftMax_cu_9f978f6321softmax_warp_backwardIfffLi9ELb1ELb0EEEvPT0_PKT_S5_iiiPKb --------------------------
	.section	.nv.info._ZN43_GLOBAL__N__9ae7fba5_10_SoftMax_cu_9f978f6321softmax_warp_backwardIfffLi9ELb1ELb0EEEvPT0_PKT_S5_iiiPKb,"",@"SHT_CUDA_INFO"
	.sectionflags	@""
	.align	4


	//----- nvinfo : EIATTR_CUDA_API_VERSION
	.align		4
        /*0000*/ 	.byte	0x04, 0x37
        /*0002*/ 	.short	(.L_10861 - .L_10860)
.L_10860:
        /*0004*/ 	.word	0x00000082


	//----- nvinfo : EIATTR_KPARAM_INFO
	.align		4
.L_10861:
        /*0008*/ 	.byte	0x04, 0x17
        /*000a*/ 	.short	(.L_10863 - .L_10862)
.L_10862:
        /*000c*/ 	.word	0x00000000
        /*0010*/ 	.short	0x0006
        /*0012*/ 	.short	0x0028
        /*0014*/ 	.byte	0x00, 0xf0, 0x21, 0x00


	//----- nvinfo : EIATTR_KPARAM_INFO
	.align		4
.L_10863:
        /*0018*/ 	.byte	0x04, 0x17
        /*001a*/ 	.short	(.L_10865 - .L_10864)
.L_10864:
        /*001c*/ 	.word	0x00000000
        /*0020*/ 	.short	0x0005
        /*0022*/ 	.short	0x0020
        /*0024*/ 	.byte	0x00, 0xf0, 0x11, 0x00


	//----- nvinfo : EIATTR_KPARAM_INFO
	.align		4
.L_10865:
        /*0028*/ 	.byte	0x04, 0x17
        /*002a*/ 	.short	(.L_10867 - .L_10866)
.L_10866:
        /*002c*/ 	.word	0x00000000
        /*0030*/ 	.short	0x0004
        /*0032*/ 	.short	0x001c
        /*0034*/ 	.byte	0x00, 0xf0, 0x11, 0x00


	//----- nvinfo : EIATTR_KPARAM_INFO
	.align		4
.L_10867:
        /*0038*/ 	.byte	0x04, 0x17
        /*003a*/ 	.short	(.L_10869 - .L_10868)
.L_10868:
        /*003c*/ 	.word	0x00000000
        /*0040*/ 	.short	0x0003
        /*0042*/ 	.short	0x0018
        /*0044*/ 	.byte	0x00, 0xf0, 0x11, 0x00


	//----- nvinfo : EIATTR_KPARAM_INFO
	.align		4
.L_10869:
        /*0048*/ 	.byte	0x04, 0x17
        /*004a*/ 	.short	(.L_10871 - .L_10870)
.L_10870:
        /*004c*/ 	.word	0x00000000
        /*0050*/ 	.short	0x0002
        /*0052*/ 	.short	0x0010
        /*0054*/ 	.byte	0x00, 0xf0, 0x21, 0x00


	//----- nvinfo : EIATTR_KPARAM_INFO
	.align		4
.L_10871:
        /*0058*/ 	.byte	0x04, 0x17
        /*005a*/ 	.short	(.L_10873 - .L_10872)
.L_10872:
        /*005c*/ 	.word	0x00000000
        /*0060*/ 	.short	0x0001
        /*0062*/ 	.short	0x0008
        /*0064*/ 	.byte	0x00, 0xf0, 0x21, 0x00


	//----- nvinfo : EIATTR_KPARAM_INFO
	.align		4
.L_10873:
        /*0068*/ 	.byte	0x04, 0x17
        /*006a*/ 	.short	(.L_10875 - .L_10874)
.L_10874:
        /*006c*/ 	.word	0x00000000
        /*0070*/ 	.short	0x0000
        /*0072*/ 	.short	0x0000
        /*0074*/ 	.byte	0x00, 0xf0, 0x21, 0x00


	//----- nvinfo : EIATTR_SPARSE_MMA_MASK
	.align		4
.L_10875:
        /*0078*/ 	.byte	0x03, 0x50
        /*007a*/ 	.short	0x0000


	//----- nvinfo : EIATTR_MAXREG_COUNT
	.align		4
        /*007c*/ 	.byte	0x03, 0x1b
        /*007e*/ 	.short	0x00ff


	//----- nvinfo : EIATTR_MERCURY_ISA_VERSION
	.align		4
        /*0080*/ 	.byte	0x03, 0x5f
        /*0082*/ 	.short	0x0101


	//----- nvinfo : EIATTR_COOP_GROUP_MASK_REGIDS
	.align		4
        /*0084*/ 	.byte	0x04, 0x29
        /*0086*/ 	.short	(.L_10877 - .L_10876)


	//   ....[0]....
.L_10876:
        /*0088*/ 	.word	0xffffffff


	//   ....[1]....
        /*008c*/ 	.word	0xffffffff


	//   ....[2]....
        /*0090*/ 	.word	0xffffffff


	//   ....[3]....
        /*0094*/ 	.word	0xffffffff


	//   ....[4]....
        /*0098*/ 	.word	0xffffffff


	//----- nvinfo : EIATTR_COOP_GROUP_INSTR_OFFSETS
	.align		4
.L_10877:
        /*009c*/ 	.byte	0x04, 0x28
        /*009e*/ 	.short	(.L_10879 - .L_10878)


	//   ....[0]....
.L_10878:
        /*00a0*/ 	.word	0x000007e0


	//   ....[1]....
        /*00a4*/ 	.word	0x00000800


	//   ....[2]....
        /*00a8*/ 	.word	0x00000820


	//   ....[3]....
        /*00ac*/ 	.word	0x00000840


	//   ....[4]....
        /*00b0*/ 	.word	0x00000860


	//----- nvinfo : EIATTR_EXIT_INSTR_OFFSETS
	.align		4
.L_10879:
        /*00b4*/ 	.byte	0x04, 0x1c
        /*00b6*/ 	.short	(.L_10881 - .L_10880)


	//   ....[0]....
.L_10880:
        /*00b8*/ 	.word	0x00000870


	//   ....[1]....
        /*00bc*/ 	.word	0x00000dd0


	//   ....[2]....
        /*00c0*/ 	.word	0x00000e10


	//----- nvinfo : EIATTR_CBANK_PARAM_SIZE
	.align		4
.L_10881:
        /*00c4*/ 	.byte	0x03, 0x19
        /*00c6*/ 	.short	0x0030


	//----- nvinfo : EIATTR_PARAM_CBANK
	.align		4
        /*00c8*/ 	.byte	0x04, 0x0a
        /*00ca*/ 	.short	(.L_10883 - .L_10882)
	.align		4
.L_10882:
        /*00cc*/ 	.word	index@(.nv.constant0._ZN43_GLOBAL__N__9ae7fba5_10_SoftMax_cu_9f978f6321softmax_warp_backwardIfffLi9ELb1ELb0EEEvPT0_PKT_S5_iiiPKb)
        /*00d0*/ 	.short	0x0210
        /*00d2*/ 	.short	0x0030


	//----- nvinfo : EIATTR_SW_WAR
	.align		4
.L_10883:
        /*00d4*/ 	.byte	0x04, 0x36
        /*00d6*/ 	.short	(.L_10885 - .L_10884)
.L_10884:
        /*00d8*/ 	.word	0x00000008
.L_10885:


//--------------------- .nv.info._ZN43_GLOBAL__N__9ae7fba5_10_SoftMax_cu_9f978f6321softmax_warp_backwardIfffLi8ELb1ELb0EEEvPT0_PKT_S5_iiiPKb --------------------------
	.section	.nv.info._ZN43_GLOBAL__N__9ae7fba5_10_SoftMax_cu_9f978f6321softmax_warp_backwardIfffLi8ELb1ELb0EEEvPT0_PKT_S5_iiiPKb,"",@"SHT_CUDA_INFO"
	.sectionflags	@""
	.align	4


	//----- nvinfo : EIATTR_CUDA_API_VERSION
	.align		4
        /*0000*/ 	.byte	0x04, 0x37
        /*0002*/ 	.short	(.L_10887 - .L_10886)
.L_10886:
        /*0004*/ 	.word	0x00000082


	//----- nvinfo : EIATTR_KPARAM_INFO
	.align		4
.L_10887:
        /*0008*/ 	.byte	0x04, 0x17
        /*000a*/ 	.short	(.L_10889 - .L_10888)
.L_10888:
        /*000c*/ 	.word	0x00000000
        /*0010*/ 	.short	0x0006
        /*0012*/ 	.short	0x0028
        /*0014*/ 	.byte	0x00, 0xf0, 0x21, 0x00


	//----- nvinfo : EIATTR_KPARAM_INFO
	.align		4
.L_10889:
        /*0018*/ 	.byte	0x04, 0x17
        /*001a*/ 	.short	(.L_10891 - .L_10890)
.L_10890:
        /*001c*/ 	.word	0x00000000
        /*0020*/ 	.short	0x0005
        /*0022*/ 	.short	0x0020
        /*0024*/ 	.byte	0x00, 0xf0, 0x11, 0x00


	//----- nvinfo : EIATTR_KPARAM_INFO
	.align		4
.L_10891:
        /*0028*/ 	.byte	0x04, 0x17
        /*002a*/ 	.short	(.L_10893 - .L_10892)
.L_10892:
        /*002c*/ 	.word	0x00000000
        /*0030*/ 	.short	0x0004
        /*0032*/ 	.short	0x001c
        /*0034*/ 	.byte	0x00, 0xf0, 0x11, 0x00


	//----- nvinfo : EIATTR_KPARAM_INFO
	.align		4
.L_10893:
        /*0038*/ 	.byte	0x04, 0x17
        /*003a*/ 	.short	(.L_10895 - .L_10894)
.L_10894:
        /*003c*/ 	.word	0x00000000
        /*0040*/ 	.short	0x0003
        /*0042*/ 	.short	0x0018
        /*0044*/ 	.byte	0x00, 0xf0, 0x11, 0x00


	//----- nvinfo : EIATTR_KPARAM_INFO
	.align		4
.L_10895:
        /*0048*/ 	.byte	0x04, 0x17
        /*004a*/ 	.short	(.L_10897 - .L_10896)
.L_10896:
        /*004c*/ 	.word	0x00000000
        /*0050*/ 	.short	0x0002
        /*0052*/ 	.short	0x0010
        /*0054*/ 	.byte	0x00, 0xf0, 0x21, 0x00


	//----- nvinfo : EIATTR_KPARAM_INFO
	.align		4
.L_10897:
        /*0058*/ 	.byte	0x04, 0x17
        /*005a*/ 	.short	(.L_10899 - .L_10898)
.L_10898:
        /*005c*/ 	.word	0x00000000
        /*0060*/ 	.short	0x0001
        /*0062*/ 	.short	0x0008
        /*0064*/ 	.byte	0x00, 0xf0, 0x21, 0x00


	//----- nvinfo : EIATTR_KPARAM_INFO
	.align		4
.L_10899:
        /*0068*/ 	.byte	0x04, 0x17
        /*006a*/ 	.short	(.L_10901 - .L_10900)
.L_10900:
        /*006c*/ 	.word	0x00000000
        /*0070*/ 	.short	0x0000
        /*0072*/ 	.short	0x0000
        /*0074*/ 	.byte	0x00, 0xf0, 0x21, 0x00


	//----- nvinfo : EIATTR_SPARSE_MMA_MASK
	.align		4
.L_10901:
        /*0078*/ 	.byte	0x03, 0x50
        /*007a*/ 	.short	0x0000


	//----- nvinfo : EIATTR_MAXREG_COUNT
	.align		4
        /*007c*/ 	.byte	0x03, 0x1b
        /*007e*/ 	.short	0x00ff


	//----- nvinfo : EIATTR_MERCURY_ISA_VERSION
	.align		4
        /*0080*/ 	.byte	0x03, 0x5f
        /*0082*/ 	.short	0x0101


	//----- nvinfo : EIATTR_COOP_GROUP_MASK_REGIDS
	.align		4
        /*0084*/ 	.byte	0x04, 0x29
        /*0086*/ 	.short	(.L_10903 - .L_10902)


	//   ....[0]....
.L_10902:
        /*0088*/ 	.word	0xffffffff


	//   ....[1]....
        /*008c*/ 	.word	0xffffffff


	//   ....[2]....
        /*0090*/ 	.word	0xffffffff


	//   ....[3]....
        /*0094*/ 	.word	0xffffffff


	//   ....[4]....
        /*0098*/ 	.word	0xffffffff


	//----- nvinfo : EIATTR_COOP_GROUP_INSTR_OFFSETS
	.align		4
.L_10903:
        /*009c*/ 	.byte	0x04, 0x28
        /*009e*/ 	.short	(.L_10905 - .L_10904)


	//   ....[0]....
.L_10904:
        /*00a0*/ 	.word	0x000004b0


	//   ....[1]....
        /*00a4*/ 	.word	0x000004d0


	//   ....[2]....
        /*00a8*/ 	.word	0x000004f0


	//   ....[3]....
        /*00ac*/ 	.word	0x00000510


	//   ....[4]....
        /*00b0*/ 	.word	0x00000530


	//----- nvinfo : EIATTR_EXIT_INSTR_OFFSETS
	.align		4
.L_10905:
        /*00b4*/ 	.byte	0x04, 0x1c
        /*00b6*/ 	.short	(.L_10907 - .L_10906)


	//   ....[0]....
.L_10906:
        /*00b8*/ 	.word	0x00000540


	//   ....[1]....
        /*00bc*/ 	.word	0x000007e0


	//   ....[2]....
        /*00c0*/ 	.word	0x00000820


	//----- nvinfo : EIATTR_CBANK_PARAM_SIZE
	.align		4
.L_10907:
        /*00c4*/ 	.byte	0x03, 0x19
        /*00c6*/ 	.short	0x0030


	//----- nvinfo : EIATTR_PARAM_CBANK
	.align		4
        /*00c8*/ 	.byte	0x04, 0x0a
        /*00ca*/ 	.short	(.L_10909 - .L_10908)
	.align		4
.L_10908:
        /*00cc*/ 	.word	index@(.nv.constant0._ZN43_GLOBAL__N__9ae7fba5_10_SoftMax_cu_9f978f6321softmax_warp_backwardIfffLi8ELb1ELb0EEEvPT0_PKT_S5_iiiPKb)
        /*00d0*/ 	.short	0x0210
        /*00d2*/ 	.short	0x0030


	//----- nvinfo : EIATTR_SW_WAR
	.align		4
.L_10909:
        /*00d4*/ 	.byte	0x04, 0x36
        /*00d6*/ 	.short	(.L_10911 - .L_10910)
.L_10910:
        /*00d8*/ 	.word	0x00000008
.L_10911:


//--------------------- .nv.info._ZN43_GLOBAL__N__9ae7fba5_10_SoftMax_cu_9f978f6321softmax_warp_backwardIfffLi7ELb1ELb0EEEvPT0_PKT_S5_iiiPKb --------------------------
	.section	.nv.info._ZN43_GLOBAL__N__9ae7fba5_10_SoftMax_cu_9f978f6321softmax_warp_backwardIfffLi7ELb1ELb0EEEvPT0_PKT_S5_iiiPKb,"",@"SHT_CUDA_INFO"
	.sectionflags	@""
	.align	4


	//----- nvinfo : EIATTR_CUDA_API_VERSION
	.align		4
        /*0000*/ 	.byte	0x04, 0x37
        /*0002*/ 	.short	(.L_10913 - .L_10912)
.L_10912:
        /*0004*/ 	.word	0x00000082


	//----- nvinfo : EIATTR_KPARAM_INFO
	.align		4
.L_10913:
        /*0008*/ 	.byte	0x04, 0x17
        /*000a*/ 	.short	(.L_10915 - .L_10914)
.L_10914:
        /*000c*/ 	.word	0x00000000
        /*0010*/ 	.short	0x0006
        /*0012*/ 	.short	0x0028
        /*0014*/ 	.byte	0x00, 0xf0, 0x21, 0x00


	//----- nvinfo : EIATTR_KPARAM_INFO
	.align		4
.L_10915:
        /*0018*/ 	.byte	0x04, 0x17
        /*001a*/ 	.short	(.L_10917 - .L_10916)
.L_10916:
        /*001c*/ 	.word	0x00000000
        /*0020*/ 	.short	0x0005
        /*0022*/ 	.short	0x0020
        /*0024*/ 	.byte	0x00, 0xf0, 0x11, 0x00


	//----- nvinfo : EIATTR_KPARAM_INFO
	.align		4
.L_10917:
        /*0028*/ 	.byte	0x04, 0x17
        /*002a*/ 	.short	(.L_10919 - .L_10918)
.L_10918:
        /*002c*/ 	.word	0x00000000
        /*0030*/ 	.short	0x0004
        /*0032*/ 	.short	0x001c
        /*0034*/ 	.byte	0x00, 0xf0, 0x11, 0x00


	//----- nvinfo : EIATTR_KPARAM_INFO
	.align		4
.L_10919:
        /*0038*/ 	.byte	0x04, 0x17
        /*003a*/ 	.short	(.L_10921 - .L_10920)
.L_10920:
        /*003c*/ 	.word	0x00000000
        /*0040*/ 	.short	0x0003
        /*0042*/ 	.short	0x0018
        /*0044*/ 	.byte	0x00, 0xf0, 0x11, 0x00


	//----- nvinfo : EIATTR_KPARAM_INFO
	.align		4
.L_10921:
        /*0048*/ 	.byte	0x04, 0x17
        /*004a*/ 	.short	(.L_10923 - .L_10922)
.L_10922:
        /*004c*/ 	.word	0x00000000
        /*0050*/ 	.short	0x0002
        /*0052*/ 	.short	0x0010
        /*0054*/ 	.byte	0x00, 0xf0, 0x21, 0x00


	//----- nvinfo : EIATTR_KPARAM_INFO
	.align		4
.L_10923:
        /*0058*/ 	.byte	0x04, 0x17
        /*005a*/ 	.short	(.L_10925 - .L_10924)
.L_10924:
        /*005c*/ 	.word	0x00000000
        /*0060*/ 	.short	0x0001
        /*0062*/ 	.short	0x0008
        /*0064*/ 	.byte	0x00, 0xf0, 0x21, 0x00


	//----- nvinfo : EIATTR_KPARAM_INFO
	.align		4
.L_10925:
        /*0068*/ 	.byte	0x04, 0x17
        /*006a*/ 	.short	(.L_10927 - .L_10926)
.L_10926:
        /*006c*/ 	.word	0x00000000
        /*0070*/ 	.short	0x0000
        /*0072*/ 	.short	0x0000
        /*0074*/ 	.byte	0x00, 0xf0, 0x21, 0x00


	//----- nvinfo : EIATTR_SPARSE_MMA_MASK
	.align		4
.L_10927:
        /*0078*/ 	.byte	0x03, 0x50
        /*007a*/ 	.short	0x0000


	//----- nvinfo : EIATTR_MAXREG_COUNT
	.align		4
        /*007c*/ 	.byte	0x03, 0x1b
        /*007e*/ 	.short	0x00ff


	//----- nvinfo : EIATTR_MERCURY_ISA_VERSION
	.align		4
        /*0080*/ 	.byte	0x03, 0x5f
        /*0082*/ 	.short	0x0101


	//----- nvinfo : EIATTR_COOP_GROUP_MASK_REGIDS
	.align		4
        /*0084*/ 	.byte	0x04, 0x29
        /*0086*/ 	.short	(.L_10929 - .L_10928)


	//   ....[0]....
.L_10928:
        /*0088*/ 	.word	0xffffffff


	//   ....[1]....
        /*008c*/ 	.word	0xffffffff


	//   ....[2]....
        /*0090*/ 	.word	0xffffffff


	//   ....[3]....
        /*0094*/ 	.word	0xffffffff


	//   ....[4]....
        /*0098*/ 	.word	0xffffffff


	//   ....[5]....
        /*009c*/ 	.word	0xffffffff


	//   ....[6]....
        /*00a0*/ 	.word	0xffffffff


	//   ....[7]....
        /*00a4*/ 	.word	0xffffffff


	//   ....[8]....
        /*00a8*/ 	.word	0xffffffff


	//   ....[9]....
        /*00ac*/ 	.word	0xffffffff


	//----- nvinfo : EIATTR_COOP_GROUP_INSTR_OFFSETS
	.align		4
.L_10929:
        /*00b0*/ 	.byte	0x04, 0x28
        /*00b2*/ 	.short	(.L_10931 - .L_10930)


	//   ....[0]....
.L_10930:
        /*00b4*/ 	.word	0x00000580


	//   ....[1]....
        /*00b8*/ 	.word	0x00000590


	//   ....[2]....
        /*00bc*/ 	.word	0x000005f0


	//   ....[3]....
        /*00c0*/ 	.word	0x00000600


	//   ....[4]....
        /*00c4*/ 	.word	0x00000630


	//   ....[5]....
        /*00c8*/ 	.word	0x00000640


	//   ....[6]....
        /*00cc*/ 	.word	0x00000670


	//   ....[7]....
        /*00d0*/ 	.word	0x00000680


	//   ....[8]....
        /*00d4*/ 	.word	0x000006b0


	//   ....[9]....
        /*00d8*/ 	.word	0x000006c0


	//----- nvinfo : EIATTR_EXIT_INSTR_OFFSETS
	.align		4
.L_10931:
        /*00dc*/ 	.byte	0x04, 0x1c
        /*00de*/ 	.short	(.L_10933 - .L_10932)


	//   ....[0]....
.L_10932:
        /*00e0*/ 	.word	0x000006f0


	//   ....[1]....
        /*00e4*/ 	.word	0x00000870


	//   ....[2]....
        /*00e8*/ 	.word	0x00000930


	//   ....[3]....
        /*00ec*/ 	.word	0x00000970


	//----- nvinfo : EIATTR_CBANK_PARAM_SIZE
	.align		4
.L_10933:
        /*00f0*/ 	.byte	0x03, 0x19
        /*00f2*/ 	.short	0x0030


	//----- nvinfo : EIATTR_PARAM_CBANK
	.align		4
        /*00f4*/ 	.byte	0x04, 0x0a
        /*00f6*/ 	.short	(.L_10935 - .L_10934)
	.align		4
.L_10934:
        /*00f8*/ 	.word	index@(.nv.constant0._ZN43_GLOBAL__N__9ae7fba5_10_SoftMax_cu_9f978f6321softmax_warp_backwardIfffLi7ELb1ELb0EEEvPT0_PKT_S5_iiiPKb)
        /*00fc*/ 	.short	0x0210
        /*00fe*/ 	.short	0x0030


	//----- nvinfo : EIATTR_SW_WAR
	.align		4
.L_10935:
        /*0100*/ 	.byte	0x04, 0x36
        /*0102*/ 	.short	(.L_10937 - .L_10936)
.L_10936:
        /*0104*/ 	.word	0x00000008
.L_10937:


//--------------------- .nv.info._ZN43_GLOBAL__N__9ae7fba5_10_SoftMax_cu_9f978f6321softmax_warp_backwardIfffLi6ELb1ELb0EEEvPT0_PKT_S5_iiiPKb --------------------------
	.section	.nv.info._ZN43_GLOBAL__N__9ae7fba5_10_SoftMax_cu_9f978f6321softmax_warp_backwardIfffLi6ELb1ELb0EEEvPT0_PKT_S5_iiiPKb,"",@"SHT_CUDA_INFO"
	.sectionflags	@""
	.align	4


	//----- nvinfo : EIATTR_CUDA_API_VERSION
	.align		4
        /*0000*/ 	.byte	0x04, 0x37
        /*0002*/ 	.short	(.L_10939 - .L_10938)
.L_10938:
        /*0004*/ 	.word	0x00000082


	//----- nvinfo : EIATTR_KPARAM_INFO
	.align		4
.L_10939:
        /*0008*/ 	.byte	0x04, 0x17
        /*000a*/ 	.short	(.L_10941 - .L_10940)
.L_10940:
        /*000c*/ 	.word	0x00000000
        /*0010*/ 	.short	0x0006
        /*0012*/ 	.short	0x0028
        /*0014*/ 	.byte	0x00, 0xf0, 0x21, 0x00


	//----- nvinfo : EIATTR_KPARAM_INFO
	.align		4
.L_10941:
        /*0018*/ 	.byte	0x04, 0x17
        /*001a*/ 	.short	(.L_10943 - .L_10942)
.L_10942:
        /*001c*/ 	.word	0x00000000
        /*0020*/ 	.short	0x0005
        /*0022*/ 	.short	0x0020
        /*0024*/ 	.byte	0x00, 0xf0, 0x11, 0x00


	//----- nvinfo : EIATTR_KPARAM_INFO
	.align		4
.L_10943:
        /*0028*/ 	.byte	0x04, 0x17
        /*002a*/ 	.short	(.L_10945 - .L_10944)
.L_10944:
        /*002c*/ 	.word	0x00000000
        /*0030*/ 	.short	0x0004
        /*0032*/ 	.short	0x001c
        /*0034*/ 	.byte	0x00, 0xf0, 0x11, 0x00


	//----- nvinfo : EIATTR_KPARAM_INFO
	.align		4
.L_10945:
        /*0038*/ 	.byte	0x04, 0x17
        /*003a*/ 	.short	(.L_10947 - .L_10946)
.L_10946:
        /*003c*/ 	.word	0x00000000
        /*0040*/ 	.short	0x0003
        /*0042*/ 	.short	0x0018
        /*0044*/ 	.byte	0x00, 0xf0, 0x11, 0x00


	//----- nvinfo : EIATTR_KPARAM_INFO
	.align		4
.L_10947:
        /*0048*/ 	.byte	0x04, 0x17
        /*004a*/ 	.short	(.L_10949 - .L_10948)
.L_10948:
        /*004c*/ 	.word	0x00000000
        /*0050*/ 	.short	0x0002
        /*0052*/ 	.short	0x0010
        /*0054*/ 	.byte	0x00, 0xf0, 0x21, 0x00


	//----- nvinfo : EIATTR_KPARAM_INFO
	.align		4
.L_10949:
        /*0058*/ 	.byte	0x04, 0x17
        /*005a*/ 	.short	(.L_10951 - .L_10950)
.L_10950:
        /*005c*/ 	.word	0x00000000
        /*0060*/ 	.short	0x0001
        /*0062*/ 	.short	0x0008
        /*0064*/ 	.byte	0x00, 0xf0, 0x21, 0x00


	//----- nvinfo : EIATTR_KPARAM_INFO
	.align		4
.L_10951:
        /*0068*/ 	.byte	0x04, 0x17
        /*006a*/ 	.short	(.L_10953 - .L_10952)
.L_10952:
        /*006c*/ 	.word	0x00000000
        /*0070*/ 	.short	0x0000
        /*0072*/ 	.short	0x0000
        /*0074*/ 	.byte	0x00, 0xf0, 0x21, 0x00


	//----- nvinfo : EIATTR_SPARSE_MMA_MASK
	.align		4
.L_10953:
        /*0078*/ 	.byte	0x03, 0x50
        /*007a*/ 	.short	0x0000


	//----- nvinfo : EIATTR_MAXREG_COUNT
	.align		4
        /*007c*/ 	.byte	0x03, 0x1b
        /*007e*/ 	.short	0x00ff


	//----- nvinfo : EIATTR_MERCURY_ISA_VERSION
	.align		4
        /*0080*/ 	.byte	0x03, 0x5f
        /*0082*/ 	.short	0x0101


	//----- nvinfo : EIATTR_COOP_GROUP_MASK_REGIDS
	.align		4
        /*0084*/ 	.byte	0x04, 0x29
        /*0086*/ 	.short	(.L_10955 - .L_10954)


	//   ....[0]....
.L_10954:
        /*0088*/ 	.word	0xffffffff


	//   ....[1]....
        /*008c*/ 	.word	0xffffffff


	//   ....[2]....
        /*0090*/ 	.word	0xffffffff


	//   ....[3]....
        /*0094*/ 	.word	0xffffffff


	//   ....[4]....
        /*0098*/ 	.word	0xffffffff


	//   ....[5]....
        /*009c*/ 	.word	0xffffffff


	//   ....[6]....
        /*00a0*/ 	.word	0xffffffff


	//   ....[7]....
        /*00a4*/ 	.word	0xffffffff


	//   ....[8]....
        /*00a8*/ 	.word	0xffffffff


	//   ....[9]....
        /*00ac*/ 	.word	0xffffffff


	//----- nvinfo : EIATTR_COOP_GROUP_INSTR_OFFSETS
	.align		4
.L_10955:
        /*00b0*/ 	.byte	0x04, 0x28
        /*00b2*/ 	.short	(.L_10957 - .L_10956)


	//   ....[0]....
.L_10956:
        /*00b4*/ 	.word	0x00000370


	//   ....[1]....
        /*00b8*/ 	.word	0x00000380


	//   ....[2]....
        /*00bc*/ 	.word	0x000003b0


	//   ....[3]....
        /*00c0*/ 	.word	0x000003c0


	//   ....[4]....
        /*00c4*/ 	.word	0x000003f0


	//   ....[5]....
        /*00c8*/ 	.word	0x00000400


	//   ....[6]....
        /*00cc*/ 	.word	0x00000430


	//   ....[7]....
        /*00d0*/ 	.word	0x00000440


	//   ....[8]....
        /*00d4*/ 	.word	0x00000470


	//   ....[9]....
        /*00d8*/ 	.word	0x00000480


	//----- nvinfo : EIATTR_EXIT_INSTR_OFFSETS
	.align		4
.L_10957:
        /*00dc*/ 	.byte	0x04, 0x1c
        /*00de*/ 	.short	(.L_10959 - .L_10958)


	//   ....[0]....
.L_10958:
        /*00e0*/ 	.word	0x00000490


	//   ....[1]....
        /*00e4*/ 	.word	0x000005d0


	//   ....[2]....
        /*00e8*/ 	.word	0x00000660


	//   ....[3]....
        /*00ec*/ 	.word	0x000006a0


	//----- nvinfo : EIATTR_CBANK_PARAM_SIZE
	.align		4
.L_10959:
        /*00f0*/ 	.byte	0x03, 0x19
        /*00f2*/ 	.short	0x0030


	//----- nvinfo : EIATTR_PARAM_CBANK
	.align		4
        /*00f4*/ 	.byte	0x04, 0x0a
        /*00f6*/ 	.short	(.L_10961 - .L_10960)
	.align		4
.L_10960:
        /*00f8*/ 	.word	index@(.nv.constant0._ZN43_GLOBAL__N__9ae7fba5_10_SoftMax_cu_9f978f6321softmax_warp_backwardIfffLi6ELb1ELb0EEEvPT0_PKT_S5_iiiPKb)
        /*00fc*/ 	.short	0x0210
        /*00fe*/ 	.short	0x0030


	//----- nvinfo : EIATTR_SW_WAR
	.align		4
.L_10961:
        /*0100*/ 	.byte	0x04, 0x36
        /*0102*/ 	.short	(.L_10963 - .L_10962)
.L_10962:
        /*0104*/ 	.word	0x00000008
.L_10963:


//--------------------- .nv.info._ZN43_GLOBAL__N__9ae7fba5_10_SoftMax_cu_9f978f6321softmax_warp_backwardIfffLi5ELb1ELb0EEEvPT0_PKT_S5_iiiPKb --------------------------
	.section	.nv.info._ZN43_GLOBAL__N__9ae7fba5_10_SoftMax_cu_9f978f6321softmax_warp_backwardIfffLi5ELb1ELb0EEEvPT0_PKT_S5_iiiPKb,"",@"SHT_CUDA_INFO"
	.sectionflags	@""
	.align	4


	//----- nvinfo : EIATTR_CUDA_API_VERSION
	.align		4
        /*0000*/ 	.byte	0x04, 0x37
        /*0002*/ 	.short	(.L_10965 - .L_10964)
.L_10964:
        /*0004*/ 	.word	0x00000082


	//----- nvinfo : EIATTR_KPARAM_INFO
	.align		4
.L_10965:
        /*0008*/ 	.byte	0x04, 0x17
        /*000a*/ 	.short	(.L_10967 - .L_10966)
.L_10966:
        /*000c*/ 	.word	0x00000000
        /*0010*/ 	.short	0x0006
        /*0012*/ 	.short	0x0028
        /*0014*/ 	.byte	0x00, 0xf0, 0x21, 0x00


	//----- nvinfo : EIATTR_KPARAM_INFO
	.align		4
.L_10967:
        /*0018*/ 	.byte	0x04, 0x17
        /*001a*/ 	.short	(.L_10969 - .L_10968)
.L_10968:
        /*001c*/ 	.word	0x00000000
        /*0020*/ 	.short	0x0005
        /*0022*/ 	.short	0x0020
        /*0024*/ 	.byte	0x00, 0xf0, 0x11, 0x00


	//----- nvinfo : EIATTR_KPARAM_INFO
	.align		4
.L_10969:
        /*0028*/ 	.byte	0x04, 0x17
        /*002a*/ 	.short	(.L_10971 - .L_10970)
.L_10970:
        /*002c*/ 	.word	0x00000000
        /*0030*/ 	.short	0x0004
        /*0032*/ 	.short	0x001c
        /*0034*/ 	.byte	0x00, 0xf0, 0x11, 0x00


	//----- nvinfo : EIATTR_KPARAM_INFO
	.align		4
.L_10971:
        /*0038*/ 	.byte	0x04, 0x17
        /*003a*/ 	.short	(.L_10973 - .L_10972)
.L_10972:
        /*003c*/ 	.word	0x00000000
        /*0040*/ 	.short	0x0003
        /*0042*/ 	.short	0x0018
        /*0044*/ 	.byte	0x00, 0xf0, 0x11, 0x00


	//----- nvinfo : EIATTR_KPARAM_INFO
	.align		4
.L_10973:
        /*0048*/ 	.byte	0x04, 0x17
        /*004a*/ 	.short	(.L_10975 - .L_10974)
.L_10974:
        /*004c*/ 	.word	0x00000000
        /*0050*/ 	.short	0x0002
        /*0052*/ 	.short	0x0010
        /*0054*/ 	.byte	0x00, 0xf0, 0x21, 0x00


	//----- nvinfo : EIATTR_KPARAM_INFO
	.align		4
.L_10975:
        /*0058*/ 	.byte	0x04, 0x17
        /*005a*/ 	.short	(.L_10977 - .L_10976)
.L_10976:
        /*005c*/ 	.word	0x00000000
        /*0060*/ 	.short	0x0001
        /*0062*/ 	.short	0x0008
        /*0064*/ 	.byte	0x00, 0xf0, 0x21, 0x00


	//----- nvinfo : EIATTR_KPARAM_INFO
	.align		4
.L_10977:
        /*0068*/ 	.byte	0x04, 0x17
        /*006a*/ 	.short	(.L_10979 - .L_10978)
.L_10978:
        /*006c*/ 	.word	0x00000000
        /*0070*/ 	.short	0x0000
        /*0072*/ 	.short	0x0000
        /*0074*/ 	.byte	0x00, 0xf0, 0x21, 0x00


	//----- nvinfo : EIATTR_SPARSE_MMA_MASK
	.align		4
.L_10979:
        /*0078*/ 	.byte	0x03, 0x50
        /*007a*/ 	.short	0x0000


	//----- nvinfo : EIATTR_MAXREG_COUNT
	.align		4
        /*007c*/ 	.byte	0x03, 0x1b
        /*007e*/ 	.short	0x00ff


	//----- nvinfo : EIATTR_MERCURY_ISA_VERSION
	.align		4
        /*0080*/ 	.byte	0x03, 0x5f
        /*0082*/ 	.short	0x0101


	//----- nvinfo : EIATTR_COOP_GROUP_MASK_REGIDS
	.align		4
        /*0084*/ 	.byte	0x04, 0x29
        /*0086*/ 	.short	(.L_10981 - .L_10980)


	//   ....[0]....
.L_10980:
        /*0088*/ 	.word	0xffffffff


	//   ....[1]....
        /*008c*/ 	.word	0xffffffff


	//   ....[2]....
        /*0090*/ 	.word	0xffffffff


	//   ....[3]....
        /*0094*/ 	.word	0xffffffff


	//   ....[4]....
        /*0098*/ 	.word	0xffffffff


	//   ....[5]....
        /*009c*/ 	.word	0xffffffff


	//   ....[6]....
        /*00a0*/ 	.word	0xffffffff


	//   ....[7]....
        /*00a4*/ 	.word	0xffffffff


	//   ....[8]....
        /*00a8*/ 	.word	0xffffffff


	//   ....[9]....
        /*00ac*/ 	.word	0xffffffff


	//----- nvinfo : EIATTR_COOP_GROUP_INSTR_OFFSETS
	.align		4
.L_10981:
        /*00b0*/ 	.byte	0x04, 0x28
        /*00b2*/ 	.short	(.L_10983 - .L_10982)


	//   ....[0]....
.L_10982:
        /*00b4*/ 	.word	0x00000300


	//   ....[1]....
        /*00b8*/ 	.word	0x00000310


	//   ....[2]....
        /*00bc*/ 	.word	0x00000340


	//   ....[3]....
        /*00c0*/ 	.word	0x00000350


	//   ....[4]....
        /*00c4*/ 	.word	0x00000380


	//   ....[5]....
        /*00c8*/ 	.word	0x00000390


	//   ....[6]....
        /*00cc*/ 	.word	0x000003c0


	//   ....[7]....
        /*00d0*/ 	.word	0x000003d0


	//   ....[8]....
        /*00d4*/ 	.word	0x00000400


	//   ....[9]....
        /*00d8*/ 	.word	0x00000410


	//----- nvinfo : EIATTR_EXIT_INSTR_OFFSETS
	.align		4
.L_10983:
        /*00dc*/ 	.byte	0x04, 0x1c
        /*00de*/ 	.short	(.L_10985 - .L_10984)


	//   ....[0]....
.L_10984:
        /*00e0*/ 	.word	0x00000420


	//   ....[1]....
        /*00e4*/ 	.word	0x00000500


	//   ....[2]....
        /*00e8*/ 	.word	0x00000510


	//   ....[3]....
        /*00ec*/ 	.word	0x000005b0


	//----- nvinfo : EIATTR_CBANK_PARAM_SIZE
	.align		4
.L_10985:
        /*00f0*/ 	.byte	0x03, 0x19
        /*00f2*/ 	.short	0x0030


	//----- nvinfo : EIATTR_PARAM_CBANK
	.align		4
        /*00f4*/ 	.byte	0x04, 0x0a
        /*00f6*/ 	.short	(.L_10987 - .L_10986)
	.align		4
.L_10986:
        /*00f8*/ 	.word	index@(.nv.constant0._ZN43_GLOBAL__N__9ae7fba5_10_SoftMax_cu_9f978f6321softmax_warp_backwardIfffLi5ELb1ELb0EEEvPT0_PKT_S5_iiiPKb)
        /*00fc*/ 	.short	0x0210
        /*00fe*/ 	.short	0x0030


	//----- nvinfo : EIATTR_SW_WAR
	.align		4
.L_10987:
        /*0100*/ 	.byte	0x04, 0x36
        /*0102*/ 	.short	(.L_10989 - .L_10988)
.L_10988:
        /*0104*/ 	.word	0x00000008
.L_10989:


//--------------------- .nv.info._ZN43_GLOBAL__N__9ae7fba5_10_SoftMax_cu_9f978f6321softmax_warp_backwardIfffLi4ELb1ELb0EEEvPT0_PKT_S5_iiiPKb --------------------------
	.section	.nv.info._ZN43_GLOBAL__N__9ae7fba5_10_SoftMax_cu_9f978f6321softmax_warp_backwardIfffLi4ELb1ELb0EEEvPT0_PKT_S5_iiiPKb,"",@"SHT_CUDA_INFO"
	.sectionflags	@""
	.align	4


	//----- nvinfo : EIATTR_CUDA_API_VERSION
	.align		4
        /*0000*/ 	.byte	0x04, 0x37
        /*0002*/ 	.short	(.L_10991 - .L_10990)
.L_10990:
        /*0004*/ 	.word	0x00000082


	//----- nvinfo : EIATTR_KPARAM_INFO
	.align		4
.L_10991:
        /*0008*/ 	.byte	0x04, 0x17
        /*000a*/ 	.short	(.L_10993 - .L_10992)
.L_10992:
        /*000c*/ 	.word	0x00000000
        /*0010*/ 	.short	0x0006
        /*0012*/ 	.short	0x0028
        /*0014*/ 	.byte	0x00, 0xf0, 0x21, 0x00


	//----- nvinfo : EIATTR_KPARAM_INFO
	.align		4
.L_10993:
        /*0018*/ 	.byte	0x04, 0x17
        /*001a*/ 	.short	(.L_10995 - .L_10994)
.L_10994:
        /*001c*/ 	.word	0x00000000
        /*0020*/ 	.short	0x0005
        /*0022*/ 	.short	0x0020
        /*0024*/ 	.byte	0x00, 0xf0, 0x11, 0x00


	//----- nvinfo : EIATTR_KPARAM_INFO
	.align		4
.L_10995:
        /*0028*/ 	.byte	0x04, 0x17
        /*002a*/ 	.short	(.L_10997 - .L_10996)
.L_10996:
        /*002c*/ 	.word	0x00000000
        /*0030*/ 	.short	0x0004
        /*0032*/ 	.short	0x001c
        /*0034*/ 	.byte	0x00, 0xf0, 0x11, 0x00


	//----- nvinfo : EIATTR_KPARAM_INFO
	.align		4
.L_10997:
        /*0038*/ 	.byte	0x04, 0x17
        /*003a*/ 	.short	(.L_10999 - .L_10998)
.L_10998:
        /*003c*/ 	.word	0x00000000
        /*0040*/ 	.short	0x0003
        /*0042*/ 	.short	0x0018
        /*0044*/ 	.byte	0x00, 0xf0, 0x11, 0x00


	//----- nvinfo : EIATTR_KPARAM_INFO
	.align		4
.L_10999:
        /*0048*/ 	.byte	0x04, 0x17
        /*004a*/ 	.short	(.L_11001 - .L_11000)
.L_11000:
        /*004c*/ 	.word	0x00000000
        /*0050*/ 	.short	0x0002
        /*0052*/ 	.short	0x0010
        /*0054*/ 	.byte	0x00, 0xf0, 0x21, 0x00


	//----- nvinfo : EIATTR_KPARAM_INFO
	.align		4
.L_11001:
        /*0058*/ 	.byte	0x04, 0x17
        /*005a*/ 	.short	(.L_11003 - .L_11002)
.L_11002:
        /*005c*/ 	.word	0x00000000
        /*0060*/ 	.short	0x0001
        /*0062*/ 	.short	0x0008
        /*0064*/ 	.byte	0x00, 0xf0, 0x21, 0x00


	//----- nvinfo : EIATTR_KPARAM_INFO
	.align		4
.L_11003:
        /*0068*/ 	.byte	0x04, 0x17
        /*006a*/ 	.short	(.L_11005 - .L_11004)
.L_11004:
        /*006c*/ 	.word	0x00000000
        /*0070*/ 	.short	0x0000
        /*0072*/ 	.short	0x0000
        /*0074*/ 	.byte	0x00, 0xf0, 0x21, 0x00


	//----- nvinfo : EIATTR_SPARSE_MMA_MASK
	.align		4
.L_11005:
        /*0078*/ 	.byte	0x03, 0x50
        /*007a*/ 	.short	0x0000


	//----- nvinfo : EIATTR_MAXREG_COUNT
	.align		4
        /*007c*/ 	.byte	0x03, 0x1b
        /*007e*/ 	.short	0x00ff


	//----- nvinfo : EIATTR_MERCURY_ISA_VERSION
	.align		4
        /*0080*/ 	.byte	0x03, 0x5f
        /*0082*/ 	.short	0x0101


	//----- nvinfo : EIATTR_COOP_GROUP_MASK_REGIDS
	.align		4
        /*0084*/ 	.byte	0x04, 0x29
        /*0086*/ 	.short	(.L_11007 - .L_11006)


	//   ....[0]....
.L_11006:
        /*0088*/ 	.word	0xffffffff


	//   ....[1]....
        /*008c*/ 	.word	0xffffffff


	//   ....[2]....
        /*0090*/ 	.word	0xffffffff


	//   ....[3]....
        /*0094*/ 	.word	0xffffffff


	//   ....[4]....
        /*0098*/ 	.word	0xffffffff


	//   ....[5]....
        /*009c*/ 	.word	0xffffffff


	//   ....[6]....
        /*00a0*/ 	.word	0xffffffff


	//   ....[7]....
        /*00a4*/ 	.word	0xffffffff


	//----- nvinfo : EIATTR_COOP_GROUP_INSTR_OFFSETS
	.align		4
.L_11007:
        /*00a8*/ 	.byte	0x04, 0x28
        /*00aa*/ 	.short	(.L_11009 - .L_11008)


	//   ....[0]....
.L_11008:
        /*00ac*/ 	.word	0x00000300


	//   ....[1]....
        /*00b0*/ 	.word	0x00000310


	//   ....[2]....
        /*00b4*/ 	.word	0x00000340


	//   ....[3]....
        /*00b8*/ 	.word	0x00000350


	//   ....[4]....
        /*00bc*/ 	.word	0x00000380


	//   ....[5]....
        /*00c0*/ 	.word	0x00000390


	//   ....[6]....
        /*00c4*/ 	.word	0x000003c0


	//   ....[7]....
        /*00c8*/ 	.word	0x000003d0


	//----- nvinfo : EIATTR_EXIT_INSTR_OFFSETS
	.align		4
.L_11009:
        /*00cc*/ 	.byte	0x04, 0x1c
        /*00ce*/ 	.short	(.L_11011 - .L_11010)


	//   ....[0]....
.L_11010:
        /*00d0*/ 	.word	0x000003e0


	//   ....[1]....
        /*00d4*/ 	.word	0x000004c0


	//   ....[2]....
        /*00d8*/ 	.word	0x000004d0


	//   ....[3]....
        /*00dc*/ 	.word	0x00000570


	//----- nvinfo : EIATTR_CBANK_PARAM_SIZE
	.align		4
.L_11011:
        /*00e0*/ 	.byte	0x03, 0x19
        /*00e2*/ 	.short	0x0030


	//----- nvinfo : EIATTR_PARAM_CBANK
	.align		4
        /*00e4*/ 	.byte	0x04, 0x0a
        /*00e6*/ 	.short	(.L_11013 - .L_11012)
	.align		4
.L_11012:
        /*00e8*/ 	.word	index@(.nv.constant0._ZN43_GLOBAL__N__9ae7fba5_10_SoftMax_cu_9f978f6321softmax_warp_backwardIfffLi4ELb1ELb0EEEvPT0_PKT_S5_iiiPKb)
        /*00ec*/ 	.short	0x0210
        /*00ee*/ 	.short	0x0030


	//----- nvinfo : EIATTR_SW_WAR
	.align		4
.L_11013:
        /*00f0*/ 	.byte	0x04, 0x36
        /*00f2*/ 	.short	(.L_11015 - .L_11014)
.L_11014:
        /*00f4*/ 	.word	0x00000008
.L_11015:


//--------------------- .nv.info._ZN43_GLOBAL__N__9ae7fba5_10_SoftMax_cu_9f978f6321softmax_warp_backwardIfffLi3ELb1ELb0EEEvPT0_PKT_S5_iiiPKb --------------------------
	.section	.nv.info._ZN43_GLOBAL__N__9ae7fba5_10_SoftMax_cu_9f978f6321softmax_warp_backwardIfffLi3ELb1ELb0EEEvPT0_PKT_S5_iiiPKb,"",@"SHT_CUDA_INFO"
	.sectionflags	@""
	.align	4


	//----- nvinfo : EIATTR_CUDA_API_VERSION
	.align		4
        /*0000*/ 	.byte	0x04, 0x37
        /*0002*/ 	.short	(.L_11017 - .L_11016)
.L_11016:
        /*0004*/ 	.word	0x00000082


	//----- nvinfo : EIATTR_KPARAM_INFO
	.align		4
.L_11017:
        /*0008*/ 	.byte	0x04, 0x17
        /*000a*/ 	.short	(.L_11019 - .L_11018)
.L_11018:
        /*000c*/ 	.word	0x00000000
        /*0010*/ 	.short	0x0006
        /*0012*/ 	.short	0x0028
        /*0014*/ 	.byte	0x00, 0xf0, 0x21, 0x00


	//----- nvinfo : EIATTR_KPARAM_INFO
	.align		4
.L_11019:
        /*0018*/ 	.byte	0x04, 0x17
        /*001a*/ 	.short	(.L_11021 - .L_11020)
.L_11020:
        /*001c*/ 	.word	0x00000000
        /*0020*/ 	.short	0x0005
        /*0022*/ 	.short	0x0020
        /*0024*/ 	.byte	0x00, 0xf0, 0x11, 0x00


	//----- nvinfo : EIATTR_KPARAM_INFO
	.align		4
.L_11021:
        /*0028*/ 	.byte	0x04, 0x17
        /*002a*/ 	.short	(.L_11023 - .L_11022)
.L_11022:
        /*002c*/ 	.word	0x00000000
        /*0030*/ 	.short	0x0004
        /*0032*/ 	.short	0x001c
        /*0034*/ 	.byte	0x00, 0xf0, 0x11, 0x00


	//----- nvinfo : EIATTR_KPARAM_INFO
	.align		4
.L_11023:
        /*0038*/ 	.byte	0x04, 0x17
        /*003a*/ 	.short	(.L_11025 - .L_11024)
.L_11024:
        /*003c*/ 	.word	0x00000000
        /*0040*/ 	.short	0x0003
        /*0042*/ 	.short	0x0018
        /*0044*/ 	.byte	0x00, 0xf0, 0x11, 0x00


	//----- nvinfo : EIATTR_KPARAM_INFO
	.align		4
.L_11025:
        /*0048*/ 	.byte	0x04, 0x17
        /*004a*/ 	.short	(.L_11027 - .L_11026)
.L_11026:
        /*004c*/ 	.word	0x00000000
        /*0050*/ 	.short	0x0002
        /*0052*/ 	.short	0x0010
        /*0054*/ 	.byte	0x00, 0xf0, 0x21, 0x00


	//----- nvinfo : EIATTR_KPARAM_INFO
	.align		4
.L_11027:
        /*0058*/ 	.byte	0x04, 0x17
        /*005a*/ 	.short	(.L_11029 - .L_11028)
.L_11028:
        /*005c*/ 	.word	0x00000000
        /*0060*/ 	.short	0x0001
        /*0062*/ 	.short	0x0008
        /*0064*/ 	.byte	0x00, 0xf0, 0x21, 0x00


	//----- nvinfo : EIATTR_KPARAM_INFO
	.align		4
.L_11029:
        /*0068*/ 	.byte	0x04, 0x17
        /*006a*/ 	.short	(.L_11031 - .L_11030)
.L_11030:
        /*006c*/ 	.word	0x00000000
        /*0070*/ 	.short	0x0000
        /*0072*/ 	.short	0x0000
        /*0074*/ 	.byte	0x00, 0xf0, 0x21, 0x00


	//----- nvinfo : EIATTR_SPARSE_MMA_MASK
	.align		4
.L_11031:
        /*0078*/ 	.byte	0x03, 0x50
        /*007a*/ 	.short	0x0000


	//----- nvinfo : EIATTR_MAXREG_COUNT
	.align		4
        /*007c*/ 	.byte	0x03, 0x1b
        /*007e*/ 	.short	0x00ff


	//----- nvinfo : EIATTR_MERCURY_ISA_VERSION
	.align		4
        /*0080*/ 	.byte	0x03, 0x5f
        /*0082*/ 	.short	0x0101


	//----- nvinfo : EIATTR_COOP_GROUP_MASK_REGIDS
	.align		4
        /*0084*/ 	.byte	0x04, 0x29
        /*0086*/ 	.short	(.L_11033 - .L_11032)


	//   ....[0]....
.L_11032:
        /*0088*/ 	.word	0xffffffff


	//   ....[1]....
        /*008c*/ 	.word	0xffffffff


	//   ....[2]....
        /*0090*/ 	.word	0xffffffff


	//   ....[3]....
        /*0094*/ 	.word	0xffffffff


	//   ....[4]....
        /*0098*/ 	.word	0xffffffff


	//   ....[5]....
        /*009c*/ 	.word	0xffffffff


	//----- nvinfo : EIATTR_COOP_GROUP_INSTR_OFFSETS
	.align		4
.L_11033:
        /*00a0*/ 	.byte	0x04, 0x28
        /*00a2*/ 	.short	(.L_11035 - .L_11034)


	//   ....[0]....
.L_11034:
        /*00a4*/ 	.word	0x00000300


	//   ....[1]....
        /*00a8*/ 	.word	0x00000310


	//   ....[2]....
        /*00ac*/ 	.word	0x00000340


	//   ....[3]....
        /*00b0*/ 	.word	0x00000350


	//   ....[4]....
        /*00b4*/ 	.word	0x00000380


	//   ....[5]....
        /*00b8*/ 	.word	0x00000390


	//----- nvinfo : EIATTR_EXIT_INSTR_OFFSETS
	.align		4
.L_11035:
        /*00bc*/ 	.byte	0x04, 0x1c
        /*00be*/ 	.short	(.L_11037 - .L_11036)


	//   ....[0]....
.L_11036:
        /*00c0*/ 	.word	0x000003a0


	//   ....[1]....
        /*00c4*/ 	.word	0x00000480


	//   ....[2]....
        /*00c8*/ 	.word	0x00000490


	//   ....[3]....
        /*00cc*/ 	.word	0x00000530


	//----- nvinfo : EIATTR_CBANK_PARAM_SIZE
	.align		4
.L_11037:
        /*00d0*/ 	.byte	0x03, 0x19
        /*00d2*/ 	.short	0x0030


	//----- nvinfo : EIATTR_PARAM_CBANK
	.align		4
        /*00d4*/ 	.byte	0x04, 0x0a
        /*00d6*/ 	.short	(.L_11039 - .L_11038)
	.align		4
.L_11038:
        /*00d8*/ 	.word	index@(.nv.constant0._ZN43_GLOBAL__N__9ae7fba5_10_SoftMax_cu_9f978f6321softmax_warp_backwardIfffLi3ELb1ELb0EEEvPT0_PKT_S5_iiiPKb)
        /*00dc*/ 	.short	0x0210
        /*00de*/ 	.short	0x0030


	//----- nvinfo : EIATTR_SW_WAR
	.align		4
.L_11039:
        /*00e0*/ 	.byte	0x04, 0x36
        /*00e2*/ 	.short	(.L_11041 - .L_11040)
.L_11040:
        /*00e4*/ 	.word	0x00000008
.L_11041:


//--------------------- .nv.info._ZN43_GLOBAL__N__9ae7fba5_10_SoftMax_cu_9f978f6321softmax_warp_backwardIfffLi2ELb1ELb0EEEvPT0_PKT_S5_iiiPKb --------------------------
	.section	.nv.info._ZN43_GLOBAL__N__9ae7fba5_10_SoftMax_cu_9f978f6321softmax_warp_backwardIfffLi2ELb1ELb0EEEvPT0_PKT_S5_iiiPKb,"",@"SHT_CUDA_INFO"
	.sectionflags	@""
	.align	4


	//----- nvinfo : EIATTR_CUDA_API_VERSION
	.align		4
        /*0000*/ 	.byte	0x04, 0x37
        /*0002*/ 	.short	(.L_11043 - .L_11042)
.L_11042:
        /*0004*/ 	.word	0x00000082


	//----- nvinfo : EIATTR_KPARAM_INFO
	.align		4
.L_11043:
        /*0008*/ 	.byte	0x04, 0x17
        /*000a*/ 	.short	(.L_11045 - .L_11044)
.L_11044:
        /*000c*/ 	.word	0x00000000
        /*0010*/ 	.short	0x0006
        /*0012*/ 	.short	0x0028
        /*0014*/ 	.byte	0x00, 0xf0, 0x21, 0x00


	//----- nvinfo : EIATTR_KPARAM_INFO
	.align		4
.L_11045:
        /*0018*/ 	.byte	0x04, 0x17
        /*001a*/ 	.short	(.L_11047 - .L_11046)
.L_11046:
        /*001c*/ 	.word	0x00000000
        /*0020*/ 	.short	0x0005
        /*0022*/ 	.short	0x0020
        /*0024*/ 	.byte	0x00, 0xf0, 0x11, 0x00


	//----- nvinfo : EIATTR_KPARAM_INFO
	.align		4
.L_11047:
        /*0028*/ 	.byte	0x04, 0x17
        /*002a*/ 	.short	(.L_11049 - .L_11048)
.L_11048:
        /*002c*/ 	.word	0x00000000
        /*0030*/ 	.short	0x0004
        /*0032*/ 	.short	0x001c
        /*0034*/ 	.byte	0x00, 0xf0, 0x11, 0x00


	//----- nvinfo : EIATTR_KPARAM_INFO
	.align		4
.L_11049:
        /*0038*/ 	.byte	0x04, 0x17
        /*003a*/ 	.short	(.L_11051 - .L_11050)
.L_11050:
        /*003c*/ 	.word	0x00000000
        /*0040*/ 	.short	0x0003
        /*0042*/ 	.short	0x0018
        /*0044*/ 	.byte	0x00, 0xf0, 0x11, 0x00


	//----- nvinfo : EIATTR_KPARAM_INFO
	.align		4
.L_11051:
        /*0048*/ 	.byte	0x04, 0x17
        /*004a*/ 	.short	(.L_11053 - .L_11052)
.L_11052:
        /*004c*/ 	.word	0x00000000
        /*0050*/ 	.short	0x0002
        /*0052*/ 	.short	0x0010
        /*0054*/ 	.byte	0x00, 0xf0, 0x21, 0x00


	//----- nvinfo : EIATTR_KPARAM_INFO
	.align		4
.L_11053:
        /*0058*/ 	.byte	0x04, 0x17
        /*005a*/ 	.short	(.L_11055 - .L_11054)
.L_11054:
        /*005c*/ 	.word	0x00000000
        /*0060*/ 	.short	0x0001
        /*0062*/ 	.short	0x0008
        /*0064*/ 	.byte	0x00, 0xf0, 0x21, 0x00


	//----- nvinfo : EIATTR_KPARAM_INFO
	.align		4
.L_11055:
        /*0068*/ 	.byte	0x04, 0x17
        /*006a*/ 	.short	(.L_11057 - .L_11056)
.L_11056:
        /*006c*/ 	.word	0x00000000
        /*0070*/ 	.short	0x0000
        /*0072*/ 	.short	0x0000
        /*0074*/ 	.byte	0x00, 0xf0, 0x21, 0x00


	//----- nvinfo : EIATTR_SPARSE_MMA_MASK
	.align		4
.L_11057:
        /*0078*/ 	.byte	0x03, 0x50
        /*007a*/ 	.short	0x0000


	//----- nvinfo : EIATTR_MAXREG_COUNT
	.align		4
        /*007c*/ 	.byte	0x03, 0x1b
        /*007e*/ 	.short	0x00ff


	//----- nvinfo : EIATTR_MERCURY_ISA_VERSION
	.align		4
        /*0080*/ 	.byte	0x03, 0x5f
        /*0082*/ 	.short	0x0101


	//----- nvinfo : EIATTR_COOP_GROUP_MASK_REGIDS
	.align		4
        /*0084*/ 	.byte	0x04, 0x29
        /*0086*/ 	.short	(.L_11059 - .L_11058)


	//   ....[0]....
.L_11058:
        /*0088*/ 	.word	0xffffffff


	//   ....[1]....
        /*008c*/ 	.word	0xffffffff


	//   ....[2]....
        /*0090*/ 	.word	0xffffffff


	//   ....[3]....
        /*0094*/ 	.word	0xffffffff


	//----- nvinfo : EIATTR_COOP_GROUP_INSTR_OFFSETS
	.align		4
.L_11059:
        /*0098*/ 	.byte	0x04, 0x28
        /*009a*/ 	.short	(.L_11061 - .L_11060)


	//   ....[0]....
.L_11060:
        /*009c*/ 	.word	0x00000300


	//   ....[1]....
        /*00a0*/ 	.word	0x00000310


	//   ....[2]....
        /*00a4*/ 	.word	0x00000340


	//   ....[3]....
        /*00a8*/ 	.word	0x00000350


	//----- nvinfo : EIATTR_EXIT_INSTR_OFFSETS
	.align		4
.L_11061:
        /*00ac*/ 	.byte	0x04, 0x1c
        /*00ae*/ 	.short	(.L_11063 - .L_11062)


	//   ....[0]....
.L_11062:
        /*00b0*/ 	.word	0x00000360


	//   ....[1]....
        /*00b4*/ 	.word	0x00000440


	//   ....[2]....
        /*00b8*/ 	.word	0x00000450


	//   ....[3]....
        /*00bc*/ 	.word	0x000004f0


	//----- nvinfo : EIATTR_CBANK_PARAM_SIZE
	.align		4
.L_11063:
        /*00c0*/ 	.byte	0x03, 0x19
        /*00c2*/ 	.short	0x0030


	//----- nvinfo : EIATTR_PARAM_CBANK
	.align		4
        /*00c4*/ 	.byte	0x04, 0x0a
        /*00c6*/ 	.short	(.L_11065 - .L_11064)
	.align		4
.L_11064:
        /*00c8*/ 	.word	index@(.nv.constant0._ZN43_GLOBAL__N__9ae7fba5_10_SoftMax_cu_9f978f6321softmax_warp_backwardIfffLi2ELb1ELb0EEEvPT0_PKT_S5_iiiPKb)
        /*00cc*/ 	.short	0x0210
        /*00ce*/ 	.short	0x0030


	//----- nvinfo : EIATTR_SW_WAR
	.align		4
.L_11065:
        /*00d0*/ 	.byte	0x04, 0x36
        /*00d2*/ 	.short	(.L_11067 - .L_11066)
.L_11066:
        /*00d4*/ 	.word	0x00000008
.L_11067:


//--------------------- .nv.info._ZN43_GLOBAL__N__9ae7fba5_10_SoftMax_cu_9f978f6321softmax_warp_backwardIfffLi1ELb1ELb0EEEvPT0_PKT_S5_iiiPKb --------------------------
	.section	.nv.info._ZN43_GLOBAL__N__9ae7fba5_10_SoftMax_cu_9f978f6321softmax_warp_backwardIfffLi1ELb1ELb0EEEvPT0_PKT_S5_iiiPKb,"",@"SHT_CUDA_INFO"
	.sectionflags	@""
	.align	4


	//----- nvinfo : EIATTR_CUDA_API_VERSION
	.align		4
        /*0000*/ 	.byte	0x04, 0x37
        /*0002*/ 	.short	(.L_11069 - .L_11068)
.L_11068:
        /*0004*/ 	.word	0x00000082


	//----- nvinfo : EIATTR_KPARAM_INFO
	.align		4
.L_11069:
        /*0008*/ 	.byte	0x04, 0x17
        /*000a*/ 	.short	(.L_11071 - .L_11070)
.L_11070:
        /*000c*/ 	.word	0x00000000
        /*0010*/ 	.short	0x0006
        /*0012*/ 	.short	0x0028
        /*0014*/ 	.byte	0x00, 0xf0, 0x21, 0x00


	//----- nvinfo : EIATTR_KPARAM_INFO
	.align		4
.L_11071:
        /*0018*/ 	.byte	0x04, 0x17
        /*001a*/ 	.short	(.L_11073 - .L_11072)
.L_11072:
        /*001c*/ 	.word	0x00000000
        /*0020*/ 	.short	0x0005
        /*0022*/ 	.short	0x0020
        /*0024*/ 	.byte	0x00, 0xf0, 0x11, 0x00


	//----- nvinfo : EIATTR_KPARAM_INFO
	.align		4
.L_11073:
        /*0028*/ 	.byte	0x04, 0x17
        /*002a*/ 	.short	(.L_11075 - .L_11074)
.L_11074:
        /*002c*/ 	.word	0x00000000
        /*0030*/ 	.short	0x0004
        /*0032*/ 	.short	0x001c
        /*0034*/ 	.byte	0x00, 0xf0, 0x11, 0x00


	//----- nvinfo : EIATTR_KPARAM_INFO
	.align		4
.L_11075:
        /*0038*/ 	.byte	0x04, 0x17
        /*003a*/ 	.short	(.L_11077 - .L_11076)
.L_11076:
        /*003c*/ 	.word	0x00000000
        /*0040*/ 	.short	0x0003
        /*0042*/ 	.short	0x0018
        /*0044*/ 	.byte	0x00, 0xf0, 0x11, 0x00


	//----- nvinfo : EIATTR_KPARAM_INFO
	.align		4
.L_11077:
        /*0048*/ 	.byte	0x04, 0x17
        /*004a*/ 	.short	(.L_11079 - .L_11078)
.L_11078:
        /*004c*/ 	.word	0x00000000
        /*0050*/ 	.short	0x0002
        /*0052*/ 	.short	0x0010
        /*0054*/ 	.byte	0x00, 0xf0, 0x21, 0x00


	//----- nvinfo : EIATTR_KPARAM_INFO
	.align		4
.L_11079:
        /*0058*/ 	.byte	0x04, 0x17
        /*005a*/ 	.short	(.L_11081 - .L_11080)
.L_11080:
        /*005c*/ 	.word	0x00000000
        /*0060*/ 	.short	0x0001
        /*0062*/ 	.short	0x0008
        /*0064*/ 	.byte	0x00, 0xf0, 0x21, 0x00


	//----- nvinfo : EIATTR_KPARAM_INFO
	.align		4
.L_11081:
        /*0068*/ 	.byte	0x04, 0x17
        /*006a*/ 	.short	(.L_11083 - .L_11082)
.L_11082:
        /*006c*/ 	.word	0x00000000
        /*0070*/ 	.short	0x0000
        /*0072*/ 	.short	0x0000
        /*0074*/ 	.byte	0x00, 0xf0, 0x21, 0x00


	//----- nvinfo : EIATTR_SPARSE_MMA_MASK
	.align		4
.L_11083:
        /*0078*/ 	.byte	0x03, 0x50
        /*007a*/ 	.short	0x0000


	//----- nvinfo : EIATTR_MAXREG_COUNT
	.align		4
        /*007c*/ 	.byte	0x03, 0x1b
        /*007e*/ 	.short	0x00ff


	//----- nvinfo : EIATTR_MERCURY_ISA_VERSION
	.align		4
        /*0080*/ 	.byte	0x03, 0x5f
        /*0082*/ 	.short	0x0101


	//----- nvinfo : EIATTR_COOP_GROUP_MASK_REGIDS
	.align		4
        /*0084*/ 	.byte	0x04, 0x29
        /*0086*/ 	.short	(.L_11085 - .L_11084)


	//   ....[0]....
.L_11084:
        /*0088*/ 	.word	0xffffffff


	//   ....[1]....
        /*008c*/ 	.word	0xffffffff


	//----- nvinfo : EIATTR_COOP_GROUP_INSTR_OFFSETS
	.align		4
.L_11085:
        /*0090*/ 	.byte	0x04, 0x28
        /*0092*/ 	.short	(.L_11087 - .L_11086)


	//   ....[0]....
.L_11086:
        /*0094*/ 	.word	0x000002e0


	//   ....[1]....
        /*0098*/ 	.word	0x00000300


	//----- nvinfo : EIATTR_EXIT_INSTR_OFFSETS
	.align		4
.L_11087:
        /*009c*/ 	.byte	0x04, 0x1c
        /*009e*/ 	.short	(.L_11089 - .L_11088)


	//   ....[0]....
.L_11088:
        /*00a0*/ 	.word	0x00000310


	//   ....[1]....
        /*00a4*/ 	.word	0x000003f0


	//   ....[2]....
        /*00a8*/ 	.word	0x00000400


	//   ....[3]....
        /*00ac*/ 	.word	0x000004a0


	//----- nvinfo : EIATTR_CBANK_PARAM_SIZE
	.align		4
.L_11089:
        /*00b0*/ 	.byte	0x03, 0x19
        /*00b2*/ 	.short	0x0030


	//----- nvinfo : EIATTR_PARAM_CBANK
	.align		4
        /*00b4*/ 	.byte	0x04, 0x0a
        /*00b6*/ 	.short	(.L_11091 - .L_11090)
	.align		4
.L_11090:
        /*00b8*/ 	.word	index@(.nv.constant0._ZN43_GLOBAL__N__9ae7fba5_10_SoftMax_cu_9f978f6321softmax_warp_backwardIfffLi1ELb1ELb0EEEvPT0_PKT_S5_iiiPKb)
        /*00bc*/ 	.short	0x0210
        /*00be*/ 	.short	0x0030


	//----- nvinfo : EIATTR_SW_WAR
	.align		4
.L_11091:
        /*00c0*/ 	.byte	0x04, 0x36
        /*00c2*/ 	.short	(.L_11093 - .L_11092)
.L_11092:
        /*00c4*/ 	.word	0x00000008
.L_11093:


//--------------------- .nv.info._ZN43_GLOBAL__N__9ae7fba5_10_SoftMax_cu_9f978f6321softmax_warp_backwardIfffLi0ELb1ELb0EEEvPT0_PKT_S5_iiiPKb --------------------------
	.section	.nv.info._ZN43_GLOBAL__N__9ae7fba5_10_SoftMax_cu_9f978f6321softmax_warp_backwardIfffLi0ELb1ELb0EEEvPT0_PKT_S5_iiiPKb,"",@"SHT_CUDA_INFO"
	.sectionflags	@""
	.align	4


	//----- nvinfo : EIATTR_CUDA_API_VERSION
	.align		4
        /*0000*/ 	.byte	0x04, 0x37
        /*0002*/ 	.short	(.L_11095 - .L_11094)
.L_11094:
        /*0004*/ 	.word	0x00000082


	//----- nvinfo : EIATTR_KPARAM_INFO
	.align		4
.L_11095:
        /*0008*/ 	.byte	0x04, 0x17
        /*000a*/ 	.short	(.L_11097 - .L_11096)
.L_11096:
        /*000c*/ 	.word	0x00000000
        /*0010*/ 	.short	0x0006
        /*0012*/ 	.short	0x0028
        /*0014*/ 	.byte	0x00, 0xf0, 0x21, 0x00


	//----- nvinfo : EIATTR_KPARAM_INFO
	.align		4
.L_11097:
        /*0018*/ 	.byte	0x04, 0x17
        /*001a*/ 	.short	(.L_11099 - .L_11098)
.L_11098:
        /*001c*/ 	.word	0x00000000
        /*0020*/ 	.short	0x0005
        /*0022*/ 	.short	0x0020
        /*0024*/ 	.byte	0x00, 0xf0, 0x11, 0x00


	//----- nvinfo : EIATTR_KPARAM_INFO
	.align		4
.L_11099:
        /*0028*/ 	.byte	0x04, 0x17
        /*002a*/ 	.short	(.L_11101 - .L_11100)
.L_11100:
        /*002c*/ 	.word	0x00000000
        /*0030*/ 	.short	0x0004
        /*0032*/ 	.short	0x001c
        /*0034*/ 	.byte	0x00, 0xf0, 0x11, 0x00


	//----- nvinfo : EIATTR_KPARAM_INFO
	.align		4
.L_11101:
        /*0038*/ 	.byte	0x04, 0x17
        /*003a*/ 	.short	(.L_11103 - .L_11102)
.L_11102:
        /*003c*/ 	.word	0x00000000
        /*0040*/ 	.short	0x0003
        /*0042*/ 	.short	0x0018
        /*0044*/ 	.byte	0x00, 0xf0, 0x11, 0x00


	//----- nvinfo : EIATTR_KPARAM_INFO
	.align		4
.L_11103:
        /*0048*/ 	.byte	0x04, 0x17
        /*004a*/ 	.short	(.L_11105 - .L_11104)
.L_11104:
        /*004c*/ 	.word	0x00000000
        /*0050*/ 	.short	0x0002
        /*0052*/ 	.short	0x0010
        /*0054*/ 	.byte	0x00, 0xf0, 0x21, 0x00


	//----- nvinfo : EIATTR_KPARAM_INFO
	.align		4
.L_11105:
        /*0058*/ 	.byte	0x04, 0x17
        /*005a*/ 	.short	(.L_11107 - .L_11106)
.L_11106:
        /*005c*/ 	.word	0x00000000
        /*0060*/ 	.short	0x0001
        /*0062*/ 	.short	0x0008
        /*0064*/ 	.byte	0x00, 0xf0, 0x21, 0x00


	//----- nvinfo : EIATTR_KPARAM_INFO
	.align		4
.L_11107:
        /*0068*/ 	.byte	0x04, 0x17
        /*006a*/ 	.short	(.L_11109 - .L_11108)
.L_11108:
        /*006c*/ 	.word	0x00000000
        /*0070*/ 	.short	0x0000
        /*0072*/ 	.short	0x0000
        /*0074*/ 	.byte	0x00, 0xf0, 0x21, 0x00


	//----- nvinfo : EIATTR_SPARSE_MMA_MASK
	.align		4
.L_11109:
        /*0078*/ 	.byte	0x03, 0x50
        /*007a*/ 	.short	0x0000


	//----- nvinfo : EIATTR_MAXREG_COUNT
	.align		4
        /*007c*/ 	.byte	0x03, 0x1b
        /*007e*/ 	.short	0x00ff


	//----- nvinfo : EIATTR_MERCURY_ISA_VERSION
	.align		4
        /*0080*/ 	.byte	0x03, 0x5f
        /*0082*/ 	.short	0x0101


	//----- nvinfo : EIATTR_EXIT_INSTR_OFFSETS
	.align		4
        /*0084*/ 	.byte	0x04, 0x1c
        /*0086*/ 	.short	(.L_11111 - .L_11110)


	//   ....[0]....
.L_11110:
        /*0088*/ 	.word	0x000002c0


	//   ....[1]....
        /*008c*/ 	.word	0x000002d0


	//   ....[2]....
        /*0090*/ 	.word	0x00000370


	//   ....[3]....
        /*0094*/ 	.word	0x000003d0


	//----- nvinfo : EIATTR_CBANK_PARAM_SIZE
	.align		4
.L_11111:
        /*0098*/ 	.byte	0x03, 0x19
        /*009a*/ 	.short	0x0030


	//----- nvinfo : EIATTR_PARAM_CBANK
	.align		4
        /*009c*/ 	.byte	0x04, 0x0a
        /*009e*/ 	.short	(.L_11113 - .L_11112)
	.align		4
.L_11112:
        /*00a0*/ 	.word	index@(.nv.constant0._ZN43_GLOBAL__N__9ae7fba5_10_SoftMax_cu_9f978f6321softmax_warp_backwardIfffLi0ELb1ELb0EEEvPT0_PKT_S5_iiiPKb)
        /*00a4*/ 	.short	0x0210
        /*00a6*/ 	.short	0x0030


	//----- nvinfo : EIATTR_SW_WAR
	.align		4
.L_11113:
        /*00a8*/ 	.byte	0x04, 0x36
        /*00aa*/ 	.short	(.L_11115 - .L_11114)
.L_11114:
        /*00ac*/ 	.word	0x00000008
.L_11115:


//--------------------- .nv.info._ZN43_GLOBAL__N__9ae7fba5_10_SoftMax_cu_9f978f6321softmax_warp_backwardIdddLi10ELb1ELb0EEEvPT0_PKT_S5_iiiPKb --------------------------
	.section	.nv.info._ZN43_GLOBAL__N__9ae7fba5_10_SoftMax_cu_9f978f6321softmax_warp_backwardIdddLi10ELb1ELb0EEEvPT0_PKT_S5_iiiPKb,"",@"SHT_CUDA_INFO"
	.sectionflags	@""
	.align	4


	//----- nvinfo : EIATTR_CUDA_API_VERSION
	.align		4
        /*0000*/ 	.byte	0x04, 0x37
        /*0002*/ 	.short	(.L_11117 - .L_11116)
.L_11116:
        /*0004*/ 	.word	0x00000082


	//----- nvinfo : EIATTR_KPARAM_INFO
	.align		4
.L_11117:
        /*0008*/ 	.byte	0x04, 0x17
        /*000a*/ 	.short	(.L_11119 - .L_11118)
.L_11118:
        /*000c*/ 	.word	0x00000000
        /*0010*/ 	.short	0x0006
        /*0012*/ 	.short	0x0028
        /*0014*/ 	.byte	0x00, 0xf0, 0x21, 0x00


	//----- nvinfo : EIATTR_KPARAM_INFO
	.align		4
.L_11119:
        /*0018*/ 	.byte	0x04, 0x17
        /*001a*/ 	.short	(.L_11121 - .L_11120)
.L_11120:
        /*001c*/ 	.word	0x00000000
        /*0020*/ 	.short	0x0005
        /*0022*/ 	.short	0x0020
        /*0024*/ 	.byte	0x00, 0xf0, 0x11, 0x00


	//----- nvinfo : EIATTR_KPARAM_INFO
	.align		4
.L_11121:
        /*0028*/ 	.byte	0x04, 0x17
        /*002a*/ 	.short	(.L_11123 - .L_11122)
.L_11122:
        /*002c*/ 	.word	0x00000000
        /*0030*/ 	.short	0x0004
        /*0032*/ 	.short	0x001c
        /*0034*/ 	.byte	0x00, 0xf0, 0x11, 0x00


	//----- nvinfo : EIATTR_KPARAM_INFO
	.align		4
.L_11123:
        /*0038*/ 	.byte	0x04, 0x17
        /*003a*/ 	.short	(.L_11125 - .L_11124)
.L_11124:
        /*003c*/ 	.word	0x00000000
        /*0040*/ 	.short	0x0003
        /*0042*/ 	.short	0x0018
        /*0044*/ 	.byte	0x00, 0xf0, 0x11, 0x00


	//----- nvinfo : EIATTR_KPARAM_INFO
	.align		4
.L_11125:
        /*0048*/ 	.byte	0x04, 0x17
        /*004a*/ 	.short	(.L_11127 - .L_11126)
.L_11126:
        /*004c*/ 	.word	0x00000000
        /*0050*/ 	.short	0x0002
        /*0052*/ 	.short	0x0010
        /*0054*/ 	.byte	0x00, 0xf0, 0x21, 0x00


	//----- nvinfo : EIATTR_KPARAM_INFO
	.align		4
.L_11127:
        /*0058*/ 	.byte	0x04, 0x17
        /*005a*/ 	.short	(.L_11129 - .L_11128)
.L_11128:
        /*005c*/ 	.word	0x00000000
        /*0060*/ 	.short	0x0001
        /*0062*/ 	.short	0x0008
        /*0064*/ 	.byte	0x00, 0xf0, 0x21, 0x00


	//----- nvinfo : EIATTR_KPARAM_INFO
	.align		4
.L_11129:
        /*0068*/ 	.byte	0x04, 0x17
        /*006a*/ 	.short	(.L_11131 - .L_11130)
.L_11130:
        /*006c*/ 	.word	0x00000000
        /*0070*/ 	.short	0x0000
        /*0072*/ 	.short	0x0000
        /*0074*/ 	.byte	0x00, 0xf0, 0x21, 0x00


	//----- nvinfo : EIATTR_SPARSE_MMA_MASK
	.align		4
.L_11131:
        /*0078*/ 	.byte	0x03, 0x50
        /*007a*/ 	.short	0x0000


	//----- nvinfo : EIATTR_MAXREG_COUNT
	.align		4
        /*007c*/ 	.byte	0x03, 0x1b
        /*007e*/ 	.short	0x00ff


	//----- nvinfo : EIATTR_MERCURY_ISA_VERSION
	.align		4
        /*0080*/ 	.byte	0x03, 0x5f
        /*0082*/ 	.short	0x0101


	//----- nvinfo : EIATTR_COOP_GROUP_MASK_REGIDS
	.align		4
        /*0084*/ 	.byte	0x04, 0x29
        /*0086*/ 	.short	(.L_11133 - .L_11132)


	//   ....[0]....
.L_11132:
        /*0088*/ 	.word	0xffffffff


	//   ....[1]....
        /*008c*/ 	.word	0xffffffff


	//   ....[2]....
        /*0090*/ 	.word	0xffffffff


	//   ....[3]....
        /*0094*/ 	.word	0xffffffff


	//   ....[4]....
        /*0098*/ 	.word	0xffffffff


	//   ....[5]....
        /*009c*/ 	.word	0xffffffff


	//   ....[6]....
        /*00a0*/ 	.word	0xffffffff


	//   ....[7]....
        /*00a4*/ 	.word	0xffffffff


	//   ....[8]....
        /*00a8*/ 	.word	0xffffffff


	//   ....[9]....
        /*00ac*/ 	.word	0xffffffff


	//----- nvinfo : EIATTR_COOP_GROUP_INSTR_OFFSETS
	.align		4
.L_11133:
        /*00b0*/ 	.byte	0x04, 0x28
        /*00b2*/ 	.short	(.L_11135 - .L_11134)


	//   ....[0]....
.L_11134:
        /*00b4*/ 	.word	0x00000e50


	//   ....[1]....
        /*00b8*/ 	.word	0x00000e60


	//   ....[2]....
        /*00bc*/ 	.word	0x00000f60


	//   ....[3]....
        /*00c0*/ 	.word	0x00000f70


	//   ....[4]....
        /*00c4*/ 	.word	0x00000f90


	//   ....[5]....
        /*00c8*/ 	.word	0x00000fa0


	//   ....[6]....
        /*00cc*/ 	.word	0x00000fc0


	//   ....[7]....
        /*00d0*/ 	.word	0x00000fd0


	//   ....[8]....
        /*00d4*/ 	.word	0x00001000


	//   ....[9]....
        /*00d8*/ 	.word	0x00001010


	//----- nvinfo : EIATTR_EXIT_INSTR_OFFSETS
	.align		4
.L_11135:
        /*00dc*/ 	.byte	0x04, 0x1c
        /*00de*/ 	.short	(.L_11137 - .L_11136)


	//   ....[0]....
.L_11136:
        /*00e0*/ 	.word	0x00001030


	//   ....[1]....
        /*00e4*/ 	.word	0x00008fa0


	//   ....[2]....
        /*00e8*/ 	.word	0x00009380


	//----- nvinfo : EIATTR_CRS_STACK_SIZE
	.align		4
.L_11137:
        /*00ec*/ 	.byte	0x04, 0x1e
        /*00ee*/ 	.short	(.L_11139 - .L_11138)
.L_11138:
        /*00f0*/ 	.word	0x00000000


	//----- nvinfo : EIATTR_CBANK_PARAM_SIZE
	.align		4
.L_11139:
        /*00f4*/ 	.byte	0x03, 0x19
        /*00f6*/ 	.short	0x0030


	//----- nvinfo : EIATTR_PARAM_CBANK
	.align		4
        /*00f8*/ 	.byte	0x04, 0x0a
        /*00fa*/ 	.short	(.L_11141 - .L_11140)
	.align		4
.L_11140:
        /*00fc*/ 	.word	index@(.nv.constant0._ZN43_GLOBAL__N__9ae7fba5_10_SoftMax_cu_9f978f6321softmax_warp_backwardIdddLi10ELb1ELb0EEEvPT0_PKT_S5_iiiPKb)
        /*0100*/ 	.short	0x0210
        /*0102*/ 	.short	0x0030


	//----- nvinfo : EIATTR_SW_WAR
	.align		4
.L_11141:
        /*0104*/ 	.byte	0x04, 0x36
        /*0106*/ 	.short	(.L_11143 - .L_11142)
.L_11142:
        /*0108*/ 	.word	0x00000008
.L_11143:


//--------------------- .nv.info._ZN43_GLOBAL__N__9ae7fba5_10_SoftMax_cu_9f978f6321softmax_warp_backwardIdddLi9ELb1ELb0EEEvPT0_PKT_S5_iiiPKb --------------------------
	.section	.nv.info._ZN43_GLOBAL__N__9ae7fba5_10_SoftMax_cu_9f978f6321softmax_warp_backwardIdddLi9ELb1ELb0EEEvPT0_PKT_S5_iiiPKb,"",@"SHT_CUDA_INFO"
	.sectionflags	@""
	.align	4


	//----- nvinfo : EIATTR_CUDA_API_VERSION
	.align		4
        /*0000*/ 	.byte	0x04, 0x37
        /*0002*/ 	.short	(.L_11145 - .L_11144)
.L_11144:
        /*0004*/ 	.word	0x00000082


	//----- nvinfo : EIATTR_KPARAM_INFO
	.align		4
.L_11145:
        /*0008*/ 	.byte	0x04, 0x17
        /*000a*/ 	.short	(.L_11147 - .L_11146)
.L_11146:
        /*000c*/ 	.word	0x00000000
        /*0010*/ 	.short	0x0006
        /*0012*/ 	.short	0x0028
        /*0014*/ 	.byte	0x00, 0xf0, 0x21, 0x00


	//----- nvinfo : EIATTR_KPARAM_INFO
	.align		4
.L_11147:
        /*0018*/ 	.byte	0x04, 0x17
        /*001a*/ 	.short	(.L_11149 - .L_11148)
.L_11148:
        /*001c*/ 	.word	0x00000000
        /*0020*/ 	.short	0x0005
        /*0022*/ 	.short	0x0020
        /*0024*/ 	.byte	0x00, 0xf0, 0x11, 0x00


	//----- nvinfo : EIATTR_KPARAM_INFO
	.align		4
.L_11149:
        /*0028*/ 	.byte	0x04, 0x17
        /*002a*/ 	.short	(.L_11151 - .L_11150)
.L_11150:
        /*002c*/ 	.word	0x00000000
        /*0030*/ 	.short	0x0004
        /*0032*/ 	.short	0x001c
        /*0034*/ 	.byte	0x00, 0xf0, 0x11, 0x00


	//----- nvinfo : EIATTR_KPARAM_INFO
	.align		4
.L_11151:
        /*0038*/ 	.byte	0x04, 0x17
        /*003a*/ 	.short	(.L_11153 - .L_11152)
.L_11152:
        /*003c*/ 	.word	0x00000000
        /*0040*/ 	.short	0x0003
        /*0042*/ 	.short	0x0018
        /*0044*/ 	.byte	0x00, 0xf0, 0x11, 0x00


	//----- nvinfo : EIATTR_KPARAM_INFO
	.align		4
.L_11153:
        /*0048*/ 	.byte	0x04, 0x17
        /*004a*/ 	.short	(.L_11155 - .L_11154)
.L_11154:
        /*004c*/ 	.word	0x00000000
        /*0050*/ 	.short	0x0002
        /*0052*/ 	.short	0x0010
        /*0054*/ 	.byte	0x00, 0xf0, 0x21, 0x00


	//----- nvinfo : EIATTR_KPARAM_INFO
	.align		4
.L_11155:
        /*0058*/ 	.byte	0x04, 0x17
        /*005a*/ 	.short	(.L_11157 - .L_11156)
.L_11156:
        /*005c*/ 	.word	0x00000000
        /*0060*/ 	.short	0x0001
        /*0062*/ 	.short	0x0008
        /*0064*/ 	.byte	0x00, 0xf0, 0x21, 0x00


	//----- nvinfo : EIATTR_KPARAM_INFO
	.align		4
.L_11157:
        /*0068*/ 	.byte	0x04, 0x17
        /*006a*/ 	.short	(.L_11159 - .L_11158)
.L_11158:
        /*006c*/ 	.word	0x00000000
        /*0070*/ 	.short	0x0000
        /*0072*/ 	.short	0x0000
        /*0074*/ 	.byte	0x00, 0xf0, 0x21, 0x00


	//----- nvinfo : EIATTR_SPARSE_MMA_MASK
	.align		4
.L_11159:
        /*0078*/ 	.byte	0x03, 0x50
        /*007a*/ 	.short	0x0000


	//----- nvinfo : EIATTR_MAXREG_COUNT
	.align		4
        /*007c*/ 	.byte	0x03, 0x1b
        /*007e*/ 	.short	0x00ff


	//----- nvinfo : EIATTR_MERCURY_ISA_VERSION
	.align		4
        /*0080*/ 	.byte	0x03, 0x5f
        /*0082*/ 	.short	0x0101


	//----- nvinfo : EIATTR_COOP_GROUP_MASK_REGIDS
	.align		4
        /*0084*/ 	.byte	0x04, 0x29
        /*0086*/ 	.short	(.L_11161 - .L_11160)


	//   ....[0]....
.L_11160:
        /*0088*/ 	.word	0xffffffff


	//   ....[1]....
        /*008c*/ 	.word	0xffffffff


	//   ....[2]....
        /*0090*/ 	.word	0xffffffff


	//   ....[3]....
        /*0094*/ 	.word	0xffffffff


	//   ....[4]....
        /*0098*/ 	.word	0xffffffff


	//   ....[5]....
        /*009c*/ 	.word	0xffffffff


	//   ....[6]....
        /*00a0*/ 	.word	0xffffffff


	//   ....[7]....
        /*00a4*/ 	.word	0xffffffff


	//   ....[8]....
        /*00a8*/ 	.word	0xffffffff


	//   ....[9]....
        /*00ac*/ 	.word	0xffffffff


	//----- nvinfo : EIATTR_COOP_GROUP_INSTR_OFFSETS
	.align		4
.L_11161:
        /*00b0*/ 	.byte	0x04, 0x28
        /*00b2*/ 	.short	(.L_11163 - .L_11162)


	//   ....[0]....
.L_11162:
        /*00b4*/ 	.word	0x00000750


	//   ....[1]....
        /*00b8*/ 	.word	0x00000760


	//   ....[2]....
        /*00bc*/ 	.word	0x00000780


	//   ....[3]....
        /*00c0*/ 	.word	0x00000790


	//   ....[4]....
        /*00c4*/ 	.word	0x00000890


	//   ....[5]....
        /*00c8*/ 	.word	0x000008a0


	//   ....[6]....
        /*00cc*/ 	.word	0x000008c0


	//   ....[7]....
        /*00d0*/ 	.word	0x000008d0


	//   ....[8]....
        /*00d4*/ 	.word	0x00000900


	//   ....[9]....
        /*00d8*/ 	.word	0x00000910


	//----- nvinfo : EIATTR_EXIT_INSTR_OFFSETS
	.align		4
.L_11163:
        /*00dc*/ 	.byte	0x04, 0x1c
        /*00de*/ 	.short	(.L_11165 - .L_11164)


	//   ....[0]....
.L_11164:
        /*00e0*/ 	.word	0x00000920


	//   ....[1]....
        /*00e4*/ 	.word	0x00004720


	//   ....[2]....
        /*00e8*/ 	.word	0x00004b00


	//----- nvinfo : EIATTR_CRS_STACK_SIZE
	.align		4
.L_11165:
        /*00ec*/ 	.byte	0x04, 0x1e
        /*00ee*/ 	.short	(.L_11167 - .L_11166)
.L_11166:
        /*00f0*/ 	.word	0x00000000


	//----- nvinfo : EIATTR_CBANK_PARAM_SIZE
	.align		4
.L_11167:
        /*00f4*/ 	.byte	0x03, 0x19
        /*00f6*/ 	.short	0x0030


	//----- nvinfo : EIATTR_PARAM_CBANK
	.align		4
        /*00f8*/ 	.byte	0x04, 0x0a
        /*00fa*/ 	.short	(.L_11169 - .L_11168)
	.align		4
.L_11168:
        /*00fc*/ 	.word	index@(.nv.constant0._ZN43_GLOBAL__N__9ae7fba5_10_SoftMax_cu_9f978f6321softmax_warp_backwardIdddLi9ELb1ELb0EEEvPT0_PKT_S5_iiiPKb)
        /*0100*/ 	.short	0x0210
        /*0102*/ 	.short	0x0030


	//----- nvinfo : EIATTR_SW_WAR
	.align		4
.L_11169:
        /*0104*/ 	.byte	0x04, 0x36
        /*0106*/ 	.short	(.L_11171 - .L_11170)
.L_11170:
        /*0108*/ 	.word	0x00000008
.L_11171:


//--------------------- .nv.info._ZN43_GLOBAL__N__9ae7fba5_10_SoftMax_cu_9f978f6321softmax_warp_backwardIdddLi8ELb1ELb0EEEvPT0_PKT_S5_iiiPKb --------------------------
	.section	.nv.info._ZN43_GLOBAL__N__9ae7fba5_10_SoftMax_cu_9f978f6321softmax_warp_backwardIdddLi8ELb1ELb0EEEvPT0_PKT_S5_iiiPKb,"",@"SHT_CUDA_INFO"
	.sectionflags	@""
	.align	4


	//----- nvinfo : EIATTR_CUDA_API_VERSION
	.align		4
        /*0000*/ 	.byte	0x04, 0x37
        /*0002*/ 	.short	(.L_11173 - .L_11172)
.L_11172:
        /*0004*/ 	.word	0x00000082


	//----- nvinfo : EIATTR_KPARAM_INFO
	.align		4
.L_11173:
        /*0008*/ 	.byte	0x04, 0x17
        /*000a*/ 	.short	(.L_11175 - .L_11174)
.L_11174:
        /*000c*/ 	.word	0x00000000
        /*0010*/ 	.short	0x0006
        /*0012*/ 	.short	0x0028
        /*0014*/ 	.byte	0x00, 0xf0, 0x21, 0x00


	//----- nvinfo : EIATTR_KPARAM_INFO
	.align		4
.L_11175:
        /*0018*/ 	.byte	0x04, 0x17
        /*001a*/ 	.short	(.L_11177 - .L_11176)
.L_11176:
        /*001c*/ 	.word	0x00000000
        /*0020*/ 	.short	0x0005
        /*0022*/ 	.short	0x0020
        /*0024*/ 	.byte	0x00, 0xf0, 0x11, 0x00


	//----- nvinfo : EIATTR_KPARAM_INFO
	.align		4
.L_11177:
        /*0028*/ 	.byte	0x04, 0x17
        /*002a*/ 	.short	(.L_11179 - .L_11178)
.L_11178:
        /*002c*/ 	.word	0x00000000
        /*0030*/ 	.short	0x0004
        /*0032*/ 	.short	0x001c
        /*0034*/ 	.byte	0x00, 0xf0, 0x11, 0x00


	//----- nvinfo : EIATTR_KPARAM_INFO
	.align		4
.L_11179:
        /*0038*/ 	.byte	0x04, 0x17
        /*003a*/ 	.short	(.L_11181 - .L_11180)
.L_11180:
        /*003c*/ 	.word	0x00000000
        /*0040*/ 	.short	0x0003
        /*0042*/ 	.short	0x0018
        /*0044*/ 	.byte	0x00, 0xf0, 0x11, 0x00


	//----- nvinfo : EIATTR_KPARAM_INFO
	.align		4
.L_11181:
        /*0048*/ 	.byte	0x04, 0x17
        /*004a*/ 	.short	(.L_11183 - .L_11182)
.L_11182:
        /*004c*/ 	.word	0x00000000
        /*0050*/ 	.short	0x0002
        /*0052*/ 	.short	0x0010
        /*0054*/ 	.byte	0x00, 0xf0, 0x21, 0x00


	//----- nvinfo : EIATTR_KPARAM_INFO
	.align		4
.L_11183:
        /*0058*/ 	.byte	0x04, 0x17
        /*005a*/ 	.short	(.L_11185 - .L_11184)
.L_11184:
        /*005c*/ 	.word	0x00000000
        /*0060*/ 	.short	0x0001
        /*0062*/ 	.short	0x0008
        /*0064*/ 	.byte	0x00, 0xf0, 0x21, 0x00


	//----- nvinfo : EIATTR_KPARAM_INFO
	.align		4
.L_11185:
        /*0068*/ 	.byte	0x04, 0x17
        /*006a*/ 	.short	(.L_11187 - .L_11186)
.L_11186:
        /*006c*/ 	.word	0x00000000
        /*0070*/ 	.short	0x0000
        /*0072*/ 	.short	0x0000
        /*0074*/ 	.byte	0x00, 0xf0, 0x21, 0x00


	//----- nvinfo : EIATTR_SPARSE_MMA_MASK
	.align		4
.L_11187:
        /*0078*/ 	.byte	0x03, 0x50
        /*007a*/ 	.short	0x0000


	//----- nvinfo : EIATTR_MAXREG_COUNT
	.align		4
        /*007c*/ 	.byte	0x03, 0x1b
        /*007e*/ 	.short	0x00ff


	//----- nvinfo : EIATTR_MERCURY_ISA_VERSION
	.align		4
        /*0080*/ 	.byte	0x03, 0x5f
        /*0082*/ 	.short	0x0101


	//----- nvinfo : EIATTR_COOP_GROUP_MASK_REGIDS
	.align		4
        /*0084*/ 	.byte	0x04, 0x29
        /*0086*/ 	.short	(.L_11189 - .L_11188)


	//   ....[0]....
.L_11188:
        /*0088*/ 	.word	0xffffffff


	//   ....[1]....
        /*008c*/ 	.word	0xffffffff


	//   ....[2]....
        /*0090*/ 	.word	0xffffffff


	//   ....[3]....
        /*0094*/ 	.word	0xffffffff


	//   ....[4]....
        /*0098*/ 	.word	0xffffffff


	//   ....[5]....
        /*009c*/ 	.word	0xffffffff


	//   ....[6]....
        /*00a0*/ 	.word	0xffffffff


	//   ....[7]....
        /*00a4*/ 	.word	0xffffffff


	//   ....[8]....
        /*00a8*/ 	.word	0xffffffff


	//   ....[9]....
        /*00ac*/ 	.word	0xffffffff


	//----- nvinfo : EIATTR_COOP_GROUP_INSTR_OFFSETS
	.align		4
.L_11189:
        /*00b0*/ 	.byte	0x04, 0x28
        /*00b2*/ 	.short	(.L_11191 - .L_11190)


	//   ....[0]....
.L_11190:
        /*00b4*/ 	.word	0x000004c0


	//   ....[1]....
        /*00b8*/ 	.word	0x000004d0


	//   ....[2]....
        /*00bc*/ 	.word	0x000004f0


	//   ....[3]....
        /*00c0*/ 	.word	0x00000500


	//   ....[4]....
        /*00c4*/ 	.word	0x00000520


	//   ....[5]....
        /*00c8*/ 	.word	0x00000530


	//   ....[6]....
        /*00cc*/ 	.word	0x00000550


	//   ....[7]....
        /*00d0*/ 	.word	0x00000560


	//   ....[8]....
        /*00d4*/ 	.word	0x00000580


	//   ....[9]....
        /*00d8*/ 	.word	0x00000590


	//----- nvinfo : EIATTR_EXIT_INSTR_OFFSETS
	.align		4
.L_11191:
        /*00dc*/ 	.byte	0x04, 0x1c
        /*00de*/ 	.short	(.L_11193 - .L_11192)


	//   ....[0]....
.L_11192:
        /*00e0*/ 	.word	0x000005a0


	//   ....[1]....
        /*00e4*/ 	.word	0x000022f0


	//   ....[2]....
        /*00e8*/ 	.word	0x000026d0


	//----- nvinfo : EIATTR_CRS_STACK_SIZE
	.align		4
.L_11193:
        /*00ec*/ 	.byte	0x04, 0x1e
        /*00ee*/ 	.short	(.L_11195 - .L_11194)
.L_11194:
        /*00f0*/ 	.word	0x00000000


	//----- nvinfo : EIATTR_CBANK_PARAM_SIZE
	.align		4
.L_11195:
        /*00f4*/ 	.byte	0x03, 0x19
        /*00f6*/ 	.short	0x0030


	//----- nvinfo : EIATTR_PARAM_CBANK
	.align		4
        /*00f8*/ 	.byte	0x04, 0x0a
        /*00fa*/ 	.short	(.L_11197 - .L_11196)
	.align		4
.L_11196:
        /*00fc*/ 	.word	index@(.nv.constant0._ZN43_GLOBAL__N__9ae7fba5_10_SoftMax_cu_9f978f6321softmax_warp_backwardIdddLi8ELb1ELb0EEEvPT0_PKT_S5_iiiPKb)
        /*0100*/ 	.short	0x0210
        /*0102*/ 	.short	0x0030


	//----- nvinfo : EIATTR_SW_WAR
	.align		4
.L_11197:
        /*0104*/ 	.byte	0x04, 0x36
        /*0106*/ 	.short	(.L_11199 - .L_11198)
.L_11198:
        /*0108*/ 	.word	0x00000008
.L_11199:


//--------------------- .nv.info._ZN43_GLOBAL__N__9ae7fba5_10_SoftMax_cu_9f978f6321softmax_warp_backwardIdddLi7ELb1ELb0EEEvPT0_PKT_S5_iiiPKb --------------------------
	.section	.nv.info._ZN43_GLOBAL__N__9ae7fba5_10_SoftMax_cu_9f978f6321softmax_warp_backwardIdddLi7ELb1ELb0EEEvPT0_PKT_S5_iiiPKb,"",@"SHT_CUDA_INFO"
	.sectionflags	@""
	.align	4


	//----- nvinfo : EIATTR_CUDA_API_VERSION
	.align		4
        /*0000*/ 	.byte	0x04, 0x37
        /*0002*/ 	.short	(.L_11201 - .L_11200)
.L_11200:
        /*0004*/ 	.word	0x00000082


	//----- nvinfo : EIATTR_KPARAM_INFO
	.align		4
.L_11201:
        /*0008*/ 	.byte	0x04, 0x17
        /*000a*/ 	.short	(.L_11203 - .L_11202)
.L_11202:
        /*000c*/ 	.word	0x00000000
        /*0010*/ 	.short	0x0006
        /*0012*/ 	.short	0x0028
        /*0014*/ 	.byte	0x00, 0xf0, 0x21, 0x00


	//----- nvinfo : EIATTR_KPARAM_INFO
	.align		4
.L_11203:
        /*0018*/ 	.byte	0x04, 0x17
        /*001a*/ 	.short	(.L_11205 - .L_11204)
.L_11204:
        /*001c*/ 	.word	0x00000000
        /*0020*/ 	.short	0x0005
        /*0022*/ 	.short	0x0020
        /*0024*/ 	.byte	0x00, 0xf0, 0x11, 0x00


	//----- nvinfo : EIATTR_KPARAM_INFO
	.align		4
.L_11205:
        /*0028*/ 	.byte	0x04, 0x17
        /*002a*/ 	.short	(.L_11207 - .L_11206)
.L_11206:
        /*002c*/ 	.word	0x00000000
        /*0030*/ 	.short	0x0004
        /*0032*/ 	.short	0x001c
        /*0034*/ 	.byte	0x00, 0xf0, 0x11, 0x00


	//----- nvinfo : EIATTR_KPARAM_INFO
	.align		4
.L_11207:
        /*0038*/ 	.byte	0x04, 0x17
        /*003a*/ 	.short	(.L_11209 - .L_11208)
.L_11208:
        /*003c*/ 	.word	0x00000000
        /*0040*/ 	.short	0x0003
        /*0042*/ 	.short	0x0018
        /*0044*/ 	.byte	0x00, 0xf0, 0x11, 0x00


	//----- nvinfo : EIATTR_KPARAM_INFO
	.align		4
.L_11209:
        /*0048*/ 	.byte	0x04, 0x17
        /*004a*/ 	.short	(.L_11211 - .L_11210)
.L_11210:
        /*004c*/ 	.word	0x00000000
        /*0050*/ 	.short	0x0002
        /*0052*/ 	.short	0x0010
        /*0054*/ 	.byte	0x00, 0xf0, 0x21, 0x00


	//----- nvinfo : EIATTR_KPARAM_INFO
	.align		4
.L_11211:
        /*0058*/ 	.byte	0x04, 0x17
        /*005a*/ 	.short	(.L_11213 - .L_11212)
.L_11212:
        /*005c*/ 	.word	0x00000000
        /*0060*/ 	.short	0x0001
        /*0062*/ 	.short	0x0008
        /*0064*/ 	.byte	0x00, 0xf0, 0x21, 0x00


	//----- nvinfo : EIATTR_KPARAM_INFO
	.align		4
.L_11213:
        /*0068*/ 	.byte	0x04, 0x17
        /*006a*/ 	.short	(.L_11215 - .L_11214)
.L_11214:
        /*006c*/ 	.word	0x00000000
        /*0070*/ 	.short	0x0000
        /*0072*/ 	.short	0x0000
        /*0074*/ 	.byte	0x00, 0xf0, 0x21, 0x00


	//----- nvinfo : EIATTR_SPARSE_MMA_MASK
	.align		4
.L_11215:
        /*0078*/ 	.byte	0x03, 0x50
        /*007a*/ 	.short	0x0000


	//----- nvinfo : EIATTR_MAXREG_COUNT
	.align		4
        /*007c*/ 	.byte	0x03, 0x1b
        /*007e*/ 	.short	0x00ff


	//----- nvinfo : EIATTR_MERCURY_ISA_VERSION
	.align		4
        /*0080*/ 	.byte	0x03, 0x5f
        /*0082*/ 	.short	0x0101


	//----- nvinfo : EIATTR_COOP_GROUP_MASK_REGIDS
	.align		4
        /*0084*/ 	.byte	0x04, 0x29
        /*0086*/ 	.short	(.L_11217 - .L_11216)


	//   ....[0]....
.L_11216:
        /*0088*/ 	.word	0xffffffff


	//   ....[1]....
        /*008c*/ 	.word	0xffffffff


	//   ....[2]....
        /*0090*/ 	.word	0xffffffff


	//   ....[3]....
        /*0094*/ 	.word	0xffffffff


	//   ....[4]....
        /*0098*/ 	.word	0xffffffff


	//   ....[5]....
        /*009c*/ 	.word	0xffffffff


	//   ....[6]....
        /*00a0*/ 	.word	0xffffffff


	//   ....[7]....
        /*00a4*/ 	.word	0xffffffff


	//   ....[8]....
        /*00a8*/ 	.word	0xffffffff


	//   ....[9]....
        /*00ac*/ 	.word	0xffffffff


	//   ....[10]....
        /*00b0*/ 	.word	0xffffffff


	//   ....[11]....
        /*00b4*/ 	.word	0xffffffff


	//   ....[12]....
        /*00b8*/ 	.word	0xffffffff


	//   ....[13]....
        /*00bc*/ 	.word	0xffffffff


	//   ....[14]....
        /*00c0*/ 	.word	0xffffffff


	//   ....[15]....
        /*00c4*/ 	.word	0xffffffff


	//   ....[16]....
        /*00c8*/ 	.word	0xffffffff


	//   ....[17]....
        /*00cc*/ 	.word	0xffffffff


	//   ....[18]....
        /*00d0*/ 	.word	0xffffffff


	//   ....[19]....
        /*00d4*/ 	.word	0xffffffff


	//----- nvinfo : EIATTR_COOP_GROUP_INSTR_OFFSETS
	.align		4
.L_11217:
        /*00d8*/ 	.byte	0x04, 0x28
        /*00da*/ 	.short	(.L_11219 - .L_11218)


	//   ....[0]....
.L_11218:
        /*00dc*/ 	.word	0x00000570


	//   ....[1]....
        /*00e0*/ 	.word	0x00000580


	//   ....[2]....
        /*00e4*/ 	.word	0x00000590


	//   ....[3]....
        /*00e8*/ 	.word	0x000005a0


	//   ....[4]....
        /*00ec*/ 	.word	0x000005d0


	//   ....[5]....
        /*00f0*/ 	.word	0x000005e0


	//   ....[6]....
        /*00f4*/ 	.word	0x000005f0


	//   ....[7]....
        /*00f8*/ 	.word	0x00000600


	//   ....[8]....
        /*00fc*/ 	.word	0x00000630


	//   ....[9]....
        /*0100*/ 	.word	0x00000640


	//   ....[10]....
        /*0104*/ 	.word	0x00000650


	//   ....[11]....
        /*0108*/ 	.word	0x00000660


	//   ....[12]....
        /*010c*/ 	.word	0x00000690


	//   ....[13]....
        /*0110*/ 	.word	0x000006a0


	//   ....[14]....
        /*0114*/ 	.word	0x000006b0


	//   ....[15]....
        /*0118*/ 	.word	0x000006c0


	//   ....[16]....
        /*011c*/ 	.word	0x000006f0


	//   ....[17]....
        /*0120*/ 	.word	0x00000700


	//   ....[18]....
        /*0124*/ 	.word	0x00000710


	//   ....[19]....
        /*0128*/ 	.word	0x00000720


	//----- nvinfo : EIATTR_EXIT_INSTR_OFFSETS
	.align		4
.L_11219:
        /*012c*/ 	.byte	0x04, 0x1c
        /*012e*/ 	.short	(.L_11221 - .L_11220)


	//   ....[0]....
.L_11220:
        /*0130*/ 	.word	0x00000730


	//   ....[1]....
        /*0134*/ 	.word	0x00001860


	//   ....[2]....
        /*0138*/ 	.word	0x000024b0


	//   ....[3]....
        /*013c*/ 	.word	0x00002890


	//----- nvinfo : EIATTR_CRS_STACK_SIZE
	.align		4
.L_11221:
        /*0140*/ 	.byte	0x04, 0x1e
        /*0142*/ 	.short	(.L_11223 - .L_11222)
.L_11222:
        /*0144*/ 	.word	0x00000000


	//----- nvinfo : EIATTR_CBANK_PARAM_SIZE
	.align		4
.L_11223:
        /*0148*/ 	.byte	0x03, 0x19
        /*014a*/ 	.short	0x0030


	//----- nvinfo : EIATTR_PARAM_CBANK
	.align		4
        /*014c*/ 	.byte	0x04, 0x0a
        /*014e*/ 	.short	(.L_11225 - .L_11224)
	.align		4
.L_11224:
        /*0150*/ 	.word	index@(.nv.constant0._ZN43_GLOBAL__N__9ae7fba5_10_SoftMax_cu_9f978f6321softmax_warp_backwardIdddLi7ELb1ELb0EEEvPT0_PKT_S5_iiiPKb)
        /*0154*/ 	.short	0x0210
        /*0156*/ 	.short	0x0030


	//----- nvinfo : EIATTR_SW_WAR
	.align		4
.L_11225:
        /*0158*/ 	.byte	0x04, 0x36
        /*015a*/ 	.short	(.L_11227 - .L_11226)
.L_11226:
        /*015c*/ 	.word	0x00000008
.L_11227:


//--------------------- .nv.info._ZN43_GLOBAL__N__9ae7fba5_10_SoftMax_cu_9f978f6321softmax_warp_backwardIdddLi6ELb1ELb0EEEvPT0_PKT_S5_iiiPKb --------------------------
	.section	.nv.info._ZN43_GLOBAL__N__9ae7fba5_10_SoftMax_cu_9f978f6321softmax_warp_backwardIdddLi6ELb1ELb0EEEvPT0_PKT_S5_iiiPKb,"",@"SHT_CUDA_INFO"
	.sectionflags	@""
	.align	4


	//----- nvinfo : EIATTR_CUDA_API_VERSION
	.align		4
        /*0000*/ 	.byte	0x04, 0x37
        /*0002*/ 	.short	(.L_11229 - .L_11228)
.L_11228:
        /*0004*/ 	.word	0x00000082


	//----- nvinfo : EIATTR_KPARAM_INFO
	.align		4
.L_11229:
        /*0008*/ 	.byte	0x04, 0x17
        /*000a*/ 	.short	(.L_11231 - .L_11230)
.L_11230:
        /*000c*/ 	.word	0x00000000
        /*0010*/ 	.short	0x0006
        /*0012*/ 	.short	0x0028
        /*0014*/ 	.byte	0x00, 0xf0, 0x21, 0x00


	//----- nvinfo : EIATTR_KPARAM_INFO
	.align		4
.L_11231:
        /*0018*/ 	.byte	0x04, 0x17
        /*001a*/ 	.short	(.L_11233 - .L_11232)
.L_11232:
        /*001c*/ 	.word	0x00000000
        /*0020*/ 	.short	0x0005
        /*0022*/ 	.short	0x0020
        /*0024*/ 	.byte	0x00, 0xf0, 0x11, 0x00


	//----- nvinfo : EIATTR_KPARAM_INFO
	.align		4
.L_11233:
        /*0028*/ 	.byte	0x04, 0x17
        /*002a*/ 	.short	(.L_11235 - .L_11234)
.L_11234:
        /*002c*/ 	.word	0x00000000
        /*0030*/ 	.short	0x0004
        /*0032*/ 	.short	0x001c
        /*0034*/ 	.byte	0x00, 0xf0, 0x11, 0x00


	//----- nvinfo : EIATTR_KPARAM_INFO
	.align		4
.L_11235:
        /*0038*/ 	.byte	0x04, 0x17
        /*003a*/ 	.short	(.L_11237 - .L_11236)
.L_11236:
        /*003c*/ 	.word	0x00000000
        /*0040*/ 	.short	0x0003
        /*0042*/ 	.short	0x0018
        /*0044*/ 	.byte	0x00, 0xf0, 0x11, 0x00


	//----- nvinfo : EIATTR_KPARAM_INFO
	.align		4
.L_11237:
        /*0048*/ 	.byte	0x04, 0x17
        /*004a*/ 	.short	(.L_11239 - .L_11238)
.L_11238:
        /*004c*/ 	.word	0x00000000
        /*0050*/ 	.short	0x0002
        /*0052*/ 	.short	0x0010
        /*0054*/ 	.byte	0x00, 0xf0, 0x21, 0x00


	//----- nvinfo : EIATTR_KPARAM_INFO
	.align		4
.L_11239:
        /*0058*/ 	.byte	0x04, 0x17
        /*005a*/ 	.short	(.L_11241 - .L_11240)
.L_11240:
        /*005c*/ 	.word	0x00000000
        /*0060*/ 	.short	0x0001
        /*0062*/ 	.short	0x0008
        /*0064*/ 	.byte	0x00, 0xf0, 0x21, 0x00


	//----- nvinfo : EIATTR_KPARAM_INFO
	.align		4
.L_11241:
        /*0068*/ 	.byte	0x04, 0x17
        /*006a*/ 	.short	(.L_11243 - .L_11242)
.L_11242:
        /*006c*/ 	.word	0x00000000
        /*0070*/ 	.short	0x0000
        /*0072*/ 	.short	0x0000
        /*0074*/ 	.byte	0x00, 0xf0, 0x21, 0x00


	//----- nvinfo : EIATTR_SPARSE_MMA_MASK
	.align		4
.L_11243:
        /*0078*/ 	.byte	0x03, 0x50
        /*007a*/ 	.short	0x0000


	//----- nvinfo : EIATTR_MAXREG_COUNT
	.align		4
        /*007c*/ 	.byte	0x03, 0x1b
        /*007e*/ 	.short	0x00ff


	//----- nvinfo : EIATTR_MERCURY_ISA_VERSION
	.align		4
        /*0080*/ 	.byte	0x03, 0x5f
        /*0082*/ 	.short	0x0101


	//----- nvinfo : EIATTR_COOP_GROUP_MASK_REGIDS
	.align		4
        /*0084*/ 	.byte	0x04, 0x29
        /*0086*/ 	.short	(.L_11245 - .L_11244)


	//   ....[0]....
.L_11244:
        /*0088*/ 	.word	0xffffffff


	//   ....[1]....
        /*008c*/ 	.word	0xffffffff


	//   ....[2]....
        /*0090*/ 	.word	0xffffffff


	//   ....[3]....
        /*0094*/ 	.word	0xffffffff


	//   ....[4]....
        /*0098*/ 	.word	0xffffffff


	//   ....[5]....
        /*009c*/ 	.word	0xffffffff


	//   ....[6]....
        /*00a0*/ 	.word	0xffffffff


	//   ....[7]....
        /*00a4*/ 	.word	0xffffffff


	//   ....[8]....
        /*00a8*/ 	.word	0xffffffff


	//   ....[9]....
        /*00ac*/ 	.word	0xffffffff


	//   ....[10]....
        /*00b0*/ 	.word	0xffffffff


	//   ....[11]....
        /*00b4*/ 	.word	0xffffffff


	//   ....[12]....
        /*00b8*/ 	.word	0xffffffff


	//   ....[13]....
        /*00bc*/ 	.word	0xffffffff


	//   ....[14]....
        /*00c0*/ 	.word	0xffffffff


	//   ....[15]....
        /*00c4*/ 	.word	0xffffffff


	//   ....[16]....
        /*00c8*/ 	.word	0xffffffff


	//   ....[17]....
        /*00cc*/ 	.word	0xffffffff


	//   ....[18]....
        /*00d0*/ 	.word	0xffffffff


	//   ....[19]....
        /*00d4*/ 	.word	0xffffffff


	//----- nvinfo : EIATTR_COOP_GROUP_INSTR_OFFSETS
	.align		4
.L_11245:
        /*00d8*/ 	.byte	0x04, 0x28
        /*00da*/ 	.short	(.L_11247 - .L_11246)


	//   ....[0]....
.L_11246:
        /*00dc*/ 	.word	0x000003b0


	//   ....[1]....
        /*00e0*/ 	.word	0x000003c0


	//   ....[2]....
        /*00e4*/ 	.word	0x000003f0


	//   ....[3]....
        /*00e8*/ 	.word	0x00000400


	//   ....[4]....
        /*00ec*/ 	.word	0x00000420


	//   ....[5]....
        /*00f0*/ 	.word	0x00000430


	//   ....[6]....
        /*00f4*/ 	.word	0x00000450


	//   ....[7]....
        /*00f8*/ 	.word	0x00000460


	//   ....[8]....
        /*00fc*/ 	.word	0x00000480


	//   ....[9]....
        /*0100*/ 	.word	0x00000490


	//   ....[10]....
        /*0104*/ 	.word	0x000004b0


	//   ....[11]....
        /*0108*/ 	.word	0x000004c0


	//   ....[12]....
        /*010c*/ 	.word	0x000004e0


	//   ....[13]....
        /*0110*/ 	.word	0x000004f0


	//   ....[14]....
        /*0114*/ 	.word	0x00000510


	//   ....[15]....
        /*0118*/ 	.word	0x00000520


	//   ....[16]....
        /*011c*/ 	.word	0x00000540


	//   ....[17]....
        /*0120*/ 	.word	0x00000550


	//   ....[18]....
        /*0124*/ 	.word	0x00000570


	//   ....[19]....
        /*0128*/ 	.word	0x00000580


	//----- nvinfo : EIATTR_EXIT_INSTR_OFFSETS
	.align		4
.L_11247:
        /*012c*/ 	.byte	0x04, 0x1c
        /*012e*/ 	.short	(.L_11249 - .L_11248)


	//   ....[0]....
.L_11248:
        /*0130*/ 	.word	0x000005a0


	//   ....[1]....
        /*0134*/ 	.word	0x00000e30


	//   ....[2]....
        /*0138*/ 	.word	0x00001270


	//   ....[3]....
        /*013c*/ 	.word	0x00001660


	//----- nvinfo : EIATTR_CRS_STACK_SIZE
	.align		4
.L_11249:
        /*0140*/ 	.byte	0x04, 0x1e
        /*0142*/ 	.short	(.L_11251 - .L_11250)
.L_11250:
        /*0144*/ 	.word	0x00000000


	//----- nvinfo : EIATTR_CBANK_PARAM_SIZE
	.align		4
.L_11251:
        /*0148*/ 	.byte	0x03, 0x19
        /*014a*/ 	.short	0x0030


	//----- nvinfo : EIATTR_PARAM_CBANK
	.align		4
        /*014c*/ 	.byte	0x04, 0x0a
        /*014e*/ 	.short	(.L_11253 - .L_11252)
	.align		4
.L_11252:
        /*0150*/ 	.word	index@(.nv.constant0._ZN43_GLOBAL__N__9ae7fba5_10_SoftMax_cu_9f978f6321softmax_warp_backwardIdddLi6ELb1ELb0EEEvPT0_PKT_S5_iiiPKb)
        /*0154*/ 	.short	0x0210
        /*0156*/ 	.short	0x0030


	//----- nvinfo : EIATTR_SW_WAR
	.align		4
.L_11253:
        /*0158*/ 	.byte	0x04, 0x36
        /*015a*/ 	.short	(.L_11255 - .L_11254)
.L_11254:
        /*015c*/ 	.word	0x00000008
.L_11255:


//--------------------- .nv.info._ZN43_GLOBAL__N__9ae7fba5_10_SoftMax_cu_9f978f6321softmax_warp_backwardIdddLi5ELb1ELb0EEEvPT0_PKT_S5_iiiPKb --------------------------
	.section	.nv.info._ZN43_GLOBAL__N__9ae7fba5_10_SoftMax_cu_9f978f6321softmax_warp_backwardIdddLi5ELb1ELb0EEEvPT0_PKT_S5_iiiPKb,"",@"SHT_CUDA_INFO"
	.sectionflags	@""
	.align	4


	//----- nvinfo : EIATTR_CUDA_API_VERSION
	.align		4
        /*0000*/ 	.byte	0x04, 0x37
        /*0002*/ 	.short	(.L_11257 - .L_11256)
.L_11256:
        /*0004*/ 	.word	0x00000082


	//----- nvinfo : EIATTR_KPARAM_INFO
	.align		4
.L_11257:
        /*0008*/ 	.byte	0x04, 0x17
        /*000a*/ 	.short	(.L_11259 - .L_11258)
.L_11258:
        /*000c*/ 	.word	0x00000000
        /*0010*/ 	.short	0x0006
        /*0012*/ 	.short	0x0028
        /*0014*/ 	.byte	0x00, 0xf0, 0x21, 0x00


	//----- nvinfo : EIATTR_KPARAM_INFO
	.align		4
.L_11259:
        /*0018*/ 	.byte	0x04, 0x17
        /*001a*/ 	.short	(.L_11261 - .L_11260)
.L_11260:
        /*001c*/ 	.word	0x00000000
        /*0020*/ 	.short	0x0005
        /*0022*/ 	.short	0x0020
        /*0024*/ 	.byte	0x00, 0xf0, 0x11, 0x00


	//----- nvinfo : EIATTR_KPARAM_INFO
	.align		4
.L_11261:
        /*0028*/ 	.byte	0x04, 0x17
        /*002a*/ 	.short	(.L_11263 - .L_11262)
.L_11262:
        /*002c*/ 	.word	0x00000000
        /*0030*/ 	.short	0x0004
        /*0032*/ 	.short	0x001c
        /*0034*/ 	.byte	0x00, 0xf0, 0x11, 0x00


	//----- nvinfo : EIATTR_KPARAM_INFO
	.align		4
.L_11263:
        /*0038*/ 	.byte	0x04, 0x17
        /*003a*/ 	.short	(.L_11265 - .L_11264)
.L_11264:
        /*003c*/ 	.word	0x00000000
        /*0040*/ 	.short	0x0003
        /*0042*/ 	.short	0x0018
        /*0044*/ 	.byte	0x00, 0xf0, 0x11, 0x00


	//----- nvinfo : EIATTR_KPARAM_INFO
	.align		4
.L_11265:
        /*0048*/ 	.byte	0x04, 0x17
        /*004a*/ 	.short	(.L_11267 - .L_11266)
.L_11266:
        /*004c*/ 	.word	0x00000000
        /*0050*/ 	.short	0x0002
        /*0052*/ 	.short	0x0010
        /*0054*/ 	.byte	0x00, 0xf0, 0x21, 0x00


	//----- nvinfo : EIATTR_KPARAM_INFO
	.align		4
.L_11267:
        /*0058*/ 	.byte	0x04, 0x17
        /*005a*/ 	.short	(.L_11269 - .L_11268)
.L_11268:
        /*005c*/ 	.word	0x00000000
        /*0060*/ 	.short	0x0001
        /*0062*/ 	.short	0x0008
        /*0064*/ 	.byte	0x00, 0xf0, 0x21, 0x00


	//----- nvinfo : EIATTR_KPARAM_INFO
	.align		4
.L_11269:
        /*0068*/ 	.byte	0x04, 0x17
        /*006a*/ 	.short	(.L_11271 - .L_11270)
.L_11270:
        /*006c*/ 	.word	0x00000000
        /*0070*/ 	.short	0x0000
        /*0072*/ 	.short	0x0000
        /*0074*/ 	.byte	0x00, 0xf0, 0x21, 0x00


	//----- nvinfo : EIATTR_SPARSE_MMA_MASK
	.align		4
.L_11271:
        /*0078*/ 	.byte	0x03, 0x50
        /*007a*/ 	.short	0x0000


	//----- nvinfo : EIATTR_MAXREG_COUNT
	.align		4
        /*007c*/ 	.byte	0x03, 0x1b
        /*007e*/ 	.short	0x00ff


	//----- nvinfo : EIATTR_MERCURY_ISA_VERSION
	.align		4
        /*0080*/ 	.byte	0x03, 0x5f
        /*0082*/ 	.short	0x0101


	//----- nvinfo : EIATTR_COOP_GROUP_MASK_REGIDS
	.align		4
        /*0084*/ 	.byte	0x04, 0x29
        /*0086*/ 	.short	(.L_11273 - .L_11272)


	//   ....[0]....
.L_11272:
        /*0088*/ 	.word	0xffffffff


	//   ....[1]....
        /*008c*/ 	.word	0xffffffff


	//   ....[2]....
        /*0090*/ 	.word	0xffffffff


	//   ....[3]....
        /*0094*/ 	.word	0xffffffff


	//   ....[4]....
        /*0098*/ 	.word	0xffffffff


	//   ....[5]....
        /*009c*/ 	.word	0xffffffff


	//   ....[6]....
        /*00a0*/ 	.word	0xffffffff


	//   ....[7]....
        /*00a4*/ 	.word	0xffffffff


	//   ....[8]....
        /*00a8*/ 	.word	0xffffffff


	//   ....[9]....
        /*00ac*/ 	.word	0xffffffff


	//   ....[10]....
        /*00b0*/ 	.word	0xffffffff


	//   ....[11]....
        /*00b4*/ 	.word	0xffffffff


	//   ....[12]....
        /*00b8*/ 	.word	0xffffffff


	//   ....[13]....
        /*00bc*/ 	.word	0xffffffff


	//   ....[14]....
        /*00c0*/ 	.word	0xffffffff


	//   ....[15]....
        /*00c4*/ 	.word	0xffffffff


	//   ....[16]....
        /*00c8*/ 	.word	0xffffffff


	//   ....[17]....
        /*00cc*/ 	.word	0xffffffff


	//   ....[18]....
        /*00d0*/ 	.word	0xffffffff


	//   ....[19]....
        /*00d4*/ 	.word	0xffffffff


	//----- nvinfo : EIATTR_COOP_GROUP_INSTR_OFFSETS
	.align		4
.L_11273:
        /*00d8*/ 	.byte	0x04, 0x28
        /*00da*/ 	.short	(.L_11275 - .L_11274)


	//   ....[0]....
.L_11274:
        /*00dc*/ 	.word	0x00000310


	//   ....[1]....
        /*00e0*/ 	.word	0x00000320


	//   ....[2]....
        /*00e4*/ 	.word	0x00000340


	//   ....[3]....
        /*00e8*/ 	.word	0x00000350


	//   ....[4]....
        /*00ec*/ 	.word	0x00000370


	//   ....[5]....
        /*00f0*/ 	.word	0x00000380


	//   ....[6]....
        /*00f4*/ 	.word	0x000003a0


	//   ....[7]....
        /*00f8*/ 	.word	0x000003b0


	//   ....[8]....
        /*00fc*/ 	.word	0x000003d0


	//   ....[9]....
        /*0100*/ 	.word	0x000003e0


	//   ....[10]....
        /*0104*/ 	.word	0x00000400


	//   ....[11]....
        /*0108*/ 	.word	0x00000410


	//   ....[12]....
        /*010c*/ 	.word	0x00000430


	//   ....[13]....
        /*0110*/ 	.word	0x00000440


	//   ....[14]....
        /*0114*/ 	.word	0x00000460


	//   ....[15]....
        /*0118*/ 	.word	0x00000470


	//   ....[16]....
        /*011c*/ 	.word	0x00000490


	//   ....[17]....
        /*0120*/ 	.word	0x000004a0


	//   ....[18]....
        /*0124*/ 	.word	0x000004c0


	//   ....[19]....
        /*0128*/ 	.word	0x000004d0


	//----- nvinfo : EIATTR_EXIT_INSTR_OFFSETS
	.align		4
.L_11275:
        /*012c*/ 	.byte	0x04, 0x1c
        /*012e*/ 	.short	(.L_11277 - .L_11276)


	//   ....[0]....
.L_11276:
        /*0130*/ 	.word	0x000004f0


	//   ....[1]....
        /*0134*/ 	.word	0x00000960


	//   ....[2]....
        /*0138*/ 	.word	0x00000970


	//   ....[3]....
        /*013c*/ 	.word	0x00000db0


	//----- nvinfo : EIATTR_CRS_STACK_SIZE
	.align		4
.L_11277:
        /*0140*/ 	.byte	0x04, 0x1e
        /*0142*/ 	.short	(.L_11279 - .L_11278)
.L_11278:
        /*0144*/ 	.word	0x00000000


	//----- nvinfo : EIATTR_CBANK_PARAM_SIZE
	.align		4
.L_11279:
        /*0148*/ 	.byte	0x03, 0x19
        /*014a*/ 	.short	0x0030


	//----- nvinfo : EIATTR_PARAM_CBANK
	.align		4
        /*014c*/ 	.byte	0x04, 0x0a
        /*014e*/ 	.short	(.L_11281 - .L_11280)
	.align		4
.L_11280:
        /*0150*/ 	.word	index@(.nv.constant0._ZN43_GLOBAL__N__9ae7fba5_10_SoftMax_cu_9f978f6321softmax_warp_backwardIdddLi5ELb1ELb0EEEvPT0_PKT_S5_iiiPKb)
        /*0154*/ 	.short	0x0210
        /*0156*/ 	.short	0x0030


	//----- nvinfo : EIATTR_SW_WAR
	.align		4
.L_11281:
        /*0158*/ 	.byte	0x04, 0x36
        /*015a*/ 	.short	(.L_11283 - .L_11282)
.L_11282:
        /*015c*/ 	.word	0x00000008
.L_11283:


//--------------------- .nv.info._ZN43_GLOBAL__N__9ae7fba5_10_SoftMax_cu_9f978f6321softmax_warp_backwardIdddLi4ELb1ELb0EEEvPT0_PKT_S5_iiiPKb --------------------------
	.section	.nv.info._ZN43_GLOBAL__N__9ae7fba5_10_SoftMax_cu_9f978f6321softmax_warp_backwardIdddLi4ELb1ELb0EEEvPT0_PKT_S5_iiiPKb,"",@"SHT_CUDA_INFO"
	.sectionflags	@""
	.align	4


	//----- nvinfo : EIATTR_CUDA_API_VERSION
	.align		4
        /*0000*/ 	.byte	0x04, 0x37
        /*0002*/ 	.short	(.L_11285 - .L_11284)
.L_11284:
        /*0004*/ 	.word	0x00000082


	//----- nvinfo : EIATTR_KPARAM_INFO
	.align		4
.L_11285:
        /*0008*/ 	.byte	0x04, 0x17
        /*000a*/ 	.short	(.L_11287 - .L_11286)
.L_11286:
        /*000c*/ 	.word	0x00000000
        /*0010*/ 	.short	0x0006
        /*0012*/ 	.short	0x0028
        /*0014*/ 	.byte	0x00, 0xf0, 0x21, 0x00


	//----- nvinfo : EIATTR_KPARAM_INFO
	.align		4
.L_11287:
        /*0018*/ 	.byte	0x04, 0x17
        /*001a*/ 	.short	(.L_11289 - .L_11288)
.L_11288:
        /*001c*/ 	.word	0x00000000
        /*0020*/ 	.short	0x0005
        /*0022*/ 	.short	0x0020
        /*0024*/ 	.byte	0x00, 0xf0, 0x11, 0x00


	//----- nvinfo : EIATTR_KPARAM_INFO
	.align		4
.L_11289:
        /*0028*/ 	.byte	0x04, 0x17
        /*002a*/ 	.short	(.L_11291 - .L_11290)
.L_11290:
        /*002c*/ 	.word	0x00000000
        /*0030*/ 	.short	0x0004
        /*0032*/ 	.short	0x001c
        /*0034*/ 	.byte	0x00, 0xf0, 0x11, 0x00


	//----- nvinfo : EIATTR_KPARAM_INFO
	.align		4
.L_11291:
        /*0038*/ 	.byte	0x04, 0x17
        /*003a*/ 	.short	(.L_11293 - .L_11292)
.L_11292:
        /*003c*/ 	.word	0x00000000
        /*0040*/ 	.short	0x0003
        /*0042*/ 	.short	0x0018
        /*0044*/ 	.byte	0x00, 0xf0, 0x11, 0x00


	//----- nvinfo : EIATTR_KPARAM_INFO
	.align		4
.L_11293:
        /*0048*/ 	.byte	0x04, 0x17
        /*004a*/ 	.short	(.L_11295 - .L_11294)
.L_11294:
        /*004c*/ 	.word	0x00000000
        /*0050*/ 	.short	0x0002
        /*0052*/ 	.short	0x0010
        /*0054*/ 	.byte	0x00, 0xf0, 0x21, 0x00


	//----- nvinfo : EIATTR_KPARAM_INFO
	.align		4
.L_11295:
        /*0058*/ 	.byte	0x04, 0x17
        /*005a*/ 	.short	(.L_11297 - .L_11296)
.L_11296:
        /*005c*/ 	.word	0x00000000
        /*0060*/ 	.short	0x0001
        /*0062*/ 	.short	0x0008
        /*0064*/ 	.byte	0x00, 0xf0, 0x21, 0x00


	//----- nvinfo : EIATTR_KPARAM_INFO
	.align		4
.L_11297:
        /*0068*/ 	.byte	0x04, 0x17
        /*006a*/ 	.short	(.L_11299 - .L_11298)
.L_11298:
        /*006c*/ 	.word	0x00000000
        /*0070*/ 	.short	0x0000
        /*0072*/ 	.short	0x0000
        /*0074*/ 	.byte	0x00, 0xf0, 0x21, 0x00


	//----- nvinfo : EIATTR_SPARSE_MMA_MASK
	.align		4
.L_11299:
        /*0078*/ 	.byte	0x03, 0x50
        /*007a*/ 	.short	0x0000


	//----- nvinfo : EIATTR_MAXREG_COUNT
	.align		4
        /*007c*/ 	.byte	0x03, 0x1b
        /*007e*/ 	.short	0x00ff


	//----- nvinfo : EIATTR_MERCURY_ISA_VERSION
	.align		4
        /*0080*/ 	.byte	0x03, 0x5f
        /*0082*/ 	.short	0x0101


	//----- nvinfo : EIATTR_COOP_GROUP_MASK_REGIDS
	.align		4
        /*0084*/ 	.byte	0x04, 0x29
        /*0086*/ 	.short	(.L_11301 - .L_11300)


	//   ....[0]....
.L_11300:
        /*0088*/ 	.word	0xffffffff


	//   ....[1]....
        /*008c*/ 	.word	0xffffffff


	//   ....[2]....
        /*0090*/ 	.word	0xffffffff


	//   ....[3]....
        /*0094*/ 	.word	0xffffffff


	//   ....[4]....
        /*0098*/ 	.word	0xffffffff


	//   ....[5]....
        /*009c*/ 	.word	0xffffffff


	//   ....[6]....
        /*00a0*/ 	.word	0xffffffff


	//   ....[7]....
        /*00a4*/ 	.word	0xffffffff


	//   ....[8]....
        /*00a8*/ 	.word	0xffffffff


	//   ....[9]....
        /*00ac*/ 	.word	0xffffffff


	//   ....[10]....
        /*00b0*/ 	.word	0xffffffff


	//   ....[11]....
        /*00b4*/ 	.word	0xffffffff


	//   ....[12]....
        /*00b8*/ 	.word	0xffffffff


	//   ....[13]....
        /*00bc*/ 	.word	0xffffffff


	//   ....[14]....
        /*00c0*/ 	.word	0xffffffff


	//   ....[15]....
        /*00c4*/ 	.word	0xffffffff


	//----- nvinfo : EIATTR_COOP_GROUP_INSTR_OFFSETS
	.align		4
.L_11301:
        /*00c8*/ 	.byte	0x04, 0x28
        /*00ca*/ 	.short	(.L_11303 - .L_11302)


	//   ....[0]....
.L_11302:
        /*00cc*/ 	.word	0x00000310


	//   ....[1]....
        /*00d0*/ 	.word	0x00000320


	//   ....[2]....
        /*00d4*/ 	.word	0x00000340


	//   ....[3]....
        /*00d8*/ 	.word	0x00000350


	//   ....[4]....
        /*00dc*/ 	.word	0x00000370


	//   ....[5]....
        /*00e0*/ 	.word	0x00000380


	//   ....[6]....
        /*00e4*/ 	.word	0x000003a0


	//   ....[7]....
        /*00e8*/ 	.word	0x000003b0


	//   ....[8]....
        /*00ec*/ 	.word	0x000003d0


	//   ....[9]....
        /*00f0*/ 	.word	0x000003e0


	//   ....[10]....
        /*00f4*/ 	.word	0x00000400


	//   ....[11]....
        /*00f8*/ 	.word	0x00000410


	//   ....[12]....
        /*00fc*/ 	.word	0x00000430


	//   ....[13]....
        /*0100*/ 	.word	0x00000440


	//   ....[14]....
        /*0104*/ 	.word	0x00000460


	//   ....[15]....
        /*0108*/ 	.word	0x00000470


	//----- nvinfo : EIATTR_EXIT_INSTR_OFFSETS
	.align		4
.L_11303:
        /*010c*/ 	.byte	0x04, 0x1c
        /*010e*/ 	.short	(.L_11305 - .L_11304)


	//   ....[0]....
.L_11304:
        /*0110*/ 	.word	0x00000490


	//   ....[1]....
        /*0114*/ 	.word	0x00000900


	//   ....[2]....
        /*0118*/ 	.word	0x00000910


	//   ....[3]....
        /*011c*/ 	.word	0x00000d50


	//----- nvinfo : EIATTR_CRS_STACK_SIZE
	.align		4
.L_11305:
        /*0120*/ 	.byte	0x04, 0x1e
        /*0122*/ 	.short	(.L_11307 - .L_11306)
.L_11306:
        /*0124*/ 	.word	0x00000000


	//----- nvinfo : EIATTR_CBANK_PARAM_SIZE
	.align		4
.L_11307:
        /*0128*/ 	.byte	0x03, 0x19
        /*012a*/ 	.short	0x0030


	//----- nvinfo : EIATTR_PARAM_CBANK
	.align		4
        /*012c*/ 	.byte	0x04, 0x0a
        /*012e*/ 	.short	(.L_11309 - .L_11308)
	.align		4
.L_11308:
        /*0130*/ 	.word	index@(.nv.constant0._ZN43_GLOBAL__N__9ae7fba5_10_SoftMax_cu_9f978f6321softmax_warp_backwardIdddLi4ELb1ELb0EEEvPT0_PKT_S5_iiiPKb)
        /*0134*/ 	.short	0x0210
        /*0136*/ 	.short	0x0030


	//----- nvinfo : EIATTR_SW_WAR
	.align		4
.L_11309:
        /*0138*/ 	.byte	0x04, 0x36
        /*013a*/ 	.short	(.L_11311 - .L_11310)
.L_11310:
        /*013c*/ 	.word	0x00000008
.L_11311:


//--------------------- .nv.info._ZN43_GLOBAL__N__9ae7fba5_10_SoftMax_cu_9f978f6321softmax_warp_backwardIdddLi3ELb1ELb0EEEvPT0_PKT_S5_iiiPKb --------------------------
	.section	.nv.info._ZN43_GLOBAL__N__9ae7fba5_10_SoftMax_cu_9f978f6321softmax_warp_backwardIdddLi3ELb1ELb0EEEvPT0_PKT_S5_iiiPKb,"",@"SHT_CUDA_INFO"
	.sectionflags	@""
	.align	4


	//----- nvinfo : EIATTR_CUDA_API_VERSION
	.align		4
        /*0000*/ 	.byte	0x04, 0x37
        /*0002*/ 	.short	(.L_11313 - .L_11312)
.L_11312:
        /*0004*/ 	.word	0x00000082


	//----- nvinfo : EIATTR_KPARAM_INFO
	.align		4
.L_11313:
        /*0008*/ 	.byte	0x04, 0x17
        /*000a*/ 	.short	(.L_11315 - .L_11314)
.L_11314:
        /*000c*/ 	.word	0x00000000
        /*0010*/ 	.short	0x0006
        /*0012*/ 	.short	0x0028
        /*0014*/ 	.byte	0x00, 0xf0, 0x21, 0x00


	//----- nvinfo : EIATTR_KPARAM_INFO
	.align		4
.L_11315:
        /*0018*/ 	.byte	0x04, 0x17
        /*001a*/ 	.short	(.L_11317 - .L_11316)
.L_11316:
        /*001c*/ 	.word	0x00000000
        /*0020*/ 	.short	0x0005
        /*0022*/ 	.short	0x0020
        /*0024*/ 	.byte	0x00, 0xf0, 0x11, 0x00


	//----- nvinfo : EIATTR_KPARAM_INFO
	.align		4
.L_11317:
        /*0028*/ 	.byte	0x04, 0x17
        /*002a*/ 	.short	(.L_11319 - .L_11318)
.L_11318:
        /*002c*/ 	.word	0x00000000
        /*0030*/ 	.short	0x0004
        /*0032*/ 	.short	0x001c
        /*0034*/ 	.byte	0x00, 0xf0, 0x11, 0x00


	//----- nvinfo : EIATTR_KPARAM_INFO
	.align		4
.L_11319:
        /*0038*/ 	.byte	0x04, 0x17
        /*003a*/ 	.short	(.L_11321 - .L_11320)
.L_11320:
        /*003c*/ 	.word	0x00000000
        /*0040*/ 	.short	0x0003
        /*0042*/ 	.short	0x0018
        /*0044*/ 	.byte	0x00, 0xf0, 0x11, 0x00


	//----- nvinfo : EIATTR_KPARAM_INFO
	.align		4
.L_11321:
        /*0048*/ 	.byte	0x04, 0x17
        /*004a*/ 	.short	(.L_11323 - .L_11322)
.L_11322:
        /*004c*/ 	.word	0x00000000
        /*0050*/ 	.short	0x0002
        /*0052*/ 	.short	0x0010
        /*0054*/ 	.byte	0x00, 0xf0, 0x21, 0x00


	//----- nvinfo : EIATTR_KPARAM_INFO
	.align		4
.L_11323:
        /*0058*/ 	.byte	0x04, 0x17
        /*005a*/ 	.short	(.L_11325 - .L_11324)
.L_11324:
        /*005c*/ 	.word	0x00000000
        /*0060*/ 	.short	0x0001
        /*0062*/ 	.short	0x0008
        /*0064*/ 	.byte	0x00, 0xf0, 0x21, 0x00


	//----- nvinfo : EIATTR_KPARAM_INFO
	.align		4
.L_11325:
        /*0068*/ 	.byte	0x04, 0x17
        /*006a*/ 	.short	(.L_11327 - .L_11326)
.L_11326:
        /*006c*/ 	.word	0x00000000
        /*0070*/ 	.short	0x0000
        /*0072*/ 	.short	0x0000
        /*0074*/ 	.byte	0x00, 0xf0, 0x21, 0x00


	//----- nvinfo : EIATTR_SPARSE_MMA_MASK
	.align		4
.L_11327:
        /*0078*/ 	.byte	0x03, 0x50
        /*007a*/ 	.short	0x0000


	//----- nvinfo : EIATTR_MAXREG_COUNT
	.align		4
        /*007c*/ 	.byte	0x03, 0x1b
        /*007e*/ 	.short	0x00ff


	//----- nvinfo : EIATTR_MERCURY_ISA_VERSION
	.align		4
        /*0080*/ 	.byte	0x03, 0x5f
        /*0082*/ 	.short	0x0101


	//----- nvinfo : EIATTR_COOP_GROUP_MASK_REGIDS
	.align		4
        /*0084*/ 	.byte	0x04, 0x29
        /*0086*/ 	.short	(.L_11329 - .L_11328)


	//   ....[0]....
.L_11328:
        /*0088*/ 	.word	0xffffffff


	//   ....[1]....
        /*008c*/ 	.word	0xffffffff


	//   ....[2]....
        /*0090*/ 	.word	0xffffffff


	//   ....[3]....
        /*0094*/ 	.word	0xffffffff


	//   ....[4]....
        /*0098*/ 	.word	0xffffffff


	//   ....[5]....
        /*009c*/ 	.word	0xffffffff


	//   ....[6]....
        /*00a0*/ 	.word	0xffffffff


	//   ....[7]....
        /*00a4*/ 	.word	0xffffffff


	//   ....[8]....
        /*00a8*/ 	.word	0xffffffff


	//   ....[9]....
        /*00ac*/ 	.word	0xffffffff


	//   ....[10]....
        /*00b0*/ 	.word	0xffffffff


	//   ....[11]....
        /*00b4*/ 	.word	0xffffffff


	//----- nvinfo : EIATTR_COOP_GROUP_INSTR_OFFSETS
	.align		4
.L_11329:
        /*00b8*/ 	.byte	0x04, 0x28
        /*00ba*/ 	.short	(.L_11331 - .L_11330)


	//   ....[0]....
.L_11330:
        /*00bc*/ 	.word	0x00000310


	//   ....[1]....
        /*00c0*/ 	.word	0x00000330


	//   ....[2]....
        /*00c4*/ 	.word	0x00000340


	//   ....[3]....
        /*00c8*/ 	.word	0x00000350


	//   ....[4]....
        /*00cc*/ 	.word	0x00000370


	//   ....[5]....
        /*00d0*/ 	.word	0x00000390


	//   ....[6]....
        /*00d4*/ 	.word	0x000003a0


	//   ....[7]....
        /*00d8*/ 	.word	0x000003b0


	//   ....[8]....
        /*00dc*/ 	.word	0x000003d0


	//   ....[9]....
        /*00e0*/ 	.word	0x000003f0


	//   ....[10]....
        /*00e4*/ 	.word	0x00000400


	//   ....[11]....
        /*00e8*/ 	.word	0x00000410


	//----- nvinfo : EIATTR_EXIT_INSTR_OFFSETS
	.align		4
.L_11331:
        /*00ec*/ 	.byte	0x04, 0x1c
        /*00ee*/ 	.short	(.L_11333 - .L_11332)


	//   ....[0]....
.L_11332:
        /*00f0*/ 	.word	0x00000430


	//   ....[1]....
        /*00f4*/ 	.word	0x000008a0


	//   ....[2]....
        /*00f8*/ 	.word	0x000008b0


	//   ....[3]....
        /*00fc*/ 	.word	0x00000cf0


	//----- nvinfo : EIATTR_CRS_STACK_SIZE
	.align		4
.L_11333:
        /*0100*/ 	.byte	0x04, 0x1e
        /*0102*/ 	.short	(.L_11335 - .L_11334)
.L_11334:
        /*0104*/ 	.word	0x00000000


	//----- nvinfo : EIATTR_CBANK_PARAM_SIZE
	.align		4
.L_11335:
        /*0108*/ 	.byte	0x03, 0x19
        /*010a*/ 	.short	0x0030


	//----- nvinfo : EIATTR_PARAM_CBANK
	.align		4
        /*010c*/ 	.byte	0x04, 0x0a
        /*010e*/ 	.short	(.L_11337 - .L_11336)
	.align		4
.L_11336:
        /*0110*/ 	.word	index@(.nv.constant0._ZN43_GLOBAL__N__9ae7fba5_10_SoftMax_cu_9f978f6321softmax_warp_backwardIdddLi3ELb1ELb0EEEvPT0_PKT_S5_iiiPKb)
        /*0114*/ 	.short	0x0210
        /*0116*/ 	.short	0x0030


	//----- nvinfo : EIATTR_SW_WAR
	.align		4
.L_11337:
        /*0118*/ 	.byte	0x04, 0x36
        /*011a*/ 	.short	(.L_11339 - .L_11338)
.L_11338:
        /*011c*/ 	.word	0x00000008
.L_11339:


//--------------------- .nv.info._ZN43_GLOBAL__N__9ae7fba5_10_SoftMax_cu_9f978f6321softmax_warp_backwardIdddLi2ELb1ELb0EEEvPT0_PKT_S5_iiiPKb --------------------------
	.section	.nv.info._ZN43_GLOBAL__N__9ae7fba5_10_SoftMax_cu_9f978f6321softmax_warp_backwardIdddLi2ELb1ELb0EEEvPT0_PKT_S5_iiiPKb,"",@"SHT_CUDA_INFO"
	.sectionflags	@""
	.align	4


	//----- nvinfo : EIATTR_CUDA_API_VERSION
	.align		4
        /*0000*/ 	.byte	0x04, 0x37
        /*0002*/ 	.short	(.L_11341 - .L_11340)
.L_11340:
        /*0004*/ 	.word	0x00000082


	//----- nvinfo : EIATTR_KPARAM_INFO
	.align		4
.L_11341:
        /*0008*/ 	.byte	0x04, 0x17
        /*000a*/ 	.short	(.L_11343 - .L_11342)
.L_11342:
        /*000c*/ 	.word	0x00000000
        /*0010*/ 	.short	0x0006
        /*0012*/ 	.short	0x0028
        /*0014*/ 	.byte	0x00, 0xf0, 0x21, 0x00


	//----- nvinfo : EIATTR_KPARAM_INFO
	.align		4
.L_11343:
        /*0018*/ 	.byte	0x04, 0x17
        /*001a*/ 	.short	(.L_11345 - .L_11344)
.L_11344:
        /*001c*/ 	.word	0x00000000
        /*0020*/ 	.short	0x0005
        /*0022*/ 	.short	0x0020
        /*0024*/ 	.byte	0x00, 0xf0, 0x11, 0x00


	//----- nvinfo : EIATTR_KPARAM_INFO
	.align		4
.L_11345:
        /*0028*/ 	.byte	0x04, 0x17
        /*002a*/ 	.short	(.L_11347 - .L_11346)
.L_11346:
        /*002c*/ 	.word	0x00000000
        /*0030*/ 	.short	0x0004
        /*0032*/ 	.short	0x001c
        /*0034*/ 	.byte	0x00, 0xf0, 0x11, 0x00


	//----- nvinfo : EIATTR_KPARAM_INFO
	.align		4
.L_11347:
        /*0038*/ 	.byte	0x04, 0x17
        /*003a*/ 	.short	(.L_11349 - .L_11348)
.L_11348:
        /*003c*/ 	.word	0x00000000
        /*0040*/ 	.short	0x0003
        /*0042*/ 	.short	0x0018
        /*0044*/ 	.byte	0x00, 0xf0, 0x11, 0x00


	//----- nvinfo : EIATTR_KPARAM_INFO
	.align		4
.L_11349:
        /*0048*/ 	.byte	0x04, 0x17
        /*004a*/ 	.short	(.L_11351 - .L_11350)
.L_11350:
        /*004c*/ 	.word	0x00000000
        /*0050*/ 	.short	0x0002
        /*0052*/ 	.short	0x0010
        /*0054*/ 	.byte	0x00, 0xf0, 0x21, 0x00


	//----- nvinfo : EIATTR_KPARAM_INFO
	.align		4
.L_11351:
        /*0058*/ 	.byte	0x04, 0x17
        /*005a*/ 	.short	(.L_11353 - .L_11352)
.L_11352:
        /*005c*/ 	.word	0x00000000
        /*0060*/ 	.short	0x0001
        /*0062*/ 	.short	0x0008
        /*0064*/ 	.byte	0x00, 0xf0, 0x21, 0x00


	//----- nvinfo : EIATTR_KPARAM_INFO
	.align		4
.L_11353:
        /*0068*/ 	.byte	0x04, 0x17
        /*006a*/ 	.short	(.L_11355 - .L_11354)
.L_11354:
        /*006c*/ 	.word	0x00000000
        /*0070*/ 	.short	0x0000
        /*0072*/ 	.short	0x0000
        /*0074*/ 	.byte	0x00, 0xf0, 0x21, 0x00


	//----- nvinfo : EIATTR_SPARSE_MMA_MASK
	.align		4
.L_11355:
        /*0078*/ 	.byte	0x03, 0x50
        /*007a*/ 	.short	0x0000


	//----- nvinfo : EIATTR_MAXREG_COUNT
	.align		4
        /*007c*/ 	.byte	0x03, 0x1b
        /*007e*/ 	.short	0x00ff


	//----- nvinfo : EIATTR_MERCURY_ISA_VERSION
	.align		4
        /*0080*/ 	.byte	0x03, 0x5f
        /*0082*/ 	.short	0x0101


	//----- nvinfo : EIATTR_COOP_GROUP_MASK_REGIDS
	.align		4
        /*0084*/ 	.byte	0x04, 0x29
        /*0086*/ 	.short	(.L_11357 - .L_11356)


	//   ....[0]....
.L_11356:
        /*0088*/ 	.word	0xffffffff


	//   ....[1]....
        /*008c*/ 	.word	0xffffffff


	//   ....[2]....
        /*0090*/ 	.word	0xffffffff


	//   ....[3]....
        /*0094*/ 	.word	0xffffffff


	//   ....[4]....
        /*0098*/ 	.word	0xffffffff


	//   ....[5]....
        /*009c*/ 	.word	0xffffffff


	//   ....[6]....
        /*00a0*/ 	.word	0xffffffff


	//   ....[7]....
        /*00a4*/ 	.word	0xffffffff


	//----- nvinfo : EIATTR_COOP_GROUP_INSTR_OFFSETS
	.align		4
.L_11357:
        /*00a8*/ 	.byte	0x04, 0x28
        /*00aa*/ 	.short	(.L_11359 - .L_11358)


	//   ....[0]....
.L_11358:
        /*00ac*/ 	.word	0x00000310


	//   ....[1]....
        /*00b0*/ 	.word	0x00000320


	//   ....[2]....
        /*00b4*/ 	.word	0x00000340


	//   ....[3]....
        /*00b8*/ 	.word	0x00000350


	//   ....[4]....
        /*00bc*/ 	.word	0x00000370


	//   ....[5]....
        /*00c0*/ 	.word	0x00000380


	//   ....[6]....
        /*00c4*/ 	.word	0x000003a0


	//   ....[7]....
        /*00c8*/ 	.word	0x000003b0


	//----- nvinfo : EIATTR_EXIT_INSTR_OFFSETS
	.align		4
.L_11359:
        /*00cc*/ 	.byte	0x04, 0x1c
        /*00ce*/ 	.short	(.L_11361 - .L_11360)


	//   ....[0]....
.L_11360:
        /*00d0*/ 	.word	0x000003d0


	//   ....[1]....
        /*00d4*/ 	.word	0x00000840


	//   ....[2]....
        /*00d8*/ 	.word	0x00000850


	//   ....[3]....
        /*00dc*/ 	.word	0x00000c90


	//----- nvinfo : EIATTR_CRS_STACK_SIZE
	.align		4
.L_11361:
        /*00e0*/ 	.byte	0x04, 0x1e
        /*00e2*/ 	.short	(.L_11363 - .L_11362)
.L_11362:
        /*00e4*/ 	.word	0x00000000


	//----- nvinfo : EIATTR_CBANK_PARAM_SIZE
	.align		4
.L_11363:
        /*00e8*/ 	.byte	0x03, 0x19
        /*00ea*/ 	.short	0x0030


	//----- nvinfo : EIATTR_PARAM_CBANK
	.align		4
        /*00ec*/ 	.byte	0x04, 0x0a
        /*00ee*/ 	.short	(.L_11365 - .L_11364)
	.align		4
.L_11364:
        /*00f0*/ 	.word	index@(.nv.constant0._ZN43_GLOBAL__N__9ae7fba5_10_SoftMax_cu_9f978f6321softmax_warp_backwardIdddLi2ELb1ELb0EEEvPT0_PKT_S5_iiiPKb)
        /*00f4*/ 	.short	0x0210
        /*00f6*/ 	.short	0x0030


	//----- nvinfo : EIATTR_SW_WAR
	.align		4
.L_11365:
        /*00f8*/ 	.byte	0x04, 0x36
        /*00fa*/ 	.short	(.L_11367 - .L_11366)
.L_11366:
        /*00fc*/ 	.word	0x00000008
.L_11367:


//--------------------- .nv.info._ZN43_GLOBAL__N__9ae7fba5_10_SoftMax_cu_9f978f6321softmax_warp_backwardIdddLi1ELb1ELb0EEEvPT0_PKT_S5_iiiPKb --------------------------
	.section	.nv.info._ZN43_GLOBAL__N__9ae7fba5_10_SoftMax_cu_9f978f6321softmax_warp_backwardIdddLi1ELb1ELb0EEEvPT0_PKT_S5_iiiPKb,"",@"SHT_CUDA_INFO"
	.sectionflags	@""
	.align	4


	//----- nvinfo : EIATTR_CUDA_API_VERSION
	.align		4
        /*0000*/ 	.byte	0x04, 0x37
        /*0002*/ 	.short	(.L_11369 - .L_11368)
.L_11368:
        /*0004*/ 	.word	0x00000082


	//----- nvinfo : EIATTR_KPARAM_INFO
	.align		4
.L_11369:
        /*0008*/ 	.byte	0x04, 0x17
        /*000a*/ 	.short	(.L_11371 - .L_11370)
.L_11370:
        /*000c*/ 	.word	0x00000000
        /*0010*/ 	.short	0x0006
        /*0012*/ 	.short	0x0028
        /*0014*/ 	.byte	0x00, 0xf0, 0x21, 0x00


	//----- nvinfo : EIATTR_KPARAM_INFO
	.align		4
.L_11371:
        /*0018*/ 	.byte	0x04, 0x17
        /*001a*/ 	.short	(.L_11373 - .L_11372)
.L_11372:
        /*001c*/ 	.word	0x00000000
        /*0020*/ 	.short	0x0005
        /*0022*/ 	.short	0x0020
        /*0024*/ 	.byte	0x00, 0xf0, 0x11, 0x00


	//----- nvinfo : EIATTR_KPARAM_INFO
	.align		4
.L_11373:
        /*0028*/ 	.byte	0x04, 0x17
        /*002a*/ 	.short	(.L_11375 - .L_11374)
.L_11374:
        /*002c*/ 	.word	0x00000000
        /*0030*/ 	.short	0x0004
        /*0032*/ 	.short	0x001c
        /*0034*/ 	.byte	0x00, 0xf0, 0x11, 0x00


	//----- nvinfo : EIATTR_KPARAM_INFO
	.align		4
.L_11375:
        /*0038*/ 	.byte	0x04, 0x17
        /*003a*/ 	.short	(.L_11377 - .L_11376)
.L_11376:
        /*003c*/ 	.word	0x00000000
        /*0040*/ 	.short	0x0003
        /*0042*/ 	.short	0x0018
        /*0044*/ 	.byte	0x00, 0xf0, 0x11, 0x00


	//----- nvinfo : EIATTR_KPARAM_INFO
	.align		4
.L_11377:
        /*0048*/ 	.byte	0x04, 0x17
        /*004a*/ 	.short	(.L_11379 - .L_11378)
.L_11378:
        /*004c*/ 	.word	0x00000000
        /*0050*/ 	.short	0x0002
        /*0052*/ 	.short	0x0010
        /*0054*/ 	.byte	0x00, 0xf0, 0x21, 0x00


	//----- nvinfo : EIATTR_KPARAM_INFO
	.align		4
.L_11379:
        /*0058*/ 	.byte	0x04, 0x17
        /*005a*/ 	.short	(.L_11381 - .L_11380)
.L_11380:
        /*005c*/ 	.word	0x00000000
        /*0060*/ 	.short	0x0001
        /*0062*/ 	.short	0x0008
        /*0064*/ 	.byte	0x00, 0xf0, 0x21, 0x00


	//----- nvinfo : EIATTR_KPARAM_INFO
	.align		4
.L_11381:
        /*0068*/ 	.byte	0x04, 0x17
        /*006a*/ 	.short	(.L_11383 - .L_11382)
.L_11382:
        /*006c*/ 	.word	0x00000000
        /*0070*/ 	.short	0x0000
        /*0072*/ 	.short	0x0000
        /*0074*/ 	.byte	0x00, 0xf0, 0x21, 0x00


	//----- nvinfo : EIATTR_SPARSE_MMA_MASK
	.align		4
.L_11383:
        /*0078*/ 	.byte	0x03, 0x50
        /*007a*/ 	.short	0x0000


	//----- nvinfo : EIATTR_MAXREG_COUNT
	.align		4
        /*007c*/ 	.byte	0x03, 0x1b
        /*007e*/ 	.short	0x00ff


	//----- nvinfo : EIATTR_MERCURY_ISA_VERSION
	.align		4
        /*0080*/ 	.byte	0x03, 0x5f
        /*0082*/ 	.short	0x0101


	//----- nvinfo : EIATTR_COOP_GROUP_MASK_REGIDS
	.align		4
        /*0084*/ 	.byte	0x04, 0x29
        /*0086*/ 	.short	(.L_11385 - .L_11384)


	//   ....[0]....
.L_11384:
        /*0088*/ 	.word	0xffffffff


	//   ....[1]....
        /*008c*/ 	.word	0xffffffff


	//   ....[2]....
        /*0090*/ 	.word	0xffffffff


	//   ....[3]....
        /*0094*/ 	.word	0xffffffff


	//----- nvinfo : EIATTR_COOP_GROUP_INSTR_OFFSETS
	.align		4
.L_11385:
        /*0098*/ 	.byte	0x04, 0x28
        /*009a*/ 	.short	(.L_11387 - .L_11386)


	//   ....[0]....
.L_11386:
        /*009c*/ 	.word	0x00000310


	//   ....[1]....
        /*00a0*/ 	.word	0x00000320


	//   ....[2]....
        /*00a4*/ 	.word	0x00000340


	//   ....[3]....
        /*00a8*/ 	.word	0x00000350


	//----- nvinfo : EIATTR_EXIT_INSTR_OFFSETS
	.align		4
.L_11387:
        /*00ac*/ 	.byte	0x04, 0x1c
        /*00ae*/ 	.short	(.L_11389 - .L_11388)


	//   ....[0]....
.L_11388:
        /*00b0*/ 	.word	0x00000370


	//   ....[1]....
        /*00b4*/ 	.word	0x000007e0


	//   ....[2]....
        /*00b8*/ 	.word	0x000007f0


	//   ....[3]....
        /*00bc*/ 	.word	0x00000c30


	//----- nvinfo : EIATTR_CRS_STACK_SIZE
	.align		4
.L_11389:
        /*00c0*/ 	.byte	0x04, 0x1e
        /*00c2*/ 	.short	(.L_11391 - .L_11390)
.L_11390:
        /*00c4*/ 	.word	0x00000000


	//----- nvinfo : EIATTR_CBANK_PARAM_SIZE
	.align		4
.L_11391:
        /*00c8*/ 	.byte	0x03, 0x19
        /*00ca*/ 	.short	0x0030


	//----- nvinfo : EIATTR_PARAM_CBANK
	.align		4
        /*00cc*/ 	.byte	0x04, 0x0a
        /*00ce*/ 	.short	(.L_11393 - .L_11392)
	.align		4
.L_11392:
        /*00d0*/ 	.word	index@(.nv.constant0._ZN43_GLOBAL__N__9ae7fba5_10_SoftMax_cu_9f978f6321softmax_warp_backwardIdddLi1ELb1ELb0EEEvPT0_PKT_S5_iiiPKb)
        /*00d4*/ 	.short	0x0210
        /*00d6*/ 	.short	0x0030


	//----- nvinfo : EIATTR_SW_WAR
	.align		4
.L_11393:
        /*00d8*/ 	.byte	0x04, 0x36
        /*00da*/ 	.short	(.L_11395 - .L_11394)
.L_11394:
        /*00dc*/ 	.word	0x00000008
.L_11395:


//--------------------- .nv.info._ZN43_GLOBAL__N__9ae7fba5_10_SoftMax_cu_9f978f6321softmax_warp_backwardIdddLi0ELb1ELb0EEEvPT0_PKT_S5_iiiPKb --------------------------
	.section	.nv.info._ZN43_GLOBAL__N__9ae7fba5_10_SoftMax_cu_9f978f6321softmax_warp_backwardIdddLi0ELb1ELb0EEEvPT0_PKT_S5_iiiPKb,"",@"SHT_CUDA_INFO"
	.sectionflags	@""
	.align	4


	//----- nvinfo : EIATTR_CUDA_API_VERSION
	.align		4
        /*0000*/ 	.byte	0x04, 0x37
        /*0002*/ 	.short	(.L_11397 - .L_11396)
.L_11396:
        /*0004*/ 	.word	0x00000082


	//----- nvinfo : EIATTR_KPARAM_INFO
	.align		4
.L_11397:
        /*0008*/ 	.byte	0x04, 0x17
        /*000a*/ 	.short	(.L_11399 - .L_11398)
.L_11398:
        /*000c*/ 	.word	0x00000000
        /*0010*/ 	.short	0x0006
        /*0012*/ 	.short	0x0028
        /*0014*/ 	.byte	0x00, 0xf0, 0x21, 0x00


	//----- nvinfo : EIATTR_KPARAM_INFO
	.align		4
.L_11399:
        /*0018*/ 	.byte	0x04, 0x17
        /*001a*/ 	.short	(.L_11401 - .L_11400)
.L_11400:
        /*001c*/ 	.word	0x00000000
        /*0020*/ 	.short	0x0005
        /*0022*/ 	.short	0x0020
        /*0024*/ 	.byte	0x00, 0xf0, 0x11, 0x00


	//----- nvinfo : EIATTR_KPARAM_INFO
	.align		4
.L_11401:
        /*0028*/ 	.byte	0x04, 0x17
        /*002a*/ 	.short	(.L_11403 - .L_11402)
.L_11402:
        /*002c*/ 	.word	0x00000000
        /*0030*/ 	.short	0x0004
        /*0032*/ 	.short	0x001c
        /*0034*/ 	.byte	0x00, 0xf0, 0x11, 0x00


	//----- nvinfo : EIATTR_KPARAM_INFO
	.align		4
.L_11403:
        /*0038*/ 	.byte	0x04, 0x17
        /*003a*/ 	.short	(.L_11405 - .L_11404)
.L_11404:
        /*003c*/ 	.word	0x00000000
        /*0040*/ 	.short	0x0003
        /*0042*/ 	.short	0x0018
        /*0044*/ 	.byte	0x00, 0xf0, 0x11, 0x00


	//----- nvinfo : EIATTR_KPARAM_INFO
	.align		4
.L_11405:
        /*0048*/ 	.byte	0x04, 0x17
        /*004a*/ 	.short	(.L_11407 - .L_11406)
.L_11406:
        /*004c*/ 	.word	0x00000000
        /*0050*/ 	.short	0x0002
        /*0052*/ 	.short	0x0010
        /*0054*/ 	.byte	0x00, 0xf0, 0x21, 0x00


	//----- nvinfo : EIATTR_KPARAM_INFO
	.align		4
.L_11407:
        /*0058*/ 	.byte	0x04, 0x17
        /*005a*/ 	.short	(.L_11409 - .L_11408)
.L_11408:
        /*005c*/ 	.word	0x00000000
        /*0060*/ 	.short	0x0001
        /*0062*/ 	.short	0x0008
        /*0064*/ 	.byte	0x00, 0xf0, 0x21, 0x00


	//----- nvinfo : EIATTR_KPARAM_INFO
	.align		4
.L_11409:
        /*0068*/ 	.byte	0x04, 0x17
        /*006a*/ 	.short	(.L_11411 - .L_11410)
.L_11410:
        /*006c*/ 	.word	0x00000000
        /*0070*/ 	.short	0x0000
        /*0072*/ 	.short	0x0000
        /*0074*/ 	.byte	0x00, 0xf0, 0x21, 0x00


	//----- nvinfo : EIATTR_SPARSE_MMA_MASK
	.align		4
.L_11411:
        /*0078*/ 	.byte	0x03, 0x50
        /*007a*/ 	.short	0x0000


	//----- nvinfo : EIATTR_MAXREG_COUNT
	.align		4
        /*007c*/ 	.byte	0x03, 0x1b
        /*007e*/ 	.short	0x00ff


	//----- nvinfo : EIATTR_MERCURY_ISA_VERSION
	.align		4
        /*0080*/ 	.byte	0x03, 0x5f
        /*0082*/ 	.short	0x0101


	//----- nvinfo : EIATTR_EXIT_INSTR_OFFSETS
	.align		4
        /*0084*/ 	.byte	0x04, 0x1c
        /*0086*/ 	.short	(.L_11413 - .L_11412)


	//   ....[0]....
.L_11412:
        /*0088*/ 	.word	0x000002c0


	//   ....[1]....
        /*008c*/ 	.word	0x000002d0


	//   ....[2]....
        /*0090*/ 	.word	0x00000700


	//   ....[3]....
        /*0094*/ 	.word	0x00000970


	//----- nvinfo : EIATTR_CRS_STACK_SIZE
	.align		4
.L_11413:
        /*0098*/ 	.byte	0x04, 0x1e
        /*009a*/ 	.short	(.L_11415 - .L_11414)
.L_11414:
        /*009c*/ 	.word	0x00000000


	//----- nvinfo : EIATTR_CBANK_PARAM_SIZE
	.align		4
.L_11415:
        /*00a0*/ 	.byte	0x03, 0x19
        /*00a2*/ 	.short	0x0030


	//----- nvinfo : EIATTR_PARAM_CBANK
	.align		4
        /*00a4*/ 	.byte	0x04, 0x0a
        /*00a6*/ 	.short	(.L_11417 - .L_11416)
	.align		4
.L_11416:
        /*00a8*/ 	.word	index@(.nv.constant0._ZN43_GLOBAL__N__9ae7fba5_10_SoftMax_cu_9f978f6321softmax_warp_backwardIdddLi0ELb1ELb0EEEvPT0_PKT_S5_iiiPKb)
        /*00ac*/ 	.short	0x0210
        /*00ae*/ 	.short	0x0030


	//----- nvinfo : EIATTR_SW_WAR
	.align		4
.L_11417:
        /*00b0*/ 	.byte	0x04, 0x36
        /*00b2*/ 	.short	(.L_11419 - .L_11418)
.L_11418:
        /*00b4*/ 	.word	0x00000008
.L_11419:


//--------------------- .nv.info._ZN43_GLOBAL__N__9ae7fba5_10_SoftMax_cu_9f978f6320softmax_warp_forwardIN3c108BFloat16EffLi11ELb1ELb0EEEvPT0_PKT_iiiPKbib --------------------------
	.section	.nv.info._ZN43_GLOBAL__N__9ae7fba5_10_SoftMax_cu_9f978f6320softmax_warp_forwardIN3c108BFloat16EffLi11ELb1ELb0EEEvPT0_PKT_iiiPKbib,"",@"SHT_CUDA_INFO"
	.sectionflags	@""
	.align	4


	//----- nvinfo : EIATTR_CUDA_API_VERSION
	.align		4
        /*0000*/ 	.byte	0x04, 0x37
        /*0002*/ 	.short	(.L_11421 - .L_11420)
.L_11420:
        /*0004*/ 	.word	0x00000082


	//----- nvinfo : EIATTR_KPARAM_INFO
	.align		4
.L_11421:
        /*0008*/ 	.byte	0x04, 0x17
        /*000a*/ 	.short	(.L_11423 - .L_11422)
.L_11422:
        /*000c*/ 	.word	0x00000000
        /*0010*/ 	.short	0x0007
        /*0012*/ 	.short	0x002c
        /*0014*/ 	.byte	0x00, 0xf0, 0x05, 0x00


	//----- nvinfo : EIATTR_KPARAM_INFO
	.align		4
.L_11423:
        /*0018*/ 	.byte	0x04, 0x17
        /*001a*/ 	.short	(.L_11425 - .L_11424)
.L_11424:
        /*001c*/ 	.word	0x00000000
        /*0020*/ 	.short	0x0006
        /*0022*/ 	.short	0x0028
        /*0024*/ 	.byte	0x00, 0xf0, 0x11, 0x00


	//----- nvinfo : EIATTR_KPARAM_INFO
	.align		4
.L_11425:
        /*0028*/ 	.byte	0x04, 0x17
        /*002a*/ 	.short	(.L_11427 - .L_11426)
.L_11426:
        /*002c*/ 	.word	0x00000000
        /*0030*/ 	.short	0x0005
        /*0032*/ 	.short	0x0020
        /*0034*/ 	.byte	0x00, 0xf0, 0x21, 0x00


	//----- nvinfo : EIATTR_KPARAM_INFO
	.align		4
.L_11427:
        /*0038*/ 	.byte	0x04, 0x17
        /*003a*/ 	.short	(.L_11429 - .L_11428)
.L_11428:
        /*003c*/ 	.word	0x00000000
        /*0040*/ 	.short	0x0004
        /*0042*/ 	.short	0x0018
        /*0044*/ 	.byte	0x00, 0xf0, 0x11, 0x00


	//----- nvinfo : EIATTR_KPARAM_INFO
	.align		4
.L_11429:
        /*0048*/ 	.byte	0x04, 0x17
        /*004a*/ 	.short	(.L_11431 - .L_11430)
.L_11430:
        /*004c*/ 	.word	0x00000000
        /*0050*/ 	.short	0x0003
        /*0052*/ 	.short	0x0014
        /*0054*/ 	.byte	0x00, 0xf0, 0x11, 0x00


	//----- nvinfo : EIATTR_KPARAM_INFO
	.align		4
.L_11431:
        /*0058*/ 	.byte	0x04, 0x17
        /*005a*/ 	.short	(.L_11433 - .L_11432)
.L_11432:
        /*005c*/ 	.word	0x00000000
        /*0060*/ 	.short	0x0002
        /*0062*/ 	.short	0x0010
        /*0064*/ 	.byte	0x00, 0xf0, 0x11, 0x00


	//----- nvinfo : EIATTR_KPARAM_INFO
	.align		4
.L_11433:
        /*0068*/ 	.byte	0x04, 0x17
        /*006a*/ 	.short	(.L_11435 - .L_11434)
.L_11434:
        /*006c*/ 	.word	0x00000000
        /*0070*/ 	.short	0x0001
        /*0072*/ 	.short	0x0008
        /*0074*/ 	.byte	0x00, 0xf0, 0x21, 0x00


	//----- nvinfo : EIATTR_KPARAM_INFO
	.align		4
.L_11435:
        /*0078*/ 	.byte	0x04, 0x17
        /*007a*/ 	.short	(.L_11437 - .L_11436)
.L_11436:
        /*007c*/ 	.word	0x00000000
        /*0080*/ 	.short	0x0000
        /*0082*/ 	.short	0x0000
        /*0084*/ 	.byte	0x00, 0xf0, 0x21, 0x00


	//----- nvinfo : EIATTR_SPARSE_MMA_MASK
	.align		4
.L_11437:
        /*0088*/ 	.byte	0x03, 0x50
        /*008a*/ 	.short	0x0000


	//----- nvinfo : EIATTR_MAXREG_COUNT
	.align		4
        /*008c*/ 	.byte	0x03, 0x1b
        /*008e*/ 	.short	0x00ff


	//----- nvinfo : EIATTR_MERCURY_ISA_VERSION
	.align		4
        /*0090*/ 	.byte	0x03, 0x5f
        /*0092*/ 	.short	0x0101


	//----- nvinfo : EIATTR_COOP_GROUP_MASK_REGIDS
	.align		4
        /*0094*/ 	.byte	0x04, 0x29
        /*0096*/ 	.short	(.L_11439 - .L_11438)


	//   ....[0]....
.L_11438:
        /*0098*/ 	.word	0xffffffff


	//   ....[1]....
        /*009c*/ 	.word	0xffffffff


	//   ....[2]....
        /*00a0*/ 	.word	0xffffffff


	//   ....[3]....
        /*00a4*/ 	.word	0xffffffff


	//   ....[4]....
        /*00a8*/ 	.word	0xffffffff


	//   ....[5]....
        /*00ac*/ 	.word	0xffffffff


	//   ....[6]....
        /*00b0*/ 	.word	0xffffffff


	//   ....[7]....
        /*00b4*/ 	.word	0xffffffff


	//   ....[8]....
        /*00b8*/ 	.word	0xffffffff


	//   ....[9]....
        /*00bc*/ 	.word	0xffffffff


	//----- nvinfo : EIATTR_COOP_GROUP_INSTR_OFFSETS
	.align		4
.L_11439:
        /*00c0*/ 	.byte	0x04, 0x28
        /*00c2*/ 	.short	(.L_11441 - .L_11440)


	//   ....[0]....
.L_11440:
        /*00c4*/ 	.word	0x00001cd0


	//   ....[1]....
        /*00c8*/ 	.word	0x00001d00


	//   ....[2]....
        /*00cc*/ 	.word	0x00001d30


	//   ....[3]....
        /*00d0*/ 	.word	0x00001d60


	//   ....[4]....
        /*00d4*/ 	.word	0x00001d90


	//   ....[5]....
        /*00d8*/ 	.word	0x00002dc0


	//   ....[6]....
        /*00dc*/ 	.word	0x00002de0


	//   ....[7]....
        /*00e0*/ 	.word	0x00002e00


	//   ....[8]....
        /*00e4*/ 	.word	0x00002e20


	//   ....[9]....
        /*00e8*/ 	.word	0x00002e40


	//----- nvinfo : EIATTR_EXIT_INSTR_OFFSETS
	.align		4
.L_11441:
        /*00ec*/ 	.byte	0x04, 0x1c
        /*00ee*/ 	.short	(.L_11443 - .L_11442)


	//   ....[0]....
.L_11442:
        /*00f0*/ 	.word	0x00002e60


	//   ....[1]....
        /*00f4*/ 	.word	0x00002e80


	//   ....[2]....
        /*00f8*/ 	.word	0x00002ef0


	//   ....[3]....
        /*00fc*/ 	.word	0x00002f30


	//   ....[4]....
        /*0100*/ 	.word	0x00002f70


	//   ....[5]....
        /*0104*/ 	.word	0x00002fb0


	//   ....[6]....
        /*0108*/ 	.word	0x00003010


	//   ....[7]....
        /*010c*/ 	.word	0x00003060


	//   ....[8]....
        /*0110*/ 	.word	0x000030b0


	//   ....[9]....
        /*0114*/ 	.word	0x00003100


	//   ....[10]....
        /*0118*/ 	.word	0x00003150


	//   ....[11]....
        /*011c*/ 	.word	0x000031a0


	//   ....[12]....
        /*0120*/ 	.word	0x000031f0


	//   ....[13]....
        /*0124*/ 	.word	0x00003240


	//   ....[14]....
        /*0128*/ 	.word	0x00003290


	//   ....[15]....
        /*012c*/ 	.word	0x000032e0


	//   ....[16]....
        /*0130*/ 	.word	0x00003320


	//   ....[17]....
        /*0134*/ 	.word	0x00003360


	//   ....[18]....
        /*0138*/ 	.word	0x000033a0


	//   ....[19]....
        /*013c*/ 	.word	0x000033e0


	//   ....[20]....
        /*0140*/ 	.word	0x00003420


	//   ....[21]....
        /*0144*/ 	.word	0x00003460


	//   ....[22]....
        /*0148*/ 	.word	0x000034a0


	//   ....[23]....
        /*014c*/ 	.word	0x000034e0


	//   ....[24]....
        /*0150*/ 	.word	0x00003520


	//   ....[25]....
        /*0154*/ 	.word	0x00003560


	//   ....[26]....
        /*0158*/ 	.word	0x000035a0


	//   ....[27]....
        /*015c*/ 	.word	0x000035e0


	//   ....[28]....
        /*0160*/ 	.word	0x00003620


	//   ....[29]....
        /*0164*/ 	.word	0x00003660


	//   ....[30]....
        /*0168*/ 	.word	0x000036a0


	//   ....[31]....
        /*016c*/ 	.word	0x000036e0


	//   ....[32]....
        /*0170*/ 	.word	0x00003720


	//   ....[33]....
        /*0174*/ 	.word	0x00003760


	//   ....[34]....
        /*0178*/ 	.word	0x000037a0


	//   ....[35]....
        /*017c*/ 	.word	0x000037e0


	//   ....[36]....
        /*0180*/ 	.word	0x00003820


	//   ....[37]....
        /*0184*/ 	.word	0x00003860


	//   ....[38]....
        /*0188*/ 	.word	0x000038a0


	//   ....[39]....
        /*018c*/ 	.word	0x000038e0


	//   ....[40]....
        /*0190*/ 	.word	0x00003920


	//   ....[41]....
        /*0194*/ 	.word	0x00003960


	//   ....[42]....
        /*0198*/ 	.word	0x000039a0


	//   ....[43]....
        /*019c*/ 	.word	0x000039e0


	//   ....[44]....
        /*01a0*/ 	.word	0x00003a20


	//   ....[45]....
        /*01a4*/ 	.word	0x00003a60


	//   ....[46]....
        /*01a8*/ 	.word	0x00003aa0


	//   ....[47]....
        /*01ac*/ 	.word	0x00003ae0


	//   ....[48]....
        /*01b0*/ 	.word	0x00003b20


	//   ....[49]....
        /*01b4*/ 	.word	0x00003b60


	//   ....[50]....
        /*01b8*/ 	.word	0x00003ba0


	//   ....[51]....
        /*01bc*/ 	.word	0x00003be0


	//   ....[52]....
        /*01c0*/ 	.word	0x00003c20


	//   ....[53]....
        /*01c4*/ 	.word	0x00003c60


	//   ....[54]....
        /*01c8*/ 	.word	0x00003ca0


	//   ....[55]....
        /*01cc*/ 	.word	0x00003ce0


	//   ....[56]....
        /*01d0*/ 	.word	0x00003d20


	//   ....[57]....
        /*01d4*/ 	.word	0x00003d60


	//   ....[58]....
        /*01d8*/ 	.word	0x00003da0


	//   ....[59]....
        /*01dc*/ 	.word	0x00003de0


	//   ....[60]....
        /*01e0*/ 	.word	0x00003e20


	//   ....[61]....
        /*01e4*/ 	.word	0x00003e60


	//   ....[62]....
        /*01e8*/ 	.word	0x00003ea0


	//   ....[63]....
        /*01ec*/ 	.word	0x00003ee0


	//   ....[64]....
        /*01f0*/ 	.word	0x00003f20


	//   ....[65]....
        /*01f4*/ 	.word	0x00003f50


	//----- nvinfo : EIATTR_CBANK_PARAM_SIZE
	.align		4
.L_11443:
        /*01f8*/ 	.byte	0x03, 0x19
        /*01fa*/ 	.short	0x002d


	//----- nvinfo : EIATTR_PARAM_CBANK
	.align		4
        /*01fc*/ 	.byte	0x04, 0x0a
        /*01fe*/ 	.short	(.L_11445 - .L_11444)
	.align		4
.L_11444:
        /*0200*/ 	.word	index@(.nv.constant0._ZN43_GLOBAL__N__9ae7fba5_10_SoftMax_cu_9f978f6320softmax_warp_forwardIN3c108BFloat16EffLi11ELb1ELb0EEEvPT0_PKT_iiiPKbib)
        /*0204*/ 	.short	0x0210
        /*0206*/ 	.short	0x002d


	//----- nvinfo : EIATTR_SW_WAR
	.align		4
.L_11445:
        /*0208*/ 	.byte	0x04, 0x36
        /*020a*/ 	.short	(.L_11447 - .L_11446)
.L_11446:
        /*020c*/ 	.word	0x00000008
.L_11447:


//--------------------- .nv.info._ZN43_GLOBAL__N__9ae7fba5_10_SoftMax_cu_9f978f6320softmax_warp_forwardIN3c108BFloat16EffLi10ELb1ELb0EEEvPT0_PKT_iiiPKbib --------------------------
	.section	.nv.info._ZN43_GLOBAL__N__9ae7fba5_10_SoftMax_cu_9f978f6320softmax_warp_forwardIN3c108BFloat16EffLi10ELb1ELb0EEEvPT0_PKT_iiiPKbib,"",@"SHT_CUDA_INFO"
	.sectionflags	@""
	.align	4


	//----- nvinfo : EIATTR_CUDA_API_VERSION
	.align		4
        /*0000*/ 	.byte	0x04, 0x37
        /*0002*/ 	.short	(.L_11449 - .L_11448)
.L_11448:
        /*0004*/ 	.word	0x00000082


	//----- nvinfo : EIATTR_KPARAM_INFO
	.align		4
.L_11449:
        /*0008*/ 	.byte	0x04, 0x17
        /*000a*/ 	.short	(.L_11451 - .L_11450)
.L_11450:
        /*000c*/ 	.word	0x00000000
        /*0010*/ 	.short	0x0007
        /*0012*/ 	.short	0x002c
        /*0014*/ 	.byte	0x00, 0xf0, 0x05, 0x00


	//----- nvinfo : EIATTR_KPARAM_INFO
	.align		4
.L_11451:
        /*0018*/ 	.byte	0x04, 0x17
        /*001a*/ 	.short	(.L_11453 - .L_11452)
.L_11452:
        /*001c*/ 	.word	0x00000000
        /*0020*/ 	.short	0x0006
        /*0022*/ 	.short	0x0028
        /*0024*/ 	.byte	0x00, 0xf0, 0x11, 0x00


	//----- nvinfo : EIATTR_KPARAM_INFO
	.align		4
.L_11453:
        /*0028*/ 	.byte	0x04, 0x17
        /*002a*/ 	.short	(.L_11455 - .L_11454)
.L_11454:
        /*002c*/ 	.word	0x00000000
        /*0030*/ 	.short	0x0005
        /*0032*/ 	.short	0x0020
        /*0034*/ 	.byte	0x00, 0xf0, 0x21, 0x00


	//----- nvinfo : EIATTR_KPARAM_INFO
	.align		4
.L_11455:
        /*0038*/ 	.byte	0x04, 0x17
        /*003a*/ 	.short	(.L_11457 - .L_11456)
.L_11456:
        /*003c*/ 	.word	0x00000000
        /*0040*/ 	.short	0x0004
        /*0042*/ 	.short	0x0018
        /*0044*/ 	.byte	0x00, 0xf0, 0x11, 0x00


	//----- nvinfo : EIATTR_KPARAM_INFO
	.align		4
.L_11457:
        /*0048*/ 	.byte	0x04, 0x17
        /*004a*/ 	.short	(.L_11459 - .L_11458)
.L_11458:
        /*004c*/ 	.word	0x00000000
        /*0050*/ 	.short	0x0003
        /*0052*/ 	.short	0x0014
        /*0054*/ 	.byte	0x00, 0xf0, 0x11, 0x00


	//----- nvinfo : EIATTR_KPARAM_INFO
	.align		4
.L_11459:
        /*0058*/ 	.byte	0x04, 0x17
        /*005a*/ 	.short	(.L_11461 - .L_11460)
.L_11460:
        /*005c*/ 	.word	0x00000000
        /*0060*/ 	.short	0x0002
        /*0062*/ 	.short	0x0010
        /*0064*/ 	.byte	0x00, 0xf0, 0x11, 0x00


	//----- nvinfo : EIATTR_KPARAM_INFO
	.align		4
.L_11461:
        /*0068*/ 	.byte	0x04, 0x17
        /*006a*/ 	.short	(.L_11463 - .L_11462)
.L_11462:
        /*006c*/ 	.word	0x00000000
        /*0070*/ 	.short	0x0001
        /*0072*/ 	.short	0x0008
        /*0074*/ 	.byte	0x00, 0xf0, 0x21, 0x00


	//----- nvinfo : EIATTR_KPARAM_INFO
	.align		4
.L_11463:
        /*0078*/ 	.byte	0x04, 0x17
        /*007a*/ 	.short	(.L_11465 - .L_11464)
.L_11464:
        /*007c*/ 	.word	0x00000000
        /*0080*/ 	.short	0x0000
        /*0082*/ 	.short	0x0000
        /*0084*/ 	.byte	0x00, 0xf0, 0x21, 0x00


	//----- nvinfo : EIATTR_SPARSE_MMA_MASK
	.align		4
.L_11465:
        /*0088*/ 	.byte	0x03, 0x50
        /*008a*/ 	.short	0x0000


	//----- nvinfo : EIATTR_MAXREG_COUNT
	.align		4
        /*008c*/ 	.byte	0x03, 0x1b
        /*008e*/ 	.short	0x00ff


	//----- nvinfo : EIATTR_MERCURY_ISA_VERSION
	.align		4
        /*0090*/ 	.byte	0x03, 0x5f
        /*0092*/ 	.short	0x0101


	//----- nvinfo : EIATTR_COOP_GROUP_MASK_REGIDS
	.align		4
        /*0094*/ 	.byte	0x04, 0x29
        /*0096*/ 	.short	(.L_11467 - .L_11466)


	//   ....[0]....
.L_11466:
        /*0098*/ 	.word	0xffffffff


	//   ....[1]....
        /*009c*/ 	.word	0xffffffff


	//   ....[2]....
        /*00a0*/ 	.word	0xffffffff


	//   ....[3]....
        /*00a4*/ 	.word	0xffffffff


	//   ....[4]....
        /*00a8*/ 	.word	0xffffffff


	//   ....[5]....
        /*00ac*/ 	.word	0xffffffff


	//   ....[6]....
        /*00b0*/ 	.word	0xffffffff


	//   ....[7]....
        /*00b4*/ 	.word	0xffffffff


	//   ....[8]....
        /*00b8*/ 	.word	0xffffffff


	//   ....[9]....
        /*00bc*/ 	.word	0xffffffff


	//----- nvinfo : EIATTR_COOP_GROUP_INSTR_OFFSETS
	.align		4
.L_11467:
        /*00c0*/ 	.byte	0x04, 0x28
        /*00c2*/ 	.short	(.L_11469 - .L_11468)


	//   ....[0]....
.L_11468:
        /*00c4*/ 	.word	0x00000ed0


	//   ....[1]....
        /*00c8*/ 	.word	0x00000f00


	//   ....[2]....
        /*00cc*/ 	.word	0x00000f30


	//   ....[3]....
        /*00d0*/ 	.word	0x00000f60


	//   ....[4]....
        /*00d4*/ 	.word	0x00000f90


	//   ....[5]....
        /*00d8*/ 	.word	0x000017c0


	//   ....[6]....
        /*00dc*/ 	.word	0x000017e0


	//   ....[7]....
        /*00e0*/ 	.word	0x00001800


	//   ....[8]....
        /*00e4*/ 	.word	0x00001820


	//   ....[9]....
        /*00e8*/ 	.word	0x00001840


	//----- nvinfo : EIATTR_EXIT_INSTR_OFFSETS
	.align		4
.L_11469:
        /*00ec*/ 	.byte	0x04, 0x1c
        /*00ee*/ 	.short	(.L_11471 - .L_11470)


	//   ....[0]....
.L_11470:
        /*00f0*/ 	.word	0x00001850


	//   ....[1]....
        /*00f4*/ 	.word	0x00001880


	//   ....[2]....
        /*00f8*/ 	.word	0x00001910


	//   ....[3]....
        /*00fc*/ 	.word	0x00001950


	//   ....[4]....
        /*0100*/ 	.word	0x00001990


	//   ....[5]....
        /*0104*/ 	.word	0x000019d0


	//   ....[6]....
        /*0108*/ 	.word	0x00001a10


	//   ....[7]....
        /*010c*/ 	.word	0x00001a50


	//   ....[8]....
        /*0110*/ 	.word	0x00001a90


	//   ....[9]....
        /*0114*/ 	.word	0x00001ad0


	//   ....[10]....
        /*0118*/ 	.word	0x00001b30


	//   ....[11]....
        /*011c*/ 	.word	0x00001b80


	//   ....[12]....
        /*0120*/ 	.word	0x00001bd0


	//   ....[13]....
        /*0124*/ 	.word	0x00001c20


	//   ....[14]....
        /*0128*/ 	.word	0x00001c70


	//   ....[15]....
        /*012c*/ 	.word	0x00001cc0


	//   ....[16]....
        /*0130*/ 	.word	0x00001d10


	//   ....[17]....
        /*0134*/ 	.word	0x00001d60


	//   ....[18]....
        /*0138*/ 	.word	0x00001da0


	//   ....[19]....
        /*013c*/ 	.word	0x00001de0


	//   ....[20]....
        /*0140*/ 	.word	0x00001e20


	//   ....[21]....
        /*0144*/ 	.word	0x00001e60


	//   ....[22]....
        /*0148*/ 	.word	0x00001ea0


	//   ....[23]....
        /*014c*/ 	.word	0x00001ee0


	//   ....[24]....
        /*0150*/ 	.word	0x00001f20


	//   ....[25]....
        /*0154*/ 	.word	0x00001f60


	//   ....[26]....
        /*0158*/ 	.word	0x00001fa0


	//   ....[27]....
        /*015c*/ 	.word	0x00001fe0


	//   ....[28]....
        /*0160*/ 	.word	0x00002020


	//   ....[29]....
        /*0164*/ 	.word	0x00002060


	//   ....[30]....
        /*0168*/ 	.word	0x000020a0


	//   ....[31]....
        /*016c*/ 	.word	0x000020e0


	//   ....[32]....
        /*0170*/ 	.word	0x00002120


	//   ....[33]....
        /*0174*/ 	.word	0x00002150


	//----- nvinfo : EIATTR_CBANK_PARAM_SIZE
	.align		4
.L_11471:
        /*0178*/ 	.byte	0x03, 0x19
        /*017a*/ 	.short	0x002d


	//----- nvinfo : EIATTR_PARAM_CBANK
	.align		4
        /*017c*/ 	.byte	0x04, 0x0a
        /*017e*/ 	.short	(.L_11473 - .L_11472)
	.align		4
.L_11472:
        /*0180*/ 	.word	index@(.nv.constant0._ZN43_GLOBAL__N__9ae7fba5_10_SoftMax_cu_9f978f6320softmax_warp_forwardIN3c108BFloat16EffLi10ELb1ELb0EEEvPT0_PKT_iiiPKbib)
        /*0184*/ 	.short	0x0210
        /*0186*/ 	.short	0x002d


	//----- nvinfo : EIATTR_SW_WAR
	.align		4
.L_11473:
        /*0188*/ 	.byte	0x04, 0x36
        /*018a*/ 	.short	(.L_11475 - .L_11474)
.L_11474:
        /*018c*/ 	.word	0x00000008
.L_11475:


//--------------------- .nv.info._ZN43_GLOBAL__N__9ae7fba5_10_SoftMax_cu_9f978f6320softmax_warp_forwardIN3c108BFloat16EffLi9ELb1ELb0EEEvPT0_PKT_iiiPKbib --------------------------
	.section	.nv.info._ZN43_GLOBAL__N__9ae7fba5_10_SoftMax_cu_9f978f6320softmax_warp_forwardIN3c108BFloat16EffLi9ELb1ELb0EEEvPT0_PKT_iiiPKbib,"",@"SHT_CUDA_INFO"
	.sectionflags	@""
	.align	4


	//----- nvinfo : EIATTR_CUDA_API_VERSION
	.align		4
        /*0000*/ 	.byte	0x04, 0x37
        /*0002*/ 	.short	(.L_11477 - .L_11476)
.L_11476:
        /*0004*/ 	.word	0x00000082


	//----- nvinfo : EIATTR_KPARAM_INFO
	.align		4
.L_11477:
        /*0008*/ 	.byte	0x04, 0x17
        /*000a*/ 	.short	(.L_11479 - .L_11478)
.L_11478:
        /*000c*/ 	.word	0x00000000
        /*0010*/ 	.short	0x0007
        /*0012*/ 	.short	0x002c
        /*0014*/ 	.byte	0x00, 0xf0, 0x05, 0x00


	//----- nvinfo : EIATTR_KPARAM_INFO
	.align		4
.L_11479:
        /*0018*/ 	.byte	0x04, 0x17
        /*001a*/ 	.short	(.L_11481 - .L_11480)
.L_11480:
        /*001c*/ 	.word	0x00000000
        /*0020*/ 	.short	0x0006
        /*0022*/ 	.short	0x0028
        /*0024*/ 	.byte	0x00, 0xf0, 0x11, 0x00


	//----- nvinfo : EIATTR_KPARAM_INFO
	.align		4
.L_11481:
        /*0028*/ 	.byte	0x04, 0x17
        /*002a*/ 	.short	(.L_11483 - .L_11482)
.L_11482:
        /*002c*/ 	.word	0x00000000
        /*0030*/ 	.short	0x0005
        /*0032*/ 	.short	0x0020
        /*0034*/ 	.byte	0x00, 0xf0, 0x21, 0x00


	//----- nvinfo : EIATTR_KPARAM_INFO
	.align		4
.L_11483:
        /*0038*/ 	.byte	0x04, 0x17
        /*003a*/ 	.short	(.L_11485 - .L_11484)
.L_11484:
        /*003c*/ 	.word	0x00000000
        /*0040*/ 	.short	0x0004
        /*0042*/ 	.short	0x0018
        /*0044*/ 	.byte	0x00, 0xf0, 0x11, 0x00


	//----- nvinfo : EIATTR_KPARAM_INFO
	.align		4
.L_11485:
        /*0048*/ 	.byte	0x04, 0x17
        /*004a*/ 	.short	(.L_11487 - .L_11486)
.L_11486:
        /*004c*/ 	.word	0x00000000
        /*0050*/ 	.short	0x0003
        /*0052*/ 	.short	0x0014
        /*0054*/ 	.byte	0x00, 0xf0, 0x11, 0x00


	//----- nvinfo : EIATTR_KPARAM_INFO
	.align		4
.L_11487:
        /*0058*/ 	.byte	0x04, 0x17
        /*005a*/ 	.short	(.L_11489 - .L_11488)
.L_11488:
        /*005c*/ 	.word	0x00000000
        /*0060*/ 	.short	0x0002
        /*0062*/ 	.short	0x0010
        /*0064*/ 	.byte	0x00, 0xf0, 0x11, 0x00


	//----- nvinfo : EIATTR_KPARAM_INFO
	.align		4
.L_11489:
        /*0068*/ 	.byte	0x04, 0x17
        /*006a*/ 	.short	(.L_11491 - .L_11490)
.L_11490:
        /*006c*/ 	.word	0x00000000
        /*0070*/ 	.short	0x0001
        /*0072*/ 	.short	0x0008
        /*0074*/ 	.byte	0x00, 0xf0, 0x21, 0x00


	//----- nvinfo : EIATTR_KPARAM_INFO
	.align		4
.L_11491:
        /*0078*/ 	.byte	0x04, 0x17
        /*007a*/ 	.short	(.L_11493 - .L_11492)
.L_11492:
        /*007c*/ 	.word	0x00000000
        /*0080*/ 	.short	0x0000
        /*0082*/ 	.short	0x0000
        /*0084*/ 	.byte	0x00, 0xf0, 0x21, 0x00


	//----- nvinfo : EIATTR_SPARSE_MMA_MASK
	.align		4
.L_11493:
        /*0088*/ 	.byte	0x03, 0x50
        /*008a*/ 	.short	0x0000


	//----- nvinfo : EIATTR_MAXREG_COUNT
	.align		4
        /*008c*/ 	.byte	0x03, 0x1b
        /*008e*/ 	.short	0x00ff


	//----- nvinfo : EIATTR_MERCURY_ISA_VERSION
	.align		4
        /*0090*/ 	.byte	0x03, 0x5f
        /*0092*/ 	.short	0x0101


	//----- nvinfo : EIATTR_COOP_GROUP_MASK_REGIDS
	.align		4
        /*0094*/ 	.byte	0x04, 0x29
        /*0096*/ 	.short	(.L_11495 - .L_11494)


	//   ....[0]....
.L_11494:
        /*0098*/ 	.word	0xffffffff


	//   ....[1]....
        /*009c*/ 	.word	0xffffffff


	//   ....[2]....
        /*00a0*/ 	.word	0xffffffff


	//   ....[3]....
        /*00a4*/ 	.word	0xffffffff


	//   ....[4]....
        /*00a8*/ 	.word	0xffffffff


	//   ....[5]....
        /*00ac*/ 	.word	0xffffffff


	//   ....[6]....
        /*00b0*/ 	.word	0xffffffff


	//   ....[7]....
        /*00b4*/ 	.word	0xffffffff


	//   ....[8]....
        /*00b8*/ 	.word	0xffffffff


	//   ....[9]....
        /*00bc*/ 	.word	0xffffffff


	//----- nvinfo : EIATTR_COOP_GROUP_INSTR_OFFSETS
	.align		4
.L_11495:
        /*00c0*/ 	.byte	0x04, 0x28
        /*00c2*/ 	.short	(.L_11497 - .L_11496)


	//   ....[0]....
.L_11496:
        /*00c4*/ 	.word	0x000007c0


	//   ....[1]....
        /*00c8*/ 	.word	0x000007f0


	//   ....[2]....
        /*00cc*/ 	.word	0x00000820


	//   ....[3]....
        /*00d0*/ 	.word	0x00000850


	//   ....[4]....
        /*00d4*/ 	.word	0x00000880


	//   ....[5]....
        /*00d8*/ 	.word	0x00000cb0


	//   ....[6]....
        /*00dc*/ 	.word	0x00000cd0


	//   ....[7]....
        /*00e0*/ 	.word	0x00000cf0


	//   ....[8]....
        /*00e4*/ 	.word	0x00000d20


	//   ....[9]....
        /*00e8*/ 	.word	0x00000d40


	//----- nvinfo : EIATTR_EXIT_INSTR_OFFSETS
	.align		4
.L_11497:
        /*00ec*/ 	.byte	0x04, 0x1c
        /*00ee*/ 	.short	(.L_11499 - .L_11498)


	//   ....[0]....
.L_11498:
        /*00f0*/ 	.word	0x00000d50


	//   ....[1]....
        /*00f4*/ 	.word	0x00000d80


	//   ....[2]....
        /*00f8*/ 	.word	0x00000e10


	//   ....[3]....
        /*00fc*/ 	.word	0x00000e50


	//   ....[4]....
        /*0100*/ 	.word	0x00000e90


	//   ....[5]....
        /*0104*/ 	.word	0x00000ed0


	//   ....[6]....
        /*0108*/ 	.word	0x00000f30


	//   ....[7]....
        /*010c*/ 	.word	0x00000f80


	//   ....[8]....
        /*0110*/ 	.word	0x00000fd0


	//   ....[9]....
        /*0114*/ 	.word	0x00001020


	//   ....[10]....
        /*0118*/ 	.word	0x00001060


	//   ....[11]....
        /*011c*/ 	.word	0x000010a0


	//   ....[12]....
        /*0120*/ 	.word	0x000010e0


	//   ....[13]....
        /*0124*/ 	.word	0x00001120


	//   ....[14]....
        /*0128*/ 	.word	0x00001160


	//   ....[15]....
        /*012c*/ 	.word	0x000011a0


	//   ....[16]....
        /*0130*/ 	.word	0x000011e0


	//   ....[17]....
        /*0134*/ 	.word	0x00001210


	//----- nvinfo : EIATTR_CBANK_PARAM_SIZE
	.align		4
.L_11499:
        /*0138*/ 	.byte	0x03, 0x19
        /*013a*/ 	.short	0x002d


	//----- nvinfo : EIATTR_PARAM_CBANK
	.align		4
        /*013c*/ 	.byte	0x04, 0x0a
        /*013e*/ 	.short	(.L_11501 - .L_11500)
	.align		4
.L_11500:
        /*0140*/ 	.word	index@(.nv.constant0._ZN43_GLOBAL__N__9ae7fba5_10_SoftMax_cu_9f978f6320softmax_warp_forwardIN3c108BFloat16EffLi9ELb1ELb0EEEvPT0_PKT_iiiPKbib)
        /*0144*/ 	.short	0x0210
        /*0146*/ 	.short	0x002d


	//----- nvinfo : EIATTR_SW_WAR
	.align		4
.L_11501:
        /*0148*/ 	.byte	0x04, 0x36
        /*014a*/ 	.short	(.L_11503 - .L_11502)
.L_11502:
        /*014c*/ 	.word	0x00000008
.L_11503:


//--------------------- .nv.info._ZN43_GLOBAL__N__9ae7fba5_10_SoftMax_cu_9f978f6320softmax_warp_forwardIN3c108BFloat16EffLi8ELb1ELb0EEEvPT0_PKT_iiiPKbib --------------------------
	.section	.nv.info._ZN43_GLOBAL__N__9ae7fba5_10_SoftMax_cu_9f978f6320softmax_warp_forwardIN3c108BFloat16EffLi8ELb1ELb0EEEvPT0_PKT_iiiPKbib,"",@"SHT_CUDA_INFO"
	.sectionflags	@""
	.align	4


	//----- nvinfo : EIATTR_CUDA_API_VERSION
	.align		4
        /*0000*/ 	.byte	0x04, 0x37
        /*0002*/ 	.short	(.L_11505 - .L_11504)
.L_11504:
        /*0004*/ 	.word	0x00000082


	//----- nvinfo : EIATTR_KPARAM_INFO
	.align		4
.L_11505:
        /*0008*/ 	.byte	0x04, 0x17
        /*000a*/ 	.short	(.L_11507 - .L_11506)
.L_11506:
        /*000c*/ 	.word	0x00000000
        /*0010*/ 	.short	0x0007
        /*0012*/ 	.short	0x002c
        /*0014*/ 	.byte	0x00, 0xf0, 0x05, 0x00


	//----- nvinfo : EIATTR_KPARAM_INFO
	.align		4
.L_11507:
        /*0018*/ 	.byte	0x04, 0x17
        /*001a*/ 	.short	(.L_11509 - .L_11508)
.L_11508:
        /*001c*/ 	.word	0x00000000
        /*0020*/ 	.short	0x0006
        /*0022*/ 	.short	0x0028
        /*0024*/ 	.byte	0x00, 0xf0, 0x11, 0x00


	//----- nvinfo : EIATTR_KPARAM_INFO
	.align		4
.L_11509:
        /*0028*/ 	.byte	0x04, 0x17
        /*002a*/ 	.short	(.L_11511 - .L_11510)
.L_11510:
        /*002c*/ 	.word	0x00000000
        /*0030*/ 	.short	0x0005
        /*0032*/ 	.short	0x0020
        /*0034*/ 	.byte	0x00, 0xf0, 0x21, 0x00


	//----- nvinfo : EIATTR_KPARAM_INFO
	.align		4
.L_11511:
        /*0038*/ 	.byte	0x04, 0x17
        /*003a*/ 	.short	(.L_11513 - .L_11512)
.L_11512:
        /*003c*/ 	.word	0x00000000
        /*0040*/ 	.short	0x0004
        /*0042*/ 	.short	0x0018
        /*0044*/ 	.byte	0x00, 0xf0, 0x11, 0x00


	//----- nvinfo : EIATTR_KPARAM_INFO
	.align		4
.L_11513:
        /*0048*/ 	.byte	0x04, 0x17
        /*004a*/ 	.short	(.L_11515 - .L_11514)
.L_11514:
        /*004c*/ 	.word	0x00000000
        /*0050*/ 	.short	0x0003
        /*0052*/ 	.short	0x0014
        /*0054*/ 	.byte	0x00, 0xf0, 0x11, 0x00


	//----- nvinfo : EIATTR_KPARAM_INFO
	.align		4
.L_11515:
        /*0058*/ 	.byte	0x04, 0x17
        /*005a*/ 	.short	(.L_11517 - .L_11516)
.L_11516:
        /*005c*/ 	.word	0x00000000
        /*0060*/ 	.short	0x0002
        /*0062*/ 	.short	0x0010
        /*0064*/ 	.byte	0x00, 0xf0, 0x11, 0x00


	//----- nvinfo : EIATTR_KPARAM_INFO
	.align		4
.L_11517:
        /*0068*/ 	.byte	0x04, 0x17
        /*006a*/ 	.short	(.L_11519 - .L_11518)
.L_11518:
        /*006c*/ 	.word	0x00000000
        /*0070*/ 	.short	0x0001
        /*0072*/ 	.short	0x0008
        /*0074*/ 	.byte	0x00, 0xf0, 0x21, 0x00


	//----- nvinfo : EIATTR_KPARAM_INFO
	.align		4
.L_11519:
        /*0078*/ 	.byte	0x04, 0x17
        /*007a*/ 	.short	(.L_11521 - .L_11520)
.L_11520:
        /*007c*/ 	.word	0x00000000
        /*0080*/ 	.short	0x0000
        /*0082*/ 	.short	0x0000
        /*0084*/ 	.byte	0x00, 0xf0, 0x21, 0x00


	//----- nvinfo : EIATTR_SPARSE_MMA_MASK
	.align		4
.L_11521:
        /*0088*/ 	.byte	0x03, 0x50
        /*008a*/ 	.short	0x0000


	//----- nvinfo : EIATTR_MAXREG_COUNT
	.align		4
        /*008c*/ 	.byte	0x03, 0x1b
        /*008e*/ 	.short	0x00ff


	//----- nvinfo : EIATTR_MERCURY_ISA_VERSION
	.align		4
        /*0090*/ 	.byte	0x03, 0x5f
        /*0092*/ 	.short	0x0101


	//----- nvinfo : EIATTR_COOP_GROUP_MASK_REGIDS
	.align		4
        /*0094*/ 	.byte	0x04, 0x29
        /*0096*/ 	.short	(.L_11523 - .L_11522)


	//   ....[0]....
.L_11522:
        /*0098*/ 	.word	0xffffffff


	//   ....[1]....
        /*009c*/ 	.word	0xffffffff


	//   ....[2]....
        /*00a0*/ 	.word	0xffffffff


	//   ....[3]....
        /*00a4*/ 	.word	0xffffffff


	//   ....[4]....
        /*00a8*/ 	.word	0xffffffff


	//   ....[5]....
        /*00ac*/ 	.word	0xffffffff


	//   ....[6]....
        /*00b0*/ 	.word	0xffffffff


	//   ....[7]....
        /*00b4*/ 	.word	0xffffffff


	//   ....[8]....
        /*00b8*/ 	.word	0xffffffff


	//   ....[9]....
        /*00bc*/ 	.word	0xffffffff


	//----- nvinfo : EIATTR_COOP_GROUP_INSTR_OFFSETS
	.align		4
.L_11523:
        /*00c0*/ 	.byte	0x04, 0x28
        /*00c2*/ 	.short	(.L_11525 - .L_11524)


	//   ....[0]....
.L_11524:
        /*00c4*/ 	.word	0x00000440


	//   ....[1]....
        /*00c8*/ 	.word	0x00000470


	//   ....[2]....
        /*00cc*/ 	.word	0x000004a0


	//   ....[3]....
        /*00d0*/ 	.word	0x000004d0


	//   ....[4]....
        /*00d4*/ 	.word	0x00000500


	//   ....[5]....
        /*00d8*/ 	.word	0x00000740


	//   ....[6]....
        /*00dc*/ 	.word	0x00000760


	//   ....[7]....
        /*00e0*/ 	.word	0x00000780


	//   ....[8]....
        /*00e4*/ 	.word	0x000007a0


	//   ....[9]....
        /*00e8*/ 	.word	0x000007c0


	//----- nvinfo : EIATTR_EXIT_INSTR_OFFSETS
	.align		4
.L_11525:
        /*00ec*/ 	.byte	0x04, 0x1c
        /*00ee*/ 	.short	(.L_11527 - .L_11526)


	//   ....[0]....
.L_11526:
        /*00f0*/ 	.word	0x000007d0


	//   ....[1]....
        /*00f4*/ 	.word	0x00000800


	//   ....[2]....
        /*00f8*/ 	.word	0x00000890


	//   ....[3]....
        /*00fc*/ 	.word	0x000008d0


	//   ....[4]....
        /*0100*/ 	.word	0x00000910


	//   ....[5]....
        /*0104*/ 	.word	0x00000950


	//   ....[6]....
        /*0108*/ 	.word	0x00000990


	//   ....[7]....
        /*010c*/ 	.word	0x000009d0


	//   ....[8]....
        /*0110*/ 	.word	0x00000a10


	//   ....[9]....
        /*0114*/ 	.word	0x00000a40


	//----- nvinfo : EIATTR_CBANK_PARAM_SIZE
	.align		4
.L_11527:
        /*0118*/ 	.byte	0x03, 0x19
        /*011a*/ 	.short	0x002d


	//----- nvinfo : EIATTR_PARAM_CBANK
	.align		4
        /*011c*/ 	.byte	0x04, 0x0a
        /*011e*/ 	.short	(.L_11529 - .L_11528)
	.align		4
.L_11528:
        /*0120*/ 	.word	index@(.nv.constant0._ZN43_GLOBAL__N__9ae7fba5_10_SoftMax_cu_9f978f6320softmax_warp_forwardIN3c108BFloat16EffLi8ELb1ELb0EEEvPT0_PKT_iiiPKbib)
        /*0124*/ 	.short	0x0210
        /*0126*/ 	.short	0x002d


	//----- nvinfo : EIATTR_SW_WAR
	.align		4
.L_11529:
        /*0128*/ 	.byte	0x04, 0x36
        /*012a*/ 	.short	(.L_11531 - .L_11530)
.L_11530:
        /*012c*/ 	.word	0x00000008
.L_11531:


//--------------------- .nv.info._ZN43_GLOBAL__N__9ae7fba5_10_SoftMax_cu_9f978f6320softmax_warp_forwardIN3c108BFloat16EffLi7ELb1ELb0EEEvPT0_PKT_iiiPKbib --------------------------
	.section	.nv.info._ZN43_GLOBAL__N__9ae7fba5_10_SoftMax_cu_9f978f6320softmax_warp_forwardIN3c108BFloat16EffLi7ELb1ELb0EEEvPT0_PKT_iiiPKbib,"",@"SHT_CUDA_INFO"
	.sectionflags	@""
	.align	4


	//----- nvinfo : EIATTR_CUDA_API_VERSION
	.align		4
        /*0000*/ 	.byte	0x04, 0x37
        /*0002*/ 	.short	(.L_11533 - .L_11532)
.L_11532:
        /*0004*/ 	.word	0x00000082


	//----- nvinfo : EIATTR_KPARAM_INFO
	.align		4
.L_11533:
        /*0008*/ 	.byte	0x04, 0x17
        /*000a*/ 	.short	(.L_11535 - .L_11534)
.L_11534:
        /*000c*/ 	.word	0x00000000
        /*0010*/ 	.short	0x0007
        /*0012*/ 	.short	0x002c
        /*0014*/ 	.byte	0x00, 0xf0, 0x05, 0x00


	//----- nvinfo : EIATTR_KPARAM_INFO
	.align		4
.L_11535:
        /*0018*/ 	.byte	0x04, 0x17
        /*001a*/ 	.short	(.L_11537 - .L_11536)
.L_11536:
        /*001c*/ 	.word	0x00000000
        /*0020*/ 	.short	0x0006
        /*0022*/ 	.short	0x0028
        /*0024*/ 	.byte	0x00, 0xf0, 0x11, 0x00


	//----- nvinfo : EIATTR_KPARAM_INFO
	.align		4
.L_11537:
        /*0028*/ 	.byte	0x04, 0x17
        /*002a*/ 	.short	(.L_11539 - .L_11538)
.L_11538:
        /*002c*/ 	.word	0x00000000
        /*0030*/ 	.short	0x0005
        /*0032*/ 	.short	0x0020
        /*0034*/ 	.byte	0x00, 0xf0, 0x21, 0x00


	//----- nvinfo : EIATTR_KPARAM_INFO
	.align		4
.L_11539:
        /*0038*/ 	.byte	0x04, 0x17
        /*003a*/ 	.short	(.L_11541 - .L_11540)
.L_11540:
        /*003c*/ 	.word	0x00000000
        /*0040*/ 	.short	0x0004
        /*0042*/ 	.short	0x0018
        /*0044*/ 	.byte	0x00, 0xf0, 0x11, 0x00


	//----- nvinfo : EIATTR_KPARAM_INFO
	.align		4
.L_11541:
        /*0048*/ 	.byte	0x04, 0x17
        /*004a*/ 	.short	(.L_11543 - .L_11542)
.L_11542:
        /*004c*/ 	.word	0x00000000
        /*0050*/ 	.short	0x0003
        /*0052*/ 	.short	0x0014
        /*0054*/ 	.byte	0x00, 0xf0, 0x11, 0x00


	//----- nvinfo : EIATTR_KPARAM_INFO
	.align		4
.L_11543:
        /*0058*/ 	.byte	0x04, 0x17
        /*005a*/ 	.short	(.L_11545 - .L_11544)
.L_11544:
        /*005c*/ 	.word	0x00000000
        /*0060*/ 	.short	0x0002
        /*0062*/ 	.short	0x0010
        /*0064*/ 	.byte	0x00, 0xf0, 0x11, 0x00


	//----- nvinfo : EIATTR_KPARAM_INFO
	.align		4
.L_11545:
        /*0068*/ 	.byte	0x04, 0x17
        /*006a*/ 	.short	(.L_11547 - .L_11546)
.L_11546:
        /*006c*/ 	.word	0x00000000
        /*0070*/ 	.short	0x0001
        /*0072*/ 	.short	0x0008
        /*0074*/ 	.byte	0x00, 0xf0, 0x21, 0x00


	//----- nvinfo : EIATTR_KPARAM_INFO
	.align		4
.L_11547:
        /*0078*/ 	.byte	0x04, 0x17
        /*007a*/ 	.short	(.L_11549 - .L_11548)
.L_11548:
        /*007c*/ 	.word	0x00000000
        /*0080*/ 	.short	0x0000
        /*0082*/ 	.short	0x0000
        /*0084*/ 	.byte	0x00, 0xf0, 0x21, 0x00


	//----- nvinfo : EIATTR_SPARSE_MMA_MASK
	.align		4
.L_11549:
        /*0088*/ 	.byte	0x03, 0x50
        /*008a*/ 	.short	0x0000


	//----- nvinfo : EIATTR_MAXREG_COUNT
	.align		4
        /*008c*/ 	.byte	0x03, 0x1b
        /*008e*/ 	.short	0x00ff


	//----- nvinfo : EIATTR_MERCURY_ISA_VERSION
	.align		4
        /*0090*/ 	.byte	0x03, 0x5f
        /*0092*/ 	.short	0x0101


	//----- nvinfo : EIATTR_COOP_GROUP_MASK_REGIDS
	.align		4
        /*0094*/ 	.byte	0x04, 0x29
        /*0096*/ 	.short	(.L_11551 - .L_11550)


	//   ....[0]....
.L_11550:
        /*0098*/ 	.word	0xffffffff


	//   ....[1]....
        /*009c*/ 	.word	0xffffffff


	//   ....[2]....
        /*00a0*/ 	.word	0xffffffff


	//   ....[3]....
        /*00a4*/ 	.word	0xffffffff


	//   ....[4]....
        /*00a8*/ 	.word	0xffffffff


	//   ....[5]....
        /*00ac*/ 	.word	0xffffffff


	//   ....[6]....
        /*00b0*/ 	.word	0xffffffff


	//   ....[7]....
        /*00b4*/ 	.word	0xffffffff


	//   ....[8]....
        /*00b8*/ 	.word	0xffffffff


	//   ....[9]....
        /*00bc*/ 	.word	0xffffffff


	//   ....[10]....
        /*00c0*/ 	.word	0xffffffff


	//   ....[11]....
        /*00c4*/ 	.word	0xffffffff


	//   ....[12]....
        /*00c8*/ 	.word	0xffffffff


	//   ....[13]....
        /*00cc*/ 	.word	0xffffffff


	//   ....[14]....
        /*00d0*/ 	.word	0xffffffff


	//   ....[15]....
        /*00d4*/ 	.word	0xffffffff


	//   ....[16]....
        /*00d8*/ 	.word	0xffffffff


	//   ....[17]....
        /*00dc*/ 	.word	0xffffffff


	//   ....[18]....
        /*00e0*/ 	.word	0xffffffff


	//   ....[19]....
        /*00e4*/ 	.word	0xffffffff


	//----- nvinfo : EIATTR_COOP_GROUP_INSTR_OFFSETS
	.align		4
.L_11551:
        /*00e8*/ 	.byte	0x04, 0x28
        /*00ea*/ 	.short	(.L_11553 - .L_11552)


	//   ....[0]....
.L_11552:
        /*00ec*/ 	.word	0x000003c0


	//   ....[1]....
        /*00f0*/ 	.word	0x00000490


	//   ....[2]....
        /*00f4*/ 	.word	0x000004c0


	//   ....[3]....
        /*00f8*/ 	.word	0x000004f0


	//   ....[4]....
        /*00fc*/ 	.word	0x00000520


	//   ....[5]....
        /*0100*/ 	.word	0x00000550


	//   ....[6]....
        /*0104*/ 	.word	0x00000580


	//   ....[7]....
        /*0108*/ 	.word	0x000005b0


	//   ....[8]....
        /*010c*/ 	.word	0x000005e0


	//   ....[9]....
        /*0110*/ 	.word	0x00000610


	//   ....[10]....
        /*0114*/ 	.word	0x00000860


	//   ....[11]....
        /*0118*/ 	.word	0x00000870


	//   ....[12]....
        /*011c*/ 	.word	0x000008a0


	//   ....[13]....
        /*0120*/ 	.word	0x000008b0


	//   ....[14]....
        /*0124*/ 	.word	0x000008e0


	//   ....[15]....
        /*0128*/ 	.word	0x000008f0


	//   ....[16]....
        /*012c*/ 	.word	0x00000920


	//   ....[17]....
        /*0130*/ 	.word	0x00000930


	//   ....[18]....
        /*0134*/ 	.word	0x00000970


	//   ....[19]....
        /*0138*/ 	.word	0x00000980


	//----- nvinfo : EIATTR_EXIT_INSTR_OFFSETS
	.align		4
.L_11553:
        /*013c*/ 	.byte	0x04, 0x1c
        /*013e*/ 	.short	(.L_11555 - .L_11554)


	//   ....[0]....
.L_11554:
        /*0140*/ 	.word	0x00000990


	//   ....[1]....
        /*0144*/ 	.word	0x00000b50


	//   ....[2]....
        /*0148*/ 	.word	0x00000b60


	//   ....[3]....
        /*014c*/ 	.word	0x00000be0


	//   ....[4]....
        /*0150*/ 	.word	0x00000c20


	//   ....[5]....
        /*0154*/ 	.word	0x00000c60


	//   ....[6]....
        /*0158*/ 	.word	0x00000c90


	//----- nvinfo : EIATTR_CRS_STACK_SIZE
	.align		4
.L_11555:
        /*015c*/ 	.byte	0x04, 0x1e
        /*015e*/ 	.short	(.L_11557 - .L_11556)
.L_11556:
        /*0160*/ 	.word	0x00000000


	//----- nvinfo : EIATTR_CBANK_PARAM_SIZE
	.align		4
.L_11557:
        /*0164*/ 	.byte	0x03, 0x19
        /*0166*/ 	.short	0x002d


	//----- nvinfo : EIATTR_PARAM_CBANK
	.align		4
        /*0168*/ 	.byte	0x04, 0x0a
        /*016a*/ 	.short	(.L_11559 - .L_11558)
	.align		4
.L_11558:
        /*016c*/ 	.word	index@(.nv.constant0._ZN43_GLOBAL__N__9ae7fba5_10_SoftMax_cu_9f978f6320softmax_warp_forwardIN3c108BFloat16EffLi7ELb1ELb0EEEvPT0_PKT_iiiPKbib)
        /*0170*/ 	.short	0x0210
        /*0172*/ 	.short	0x002d


	//----- nvinfo : EIATTR_SW_WAR
	.align		4
.L_11559:
        /*0174*/ 	.byte	0x04, 0x36
        /*0176*/ 	.short	(.L_11561 - .L_11560)
.L_11560:
        /*0178*/ 	.word	0x00000008
.L_11561:


//--------------------- .nv.info._ZN43_GLOBAL__N__9ae7fba5_10_SoftMax_cu_9f978f6320softmax_warp_forwardIN3c108BFloat16EffLi6ELb1ELb0EEEvPT0_PKT_iiiPKbib --------------------------
	.section	.nv.info._ZN43_GLOBAL__N__9ae7fba5_10_SoftMax_cu_9f978f6320softmax_warp_forwardIN3c108BFloat16EffLi6ELb1ELb0EEEvPT0_PKT_iiiPKbib,"",@"SHT_CUDA_INFO"
	.sectionflags	@""
	.align	4


	//----- nvinfo : EIATTR_CUDA_API_VERSION
	.align		4
        /*0000*/ 	.byte	0x04, 0x37
        /*0002*/ 	.short	(.L_11563 - .L_11562)
.L_11562:
        /*0004*/ 	.word	0x00000082


	//----- nvinfo : EIATTR_KPARAM_INFO
	.align		4
.L_11563:
        /*0008*/ 	.byte	0x04, 0x17
        /*000a*/ 	.short	(.L_11565 - .L_11564)
.L_11564:
        /*000c*/ 	.word	0x00000000
        /*0010*/ 	.short	0x0007
        /*0012*/ 	.short	0x002c
        /*0014*/ 	.byte	0x00, 0xf0, 0x05, 0x00


	//----- nvinfo : EIATTR_KPARAM_INFO
	.align		4
.L_11565:
        /*0018*/ 	.byte	0x04, 0x17
        /*001a*/ 	.short	(.L_11567 - .L_11566)
.L_11566:
        /*001c*/ 	.word	0x00000000
        /*0020*/ 	.short	0x0006
        /*0022*/ 	.short	0x0028
        /*0024*/ 	.byte	0x00, 0xf0, 0x11, 0x00


	//----- nvinfo : EIATTR_KPARAM_INFO
	.align		4
.L_11567:
        /*0028*/ 	.byte	0x04, 0x17
        /*002a*/ 	.short	(.L_11569 - .L_11568)
.L_11568:
        /*002c*/ 	.word	0x00000000
        /*0030*/ 	.short	0x0005
        /*0032*/ 	.short	0x0020
        /*0034*/ 	.byte	0x00, 0xf0, 0x21, 0x00


	//----- nvinfo : EIATTR_KPARAM_INFO
	.align		4
.L_11569:
        /*0038*/ 	.byte	0x04, 0x17
        /*003a*/ 	.short	(.L_11571 - .L_11570)
.L_11570:
        /*003c*/ 	.word	0x00000000
        /*0040*/ 	.short	0x0004
        /*0042*/ 	.short	0x0018
        /*0044*/ 	.byte	0x00, 0xf0, 0x11, 0x00


	//----- nvinfo : EIATTR_KPARAM_INFO
	.align		4
.L_11571:
        /*0048*/ 	.byte	0x04, 0x17
        /*004a*/ 	.short	(.L_11573 - .L_11572)
.L_11572:
        /*004c*/ 	.word	0x00000000
        /*0050*/ 	.short	0x0003
        /*0052*/ 	.short	0x0014
        /*0054*/ 	.byte	0x00, 0xf0, 0x11, 0x00


	//----- nvinfo : EIATTR_KPARAM_INFO
	.align		4
.L_11573:
        /*0058*/ 	.byte	0x04, 0x17
        /*005a*/ 	.short	(.L_11575 - .L_11574)
.L_11574:
        /*005c*/ 	.word	0x00000000
        /*0060*/ 	.short	0x0002
        /*0062*/ 	.short	0x0010
        /*0064*/ 	.byte	0x00, 0xf0, 0x11, 0x00


	//----- nvinfo : EIATTR_KPARAM_INFO
	.align		4
.L_11575:
        /*0068*/ 	.byte	0x04, 0x17
        /*006a*/ 	.short	(.L_11577 - .L_11576)
.L_11576:
        /*006c*/ 	.word	0x00000000
        /*0070*/ 	.short	0x0001
        /*0072*/ 	.short	0x0008
        /*0074*/ 	.byte	0x00, 0xf0, 0x21, 0x00


	//----- nvinfo : EIATTR_KPARAM_INFO
	.align		4
.L_11577:
        /*0078*/ 	.byte	0x04, 0x17
        /*007a*/ 	.short	(.L_11579 - .L_11578)
.L_11578:
        /*007c*/ 	.word	0x00000000
        /*0080*/ 	.short	0x0000
        /*0082*/ 	.short	0x0000
        /*0084*/ 	.byte	0x00, 0xf0, 0x21, 0x00


	//----- nvinfo : EIATTR_SPARSE_MMA_MASK
	.align		4
.L_11579:
        /*0088*/ 	.byte	0x03, 0x50
        /*008a*/ 	.short	0x0000


	//----- nvinfo : EIATTR_MAXREG_COUNT
	.align		4
        /*008c*/ 	.byte	0x03, 0x1b
        /*008e*/ 	.short	0x00ff


	//----- nvinfo : EIATTR_MERCURY_ISA_VERSION
	.align		4
        /*0090*/ 	.byte	0x03, 0x5f
        /*0092*/ 	.short	0x0101


	//----- nvinfo : EIATTR_COOP_GROUP_MASK_REGIDS
	.align		4
        /*0094*/ 	.byte	0x04, 0x29
        /*0096*/ 	.short	(.L_11581 - .L_11580)


	//   ....[0]....
.L_11580:
        /*0098*/ 	.word	0xffffffff


	//   ....[1]....
        /*009c*/ 	.word	0xffffffff


	//   ....[2]....
        /*00a0*/ 	.word	0xffffffff


	//   ....[3]....
        /*00a4*/ 	.word	0xffffffff


	//   ....[4]....
        /*00a8*/ 	.word	0xffffffff


	//   ....[5]....
        /*00ac*/ 	.word	0xffffffff


	//   ....[6]....
        /*00b0*/ 	.word	0xffffffff


	//   ....[7]....
        /*00b4*/ 	.word	0xffffffff


	//   ....[8]....
        /*00b8*/ 	.word	0xffffffff


	//   ....[9]....
        /*00bc*/ 	.word	0xffffffff


	//   ....[10]....
        /*00c0*/ 	.word	0xffffffff


	//   ....[11]....
        /*00c4*/ 	.word	0xffffffff


	//   ....[12]....
        /*00c8*/ 	.word	0xffffffff


	//   ....[13]....
        /*00cc*/ 	.word	0xffffffff


	//   ....[14]....
        /*00d0*/ 	.word	0xffffffff


	//   ....[15]....
        /*00d4*/ 	.word	0xffffffff


	//   ....[16]....
        /*00d8*/ 	.word	0xffffffff


	//   ....[17]....
        /*00dc*/ 	.word	0xffffffff


	//   ....[18]....
        /*00e0*/ 	.word	0xffffffff


	//   ....[19]....
        /*00e4*/ 	.word	0xffffffff


	//----- nvinfo : EIATTR_COOP_GROUP_INSTR_OFFSETS
	.align		4
.L_11581:
        /*00e8*/ 	.byte	0x04, 0x28
        /*00ea*/ 	.short	(.L_11583 - .L_11582)


	//   ....[0]....
.L_11582:
        /*00ec*/ 	.word	0x000002d0


	//   ....[1]....
        /*00f0*/ 	.word	0x000002f0


	//   ....[2]....
        /*00f4*/ 	.word	0x00000330


	//   ....[3]....
        /*00f8*/ 	.word	0x00000350


	//   ....[4]....
        /*00fc*/ 	.word	0x00000390


	//   ....[5]....
        /*0100*/ 	.word	0x000003b0


	//   ....[6]....
        /*0104*/ 	.word	0x000003f0


	//   ....[7]....
        /*0108*/ 	.word	0x00000410


	//   ....[8]....
        /*010c*/ 	.word	0x00000450


	//   ....[9]....
        /*0110*/ 	.word	0x00000470


	//   ....[10]....
        /*0114*/ 	.word	0x000005c0


	//   ....[11]....
        /*0118*/ 	.word	0x000005d0


	//   ....[12]....
        /*011c*/ 	.word	0x00000600


	//   ....[13]....
        /*0120*/ 	.word	0x00000610


	//   ....[14]....
        /*0124*/ 	.word	0x00000640


	//   ....[15]....
        /*0128*/ 	.word	0x00000650


	//   ....[16]....
        /*012c*/ 	.word	0x00000680


	//   ....[17]....
        /*0130*/ 	.word	0x00000690


	//   ....[18]....
        /*0134*/ 	.word	0x000006d0


	//   ....[19]....
        /*0138*/ 	.word	0x000006e0


	//----- nvinfo : EIATTR_EXIT_INSTR_OFFSETS
	.align		4
.L_11583:
        /*013c*/ 	.byte	0x04, 0x1c
        /*013e*/ 	.short	(.L_11585 - .L_11584)


	//   ....[0]....
.L_11584:
        /*0140*/ 	.word	0x000006f0


	//   ....[1]....
        /*0144*/ 	.word	0x00000830


	//   ....[2]....
        /*0148*/ 	.word	0x00000840


	//   ....[3]....
        /*014c*/ 	.word	0x000008c0


	//   ....[4]....
        /*0150*/ 	.word	0x000008f0


	//----- nvinfo : EIATTR_CRS_STACK_SIZE
	.align		4
.L_11585:
        /*0154*/ 	.byte	0x04, 0x1e
        /*0156*/ 	.short	(.L_11587 - .L_11586)
.L_11586:
        /*0158*/ 	.word	0x00000000


	//----- nvinfo : EIATTR_CBANK_PARAM_SIZE
	.align		4
.L_11587:
        /*015c*/ 	.byte	0x03, 0x19
        /*015e*/ 	.short	0x002d


	//----- nvinfo : EIATTR_PARAM_CBANK
	.align		4
        /*0160*/ 	.byte	0x04, 0x0a
        /*0162*/ 	.short	(.L_11589 - .L_11588)
	.align		4
.L_11588:
        /*0164*/ 	.word	index@(.nv.constant0._ZN43_GLOBAL__N__9ae7fba5_10_SoftMax_cu_9f978f6320softmax_warp_forwardIN3c108BFloat16EffLi6ELb1ELb0EEEvPT0_PKT_iiiPKbib)
        /*0168*/ 	.short	0x0210
        /*016a*/ 	.short	0x002d


	//----- nvinfo : EIATTR_SW_WAR
	.align		4
.L_11589:
        /*016c*/ 	.byte	0x04, 0x36
        /*016e*/ 	.short	(.L_11591 - .L_11590)
.L_11590:
        /*0170*/ 	.word	0x00000008
.L_11591:


//--------------------- .nv.info._ZN43_GLOBAL__N__9ae7fba5_10_SoftMax_cu_9f978f6320softmax_warp_forwardIN3c108BFloat16EffLi5ELb1ELb0EEEvPT0_PKT_iiiPKbib --------------------------
	.section	.nv.info._ZN43_GLOBAL__N__9ae7fba5_10_SoftMax_cu_9f978f6320softmax_warp_forwardIN3c108BFloat16EffLi5ELb1ELb0EEEvPT0_PKT_iiiPKbib,"",@"SHT_CUDA_INFO"
	.sectionflags	@""
	.align	4


	//----- nvinfo : EIATTR_CUDA_API_VERSION
	.align		4
        /*0000*/ 	.byte	0x04, 0x37
        /*0002*/ 	.short	(.L_11593 - .L_11592)
.L_11592:
        /*0004*/ 	.word	0x00000082


	//----- nvinfo : EIATTR_KPARAM_INFO
	.align		4
.L_11593:
        /*0008*/ 	.byte	0x04, 0x17
        /*000a*/ 	.short	(.L_11595 - .L_11594)
.L_11594:
        /*000c*/ 	.word	0x00000000
        /*0010*/ 	.short	0x0007
        /*0012*/ 	.short	0x002c
        /*0014*/ 	.byte	0x00, 0xf0, 0x05, 0x00


	//----- nvinfo : EIATTR_KPARAM_INFO
	.align		4
.L_11595:
        /*0018*/ 	.byte	0x04, 0x17
        /*001a*/ 	.short	(.L_11597 - .L_11596)
.L_11596:
        /*001c*/ 	.word	0x00000000
        /*0020*/ 	.short	0x0006
        /*0022*/ 	.short	0x0028
        /*0024*/ 	.byte	0x00, 0xf0, 0x11, 0x00


	//----- nvinfo : EIATTR_KPARAM_INFO
	.align		4
.L_11597:
        /*0028*/ 	.byte	0x04, 0x17
        /*002a*/ 	.short	(.L_11599 - .L_11598)
.L_11598:
        /*002c*/ 	.word	0x00000000
        /*0030*/ 	.short	0x0005
        /*0032*/ 	.short	0x0020
        /*0034*/ 	.byte	0x00, 0xf0, 0x21, 0x00


	//----- nvinfo : EIATTR_KPARAM_INFO
	.align		4
.L_11599:
        /*0038*/ 	.byte	0x04, 0x17
        /*003a*/ 	.short	(.L_11601 - .L_11600)
.L_11600:
        /*003c*/ 	.word	0x00000000
        /*0040*/ 	.short	0x0004
        /*0042*/ 	.short	0x0018
        /*0044*/ 	.byte	0x00, 0xf0, 0x11, 0x00


	//----- nvinfo : EIATTR_KPARAM_INFO
	.align		4
.L_11601:
        /*0048*/ 	.byte	0x04, 0x17
        /*004a*/ 	.short	(.L_11603 - .L_11602)
.L_11602:
        /*004c*/ 	.word	0x00000000
        /*0050*/ 	.short	0x0003
        /*0052*/ 	.short	0x0014
        /*0054*/ 	.byte	0x00, 0xf0, 0x11, 0x00


	//----- nvinfo : EIATTR_KPARAM_INFO
	.align		4
.L_11603:
        /*0058*/ 	.byte	0x04, 0x17
        /*005a*/ 	.short	(.L_11605 - .L_11604)
.L_11604:
        /*005c*/ 	.word	0x00000000
        /*0060*/ 	.short	0x0002
        /*0062*/ 	.short	0x0010
        /*0064*/ 	.byte	0x00, 0xf0, 0x11, 0x00


	//----- nvinfo : EIATTR_KPARAM_INFO
	.align		4
.L_11605:
        /*0068*/ 	.byte	0x04, 0x17
        /*006a*/ 	.short	(.L_11607 - .L_11606)
.L_11606:
        /*006c*/ 	.word	0x00000000
        /*0070*/ 	.short	0x0001
        /*0072*/ 	.short	0x0008
        /*0074*/ 	.byte	0x00, 0xf0, 0x21, 0x00


	//----- nvinfo : EIATTR_KPARAM_INFO
	.align		4
.L_11607:
        /*0078*/ 	.byte	0x04, 0x17
        /*007a*/ 	.short	(.L_11609 - .L_11608)
.L_11608:
        /*007c*/ 	.word	0x00000000
        /*0080*/ 	.short	0x0000
        /*0082*/ 	.short	0x0000
        /*0084*/ 	.byte	0x00, 0xf0, 0x21, 0x00


	//----- nvinfo : EIATTR_SPARSE_MMA_MASK
	.align		4
.L_11609:
        /*0088*/ 	.byte	0x03, 0x50
        /*008a*/ 	.short	0x0000


	//----- nvinfo : EIATTR_MAXREG_COUNT
	.align		4
        /*008c*/ 	.byte	0x03, 0x1b
        /*008e*/ 	.short	0x00ff


	//----- nvinfo : EIATTR_MERCURY_ISA_VERSION
	.align		4
        /*0090*/ 	.byte	0x03, 0x5f
        /*0092*/ 	.short	0x0101


	//----- nvinfo : EIATTR_COOP_GROUP_MASK_REGIDS
	.align		4
        /*0094*/ 	.byte	0x04, 0x29
        /*0096*/ 	.short	(.L_11611 - .L_11610)


	//   ....[0]....
.L_11610:
        /*0098*/ 	.word	0xffffffff


	//   ....[1]....
        /*009c*/ 	.word	0xffffffff


	//   ....[2]....
        /*00a0*/ 	.word	0xffffffff


	//   ....[3]....
        /*00a4*/ 	.word	0xffffffff


	//   ....[4]....
        /*00a8*/ 	.word	0xffffffff


	//   ....[5]....
        /*00ac*/ 	.word	0xffffffff


	//   ....[6]....
        /*00b0*/ 	.word	0xffffffff


	//   ....[7]....
        /*00b4*/ 	.word	0xffffffff


	//   ....[8]....
        /*00b8*/ 	.word	0xffffffff


	//   ....[9]....
        /*00bc*/ 	.word	0xffffffff


	//   ....[10]....
        /*00c0*/ 	.word	0xffffffff


	//   ....[11]....
        /*00c4*/ 	.word	0xffffffff


	//   ....[12]....
        /*00c8*/ 	.word	0xffffffff


	//   ....[13]....
        /*00cc*/ 	.word	0xffffffff


	//   ....[14]....
        /*00d0*/ 	.word	0xffffffff


	//   ....[15]....
        /*00d4*/ 	.word	0xffffffff


	//   ....[16]....
        /*00d8*/ 	.word	0xffffffff


	//   ....[17]....
        /*00dc*/ 	.word	0xffffffff


	//   ....[18]....
        /*00e0*/ 	.word	0xffffffff


	//   ....[19]....
        /*00e4*/ 	.word	0xffffffff


	//----- nvinfo : EIATTR_COOP_GROUP_INSTR_OFFSETS
	.align		4
.L_11611:
        /*00e8*/ 	.byte	0x04, 0x28
        /*00ea*/ 	.short	(.L_11613 - .L_11612)


	//   ....[0]....
.L_11612:
        /*00ec*/ 	.word	0x00000210


	//   ....[1]....
        /*00f0*/ 	.word	0x00000230


	//   ....[2]....
        /*00f4*/ 	.word	0x00000270


	//   ....[3]....
        /*00f8*/ 	.word	0x00000290


	//   ....[4]....
        /*00fc*/ 	.word	0x000002d0


	//   ....[5]....
        /*0100*/ 	.word	0x000002f0


	//   ....[6]....
        /*0104*/ 	.word	0x00000330


	//   ....[7]....
        /*0108*/ 	.word	0x00000350


	//   ....[8]....
        /*010c*/ 	.word	0x00000390


	//   ....[9]....
        /*0110*/ 	.word	0x000003b0


	//   ....[10]....
        /*0114*/ 	.word	0x00000480


	//   ....[11]....
        /*0118*/ 	.word	0x00000490


	//   ....[12]....
        /*011c*/ 	.word	0x000004c0


	//   ....[13]....
        /*0120*/ 	.word	0x000004d0


	//   ....[14]....
        /*0124*/ 	.word	0x00000500


	//   ....[15]....
        /*0128*/ 	.word	0x00000510


	//   ....[16]....
        /*012c*/ 	.word	0x00000540


	//   ....[17]....
        /*0130*/ 	.word	0x00000550


	//   ....[18]....
        /*0134*/ 	.word	0x00000590


	//   ....[19]....
        /*0138*/ 	.word	0x000005a0


	//----- nvinfo : EIATTR_EXIT_INSTR_OFFSETS
	.align		4
.L_11613:
        /*013c*/ 	.byte	0x04, 0x1c
        /*013e*/ 	.short	(.L_11615 - .L_11614)


	//   ....[0]....
.L_11614:
        /*0140*/ 	.word	0x000005b0


	//   ....[1]....
        /*0144*/ 	.word	0x00000690


	//   ....[2]....
        /*0148*/ 	.word	0x000006a0


	//   ....[3]....
        /*014c*/ 	.word	0x00000730


	//----- nvinfo : EIATTR_CBANK_PARAM_SIZE
	.align		4
.L_11615:
        /*0150*/ 	.byte	0x03, 0x19
        /*0152*/ 	.short	0x002d


	//----- nvinfo : EIATTR_PARAM_CBANK
	.align		4
        /*0154*/ 	.byte	0x04, 0x0a
        /*0156*/ 	.short	(.L_11617 - .L_11616)
	.align		4
.L_11616:
        /*0158*/ 	.word	index@(.nv.constant0._ZN43_GLOBAL__N__9ae7fba5_10_SoftMax_cu_9f978f6320softmax_warp_forwardIN3c108BFloat16EffLi5ELb1ELb0EEEvPT0_PKT_iiiPKbib)
        /*015c*/ 	.short	0x0210
        /*015e*/ 	.short	0x002d


	//----- nvinfo : EIATTR_SW_WAR
	.align		4
.L_11617:
        /*0160*/ 	.byte	0x04, 0x36
        /*0162*/ 	.short	(.L_11619 - .L_11618)
.L_11618:
        /*0164*/ 	.word	0x00000008
.L_11619:


//--------------------- .nv.info._ZN43_GLOBAL__N__9ae7fba5_10_SoftMax_cu_9f978f6320softmax_warp_forwardIN3c108BFloat16EffLi4ELb1ELb0EEEvPT0_PKT_iiiPKbib --------------------------
	.section	.nv.info._ZN43_GLOBAL__N__9ae7fba5_10_SoftMax_cu_9f978f6320softmax_warp_forwardIN3c108BFloat16EffLi4ELb1ELb0EEEvPT0_PKT_iiiPKbib,"",@"SHT_CUDA_INFO"
	.sectionflags	@""
	.align	4


	//----- nvinfo : EIATTR_CUDA_API_VERSION
	.align		4
        /*0000*/ 	.byte	0x04, 0x37
        /*0002*/ 	.short	(.L_11621 - .L_11620)
.L_11620:
        /*0004*/ 	.word	0x00000082


	//----- nvinfo : EIATTR_KPARAM_INFO
	.align		4
.L_11621:
        /*0008*/ 	.byte	0x04, 0x17
        /*000a*/ 	.short	(.L_11623 - .L_11622)
.L_11622:
        /*000c*/ 	.word	0x00000000
        /*0010*/ 	.short	0x0007
        /*0012*/ 	.short	0x002c
        /*0014*/ 	.byte	0x00, 0xf0, 0x05, 0x00


	//----- nvinfo : EIATTR_KPARAM_INFO
	.align		4
.L_11623:
        /*0018*/ 	.byte	0x04, 0x17
        /*001a*/ 	.short	(.L_11625 - .L_11624)
.L_11624:
        /*001c*/ 	.word	0x00000000
        /*0020*/ 	.short	0x0006
        /*0022*/ 	.short	0x0028
        /*0024*/ 	.byte	0x00, 0xf0, 0x11, 0x00


	//----- nvinfo : EIATTR_KPARAM_INFO
	.align		4
.L_11625:
        /*0028*/ 	.byte	0x04, 0x17
        /*002a*/ 	.short	(.L_11627 - .L_11626)
.L_11626:
        /*002c*/ 	.word	0x00000000
        /*0030*/ 	.short	0x0005
        /*0032*/ 	.short	0x0020
        /*0034*/ 	.byte	0x00, 0xf0, 0x21, 0x00


	//----- nvinfo : EIATTR_KPARAM_INFO
	.align		4
.L_11627:
        /*0038*/ 	.byte	0x04, 0x17
        /*003a*/ 	.short	(.L_11629 - .L_11628)
.L_11628:
        /*003c*/ 	.word	0x00000000
        /*0040*/ 	.short	0x0004
        /*0042*/ 	.short	0x0018
        /*0044*/ 	.byte	0x00, 0xf0, 0x11, 0x00


	//----- nvinfo : EIATTR_KPARAM_INFO
	.align		4
.L_11629:
        /*0048*/ 	.byte	0x04, 0x17
        /*004a*/ 	.short	(.L_11631 - .L_11630)
.L_11630:
        /*004c*/ 	.word	0x00000000
        /*0050*/ 	.short	0x0003
        /*0052*/ 	.short	0x0014
        /*0054*/ 	.byte	0x00, 0xf0, 0x11, 0x00


	//----- nvinfo : EIATTR_KPARAM_INFO
	.align		4
.L_11631:
        /*0058*/ 	.byte	0x04, 0x17
        /*005a*/ 	.short	(.L_11633 - .L_11632)
.L_11632:
        /*005c*/ 	.word	0x00000000
        /*0060*/ 	.short	0x0002
        /*0062*/ 	.short	0x0010
        /*0064*/ 	.byte	0x00, 0xf0, 0x11, 0x00


	//----- nvinfo : EIATTR_KPARAM_INFO
	.align		4
.L_11633:
        /*0068*/ 	.byte	0x04, 0x17
        /*006a*/ 	.short	(.L_11635 - .L_11634)
.L_11634:
        /*006c*/ 	.word	0x00000000
        /*0070*/ 	.short	0x0001
        /*0072*/ 	.short	0x0008
        /*0074*/ 	.byte	0x00, 0xf0, 0x21, 0x00


	//----- nvinfo : EIATTR_KPARAM_INFO
	.align		4
.L_11635:
        /*0078*/ 	.byte	0x04, 0x17
        /*007a*/ 	.short	(.L_11637 - .L_11636)
.L_11636:
        /*007c*/ 	.word	0x00000000
        /*0080*/ 	.short	0x0000
        /*0082*/ 	.short	0x0000
        /*0084*/ 	.byte	0x00, 0xf0, 0x21, 0x00


	//----- nvinfo : EIATTR_SPARSE_MMA_MASK
	.align		4
.L_11637:
        /*0088*/ 	.byte	0x03, 0x50
        /*008a*/ 	.short	0x0000


	//----- nvinfo : EIATTR_MAXREG_COUNT
	.align		4
        /*008c*/ 	.byte	0x03, 0x1b
        /*008e*/ 	.short	0x00ff


	//----- nvinfo : EIATTR_MERCURY_ISA_VERSION
	.align		4
        /*0090*/ 	.byte	0x03, 0x5f
        /*0092*/ 	.short	0x0101


	//----- nvinfo : EIATTR_COOP_GROUP_MASK_REGIDS
	.align		4
        /*0094*/ 	.byte	0x04, 0x29
        /*0096*/ 	.short	(.L_11639 - .L_11638)


	//   ....[0]....
.L_11638:
        /*0098*/ 	.word	0xffffffff


	//   ....[1]....
        /*009c*/ 	.word	0xffffffff


	//   ....[2]....
        /*00a0*/ 	.word	0xffffffff


	//   ....[3]....
        /*00a4*/ 	.word	0xffffffff


	//   ....[4]....
        /*00a8*/ 	.word	0xffffffff


	//   ....[5]....
        /*00ac*/ 	.word	0xffffffff


	//   ....[6]....
        /*00b0*/ 	.word	0xffffffff


	//   ....[7]....
        /*00b4*/ 	.word	0xffffffff


	//   ....[8]....
        /*00b8*/ 	.word	0xffffffff


	//   ....[9]....
        /*00bc*/ 	.word	0xffffffff


	//   ....[10]....
        /*00c0*/ 	.word	0xffffffff


	//   ....[11]....
        /*00c4*/ 	.word	0xffffffff


	//   ....[12]....
        /*00c8*/ 	.word	0xffffffff


	//   ....[13]....
        /*00cc*/ 	.word	0xffffffff


	//   ....[14]....
        /*00d0*/ 	.word	0xffffffff


	//   ....[15]....
        /*00d4*/ 	.word	0xffffffff


	//----- nvinfo : EIATTR_COOP_GROUP_INSTR_OFFSETS
	.align		4
.L_11639:
        /*00d8*/ 	.byte	0x04, 0x28
        /*00da*/ 	.short	(.L_11641 - .L_11640)


	//   ....[0]....
.L_11640:
        /*00dc*/ 	.word	0x00000210


	//   ....[1]....
        /*00e0*/ 	.word	0x00000230


	//   ....[2]....
        /*00e4*/ 	.word	0x00000270


	//   ....[3]....
        /*00e8*/ 	.word	0x00000290


	//   ....[4]....
        /*00ec*/ 	.word	0x000002d0


	//   ....[5]....
        /*00f0*/ 	.word	0x000002f0


	//   ....[6]....
        /*00f4*/ 	.word	0x00000330


	//   ....[7]....
        /*00f8*/ 	.word	0x00000350


	//   ....[8]....
        /*00fc*/ 	.word	0x00000420


	//   ....[9]....
        /*0100*/ 	.word	0x00000430


	//   ....[10]....
        /*0104*/ 	.word	0x00000460


	//   ....[11]....
        /*0108*/ 	.word	0x00000470


	//   ....[12]....
        /*010c*/ 	.word	0x000004a0


	//   ....[13]....
        /*0110*/ 	.word	0x000004b0


	//   ....[14]....
        /*0114*/ 	.word	0x000004f0


	//   ....[15]....
        /*0118*/ 	.word	0x00000500


	//----- nvinfo : EIATTR_EXIT_INSTR_OFFSETS
	.align		4
.L_11641:
        /*011c*/ 	.byte	0x04, 0x1c
        /*011e*/ 	.short	(.L_11643 - .L_11642)


	//   ....[0]....
.L_11642:
        /*0120*/ 	.word	0x00000510


	//   ....[1]....
        /*0124*/ 	.word	0x000005c0


	//   ....[2]....
        /*0128*/ 	.word	0x000005d0


	//   ....[3]....
        /*012c*/ 	.word	0x00000660


	//----- nvinfo : EIATTR_CBANK_PARAM_SIZE
	.align		4
.L_11643:
        /*0130*/ 	.byte	0x03, 0x19
        /*0132*/ 	.short	0x002d


	//----- nvinfo : EIATTR_PARAM_CBANK
	.align		4
        /*0134*/ 	.byte	0x04, 0x0a
        /*0136*/ 	.short	(.L_11645 - .L_11644)
	.align		4
.L_11644:
        /*0138*/ 	.word	index@(.nv.constant0._ZN43_GLOBAL__N__9ae7fba5_10_SoftMax_cu_9f978f6320softmax_warp_forwardIN3c108BFloat16EffLi4ELb1ELb0EEEvPT0_PKT_iiiPKbib)
        /*013c*/ 	.short	0x0210
        /*013e*/ 	.short	0x002d


	//----- nvinfo : EIATTR_SW_WAR
	.align		4
.L_11645:
        /*0140*/ 	.byte	0x04, 0x36
        /*0142*/ 	.short	(.L_11647 - .L_11646)
.L_11646:
        /*0144*/ 	.word	0x00000008
.L_11647:


//--------------------- .nv.info._ZN43_GLOBAL__N__9ae7fba5_10_SoftMax_cu_9f978f6320softmax_warp_forwardIN3c108BFloat16EffLi3ELb1ELb0EEEvPT0_PKT_iiiPKbib --------------------------
	.section	.nv.info._ZN43_GLOBAL__N__9ae7fba5_10_SoftMax_cu_9f978f6320softmax_warp_forwardIN3c108BFloat16EffLi3ELb1ELb0EEEvPT0_PKT_iiiPKbib,"",@"SHT_CUDA_INFO"
	.sectionflags	@""
	.align	4


	//----- nvinfo : EIATTR_CUDA_API_VERSION
	.align		4
        /*0000*/ 	.byte	0x04, 0x37
        /*0002*/ 	.short	(.L_11649 - .L_11648)
.L_11648:
        /*0004*/ 	.word	0x00000082


	//----- nvinfo : EIATTR_KPARAM_INFO
	.align		4
.L_11649:
        /*0008*/ 	.byte	0x04, 0x17
        /*000a*/ 	.short	(.L_11651 - .L_11650)
.L_11650:
        /*000c*/ 	.word	0x00000000
        /*0010*/ 	.short	0x0007
        /*0012*/ 	.short	0x002c
        /*0014*/ 	.byte	0x00, 0xf0, 0x05, 0x00


	//----- nvinfo : EIATTR_KPARAM_INFO
	.align		4
.L_11651:
        /*0018*/ 	.byte	0x04, 0x17
        /*001a*/ 	.short	(.L_11653 - .L_11652)
.L_11652:
        /*001c*/ 	.word	0x00000000
        /*0020*/ 	.short	0x0006
        /*0022*/ 	.short	0x0028
        /*0024*/ 	.byte	0x00, 0xf0, 0x11, 0x00


	//----- nvinfo : EIATTR_KPARAM_INFO
	.align		4
.L_11653:
        /*0028*/ 	.byte	0x04, 0x17
        /*002a*/ 	.short	(.L_11655 - .L_11654)
.L_11654:
        /*002c*/ 	.word	0x00000000
        /*0030*/ 	.short	0x0005
        /*0032*/ 	.short	0x0020
        /*0034*/ 	.byte	0x00, 0xf0, 0x21, 0x00


	//----- nvinfo : EIATTR_KPARAM_INFO
	.align		4
.L_11655:
        /*0038*/ 	.byte	0x04, 0x17
        /*003a*/ 	.short	(.L_11657 - .L_11656)
.L_11656:
        /*003c*/ 	.word	0x00000000
        /*0040*/ 	.short	0x0004
        /*0042*/ 	.short	0x0018
        /*0044*/ 	.byte	0x00, 0xf0, 0x11, 0x00


	//----- nvinfo : EIATTR_KPARAM_INFO
	.align		4
.L_11657:
        /*0048*/ 	.byte	0x04, 0x17
        /*004a*/ 	.short	(.L_11659 - .L_11658)
.L_11658:
        /*004c*/ 	.word	0x00000000
        /*0050*/ 	.short	0x0003
        /*0052*/ 	.short	0x0014
        /*0054*/ 	.byte	0x00, 0xf0, 0x11, 0x00


	//----- nvinfo : EIATTR_KPARAM_INFO
	.align		4
.L_11659:
        /*0058*/ 	.byte	0x04, 0x17
        /*005a*/ 	.short	(.L_11661 - .L_11660)
.L_11660:
        /*005c*/ 	.word	0x00000000
        /*0060*/ 	.short	0x0002
        /*0062*/ 	.short	0x0010
        /*0064*/ 	.byte	0x00, 0xf0, 0x11, 0x00


	//----- nvinfo : EIATTR_KPARAM_INFO
	.align		4
.L_11661:
        /*0068*/ 	.byte	0x04, 0x17
        /*006a*/ 	.short	(.L_11663 - .L_11662)
.L_11662:
        /*006c*/ 	.word	0x00000000
        /*0070*/ 	.short	0x0001
        /*0072*/ 	.short	0x0008
        /*0074*/ 	.byte	0x00, 0xf0, 0x21, 0x00


	//----- nvinfo : EIATTR_KPARAM_INFO
	.align		4
.L_11663:
        /*0078*/ 	.byte	0x04, 0x17
        /*007a*/ 	.short	(.L_11665 - .L_11664)
.L_11664:
        /*007c*/ 	.word	0x00000000
        /*0080*/ 	.short	0x0000
        /*0082*/ 	.short	0x0000
        /*0084*/ 	.byte	0x00, 0xf0, 0x21, 0x00


	//----- nvinfo : EIATTR_SPARSE_MMA_MASK
	.align		4
.L_11665:
        /*0088*/ 	.byte	0x03, 0x50
        /*008a*/ 	.short	0x0000


	//----- nvinfo : EIATTR_MAXREG_COUNT
	.align		4
        /*008c*/ 	.byte	0x03, 0x1b
        /*008e*/ 	.short	0x00ff


	//----- nvinfo : EIATTR_MERCURY_ISA_VERSION
	.align		4
        /*0090*/ 	.byte	0x03, 0x5f
        /*0092*/ 	.short	0x0101


	//----- nvinfo : EIATTR_COOP_GROUP_MASK_REGIDS
	.align		4
        /*0094*/ 	.byte	0x04, 0x29
        /*0096*/ 	.short	(.L_11667 - .L_11666)


	//   ....[0]....
.L_11666:
        /*0098*/ 	.word	0xffffffff


	//   ....[1]....
        /*009c*/ 	.word	0xffffffff


	//   ....[2]....
        /*00a0*/ 	.word	0xffffffff


	//   ....[3]....
        /*00a4*/ 	.word	0xffffffff


	//   ....[4]....
        /*00a8*/ 	.word	0xffffffff


	//   ....[5]....
        /*00ac*/ 	.word	0xffffffff


	//   ....[6]....
        /*00b0*/ 	.word	0xffffffff


	//   ....[7]....
        /*00b4*/ 	.word	0xffffffff


	//   ....[8]....
        /*00b8*/ 	.word	0xffffffff


	//   ....[9]....
        /*00bc*/ 	.word	0xffffffff


	//   ....[10]....
        /*00c0*/ 	.word	0xffffffff


	//   ....[11]....
        /*00c4*/ 	.word	0xffffffff


	//----- nvinfo : EIATTR_COOP_GROUP_INSTR_OFFSETS
	.align		4
.L_11667:
        /*00c8*/ 	.byte	0x04, 0x28
        /*00ca*/ 	.short	(.L_11669 - .L_11668)


	//   ....[0]....
.L_11668:
        /*00cc*/ 	.word	0x00000210


	//   ....[1]....
        /*00d0*/ 	.word	0x00000230


	//   ....[2]....
        /*00d4*/ 	.word	0x00000270


	//   ....[3]....
        /*00d8*/ 	.word	0x00000290


	//   ....[4]....
        /*00dc*/ 	.word	0x000002d0


	//   ....[5]....
        /*00e0*/ 	.word	0x000002f0


	//   ....[6]....
        /*00e4*/ 	.word	0x000003c0


	//   ....[7]....
        /*00e8*/ 	.word	0x000003d0


	//   ....[8]....
        /*00ec*/ 	.word	0x00000400


	//   ....[9]....
        /*00f0*/ 	.word	0x00000410


	//   ....[10]....
        /*00f4*/ 	.word	0x00000450


	//   ....[11]....
        /*00f8*/ 	.word	0x00000460


	//----- nvinfo : EIATTR_EXIT_INSTR_OFFSETS
	.align		4
.L_11669:
        /*00fc*/ 	.byte	0x04, 0x1c
        /*00fe*/ 	.short	(.L_11671 - .L_11670)


	//   ....[0]....
.L_11670:
        /*0100*/ 	.word	0x00000470


	//   ....[1]....
        /*0104*/ 	.word	0x00000520


	//   ....[2]....
        /*0108*/ 	.word	0x00000530


	//   ....[3]....
        /*010c*/ 	.word	0x000005c0


	//----- nvinfo : EIATTR_CBANK_PARAM_SIZE
	.align		4
.L_11671:
        /*0110*/ 	.byte	0x03, 0x19
        /*0112*/ 	.short	0x002d


	//----- nvinfo : EIATTR_PARAM_CBANK
	.align		4
        /*0114*/ 	.byte	0x04, 0x0a
        /*0116*/ 	.short	(.L_11673 - .L_11672)
	.align		4
.L_11672:
        /*0118*/ 	.word	index@(.nv.constant0._ZN43_GLOBAL__N__9ae7fba5_10_SoftMax_cu_9f978f6320softmax_warp_forwardIN3c108BFloat16EffLi3ELb1ELb0EEEvPT0_PKT_iiiPKbib)
        /*011c*/ 	.short	0x0210
        /*011e*/ 	.short	0x002d


	//----- nvinfo : EIATTR_SW_WAR
	.align		4
.L_11673:
        /*0120*/ 	.byte	0x04, 0x36
        /*0122*/ 	.short	(.L_11675 - .L_11674)
.L_11674:
        /*0124*/ 	.word	0x00000008
.L_11675:


//--------------------- .nv.info._ZN43_GLOBAL__N__9ae7fba5_10_SoftMax_cu_9f978f6320softmax_warp_forwardIN3c108BFloat16EffLi2ELb1ELb0EEEvPT0_PKT_iiiPKbib --------------------------
	.section	.nv.info._ZN43_GLOBAL__N__9ae7fba5_10_SoftMax_cu_9f978f6320softmax_warp_forwardIN3c108BFloat16EffLi2ELb1ELb0EEEvPT0_PKT_iiiPKbib,"",@"SHT_CUDA_INFO"
	.sectionflags	@""
	.align	4


	//----- nvinfo : EIATTR_CUDA_API_VERSION
	.align		4
        /*0000*/ 	.byte	0x04, 0x37
        /*0002*/ 	.short	(.L_11677 - .L_11676)
.L_11676:
        /*0004*/ 	.word	0x00000082


	//----- nvinfo : EIATTR_KPARAM_INFO
	.align		4
.L_11677:
        /*0008*/ 	.byte	0x04, 0x17
        /*000a*/ 	.short	(.L_11679 - .L_11678)
.L_11678:
        /*000c*/ 	.word	0x00000000
        /*0010*/ 	.short	0x0007
        /*0012*/ 	.short	0x002c
        /*0014*/ 	.byte	0x00, 0xf0, 0x05, 0x00


	//----- nvinfo : EIATTR_KPARAM_INFO
	.align		4
.L_11679:
        /*0018*/ 	.byte	0x04, 0x17
        /*001a*/ 	.short	(.L_11681 - .L_11680)
.L_11680:
        /*001c*/ 	.word	0x00000000
        /*0020*/ 	.short	0x0006
        /*0022*/ 	.short	0x0028
        /*0024*/ 	.byte	0x00, 0xf0, 0x11, 0x00


	//----- nvinfo : EIATTR_KPARAM_INFO
	.align		4
.L_11681:
        /*0028*/ 	.byte	0x04, 0x17
        /*002a*/ 	.short	(.L_11683 - .L_11682)
.L_11682:
        /*002c*/ 	.word	0x00000000
        /*0030*/ 	.short	0x0005
        /*0032*/ 	.short	0x0020
        /*0034*/ 	.byte	0x00, 0xf0, 0x21, 0x00


	//----- nvinfo : EIATTR_KPARAM_INFO
	.align		4
.L_11683:
        /*0038*/ 	.byte	0x04, 0x17
        /*003a*/ 	.short	(.L_11685 - .L_11684)
.L_11684:
        /*003c*/ 	.word	0x00000000
        /*0040*/ 	.short	0x0004
        /*0042*/ 	.short	0x0018
        /*0044*/ 	.byte	0x00, 0xf0, 0x11, 0x00


	//----- nvinfo : EIATTR_KPARAM_INFO
	.align		4
.L_11685:
        /*0048*/ 	.byte	0x04, 0x17
        /*004a*/ 	.short	(.L_11687 - .L_11686)
.L_11686:
        /*004c*/ 	.word	0x00000000
        /*0050*/ 	.short	0x0003
        /*0052*/ 	.short	0x0014
        /*0054*/ 	.byte	0x00, 0xf0, 0x11, 0x00


	//----- nvinfo : EIATTR_KPARAM_INFO
	.align		4
.L_11687:
        /*0058*/ 	.byte	0x04, 0x17
        /*005a*/ 	.short	(.L_11689 - .L_11688)
.L_11688:
        /*005c*/ 	.word	0x00000000
        /*0060*/ 	.short	0x0002
        /*0062*/ 	.short	0x0010
        /*0064*/ 	.byte	0x00, 0xf0, 0x11, 0x00


	//----- nvinfo : EIATTR_KPARAM_INFO
	.align		4
.L_11689:
        /*0068*/ 	.byte	0x04, 0x17
        /*006a*/ 	.short	(.L_11691 - .L_11690)
.L_11690:
        /*006c*/ 	.word	0x00000000
        /*0070*/ 	.short	0x0001
        /*0072*/ 	.short	0x0008
        /*0074*/ 	.byte	0x00, 0xf0, 0x21, 0x00


	//----- nvinfo : EIATTR_KPARAM_INFO
	.align		4
.L_11691:
        /*0078*/ 	.byte	0x04, 0x17
        /*007a*/ 	.short	(.L_11693 - .L_11692)
.L_11692:
        /*007c*/ 	.word	0x00000000
        /*0080*/ 	.short	0x0000
        /*0082*/ 	.short	0x0000
        /*0084*/ 	.byte	0x00, 0xf0, 0x21, 0x00


	//----- nvinfo : EIATTR_SPARSE_MMA_MASK
	.align		4
.L_11693:
        /*0088*/ 	.byte	0x03, 0x50
        /*008a*/ 	.short	0x0000


	//----- nvinfo : EIATTR_MAXREG_COUNT
	.align		4
        /*008c*/ 	.byte	0x03, 0x1b
        /*008e*/ 	.short	0x00ff


	//----- nvinfo : EIATTR_MERCURY_ISA_VERSION
	.align		4
        /*0090*/ 	.byte	0x03, 0x5f
        /*0092*/ 	.short	0x0101


	//----- nvinfo : EIATTR_COOP_GROUP_MASK_REGIDS
	.align		4
        /*0094*/ 	.byte	0x04, 0x29
        /*0096*/ 	.short	(.L_11695 - .L_11694)


	//   ....[0]....
.L_11694:
        /*0098*/ 	.word	0xffffffff


	//   ....[1]....
        /*009c*/ 	.word	0xffffffff


	//   ....[2]....
        /*00a0*/ 	.word	0xffffffff


	//   ....[3]....
        /*00a4*/ 	.word	0xffffffff


	//   ....[4]....
        /*00a8*/ 	.word	0xffffffff


	//   ....[5]....
        /*00ac*/ 	.word	0xffffffff


	//   ....[6]....
        /*00b0*/ 	.word	0xffffffff


	//   ....[7]....
        /*00b4*/ 	.word	0xffffffff


	//----- nvinfo : EIATTR_COOP_GROUP_INSTR_OFFSETS
	.align		4
.L_11695:
        /*00b8*/ 	.byte	0x04, 0x28
        /*00ba*/ 	.short	(.L_11697 - .L_11696)


	//   ....[0]....
.L_11696:
        /*00bc*/ 	.word	0x00000210


	//   ....[1]....
        /*00c0*/ 	.word	0x00000230


	//   ....[2]....
        /*00c4*/ 	.word	0x00000270


	//   ....[3]....
        /*00c8*/ 	.word	0x00000290


	//   ....[4]....
        /*00cc*/ 	.word	0x00000360


	//   ....[5]....
        /*00d0*/ 	.word	0x00000370


	//   ....[6]....
        /*00d4*/ 	.word	0x000003b0


	//   ....[7]....
        /*00d8*/ 	.word	0x000003c0


	//----- nvinfo : EIATTR_EXIT_INSTR_OFFSETS
	.align		4
.L_11697:
        /*00dc*/ 	.byte	0x04, 0x1c
        /*00de*/ 	.short	(.L_11699 - .L_11698)


	//   ....[0]....
.L_11698:
        /*00e0*/ 	.word	0x000003d0


	//   ....[1]....
        /*00e4*/ 	.word	0x00000480


	//   ....[2]....
        /*00e8*/ 	.word	0x00000490


	//   ....[3]....
        /*00ec*/ 	.word	0x00000520


	//----- nvinfo : EIATTR_CBANK_PARAM_SIZE
	.align		4
.L_11699:
        /*00f0*/ 	.byte	0x03, 0x19
        /*00f2*/ 	.short	0x002d


	//----- nvinfo : EIATTR_PARAM_CBANK
	.align		4
        /*00f4*/ 	.byte	0x04, 0x0a
        /*00f6*/ 	.short	(.L_11701 - .L_11700)
	.align		4
.L_11700:
        /*00f8*/ 	.word	index@(.nv.constant0._ZN43_GLOBAL__N__9ae7fba5_10_SoftMax_cu_9f978f6320softmax_warp_forwardIN3c108BFloat16EffLi2ELb1ELb0EEEvPT0_PKT_iiiPKbib)
        /*00fc*/ 	.short	0x0210
        /*00fe*/ 	.short	0x002d


	//----- nvinfo : EIATTR_SW_WAR
	.align		4
.L_11701:
        /*0100*/ 	.byte	0x04, 0x36
        /*0102*/ 	.short	(.L_11703 - .L_11702)
.L_11702:
        /*0104*/ 	.word	0x00000008
.L_11703:


//--------------------- .nv.info._ZN43_GLOBAL__N__9ae7fba5_10_SoftMax_cu_9f978f6320softmax_warp_forwardIN3c108BFloat16EffLi1ELb1ELb0EEEvPT0_PKT_iiiPKbib --------------------------
	.section	.nv.info._ZN43_GLOBAL__N__9ae7fba5_10_SoftMax_cu_9f978f6320softmax_warp_forwardIN3c108BFloat16EffLi1ELb1ELb0EEEvPT0_PKT_iiiPKbib,"",@"SHT_CUDA_INFO"
	.sectionflags	@""
	.align	4


	//----- nvinfo : EIATTR_CUDA_API_VERSION
	.align		4
        /*0000*/ 	.byte	0x04, 0x37
        /*0002*/ 	.short	(.L_11705 - .L_11704)
.L_11704:
        /*0004*/ 	.word	0x00000082


	//----- nvinfo : EIATTR_KPARAM_INFO
	.align		4
.L_11705:
        /*0008*/ 	.byte	0x04, 0x17
        /*000a*/ 	.short	(.L_11707 - .L_11706)
.L_11706:
        /*000c*/ 	.word	0x00000000
        /*0010*/ 	.short	0x0007
        /*0012*/ 	.short	0x002c
        /*0014*/ 	.byte	0x00, 0xf0, 0x05, 0x00


	//----- nvinfo : EIATTR_KPARAM_INFO
	.align		4
.L_11707:
        /*0018*/ 	.byte	0x04, 0x17
        /*001a*/ 	.short	(.L_11709 - .L_11708)
.L_11708:
        /*001c*/ 	.word	0x00000000
        /*0020*/ 	.short	0x0006
        /*0022*/ 	.short	0x0028
        /*0024*/ 	.byte	0x00, 0xf0, 0x11, 0x00


	//----- nvinfo : EIATTR_KPARAM_INFO
	.align		4
.L_11709:
        /*0028*/ 	.byte	0x04, 0x17
        /*002a*/ 	.short	(.L_11711 - .L_11710)
.L_11710:
        /*002c*/ 	.word	0x00000000
        /*0030*/ 	.short	0x0005
        /*0032*/ 	.short	0x0020
        /*0034*/ 	.byte	0x00, 0xf0, 0x21, 0x00


	//----- nvinfo : EIATTR_KPARAM_INFO
	.align		4
.L_11711:
        /*0038*/ 	.byte	0x04, 0x17
        /*003a*/ 	.short	(.L_11713 - .L_11712)
.L_11712:
        /*003c*/ 	.word	0x00000000
        /*0040*/ 	.short	0x0004
        /*0042*/ 	.short	0x0018
        /*0044*/ 	.byte	0x00, 0xf0, 0x11, 0x00


	//----- nvinfo : EIATTR_KPARAM_INFO
	.align		4
.L_11713:
        /*0048*/ 	.byte	0x04, 0x17
        /*004a*/ 	.short	(.L_11715 - .L_11714)
.L_11714:
        /*004c*/ 	.word	0x00000000
        /*0050*/ 	.short	0x0003
        /*0052*/ 	.short	0x0014
        /*0054*/ 	.byte	0x00, 0xf0, 0x11, 0x00


	//----- nvinfo : EIATTR_KPARAM_INFO
	.align		4
.L_11715:
        /*0058*/ 	.byte	0x04, 0x17
        /*005a*/ 	.short	(.L_11717 - .L_11716)
.L_11716:
        /*005c*/ 	.word	0x00000000
        /*0060*/ 	.short	0x0002
        /*0062*/ 	.short	0x0010
        /*0064*/ 	.byte	0x00, 0xf0, 0x11, 0x00


	//----- nvinfo : EIATTR_KPARAM_INFO
	.align		4
.L_11717:
        /*0068*/ 	.byte	0x04, 0x17
        /*006a*/ 	.short	(.L_11719 - .L_11718)
.L_11718:
        /*006c*/ 	.word	0x00000000
        /*0070*/ 	.short	0x0001
        /*0072*/ 	.short	0x0008
        /*0074*/ 	.byte	0x00, 0xf0, 0x21, 0x00


	//----- nvinfo : EIATTR_KPARAM_INFO
	.align		4
.L_11719:
        /*0078*/ 	.byte	0x04, 0x17
        /*007a*/ 	.short	(.L_11721 - .L_11720)
.L_11720:
        /*007c*/ 	.word	0x00000000
        /*0080*/ 	.short	0x0000
        /*0082*/ 	.short	0x0000
        /*0084*/ 	.byte	0x00, 0xf0, 0x21, 0x00


	//----- nvinfo : EIATTR_SPARSE_MMA_MASK
	.align		4
.L_11721:
        /*0088*/ 	.byte	0x03, 0x50
        /*008a*/ 	.short	0x0000


	//----- nvinfo : EIATTR_MAXREG_COUNT
	.align		4
        /*008c*/ 	.byte	0x03, 0x1b
        /*008e*/ 	.short	0x00ff


	//----- nvinfo : EIATTR_MERCURY_ISA_VERSION
	.align		4
        /*0090*/ 	.byte	0x03, 0x5f
        /*0092*/ 	.short	0x0101


	//----- nvinfo : EIATTR_COOP_GROUP_MASK_REGIDS
	.align		4
        /*0094*/ 	.byte	0x04, 0x29
        /*0096*/ 	.short	(.L_11723 - .L_11722)


	//   ....[0]....
.L_11722:
        /*0098*/ 	.word	0xffffffff


	//   ....[1]....
        /*009c*/ 	.word	0xffffffff


	//   ....[2]....
        /*00a0*/ 	.word	0xffffffff


	//   ....[3]....
        /*00a4*/ 	.word	0xffffffff


	//----- nvinfo : EIATTR_COOP_GROUP_INSTR_OFFSETS
	.align		4
.L_11723:
        /*00a8*/ 	.byte	0x04, 0x28
        /*00aa*/ 	.short	(.L_11725 - .L_11724)


	//   ....[0]....
.L_11724:
        /*00ac*/ 	.word	0x00000210


	//   ....[1]....
        /*00b0*/ 	.word	0x00000230


	//   ....[2]....
        /*00b4*/ 	.word	0x00000310


	//   ....[3]....
        /*00b8*/ 	.word	0x00000320


	//----- nvinfo : EIATTR_EXIT_INSTR_OFFSETS
	.align		4
.L_11725:
        /*00bc*/ 	.byte	0x04, 0x1c
        /*00be*/ 	.short	(.L_11727 - .L_11726)


	//   ....[0]....
.L_11726:
        /*00c0*/ 	.word	0x00000330


	//   ....[1]....
        /*00c4*/ 	.word	0x000003e0


	//   ....[2]....
        /*00c8*/ 	.word	0x000003f0


	//   ....[3]....
        /*00cc*/ 	.word	0x00000480


	//----- nvinfo : EIATTR_CBANK_PARAM_SIZE
	.align		4
.L_11727:
        /*00d0*/ 	.byte	0x03, 0x19
        /*00d2*/ 	.short	0x002d


	//----- nvinfo : EIATTR_PARAM_CBANK
	.align		4
        /*00d4*/ 	.byte	0x04, 0x0a
        /*00d6*/ 	.short	(.L_11729 - .L_11728)
	.align		4
.L_11728:
        /*00d8*/ 	.word	index@(.nv.constant0._ZN43_GLOBAL__N__9ae7fba5_10_SoftMax_cu_9f978f6320softmax_warp_forwardIN3c108BFloat16EffLi1ELb1ELb0EEEvPT0_PKT_iiiPKbib)
        /*00dc*/ 	.short	0x0210
        /*00de*/ 	.short	0x002d


	//----- nvinfo : EIATTR_SW_WAR
	.align		4
.L_11729:
        /*00e0*/ 	.byte	0x04, 0x36
        /*00e2*/ 	.short	(.L_11731 - .L_11730)
.L_11730:
        /*00e4*/ 	.word	0x00000008
.L_11731:


//--------------------- .nv.info._ZN43_GLOBAL__N__9ae7fba5_10_SoftMax_cu_9f978f6320softmax_warp_forwardIN3c108BFloat16EffLi0ELb1ELb0EEEvPT0_PKT_iiiPKbib --------------------------
	.section	.nv.info._ZN43_GLOBAL__N__9ae7fba5_10_SoftMax_cu_9f978f6320softmax_warp_forwardIN3c108BFloat16EffLi0ELb1ELb0EEEvPT0_PKT_iiiPKbib,"",@"SHT_CUDA_INFO"
	.sectionflags	@""
	.align	4


	//----- nvinfo : EIATTR_CUDA_API_VERSION
	.align		4
        /*0000*/ 	.byte	0x04, 0x37
        /*0002*/ 	.short	(.L_11733 - .L_11732)
.L_11732:
        /*0004*/ 	.word	0x00000082


	//----- nvinfo : EIATTR_KPARAM_INFO
	.align		4
.L_11733:
        /*0008*/ 	.byte	0x04, 0x17
        /*000a*/ 	.short	(.L_11735 - .L_11734)
.L_11734:
        /*000c*/ 	.word	0x00000000
        /*0010*/ 	.short	0x0007
        /*0012*/ 	.short	0x002c
        /*0014*/ 	.byte	0x00, 0xf0, 0x05, 0x00


	//----- nvinfo : EIATTR_KPARAM_INFO
	.align		4
.L_11735:
        /*0018*/ 	.byte	0x04, 0x17
        /*001a*/ 	.short	(.L_11737 - .L_11736)
.L_11736:
        /*001c*/ 	.word	0x00000000
        /*0020*/ 	.short	0x0006
        /*0022*/ 	.short	0x0028
        /*0024*/ 	.byte	0x00, 0xf0, 0x11, 0x00


	//----- nvinfo : EIATTR_KPARAM_INFO
	.align		4
.L_11737:
        /*0028*/ 	.byte	0x04, 0x17
        /*002a*/ 	.short	(.L_11739 - .L_11738)
.L_11738:
        /*002c*/ 	.word	0x00000000
        /*0030*/ 	.short	0x0005
        /*0032*/ 	.short	0x0020
        /*0034*/ 	.byte	0x00, 0xf0, 0x21, 0x00


	//----- nvinfo : EIATTR_KPARAM_INFO
	.align		4
.L_11739:
        /*0038*/ 	.byte	0x04, 0x17
        /*003a*/ 	.short	(.L_11741 - .L_11740)
.L_11740:
        /*003c*/ 	.word	0x00000000
        /*0040*/ 	.short	0x0004
        /*0042*/ 	.short	0x0018
        /*0044*/ 	.byte	0x00, 0xf0, 0x11, 0x00


	//----- nvinfo : EIATTR_KPARAM_INFO
	.align		4
.L_11741:
        /*0048*/ 	.byte	0x04, 0x17
        /*004a*/ 	.short	(.L_11743 - .L_11742)
.L_11742:
        /*004c*/ 	.word	0x00000000
        /*0050*/ 	.short	0x0003
        /*0052*/ 	.short	0x0014
        /*0054*/ 	.byte	0x00, 0xf0, 0x11, 0x00


	//----- nvinfo : EIATTR_KPARAM_INFO
	.align		4
.L_11743:
        /*0058*/ 	.byte	0x04, 0x17
        /*005a*/ 	.short	(.L_11745 - .L_11744)
.L_11744:
        /*005c*/ 	.word	0x00000000
        /*0060*/ 	.short	0x0002
        /*0062*/ 	.short	0x0010
        /*0064*/ 	.byte	0x00, 0xf0, 0x11, 0x00


	//----- nvinfo : EIATTR_KPARAM_INFO
	.align		4
.L_11745:
        /*0068*/ 	.byte	0x04, 0x17
        /*006a*/ 	.short	(.L_11747 - .L_11746)
.L_11746:
        /*006c*/ 	.word	0x00000000
        /*0070*/ 	.short	0x0001
        /*0072*/ 	.short	0x0008
        /*0074*/ 	.byte	0x00, 0xf0, 0x21, 0x00


	//----- nvinfo : EIATTR_KPARAM_INFO
	.align		4
.L_11747:
        /*0078*/ 	.byte	0x04, 0x17
        /*007a*/ 	.short	(.L_11749 - .L_11748)
.L_11748:
        /*007c*/ 	.word	0x00000000
        /*0080*/ 	.short	0x0000
        /*0082*/ 	.short	0x0000
        /*0084*/ 	.byte	0x00, 0xf0, 0x21, 0x00


	//----- nvinfo : EIATTR_SPARSE_MMA_MASK
	.align		4
.L_11749:
        /*0088*/ 	.byte	0x03, 0x50
        /*008a*/ 	.short	0x0000


	//----- nvinfo : EIATTR_MAXREG_COUNT
	.align		4
        /*008c*/ 	.byte	0x03, 0x1b
        /*008e*/ 	.short	0x00ff


	//----- nvinfo : EIATTR_MERCURY_ISA_VERSION
	.align		4
        /*0090*/ 	.byte	0x03, 0x5f
        /*0092*/ 	.short	0x0101


	//----- nvinfo : EIATTR_EXIT_INSTR_OFFSETS
	.align		4
        /*0094*/ 	.byte	0x04, 0x1c
        /*0096*/ 	.short	(.L_11751 - .L_11750)


	//   ....[0]....
.L_11750:
        /*0098*/ 	.word	0x000001f0


	//   ....[1]....
        /*009c*/ 	.word	0x00000330


	//   ....[2]....
        /*00a0*/ 	.word	0x00000340


	//   ....[3]....
        /*00a4*/ 	.word	0x00000410


	//----- nvinfo : EIATTR_CRS_STACK_SIZE
	.align		4
.L_11751:
        /*00a8*/ 	.byte	0x04, 0x1e
        /*00aa*/ 	.short	(.L_11753 - .L_11752)
.L_11752:
        /*00ac*/ 	.word	0x00000000


	//----- nvinfo : EIATTR_CBANK_PARAM_SIZE
	.align		4
.L_11753:
        /*00b0*/ 	.byte	0x03, 0x19
        /*00b2*/ 	.short	0x002d


	//----- nvinfo : EIATTR_PARAM_CBANK
	.align		4
        /*00b4*/ 	.byte	0x04, 0x0a
        /*00b6*/ 	.short	(.L_11755 - .L_11754)
	.align		4
.L_11754:
        /*00b8*/ 	.word	index@(.nv.constant0._ZN43_GLOBAL__N__9ae7fba5_10_SoftMax_cu_9f978f6320softmax_warp_forwardIN3c108BFloat16EffLi0ELb1ELb0EEEvPT0_PKT_iiiPKbib)
        /*00bc*/ 	.short	0x0210
        /*00be*/ 	.short	0x002d


	//----- nvinfo : EIATTR_SW_WAR
	.align		4
.L_11755:
        /*00c0*/ 	.byte	0x04, 0x36
        /*00c2*/ 	.short	(.L_11757 - .L_11756)
.L_11756:
        /*00c4*/ 	.word	0x00000008
.L_11757:


//--------------------- .nv.info._ZN43_GLOBAL__N__9ae7fba5_10_SoftMax_cu_9f978f6320softmax_warp_forwardIN3c108BFloat16ES2_fLi11ELb1ELb0EEEvPT0_PKT_iiiPKbib --------------------------
	.section	.nv.info._ZN43_GLOBAL__N__9ae7fba5_10_SoftMax_cu_9f978f6320softmax_warp_forwardIN3c108BFloat16ES2_fLi11ELb1ELb0EEEvPT0_PKT_iiiPKbib,"",@"SHT_CUDA_INFO"
	.sectionflags	@""
	.align	4


	//----- nvinfo : EIATTR_CUDA_API_VERSION
	.align		4
        /*0000*/ 	.byte	0x04, 0x37
        /*0002*/ 	.short	(.L_11759 - .L_11758)
.L_11758:
        /*0004*/ 	.word	0x00000082


	//----- nvinfo : EIATTR_KPARAM_INFO
	.align		4
.L_11759:
        /*0008*/ 	.byte	0x04, 0x17
        /*000a*/ 	.short	(.L_11761 - .L_11760)
.L_11760:
        /*000c*/ 	.word	0x00000000
        /*0010*/ 	.short	0x0007
        /*0012*/ 	.short	0x002c
        /*0014*/ 	.byte	0x00, 0xf0, 0x05, 0x00


	//----- nvinfo : EIATTR_KPARAM_INFO
	.align		4
.L_11761:
        /*0018*/ 	.byte	0x04, 0x17
        /*001a*/ 	.short	(.L_11763 - .L_11762)
.L_11762:
        /*001c*/ 	.word	0x00000000
        /*0020*/ 	.short	0x0006
        /*0022*/ 	.short	0x0028
        /*0024*/ 	.byte	0x00, 0xf0, 0x11, 0x00


	//----- nvinfo : EIATTR_KPARAM_INFO
	.align		4
.L_11763:
        /*0028*/ 	.byte	0x04, 0x17
        /*002a*/ 	.short	(.L_11765 - .L_11764)
.L_11764:
        /*002c*/ 	.word	0x00000000
        /*0030*/ 	.short	0x0005
        /*0032*/ 	.short	0x0020
        /*0034*/ 	.byte	0x00, 0xf0, 0x21, 0x00


	//----- nvinfo : EIATTR_KPARAM_INFO
	.align		4
.L_11765:
        /*0038*/ 	.byte	0x04, 0x17
        /*003a*/ 	.short	(.L_11767 - .L_11766)
.L_11766:
        /*003c*/ 	.word	0x00000000
        /*0040*/ 	.short	0x0004
        /*0042*/ 	.short	0x0018
        /*0044*/ 	.byte	0x00, 0xf0, 0x11, 0x00


	//----- nvinfo : EIATTR_KPARAM_INFO
	.align		4
.L_11767:
        /*0048*/ 	.byte	0x04, 0x17
        /*004a*/ 	.short	(.L_11769 - .L_11768)
.L_11768:
        /*004c*/ 	.word	0x00000000
        /*0050*/ 	.short	0x0003
        /*0052*/ 	.short	0x0014
        /*0054*/ 	.byte	0x00, 0xf0, 0x11, 0x00


	//----- nvinfo : EIATTR_KPARAM_INFO
	.align		4
.L_11769:
        /*0058*/ 	.byte	0x04, 0x17
        /*005a*/ 	.short	(.L_11771 - .L_11770)
.L_11770:
        /*005c*/ 	.word	0x00000000
        /*0060*/ 	.short	0x0002
        /*0062*/ 	.short	0x0010
        /*0064*/ 	.byte	0x00, 0xf0, 0x11, 0x00


	//----- nvinfo : EIATTR_KPARAM_INFO
	.align		4
.L_11771:
        /*0068*/ 	.byte	0x04, 0x17
        /*006a*/ 	.short	(.L_11773 - .L_11772)
.L_11772:
        /*006c*/ 	.word	0x00000000
        /*0070*/ 	.short	0x0001
        /*0072*/ 	.short	0x0008
        /*0074*/ 	.byte	0x00, 0xf0, 0x21, 0x00


	//----- nvinfo : EIATTR_KPARAM_INFO
	.align		4
.L_11773:
        /*0078*/ 	.byte	0x04, 0x17
        /*007a*/ 	.short	(.L_11775 - .L_11774)
.L_11774:
        /*007c*/ 	.word	0x00000000
        /*0080*/ 	.short	0x0000
        /*0082*/ 	.short	0x0000
        /*0084*/ 	.byte	0x00, 0xf0, 0x21, 0x00


	//----- nvinfo : EIATTR_SPARSE_MMA_MASK
	.align		4
.L_11775:
        /*0088*/ 	.byte	0x03, 0x50
        /*008a*/ 	.short	0x0000


	//----- nvinfo : EIATTR_MAXREG_COUNT
	.align		4
        /*008c*/ 	.byte	0x03, 0x1b
        /*008e*/ 	.short	0x00ff


	//----- nvinfo : EIATTR_MERCURY_ISA_VERSION
	.align		4
        /*0090*/ 	.byte	0x03, 0x5f
        /*0092*/ 	.short	0x0101


	//----- nvinfo : EIATTR_COOP_GROUP_MASK_REGIDS
	.align		4
        /*0094*/ 	.byte	0x04, 0x29
        /*0096*/ 	.short	(.L_11777 - .L_11776)


	//   ....[0]....
.L_11776:
        /*0098*/ 	.word	0xffffffff


	//   ....[1]....
        /*009c*/ 	.word	0xffffffff


	//   ....[2]....
        /*00a0*/ 	.word	0xffffffff


	//   ....[3]....
        /*00a4*/ 	.word	0xffffffff


	//   ....[4]....
        /*00a8*/ 	.word	0xffffffff


	//   ....[5]....
        /*00ac*/ 	.word	0xffffffff


	//   ....[6]....
        /*00b0*/ 	.word	0xffffffff


	//   ....[7]....
        /*00b4*/ 	.word	0xffffffff


	//   ....[8]....
        /*00b8*/ 	.word	0xffffffff


	//   ....[9]....
        /*00bc*/ 	.word	0xffffffff


	//----- nvinfo : EIATTR_COOP_GROUP_INSTR_OFFSETS
	.align		4
.L_11777:
        /*00c0*/ 	.byte	0x04, 0x28
        /*00c2*/ 	.short	(.L_11779 - .L_11778)


	//   ....[0]....
.L_11778:
        /*00c4*/ 	.word	0x00001cd0


	//   ....[1]....
        /*00c8*/ 	.word	0x00001d00


	//   ....[2]....
        /*00cc*/ 	.word	0x00001d30


	//   ....[3]....
        /*00d0*/ 	.word	0x00001d60


	//   ....[4]....
        /*00d4*/ 	.word	0x00001d90


	//   ....[5]....
        /*00d8*/ 	.word	0x00002dc0


	//   ....[6]....
        /*00dc*/ 	.word	0x00002de0


	//   ....[7]....
        /*00e0*/ 	.word	0x00002e00


	//   ....[8]....
        /*00e4*/ 	.word	0x00002e20


	//   ....[9]....
        /*00e8*/ 	.word	0x00002e40


	//----- nvinfo : EIATTR_EXIT_INSTR_OFFSETS
	.align		4
.L_11779:
        /*00ec*/ 	.byte	0x04, 0x1c
        /*00ee*/ 	.short	(.L_11781 - .L_11780)


	//   ....[0]....
.L_11780:
        /*00f0*/ 	.word	0x00002e60


	//   ....[1]....
        /*00f4*/ 	.word	0x00002e80


	//   ....[2]....
        /*00f8*/ 	.word	0x00002f00


	//   ....[3]....
        /*00fc*/ 	.word	0x00002f50


	//   ....[4]....
        /*0100*/ 	.word	0x00002fa0


	//   ....[5]....
        /*0104*/ 	.word	0x00002ff0


	//   ....[6]....
        /*0108*/ 	.word	0x00003060


	//   ....[7]....
        /*010c*/ 	.word	0x000030c0


	//   ....[8]....
        /*0110*/ 	.word	0x00003120


	//   ....[9]....
        /*0114*/ 	.word	0x00003180


	//   ....[10]....
        /*0118*/ 	.word	0x000031e0


	//   ....[11]....
        /*011c*/ 	.word	0x00003240


	//   ....[12]....
        /*0120*/ 	.word	0x000032a0


	//   ....[13]....
        /*0124*/ 	.word	0x00003300


	//   ....[14]....
        /*0128*/ 	.word	0x00003360


	//   ....[15]....
        /*012c*/ 	.word	0x000033c0


	//   ....[16]....
        /*0130*/ 	.word	0x00003410


	//   ....[17]....
        /*0134*/ 	.word	0x00003460


	//   ....[18]....
        /*0138*/ 	.word	0x000034b0


	//   ....[19]....
        /*013c*/ 	.word	0x00003500


	//   ....[20]....
        /*0140*/ 	.word	0x00003550


	//   ....[21]....
        /*0144*/ 	.word	0x000035a0


	//   ....[22]....
        /*0148*/ 	.word	0x000035f0


	//   ....[23]....
        /*014c*/ 	.word	0x00003640


	//   ....[24]....
        /*0150*/ 	.word	0x00003690


	//   ....[25]....
        /*0154*/ 	.word	0x000036e0


	//   ....[26]....
        /*0158*/ 	.word	0x00003730


	//   ....[27]....
        /*015c*/ 	.word	0x00003780


	//   ....[28]....
        /*0160*/ 	.word	0x000037d0


	//   ....[29]....
        /*0164*/ 	.word	0x00003820


	//   ....[30]....
        /*0168*/ 	.word	0x00003870


	//   ....[31]....
        /*016c*/ 	.word	0x000038c0


	//   ....[32]....
        /*0170*/ 	.word	0x00003910


	//   ....[33]....
        /*0174*/ 	.word	0x00003960


	//   ....[34]....
        /*0178*/ 	.word	0x000039b0


	//   ....[35]....
        /*017c*/ 	.word	0x00003a00


	//   ....[36]....
        /*0180*/ 	.word	0x00003a50


	//   ....[37]....
        /*0184*/ 	.word	0x00003aa0


	//   ....[38]....
        /*0188*/ 	.word	0x00003af0


	//   ....[39]....
        /*018c*/ 	.word	0x00003b40


	//   ....[40]....
        /*0190*/ 	.word	0x00003b90


	//   ....[41]....
        /*0194*/ 	.word	0x00003be0


	//   ....[42]....
        /*0198*/ 	.word	0x00003c30


	//   ....[43]....
        /*019c*/ 	.word	0x00003c80


	//   ....[44]....
        /*01a0*/ 	.word	0x00003cd0


	//   ....[45]....
        /*01a4*/ 	.word	0x00003d20


	//   ....[46]....
        /*01a8*/ 	.word	0x00003d70


	//   ....[47]....
        /*01ac*/ 	.word	0x00003dc0


	//   ....[48]....
        /*01b0*/ 	.word	0x00003e10


	//   ....[49]....
        /*01b4*/ 	.word	0x00003e60


	//   ....[50]....
        /*01b8*/ 	.word	0x00003eb0


	//   ....[51]....
        /*01bc*/ 	.word	0x00003f00


	//   ....[52]....
        /*01c0*/ 	.word	0x00003f50


	//   ....[53]....
        /*01c4*/ 	.word	0x00003fa0


	//   ....[54]....
        /*01c8*/ 	.word	0x00003ff0


	//   ....[55]....
        /*01cc*/ 	.word	0x00004040


	//   ....[56]....
        /*01d0*/ 	.word	0x00004090


	//   ....[57]....
        /*01d4*/ 	.word	0x000040e0


	//   ....[58]....
        /*01d8*/ 	.word	0x00004130


	//   ....[59]....
        /*01dc*/ 	.word	0x00004180


	//   ....[60]....
        /*01e0*/ 	.word	0x000041d0


	//   ....[61]....
        /*01e4*/ 	.word	0x00004220


	//   ....[62]....
        /*01e8*/ 	.word	0x00004270


	//   ....[63]....
        /*01ec*/ 	.word	0x000042c0


	//   ....[64]....
        /*01f0*/ 	.word	0x00004310


	//   ....[65]....
        /*01f4*/ 	.word	0x00004350


	//----- nvinfo : EIATTR_CBANK_PARAM_SIZE
	.align		4
.L_11781:
        /*01f8*/ 	.byte	0x03, 0x19
        /*01fa*/ 	.short	0x002d


	//----- nvinfo : EIATTR_PARAM_CBANK
	.align		4
        /*01fc*/ 	.byte	0x04, 0x0a
        /*01fe*/ 	.short	(.L_11783 - .L_11782)
	.align		4
.L_11782:
        /*0200*/ 	.word	index@(.nv.constant0._ZN43_GLOBAL__N__9ae7fba5_10_SoftMax_cu_9f978f6320softmax_warp_forwardIN3c108BFloat16ES2_fLi11ELb1ELb0EEEvPT0_PKT_iiiPKbib)
        /*0204*/ 	.short	0x0210
        /*0206*/ 	.short	0x002d


	//----- nvinfo : EIATTR_SW_WAR
	.align		4
.L_11783:
        /*0208*/ 	.byte	0x04, 0x36
        /*020a*/ 	.short	(.L_11785 - .L_11784)
.L_11784:
        /*020c*/ 	.word	0x00000008
.L_11785:


//--------------------- .nv.info._ZN43_GLOBAL__N__9ae7fba5_10_SoftMax_cu_9f978f6320softmax_warp_forwardIN3c108BFloat16ES2_fLi10ELb1ELb0EEEvPT0_PKT_iiiPKbib --------------------------
	.section	.nv.info._ZN43_GLOBAL__N__9ae7fba5_10_SoftMax_cu_9f978f6320softmax_warp_forwardIN3c108BFloat16ES2_fLi10ELb1ELb0EEEvPT0_PKT_iiiPKbib,"",@"SHT_CUDA_INFO"
	.sectionflags	@""
	.align	4


	//----- nvinfo : EIATTR_CUDA_API_VERSION
	.align		4
        /*0000*/ 	.byte	0x04, 0x37
        /*0002*/ 	.short	(.L_11787 - .L_11786)
.L_11786:
        /*0004*/ 	.word	0x00000082


	//----- nvinfo : EIATTR_KPARAM_INFO
	.align		4
.L_11787:
        /*0008*/ 	.byte	0x04, 0x17
        /*000a*/ 	.short	(.L_11789 - .L_11788)
.L_11788:
        /*000c*/ 	.word	0x00000000
        /*0010*/ 	.short	0x0007
        /*0012*/ 	.short	0x002c
        /*0014*/ 	.byte	0x00, 0xf0, 0x05, 0x00


	//----- nvinfo : EIATTR_KPARAM_INFO
	.align		4
.L_11789:
        /*0018*/ 	.byte	0x04, 0x17
        /*001a*/ 	.short	(.L_11791 - .L_11790)
.L_11790:
        /*001c*/ 	.word	0x00000000
        /*0020*/ 	.short	0x0006
        /*0022*/ 	.short	0x0028
        /*0024*/ 	.byte	0x00, 0xf0, 0x11, 0x00


	//----- nvinfo : EIATTR_KPARAM_INFO
	.align		4
.L_11791:
        /*0028*/ 	.byte	0x04, 0x17
        /*002a*/ 	.short	(.L_11793 - .L_11792)
.L_11792:
        /*002c*/ 	.word	0x00000000
        /*0030*/ 	.short	0x0005
        /*0032*/ 	.short	0x0020
        /*0034*/ 	.byte	0x00, 0xf0, 0x21, 0x00


	//----- nvinfo : EIATTR_KPARAM_INFO
	.align		4
.L_11793:
        /*0038*/ 	.byte	0x04, 0x17
        /*003a*/ 	.short	(.L_11795 - .L_11794)
.L_11794:
        /*003c*/ 	.word	0x00000000
        /*0040*/ 	.short	0x0004
        /*0042*/ 	.short	0x0018
        /*0044*/ 	.byte	0x00, 0xf0, 0x11, 0x00


	//----- nvinfo : EIATTR_KPARAM_INFO
	.align		4
.L_11795:
        /*0048*/ 	.byte	0x04, 0x17
        /*004a*/ 	.short	(.L_11797 - .L_11796)
.L_11796:
        /*004c*/ 	.word	0x00000000
        /*0050*/ 	.short	0x0003
        /*0052*/ 	.short	0x0014
        /*0054*/ 	.byte	0x00, 0xf0, 0x11, 0x00


	//----- nvinfo : EIATTR_KPARAM_INFO
	.align		4
.L_11797:
        /*0058*/ 	.byte	0x04, 0x17
        /*005a*/ 	.short	(.L_11799 - .L_11798)
.L_11798:
        /*005c*/ 	.word	0x00000000
        /*0060*/ 	.short	0x0002
        /*0062*/ 	.short	0x0010
        /*0064*/ 	.byte	0x00, 0xf0, 0x11, 0x00


	//----- nvinfo : EIATTR_KPARAM_INFO
	.align		4
.L_11799:
        /*0068*/ 	.byte	0x04, 0x17
        /*006a*/ 	.short	(.L_11801 - .L_11800)
.L_11800:
        /*006c*/ 	.word	0x00000000
        /*0070*/ 	.short	0x0001
        /*0072*/ 	.short	0x0008
        /*0074*/ 	.byte	0x00, 0xf0, 0x21, 0x00


	//----- nvinfo : EIATTR_KPARAM_INFO
	.align		4
.L_11801:
        /*0078*/ 	.byte	0x04, 0x17
        /*007a*/ 	.short	(.L_11803 - .L_11802)
.L_11802:
        /*007c*/ 	.word	0x00000000
        /*0080*/ 	.short	0x0000
        /*0082*/ 	.short	0x0000
        /*0084*/ 	.byte	0x00, 0xf0, 0x21, 0x00


	//----- nvinfo : EIATTR_SPARSE_MMA_MASK
	.align		4
.L_11803:
        /*0088*/ 	.byte	0x03, 0x50
        /*008a*/ 	.short	0x0000


	//----- nvinfo : EIATTR_MAXREG_COUNT
	.align		4
        /*008c*/ 	.byte	0x03, 0x1b
        /*008e*/ 	.short	0x00ff


	//----- nvinfo : EIATTR_MERCURY_ISA_VERSION
	.align		4
        /*0090*/ 	.byte	0x03, 0x5f
        /*0092*/ 	.short	0x0101


	//----- nvinfo : EIATTR_COOP_GROUP_MASK_REGIDS
	.align		4
        /*0094*/ 	.byte	0x04, 0x29
        /*0096*/ 	.short	(.L_11805 - .L_11804)


	//   ....[0]....
.L_11804:
        /*0098*/ 	.word	0xffffffff


	//   ....[1]....
        /*009c*/ 	.word	0xffffffff


	//   ....[2]....
        /*00a0*/ 	.word	0xffffffff


	//   ....[3]....
        /*00a4*/ 	.word	0xffffffff


	//   ....[4]....
        /*00a8*/ 	.word	0xffffffff


	//   ....[5]....
        /*00ac*/ 	.word	0xffffffff


	//   ....[6]....
        /*00b0*/ 	.word	0xffffffff


	//   ....[7]....
        /*00b4*/ 	.word	0xffffffff


	//   ....[8]....
        /*00b8*/ 	.word	0xffffffff


	//   ....[9]....
        /*00bc*/ 	.word	0xffffffff


	//----- nvinfo : EIATTR_COOP_GROUP_INSTR_OFFSETS
	.align		4
.L_11805:
        /*00c0*/ 	.byte	0x04, 0x28
        /*00c2*/ 	.short	(.L_11807 - .L_11806)


	//   ....[0]....
.L_11806:
        /*00c4*/ 	.word	0x00000ec0


	//   ....[1]....
        /*00c8*/ 	.word	0x00000ef0


	//   ....[2]....
        /*00cc*/ 	.word	0x00000f20


	//   ....[3]....
        /*00d0*/ 	.word	0x00000f50


	//   ....[4]....
        /*00d4*/ 	.word	0x00000f80


	//   ....[5]....
        /*00d8*/ 	.word	0x000017b0


	//   ....[6]....
        /*00dc*/ 	.word	0x000017d0


	//   ....[7]....
        /*00e0*/ 	.word	0x000017f0


	//   ....[8]....
        /*00e4*/ 	.word	0x00001820


	//   ....[9]....
        /*00e8*/ 	.word	0x00001840


	//----- nvinfo : EIATTR_EXIT_INSTR_OFFSETS
	.align		4
.L_11807:
        /*00ec*/ 	.byte	0x04, 0x1c
        /*00ee*/ 	.short	(.L_11809 - .L_11808)


	//   ....[0]....
.L_11808:
        /*00f0*/ 	.word	0x00001850


	//   ....[1]....
        /*00f4*/ 	.word	0x00001880


	//   ....[2]....
        /*00f8*/ 	.word	0x00001920


	//   ....[3]....
        /*00fc*/ 	.word	0x00001970


	//   ....[4]....
        /*0100*/ 	.word	0x000019c0


	//   ....[5]....
        /*0104*/ 	.word	0x00001a10


	//   ....[6]....
        /*0108*/ 	.word	0x00001a60


	//   ....[7]....
        /*010c*/ 	.word	0x00001ab0


	//   ....[8]....
        /*0110*/ 	.word	0x00001b00


	//   ....[9]....
        /*0114*/ 	.word	0x00001b50


	//   ....[10]....
        /*0118*/ 	.word	0x00001bc0


	//   ....[11]....
        /*011c*/ 	.word	0x00001c20


	//   ....[12]....
        /*0120*/ 	.word	0x00001c80


	//   ....[13]....
        /*0124*/ 	.word	0x00001ce0


	//   ....[14]....
        /*0128*/ 	.word	0x00001d40


	//   ....[15]....
        /*012c*/ 	.word	0x00001da0


	//   ....[16]....
        /*0130*/ 	.word	0x00001e00


	//   ....[17]....
        /*0134*/ 	.word	0x00001e50


	//   ....[18]....
        /*0138*/ 	.word	0x00001ea0


	//   ....[19]....
        /*013c*/ 	.word	0x00001ef0


	//   ....[20]....
        /*0140*/ 	.word	0x00001f40


	//   ....[21]....
        /*0144*/ 	.word	0x00001f90


	//   ....[22]....
        /*0148*/ 	.word	0x00001fe0


	//   ....[23]....
        /*014c*/ 	.word	0x00002030


	//   ....[24]....
        /*0150*/ 	.word	0x00002080


	//   ....[25]....
        /*0154*/ 	.word	0x000020d0


	//   ....[26]....
        /*0158*/ 	.word	0x00002120


	//   ....[27]....
        /*015c*/ 	.word	0x00002170


	//   ....[28]....
        /*0160*/ 	.word	0x000021c0


	//   ....[29]....
        /*0164*/ 	.word	0x00002210


	//   ....[30]....
        /*0168*/ 	.word	0x00002260


	//   ....[31]....
        /*016c*/ 	.word	0x000022b0


	//   ....[32]....
        /*0170*/ 	.word	0x00002300


	//   ....[33]....
        /*0174*/ 	.word	0x00002340


	//----- nvinfo : EIATTR_CBANK_PARAM_SIZE
	.align		4
.L_11809:
        /*0178*/ 	.byte	0x03, 0x19
        /*017a*/ 	.short	0x002d


	//----- nvinfo : EIATTR_PARAM_CBANK
	.align		4
        /*017c*/ 	.byte	0x04, 0x0a
        /*017e*/ 	.short	(.L_11811 - .L_11810)
	.align		4
.L_11810:
        /*0180*/ 	.word	index@(.nv.constant0._ZN43_GLOBAL__N__9ae7fba5_10_SoftMax_cu_9f978f6320softmax_warp_forwardIN3c108BFloat16ES2_fLi10ELb1ELb0EEEvPT0_PKT_iiiPKbib)
        /*0184*/ 	.short	0x0210
        /*0186*/ 	.short	0x002d


	//----- nvinfo : EIATTR_SW_WAR
	.align		4
.L_11811:
        /*0188*/ 	.byte	0x04, 0x36
        /*018a*/ 	.short	(.L_11813 - .L_11812)
.L_11812:
        /*018c*/ 	.word	0x00000008
.L_11813:


//--------------------- .nv.info._ZN43_GLOBAL__N__9ae7fba5_10_SoftMax_cu_9f978f6320softmax_warp_forwardIN3c108BFloat16ES2_fLi9ELb1ELb0EEEvPT0_PKT_iiiPKbib --------------------------
	.section	.nv.info._ZN43_GLOBAL__N__9ae7fba5_10_SoftMax_cu_9f978f6320softmax_warp_forwardIN3c108BFloat16ES2_fLi9ELb1ELb0EEEvPT0_PKT_iiiPKbib,"",@"SHT_CUDA_INFO"
	.sectionflags	@""
	.align	4


	//----- nvinfo : EIATTR_CUDA_API_VERSION
	.align		4
        /*0000*/ 	.byte	0x04, 0x37
        /*0002*/ 	.short	(.L_11815 - .L_11814)
.L_11814:
        /*0004*/ 	.word	0x00000082


	//----- nvinfo : EIATTR_KPARAM_INFO
	.align		4
.L_11815:
        /*0008*/ 	.byte	0x04, 0x17
        /*000a*/ 	.short	(.L_11817 - .L_11816)
.L_11816:
        /*000c*/ 	.word	0x00000000
        /*0010*/ 	.short	0x0007
        /*0012*/ 	.short	0x002c
        /*0014*/ 	.byte	0x00, 0xf0, 0x05, 0x00


	//----- nvinfo : EIATTR_KPARAM_INFO
	.align		4
.L_11817:
        /*0018*/ 	.byte	0x04, 0x17
        /*001a*/ 	.short	(.L_11819 - .L_11818)
.L_11818:
        /*001c*/ 	.word	0x00000000
        /*0020*/ 	.short	0x0006
        /*0022*/ 	.short	0x0028
        /*0024*/ 	.byte	0x00, 0xf0, 0x11, 0x00


	//----- nvinfo : EIATTR_KPARAM_INFO
	.align		4
.L_11819:
        /*0028*/ 	.byte	0x04, 0x17
        /*002a*/ 	.short	(.L_11821 - .L_11820)
.L_11820:
        /*002c*/ 	.word	0x00000000
        /*0030*/ 	.short	0x0005
        /*0032*/ 	.short	0x0020
        /*0034*/ 	.byte	0x00, 0xf0, 0x21, 0x00


	//----- nvinfo : EIATTR_KPARAM_INFO
	.align		4
.L_11821:
        /*0038*/ 	.byte	0x04, 0x17
        /*003a*/ 	.short	(.L_11823 - .L_11822)
.L_11822:
        /*003c*/ 	.word	0x00000000
        /*0040*/ 	.short	0x0004
        /*0042*/ 	.short	0x0018
        /*0044*/ 	.byte	0x00, 0xf0, 0x11, 0x00


	//----- nvinfo : EIATTR_KPARAM_INFO
	.align		4
.L_11823:
        /*0048*/ 	.byte	0x04, 0x17
        /*004a*/ 	.short	(.L_11825 - .L_11824)
.L_11824:
        /*004c*/ 	.word	0x00000000
        /*0050*/ 	.short	0x0003
        /*0052*/ 	.short	0x0014
        /*0054*/ 	.byte	0x00, 0xf0, 0x11, 0x00


	//----- nvinfo : EIATTR_KPARAM_INFO
	.align		4
.L_11825:
        /*0058*/ 	.byte	0x04, 0x17
        /*005a*/ 	.short	(.L_11827 - .L_11826)
.L_11826:
        /*005c*/ 	.word	0x00000000
        /*0060*/ 	.short	0x0002
        /*0062*/ 	.short	0x0010
        /*0064*/ 	.byte	0x00, 0xf0, 0x11, 0x00


	//----- nvinfo : EIATTR_KPARAM_INFO
	.align		4
.L_11827:
        /*0068*/ 	.byte	0x04, 0x17
        /*006a*/ 	.short	(.L_11829 - .L_11828)
.L_11828:
        /*006c*/ 	.word	0x00000000
        /*0070*/ 	.short	0x0001
        /*0072*/ 	.short	0x0008
        /*0074*/ 	.byte	0x00, 0xf0, 0x21, 0x00


	//----- nvinfo : EIATTR_KPARAM_INFO
	.align		4
.L_11829:
        /*0078*/ 	.byte	0x04, 0x17
        /*007a*/ 	.short	(.L_11831 - .L_11830)
.L_11830:
        /*007c*/ 	.word	0x00000000
        /*0080*/ 	.short	0x0000
        /*0082*/ 	.short	0x0000
        /*0084*/ 	.byte	0x00, 0xf0, 0x21, 0x00


	//----- nvinfo : EIATTR_SPARSE_MMA_MASK
	.align		4
.L_11831:
        /*0088*/ 	.byte	0x03, 0x50
        /*008a*/ 	.short	0x0000


	//----- nvinfo : EIATTR_MAXREG_COUNT
	.align		4
        /*008c*/ 	.byte	0x03, 0x1b
        /*008e*/ 	.short	0x00ff


	//----- nvinfo : EIATTR_MERCURY_ISA_VERSION
	.align		4
        /*0090*/ 	.byte	0x03, 0x5f
        /*0092*/ 	.short	0x0101


	//----- nvinfo : EIATTR_COOP_GROUP_MASK_REGIDS
	.align		4
        /*0094*/ 	.byte	0x04, 0x29
        /*0096*/ 	.short	(.L_11833 - .L_11832)


	//   ....[0]....
.L_11832:
        /*0098*/ 	.word	0xffffffff


	//   ....[1]....
        /*009c*/ 	.word	0xffffffff


	//   ....[2]....
        /*00a0*/ 	.word	0xffffffff


	//   ....[3]....
        /*00a4*/ 	.word	0xffffffff


	//   ....[4]....
        /*00a8*/ 	.word	0xffffffff


	//   ....[5]....
        /*00ac*/ 	.word	0xffffffff


	//   ....[6]....
        /*00b0*/ 	.word	0xffffffff


	//   ....[7]....
        /*00b4*/ 	.word	0xffffffff


	//   ....[8]....
        /*00b8*/ 	.word	0xffffffff


	//   ....[9]....
        /*00bc*/ 	.word	0xffffffff


	//----- nvinfo : EIATTR_COOP_GROUP_INSTR_OFFSETS
	.align		4
.L_11833:
        /*00c0*/ 	.byte	0x04, 0x28
        /*00c2*/ 	.short	(.L_11835 - .L_11834)


	//   ....[0]....
.L_11834:
        /*00c4*/ 	.word	0x000007c0


	//   ....[1]....
        /*00c8*/ 	.word	0x000007f0


	//   ....[2]....
        /*00cc*/ 	.word	0x00000820


	//   ....[3]....
        /*00d0*/ 	.word	0x00000850


	//   ....[4]....
        /*00d4*/ 	.word	0x00000880


	//   ....[5]....
        /*00d8*/ 	.word	0x00000cb0


	//   ....[6]....
        /*00dc*/ 	.word	0x00000cd0


	//   ....[7]....
        /*00e0*/ 	.word	0x00000cf0


	//   ....[8]....
        /*00e4*/ 	.word	0x00000d20


	//   ....[9]....
        /*00e8*/ 	.word	0x00000d40


	//----- nvinfo : EIATTR_EXIT_INSTR_OFFSETS
	.align		4
.L_11835:
        /*00ec*/ 	.byte	0x04, 0x1c
        /*00ee*/ 	.short	(.L_11837 - .L_11836)


	//   ....[0]....
.L_11836:
        /*00f0*/ 	.word	0x00000d50


	//   ....[1]....
        /*00f4*/ 	.word	0x00000d80


	//   ....[2]....
        /*00f8*/ 	.word	0x00000e20


	//   ....[3]....
        /*00fc*/ 	.word	0x00000e70


	//   ....[4]....
        /*0100*/ 	.word	0x00000ec0


	//   ....[5]....
        /*0104*/ 	.word	0x00000f10


	//   ....[6]....
        /*0108*/ 	.word	0x00000f80


	//   ....[7]....
        /*010c*/ 	.word	0x00000fe0


	//   ....[8]....
        /*0110*/ 	.word	0x00001040


	//   ....[9]....
        /*0114*/ 	.word	0x00001090


	//   ....[10]....
        /*0118*/ 	.word	0x000010e0


	//   ....[11]....
        /*011c*/ 	.word	0x00001130


	//   ....[12]....
        /*0120*/ 	.word	0x00001180


	//   ....[13]....
        /*0124*/ 	.word	0x000011d0


	//   ....[14]....
        /*0128*/ 	.word	0x00001220


	//   ....[15]....
        /*012c*/ 	.word	0x00001270


	//   ....[16]....
        /*0130*/ 	.word	0x000012c0


	//   ....[17]....
        /*0134*/ 	.word	0x00001300


	//----- nvinfo : EIATTR_CBANK_PARAM_SIZE
	.align		4
.L_11837:
        /*0138*/ 	.byte	0x03, 0x19
        /*013a*/ 	.short	0x002d


	//----- nvinfo : EIATTR_PARAM_CBANK
	.align		4
        /*013c*/ 	.byte	0x04, 0x0a
        /*013e*/ 	.short	(.L_11839 - .L_11838)
	.align		4
.L_11838:
        /*0140*/ 	.word	index@(.nv.constant0._ZN43_GLOBAL__N__9ae7fba5_10_SoftMax_cu_9f978f6320softmax_warp_forwardIN3c108BFloat16ES2_fLi9ELb1ELb0EEEvPT0_PKT_iiiPKbib)
        /*0144*/ 	.short	0x0210
        /*0146*/ 	.short	0x002d


	//----- nvinfo : EIATTR_SW_WAR
	.align		4
.L_11839:
        /*0148*/ 	.byte	0x04, 0x36
        /*014a*/ 	.short	(.L_11841 - .L_11840)
.L_11840:
        /*014c*/ 	.word	0x00000008
.L_11841:


//--------------------- .nv.info._ZN43_GLOBAL__N__9ae7fba5_10_SoftMax_cu_9f978f6320softmax_warp_forwardIN3c108BFloat16ES2_fLi8ELb1ELb0EEEvPT0_PKT_iiiPKbib --------------------------
	.section	.nv.info._ZN43_GLOBAL__N__9ae7fba5_10_SoftMax_cu_9f978f6320softmax_warp_forwardIN3c108BFloat16ES2_fLi8ELb1ELb0EEEvPT0_PKT_iiiPKbib,"",@"SHT_CUDA_INFO"
	.sectionflags	@""
	.align	4


	//----- nvinfo : EIATTR_CUDA_API_VERSION
	.align		4
        /*0000*/ 	.byte	0x04, 0x37
        /*0002*/ 	.short	(.L_11843 - .L_11842)
.L_11842:
        /*0004*/ 	.word	0x00000082


	//----- nvinfo : EIATTR_KPARAM_INFO
	.align		4
.L_11843:
        /*0008*/ 	.byte	0x04, 0x17
        /*000a*/ 	.short	(.L_11845 - .L_11844)
.L_11844:
        /*000c*/ 	.word	0x00000000
        /*0010*/ 	.short	0x0007
        /*0012*/ 	.short	0x002c
        /*0014*/ 	.byte	0x00, 0xf0, 0x05, 0x00


	//----- nvinfo : EIATTR_KPARAM_INFO
	.align		4
.L_11845:
        /*0018*/ 	.byte	0x04, 0x17
        /*001a*/ 	.short	(.L_11847 - .L_11846)
.L_11846:
        /*001c*/ 	.word	0x00000000
        /*0020*/ 	.short	0x0006
        /*0022*/ 	.short	0x0028
        /*0024*/ 	.byte	0x00, 0xf0, 0x11, 0x00


	//----- nvinfo : EIATTR_KPARAM_INFO
	.align		4
.L_11847:
        /*0028*/ 	.byte	0x04, 0x17
        /*002a*/ 	.short	(.L_11849 - .L_11848)
.L_11848:
        /*002c*/ 	.word	0x00000000
        /*0030*/ 	.short	0x0005
        /*0032*/ 	.short	0x0020
        /*0034*/ 	.byte	0x00, 0xf0, 0x21, 0x00


	//----- nvinfo : EIATTR_KPARAM_INFO
	.align		4
.L_11849:
        /*0038*/ 	.byte	0x04, 0x17
        /*003a*/ 	.short	(.L_11851 - .L_11850)
.L_11850:
        /*003c*/ 	.word	0x00000000
        /*0040*/ 	.short	0x0004
        /*0042*/ 	.short	0x0018
        /*0044*/ 	.byte	0x00, 0xf0, 0x11, 0x00


	//----- nvinfo : EIATTR_KPARAM_INFO
	.align		4
.L_11851:
        /*0048*/ 	.byte	0x04, 0x17
        /*004a*/ 	.short	(.L_11853 - .L_11852)
.L_11852:
        /*004c*/ 	.word	0x00000000
        /*0050*/ 	.short	0x0003
        /*0052*/ 	.short	0x0014
        /*0054*/ 	.byte	0x00, 0xf0, 0x11, 0x00


	//----- nvinfo : EIATTR_KPARAM_INFO
	.align		4
.L_11853:
        /*0058*/ 	.byte	0x04, 0x17
        /*005a*/ 	.short	(.L_11855 - .L_11854)
.L_11854:
        /*005c*/ 	.word	0x00000000
        /*0060*/ 	.short	0x0002
        /*0062*/ 	.short	0x0010
        /*0064*/ 	.byte	0x00, 0xf0, 0x11, 0x00


	//----- nvinfo : EIATTR_KPARAM_INFO
	.align		4
.L_11855:
        /*0068*/ 	.byte	0x04, 0x17
        /*006a*/ 	.short	(.L_11857 - .L_11856)
.L_11856:
        /*006c*/ 	.word	0x00000000
        /*0070*/ 	.short	0x0001
        /*0072*/ 	.short	0x0008
        /*0074*/ 	.byte	0x00, 0xf0, 0x21, 0x00


	//----- nvinfo : EIATTR_KPARAM_INFO
	.align		4
.L_11857:
        /*0078*/ 	.byte	0x04, 0x17
        /*007a*/ 	.short	(.L_11859 - .L_11858)
.L_11858:
        /*007c*/ 	.word	0x00000000
        /*0080*/ 	.short	0x0000
        /*0082*/ 	.short	0x0000
        /*0084*/ 	.byte	0x00, 0xf0, 0x21, 0x00


	//----- nvinfo : EIATTR_SPARSE_MMA_MASK
	.align		4
.L_11859:
        /*0088*/ 	.byte	0x03, 0x50
        /*008a*/ 	.short	0x0000


	//----- nvinfo : EIATTR_MAXREG_COUNT
	.align		4
        /*008c*/ 	.byte	0x03, 0x1b
        /*008e*/ 	.short	0x00ff


	//----- nvinfo : EIATTR_MERCURY_ISA_VERSION
	.align		4
        /*0090*/ 	.byte	0x03, 0x5f
        /*0092*/ 	.short	0x0101


	//----- nvinfo : EIATTR_COOP_GROUP_MASK_REGIDS
	.align		4
        /*0094*/ 	.byte	0x04, 0x29
        /*0096*/ 	.short	(.L_11861 - .L_11860)


	//   ....[0]....
.L_11860:
        /*0098*/ 	.word	0xffffffff


	//   ....[1]....
        /*009c*/ 	.word	0xffffffff


	//   ....[2]....
        /*00a0*/ 	.word	0xffffffff


	//   ....[3]....
        /*00a4*/ 	.word	0xffffffff


	//   ....[4]....
        /*00a8*/ 	.word	0xffffffff


	//   ....[5]....
        /*00ac*/ 	.word	0xffffffff


	//   ....[6]....
        /*00b0*/ 	.word	0xffffffff


	//   ....[7]....
        /*00b4*/ 	.word	0xffffffff


	//   ....[8]....
        /*00b8*/ 	.word	0xffffffff


	//   ....[9]....
        /*00bc*/ 	.word	0xffffffff


	//----- nvinfo : EIATTR_COOP_GROUP_INSTR_OFFSETS
	.align		4
.L_11861:
        /*00c0*/ 	.byte	0x04, 0x28
        /*00c2*/ 	.short	(.L_11863 - .L_11862)


	//   ....[0]....
.L_11862:
        /*00c4*/ 	.word	0x00000440


	//   ....[1]....
        /*00c8*/ 	.word	0x00000470


	//   ....[2]....
        /*00cc*/ 	.word	0x000004a0


	//   ....[3]....
        /*00d0*/ 	.word	0x000004d0


	//   ....[4]....
        /*00d4*/ 	.word	0x00000500


	//   ....[5]....
        /*00d8*/ 	.word	0x00000740


	//   ....[6]....
        /*00dc*/ 	.word	0x00000760


	//   ....[7]....
        /*00e0*/ 	.word	0x00000780


	//   ....[8]....
        /*00e4*/ 	.word	0x000007a0


	//   ....[9]....
        /*00e8*/ 	.word	0x000007c0


	//----- nvinfo : EIATTR_EXIT_INSTR_OFFSETS
	.align		4
.L_11863:
        /*00ec*/ 	.byte	0x04, 0x1c
        /*00ee*/ 	.short	(.L_11865 - .L_11864)


	//   ....[0]....
.L_11864:
        /*00f0*/ 	.word	0x000007d0


	//   ....[1]....
        /*00f4*/ 	.word	0x00000800


	//   ....[2]....
        /*00f8*/ 	.word	0x000008a0


	//   ....[3]....
        /*00fc*/ 	.word	0x000008f0


	//   ....[4]....
        /*0100*/ 	.word	0x00000940


	//   ....[5]....
        /*0104*/ 	.word	0x00000990


	//   ....[6]....
        /*0108*/ 	.word	0x000009e0


	//   ....[7]....
        /*010c*/ 	.word	0x00000a30


	//   ....[8]....
        /*0110*/ 	.word	0x00000a80


	//   ....[9]....
        /*0114*/ 	.word	0x00000ac0


	//----- nvinfo : EIATTR_CBANK_PARAM_SIZE
	.align		4
.L_11865:
        /*0118*/ 	.byte	0x03, 0x19
        /*011a*/ 	.short	0x002d


	//----- nvinfo : EIATTR_PARAM_CBANK
	.align		4
        /*011c*/ 	.byte	0x04, 0x0a
        /*011e*/ 	.short	(.L_11867 - .L_11866)
	.align		4
.L_11866:
        /*0120*/ 	.word	index@(.nv.constant0._ZN43_GLOBAL__N__9ae7fba5_10_SoftMax_cu_9f978f6320softmax_warp_forwardIN3c108BFloat16ES2_fLi8ELb1ELb0EEEvPT0_PKT_iiiPKbib)
        /*0124*/ 	.short	0x0210
        /*0126*/ 	.short	0x002d


	//----- nvinfo : EIATTR_SW_WAR
	.align		4
.L_11867:
        /*0128*/ 	.byte	0x04, 0x36
        /*012a*/ 	.short	(.L_11869 - .L_11868)
.L_11868:
        /*012c*/ 	.word	0x00000008
.L_11869:


//--------------------- .nv.info._ZN43_GLOBAL__N__9ae7fba5_10_SoftMax_cu_9f978f6320softmax_warp_forwardIN3c108BFloat16ES2_fLi7ELb1ELb0EEEvPT0_PKT_iiiPKbib --------------------------
	.section	.nv.info._ZN43_GLOBAL__N__9ae7fba5_10_SoftMax_cu_9f978f6320softmax_warp_forwardIN3c108BFloat16ES2_fLi7ELb1ELb0EEEvPT0_PKT_iiiPKbib,"",@"SHT_CUDA_INFO"
	.sectionflags	@""
	.align	4


	//----- nvinfo : EIATTR_CUDA_API_VERSION
	.align		4
        /*0000*/ 	.byte	0x04, 0x37
        /*0002*/ 	.short	(.L_11871 - .L_11870)
.L_11870:
        /*0004*/ 	.word	0x00000082


	//----- nvinfo : EIATTR_KPARAM_INFO
	.align		4
.L_11871:
        /*0008*/ 	.byte	0x04, 0x17
        /*000a*/ 	.short	(.L_11873 - .L_11872)
.L_11872:
        /*000c*/ 	.word	0x00000000
        /*0010*/ 	.short	0x0007
        /*0012*/ 	.short	0x002c
        /*0014*/ 	.byte	0x00, 0xf0, 0x05, 0x00


	//----- nvinfo : EIATTR_KPARAM_INFO
	.align		4
.L_11873:
        /*0018*/ 	.byte	0x04, 0x17
        /*001a*/ 	.short	(.L_11875 - .L_11874)
.L_11874:
        /*001c*/ 	.word	0x00000000
        /*0020*/ 	.short	0x0006
        /*0022*/ 	.short	0x0028
        /*0024*/ 	.byte	0x00, 0xf0, 0x11, 0x00


	//----- nvinfo : EIATTR_KPARAM_INFO
	.align		4
.L_11875:
        /*0028*/ 	.byte	0x04, 0x17
        /*002a*/ 	.short	(.L_11877 - .L_11876)
.L_11876:
        /*002c*/ 	.word	0x00000000
        /*0030*/ 	.short	0x0005
        /*0032*/ 	.short	0x0020
        /*0034*/ 	.byte	0x00, 0xf0, 0x21, 0x00


	//----- nvinfo : EIATTR_KPARAM_INFO
	.align		4
.L_11877:
        /*0038*/ 	.byte	0x04, 0x17
        /*003a*/ 	.short	(.L_11879 - .L_11878)
.L_11878:
        /*003c*/ 	.word	0x00000000
        /*0040*/ 	.short	0x0004
        /*0042*/ 	.short	0x0018
        /*0044*/ 	.byte	0x00, 0xf0, 0x11, 0x00


	//----- nvinfo : EIATTR_KPARAM_INFO
	.align		4
.L_11879:
        /*0048*/ 	.byte	0x04, 0x17
        /*004a*/ 	.short	(.L_11881 - .L_11880)
.L_11880:
        /*004c*/ 	.word	0x00000000
        /*0050*/ 	.short	0x0003
        /*0052*/ 	.short	0x0014
        /*0054*/ 	.byte	0x00, 0xf0, 0x11, 0x00


	//----- nvinfo : EIATTR_KPARAM_INFO
	.align		4
.L_11881:
        /*0058*/ 	.byte	0x04, 0x17
        /*005a*/ 	.short	(.L_11883 - .L_11882)
.L_11882:
        /*005c*/ 	.word	0x00000000
        /*0060*/ 	.short	0x0002
        /*0062*/ 	.short	0x0010
        /*0064*/ 	.byte	0x00, 0xf0, 0x11, 0x00


	//----- nvinfo : EIATTR_KPARAM_INFO
	.align		4
.L_11883:
        /*0068*/ 	.byte	0x04, 0x17
        /*006a*/ 	.short	(.L_11885 - .L_11884)
.L_11884:
        /*006c*/ 	.word	0x00000000
        /*0070*/ 	.short	0x0001
        /*0072*/ 	.short	0x0008
        /*0074*/ 	.byte	0x00, 0xf0, 0x21, 0x00


	//----- nvinfo : EIATTR_KPARAM_INFO
	.align		4
.L_11885:
        /*0078*/ 	.byte	0x04, 0x17
        /*007a*/ 	.short	(.L_11887 - .L_11886)
.L_11886:
        /*007c*/ 	.word	0x00000000
        /*0080*/ 	.short	0x0000
        /*0082*/ 	.short	0x0000
        /*0084*/ 	.byte	0x00, 0xf0, 0x21, 0x00


	//----- nvinfo : EIATTR_SPARSE_MMA_MASK
	.align		4
.L_11887:
        /*0088*/ 	.byte	0x03, 0x50
        /*008a*/ 	.short	0x0000


	//----- nvinfo : EIATTR_MAXREG_COUNT
	.align		4
        /*008c*/ 	.byte	0x03, 0x1b
        /*008e*/ 	.short	0x00ff


	//----- nvinfo : EIATTR_MERCURY_ISA_VERSION
	.align		4
        /*0090*/ 	.byte	0x03, 0x5f
        /*0092*/ 	.short	0x0101


	//----- nvinfo : EIATTR_COOP_GROUP_MASK_REGIDS
	.align		4
        /*0094*/ 	.byte	0x04, 0x29
        /*0096*/ 	.short	(.L_11889 - .L_11888)


	//   ....[0]....
.L_11888:
        /*0098*/ 	.word	0xffffffff


	//   ....[1]....
        /*009c*/ 	.word	0xffffffff


	//   ....[2]....
        /*00a0*/ 	.word	0xffffffff


	//   ....[3]....
        /*00a4*/ 	.word	0xffffffff


	//   ....[4]....
        /*00a8*/ 	.word	0xffffffff


	//   ....[5]....
        /*00ac*/ 	.word	0xffffffff


	//   ....[6]....
        /*00b0*/ 	.word	0xffffffff


	//   ....[7]....
        /*00b4*/ 	.word	0xffffffff


	//   ....[8]....
        /*00b8*/ 	.word	0xffffffff


	//   ....[9]....
        /*00bc*/ 	.word	0xffffffff


	//   ....[10]....
        /*00c0*/ 	.word	0xffffffff


	//   ....[11]....
        /*00c4*/ 	.word	0xffffffff


	//   ....[12]....
        /*00c8*/ 	.word	0xffffffff


	//   ....[13]....
        /*00cc*/ 	.word	0xffffffff


	//   ....[14]....
        /*00d0*/ 	.word	0xffffffff


	//   ....[15]....
        /*00d4*/ 	.word	0xffffffff


	//   ....[16]....
        /*00d8*/ 	.word	0xffffffff


	//   ....[17]....
        /*00dc*/ 	.word	0xffffffff


	//   ....[18]....
        /*00e0*/ 	.word	0xffffffff


	//   ....[19]....
        /*00e4*/ 	.word	0xffffffff


	//----- nvinfo : EIATTR_COOP_GROUP_INSTR_OFFSETS
	.align		4
.L_11889:
        /*00e8*/ 	.byte	0x04, 0x28
        /*00ea*/ 	.short	(.L_11891 - .L_11890)


	//   ....[0]....
.L_11890:
        /*00ec*/ 	.word	0x000003c0


	//   ....[1]....
        /*00f0*/ 	.word	0x00000490


	//   ....[2]....
        /*00f4*/ 	.word	0x000004c0


	//   ....[3]....
        /*00f8*/ 	.word	0x000004f0


	//   ....[4]....
        /*00fc*/ 	.word	0x00000520


	//   ....[5]....
        /*0100*/ 	.word	0x00000550


	//   ....[6]....
        /*0104*/ 	.word	0x00000580


	//   ....[7]....
        /*0108*/ 	.word	0x000005b0


	//   ....[8]....
        /*010c*/ 	.word	0x000005e0


	//   ....[9]....
        /*0110*/ 	.word	0x00000610


	//   ....[10]....
        /*0114*/ 	.word	0x00000860


	//   ....[11]....
        /*0118*/ 	.word	0x00000870


	//   ....[12]....
        /*011c*/ 	.word	0x000008a0


	//   ....[13]....
        /*0120*/ 	.word	0x000008b0


	//   ....[14]....
        /*0124*/ 	.word	0x000008e0


	//   ....[15]....
        /*0128*/ 	.word	0x000008f0


	//   ....[16]....
        /*012c*/ 	.word	0x00000920


	//   ....[17]....
        /*0130*/ 	.word	0x00000930


	//   ....[18]....
        /*0134*/ 	.word	0x00000970


	//   ....[19]....
        /*0138*/ 	.word	0x00000980


	//----- nvinfo : EIATTR_EXIT_INSTR_OFFSETS
	.align		4
.L_11891:
        /*013c*/ 	.byte	0x04, 0x1c
        /*013e*/ 	.short	(.L_11893 - .L_11892)


	//   ....[0]....
.L_11892:
        /*0140*/ 	.word	0x00000990


	//   ....[1]....
        /*0144*/ 	.word	0x00000b90


	//   ....[2]....
        /*0148*/ 	.word	0x00000ba0


	//   ....[3]....
        /*014c*/ 	.word	0x00000c30


	//   ....[4]....
        /*0150*/ 	.word	0x00000c80


	//   ....[5]....
        /*0154*/ 	.word	0x00000cd0


	//   ....[6]....
        /*0158*/ 	.word	0x00000d10


	//----- nvinfo : EIATTR_CRS_STACK_SIZE
	.align		4
.L_11893:
        /*015c*/ 	.byte	0x04, 0x1e
        /*015e*/ 	.short	(.L_11895 - .L_11894)
.L_11894:
        /*0160*/ 	.word	0x00000000


	//----- nvinfo : EIATTR_CBANK_PARAM_SIZE
	.align		4
.L_11895:
        /*0164*/ 	.byte	0x03, 0x19
        /*0166*/ 	.short	0x002d


	//----- nvinfo : EIATTR_PARAM_CBANK
	.align		4
        /*0168*/ 	.byte	0x04, 0x0a
        /*016a*/ 	.short	(.L_11897 - .L_11896)
	.align		4
.L_11896:
        /*016c*/ 	.word	index@(.nv.constant0._ZN43_GLOBAL__N__9ae7fba5_10_SoftMax_cu_9f978f6320softmax_warp_forwardIN3c108BFloat16ES2_fLi7ELb1ELb0EEEvPT0_PKT_iiiPKbib)
        /*0170*/ 	.short	0x0210
        /*0172*/ 	.short	0x002d


	//----- nvinfo : EIATTR_SW_WAR
	.align		4
.L_11897:
        /*0174*/ 	.byte	0x04, 0x36
        /*0176*/ 	.short	(.L_11899 - .L_11898)
.L_11898:
        /*0178*/ 	.word	0x00000008
.L_11899:


//--------------------- .nv.info._ZN43_GLOBAL__N__9ae7fba5_10_SoftMax_cu_9f978f6320softmax_warp_forwardIN3c108BFloat16ES2_fLi6ELb1ELb0EEEvPT0_PKT_iiiPKbib --------------------------
	.section	.nv.info._ZN43_GLOBAL__N__9ae7fba5_10_SoftMax_cu_9f978f6320softmax_warp_forwardIN3c108BFloat16ES2_fLi6ELb1ELb0EEEvPT0_PKT_iiiPKbib,"",@"SHT_CUDA_INFO"
	.sectionflags	@""
	.align	4


	//----- nvinfo : EIATTR_CUDA_API_VERSION
	.align		4
        /*0000*/ 	.byte	0x04, 0x37
        /*0002*/ 	.short	(.L_11901 - .L_11900)
.L_11900:
        /*0004*/ 	.word	0x00000082


	//----- nvinfo : EIATTR_KPARAM_INFO
	.align		4
.L_11901:
        /*0008*/ 	.byte	0x04, 0x17
        /*000a*/ 	.short	(.L_11903 - .L_11902)
.L_11902:
        /*000c*/ 	.word	0x00000000
        /*0010*/ 	.short	0x0007
        /*0012*/ 	.short	0x002c
        /*0014*/ 	.byte	0x00, 0xf0, 0x05, 0x00


	//----- nvinfo : EIATTR_KPARAM_INFO
	.align		4
.L_11903:
        /*0018*/ 	.byte	0x04, 0x17
        /*001a*/ 	.short	(.L_11905 - .L_11904)
.L_11904:
        /*001c*/ 	.word	0x00000000
        /*0020*/ 	.short	0x0006
        /*0022*/ 	.short	0x0028
        /*0024*/ 	.byte	0x00, 0xf0, 0x11, 0x00


	//----- nvinfo : EIATTR_KPARAM_INFO
	.align		4
.L_11905:
        /*0028*/ 	.byte	0x04, 0x17
        /*002a*/ 	.short	(.L_11907 - .L_11906)
.L_11906:
        /*002c*/ 	.word	0x00000000
        /*0030*/ 	.short	0x0005
        /*0032*/ 	.short	0x0020
        /*0034*/ 	.byte	0x00, 0xf0, 0x21, 0x00


	//----- nvinfo : EIATTR_KPARAM_INFO
	.align		4
.L_11907:
        /*0038*/ 	.byte	0x04, 0x17
        /*003a*/ 	.short	(.L_11909 - .L_11908)
.L_11908:
        /*003c*/ 	.word	0x00000000
        /*0040*/ 	.short	0x0004
        /*0042*/ 	.short	0x0018
        /*0044*/ 	.byte	0x00, 0xf0, 0x11, 0x00


	//----- nvinfo : EIATTR_KPARAM_INFO
	.align		4
.L_11909:
        /*0048*/ 	.byte	0x04, 0x17
        /*004a*/ 	.short	(.L_11911 - .L_11910)
.L_11910:
        /*004c*/ 	.word	0x00000000
        /*0050*/ 	.short	0x0003
        /*0052*/ 	.short	0x0014
        /*0054*/ 	.byte	0x00, 0xf0, 0x11, 0x00


	//----- nvinfo : EIATTR_KPARAM_INFO
	.align		4
.L_11911:
        /*0058*/ 	.byte	0x04, 0x17
        /*005a*/ 	.short	(.L_11913 - .L_11912)
.L_11912:
        /*005c*/ 	.word	0x00000000
        /*0060*/ 	.short	0x0002
        /*0062*/ 	.short	0x0010
        /*0064*/ 	.byte	0x00, 0xf0, 0x11, 0x00


	//----- nvinfo : EIATTR_KPARAM_INFO
	.align		4
.L_11913:
        /*0068*/ 	.byte	0x04, 0x17
        /*006a*/ 	.short	(.L_11915 - .L_11914)
.L_11914:
        /*006c*/ 	.word	0x00000000
        /*0070*/ 	.short	0x0001
        /*0072*/ 	.short	0x0008
        /*0074*/ 	.byte	0x00, 0xf0, 0x21, 0x00


	//----- nvinfo : EIATTR_KPARAM_INFO
	.align		4
.L_11915:
        /*0078*/ 	.byte	0x04, 0x17
        /*007a*/ 	.short	(.L_11917 - .L_11916)
.L_11916:
        /*007c*/ 	.word	0x00000000
        /*0080*/ 	.short	0x0000
        /*0082*/ 	.short	0x0000
        /*0084*/ 	.byte	0x00, 0xf0, 0x21, 0x00


	//----- nvinfo : EIATTR_SPARSE_MMA_MASK
	.align		4
.L_11917:
        /*0088*/ 	.byte	0x03, 0x50
        /*008a*/ 	.short	0x0000


	//----- nvinfo : EIATTR_MAXREG_COUNT
	.align		4
        /*008c*/ 	.byte	0x03, 0x1b
        /*008e*/ 	.short	0x00ff


	//----- nvinfo : EIATTR_MERCURY_ISA_VERSION
	.align		4
        /*0090*/ 	.byte	0x03, 0x5f
        /*0092*/ 	.short	0x0101


	//----- nvinfo : EIATTR_COOP_GROUP_MASK_REGIDS
	.align		4
        /*0094*/ 	.byte	0x04, 0x29
        /*0096*/ 	.short	(.L_11919 - .L_11918)


	//   ....[0]....
.L_11918:
        /*0098*/ 	.word	0xffffffff


	//   ....[1]....
        /*009c*/ 	.word	0xffffffff


	//   ....[2]....
        /*00a0*/ 	.word	0xffffffff


	//   ....[3]....
        /*00a4*/ 	.word	0xffffffff


	//   ....[4]....
        /*00a8*/ 	.word	0xffffffff


	//   ....[5]....
        /*00ac*/ 	.word	0xffffffff


	//   ....[6]....
        /*00b0*/ 	.word	0xffffffff


	//   ....[7]....
        /*00b4*/ 	.word	0xffffffff


	//   ....[8]....
        /*00b8*/ 	.word	0xffffffff


	//   ....[9]....
        /*00bc*/ 	.word	0xffffffff


	//   ....[10]....
        /*00c0*/ 	.word	0xffffffff


	//   ....[11]....
        /*00c4*/ 	.word	0xffffffff


	//   ....[12]....
        /*00c8*/ 	.word	0xffffffff


	//   ....[13]....
        /*00cc*/ 	.word	0xffffffff


	//   ....[14]....
        /*00d0*/ 	.word	0xffffffff


	//   ....[15]....
        /*00d4*/ 	.word	0xffffffff


	//   ....[16]....
        /*00d8*/ 	.word	0xffffffff


	//   ....[17]....
        /*00dc*/ 	.word	0xffffffff


	//   ....[18]....
        /*00e0*/ 	.word	0xffffffff


	//   ....[19]....
        /*00e4*/ 	.word	0xffffffff


	//----- nvinfo : EIATTR_COOP_GROUP_INSTR_OFFSETS
	.align		4
.L_11919:
        /*00e8*/ 	.byte	0x04, 0x28
        /*00ea*/ 	.short	(.L_11921 - .L_11920)


	//   ....[0]....
.L_11920:
        /*00ec*/ 	.word	0x000002d0


	//   ....[1]....
        /*00f0*/ 	.word	0x000002f0


	//   ....[2]....
        /*00f4*/ 	.word	0x00000330


	//   ....[3]....
        /*00f8*/ 	.word	0x00000350


	//   ....[4]....
        /*00fc*/ 	.word	0x00000390


	//   ....[5]....
        /*0100*/ 	.word	0x000003b0


	//   ....[6]....
        /*0104*/ 	.word	0x000003f0


	//   ....[7]....
        /*0108*/ 	.word	0x00000410


	//   ....[8]....
        /*010c*/ 	.word	0x00000450


	//   ....[9]....
        /*0110*/ 	.word	0x00000470


	//   ....[10]....
        /*0114*/ 	.word	0x000005c0


	//   ....[11]....
        /*0118*/ 	.word	0x000005d0


	//   ....[12]....
        /*011c*/ 	.word	0x00000600


	//   ....[13]....
        /*0120*/ 	.word	0x00000610


	//   ....[14]....
        /*0124*/ 	.word	0x00000640


	//   ....[15]....
        /*0128*/ 	.word	0x00000650


	//   ....[16]....
        /*012c*/ 	.word	0x00000680


	//   ....[17]....
        /*0130*/ 	.word	0x00000690


	//   ....[18]....
        /*0134*/ 	.word	0x000006d0


	//   ....[19]....
        /*0138*/ 	.word	0x000006e0


	//----- nvinfo : EIATTR_EXIT_INSTR_OFFSETS
	.align		4
.L_11921:
        /*013c*/ 	.byte	0x04, 0x1c
        /*013e*/ 	.short	(.L_11923 - .L_11922)


	//   ....[0]....
.L_11922:
        /*0140*/ 	.word	0x000006f0


	//   ....[1]....
        /*0144*/ 	.word	0x00000850


	//   ....[2]....
        /*0148*/ 	.word	0x00000860


	//   ....[3]....
        /*014c*/ 	.word	0x000008f0


	//   ....[4]....
        /*0150*/ 	.word	0x00000930


	//----- nvinfo : EIATTR_CRS_STACK_SIZE
	.align		4
.L_11923:
        /*0154*/ 	.byte	0x04, 0x1e
        /*0156*/ 	.short	(.L_11925 - .L_11924)
.L_11924:
        /*0158*/ 	.word	0x00000000


	//----- nvinfo : EIATTR_CBANK_PARAM_SIZE
	.align		4
.L_11925:
        /*015c*/ 	.byte	0x03, 0x19
        /*015e*/ 	.short	0x002d


	//----- nvinfo : EIATTR_PARAM_CBANK
	.align		4
        /*0160*/ 	.byte	0x04, 0x0a
        /*0162*/ 	.short	(.L_11927 - .L_11926)
	.align		4
.L_11926:
        /*0164*/ 	.word	index@(.nv.constant0._ZN43_GLOBAL__N__9ae7fba5_10_SoftMax_cu_9f978f6320softmax_warp_forwardIN3c108BFloat16ES2_fLi6ELb1ELb0EEEvPT0_PKT_iiiPKbib)
        /*0168*/ 	.short	0x0210
        /*016a*/ 	.short	0x002d


	//----- nvinfo : EIATTR_SW_WAR
	.align		4
.L_11927:
        /*016c*/ 	.byte	0x04, 0x36
        /*016e*/ 	.short	(.L_11929 - .L_11928)
.L_11928:
        /*0170*/ 	.word	0x00000008
.L_11929:


//--------------------- .nv.info._ZN43_GLOBAL__N__9ae7fba5_10_SoftMax_cu_9f978f6320softmax_warp_forwardIN3c108BFloat16ES2_fLi5ELb1ELb0EEEvPT0_PKT_iiiPKbib --------------------------
	.section	.nv.info._ZN43_GLOBAL__N__9ae7fba5_10_SoftMax_cu_9f978f6320softmax_warp_forwardIN3c108BFloat16ES2_fLi5ELb1ELb0EEEvPT0_PKT_iiiPKbib,"",@"SHT_CUDA_INFO"
	.sectionflags	@""
	.align	4


	//----- nvinfo : EIATTR_CUDA_API_VERSION
	.align		4
        /*0000*/ 	.byte	0x04, 0x37
        /*0002*/ 	.short	(.L_11931 - .L_11930)
.L_11930:
        /*0004*/ 	.word	0x00000082


	//----- nvinfo : EIATTR_KPARAM_INFO
	.align		4
.L_11931:
        /*0008*/ 	.byte	0x04, 0x17
        /*000a*/ 	.short	(.L_11933 - .L_11932)
.L_11932:
        /*000c*/ 	.word	0x00000000
        /*0010*/ 	.short	0x0007
        /*0012*/ 	.short	0x002c
        /*0014*/ 	.byte	0x00, 0xf0, 0x05, 0x00


	//----- nvinfo : EIATTR_KPARAM_INFO
	.align		4
.L_11933:
        /*0018*/ 	.byte	0x04, 0x17
        /*001a*/ 	.short	(.L_11935 - .L_11934)
.L_11934:
        /*001c*/ 	.word	0x00000000
        /*0020*/ 	.short	0x0006
        /*0022*/ 	.short	0x0028
        /*0024*/ 	.byte	0x00, 0xf0, 0x11, 0x00


	//----- nvinfo : EIATTR_KPARAM_INFO
	.align		4
.L_11935:
        /*0028*/ 	.byte	0x04, 0x17
        /*002a*/ 	.short	(.L_11937 - .L_11936)
.L_11936:
        /*002c*/ 	.word	0x00000000
        /*0030*/ 	.short	0x0005
        /*0032*/ 	.short	0x0020
        /*0034*/ 	.byte	0x00, 0xf0, 0x21, 0x00


	//----- nvinfo : EIATTR_KPARAM_INFO
	.align		4
.L_11937:
        /*0038*/ 	.byte	0x04, 0x17
        /*003a*/ 	.short	(.L_11939 - .L_11938)
.L_11938:
        /*003c*/ 	.word	0x00000000
        /*0040*/ 	.short	0x0004
        /*0042*/ 	.short	0x0018
        /*0044*/ 	.byte	0x00, 0xf0, 0x11, 0x00


	//----- nvinfo : EIATTR_KPARAM_INFO
	.align		4
.L_11939:
        /*0048*/ 	.byte	0x04, 0x17
        /*004a*/ 	.short	(.L_11941 - .L_11940)
.L_11940:
        /*004c*/ 	.word	0x00000000
        /*0050*/ 	.short	0x0003
        /*0052*/ 	.short	0x0014
        /*0054*/ 	.byte	0x00, 0xf0, 0x11, 0x00


	//----- nvinfo : EIATTR_KPARAM_INFO
	.align		4
.L_11941:
        /*0058*/ 	.byte	0x04, 0x17
        /*005a*/ 	.short	(.L_11943 - .L_11942)
.L_11942:
        /*005c*/ 	.word	0x00000000
        /*0060*/ 	.short	0x0002
        /*0062*/ 	.short	0x0010
        /*0064*/ 	.byte	0x00, 0xf0, 0x11, 0x00


	//----- nvinfo : EIATTR_KPARAM_INFO
	.align		4
.L_11943:
        /*0068*/ 	.byte	0x04, 0x17
        /*006a*/ 	.short	(.L_11945 - .L_11944)
.L_11944:
        /*006c*/ 	.word	0x00000000
        /*0070*/ 	.short	0x0001
        /*0072*/ 	.short	0x0008
        /*0074*/ 	.byte	0x00, 0xf0, 0x21, 0x00


	//----- nvinfo : EIATTR_KPARAM_INFO
	.align		4
.L_11945:
        /*0078*/ 	.byte	0x04, 0x17
        /*007a*/ 	.short	(.L_11947 - .L_11946)
.L_11946:
        /*007c*/ 	.word	0x00000000
        /*0080*/ 	.short	0x0000
        /*0082*/ 	.short	0x0000
        /*0084*/ 	.byte	0x00, 0xf0, 0x21, 0x00


	//----- nvinfo : EIATTR_SPARSE_MMA_MASK
	.align		4
.L_11947:
        /*0088*/ 	.byte	0x03, 0x50
        /*008a*/ 	.short	0x0000


	//----- nvinfo : EIATTR_MAXREG_COUNT
	.align		4
        /*008c*/ 	.byte	0x03, 0x1b
        /*008e*/ 	.short	0x00ff


	//----- nvinfo : EIATTR_MERCURY_ISA_VERSION
	.align		4
        /*0090*/ 	.byte	0x03, 0x5f
        /*0092*/ 	.short	0x0101


	//----- nvinfo : EIATTR_COOP_GROUP_MASK_REGIDS
	.align		4
        /*0094*/ 	.byte	0x04, 0x29
        /*0096*/ 	.short	(.L_11949 - .L_11948)


	//   ....[0]....
.L_11948:
        /*0098*/ 	.word	0xffffffff


	//   ....[1]....
        /*009c*/ 	.word	0xffffffff


	//   ....[2]....
        /*00a0*/ 	.word	0xffffffff


	//   ....[3]....
        /*00a4*/ 	.word	0xffffffff


	//   ....[4]....
        /*00a8*/ 	.word	0xffffffff


	//   ....[5]....
        /*00ac*/ 	.word	0xffffffff


	//   ....[6]....
        /*00b0*/ 	.word	0xffffffff


	//   ....[7]....
        /*00b4*/ 	.word	0xffffffff


	//   ....[8]....
        /*00b8*/ 	.word	0xffffffff


	//   ....[9]....
        /*00bc*/ 	.word	0xffffffff


	//   ....[10]....
        /*00c0*/ 	.word	0xffffffff


	//   ....[11]....
        /*00c4*/ 	.word	0xffffffff


	//   ....[12]....
        /*00c8*/ 	.word	0xffffffff


	//   ....[13]....
        /*00cc*/ 	.word	0xffffffff


	//   ....[14]....
        /*00d0*/ 	.word	0xffffffff


	//   ....[15]....
        /*00d4*/ 	.word	0xffffffff


	//   ....[16]....
        /*00d8*/ 	.word	0xffffffff


	//   ....[17]....
        /*00dc*/ 	.word	0xffffffff


	//   ....[18]....
        /*00e0*/ 	.word	0xffffffff


	//   ....[19]....
        /*00e4*/ 	.word	0xffffffff


	//----- nvinfo : EIATTR_COOP_GROUP_INSTR_OFFSETS
	.align		4
.L_11949:
        /*00e8*/ 	.byte	0x04, 0x28
        /*00ea*/ 	.short	(.L_11951 - .L_11950)


	//   ....[0]....
.L_11950:
        /*00ec*/ 	.word	0x00000210


	//   ....[1]....
        /*00f0*/ 	.word	0x00000230


	//   ....[2]....
        /*00f4*/ 	.word	0x00000270


	//   ....[3]....
        /*00f8*/ 	.word	0x00000290


	//   ....[4]....
        /*00fc*/ 	.word	0x000002d0


	//   ....[5]....
        /*0100*/ 	.word	0x000002f0


	//   ....[6]....
        /*0104*/ 	.word	0x00000330


	//   ....[7]....
        /*0108*/ 	.word	0x00000350


	//   ....[8]....
        /*010c*/ 	.word	0x00000390


	//   ....[9]....
        /*0110*/ 	.word	0x000003b0


	//   ....[10]....
        /*0114*/ 	.word	0x00000480


	//   ....[11]....
        /*0118*/ 	.word	0x00000490


	//   ....[12]....
        /*011c*/ 	.word	0x000004c0


	//   ....[13]....
        /*0120*/ 	.word	0x000004d0


	//   ....[14]....
        /*0124*/ 	.word	0x00000500


	//   ....[15]....
        /*0128*/ 	.word	0x00000510


	//   ....[16]....
        /*012c*/ 	.word	0x00000540


	//   ....[17]....
        /*0130*/ 	.word	0x00000550


	//   ....[18]....
        /*0134*/ 	.word	0x00000590


	//   ....[19]....
        /*0138*/ 	.word	0x000005a0


	//----- nvinfo : EIATTR_EXIT_INSTR_OFFSETS
	.align		4
.L_11951:
        /*013c*/ 	.byte	0x04, 0x1c
        /*013e*/ 	.short	(.L_11953 - .L_11952)


	//   ....[0]....
.L_11952:
        /*0140*/ 	.word	0x000005b0


	//   ....[1]....
        /*0144*/ 	.word	0x000006a0


	//   ....[2]....
        /*0148*/ 	.word	0x000006b0


	//   ....[3]....
        /*014c*/ 	.word	0x00000750


	//----- nvinfo : EIATTR_CBANK_PARAM_SIZE
	.align		4
.L_11953:
        /*0150*/ 	.byte	0x03, 0x19
        /*0152*/ 	.short	0x002d


	//----- nvinfo : EIATTR_PARAM_CBANK
	.align		4
        /*0154*/ 	.byte	0x04, 0x0a
        /*0156*/ 	.short	(.L_11955 - .L_11954)
	.align		4
.L_11954:
        /*0158*/ 	.word	index@(.nv.constant0._ZN43_GLOBAL__N__9ae7fba5_10_SoftMax_cu_9f978f6320softmax_warp_forwardIN3c108BFloat16ES2_fLi5ELb1ELb0EEEvPT0_PKT_iiiPKbib)
        /*015c*/ 	.short	0x0210
        /*015e*/ 	.short	0x002d


	//----- nvinfo : EIATTR_SW_WAR
	.align		4
.L_11955:
        /*0160*/ 	.byte	0x04, 0x36
        /*0162*/ 	.short	(.L_11957 - .L_11956)
.L_11956:
        /*0164*/ 	.word	0x00000008
.L_11957:


//--------------------- .nv.info._ZN43_GLOBAL__N__9ae7fba5_10_SoftMax_cu_9f978f6320softmax_warp_forwardIN3c108BFloat16ES2_fLi4ELb1ELb0EEEvPT0_PKT_iiiPKbib --------------------------
	.section	.nv.info._ZN43_GLOBAL__N__9ae7fba5_10_SoftMax_cu_9f978f6320softmax_warp_forwardIN3c108BFloat16ES2_fLi4ELb1ELb0EEEvPT0_PKT_iiiPKbib,"",@"SHT_CUDA_INFO"
	.sectionflags	@""
	.align	4


	//----- nvinfo : EIATTR_CUDA_API_VERSION
	.align		4
        /*0000*/ 	.byte	0x04, 0x37
        /*0002*/ 	.short	(.L_11959 - .L_11958)
.L_11958:
        /*0004*/ 	.word	0x00000082


	//----- nvinfo : EIATTR_KPARAM_INFO
	.align		4
.L_11959:
        /*0008*/ 	.byte	0x04, 0x17
        /*000a*/ 	.short	(.L_11961 - .L_11960)
.L_11960:
        /*000c*/ 	.word	0x00000000
        /*0010*/ 	.short	0x0007
        /*0012*/ 	.short	0x002c
        /*0014*/ 	.byte	0x00, 0xf0, 0x05, 0x00


	//----- nvinfo : EIATTR_KPARAM_INFO
	.align		4
.L_11961:
        /*0018*/ 	.byte	0x04, 0x17
        /*001a*/ 	.short	(.L_11963 - .L_11962)
.L_11962:
        /*001c*/ 	.word	0x00000000
        /*0020*/ 	.short	0x0006
        /*0022*/ 	.short	0x0028
        /*0024*/ 	.byte	0x00, 0xf0, 0x11, 0x00


	//----- nvinfo : EIATTR_KPARAM_INFO
	.align		4
.L_11963:
        /*0028*/ 	.byte	0x04, 0x17
        /*002a*/ 	.short	(.L_11965 - .L_11964)
.L_11964:
        /*002c*/ 	.word	0x00000000
        /*0030*/ 	.short	0x0005
        /*0032*/ 	.short	0x0020
        /*0034*/ 	.byte	0x00, 0xf0, 0x21, 0x00


	//----- nvinfo : EIATTR_KPARAM_INFO
	.align		4
.L_11965:
        /*0038*/ 	.byte	0x04, 0x17
        /*003a*/ 	.short	(.L_11967 - .L_11966)
.L_11966:
        /*003c*/ 	.word	0x00000000
        /*0040*/ 	.short	0x0004
        /*0042*/ 	.short	0x0018
        /*0044*/ 	.byte	0x00, 0xf0, 0x11, 0x00


	//----- nvinfo : EIATTR_KPARAM_INFO
	.align		4
.L_11967:
        /*0048*/ 	.byte	0x04, 0x17
        /*004a*/ 	.short	(.L_11969 - .L_11968)
.L_11968:
        /*004c*/ 	.word	0x00000000
        /*0050*/ 	.short	0x0003
        /*0052*/ 	.short	0x0014
        /*0054*/ 	.byte	0x00, 0xf0, 0x11, 0x00


	//----- nvinfo : EIATTR_KPARAM_INFO
	.align		4
.L_11969:
        /*0058*/ 	.byte	0x04, 0x17
        /*005a*/ 	.short	(.L_11971 - .L_11970)
.L_11970:
        /*005c*/ 	.word	0x00000000
        /*0060*/ 	.short	0x0002
        /*0062*/ 	.short	0x0010
        /*0064*/ 	.byte	0x00, 0xf0, 0x11, 0x00


	//----- nvinfo : EIATTR_KPARAM_INFO
	.align		4
.L_11971:
        /*0068*/ 	.byte	0x04, 0x17
        /*006a*/ 	.short	(.L_11973 - .L_11972)
.L_11972:
        /*006c*/ 	.word	0x00000000
        /*0070*/ 	.short	0x0001
        /*0072*/ 	.short	0x0008
        /*0074*/ 	.byte	0x00, 0xf0, 0x21, 0x00


	//----- nvinfo : EIATTR_KPARAM_INFO
	.align		4
.L_11973:
        /*0078*/ 	.byte	0x04, 0x17
        /*007a*/ 	.short	(.L_11975 - .L_11974)
.L_11974:
        /*007c*/ 	.word	0x00000000
        /*0080*/ 	.short	0x0000
        /*0082*/ 	.short	0x0000
        /*0084*/ 	.byte	0x00, 0xf0, 0x21, 0x00


	//----- nvinfo : EIATTR_SPARSE_MMA_MASK
	.align		4
.L_11975:
        /*0088*/ 	.byte	0x03, 0x50
        /*008a*/ 	.short	0x0000


	//----- nvinfo : EIATTR_MAXREG_COUNT
	.align		4
        /*008c*/ 	.byte	0x03, 0x1b
        /*008e*/ 	.short	0x00ff


	//----- nvinfo : EIATTR_MERCURY_ISA_VERSION
	.align		4
        /*0090*/ 	.byte	0x03, 0x5f
        /*0092*/ 	.short	0x0101


	//----- nvinfo : EIATTR_COOP_GROUP_MASK_REGIDS
	.align		4
        /*0094*/ 	.byte	0x04, 0x29
        /*0096*/ 	.short	(.L_11977 - .L_11976)


	//   ....[0]....
.L_11976:
        /*0098*/ 	.word	0xffffffff


	//   ....[1]....
        /*009c*/ 	.word	0xffffffff


	//   ....[2]....
        /*00a0*/ 	.word	0xffffffff


	//   ....[3]....
        /*00a4*/ 	.word	0xffffffff


	//   ....[4]....
        /*00a8*/ 	.word	0xffffffff


	//   ....[5]....
        /*00ac*/ 	.word	0xffffffff


	//   ....[6]....
        /*00b0*/ 	.word	0xffffffff


	//   ....[7]....
        /*00b4*/ 	.word	0xffffffff


	//   ....[8]....
        /*00b8*/ 	.word	0xffffffff


	//   ....[9]....
        /*00bc*/ 	.word	0xffffffff


	//   ....[10]....
        /*00c0*/ 	.word	0xffffffff


	//   ....[11]....
        /*00c4*/ 	.word	0xffffffff


	//   ....[12]....
        /*00c8*/ 	.word	0xffffffff


	//   ....[13]....
        /*00cc*/ 	.word	0xffffffff


	//   ....[14]....
        /*00d0*/ 	.word	0xffffffff


	//   ....[15]....
        /*00d4*/ 	.word	0xffffffff


	//----- nvinfo : EIATTR_COOP_GROUP_INSTR_OFFSETS
	.align		4
.L_11977:
        /*00d8*/ 	.byte	0x04, 0x28
        /*00da*/ 	.short	(.L_11979 - .L_11978)


	//   ....[0]....
.L_11978:
        /*00dc*/ 	.word	0x00000210


	//   ....[1]....
        /*00e0*/ 	.word	0x00000230


	//   ....[2]....
        /*00e4*/ 	.word	0x00000270


	//   ....[3]....
        /*00e8*/ 	.word	0x00000290


	//   ....[4]....
        /*00ec*/ 	.word	0x000002d0


	//   ....[5]....
        /*00f0*/ 	.word	0x000002f0


	//   ....[6]....
        /*00f4*/ 	.word	0x00000330


	//   ....[7]....
        /*00f8*/ 	.word	0x00000350


	//   ....[8]....
        /*00fc*/ 	.word	0x00000420


	//   ....[9]....
        /*0100*/ 	.word	0x00000430


	//   ....[10]....
        /*0104*/ 	.word	0x00000460


	//   ....[11]....
        /*0108*/ 	.word	0x00000470


	//   ....[12]....
        /*010c*/ 	.word	0x000004a0


	//   ....[13]....
        /*0110*/ 	.word	0x000004b0


	//   ....[14]....
        /*0114*/ 	.word	0x000004f0


	//   ....[15]....
        /*0118*/ 	.word	0x00000500


	//----- nvinfo : EIATTR_EXIT_INSTR_OFFSETS
	.align		4
.L_11979:
        /*011c*/ 	.byte	0x04, 0x1c
        /*011e*/ 	.short	(.L_11981 - .L_11980)


	//   ....[0]....
.L_11980:
        /*0120*/ 	.word	0x00000510


	//   ....[1]....
        /*0124*/ 	.word	0x000005d0


	//   ....[2]....
        /*0128*/ 	.word	0x000005e0


	//   ....[3]....
        /*012c*/ 	.word	0x00000680


	//----- nvinfo : EIATTR_CBANK_PARAM_SIZE
	.align		4
.L_11981:
        /*0130*/ 	.byte	0x03, 0x19
        /*0132*/ 	.short	0x002d


	//----- nvinfo : EIATTR_PARAM_CBANK
	.align		4
        /*0134*/ 	.byte	0x04, 0x0a
        /*0136*/ 	.short	(.L_11983 - .L_11982)
	.align		4
.L_11982:
        /*0138*/ 	.word	index@(.nv.constant0._ZN43_GLOBAL__N__9ae7fba5_10_SoftMax_cu_9f978f6320softmax_warp_forwardIN3c108BFloat16ES2_fLi4ELb1ELb0EEEvPT0_PKT_iiiPKbib)
        /*013c*/ 	.short	0x0210
        /*013e*/ 	.short	0x002d


	//----- nvinfo : EIATTR_SW_WAR
	.align		4
.L_11983:
        /*0140*/ 	.byte	0x04, 0x36
        /*0142*/ 	.short	(.L_11985 - .L_11984)
.L_11984:
        /*0144*/ 	.word	0x00000008
.L_11985:


//--------------------- .nv.info._ZN43_GLOBAL__N__9ae7fba5_10_SoftMax_cu_9f978f6320softmax_warp_forwardIN3c108BFloat16ES2_fLi3ELb1ELb0EEEvPT0_PKT_iiiPKbib --------------------------
	.section	.nv.info._ZN43_GLOBAL__N__9ae7fba5_10_SoftMax_cu_9f978f6320softmax_warp_forwardIN3c108BFloat16ES2_fLi3ELb1ELb0EEEvPT0_PKT_iiiPKbib,"",@"SHT_CUDA_INFO"
	.sectionflags	@""
	.align	4


	//----- nvinfo : EIATTR_CUDA_API_VERSION
	.align		4
        /*0000*/ 	.byte	0x04, 0x37
        /*0002*/ 	.short	(.L_11987 - .L_11986)
.L_11986:
        /*0004*/ 	.word	0x00000082


	//----- nvinfo : EIATTR_KPARAM_INFO
	.align		4
.L_11987:
        /*0008*/ 	.byte	0x04, 0x17
        /*000a*/ 	.short	(.L_11989 - .L_11988)
.L_11988:
        /*000c*/ 	.word	0x00000000
        /*0010*/ 	.short	0x0007
        /*0012*/ 	.short	0x002c
        /*0014*/ 	.byte	0x00, 0xf0, 0x05, 0x00


	//----- nvinfo : EIATTR_KPARAM_INFO
	.align		4
.L_11989:
        /*0018*/ 	.byte	0x04, 0x17
        /*001a*/ 	.short	(.L_11991 - .L_11990)
.L_11990:
        /*001c*/ 	.word	0x00000000
        /*0020*/ 	.short	0x0006
        /*0022*/ 	.short	0x0028
        /*0024*/ 	.byte	0x00, 0xf0, 0x11, 0x00


	//----- nvinfo : EIATTR_KPARAM_INFO
	.align		4
.L_11991:
        /*0028*/ 	.byte	0x04, 0x17
        /*002a*/ 	.short	(.L_11993 - .L_11992)
.L_11992:
        /*002c*/ 	.word	0x00000000
        /*0030*/ 	.short	0x0005
        /*0032*/ 	.short	0x0020
        /*0034*/ 	.byte	0x00, 0xf0, 0x21, 0x00


	//----- nvinfo : EIATTR_KPARAM_INFO
	.align		4
.L_11993:
        /*0038*/ 	.byte	0x04, 0x17
        /*003a*/ 	.short	(.L_11995 - .L_11994)
.L_11994:
        /*003c*/ 	.word	0x00000000
        /*0040*/ 	.short	0x0004
        /*0042*/ 	.short	0x0018
        /*0044*/ 	.byte	0x00, 0xf0, 0x11, 0x00


	//----- nvinfo : EIATTR_KPARAM_INFO
	.align		4
.L_11995:
        /*0048*/ 	.byte	0x04, 0x17
        /*004a*/ 	.short	(.L_11997 - .L_11996)
.L_11996:
        /*004c*/ 	.word	0x00000000
        /*0050*/ 	.short	0x0003
        /*0052*/ 	.short	0x0014
        /*0054*/ 	.byte	0x00, 0xf0, 0x11, 0x00


	//----- nvinfo : EIATTR_KPARAM_INFO
	.align		4
.L_11997:
        /*0058*/ 	.byte	0x04, 0x17
        /*005a*/ 	.short	(.L_11999 - .L_11998)
.L_11998:
        /*005c*/ 	.word	0x00000000
        /*0060*/ 	.short	0x0002
        /*0062*/ 	.short	0x0010
        /*0064*/ 	.byte	0x00, 0xf0, 0x11, 0x00


	//----- nvinfo : EIATTR_KPARAM_INFO
	.align		4
.L_11999:
        /*0068*/ 	.byte	0x04, 0x17
        /*006a*/ 	.short	(.L_12001 - .L_12000)
.L_12000:
        /*006c*/ 	.word	0x00000000
        /*0070*/ 	.short	0x0001
        /*0072*/ 	.short	0x0008
        /*0074*/ 	.byte	0x00, 0xf0, 0x21, 0x00


	//----- nvinfo : EIATTR_KPARAM_INFO
	.align		4
.L_12001:
        /*0078*/ 	.byte	0x04, 0x17
        /*007a*/ 	.short	(.L_12003 - .L_12002)
.L_12002:
        /*007c*/ 	.word	0x00000000
        /*0080*/ 	.short	0x0000
        /*0082*/ 	.short	0x0000
        /*0084*/ 	.byte	0x00, 0xf0, 0x21, 0x00


	//----- nvinfo : EIATTR_SPARSE_MMA_MASK
	.align		4
.L_12003:
        /*0088*/ 	.byte	0x03, 0x50
        /*008a*/ 	.short	0x0000


	//----- nvinfo : EIATTR_MAXREG_COUNT
	.align		4
        /*008c*/ 	.byte	0x03, 0x1b
        /*008e*/ 	.short	0x00ff


	//----- nvinfo : EIATTR_MERCURY_ISA_VERSION
	.align		4
        /*0090*/ 	.byte	0x03, 0x5f
        /*0092*/ 	.short	0x0101


	//----- nvinfo : EIATTR_COOP_GROUP_MASK_REGIDS
	.align		4
        /*0094*/ 	.byte	0x04, 0x29
        /*0096*/ 	.short	(.L_12005 - .L_12004)


	//   ....[0]....
.L_12004:
        /*0098*/ 	.word	0xffffffff


	//   ....[1]....
        /*009c*/ 	.word	0xffffffff


	//   ....[2]....
        /*00a0*/ 	.word	0xffffffff


	//   ....[3]....
        /*00a4*/ 	.word	0xffffffff


	//   ....[4]....
        /*00a8*/ 	.word	0xffffffff


	//   ....[5]....
        /*00ac*/ 	.word	0xffffffff


	//   ....[6]....
        /*00b0*/ 	.word	0xffffffff


	//   ....[7]....
        /*00b4*/ 	.word	0xffffffff


	//   ....[8]....
        /*00b8*/ 	.word	0xffffffff


	//   ....[9]....
        /*00bc*/ 	.word	0xffffffff


	//   ....[10]....
        /*00c0*/ 	.word	0xffffffff


	//   ....[11]....
        /*00c4*/ 	.word	0xffffffff


	//----- nvinfo : EIATTR_COOP_GROUP_INSTR_OFFSETS
	.align		4
.L_12005:
        /*00c8*/ 	.byte	0x04, 0x28
        /*00ca*/ 	.short	(.L_12007 - .L_12006)


	//   ....[0]....
.L_12006:
        /*00cc*/ 	.word	0x00000210


	//   ....[1]....
        /*00d0*/ 	.word	0x00000230


	//   ....[2]....
        /*00d4*/ 	.word	0x00000270


	//   ....[3]....
        /*00d8*/ 	.word	0x00000290


	//   ....[4]....
        /*00dc*/ 	.word	0x000002d0


	//   ....[5]....
        /*00e0*/ 	.word	0x000002f0


	//   ....[6]....
        /*00e4*/ 	.word	0x000003c0


	//   ....[7]....
        /*00e8*/ 	.word	0x000003d0


	//   ....[8]....
        /*00ec*/ 	.word	0x00000400


	//   ....[9]....
        /*00f0*/ 	.word	0x00000410


	//   ....[10]....
        /*00f4*/ 	.word	0x00000450


	//   ....[11]....
        /*00f8*/ 	.word	0x00000460


	//----- nvinfo : EIATTR_EXIT_INSTR_OFFSETS
	.align		4
.L_12007:
        /*00fc*/ 	.byte	0x04, 0x1c
        /*00fe*/ 	.short	(.L_12009 - .L_12008)


	//   ....[0]....
.L_12008:
        /*0100*/ 	.word	0x00000470


	//   ....[1]....
        /*0104*/ 	.word	0x00000530


	//   ....[2]....
        /*0108*/ 	.word	0x00000540


	//   ....[3]....
        /*010c*/ 	.word	0x000005e0


	//----- nvinfo : EIATTR_CBANK_PARAM_SIZE
	.align		4
.L_12009:
        /*0110*/ 	.byte	0x03, 0x19
        /*0112*/ 	.short	0x002d


	//----- nvinfo : EIATTR_PARAM_CBANK
	.align		4
        /*0114*/ 	.byte	0x04, 0x0a
        /*0116*/ 	.short	(.L_12011 - .L_12010)
	.align		4
.L_12010:
        /*0118*/ 	.word	index@(.nv.constant0._ZN43_GLOBAL__N__9ae7fba5_10_SoftMax_cu_9f978f6320softmax_warp_forwardIN3c108BFloat16ES2_fLi3ELb1ELb0EEEvPT0_PKT_iiiPKbib)
        /*011c*/ 	.short	0x0210
        /*011e*/ 	.short	0x002d


	//----- nvinfo : EIATTR_SW_WAR
	.align		4
.L_12011:
        /*0120*/ 	.byte	0x04, 0x36
        /*0122*/ 	.short	(.L_12013 - .L_12012)
.L_12012:
        /*0124*/ 	.word	0x00000008
.L_12013:


//--------------------- .nv.info._ZN43_GLOBAL__N__9ae7fba5_10_SoftMax_cu_9f978f6320softmax_warp_forwardIN3c108BFloat16ES2_fLi2ELb1ELb0EEEvPT0_PKT_iiiPKbib --------------------------
	.section	.nv.info._ZN43_GLOBAL__N__9ae7fba5_10_SoftMax_cu_9f978f6320softmax_warp_forwardIN3c108BFloat16ES2_fLi2ELb1ELb0EEEvPT0_PKT_iiiPKbib,"",@"SHT_CUDA_INFO"
	.sectionflags	@""
	.align	4


	//----- nvinfo : EIATTR_CUDA_API_VERSION
	.align		4
        /*0000*/ 	.byte	0x04, 0x37
        /*0002*/ 	.short	(.L_12015 - .L_12014)
.L_12014:
        /*0004*/ 	.word	0x00000082


	//----- nvinfo : EIATTR_KPARAM_INFO
	.align		4
.L_12015:
        /*0008*/ 	.byte	0x04, 0x17
        /*000a*/ 	.short	(.L_12017 - .L_12016)
.L_12016:
        /*000c*/ 	.word	0x00000000
        /*0010*/ 	.short	0x0007
        /*0012*/ 	.short	0x002c
        /*0014*/ 	.byte	0x00, 0xf0, 0x05, 0x00


	//----- nvinfo : EIATTR_KPARAM_INFO
	.align		4
.L_12017:
        /*0018*/ 	.byte	0x04, 0x17
        /*001a*/ 	.short	(.L_12019 - .L_12018)
.L_12018:
        /*001c*/ 	.word	0x00000000
        /*0020*/ 	.short	0x0006
        /*0022*/ 	.short	0x0028
        /*0024*/ 	.byte	0x00, 0xf0, 0x11, 0x00


	//----- nvinfo : EIATTR_KPARAM_INFO
	.align		4
.L_12019:
        /*0028*/ 	.byte	0x04, 0x17
        /*002a*/ 	.short	(.L_12021 - .L_12020)
.L_12020:
        /*002c*/ 	.word	0x00000000
        /*0030*/ 	.short	0x0005
        /*0032*/ 	.short	0x0020
        /*0034*/ 	.byte	0x00, 0xf0, 0x21, 0x00


	//----- nvinfo : EIATTR_KPARAM_INFO
	.align		4
.L_12021:
        /*0038*/ 	.byte	0x04, 0x17
        /*003a*/ 	.short	(.L_12023 - .L_12022)
.L_12022:
        /*003c*/ 	.word	0x00000000
        /*0040*/ 	.short	0x0004
        /*0042*/ 	.short	0x0018
        /*0044*/ 	.byte	0x00, 0xf0, 0x11, 0x00


	//----- nvinfo : EIATTR_KPARAM_INFO
	.align		4
.L_12023:
        /*0048*/ 	.byte	0x04, 0x17
        /*004a*/ 	.short	(.L_12025 - .L_12024)
.L_12024:
        /*004c*/ 	.word	0x00000000
        /*0050*/ 	.short	0x0003
        /*0052*/ 	.short	0x0014
        /*0054*/ 	.byte	0x00, 0xf0, 0x11, 0x00


	//----- nvinfo : EIATTR_KPARAM_INFO
	.align		4
.L_12025:
        /*0058*/ 	.byte	0x04, 0x17
        /*005a*/ 	.short	(.L_12027 - .L_12026)
.L_12026:
        /*005c*/ 	.word	0x00000000
        /*0060*/ 	.short	0x0002
        /*0062*/ 	.short	0x0010
        /*0064*/ 	.byte	0x00, 0xf0, 0x11, 0x00


	//----- nvinfo : EIATTR_KPARAM_INFO
	.align		4
.L_12027:
        /*0068*/ 	.byte	0x04, 0x17
        /*006a*/ 	.short	(.L_12029 - .L_12028)
.L_12028:
        /*006c*/ 	.word	0x00000000
        /*0070*/ 	.short	0x0001
        /*0072*/ 	.short	0x0008
        /*0074*/ 	.byte	0x00, 0xf0, 0x21, 0x00


	//----- nvinfo : EIATTR_KPARAM_INFO
	.align		4
.L_12029:
        /*0078*/ 	.byte	0x04, 0x17
        /*007a*/ 	.short	(.L_12031 - .L_12030)
.L_12030:
        /*007c*/ 	.word	0x00000000
        /*0080*/ 	.short	0x0000
        /*0082*/ 	.short	0x0000
        /*0084*/ 	.byte	0x00, 0xf0, 0x21, 0x00


	//----- nvinfo : EIATTR_SPARSE_MMA_MASK
	.align		4
.L_12031:
        /*0088*/ 	.byte	0x03, 0x50
        /*008a*/ 	.short	0x0000


	//----- nvinfo : EIATTR_MAXREG_COUNT
	.align		4
        /*008c*/ 	.byte	0x03, 0x1b
        /*008e*/ 	.short	0x00ff


	//----- nvinfo : EIATTR_MERCURY_ISA_VERSION
	.align		4
        /*0090*/ 	.byte	0x03, 0x5f
        /*0092*/ 	.short	0x0101


	//----- nvinfo : EIATTR_COOP_GROUP_MASK_REGIDS
	.align		4
        /*0094*/ 	.byte	0x04, 0x29
        /*0096*/ 	.short	(.L_12033 - .L_12032)


	//   ....[0]....
.L_12032:
        /*0098*/ 	.word	0xffffffff


	//   ....[1]....
        /*009c*/ 	.word	0xffffffff


	//   ....[2]....
        /*00a0*/ 	.word	0xffffffff


	//   ....[3]....
        /*00a4*/ 	.word	0xffffffff


	//   ....[4]....
        /*00a8*/ 	.word	0xffffffff


	//   ....[5]....
        /*00ac*/ 	.word	0xffffffff


	//   ....[6]....
        /*00b0*/ 	.word	0xffffffff


	//   ....[7]....
        /*00b4*/ 	.word	0xffffffff


	//----- nvinfo : EIATTR_COOP_GROUP_INSTR_OFFSETS
	.align		4
.L_12033:
        /*00b8*/ 	.byte	0x04, 0x28
        /*00ba*/ 	.short	(.L_12035 - .L_12034)


	//   ....[0]....
.L_12034:
        /*00bc*/ 	.word	0x00000210


	//   ....[1]....
        /*00c0*/ 	.word	0x00000230


	//   ....[2]....
        /*00c4*/ 	.word	0x00000270


	//   ....[3]....
        /*00c8*/ 	.word	0x00000290


	//   ....[4]....
        /*00cc*/ 	.word	0x00000360


	//   ....[5]....
        /*00d0*/ 	.word	0x00000370


	//   ....[6]....
        /*00d4*/ 	.word	0x000003b0


	//   ....[7]....
        /*00d8*/ 	.word	0x000003c0


	//----- nvinfo : EIATTR_EXIT_INSTR_OFFSETS
	.align		4
.L_12035:
        /*00dc*/ 	.byte	0x04, 0x1c
        /*00de*/ 	.short	(.L_12037 - .L_12036)


	//   ....[0]....
.L_12036:
        /*00e0*/ 	.word	0x000003d0


	//   ....[1]....
        /*00e4*/ 	.word	0x00000490


	//   ....[2]....
        /*00e8*/ 	.word	0x000004a0


	//   ....[3]....
        /*00ec*/ 	.word	0x00000540


	//----- nvinfo : EIATTR_CBANK_PARAM_SIZE
	.align		4
.L_12037:
        /*00f0*/ 	.byte	0x03, 0x19
        /*00f2*/ 	.short	0x002d


	//----- nvinfo : EIATTR_PARAM_CBANK
	.align		4
        /*00f4*/ 	.byte	0x04, 0x0a
        /*00f6*/ 	.short	(.L_12039 - .L_12038)
	.align		4
.L_12038:
        /*00f8*/ 	.word	index@(.nv.constant0._ZN43_GLOBAL__N__9ae7fba5_10_SoftMax_cu_9f978f6320softmax_warp_forwardIN3c108BFloat16ES2_fLi2ELb1ELb0EEEvPT0_PKT_iiiPKbib)
        /*00fc*/ 	.short	0x0210
        /*00fe*/ 	.short	0x002d


	//----- nvinfo : EIATTR_SW_WAR
	.align		4
.L_12039:
        /*0100*/ 	.byte	0x04, 0x36
        /*0102*/ 	.short	(.L_12041 - .L_12040)
.L_12040:
        /*0104*/ 	.word	0x00000008
.L_12041:


//--------------------- .nv.info._ZN43_GLOBAL__N__9ae7fba5_10_SoftMax_cu_9f978f6320softmax_warp_forwardIN3c108BFloat16ES2_fLi1ELb1ELb0EEEvPT0_PKT_iiiPKbib --------------------------
	.section	.nv.info._ZN43_GLOBAL__N__9ae7fba5_10_SoftMax_cu_9f978f6320softmax_warp_forwardIN3c108BFloat16ES2_fLi1ELb1ELb0EEEvPT0_PKT_iiiPKbib,"",@"SHT_CUDA_INFO"
	.sectionflags	@""
	.align	4


	//----- nvinfo : EIATTR_CUDA_API_VERSION
	.align		4
        /*0000*/ 	.byte	0x04, 0x37
        /*0002*/ 	.short	(.L_12043 - .L_12042)
.L_12042:
        /*0004*/ 	.word	0x00000082


	//----- nvinfo : EIATTR_KPARAM_INFO
	.align		4
.L_12043:
        /*0008*/ 	.byte	0x04, 0x17
        /*000a*/ 	.short	(.L_12045 - .L_12044)
.L_12044:
        /*000c*/ 	.word	0x00000000
        /*0010*/ 	.short	0x0007
        /*0012*/ 	.short	0x002c
        /*0014*/ 	.byte	0x00, 0xf0, 0x05, 0x00


	//----- nvinfo : EIATTR_KPARAM_INFO
	.align		4
.L_12045:
        /*0018*/ 	.byte	0x04, 0x17
        /*001a*/ 	.short	(.L_12047 - .L_12046)
.L_12046:
        /*001c*/ 	.word	0x00000000
        /*0020*/ 	.short	0x0006
        /*0022*/ 	.short	0x0028
        /*0024*/ 	.byte	0x00, 0xf0, 0x11, 0x00


	//----- nvinfo : EIATTR_KPARAM_INFO
	.align		4
.L_12047:
        /*0028*/ 	.byte	0x04, 0x17
        /*002a*/ 	.short	(.L_12049 - .L_12048)
.L_12048:
        /*002c*/ 	.word	0x00000000
        /*0030*/ 	.short	0x0005
        /*0032*/ 	.short	0x0020
        /*0034*/ 	.byte	0x00, 0xf0, 0x21, 0x00


	//----- nvinfo : EIATTR_KPARAM_INFO
	.align		4
.L_12049:
        /*0038*/ 	.byte	0x04, 0x17
        /*003a*/ 	.short	(.L_12051 - .L_12050)
.L_12050:
        /*003c*/ 	.word	0x00000000
        /*0040*/ 	.short	0x0004
        /*0042*/ 	.short	0x0018
        /*0044*/ 	.byte	0x00, 0xf0, 0x11, 0x00


	//----- nvinfo : EIATTR_KPARAM_INFO
	.align		4
.L_12051:
        /*0048*/ 	.byte	0x04, 0x17
        /*004a*/ 	.short	(.L_12053 - .L_12052)
.L_12052:
        /*004c*/ 	.word	0x00000000
        /*0050*/ 	.short	0x0003
        /*0052*/ 	.short	0x0014
        /*0054*/ 	.byte	0x00, 0xf0, 0x11, 0x00


	//----- nvinfo : EIATTR_KPARAM_INFO
	.align		4
.L_12053:
        /*0058*/ 	.byte	0x04, 0x17
        /*005a*/ 	.short	(.L_12055 - .L_12054)
.L_12054:
        /*005c*/ 	.word	0x00000000
        /*0060*/ 	.short	0x0002
        /*0062*/ 	.short	0x0010
        /*0064*/ 	.byte	0x00, 0xf0, 0x11, 0x00


	//----- nvinfo : EIATTR_KPARAM_INFO
	.align		4
.L_12055:
        /*0068*/ 	.byte	0x04, 0x17
        /*006a*/ 	.short	(.L_12057 - .L_12056)
.L_12056:
        /*006c*/ 	.word	0x00000000
        /*0070*/ 	.short	0x0001
        /*0072*/ 	.short	0x0008
        /*0074*/ 	.byte	0x00, 0xf0, 0x21, 0x00


	//----- nvinfo : EIATTR_KPARAM_INFO
	.align		4
.L_12057:
        /*0078*/ 	.byte	0x04, 0x17
        /*007a*/ 	.short	(.L_12059 - .L_12058)
.L_12058:
        /*007c*/ 	.word	0x00000000
        /*0080*/ 	.short	0x0000
        /*0082*/ 	.short	0x0000
        /*0084*/ 	.byte	0x00, 0xf0, 0x21, 0x00


	//----- nvinfo : EIATTR_SPARSE_MMA_MASK
	.align		4
.L_12059:
        /*0088*/ 	.byte	0x03, 0x50
        /*008a*/ 	.short	0x0000


	//----- nvinfo : EIATTR_MAXREG_COUNT
	.align		4
        /*008c*/ 	.byte	0x03, 0x1b
        /*008e*/ 	.short	0x00ff


	//----- nvinfo : EIATTR_MERCURY_ISA_VERSION
	.align		4
        /*0090*/ 	.byte	0x03, 0x5f
        /*0092*/ 	.short	0x0101


	//----- nvinfo : EIATTR_COOP_GROUP_MASK_REGIDS
	.align		4
        /*0094*/ 	.byte	0x04, 0x29
        /*0096*/ 	.short	(.L_12061 - .L_12060)


	//   ....[0]....
.L_12060:
        /*0098*/ 	.word	0xffffffff


	//   ....[1]....
        /*009c*/ 	.word	0xffffffff


	//   ....[2]....
        /*00a0*/ 	.word	0xffffffff


	//   ....[3]....
        /*00a4*/ 	.word	0xffffffff


	//----- nvinfo : EIATTR_COOP_GROUP_INSTR_OFFSETS
	.align		4
.L_12061:
        /*00a8*/ 	.byte	0x04, 0x28
        /*00aa*/ 	.short	(.L_12063 - .L_12062)


	//   ....[0]....
.L_12062:
        /*00ac*/ 	.word	0x00000210


	//   ....[1]....
        /*00b0*/ 	.word	0x00000230


	//   ....[2]....
        /*00b4*/ 	.word	0x00000310


	//   ....[3]....
        /*00b8*/ 	.word	0x00000320


	//----- nvinfo : EIATTR_EXIT_INSTR_OFFSETS
	.align		4
.L_12063:
        /*00bc*/ 	.byte	0x04, 0x1c
        /*00be*/ 	.short	(.L_12065 - .L_12064)


	//   ....[0]....
.L_12064:
        /*00c0*/ 	.word	0x00000330


	//   ....[1]....
        /*00c4*/ 	.word	0x000003f0


	//   ....[2]....
        /*00c8*/ 	.word	0x00000400


	//   ....[3]....
        /*00cc*/ 	.word	0x000004a0


	//----- nvinfo : EIATTR_CBANK_PARAM_SIZE
	.align		4
.L_12065:
        /*00d0*/ 	.byte	0x03, 0x19
        /*00d2*/ 	.short	0x002d


	//----- nvinfo : EIATTR_PARAM_CBANK
	.align		4
        /*00d4*/ 	.byte	0x04, 0x0a
        /*00d6*/ 	.short	(.L_12067 - .L_12066)
	.align		4
.L_12066:
        /*00d8*/ 	.word	index@(.nv.constant0._ZN43_GLOBAL__N__9ae7fba5_10_SoftMax_cu_9f978f6320softmax_warp_forwardIN3c108BFloat16ES2_fLi1ELb1ELb0EEEvPT0_PKT_iiiPKbib)
        /*00dc*/ 	.short	0x0210
        /*00de*/ 	.short	0x002d


	//----- nvinfo : EIATTR_SW_WAR
	.align		4
.L_12067:
        /*00e0*/ 	.byte	0x04, 0x36
        /*00e2*/ 	.short	(.L_12069 - .L_12068)
.L_12068:
        /*00e4*/ 	.word	0x00000008
.L_12069:


//--------------------- .nv.info._ZN43_GLOBAL__N__9ae7fba5_10_SoftMax_cu_9f978f6320softmax_warp_forwardIN3c108BFloat16ES2_fLi0ELb1ELb0EEEvPT0_PKT_iiiPKbib --------------------------
	.section	.nv.info._ZN43_GLOBAL__N__9ae7fba5_10_SoftMax_cu_9f978f6320softmax_warp_forwardIN3c108BFloat16ES2_fLi0ELb1ELb0EEEvPT0_PKT_iiiPKbib,"",@"SHT_CUDA_INFO"
	.sectionflags	@""
	.align	4


	//----- nvinfo : EIATTR_CUDA_API_VERSION
	.align		4
        /*0000*/ 	.byte	0x04, 0x37
        /*0002*/ 	.short	(.L_12071 - .L_12070)
.L_12070:
        /*0004*/ 	.word	0x00000082


	//----- nvinfo : EIATTR_KPARAM_INFO
	.align		4
.L_12071:
        /*0008*/ 	.byte	0x04, 0x17
        /*000a*/ 	.short	(.L_12073 - .L_12072)
.L_12072:
        /*000c*/ 	.word	0x00000000
        /*0010*/ 	.short	0x0007
        /*0012*/ 	.short	0x002c
        /*0014*/ 	.byte	0x00, 0xf0, 0x05, 0x00


	//----- nvinfo : EIATTR_KPARAM_INFO
	.align		4
.L_12073:
        /*0018*/ 	.byte	0x04, 0x17
        /*001a*/ 	.short	(.L_12075 - .L_12074)
.L_12074:
        /*001c*/ 	.word	0x00000000
        /*0020*/ 	.short	0x0006
        /*0022*/ 	.short	0x0028
        /*0024*/ 	.byte	0x00, 0xf0, 0x11, 0x00


	//----- nvinfo : EIATTR_KPARAM_INFO
	.align		4
.L_12075:
        /*0028*/ 	.byte	0x04, 0x17
        /*002a*/ 	.short	(.L_12077 - .L_12076)
.L_12076:
        /*002c*/ 	.word	0x00000000
        /*0030*/ 	.short	0x0005
        /*0032*/ 	.short	0x0020
        /*0034*/ 	.byte	0x00, 0xf0, 0x21, 0x00


	//----- nvinfo : EIATTR_KPARAM_INFO
	.align		4
.L_12077:
        /*0038*/ 	.byte	0x04, 0x17
        /*003a*/ 	.short	(.L_12079 - .L_12078)
.L_12078:
        /*003c*/ 	.word	0x00000000
        /*0040*/ 	.short	0x0004
        /*0042*/ 	.short	0x0018
        /*0044*/ 	.byte	0x00, 0xf0, 0x11, 0x00


	//----- nvinfo : EIATTR_KPARAM_INFO
	.align		4
.L_12079:
        /*0048*/ 	.byte	0x04, 0x17
        /*004a*/ 	.short	(.L_12081 - .L_12080)
.L_12080:
        /*004c*/ 	.word	0x00000000
        /*0050*/ 	.short	0x0003
        /*0052*/ 	.short	0x0014
        /*0054*/ 	.byte	0x00, 0xf0, 0x11, 0x00


	//----- nvinfo : EIATTR_KPARAM_INFO
	.align		4
.L_12081:
        /*0058*/ 	.byte	0x04, 0x17
        /*005a*/ 	.short	(.L_12083 - .L_12082)
.L_12082:
        /*005c*/ 	.word	0x00000000
        /*0060*/ 	.short	0x0002
        /*0062*/ 	.short	0x0010
        /*0064*/ 	.byte	0x00, 0xf0, 0x11, 0x00


	//----- nvinfo : EIATTR_KPARAM_INFO
	.align		4
.L_12083:
        /*0068*/ 	.byte	0x04, 0x17
        /*006a*/ 	.short	(.L_12085 - .L_12084)
.L_12084:
        /*006c*/ 	.word	0x00000000
        /*0070*/ 	.short	0x0001
        /*0072*/ 	.short	0x0008
        /*0074*/ 	.byte	0x00, 0xf0, 0x21, 0x00


	//----- nvinfo : EIATTR_KPARAM_INFO
	.align		4
.L_12085:
        /*0078*/ 	.byte	0x04, 0x17
        /*007a*/ 	.short	(.L_12087 - .L_12086)
.L_12086:
        /*007c*/ 	.word	0x00000000
        /*0080*/ 	.short	0x0000
        /*0082*/ 	.short	0x0000
        /*0084*/ 	.byte	0x00, 0xf0, 0x21, 0x00


	//----- nvinfo : EIATTR_SPARSE_MMA_MASK
	.align		4
.L_12087:
        /*0088*/ 	.byte	0x03, 0x50
        /*008a*/ 	.short	0x0000


	//----- nvinfo : EIATTR_MAXREG_COUNT
	.align		4
        /*008c*/ 	.byte	0x03, 0x1b
        /*008e*/ 	.short	0x00ff


	//----- nvinfo : EIATTR_MERCURY_ISA_VERSION
	.align		4
        /*0090*/ 	.byte	0x03, 0x5f
        /*0092*/ 	.short	0x0101


	//----- nvinfo : EIATTR_EXIT_INSTR_OFFSETS
	.align		4
        /*0094*/ 	.byte	0x04, 0x1c
        /*0096*/ 	.short	(.L_12089 - .L_12088)


	//   ....[0]....
.L_12088:
        /*0098*/ 	.word	0x000001f0


	//   ....[1]....
        /*009c*/ 	.word	0x00000340


	//   ....[2]....
        /*00a0*/ 	.word	0x00000350


	//   ....[3]....
        /*00a4*/ 	.word	0x00000430


	//----- nvinfo : EIATTR_CRS_STACK_SIZE
	.align		4
.L_12089:
        /*00a8*/ 	.byte	0x04, 0x1e
        /*00aa*/ 	.short	(.L_12091 - .L_12090)
.L_12090:
        /*00ac*/ 	.word	0x00000000


	//----- nvinfo : EIATTR_CBANK_PARAM_SIZE
	.align		4
.L_12091:
        /*00b0*/ 	.byte	0x03, 0x19
        /*00b2*/ 	.short	0x002d


	//----- nvinfo : EIATTR_PARAM_CBANK
	.align		4
        /*00b4*/ 	.byte	0x04, 0x0a
        /*00b6*/ 	.short	(.L_12093 - .L_12092)
	.align		4
.L_12092:
        /*00b8*/ 	.word	index@(.nv.constant0._ZN43_GLOBAL__N__9ae7fba5_10_SoftMax_cu_9f978f6320softmax_warp_forwardIN3c108BFloat16ES2_fLi0ELb1ELb0EEEvPT0_PKT_iiiPKbib)
        /*00bc*/ 	.short	0x0210
        /*00be*/ 	.short	0x002d


	//----- nvinfo : EIATTR_SW_WAR
	.align		4
.L_12093:
        /*00c0*/ 	.byte	0x04, 0x36
        /*00c2*/ 	.short	(.L_12095 - .L_12094)
.L_12094:
        /*00c4*/ 	.word	0x00000008
.L_12095:


//--------------------- .nv.info._ZN43_GLOBAL__N__9ae7fba5_10_SoftMax_cu_9f978f6320softmax_warp_forwardIN3c104HalfEffLi11ELb1ELb0EEEvPT0_PKT_iiiPKbib --------------------------
	.section	.nv.info._ZN43_GLOBAL__N__9ae7fba5_10_SoftMax_cu_9f978f6320softmax_warp_forwardIN3c104HalfEffLi11ELb1ELb0EEEvPT0_PKT_iiiPKbib,"",@"SHT_CUDA_INFO"
	.sectionflags	@""
	.align	4


	//----- nvinfo : EIATTR_CUDA_API_VERSION
	.align		4
        /*0000*/ 	.byte	0x04, 0x37
        /*0002*/ 	.short	(.L_12097 - .L_12096)
.L_12096:
        /*0004*/ 	.word	0x00000082


	//----- nvinfo : EIATTR_KPARAM_INFO
	.align		4
.L_12097:
        /*0008*/ 	.byte	0x04, 0x17
        /*000a*/ 	.short	(.L_12099 - .L_12098)
.L_12098:
        /*000c*/ 	.word	0x00000000
        /*0010*/ 	.short	0x0007
        /*0012*/ 	.short	0x002c
        /*0014*/ 	.byte	0x00, 0xf0, 0x05, 0x00


	//----- nvinfo : EIATTR_KPARAM_INFO
	.align		4
.L_12099:
        /*0018*/ 	.byte	0x04, 0x17
        /*001a*/ 	.short	(.L_12101 - .L_12100)
.L_12100:
        /*001c*/ 	.word	0x00000000
        /*0020*/ 	.short	0x0006
        /*0022*/ 	.short	0x0028
        /*0024*/ 	.byte	0x00, 0xf0, 0x11, 0x00


	//----- nvinfo : EIATTR_KPARAM_INFO
	.align		4
.L_12101:
        /*0028*/ 	.byte	0x04, 0x17
        /*002a*/ 	.short	(.L_12103 - .L_12102)
.L_12102:
        /*002c*/ 	.word	0x00000000
        /*0030*/ 	.short	0x0005
        /*0032*/ 	.short	0x0020
        /*0034*/ 	.byte	0x00, 0xf0, 0x21, 0x00


	//----- nvinfo : EIATTR_KPARAM_INFO
	.align		4
.L_12103:
        /*0038*/ 	.byte	0x04, 0x17
        /*003a*/ 	.short	(.L_12105 - .L_12104)
.L_12104:
        /*003c*/ 	.word	0x00000000
        /*0040*/ 	.short	0x0004
        /*0042*/ 	.short	0x0018
        /*0044*/ 	.byte	0x00, 0xf0, 0x11, 0x00


	//----- nvinfo : EIATTR_KPARAM_INFO
	.align		4
.L_12105:
        /*0048*/ 	.byte	0x04, 0x17
        /*004a*/ 	.short	(.L_12107 - .L_12106)
.L_12106:
        /*004c*/ 	.word	0x00000000
        /*0050*/ 	.short	0x0003
        /*0052*/ 	.short	0x0014
        /*0054*/ 	.byte	0x00, 0xf0, 0x11, 0x00


	//----- nvinfo : EIATTR_KPARAM_INFO
	.align		4
.L_12107:
        /*0058*/ 	.byte	0x04, 0x17
        /*005a*/ 	.short	(.L_12109 - .L_12108)
.L_12108:
        /*005c*/ 	.word	0x00000000
        /*0060*/ 	.short	0x0002
        /*0062*/ 	.short	0x0010
        /*0064*/ 	.byte	0x00, 0xf0, 0x11, 0x00


	//----- nvinfo : EIATTR_KPARAM_INFO
	.align		4
.L_12109:
        /*0068*/ 	.byte	0x04, 0x17
        /*006a*/ 	.short	(.L_12111 - .L_12110)
.L_12110:
        /*006c*/ 	.word	0x00000000
        /*0070*/ 	.short	0x0001
        /*0072*/ 	.short	0x0008
        /*0074*/ 	.byte	0x00, 0xf0, 0x21, 0x00


	//----- nvinfo : EIATTR_KPARAM_INFO
	.align		4
.L_12111:
        /*0078*/ 	.byte	0x04, 0x17
        /*007a*/ 	.short	(.L_12113 - .L_12112)
.L_12112:
        /*007c*/ 	.word	0x00000000
        /*0080*/ 	.short	0x0000
        /*0082*/ 	.short	0x0000
        /*0084*/ 	.byte	0x00, 0xf0, 0x21, 0x00


	//----- nvinfo : EIATTR_SPARSE_MMA_MASK
	.align		4
.L_12113:
        /*0088*/ 	.byte	0x03, 0x50
        /*008a*/ 	.short	0x0000


	//----- nvinfo : EIATTR_MAXREG_COUNT
	.align		4
        /*008c*/ 	.byte	0x03, 0x1b
        /*008e*/ 	.short	0x00ff


	//----- nvinfo : EIATTR_MERCURY_ISA_VERSION
	.align		4
        /*0090*/ 	.byte	0x03, 0x5f
        /*0092*/ 	.short	0x0101


	//----- nvinfo : EIATTR_COOP_GROUP_MASK_REGIDS
	.align		4
        /*0094*/ 	.byte	0x04, 0x29
        /*0096*/ 	.short	(.L_12115 - .L_12114)


	//   ....[0]....
.L_12114:
        /*0098*/ 	.word	0xffffffff


	//   ....[1]....
        /*009c*/ 	.word	0xffffffff


	//   ....[2]....
        /*00a0*/ 	.word	0xffffffff


	//   ....[3]....
        /*00a4*/ 	.word	0xffffffff


	//   ....[4]....
        /*00a8*/ 	.word	0xffffffff


	//   ....[5]....
        /*00ac*/ 	.word	0xffffffff


	//   ....[6]....
        /*00b0*/ 	.word	0xffffffff


	//   ....[7]....
        /*00b4*/ 	.word	0xffffffff


	//   ....[8]....
        /*00b8*/ 	.word	0xffffffff


	//   ....[9]....
        /*00bc*/ 	.word	0xffffffff


	//----- nvinfo : EIATTR_COOP_GROUP_INSTR_OFFSETS
	.align		4
.L_12115:
        /*00c0*/ 	.byte	0x04, 0x28
        /*00c2*/ 	.short	(.L_12117 - .L_12116)


	//   ....[0]....
.L_12116:
        /*00c4*/ 	.word	0x00001cd0


	//   ....[1]....
        /*00c8*/ 	.word	0x00001d00


	//   ....[2]....
        /*00cc*/ 	.word	0x00001d30


	//   ....[3]....
        /*00d0*/ 	.word	0x00001d60


	//   ....[4]....
        /*00d4*/ 	.word	0x00001d90


	//   ....[5]....
        /*00d8*/ 	.word	0x00002dc0


	//   ....[6]....
        /*00dc*/ 	.word	0x00002de0


	//   ....[7]....
        /*00e0*/ 	.word	0x00002e00


	//   ....[8]....
        /*00e4*/ 	.word	0x00002e20


	//   ....[9]....
        /*00e8*/ 	.word	0x00002e40


	//----- nvinfo : EIATTR_EXIT_INSTR_OFFSETS
	.align		4
.L_12117:
        /*00ec*/ 	.byte	0x04, 0x1c
        /*00ee*/ 	.short	(.L_12119 - .L_12118)


	//   ....[0]....
.L_12118:
        /*00f0*/ 	.word	0x00002e60


	//   ....[1]....
        /*00f4*/ 	.word	0x00002e80


	//   ....[2]....
        /*00f8*/ 	.word	0x00002ef0


	//   ....[3]....
        /*00fc*/ 	.word	0x00002f30


	//   ....[4]....
        /*0100*/ 	.word	0x00002f70


	//   ....[5]....
        /*0104*/ 	.word	0x00002fb0


	//   ....[6]....
        /*0108*/ 	.word	0x00003010


	//   ....[7]....
        /*010c*/ 	.word	0x00003060


	//   ....[8]....
        /*0110*/ 	.word	0x000030b0


	//   ....[9]....
        /*0114*/ 	.word	0x00003100


	//   ....[10]....
        /*0118*/ 	.word	0x00003150


	//   ....[11]....
        /*011c*/ 	.word	0x000031a0


	//   ....[12]....
        /*0120*/ 	.word	0x000031f0


	//   ....[13]....
        /*0124*/ 	.word	0x00003240


	//   ....[14]....
        /*0128*/ 	.word	0x00003290


	//   ....[15]....
        /*012c*/ 	.word	0x000032e0


	//   ....[16]....
        /*0130*/ 	.word	0x00003320


	//   ....[17]....
        /*0134*/ 	.word	0x00003360


	//   ....[18]....
        /*0138*/ 	.word	0x000033a0


	//   ....[19]....
        /*013c*/ 	.word	0x000033e0


	//   ....[20]....
        /*0140*/ 	.word	0x00003420


	//   ....[21]....
        /*0144*/ 	.word	0x00003460


	//   ....[22]....
        /*0148*/ 	.word	0x000034a0


	//   ....[23]....
        /*014c*/ 	.word	0x000034e0


	//   ....[24]....
        /*0150*/ 	.word	0x00003520


	//   ....[25]....
        /*0154*/ 	.word	0x00003560


	//   ....[26]....
        /*0158*/ 	.word	0x000035a0


	//   ....[27]....
        /*015c*/ 	.word	0x000035e0


	//   ....[28]....
        /*0160*/ 	.word	0x00003620


	//   ....[29]....
        /*0164*/ 	.word	0x00003660


	//   ....[30]....
        /*0168*/ 	.word	0x000036a0


	//   ....[31]....
        /*016c*/ 	.word	0x000036e0


	//   ....[32]....
        /*0170*/ 	.word	0x00003720


	//   ....[33]....
        /*0174*/ 	.word	0x00003760


	//   ....[34]....
        /*0178*/ 	.word	0x000037a0


	//   ....[35]....
        /*017c*/ 	.word	0x000037e0


	//   ....[36]....
        /*0180*/ 	.word	0x00003820


	//   ....[37]....
        /*0184*/ 	.word	0x00003860


	//   ....[38]....
        /*0188*/ 	.word	0x000038a0


	//   ....[39]....
        /*018c*/ 	.word	0x000038e0


	//   ....[40]....
        /*0190*/ 	.word	0x00003920


	//   ....[41]....
        /*0194*/ 	.word	0x00003960


	//   ....[42]....
        /*0198*/ 	.word	0x000039a0


	//   ....[43]....
        /*019c*/ 	.word	0x000039e0


	//   ....[44]....
        /*01a0*/ 	.word	0x00003a20


	//   ....[45]....
        /*01a4*/ 	.word	0x00003a60


	//   ....[46]....
        /*01a8*/ 	.word	0x00003aa0


	//   ....[47]....
        /*01ac*/ 	.word	0x00003ae0


	//   ....[48]....
        /*01b0*/ 	.word	0x00003b20


	//   ....[49]....
        /*01b4*/ 	.word	0x00003b60


	//   ....[50]....
        /*01b8*/ 	.word	0x00003ba0


	//   ....[51]....
        /*01bc*/ 	.word	0x00003be0


	//   ....[52]....
        /*01c0*/ 	.word	0x00003c20


	//   ....[53]....
        /*01c4*/ 	.word	0x00003c60


	//   ....[54]....
        /*01c8*/ 	.word	0x00003ca0


	//   ....[55]....
        /*01cc*/ 	.word	0x00003ce0


	//   ....[56]....
        /*01d0*/ 	.word	0x00003d20


	//   ....[57]....
        /*01d4*/ 	.word	0x00003d60


	//   ....[58]....
        /*01d8*/ 	.word	0x00003da0


	//   ....[59]....
        /*01dc*/ 	.word	0x00003de0


	//   ....[60]....
        /*01e0*/ 	.word	0x00003e20


	//   ....[61]....
        /*01e4*/ 	.word	0x00003e60


	//   ....[62]....
        /*01e8*/ 	.word	0x00003ea0


	//   ....[63]....
        /*01ec*/ 	.word	0x00003ee0


	//   ....[64]....
        /*01f0*/ 	.word	0x00003f20


	//   ....[65]....
        /*01f4*/ 	.word	0x00003f50


	//----- nvinfo : EIATTR_CBANK_PARAM_SIZE
	.align		4
.L_12119:
        /*01f8*/ 	.byte	0x03, 0x19
        /*01fa*/ 	.short	0x002d


	//----- nvinfo : EIATTR_PARAM_CBANK
	.align		4
        /*01fc*/ 	.byte	0x04, 0x0a
        /*01fe*/ 	.short	(.L_12121 - .L_12120)
	.align		4
.L_12120:
        /*0200*/ 	.word	index@(.nv.constant0._ZN43_GLOBAL__N__9ae7fba5_10_SoftMax_cu_9f978f6320softmax_warp_forwardIN3c104HalfEffLi11ELb1ELb0EEEvPT0_PKT_iiiPKbib)
        /*0204*/ 	.short	0x0210
        /*0206*/ 	.short	0x002d


	//----- nvinfo : EIATTR_SW_WAR
	.align		4
.L_12121:
        /*0208*/ 	.byte	0x04, 0x36
        /*020a*/ 	.short	(.L_12123 - .L_12122)
.L_12122:
        /*020c*/ 	.word	0x00000008
.L_12123:


//--------------------- .nv.info._ZN43_GLOBAL__N__9ae7fba5_10_SoftMax_cu_9f978f6320softmax_warp_forwardIN3c104HalfEffLi10ELb1ELb0EEEvPT0_PKT_iiiPKbib --------------------------
	.section	.nv.info._ZN43_GLOBAL__N__9ae7fba5_10_SoftMax_cu_9f978f6320softmax_warp_forwardIN3c104HalfEffLi10ELb1ELb0EEEvPT0_PKT_iiiPKbib,"",@"SHT_CUDA_INFO"
	.sectionflags	@""
	.align	4


	//----- nvinfo : EIATTR_CUDA_API_VERSION
	.align		4
        /*0000*/ 	.byte	0x04, 0x37
        /*0002*/ 	.short	(.L_12125 - .L_12124)
.L_12124:
        /*0004*/ 	.word	0x00000082


	//----- nvinfo : EIATTR_KPARAM_INFO
	.align		4
.L_12125:
        /*0008*/ 	.byte	0x04, 0x17
        /*000a*/ 	.short	(.L_12127 - .L_12126)
.L_12126:
        /*000c*/ 	.word	0x00000000
        /*0010*/ 	.short	0x0007
        /*0012*/ 	.short	0x002c
        /*0014*/ 	.byte	0x00, 0xf0, 0x05, 0x00


	//----- nvinfo : EIATTR_KPARAM_INFO
	.align		4
.L_12127:
        /*0018*/ 	.byte	0x04, 0x17
        /*001a*/ 	.short	(.L_12129 - .L_12128)
.L_12128:
        /*001c*/ 	.word	0x00000000
        /*0020*/ 	.short	0x0006
        /*0022*/ 	.short	0x0028
        /*0024*/ 	.byte	0x00, 0xf0, 0x11, 0x00


	//----- nvinfo : EIATTR_KPARAM_INFO
	.align		4
.L_12129:
        /*0028*/ 	.byte	0x04, 0x17
        /*002a*/ 	.short	(.L_12131 - .L_12130)
.L_12130:
        /*002c*/ 	.word	0x00000000
        /*0030*/ 	.short	0x0005
        /*0032*/ 	.short	0x0020
        /*0034*/ 	.byte	0x00, 0xf0, 0x21, 0x00


	//----- nvinfo : EIATTR_KPARAM_INFO
	.align		4
.L_12131:
        /*0038*/ 	.byte	0x04, 0x17
        /*003a*/ 	.short	(.L_12133 - .L_12132)
.L_12132:
        /*003c*/ 	.word	0x00000000
        /*0040*/ 	.short	0x0004
        /*0042*/ 	.short	0x0018
        /*0044*/ 	.byte	0x00, 0xf0, 0x11, 0x00


	//----- nvinfo : EIATTR_KPARAM_INFO
	.align		4
.L_12133:
        /*0048*/ 	.byte	0x04, 0x17
        /*004a*/ 	.short	(.L_12135 - .L_12134)
.L_12134:
        /*004c*/ 	.word	0x00000000
        /*0050*/ 	.short	0x0003
        /*0052*/ 	.short	0x0014
        /*0054*/ 	.byte	0x00, 0xf0, 0x11, 0x00


	//----- nvinfo : EIATTR_KPARAM_INFO
	.align		4
.L_12135:
        /*0058*/ 	.byte	0x04, 0x17
        /*005a*/ 	.short	(.L_12137 - .L_12136)
.L_12136:
        /*005c*/ 	.word	0x00000000
        /*0060*/ 	.short	0x0002
        /*0062*/ 	.short	0x0010
        /*0064*/ 	.byte	0x00, 0xf0, 0x11, 0x00


	//----- nvinfo : EIATTR_KPARAM_INFO
	.align		4
.L_12137:
        /*0068*/ 	.byte	0x04, 0x17
        /*006a*/ 	.short	(.L_12139 - .L_12138)
.L_12138:
        /*006c*/ 	.word	0x00000000
        /*0070*/ 	.short	0x0001
        /*0072*/ 	.short	0x0008
        /*0074*/ 	.byte	0x00, 0xf0, 0x21, 0x00


	//----- nvinfo : EIATTR_KPARAM_INFO
	.align		4
.L_12139:
        /*0078*/ 	.byte	0x04, 0x17
        /*007a*/ 	.short	(.L_12141 - .L_12140)
.L_12140:
        /*007c*/ 	.word	0x00000000
        /*0080*/ 	.short	0x0000
        /*0082*/ 	.short	0x0000
        /*0084*/ 	.byte	0x00, 0xf0, 0x21, 0x00


	//----- nvinfo : EIATTR_SPARSE_MMA_MASK
	.align		4
.L_12141:
        /*0088*/ 	.byte	0x03, 0x50
        /*008a*/ 	.short	0x0000


	//----- nvinfo : EIATTR_MAXREG_COUNT
	.align		4
        /*008c*/ 	.byte	0x03, 0x1b
        /*008e*/ 	.short	0x00ff


	//----- nvinfo : EIATTR_MERCURY_ISA_VERSION
	.align		4
        /*0090*/ 	.byte	0x03, 0x5f
        /*0092*/ 	.short	0x0101


	//----- nvinfo : EIATTR_COOP_GROUP_MASK_REGIDS
	.align		4
        /*0094*/ 	.byte	0x04, 0x29
        /*0096*/ 	.short	(.L_12143 - .L_12142)


	//   ....[0]....
.L_12142:
        /*0098*/ 	.word	0xffffffff


	//   ....[1]....
        /*009c*/ 	.word	0xffffffff


	//   ....[2]....
        /*00a0*/ 	.word	0xffffffff


	//   ....[3]....
        /*00a4*/ 	.word	0xffffffff


	//   ....[4]....
        /*00a8*/ 	.word	0xffffffff


	//   ....[5]....
        /*00ac*/ 	.word	0xffffffff


	//   ....[6]....
        /*00b0*/ 	.word	0xffffffff


	//   ....[7]....
        /*00b4*/ 	.word	0xffffffff


	//   ....[8]....
        /*00b8*/ 	.word	0xffffffff


	//   ....[9]....
        /*00bc*/ 	.word	0xffffffff


	//----- nvinfo : EIATTR_COOP_GROUP_INSTR_OFFSETS
	.align		4
.L_12143:
        /*00c0*/ 	.byte	0x04, 0x28
        /*00c2*/ 	.short	(.L_12145 - .L_12144)


	//   ....[0]....
.L_12144:
        /*00c4*/ 	.word	0x00000ed0


	//   ....[1]....
        /*00c8*/ 	.word	0x00000f00


	//   ....[2]....
        /*00cc*/ 	.word	0x00000f30


	//   ....[3]....
        /*00d0*/ 	.word	0x00000f60


	//   ....[4]....
        /*00d4*/ 	.word	0x00000f90


	//   ....[5]....
        /*00d8*/ 	.word	0x000017c0


	//   ....[6]....
        /*00dc*/ 	.word	0x000017e0


	//   ....[7]....
        /*00e0*/ 	.word	0x00001800


	//   ....[8]....
        /*00e4*/ 	.word	0x00001820


	//   ....[9]....
        /*00e8*/ 	.word	0x00001840


	//----- nvinfo : EIATTR_EXIT_INSTR_OFFSETS
	.align		4
.L_12145:
        /*00ec*/ 	.byte	0x04, 0x1c
        /*00ee*/ 	.short	(.L_12147 - .L_12146)


	//   ....[0]....
.L_12146:
        /*00f0*/ 	.word	0x00001850


	//   ....[1]....
        /*00f4*/ 	.word	0x00001880


	//   ....[2]....
        /*00f8*/ 	.word	0x00001910


	//   ....[3]....
        /*00fc*/ 	.word	0x00001950


	//   ....[4]....
        /*0100*/ 	.word	0x00001990


	//   ....[5]....
        /*0104*/ 	.word	0x000019d0


	//   ....[6]....
        /*0108*/ 	.word	0x00001a10


	//   ....[7]....
        /*010c*/ 	.word	0x00001a50


	//   ....[8]....
        /*0110*/ 	.word	0x00001a90


	//   ....[9]....
        /*0114*/ 	.word	0x00001ad0


	//   ....[10]....
        /*0118*/ 	.word	0x00001b30


	//   ....[11]....
        /*011c*/ 	.word	0x00001b80


	//   ....[12]....
        /*0120*/ 	.word	0x00001bd0


	//   ....[13]....
        /*0124*/ 	.word	0x00001c20


	//   ....[14]....
        /*0128*/ 	.word	0x00001c70


	//   ....[15]....
        /*012c*/ 	.word	0x00001cc0


	//   ....[16]....
        /*0130*/ 	.word	0x00001d10


	//   ....[17]....
        /*0134*/ 	.word	0x00001d60


	//   ....[18]....
        /*0138*/ 	.word	0x00001da0


	//   ....[19]....
        /*013c*/ 	.word	0x00001de0


	//   ....[20]....
        /*0140*/ 	.word	0x00001e20


	//   ....[21]....
        /*0144*/ 	.word	0x00001e60


	//   ....[22]....
        /*0148*/ 	.word	0x00001ea0


	//   ....[23]....
        /*014c*/ 	.word	0x00001ee0


	//   ....[24]....
        /*0150*/ 	.word	0x00001f20


	//   ....[25]....
        /*0154*/ 	.word	0x00001f60


	//   ....[26]....
        /*0158*/ 	.word	0x00001fa0


	//   ....[27]....
        /*015c*/ 	.word	0x00001fe0


	//   ....[28]....
        /*0160*/ 	.word	0x00002020


	//   ....[29]....
        /*0164*/ 	.word	0x00002060


	//   ....[30]....
        /*0168*/ 	.word	0x000020a0


	//   ....[31]....
        /*016c*/ 	.word	0x000020e0


	//   ....[32]....
        /*0170*/ 	.word	0x00002120


	//   ....[33]....
        /*0174*/ 	.word	0x00002150


	//----- nvinfo : EIATTR_CBANK_PARAM_SIZE
	.align		4
.L_12147:
        /*0178*/ 	.byte	0x03, 0x19
        /*017a*/ 	.short	0x002d


	//----- nvinfo : EIATTR_PARAM_CBANK
	.align		4
        /*017c*/ 	.byte	0x04, 0x0a
        /*017e*/ 	.short	(.L_12149 - .L_12148)
	.align		4
.L_12148:
        /*0180*/ 	.word	index@(.nv.constant0._ZN43_GLOBAL__N__9ae7fba5_10_SoftMax_cu_9f978f6320softmax_warp_forwardIN3c104HalfEffLi10ELb1ELb0EEEvPT0_PKT_iiiPKbib)
        /*0184*/ 	.short	0x0210
        /*0186*/ 	.short	0x002d


	//----- nvinfo : EIATTR_SW_WAR
	.align		4
.L_12149:
        /*0188*/ 	.byte	0x04, 0x36
        /*018a*/ 	.short	(.L_12151 - .L_12150)
.L_12150:
        /*018c*/ 	.word	0x00000008
.L_12151:


//--------------------- .nv.info._ZN43_GLOBAL__N__9ae7fba5_10_SoftMax_cu_9f978f6320softmax_warp_forwardIN3c104HalfEffLi9ELb1ELb0EEEvPT0_PKT_iiiPKbib --------------------------
	.section	.nv.info._ZN43_GLOBAL__N__9ae7fba5_10_SoftMax_cu_9f978f6320softmax_warp_forwardIN3c104HalfEffLi9ELb1ELb0EEEvPT0_PKT_iiiPKbib,"",@"SHT_CUDA_INFO"
	.sectionflags	@""
	.align	4


	//----- nvinfo : EIATTR_CUDA_API_VERSION
	.align		4
        /*0000*/ 	.byte	0x04, 0x37
        /*0002*/ 	.short	(.L_12153 - .L_12152)
.L_12152:
        /*0004*/ 	.word	0x00000082


	//----- nvinfo : EIATTR_KPARAM_INFO
	.align		4
.L_12153:
        /*0008*/ 	.byte	0x04, 0x17
        /*000a*/ 	.short	(.L_12155 - .L_12154)
.L_12154:
        /*000c*/ 	.word	0x00000000
        /*0010*/ 	.short	0x0007
        /*0012*/ 	.short	0x002c
        /*0014*/ 	.byte	0x00, 0xf0, 0x05, 0x00


	//----- nvinfo : EIATTR_KPARAM_INFO
	.align		4
.L_12155:
        /*0018*/ 	.byte	0x04, 0x17
        /*001a*/ 	.short	(.L_12157 - .L_12156)
.L_12156:
        /*001c*/ 	.word	0x00000000
        /*0020*/ 	.short	0x0006
        /*0022*/ 	.short	0x0028
        /*0024*/ 	.byte	0x00, 0xf0, 0x11, 0x00


	//----- nvinfo : EIATTR_KPARAM_INFO
	.align		4
.L_12157:
        /*0028*/ 	.byte	0x04, 0x17
        /*002a*/ 	.short	(.L_12159 - .L_12158)
.L_12158:
        /*002c*/ 	.word	0x00000000
        /*0030*/ 	.short	0x0005
        /*0032*/ 	.short	0x0020
        /*0034*/ 	.byte	0x00, 0xf0, 0x21, 0x00


	//----- nvinfo : EIATTR_KPARAM_INFO
	.align		4
.L_12159:
        /*0038*/ 	.byte	0x04, 0x17
        /*003a*/ 	.short	(.L_12161 - .L_12160)
.L_12160:
        /*003c*/ 	.word	0x00000000
        /*0040*/ 	.short	0x0004
        /*0042*/ 	.short	0x0018
        /*0044*/ 	.byte	0x00, 0xf0, 0x11, 0x00


	//----- nvinfo : EIATTR_KPARAM_INFO
	.align		4
.L_12161:
        /*0048*/ 	.byte	0x04, 0x17
        /*004a*/ 	.short	(.L_12163 - .L_12162)
.L_12162:
        /*004c*/ 	.word	0x00000000
        /*0050*/ 	.short	0x0003
        /*0052*/ 	.short	0x0014
        /*0054*/ 	.byte	0x00, 0xf0, 0x11, 0x00


	//----- nvinfo : EIATTR_KPARAM_INFO
	.align		4
.L_12163:
        /*0058*/ 	.byte	0x04, 0x17
        /*005a*/ 	.short	(.L_12165 - .L_12164)
.L_12164:
        /*005c*/ 	.word	0x00000000
        /*0060*/ 	.short	0x0002
        /*0062*/ 	.short	0x0010
        /*0064*/ 	.byte	0x00, 0xf0, 0x11, 0x00


	//----- nvinfo : EIATTR_KPARAM_INFO
	.align		4
.L_12165:
        /*0068*/ 	.byte	0x04, 0x17
        /*006a*/ 	.short	(.L_12167 - .L_12166)
.L_12166:
        /*006c*/ 	.word	0x00000000
        /*0070*/ 	.short	0x0001
        /*0072*/ 	.short	0x0008
        /*0074*/ 	.byte	0x00, 0xf0, 0x21, 0x00


	//----- nvinfo : EIATTR_KPARAM_INFO
	.align		4
.L_12167:
        /*0078*/ 	.byte	0x04, 0x17
        /*007a*/ 	.short	(.L_12169 - .L_12168)
.L_12168:
        /*007c*/ 	.word	0x00000000
        /*0080*/ 	.short	0x0000
        /*0082*/ 	.short	0x0000
        /*0084*/ 	.byte	0x00, 0xf0, 0x21, 0x00


	//----- nvinfo : EIATTR_SPARSE_MMA_MASK
	.align		4
.L_12169:
        /*0088*/ 	.byte	0x03, 0x50
        /*008a*/ 	.short	0x0000


	//----- nvinfo : EIATTR_MAXREG_COUNT
	.align		4
        /*008c*/ 	.byte	0x03, 0x1b
        /*008e*/ 	.short	0x00ff


	//----- nvinfo : EIATTR_MERCURY_ISA_VERSION
	.align		4
        /*0090*/ 	.byte	0x03, 0x5f
        /*0092*/ 	.short	0x0101


	//----- nvinfo : EIATTR_COOP_GROUP_MASK_REGIDS
	.align		4
        /*0094*/ 	.byte	0x04, 0x29
        /*0096*/ 	.short	(.L_12171 - .L_12170)


	//   ....[0]....
.L_12170:
        /*0098*/ 	.word	0xffffffff


	//   ....[1]....
        /*009c*/ 	.word	0xffffffff


	//   ....[2]....
        /*00a0*/ 	.word	0xffffffff


	//   ....[3]....
        /*00a4*/ 	.word	0xffffffff


	//   ....[4]....
        /*00a8*/ 	.word	0xffffffff


	//   ....[5]....
        /*00ac*/ 	.word	0xffffffff


	//   ....[6]....
        /*00b0*/ 	.word	0xffffffff


	//   ....[7]....
        /*00b4*/ 	.word	0xffffffff


	//   ....[8]....
        /*00b8*/ 	.word	0xffffffff


	//   ....[9]....
        /*00bc*/ 	.word	0xffffffff


	//----- nvinfo : EIATTR_COOP_GROUP_INSTR_OFFSETS
	.align		4
.L_12171:
        /*00c0*/ 	.byte	0x04, 0x28
        /*00c2*/ 	.short	(.L_12173 - .L_12172)


	//   ....[0]....
.L_12172:
        /*00c4*/ 	.word	0x000007c0


	//   ....[1]....
        /*00c8*/ 	.word	0x000007f0


	//   ....[2]....
        /*00cc*/ 	.word	0x00000820


	//   ....[3]....
        /*00d0*/ 	.word	0x00000850


	//   ....[4]....
        /*00d4*/ 	.word	0x00000880


	//   ....[5]....
        /*00d8*/ 	.word	0x00000cb0


	//   ....[6]....
        /*00dc*/ 	.word	0x00000cd0


	//   ....[7]....
        /*00e0*/ 	.word	0x00000cf0


	//   ....[8]....
        /*00e4*/ 	.word	0x00000d20


	//   ....[9]....
        /*00e8*/ 	.word	0x00000d40


	//----- nvinfo : EIATTR_EXIT_INSTR_OFFSETS
	.align		4
.L_12173:
        /*00ec*/ 	.byte	0x04, 0x1c
        /*00ee*/ 	.short	(.L_12175 - .L_12174)


	//   ....[0]....
.L_12174:
        /*00f0*/ 	.word	0x00000d50


	//   ....[1]....
        /*00f4*/ 	.word	0x00000d80


	//   ....[2]....
        /*00f8*/ 	.word	0x00000e10


	//   ....[3]....
        /*00fc*/ 	.word	0x00000e50


	//   ....[4]....
        /*0100*/ 	.word	0x00000e90


	//   ....[5]....
        /*0104*/ 	.word	0x00000ed0


	//   ....[6]....
        /*0108*/ 	.word	0x00000f30


	//   ....[7]....
        /*010c*/ 	.word	0x00000f80


	//   ....[8]....
        /*0110*/ 	.word	0x00000fd0


	//   ....[9]....
        /*0114*/ 	.word	0x00001020


	//   ....[10]....
        /*0118*/ 	.word	0x00001060


	//   ....[11]....
        /*011c*/ 	.word	0x000010a0


	//   ....[12]....
        /*0120*/ 	.word	0x000010e0


	//   ....[13]....
        /*0124*/ 	.word	0x00001120


	//   ....[14]....
        /*0128*/ 	.word	0x00001160


	//   ....[15]....
        /*012c*/ 	.word	0x000011a0


	//   ....[16]....
        /*0130*/ 	.word	0x000011e0


	//   ....[17]....
        /*0134*/ 	.word	0x00001210


	//----- nvinfo : EIATTR_CBANK_PARAM_SIZE
	.align		4
.L_12175:
        /*0138*/ 	.byte	0x03, 0x19
        /*013a*/ 	.short	0x002d


	//----- nvinfo : EIATTR_PARAM_CBANK
	.align		4
        /*013c*/ 	.byte	0x04, 0x0a
        /*013e*/ 	.short	(.L_12177 - .L_12176)
	.align		4
.L_12176:
        /*0140*/ 	.word	index@(.nv.constant0._ZN43_GLOBAL__N__9ae7fba5_10_SoftMax_cu_9f978f6320softmax_warp_forwardIN3c104HalfEffLi9ELb1ELb0EEEvPT0_PKT_iiiPKbib)
        /*0144*/ 	.short	0x0210
        /*0146*/ 	.short	0x002d


	//----- nvinfo : EIATTR_SW_WAR
	.align		4
.L_12177:
        /*0148*/ 	.byte	0x04, 0x36
        /*014a*/ 	.short	(.L_12179 - .L_12178)
.L_12178:
        /*014c*/ 	.word	0x00000008
.L_12179:


//--------------------- .nv.info._ZN43_GLOBAL__N__9ae7fba5_10_SoftMax_cu_9f978f6320softmax_warp_forwardIN3c104HalfEffLi8ELb1ELb0EEEvPT0_PKT_iiiPKbib --------------------------
	.section	.nv.info._ZN43_GLOBAL__N__9ae7fba5_10_SoftMax_cu_9f978f6320softmax_warp_forwardIN3c104HalfEffLi8ELb1ELb0EEEvPT0_PKT_iiiPKbib,"",@"SHT_CUDA_INFO"
	.sectionflags	@""
	.align	4


	//----- nvinfo : EIATTR_CUDA_API_VERSION
	.align		4
        /*0000*/ 	.byte	0x04, 0x37
        /*0002*/ 	.short	(.L_12181 - .L_12180)
.L_12180:
        /*0004*/ 	.word	0x00000082


	//----- nvinfo : EIATTR_KPARAM_INFO
	.align		4
.L_12181:
        /*0008*/ 	.byte	0x04, 0x17
        /*000a*/ 	.short	(.L_12183 - .L_12182)
.L_12182:
        /*000c*/ 	.word	0x00000000
        /*0010*/ 	.short	0x0007
        /*0012*/ 	.short	0x002c
        /*0014*/ 	.byte	0x00, 0xf0, 0x05, 0x00


	//----- nvinfo : EIATTR_KPARAM_INFO
	.align		4
.L_12183:
        /*0018*/ 	.byte	0x04, 0x17
        /*001a*/ 	.short	(.L_12185 - .L_12184)
.L_12184:
        /*001c*/ 	.word	0x00000000
        /*0020*/ 	.short	0x0006
        /*0022*/ 	.short	0x0028
        /*0024*/ 	.byte	0x00, 0xf0, 0x11, 0x00


	//----- nvinfo : EIATTR_KPARAM_INFO
	.align		4
.L_12185:
        /*0028*/ 	.byte	0x04, 0x17
        /*002a*/ 	.short	(.L_12187 - .L_12186)
.L_12186:
        /*002c*/ 	.word	0x00000000
        /*0030*/ 	.short	0x0005
        /*0032*/ 	.short	0x0020
        /*0034*/ 	.byte	0x00, 0xf0, 0x21, 0x00


	//----- nvinfo : EIATTR_KPARAM_INFO
	.align		4
.L_12187:
        /*0038*/ 	.byte	0x04, 0x17
        /*003a*/ 	.short	(.L_12189 - .L_12188)
.L_12188:
        /*003c*/ 	.word	0x00000000
        /*0040*/ 	.short	0x0004
        /*0042*/ 	.short	0x0018
        /*0044*/ 	.byte	0x00, 0xf0, 0x11, 0x00


	//----- nvinfo : EIATTR_KPARAM_INFO
	.align		4
.L_12189:
        /*0048*/ 	.byte	0x04, 0x17
        /*004a*/ 	.short	(.L_12191 - .L_12190)
.L_12190:
        /*004c*/ 	.word	0x00000000
        /*0050*/ 	.short	0x0003
        /*0052*/ 	.short	0x0014
        /*0054*/ 	.byte	0x00, 0xf0, 0x11, 0x00


	//----- nvinfo : EIATTR_KPARAM_INFO
	.align		4
.L_12191:
        /*0058*/ 	.byte	0x04, 0x17
        /*005a*/ 	.short	(.L_12193 - .L_12192)
.L_12192:
        /*005c*/ 	.word	0x00000000
        /*0060*/ 	.short	0x0002
        /*0062*/ 	.short	0x0010
        /*0064*/ 	.byte	0x00, 0xf0, 0x11, 0x00


	//----- nvinfo : EIATTR_KPARAM_INFO
	.align		4
.L_12193:
        /*0068*/ 	.byte	0x04, 0x17
        /*006a*/ 	.short	(.L_12195 - .L_12194)
.L_12194:
        /*006c*/ 	.word	0x00000000
        /*0070*/ 	.short	0x0001
        /*0072*/ 	.short	0x0008
        /*0074*/ 	.byte	0x00, 0xf0, 0x21, 0x00


	//----- nvinfo : EIATTR_KPARAM_INFO
	.align		4
.L_12195:
        /*0078*/ 	.byte	0x04, 0x17
        /*007a*/ 	.short	(.L_12197 - .L_12196)
.L_12196:
        /*007c*/ 	.word	0x00000000
        /*0080*/ 	.short	0x0000
        /*0082*/ 	.short	0x0000
        /*0084*/ 	.byte	0x00, 0xf0, 0x21, 0x00


	//----- nvinfo : EIATTR_SPARSE_MMA_MASK
	.align		4
.L_12197:
        /*0088*/ 	.byte	0x03, 0x50
        /*008a*/ 	.short	0x0000


	//----- nvinfo : EIATTR_MAXREG_COUNT
	.align		4
        /*008c*/ 	.byte	0x03, 0x1b
        /*008e*/ 	.short	0x00ff


	//----- nvinfo : EIATTR_MERCURY_ISA_VERSION
	.align		4
        /*0090*/ 	.byte	0x03, 0x5f
        /*0092*/ 	.short	0x0101


	//----- nvinfo : EIATTR_COOP_GROUP_MASK_REGIDS
	.align		4
        /*0094*/ 	.byte	0x04, 0x29
        /*0096*/ 	.short	(.L_12199 - .L_12198)


	//   ....[0]....
.L_12198:
        /*0098*/ 	.word	0xffffffff


	//   ....[1]....
        /*009c*/ 	.word	0xffffffff


	//   ....[2]....
        /*00a0*/ 	.word	0xffffffff


	//   ....[3]....
        /*00a4*/ 	.word	0xffffffff


	//   ....[4]....
        /*00a8*/ 	.word	0xffffffff


	//   ....[5]....
        /*00ac*/ 	.word	0xffffffff


	//   ....[6]....
        /*00b0*/ 	.word	0xffffffff


	//   ....[7]....
        /*00b4*/ 	.word	0xffffffff


	//   ....[8]....
        /*00b8*/ 	.word	0xffffffff


	//   ....[9]....
        /*00bc*/ 	.word	0xffffffff


	//----- nvinfo : EIATTR_COOP_GROUP_INSTR_OFFSETS
	.align		4
.L_12199:
        /*00c0*/ 	.byte	0x04, 0x28
        /*00c2*/ 	.short	(.L_12201 - .L_12200)


	//   ....[0]....
.L_12200:
        /*00c4*/ 	.word	0x00000440


	//   ....[1]....
        /*00c8*/ 	.word	0x00000470


	//   ....[2]....
        /*00cc*/ 	.word	0x000004a0


	//   ....[3]....
        /*00d0*/ 	.word	0x000004d0


	//   ....[4]....
        /*00d4*/ 	.word	0x00000500


	//   ....[5]....
        /*00d8*/ 	.word	0x00000740


	//   ....[6]....
        /*00dc*/ 	.word	0x00000760


	//   ....[7]....
        /*00e0*/ 	.word	0x00000780


	//   ....[8]....
        /*00e4*/ 	.word	0x000007a0


	//   ....[9]....
        /*00e8*/ 	.word	0x000007c0


	//----- nvinfo : EIATTR_EXIT_INSTR_OFFSETS
	.align		4
.L_12201:
        /*00ec*/ 	.byte	0x04, 0x1c
        /*00ee*/ 	.short	(.L_12203 - .L_12202)


	//   ....[0]....
.L_12202:
        /*00f0*/ 	.word	0x000007d0


	//   ....[1]....
        /*00f4*/ 	.word	0x00000800


	//   ....[2]....
        /*00f8*/ 	.word	0x00000890


	//   ....[3]....
        /*00fc*/ 	.word	0x000008d0


	//   ....[4]....
        /*0100*/ 	.word	0x00000910


	//   ....[5]....
        /*0104*/ 	.word	0x00000950


	//   ....[6]....
        /*0108*/ 	.word	0x00000990


	//   ....[7]....
        /*010c*/ 	.word	0x000009d0


	//   ....[8]....
        /*0110*/ 	.word	0x00000a10


	//   ....[9]....
        /*0114*/ 	.word	0x00000a40


	//----- nvinfo : EIATTR_CBANK_PARAM_SIZE
	.align		4
.L_12203:
        /*0118*/ 	.byte	0x03, 0x19
        /*011a*/ 	.short	0x002d


	//----- nvinfo : EIATTR_PARAM_CBANK
	.align		4
        /*011c*/ 	.byte	0x04, 0x0a
        /*011e*/ 	.short	(.L_12205 - .L_12204)
	.align		4
.L_12204:
        /*0120*/ 	.word	index@(.nv.constant0._ZN43_GLOBAL__N__9ae7fba5_10_SoftMax_cu_9f978f6320softmax_warp_forwardIN3c104HalfEffLi8ELb1ELb0EEEvPT0_PKT_iiiPKbib)
        /*0124*/ 	.short	0x0210
        /*0126*/ 	.short	0x002d


	//----- nvinfo : EIATTR_SW_WAR
	.align		4
.L_12205:
        /*0128*/ 	.byte	0x04, 0x36
        /*012a*/ 	.short	(.L_12207 - .L_12206)
.L_12206:
        /*012c*/ 	.word	0x00000008
.L_12207:


//--------------------- .nv.info._ZN43_GLOBAL__N__9ae7fba5_10_SoftMax_cu_9f978f6320softmax_warp_forwardIN3c104HalfEffLi7ELb1ELb0EEEvPT0_PKT_iiiPKbib --------------------------
	.section	.nv.info._ZN43_GLOBAL__N__9ae7fba5_10_SoftMax_cu_9f978f6320softmax_warp_forwardIN3c104HalfEffLi7ELb1ELb0EEEvPT0_PKT_iiiPKbib,"",@"SHT_CUDA_INFO"
	.sectionflags	@""
	.align	4


	//----- nvinfo : EIATTR_CUDA_API_VERSION
	.align		4
        /*0000*/ 	.byte	0x04, 0x37
        /*0002*/ 	.short	(.L_12209 - .L_12208)
.L_12208:
        /*0004*/ 	.word	0x00000082


	//----- nvinfo : EIATTR_KPARAM_INFO
	.align		4
.L_12209:
        /*0008*/ 	.byte	0x04, 0x17
        /*000a*/ 	.short	(.L_12211 - .L_12210)
.L_12210:
        /*000c*/ 	.word	0x00000000
        /*0010*/ 	.short	0x0007
        /*0012*/ 	.short	0x002c
        /*0014*/ 	.byte	0x00, 0xf0, 0x05, 0x00


	//----- nvinfo : EIATTR_KPARAM_INFO
	.align		4
.L_12211:
        /*0018*/ 	.byte	0x04, 0x17
        /*001a*/ 	.short	(.L_12213 - .L_12212)
.L_12212:
        /*001c*/ 	.word	0x00000000
        /*0020*/ 	.short	0x0006
        /*0022*/ 	.short	0x0028
        /*0024*/ 	.byte	0x00, 0xf0, 0x11, 0x00


	//----- nvinfo : EIATTR_KPARAM_INFO
	.align		4
.L_12213:
        /*0028*/ 	.byte	0x04, 0x17
        /*002a*/ 	.short	(.L_12215 - .L_12214)
.L_12214:
        /*002c*/ 	.word	0x00000000
        /*0030*/ 	.short	0x0005
        /*0032*/ 	.short	0x0020
        /*0034*/ 	.byte	0x00, 0xf0, 0x21, 0x00


	//----- nvinfo : EIATTR_KPARAM_INFO
	.align		4
.L_12215:
        /*0038*/ 	.byte	0x04, 0x17
        /*003a*/ 	.short	(.L_12217 - .L_12216)
.L_12216:
        /*003c*/ 	.word	0x00000000
        /*0040*/ 	.short	0x0004
        /*0042*/ 	.short	0x0018
        /*0044*/ 	.byte	0x00, 0xf0, 0x11, 0x00


	//----- nvinfo : EIATTR_KPARAM_INFO
	.align		4
.L_12217:
        /*0048*/ 	.byte	0x04, 0x17
        /*004a*/ 	.short	(.L_12219 - .L_12218)
.L_12218:
        /*004c*/ 	.word	0x00000000
        /*0050*/ 	.short	0x0003
        /*0052*/ 	.short	0x0014
        /*0054*/ 	.byte	0x00, 0xf0, 0x11, 0x00


	//----- nvinfo : EIATTR_KPARAM_INFO
	.align		4
.L_12219:
        /*0058*/ 	.byte	0x04, 0x17
        /*005a*/ 	.short	(.L_12221 - .L_12220)
.L_12220:
        /*005c*/ 	.word	0x00000000
        /*0060*/ 	.short	0x0002
        /*0062*/ 	.short	0x0010
        /*0064*/ 	.byte	0x00, 0xf0, 0x11, 0x00


	//----- nvinfo : EIATTR_KPARAM_INFO
	.align		4
.L_12221:
        /*0068*/ 	.byte	0x04, 0x17
        /*006a*/ 	.short	(.L_12223 - .L_12222)
.L_12222:
        /*006c*/ 	.word	0x00000000
        /*0070*/ 	.short	0x0001
        /*0072*/ 	.short	0x0008
        /*0074*/ 	.byte	0x00, 0xf0, 0x21, 0x00


	//----- nvinfo : EIATTR_KPARAM_INFO
	.align		4
.L_12223:
        /*0078*/ 	.byte	0x04, 0x17
        /*007a*/ 	.short	(.L_12225 - .L_12224)
.L_12224:
        /*007c*/ 	.word	0x00000000
        /*0080*/ 	.short	0x0000
        /*0082*/ 	.short	0x0000
        /*0084*/ 	.byte	0x00, 0xf0, 0x21, 0x00


	//----- nvinfo : EIATTR_SPARSE_MMA_MASK
	.align		4
.L_12225:
        /*0088*/ 	.byte	0x03, 0x50
        /*008a*/ 	.short	0x0000


	//----- nvinfo : EIATTR_MAXREG_COUNT
	.align		4
        /*008c*/ 	.byte	0x03, 0x1b
        /*008e*/ 	.short	0x00ff


	//----- nvinfo : EIATTR_MERCURY_ISA_VERSION
	.align		4
        /*0090*/ 	.byte	0x03, 0x5f
        /*0092*/ 	.short	0x0101


	//----- nvinfo : EIATTR_COOP_GROUP_MASK_REGIDS
	.align		4
        /*0094*/ 	.byte	0x04, 0x29
        /*0096*/ 	.short	(.L_12227 - .L_12226)


	//   ....[0]....
.L_12226:
        /*0098*/ 	.word	0xffffffff


	//   ....[1]....
        /*009c*/ 	.word	0xffffffff


	//   ....[2]....
        /*00a0*/ 	.word	0xffffffff


	//   ....[3]....
        /*00a4*/ 	.word	0xffffffff


	//   ....[4]....
        /*00a8*/ 	.word	0xffffffff


	//   ....[5]....
        /*00ac*/ 	.word	0xffffffff


	//   ....[6]....
        /*00b0*/ 	.word	0xffffffff


	//   ....[7]....
        /*00b4*/ 	.word	0xffffffff


	//   ....[8]....
        /*00b8*/ 	.word	0xffffffff


	//   ....[9]....
        /*00bc*/ 	.word	0xffffffff


	//   ....[10]....
        /*00c0*/ 	.word	0xffffffff


	//   ....[11]....
        /*00c4*/ 	.word	0xffffffff


	//   ....[12]....
        /*00c8*/ 	.word	0xffffffff


	//   ....[13]....
        /*00cc*/ 	.word	0xffffffff


	//   ....[14]....
        /*00d0*/ 	.word	0xffffffff


	//   ....[15]....
        /*00d4*/ 	.word	0xffffffff


	//   ....[16]....
        /*00d8*/ 	.word	0xffffffff


	//   ....[17]....
        /*00dc*/ 	.word	0xffffffff


	//   ....[18]....
        /*00e0*/ 	.word	0xffffffff


	//   ....[19]....
        /*00e4*/ 	.word	0xffffffff


	//----- nvinfo : EIATTR_COOP_GROUP_INSTR_OFFSETS
	.align		4
.L_12227:
        /*00e8*/ 	.byte	0x04, 0x28
        /*00ea*/ 	.short	(.L_12229 - .L_12228)


	//   ....[0]....
.L_12228:
        /*00ec*/ 	.word	0x00000460


	//   ....[1]....
        /*00f0*/ 	.word	0x00000490


	//   ....[2]....
        /*00f4*/ 	.word	0x000004c0


	//   ....[3]....
        /*00f8*/ 	.word	0x000004f0


	//   ....[4]....
        /*00fc*/ 	.word	0x00000520


	//   ....[5]....
        /*0100*/ 	.word	0x00000550


	//   ....[6]....
        /*0104*/ 	.word	0x00000580


	//   ....[7]....
        /*0108*/ 	.word	0x000005b0


	//   ....[8]....
        /*010c*/ 	.word	0x000005e0


	//   ....[9]....
        /*0110*/ 	.word	0x00000610


	//   ....[10]....
        /*0114*/ 	.word	0x00000860


	//   ....[11]....
        /*0118*/ 	.word	0x00000870


	//   ....[12]....
        /*011c*/ 	.word	0x000008a0


	//   ....[13]....
        /*0120*/ 	.word	0x000008b0


	//   ....[14]....
        /*0124*/ 	.word	0x000008e0


	//   ....[15]....
        /*0128*/ 	.word	0x000008f0


	//   ....[16]....
        /*012c*/ 	.word	0x00000920


	//   ....[17]....
        /*0130*/ 	.word	0x00000930


	//   ....[18]....
        /*0134*/ 	.word	0x00000970


	//   ....[19]....
        /*0138*/ 	.word	0x00000980


	//----- nvinfo : EIATTR_EXIT_INSTR_OFFSETS
	.align		4
.L_12229:
        /*013c*/ 	.byte	0x04, 0x1c
        /*013e*/ 	.short	(.L_12231 - .L_12230)


	//   ....[0]....
.L_12230:
        /*0140*/ 	.word	0x00000990


	//   ....[1]....
        /*0144*/ 	.word	0x00000b50


	//   ....[2]....
        /*0148*/ 	.word	0x00000b60


	//   ....[3]....
        /*014c*/ 	.word	0x00000be0


	//   ....[4]....
        /*0150*/ 	.word	0x00000c20


	//   ....[5]....
        /*0154*/ 	.word	0x00000c60


	//   ....[6]....
        /*0158*/ 	.word	0x00000c90


	//----- nvinfo : EIATTR_CRS_STACK_SIZE
	.align		4
.L_12231:
        /*015c*/ 	.byte	0x04, 0x1e
        /*015e*/ 	.short	(.L_12233 - .L_12232)
.L_12232:
        /*0160*/ 	.word	0x00000000


	//----- nvinfo : EIATTR_CBANK_PARAM_SIZE
	.align		4
.L_12233:
        /*0164*/ 	.byte	0x03, 0x19
        /*0166*/ 	.short	0x002d


	//----- nvinfo : EIATTR_PARAM_CBANK
	.align		4
        /*0168*/ 	.byte	0x04, 0x0a
        /*016a*/ 	.short	(.L_12235 - .L_12234)
	.align		4
.L_12234:
        /*016c*/ 	.word	index@(.nv.constant0._ZN43_GLOBAL__N__9ae7fba5_10_SoftMax_cu_9f978f6320softmax_warp_forwardIN3c104HalfEffLi7ELb1ELb0EEEvPT0_PKT_iiiPKbib)
        /*0170*/ 	.short	0x0210
        /*0172*/ 	.short	0x002d


	//----- nvinfo : EIATTR_SW_WAR
	.align		4
.L_12235:
        /*0174*/ 	.byte	0x04, 0x36
        /*0176*/ 	.short	(.L_12237 - .L_12236)
.L_12236:
        /*0178*/ 	.word	0x00000008
.L_12237:


//--------------------- .nv.info._ZN43_GLOBAL__N__9ae7fba5_10_SoftMax_cu_9f978f6320softmax_warp_forwardIN3c104HalfEffLi6ELb1ELb0EEEvPT0_PKT_iiiPKbib --------------------------
	.section	.nv.info._ZN43_GLOBAL__N__9ae7fba5_10_SoftMax_cu_9f978f6320softmax_warp_forwardIN3c104HalfEffLi6ELb1ELb0EEEvPT0_PKT_iiiPKbib,"",@"SHT_CUDA_INFO"
	.sectionflags	@""
	.align	4


	//----- nvinfo : EIATTR_CUDA_API_VERSION
	.align		4
        /*0000*/ 	.byte	0x04, 0x37
        /*0002*/ 	.short	(.L_12239 - .L_12238)
.L_12238:
        /*0004*/ 	.word	0x00000082


	//----- nvinfo : EIATTR_KPARAM_INFO
	.align		4
.L_12239:
        /*0008*/ 	.byte	0x04, 0x17
        /*000a*/ 	.short	(.L_12241 - .L_12240)
.L_12240:
        /*000c*/ 	.word	0x00000000
        /*0010*/ 	.short	0x0007
        /*0012*/ 	.short	0x002c
        /*0014*/ 	.byte	0x00, 0xf0, 0x05, 0x00


	//----- nvinfo : EIATTR_KPARAM_INFO
	.align		4
.L_12241:
        /*0018*/ 	.byte	0x04, 0x17
        /*001a*/ 	.short	(.L_12243 - .L_12242)
.L_12242:
        /*001c*/ 	.word	0x00000000
        /*0020*/ 	.short	0x0006
        /*0022*/ 	.short	0x0028
        /*0024*/ 	.byte	0x00, 0xf0, 0x11, 0x00


	//----- nvinfo : EIATTR_KPARAM_INFO
	.align		4
.L_12243:
        /*0028*/ 	.byte	0x04, 0x17
        /*002a*/ 	.short	(.L_12245 - .L_12244)
.L_12244:
        /*002c*/ 	.word	0x00000000
        /*0030*/ 	.short	0x0005
        /*0032*/ 	.short	0x0020
        /*0034*/ 	.byte	0x00, 0xf0, 0x21, 0x00


	//----- nvinfo : EIATTR_KPARAM_INFO
	.align		4
.L_12245:
        /*0038*/ 	.byte	0x04, 0x17
        /*003a*/ 	.short	(.L_12247 - .L_12246)
.L_12246:
        /*003c*/ 	.word	0x00000000
        /*0040*/ 	.short	0x0004
        /*0042*/ 	.short	0x0018
        /*0044*/ 	.byte	0x00, 0xf0, 0x11, 0x00


	//----- nvinfo : EIATTR_KPARAM_INFO
	.align		4
.L_12247:
        /*0048*/ 	.byte	0x04, 0x17
        /*004a*/ 	.short	(.L_12249 - .L_12248)
.L_12248:
        /*004c*/ 	.word	0x00000000
        /*0050*/ 	.short	0x0003
        /*0052*/ 	.short	0x0014
        /*0054*/ 	.byte	0x00, 0xf0, 0x11, 0x00


	//----- nvinfo : EIATTR_KPARAM_INFO
	.align		4
.L_12249:
        /*0058*/ 	.byte	0x04, 0x17
        /*005a*/ 	.short	(.L_12251 - .L_12250)
.L_12250:
        /*005c*/ 	.word	0x00000000
        /*0060*/ 	.short	0x0002
        /*0062*/ 	.short	0x0010
        /*0064*/ 	.byte	0x00, 0xf0, 0x11, 0x00


	//----- nvinfo : EIATTR_KPARAM_INFO
	.align		4
.L_12251:
        /*0068*/ 	.byte	0x04, 0x17
        /*006a*/ 	.short	(.L_12253 - .L_12252)
.L_12252:
        /*006c*/ 	.word	0x00000000
        /*0070*/ 	.short	0x0001
        /*0072*/ 	.short	0x0008
        /*0074*/ 	.byte	0x00, 0xf0, 0x21, 0x00


	//----- nvinfo : EIATTR_KPARAM_INFO
	.align		4
.L_12253:
        /*0078*/ 	.byte	0x04, 0x17
        /*007a*/ 	.short	(.L_12255 - .L_12254)
.L_12254:
        /*007c*/ 	.word	0x00000000
        /*0080*/ 	.short	0x0000
        /*0082*/ 	.short	0x0000
        /*0084*/ 	.byte	0x00, 0xf0, 0x21, 0x00


	//----- nvinfo : EIATTR_SPARSE_MMA_MASK
	.align		4
.L_12255:
        /*0088*/ 	.byte	0x03, 0x50
        /*008a*/ 	.short	0x0000


	//----- nvinfo : EIATTR_MAXREG_COUNT
	.align		4
        /*008c*/ 	.byte	0x03, 0x1b
        /*008e*/ 	.short	0x00ff


	//----- nvinfo : EIATTR_MERCURY_ISA_VERSION
	.align		4
        /*0090*/ 	.byte	0x03, 0x5f
        /*0092*/ 	.short	0x0101


	//----- nvinfo : EIATTR_COOP_GROUP_MASK_REGIDS
	.align		4
        /*0094*/ 	.byte	0x04, 0x29
        /*0096*/ 	.short	(.L_12257 - .L_12256)


	//   ....[0]....
.L_12256:
        /*0098*/ 	.word	0xffffffff


	//   ....[1]....
        /*009c*/ 	.word	0xffffffff


	//   ....[2]....
        /*00a0*/ 	.word	0xffffffff


	//   ....[3]....
        /*00a4*/ 	.word	0xffffffff


	//   ....[4]....
        /*00a8*/ 	.word	0xffffffff


	//   ....[5]....
        /*00ac*/ 	.word	0xffffffff


	//   ....[6]....
        /*00b0*/ 	.word	0xffffffff


	//   ....[7]....
        /*00b4*/ 	.word	0xffffffff


	//   ....[8]....
        /*00b8*/ 	.word	0xffffffff


	//   ....[9]....
        /*00bc*/ 	.word	0xffffffff


	//   ....[10]....
        /*00c0*/ 	.word	0xffffffff


	//   ....[11]....
        /*00c4*/ 	.word	0xffffffff


	//   ....[12]....
        /*00c8*/ 	.word	0xffffffff


	//   ....[13]....
        /*00cc*/ 	.word	0xffffffff


	//   ....[14]....
        /*00d0*/ 	.word	0xffffffff


	//   ....[15]....
        /*00d4*/ 	.word	0xffffffff


	//   ....[16]....
        /*00d8*/ 	.word	0xffffffff


	//   ....[17]....
        /*00dc*/ 	.word	0xffffffff


	//   ....[18]....
        /*00e0*/ 	.word	0xffffffff


	//   ....[19]....
        /*00e4*/ 	.word	0xffffffff


	//----- nvinfo : EIATTR_COOP_GROUP_INSTR_OFFSETS
	.align		4
.L_12257:
        /*00e8*/ 	.byte	0x04, 0x28
        /*00ea*/ 	.short	(.L_12259 - .L_12258)


	//   ....[0]....
.L_12258:
        /*00ec*/ 	.word	0x000002d0


	//   ....[1]....
        /*00f0*/ 	.word	0x000002f0


	//   ....[2]....
        /*00f4*/ 	.word	0x00000330


	//   ....[3]....
        /*00f8*/ 	.word	0x00000350


	//   ....[4]....
        /*00fc*/ 	.word	0x00000390


	//   ....[5]....
        /*0100*/ 	.word	0x000003b0


	//   ....[6]....
        /*0104*/ 	.word	0x000003f0


	//   ....[7]....
        /*0108*/ 	.word	0x00000410


	//   ....[8]....
        /*010c*/ 	.word	0x00000450


	//   ....[9]....
        /*0110*/ 	.word	0x00000470


	//   ....[10]....
        /*0114*/ 	.word	0x000005c0


	//   ....[11]....
        /*0118*/ 	.word	0x000005d0


	//   ....[12]....
        /*011c*/ 	.word	0x00000600


	//   ....[13]....
        /*0120*/ 	.word	0x00000610


	//   ....[14]....
        /*0124*/ 	.word	0x00000640


	//   ....[15]....
        /*0128*/ 	.word	0x00000650


	//   ....[16]....
        /*012c*/ 	.word	0x00000680


	//   ....[17]....
        /*0130*/ 	.word	0x00000690


	//   ....[18]....
        /*0134*/ 	.word	0x000006d0


	//   ....[19]....
        /*0138*/ 	.word	0x000006e0


	//----- nvinfo : EIATTR_EXIT_INSTR_OFFSETS
	.align		4
.L_12259:
        /*013c*/ 	.byte	0x04, 0x1c
        /*013e*/ 	.short	(.L_12261 - .L_12260)


	//   ....[0]....
.L_12260:
        /*0140*/ 	.word	0x000006f0


	//   ....[1]....
        /*0144*/ 	.word	0x00000830


	//   ....[2]....
        /*0148*/ 	.word	0x00000840


	//   ....[3]....
        /*014c*/ 	.word	0x000008c0


	//   ....[4]....
        /*0150*/ 	.word	0x000008f0


	//----- nvinfo : EIATTR_CRS_STACK_SIZE
	.align		4
.L_12261:
        /*0154*/ 	.byte	0x04, 0x1e
        /*0156*/ 	.short	(.L_12263 - .L_12262)
.L_12262:
        /*0158*/ 	.word	0x00000000


	//----- nvinfo : EIATTR_CBANK_PARAM_SIZE
	.align		4
.L_12263:
        /*015c*/ 	.byte	0x03, 0x19
        /*015e*/ 	.short	0x002d


	//----- nvinfo : EIATTR_PARAM_CBANK
	.align		4
        /*0160*/ 	.byte	0x04, 0x0a
        /*0162*/ 	.short	(.L_12265 - .L_12264)
	.align		4
.L_12264:
        /*0164*/ 	.word	index@(.nv.constant0._ZN43_GLOBAL__N__9ae7fba5_10_SoftMax_cu_9f978f6320softmax_warp_forwardIN3c104HalfEffLi6ELb1ELb0EEEvPT0_PKT_iiiPKbib)
        /*0168*/ 	.short	0x0210
        /*016a*/ 	.short	0x002d


	//----- nvinfo : EIATTR_SW_WAR
	.align		4
.L_12265:
        /*016c*/ 	.byte	0x04, 0x36
        /*016e*/ 	.short	(.L_12267 - .L_12266)
.L_12266:
        /*0170*/ 	.word	0x00000008
.L_12267:


//--------------------- .nv.info._ZN43_GLOBAL__N__9ae7fba5_10_SoftMax_cu_9f978f6320softmax_warp_forwardIN3c104HalfEffLi5ELb1ELb0EEEvPT0_PKT_iiiPKbib --------------------------
	.section	.nv.info._ZN43_GLOBAL__N__9ae7fba5_10_SoftMax_cu_9f978f6320softmax_warp_forwardIN3c104HalfEffLi5ELb1ELb0EEEvPT0_PKT_iiiPKbib,"",@"SHT_CUDA_INFO"
	.sectionflags	@""
	.align	4


	//----- nvinfo : EIATTR_CUDA_API_VERSION
	.align		4
        /*0000*/ 	.byte	0x04, 0x37
        /*0002*/ 	.short	(.L_12269 - .L_12268)
.L_12268:
        /*0004*/ 	.word	0x00000082


	//----- nvinfo : EIATTR_KPARAM_INFO
	.align		4
.L_12269:
        /*0008*/ 	.byte	0x04, 0x17
        /*000a*/ 	.short	(.L_12271 - .L_12270)
.L_12270:
        /*000c*/ 	.word	0x00000000
        /*0010*/ 	.short	0x0007
        /*0012*/ 	.short	0x002c
        /*0014*/ 	.byte	0x00, 0xf0, 0x05, 0x00


	//----- nvinfo : EIATTR_KPARAM_INFO
	.align		4
.L_12271:
        /*0018*/ 	.byte	0x04, 0x17
        /*001a*/ 	.short	(.L_12273 - .L_12272)
.L_12272:
        /*001c*/ 	.word	0x00000000
        /*0020*/ 	.short	0x0006
        /*0022*/ 	.short	0x0028
        /*0024*/ 	.byte	0x00, 0xf0, 0x11, 0x00


	//----- nvinfo : EIATTR_KPARAM_INFO
	.align		4
.L_12273:
        /*0028*/ 	.byte	0x04, 0x17
        /*002a*/ 	.short	(.L_12275 - .L_12274)
.L_12274:
        /*002c*/ 	.word	0x00000000
        /*0030*/ 	.short	0x0005
        /*0032*/ 	.short	0x0020
        /*0034*/ 	.byte	0x00, 0xf0, 0x21, 0x00


	//----- nvinfo : EIATTR_KPARAM_INFO
	.align		4
.L_12275:
        /*0038*/ 	.byte	0x04, 0x17
        /*003a*/ 	.short	(.L_12277 - .L_12276)
.L_12276:
        /*003c*/ 	.word	0x00000000
        /*0040*/ 	.short	0x0004
        /*0042*/ 	.short	0x0018
        /*0044*/ 	.byte	0x00, 0xf0, 0x11, 0x00


	//----- nvinfo : EIATTR_KPARAM_INFO
	.align		4
.L_12277:
        /*0048*/ 	.byte	0x04, 0x17
        /*004a*/ 	.short	(.L_12279 - .L_12278)
.L_12278:
        /*004c*/ 	.word	0x00000000
        /*0050*/ 	.short	0x0003
        /*0052*/ 	.short	0x0014
        /*0054*/ 	.byte	0x00, 0xf0, 0x11, 0x00


	//----- nvinfo : EIATTR_KPARAM_INFO
	.align		4
.L_12279:
        /*0058*/ 	.byte	0x04, 0x17
        /*005a*/ 	.short	(.L_12281 - .L_12280)
.L_12280:
        /*005c*/ 	.word	0x00000000
        /*0060*/ 	.short	0x0002
        /*0062*/ 	.short	0x0010
        /*0064*/ 	.byte	0x00, 0xf0, 0x11, 0x00


	//----- nvinfo : EIATTR_KPARAM_INFO
	.align		4
.L_12281:
        /*0068*/ 	.byte	0x04, 0x17
        /*006a*/ 	.short	(.L_12283 - .L_12282)
.L_12282:
        /*006c*/ 	.word	0x00000000
        /*0070*/ 	.short	0x0001
        /*0072*/ 	.short	0x0008
        /*0074*/ 	.byte	0x00, 0xf0, 0x21, 0x00


	//----- nvinfo : EIATTR_KPARAM_INFO
	.align		4
.L_12283:
        /*0078*/ 	.byte	0x04, 0x17
        /*007a*/ 	.short	(.L_12285 - .L_12284)
.L_12284:
        /*007c*/ 	.word	0x00000000
        /*0080*/ 	.short	0x0000
        /*0082*/ 	.short	0x0000
        /*0084*/ 	.byte	0x00, 0xf0, 0x21, 0x00


	//----- nvinfo : EIATTR_SPARSE_MMA_MASK
	.align		4
.L_12285:
        /*0088*/ 	.byte	0x03, 0x50
        /*008a*/ 	.short	0x0000


	//----- nvinfo : EIATTR_MAXREG_COUNT
	.align		4
        /*008c*/ 	.byte	0x03, 0x1b
        /*008e*/ 	.short	0x00ff


	//----- nvinfo : EIATTR_MERCURY_ISA_VERSION
	.align		4
        /*0090*/ 	.byte	0x03, 0x5f
        /*0092*/ 	.short	0x0101


	//----- nvinfo : EIATTR_COOP_GROUP_MASK_REGIDS
	.align		4
        /*0094*/ 	.byte	0x04, 0x29
        /*0096*/ 	.short	(.L_12287 - .L_12286)


	//   ....[0]....
.L_12286:
        /*0098*/ 	.word	0xffffffff


	//   ....[1]....
        /*009c*/ 	.word	0xffffffff


	//   ....[2]....
        /*00a0*/ 	.word	0xffffffff


	//   ....[3]....
        /*00a4*/ 	.word	0xffffffff


	//   ....[4]....
        /*00a8*/ 	.word	0xffffffff


	//   ....[5]....
        /*00ac*/ 	.word	0xffffffff


	//   ....[6]....
        /*00b0*/ 	.word	0xffffffff


	//   ....[7]....
        /*00b4*/ 	.word	0xffffffff


	//   ....[8]....
        /*00b8*/ 	.word	0xffffffff


	//   ....[9]....
        /*00bc*/ 	.word	0xffffffff


	//   ....[10]....
        /*00c0*/ 	.word	0xffffffff


	//   ....[11]....
        /*00c4*/ 	.word	0xffffffff


	//   ....[12]....
        /*00c8*/ 	.word	0xffffffff


	//   ....[13]....
        /*00cc*/ 	.word	0xffffffff


	//   ....[14]....
        /*00d0*/ 	.word	0xffffffff


	//   ....[15]....
        /*00d4*/ 	.word	0xffffffff


	//   ....[16]....
        /*00d8*/ 	.word	0xffffffff


	//   ....[17]....
        /*00dc*/ 	.word	0xffffffff


	//   ....[18]....
        /*00e0*/ 	.word	0xffffffff


	//   ....[19]....
        /*00e4*/ 	.word	0xffffffff


	//----- nvinfo : EIATTR_COOP_GROUP_INSTR_OFFSETS
	.align		4
.L_12287:
        /*00e8*/ 	.byte	0x04, 0x28
        /*00ea*/ 	.short	(.L_12289 - .L_12288)


	//   ....[0]....
.L_12288:
        /*00ec*/ 	.word	0x00000210


	//   ....[1]....
        /*00f0*/ 	.word	0x00000230


	//   ....[2]....
        /*00f4*/ 	.word	0x00000270


	//   ....[3]....
        /*00f8*/ 	.word	0x00000290


	//   ....[4]....
        /*00fc*/ 	.word	0x000002d0


	//   ....[5]....
        /*0100*/ 	.word	0x000002f0


	//   ....[6]....
        /*0104*/ 	.word	0x00000330


	//   ....[7]....
        /*0108*/ 	.word	0x00000350


	//   ....[8]....
        /*010c*/ 	.word	0x00000390


	//   ....[9]....
        /*0110*/ 	.word	0x000003b0


	//   ....[10]....
        /*0114*/ 	.word	0x00000480


	//   ....[11]....
        /*0118*/ 	.word	0x00000490


	//   ....[12]....
        /*011c*/ 	.word	0x000004c0


	//   ....[13]....
        /*0120*/ 	.word	0x000004d0


	//   ....[14]....
        /*0124*/ 	.word	0x00000500


	//   ....[15]....
        /*0128*/ 	.word	0x00000510


	//   ....[16]....
        /*012c*/ 	.word	0x00000540


	//   ....[17]....
        /*0130*/ 	.word	0x00000550


	//   ....[18]....
        /*0134*/ 	.word	0x00000590


	//   ....[19]....
        /*0138*/ 	.word	0x000005a0


	//----- nvinfo : EIATTR_EXIT_INSTR_OFFSETS
	.align		4
.L_12289:
        /*013c*/ 	.byte	0x04, 0x1c
        /*013e*/ 	.short	(.L_12291 - .L_12290)


	//   ....[0]....
.L_12290:
        /*0140*/ 	.word	0x000005b0


	//   ....[1]....
        /*0144*/ 	.word	0x00000690


	//   ....[2]....
        /*0148*/ 	.word	0x000006a0


	//   ....[3]....
        /*014c*/ 	.word	0x00000730


	//----- nvinfo : EIATTR_CBANK_PARAM_SIZE
	.align		4
.L_12291:
        /*0150*/ 	.byte	0x03, 0x19
        /*0152*/ 	.short	0x002d


	//----- nvinfo : EIATTR_PARAM_CBANK
	.align		4
        /*0154*/ 	.byte	0x04, 0x0a
        /*0156*/ 	.short	(.L_12293 - .L_12292)
	.align		4
.L_12292:
        /*0158*/ 	.word	index@(.nv.constant0._ZN43_GLOBAL__N__9ae7fba5_10_SoftMax_cu_9f978f6320softmax_warp_forwardIN3c104HalfEffLi5ELb1ELb0EEEvPT0_PKT_iiiPKbib)
        /*015c*/ 	.short	0x0210
        /*015e*/ 	.short	0x002d


	//----- nvinfo : EIATTR_SW_WAR
	.align		4
.L_12293:
        /*0160*/ 	.byte	0x04, 0x36
        /*0162*/ 	.short	(.L_12295 - .L_12294)
.L_12294:
        /*0164*/ 	.word	0x00000008
.L_12295:


//--------------------- .nv.info._ZN43_GLOBAL__N__9ae7fba5_10_SoftMax_cu_9f978f6320softmax_warp_forwardIN3c104HalfEffLi4ELb1ELb0EEEvPT0_PKT_iiiPKbib --------------------------
	.section	.nv.info._ZN43_GLOBAL__N__9ae7fba5_10_SoftMax_cu_9f978f6320softmax_warp_forwardIN3c104HalfEffLi4ELb1ELb0EEEvPT0_PKT_iiiPKbib,"",@"SHT_CUDA_INFO"
	.sectionflags	@""
	.align	4


	//----- nvinfo : EIATTR_CUDA_API_VERSION
	.align		4
        /*0000*/ 	.byte	0x04, 0x37
        /*0002*/ 	.short	(.L_12297 - .L_12296)
.L_12296:
        /*0004*/ 	.word	0x00000082


	//----- nvinfo : EIATTR_KPARAM_INFO
	.align		4
.L_12297:
        /*0008*/ 	.byte	0x04, 0x17
        /*000a*/ 	.short	(.L_12299 - .L_12298)
.L_12298:
        /*000c*/ 	.word	0x00000000
        /*0010*/ 	.short	0x0007
        /*0012*/ 	.short	0x002c
        /*0014*/ 	.byte	0x00, 0xf0, 0x05, 0x00


	//----- nvinfo : EIATTR_KPARAM_INFO
	.align		4
.L_12299:
        /*0018*/ 	.byte	0x04, 0x17
        /*001a*/ 	.short	(.L_12301 - .L_12300)
.L_12300:
        /*001c*/ 	.word	0x00000000
        /*0020*/ 	.short	0x0006
        /*0022*/ 	.short	0x0028
        /*0024*/ 	.byte	0x00, 0xf0, 0x11, 0x00


	//----- nvinfo : EIATTR_KPARAM_INFO
	.align		4
.L_12301:
        /*0028*/ 	.byte	0x04, 0x17
        /*002a*/ 	.short	(.L_12303 - .L_12302)
.L_12302:
        /*002c*/ 	.word	0x00000000
        /*0030*/ 	.short	0x0005
        /*0032*/ 	.short	0x0020
        /*0034*/ 	.byte	0x00, 0xf0, 0x21, 0x00


	//----- nvinfo : EIATTR_KPARAM_INFO
	.align		4
.L_12303:
        /*0038*/ 	.byte	0x04, 0x17
        /*003a*/ 	.short	(.L_12305 - .L_12304)
.L_12304:
        /*003c*/ 	.word	0x00000000
        /*0040*/ 	.short	0x0004
        /*0042*/ 	.short	0x0018
        /*0044*/ 	.byte	0x00, 0xf0, 0x11, 0x00


	//----- nvinfo : EIATTR_KPARAM_INFO
	.align		4
.L_12305:
        /*0048*/ 	.byte	0x04, 0x17
        /*004a*/ 	.short	(.L_12307 - .L_12306)
.L_12306:
        /*004c*/ 	.word	0x00000000
        /*0050*/ 	.short	0x0003
        /*0052*/ 	.short	0x0014
        /*0054*/ 	.byte	0x00, 0xf0, 0x11, 0x00


	//----- nvinfo : EIATTR_KPARAM_INFO
	.align		4
.L_12307:
        /*0058*/ 	.byte	0x04, 0x17
        /*005a*/ 	.short	(.L_12309 - .L_12308)
.L_12308:
        /*005c*/ 	.word	0x00000000
        /*0060*/ 	.short	0x0002
        /*0062*/ 	.short	0x0010
        /*0064*/ 	.byte	0x00, 0xf0, 0x11, 0x00


	//----- nvinfo : EIATTR_KPARAM_INFO
	.align		4
.L_12309:
        /*0068*/ 	.byte	0x04, 0x17
        /*006a*/ 	.short	(.L_12311 - .L_12310)
.L_12310:
        /*006c*/ 	.word	0x00000000
        /*0070*/ 	.short	0x0001
        /*0072*/ 	.short	0x0008
        /*0074*/ 	.byte	0x00, 0xf0, 0x21, 0x00


	//----- nvinfo : EIATTR_KPARAM_INFO
	.align		4
.L_12311:
        /*0078*/ 	.byte	0x04, 0x17
        /*007a*/ 	.short	(.L_12313 - .L_12312)
.L_12312:
        /*007c*/ 	.word	0x00000000
        /*0080*/ 	.short	0x0000
        /*0082*/ 	.short	0x0000
        /*0084*/ 	.byte	0x00, 0xf0, 0x21, 0x00


	//----- nvinfo : EIATTR_SPARSE_MMA_MASK
	.align		4
.L_12313:
        /*0088*/ 	.byte	0x03, 0x50
        /*008a*/ 	.short	0x0000


	//----- nvinfo : EIATTR_MAXREG_COUNT
	.align		4
        /*008c*/ 	.byte	0x03, 0x1b
        /*008e*/ 	.short	0x00ff


	//----- nvinfo : EIATTR_MERCURY_ISA_VERSION
	.align		4
        /*0090*/ 	.byte	0x03, 0x5f
        /*0092*/ 	.short	0x0101


	//----- nvinfo : EIATTR_COOP_GROUP_MASK_REGIDS
	.align		4
        /*0094*/ 	.byte	0x04, 0x29
        /*0096*/ 	.short	(.L_12315 - .L_12314)


	//   ....[0]....
.L_12314:
        /*0098*/ 	.word	0xffffffff


	//   ....[1]....
        /*009c*/ 	.word	0xffffffff


	//   ....[2]....
        /*00a0*/ 	.word	0xffffffff


	//   ....[3]....
        /*00a4*/ 	.word	0xffffffff


	//   ....[4]....
        /*00a8*/ 	.word	0xffffffff


	//   ....[5]....
        /*00ac*/ 	.word	0xffffffff


	//   ....[6]....
        /*00b0*/ 	.word	0xffffffff


	//   ....[7]....
        /*00b4*/ 	.word	0xffffffff


	//   ....[8]....
        /*00b8*/ 	.word	0xffffffff


	//   ....[9]....
        /*00bc*/ 	.word	0xffffffff


	//   ....[10]....
        /*00c0*/ 	.word	0xffffffff


	//   ....[11]....
        /*00c4*/ 	.word	0xffffffff


	//   ....[12]....
        /*00c8*/ 	.word	0xffffffff


	//   ....[13]....
        /*00cc*/ 	.word	0xffffffff


	//   ....[14]....
        /*00d0*/ 	.word	0xffffffff


	//   ....[15]....
        /*00d4*/ 	.word	0xffffffff


	//----- nvinfo : EIATTR_COOP_GROUP_INSTR_OFFSETS
	.align		4
.L_12315:
        /*00d8*/ 	.byte	0x04, 0x28
        /*00da*/ 	.short	(.L_12317 - .L_12316)


	//   ....[0]....
.L_12316:
        /*00dc*/ 	.word	0x00000210


	//   ....[1]....
        /*00e0*/ 	.word	0x00000230


	//   ....[2]....
        /*00e4*/ 	.word	0x00000270


	//   ....[3]....
        /*00e8*/ 	.word	0x00000290


	//   ....[4]....
        /*00ec*/ 	.word	0x000002d0


	//   ....[5]....
        /*00f0*/ 	.word	0x000002f0


	//   ....[6]....
        /*00f4*/ 	.word	0x00000330


	//   ....[7]....
        /*00f8*/ 	.word	0x00000350


	//   ....[8]....
        /*00fc*/ 	.word	0x00000420


	//   ....[9]....
        /*0100*/ 	.word	0x00000430


	//   ....[10]....
        /*0104*/ 	.word	0x00000460


	//   ....[11]....
        /*0108*/ 	.word	0x00000470


	//   ....[12]....
        /*010c*/ 	.word	0x000004a0


	//   ....[13]....
        /*0110*/ 	.word	0x000004b0


	//   ....[14]....
        /*0114*/ 	.word	0x000004f0


	//   ....[15]....
        /*0118*/ 	.word	0x00000500


	//----- nvinfo : EIATTR_EXIT_INSTR_OFFSETS
	.align		4
.L_12317:
        /*011c*/ 	.byte	0x04, 0x1c
        /*011e*/ 	.short	(.L_12319 - .L_12318)


	//   ....[0]....
.L_12318:
        /*0120*/ 	.word	0x00000510


	//   ....[1]....
        /*0124*/ 	.word	0x000005c0


	//   ....[2]....
        /*0128*/ 	.word	0x000005d0


	//   ....[3]....
        /*012c*/ 	.word	0x00000660


	//----- nvinfo : EIATTR_CBANK_PARAM_SIZE
	.align		4
.L_12319:
        /*0130*/ 	.byte	0x03, 0x19
        /*0132*/ 	.short	0x002d


	//----- nvinfo : EIATTR_PARAM_CBANK
	.align		4
        /*0134*/ 	.byte	0x04, 0x0a
        /*0136*/ 	.short	(.L_12321 - .L_12320)
	.align		4
.L_12320:
        /*0138*/ 	.word	index@(.nv.constant0._ZN43_GLOBAL__N__9ae7fba5_10_SoftMax_cu_9f978f6320softmax_warp_forwardIN3c104HalfEffLi4ELb1ELb0EEEvPT0_PKT_iiiPKbib)
        /*013c*/ 	.short	0x0210
        /*013e*/ 	.short	0x002d


	//----- nvinfo : EIATTR_SW_WAR
	.align		4
.L_12321:
        /*0140*/ 	.byte	0x04, 0x36
        /*0142*/ 	.short	(.L_12323 - .L_12322)
.L_12322:
        /*0144*/ 	.word	0x00000008
.L_12323:


//--------------------- .nv.info._ZN43_GLOBAL__N__9ae7fba5_10_SoftMax_cu_9f978f6320softmax_warp_forwardIN3c104HalfEffLi3ELb1ELb0EEEvPT0_PKT_iiiPKbib --------------------------
	.section	.nv.info._ZN43_GLOBAL__N__9ae7fba5_10_SoftMax_cu_9f978f6320softmax_warp_forwardIN3c104HalfEffLi3ELb1ELb0EEEvPT0_PKT_iiiPKbib,"",@"SHT_CUDA_INFO"
	.sectionflags	@""
	.align	4


	//----- nvinfo : EIATTR_CUDA_API_VERSION
	.align		4
        /*0000*/ 	.byte	0x04, 0x37
        /*0002*/ 	.short	(.L_12325 - .L_12324)
.L_12324:
        /*0004*/ 	.word	0x00000082


	//----- nvinfo : EIATTR_KPARAM_INFO
	.align		4
.L_12325:
        /*0008*/ 	.byte	0x04, 0x17
        /*000a*/ 	.short	(.L_12327 - .L_12326)
.L_12326:
        /*000c*/ 	.word	0x00000000
        /*0010*/ 	.short	0x0007
        /*0012*/ 	.short	0x002c
        /*0014*/ 	.byte	0x00, 0xf0, 0x05, 0x00


	//----- nvinfo : EIATTR_KPARAM_INFO
	.align		4
.L_12327:
        /*0018*/ 	.byte	0x04, 0x17
        /*001a*/ 	.short	(.L_12329 - .L_12328)
.L_12328:
        /*001c*/ 	.word	0x00000000
        /*0020*/ 	.short	0x0006
        /*0022*/ 	.short	0x0028
        /*0024*/ 	.byte	0x00, 0xf0, 0x11, 0x00


	//----- nvinfo : EIATTR_KPARAM_INFO
	.align		4
.L_12329:
        /*0028*/ 	.byte	0x04, 0x17
        /*002a*/ 	.short	(.L_12331 - .L_12330)
.L_12330:
        /*002c*/ 	.word	0x00000000
        /*0030*/ 	.short	0x0005
        /*0032*/ 	.short	0x0020
        /*0034*/ 	.byte	0x00, 0xf0, 0x21, 0x00


	//----- nvinfo : EIATTR_KPARAM_INFO
	.align		4
.L_12331:
        /*0038*/ 	.byte	0x04, 0x17
        /*003a*/ 	.short	(.L_12333 - .L_12332)
.L_12332:
        /*003c*/ 	.word	0x00000000
        /*0040*/ 	.short	0x0004
        /*0042*/ 	.short	0x0018
        /*0044*/ 	.byte	0x00, 0xf0, 0x11, 0x00


	//----- nvinfo : EIATTR_KPARAM_INFO
	.align		4
.L_12333:
        /*0048*/ 	.byte	0x04, 0x17
        /*004a*/ 	.short	(.L_12335 - .L_12334)
.L_12334:
        /*004c*/ 	.word	0x00000000
        /*0050*/ 	.short	0x0003
        /*0052*/ 	.short	0x0014
        /*0054*/ 	.byte	0x00, 0xf0, 0x11, 0x00


	//----- nvinfo : EIATTR_KPARAM_INFO
	.align		4
.L_12335:
        /*0058*/ 	.byte	0x04, 0x17
        /*005a*/ 	.short	(.L_12337 - .L_12336)
.L_12336:
        /*005c*/ 	.word	0x00000000
        /*0060*/ 	.short	0x0002
        /*0062*/ 	.short	0x0010
        /*0064*/ 	.byte	0x00, 0xf0, 0x11, 0x00


	//----- nvinfo : EIATTR_KPARAM_INFO
	.align		4
.L_12337:
        /*0068*/ 	.byte	0x04, 0x17
        /*006a*/ 	.short	(.L_12339 - .L_12338)
.L_12338:
        /*006c*/ 	.word	0x00000000
        /*0070*/ 	.short	0x0001
        /*0072*/ 	.short	0x0008
        /*0074*/ 	.byte	0x00, 0xf0, 0x21, 0x00


	//----- nvinfo : EIATTR_KPARAM_INFO
	.align		4
.L_12339:
        /*0078*/ 	.byte	0x04, 0x17
        /*007a*/ 	.short	(.L_12341 - .L_12340)
.L_12340:
        /*007c*/ 	.word	0x00000000
        /*0080*/ 	.short	0x0000
        /*0082*/ 	.short	0x0000
        /*0084*/ 	.byte	0x00, 0xf0, 0x21, 0x00


	//----- nvinfo : EIATTR_SPARSE_MMA_MASK
	.align		4
.L_12341:
        /*0088*/ 	.byte	0x03, 0x50
        /*008a*/ 	.short	0x0000


	//----- nvinfo : EIATTR_MAXREG_COUNT
	.align		4
        /*008c*/ 	.byte	0x03, 0x1b
        /*008e*/ 	.short	0x00ff


	//----- nvinfo : EIATTR_MERCURY_ISA_VERSION
	.align		4
        /*0090*/ 	.byte	0x03, 0x5f
        /*0092*/ 	.short	0x0101


	//----- nvinfo : EIATTR_COOP_GROUP_MASK_REGIDS
	.align		4
        /*0094*/ 	.byte	0x04, 0x29
        /*0096*/ 	.short	(.L_12343 - .L_12342)


	//   ....[0]....
.L_12342:
        /*0098*/ 	.word	0xffffffff


	//   ....[1]....
        /*009c*/ 	.word	0xffffffff


	//   ....[2]....
        /*00a0*/ 	.word	0xffffffff


	//   ....[3]....
        /*00a4*/ 	.word	0xffffffff


	//   ....[4]....
        /*00a8*/ 	.word	0xffffffff


	//   ....[5]....
        /*00ac*/ 	.word	0xffffffff


	//   ....[6]....
        /*00b0*/ 	.word	0xffffffff


	//   ....[7]....
        /*00b4*/ 	.word	0xffffffff


	//   ....[8]....
        /*00b8*/ 	.word	0xffffffff


	//   ....[9]....
        /*00bc*/ 	.word	0xffffffff


	//   ....[10]....
        /*00c0*/ 	.word	0xffffffff


	//   ....[11]....
        /*00c4*/ 	.word	0xffffffff


	//----- nvinfo : EIATTR_COOP_GROUP_INSTR_OFFSETS
	.align		4
.L_12343:
        /*00c8*/ 	.byte	0x04, 0x28
        /*00ca*/ 	.short	(.L_12345 - .L_12344)


	//   ....[0]....
.L_12344:
        /*00cc*/ 	.word	0x00000210


	//   ....[1]....
        /*00d0*/ 	.word	0x00000230


	//   ....[2]....
        /*00d4*/ 	.word	0x00000270


	//   ....[3]....
        /*00d8*/ 	.word	0x00000290


	//   ....[4]....
        /*00dc*/ 	.word	0x000002d0


	//   ....[5]....
        /*00e0*/ 	.word	0x000002f0


	//   ....[6]....
        /*00e4*/ 	.word	0x000003c0


	//   ....[7]....
        /*00e8*/ 	.word	0x000003d0


	//   ....[8]....
        /*00ec*/ 	.word	0x00000400


	//   ....[9]....
        /*00f0*/ 	.word	0x00000410


	//   ....[10]....
        /*00f4*/ 	.word	0x00000450


	//   ....[11]....
        /*00f8*/ 	.word	0x00000460


	//----- nvinfo : EIATTR_EXIT_INSTR_OFFSETS
	.align		4
.L_12345:
        /*00fc*/ 	.byte	0x04, 0x1c
        /*00fe*/ 	.short	(.L_12347 - .L_12346)


	//   ....[0]....
.L_12346:
        /*0100*/ 	.word	0x00000470


	//   ....[1]....
        /*0104*/ 	.word	0x00000520


	//   ....[2]....
        /*0108*/ 	.word	0x00000530


	//   ....[3]....
        /*010c*/ 	.word	0x000005c0


	//----- nvinfo : EIATTR_CBANK_PARAM_SIZE
	.align		4
.L_12347:
        /*0110*/ 	.byte	0x03, 0x19
        /*0112*/ 	.short	0x002d


	//----- nvinfo : EIATTR_PARAM_CBANK
	.align		4
        /*0114*/ 	.byte	0x04, 0x0a
        /*0116*/ 	.short	(.L_12349 - .L_12348)
	.align		4
.L_12348:
        /*0118*/ 	.word	index@(.nv.constant0._ZN43_GLOBAL__N__9ae7fba5_10_SoftMax_cu_9f978f6320softmax_warp_forwardIN3c104HalfEffLi3ELb1ELb0EEEvPT0_PKT_iiiPKbib)
        /*011c*/ 	.short	0x0210
        /*011e*/ 	.short	0x002d


	//----- nvinfo : EIATTR_SW_WAR
	.align		4
.L_12349:
        /*0120*/ 	.byte	0x04, 0x36
        /*0122*/ 	.short	(.L_12351 - .L_12350)
.L_12350:
        /*0124*/ 	.word	0x00000008
.L_12351:


//--------------------- .nv.info._ZN43_GLOBAL__N__9ae7fba5_10_SoftMax_cu_9f978f6320softmax_warp_forwardIN3c104HalfEffLi2ELb1ELb0EEEvPT0_PKT_iiiPKbib --------------------------
	.section	.nv.info._ZN43_GLOBAL__N__9ae7fba5_10_SoftMax_cu_9f978f6320softmax_warp_forwardIN3c104HalfEffLi2ELb1ELb0EEEvPT0_PKT_iiiPKbib,"",@"SHT_CUDA_INFO"
	.sectionflags	@""
	.align	4


	//----- nvinfo : EIATTR_CUDA_API_VERSION
	.align		4
        /*0000*/ 	.byte	0x04, 0x37
        /*0002*/ 	.short	(.L_12353 - .L_12352)
.L_12352:
        /*0004*/ 	.word	0x00000082


	//----- nvinfo : EIATTR_KPARAM_INFO
	.align		4
.L_12353:
        /*0008*/ 	.byte	0x04, 0x17
        /*000a*/ 	.short	(.L_12355 - .L_12354)
.L_12354:
        /*000c*/ 	.word	0x00000000
        /*0010*/ 	.short	0x0007
        /*0012*/ 	.short	0x002c
        /*0014*/ 	.byte	0x00, 0xf0, 0x05, 0x00


	//----- nvinfo : EIATTR_KPARAM_INFO
	.align		4
.L_12355:
        /*0018*/ 	.byte	0x04, 0x17
        /*001a*/ 	.short	(.L_12357 - .L_12356)
.L_12356:
        /*001c*/ 	.word	0x00000000
        /*0020*/ 	.short	0x0006
        /*0022*/ 	.short	0x0028
        /*0024*/ 	.byte	0x00, 0xf0, 0x11, 0x00


	//----- nvinfo : EIATTR_KPARAM_INFO
	.align		4
.L_12357:
        /*0028*/ 	.byte	0x04, 0x17
        /*002a*/ 	.short	(.L_12359 - .L_12358)
.L_12358:
        /*002c*/ 	.word	0x00000000
        /*0030*/ 	.short	0x0005
        /*0032*/ 	.short	0x0020
        /*0034*/ 	.byte	0x00, 0xf0, 0x21, 0x00


	//----- nvinfo : EIATTR_KPARAM_INFO
	.align		4
.L_12359:
        /*0038*/ 	.byte	0x04, 0x17
        /*003a*/ 	.short	(.L_12361 - .L_12360)
.L_12360:
        /*003c*/ 	.word	0x00000000
        /*0040*/ 	.short	0x0004
        /*0042*/ 	.short	0x0018
        /*0044*/ 	.byte	0x00, 0xf0, 0x11, 0x00


	//----- nvinfo : EIATTR_KPARAM_INFO
	.align		4
.L_12361:
        /*0048*/ 	.byte	0x04, 0x17
        /*004a*/ 	.short	(.L_12363 - .L_12362)
.L_12362:
        /*004c*/ 	.word	0x00000000
        /*0050*/ 	.short	0x0003
        /*0052*/ 	.short	0x0014
        /*0054*/ 	.byte	0x00, 0xf0, 0x11, 0x00


	//----- nvinfo : EIATTR_KPARAM_INFO
	.align		4
.L_12363:
        /*0058*/ 	.byte	0x04, 0x17
        /*005a*/ 	.short	(.L_12365 - .L_12364)
.L_12364:
        /*005c*/ 	.word	0x00000000
        /*0060*/ 	.short	0x0002
        /*0062*/ 	.short	0x0010
        /*0064*/ 	.byte	0x00, 0xf0, 0x11, 0x00


	//----- nvinfo : EIATTR_KPARAM_INFO
	.align		4
.L_12365:
        /*0068*/ 	.byte	0x04, 0x17
        /*006a*/ 	.short	(.L_12367 - .L_12366)
.L_12366:
        /*006c*/ 	.word	0x00000000
        /*0070*/ 	.short	0x0001
        /*0072*/ 	.short	0x0008
        /*0074*/ 	.byte	0x00, 0xf0, 0x21, 0x00


	//----- nvinfo : EIATTR_KPARAM_INFO
	.align		4
.L_12367:
        /*0078*/ 	.byte	0x04, 0x17
        /*007a*/ 	.short	(.L_12369 - .L_12368)
.L_12368:
        /*007c*/ 	.word	0x00000000
        /*0080*/ 	.short	0x0000
        /*0082*/ 	.short	0x0000
        /*0084*/ 	.byte	0x00, 0xf0, 0x21, 0x00


	//----- nvinfo : EIATTR_SPARSE_MMA_MASK
	.align		4
.L_12369:
        /*0088*/ 	.byte	0x03, 0x50
        /*008a*/ 	.short	0x0000


	//----- nvinfo : EIATTR_MAXREG_COUNT
	.align		4
        /*008c*/ 	.byte	0x03, 0x1b
        /*008e*/ 	.short	0x00ff


	//----- nvinfo : EIATTR_MERCURY_ISA_VERSION
	.align		4
        /*0090*/ 	.byte	0x03, 0x5f
        /*0092*/ 	.short	0x0101


	//----- nvinfo : EIATTR_COOP_GROUP_MASK_REGIDS
	.align		4
        /*0094*/ 	.byte	0x04, 0x29
        /*0096*/ 	.short	(.L_12371 - .L_12370)


	//   ....[0]....
.L_12370:
        /*0098*/ 	.word	0xffffffff


	//   ....[1]....
        /*009c*/ 	.word	0xffffffff


	//   ....[2]....
        /*00a0*/ 	.word	0xffffffff


	//   ....[3]....
        /*00a4*/ 	.word	0xffffffff


	//   ....[4]....
        /*00a8*/ 	.word	0xffffffff


	//   ....[5]....
        /*00ac*/ 	.word	0xffffffff


	//   ....[6]....
        /*00b0*/ 	.word	0xffffffff


	//   ....[7]....
        /*00b4*/ 	.word	0xffffffff


	//----- nvinfo : EIATTR_COOP_GROUP_INSTR_OFFSETS
	.align		4
.L_12371:
        /*00b8*/ 	.byte	0x04, 0x28
        /*00ba*/ 	.short	(.L_12373 - .L_12372)


	//   ....[0]....
.L_12372:
        /*00bc*/ 	.word	0x00000210


	//   ....[1]....
        /*00c0*/ 	.word	0x00000230


	//   ....[2]....
        /*00c4*/ 	.word	0x00000270


	//   ....[3]....
        /*00c8*/ 	.word	0x00000290


	//   ....[4]....
        /*00cc*/ 	.word	0x00000360


	//   ....[5]....
        /*00d0*/ 	.word	0x00000370


	//   ....[6]....
        /*00d4*/ 	.word	0x000003b0


	//   ....[7]....
        /*00d8*/ 	.word	0x000003c0


	//----- nvinfo : EIATTR_EXIT_INSTR_OFFSETS
	.align		4
.L_12373:
        /*00dc*/ 	.byte	0x04, 0x1c
        /*00de*/ 	.short	(.L_12375 - .L_12374)


	//   ....[0]....
.L_12374:
        /*00e0*/ 	.word	0x000003d0


	//   ....[1]....
        /*00e4*/ 	.word	0x00000480


	//   ....[2]....
        /*00e8*/ 	.word	0x00000490


	//   ....[3]....
        /*00ec*/ 	.word	0x00000520


	//----- nvinfo : EIATTR_CBANK_PARAM_SIZE
	.align		4
.L_12375:
        /*00f0*/ 	.byte	0x03, 0x19
        /*00f2*/ 	.short	0x002d


	//----- nvinfo : EIATTR_PARAM_CBANK
	.align		4
        /*00f4*/ 	.byte	0x04, 0x0a
        /*00f6*/ 	.short	(.L_12377 - .L_12376)
	.align		4
.L_12376:
        /*00f8*/ 	.word	index@(.nv.constant0._ZN43_GLOBAL__N__9ae7fba5_10_SoftMax_cu_9f978f6320softmax_warp_forwardIN3c104HalfEffLi2ELb1ELb0EEEvPT0_PKT_iiiPKbib)
        /*00fc*/ 	.short	0x0210
        /*00fe*/ 	.short	0x002d


	//----- nvinfo : EIATTR_SW_WAR
	.align		4
.L_12377:
        /*0100*/ 	.byte	0x04, 0x36
        /*0102*/ 	.short	(.L_12379 - .L_12378)
.L_12378:
        /*0104*/ 	.word	0x00000008
.L_12379:


//--------------------- .nv.info._ZN43_GLOBAL__N__9ae7fba5_10_SoftMax_cu_9f978f6320softmax_warp_forwardIN3c104HalfEffLi1ELb1ELb0EEEvPT0_PKT_iiiPKbib --------------------------
	.section	.nv.info._ZN43_GLOBAL__N__9ae7fba5_10_SoftMax_cu_9f978f6320softmax_warp_forwardIN3c104HalfEffLi1ELb1ELb0EEEvPT0_PKT_iiiPKbib,"",@"SHT_CUDA_INFO"
	.sectionflags	@""
	.align	4


	//----- nvinfo : EIATTR_CUDA_API_VERSION
	.align		4
        /*0000*/ 	.byte	0x04, 0x37
        /*0002*/ 	.short	(.L_12381 - .L_12380)
.L_12380:
        /*0004*/ 	.word	0x00000082


	//----- nvinfo : EIATTR_KPARAM_INFO
	.align		4
.L_12381:
        /*0008*/ 	.byte	0x04, 0x17
        /*000a*/ 	.short	(.L_12383 - .L_12382)
.L_12382:
        /*000c*/ 	.word	0x00000000
        /*0010*/ 	.short	0x0007
        /*0012*/ 	.short	0x002c
        /*0014*/ 	.byte	0x00, 0xf0, 0x05, 0x00


	//----- nvinfo : EIATTR_KPARAM_INFO
	.align		4
.L_12383:
        /*0018*/ 	.byte	0x04, 0x17
        /*001a*/ 	.short	(.L_12385 - .L_12384)
.L_12384:
        /*001c*/ 	.word	0x00000000
        /*0020*/ 	.short	0x0006
        /*0022*/ 	.short	0x0028
        /*0024*/ 	.byte	0x00, 0xf0, 0x11, 0x00


	//----- nvinfo : EIATTR_KPARAM_INFO
	.align		4
.L_12385:
        /*0028*/ 	.byte	0x04, 0x17
        /*002a*/ 	.short	(.L_12387 - .L_12386)
.L_12386:
        /*002c*/ 	.word	0x00000000
        /*0030*/ 	.short	0x0005
        /*0032*/ 	.short	0x0020
        /*0034*/ 	.byte	0x00, 0xf0, 0x21, 0x00


	//----- nvinfo : EIATTR_KPARAM_INFO
	.align		4
.L_12387:
        /*0038*/ 	.byte	0x04, 0x17
        /*003a*/ 	.short	(.L_12389 - .L_12388)
.L_12388:
        /*003c*/ 	.word	0x00000000
        /*0040*/ 	.short	0x0004
        /*0042*/ 	.short	0x0018
        /*0044*/ 	.byte	0x00, 0xf0, 0x11, 0x00


	//----- nvinfo : EIATTR_KPARAM_INFO
	.align		4
.L_12389:
        /*0048*/ 	.byte	0x04, 0x17
        /*004a*/ 	.short	(.L_12391 - .L_12390)
.L_12390:
        /*004c*/ 	.word	0x00000000
        /*0050*/ 	.short	0x0003
        /*0052*/ 	.short	0x0014
        /*0054*/ 	.byte	0x00, 0xf0, 0x11, 0x00


	//----- nvinfo : EIATTR_KPARAM_INFO
	.align		4
.L_12391:
        /*0058*/ 	.byte	0x04, 0x17
        /*005a*/ 	.short	(.L_12393 - .L_12392)
.L_12392:
        /*005c*/ 	.word	0x00000000
        /*0060*/ 	.short	0x0002
        /*0062*/ 	.short	0x0010
        /*0064*/ 	.byte	0x00, 0xf0, 0x11, 0x00


	//----- nvinfo : EIATTR_KPARAM_INFO
	.align		4
.L_12393:
        /*0068*/ 	.byte	0x04, 0x17
        /*006a*/ 	.short	(.L_12395 - .L_12394)
.L_12394:
        /*006c*/ 	.word	0x00000000
        /*0070*/ 	.short	0x0001
        /*0072*/ 	.short	0x0008
        /*0074*/ 	.byte	0x00, 0xf0, 0x21, 0x00


	//----- nvinfo : EIATTR_KPARAM_INFO
	.align		4
.L_12395:
        /*0078*/ 	.byte	0x04, 0x17
        /*007a*/ 	.short	(.L_12397 - .L_12396)
.L_12396:
        /*007c*/ 	.word	0x00000000
        /*0080*/ 	.short	0x0000
        /*0082*/ 	.short	0x0000
        /*0084*/ 	.byte	0x00, 0xf0, 0x21, 0x00


	//----- nvinfo : EIATTR_SPARSE_MMA_MASK
	.align		4
.L_12397:
        /*0088*/ 	.byte	0x03, 0x50
        /*008a*/ 	.short	0x0000


	//----- nvinfo : EIATTR_MAXREG_COUNT
	.align		4
        /*008c*/ 	.byte	0x03, 0x1b
        /*008e*/ 	.short	0x00ff


	//----- nvinfo : EIATTR_MERCURY_ISA_VERSION
	.align		4
        /*0090*/ 	.byte	0x03, 0x5f
        /*0092*/ 	.short	0x0101


	//----- nvinfo : EIATTR_COOP_GROUP_MASK_REGIDS
	.align		4
        /*0094*/ 	.byte	0x04, 0x29
        /*0096*/ 	.short	(.L_12399 - .L_12398)


	//   ....[0]....
.L_12398:
        /*0098*/ 	.word	0xffffffff


	//   ....[1]....
        /*009c*/ 	.word	0xffffffff


	//   ....[2]....
        /*00a0*/ 	.word	0xffffffff


	//   ....[3]....
        /*00a4*/ 	.word	0xffffffff


	//----- nvinfo : EIATTR_COOP_GROUP_INSTR_OFFSETS
	.align		4
.L_12399:
        /*00a8*/ 	.byte	0x04, 0x28
        /*00aa*/ 	.short	(.L_12401 - .L_12400)


	//   ....[0]....
.L_12400:
        /*00ac*/ 	.word	0x00000210


	//   ....[1]....
        /*00b0*/ 	.word	0x00000230


	//   ....[2]....
        /*00b4*/ 	.word	0x00000310


	//   ....[3]....
        /*00b8*/ 	.word	0x00000320


	//----- nvinfo : EIATTR_EXIT_INSTR_OFFSETS
	.align		4
.L_12401:
        /*00bc*/ 	.byte	0x04, 0x1c
        /*00be*/ 	.short	(.L_12403 - .L_12402)


	//   ....[0]....
.L_12402:
        /*00c0*/ 	.word	0x00000330


	//   ....[1]....
        /*00c4*/ 	.word	0x000003e0


	//   ....[2]....
        /*00c8*/ 	.word	0x000003f0


	//   ....[3]....
        /*00cc*/ 	.word	0x00000480


	//----- nvinfo : EIATTR_CBANK_PARAM_SIZE
	.align		4
.L_12403:
        /*00d0*/ 	.byte	0x03, 0x19
        /*00d2*/ 	.short	0x002d


	//----- nvinfo : EIATTR_PARAM_CBANK
	.align		4
        /*00d4*/ 	.byte	0x04, 0x0a
        /*00d6*/ 	.short	(.L_12405 - .L_12404)
	.align		4
.L_12404:
        /*00d8*/ 	.word	index@(.nv.constant0._ZN43_GLOBAL__N__9ae7fba5_10_SoftMax_cu_9f978f6320softmax_warp_forwardIN3c104HalfEffLi1ELb1ELb0EEEvPT0_PKT_iiiPKbib)
        /*00dc*/ 	.short	0x0210
        /*00de*/ 	.short	0x002d


	//----- nvinfo : EIATTR_SW_WAR
	.align		4
.L_12405:
        /*00e0*/ 	.byte	0x04, 0x36
        /*00e2*/ 	.short	(.L_12407 - .L_12406)
.L_12406:
        /*00e4*/ 	.word	0x00000008
.L_12407:


//--------------------- .nv.info._ZN43_GLOBAL__N__9ae7fba5_10_SoftMax_cu_9f978f6320softmax_warp_forwardIN3c104HalfEffLi0ELb1ELb0EEEvPT0_PKT_iiiPKbib --------------------------
	.section	.nv.info._ZN43_GLOBAL__N__9ae7fba5_10_SoftMax_cu_9f978f6320softmax_warp_forwardIN3c104HalfEffLi0ELb1ELb0EEEvPT0_PKT_iiiPKbib,"",@"SHT_CUDA_INFO"
	.sectionflags	@""
	.align	4


	//----- nvinfo : EIATTR_CUDA_API_VERSION
	.align		4
        /*0000*/ 	.byte	0x04, 0x37
        /*0002*/ 	.short	(.L_12409 - .L_12408)
.L_12408:
        /*0004*/ 	.word	0x00000082


	//----- nvinfo : EIATTR_KPARAM_INFO
	.align		4
.L_12409:
        /*0008*/ 	.byte	0x04, 0x17
        /*000a*/ 	.short	(.L_12411 - .L_12410)
.L_12410:
        /*000c*/ 	.word	0x00000000
        /*0010*/ 	.short	0x0007
        /*0012*/ 	.short	0x002c
        /*0014*/ 	.byte	0x00, 0xf0, 0x05, 0x00


	//----- nvinfo : EIATTR_KPARAM_INFO
	.align		4
.L_12411:
        /*0018*/ 	.byte	0x04, 0x17
        /*001a*/ 	.short	(.L_12413 - .L_12412)
.L_12412:
        /*001c*/ 	.word	0x00000000
        /*0020*/ 	.short	0x0006
        /*0022*/ 	.short	0x0028
        /*0024*/ 	.byte	0x00, 0xf0, 0x11, 0x00


	//----- nvinfo : EIATTR_KPARAM_INFO
	.align		4
.L_12413:
        /*0028*/ 	.byte	0x04, 0x17
        /*002a*/ 	.short	(.L_12415 - .L_12414)
.L_12414:
        /*002c*/ 	.word	0x00000000
        /*0030*/ 	.short	0x0005
        /*0032*/ 	.short	0x0020
        /*0034*/ 	.byte	0x00, 0xf0, 0x21, 0x00


	//----- nvinfo : EIATTR_KPARAM_INFO
	.align		4
.L_12415:
        /*0038*/ 	.byte	0x04, 0x17
        /*003a*/ 	.short	(.L_12417 - .L_12416)
.L_12416:
        /*003c*/ 	.word	0x00000000
        /*0040*/ 	.short	0x0004
        /*0042*/ 	.short	0x0018
        /*0044*/ 	.byte	0x00, 0xf0, 0x11, 0x00


	//----- nvinfo : EIATTR_KPARAM_INFO
	.align		4
.L_12417:
        /*0048*/ 	.byte	0x04, 0x17
        /*004a*/ 	.short	(.L_12419 - .L_12418)
.L_12418:
        /*004c*/ 	.word	0x00000000
        /*0050*/ 	.short	0x0003
        /*0052*/ 	.short	0x0014
        /*0054*/ 	.byte	0x00, 0xf0, 0x11, 0x00


	//----- nvinfo : EIATTR_KPARAM_INFO
	.align		4
.L_12419:
        /*0058*/ 	.byte	0x04, 0x17
        /*005a*/ 	.short	(.L_12421 - .L_12420)
.L_12420:
        /*005c*/ 	.word	0x00000000
        /*0060*/ 	.short	0x0002
        /*0062*/ 	.short	0x0010
        /*0064*/ 	.byte	0x00, 0xf0, 0x11, 0x00


	//----- nvinfo : EIATTR_KPARAM_INFO
	.align		4
.L_12421:
        /*0068*/ 	.byte	0x04, 0x17
        /*006a*/ 	.short	(.L_12423 - .L_12422)
.L_12422:
        /*006c*/ 	.word	0x00000000
        /*0070*/ 	.short	0x0001
        /*0072*/ 	.short	0x0008
        /*0074*/ 	.byte	0x00, 0xf0, 0x21, 0x00


	//----- nvinfo : EIATTR_KPARAM_INFO
	.align		4
.L_12423:
        /*0078*/ 	.byte	0x04, 0x17
        /*007a*/ 	.short	(.L_12425 - .L_12424)
.L_12424:
        /*007c*/ 	.word	0x00000000
        /*0080*/ 	.short	0x0000
        /*0082*/ 	.short	0x0000
        /*0084*/ 	.byte	0x00, 0xf0, 0x21, 0x00


	//----- nvinfo : EIATTR_SPARSE_MMA_MASK
	.align		4
.L_12425:
        /*0088*/ 	.byte	0x03, 0x50
        /*008a*/ 	.short	0x0000


	//----- nvinfo : EIATTR_MAXREG_COUNT
	.align		4
        /*008c*/ 	.byte	0x03, 0x1b
        /*008e*/ 	.short	0x00ff


	//----- nvinfo : EIATTR_MERCURY_ISA_VERSION
	.align		4
        /*0090*/ 	.byte	0x03, 0x5f
        /*0092*/ 	.short	0x0101


	//----- nvinfo : EIATTR_EXIT_INSTR_OFFSETS
	.align		4
        /*0094*/ 	.byte	0x04, 0x1c
        /*0096*/ 	.short	(.L_12427 - .L_12426)


	//   ....[0]....
.L_12426:
        /*0098*/ 	.word	0x000001f0


	//   ....[1]....
        /*009c*/ 	.word	0x00000330


	//   ....[2]....
        /*00a0*/ 	.word	0x00000340


	//   ....[3]....
        /*00a4*/ 	.word	0x00000410


	//----- nvinfo : EIATTR_CRS_STACK_SIZE
	.align		4
.L_12427:
        /*00a8*/ 	.byte	0x04, 0x1e
        /*00aa*/ 	.short	(.L_12429 - .L_12428)
.L_12428:
        /*00ac*/ 	.word	0x00000000


	//----- nvinfo : EIATTR_CBANK_PARAM_SIZE
	.align		4
.L_12429:
        /*00b0*/ 	.byte	0x03, 0x19
        /*00b2*/ 	.short	0x002d


	//----- nvinfo : EIATTR_PARAM_CBANK
	.align		4
        /*00b4*/ 	.byte	0x04, 0x0a
        /*00b6*/ 	.short	(.L_12431 - .L_12430)
	.align		4
.L_12430:
        /*00b8*/ 	.word	index@(.nv.constant0._ZN43_GLOBAL__N__9ae7fba5_10_SoftMax_cu_9f978f6320softmax_warp_forwardIN3c104HalfEffLi0ELb1ELb0EEEvPT0_PKT_iiiPKbib)
        /*00bc*/ 	.short	0x0210
        /*00be*/ 	.short	0x002d


	//----- nvinfo : EIATTR_SW_WAR
	.align		4
.L_12431:
        /*00c0*/ 	.byte	0x04, 0x36
        /*00c2*/ 	.short	(.L_12433 - .L_12432)
.L_12432:
        /*00c4*/ 	.word	0x00000008
.L_12433:


//--------------------- .nv.info._ZN43_GLOBAL__N__9ae7fba5_10_SoftMax_cu_9f978f6320softmax_warp_forwardIN3c104HalfES2_fLi11ELb1ELb0EEEvPT0_PKT_iiiPKbib --------------------------
	.section	.nv.info._ZN43_GLOBAL__N__9ae7fba5_10_SoftMax_cu_9f978f6320softmax_warp_forwardIN3c104HalfES2_fLi11ELb1ELb0EEEvPT0_PKT_iiiPKbib,"",@"SHT_CUDA_INFO"
	.sectionflags	@""
	.align	4


	//----- nvinfo : EIATTR_CUDA_API_VERSION
	.align		4
        /*0000*/ 	.byte	0x04, 0x37
        /*0002*/ 	.short	(.L_12435 - .L_12434)
.L_12434:
        /*0004*/ 	.word	0x00000082


	//----- nvinfo : EIATTR_KPARAM_INFO
	.align		4
.L_12435:
        /*0008*/ 	.byte	0x04, 0x17
        /*000a*/ 	.short	(.L_12437 - .L_12436)
.L_12436:
        /*000c*/ 	.word	0x00000000
        /*0010*/ 	.short	0x0007
        /*0012*/ 	.short	0x002c
        /*0014*/ 	.byte	0x00, 0xf0, 0x05, 0x00


	//----- nvinfo : EIATTR_KPARAM_INFO
	.align		4
.L_12437:
        /*0018*/ 	.byte	0x04, 0x17
        /*001a*/ 	.short	(.L_12439 - .L_12438)
.L_12438:
        /*001c*/ 	.word	0x00000000
        /*0020*/ 	.short	0x0006
        /*0022*/ 	.short	0x0028
        /*0024*/ 	.byte	0x00, 0xf0, 0x11, 0x00


	//----- nvinfo : EIATTR_KPARAM_INFO
	.align		4
.L_12439:
        /*0028*/ 	.byte	0x04, 0x17
        /*002a*/ 	.short	(.L_12441 - .L_12440)
.L_12440:
        /*002c*/ 	.word	0x00000000
        /*0030*/ 	.short	0x0005
        /*0032*/ 	.short	0x0020
        /*0034*/ 	.byte	0x00, 0xf0, 0x21, 0x00


	//----- nvinfo : EIATTR_KPARAM_INFO
	.align		4
.L_12441:
        /*0038*/ 	.byte	0x04, 0x17
        /*003a*/ 	.short	(.L_12443 - .L_12442)
.L_12442:
        /*003c*/ 	.word	0x00000000
        /*0040*/ 	.short	0x0004
        /*0042*/ 	.short	0x0018
        /*0044*/ 	.byte	0x00, 0xf0, 0x11, 0x00


	//----- nvinfo : EIATTR_KPARAM_INFO
	.align		4
.L_12443:
        /*0048*/ 	.byte	0x04, 0x17
        /*004a*/ 	.short	(.L_12445 - .L_12444)
.L_12444:
        /*004c*/ 	.word	0x00000000
        /*0050*/ 	.short	0x0003
        /*0052*/ 	.short	0x0014
        /*0054*/ 	.byte	0x00, 0xf0, 0x11, 0x00


	//----- nvinfo : EIATTR_KPARAM_INFO
	.align		4
.L_12445:
        /*0058*/ 	.byte	0x04, 0x17
        /*005a*/ 	.short	(.L_12447 - .L_12446)
.L_12446:
        /*005c*/ 	.word	0x00000000
        /*0060*/ 	.short	0x0002
        /*0062*/ 	.short	0x0010
        /*0064*/ 	.byte	0x00, 0xf0, 0x11, 0x00


	//----- nvinfo : EIATTR_KPARAM_INFO
	.align		4
.L_12447:
        /*0068*/ 	.byte	0x04, 0x17
        /*006a*/ 	.short	(.L_12449 - .L_12448)
.L_12448:
        /*006c*/ 	.word	0x00000000
        /*0070*/ 	.short	0x0001
        /*0072*/ 	.short	0x0008
        /*0074*/ 	.byte	0x00, 0xf0, 0x21, 0x00


	//----- nvinfo : EIATTR_KPARAM_INFO
	.align		4
.L_12449:
        /*0078*/ 	.byte	0x04, 0x17
        /*007a*/ 	.short	(.L_12451 - .L_12450)
.L_12450:
        /*007c*/ 	.word	0x00000000
        /*0080*/ 	.short	0x0000
        /*0082*/ 	.short	0x0000
        /*0084*/ 	.byte	0x00, 0xf0, 0x21, 0x00


	//----- nvinfo : EIATTR_SPARSE_MMA_MASK
	.align		4
.L_12451:
        /*0088*/ 	.byte	0x03, 0x50
        /*008a*/ 	.short	0x0000


	//----- nvinfo : EIATTR_MAXREG_COUNT
	.align		4
        /*008c*/ 	.byte	0x03, 0x1b
        /*008e*/ 	.short	0x00ff


	//----- nvinfo : EIATTR_MERCURY_ISA_VERSION
	.align		4
        /*0090*/ 	.byte	0x03, 0x5f
        /*0092*/ 	.short	0x0101


	//----- nvinfo : EIATTR_COOP_GROUP_MASK_REGIDS
	.align		4
        /*0094*/ 	.byte	0x04, 0x29
        /*0096*/ 	.short	(.L_12453 - .L_12452)


	//   ....[0]....
.L_12452:
        /*0098*/ 	.word	0xffffffff


	//   ....[1]....
        /*009c*/ 	.word	0xffffffff


	//   ....[2]....
        /*00a0*/ 	.word	0xffffffff


	//   ....[3]....
        /*00a4*/ 	.word	0xffffffff


	//   ....[4]....
        /*00a8*/ 	.word	0xffffffff


	//   ....[5]....
        /*00ac*/ 	.word	0xffffffff


	//   ....[6]....
        /*00b0*/ 	.word	0xffffffff


	//   ....[7]....
        /*00b4*/ 	.word	0xffffffff


	//   ....[8]....
        /*00b8*/ 	.word	0xffffffff


	//   ....[9]....
        /*00bc*/ 	.word	0xffffffff


	//----- nvinfo : EIATTR_COOP_GROUP_INSTR_OFFSETS
	.align		4
.L_12453:
        /*00c0*/ 	.byte	0x04, 0x28
        /*00c2*/ 	.short	(.L_12455 - .L_12454)


	//   ....[0]....
.L_12454:
        /*00c4*/ 	.word	0x00001cd0


	//   ....[1]....
        /*00c8*/ 	.word	0x00001d00


	//   ....[2]....
        /*00cc*/ 	.word	0x00001d30


	//   ....[3]....
        /*00d0*/ 	.word	0x00001d60


	//   ....[4]....
        /*00d4*/ 	.word	0x00001d90


	//   ....[5]....
        /*00d8*/ 	.word	0x00002dc0


	//   ....[6]....
        /*00dc*/ 	.word	0x00002de0


	//   ....[7]....
        /*00e0*/ 	.word	0x00002e00


	//   ....[8]....
        /*00e4*/ 	.word	0x00002e20


	//   ....[9]....
        /*00e8*/ 	.word	0x00002e40


	//----- nvinfo : EIATTR_EXIT_INSTR_OFFSETS
	.align		4
.L_12455:
        /*00ec*/ 	.byte	0x04, 0x1c
        /*00ee*/ 	.short	(.L_12457 - .L_12456)


	//   ....[0]....
.L_12456:
        /*00f0*/ 	.word	0x00002e60


	//   ....[1]....
        /*00f4*/ 	.word	0x00002e80


	//   ....[2]....
        /*00f8*/ 	.word	0x00002f00


	//   ....[3]....
        /*00fc*/ 	.word	0x00002f50


	//   ....[4]....
        /*0100*/ 	.word	0x00002fa0


	//   ....[5]....
        /*0104*/ 	.word	0x00002ff0


	//   ....[6]....
        /*0108*/ 	.word	0x00003060


	//   ....[7]....
        /*010c*/ 	.word	0x000030c0


	//   ....[8]....
        /*0110*/ 	.word	0x00003120


	//   ....[9]....
        /*0114*/ 	.word	0x00003180


	//   ....[10]....
        /*0118*/ 	.word	0x000031e0


	//   ....[11]....
        /*011c*/ 	.word	0x00003240


	//   ....[12]....
        /*0120*/ 	.word	0x000032a0


	//   ....[13]....
        /*0124*/ 	.word	0x00003300


	//   ....[14]....
        /*0128*/ 	.word	0x00003360


	//   ....[15]....
        /*012c*/ 	.word	0x000033c0


	//   ....[16]....
        /*0130*/ 	.word	0x00003410


	//   ....[17]....
        /*0134*/ 	.word	0x00003460


	//   ....[18]....
        /*0138*/ 	.word	0x000034b0


	//   ....[19]....
        /*013c*/ 	.word	0x00003500


	//   ....[20]....
        /*0140*/ 	.word	0x00003550


	//   ....[21]....
        /*0144*/ 	.word	0x000035a0


	//   ....[22]....
        /*0148*/ 	.word	0x000035f0


	//   ....[23]....
        /*014c*/ 	.word	0x00003640


	//   ....[24]....
        /*0150*/ 	.word	0x00003690


	//   ....[25]....
        /*0154*/ 	.word	0x000036e0


	//   ....[26]....
        /*0158*/ 	.word	0x00003730


	//   ....[27]....
        /*015c*/ 	.word	0x00003780


	//   ....[28]....
        /*0160*/ 	.word	0x000037d0


	//   ....[29]....
        /*0164*/ 	.word	0x00003820


	//   ....[30]....
        /*0168*/ 	.word	0x00003870


	//   ....[31]....
        /*016c*/ 	.word	0x000038c0


	//   ....[32]....
        /*0170*/ 	.word	0x00003910


	//   ....[33]....
        /*0174*/ 	.word	0x00003960


	//   ....[34]....
        /*0178*/ 	.word	0x000039b0


	//   ....[35]....
        /*017c*/ 	.word	0x00003a00


	//   ....[36]....
        /*0180*/ 	.word	0x00003a50


	//   ....[37]....
        /*0184*/ 	.word	0x00003aa0


	//   ....[38]....
        /*0188*/ 	.word	0x00003af0


	//   ....[39]....
        /*018c*/ 	.word	0x00003b40


	//   ....[40]....
        /*0190*/ 	.word	0x00003b90


	//   ....[41]....
        /*0194*/ 	.word	0x00003be0


	//   ....[42]....
        /*0198*/ 	.word	0x00003c30


	//   ....[43]....
        /*019c*/ 	.word	0x00003c80


	//   ....[44]....
        /*01a0*/ 	.word	0x00003cd0


	//   ....[45]....
        /*01a4*/ 	.word	0x00003d20


	//   ....[46]....
        /*01a8*/ 	.word	0x00003d70


	//   ....[47]....
        /*01ac*/ 	.word	0x00003dc0


	//   ....[48]....
        /*01b0*/ 	.word	0x00003e10


	//   ....[49]....
        /*01b4*/ 	.word	0x00003e60


	//   ....[50]....
        /*01b8*/ 	.word	0x00003eb0


	//   ....[51]....
        /*01bc*/ 	.word	0x00003f00


	//   ....[52]....
        /*01c0*/ 	.word	0x00003f50


	//   ....[53]....
        /*01c4*/ 	.word	0x00003fa0


	//   ....[54]....
        /*01c8*/ 	.word	0x00003ff0


	//   ....[55]....
        /*01cc*/ 	.word	0x00004040


	//   ....[56]....
        /*01d0*/ 	.word	0x00004090


	//   ....[57]....
        /*01d4*/ 	.word	0x000040e0


	//   ....[58]....
        /*01d8*/ 	.word	0x00004130


	//   ....[59]....
        /*01dc*/ 	.word	0x00004180


	//   ....[60]....
        /*01e0*/ 	.word	0x000041d0


	//   ....[61]....
        /*01e4*/ 	.word	0x00004220


	//   ....[62]....
        /*01e8*/ 	.word	0x00004270


	//   ....[63]....
        /*01ec*/ 	.word	0x000042c0


	//   ....[64]....
        /*01f0*/ 	.word	0x00004310


	//   ....[65]....
        /*01f4*/ 	.word	0x00004350


	//----- nvinfo : EIATTR_CBANK_PARAM_SIZE
	.align		4
.L_12457:
        /*01f8*/ 	.byte	0x03, 0x19
        /*01fa*/ 	.short	0x002d


	//----- nvinfo : EIATTR_PARAM_CBANK
	.align		4
        /*01fc*/ 	.byte	0x04, 0x0a
        /*01fe*/ 	.short	(.L_12459 - .L_12458)
	.align		4
.L_12458:
        /*0200*/ 	.word	index@(.nv.constant0._ZN43_GLOBAL__N__9ae7fba5_10_SoftMax_cu_9f978f6320softmax_warp_forwardIN3c104HalfES2_fLi11ELb1ELb0EEEvPT0_PKT_iiiPKbib)
        /*0204*/ 	.short	0x0210
        /*0206*/ 	.short	0x002d


	//----- nvinfo : EIATTR_SW_WAR
	.align		4
.L_12459:
        /*0208*/ 	.byte	0x04, 0x36
        /*020a*/ 	.short	(.L_12461 - .L_12460)
.L_12460:
        /*020c*/ 	.word	0x00000008
.L_12461:


//--------------------- .nv.info._ZN43_GLOBAL__N__9ae7fba5_10_SoftMax_cu_9f978f6320softmax_warp_forwardIN3c104HalfES2_fLi10ELb1ELb0EEEvPT0_PKT_iiiPKbib --------------------------
	.section	.nv.info._ZN43_GLOBAL__N__9ae7fba5_10_SoftMax_cu_9f978f6320softmax_warp_forwardIN3c104HalfES2_fLi10ELb1ELb0EEEvPT0_PKT_iiiPKbib,"",@"SHT_CUDA_INFO"
	.sectionflags	@""
	.align	4


	//----- nvinfo : EIATTR_CUDA_API_VERSION
	.align		4
        /*0000*/ 	.byte	0x04, 0x37
        /*0002*/ 	.short	(.L_12463 - .L_12462)
.L_12462:
        /*0004*/ 	.word	0x00000082


	//----- nvinfo : EIATTR_KPARAM_INFO
	.align		4
.L_12463:
        /*0008*/ 	.byte	0x04, 0x17
        /*000a*/ 	.short	(.L_12465 - .L_12464)
.L_12464:
        /*000c*/ 	.word	0x00000000
        /*0010*/ 	.short	0x0007
        /*0012*/ 	.short	0x002c
        /*0014*/ 	.byte	0x00, 0xf0, 0x05, 0x00


	//----- nvinfo : EIATTR_KPARAM_INFO
	.align		4
.L_12465:
        /*0018*/ 	.byte	0x04, 0x17
        /*001a*/ 	.short	(.L_12467 - .L_12466)
.L_12466:
        /*001c*/ 	.word	0x00000000
        /*0020*/ 	.short	0x0006
        /*0022*/ 	.short	0x0028
        /*0024*/ 	.byte	0x00, 0xf0, 0x11, 0x00


	//----- nvinfo : EIATTR_KPARAM_INFO
	.align		4
.L_12467:
        /*0028*/ 	.byte	0x04, 0x17
        /*002a*/ 	.short	(.L_12469 - .L_12468)
.L_12468:
        /*002c*/ 	.word	0x00000000
        /*0030*/ 	.short	0x0005
        /*0032*/ 	.short	0x0020
        /*0034*/ 	.byte	0x00, 0xf0, 0x21, 0x00


	//----- nvinfo : EIATTR_KPARAM_INFO
	.align		4
.L_12469:
        /*0038*/ 	.byte	0x04, 0x17
        /*003a*/ 	.short	(.L_12471 - .L_12470)
.L_12470:
        /*003c*/ 	.word	0x00000000
        /*0040*/ 	.short	0x0004
        /*0042*/ 	.short	0x0018
        /*0044*/ 	.byte	0x00, 0xf0, 0x11, 0x00


	//----- nvinfo : EIATTR_KPARAM_INFO
	.align		4
.L_12471:
        /*0048*/ 	.byte	0x04, 0x17
        /*004a*/ 	.short	(.L_12473 - .L_12472)
.L_12472:
        /*004c*/ 	.word	0x00000000
        /*0050*/ 	.short	0x0003
        /*0052*/ 	.short	0x0014
        /*0054*/ 	.byte	0x00, 0xf0, 0x11, 0x00


	//----- nvinfo : EIATTR_KPARAM_INFO
	.align		4
.L_12473:
        /*0058*/ 	.byte	0x04, 0x17
        /*005a*/ 	.short	(.L_12475 - .L_12474)
.L_12474:
        /*005c*/ 	.word	0x00000000
        /*0060*/ 	.short	0x0002
        /*0062*/ 	.short	0x0010
        /*0064*/ 	.byte	0x00, 0xf0, 0x11, 0x00


	//----- nvinfo : EIATTR_KPARAM_INFO
	.align		4
.L_12475:
        /*0068*/ 	.byte	0x04, 0x17
        /*006a*/ 	.short	(.L_12477 - .L_12476)
.L_12476:
        /*006c*/ 	.word	0x00000000
        /*0070*/ 	.short	0x0001
        /*0072*/ 	.short	0x0008
        /*0074*/ 	.byte	0x00, 0xf0, 0x21, 0x00


	//----- nvinfo : EIATTR_KPARAM_INFO
	.align		4
.L_12477:
        /*0078*/ 	.byte	0x04, 0x17
        /*007a*/ 	.short	(.L_12479 - .L_12478)
.L_12478:
        /*007c*/ 	.word	0x00000000
        /*0080*/ 	.short	0x0000
        /*0082*/ 	.short	0x0000
        /*0084*/ 	.byte	0x00, 0xf0, 0x21, 0x00


	//----- nvinfo : EIATTR_SPARSE_MMA_MASK
	.align		4
.L_12479:
        /*0088*/ 	.byte	0x03, 0x50
        /*008a*/ 	.short	0x0000


	//----- nvinfo : EIATTR_MAXREG_COUNT
	.align		4
        /*008c*/ 	.byte	0x03, 0x1b
        /*008e*/ 	.short	0x00ff


	//----- nvinfo : EIATTR_MERCURY_ISA_VERSION
	.align		4
        /*0090*/ 	.byte	0x03, 0x5f
        /*0092*/ 	.short	0x0101


	//----- nvinfo : EIATTR_COOP_GROUP_MASK_REGIDS
	.align		4
        /*0094*/ 	.byte	0x04, 0x29
        /*0096*/ 	.short	(.L_12481 - .L_12480)


	//   ....[0]....
.L_12480:
        /*0098*/ 	.word	0xffffffff


	//   ....[1]....
        /*009c*/ 	.word	0xffffffff


	//   ....[2]....
        /*00a0*/ 	.word	0xffffffff


	//   ....[3]....
        /*00a4*/ 	.word	0xffffffff


	//   ....[4]....
        /*00a8*/ 	.word	0xffffffff


	//   ....[5]....
        /*00ac*/ 	.word	0xffffffff


	//   ....[6]....
        /*00b0*/ 	.word	0xffffffff


	//   ....[7]....
        /*00b4*/ 	.word	0xffffffff


	//   ....[8]....
        /*00b8*/ 	.word	0xffffffff


	//   ....[9]....
        /*00bc*/ 	.word	0xffffffff


	//----- nvinfo : EIATTR_COOP_GROUP_INSTR_OFFSETS
	.align		4
.L_12481:
        /*00c0*/ 	.byte	0x04, 0x28
        /*00c2*/ 	.short	(.L_12483 - .L_12482)


	//   ....[0]....
.L_12482:
        /*00c4*/ 	.word	0x00000ec0


	//   ....[1]....
        /*00c8*/ 	.word	0x00000ef0


	//   ....[2]....
        /*00cc*/ 	.word	0x00000f20


	//   ....[3]....
        /*00d0*/ 	.word	0x00000f50


	//   ....[4]....
        /*00d4*/ 	.word	0x00000f80


	//   ....[5]....
        /*00d8*/ 	.word	0x000017b0


	//   ....[6]....
        /*00dc*/ 	.word	0x000017d0


	//   ....[7]....
        /*00e0*/ 	.word	0x000017f0


	//   ....[8]....
        /*00e4*/ 	.word	0x00001820


	//   ....[9]....
        /*00e8*/ 	.word	0x00001840


	//----- nvinfo : EIATTR_EXIT_INSTR_OFFSETS
	.align		4
.L_12483:
        /*00ec*/ 	.byte	0x04, 0x1c
        /*00ee*/ 	.short	(.L_12485 - .L_12484)


	//   ....[0]....
.L_12484:
        /*00f0*/ 	.word	0x00001850


	//   ....[1]....
        /*00f4*/ 	.word	0x00001880


	//   ....[2]....
        /*00f8*/ 	.word	0x00001920


	//   ....[3]....
        /*00fc*/ 	.word	0x00001970


	//   ....[4]....
        /*0100*/ 	.word	0x000019c0


	//   ....[5]....
        /*0104*/ 	.word	0x00001a10


	//   ....[6]....
        /*0108*/ 	.word	0x00001a60


	//   ....[7]....
        /*010c*/ 	.word	0x00001ab0


	//   ....[8]....
        /*0110*/ 	.word	0x00001b00


	//   ....[9]....
        /*0114*/ 	.word	0x00001b50


	//   ....[10]....
        /*0118*/ 	.word	0x00001bc0


	//   ....[11]....
        /*011c*/ 	.word	0x00001c20


	//   ....[12]....
        /*0120*/ 	.word	0x00001c80


	//   ....[13]....
        /*0124*/ 	.word	0x00001ce0


	//   ....[14]....
        /*0128*/ 	.word	0x00001d40


	//   ....[15]....
        /*012c*/ 	.word	0x00001da0


	//   ....[16]....
        /*0130*/ 	.word	0x00001e00


	//   ....[17]....
        /*0134*/ 	.word	0x00001e50


	//   ....[18]....
        /*0138*/ 	.word	0x00001ea0


	//   ....[19]....
        /*013c*/ 	.word	0x00001ef0


	//   ....[20]....
        /*0140*/ 	.word	0x00001f40


	//   ....[21]....
        /*0144*/ 	.word	0x00001f90


	//   ....[22]....
        /*0148*/ 	.word	0x00001fe0


	//   ....[23]....
        /*014c*/ 	.word	0x00002030


	//   ....[24]....
        /*0150*/ 	.word	0x00002080


	//   ....[25]....
        /*0154*/ 	.word	0x000020d0


	//   ....[26]....
        /*0158*/ 	.word	0x00002120


	//   ....[27]....
        /*015c*/ 	.word	0x00002170


	//   ....[28]....
        /*0160*/ 	.word	0x000021c0


	//   ....[29]....
        /*0164*/ 	.word	0x00002210


	//   ....[30]....
        /*0168*/ 	.word	0x00002260


	//   ....[31]....
        /*016c*/ 	.word	0x000022b0


	//   ....[32]....
        /*0170*/ 	.word	0x00002300


	//   ....[33]....
        /*0174*/ 	.word	0x00002340


	//----- nvinfo : EIATTR_CBANK_PARAM_SIZE
	.align		4
.L_12485:
        /*0178*/ 	.byte	0x03, 0x19
        /*017a*/ 	.short	0x002d


	//----- nvinfo : EIATTR_PARAM_CBANK
	.align		4
        /*017c*/ 	.byte	0x04, 0x0a
        /*017e*/ 	.short	(.L_12487 - .L_12486)
	.align		4
.L_12486:
        /*0180*/ 	.word	index@(.nv.constant0._ZN43_GLOBAL__N__9ae7fba5_10_SoftMax_cu_9f978f6320softmax_warp_forwardIN3c104HalfES2_fLi10ELb1ELb0EEEvPT0_PKT_iiiPKbib)
        /*0184*/ 	.short	0x0210
        /*0186*/ 	.short	0x002d


	//----- nvinfo : EIATTR_SW_WAR
	.align		4
.L_12487:
        /*0188*/ 	.byte	0x04, 0x36
        /*018a*/ 	.short	(.L_12489 - .L_12488)
.L_12488:
        /*018c*/ 	.word	0x00000008
.L_12489:


//--------------------- .nv.info._ZN43_GLOBAL__N__9ae7fba5_10_SoftMax_cu_9f978f6320softmax_warp_forwardIN3c104HalfES2_fLi9ELb1ELb0EEEvPT0_PKT_iiiPKbib --------------------------
	.section	.nv.info._ZN43_GLOBAL__N__9ae7fba5_10_SoftMax_cu_9f978f6320softmax_warp_forwardIN3c104HalfES2_fLi9ELb1ELb0EEEvPT0_PKT_iiiPKbib,"",@"SHT_CUDA_INFO"
	.sectionflags	@""
	.align	4


	//----- nvinfo : EIATTR_CUDA_API_VERSION
	.align		4
        /*0000*/ 	.byte	0x04, 0x37
        /*0002*/ 	.short	(.L_12491 - .L_12490)
.L_12490:
        /*0004*/ 	.word	0x00000082


	//----- nvinfo : EIATTR_KPARAM_INFO
	.align		4
.L_12491:
        /*0008*/ 	.byte	0x04, 0x17
        /*000a*/ 	.short	(.L_12493 - .L_12492)
.L_12492:
        /*000c*/ 	.word	0x00000000
        /*0010*/ 	.short	0x0007
        /*0012*/ 	.short	0x002c
        /*0014*/ 	.byte	0x00, 0xf0, 0x05, 0x00


	//----- nvinfo : EIATTR_KPARAM_INFO
	.align		4
.L_12493:
        /*0018*/ 	.byte	0x04, 0x17
        /*001a*/ 	.short	(.L_12495 - .L_12494)
.L_12494:
        /*001c*/ 	.word	0x00000000
        /*0020*/ 	.short	0x0006
        /*0022*/ 	.short	0x0028
        /*0024*/ 	.byte	0x00, 0xf0, 0x11, 0x00


	//----- nvinfo : EIATTR_KPARAM_INFO
	.align		4
.L_12495:
        /*0028*/ 	.byte	0x04, 0x17
        /*002a*/ 	.short	(.L_12497 - .L_12496)
.L_12496:
        /*002c*/ 	.word	0x00000000
        /*0030*/ 	.short	0x0005
        /*0032*/ 	.short	0x0020
        /*0034*/ 	.byte	0x00, 0xf0, 0x21, 0x00


	//----- nvinfo : EIATTR_KPARAM_INFO
	.align		4
.L_12497:
        /*0038*/ 	.byte	0x04, 0x17
        /*003a*/ 	.short	(.L_12499 - .L_12498)
.L_12498:
        /*003c*/ 	.word	0x00000000
        /*0040*/ 	.short	0x0004
        /*0042*/ 	.short	0x0018
        /*0044*/ 	.byte	0x00, 0xf0, 0x11, 0x00


	//----- nvinfo : EIATTR_KPARAM_INFO
	.align		4
.L_12499:
        /*0048*/ 	.byte	0x04, 0x17
        /*004a*/ 	.short	(.L_12501 - .L_12500)
.L_12500:
        /*004c*/ 	.word	0x00000000
        /*0050*/ 	.short	0x0003
        /*0052*/ 	.short	0x0014
        /*0054*/ 	.byte	0x00, 0xf0, 0x11, 0x00


	//----- nvinfo : EIATTR_KPARAM_INFO
	.align		4
.L_12501:
        /*0058*/ 	.byte	0x04, 0x17
        /*005a*/ 	.short	(.L_12503 - .L_12502)
.L_12502:
        /*005c*/ 	.word	0x00000000
        /*0060*/ 	.short	0x0002
        /*0062*/ 	.short	0x0010
        /*0064*/ 	.byte	0x00, 0xf0, 0x11, 0x00


	//----- nvinfo : EIATTR_KPARAM_INFO
	.align		4
.L_12503:
        /*0068*/ 	.byte	0x04, 0x17
        /*006a*/ 	.short	(.L_12505 - .L_12504)
.L_12504:
        /*006c*/ 	.word	0x00000000
        /*0070*/ 	.short	0x0001
        /*0072*/ 	.short	0x0008
        /*0074*/ 	.byte	0x00, 0xf0, 0x21, 0x00


	//----- nvinfo : EIATTR_KPARAM_INFO
	.align		4
.L_12505:
        /*0078*/ 	.byte	0x04, 0x17
        /*007a*/ 	.short	(.L_12507 - .L_12506)
.L_12506:
        /*007c*/ 	.word	0x00000000
        /*0080*/ 	.short	0x0000
        /*0082*/ 	.short	0x0000
        /*0084*/ 	.byte	0x00, 0xf0, 0x21, 0x00


	//----- nvinfo : EIATTR_SPARSE_MMA_MASK
	.align		4
.L_12507:
        /*0088*/ 	.byte	0x03, 0x50
        /*008a*/ 	.short	0x0000


	//----- nvinfo : EIATTR_MAXREG_COUNT
	.align		4
        /*008c*/ 	.byte	0x03, 0x1b
        /*008e*/ 	.short	0x00ff


	//----- nvinfo : EIATTR_MERCURY_ISA_VERSION
	.align		4
        /*0090*/ 	.byte	0x03, 0x5f
        /*0092*/ 	.short	0x0101


	//----- nvinfo : EIATTR_COOP_GROUP_MASK_REGIDS
	.align		4
        /*0094*/ 	.byte	0x04, 0x29
        /*0096*/ 	.short	(.L_12509 - .L_12508)


	//   ....[0]....
.L_12508:
        /*0098*/ 	.word	0xffffffff


	//   ....[1]....
        /*009c*/ 	.word	0xffffffff


	//   ....[2]....
        /*00a0*/ 	.word	0xffffffff


	//   ....[3]....
        /*00a4*/ 	.word	0xffffffff


	//   ....[4]....
        /*00a8*/ 	.word	0xffffffff


	//   ....[5]....
        /*00ac*/ 	.word	0xffffffff


	//   ....[6]....
        /*00b0*/ 	.word	0xffffffff


	//   ....[7]....
        /*00b4*/ 	.word	0xffffffff


	//   ....[8]....
        /*00b8*/ 	.word	0xffffffff


	//   ....[9]....
        /*00bc*/ 	.word	0xffffffff


	//----- nvinfo : EIATTR_COOP_GROUP_INSTR_OFFSETS
	.align		4
.L_12509:
        /*00c0*/ 	.byte	0x04, 0x28
        /*00c2*/ 	.short	(.L_12511 - .L_12510)


	//   ....[0]....
.L_12510:
        /*00c4*/ 	.word	0x000007c0


	//   ....[1]....
        /*00c8*/ 	.word	0x000007f0


	//   ....[2]....
        /*00cc*/ 	.word	0x00000820


	//   ....[3]....
        /*00d0*/ 	.word	0x00000850


	//   ....[4]....
        /*00d4*/ 	.word	0x00000880


	//   ....[5]....
        /*00d8*/ 	.word	0x00000cb0


	//   ....[6]....
        /*00dc*/ 	.word	0x00000cd0


	//   ....[7]....
        /*00e0*/ 	.word	0x00000cf0


	//   ....[8]....
        /*00e4*/ 	.word	0x00000d20


	//   ....[9]....
        /*00e8*/ 	.word	0x00000d40


	//----- nvinfo : EIATTR_EXIT_INSTR_OFFSETS
	.align		4
.L_12511:
        /*00ec*/ 	.byte	0x04, 0x1c
        /*00ee*/ 	.short	(.L_12513 - .L_12512)


	//   ....[0]....
.L_12512:
        /*00f0*/ 	.word	0x00000d50


	//   ....[1]....
        /*00f4*/ 	.word	0x00000d80


	//   ....[2]....
        /*00f8*/ 	.word	0x00000e20


	//   ....[3]....
        /*00fc*/ 	.word	0x00000e70


	//   ....[4]....
        /*0100*/ 	.word	0x00000ec0


	//   ....[5]....
        /*0104*/ 	.word	0x00000f10


	//   ....[6]....
        /*0108*/ 	.word	0x00000f80


	//   ....[7]....
        /*010c*/ 	.word	0x00000fe0


	//   ....[8]....
        /*0110*/ 	.word	0x00001040


	//   ....[9]....
        /*0114*/ 	.word	0x00001090


	//   ....[10]....
        /*0118*/ 	.word	0x000010e0


	//   ....[11]....
        /*011c*/ 	.word	0x00001130


	//   ....[12]....
        /*0120*/ 	.word	0x00001180


	//   ....[13]....
        /*0124*/ 	.word	0x000011d0


	//   ....[14]....
        /*0128*/ 	.word	0x00001220


	//   ....[15]....
        /*012c*/ 	.word	0x00001270


	//   ....[16]....
        /*0130*/ 	.word	0x000012c0


	//   ....[17]....
        /*0134*/ 	.word	0x00001300


	//----- nvinfo : EIATTR_CBANK_PARAM_SIZE
	.align		4
.L_12513:
        /*0138*/ 	.byte	0x03, 0x19
        /*013a*/ 	.short	0x002d


	//----- nvinfo : EIATTR_PARAM_CBANK
	.align		4
        /*013c*/ 	.byte	0x04, 0x0a
        /*013e*/ 	.short	(.L_12515 - .L_12514)
	.align		4
.L_12514:
        /*0140*/ 	.word	index@(.nv.constant0._ZN43_GLOBAL__N__9ae7fba5_10_SoftMax_cu_9f978f6320softmax_warp_forwardIN3c104HalfES2_fLi9ELb1ELb0EEEvPT0_PKT_iiiPKbib)
        /*0144*/ 	.short	0x0210
        /*0146*/ 	.short	0x002d


	//----- nvinfo : EIATTR_SW_WAR
	.align		4
.L_12515:
        /*0148*/ 	.byte	0x04, 0x36
        /*014a*/ 	.short	(.L_12517 - .L_12516)
.L_12516:
        /*014c*/ 	.word	0x00000008
.L_12517:


//--------------------- .nv.info._ZN43_GLOBAL__N__9ae7fba5_10_SoftMax_cu_9f978f6320softmax_warp_forwardIN3c104HalfES2_fLi8ELb1ELb0EEEvPT0_PKT_iiiPKbib --------------------------
	.section	.nv.info._ZN43_GLOBAL__N__9ae7fba5_10_SoftMax_cu_9f978f6320softmax_warp_forwardIN3c104HalfES2_fLi8ELb1ELb0EEEvPT0_PKT_iiiPKbib,"",@"SHT_CUDA_INFO"
	.sectionflags	@""
	.align	4


	//----- nvinfo : EIATTR_CUDA_API_VERSION
	.align		4
        /*0000*/ 	.byte	0x04, 0x37
        /*0002*/ 	.short	(.L_12519 - .L_12518)
.L_12518:
        /*0004*/ 	.word	0x00000082


	//----- nvinfo : EIATTR_KPARAM_INFO
	.align		4
.L_12519:
        /*0008*/ 	.byte	0x04, 0x17
        /*000a*/ 	.short	(.L_12521 - .L_12520)
.L_12520:
        /*000c*/ 	.word	0x00000000
        /*0010*/ 	.short	0x0007
        /*0012*/ 	.short	0x002c
        /*0014*/ 	.byte	0x00, 0xf0, 0x05, 0x00


	//----- nvinfo : EIATTR_KPARAM_INFO
	.align		4
.L_12521:
        /*0018*/ 	.byte	0x04, 0x17
        /*001a*/ 	.short	(.L_12523 - .L_12522)
.L_12522:
        /*001c*/ 	.word	0x00000000
        /*0020*/ 	.short	0x0006
        /*0022*/ 	.short	0x0028
        /*0024*/ 	.byte	0x00, 0xf0, 0x11, 0x00


	//----- nvinfo : EIATTR_KPARAM_INFO
	.align		4
.L_12523:
        /*0028*/ 	.byte	0x04, 0x17
        /*002a*/ 	.short	(.L_12525 - .L_12524)
.L_12524:
        /*002c*/ 	.word	0x00000000
        /*0030*/ 	.short	0x0005
        /*0032*/ 	.short	0x0020
        /*0034*/ 	.byte	0x00, 0xf0, 0x21, 0x00


	//----- nvinfo : EIATTR_KPARAM_INFO
	.align		4
.L_12525:
        /*0038*/ 	.byte	0x04, 0x17
        /*003a*/ 	.short	(.L_12527 - .L_12526)
.L_12526:
        /*003c*/ 	.word	0x00000000
        /*0040*/ 	.short	0x0004
        /*0042*/ 	.short	0x0018
        /*0044*/ 	.byte	0x00, 0xf0, 0x11, 0x00


	//----- nvinfo : EIATTR_KPARAM_INFO
	.align		4
.L_12527:
        /*0048*/ 	.byte	0x04, 0x17
        /*004a*/ 	.short	(.L_12529 - .L_12528)
.L_12528:
        /*004c*/ 	.word	0x00000000
        /*0050*/ 	.short	0x0003
        /*0052*/ 	.short	0x0014
        /*0054*/ 	.byte	0x00, 0xf0, 0x11, 0x00


	//----- nvinfo : EIATTR_KPARAM_INFO
	.align		4
.L_12529:
        /*0058*/ 	.byte	0x04, 0x17
        /*005a*/ 	.short	(.L_12531 - .L_12530)
.L_12530:
        /*005c*/ 	.word	0x00000000
        /*0060*/ 	.short	0x0002
        /*0062*/ 	.short	0x0010
        /*0064*/ 	.byte	0x00, 0xf0, 0x11, 0x00


	//----- nvinfo : EIATTR_KPARAM_INFO
	.align		4
.L_12531:
        /*0068*/ 	.byte	0x04, 0x17
        /*006a*/ 	.short	(.L_12533 - .L_12532)
.L_12532:
        /*006c*/ 	.word	0x00000000
        /*0070*/ 	.short	0x0001
        /*0072*/ 	.short	0x0008
        /*0074*/ 	.byte	0x00, 0xf0, 0x21, 0x00


	//----- nvinfo : EIATTR_KPARAM_INFO
	.align		4
.L_12533:
        /*0078*/ 	.byte	0x04, 0x17
        /*007a*/ 	.short	(.L_12535 - .L_12534)
.L_12534:
        /*007c*/ 	.word	0x00000000
        /*0080*/ 	.short	0x0000
        /*0082*/ 	.short	0x0000
        /*0084*/ 	.byte	0x00, 0xf0, 0x21, 0x00


	//----- nvinfo : EIATTR_SPARSE_MMA_MASK
	.align		4
.L_12535:
        /*0088*/ 	.byte	0x03, 0x50
        /*008a*/ 	.short	0x0000


	//----- nvinfo : EIATTR_MAXREG_COUNT
	.align		4
        /*008c*/ 	.byte	0x03, 0x1b
        /*008e*/ 	.short	0x00ff


	//----- nvinfo : EIATTR_MERCURY_ISA_VERSION
	.align		4
        /*0090*/ 	.byte	0x03, 0x5f
        /*0092*/ 	.short	0x0101


	//----- nvinfo : EIATTR_COOP_GROUP_MASK_REGIDS
	.align		4
        /*0094*/ 	.byte	0x04, 0x29
        /*0096*/ 	.short	(.L_12537 - .L_12536)


	//   ....[0]....
.L_12536:
        /*0098*/ 	.word	0xffffffff


	//   ....[1]....
        /*009c*/ 	.word	0xffffffff


	//   ....[2]....
        /*00a0*/ 	.word	0xffffffff


	//   ....[3]....
        /*00a4*/ 	.word	0xffffffff


	//   ....[4]....
        /*00a8*/ 	.word	0xffffffff


	//   ....[5]....
        /*00ac*/ 	.word	0xffffffff


	//   ....[6]....
        /*00b0*/ 	.word	0xffffffff


	//   ....[7]....
        /*00b4*/ 	.word	0xffffffff


	//   ....[8]....
        /*00b8*/ 	.word	0xffffffff


	//   ....[9]....
        /*00bc*/ 	.word	0xffffffff


	//----- nvinfo : EIATTR_COOP_GROUP_INSTR_OFFSETS
	.align		4
.L_12537:
        /*00c0*/ 	.byte	0x04, 0x28
        /*00c2*/ 	.short	(.L_12539 - .L_12538)


	//   ....[0]....
.L_12538:
        /*00c4*/ 	.word	0x00000440


	//   ....[1]....
        /*00c8*/ 	.word	0x00000470


	//   ....[2]....
        /*00cc*/ 	.word	0x000004a0


	//   ....[3]....
        /*00d0*/ 	.word	0x000004d0


	//   ....[4]....
        /*00d4*/ 	.word	0x00000500


	//   ....[5]....
        /*00d8*/ 	.word	0x00000740


	//   ....[6]....
        /*00dc*/ 	.word	0x00000760


	//   ....[7]....
        /*00e0*/ 	.word	0x00000780


	//   ....[8]....
        /*00e4*/ 	.word	0x000007a0


	//   ....[9]....
        /*00e8*/ 	.word	0x000007c0


	//----- nvinfo : EIATTR_EXIT_INSTR_OFFSETS
	.align		4
.L_12539:
        /*00ec*/ 	.byte	0x04, 0x1c
        /*00ee*/ 	.short	(.L_12541 - .L_12540)


	//   ....[0]....
.L_12540:
        /*00f0*/ 	.word	0x000007d0


	//   ....[1]....
        /*00f4*/ 	.word	0x00000800


	//   ....[2]....
        /*00f8*/ 	.word	0x000008a0


	//   ....[3]....
        /*00fc*/ 	.word	0x000008f0


	//   ....[4]....
        /*0100*/ 	.word	0x00000940


	//   ....[5]....
        /*0104*/ 	.word	0x00000990


	//   ....[6]....
        /*0108*/ 	.word	0x000009e0


	//   ....[7]....
        /*010c*/ 	.word	0x00000a30


	//   ....[8]....
        /*0110*/ 	.word	0x00000a80


	//   ....[9]....
        /*0114*/ 	.word	0x00000ac0


	//----- nvinfo : EIATTR_CBANK_PARAM_SIZE
	.align		4
.L_12541:
        /*0118*/ 	.byte	0x03, 0x19
        /*011a*/ 	.short	0x002d


	//----- nvinfo : EIATTR_PARAM_CBANK
	.align		4
        /*011c*/ 	.byte	0x04, 0x0a
        /*011e*/ 	.short	(.L_12543 - .L_12542)
	.align		4
.L_12542:
        /*0120*/ 	.word	index@(.nv.constant0._ZN43_GLOBAL__N__9ae7fba5_10_SoftMax_cu_9f978f6320softmax_warp_forwardIN3c104HalfES2_fLi8ELb1ELb0EEEvPT0_PKT_iiiPKbib)
        /*0124*/ 	.short	0x0210
        /*0126*/ 	.short	0x002d


	//----- nvinfo : EIATTR_SW_WAR
	.align		4
.L_12543:
        /*0128*/ 	.byte	0x04, 0x36
        /*012a*/ 	.short	(.L_12545 - .L_12544)
.L_12544:
        /*012c*/ 	.word	0x00000008
.L_12545:


//--------------------- .nv.info._ZN43_GLOBAL__N__9ae7fba5_10_SoftMax_cu_9f978f6320softmax_warp_forwardIN3c104HalfES2_fLi7ELb1ELb0EEEvPT0_PKT_iiiPKbib --------------------------
	.section	.nv.info._ZN43_GLOBAL__N__9ae7fba5_10_SoftMax_cu_9f978f6320softmax_warp_forwardIN3c104HalfES2_fLi7ELb1ELb0EEEvPT0_PKT_iiiPKbib,"",@"SHT_CUDA_INFO"
	.sectionflags	@""
	.align	4


	//----- nvinfo : EIATTR_CUDA_API_VERSION
	.align		4
        /*0000*/ 	.byte	0x04, 0x37
        /*0002*/ 	.short	(.L_12547 - .L_12546)
.L_12546:
        /*0004*/ 	.word	0x00000082


	//----- nvinfo : EIATTR_KPARAM_INFO
	.align		4
.L_12547:
        /*0008*/ 	.byte	0x04, 0x17
        /*000a*/ 	.short	(.L_12549 - .L_12548)
.L_12548:
        /*000c*/ 	.word	0x00000000
        /*0010*/ 	.short	0x0007
        /*0012*/ 	.short	0x002c
        /*0014*/ 	.byte	0x00, 0xf0, 0x05, 0x00


	//----- nvinfo : EIATTR_KPARAM_INFO
	.align		4
.L_12549:
        /*0018*/ 	.byte	0x04, 0x17
        /*001a*/ 	.short	(.L_12551 - .L_12550)
.L_12550:
        /*001c*/ 	.word	0x00000000
        /*0020*/ 	.short	0x0006
        /*0022*/ 	.short	0x0028
        /*0024*/ 	.byte	0x00, 0xf0, 0x11, 0x00


	//----- nvinfo : EIATTR_KPARAM_INFO
	.align		4
.L_12551:
        /*0028*/ 	.byte	0x04, 0x17
        /*002a*/ 	.short	(.L_12553 - .L_12552)
.L_12552:
        /*002c*/ 	.word	0x00000000
        /*0030*/ 	.short	0x0005
        /*0032*/ 	.short	0x0020
        /*0034*/ 	.byte	0x00, 0xf0, 0x21, 0x00


	//----- nvinfo : EIATTR_KPARAM_INFO
	.align		4
.L_12553:
        /*0038*/ 	.byte	0x04, 0x17
        /*003a*/ 	.short	(.L_12555 - .L_12554)
.L_12554:
        /*003c*/ 	.word	0x00000000
        /*0040*/ 	.short	0x0004
        /*0042*/ 	.short	0x0018
        /*0044*/ 	.byte	0x00, 0xf0, 0x11, 0x00


	//----- nvinfo : EIATTR_KPARAM_INFO
	.align		4
.L_12555:
        /*0048*/ 	.byte	0x04, 0x17
        /*004a*/ 	.short	(.L_12557 - .L_12556)
.L_12556:
        /*004c*/ 	.word	0x00000000
        /*0050*/ 	.short	0x0003
        /*0052*/ 	.short	0x0014
        /*0054*/ 	.byte	0x00, 0xf0, 0x11, 0x00


	//----- nvinfo : EIATTR_KPARAM_INFO
	.align		4
.L_12557:
        /*0058*/ 	.byte	0x04, 0x17
        /*005a*/ 	.short	(.L_12559 - .L_12558)
.L_12558:
        /*005c*/ 	.word	0x00000000
        /*0060*/ 	.short	0x0002
        /*0062*/ 	.short	0x0010
        /*0064*/ 	.byte	0x00, 0xf0, 0x11, 0x00


	//----- nvinfo : EIATTR_KPARAM_INFO
	.align		4
.L_12559:
        /*0068*/ 	.byte	0x04, 0x17
        /*006a*/ 	.short	(.L_12561 - .L_12560)
.L_12560:
        /*006c*/ 	.word	0x00000000
        /*0070*/ 	.short	0x0001
        /*0072*/ 	.short	0x0008
        /*0074*/ 	.byte	0x00, 0xf0, 0x21, 0x00


	//----- nvinfo : EIATTR_KPARAM_INFO
	.align		4
.L_12561:
        /*0078*/ 	.byte	0x04, 0x17
        /*007a*/ 	.short	(.L_12563 - .L_12562)
.L_12562:
        /*007c*/ 	.word	0x00000000
        /*0080*/ 	.short	0x0000
        /*0082*/ 	.short	0x0000
        /*0084*/ 	.byte	0x00, 0xf0, 0x21, 0x00


	//----- nvinfo : EIATTR_SPARSE_MMA_MASK
	.align		4
.L_12563:
        /*0088*/ 	.byte	0x03, 0x50
        /*008a*/ 	.short	0x0000


	//----- nvinfo : EIATTR_MAXREG_COUNT
	.align		4
        /*008c*/ 	.byte	0x03, 0x1b
        /*008e*/ 	.short	0x00ff


	//----- nvinfo : EIATTR_MERCURY_ISA_VERSION
	.align		4
        /*0090*/ 	.byte	0x03, 0x5f
        /*0092*/ 	.short	0x0101


	//----- nvinfo : EIATTR_COOP_GROUP_MASK_REGIDS
	.align		4
        /*0094*/ 	.byte	0x04, 0x29
        /*0096*/ 	.short	(.L_12565 - .L_12564)


	//   ....[0]....
.L_12564:
        /*0098*/ 	.word	0xffffffff


	//   ....[1]....
        /*009c*/ 	.word	0xffffffff


	//   ....[2]....
        /*00a0*/ 	.word	0xffffffff


	//   ....[3]....
        /*00a4*/ 	.word	0xffffffff


	//   ....[4]....
        /*00a8*/ 	.word	0xffffffff


	//   ....[5]....
        /*00ac*/ 	.word	0xffffffff


	//   ....[6]....
        /*00b0*/ 	.word	0xffffffff


	//   ....[7]....
        /*00b4*/ 	.word	0xffffffff


	//   ....[8]....
        /*00b8*/ 	.word	0xffffffff


	//   ....[9]....
        /*00bc*/ 	.word	0xffffffff


	//   ....[10]....
        /*00c0*/ 	.word	0xffffffff


	//   ....[11]....
        /*00c4*/ 	.word	0xffffffff


	//   ....[12]....
        /*00c8*/ 	.word	0xffffffff


	//   ....[13]....
        /*00cc*/ 	.word	0xffffffff


	//   ....[14]....
        /*00d0*/ 	.word	0xffffffff


	//   ....[15]....
        /*00d4*/ 	.word	0xffffffff


	//   ....[16]....
        /*00d8*/ 	.word	0xffffffff


	//   ....[17]....
        /*00dc*/ 	.word	0xffffffff


	//   ....[18]....
        /*00e0*/ 	.word	0xffffffff


	//   ....[19]....
        /*00e4*/ 	.word	0xffffffff


	//----- nvinfo : EIATTR_COOP_GROUP_INSTR_OFFSETS
	.align		4
.L_12565:
        /*00e8*/ 	.byte	0x04, 0x28
        /*00ea*/ 	.short	(.L_12567 - .L_12566)


	//   ....[0]....
.L_12566:
        /*00ec*/ 	.word	0x00000450


	//   ....[1]....
        /*00f0*/ 	.word	0x00000490


	//   ....[2]....
        /*00f4*/ 	.word	0x000004c0


	//   ....[3]....
        /*00f8*/ 	.word	0x000004f0


	//   ....[4]....
        /*00fc*/ 	.word	0x00000520


	//   ....[5]....
        /*0100*/ 	.word	0x00000550


	//   ....[6]....
        /*0104*/ 	.word	0x00000580


	//   ....[7]....
        /*0108*/ 	.word	0x000005b0


	//   ....[8]....
        /*010c*/ 	.word	0x000005e0


	//   ....[9]....
        /*0110*/ 	.word	0x00000610


	//   ....[10]....
        /*0114*/ 	.word	0x00000860


	//   ....[11]....
        /*0118*/ 	.word	0x00000870


	//   ....[12]....
        /*011c*/ 	.word	0x000008a0


	//   ....[13]....
        /*0120*/ 	.word	0x000008b0


	//   ....[14]....
        /*0124*/ 	.word	0x000008e0


	//   ....[15]....
        /*0128*/ 	.word	0x000008f0


	//   ....[16]....
        /*012c*/ 	.word	0x00000920


	//   ....[17]....
        /*0130*/ 	.word	0x00000930


	//   ....[18]....
        /*0134*/ 	.word	0x00000970


	//   ....[19]....
        /*0138*/ 	.word	0x00000980


	//----- nvinfo : EIATTR_EXIT_INSTR_OFFSETS
	.align		4
.L_12567:
        /*013c*/ 	.byte	0x04, 0x1c
        /*013e*/ 	.short	(.L_12569 - .L_12568)


	//   ....[0]....
.L_12568:
        /*0140*/ 	.word	0x00000990


	//   ....[1]....
        /*0144*/ 	.word	0x00000b90


	//   ....[2]....
        /*0148*/ 	.word	0x00000ba0


	//   ....[3]....
        /*014c*/ 	.word	0x00000c30


	//   ....[4]....
        /*0150*/ 	.word	0x00000c80


	//   ....[5]....
        /*0154*/ 	.word	0x00000cd0


	//   ....[6]....
        /*0158*/ 	.word	0x00000d10


	//----- nvinfo : EIATTR_CRS_STACK_SIZE
	.align		4
.L_12569:
        /*015c*/ 	.byte	0x04, 0x1e
        /*015e*/ 	.short	(.L_12571 - .L_12570)
.L_12570:
        /*0160*/ 	.word	0x00000000


	//----- nvinfo : EIATTR_CBANK_PARAM_SIZE
	.align		4
.L_12571:
        /*0164*/ 	.byte	0x03, 0x19
        /*0166*/ 	.short	0x002d


	//----- nvinfo : EIATTR_PARAM_CBANK
	.align		4
        /*0168*/ 	.byte	0x04, 0x0a
        /*016a*/ 	.short	(.L_12573 - .L_12572)
	.align		4
.L_12572:
        /*016c*/ 	.word	index@(.nv.constant0._ZN43_GLOBAL__N__9ae7fba5_10_SoftMax_cu_9f978f6320softmax_warp_forwardIN3c104HalfES2_fLi7ELb1ELb0EEEvPT0_PKT_iiiPKbib)
        /*0170*/ 	.short	0x0210
        /*0172*/ 	.short	0x002d


	//----- nvinfo : EIATTR_SW_WAR
	.align		4
.L_12573:
        /*0174*/ 	.byte	0x04, 0x36
        /*0176*/ 	.short	(.L_12575 - .L_12574)
.L_12574:
        /*0178*/ 	.word	0x00000008
.L_12575:


//--------------------- .nv.info._ZN43_GLOBAL__N__9ae7fba5_10_SoftMax_cu_9f978f6320softmax_warp_forwardIN3c104HalfES2_fLi6ELb1ELb0EEEvPT0_PKT_iiiPKbib --------------------------
	.section	.nv.info._ZN43_GLOBAL__N__9ae7fba5_10_SoftMax_cu_9f978f6320softmax_warp_forwardIN3c104HalfES2_fLi6ELb1ELb0EEEvPT0_PKT_iiiPKbib,"",@"SHT_CUDA_INFO"
	.sectionflags	@""
	.align	4


	//----- nvinfo : EIATTR_CUDA_API_VERSION
	.align		4
        /*0000*/ 	.byte	0x04, 0x37
        /*0002*/ 	.short	(.L_12577 - .L_12576)
.L_12576:
        /*0004*/ 	.word	0x00000082


	//----- nvinfo : EIATTR_KPARAM_INFO
	.align		4
.L_12577:
        /*0008*/ 	.byte	0x04, 0x17
        /*000a*/ 	.short	(.L_12579 - .L_12578)
.L_12578:
        /*000c*/ 	.word	0x00000000
        /*0010*/ 	.short	0x0007
        /*0012*/ 	.short	0x002c
        /*0014*/ 	.byte	0x00, 0xf0, 0x05, 0x00


	//----- nvinfo : EIATTR_KPARAM_INFO
	.align		4
.L_12579:
        /*0018*/ 	.byte	0x04, 0x17
        /*001a*/ 	.short	(.L_12581 - .L_12580)
.L_12580:
        /*001c*/ 	.word	0x00000000
        /*0020*/ 	.short	0x0006
        /*0022*/ 	.short	0x0028
        /*0024*/ 	.byte	0x00, 0xf0, 0x11, 0x00


	//----- nvinfo : EIATTR_KPARAM_INFO
	.align		4
.L_12581:
        /*0028*/ 	.byte	0x04, 0x17
        /*002a*/ 	.short	(.L_12583 - .L_12582)
.L_12582:
        /*002c*/ 	.word	0x00000000
        /*0030*/ 	.short	0x0005
        /*0032*/ 	.short	0x0020
        /*0034*/ 	.byte	0x00, 0xf0, 0x21, 0x00


	//----- nvinfo : EIATTR_KPARAM_INFO
	.align		4
.L_12583:
        /*0038*/ 	.byte	0x04, 0x17
        /*003a*/ 	.short	(.L_12585 - .L_12584)
.L_12584:
        /*003c*/ 	.word	0x00000000
        /*0040*/ 	.short	0x0004
        /*0042*/ 	.short	0x0018
        /*0044*/ 	.byte	0x00, 0xf0, 0x11, 0x00


	//----- nvinfo : EIATTR_KPARAM_INFO
	.align		4
.L_12585:
        /*0048*/ 	.byte	0x04, 0x17
        /*004a*/ 	.short	(.L_12587 - .L_12586)
.L_12586:
        /*004c*/ 	.word	0x00000000
        /*0050*/ 	.short	0x0003
        /*0052*/ 	.short	0x0014
        /*0054*/ 	.byte	0x00, 0xf0, 0x11, 0x00


	//----- nvinfo : EIATTR_KPARAM_INFO
	.align		4
.L_12587:
        /*0058*/ 	.byte	0x04, 0x17
        /*005a*/ 	.short	(.L_12589 - .L_12588)
.L_12588:
        /*005c*/ 	.word	0x00000000
        /*0060*/ 	.short	0x0002
        /*0062*/ 	.short	0x0010
        /*0064*/ 	.byte	0x00, 0xf0, 0x11, 0x00


	//----- nvinfo : EIATTR_KPARAM_INFO
	.align		4
.L_12589:
        /*0068*/ 	.byte	0x04, 0x17
        /*006a*/ 	.short	(.L_12591 - .L_12590)
.L_12590:
        /*006c*/ 	.word	0x00000000
        /*0070*/ 	.short	0x0001
        /*0072*/ 	.short	0x0008
        /*0074*/ 	.byte	0x00, 0xf0, 0x21, 0x00


	//----- nvinfo : EIATTR_KPARAM_INFO
	.align		4
.L_12591:
        /*0078*/ 	.byte	0x04, 0x17
        /*007a*/ 	.short	(.L_12593 - .L_12592)
.L_12592:
        /*007c*/ 	.word	0x00000000
        /*0080*/ 	.short	0x0000
        /*0082*/ 	.short	0x0000
        /*0084*/ 	.byte	0x00, 0xf0, 0x21, 0x00


	//----- nvinfo : EIATTR_SPARSE_MMA_MASK
	.align		4
.L_12593:
        /*0088*/ 	.byte	0x03, 0x50
        /*008a*/ 	.short	0x0000


	//----- nvinfo : EIATTR_MAXREG_COUNT
	.align		4
        /*008c*/ 	.byte	0x03, 0x1b
        /*008e*/ 	.short	0x00ff


	//----- nvinfo : EIATTR_MERCURY_ISA_VERSION
	.align		4
        /*0090*/ 	.byte	0x03, 0x5f
        /*0092*/ 	.short	0x0101


	//----- nvinfo : EIATTR_COOP_GROUP_MASK_REGIDS
	.align		4
        /*0094*/ 	.byte	0x04, 0x29
        /*0096*/ 	.short	(.L_12595 - .L_12594)


	//   ....[0]....
.L_12594:
        /*0098*/ 	.word	0xffffffff


	//   ....[1]....
        /*009c*/ 	.word	0xffffffff


	//   ....[2]....
        /*00a0*/ 	.word	0xffffffff


	//   ....[3]....
        /*00a4*/ 	.word	0xffffffff


	//   ....[4]....
        /*00a8*/ 	.word	0xffffffff


	//   ....[5]....
        /*00ac*/ 	.word	0xffffffff


	//   ....[6]....
        /*00b0*/ 	.word	0xffffffff


	//   ....[7]....
        /*00b4*/ 	.word	0xffffffff


	//   ....[8]....
        /*00b8*/ 	.word	0xffffffff


	//   ....[9]....
        /*00bc*/ 	.word	0xffffffff


	//   ....[10]....
        /*00c0*/ 	.word	0xffffffff


	//   ....[11]....
        /*00c4*/ 	.word	0xffffffff


	//   ....[12]....
        /*00c8*/ 	.word	0xffffffff


	//   ....[13]....
        /*00cc*/ 	.word	0xffffffff


	//   ....[14]....
        /*00d0*/ 	.word	0xffffffff


	//   ....[15]....
        /*00d4*/ 	.word	0xffffffff


	//   ....[16]....
        /*00d8*/ 	.word	0xffffffff


	//   ....[17]....
        /*00dc*/ 	.word	0xffffffff


	//   ....[18]....
        /*00e0*/ 	.word	0xffffffff


	//   ....[19]....
        /*00e4*/ 	.word	0xffffffff


	//----- nvinfo : EIATTR_COOP_GROUP_INSTR_OFFSETS
	.align		4
.L_12595:
        /*00e8*/ 	.byte	0x04, 0x28
        /*00ea*/ 	.short	(.L_12597 - .L_12596)


	//   ....[0]....
.L_12596:
        /*00ec*/ 	.word	0x000002d0


	//   ....[1]....
        /*00f0*/ 	.word	0x000002f0


	//   ....[2]....
        /*00f4*/ 	.word	0x00000330


	//   ....[3]....
        /*00f8*/ 	.word	0x00000350


	//   ....[4]....
        /*00fc*/ 	.word	0x00000390


	//   ....[5]....
        /*0100*/ 	.word	0x000003b0


	//   ....[6]....
        /*0104*/ 	.word	0x000003f0


	//   ....[7]....
        /*0108*/ 	.word	0x00000410


	//   ....[8]....
        /*010c*/ 	.word	0x00000450


	//   ....[9]....
        /*0110*/ 	.word	0x00000470


	//   ....[10]....
        /*0114*/ 	.word	0x000005c0


	//   ....[11]....
        /*0118*/ 	.word	0x000005d0


	//   ....[12]....
        /*011c*/ 	.word	0x00000600


	//   ....[13]....
        /*0120*/ 	.word	0x00000610


	//   ....[14]....
        /*0124*/ 	.word	0x00000640


	//   ....[15]....
        /*0128*/ 	.word	0x00000650


	//   ....[16]....
        /*012c*/ 	.word	0x00000680


	//   ....[17]....
        /*0130*/ 	.word	0x00000690


	//   ....[18]....
        /*0134*/ 	.word	0x000006d0


	//   ....[19]....
        /*0138*/ 	.word	0x000006e0


	//----- nvinfo : EIATTR_EXIT_INSTR_OFFSETS
	.align		4
.L_12597:
        /*013c*/ 	.byte	0x04, 0x1c
        /*013e*/ 	.short	(.L_12599 - .L_12598)


	//   ....[0]....
.L_12598:
        /*0140*/ 	.word	0x000006f0


	//   ....[1]....
        /*0144*/ 	.word	0x00000850


	//   ....[2]....
        /*0148*/ 	.word	0x00000860


	//   ....[3]....
        /*014c*/ 	.word	0x000008f0


	//   ....[4]....
        /*0150*/ 	.word	0x00000930


	//----- nvinfo : EIATTR_CRS_STACK_SIZE
	.align		4
.L_12599:
        /*0154*/ 	.byte	0x04, 0x1e
        /*0156*/ 	.short	(.L_12601 - .L_12600)
.L_12600:
        /*0158*/ 	.word	0x00000000


	//----- nvinfo : EIATTR_CBANK_PARAM_SIZE
	.align		4
.L_12601:
        /*015c*/ 	.byte	0x03, 0x19
        /*015e*/ 	.short	0x002d


	//----- nvinfo : EIATTR_PARAM_CBANK
	.align		4
        /*0160*/ 	.byte	0x04, 0x0a
        /*0162*/ 	.short	(.L_12603 - .L_12602)
	.align		4
.L_12602:
        /*0164*/ 	.word	index@(.nv.constant0._ZN43_GLOBAL__N__9ae7fba5_10_SoftMax_cu_9f978f6320softmax_warp_forwardIN3c104HalfES2_fLi6ELb1ELb0EEEvPT0_PKT_iiiPKbib)
        /*0168*/ 	.short	0x0210
        /*016a*/ 	.short	0x002d


	//----- nvinfo : EIATTR_SW_WAR
	.align		4
.L_12603:
        /*016c*/ 	.byte	0x04, 0x36
        /*016e*/ 	.short	(.L_12605 - .L_12604)
.L_12604:
        /*0170*/ 	.word	0x00000008
.L_12605:


//--------------------- .nv.info._ZN43_GLOBAL__N__9ae7fba5_10_SoftMax_cu_9f978f6320softmax_warp_forwardIN3c104HalfES2_fLi5ELb1ELb0EEEvPT0_PKT_iiiPKbib --------------------------
	.section	.nv.info._ZN43_GLOBAL__N__9ae7fba5_10_SoftMax_cu_9f978f6320softmax_warp_forwardIN3c104HalfES2_fLi5ELb1ELb0EEEvPT0_PKT_iiiPKbib,"",@"SHT_CUDA_INFO"
	.sectionflags	@""
	.align	4


	//----- nvinfo : EIATTR_CUDA_API_VERSION
	.align		4
        /*0000*/ 	.byte	0x04, 0x37
        /*0002*/ 	.short	(.L_12607 - .L_12606)
.L_12606:
        /*0004*/ 	.word	0x00000082


	//----- nvinfo : EIATTR_KPARAM_INFO
	.align		4
.L_12607:
        /*0008*/ 	.byte	0x04, 0x17
        /*000a*/ 	.short	(.L_12609 - .L_12608)
.L_12608:
        /*000c*/ 	.word	0x00000000
        /*0010*/ 	.short	0x0007
        /*0012*/ 	.short	0x002c
        /*0014*/ 	.byte	0x00, 0xf0, 0x05, 0x00


	//----- nvinfo : EIATTR_KPARAM_INFO
	.align		4
.L_12609:
        /*0018*/ 	.byte	0x04, 0x17
        /*001a*/ 	.short	(.L_12611 - .L_12610)
.L_12610:
        /*001c*/ 	.word	0x00000000
        /*0020*/ 	.short	0x0006
        /*0022*/ 	.short	0x0028
        /*0024*/ 	.byte	0x00, 0xf0, 0x11, 0x00


	//----- nvinfo : EIATTR_KPARAM_INFO
	.align		4
.L_12611:
        /*0028*/ 	.byte	0x04, 0x17
        /*002a*/ 	.short	(.L_12613 - .L_12612)
.L_12612:
        /*002c*/ 	.word	0x00000000
        /*0030*/ 	.short	0x0005
        /*0032*/ 	.short	0x0020
        /*0034*/ 	.byte	0x00, 0xf0, 0x21, 0x00


	//----- nvinfo : EIATTR_KPARAM_INFO
	.align		4
.L_12613:
        /*0038*/ 	.byte	0x04, 0x17
        /*003a*/ 	.short	(.L_12615 - .L_12614)
.L_12614:
        /*003c*/ 	.word	0x00000000
        /*0040*/ 	.short	0x0004
        /*0042*/ 	.short	0x0018
        /*0044*/ 	.byte	0x00, 0xf0, 0x11, 0x00


	//----- nvinfo : EIATTR_KPARAM_INFO
	.align		4
.L_12615:
        /*0048*/ 	.byte	0x04, 0x17
        /*004a*/ 	.short	(.L_12617 - .L_12616)
.L_12616:
        /*004c*/ 	.word	0x00000000
        /*0050*/ 	.short	0x0003
        /*0052*/ 	.short	0x0014
        /*0054*/ 	.byte	0x00, 0xf0, 0x11, 0x00


	//----- nvinfo : EIATTR_KPARAM_INFO
	.align		4
.L_12617:
        /*0058*/ 	.byte	0x04, 0x17
        /*005a*/ 	.short	(.L_12619 - .L_12618)
.L_12618:
        /*005c*/ 	.word	0x00000000
        /*0060*/ 	.short	0x0002
        /*0062*/ 	.short	0x0010
        /*0064*/ 	.byte	0x00, 0xf0, 0x11, 0x00


	//----- nvinfo : EIATTR_KPARAM_INFO
	.align		4
.L_12619:
        /*0068*/ 	.byte	0x04, 0x17
        /*006a*/ 	.short	(.L_12621 - .L_12620)
.L_12620:
        /*006c*/ 	.word	0x00000000
        /*0070*/ 	.short	0x0001
        /*0072*/ 	.short	0x0008
        /*0074*/ 	.byte	0x00, 0xf0, 0x21, 0x00


	//----- nvinfo : EIATTR_KPARAM_INFO
	.align		4
.L_12621:
        /*0078*/ 	.byte	0x04, 0x17
        /*007a*/ 	.short	(.L_12623 - .L_12622)
.L_12622:
        /*007c*/ 	.word	0x00000000
        /*0080*/ 	.short	0x0000
        /*0082*/ 	.short	0x0000
        /*0084*/ 	.byte	0x00, 0xf0, 0x21, 0x00


	//----- nvinfo : EIATTR_SPARSE_MMA_MASK
	.align		4
.L_12623:
        /*0088*/ 	.byte	0x03, 0x50
        /*008a*/ 	.short	0x0000


	//----- nvinfo : EIATTR_MAXREG_COUNT
	.align		4
        /*008c*/ 	.byte	0x03, 0x1b
        /*008e*/ 	.short	0x00ff


	//----- nvinfo : EIATTR_MERCURY_ISA_VERSION
	.align		4
        /*0090*/ 	.byte	0x03, 0x5f
        /*0092*/ 	.short	0x0101


	//----- nvinfo : EIATTR_COOP_GROUP_MASK_REGIDS
	.align		4
        /*0094*/ 	.byte	0x04, 0x29
        /*0096*/ 	.short	(.L_12625 - .L_12624)


	//   ....[0]....
.L_12624:
        /*0098*/ 	.word	0xffffffff


	//   ....[1]....
        /*009c*/ 	.word	0xffffffff


	//   ....[2]....
        /*00a0*/ 	.word	0xffffffff


	//   ....[3]....
        /*00a4*/ 	.word	0xffffffff


	//   ....[4]....
        /*00a8*/ 	.word	0xffffffff


	//   ....[5]....
        /*00ac*/ 	.word	0xffffffff


	//   ....[6]....
        /*00b0*/ 	.word	0xffffffff


	//   ....[7]....
        /*00b4*/ 	.word	0xffffffff


	//   ....[8]....
        /*00b8*/ 	.word	0xffffffff


	//   ....[9]....
        /*00bc*/ 	.word	0xffffffff


	//   ....[10]....
        /*00c0*/ 	.word	0xffffffff


	//   ....[11]....
        /*00c4*/ 	.word	0xffffffff


	//   ....[12]....
        /*00c8*/ 	.word	0xffffffff


	//   ....[13]....
        /*00cc*/ 	.word	0xffffffff


	//   ....[14]....
        /*00d0*/ 	.word	0xffffffff


	//   ....[15]....
        /*00d4*/ 	.word	0xffffffff


	//   ....[16]....
        /*00d8*/ 	.word	0xffffffff


	//   ....[17]....
        /*00dc*/ 	.word	0xffffffff


	//   ....[18]....
        /*00e0*/ 	.word	0xffffffff


	//   ....[19]....
        /*00e4*/ 	.word	0xffffffff


	//----- nvinfo : EIATTR_COOP_GROUP_INSTR_OFFSETS
	.align		4
.L_12625:
        /*00e8*/ 	.byte	0x04, 0x28
        /*00ea*/ 	.short	(.L_12627 - .L_12626)


	//   ....[0]....
.L_12626:
        /*00ec*/ 	.word	0x00000210


	//   ....[1]....
        /*00f0*/ 	.word	0x00000230


	//   ....[2]....
        /*00f4*/ 	.word	0x00000270


	//   ....[3]....
        /*00f8*/ 	.word	0x00000290


	//   ....[4]....
        /*00fc*/ 	.word	0x000002d0


	//   ....[5]....
        /*0100*/ 	.word	0x000002f0


	//   ....[6]....
        /*0104*/ 	.word	0x00000330


	//   ....[7]....
        /*0108*/ 	.word	0x00000350


	//   ....[8]....
        /*010c*/ 	.word	0x00000390


	//   ....[9]....
        /*0110*/ 	.word	0x000003b0


	//   ....[10]....
        /*0114*/ 	.word	0x00000480


	//   ....[11]....
        /*0118*/ 	.word	0x00000490


	//   ....[12]....
        /*011c*/ 	.word	0x000004c0


	//   ....[13]....
        /*0120*/ 	.word	0x000004d0


	//   ....[14]....
        /*0124*/ 	.word	0x00000500


	//   ....[15]....
        /*0128*/ 	.word	0x00000510


	//   ....[16]....
        /*012c*/ 	.word	0x00000540


	//   ....[17]....
        /*0130*/ 	.word	0x00000550


	//   ....[18]....
        /*0134*/ 	.word	0x00000590


	//   ....[19]....
        /*0138*/ 	.word	0x000005a0


	//----- nvinfo : EIATTR_EXIT_INSTR_OFFSETS
	.align		4
.L_12627:
        /*013c*/ 	.byte	0x04, 0x1c
        /*013e*/ 	.short	(.L_12629 - .L_12628)


	//   ....[0]....
.L_12628:
        /*0140*/ 	.word	0x000005b0


	//   ....[1]....
        /*0144*/ 	.word	0x000006a0


	//   ....[2]....
        /*0148*/ 	.word	0x000006b0


	//   ....[3]....
        /*014c*/ 	.word	0x00000750


	//----- nvinfo : EIATTR_CBANK_PARAM_SIZE
	.align		4
.L_12629:
        /*0150*/ 	.byte	0x03, 0x19
        /*0152*/ 	.short	0x002d


	//----- nvinfo : EIATTR_PARAM_CBANK
	.align		4
        /*0154*/ 	.byte	0x04, 0x0a
        /*0156*/ 	.short	(.L_12631 - .L_12630)
	.align		4
.L_12630:
        /*0158*/ 	.word	index@(.nv.constant0._ZN43_GLOBAL__N__9ae7fba5_10_SoftMax_cu_9f978f6320softmax_warp_forwardIN3c104HalfES2_fLi5ELb1ELb0EEEvPT0_PKT_iiiPKbib)
        /*015c*/ 	.short	0x0210
        /*015e*/ 	.short	0x002d


	//----- nvinfo : EIATTR_SW_WAR
	.align		4
.L_12631:
        /*0160*/ 	.byte	0x04, 0x36
        /*0162*/ 	.short	(.L_12633 - .L_12632)
.L_12632:
        /*0164*/ 	.word	0x00000008
.L_12633:


//--------------------- .nv.info._ZN43_GLOBAL__N__9ae7fba5_10_SoftMax_cu_9f978f6320softmax_warp_forwardIN3c104HalfES2_fLi4ELb1ELb0EEEvPT0_PKT_iiiPKbib --------------------------
	.section	.nv.info._ZN43_GLOBAL__N__9ae7fba5_10_SoftMax_cu_9f978f6320softmax_warp_forwardIN3c104HalfES2_fLi4ELb1ELb0EEEvPT0_PKT_iiiPKbib,"",@"SHT_CUDA_INFO"
	.sectionflags	@""
	.align	4


	//----- nvinfo : EIATTR_CUDA_API_VERSION
	.align		4
        /*0000*/ 	.byte	0x04, 0x37
        /*0002*/ 	.short	(.L_12635 - .L_12634)
.L_12634:
        /*0004*/ 	.word	0x00000082


	//----- nvinfo : EIATTR_KPARAM_INFO
	.align		4
.L_12635:
        /*0008*/ 	.byte	0x04, 0x17
        /*000a*/ 	.short	(.L_12637 - .L_12636)
.L_12636:
        /*000c*/ 	.word	0x00000000
        /*0010*/ 	.short	0x0007
        /*0012*/ 	.short	0x002c
        /*0014*/ 	.byte	0x00, 0xf0, 0x05, 0x00


	//----- nvinfo : EIATTR_KPARAM_INFO
	.align		4
.L_12637:
        /*0018*/ 	.byte	0x04, 0x17
        /*001a*/ 	.short	(.L_12639 - .L_12638)
.L_12638:
        /*001c*/ 	.word	0x00000000
        /*0020*/ 	.short	0x0006
        /*0022*/ 	.short	0x0028
        /*0024*/ 	.byte	0x00, 0xf0, 0x11, 0x00


	//----- nvinfo : EIATTR_KPARAM_INFO
	.align		4
.L_12639:
        /*0028*/ 	.byte	0x04, 0x17
        /*002a*/ 	.short	(.L_12641 - .L_12640)
.L_12640:
        /*002c*/ 	.word	0x00000000
        /*0030*/ 	.short	0x0005
        /*0032*/ 	.short	0x0020
        /*0034*/ 	.byte	0x00, 0xf0, 0x21, 0x00


	//----- nvinfo : EIATTR_KPARAM_INFO
	.align		4
.L_12641:
        /*0038*/ 	.byte	0x04, 0x17
        /*003a*/ 	.short	(.L_12643 - .L_12642)
.L_12642:
        /*003c*/ 	.word	0x00000000
        /*0040*/ 	.short	0x0004
        /*0042*/ 	.short	0x0018
        /*0044*/ 	.byte	0x00, 0xf0, 0x11, 0x00


	//----- nvinfo : EIATTR_KPARAM_INFO
	.align		4
.L_12643:
        /*0048*/ 	.byte	0x04, 0x17
        /*004a*/ 	.short	(.L_12645 - .L_12644)
.L_12644:
        /*004c*/ 	.word	0x00000000
        /*0050*/ 	.short	0x0003
        /*0052*/ 	.short	0x0014
        /*0054*/ 	.byte	0x00, 0xf0, 0x11, 0x00


	//----- nvinfo : EIATTR_KPARAM_INFO
	.align		4
.L_12645:
        /*0058*/ 	.byte	0x04, 0x17
        /*005a*/ 	.short	(.L_12647 - .L_12646)
.L_12646:
        /*005c*/ 	.word	0x00000000
        /*0060*/ 	.short	0x0002
        /*0062*/ 	.short	0x0010
        /*0064*/ 	.byte	0x00, 0xf0, 0x11, 0x00


	//----- nvinfo : EIATTR_KPARAM_INFO
	.align		4
.L_12647:
        /*0068*/ 	.byte	0x04, 0x17
        /*006a*/ 	.short	(.L_12649 - .L_12648)
.L_12648:
        /*006c*/ 	.word	0x00000000
        /*0070*/ 	.short	0x0001
        /*0072*/ 	.short	0x0008
        /*0074*/ 	.byte	0x00, 0xf0, 0x21, 0x00


	//----- nvinfo : EIATTR_KPARAM_INFO
	.align		4
.L_12649:
        /*0078*/ 	.byte	0x04, 0x17
        /*007a*/ 	.short	(.L_12651 - .L_12650)
.L_12650:
        /*007c*/ 	.word	0x00000000
        /*0080*/ 	.short	0x0000
        /*0082*/ 	.short	0x0000
        /*0084*/ 	.byte	0x00, 0xf0, 0x21, 0x00


	//----- nvinfo : EIATTR_SPARSE_MMA_MASK
	.align		4
.L_12651:
        /*0088*/ 	.byte	0x03, 0x50
        /*008a*/ 	.short	0x0000


	//----- nvinfo : EIATTR_MAXREG_COUNT
	.align		4
        /*008c*/ 	.byte	0x03, 0x1b
        /*008e*/ 	.short	0x00ff


	//----- nvinfo : EIATTR_MERCURY_ISA_VERSION
	.align		4
        /*0090*/ 	.byte	0x03, 0x5f
        /*0092*/ 	.short	0x0101


	//----- nvinfo : EIATTR_COOP_GROUP_MASK_REGIDS
	.align		4
        /*0094*/ 	.byte	0x04, 0x29
        /*0096*/ 	.short	(.L_12653 - .L_12652)


	//   ....[0]....
.L_12652:
        /*0098*/ 	.word	0xffffffff


	//   ....[1]....
        /*009c*/ 	.word	0xffffffff


	//   ....[2]....
        /*00a0*/ 	.word	0xffffffff


	//   ....[3]....
        /*00a4*/ 	.word	0xffffffff


	//   ....[4]....
        /*00a8*/ 	.word	0xffffffff


	//   ....[5]....
        /*00ac*/ 	.word	0xffffffff


	//   ....[6]....
        /*00b0*/ 	.word	0xffffffff


	//   ....[7]....
        /*00b4*/ 	.word	0xffffffff


	//   ....[8]....
        /*00b8*/ 	.word	0xffffffff


	//   ....[9]....
        /*00bc*/ 	.word	0xffffffff


	//   ....[10]....
        /*00c0*/ 	.word	0xffffffff


	//   ....[11]....
        /*00c4*/ 	.word	0xffffffff


	//   ....[12]....
        /*00c8*/ 	.word	0xffffffff


	//   ....[13]....
        /*00cc*/ 	.word	0xffffffff


	//   ....[14]....
        /*00d0*/ 	.word	0xffffffff


	//   ....[15]....
        /*00d4*/ 	.word	0xffffffff


	//----- nvinfo : EIATTR_COOP_GROUP_INSTR_OFFSETS
	.align		4
.L_12653:
        /*00d8*/ 	.byte	0x04, 0x28
        /*00da*/ 	.short	(.L_12655 - .L_12654)


	//   ....[0]....
.L_12654:
        /*00dc*/ 	.word	0x00000210


	//   ....[1]....
        /*00e0*/ 	.word	0x00000230


	//   ....[2]....
        /*00e4*/ 	.word	0x00000270


	//   ....[3]....
        /*00e8*/ 	.word	0x00000290


	//   ....[4]....
        /*00ec*/ 	.word	0x000002d0


	//   ....[5]....
        /*00f0*/ 	.word	0x000002f0


	//   ....[6]....
        /*00f4*/ 	.word	0x00000330


	//   ....[7]....
        /*00f8*/ 	.word	0x00000350


	//   ....[8]....
        /*00fc*/ 	.word	0x00000420


	//   ....[9]....
        /*0100*/ 	.word	0x00000430


	//   ....[10]....
        /*0104*/ 	.word	0x00000460


	//   ....[11]....
        /*0108*/ 	.word	0x00000470


	//   ....[12]....
        /*010c*/ 	.word	0x000004a0


	//   ....[13]....
        /*0110*/ 	.word	0x000004b0


	//   ....[14]....
        /*0114*/ 	.word	0x000004f0


	//   ....[15]....
        /*0118*/ 	.word	0x00000500


	//----- nvinfo : EIATTR_EXIT_INSTR_OFFSETS
	.align		4
.L_12655:
        /*011c*/ 	.byte	0x04, 0x1c
        /*011e*/ 	.short	(.L_12657 - .L_12656)


	//   ....[0]....
.L_12656:
        /*0120*/ 	.word	0x00000510


	//   ....[1]....
        /*0124*/ 	.word	0x000005d0


	//   ....[2]....
        /*0128*/ 	.word	0x000005e0


	//   ....[3]....
        /*012c*/ 	.word	0x00000680


	//----- nvinfo : EIATTR_CBANK_PARAM_SIZE
	.align		4
.L_12657:
        /*0130*/ 	.byte	0x03, 0x19
        /*0132*/ 	.short	0x002d


	//----- nvinfo : EIATTR_PARAM_CBANK
	.align		4
        /*0134*/ 	.byte	0x04, 0x0a
        /*0136*/ 	.short	(.L_12659 - .L_12658)
	.align		4
.L_12658:
        /*0138*/ 	.word	index@(.nv.constant0._ZN43_GLOBAL__N__9ae7fba5_10_SoftMax_cu_9f978f6320softmax_warp_forwardIN3c104HalfES2_fLi4ELb1ELb0EEEvPT0_PKT_iiiPKbib)
        /*013c*/ 	.short	0x0210
        /*013e*/ 	.short	0x002d


	//----- nvinfo : EIATTR_SW_WAR
	.align		4
.L_12659:
        /*0140*/ 	.byte	0x04, 0x36
        /*0142*/ 	.short	(.L_12661 - .L_12660)
.L_12660:
        /*0144*/ 	.word	0x00000008
.L_12661:


//--------------------- .nv.info._ZN43_GLOBAL__N__9ae7fba5_10_SoftMax_cu_9f978f6320softmax_warp_forwardIN3c104HalfES2_fLi3ELb1ELb0EEEvPT0_PKT_iiiPKbib --------------------------
	.section	.nv.info._ZN43_GLOBAL__N__9ae7fba5_10_SoftMax_cu_9f978f6320softmax_warp_forwardIN3c104HalfES2_fLi3ELb1ELb0EEEvPT0_PKT_iiiPKbib,"",@"SHT_CUDA_INFO"
	.sectionflags	@""
	.align	4


	//----- nvinfo : EIATTR_CUDA_API_VERSION
	.align		4
        /*0000*/ 	.byte	0x04, 0x37
        /*0002*/ 	.short	(.L_12663 - .L_12662)
.L_12662:
        /*0004*/ 	.word	0x00000082


	//----- nvinfo : EIATTR_KPARAM_INFO
	.align		4
.L_12663:
        /*0008*/ 	.byte	0x04, 0x17
        /*000a*/ 	.short	(.L_12665 - .L_12664)
.L_12664:
        /*000c*/ 	.word	0x00000000
        /*0010*/ 	.short	0x0007
        /*0012*/ 	.short	0x002c
        /*0014*/ 	.byte	0x00, 0xf0, 0x05, 0x00


	//----- nvinfo : EIATTR_KPARAM_INFO
	.align		4
.L_12665:
        /*0018*/ 	.byte	0x04, 0x17
        /*001a*/ 	.short	(.L_12667 - .L_12666)
.L_12666:
        /*001c*/ 	.word	0x00000000
        /*0020*/ 	.short	0x0006
        /*0022*/ 	.short	0x0028
        /*0024*/ 	.byte	0x00, 0xf0, 0x11, 0x00


	//----- nvinfo : EIATTR_KPARAM_INFO
	.align		4
.L_12667:
        /*0028*/ 	.byte	0x04, 0x17
        /*002a*/ 	.short	(.L_12669 - .L_12668)
.L_12668:
        /*002c*/ 	.word	0x00000000
        /*0030*/ 	.short	0x0005
        /*0032*/ 	.short	0x0020
        /*0034*/ 	.byte	0x00, 0xf0, 0x21, 0x00


	//----- nvinfo : EIATTR_KPARAM_INFO
	.align		4
.L_12669:
        /*0038*/ 	.byte	0x04, 0x17
        /*003a*/ 	.short	(.L_12671 - .L_12670)
.L_12670:
        /*003c*/ 	.word	0x00000000
        /*0040*/ 	.short	0x0004
        /*0042*/ 	.short	0x0018
        /*0044*/ 	.byte	0x00, 0xf0, 0x11, 0x00


	//----- nvinfo : EIATTR_KPARAM_INFO
	.align		4
.L_12671:
        /*0048*/ 	.byte	0x04, 0x17
        /*004a*/ 	.short	(.L_12673 - .L_12672)
.L_12672:
        /*004c*/ 	.word	0x00000000
        /*0050*/ 	.short	0x0003
        /*0052*/ 	.short	0x0014
        /*0054*/ 	.byte	0x00, 0xf0, 0x11, 0x00


	//----- nvinfo : EIATTR_KPARAM_INFO
	.align		4
.L_12673:
        /*0058*/ 	.byte	0x04, 0x17
        /*005a*/ 	.short	(.L_12675 - .L_12674)
.L_12674:
        /*005c*/ 	.word	0x00000000
        /*0060*/ 	.short	0x0002
        /*0062*/ 	.short	0x0010
        /*0064*/ 	.byte	0x00, 0xf0, 0x11, 0x00


	//----- nvinfo : EIATTR_KPARAM_INFO
	.align		4
.L_12675:
        /*0068*/ 	.byte	0x04, 0x17
        /*006a*/ 	.short	(.L_12677 - .L_12676)
.L_12676:
        /*006c*/ 	.word	0x00000000
        /*0070*/ 	.short	0x0001
        /*0072*/ 	.short	0x0008
        /*0074*/ 	.byte	0x00, 0xf0, 0x21, 0x00


	//----- nvinfo : EIATTR_KPARAM_INFO
	.align		4
.L_12677:
        /*0078*/ 	.byte	0x04, 0x17
        /*007a*/ 	.short	(.L_12679 - .L_12678)
.L_12678:
        /*007c*/ 	.word	0x00000000
        /*0080*/ 	.short	0x0000
        /*0082*/ 	.short	0x0000
        /*0084*/ 	.byte	0x00, 0xf0, 0x21, 0x00


	//----- nvinfo : EIATTR_SPARSE_MMA_MASK
	.align		4
.L_12679:
        /*0088*/ 	.byte	0x03, 0x50
        /*008a*/ 	.short	0x0000


	//----- nvinfo : EIATTR_MAXREG_COUNT
	.align		4
        /*008c*/ 	.byte	0x03, 0x1b
        /*008e*/ 	.short	0x00ff


	//----- nvinfo : EIATTR_MERCURY_ISA_VERSION
	.align		4
        /*0090*/ 	.byte	0x03, 0x5f
        /*0092*/ 	.short	0x0101


	//----- nvinfo : EIATTR_COOP_GROUP_MASK_REGIDS
	.align		4
        /*0094*/ 	.byte	0x04, 0x29
        /*0096*/ 	.short	(.L_12681 - .L_12680)


	//   ....[0]....
.L_12680:
        /*0098*/ 	.word	0xffffffff


	//   ....[1]....
        /*009c*/ 	.word	0xffffffff


	//   ....[2]....
        /*00a0*/ 	.word	0xffffffff


	//   ....[3]....
        /*00a4*/ 	.word	0xffffffff


	//   ....[4]....
        /*00a8*/ 	.word	0xffffffff


	//   ....[5]....
        /*00ac*/ 	.word	0xffffffff


	//   ....[6]....
        /*00b0*/ 	.word	0xffffffff


	//   ....[7]....
        /*00b4*/ 	.word	0xffffffff


	//   ....[8]....
        /*00b8*/ 	.word	0xffffffff


	//   ....[9]....
        /*00bc*/ 	.word	0xffffffff


	//   ....[10]....
        /*00c0*/ 	.word	0xffffffff


	//   ....[11]....
        /*00c4*/ 	.word	0xffffffff


	//----- nvinfo : EIATTR_COOP_GROUP_INSTR_OFFSETS
	.align		4
.L_12681:
        /*00c8*/ 	.byte	0x04, 0x28
        /*00ca*/ 	.short	(.L_12683 - .L_12682)


	//   ....[0]....
.L_12682:
        /*00cc*/ 	.word	0x00000210


	//   ....[1]....
        /*00d0*/ 	.word	0x00000230


	//   ....[2]....
        /*00d4*/ 	.word	0x00000270


	//   ....[3]....
        /*00d8*/ 	.word	0x00000290


	//   ....[4]....
        /*00dc*/ 	.word	0x000002d0


	//   ....[5]....
        /*00e0*/ 	.word	0x000002f0


	//   ....[6]....
        /*00e4*/ 	.word	0x000003c0


	//   ....[7]....
        /*00e8*/ 	.word	0x000003d0


	//   ....[8]....
        /*00ec*/ 	.word	0x00000400


	//   ....[9]....
        /*00f0*/ 	.word	0x00000410


	//   ....[10]....
        /*00f4*/ 	.word	0x00000450


	//   ....[11]....
        /*00f8*/ 	.word	0x00000460


	//----- nvinfo : EIATTR_EXIT_INSTR_OFFSETS
	.align		4
.L_12683:
        /*00fc*/ 	.byte	0x04, 0x1c
        /*00fe*/ 	.short	(.L_12685 - .L_12684)


	//   ....[0]....
.L_12684:
        /*0100*/ 	.word	0x00000470


	//   ....[1]....
        /*0104*/ 	.word	0x00000530


	//   ....[2]....
        /*0108*/ 	.word	0x00000540


	//   ....[3]....
        /*010c*/ 	.word	0x000005e0


	//----- nvinfo : EIATTR_CBANK_PARAM_SIZE
	.align		4
.L_12685:
        /*0110*/ 	.byte	0x03, 0x19
        /*0112*/ 	.short	0x002d


	//----- nvinfo : EIATTR_PARAM_CBANK
	.align		4
        /*0114*/ 	.byte	0x04, 0x0a
        /*0116*/ 	.short	(.L_12687 - .L_12686)
	.align		4
.L_12686:
        /*0118*/ 	.word	index@(.nv.constant0._ZN43_GLOBAL__N__9ae7fba5_10_SoftMax_cu_9f978f6320softmax_warp_forwardIN3c104HalfES2_fLi3ELb1ELb0EEEvPT0_PKT_iiiPKbib)
        /*011c*/ 	.short	0x0210
        /*011e*/ 	.short	0x002d


	//----- nvinfo : EIATTR_SW_WAR
	.align		4
.L_12687:
        /*0120*/ 	.byte	0x04, 0x36
        /*0122*/ 	.short	(.L_12689 - .L_12688)
.L_12688:
        /*0124*/ 	.word	0x00000008
.L_12689:


//--------------------- .nv.info._ZN43_GLOBAL__N__9ae7fba5_10_SoftMax_cu_9f978f6320softmax_warp_forwardIN3c104HalfES2_fLi2ELb1ELb0EEEvPT0_PKT_iiiPKbib --------------------------
	.section	.nv.info._ZN43_GLOBAL__N__9ae7fba5_10_SoftMax_cu_9f978f6320softmax_warp_forwardIN3c104HalfES2_fLi2ELb1ELb0EEEvPT0_PKT_iiiPKbib,"",@"SHT_CUDA_INFO"
	.sectionflags	@""
	.align	4


	//----- nvinfo : EIATTR_CUDA_API_VERSION
	.align		4
        /*0000*/ 	.byte	0x04, 0x37
        /*0002*/ 	.short	(.L_12691 - .L_12690)
.L_12690:
        /*0004*/ 	.word	0x00000082


	//----- nvinfo : EIATTR_KPARAM_INFO
	.align		4
.L_12691:
        /*0008*/ 	.byte	0x04, 0x17
        /*000a*/ 	.short	(.L_12693 - .L_12692)
.L_12692:
        /*000c*/ 	.word	0x00000000
        /*0010*/ 	.short	0x0007
        /*0012*/ 	.short	0x002c
        /*0014*/ 	.byte	0x00, 0xf0, 0x05, 0x00


	//----- nvinfo : EIATTR_KPARAM_INFO
	.align		4
.L_12693:
        /*0018*/ 	.byte	0x04, 0x17
        /*001a*/ 	.short	(.L_12695 - .L_12694)
.L_12694:
        /*001c*/ 	.word	0x00000000
        /*0020*/ 	.short	0x0006
        /*0022*/ 	.short	0x0028
        /*0024*/ 	.byte	0x00, 0xf0, 0x11, 0x00


	//----- nvinfo : EIATTR_KPARAM_INFO
	.align		4
.L_12695:
        /*0028*/ 	.byte	0x04, 0x17
        /*002a*/ 	.short	(.L_12697 - .L_12696)
.L_12696:
        /*002c*/ 	.word	0x00000000
        /*0030*/ 	.short	0x0005
        /*0032*/ 	.short	0x0020
        /*0034*/ 	.byte	0x00, 0xf0, 0x21, 0x00


	//----- nvinfo : EIATTR_KPARAM_INFO
	.align		4
.L_12697:
        /*0038*/ 	.byte	0x04, 0x17
        /*003a*/ 	.short	(.L_12699 - .L_12698)
.L_12698:
        /*003c*/ 	.word	0x00000000
        /*0040*/ 	.short	0x0004
        /*0042*/ 	.short	0x0018
        /*0044*/ 	.byte	0x00, 0xf0, 0x11, 0x00


	//----- nvinfo : EIATTR_KPARAM_INFO
	.align		4
.L_12699:
        /*0048*/ 	.byte	0x04, 0x17
        /*004a*/ 	.short	(.L_12701 - .L_12700)
.L_12700:
        /*004c*/ 	.word	0x00000000
        /*0050*/ 	.short	0x0003
        /*0052*/ 	.short	0x0014
        /*0054*/ 	.byte	0x00, 0xf0, 0x11, 0x00


	//----- nvinfo : EIATTR_KPARAM_INFO
	.align		4
.L_12701:
        /*0058*/ 	.byte	0x04, 0x17
        /*005a*/ 	.short	(.L_12703 - .L_12702)
.L_12702:
        /*005c*/ 	.word	0x00000000
        /*0060*/ 	.short	0x0002
        /*0062*/ 	.short	0x0010
        /*0064*/ 	.byte	0x00, 0xf0, 0x11, 0x00


	//----- nvinfo : EIATTR_KPARAM_INFO
	.align		4
.L_12703:
        /*0068*/ 	.byte	0x04, 0x17
        /*006a*/ 	.short	(.L_12705 - .L_12704)
.L_12704:
        /*006c*/ 	.word	0x00000000
        /*0070*/ 	.short	0x0001
        /*0072*/ 	.short	0x0008
        /*0074*/ 	.byte	0x00, 0xf0, 0x21, 0x00


	//----- nvinfo : EIATTR_KPARAM_INFO
	.align		4
.L_12705:
        /*0078*/ 	.byte	0x04, 0x17
        /*007a*/ 	.short	(.L_12707 - .L_12706)
.L_12706:
        /*007c*/ 	.word	0x00000000
        /*0080*/ 	.short	0x0000
        /*0082*/ 	.short	0x0000
        /*0084*/ 	.byte	0x00, 0xf0, 0x21, 0x00


	//----- nvinfo : EIATTR_SPARSE_MMA_MASK
	.align		4
.L_12707:
        /*0088*/ 	.byte	0x03, 0x50
        /*008a*/ 	.short	0x0000


	//----- nvinfo : EIATTR_MAXREG_COUNT
	.align		4
        /*008c*/ 	.byte	0x03, 0x1b
        /*008e*/ 	.short	0x00ff


	//----- nvinfo : EIATTR_MERCURY_ISA_VERSION
	.align		4
        /*0090*/ 	.byte	0x03, 0x5f
        /*0092*/ 	.short	0x0101


	//----- nvinfo : EIATTR_COOP_GROUP_MASK_REGIDS
	.align		4
        /*0094*/ 	.byte	0x04, 0x29
        /*0096*/ 	.short	(.L_12709 - .L_12708)


	//   ....[0]....
.L_12708:
        /*0098*/ 	.word	0xffffffff


	//   ....[1]....
        /*009c*/ 	.word	0xffffffff


	//   ....[2]....
        /*00a0*/ 	.word	0xffffffff


	//   ....[3]....
        /*00a4*/ 	.word	0xffffffff


	//   ....[4]....
        /*00a8*/ 	.word	0xffffffff


	//   ....[5]....
        /*00ac*/ 	.word	0xffffffff


	//   ....[6]....
        /*00b0*/ 	.word	0xffffffff


	//   ....[7]....
        /*00b4*/ 	.word	0xffffffff


	//----- nvinfo : EIATTR_COOP_GROUP_INSTR_OFFSETS
	.align		4
.L_12709:
        /*00b8*/ 	.byte	0x04, 0x28
        /*00ba*/ 	.short	(.L_12711 - .L_12710)


	//   ....[0]....
.L_12710:
        /*00bc*/ 	.word	0x00000210


	//   ....[1]....
        /*00c0*/ 	.word	0x00000230


	//   ....[2]....
        /*00c4*/ 	.word	0x00000270


	//   ....[3]....
        /*00c8*/ 	.word	0x00000290


	//   ....[4]....
        /*00cc*/ 	.word	0x00000360


	//   ....[5]....
        /*00d0*/ 	.word	0x00000370


	//   ....[6]....
        /*00d4*/ 	.word	0x000003b0


	//   ....[7]....
        /*00d8*/ 	.word	0x000003c0


	//----- nvinfo : EIATTR_EXIT_INSTR_OFFSETS
	.align		4
.L_12711:
        /*00dc*/ 	.byte	0x04, 0x1c
        /*00de*/ 	.short	(.L_12713 - .L_12712)


	//   ....[0]....
.L_12712:
        /*00e0*/ 	.word	0x000003d0


	//   ....[1]....
        /*00e4*/ 	.word	0x00000490


	//   ....[2]....
        /*00e8*/ 	.word	0x000004a0


	//   ....[3]....
        /*00ec*/ 	.word	0x00000540


	//----- nvinfo : EIATTR_CBANK_PARAM_SIZE
	.align		4
.L_12713:
        /*00f0*/ 	.byte	0x03, 0x19
        /*00f2*/ 	.short	0x002d


	//----- nvinfo : EIATTR_PARAM_CBANK
	.align		4
        /*00f4*/ 	.byte	0x04, 0x0a
        /*00f6*/ 	.short	(.L_12715 - .L_12714)
	.align		4
.L_12714:
        /*00f8*/ 	.word	index@(.nv.constant0._ZN43_GLOBAL__N__9ae7fba5_10_SoftMax_cu_9f978f6320softmax_warp_forwardIN3c104HalfES2_fLi2ELb1ELb0EEEvPT0_PKT_iiiPKbib)
        /*00fc*/ 	.short	0x0210
        /*00fe*/ 	.short	0x002d


	//----- nvinfo : EIATTR_SW_WAR
	.align		4
.L_12715:
        /*0100*/ 	.byte	0x04, 0x36
        /*0102*/ 	.short	(.L_12717 - .L_12716)
.L_12716:
        /*0104*/ 	.word	0x00000008
.L_12717:


//--------------------- .nv.info._ZN43_GLOBAL__N__9ae7fba5_10_SoftMax_cu_9f978f6320softmax_warp_forwardIN3c104HalfES2_fLi1ELb1ELb0EEEvPT0_PKT_iiiPKbib --------------------------
	.section	.nv.info._ZN43_GLOBAL__N__9ae7fba5_10_SoftMax_cu_9f978f6320softmax_warp_forwardIN3c104HalfES2_fLi1ELb1ELb0EEEvPT0_PKT_iiiPKbib,"",@"SHT_CUDA_INFO"
	.sectionflags	@""
	.align	4


	//----- nvinfo : EIATTR_CUDA_API_VERSION
	.align		4
        /*0000*/ 	.byte	0x04, 0x37
        /*0002*/ 	.short	(.L_12719 - .L_12718)
.L_12718:
        /*0004*/ 	.word	0x00000082


	//----- nvinfo : EIATTR_KPARAM_INFO
	.align		4
.L_12719:
        /*0008*/ 	.byte	0x04, 0x17
        /*000a*/ 	.short	(.L_12721 - .L_12720)
.L_12720:
        /*000c*/ 	.word	0x00000000
        /*0010*/ 	.short	0x0007
        /*0012*/ 	.short	0x002c
        /*0014*/ 	.byte	0x00, 0xf0, 0x05, 0x00


	//----- nvinfo : EIATTR_KPARAM_INFO
	.align		4
.L_12721:
        /*0018*/ 	.byte	0x04, 0x17
        /*001a*/ 	.short	(.L_12723 - .L_12722)
.L_12722:
        /*001c*/ 	.word	0x00000000
        /*0020*/ 	.short	0x0006
        /*0022*/ 	.short	0x0028
        /*0024*/ 	.byte	0x00, 0xf0, 0x11, 0x00


	//----- nvinfo : EIATTR_KPARAM_INFO
	.align		4
.L_12723:
        /*0028*/ 	.byte	0x04, 0x17
        /*002a*/ 	.short	(.L_12725 - .L_12724)
.L_12724:
        /*002c*/ 	.word	0x00000000
        /*0030*/ 	.short	0x0005
        /*0032*/ 	.short	0x0020
        /*0034*/ 	.byte	0x00, 0xf0, 0x21, 0x00


	//----- nvinfo : EIATTR_KPARAM_INFO
	.align		4
.L_12725:
        /*0038*/ 	.byte	0x04, 0x17
        /*003a*/ 	.short	(.L_12727 - .L_12726)
.L_12726:
        /*003c*/ 	.word	0x00000000
        /*0040*/ 	.short	0x0004
        /*0042*/ 	.short	0x0018
        /*0044*/ 	.byte	0x00, 0xf0, 0x11, 0x00


	//----- nvinfo : EIATTR_KPARAM_INFO
	.align		4
.L_12727:
        /*0048*/ 	.byte	0x04, 0x17
        /*004a*/ 	.short	(.L_12729 - .L_12728)
.L_12728:
        /*004c*/ 	.word	0x00000000
        /*0050*/ 	.short	0x0003
        /*0052*/ 	.short	0x0014
        /*0054*/ 	.byte	0x00, 0xf0, 0x11, 0x00


	//----- nvinfo : EIATTR_KPARAM_INFO
	.align		4
.L_12729:
        /*0058*/ 	.byte	0x04, 0x17
        /*005a*/ 	.short	(.L_12731 - .L_12730)
.L_12730:
        /*005c*/ 	.word	0x00000000
        /*0060*/ 	.short	0x0002
        /*0062*/ 	.short	0x0010
        /*0064*/ 	.byte	0x00, 0xf0, 0x11, 0x00


	//----- nvinfo : EIATTR_KPARAM_INFO
	.align		4
.L_12731:
        /*0068*/ 	.byte	0x04, 0x17
        /*006a*/ 	.short	(.L_12733 - .L_12732)
.L_12732:
        /*006c*/ 	.word	0x00000000
        /*0070*/ 	.short	0x0001
        /*0072*/ 	.short	0x0008
        /*0074*/ 	.byte	0x00, 0xf0, 0x21, 0x00


	//----- nvinfo : EIATTR_KPARAM_INFO
	.align		4
.L_12733:
        /*0078*/ 	.byte	0x04, 0x17
        /*007a*/ 	.short	(.L_12735 - .L_12734)
.L_12734:
        /*007c*/ 	.word	0x00000000
        /*0080*/ 	.short	0x0000
        /*0082*/ 	.short	0x0000
        /*0084*/ 	.byte	0x00, 0xf0, 0x21, 0x00


	//----- nvinfo : EIATTR_SPARSE_MMA_MASK
	.align		4
.L_12735:
        /*0088*/ 	.byte	0x03, 0x50
        /*008a*/ 	.short	0x0000


	//----- nvinfo : EIATTR_MAXREG_COUNT
	.align		4
        /*008c*/ 	.byte	0x03, 0x1b
        /*008e*/ 	.short	0x00ff


	//----- nvinfo : EIATTR_MERCURY_ISA_VERSION
	.align		4
        /*0090*/ 	.byte	0x03, 0x5f
        /*0092*/ 	.short	0x0101


	//----- nvinfo : EIATTR_COOP_GROUP_MASK_REGIDS
	.align		4
        /*0094*/ 	.byte	0x04, 0x29
        /*0096*/ 	.short	(.L_12737 - .L_12736)


	//   ....[0]....
.L_12736:
        /*0098*/ 	.word	0xffffffff


	//   ....[1]....
        /*009c*/ 	.word	0xffffffff


	//   ....[2]....
        /*00a0*/ 	.word	0xffffffff


	//   ....[3]....
        /*00a4*/ 	.word	0xffffffff


	//----- nvinfo : EIATTR_COOP_GROUP_INSTR_OFFSETS
	.align		4
.L_12737:
        /*00a8*/ 	.byte	0x04, 0x28
        /*00aa*/ 	.short	(.L_12739 - .L_12738)


	//   ....[0]....
.L_12738:
        /*00ac*/ 	.word	0x00000210


	//   ....[1]....
        /*00b0*/ 	.word	0x00000230


	//   ....[2]....
        /*00b4*/ 	.word	0x00000310


	//   ....[3]....
        /*00b8*/ 	.word	0x00000320


	//----- nvinfo : EIATTR_EXIT_INSTR_OFFSETS
	.align		4
.L_12739:
        /*00bc*/ 	.byte	0x04, 0x1c
        /*00be*/ 	.short	(.L_12741 - .L_12740)


	//   ....[0]....
.L_12740:
        /*00c0*/ 	.word	0x00000330


	//   ....[1]....
        /*00c4*/ 	.word	0x000003f0


	//   ....[2]....
        /*00c8*/ 	.word	0x00000400


	//   ....[3]....
        /*00cc*/ 	.word	0x000004a0


	//----- nvinfo : EIATTR_CBANK_PARAM_SIZE
	.align		4
.L_12741:
        /*00d0*/ 	.byte	0x03, 0x19
        /*00d2*/ 	.short	0x002d


	//----- nvinfo : EIATTR_PARAM_CBANK
	.align		4
        /*00d4*/ 	.byte	0x04, 0x0a
        /*00d6*/ 	.short	(.L_12743 - .L_12742)
	.align		4
.L_12742:
        /*00d8*/ 	.word	index@(.nv.constant0._ZN43_GLOBAL__N__9ae7fba5_10_SoftMax_cu_9f978f6320softmax_warp_forwardIN3c104HalfES2_fLi1ELb1ELb0EEEvPT0_PKT_iiiPKbib)
        /*00dc*/ 	.short	0x0210
        /*00de*/ 	.short	0x002d


	//----- nvinfo : EIATTR_SW_WAR
	.align		4
.L_12743:
        /*00e0*/ 	.byte	0x04, 0x36
        /*00e2*/ 	.short	(.L_12745 - .L_12744)
.L_12744:
        /*00e4*/ 	.word	0x00000008
.L_12745:


//--------------------- .nv.info._ZN43_GLOBAL__N__9ae7fba5_10_SoftMax_cu_9f978f6320softmax_warp_forwardIN3c104HalfES2_fLi0ELb1ELb0EEEvPT0_PKT_iiiPKbib --------------------------
	.section	.nv.info._ZN43_GLOBAL__N__9ae7fba5_10_SoftMax_cu_9f978f6320softmax_warp_forwardIN3c104HalfES2_fLi0ELb1ELb0EEEvPT0_PKT_iiiPKbib,"",@"SHT_CUDA_INFO"
	.sectionflags	@""
	.align	4


	//----- nvinfo : EIATTR_CUDA_API_VERSION
	.align		4
        /*0000*/ 	.byte	0x04, 0x37
        /*0002*/ 	.short	(.L_12747 - .L_12746)
.L_12746:
        /*0004*/ 	.word	0x00000082


	//----- nvinfo : EIATTR_KPARAM_INFO
	.align		4
.L_12747:
        /*0008*/ 	.byte	0x04, 0x17
        /*000a*/ 	.short	(.L_12749 - .L_12748)
.L_12748:
        /*000c*/ 	.word	0x00000000
        /*0010*/ 	.short	0x0007
        /*0012*/ 	.short	0x002c
        /*0014*/ 	.byte	0x00, 0xf0, 0x05, 0x00


	//----- nvinfo : EIATTR_KPARAM_INFO
	.align		4
.L_12749:
        /*0018*/ 	.byte	0x04, 0x17
        /*001a*/ 	.short	(.L_12751 - .L_12750)
.L_12750:
        /*001c*/ 	.word	0x00000000
        /*0020*/ 	.short	0x0006
        /*0022*/ 	.short	0x0028
        /*0024*/ 	.byte	0x00, 0xf0, 0x11, 0x00


	//----- nvinfo : EIATTR_KPARAM_INFO
	.align		4
.L_12751:
        /*0028*/ 	.byte	0x04, 0x17
        /*002a*/ 	.short	(.L_12753 - .L_12752)
.L_12752:
        /*002c*/ 	.word	0x00000000
        /*0030*/ 	.short	0x0005
        /*0032*/ 	.short	0x0020
        /*0034*/ 	.byte	0x00, 0xf0, 0x21, 0x00


	//----- nvinfo : EIATTR_KPARAM_INFO
	.align		4
.L_12753:
        /*0038*/ 	.byte	0x04, 0x17
        /*003a*/ 	.short	(.L_12755 - .L_12754)
.L_12754:
        /*003c*/ 	.word	0x00000000
        /*0040*/ 	.short	0x0004
        /*0042*/ 	.short	0x0018
        /*0044*/ 	.byte	0x00, 0xf0, 0x11, 0x00


	//----- nvinfo : EIATTR_KPARAM_INFO
	.align		4
.L_12755:
        /*0048*/ 	.byte	0x04, 0x17
        /*004a*/ 	.short	(.L_12757 - .L_12756)
.L_12756:
        /*004c*/ 	.word	0x00000000
        /*0050*/ 	.short	0x0003
        /*0052*/ 	.short	0x0014
        /*0054*/ 	.byte	0x00, 0xf0, 0x11, 0x00


	//----- nvinfo : EIATTR_KPARAM_INFO
	.align		4
.L_12757:
        /*0058*/ 	.byte	0x04, 0x17
        /*005a*/ 	.short	(.L_12759 - .L_12758)
.L_12758:
        /*005c*/ 	.word	0x00000000
        /*0060*/ 	.short	0x0002
        /*0062*/ 	.short	0x0010
        /*0064*/ 	.byte	0x00, 0xf0, 0x11, 0x00


	//----- nvinfo : EIATTR_KPARAM_INFO
	.align		4
.L_12759:
        /*0068*/ 	.byte	0x04, 0x17
        /*006a*/ 	.short	(.L_12761 - .L_12760)
.L_12760:
        /*006c*/ 	.word	0x00000000
        /*0070*/ 	.short	0x0001
        /*0072*/ 	.short	0x0008
        /*0074*/ 	.byte	0x00, 0xf0, 0x21, 0x00


	//----- nvinfo : EIATTR_KPARAM_INFO
	.align		4
.L_12761:
        /*0078*/ 	.byte	0x04, 0x17
        /*007a*/ 	.short	(.L_12763 - .L_12762)
.L_12762:
        /*007c*/ 	.word	0x00000000
        /*0080*/ 	.short	0x0000
        /*0082*/ 	.short	0x0000
        /*0084*/ 	.byte	0x00, 0xf0, 0x21, 0x00


	//----- nvinfo : EIATTR_SPARSE_MMA_MASK
	.align		4
.L_12763:
        /*0088*/ 	.byte	0x03, 0x50
        /*008a*/ 	.short	0x0000


	//----- nvinfo : EIATTR_MAXREG_COUNT
	.align		4
        /*008c*/ 	.byte	0x03, 0x1b
        /*008e*/ 	.short	0x00ff


	//----- nvinfo : EIATTR_MERCURY_ISA_VERSION
	.align		4
        /*0090*/ 	.byte	0x03, 0x5f
        /*0092*/ 	.short	0x0101


	//----- nvinfo : EIATTR_EXIT_INSTR_OFFSETS
	.align		4
        /*0094*/ 	.byte	0x04, 0x1c
        /*0096*/ 	.short	(.L_12765 - .L_12764)


	//   ....[0]....
.L_12764:
        /*0098*/ 	.word	0x000001f0


	//   ....[1]....
        /*009c*/ 	.word	0x00000340


	//   ....[2]....
        /*00a0*/ 	.word	0x00000350


	//   ....[3]....
        /*00a4*/ 	.word	0x00000430


	//----- nvinfo : EIATTR_CRS_STACK_SIZE
	.align		4
.L_12765:
        /*00a8*/ 	.byte	0x04, 0x1e
        /*00aa*/ 	.short	(.L_12767 - .L_12766)
.L_12766:
        /*00ac*/ 	.word	0x00000000


	//----- nvinfo : EIATTR_CBANK_PARAM_SIZE
	.align		4
.L_12767:
        /*00b0*/ 	.byte	0x03, 0x19
        /*00b2*/ 	.short	0x002d


	//----- nvinfo : EIATTR_PARAM_CBANK
	.align		4
        /*00b4*/ 	.byte	0x04, 0x0a
        /*00b6*/ 	.short	(.L_12769 - .L_12768)
	.align		4
.L_12768:
        /*00b8*/ 	.word	index@(.nv.constant0._ZN43_GLOBAL__N__9ae7fba5_10_SoftMax_cu_9f978f6320softmax_warp_forwardIN3c104HalfES2_fLi0ELb1ELb0EEEvPT0_PKT_iiiPKbib)
        /*00bc*/ 	.short	0x0210
        /*00be*/ 	.short	0x002d


	//----- nvinfo : EIATTR_SW_WAR
	.align		4
.L_12769:
        /*00c0*/ 	.byte	0x04, 0x36
        /*00c2*/ 	.short	(.L_12771 - .L_12770)
.L_12770:
        /*00c4*/ 	.word	0x00000008
.L_12771:


//--------------------- .nv.info._ZN43_GLOBAL__N__9ae7fba5_10_SoftMax_cu_9f978f6320softmax_warp_forwardIfffLi11ELb1ELb0EEEvPT0_PKT_iiiPKbib --------------------------
	.section	.nv.info._ZN43_GLOBAL__N__9ae7fba5_10_SoftMax_cu_9f978f6320softmax_warp_forwardIfffLi11ELb1ELb0EEEvPT0_PKT_iiiPKbib,"",@"SHT_CUDA_INFO"
	.sectionflags	@""
	.align	4


	//----- nvinfo : EIATTR_CUDA_API_VERSION
	.align		4
        /*0000*/ 	.byte	0x04, 0x37
        /*0002*/ 	.short	(.L_12773 - .L_12772)
.L_12772:
        /*0004*/ 	.word	0x00000082


	//----- nvinfo : EIATTR_KPARAM_INFO
	.align		4
.L_12773:
        /*0008*/ 	.byte	0x04, 0x17
        /*000a*/ 	.short	(.L_12775 - .L_12774)
.L_12774:
        /*000c*/ 	.word	0x00000000
        /*0010*/ 	.short	0x0007
        /*0012*/ 	.short	0x002c
        /*0014*/ 	.byte	0x00, 0xf0, 0x05, 0x00


	//----- nvinfo : EIATTR_KPARAM_INFO
	.align		4
.L_12775:
        /*0018*/ 	.byte	0x04, 0x17
        /*001a*/ 	.short	(.L_12777 - .L_12776)
.L_12776:
        /*001c*/ 	.word	0x00000000
        /*0020*/ 	.short	0x0006
        /*0022*/ 	.short	0x0028
        /*0024*/ 	.byte	0x00, 0xf0, 0x11, 0x00


	//----- nvinfo : EIATTR_KPARAM_INFO
	.align		4
.L_12777:
        /*0028*/ 	.byte	0x04, 0x17
        /*002a*/ 	.short	(.L_12779 - .L_12778)
.L_12778:
        /*002c*/ 	.word	0x00000000
        /*0030*/ 	.short	0x0005
        /*0032*/ 	.short	0x0020
        /*0034*/ 	.byte	0x00, 0xf0, 0x21, 0x00


	//----- nvinfo : EIATTR_KPARAM_INFO
	.align		4
.L_12779:
        /*0038*/ 	.byte	0x04, 0x17
        /*003a*/ 	.short	(.L_12781 - .L_12780)
.L_12780:
        /*003c*/ 	.word	0x00000000
        /*0040*/ 	.short	0x0004
        /*0042*/ 	.short	0x0018
        /*0044*/ 	.byte	0x00, 0xf0, 0x11, 0x00


	//----- nvinfo : EIATTR_KPARAM_INFO
	.align		4
.L_12781:
        /*0048*/ 	.byte	0x04, 0x17
        /*004a*/ 	.short	(.L_12783 - .L_12782)
.L_12782:
        /*004c*/ 	.word	0x00000000
        /*0050*/ 	.short	0x0003
        /*0052*/ 	.short	0x0014
        /*0054*/ 	.byte	0x00, 0xf0, 0x11, 0x00


	//----- nvinfo : EIATTR_KPARAM_INFO
	.align		4
.L_12783:
        /*0058*/ 	.byte	0x04, 0x17
        /*005a*/ 	.short	(.L_12785 - .L_12784)
.L_12784:
        /*005c*/ 	.word	0x00000000
        /*0060*/ 	.short	0x0002
        /*0062*/ 	.short	0x0010
        /*0064*/ 	.byte	0x00, 0xf0, 0x11, 0x00


	//----- nvinfo : EIATTR_KPARAM_INFO
	.align		4
.L_12785:
        /*0068*/ 	.byte	0x04, 0x17
        /*006a*/ 	.short	(.L_12787 - .L_12786)
.L_12786:
        /*006c*/ 	.word	0x00000000
        /*0070*/ 	.short	0x0001
        /*0072*/ 	.short	0x0008
        /*0074*/ 	.byte	0x00, 0xf0, 0x21, 0x00


	//----- nvinfo : EIATTR_KPARAM_INFO
	.align		4
.L_12787:
        /*0078*/ 	.byte	0x04, 0x17
        /*007a*/ 	.short	(.L_12789 - .L_12788)
.L_12788:
        /*007c*/ 	.word	0x00000000
        /*0080*/ 	.short	0x0000
        /*0082*/ 	.short	0x0000
        /*0084*/ 	.byte	0x00, 0xf0, 0x21, 0x00


	//----- nvinfo : EIATTR_SPARSE_MMA_MASK
	.align		4
.L_12789:
        /*0088*/ 	.byte	0x03, 0x50
        /*008a*/ 	.short	0x0000


	//----- nvinfo : EIATTR_MAXREG_COUNT
	.align		4
        /*008c*/ 	.byte	0x03, 0x1b
        /*008e*/ 	.short	0x00ff


	//----- nvinfo : EIATTR_MERCURY_ISA_VERSION
	.align		4
        /*0090*/ 	.byte	0x03, 0x5f
        /*0092*/ 	.short	0x0101


	//----- nvinfo : EIATTR_COOP_GROUP_MASK_REGIDS
	.align		4
        /*0094*/ 	.byte	0x04, 0x29
        /*0096*/ 	.short	(.L_12791 - .L_12790)


	//   ....[0]....
.L_12790:
        /*0098*/ 	.word	0xffffffff


	//   ....[1]....
        /*009c*/ 	.word	0xffffffff


	//   ....[2]....
        /*00a0*/ 	.word	0xffffffff


	//   ....[3]....
        /*00a4*/ 	.word	0xffffffff


	//   ....[4]....
        /*00a8*/ 	.word	0xffffffff


	//   ....[5]....
        /*00ac*/ 	.word	0xffffffff


	//   ....[6]....
        /*00b0*/ 	.word	0xffffffff


	//   ....[7]....
        /*00b4*/ 	.word	0xffffffff


	//   ....[8]....
        /*00b8*/ 	.word	0xffffffff


	//   ....[9]....
        /*00bc*/ 	.word	0xffffffff


	//----- nvinfo : EIATTR_COOP_GROUP_INSTR_OFFSETS
	.align		4
.L_12791:
        /*00c0*/ 	.byte	0x04, 0x28
        /*00c2*/ 	.short	(.L_12793 - .L_12792)


	//   ....[0]....
.L_12792:
        /*00c4*/ 	.word	0x000018d0


	//   ....[1]....
        /*00c8*/ 	.word	0x00001900


	//   ....[2]....
        /*00cc*/ 	.word	0x00001930


	//   ....[3]....
        /*00d0*/ 	.word	0x00001960


	//   ....[4]....
        /*00d4*/ 	.word	0x00001990


	//   ....[5]....
        /*00d8*/ 	.word	0x000029c0


	//   ....[6]....
        /*00dc*/ 	.word	0x000029e0


	//   ....[7]....
        /*00e0*/ 	.word	0x00002a00


	//   ....[8]....
        /*00e4*/ 	.word	0x00002a20


	//   ....[9]....
        /*00e8*/ 	.word	0x00002a40


	//----- nvinfo : EIATTR_EXIT_INSTR_OFFSETS
	.align		4
.L_12793:
        /*00ec*/ 	.byte	0x04, 0x1c
        /*00ee*/ 	.short	(.L_12795 - .L_12794)


	//   ....[0]....
.L_12794:
        /*00f0*/ 	.word	0x00002a60


	//   ....[1]....
        /*00f4*/ 	.word	0x00002a80


	//   ....[2]....
        /*00f8*/ 	.word	0x00002af0


	//   ....[3]....
        /*00fc*/ 	.word	0x00002b30


	//   ....[4]....
        /*0100*/ 	.word	0x00002b70


	//   ....[5]....
        /*0104*/ 	.word	0x00002bb0


	//   ....[6]....
        /*0108*/ 	.word	0x00002c10


	//   ....[7]....
        /*010c*/ 	.word	0x00002c60


	//   ....[8]....
        /*0110*/ 	.word	0x00002cb0


	//   ....[9]....
        /*0114*/ 	.word	0x00002d00


	//   ....[10]....
        /*0118*/ 	.word	0x00002d50


	//   ....[11]....
        /*011c*/ 	.word	0x00002da0


	//   ....[12]....
        /*0120*/ 	.word	0x00002df0


	//   ....[13]....
        /*0124*/ 	.word	0x00002e40


	//   ....[14]....
        /*0128*/ 	.word	0x00002e90


	//   ....[15]....
        /*012c*/ 	.word	0x00002ee0


	//   ....[16]....
        /*0130*/ 	.word	0x00002f20


	//   ....[17]....
        /*0134*/ 	.word	0x00002f60


	//   ....[18]....
        /*0138*/ 	.word	0x00002fa0


	//   ....[19]....
        /*013c*/ 	.word	0x00002fe0


	//   ....[20]....
        /*0140*/ 	.word	0x00003020


	//   ....[21]....
        /*0144*/ 	.word	0x00003060


	//   ....[22]....
        /*0148*/ 	.word	0x000030a0


	//   ....[23]....
        /*014c*/ 	.word	0x000030e0


	//   ....[24]....
        /*0150*/ 	.word	0x00003120


	//   ....[25]....
        /*0154*/ 	.word	0x00003160


	//   ....[26]....
        /*0158*/ 	.word	0x000031a0


	//   ....[27]....
        /*015c*/ 	.word	0x000031e0


	//   ....[28]....
        /*0160*/ 	.word	0x00003220


	//   ....[29]....
        /*0164*/ 	.word	0x00003260


	//   ....[30]....
        /*0168*/ 	.word	0x000032a0


	//   ....[31]....
        /*016c*/ 	.word	0x000032e0


	//   ....[32]....
        /*0170*/ 	.word	0x00003320


	//   ....[33]....
        /*0174*/ 	.word	0x00003360


	//   ....[34]....
        /*0178*/ 	.word	0x000033a0


	//   ....[35]....
        /*017c*/ 	.word	0x000033e0


	//   ....[36]....
        /*0180*/ 	.word	0x00003420


	//   ....[37]....
        /*0184*/ 	.word	0x00003460


	//   ....[38]....
        /*0188*/ 	.word	0x000034a0


	//   ....[39]....
        /*018c*/ 	.word	0x000034e0


	//   ....[40]....
        /*0190*/ 	.word	0x00003520


	//   ....[41]....
        /*0194*/ 	.word	0x00003560


	//   ....[42]....
        /*0198*/ 	.word	0x000035a0


	//   ....[43]....
        /*019c*/ 	.word	0x000035e0


	//   ....[44]....
        /*01a0*/ 	.word	0x00003620


	//   ....[45]....
        /*01a4*/ 	.word	0x00003660


	//   ....[46]....
        /*01a8*/ 	.word	0x000036a0


	//   ....[47]....
        /*01ac*/ 	.word	0x000036e0


	//   ....[48]....
        /*01b0*/ 	.word	0x00003720


	//   ....[49]....
        /*01b4*/ 	.word	0x00003760


	//   ....[50]....
        /*01b8*/ 	.word	0x000037a0


	//   ....[51]....
        /*01bc*/ 	.word	0x000037e0


	//   ....[52]....
        /*01c0*/ 	.word	0x00003820


	//   ....[53]....
        /*01c4*/ 	.word	0x00003860


	//   ....[54]....
        /*01c8*/ 	.word	0x000038a0


	//   ....[55]....
        /*01cc*/ 	.word	0x000038e0


	//   ....[56]....
        /*01d0*/ 	.word	0x00003920


	//   ....[57]....
        /*01d4*/ 	.word	0x00003960


	//   ....[58]....
        /*01d8*/ 	.word	0x000039a0


	//   ....[59]....
        /*01dc*/ 	.word	0x000039e0


	//   ....[60]....
        /*01e0*/ 	.word	0x00003a20


	//   ....[61]....
        /*01e4*/ 	.word	0x00003a60


	//   ....[62]....
        /*01e8*/ 	.word	0x00003aa0


	//   ....[63]....
        /*01ec*/ 	.word	0x00003ae0


	//   ....[64]....
        /*01f0*/ 	.word	0x00003b20


	//   ....[65]....
        /*01f4*/ 	.word	0x00003b50


	//----- nvinfo : EIATTR_CBANK_PARAM_SIZE
	.align		4
.L_12795:
        /*01f8*/ 	.byte	0x03, 0x19
        /*01fa*/ 	.short	0x002d


	//----- nvinfo : EIATTR_PARAM_CBANK
	.align		4
        /*01fc*/ 	.byte	0x04, 0x0a
        /*01fe*/ 	.short	(.L_12797 - .L_12796)
	.align		4
.L_12796:
        /*0200*/ 	.word	index@(.nv.constant0._ZN43_GLOBAL__N__9ae7fba5_10_SoftMax_cu_9f978f6320softmax_warp_forwardIfffLi11ELb1ELb0EEEvPT0_PKT_iiiPKbib)
        /*0204*/ 	.short	0x0210
        /*0206*/ 	.short	0x002d


	//----- nvinfo : EIATTR_SW_WAR
	.align		4
.L_12797:
        /*0208*/ 	.byte	0x04, 0x36
        /*020a*/ 	.short	(.L_12799 - .L_12798)
.L_12798:
        /*020c*/ 	.word	0x00000008
.L_12799:


//--------------------- .nv.info._ZN43_GLOBAL__N__9ae7fba5_10_SoftMax_cu_9f978f6320softmax_warp_forwardIfffLi10ELb1ELb0EEEvPT0_PKT_iiiPKbib --------------------------
	.section	.nv.info._ZN43_GLOBAL__N__9ae7fba5_10_SoftMax_cu_9f978f6320softmax_warp_forwardIfffLi10ELb1ELb0EEEvPT0_PKT_iiiPKbib,"",@"SHT_CUDA_INFO"
	.sectionflags	@""
	.align	4


	//----- nvinfo : EIATTR_CUDA_API_VERSION
	.align		4
        /*0000*/ 	.byte	0x04, 0x37
        /*0002*/ 	.short	(.L_12801 - .L_12800)
.L_12800:
        /*0004*/ 	.word	0x00000082


	//----- nvinfo : EIATTR_KPARAM_INFO
	.align		4
.L_12801:
        /*0008*/ 	.byte	0x04, 0x17
        /*000a*/ 	.short	(.L_12803 - .L_12802)
.L_12802:
        /*000c*/ 	.word	0x00000000
        /*0010*/ 	.short	0x0007
        /*0012*/ 	.short	0x002c
        /*0014*/ 	.byte	0x00, 0xf0, 0x05, 0x00


	//----- nvinfo : EIATTR_KPARAM_INFO
	.align		4
.L_12803:
        /*0018*/ 	.byte	0x04, 0x17
        /*001a*/ 	.short	(.L_12805 - .L_12804)
.L_12804:
        /*001c*/ 	.word	0x00000000
        /*0020*/ 	.short	0x0006
        /*0022*/ 	.short	0x0028
        /*0024*/ 	.byte	0x00, 0xf0, 0x11, 0x00


	//----- nvinfo : EIATTR_KPARAM_INFO
	.align		4
.L_12805:
        /*0028*/ 	.byte	0x04, 0x17
        /*002a*/ 	.short	(.L_12807 - .L_12806)
.L_12806:
        /*002c*/ 	.word	0x00000000
        /*0030*/ 	.short	0x0005
        /*0032*/ 	.short	0x0020
        /*0034*/ 	.byte	0x00, 0xf0, 0x21, 0x00


	//----- nvinfo : EIATTR_KPARAM_INFO
	.align		4
.L_12807:
        /*0038*/ 	.byte	0x04, 0x17
        /*003a*/ 	.short	(.L_12809 - .L_12808)
.L_12808:
        /*003c*/ 	.word	0x00000000
        /*0040*/ 	.short	0x0004
        /*0042*/ 	.short	0x0018
        /*0044*/ 	.byte	0x00, 0xf0, 0x11, 0x00


	//----- nvinfo : EIATTR_KPARAM_INFO
	.align		4
.L_12809:
        /*0048*/ 	.byte	0x04, 0x17
        /*004a*/ 	.short	(.L_12811 - .L_12810)
.L_12810:
        /*004c*/ 	.word	0x00000000
        /*0050*/ 	.short	0x0003
        /*0052*/ 	.short	0x0014
        /*0054*/ 	.byte	0x00, 0xf0, 0x11, 0x00


	//----- nvinfo : EIATTR_KPARAM_INFO
	.align		4
.L_12811:
        /*0058*/ 	.byte	0x04, 0x17
        /*005a*/ 	.short	(.L_12813 - .L_12812)
.L_12812:
        /*005c*/ 	.word	0x00000000
        /*0060*/ 	.short	0x0002
        /*0062*/ 	.short	0x0010
        /*0064*/ 	.byte	0x00, 0xf0, 0x11, 0x00


	//----- nvinfo : EIATTR_KPARAM_INFO
	.align		4
.L_12813:
        /*0068*/ 	.byte	0x04, 0x17
        /*006a*/ 	.short	(.L_12815 - .L_12814)
.L_12814:
        /*006c*/ 	.word	0x00000000
        /*0070*/ 	.short	0x0001
        /*0072*/ 	.short	0x0008
        /*0074*/ 	.byte	0x00, 0xf0, 0x21, 0x00


	//----- nvinfo : EIATTR_KPARAM_INFO
	.align		4
.L_12815:
        /*0078*/ 	.byte	0x04, 0x17
        /*007a*/ 	.short	(.L_12817 - .L_12816)
.L_12816:
        /*007c*/ 	.word	0x00000000
        /*0080*/ 	.short	0x0000
        /*0082*/ 	.short	0x0000
        /*0084*/ 	.byte	0x00, 0xf0, 0x21, 0x00


	//----- nvinfo : EIATTR_SPARSE_MMA_MASK
	.align		4
.L_12817:
        /*0088*/ 	.byte	0x03, 0x50
        /*008a*/ 	.short	0x0000


	//----- nvinfo : EIATTR_MAXREG_COUNT
	.align		4
        /*008c*/ 	.byte	0x03, 0x1b
        /*008e*/ 	.short	0x00ff


	//----- nvinfo : EIATTR_MERCURY_ISA_VERSION
	.align		4
        /*0090*/ 	.byte	0x03, 0x5f
        /*0092*/ 	.short	0x0101


	//----- nvinfo : EIATTR_COOP_GROUP_MASK_REGIDS
	.align		4
        /*0094*/ 	.byte	0x04, 0x29
        /*0096*/ 	.short	(.L_12819 - .L_12818)


	//   ....[0]....
.L_12818:
        /*0098*/ 	.word	0xffffffff


	//   ....[1]....
        /*009c*/ 	.word	0xffffffff


	//   ....[2]....
        /*00a0*/ 	.word	0xffffffff


	//   ....[3]....
        /*00a4*/ 	.word	0xffffffff


	//   ....[4]....
        /*00a8*/ 	.word	0xffffffff


	//   ....[5]....
        /*00ac*/ 	.word	0xffffffff


	//   ....[6]....
        /*00b0*/ 	.word	0xffffffff


	//   ....[7]....
        /*00b4*/ 	.word	0xffffffff


	//   ....[8]....
        /*00b8*/ 	.word	0xffffffff


	//   ....[9]....
        /*00bc*/ 	.word	0xffffffff


	//----- nvinfo : EIATTR_COOP_GROUP_INSTR_OFFSETS
	.align		4
.L_12819:
        /*00c0*/ 	.byte	0x04, 0x28
        /*00c2*/ 	.short	(.L_12821 - .L_12820)


	//   ....[0]....
.L_12820:
        /*00c4*/ 	.word	0x00000cd0


	//   ....[1]....
        /*00c8*/ 	.word	0x00000d00


	//   ....[2]....
        /*00cc*/ 	.word	0x00000d30


	//   ....[3]....
        /*00d0*/ 	.word	0x00000d60


	//   ....[4]....
        /*00d4*/ 	.word	0x00000d90


	//   ....[5]....
        /*00d8*/ 	.word	0x000015c0


	//   ....[6]....
        /*00dc*/ 	.word	0x000015e0


	//   ....[7]....
        /*00e0*/ 	.word	0x00001600


	//   ....[8]....
        /*00e4*/ 	.word	0x00001620


	//   ....[9]....
        /*00e8*/ 	.word	0x00001640


	//----- nvinfo : EIATTR_EXIT_INSTR_OFFSETS
	.align		4
.L_12821:
        /*00ec*/ 	.byte	0x04, 0x1c
        /*00ee*/ 	.short	(.L_12823 - .L_12822)


	//   ....[0]....
.L_12822:
        /*00f0*/ 	.word	0x00001650


	//   ....[1]....
        /*00f4*/ 	.word	0x00001680


	//   ....[2]....
        /*00f8*/ 	.word	0x00001710


	//   ....[3]....
        /*00fc*/ 	.word	0x00001750


	//   ....[4]....
        /*0100*/ 	.word	0x00001790


	//   ....[5]....
        /*0104*/ 	.word	0x000017d0


	//   ....[6]....
        /*0108*/ 	.word	0x00001810


	//   ....[7]....
        /*010c*/ 	.word	0x00001850


	//   ....[8]....
        /*0110*/ 	.word	0x00001890


	//   ....[9]....
        /*0114*/ 	.word	0x000018d0


	//   ....[10]....
        /*0118*/ 	.word	0x00001930


	//   ....[11]....
        /*011c*/ 	.word	0x00001980


	//   ....[12]....
        /*0120*/ 	.word	0x000019d0


	//   ....[13]....
        /*0124*/ 	.word	0x00001a20


	//   ....[14]....
        /*0128*/ 	.word	0x00001a70


	//   ....[15]....
        /*012c*/ 	.word	0x00001ac0


	//   ....[16]....
        /*0130*/ 	.word	0x00001b10


	//   ....[17]....
        /*0134*/ 	.word	0x00001b60


	//   ....[18]....
        /*0138*/ 	.word	0x00001ba0


	//   ....[19]....
        /*013c*/ 	.word	0x00001be0


	//   ....[20]....
        /*0140*/ 	.word	0x00001c20


	//   ....[21]....
        /*0144*/ 	.word	0x00001c60


	//   ....[22]....
        /*0148*/ 	.word	0x00001ca0


	//   ....[23]....
        /*014c*/ 	.word	0x00001ce0


	//   ....[24]....
        /*0150*/ 	.word	0x00001d20


	//   ....[25]....
        /*0154*/ 	.word	0x00001d60


	//   ....[26]....
        /*0158*/ 	.word	0x00001da0


	//   ....[27]....
        /*015c*/ 	.word	0x00001de0


	//   ....[28]....
        /*0160*/ 	.word	0x00001e20


	//   ....[29]....
        /*0164*/ 	.word	0x00001e60


	//   ....[30]....
        /*0168*/ 	.word	0x00001ea0


	//   ....[31]....
        /*016c*/ 	.word	0x00001ee0


	//   ....[32]....
        /*0170*/ 	.word	0x00001f20


	//   ....[33]....
        /*0174*/ 	.word	0x00001f50


	//----- nvinfo : EIATTR_CBANK_PARAM_SIZE
	.align		4
.L_12823:
        /*0178*/ 	.byte	0x03, 0x19
        /*017a*/ 	.short	0x002d


	//----- nvinfo : EIATTR_PARAM_CBANK
	.align		4
        /*017c*/ 	.byte	0x04, 0x0a
        /*017e*/ 	.short	(.L_12825 - .L_12824)
	.align		4
.L_12824:
        /*0180*/ 	.word	index@(.nv.constant0._ZN43_GLOBAL__N__9ae7fba5_10_SoftMax_cu_9f978f6320softmax_warp_forwardIfffLi10ELb1ELb0EEEvPT0_PKT_iiiPKbib)
        /*0184*/ 	.short	0x0210
        /*0186*/ 	.short	0x002d


	//----- nvinfo : EIATTR_SW_WAR
	.align		4
.L_12825:
        /*0188*/ 	.byte	0x04, 0x36
        /*018a*/ 	.short	(.L_12827 - .L_12826)
.L_12826:
        /*018c*/ 	.word	0x00000008
.L_12827:


//--------------------- .nv.info._ZN43_GLOBAL__N__9ae7fba5_10_SoftMax_cu_9f978f6320softmax_warp_forwardIfffLi9ELb1ELb0EEEvPT0_PKT_iiiPKbib --------------------------
	.section	.nv.info._ZN43_GLOBAL__N__9ae7fba5_10_SoftMax_cu_9f978f6320softmax_warp_forwardIfffLi9ELb1ELb0EEEvPT0_PKT_iiiPKbib,"",@"SHT_CUDA_INFO"
	.sectionflags	@""
	.align	4


	//----- nvinfo : EIATTR_CUDA_API_VERSION
	.align		4
        /*0000*/ 	.byte	0x04, 0x37
        /*0002*/ 	.short	(.L_12829 - .L_12828)
.L_12828:
        /*0004*/ 	.word	0x00000082


	//----- nvinfo : EIATTR_KPARAM_INFO
	.align		4
.L_12829:
        /*0008*/ 	.byte	0x04, 0x17
        /*000a*/ 	.short	(.L_12831 - .L_12830)
.L_12830:
        /*000c*/ 	.word	0x00000000
        /*0010*/ 	.short	0x0007
        /*0012*/ 	.short	0x002c
        /*0014*/ 	.byte	0x00, 0xf0, 0x05, 0x00


	//----- nvinfo : EIATTR_KPARAM_INFO
	.align		4
.L_12831:
        /*0018*/ 	.byte	0x04, 0x17
        /*001a*/ 	.short	(.L_12833 - .L_12832)
.L_12832:
        /*001c*/ 	.word	0x00000000
        /*0020*/ 	.short	0x0006
        /*0022*/ 	.short	0x0028
        /*0024*/ 	.byte	0x00, 0xf0, 0x11, 0x00


	//----- nvinfo : EIATTR_KPARAM_INFO
	.align		4
.L_12833:
        /*0028*/ 	.byte	0x04, 0x17
        /*002a*/ 	.short	(.L_12835 - .L_12834)
.L_12834:
        /*002c*/ 	.word	0x00000000
        /*0030*/ 	.short	0x0005
        /*0032*/ 	.short	0x0020
        /*0034*/ 	.byte	0x00, 0xf0, 0x21, 0x00


	//----- nvinfo : EIATTR_KPARAM_INFO
	.align		4
.L_12835:
        /*0038*/ 	.byte	0x04, 0x17
        /*003a*/ 	.short	(.L_12837 - .L_12836)
.L_12836:
        /*003c*/ 	.word	0x00000000
        /*0040*/ 	.short	0x0004
        /*0042*/ 	.short	0x0018
        /*0044*/ 	.byte	0x00, 0xf0, 0x11, 0x00


	//----- nvinfo : EIATTR_KPARAM_INFO
	.align		4
.L_12837:
        /*0048*/ 	.byte	0x04, 0x17
        /*004a*/ 	.short	(.L_12839 - .L_12838)
.L_12838:
        /*004c*/ 	.word	0x00000000
        /*0050*/ 	.short	0x0003
        /*0052*/ 	.short	0x0014
        /*0054*/ 	.byte	0x00, 0xf0, 0x11, 0x00


	//----- nvinfo : EIATTR_KPARAM_INFO
	.align		4
.L_12839:
        /*0058*/ 	.byte	0x04, 0x17
        /*005a*/ 	.short	(.L_12841 - .L_12840)
.L_12840:
        /*005c*/ 	.word	0x00000000
        /*0060*/ 	.short	0x0002
        /*0062*/ 	.short	0x0010
        /*0064*/ 	.byte	0x00, 0xf0, 0x11, 0x00


	//----- nvinfo : EIATTR_KPARAM_INFO
	.align		4
.L_12841:
        /*0068*/ 	.byte	0x04, 0x17
        /*006a*/ 	.short	(.L_12843 - .L_12842)
.L_12842:
        /*006c*/ 	.word	0x00000000
        /*0070*/ 	.short	0x0001
        /*0072*/ 	.short	0x0008
        /*0074*/ 	.byte	0x00, 0xf0, 0x21, 0x00


	//----- nvinfo : EIATTR_KPARAM_INFO
	.align		4
.L_12843:
        /*0078*/ 	.byte	0x04, 0x17
        /*007a*/ 	.short	(.L_12845 - .L_12844)
.L_12844:
        /*007c*/ 	.word	0x00000000
        /*0080*/ 	.short	0x0000
        /*0082*/ 	.short	0x0000
        /*0084*/ 	.byte	0x00, 0xf0, 0x21, 0x00


	//----- nvinfo : EIATTR_SPARSE_MMA_MASK
	.align		4
.L_12845:
        /*0088*/ 	.byte	0x03, 0x50
        /*008a*/ 	.short	0x0000


	//----- nvinfo : EIATTR_MAXREG_COUNT
	.align		4
        /*008c*/ 	.byte	0x03, 0x1b
        /*008e*/ 	.short	0x00ff


	//----- nvinfo : EIATTR_MERCURY_ISA_VERSION
	.align		4
        /*0090*/ 	.byte	0x03, 0x5f
        /*0092*/ 	.short	0x0101


	//----- nvinfo : EIATTR_COOP_GROUP_MASK_REGIDS
	.align		4
        /*0094*/ 	.byte	0x04, 0x29
        /*0096*/ 	.short	(.L_12847 - .L_12846)


	//   ....[0]....
.L_12846:
        /*0098*/ 	.word	0xffffffff


	//   ....[1]....
        /*009c*/ 	.word	0xffffffff


	//   ....[2]....
        /*00a0*/ 	.word	0xffffffff


	//   ....[3]....
        /*00a4*/ 	.word	0xffffffff


	//   ....[4]....
        /*00a8*/ 	.word	0xffffffff


	//   ....[5]....
        /*00ac*/ 	.word	0xffffffff


	//   ....[6]....
        /*00b0*/ 	.word	0xffffffff


	//   ....[7]....
        /*00b4*/ 	.word	0xffffffff


	//   ....[8]....
        /*00b8*/ 	.word	0xffffffff


	//   ....[9]....
        /*00bc*/ 	.word	0xffffffff


	//----- nvinfo : EIATTR_COOP_GROUP_INSTR_OFFSETS
	.align		4
.L_12847:
        /*00c0*/ 	.byte	0x04, 0x28
        /*00c2*/ 	.short	(.L_12849 - .L_12848)


	//   ....[0]....
.L_12848:
        /*00c4*/ 	.word	0x000006c0


	//   ....[1]....
        /*00c8*/ 	.word	0x000006f0


	//   ....[2]....
        /*00cc*/ 	.word	0x00000720


	//   ....[3]....
        /*00d0*/ 	.word	0x00000750


	//   ....[4]....
        /*00d4*/ 	.word	0x00000780


	//   ....[5]....
        /*00d8*/ 	.word	0x00000bc0


	//   ....[6]....
        /*00dc*/ 	.word	0x00000be0


	//   ....[7]....
        /*00e0*/ 	.word	0x00000c00


	//   ....[8]....
        /*00e4*/ 	.word	0x00000c20


	//   ....[9]....
        /*00e8*/ 	.word	0x00000c40


	//----- nvinfo : EIATTR_EXIT_INSTR_OFFSETS
	.align		4
.L_12849:
        /*00ec*/ 	.byte	0x04, 0x1c
        /*00ee*/ 	.short	(.L_12851 - .L_12850)


	//   ....[0]....
.L_12850:
        /*00f0*/ 	.word	0x00000c50


	//   ....[1]....
        /*00f4*/ 	.word	0x00000c80


	//   ....[2]....
        /*00f8*/ 	.word	0x00000d10


	//   ....[3]....
        /*00fc*/ 	.word	0x00000d50


	//   ....[4]....
        /*0100*/ 	.word	0x00000d90


	//   ....[5]....
        /*0104*/ 	.word	0x00000dd0


	//   ....[6]....
        /*0108*/ 	.word	0x00000e30


	//   ....[7]....
        /*010c*/ 	.word	0x00000e80


	//   ....[8]....
        /*0110*/ 	.word	0x00000ed0


	//   ....[9]....
        /*0114*/ 	.word	0x00000f20


	//   ....[10]....
        /*0118*/ 	.word	0x00000f60


	//   ....[11]....
        /*011c*/ 	.word	0x00000fa0


	//   ....[12]....
        /*0120*/ 	.word	0x00000fe0


	//   ....[13]....
        /*0124*/ 	.word	0x00001020


	//   ....[14]....
        /*0128*/ 	.word	0x00001060


	//   ....[15]....
        /*012c*/ 	.word	0x000010a0


	//   ....[16]....
        /*0130*/ 	.word	0x000010e0


	//   ....[17]....
        /*0134*/ 	.word	0x00001110


	//----- nvinfo : EIATTR_CBANK_PARAM_SIZE
	.align		4
.L_12851:
        /*0138*/ 	.byte	0x03, 0x19
        /*013a*/ 	.short	0x002d


	//----- nvinfo : EIATTR_PARAM_CBANK
	.align		4
        /*013c*/ 	.byte	0x04, 0x0a
        /*013e*/ 	.short	(.L_12853 - .L_12852)
	.align		4
.L_12852:
        /*0140*/ 	.word	index@(.nv.constant0._ZN43_GLOBAL__N__9ae7fba5_10_SoftMax_cu_9f978f6320softmax_warp_forwardIfffLi9ELb1ELb0EEEvPT0_PKT_iiiPKbib)
        /*0144*/ 	.short	0x0210
        /*0146*/ 	.short	0x002d


	//----- nvinfo : EIATTR_SW_WAR
	.align		4
.L_12853:
        /*0148*/ 	.byte	0x04, 0x36
        /*014a*/ 	.short	(.L_12855 - .L_12854)
.L_12854:
        /*014c*/ 	.word	0x00000008
.L_12855:


//--------------------- .nv.info._ZN43_GLOBAL__N__9ae7fba5_10_SoftMax_cu_9f978f6320softmax_warp_forwardIfffLi8ELb1ELb0EEEvPT0_PKT_iiiPKbib --------------------------
	.section	.nv.info._ZN43_GLOBAL__N__9ae7fba5_10_SoftMax_cu_9f978f6320softmax_warp_forwardIfffLi8ELb1ELb0EEEvPT0_PKT_iiiPKbib,"",@"SHT_CUDA_INFO"
	.sectionflags	@""
	.align	4


	//----- nvinfo : EIATTR_CUDA_API_VERSION
	.align		4
        /*0000*/ 	.byte	0x04, 0x37
        /*0002*/ 	.short	(.L_12857 - .L_12856)
.L_12856:
        /*0004*/ 	.word	0x00000082


	//----- nvinfo : EIATTR_KPARAM_INFO
	.align		4
.L_12857:
        /*0008*/ 	.byte	0x04, 0x17
        /*000a*/ 	.short	(.L_12859 - .L_12858)
.L_12858:
        /*000c*/ 	.word	0x00000000
        /*0010*/ 	.short	0x0007
        /*0012*/ 	.short	0x002c
        /*0014*/ 	.byte	0x00, 0xf0, 0x05, 0x00


	//----- nvinfo : EIATTR_KPARAM_INFO
	.align		4
.L_12859:
        /*0018*/ 	.byte	0x04, 0x17
        /*001a*/ 	.short	(.L_12861 - .L_12860)
.L_12860:
        /*001c*/ 	.word	0x00000000
        /*0020*/ 	.short	0x0006
        /*0022*/ 	.short	0x0028
        /*0024*/ 	.byte	0x00, 0xf0, 0x11, 0x00


	//----- nvinfo : EIATTR_KPARAM_INFO
	.align		4
.L_12861:
        /*0028*/ 	.byte	0x04, 0x17
        /*002a*/ 	.short	(.L_12863 - .L_12862)
.L_12862:
        /*002c*/ 	.word	0x00000000
        /*0030*/ 	.short	0x0005
        /*0032*/ 	.short	0x0020
        /*0034*/ 	.byte	0x00, 0xf0, 0x21, 0x00


	//----- nvinfo : EIATTR_KPARAM_INFO
	.align		4
.L_12863:
        /*0038*/ 	.byte	0x04, 0x17
        /*003a*/ 	.short	(.L_12865 - .L_12864)
.L_12864:
        /*003c*/ 	.word	0x00000000
        /*0040*/ 	.short	0x0004
        /*0042*/ 	.short	0x0018
        /*0044*/ 	.byte	0x00, 0xf0, 0x11, 0x00


	//----- nvinfo : EIATTR_KPARAM_INFO
	.align		4
.L_12865:
        /*0048*/ 	.byte	0x04, 0x17
        /*004a*/ 	.short	(.L_12867 - .L_12866)
.L_12866:
        /*004c*/ 	.word	0x00000000
        /*0050*/ 	.short	0x0003
        /*0052*/ 	.short	0x0014
        /*0054*/ 	.byte	0x00, 0xf0, 0x11, 0x00


	//----- nvinfo : EIATTR_KPARAM_INFO
	.align		4
.L_12867:
        /*0058*/ 	.byte	0x04, 0x17
        /*005a*/ 	.short	(.L_12869 - .L_12868)
.L_12868:
        /*005c*/ 	.word	0x00000000
        /*0060*/ 	.short	0x0002
        /*0062*/ 	.short	0x0010
        /*0064*/ 	.byte	0x00, 0xf0, 0x11, 0x00


	//----- nvinfo : EIATTR_KPARAM_INFO
	.align		4
.L_12869:
        /*0068*/ 	.byte	0x04, 0x17
        /*006a*/ 	.short	(.L_12871 - .L_12870)
.L_12870:
        /*006c*/ 	.word	0x00000000
        /*0070*/ 	.short	0x0001
        /*0072*/ 	.short	0x0008
        /*0074*/ 	.byte	0x00, 0xf0, 0x21, 0x00


	//----- nvinfo : EIATTR_KPARAM_INFO
	.align		4
.L_12871:
        /*0078*/ 	.byte	0x04, 0x17
        /*007a*/ 	.short	(.L_12873 - .L_12872)
.L_12872:
        /*007c*/ 	.word	0x00000000
        /*0080*/ 	.short	0x0000
        /*0082*/ 	.short	0x0000
        /*0084*/ 	.byte	0x00, 0xf0, 0x21, 0x00


	//----- nvinfo : EIATTR_SPARSE_MMA_MASK
	.align		4
.L_12873:
        /*0088*/ 	.byte	0x03, 0x50
        /*008a*/ 	.short	0x0000


	//----- nvinfo : EIATTR_MAXREG_COUNT
	.align		4
        /*008c*/ 	.byte	0x03, 0x1b
        /*008e*/ 	.short	0x00ff


	//----- nvinfo : EIATTR_MERCURY_ISA_VERSION
	.align		4
        /*0090*/ 	.byte	0x03, 0x5f
        /*0092*/ 	.short	0x0101


	//----- nvinfo : EIATTR_COOP_GROUP_MASK_REGIDS
	.align		4
        /*0094*/ 	.byte	0x04, 0x29
        /*0096*/ 	.short	(.L_12875 - .L_12874)


	//   ....[0]....
.L_12874:
        /*0098*/ 	.word	0xffffffff


	//   ....[1]....
        /*009c*/ 	.word	0xffffffff


	//   ....[2]....
        /*00a0*/ 	.word	0xffffffff


	//   ....[3]....
        /*00a4*/ 	.word	0xffffffff


	//   ....[4]....
        /*00a8*/ 	.word	0xffffffff


	//   ....[5]....
        /*00ac*/ 	.word	0xffffffff


	//   ....[6]....
        /*00b0*/ 	.word	0xffffffff


	//   ....[7]....
        /*00b4*/ 	.word	0xffffffff


	//   ....[8]....
        /*00b8*/ 	.word	0xffffffff


	//   ....[9]....
        /*00bc*/ 	.word	0xffffffff


	//----- nvinfo : EIATTR_COOP_GROUP_INSTR_OFFSETS
	.align		4
.L_12875:
        /*00c0*/ 	.byte	0x04, 0x28
        /*00c2*/ 	.short	(.L_12877 - .L_12876)


	//   ....[0]....
.L_12876:
        /*00c4*/ 	.word	0x000003c0


	//   ....[1]....
        /*00c8*/ 	.word	0x000003f0


	//   ....[2]....
        /*00cc*/ 	.word	0x00000420


	//   ....[3]....
        /*00d0*/ 	.word	0x00000450


	//   ....[4]....
        /*00d4*/ 	.word	0x00000480


	//   ....[5]....
        /*00d8*/ 	.word	0x000006c0


	//   ....[6]....
        /*00dc*/ 	.word	0x000006e0


	//   ....[7]....
        /*00e0*/ 	.word	0x00000700


	//   ....[8]....
        /*00e4*/ 	.word	0x00000720


	//   ....[9]....
        /*00e8*/ 	.word	0x00000740


	//----- nvinfo : EIATTR_EXIT_INSTR_OFFSETS
	.align		4
.L_12877:
        /*00ec*/ 	.byte	0x04, 0x1c
        /*00ee*/ 	.short	(.L_12879 - .L_12878)


	//   ....[0]....
.L_12878:
        /*00f0*/ 	.word	0x00000750


	//   ....[1]....
        /*00f4*/ 	.word	0x00000780


	//   ....[2]....
        /*00f8*/ 	.word	0x00000810


	//   ....[3]....
        /*00fc*/ 	.word	0x00000850


	//   ....[4]....
        /*0100*/ 	.word	0x00000890


	//   ....[5]....
        /*0104*/ 	.word	0x000008d0


	//   ....[6]....
        /*0108*/ 	.word	0x00000910


	//   ....[7]....
        /*010c*/ 	.word	0x00000950


	//   ....[8]....
        /*0110*/ 	.word	0x00000990


	//   ....[9]....
        /*0114*/ 	.word	0x000009c0


	//----- nvinfo : EIATTR_CBANK_PARAM_SIZE
	.align		4
.L_12879:
        /*0118*/ 	.byte	0x03, 0x19
        /*011a*/ 	.short	0x002d


	//----- nvinfo : EIATTR_PARAM_CBANK
	.align		4
        /*011c*/ 	.byte	0x04, 0x0a
        /*011e*/ 	.short	(.L_12881 - .L_12880)
	.align		4
.L_12880:
        /*0120*/ 	.word	index@(.nv.constant0._ZN43_GLOBAL__N__9ae7fba5_10_SoftMax_cu_9f978f6320softmax_warp_forwardIfffLi8ELb1ELb0EEEvPT0_PKT_iiiPKbib)
        /*0124*/ 	.short	0x0210
        /*0126*/ 	.short	0x002d


	//----- nvinfo : EIATTR_SW_WAR
	.align		4
.L_12881:
        /*0128*/ 	.byte	0x04, 0x36
        /*012a*/ 	.short	(.L_12883 - .L_12882)
.L_12882:
        /*012c*/ 	.word	0x00000008
.L_12883:


//--------------------- .nv.info._ZN43_GLOBAL__N__9ae7fba5_10_SoftMax_cu_9f978f6320softmax_warp_forwardIfffLi7ELb1ELb0EEEvPT0_PKT_iiiPKbib --------------------------
	.section	.nv.info._ZN43_GLOBAL__N__9ae7fba5_10_SoftMax_cu_9f978f6320softmax_warp_forwardIfffLi7ELb1ELb0EEEvPT0_PKT_iiiPKbib,"",@"SHT_CUDA_INFO"
	.sectionflags	@""
	.align	4


	//----- nvinfo : EIATTR_CUDA_API_VERSION
	.align		4
        /*0000*/ 	.byte	0x04, 0x37
        /*0002*/ 	.short	(.L_12885 - .L_12884)
.L_12884:
        /*0004*/ 	.word	0x00000082


	//----- nvinfo : EIATTR_KPARAM_INFO
	.align		4
.L_12885:
        /*0008*/ 	.byte	0x04, 0x17
        /*000a*/ 	.short	(.L_12887 - .L_12886)
.L_12886:
        /*000c*/ 	.word	0x00000000
        /*0010*/ 	.short	0x0007
        /*0012*/ 	.short	0x002c
        /*0014*/ 	.byte	0x00, 0xf0, 0x05, 0x00


	//----- nvinfo : EIATTR_KPARAM_INFO
	.align		4
.L_12887:
        /*0018*/ 	.byte	0x04, 0x17
        /*001a*/ 	.short	(.L_12889 - .L_12888)
.L_12888:
        /*001c*/ 	.word	0x00000000
        /*0020*/ 	.short	0x0006
        /*0022*/ 	.short	0x0028
        /*0024*/ 	.byte	0x00, 0xf0, 0x11, 0x00


	//----- nvinfo : EIATTR_KPARAM_INFO
	.align		4
.L_12889:
        /*0028*/ 	.byte	0x04, 0x17
        /*002a*/ 	.short	(.L_12891 - .L_12890)
.L_12890:
        /*002c*/ 	.word	0x00000000
        /*0030*/ 	.short	0x0005
        /*0032*/ 	.short	0x0020
        /*0034*/ 	.byte	0x00, 0xf0, 0x21, 0x00


	//----- nvinfo : EIATTR_KPARAM_INFO
	.align		4
.L_12891:
        /*0038*/ 	.byte	0x04, 0x17
        /*003a*/ 	.short	(.L_12893 - .L_12892)
.L_12892:
        /*003c*/ 	.word	0x00000000
        /*0040*/ 	.short	0x0004
        /*0042*/ 	.short	0x0018
        /*0044*/ 	.byte	0x00, 0xf0, 0x11, 0x00


	//----- nvinfo : EIATTR_KPARAM_INFO
	.align		4
.L_12893:
        /*0048*/ 	.byte	0x04, 0x17
        /*004a*/ 	.short	(.L_12895 - .L_12894)
.L_12894:
        /*004c*/ 	.word	0x00000000
        /*0050*/ 	.short	0x0003
        /*0052*/ 	.short	0x0014
        /*0054*/ 	.byte	0x00, 0xf0, 0x11, 0x00


	//----- nvinfo : EIATTR_KPARAM_INFO
	.align		4
.L_12895:
        /*0058*/ 	.byte	0x04, 0x17
        /*005a*/ 	.short	(.L_12897 - .L_12896)
.L_12896:
        /*005c*/ 	.word	0x00000000
        /*0060*/ 	.short	0x0002
        /*0062*/ 	.short	0x0010
        /*0064*/ 	.byte	0x00, 0xf0, 0x11, 0x00


	//----- nvinfo : EIATTR_KPARAM_INFO
	.align		4
.L_12897:
        /*0068*/ 	.byte	0x04, 0x17
        /*006a*/ 	.short	(.L_12899 - .L_12898)
.L_12898:
        /*006c*/ 	.word	0x00000000
        /*0070*/ 	.short	0x0001
        /*0072*/ 	.short	0x0008
        /*0074*/ 	.byte	0x00, 0xf0, 0x21, 0x00


	//----- nvinfo : EIATTR_KPARAM_INFO
	.align		4
.L_12899:
        /*0078*/ 	.byte	0x04, 0x17
        /*007a*/ 	.short	(.L_12901 - .L_12900)
.L_12900:
        /*007c*/ 	.word	0x00000000
        /*0080*/ 	.short	0x0000
        /*0082*/ 	.short	0x0000
        /*0084*/ 	.byte	0x00, 0xf0, 0x21, 0x00


	//----- nvinfo : EIATTR_SPARSE_MMA_MASK
	.align		4
.L_12901:
        /*0088*/ 	.byte	0x03, 0x50
        /*008a*/ 	.short	0x0000


	//----- nvinfo : EIATTR_MAXREG_COUNT
	.align		4
        /*008c*/ 	.byte	0x03, 0x1b
        /*008e*/ 	.short	0x00ff


	//----- nvinfo : EIATTR_MERCURY_ISA_VERSION
	.align		4
        /*0090*/ 	.byte	0x03, 0x5f
        /*0092*/ 	.short	0x0101


	//----- nvinfo : EIATTR_COOP_GROUP_MASK_REGIDS
	.align		4
        /*0094*/ 	.byte	0x04, 0x29
        /*0096*/ 	.short	(.L_12903 - .L_12902)


	//   ....[0]....
.L_12902:
        /*0098*/ 	.word	0xffffffff


	//   ....[1]....
        /*009c*/ 	.word	0xffffffff


	//   ....[2]....
        /*00a0*/ 	.word	0xffffffff


	//   ....[3]....
        /*00a4*/ 	.word	0xffffffff


	//   ....[4]....
        /*00a8*/ 	.word	0xffffffff


	//   ....[5]....
        /*00ac*/ 	.word	0xffffffff


	//   ....[6]....
        /*00b0*/ 	.word	0xffffffff


	//   ....[7]....
        /*00b4*/ 	.word	0xffffffff


	//   ....[8]....
        /*00b8*/ 	.word	0xffffffff


	//   ....[9]....
        /*00bc*/ 	.word	0xffffffff


	//   ....[10]....
        /*00c0*/ 	.word	0xffffffff


	//   ....[11]....
        /*00c4*/ 	.word	0xffffffff


	//   ....[12]....
        /*00c8*/ 	.word	0xffffffff


	//   ....[13]....
        /*00cc*/ 	.word	0xffffffff


	//   ....[14]....
        /*00d0*/ 	.word	0xffffffff


	//   ....[15]....
        /*00d4*/ 	.word	0xffffffff


	//   ....[16]....
        /*00d8*/ 	.word	0xffffffff


	//   ....[17]....
        /*00dc*/ 	.word	0xffffffff


	//   ....[18]....
        /*00e0*/ 	.word	0xffffffff


	//   ....[19]....
        /*00e4*/ 	.word	0xffffffff


	//----- nvinfo : EIATTR_COOP_GROUP_INSTR_OFFSETS
	.align		4
.L_12903:
        /*00e8*/ 	.byte	0x04, 0x28
        /*00ea*/ 	.short	(.L_12905 - .L_12904)


	//   ....[0]....
.L_12904:
        /*00ec*/ 	.word	0x000003e0


	//   ....[1]....
        /*00f0*/ 	.word	0x00000410


	//   ....[2]....
        /*00f4*/ 	.word	0x00000440


	//   ....[3]....
        /*00f8*/ 	.word	0x00000470


	//   ....[4]....
        /*00fc*/ 	.word	0x000004a0


	//   ....[5]....
        /*0100*/ 	.word	0x000004d0


	//   ....[6]....
        /*0104*/ 	.word	0x00000500


	//   ....[7]....
        /*0108*/ 	.word	0x00000530


	//   ....[8]....
        /*010c*/ 	.word	0x00000560


	//   ....[9]....
        /*0110*/ 	.word	0x00000590


	//   ....[10]....
        /*0114*/ 	.word	0x000007e0


	//   ....[11]....
        /*0118*/ 	.word	0x000007f0


	//   ....[12]....
        /*011c*/ 	.word	0x00000820


	//   ....[13]....
        /*0120*/ 	.word	0x00000830


	//   ....[14]....
        /*0124*/ 	.word	0x00000860


	//   ....[15]....
        /*0128*/ 	.word	0x00000870


	//   ....[16]....
        /*012c*/ 	.word	0x000008a0


	//   ....[17]....
        /*0130*/ 	.word	0x000008b0


	//   ....[18]....
        /*0134*/ 	.word	0x000008f0


	//   ....[19]....
        /*0138*/ 	.word	0x00000900


	//----- nvinfo : EIATTR_EXIT_INSTR_OFFSETS
	.align		4
.L_12905:
        /*013c*/ 	.byte	0x04, 0x1c
        /*013e*/ 	.short	(.L_12907 - .L_12906)


	//   ....[0]....
.L_12906:
        /*0140*/ 	.word	0x00000910


	//   ....[1]....
        /*0144*/ 	.word	0x00000ad0


	//   ....[2]....
        /*0148*/ 	.word	0x00000ae0


	//   ....[3]....
        /*014c*/ 	.word	0x00000b60


	//   ....[4]....
        /*0150*/ 	.word	0x00000ba0


	//   ....[5]....
        /*0154*/ 	.word	0x00000be0


	//   ....[6]....
        /*0158*/ 	.word	0x00000c10


	//----- nvinfo : EIATTR_CRS_STACK_SIZE
	.align		4
.L_12907:
        /*015c*/ 	.byte	0x04, 0x1e
        /*015e*/ 	.short	(.L_12909 - .L_12908)
.L_12908:
        /*0160*/ 	.word	0x00000000


	//----- nvinfo : EIATTR_CBANK_PARAM_SIZE
	.align		4
.L_12909:
        /*0164*/ 	.byte	0x03, 0x19
        /*0166*/ 	.short	0x002d


	//----- nvinfo : EIATTR_PARAM_CBANK
	.align		4
        /*0168*/ 	.byte	0x04, 0x0a
        /*016a*/ 	.short	(.L_12911 - .L_12910)
	.align		4
.L_12910:
        /*016c*/ 	.word	index@(.nv.constant0._ZN43_GLOBAL__N__9ae7fba5_10_SoftMax_cu_9f978f6320softmax_warp_forwardIfffLi7ELb1ELb0EEEvPT0_PKT_iiiPKbib)
        /*0170*/ 	.short	0x0210
        /*0172*/ 	.short	0x002d


	//----- nvinfo : EIATTR_SW_WAR
	.align		4
.L_12911:
        /*0174*/ 	.byte	0x04, 0x36
        /*0176*/ 	.short	(.L_12913 - .L_12912)
.L_12912:
        /*0178*/ 	.word	0x00000008
.L_12913:


//--------------------- .nv.info._ZN43_GLOBAL__N__9ae7fba5_10_SoftMax_cu_9f978f6320softmax_warp_forwardIfffLi6ELb1ELb0EEEvPT0_PKT_iiiPKbib --------------------------
	.section	.nv.info._ZN43_GLOBAL__N__9ae7fba5_10_SoftMax_cu_9f978f6320softmax_warp_forwardIfffLi6ELb1ELb0EEEvPT0_PKT_iiiPKbib,"",@"SHT_CUDA_INFO"
	.sectionflags	@""
	.align	4


	//----- nvinfo : EIATTR_CUDA_API_VERSION
	.align		4
        /*0000*/ 	.byte	0x04, 0x37
        /*0002*/ 	.short	(.L_12915 - .L_12914)
.L_12914:
        /*0004*/ 	.word	0x00000082


	//----- nvinfo : EIATTR_KPARAM_INFO
	.align		4
.L_12915:
        /*0008*/ 	.byte	0x04, 0x17
        /*000a*/ 	.short	(.L_12917 - .L_12916)
.L_12916:
        /*000c*/ 	.word	0x00000000
        /*0010*/ 	.short	0x0007
        /*0012*/ 	.short	0x002c
        /*0014*/ 	.byte	0x00, 0xf0, 0x05, 0x00


	//----- nvinfo : EIATTR_KPARAM_INFO
	.align		4
.L_12917:
        /*0018*/ 	.byte	0x04, 0x17
        /*001a*/ 	.short	(.L_12919 - .L_12918)
.L_12918:
        /*001c*/ 	.word	0x00000000
        /*0020*/ 	.short	0x0006
        /*0022*/ 	.short	0x0028
        /*0024*/ 	.byte	0x00, 0xf0, 0x11, 0x00


	//----- nvinfo : EIATTR_KPARAM_INFO
	.align		4
.L_12919:
        /*0028*/ 	.byte	0x04, 0x17
        /*002a*/ 	.short	(.L_12921 - .L_12920)
.L_12920:
        /*002c*/ 	.word	0x00000000
        /*0030*/ 	.short	0x0005
        /*0032*/ 	.short	0x0020
        /*0034*/ 	.byte	0x00, 0xf0, 0x21, 0x00


	//----- nvinfo : EIATTR_KPARAM_INFO
	.align		4
.L_12921:
        /*0038*/ 	.byte	0x04, 0x17
        /*003a*/ 	.short	(.L_12923 - .L_12922)
.L_12922:
        /*003c*/ 	.word	0x00000000
        /*0040*/ 	.short	0x0004
        /*0042*/ 	.short	0x0018
        /*0044*/ 	.byte	0x00, 0xf0, 0x11, 0x00


	//----- nvinfo : EIATTR_KPARAM_INFO
	.align		4
.L_12923:
        /*0048*/ 	.byte	0x04, 0x17
        /*004a*/ 	.short	(.L_12925 - .L_12924)
.L_12924:
        /*004c*/ 	.word	0x00000000
        /*0050*/ 	.short	0x0003
        /*0052*/ 	.short	0x0014
        /*0054*/ 	.byte	0x00, 0xf0, 0x11, 0x00


	//----- nvinfo : EIATTR_KPARAM_INFO
	.align		4
.L_12925:
        /*0058*/ 	.byte	0x04, 0x17
        /*005a*/ 	.short	(.L_12927 - .L_12926)
.L_12926:
        /*005c*/ 	.word	0x00000000
        /*0060*/ 	.short	0x0002
        /*0062*/ 	.short	0x0010
        /*0064*/ 	.byte	0x00, 0xf0, 0x11, 0x00


	//----- nvinfo : EIATTR_KPARAM_INFO
	.align		4
.L_12927:
        /*0068*/ 	.byte	0x04, 0x17
        /*006a*/ 	.short	(.L_12929 - .L_12928)
.L_12928:
        /*006c*/ 	.word	0x00000000
        /*0070*/ 	.short	0x0001
        /*0072*/ 	.short	0x0008
        /*0074*/ 	.byte	0x00, 0xf0, 0x21, 0x00


	//----- nvinfo : EIATTR_KPARAM_INFO
	.align		4
.L_12929:
        /*0078*/ 	.byte	0x04, 0x17
        /*007a*/ 	.short	(.L_12931 - .L_12930)
.L_12930:
        /*007c*/ 	.word	0x00000000
        /*0080*/ 	.short	0x0000
        /*0082*/ 	.short	0x0000
        /*0084*/ 	.byte	0x00, 0xf0, 0x21, 0x00


	//----- nvinfo : EIATTR_SPARSE_MMA_MASK
	.align		4
.L_12931:
        /*0088*/ 	.byte	0x03, 0x50
        /*008a*/ 	.short	0x0000


	//----- nvinfo : EIATTR_MAXREG_COUNT
	.align		4
        /*008c*/ 	.byte	0x03, 0x1b
        /*008e*/ 	.short	0x00ff


	//----- nvinfo : EIATTR_MERCURY_ISA_VERSION
	.align		4
        /*0090*/ 	.byte	0x03, 0x5f
        /*0092*/ 	.short	0x0101


	//----- nvinfo : EIATTR_COOP_GROUP_MASK_REGIDS
	.align		4
        /*0094*/ 	.byte	0x04, 0x29
        /*0096*/ 	.short	(.L_12933 - .L_12932)


	//   ....[0]....
.L_12932:
        /*0098*/ 	.word	0xffffffff


	//   ....[1]....
        /*009c*/ 	.word	0xffffffff


	//   ....[2]....
        /*00a0*/ 	.word	0xffffffff


	//   ....[3]....
        /*00a4*/ 	.word	0xffffffff


	//   ....[4]....
        /*00a8*/ 	.word	0xffffffff


	//   ....[5]....
        /*00ac*/ 	.word	0xffffffff


	//   ....[6]....
        /*00b0*/ 	.word	0xffffffff


	//   ....[7]....
        /*00b4*/ 	.word	0xffffffff


	//   ....[8]....
        /*00b8*/ 	.word	0xffffffff


	//   ....[9]....
        /*00bc*/ 	.word	0xffffffff


	//   ....[10]....
        /*00c0*/ 	.word	0xffffffff


	//   ....[11]....
        /*00c4*/ 	.word	0xffffffff


	//   ....[12]....
        /*00c8*/ 	.word	0xffffffff


	//   ....[13]....
        /*00cc*/ 	.word	0xffffffff


	//   ....[14]....
        /*00d0*/ 	.word	0xffffffff


	//   ....[15]....
        /*00d4*/ 	.word	0xffffffff


	//   ....[16]....
        /*00d8*/ 	.word	0xffffffff


	//   ....[17]....
        /*00dc*/ 	.word	0xffffffff


	//   ....[18]....
        /*00e0*/ 	.word	0xffffffff


	//   ....[19]....
        /*00e4*/ 	.word	0xffffffff


	//----- nvinfo : EIATTR_COOP_GROUP_INSTR_OFFSETS
	.align		4
.L_12933:
        /*00e8*/ 	.byte	0x04, 0x28
        /*00ea*/ 	.short	(.L_12935 - .L_12934)


	//   ....[0]....
.L_12934:
        /*00ec*/ 	.word	0x00000290


	//   ....[1]....
        /*00f0*/ 	.word	0x000002b0


	//   ....[2]....
        /*00f4*/ 	.word	0x000002f0


	//   ....[3]....
        /*00f8*/ 	.word	0x00000310


	//   ....[4]....
        /*00fc*/ 	.word	0x00000350


	//   ....[5]....
        /*0100*/ 	.word	0x00000370


	//   ....[6]....
        /*0104*/ 	.word	0x000003b0


	//   ....[7]....
        /*0108*/ 	.word	0x000003d0


	//   ....[8]....
        /*010c*/ 	.word	0x00000410


	//   ....[9]....
        /*0110*/ 	.word	0x00000430


	//   ....[10]....
        /*0114*/ 	.word	0x00000580


	//   ....[11]....
        /*0118*/ 	.word	0x00000590


	//   ....[12]....
        /*011c*/ 	.word	0x000005c0


	//   ....[13]....
        /*0120*/ 	.word	0x000005d0


	//   ....[14]....
        /*0124*/ 	.word	0x00000600


	//   ....[15]....
        /*0128*/ 	.word	0x00000610


	//   ....[16]....
        /*012c*/ 	.word	0x00000640


	//   ....[17]....
        /*0130*/ 	.word	0x00000650


	//   ....[18]....
        /*0134*/ 	.word	0x00000690


	//   ....[19]....
        /*0138*/ 	.word	0x000006a0


	//----- nvinfo : EIATTR_EXIT_INSTR_OFFSETS
	.align		4
.L_12935:
        /*013c*/ 	.byte	0x04, 0x1c
        /*013e*/ 	.short	(.L_12937 - .L_12936)


	//   ....[0]....
.L_12936:
        /*0140*/ 	.word	0x000006b0


	//   ....[1]....
        /*0144*/ 	.word	0x000007f0


	//   ....[2]....
        /*0148*/ 	.word	0x00000800


	//   ....[3]....
        /*014c*/ 	.word	0x00000880


	//   ....[4]....
        /*0150*/ 	.word	0x000008b0


	//----- nvinfo : EIATTR_CRS_STACK_SIZE
	.align		4
.L_12937:
        /*0154*/ 	.byte	0x04, 0x1e
        /*0156*/ 	.short	(.L_12939 - .L_12938)
.L_12938:
        /*0158*/ 	.word	0x00000000


	//----- nvinfo : EIATTR_CBANK_PARAM_SIZE
	.align		4
.L_12939:
        /*015c*/ 	.byte	0x03, 0x19
        /*015e*/ 	.short	0x002d


	//----- nvinfo : EIATTR_PARAM_CBANK
	.align		4
        /*0160*/ 	.byte	0x04, 0x0a
        /*0162*/ 	.short	(.L_12941 - .L_12940)
	.align		4
.L_12940:
        /*0164*/ 	.word	index@(.nv.constant0._ZN43_GLOBAL__N__9ae7fba5_10_SoftMax_cu_9f978f6320softmax_warp_forwardIfffLi6ELb1ELb0EEEvPT0_PKT_iiiPKbib)
        /*0168*/ 	.short	0x0210
        /*016a*/ 	.short	0x002d


	//----- nvinfo : EIATTR_SW_WAR
	.align		4
.L_12941:
        /*016c*/ 	.byte	0x04, 0x36
        /*016e*/ 	.short	(.L_12943 - .L_12942)
.L_12942:
        /*0170*/ 	.word	0x00000008
.L_12943:


//--------------------- .nv.info._ZN43_GLOBAL__N__9ae7fba5_10_SoftMax_cu_9f978f6320softmax_warp_forwardIfffLi5ELb1ELb0EEEvPT0_PKT_iiiPKbib --------------------------
	.section	.nv.info._ZN43_GLOBAL__N__9ae7fba5_10_SoftMax_cu_9f978f6320softmax_warp_forwardIfffLi5ELb1ELb0EEEvPT0_PKT_iiiPKbib,"",@"SHT_CUDA_INFO"
	.sectionflags	@""
	.align	4


	//----- nvinfo : EIATTR_CUDA_API_VERSION
	.align		4
        /*0000*/ 	.byte	0x04, 0x37
        /*0002*/ 	.short	(.L_12945 - .L_12944)
.L_12944:
        /*0004*/ 	.word	0x00000082


	//----- nvinfo : EIATTR_KPARAM_INFO
	.align		4
.L_12945:
        /*0008*/ 	.byte	0x04, 0x17
        /*000a*/ 	.short	(.L_12947 - .L_12946)
.L_12946:
        /*000c*/ 	.word	0x00000000
        /*0010*/ 	.short	0x0007
        /*0012*/ 	.short	0x002c
        /*0014*/ 	.byte	0x00, 0xf0, 0x05, 0x00


	//----- nvinfo : EIATTR_KPARAM_INFO
	.align		4
.L_12947:
        /*0018*/ 	.byte	0x04, 0x17
        /*001a*/ 	.short	(.L_12949 - .L_12948)
.L_12948:
        /*001c*/ 	.word	0x00000000
        /*0020*/ 	.short	0x0006
        /*0022*/ 	.short	0x0028
        /*0024*/ 	.byte	0x00, 0xf0, 0x11, 0x00


	//----- nvinfo : EIATTR_KPARAM_INFO
	.align		4
.L_12949:
        /*0028*/ 	.byte	0x04, 0x17
        /*002a*/ 	.short	(.L_12951 - .L_12950)
.L_12950:
        /*002c*/ 	.word	0x00000000
        /*0030*/ 	.short	0x0005
        /*0032*/ 	.short	0x0020
        /*0034*/ 	.byte	0x00, 0xf0, 0x21, 0x00


	//----- nvinfo : EIATTR_KPARAM_INFO
	.align		4
.L_12951:
        /*0038*/ 	.byte	0x04, 0x17
        /*003a*/ 	.short	(.L_12953 - .L_12952)
.L_12952:
        /*003c*/ 	.word	0x00000000
        /*0040*/ 	.short	0x0004
        /*0042*/ 	.short	0x0018
        /*0044*/ 	.byte	0x00, 0xf0, 0x11, 0x00


	//----- nvinfo : EIATTR_KPARAM_INFO
	.align		4
.L_12953:
        /*0048*/ 	.byte	0x04, 0x17
        /*004a*/ 	.short	(.L_12955 - .L_12954)
.L_12954:
        /*004c*/ 	.word	0x00000000
        /*0050*/ 	.short	0x0003
        /*0052*/ 	.short	0x0014
        /*0054*/ 	.byte	0x00, 0xf0, 0x11, 0x00


	//----- nvinfo : EIATTR_KPARAM_INFO
	.align		4
.L_12955:
        /*0058*/ 	.byte	0x04, 0x17
        /*005a*/ 	.short	(.L_12957 - .L_12956)
.L_12956:
        /*005c*/ 	.word	0x00000000
        /*0060*/ 	.short	0x0002
        /*0062*/ 	.short	0x0010
        /*0064*/ 	.byte	0x00, 0xf0, 0x11, 0x00


	//----- nvinfo : EIATTR_KPARAM_INFO
	.align		4
.L_12957:
        /*0068*/ 	.byte	0x04, 0x17
        /*006a*/ 	.short	(.L_12959 - .L_12958)
.L_12958:
        /*006c*/ 	.word	0x00000000
        /*0070*/ 	.short	0x0001
        /*0072*/ 	.short	0x0008
        /*0074*/ 	.byte	0x00, 0xf0, 0x21, 0x00


	//----- nvinfo : EIATTR_KPARAM_INFO
	.align		4
.L_12959:
        /*0078*/ 	.byte	0x04, 0x17
        /*007a*/ 	.short	(.L_12961 - .L_12960)
.L_12960:
        /*007c*/ 	.word	0x00000000
        /*0080*/ 	.short	0x0000
        /*0082*/ 	.short	0x0000
        /*0084*/ 	.byte	0x00, 0xf0, 0x21, 0x00


	//----- nvinfo : EIATTR_SPARSE_MMA_MASK
	.align		4
.L_12961:
        /*0088*/ 	.byte	0x03, 0x50
        /*008a*/ 	.short	0x0000


	//----- nvinfo : EIATTR_MAXREG_COUNT
	.align		4
        /*008c*/ 	.byte	0x03, 0x1b
        /*008e*/ 	.short	0x00ff


	//----- nvinfo : EIATTR_MERCURY_ISA_VERSION
	.align		4
        /*0090*/ 	.byte	0x03, 0x5f
        /*0092*/ 	.short	0x0101


	//----- nvinfo : EIATTR_COOP_GROUP_MASK_REGIDS
	.align		4
        /*0094*/ 	.byte	0x04, 0x29
        /*0096*/ 	.short	(.L_12963 - .L_12962)


	//   ....[0]....
.L_12962:
        /*0098*/ 	.word	0xffffffff


	//   ....[1]....
        /*009c*/ 	.word	0xffffffff


	//   ....[2]....
        /*00a0*/ 	.word	0xffffffff


	//   ....[3]....
        /*00a4*/ 	.word	0xffffffff


	//   ....[4]....
        /*00a8*/ 	.word	0xffffffff


	//   ....[5]....
        /*00ac*/ 	.word	0xffffffff


	//   ....[6]....
        /*00b0*/ 	.word	0xffffffff


	//   ....[7]....
        /*00b4*/ 	.word	0xffffffff


	//   ....[8]....
        /*00b8*/ 	.word	0xffffffff


	//   ....[9]....
        /*00bc*/ 	.word	0xffffffff


	//   ....[10]....
        /*00c0*/ 	.word	0xffffffff


	//   ....[11]....
        /*00c4*/ 	.word	0xffffffff


	//   ....[12]....
        /*00c8*/ 	.word	0xffffffff


	//   ....[13]....
        /*00cc*/ 	.word	0xffffffff


	//   ....[14]....
        /*00d0*/ 	.word	0xffffffff


	//   ....[15]....
        /*00d4*/ 	.word	0xffffffff


	//   ....[16]....
        /*00d8*/ 	.word	0xffffffff


	//   ....[17]....
        /*00dc*/ 	.word	0xffffffff


	//   ....[18]....
        /*00e0*/ 	.word	0xffffffff


	//   ....[19]....
        /*00e4*/ 	.word	0xffffffff


	//----- nvinfo : EIATTR_COOP_GROUP_INSTR_OFFSETS
	.align		4
.L_12963:
        /*00e8*/ 	.byte	0x04, 0x28
        /*00ea*/ 	.short	(.L_12965 - .L_12964)


	//   ....[0]....
.L_12964:
        /*00ec*/ 	.word	0x00000200


	//   ....[1]....
        /*00f0*/ 	.word	0x00000210


	//   ....[2]....
        /*00f4*/ 	.word	0x00000250


	//   ....[3]....
        /*00f8*/ 	.word	0x00000270


	//   ....[4]....
        /*00fc*/ 	.word	0x000002b0


	//   ....[5]....
        /*0100*/ 	.word	0x000002d0


	//   ....[6]....
        /*0104*/ 	.word	0x00000310


	//   ....[7]....
        /*0108*/ 	.word	0x00000330


	//   ....[8]....
        /*010c*/ 	.word	0x00000370


	//   ....[9]....
        /*0110*/ 	.word	0x00000390


	//   ....[10]....
        /*0114*/ 	.word	0x00000460


	//   ....[11]....
        /*0118*/ 	.word	0x00000470


	//   ....[12]....
        /*011c*/ 	.word	0x000004a0


	//   ....[13]....
        /*0120*/ 	.word	0x000004b0


	//   ....[14]....
        /*0124*/ 	.word	0x000004e0


	//   ....[15]....
        /*0128*/ 	.word	0x000004f0


	//   ....[16]....
        /*012c*/ 	.word	0x00000520


	//   ....[17]....
        /*0130*/ 	.word	0x00000530


	//   ....[18]....
        /*0134*/ 	.word	0x00000570


	//   ....[19]....
        /*0138*/ 	.word	0x00000580


	//----- nvinfo : EIATTR_EXIT_INSTR_OFFSETS
	.align		4
.L_12965:
        /*013c*/ 	.byte	0x04, 0x1c
        /*013e*/ 	.short	(.L_12967 - .L_12966)


	//   ....[0]....
.L_12966:
        /*0140*/ 	.word	0x00000590


	//   ....[1]....
        /*0144*/ 	.word	0x00000670


	//   ....[2]....
        /*0148*/ 	.word	0x00000680


	//   ....[3]....
        /*014c*/ 	.word	0x00000710


	//----- nvinfo : EIATTR_CBANK_PARAM_SIZE
	.align		4
.L_12967:
        /*0150*/ 	.byte	0x03, 0x19
        /*0152*/ 	.short	0x002d


	//----- nvinfo : EIATTR_PARAM_CBANK
	.align		4
        /*0154*/ 	.byte	0x04, 0x0a
        /*0156*/ 	.short	(.L_12969 - .L_12968)
	.align		4
.L_12968:
        /*0158*/ 	.word	index@(.nv.constant0._ZN43_GLOBAL__N__9ae7fba5_10_SoftMax_cu_9f978f6320softmax_warp_forwardIfffLi5ELb1ELb0EEEvPT0_PKT_iiiPKbib)
        /*015c*/ 	.short	0x0210
        /*015e*/ 	.short	0x002d


	//----- nvinfo : EIATTR_SW_WAR
	.align		4
.L_12969:
        /*0160*/ 	.byte	0x04, 0x36
        /*0162*/ 	.short	(.L_12971 - .L_12970)
.L_12970:
        /*0164*/ 	.word	0x00000008
.L_12971:


//--------------------- .nv.info._ZN43_GLOBAL__N__9ae7fba5_10_SoftMax_cu_9f978f6320softmax_warp_forwardIfffLi4ELb1ELb0EEEvPT0_PKT_iiiPKbib --------------------------
	.section	.nv.info._ZN43_GLOBAL__N__9ae7fba5_10_SoftMax_cu_9f978f6320softmax_warp_forwardIfffLi4ELb1ELb0EEEvPT0_PKT_iiiPKbib,"",@"SHT_CUDA_INFO"
	.sectionflags	@""
	.align	4


	//----- nvinfo : EIATTR_CUDA_API_VERSION
	.align		4
        /*0000*/ 	.byte	0x04, 0x37
        /*0002*/ 	.short	(.L_12973 - .L_12972)
.L_12972:
        /*0004*/ 	.word	0x00000082


	//----- nvinfo : EIATTR_KPARAM_INFO
	.align		4
.L_12973:
        /*0008*/ 	.byte	0x04, 0x17
        /*000a*/ 	.short	(.L_12975 - .L_12974)
.L_12974:
        /*000c*/ 	.word	0x00000000
        /*0010*/ 	.short	0x0007
        /*0012*/ 	.short	0x002c
        /*0014*/ 	.byte	0x00, 0xf0, 0x05, 0x00


	//----- nvinfo : EIATTR_KPARAM_INFO
	.align		4
.L_12975:
        /*0018*/ 	.byte	0x04, 0x17
        /*001a*/ 	.short	(.L_12977 - .L_12976)
.L_12976:
        /*001c*/ 	.word	0x00000000
        /*0020*/ 	.short	0x0006
        /*0022*/ 	.short	0x0028
        /*0024*/ 	.byte	0x00, 0xf0, 0x11, 0x00


	//----- nvinfo : EIATTR_KPARAM_INFO
	.align		4
.L_12977:
        /*0028*/ 	.byte	0x04, 0x17
        /*002a*/ 	.short	(.L_12979 - .L_12978)
.L_12978:
        /*002c*/ 	.word	0x00000000
        /*0030*/ 	.short	0x0005
        /*0032*/ 	.short	0x0020
        /*0034*/ 	.byte	0x00, 0xf0, 0x21, 0x00


	//----- nvinfo : EIATTR_KPARAM_INFO
	.align		4
.L_12979:
        /*0038*/ 	.byte	0x04, 0x17
        /*003a*/ 	.short	(.L_12981 - .L_12980)
.L_12980:
        /*003c*/ 	.word	0x00000000
        /*0040*/ 	.short	0x0004
        /*0042*/ 	.short	0x0018
        /*0044*/ 	.byte	0x00, 0xf0, 0x11, 0x00


	//----- nvinfo : EIATTR_KPARAM_INFO
	.align		4
.L_12981:
        /*0048*/ 	.byte	0x04, 0x17
        /*004a*/ 	.short	(.L_12983 - .L_12982)
.L_12982:
        /*004c*/ 	.word	0x00000000
        /*0050*/ 	.short	0x0003
        /*0052*/ 	.short	0x0014
        /*0054*/ 	.byte	0x00, 0xf0, 0x11, 0x00


	//----- nvinfo : EIATTR_KPARAM_INFO
	.align		4
.L_12983:
        /*0058*/ 	.byte	0x04, 0x17
        /*005a*/ 	.short	(.L_12985 - .L_12984)
.L_12984:
        /*005c*/ 	.word	0x00000000
        /*0060*/ 	.short	0x0002
        /*0062*/ 	.short	0x0010
        /*0064*/ 	.byte	0x00, 0xf0, 0x11, 0x00


	//----- nvinfo : EIATTR_KPARAM_INFO
	.align		4
.L_12985:
        /*0068*/ 	.byte	0x04, 0x17
        /*006a*/ 	.short	(.L_12987 - .L_12986)
.L_12986:
        /*006c*/ 	.word	0x00000000
        /*0070*/ 	.short	0x0001
        /*0072*/ 	.short	0x0008
        /*0074*/ 	.byte	0x00, 0xf0, 0x21, 0x00


	//----- nvinfo : EIATTR_KPARAM_INFO
	.align		4
.L_12987:
        /*0078*/ 	.byte	0x04, 0x17
        /*007a*/ 	.short	(.L_12989 - .L_12988)
.L_12988:
        /*007c*/ 	.word	0x00000000
        /*0080*/ 	.short	0x0000
        /*0082*/ 	.short	0x0000
        /*0084*/ 	.byte	0x00, 0xf0, 0x21, 0x00


	//----- nvinfo : EIATTR_SPARSE_MMA_MASK
	.align		4
.L_12989:
        /*0088*/ 	.byte	0x03, 0x50
        /*008a*/ 	.short	0x0000


	//----- nvinfo : EIATTR_MAXREG_COUNT
	.align		4
        /*008c*/ 	.byte	0x03, 0x1b
        /*008e*/ 	.short	0x00ff


	//----- nvinfo : EIATTR_MERCURY_ISA_VERSION
	.align		4
        /*0090*/ 	.byte	0x03, 0x5f
        /*0092*/ 	.short	0x0101


	//----- nvinfo : EIATTR_COOP_GROUP_MASK_REGIDS
	.align		4
        /*0094*/ 	.byte	0x04, 0x29
        /*0096*/ 	.short	(.L_12991 - .L_12990)


	//   ....[0]....
.L_12990:
        /*0098*/ 	.word	0xffffffff


	//   ....[1]....
        /*009c*/ 	.word	0xffffffff


	//   ....[2]....
        /*00a0*/ 	.word	0xffffffff


	//   ....[3]....
        /*00a4*/ 	.word	0xffffffff


	//   ....[4]....
        /*00a8*/ 	.word	0xffffffff


	//   ....[5]....
        /*00ac*/ 	.word	0xffffffff


	//   ....[6]....
        /*00b0*/ 	.word	0xffffffff


	//   ....[7]....
        /*00b4*/ 	.word	0xffffffff


	//   ....[8]....
        /*00b8*/ 	.word	0xffffffff


	//   ....[9]....
        /*00bc*/ 	.word	0xffffffff


	//   ....[10]....
        /*00c0*/ 	.word	0xffffffff


	//   ....[11]....
        /*00c4*/ 	.word	0xffffffff


	//   ....[12]....
        /*00c8*/ 	.word	0xffffffff


	//   ....[13]....
        /*00cc*/ 	.word	0xffffffff


	//   ....[14]....
        /*00d0*/ 	.word	0xffffffff


	//   ....[15]....
        /*00d4*/ 	.word	0xffffffff


	//----- nvinfo : EIATTR_COOP_GROUP_INSTR_OFFSETS
	.align		4
.L_12991:
        /*00d8*/ 	.byte	0x04, 0x28
        /*00da*/ 	.short	(.L_12993 - .L_12992)


	//   ....[0]....
.L_12992:
        /*00dc*/ 	.word	0x00000200


	//   ....[1]....
        /*00e0*/ 	.word	0x00000210


	//   ....[2]....
        /*00e4*/ 	.word	0x00000250


	//   ....[3]....
        /*00e8*/ 	.word	0x00000270


	//   ....[4]....
        /*00ec*/ 	.word	0x000002b0


	//   ....[5]....
        /*00f0*/ 	.word	0x000002d0


	//   ....[6]....
        /*00f4*/ 	.word	0x00000310


	//   ....[7]....
        /*00f8*/ 	.word	0x00000330


	//   ....[8]....
        /*00fc*/ 	.word	0x00000400


	//   ....[9]....
        /*0100*/ 	.word	0x00000410


	//   ....[10]....
        /*0104*/ 	.word	0x00000440


	//   ....[11]....
        /*0108*/ 	.word	0x00000450


	//   ....[12]....
        /*010c*/ 	.word	0x00000480


	//   ....[13]....
        /*0110*/ 	.word	0x00000490


	//   ....[14]....
        /*0114*/ 	.word	0x000004d0


	//   ....[15]....
        /*0118*/ 	.word	0x000004e0


	//----- nvinfo : EIATTR_EXIT_INSTR_OFFSETS
	.align		4
.L_12993:
        /*011c*/ 	.byte	0x04, 0x1c
        /*011e*/ 	.short	(.L_12995 - .L_12994)


	//   ....[0]....
.L_12994:
        /*0120*/ 	.word	0x000004f0


	//   ....[1]....
        /*0124*/ 	.word	0x000005a0


	//   ....[2]....
        /*0128*/ 	.word	0x000005b0


	//   ....[3]....
        /*012c*/ 	.word	0x00000640


	//----- nvinfo : EIATTR_CBANK_PARAM_SIZE
	.align		4
.L_12995:
        /*0130*/ 	.byte	0x03, 0x19
        /*0132*/ 	.short	0x002d


	//----- nvinfo : EIATTR_PARAM_CBANK
	.align		4
        /*0134*/ 	.byte	0x04, 0x0a
        /*0136*/ 	.short	(.L_12997 - .L_12996)
	.align		4
.L_12996:
        /*0138*/ 	.word	index@(.nv.constant0._ZN43_GLOBAL__N__9ae7fba5_10_SoftMax_cu_9f978f6320softmax_warp_forwardIfffLi4ELb1ELb0EEEvPT0_PKT_iiiPKbib)
        /*013c*/ 	.short	0x0210
        /*013e*/ 	.short	0x002d


	//----- nvinfo : EIATTR_SW_WAR
	.align		4
.L_12997:
        /*0140*/ 	.byte	0x04, 0x36
        /*0142*/ 	.short	(.L_12999 - .L_12998)
.L_12998:
        /*0144*/ 	.word	0x00000008
.L_12999:


//--------------------- .nv.info._ZN43_GLOBAL__N__9ae7fba5_10_SoftMax_cu_9f978f6320softmax_warp_forwardIfffLi3ELb1ELb0EEEvPT0_PKT_iiiPKbib --------------------------
	.section	.nv.info._ZN43_GLOBAL__N__9ae7fba5_10_SoftMax_cu_9f978f6320softmax_warp_forwardIfffLi3ELb1ELb0EEEvPT0_PKT_iiiPKbib,"",@"SHT_CUDA_INFO"
	.sectionflags	@""
	.align	4


	//----- nvinfo : EIATTR_CUDA_API_VERSION
	.align		4
        /*0000*/ 	.byte	0x04, 0x37
        /*0002*/ 	.short	(.L_13001 - .L_13000)
.L_13000:
        /*0004*/ 	.word	0x00000082


	//----- nvinfo : EIATTR_KPARAM_INFO
	.align		4
.L_13001:
        /*0008*/ 	.byte	0x04, 0x17
        /*000a*/ 	.short	(.L_13003 - .L_13002)
.L_13002:
        /*000c*/ 	.word	0x00000000
        /*0010*/ 	.short	0x0007
        /*0012*/ 	.short	0x002c
        /*0014*/ 	.byte	0x00, 0xf0, 0x05, 0x00


	//----- nvinfo : EIATTR_KPARAM_INFO
	.align		4
.L_13003:
        /*0018*/ 	.byte	0x04, 0x17
        /*001a*/ 	.short	(.L_13005 - .L_13004)
.L_13004:
        /*001c*/ 	.word	0x00000000
        /*0020*/ 	.short	0x0006
        /*0022*/ 	.short	0x0028
        /*0024*/ 	.byte	0x00, 0xf0, 0x11, 0x00


	//----- nvinfo : EIATTR_KPARAM_INFO
	.align		4
.L_13005:
        /*0028*/ 	.byte	0x04, 0x17
        /*002a*/ 	.short	(.L_13007 - .L_13006)
.L_13006:
        /*002c*/ 	.word	0x00000000
        /*0030*/ 	.short	0x0005
        /*0032*/ 	.short	0x0020
        /*0034*/ 	.byte	0x00, 0xf0, 0x21, 0x00


	//----- nvinfo : EIATTR_KPARAM_INFO
	.align		4
.L_13007:
        /*0038*/ 	.byte	0x04, 0x17
        /*003a*/ 	.short	(.L_13009 - .L_13008)
.L_13008:
        /*003c*/ 	.word	0x00000000
        /*0040*/ 	.short	0x0004
        /*0042*/ 	.short	0x0018
        /*0044*/ 	.byte	0x00, 0xf0, 0x11, 0x00


	//----- nvinfo : EIATTR_KPARAM_INFO
	.align		4
.L_13009:
        /*0048*/ 	.byte	0x04, 0x17
        /*004a*/ 	.short	(.L_13011 - .L_13010)
.L_13010:
        /*004c*/ 	.word	0x00000000
        /*0050*/ 	.short	0x0003
        /*0052*/ 	.short	0x0014
        /*0054*/ 	.byte	0x00, 0xf0, 0x11, 0x00


	//----- nvinfo : EIATTR_KPARAM_INFO
	.align		4
.L_13011:
        /*0058*/ 	.byte	0x04, 0x17
        /*005a*/ 	.short	(.L_13013 - .L_13012)
.L_13012:
        /*005c*/ 	.word	0x00000000
        /*0060*/ 	.short	0x0002
        /*0062*/ 	.short	0x0010
        /*0064*/ 	.byte	0x00, 0xf0, 0x11, 0x00


	//----- nvinfo : EIATTR_KPARAM_INFO
	.align		4
.L_13013:
        /*0068*/ 	.byte	0x04, 0x17
        /*006a*/ 	.short	(.L_13015 - .L_13014)
.L_13014:
        /*006c*/ 	.word	0x00000000
        /*0070*/ 	.short	0x0001
        /*0072*/ 	.short	0x0008
        /*0074*/ 	.byte	0x00, 0xf0, 0x21, 0x00


	//----- nvinfo : EIATTR_KPARAM_INFO
	.align		4
.L_13015:
        /*0078*/ 	.byte	0x04, 0x17
        /*007a*/ 	.short	(.L_13017 - .L_13016)
.L_13016:
        /*007c*/ 	.word	0x00000000
        /*0080*/ 	.short	0x0000
        /*0082*/ 	.short	0x0000
        /*0084*/ 	.byte	0x00, 0xf0, 0x21, 0x00


	//----- nvinfo : EIATTR_SPARSE_MMA_MASK
	.align		4
.L_13017:
        /*0088*/ 	.byte	0x03, 0x50
        /*008a*/ 	.short	0x0000


	//----- nvinfo : EIATTR_MAXREG_COUNT
	.align		4
        /*008c*/ 	.byte	0x03, 0x1b
        /*008e*/ 	.short	0x00ff


	//----- nvinfo : EIATTR_MERCURY_ISA_VERSION
	.align		4
        /*0090*/ 	.byte	0x03, 0x5f
        /*0092*/ 	.short	0x0101


	//----- nvinfo : EIATTR_COOP_GROUP_MASK_REGIDS
	.align		4
        /*0094*/ 	.byte	0x04, 0x29
        /*0096*/ 	.short	(.L_13019 - .L_13018)


	//   ....[0]....
.L_13018:
        /*0098*/ 	.word	0xffffffff


	//   ....[1]....
        /*009c*/ 	.word	0xffffffff


	//   ....[2]....
        /*00a0*/ 	.word	0xffffffff


	//   ....[3]....
        /*00a4*/ 	.word	0xffffffff


	//   ....[4]....
        /*00a8*/ 	.word	0xffffffff


	//   ....[5]....
        /*00ac*/ 	.word	0xffffffff


	//   ....[6]....
        /*00b0*/ 	.word	0xffffffff


	//   ....[7]....
        /*00b4*/ 	.word	0xffffffff


	//   ....[8]....
        /*00b8*/ 	.word	0xffffffff


	//   ....[9]....
        /*00bc*/ 	.word	0xffffffff


	//   ....[10]....
        /*00c0*/ 	.word	0xffffffff


	//   ....[11]....
        /*00c4*/ 	.word	0xffffffff


	//----- nvinfo : EIATTR_COOP_GROUP_INSTR_OFFSETS
	.align		4
.L_13019:
        /*00c8*/ 	.byte	0x04, 0x28
        /*00ca*/ 	.short	(.L_13021 - .L_13020)


	//   ....[0]....
.L_13020:
        /*00cc*/ 	.word	0x00000200


	//   ....[1]....
        /*00d0*/ 	.word	0x00000210


	//   ....[2]....
        /*00d4*/ 	.word	0x00000250


	//   ....[3]....
        /*00d8*/ 	.word	0x00000270


	//   ....[4]....
        /*00dc*/ 	.word	0x000002b0


	//   ....[5]....
        /*00e0*/ 	.word	0x000002d0


	//   ....[6]....
        /*00e4*/ 	.word	0x000003a0


	//   ....[7]....
        /*00e8*/ 	.word	0x000003c0


	//   ....[8]....
        /*00ec*/ 	.word	0x000003e0


	//   ....[9]....
        /*00f0*/ 	.word	0x00000400


	//   ....[10]....
        /*00f4*/ 	.word	0x00000420


	//   ....[11]....
        /*00f8*/ 	.word	0x00000440


	//----- nvinfo : EIATTR_EXIT_INSTR_OFFSETS
	.align		4
.L_13021:
        /*00fc*/ 	.byte	0x04, 0x1c
        /*00fe*/ 	.short	(.L_13023 - .L_13022)


	//   ....[0]....
.L_13022:
        /*0100*/ 	.word	0x00000450


	//   ....[1]....
        /*0104*/ 	.word	0x00000500


	//   ....[2]....
        /*0108*/ 	.word	0x00000510


	//   ....[3]....
        /*010c*/ 	.word	0x000005a0


	//----- nvinfo : EIATTR_CBANK_PARAM_SIZE
	.align		4
.L_13023:
        /*0110*/ 	.byte	0x03, 0x19
        /*0112*/ 	.short	0x002d


	//----- nvinfo : EIATTR_PARAM_CBANK
	.align		4
        /*0114*/ 	.byte	0x04, 0x0a
        /*0116*/ 	.short	(.L_13025 - .L_13024)
	.align		4
.L_13024:
        /*0118*/ 	.word	index@(.nv.constant0._ZN43_GLOBAL__N__9ae7fba5_10_SoftMax_cu_9f978f6320softmax_warp_forwardIfffLi3ELb1ELb0EEEvPT0_PKT_iiiPKbib)
        /*011c*/ 	.short	0x0210
        /*011e*/ 	.short	0x002d


	//----- nvinfo : EIATTR_SW_WAR
	.align		4
.L_13025:
        /*0120*/ 	.byte	0x04, 0x36
        /*0122*/ 	.short	(.L_13027 - .L_13026)
.L_13026:
        /*0124*/ 	.word	0x00000008
.L_13027:


//--------------------- .nv.info._ZN43_GLOBAL__N__9ae7fba5_10_SoftMax_cu_9f978f6320softmax_warp_forwardIfffLi2ELb1ELb0EEEvPT0_PKT_iiiPKbib --------------------------
	.section	.nv.info._ZN43_GLOBAL__N__9ae7fba5_10_SoftMax_cu_9f978f6320softmax_warp_forwardIfffLi2ELb1ELb0EEEvPT0_PKT_iiiPKbib,"",@"SHT_CUDA_INFO"
	.sectionflags	@""
	.align	4


	//----- nvinfo : EIATTR_CUDA_API_VERSION
	.align		4
        /*0000*/ 	.byte	0x04, 0x37
        /*0002*/ 	.short	(.L_13029 - .L_13028)
.L_13028:
        /*0004*/ 	.word	0x00000082


	//----- nvinfo : EIATTR_KPARAM_INFO
	.align		4
.L_13029:
        /*0008*/ 	.byte	0x04, 0x17
        /*000a*/ 	.short	(.L_13031 - .L_13030)
.L_13030:
        /*000c*/ 	.word	0x00000000
        /*0010*/ 	.short	0x0007
        /*0012*/ 	.short	0x002c
        /*0014*/ 	.byte	0x00, 0xf0, 0x05, 0x00


	//----- nvinfo : EIATTR_KPARAM_INFO
	.align		4
.L_13031:
        /*0018*/ 	.byte	0x04, 0x17
        /*001a*/ 	.short	(.L_13033 - .L_13032)
.L_13032:
        /*001c*/ 	.word	0x00000000
        /*0020*/ 	.short	0x0006
        /*0022*/ 	.short	0x0028
        /*0024*/ 	.byte	0x00, 0xf0, 0x11, 0x00


	//----- nvinfo : EIATTR_KPARAM_INFO
	.align		4
.L_13033:
        /*0028*/ 	.byte	0x04, 0x17
        /*002a*/ 	.short	(.L_13035 - .L_13034)
.L_13034:
        /*002c*/ 	.word	0x00000000
        /*0030*/ 	.short	0x0005
        /*0032*/ 	.short	0x0020
        /*0034*/ 	.byte	0x00, 0xf0, 0x21, 0x00


	//----- nvinfo : EIATTR_KPARAM_INFO
	.align		4
.L_13035:
        /*0038*/ 	.byte	0x04, 0x17
        /*003a*/ 	.short	(.L_13037 - .L_13036)
.L_13036:
        /*003c*/ 	.word	0x00000000
        /*0040*/ 	.short	0x0004
        /*0042*/ 	.short	0x0018
        /*0044*/ 	.byte	0x00, 0xf0, 0x11, 0x00


	//----- nvinfo : EIATTR_KPARAM_INFO
	.align		4
.L_13037:
        /*0048*/ 	.byte	0x04, 0x17
        /*004a*/ 	.short	(.L_13039 - .L_13038)
.L_13038:
        /*004c*/ 	.word	0x00000000
        /*0050*/ 	.short	0x0003
        /*0052*/ 	.short	0x0014
        /*0054*/ 	.byte	0x00, 0xf0, 0x11, 0x00


	//----- nvinfo : EIATTR_KPARAM_INFO
	.align		4
.L_13039:
        /*0058*/ 	.byte	0x04, 0x17
        /*005a*/ 	.short	(.L_13041 - .L_13040)
.L_13040:
        /*005c*/ 	.word	0x00000000
        /*0060*/ 	.short	0x0002
        /*0062*/ 	.short	0x0010
        /*0064*/ 	.byte	0x00, 0xf0, 0x11, 0x00


	//----- nvinfo : EIATTR_KPARAM_INFO
	.align		4
.L_13041:
        /*0068*/ 	.byte	0x04, 0x17
        /*006a*/ 	.short	(.L_13043 - .L_13042)
.L_13042:
        /*006c*/ 	.word	0x00000000
        /*0070*/ 	.short	0x0001
        /*0072*/ 	.short	0x0008
        /*0074*/ 	.byte	0x00, 0xf0, 0x21, 0x00


	//----- nvinfo : EIATTR_KPARAM_INFO
	.align		4
.L_13043:
        /*0078*/ 	.byte	0x04, 0x17
        /*007a*/ 	.short	(.L_13045 - .L_13044)
.L_13044:
        /*007c*/ 	.word	0x00000000
        /*0080*/ 	.short	0x0000
        /*0082*/ 	.short	0x0000
        /*0084*/ 	.byte	0x00, 0xf0, 0x21, 0x00


	//----- nvinfo : EIATTR_SPARSE_MMA_MASK
	.align		4
.L_13045:
        /*0088*/ 	.byte	0x03, 0x50
        /*008a*/ 	.short	0x0000


	//----- nvinfo : EIATTR_MAXREG_COUNT
	.align		4
        /*008c*/ 	.byte	0x03, 0x1b
        /*008e*/ 	.short	0x00ff


	//----- nvinfo : EIATTR_MERCURY_ISA_VERSION
	.align		4
        /*0090*/ 	.byte	0x03, 0x5f
        /*0092*/ 	.short	0x0101


	//----- nvinfo : EIATTR_COOP_GROUP_MASK_REGIDS
	.align		4
        /*0094*/ 	.byte	0x04, 0x29
        /*0096*/ 	.short	(.L_13047 - .L_13046)


	//   ....[0]....
.L_13046:
        /*0098*/ 	.word	0xffffffff


	//   ....[1]....
        /*009c*/ 	.word	0xffffffff


	//   ....[2]....
        /*00a0*/ 	.word	0xffffffff


	//   ....[3]....
        /*00a4*/ 	.word	0xffffffff


	//   ....[4]....
        /*00a8*/ 	.word	0xffffffff


	//   ....[5]....
        /*00ac*/ 	.word	0xffffffff


	//   ....[6]....
        /*00b0*/ 	.word	0xffffffff


	//   ....[7]....
        /*00b4*/ 	.word	0xffffffff


	//----- nvinfo : EIATTR_COOP_GROUP_INSTR_OFFSETS
	.align		4
.L_13047:
        /*00b8*/ 	.byte	0x04, 0x28
        /*00ba*/ 	.short	(.L_13049 - .L_13048)


	//   ....[0]....
.L_13048:
        /*00bc*/ 	.word	0x00000200


	//   ....[1]....
        /*00c0*/ 	.word	0x00000210


	//   ....[2]....
        /*00c4*/ 	.word	0x00000250


	//   ....[3]....
        /*00c8*/ 	.word	0x00000270


	//   ....[4]....
        /*00cc*/ 	.word	0x00000340


	//   ....[5]....
        /*00d0*/ 	.word	0x00000360


	//   ....[6]....
        /*00d4*/ 	.word	0x00000380


	//   ....[7]....
        /*00d8*/ 	.word	0x000003a0


	//----- nvinfo : EIATTR_EXIT_INSTR_OFFSETS
	.align		4
.L_13049:
        /*00dc*/ 	.byte	0x04, 0x1c
        /*00de*/ 	.short	(.L_13051 - .L_13050)


	//   ....[0]....
.L_13050:
        /*00e0*/ 	.word	0x000003b0


	//   ....[1]....
        /*00e4*/ 	.word	0x00000460


	//   ....[2]....
        /*00e8*/ 	.word	0x00000470


	//   ....[3]....
        /*00ec*/ 	.word	0x00000500


	//----- nvinfo : EIATTR_CBANK_PARAM_SIZE
	.align		4
.L_13051:
        /*00f0*/ 	.byte	0x03, 0x19
        /*00f2*/ 	.short	0x002d


	//----- nvinfo : EIATTR_PARAM_CBANK
	.align		4
        /*00f4*/ 	.byte	0x04, 0x0a
        /*00f6*/ 	.short	(.L_13053 - .L_13052)
	.align		4
.L_13052:
        /*00f8*/ 	.word	index@(.nv.constant0._ZN43_GLOBAL__N__9ae7fba5_10_SoftMax_cu_9f978f6320softmax_warp_forwardIfffLi2ELb1ELb0EEEvPT0_PKT_iiiPKbib)
        /*00fc*/ 	.short	0x0210
        /*00fe*/ 	.short	0x002d


	//----- nvinfo : EIATTR_SW_WAR
	.align		4
.L_13053:
        /*0100*/ 	.byte	0x04, 0x36
        /*0102*/ 	.short	(.L_13055 - .L_13054)
.L_13054:
        /*0104*/ 	.word	0x00000008
.L_13055:


//--------------------- .nv.info._ZN43_GLOBAL__N__9ae7fba5_10_SoftMax_cu_9f978f6320softmax_warp_forwardIfffLi1ELb1ELb0EEEvPT0_PKT_iiiPKbib --------------------------
	.section	.nv.info._ZN43_GLOBAL__N__9ae7fba5_10_SoftMax_cu_9f978f6320softmax_warp_forwardIfffLi1ELb1ELb0EEEvPT0_PKT_iiiPKbib,"",@"SHT_CUDA_INFO"
	.sectionflags	@""
	.align	4


	//----- nvinfo : EIATTR_CUDA_API_VERSION
	.align		4
        /*0000*/ 	.byte	0x04, 0x37
        /*0002*/ 	.short	(.L_13057 - .L_13056)
.L_13056:
        /*0004*/ 	.word	0x00000082


	//----- nvinfo : EIATTR_KPARAM_INFO
	.align		4
.L_13057:
        /*0008*/ 	.byte	0x04, 0x17
        /*000a*/ 	.short	(.L_13059 - .L_13058)
.L_13058:
        /*000c*/ 	.word	0x00000000
        /*0010*/ 	.short	0x0007
        /*0012*/ 	.short	0x002c
        /*0014*/ 	.byte	0x00, 0xf0, 0x05, 0x00


	//----- nvinfo : EIATTR_KPARAM_INFO
	.align		4
.L_13059:
        /*0018*/ 	.byte	0x04, 0x17
        /*001a*/ 	.short	(.L_13061 - .L_13060)
.L_13060:
        /*001c*/ 	.word	0x00000000
        /*0020*/ 	.short	0x0006
        /*0022*/ 	.short	0x0028
        /*0024*/ 	.byte	0x00, 0xf0, 0x11, 0x00


	//----- nvinfo : EIATTR_KPARAM_INFO
	.align		4
.L_13061:
        /*0028*/ 	.byte	0x04, 0x17
        /*002a*/ 	.short	(.L_13063 - .L_13062)
.L_13062:
        /*002c*/ 	.word	0x00000000
        /*0030*/ 	.short	0x0005
        /*0032*/ 	.short	0x0020
        /*0034*/ 	.byte	0x00, 0xf0, 0x21, 0x00


	//----- nvinfo : EIATTR_KPARAM_INFO
	.align		4
.L_13063:
        /*0038*/ 	.byte	0x04, 0x17
        /*003a*/ 	.short	(.L_13065 - .L_13064)
.L_13064:
        /*003c*/ 	.word	0x00000000
        /*0040*/ 	.short	0x0004
        /*0042*/ 	.short	0x0018
        /*0044*/ 	.byte	0x00, 0xf0, 0x11, 0x00


	//----- nvinfo : EIATTR_KPARAM_INFO
	.align		4
.L_13065:
        /*0048*/ 	.byte	0x04, 0x17
        /*004a*/ 	.short	(.L_13067 - .L_13066)
.L_13066:
        /*004c*/ 	.word	0x00000000
        /*0050*/ 	.short	0x0003
        /*0052*/ 	.short	0x0014
        /*0054*/ 	.byte	0x00, 0xf0, 0x11, 0x00


	//----- nvinfo : EIATTR_KPARAM_INFO
	.align		4
.L_13067:
        /*0058*/ 	.byte	0x04, 0x17
        /*005a*/ 	.short	(.L_13069 - .L_13068)
.L_13068:
        /*005c*/ 	.word	0x00000000
        /*0060*/ 	.short	0x0002
        /*0062*/ 	.short	0x0010
        /*0064*/ 	.byte	0x00, 0xf0, 0x11, 0x00


	//----- nvinfo : EIATTR_KPARAM_INFO
	.align		4
.L_13069:
        /*0068*/ 	.byte	0x04, 0x17
        /*006a*/ 	.short	(.L_13071 - .L_13070)
.L_13070:
        /*006c*/ 	.word	0x00000000
        /*0070*/ 	.short	0x0001
        /*0072*/ 	.short	0x0008
        /*0074*/ 	.byte	0x00, 0xf0, 0x21, 0x00


	//----- nvinfo : EIATTR_KPARAM_INFO
	.align		4
.L_13071:
        /*0078*/ 	.byte	0x04, 0x17
        /*007a*/ 	.short	(.L_13073 - .L_13072)
.L_13072:
        /*007c*/ 	.word	0x00000000
        /*0080*/ 	.short	0x0000
        /*0082*/ 	.short	0x0000
        /*0084*/ 	.byte	0x00, 0xf0, 0x21, 0x00


	//----- nvinfo : EIATTR_SPARSE_MMA_MASK
	.align		4
.L_13073:
        /*0088*/ 	.byte	0x03, 0x50
        /*008a*/ 	.short	0x0000


	//----- nvinfo : EIATTR_MAXREG_COUNT
	.align		4
        /*008c*/ 	.byte	0x03, 0x1b
        /*008e*/ 	.short	0x00ff


	//----- nvinfo : EIATTR_MERCURY_ISA_VERSION
	.align		4
        /*0090*/ 	.byte	0x03, 0x5f
        /*0092*/ 	.short	0x0101


	//----- nvinfo : EIATTR_COOP_GROUP_MASK_REGIDS
	.align		4
        /*0094*/ 	.byte	0x04, 0x29
        /*0096*/ 	.short	(.L_13075 - .L_13074)


	//   ....[0]....
.L_13074:
        /*0098*/ 	.word	0xffffffff


	//   ....[1]....
        /*009c*/ 	.word	0xffffffff


	//   ....[2]....
        /*00a0*/ 	.word	0xffffffff


	//   ....[3]....
        /*00a4*/ 	.word	0xffffffff


	//----- nvinfo : EIATTR_COOP_GROUP_INSTR_OFFSETS
	.align		4
.L_13075:
        /*00a8*/ 	.byte	0x04, 0x28
        /*00aa*/ 	.short	(.L_13077 - .L_13076)


	//   ....[0]....
.L_13076:
        /*00ac*/ 	.word	0x00000200


	//   ....[1]....
        /*00b0*/ 	.word	0x00000210


	//   ....[2]....
        /*00b4*/ 	.word	0x000002e0


	//   ....[3]....
        /*00b8*/ 	.word	0x00000300


	//----- nvinfo : EIATTR_EXIT_INSTR_OFFSETS
	.align		4
.L_13077:
        /*00bc*/ 	.byte	0x04, 0x1c
        /*00be*/ 	.short	(.L_13079 - .L_13078)


	//   ....[0]....
.L_13078:
        /*00c0*/ 	.word	0x00000310


	//   ....[1]....
        /*00c4*/ 	.word	0x000003c0


	//   ....[2]....
        /*00c8*/ 	.word	0x000003d0


	//   ....[3]....
        /*00cc*/ 	.word	0x00000460


	//----- nvinfo : EIATTR_CBANK_PARAM_SIZE
	.align		4
.L_13079:
        /*00d0*/ 	.byte	0x03, 0x19
        /*00d2*/ 	.short	0x002d


	//----- nvinfo : EIATTR_PARAM_CBANK
	.align		4
        /*00d4*/ 	.byte	0x04, 0x0a
        /*00d6*/ 	.short	(.L_13081 - .L_13080)
	.align		4
.L_13080:
        /*00d8*/ 	.word	index@(.nv.constant0._ZN43_GLOBAL__N__9ae7fba5_10_SoftMax_cu_9f978f6320softmax_warp_forwardIfffLi1ELb1ELb0EEEvPT0_PKT_iiiPKbib)
        /*00dc*/ 	.short	0x0210
        /*00de*/ 	.short	0x002d


	//----- nvinfo : EIATTR_SW_WAR
	.align		4
.L_13081:
        /*00e0*/ 	.byte	0x04, 0x36
        /*00e2*/ 	.short	(.L_13083 - .L_13082)
.L_13082:
        /*00e4*/ 	.word	0x00000008
.L_13083:


//--------------------- .nv.info._ZN43_GLOBAL__N__9ae7fba5_10_SoftMax_cu_9f978f6320softmax_warp_forwardIfffLi0ELb1ELb0EEEvPT0_PKT_iiiPKbib --------------------------
	.section	.nv.info._ZN43_GLOBAL__N__9ae7fba5_10_SoftMax_cu_9f978f6320softmax_warp_forwardIfffLi0ELb1ELb0EEEvPT0_PKT_iiiPKbib,"",@"SHT_CUDA_INFO"
	.sectionflags	@""
	.align	4


	//----- nvinfo : EIATTR_CUDA_API_VERSION
	.align		4
        /*0000*/ 	.byte	0x04, 0x37
        /*0002*/ 	.short	(.L_13085 - .L_13084)
.L_13084:
        /*0004*/ 	.word	0x00000082


	//----- nvinfo : EIATTR_KPARAM_INFO
	.align		4
.L_13085:
        /*0008*/ 	.byte	0x04, 0x17
        /*000a*/ 	.short	(.L_13087 - .L_13086)
.L_13086:
        /*000c*/ 	.word	0x00000000
        /*0010*/ 	.short	0x0007
        /*0012*/ 	.short	0x002c
        /*0014*/ 	.byte	0x00, 0xf0, 0x05, 0x00


	//----- nvinfo : EIATTR_KPARAM_INFO
	.align		4
.L_13087:
        /*0018*/ 	.byte	0x04, 0x17
        /*001a*/ 	.short	(.L_13089 - .L_13088)
.L_13088:
        /*001c*/ 	.word	0x00000000
        /*0020*/ 	.short	0x0006
        /*0022*/ 	.short	0x0028
        /*0024*/ 	.byte	0x00, 0xf0, 0x11, 0x00


	//----- nvinfo : EIATTR_KPARAM_INFO
	.align		4
.L_13089:
        /*0028*/ 	.byte	0x04, 0x17
        /*002a*/ 	.short	(.L_13091 - .L_13090)
.L_13090:
        /*002c*/ 	.word	0x00000000
        /*0030*/ 	.short	0x0005
        /*0032*/ 	.short	0x0020
        /*0034*/ 	.byte	0x00, 0xf0, 0x21, 0x00


	//----- nvinfo : EIATTR_KPARAM_INFO
	.align		4
.L_13091:
        /*0038*/ 	.byte	0x04, 0x17
        /*003a*/ 	.short	(.L_13093 - .L_13092)
.L_13092:
        /*003c*/ 	.word	0x00000000
        /*0040*/ 	.short	0x0004
        /*0042*/ 	.short	0x0018
        /*0044*/ 	.byte	0x00, 0xf0, 0x11, 0x00


	//----- nvinfo : EIATTR_KPARAM_INFO
	.align		4
.L_13093:
        /*0048*/ 	.byte	0x04, 0x17
        /*004a*/ 	.short	(.L_13095 - .L_13094)
.L_13094:
        /*004c*/ 	.word	0x00000000
        /*0050*/ 	.short	0x0003
        /*0052*/ 	.short	0x0014
        /*0054*/ 	.byte	0x00, 0xf0, 0x11, 0x00


	//----- nvinfo : EIATTR_KPARAM_INFO
	.align		4
.L_13095:
        /*0058*/ 	.byte	0x04, 0x17
        /*005a*/ 	.short	(.L_13097 - .L_13096)
.L_13096:
        /*005c*/ 	.word	0x00000000
        /*0060*/ 	.short	0x0002
        /*0062*/ 	.short	0x0010
        /*0064*/ 	.byte	0x00, 0xf0, 0x11, 0x00


	//----- nvinfo : EIATTR_KPARAM_INFO
	.align		4
.L_13097:
        /*0068*/ 	.byte	0x04, 0x17
        /*006a*/ 	.short	(.L_13099 - .L_13098)
.L_13098:
        /*006c*/ 	.word	0x00000000
        /*0070*/ 	.short	0x0001
        /*0072*/ 	.short	0x0008
        /*0074*/ 	.byte	0x00, 0xf0, 0x21, 0x00


	//----- nvinfo : EIATTR_KPARAM_INFO
	.align		4
.L_13099:
        /*0078*/ 	.byte	0x04, 0x17
        /*007a*/ 	.short	(.L_13101 - .L_13100)
.L_13100:
        /*007c*/ 	.word	0x00000000
        /*0080*/ 	.short	0x0000
        /*0082*/ 	.short	0x0000
        /*0084*/ 	.byte	0x00, 0xf0, 0x21, 0x00


	//----- nvinfo : EIATTR_SPARSE_MMA_MASK
	.align		4
.L_13101:
        /*0088*/ 	.byte	0x03, 0x50
        /*008a*/ 	.short	0x0000


	//----- nvinfo : EIATTR_MAXREG_COUNT
	.align		4
        /*008c*/ 	.byte	0x03, 0x1b
        /*008e*/ 	.short	0x00ff


	//----- nvinfo : EIATTR_MERCURY_ISA_VERSION
	.align		4
        /*0090*/ 	.byte	0x03, 0x5f
        /*0092*/ 	.short	0x0101


	//----- nvinfo : EIATTR_EXIT_INSTR_OFFSETS
	.align		4
        /*0094*/ 	.byte	0x04, 0x1c
        /*0096*/ 	.short	(.L_13103 - .L_13102)


	//   ....[0]....
.L_13102:
        /*0098*/ 	.word	0x00000210


	//   ....[1]....
        /*009c*/ 	.word	0x00000310


	//   ....[2]....
        /*00a0*/ 	.word	0x00000320


	//   ....[3]....
        /*00a4*/ 	.word	0x000003f0


	//----- nvinfo : EIATTR_CRS_STACK_SIZE
	.align		4
.L_13103:
        /*00a8*/ 	.byte	0x04, 0x1e
        /*00aa*/ 	.short	(.L_13105 - .L_13104)
.L_13104:
        /*00ac*/ 	.word	0x00000000


	//----- nvinfo : EIATTR_CBANK_PARAM_SIZE
	.align		4
.L_13105:
        /*00b0*/ 	.byte	0x03, 0x19
        /*00b2*/ 	.short	0x002d


	//----- nvinfo : EIATTR_PARAM_CBANK
	.align		4
        /*00b4*/ 	.byte	0x04, 0x0a
        /*00b6*/ 	.short	(.L_13107 - .L_13106)
	.align		4
.L_13106:
        /*00b8*/ 	.word	index@(.nv.constant0._ZN43_GLOBAL__N__9ae7fba5_10_SoftMax_cu_9f978f6320softmax_warp_forwardIfffLi0ELb1ELb0EEEvPT0_PKT_iiiPKbib)
        /*00bc*/ 	.short	0x0210
        /*00be*/ 	.short	0x002d


	//----- nvinfo : EIATTR_SW_WAR
	.align		4
.L_13107:
        /*00c0*/ 	.byte	0x04, 0x36
        /*00c2*/ 	.short	(.L_13109 - .L_13108)
.L_13108:
        /*00c4*/ 	.word	0x00000008
.L_13109:


//--------------------- .nv.info._ZN43_GLOBAL__N__9ae7fba5_10_SoftMax_cu_9f978f6320softmax_warp_forwardIdddLi11ELb1ELb0EEEvPT0_PKT_iiiPKbib --------------------------
	.section	.nv.info._ZN43_GLOBAL__N__9ae7fba5_10_SoftMax_cu_9f978f6320softmax_warp_forwardIdddLi11ELb1ELb0EEEvPT0_PKT_iiiPKbib,"",@"SHT_CUDA_INFO"
	.sectionflags	@""
	.align	4


	//----- nvinfo : EIATTR_CUDA_API_VERSION
	.align		4
        /*0000*/ 	.byte	0x04, 0x37
        /*0002*/ 	.short	(.L_13111 - .L_13110)
.L_13110:
        /*0004*/ 	.word	0x00000082


	//----- nvinfo : EIATTR_KPARAM_INFO
	.align		4
.L_13111:
        /*0008*/ 	.byte	0x04, 0x17
        /*000a*/ 	.short	(.L_13113 - .L_13112)
.L_13112:
        /*000c*/ 	.word	0x00000000
        /*0010*/ 	.short	0x0007
        /*0012*/ 	.short	0x002c
        /*0014*/ 	.byte	0x00, 0xf0, 0x05, 0x00


	//----- nvinfo : EIATTR_KPARAM_INFO
	.align		4
.L_13113:
        /*0018*/ 	.byte	0x04, 0x17
        /*001a*/ 	.short	(.L_13115 - .L_13114)
.L_13114:
        /*001c*/ 	.word	0x00000000
        /*0020*/ 	.short	0x0006
        /*0022*/ 	.short	0x0028
        /*0024*/ 	.byte	0x00, 0xf0, 0x11, 0x00


	//----- nvinfo : EIATTR_KPARAM_INFO
	.align		4
.L_13115:
        /*0028*/ 	.byte	0x04, 0x17
        /*002a*/ 	.short	(.L_13117 - .L_13116)
.L_13116:
        /*002c*/ 	.word	0x00000000
        /*0030*/ 	.short	0x0005
        /*0032*/ 	.short	0x0020
        /*0034*/ 	.byte	0x00, 0xf0, 0x21, 0x00


	//----- nvinfo : EIATTR_KPARAM_INFO
	.align		4
.L_13117:
        /*0038*/ 	.byte	0x04, 0x17
        /*003a*/ 	.short	(.L_13119 - .L_13118)
.L_13118:
        /*003c*/ 	.word	0x00000000
        /*0040*/ 	.short	0x0004
        /*0042*/ 	.short	0x0018
        /*0044*/ 	.byte	0x00, 0xf0, 0x11, 0x00


	//----- nvinfo : EIATTR_KPARAM_INFO
	.align		4
.L_13119:
        /*0048*/ 	.byte	0x04, 0x17
        /*004a*/ 	.short	(.L_13121 - .L_13120)
.L_13120:
        /*004c*/ 	.word	0x00000000
        /*0050*/ 	.short	0x0003
        /*0052*/ 	.short	0x0014
        /*0054*/ 	.byte	0x00, 0xf0, 0x11, 0x00


	//----- nvinfo : EIATTR_KPARAM_INFO
	.align		4
.L_13121:
        /*0058*/ 	.byte	0x04, 0x17
        /*005a*/ 	.short	(.L_13123 - .L_13122)
.L_13122:
        /*005c*/ 	.word	0x00000000
        /*0060*/ 	.short	0x0002
        /*0062*/ 	.short	0x0010
        /*0064*/ 	.byte	0x00, 0xf0, 0x11, 0x00


	//----- nvinfo : EIATTR_KPARAM_INFO
	.align		4
.L_13123:
        /*0068*/ 	.byte	0x04, 0x17
        /*006a*/ 	.short	(.L_13125 - .L_13124)
.L_13124:
        /*006c*/ 	.word	0x00000000
        /*0070*/ 	.short	0x0001
        /*0072*/ 	.short	0x0008
        /*0074*/ 	.byte	0x00, 0xf0, 0x21, 0x00


	//----- nvinfo : EIATTR_KPARAM_INFO
	.align		4
.L_13125:
        /*0078*/ 	.byte	0x04, 0x17
        /*007a*/ 	.short	(.L_13127 - .L_13126)
.L_13126:
        /*007c*/ 	.word	0x00000000
        /*0080*/ 	.short	0x0000
        /*0082*/ 	.short	0x0000
        /*0084*/ 	.byte	0x00, 0xf0, 0x21, 0x00


	//----- nvinfo : EIATTR_SPARSE_MMA_MASK
	.align		4
.L_13127:
        /*0088*/ 	.byte	0x03, 0x50
        /*008a*/ 	.short	0x0000


	//----- nvinfo : EIATTR_MAXREG_COUNT
	.align		4
        /*008c*/ 	.byte	0x03, 0x1b
        /*008e*/ 	.short	0x00ff


	//----- nvinfo : EIATTR_MERCURY_ISA_VERSION
	.align		4
        /*0090*/ 	.byte	0x03, 0x5f
        /*0092*/ 	.short	0x0101


	//----- nvinfo : EIATTR_COOP_GROUP_MASK_REGIDS
	.align		4
        /*0094*/ 	.byte	0x04, 0x29
        /*0096*/ 	.short	(.L_13129 - .L_13128)


	//   ....[0]....
.L_13128:
        /*0098*/ 	.word	0xffffffff


	//   ....[1]....
        /*009c*/ 	.word	0xffffffff


	//   ....[2]....
        /*00a0*/ 	.word	0xffffffff


	//   ....[3]....
        /*00a4*/ 	.word	0xffffffff


	//   ....[4]....
        /*00a8*/ 	.word	0xffffffff


	//   ....[5]....
        /*00ac*/ 	.word	0xffffffff


	//   ....[6]....
        /*00b0*/ 	.word	0xffffffff


	//   ....[7]....
        /*00b4*/ 	.word	0xffffffff


	//   ....[8]....
        /*00b8*/ 	.word	0xffffffff


	//   ....[9]....
        /*00bc*/ 	.word	0xffffffff


	//   ....[10]....
        /*00c0*/ 	.word	0xffffffff


	//   ....[11]....
        /*00c4*/ 	.word	0xffffffff


	//   ....[12]....
        /*00c8*/ 	.word	0xffffffff


	//   ....[13]....
        /*00cc*/ 	.word	0xffffffff


	//   ....[14]....
        /*00d0*/ 	.word	0xffffffff


	//   ....[15]....
        /*00d4*/ 	.word	0xffffffff


	//   ....[16]....
        /*00d8*/ 	.word	0xffffffff


	//   ....[17]....
        /*00dc*/ 	.word	0xffffffff


	//   ....[18]....
        /*00e0*/ 	.word	0xffffffff


	//   ....[19]....
        /*00e4*/ 	.word	0xffffffff


	//----- nvinfo : EIATTR_COOP_GROUP_INSTR_OFFSETS
	.align		4
.L_13129:
        /*00e8*/ 	.byte	0x04, 0x28
        /*00ea*/ 	.short	(.L_13131 - .L_13130)


	//   ....[0]....
.L_13130:
        /*00ec*/ 	.word	0x000020b0


	//   ....[1]....
        /*00f0*/ 	.word	0x000020c0


	//   ....[2]....
        /*00f4*/ 	.word	0x00002100


	//   ....[3]....
        /*00f8*/ 	.word	0x00002110


	//   ....[4]....
        /*00fc*/ 	.word	0x00002150


	//   ....[5]....
        /*0100*/ 	.word	0x00002160


	//   ....[6]....
        /*0104*/ 	.word	0x000021a0


	//   ....[7]....
        /*0108*/ 	.word	0x000021b0


	//   ....[8]....
        /*010c*/ 	.word	0x000021f0


	//   ....[9]....
        /*0110*/ 	.word	0x00002200


	//   ....[10]....
        /*0114*/ 	.word	0x0000b340


	//   ....[11]....
        /*0118*/ 	.word	0x0000b350


	//   ....[12]....
        /*011c*/ 	.word	0x0000b3a0


	//   ....[13]....
        /*0120*/ 	.word	0x0000b3b0


	//   ....[14]....
        /*0124*/ 	.word	0x0000b3d0


	//   ....[15]....
        /*0128*/ 	.word	0x0000b3e0


	//   ....[16]....
        /*012c*/ 	.word	0x0000b400


	//   ....[17]....
        /*0130*/ 	.word	0x0000b410


	//   ....[18]....
        /*0134*/ 	.word	0x0000b430


	//   ....[19]....
        /*0138*/ 	.word	0x0000b440


	//----- nvinfo : EIATTR_EXIT_INSTR_OFFSETS
	.align		4
.L_13131:
        /*013c*/ 	.byte	0x04, 0x1c
        /*013e*/ 	.short	(.L_13133 - .L_13132)


	//   ....[0]....
.L_13132:
        /*0140*/ 	.word	0x0000b460


	//   ....[1]....
        /*0144*/ 	.word	0x0000b9b0


	//   ....[2]....
        /*0148*/ 	.word	0x0000ba60


	//   ....[3]....
        /*014c*/ 	.word	0x0000baa0


	//   ....[4]....
        /*0150*/ 	.word	0x0000bae0


	//   ....[5]....
        /*0154*/ 	.word	0x0000bb20


	//   ....[6]....
        /*0158*/ 	.word	0x0000bb80


	//   ....[7]....
        /*015c*/ 	.word	0x0000bbd0


	//   ....[8]....
        /*0160*/ 	.word	0x0000bc20


	//   ....[9]....
        /*0164*/ 	.word	0x0000bc70


	//   ....[10]....
        /*0168*/ 	.word	0x0000bcc0


	//   ....[11]....
        /*016c*/ 	.word	0x0000bd10


	//   ....[12]....
        /*0170*/ 	.word	0x0000bd60


	//   ....[13]....
        /*0174*/ 	.word	0x0000bdb0


	//   ....[14]....
        /*0178*/ 	.word	0x0000bdf0


	//   ....[15]....
        /*017c*/ 	.word	0x0000be30


	//   ....[16]....
        /*0180*/ 	.word	0x0000be70


	//   ....[17]....
        /*0184*/ 	.word	0x0000beb0


	//   ....[18]....
        /*0188*/ 	.word	0x0000bef0


	//   ....[19]....
        /*018c*/ 	.word	0x0000bf30


	//   ....[20]....
        /*0190*/ 	.word	0x0000bf70


	//   ....[21]....
        /*0194*/ 	.word	0x0000bfb0


	//   ....[22]....
        /*0198*/ 	.word	0x0000bff0


	//   ....[23]....
        /*019c*/ 	.word	0x0000c030


	//   ....[24]....
        /*01a0*/ 	.word	0x0000c070


	//   ....[25]....
        /*01a4*/ 	.word	0x0000c0b0


	//   ....[26]....
        /*01a8*/ 	.word	0x0000c0f0


	//   ....[27]....
        /*01ac*/ 	.word	0x0000c130


	//   ....[28]....
        /*01b0*/ 	.word	0x0000c170


	//   ....[29]....
        /*01b4*/ 	.word	0x0000c1b0


	//   ....[30]....
        /*01b8*/ 	.word	0x0000c1f0


	//   ....[31]....
        /*01bc*/ 	.word	0x0000c230


	//   ....[32]....
        /*01c0*/ 	.word	0x0000c270


	//   ....[33]....
        /*01c4*/ 	.word	0x0000c2b0


	//   ....[34]....
        /*01c8*/ 	.word	0x0000c2f0


	//   ....[35]....
        /*01cc*/ 	.word	0x0000c330


	//   ....[36]....
        /*01d0*/ 	.word	0x0000c370


	//   ....[37]....
        /*01d4*/ 	.word	0x0000c3b0


	//   ....[38]....
        /*01d8*/ 	.word	0x0000c3f0


	//   ....[39]....
        /*01dc*/ 	.word	0x0000c430


	//   ....[40]....
        /*01e0*/ 	.word	0x0000c470


	//   ....[41]....
        /*01e4*/ 	.word	0x0000c4b0


	//   ....[42]....
        /*01e8*/ 	.word	0x0000c4f0


	//   ....[43]....
        /*01ec*/ 	.word	0x0000c530


	//   ....[44]....
        /*01f0*/ 	.word	0x0000c570


	//   ....[45]....
        /*01f4*/ 	.word	0x0000c5b0


	//   ....[46]....
        /*01f8*/ 	.word	0x0000c5f0


	//   ....[47]....
        /*01fc*/ 	.word	0x0000c630


	//   ....[48]....
        /*0200*/ 	.word	0x0000c670


	//   ....[49]....
        /*0204*/ 	.word	0x0000c6b0


	//   ....[50]....
        /*0208*/ 	.word	0x0000c6f0


	//   ....[51]....
        /*020c*/ 	.word	0x0000c730


	//   ....[52]....
        /*0210*/ 	.word	0x0000c770


	//   ....[53]....
        /*0214*/ 	.word	0x0000c7b0


	//   ....[54]....
        /*0218*/ 	.word	0x0000c7f0


	//   ....[55]....
        /*021c*/ 	.word	0x0000c830


	//   ....[56]....
        /*0220*/ 	.word	0x0000c870


	//   ....[57]....
        /*0224*/ 	.word	0x0000c8b0


	//   ....[58]....
        /*0228*/ 	.word	0x0000c8f0


	//   ....[59]....
        /*022c*/ 	.word	0x0000c930


	//   ....[60]....
        /*0230*/ 	.word	0x0000c970


	//   ....[61]....
        /*0234*/ 	.word	0x0000c9b0


	//   ....[62]....
        /*0238*/ 	.word	0x0000c9f0


	//   ....[63]....
        /*023c*/ 	.word	0x0000ca30


	//   ....[64]....
        /*0240*/ 	.word	0x0000ca70


	//   ....[65]....
        /*0244*/ 	.word	0x0000caa0


	//----- nvinfo : EIATTR_CRS_STACK_SIZE
	.align		4
.L_13133:
        /*0248*/ 	.byte	0x04, 0x1e
        /*024a*/ 	.short	(.L_13135 - .L_13134)
.L_13134:
        /*024c*/ 	.word	0x00000000


	//----- nvinfo : EIATTR_CBANK_PARAM_SIZE
	.align		4
.L_13135:
        /*0250*/ 	.byte	0x03, 0x19
        /*0252*/ 	.short	0x002d


	//----- nvinfo : EIATTR_PARAM_CBANK
	.align		4
        /*0254*/ 	.byte	0x04, 0x0a
        /*0256*/ 	.short	(.L_13137 - .L_13136)
	.align		4
.L_13136:
        /*0258*/ 	.word	index@(.nv.constant0._ZN43_GLOBAL__N__9ae7fba5_10_SoftMax_cu_9f978f6320softmax_warp_forwardIdddLi11ELb1ELb0EEEvPT0_PKT_iiiPKbib)
        /*025c*/ 	.short	0x0210
        /*025e*/ 	.short	0x002d


	//----- nvinfo : EIATTR_SW_WAR
	.align		4
.L_13137:
        /*0260*/ 	.byte	0x04, 0x36
        /*0262*/ 	.short	(.L_13139 - .L_13138)
.L_13138:
        /*0264*/ 	.word	0x00000008
.L_13139:


//--------------------- .nv.info._ZN43_GLOBAL__N__9ae7fba5_10_SoftMax_cu_9f978f6320softmax_warp_forwardIdddLi10ELb1ELb0EEEvPT0_PKT_iiiPKbib --------------------------
	.section	.nv.info._ZN43_GLOBAL__N__9ae7fba5_10_SoftMax_cu_9f978f6320softmax_warp_forwardIdddLi10ELb1ELb0EEEvPT0_PKT_iiiPKbib,"",@"SHT_CUDA_INFO"
	.sectionflags	@""
	.align	4


	//----- nvinfo : EIATTR_CUDA_API_VERSION
	.align		4
        /*0000*/ 	.byte	0x04, 0x37
        /*0002*/ 	.short	(.L_13141 - .L_13140)
.L_13140:
        /*0004*/ 	.word	0x00000082


	//----- nvinfo : EIATTR_KPARAM_INFO
	.align		4
.L_13141:
        /*0008*/ 	.byte	0x04, 0x17
        /*000a*/ 	.short	(.L_13143 - .L_13142)
.L_13142:
        /*000c*/ 	.word	0x00000000
        /*0010*/ 	.short	0x0007
        /*0012*/ 	.short	0x002c
        /*0014*/ 	.byte	0x00, 0xf0, 0x05, 0x00


	//----- nvinfo : EIATTR_KPARAM_INFO
	.align		4
.L_13143:
        /*0018*/ 	.byte	0x04, 0x17
        /*001a*/ 	.short	(.L_13145 - .L_13144)
.L_13144:
        /*001c*/ 	.word	0x00000000
        /*0020*/ 	.short	0x0006
        /*0022*/ 	.short	0x0028
        /*0024*/ 	.byte	0x00, 0xf0, 0x11, 0x00


	//----- nvinfo : EIATTR_KPARAM_INFO
	.align		4
.L_13145:
        /*0028*/ 	.byte	0x04, 0x17
        /*002a*/ 	.short	(.L_13147 - .L_13146)
.L_13146:
        /*002c*/ 	.word	0x00000000
        /*0030*/ 	.short	0x0005
        /*0032*/ 	.short	0x0020
        /*0034*/ 	.byte	0x00, 0xf0, 0x21, 0x00


	//----- nvinfo : EIATTR_KPARAM_INFO
	.align		4
.L_13147:
        /*0038*/ 	.byte	0x04, 0x17
        /*003a*/ 	.short	(.L_13149 - .L_13148)
.L_13148:
        /*003c*/ 	.word	0x00000000
        /*0040*/ 	.short	0x0004
        /*0042*/ 	.short	0x0018
        /*0044*/ 	.byte	0x00, 0xf0, 0x11, 0x00


	//----- nvinfo : EIATTR_KPARAM_INFO
	.align		4
.L_13149:
        /*0048*/ 	.byte	0x04, 0x17
        /*004a*/ 	.short	(.L_13151 - .L_13150)
.L_13150:
        /*004c*/ 	.word	0x00000000
        /*0050*/ 	.short	0x0003
        /*0052*/ 	.short	0x0014
        /*0054*/ 	.byte	0x00, 0xf0, 0x11, 0x00


	//----- nvinfo : EIATTR_KPARAM_INFO
	.align		4
.L_13151:
        /*0058*/ 	.byte	0x04, 0x17
        /*005a*/ 	.short	(.L_13153 - .L_13152)
.L_13152:
        /*005c*/ 	.word	0x00000000
        /*0060*/ 	.short	0x0002
        /*0062*/ 	.short	0x0010
        /*0064*/ 	.byte	0x00, 0xf0, 0x11, 0x00


	//----- nvinfo : EIATTR_KPARAM_INFO
	.align		4
.L_13153:
        /*0068*/ 	.byte	0x04, 0x17
        /*006a*/ 	.short	(.L_13155 - .L_13154)
.L_13154:
        /*006c*/ 	.word	0x00000000
        /*0070*/ 	.short	0x0001
        /*0072*/ 	.short	0x0008
        /*0074*/ 	.byte	0x00, 0xf0, 0x21, 0x00


	//----- nvinfo : EIATTR_KPARAM_INFO
	.align		4
.L_13155:
        /*0078*/ 	.byte	0x04, 0x17
        /*007a*/ 	.short	(.L_13157 - .L_13156)
.L_13156:
        /*007c*/ 	.word	0x00000000
        /*0080*/ 	.short	0x0000
        /*0082*/ 	.short	0x0000
        /*0084*/ 	.byte	0x00, 0xf0, 0x21, 0x00


	//----- nvinfo : EIATTR_SPARSE_MMA_MASK
	.align		4
.L_13157:
        /*0088*/ 	.byte	0x03, 0x50
        /*008a*/ 	.short	0x0000


	//----- nvinfo : EIATTR_MAXREG_COUNT
	.align		4
        /*008c*/ 	.byte	0x03, 0x1b
        /*008e*/ 	.short	0x00ff


	//----- nvinfo : EIATTR_MERCURY_ISA_VERSION
	.align		4
        /*0090*/ 	.byte	0x03, 0x5f
        /*0092*/ 	.short	0x0101


	//----- nvinfo : EIATTR_COOP_GROUP_MASK_REGIDS
	.align		4
        /*0094*/ 	.byte	0x04, 0x29
        /*0096*/ 	.short	(.L_13159 - .L_13158)


	//   ....[0]....
.L_13158:
        /*0098*/ 	.word	0xffffffff


	//   ....[1]....
        /*009c*/ 	.word	0xffffffff


	//   ....[2]....
        /*00a0*/ 	.word	0xffffffff


	//   ....[3]....
        /*00a4*/ 	.word	0xffffffff


	//   ....[4]....
        /*00a8*/ 	.word	0xffffffff


	//   ....[5]....
        /*00ac*/ 	.word	0xffffffff


	//   ....[6]....
        /*00b0*/ 	.word	0xffffffff


	//   ....[7]....
        /*00b4*/ 	.word	0xffffffff


	//   ....[8]....
        /*00b8*/ 	.word	0xffffffff


	//   ....[9]....
        /*00bc*/ 	.word	0xffffffff


	//   ....[10]....
        /*00c0*/ 	.word	0xffffffff


	//   ....[11]....
        /*00c4*/ 	.word	0xffffffff


	//   ....[12]....
        /*00c8*/ 	.word	0xffffffff


	//   ....[13]....
        /*00cc*/ 	.word	0xffffffff


	//   ....[14]....
        /*00d0*/ 	.word	0xffffffff


	//   ....[15]....
        /*00d4*/ 	.word	0xffffffff


	//   ....[16]....
        /*00d8*/ 	.word	0xffffffff


	//   ....[17]....
        /*00dc*/ 	.word	0xffffffff


	//   ....[18]....
        /*00e0*/ 	.word	0xffffffff


	//   ....[19]....
        /*00e4*/ 	.word	0xffffffff


	//----- nvinfo : EIATTR_COOP_GROUP_INSTR_OFFSETS
	.align		4
.L_13159:
        /*00e8*/ 	.byte	0x04, 0x28
        /*00ea*/ 	.short	(.L_13161 - .L_13160)


	//   ....[0]....
.L_13160:
        /*00ec*/ 	.word	0x000010b0


	//   ....[1]....
        /*00f0*/ 	.word	0x000010c0


	//   ....[2]....
        /*00f4*/ 	.word	0x00001100


	//   ....[3]....
        /*00f8*/ 	.word	0x00001110


	//   ....[4]....
        /*00fc*/ 	.word	0x00001150


	//   ....[5]....
        /*0100*/ 	.word	0x00001160


	//   ....[6]....
        /*0104*/ 	.word	0x000011a0


	//   ....[7]....
        /*0108*/ 	.word	0x000011b0


	//   ....[8]....
        /*010c*/ 	.word	0x000011f0


	//   ....[9]....
        /*0110*/ 	.word	0x00001200


	//   ....[10]....
        /*0114*/ 	.word	0x00005be0


	//   ....[11]....
        /*0118*/ 	.word	0x00005bf0


	//   ....[12]....
        /*011c*/ 	.word	0x00005c40


	//   ....[13]....
        /*0120*/ 	.word	0x00005c50


	//   ....[14]....
        /*0124*/ 	.word	0x00005c70


	//   ....[15]....
        /*0128*/ 	.word	0x00005c80


	//   ....[16]....
        /*012c*/ 	.word	0x00005ca0


	//   ....[17]....
        /*0130*/ 	.word	0x00005cb0


	//   ....[18]....
        /*0134*/ 	.word	0x00005cd0


	//   ....[19]....
        /*0138*/ 	.word	0x00005ce0


	//----- nvinfo : EIATTR_EXIT_INSTR_OFFSETS
	.align		4
.L_13161:
        /*013c*/ 	.byte	0x04, 0x1c
        /*013e*/ 	.short	(.L_13163 - .L_13162)


	//   ....[0]....
.L_13162:
        /*0140*/ 	.word	0x00005d00


	//   ....[1]....
        /*0144*/ 	.word	0x00006230


	//   ....[2]....
        /*0148*/ 	.word	0x00006300


	//   ....[3]....
        /*014c*/ 	.word	0x00006350


	//   ....[4]....
        /*0150*/ 	.word	0x000063a0


	//   ....[5]....
        /*0154*/ 	.word	0x000063f0


	//   ....[6]....
        /*0158*/ 	.word	0x00006430


	//   ....[7]....
        /*015c*/ 	.word	0x00006470


	//   ....[8]....
        /*0160*/ 	.word	0x000064b0


	//   ....[9]....
        /*0164*/ 	.word	0x000064f0


	//   ....[10]....
        /*0168*/ 	.word	0x00006530


	//   ....[11]....
        /*016c*/ 	.word	0x00006570


	//   ....[12]....
        /*0170*/ 	.word	0x000065b0


	//   ....[13]....
        /*0174*/ 	.word	0x000065f0


	//   ....[14]....
        /*0178*/ 	.word	0x00006630


	//   ....[15]....
        /*017c*/ 	.word	0x00006670


	//   ....[16]....
        /*0180*/ 	.word	0x000066b0


	//   ....[17]....
        /*0184*/ 	.word	0x000066f0


	//   ....[18]....
        /*0188*/ 	.word	0x00006730


	//   ....[19]....
        /*018c*/ 	.word	0x00006770


	//   ....[20]....
        /*0190*/ 	.word	0x000067b0


	//   ....[21]....
        /*0194*/ 	.word	0x000067f0


	//   ....[22]....
        /*0198*/ 	.word	0x00006830


	//   ....[23]....
        /*019c*/ 	.word	0x00006870


	//   ....[24]....
        /*01a0*/ 	.word	0x000068b0


	//   ....[25]....
        /*01a4*/ 	.word	0x000068f0


	//   ....[26]....
        /*01a8*/ 	.word	0x00006930


	//   ....[27]....
        /*01ac*/ 	.word	0x00006970


	//   ....[28]....
        /*01b0*/ 	.word	0x000069b0


	//   ....[29]....
        /*01b4*/ 	.word	0x000069f0


	//   ....[30]....
        /*01b8*/ 	.word	0x00006a30


	//   ....[31]....
        /*01bc*/ 	.word	0x00006a70


	//   ....[32]....
        /*01c0*/ 	.word	0x00006ab0


	//   ....[33]....
        /*01c4*/ 	.word	0x00006ae0


	//----- nvinfo : EIATTR_CRS_STACK_SIZE
	.align		4
.L_13163:
        /*01c8*/ 	.byte	0x04, 0x1e
        /*01ca*/ 	.short	(.L_13165 - .L_13164)
.L_13164:
        /*01cc*/ 	.word	0x00000000


	//----- nvinfo : EIATTR_CBANK_PARAM_SIZE
	.align		4
.L_13165:
        /*01d0*/ 	.byte	0x03, 0x19
        /*01d2*/ 	.short	0x002d


	//----- nvinfo : EIATTR_PARAM_CBANK
	.align		4
        /*01d4*/ 	.byte	0x04, 0x0a
        /*01d6*/ 	.short	(.L_13167 - .L_13166)
	.align		4
.L_13166:
        /*01d8*/ 	.word	index@(.nv.constant0._ZN43_GLOBAL__N__9ae7fba5_10_SoftMax_cu_9f978f6320softmax_warp_forwardIdddLi10ELb1ELb0EEEvPT0_PKT_iiiPKbib)
        /*01dc*/ 	.short	0x0210
        /*01de*/ 	.short	0x002d


	//----- nvinfo : EIATTR_SW_WAR
	.align		4
.L_13167:
        /*01e0*/ 	.byte	0x04, 0x36
        /*01e2*/ 	.short	(.L_13169 - .L_13168)
.L_13168:
        /*01e4*/ 	.word	0x00000008
.L_13169:


//--------------------- .nv.info._ZN43_GLOBAL__N__9ae7fba5_10_SoftMax_cu_9f978f6320softmax_warp_forwardIdddLi9ELb1ELb0EEEvPT0_PKT_iiiPKbib --------------------------
	.section	.nv.info._ZN43_GLOBAL__N__9ae7fba5_10_SoftMax_cu_9f978f6320softmax_warp_forwardIdddLi9ELb1ELb0EEEvPT0_PKT_iiiPKbib,"",@"SHT_CUDA_INFO"
	.sectionflags	@""
	.align	4


	//----- nvinfo : EIATTR_CUDA_API_VERSION
	.align		4
        /*0000*/ 	.byte	0x04, 0x37
        /*0002*/ 	.short	(.L_13171 - .L_13170)
.L_13170:
        /*0004*/ 	.word	0x00000082


	//----- nvinfo : EIATTR_KPARAM_INFO
	.align		4
.L_13171:
        /*0008*/ 	.byte	0x04, 0x17
        /*000a*/ 	.short	(.L_13173 - .L_13172)
.L_13172:
        /*000c*/ 	.word	0x00000000
        /*0010*/ 	.short	0x0007
        /*0012*/ 	.short	0x002c
        /*0014*/ 	.byte	0x00, 0xf0, 0x05, 0x00


	//----- nvinfo : EIATTR_KPARAM_INFO
	.align		4
.L_13173:
        /*0018*/ 	.byte	0x04, 0x17
        /*001a*/ 	.short	(.L_13175 - .L_13174)
.L_13174:
        /*001c*/ 	.word	0x00000000
        /*0020*/ 	.short	0x0006
        /*0022*/ 	.short	0x0028
        /*0024*/ 	.byte	0x00, 0xf0, 0x11, 0x00


	//----- nvinfo : EIATTR_KPARAM_INFO
	.align		4
.L_13175:
        /*0028*/ 	.byte	0x04, 0x17
        /*002a*/ 	.short	(.L_13177 - .L_13176)
.L_13176:
        /*002c*/ 	.word	0x00000000
        /*0030*/ 	.short	0x0005
        /*0032*/ 	.short	0x0020
        /*0034*/ 	.byte	0x00, 0xf0, 0x21, 0x00


	//----- nvinfo : EIATTR_KPARAM_INFO
	.align		4
.L_13177:
        /*0038*/ 	.byte	0x04, 0x17
        /*003a*/ 	.short	(.L_13179 - .L_13178)
.L_13178:
        /*003c*/ 	.word	0x00000000
        /*0040*/ 	.short	0x0004
        /*0042*/ 	.short	0x0018
        /*0044*/ 	.byte	0x00, 0xf0, 0x11, 0x00


	//----- nvinfo : EIATTR_KPARAM_INFO
	.align		4
.L_13179:
        /*0048*/ 	.byte	0x04, 0x17
        /*004a*/ 	.short	(.L_13181 - .L_13180)
.L_13180:
        /*004c*/ 	.word	0x00000000
        /*0050*/ 	.short	0x0003
        /*0052*/ 	.short	0x0014
        /*0054*/ 	.byte	0x00, 0xf0, 0x11, 0x00


	//----- nvinfo : EIATTR_KPARAM_INFO
	.align		4
.L_13181:
        /*0058*/ 	.byte	0x04, 0x17
        /*005a*/ 	.short	(.L_13183 - .L_13182)
.L_13182:
        /*005c*/ 	.word	0x00000000
        /*0060*/ 	.short	0x0002
        /*0062*/ 	.short	0x0010
        /*0064*/ 	.byte	0x00, 0xf0, 0x11, 0x00


	//----- nvinfo : EIATTR_KPARAM_INFO
	.align		4
.L_13183:
        /*0068*/ 	.byte	0x04, 0x17
        /*006a*/ 	.short	(.L_13185 - .L_13184)
.L_13184:
        /*006c*/ 	.word	0x00000000
        /*0070*/ 	.short	0x0001
        /*0072*/ 	.short	0x0008
        /*0074*/ 	.byte	0x00, 0xf0, 0x21, 0x00


	//----- nvinfo : EIATTR_KPARAM_INFO
	.align		4
.L_13185:
        /*0078*/ 	.byte	0x04, 0x17
        /*007a*/ 	.short	(.L_13187 - .L_13186)
.L_13186:
        /*007c*/ 	.word	0x00000000
        /*0080*/ 	.short	0x0000
        /*0082*/ 	.short	0x0000
        /*0084*/ 	.byte	0x00, 0xf0, 0x21, 0x00


	//----- nvinfo : EIATTR_SPARSE_MMA_MASK
	.align		4
.L_13187:
        /*0088*/ 	.byte	0x03, 0x50
        /*008a*/ 	.short	0x0000


	//----- nvinfo : EIATTR_MAXREG_COUNT
	.align		4
        /*008c*/ 	.byte	0x03, 0x1b
        /*008e*/ 	.short	0x00ff


	//----- nvinfo : EIATTR_MERCURY_ISA_VERSION
	.align		4
        /*0090*/ 	.byte	0x03, 0x5f
        /*0092*/ 	.short	0x0101


	//----- nvinfo : EIATTR_COOP_GROUP_MASK_REGIDS
	.align		4
        /*0094*/ 	.byte	0x04, 0x29
        /*0096*/ 	.short	(.L_13189 - .L_13188)


	//   ....[0]....
.L_13188:
        /*0098*/ 	.word	0xffffffff


	//   ....[1]....
        /*009c*/ 	.word	0xffffffff


	//   ....[2]....
        /*00a0*/ 	.word	0xffffffff


	//   ....[3]....
        /*00a4*/ 	.word	0xffffffff


	//   ....[4]....
        /*00a8*/ 	.word	0xffffffff


	//   ....[5]....
        /*00ac*/ 	.word	0xffffffff


	//   ....[6]....
        /*00b0*/ 	.word	0xffffffff


	//   ....[7]....
        /*00b4*/ 	.word	0xffffffff


	//   ....[8]....
        /*00b8*/ 	.word	0xffffffff


	//   ....[9]....
        /*00bc*/ 	.word	0xffffffff


	//   ....[10]....
        /*00c0*/ 	.word	0xffffffff


	//   ....[11]....
        /*00c4*/ 	.word	0xffffffff


	//   ....[12]....
        /*00c8*/ 	.word	0xffffffff


	//   ....[13]....
        /*00cc*/ 	.word	0xffffffff


	//   ....[14]....
        /*00d0*/ 	.word	0xffffffff


	//   ....[15]....
        /*00d4*/ 	.word	0xffffffff


	//   ....[16]....
        /*00d8*/ 	.word	0xffffffff


	//   ....[17]....
        /*00dc*/ 	.word	0xffffffff


	//   ....[18]....
        /*00e0*/ 	.word	0xffffffff


	//   ....[19]....
        /*00e4*/ 	.word	0xffffffff


	//----- nvinfo : EIATTR_COOP_GROUP_INSTR_OFFSETS
	.align		4
.L_13189:
        /*00e8*/ 	.byte	0x04, 0x28
        /*00ea*/ 	.short	(.L_13191 - .L_13190)


	//   ....[0]....
.L_13190:
        /*00ec*/ 	.word	0x000008b0


	//   ....[1]....
        /*00f0*/ 	.word	0x000008c0


	//   ....[2]....
        /*00f4*/ 	.word	0x00000900


	//   ....[3]....
        /*00f8*/ 	.word	0x00000910


	//   ....[4]....
        /*00fc*/ 	.word	0x00000950


	//   ....[5]....
        /*0100*/ 	.word	0x00000960


	//   ....[6]....
        /*0104*/ 	.word	0x000009a0


	//   ....[7]....
        /*0108*/ 	.word	0x000009b0


	//   ....[8]....
        /*010c*/ 	.word	0x000009f0


	//   ....[9]....
        /*0110*/ 	.word	0x00000a00


	//   ....[10]....
        /*0114*/ 	.word	0x00002fc0


	//   ....[11]....
        /*0118*/ 	.word	0x00002fd0


	//   ....[12]....
        /*011c*/ 	.word	0x00002ff0


	//   ....[13]....
        /*0120*/ 	.word	0x00003000


	//   ....[14]....
        /*0124*/ 	.word	0x00003030


	//   ....[15]....
        /*0128*/ 	.word	0x00003050


	//   ....[16]....
        /*012c*/ 	.word	0x00003080


	//   ....[17]....
        /*0130*/ 	.word	0x00003090


	//   ....[18]....
        /*0134*/ 	.word	0x000030b0


	//   ....[19]....
        /*0138*/ 	.word	0x000030c0


	//----- nvinfo : EIATTR_EXIT_INSTR_OFFSETS
	.align		4
.L_13191:
        /*013c*/ 	.byte	0x04, 0x1c
        /*013e*/ 	.short	(.L_13193 - .L_13192)


	//   ....[0]....
.L_13192:
        /*0140*/ 	.word	0x000030e0


	//   ....[1]....
        /*0144*/ 	.word	0x00003630


	//   ....[2]....
        /*0148*/ 	.word	0x000036f0


	//   ....[3]....
        /*014c*/ 	.word	0x00003730


	//   ....[4]....
        /*0150*/ 	.word	0x00003770


	//   ....[5]....
        /*0154*/ 	.word	0x000037b0


	//   ....[6]....
        /*0158*/ 	.word	0x000037f0


	//   ....[7]....
        /*015c*/ 	.word	0x00003830


	//   ....[8]....
        /*0160*/ 	.word	0x00003870


	//   ....[9]....
        /*0164*/ 	.word	0x000038b0


	//   ....[10]....
        /*0168*/ 	.word	0x000038f0


	//   ....[11]....
        /*016c*/ 	.word	0x00003930


	//   ....[12]....
        /*0170*/ 	.word	0x00003970


	//   ....[13]....
        /*0174*/ 	.word	0x000039b0


	//   ....[14]....
        /*0178*/ 	.word	0x000039f0


	//   ....[15]....
        /*017c*/ 	.word	0x00003a30


	//   ....[16]....
        /*0180*/ 	.word	0x00003a70


	//   ....[17]....
        /*0184*/ 	.word	0x00003aa0


	//----- nvinfo : EIATTR_CRS_STACK_SIZE
	.align		4
.L_13193:
        /*0188*/ 	.byte	0x04, 0x1e
        /*018a*/ 	.short	(.L_13195 - .L_13194)
.L_13194:
        /*018c*/ 	.word	0x00000000


	//----- nvinfo : EIATTR_CBANK_PARAM_SIZE
	.align		4
.L_13195:
        /*0190*/ 	.byte	0x03, 0x19
        /*0192*/ 	.short	0x002d


	//----- nvinfo : EIATTR_PARAM_CBANK
	.align		4
        /*0194*/ 	.byte	0x04, 0x0a
        /*0196*/ 	.short	(.L_13197 - .L_13196)
	.align		4
.L_13196:
        /*0198*/ 	.word	index@(.nv.constant0._ZN43_GLOBAL__N__9ae7fba5_10_SoftMax_cu_9f978f6320softmax_warp_forwardIdddLi9ELb1ELb0EEEvPT0_PKT_iiiPKbib)
        /*019c*/ 	.short	0x0210
        /*019e*/ 	.short	0x002d


	//----- nvinfo : EIATTR_SW_WAR
	.align		4
.L_13197:
        /*01a0*/ 	.byte	0x04, 0x36
        /*01a2*/ 	.short	(.L_13199 - .L_13198)
.L_13198:
        /*01a4*/ 	.word	0x00000008
.L_13199:


//--------------------- .nv.info._ZN43_GLOBAL__N__9ae7fba5_10_SoftMax_cu_9f978f6320softmax_warp_forwardIdddLi8ELb1ELb0EEEvPT0_PKT_iiiPKbib --------------------------
	.section	.nv.info._ZN43_GLOBAL__N__9ae7fba5_10_SoftMax_cu_9f978f6320softmax_warp_forwardIdddLi8ELb1ELb0EEEvPT0_PKT_iiiPKbib,"",@"SHT_CUDA_INFO"
	.sectionflags	@""
	.align	4


	//----- nvinfo : EIATTR_CUDA_API_VERSION
	.align		4
        /*0000*/ 	.byte	0x04, 0x37
        /*0002*/ 	.short	(.L_13201 - .L_13200)
.L_13200:
        /*0004*/ 	.word	0x00000082


	//----- nvinfo : EIATTR_KPARAM_INFO
	.align		4
.L_13201:
        /*0008*/ 	.byte	0x04, 0x17
        /*000a*/ 	.short	(.L_13203 - .L_13202)
.L_13202:
        /*000c*/ 	.word	0x00000000
        /*0010*/ 	.short	0x0007
        /*0012*/ 	.short	0x002c
        /*0014*/ 	.byte	0x00, 0xf0, 0x05, 0x00


	//----- nvinfo : EIATTR_KPARAM_INFO
	.align		4
.L_13203:
        /*0018*/ 	.byte	0x04, 0x17
        /*001a*/ 	.short	(.L_13205 - .L_13204)
.L_13204:
        /*001c*/ 	.word	0x00000000
        /*0020*/ 	.short	0x0006
        /*0022*/ 	.short	0x0028
        /*0024*/ 	.byte	0x00, 0xf0, 0x11, 0x00


	//----- nvinfo : EIATTR_KPARAM_INFO
	.align		4
.L_13205:
        /*0028*/ 	.byte	0x04, 0x17
        /*002a*/ 	.short	(.L_13207 - .L_13206)
.L_13206:
        /*002c*/ 	.word	0x00000000
        /*0030*/ 	.short	0x0005
        /*0032*/ 	.short	0x0020
        /*0034*/ 	.byte	0x00, 0xf0, 0x21, 0x00


	//----- nvinfo : EIATTR_KPARAM_INFO
	.align		4
.L_13207:
        /*0038*/ 	.byte	0x04, 0x17
        /*003a*/ 	.short	(.L_13209 - .L_13208)
.L_13208:
        /*003c*/ 	.word	0x00000000
        /*0040*/ 	.short	0x0004
        /*0042*/ 	.short	0x0018
        /*0044*/ 	.byte	0x00, 0xf0, 0x11, 0x00


	//----- nvinfo : EIATTR_KPARAM_INFO
	.align		4
.L_13209:
        /*0048*/ 	.byte	0x04, 0x17
        /*004a*/ 	.short	(.L_13211 - .L_13210)
.L_13210:
        /*004c*/ 	.word	0x00000000
        /*0050*/ 	.short	0x0003
        /*0052*/ 	.short	0x0014
        /*0054*/ 	.byte	0x00, 0xf0, 0x11, 0x00


	//----- nvinfo : EIATTR_KPARAM_INFO
	.align		4
.L_13211:
        /*0058*/ 	.byte	0x04, 0x17
        /*005a*/ 	.short	(.L_13213 - .L_13212)
.L_13212:
        /*005c*/ 	.word	0x00000000
        /*0060*/ 	.short	0x0002
        /*0062*/ 	.short	0x0010
        /*0064*/ 	.byte	0x00, 0xf0, 0x11, 0x00


	//----- nvinfo : EIATTR_KPARAM_INFO
	.align		4
.L_13213:
        /*0068*/ 	.byte	0x04, 0x17
        /*006a*/ 	.short	(.L_13215 - .L_13214)
.L_13214:
        /*006c*/ 	.word	0x00000000
        /*0070*/ 	.short	0x0001
        /*0072*/ 	.short	0x0008
        /*0074*/ 	.byte	0x00, 0xf0, 0x21, 0x00


	//----- nvinfo : EIATTR_KPARAM_INFO
	.align		4
.L_13215:
        /*0078*/ 	.byte	0x04, 0x17
        /*007a*/ 	.short	(.L_13217 - .L_13216)
.L_13216:
        /*007c*/ 	.word	0x00000000
        /*0080*/ 	.short	0x0000
        /*0082*/ 	.short	0x0000
        /*0084*/ 	.byte	0x00, 0xf0, 0x21, 0x00


	//----- nvinfo : EIATTR_SPARSE_MMA_MASK
	.align		4
.L_13217:
        /*0088*/ 	.byte	0x03, 0x50
        /*008a*/ 	.short	0x0000


	//----- nvinfo : EIATTR_MAXREG_COUNT
	.align		4
        /*008c*/ 	.byte	0x03, 0x1b
        /*008e*/ 	.short	0x00ff


	//----- nvinfo : EIATTR_MERCURY_ISA_VERSION
	.align		4
        /*0090*/ 	.byte	0x03, 0x5f
        /*0092*/ 	.short	0x0101


	//----- nvinfo : EIATTR_COOP_GROUP_MASK_REGIDS
	.align		4
        /*0094*/ 	.byte	0x04, 0x29
        /*0096*/ 	.short	(.L_13219 - .L_13218)


	//   ....[0]....
.L_13218:
        /*0098*/ 	.word	0xffffffff


	//   ....[1]....
        /*009c*/ 	.word	0xffffffff


	//   ....[2]....
        /*00a0*/ 	.word	0xffffffff


	//   ....[3]....
        /*00a4*/ 	.word	0xffffffff


	//   ....[4]....
        /*00a8*/ 	.word	0xffffffff


	//   ....[5]....
        /*00ac*/ 	.word	0xffffffff


	//   ....[6]....
        /*00b0*/ 	.word	0xffffffff


	//   ....[7]....
        /*00b4*/ 	.word	0xffffffff


	//   ....[8]....
        /*00b8*/ 	.word	0xffffffff


	//   ....[9]....
        /*00bc*/ 	.word	0xffffffff


	//   ....[10]....
        /*00c0*/ 	.word	0xffffffff


	//   ....[11]....
        /*00c4*/ 	.word	0xffffffff


	//   ....[12]....
        /*00c8*/ 	.word	0xffffffff


	//   ....[13]....
        /*00cc*/ 	.word	0xffffffff


	//   ....[14]....
        /*00d0*/ 	.word	0xffffffff


	//   ....[15]....
        /*00d4*/ 	.word	0xffffffff


	//   ....[16]....
        /*00d8*/ 	.word	0xffffffff


	//   ....[17]....
        /*00dc*/ 	.word	0xffffffff


	//   ....[18]....
        /*00e0*/ 	.word	0xffffffff


	//   ....[19]....
        /*00e4*/ 	.word	0xffffffff


	//----- nvinfo : EIATTR_COOP_GROUP_INSTR_OFFSETS
	.align		4
.L_13219:
        /*00e8*/ 	.byte	0x04, 0x28
        /*00ea*/ 	.short	(.L_13221 - .L_13220)


	//   ....[0]....
.L_13220:
        /*00ec*/ 	.word	0x000004b0


	//   ....[1]....
        /*00f0*/ 	.word	0x000004c0


	//   ....[2]....
        /*00f4*/ 	.word	0x00000500


	//   ....[3]....
        /*00f8*/ 	.word	0x00000510


	//   ....[4]....
        /*00fc*/ 	.word	0x00000550


	//   ....[5]....
        /*0100*/ 	.word	0x00000560


	//   ....[6]....
        /*0104*/ 	.word	0x000005a0


	//   ....[7]....
        /*0108*/ 	.word	0x000005b0


	//   ....[8]....
        /*010c*/ 	.word	0x000005f0


	//   ....[9]....
        /*0110*/ 	.word	0x00000600


	//   ....[10]....
        /*0114*/ 	.word	0x00001980


	//   ....[11]....
        /*0118*/ 	.word	0x00001990


	//   ....[12]....
        /*011c*/ 	.word	0x000019b0


	//   ....[13]....
        /*0120*/ 	.word	0x000019c0


	//   ....[14]....
        /*0124*/ 	.word	0x000019f0


	//   ....[15]....
        /*0128*/ 	.word	0x00001a10


	//   ....[16]....
        /*012c*/ 	.word	0x00001a40


	//   ....[17]....
        /*0130*/ 	.word	0x00001a50


	//   ....[18]....
        /*0134*/ 	.word	0x00001a70


	//   ....[19]....
        /*0138*/ 	.word	0x00001a80


	//----- nvinfo : EIATTR_EXIT_INSTR_OFFSETS
	.align		4
.L_13221:
        /*013c*/ 	.byte	0x04, 0x1c
        /*013e*/ 	.short	(.L_13223 - .L_13222)


	//   ....[0]....
.L_13222:
        /*0140*/ 	.word	0x00001aa0


	//   ....[1]....
        /*0144*/ 	.word	0x00001fd0


	//   ....[2]....
        /*0148*/ 	.word	0x00002080


	//   ....[3]....
        /*014c*/ 	.word	0x000020c0


	//   ....[4]....
        /*0150*/ 	.word	0x00002100


	//   ....[5]....
        /*0154*/ 	.word	0x00002140


	//   ....[6]....
        /*0158*/ 	.word	0x00002180


	//   ....[7]....
        /*015c*/ 	.word	0x000021c0


	//   ....[8]....
        /*0160*/ 	.word	0x00002200


	//   ....[9]....
        /*0164*/ 	.word	0x00002230


	//----- nvinfo : EIATTR_CRS_STACK_SIZE
	.align		4
.L_13223:
        /*0168*/ 	.byte	0x04, 0x1e
        /*016a*/ 	.short	(.L_13225 - .L_13224)
.L_13224:
        /*016c*/ 	.word	0x00000000


	//----- nvinfo : EIATTR_CBANK_PARAM_SIZE
	.align		4
.L_13225:
        /*0170*/ 	.byte	0x03, 0x19
        /*0172*/ 	.short	0x002d


	//----- nvinfo : EIATTR_PARAM_CBANK
	.align		4
        /*0174*/ 	.byte	0x04, 0x0a
        /*0176*/ 	.short	(.L_13227 - .L_13226)
	.align		4
.L_13226:
        /*0178*/ 	.word	index@(.nv.constant0._ZN43_GLOBAL__N__9ae7fba5_10_SoftMax_cu_9f978f6320softmax_warp_forwardIdddLi8ELb1ELb0EEEvPT0_PKT_iiiPKbib)
        /*017c*/ 	.short	0x0210
        /*017e*/ 	.short	0x002d


	//----- nvinfo : EIATTR_SW_WAR
	.align		4
.L_13227:
        /*0180*/ 	.byte	0x04, 0x36
        /*0182*/ 	.short	(.L_13229 - .L_13228)
.L_13228:
        /*0184*/ 	.word	0x00000008
.L_13229:


//--------------------- .nv.info._ZN43_GLOBAL__N__9ae7fba5_10_SoftMax_cu_9f978f6320softmax_warp_forwardIdddLi7ELb1ELb0EEEvPT0_PKT_iiiPKbib --------------------------
	.section	.nv.info._ZN43_GLOBAL__N__9ae7fba5_10_SoftMax_cu_9f978f6320softmax_warp_forwardIdddLi7ELb1ELb0EEEvPT0_PKT_iiiPKbib,"",@"SHT_CUDA_INFO"
	.sectionflags	@""
	.align	4


	//----- nvinfo : EIATTR_CUDA_API_VERSION
	.align		4
        /*0000*/ 	.byte	0x04, 0x37
        /*0002*/ 	.short	(.L_13231 - .L_13230)
.L_13230:
        /*0004*/ 	.word	0x00000082


	//----- nvinfo : EIATTR_KPARAM_INFO
	.align		4
.L_13231:
        /*0008*/ 	.byte	0x04, 0x17
        /*000a*/ 	.short	(.L_13233 - .L_13232)
.L_13232:
        /*000c*/ 	.word	0x00000000
        /*0010*/ 	.short	0x0007
        /*0012*/ 	.short	0x002c
        /*0014*/ 	.byte	0x00, 0xf0, 0x05, 0x00


	//----- nvinfo : EIATTR_KPARAM_INFO
	.align		4
.L_13233:
        /*0018*/ 	.byte	0x04, 0x17
        /*001a*/ 	.short	(.L_13235 - .L_13234)
.L_13234:
        /*001c*/ 	.word	0x00000000
        /*0020*/ 	.short	0x0006
        /*0022*/ 	.short	0x0028
        /*0024*/ 	.byte	0x00, 0xf0, 0x11, 0x00


	//----- nvinfo : EIATTR_KPARAM_INFO
	.align		4
.L_13235:
        /*0028*/ 	.byte	0x04, 0x17
        /*002a*/ 	.short	(.L_13237 - .L_13236)
.L_13236:
        /*002c*/ 	.word	0x00000000
        /*0030*/ 	.short	0x0005
        /*0032*/ 	.short	0x0020
        /*0034*/ 	.byte	0x00, 0xf0, 0x21, 0x00


	//----- nvinfo : EIATTR_KPARAM_INFO
	.align		4
.L_13237:
        /*0038*/ 	.byte	0x04, 0x17
        /*003a*/ 	.short	(.L_13239 - .L_13238)
.L_13238:
        /*003c*/ 	.word	0x00000000
        /*0040*/ 	.short	0x0004
        /*0042*/ 	.short	0x0018
        /*0044*/ 	.byte	0x00, 0xf0, 0x11, 0x00


	//----- nvinfo : EIATTR_KPARAM_INFO
	.align		4
.L_13239:
        /*0048*/ 	.byte	0x04, 0x17
        /*004a*/ 	.short	(.L_13241 - .L_13240)
.L_13240:
        /*004c*/ 	.word	0x00000000
        /*0050*/ 	.short	0x0003
        /*0052*/ 	.short	0x0014
        /*0054*/ 	.byte	0x00, 0xf0, 0x11, 0x00


	//----- nvinfo : EIATTR_KPARAM_INFO
	.align		4
.L_13241:
        /*0058*/ 	.byte	0x04, 0x17
        /*005a*/ 	.short	(.L_13243 - .L_13242)
.L_13242:
        /*005c*/ 	.word	0x00000000
        /*0060*/ 	.short	0x0002
        /*0062*/ 	.short	0x0010
        /*0064*/ 	.byte	0x00, 0xf0, 0x11, 0x00


	//----- nvinfo : EIATTR_KPARAM_INFO
	.align		4
.L_13243:
        /*0068*/ 	.byte	0x04, 0x17
        /*006a*/ 	.short	(.L_13245 - .L_13244)
.L_13244:
        /*006c*/ 	.word	0x00000000
        /*0070*/ 	.short	0x0001
        /*0072*/ 	.short	0x0008
        /*0074*/ 	.byte	0x00, 0xf0, 0x21, 0x00


	//----- nvinfo : EIATTR_KPARAM_INFO
	.align		4
.L_13245:
        /*0078*/ 	.byte	0x04, 0x17
        /*007a*/ 	.short	(.L_13247 - .L_13246)
.L_13246:
        /*007c*/ 	.word	0x00000000
        /*0080*/ 	.short	0x0000
        /*0082*/ 	.short	0x0000
        /*0084*/ 	.byte	0x00, 0xf0, 0x21, 0x00


	//----- nvinfo : EIATTR_SPARSE_MMA_MASK
	.align		4
.L_13247:
        /*0088*/ 	.byte	0x03, 0x50
        /*008a*/ 	.short	0x0000


	//----- nvinfo : EIATTR_MAXREG_COUNT
	.align		4
        /*008c*/ 	.byte	0x03, 0x1b
        /*008e*/ 	.short	0x00ff


	//----- nvinfo : EIATTR_MERCURY_ISA_VERSION
	.align		4
        /*0090*/ 	.byte	0x03, 0x5f
        /*0092*/ 	.short	0x0101


	//----- nvinfo : EIATTR_COOP_GROUP_MASK_REGIDS
	.align		4
        /*0094*/ 	.byte	0x04, 0x29
        /*0096*/ 	.short	(.L_13249 - .L_13248)


	//   ....[0]....
.L_13248:
        /*0098*/ 	.word	0xffffffff


	//   ....[1]....
        /*009c*/ 	.word	0xffffffff


	//   ....[2]....
        /*00a0*/ 	.word	0xffffffff


	//   ....[3]....
        /*00a4*/ 	.word	0xffffffff


	//   ....[4]....
        /*00a8*/ 	.word	0xffffffff


	//   ....[5]....
        /*00ac*/ 	.word	0xffffffff


	//   ....[6]....
        /*00b0*/ 	.word	0xffffffff


	//   ....[7]....
        /*00b4*/ 	.word	0xffffffff


	//   ....[8]....
        /*00b8*/ 	.word	0xffffffff


	//   ....[9]....
        /*00bc*/ 	.word	0xffffffff


	//   ....[10]....
        /*00c0*/ 	.word	0xffffffff


	//   ....[11]....
        /*00c4*/ 	.word	0xffffffff


	//   ....[12]....
        /*00c8*/ 	.word	0xffffffff


	//   ....[13]....
        /*00cc*/ 	.word	0xffffffff


	//   ....[14]....
        /*00d0*/ 	.word	0xffffffff


	//   ....[15]....
        /*00d4*/ 	.word	0xffffffff


	//   ....[16]....
        /*00d8*/ 	.word	0xffffffff


	//   ....[17]....
        /*00dc*/ 	.word	0xffffffff


	//   ....[18]....
        /*00e0*/ 	.word	0xffffffff


	//   ....[19]....
        /*00e4*/ 	.word	0xffffffff


	//   ....[20]....
        /*00e8*/ 	.word	0xffffffff


	//   ....[21]....
        /*00ec*/ 	.word	0xffffffff


	//   ....[22]....
        /*00f0*/ 	.word	0xffffffff


	//   ....[23]....
        /*00f4*/ 	.word	0xffffffff


	//   ....[24]....
        /*00f8*/ 	.word	0xffffffff


	//   ....[25]....
        /*00fc*/ 	.word	0xffffffff


	//   ....[26]....
        /*0100*/ 	.word	0xffffffff


	//   ....[27]....
        /*0104*/ 	.word	0xffffffff


	//   ....[28]....
        /*0108*/ 	.word	0xffffffff


	//   ....[29]....
        /*010c*/ 	.word	0xffffffff


	//   ....[30]....
        /*0110*/ 	.word	0xffffffff


	//   ....[31]....
        /*0114*/ 	.word	0xffffffff


	//   ....[32]....
        /*0118*/ 	.word	0xffffffff


	//   ....[33]....
        /*011c*/ 	.word	0xffffffff


	//   ....[34]....
        /*0120*/ 	.word	0xffffffff


	//   ....[35]....
        /*0124*/ 	.word	0xffffffff


	//   ....[36]....
        /*0128*/ 	.word	0xffffffff


	//   ....[37]....
        /*012c*/ 	.word	0xffffffff


	//   ....[38]....
        /*0130*/ 	.word	0xffffffff


	//   ....[39]....
        /*0134*/ 	.word	0xffffffff


	//----- nvinfo : EIATTR_COOP_GROUP_INSTR_OFFSETS
	.align		4
.L_13249:
        /*0138*/ 	.byte	0x04, 0x28
        /*013a*/ 	.short	(.L_13251 - .L_13250)


	//   ....[0]....
.L_13250:
        /*013c*/ 	.word	0x00000450


	//   ....[1]....
        /*0140*/ 	.word	0x00000460


	//   ....[2]....
        /*0144*/ 	.word	0x000004a0


	//   ....[3]....
        /*0148*/ 	.word	0x000004b0


	//   ....[4]....
        /*014c*/ 	.word	0x000004f0


	//   ....[5]....
        /*0150*/ 	.word	0x00000500


	//   ....[6]....
        /*0154*/ 	.word	0x00000550


	//   ....[7]....
        /*0158*/ 	.word	0x00000560


	//   ....[8]....
        /*015c*/ 	.word	0x00000620


	//   ....[9]....
        /*0160*/ 	.word	0x00000630


	//   ....[10]....
        /*0164*/ 	.word	0x00000670


	//   ....[11]....
        /*0168*/ 	.word	0x00000680


	//   ....[12]....
        /*016c*/ 	.word	0x000006c0


	//   ....[13]....
        /*0170*/ 	.word	0x000006d0


	//   ....[14]....
        /*0174*/ 	.word	0x000006e0


	//   ....[15]....
        /*0178*/ 	.word	0x000006f0


	//   ....[16]....
        /*017c*/ 	.word	0x00000730


	//   ....[17]....
        /*0180*/ 	.word	0x00000740


	//   ....[18]....
        /*0184*/ 	.word	0x000007e0


	//   ....[19]....
        /*0188*/ 	.word	0x000007f0


	//   ....[20]....
        /*018c*/ 	.word	0x00001b20


	//   ....[21]....
        /*0190*/ 	.word	0x00001b50


	//   ....[22]....
        /*0194*/ 	.word	0x00001b60


	//   ....[23]....
        /*0198*/ 	.word	0x00001b70


	//   ....[24]....
        /*019c*/ 	.word	0x00001b90


	//   ....[25]....
        /*01a0*/ 	.word	0x00001bb0


	//   ....[26]....
        /*01a4*/ 	.word	0x00001bc0


	//   ....[27]....
        /*01a8*/ 	.word	0x00001bd0


	//   ....[28]....
        /*01ac*/ 	.word	0x00001bf0


	//   ....[29]....
        /*01b0*/ 	.word	0x00001c10


	//   ....[30]....
        /*01b4*/ 	.word	0x00001c20


	//   ....[31]....
        /*01b8*/ 	.word	0x00001c30


	//   ....[32]....
        /*01bc*/ 	.word	0x00001c50


	//   ....[33]....
        /*01c0*/ 	.word	0x00001c70


	//   ....[34]....
        /*01c4*/ 	.word	0x00001c80


	//   ....[35]....
        /*01c8*/ 	.word	0x00001c90


	//   ....[36]....
        /*01cc*/ 	.word	0x00001cb0


	//   ....[37]....
        /*01d0*/ 	.word	0x00001cd0


	//   ....[38]....
        /*01d4*/ 	.word	0x00001ce0


	//   ....[39]....
        /*01d8*/ 	.word	0x00001cf0


	//----- nvinfo : EIATTR_EXIT_INSTR_OFFSETS
	.align		4
.L_13251:
        /*01dc*/ 	.byte	0x04, 0x1c
        /*01de*/ 	.short	(.L_13253 - .L_13252)


	//   ....[0]....
.L_13252:
        /*01e0*/ 	.word	0x00001d10


	//   ....[1]....
        /*01e4*/ 	.word	0x00002420


	//   ....[2]....
        /*01e8*/ 	.word	0x00002940


	//   ....[3]....
        /*01ec*/ 	.word	0x00002a20


	//   ....[4]....
        /*01f0*/ 	.word	0x00002a60


	//   ....[5]....
        /*01f4*/ 	.word	0x00002aa0


	//   ....[6]....
        /*01f8*/ 	.word	0x00002ad0


	//----- nvinfo : EIATTR_CRS_STACK_SIZE
	.align		4
.L_13253:
        /*01fc*/ 	.byte	0x04, 0x1e
        /*01fe*/ 	.short	(.L_13255 - .L_13254)
.L_13254:
        /*0200*/ 	.word	0x00000000


	//----- nvinfo : EIATTR_CBANK_PARAM_SIZE
	.align		4
.L_13255:
        /*0204*/ 	.byte	0x03, 0x19
        /*0206*/ 	.short	0x002d


	//----- nvinfo : EIATTR_PARAM_CBANK
	.align		4
        /*0208*/ 	.byte	0x04, 0x0a
        /*020a*/ 	.short	(.L_13257 - .L_13256)
	.align		4
.L_13256:
        /*020c*/ 	.word	index@(.nv.constant0._ZN43_GLOBAL__N__9ae7fba5_10_SoftMax_cu_9f978f6320softmax_warp_forwardIdddLi7ELb1ELb0EEEvPT0_PKT_iiiPKbib)
        /*0210*/ 	.short	0x0210
        /*0212*/ 	.short	0x002d


	//----- nvinfo : EIATTR_SW_WAR
	.align		4
.L_13257:
        /*0214*/ 	.byte	0x04, 0x36
        /*0216*/ 	.short	(.L_13259 - .L_13258)
.L_13258:
        /*0218*/ 	.word	0x00000008
.L_13259:


//--------------------- .nv.info._ZN43_GLOBAL__N__9ae7fba5_10_SoftMax_cu_9f978f6320softmax_warp_forwardIdddLi6ELb1ELb0EEEvPT0_PKT_iiiPKbib --------------------------
	.section	.nv.info._ZN43_GLOBAL__N__9ae7fba5_10_SoftMax_cu_9f978f6320softmax_warp_forwardIdddLi6ELb1ELb0EEEvPT0_PKT_iiiPKbib,"",@"SHT_CUDA_INFO"
	.sectionflags	@""
	.align	4


	//----- nvinfo : EIATTR_CUDA_API_VERSION
	.align		4
        /*0000*/ 	.byte	0x04, 0x37
        /*0002*/ 	.short	(.L_13261 - .L_13260)
.L_13260:
        /*0004*/ 	.word	0x00000082


	//----- nvinfo : EIATTR_KPARAM_INFO
	.align		4
.L_13261:
        /*0008*/ 	.byte	0x04, 0x17
        /*000a*/ 	.short	(.L_13263 - .L_13262)
.L_13262:
        /*000c*/ 	.word	0x00000000
        /*0010*/ 	.short	0x0007
        /*0012*/ 	.short	0x002c
        /*0014*/ 	.byte	0x00, 0xf0, 0x05, 0x00


	//----- nvinfo : EIATTR_KPARAM_INFO
	.align		4
.L_13263:
        /*0018*/ 	.byte	0x04, 0x17
        /*001a*/ 	.short	(.L_13265 - .L_13264)
.L_13264:
        /*001c*/ 	.word	0x00000000
        /*0020*/ 	.short	0x0006
        /*0022*/ 	.short	0x0028
        /*0024*/ 	.byte	0x00, 0xf0, 0x11, 0x00


	//----- nvinfo : EIATTR_KPARAM_INFO
	.align		4
.L_13265:
        /*0028*/ 	.byte	0x04, 0x17
        /*002a*/ 	.short	(.L_13267 - .L_13266)
.L_13266:
        /*002c*/ 	.word	0x00000000
        /*0030*/ 	.short	0x0005
        /*0032*/ 	.short	0x0020
        /*0034*/ 	.byte	0x00, 0xf0, 0x21, 0x00


	//----- nvinfo : EIATTR_KPARAM_INFO
	.align		4
.L_13267:
        /*0038*/ 	.byte	0x04, 0x17
        /*003a*/ 	.short	(.L_13269 - .L_13268)
.L_13268:
        /*003c*/ 	.word	0x00000000
        /*0040*/ 	.short	0x0004
        /*0042*/ 	.short	0x0018
        /*0044*/ 	.byte	0x00, 0xf0, 0x11, 0x00


	//----- nvinfo : EIATTR_KPARAM_INFO
	.align		4
.L_13269:
        /*0048*/ 	.byte	0x04, 0x17
        /*004a*/ 	.short	(.L_13271 - .L_13270)
.L_13270:
        /*004c*/ 	.word	0x00000000
        /*0050*/ 	.short	0x0003
        /*0052*/ 	.short	0x0014
        /*0054*/ 	.byte	0x00, 0xf0, 0x11, 0x00


	//----- nvinfo : EIATTR_KPARAM_INFO
	.align		4
.L_13271:
        /*0058*/ 	.byte	0x04, 0x17
        /*005a*/ 	.short	(.L_13273 - .L_13272)
.L_13272:
        /*005c*/ 	.word	0x00000000
        /*0060*/ 	.short	0x0002
        /*0062*/ 	.short	0x0010
        /*0064*/ 	.byte	0x00, 0xf0, 0x11, 0x00


	//----- nvinfo : EIATTR_KPARAM_INFO
	.align		4
.L_13273:
        /*0068*/ 	.byte	0x04, 0x17
        /*006a*/ 	.short	(.L_13275 - .L_13274)
.L_13274:
        /*006c*/ 	.word	0x00000000
        /*0070*/ 	.short	0x0001
        /*0072*/ 	.short	0x0008
        /*0074*/ 	.byte	0x00, 0xf0, 0x21, 0x00


	//----- nvinfo : EIATTR_KPARAM_INFO
	.align		4
.L_13275:
        /*0078*/ 	.byte	0x04, 0x17
        /*007a*/ 	.short	(.L_13277 - .L_13276)
.L_13276:
        /*007c*/ 	.word	0x00000000
        /*0080*/ 	.short	0x0000
        /*0082*/ 	.short	0x0000
        /*0084*/ 	.byte	0x00, 0xf0, 0x21, 0x00


	//----- nvinfo : EIATTR_SPARSE_MMA_MASK
	.align		4
.L_13277:
        /*0088*/ 	.byte	0x03, 0x50
        /*008a*/ 	.short	0x0000


	//----- nvinfo : EIATTR_MAXREG_COUNT
	.align		4
        /*008c*/ 	.byte	0x03, 0x1b
        /*008e*/ 	.short	0x00ff


	//----- nvinfo : EIATTR_MERCURY_ISA_VERSION
	.align		4
        /*0090*/ 	.byte	0x03, 0x5f
        /*0092*/ 	.short	0x0101


	//----- nvinfo : EIATTR_COOP_GROUP_MASK_REGIDS
	.align		4
        /*0094*/ 	.byte	0x04, 0x29
        /*0096*/ 	.short	(.L_13279 - .L_13278)


	//   ....[0]....
.L_13278:
        /*0098*/ 	.word	0xffffffff


	//   ....[1]....
        /*009c*/ 	.word	0xffffffff


	//   ....[2]....
        /*00a0*/ 	.word	0xffffffff


	//   ....[3]....
        /*00a4*/ 	.word	0xffffffff


	//   ....[4]....
        /*00a8*/ 	.word	0xffffffff


	//   ....[5]....
        /*00ac*/ 	.word	0xffffffff


	//   ....[6]....
        /*00b0*/ 	.word	0xffffffff


	//   ....[7]....
        /*00b4*/ 	.word	0xffffffff


	//   ....[8]....
        /*00b8*/ 	.word	0xffffffff


	//   ....[9]....
        /*00bc*/ 	.word	0xffffffff


	//   ....[10]....
        /*00c0*/ 	.word	0xffffffff


	//   ....[11]....
        /*00c4*/ 	.word	0xffffffff


	//   ....[12]....
        /*00c8*/ 	.word	0xffffffff


	//   ....[13]....
        /*00cc*/ 	.word	0xffffffff


	//   ....[14]....
        /*00d0*/ 	.word	0xffffffff


	//   ....[15]....
        /*00d4*/ 	.word	0xffffffff


	//   ....[16]....
        /*00d8*/ 	.word	0xffffffff


	//   ....[17]....
        /*00dc*/ 	.word	0xffffffff


	//   ....[18]....
        /*00e0*/ 	.word	0xffffffff


	//   ....[19]....
        /*00e4*/ 	.word	0xffffffff


	//   ....[20]....
        /*00e8*/ 	.word	0xffffffff


	//   ....[21]....
        /*00ec*/ 	.word	0xffffffff


	//   ....[22]....
        /*00f0*/ 	.word	0xffffffff


	//   ....[23]....
        /*00f4*/ 	.word	0xffffffff


	//   ....[24]....
        /*00f8*/ 	.word	0xffffffff


	//   ....[25]....
        /*00fc*/ 	.word	0xffffffff


	//   ....[26]....
        /*0100*/ 	.word	0xffffffff


	//   ....[27]....
        /*0104*/ 	.word	0xffffffff


	//   ....[28]....
        /*0108*/ 	.word	0xffffffff


	//   ....[29]....
        /*010c*/ 	.word	0xffffffff


	//   ....[30]....
        /*0110*/ 	.word	0xffffffff


	//   ....[31]....
        /*0114*/ 	.word	0xffffffff


	//   ....[32]....
        /*0118*/ 	.word	0xffffffff


	//   ....[33]....
        /*011c*/ 	.word	0xffffffff


	//   ....[34]....
        /*0120*/ 	.word	0xffffffff


	//   ....[35]....
        /*0124*/ 	.word	0xffffffff


	//   ....[36]....
        /*0128*/ 	.word	0xffffffff


	//   ....[37]....
        /*012c*/ 	.word	0xffffffff


	//   ....[38]....
        /*0130*/ 	.word	0xffffffff


	//   ....[39]....
        /*0134*/ 	.word	0xffffffff


	//----- nvinfo : EIATTR_COOP_GROUP_INSTR_OFFSETS
	.align		4
.L_13279:
        /*0138*/ 	.byte	0x04, 0x28
        /*013a*/ 	.short	(.L_13281 - .L_13280)


	//   ....[0]....
.L_13280:
        /*013c*/ 	.word	0x00000440


	//   ....[1]....
        /*0140*/ 	.word	0x00000450


	//   ....[2]....
        /*0144*/ 	.word	0x00000490


	//   ....[3]....
        /*0148*/ 	.word	0x000004a0


	//   ....[4]....
        /*014c*/ 	.word	0x000004e0


	//   ....[5]....
        /*0150*/ 	.word	0x000004f0


	//   ....[6]....
        /*0154*/ 	.word	0x00000530


	//   ....[7]....
        /*0158*/ 	.word	0x00000540


	//   ....[8]....
        /*015c*/ 	.word	0x00000590


	//   ....[9]....
        /*0160*/ 	.word	0x000005b0


	//   ....[10]....
        /*0164*/ 	.word	0x000005d0


	//   ....[11]....
        /*0168*/ 	.word	0x000005e0


	//   ....[12]....
        /*016c*/ 	.word	0x00000660


	//   ....[13]....
        /*0170*/ 	.word	0x00000670


	//   ....[14]....
        /*0174*/ 	.word	0x000006b0


	//   ....[15]....
        /*0178*/ 	.word	0x000006c0


	//   ....[16]....
        /*017c*/ 	.word	0x00000720


	//   ....[17]....
        /*0180*/ 	.word	0x00000730


	//   ....[18]....
        /*0184*/ 	.word	0x00000790


	//   ....[19]....
        /*0188*/ 	.word	0x000007a0


	//   ....[20]....
        /*018c*/ 	.word	0x000010c0


	//   ....[21]....
        /*0190*/ 	.word	0x000010f0


	//   ....[22]....
        /*0194*/ 	.word	0x00001110


	//   ....[23]....
        /*0198*/ 	.word	0x00001120


	//   ....[24]....
        /*019c*/ 	.word	0x00001140


	//   ....[25]....
        /*01a0*/ 	.word	0x00001150


	//   ....[26]....
        /*01a4*/ 	.word	0x00001170


	//   ....[27]....
        /*01a8*/ 	.word	0x00001180


	//   ....[28]....
        /*01ac*/ 	.word	0x000011a0


	//   ....[29]....
        /*01b0*/ 	.word	0x000011b0


	//   ....[30]....
        /*01b4*/ 	.word	0x000011d0


	//   ....[31]....
        /*01b8*/ 	.word	0x000011e0


	//   ....[32]....
        /*01bc*/ 	.word	0x00001200


	//   ....[33]....
        /*01c0*/ 	.word	0x00001210


	//   ....[34]....
        /*01c4*/ 	.word	0x00001230


	//   ....[35]....
        /*01c8*/ 	.word	0x00001240


	//   ....[36]....
        /*01cc*/ 	.word	0x00001260


	//   ....[37]....
        /*01d0*/ 	.word	0x00001270


	//   ....[38]....
        /*01d4*/ 	.word	0x000012a0


	//   ....[39]....
        /*01d8*/ 	.word	0x000012b0


	//----- nvinfo : EIATTR_EXIT_INSTR_OFFSETS
	.align		4
.L_13281:
        /*01dc*/ 	.byte	0x04, 0x1c
        /*01de*/ 	.short	(.L_13283 - .L_13282)


	//   ....[0]....
.L_13282:
        /*01e0*/ 	.word	0x000012c0


	//   ....[1]....
        /*01e4*/ 	.word	0x000018f0


	//   ....[2]....
        /*01e8*/ 	.word	0x00001e00


	//   ....[3]....
        /*01ec*/ 	.word	0x00001e70


	//   ....[4]....
        /*01f0*/ 	.word	0x00001ea0


	//----- nvinfo : EIATTR_CRS_STACK_SIZE
	.align		4
.L_13283:
        /*01f4*/ 	.byte	0x04, 0x1e
        /*01f6*/ 	.short	(.L_13285 - .L_13284)
.L_13284:
        /*01f8*/ 	.word	0x00000000


	//----- nvinfo : EIATTR_CBANK_PARAM_SIZE
	.align		4
.L_13285:
        /*01fc*/ 	.byte	0x03, 0x19
        /*01fe*/ 	.short	0x002d


	//----- nvinfo : EIATTR_PARAM_CBANK
	.align		4
        /*0200*/ 	.byte	0x04, 0x0a
        /*0202*/ 	.short	(.L_13287 - .L_13286)
	.align		4
.L_13286:
        /*0204*/ 	.word	index@(.nv.constant0._ZN43_GLOBAL__N__9ae7fba5_10_SoftMax_cu_9f978f6320softmax_warp_forwardIdddLi6ELb1ELb0EEEvPT0_PKT_iiiPKbib)
        /*0208*/ 	.short	0x0210
        /*020a*/ 	.short	0x002d


	//----- nvinfo : EIATTR_SW_WAR
	.align		4
.L_13287:
        /*020c*/ 	.byte	0x04, 0x36
        /*020e*/ 	.short	(.L_13289 - .L_13288)
.L_13288:
        /*0210*/ 	.word	0x00000008
.L_13289:


//--------------------- .nv.info._ZN43_GLOBAL__N__9ae7fba5_10_SoftMax_cu_9f978f6320softmax_warp_forwardIdddLi5ELb1ELb0EEEvPT0_PKT_iiiPKbib --------------------------
	.section	.nv.info._ZN43_GLOBAL__N__9ae7fba5_10_SoftMax_cu_9f978f6320softmax_warp_forwardIdddLi5ELb1ELb0EEEvPT0_PKT_iiiPKbib,"",@"SHT_CUDA_INFO"
	.sectionflags	@""
	.align	4


	//----- nvinfo : EIATTR_CUDA_API_VERSION
	.align		4
        /*0000*/ 	.byte	0x04, 0x37
        /*0002*/ 	.short	(.L_13291 - .L_13290)
.L_13290:
        /*0004*/ 	.word	0x00000082


	//----- nvinfo : EIATTR_KPARAM_INFO
	.align		4
.L_13291:
        /*0008*/ 	.byte	0x04, 0x17
        /*000a*/ 	.short	(.L_13293 - .L_13292)
.L_13292:
        /*000c*/ 	.word	0x00000000
        /*0010*/ 	.short	0x0007
        /*0012*/ 	.short	0x002c
        /*0014*/ 	.byte	0x00, 0xf0, 0x05, 0x00


	//----- nvinfo : EIATTR_KPARAM_INFO
	.align		4
.L_13293:
        /*0018*/ 	.byte	0x04, 0x17
        /*001a*/ 	.short	(.L_13295 - .L_13294)
.L_13294:
        /*001c*/ 	.word	0x00000000
        /*0020*/ 	.short	0x0006
        /*0022*/ 	.short	0x0028
        /*0024*/ 	.byte	0x00, 0xf0, 0x11, 0x00


	//----- nvinfo : EIATTR_KPARAM_INFO
	.align		4
.L_13295:
        /*0028*/ 	.byte	0x04, 0x17
        /*002a*/ 	.short	(.L_13297 - .L_13296)
.L_13296:
        /*002c*/ 	.word	0x00000000
        /*0030*/ 	.short	0x0005
        /*0032*/ 	.short	0x0020
        /*0034*/ 	.byte	0x00, 0xf0, 0x21, 0x00


	//----- nvinfo : EIATTR_KPARAM_INFO
	.align		4
.L_13297:
        /*0038*/ 	.byte	0x04, 0x17
        /*003a*/ 	.short	(.L_13299 - .L_13298)
.L_13298:
        /*003c*/ 	.word	0x00000000
        /*0040*/ 	.short	0x0004
        /*0042*/ 	.short	0x0018
        /*0044*/ 	.byte	0x00, 0xf0, 0x11, 0x00


	//----- nvinfo : EIATTR_KPARAM_INFO
	.align		4
.L_13299:
        /*0048*/ 	.byte	0x04, 0x17
        /*004a*/ 	.short	(.L_13301 - .L_13300)
.L_13300:
        /*004c*/ 	.word	0x00000000
        /*0050*/ 	.short	0x0003
        /*0052*/ 	.short	0x0014
        /*0054*/ 	.byte	0x00, 0xf0, 0x11, 0x00


	//----- nvinfo : EIATTR_KPARAM_INFO
	.align		4
.L_13301:
        /*0058*/ 	.byte	0x04, 0x17
        /*005a*/ 	.short	(.L_13303 - .L_13302)
.L_13302:
        /*005c*/ 	.word	0x00000000
        /*0060*/ 	.short	0x0002
        /*0062*/ 	.short	0x0010
        /*0064*/ 	.byte	0x00, 0xf0, 0x11, 0x00


	//----- nvinfo : EIATTR_KPARAM_INFO
	.align		4
.L_13303:
        /*0068*/ 	.byte	0x04, 0x17
        /*006a*/ 	.short	(.L_13305 - .L_13304)
.L_13304:
        /*006c*/ 	.word	0x00000000
        /*0070*/ 	.short	0x0001
        /*0072*/ 	.short	0x0008
        /*0074*/ 	.byte	0x00, 0xf0, 0x21, 0x00


	//----- nvinfo : EIATTR_KPARAM_INFO
	.align		4
.L_13305:
        /*0078*/ 	.byte	0x04, 0x17
        /*007a*/ 	.short	(.L_13307 - .L_13306)
.L_13306:
        /*007c*/ 	.word	0x00000000
        /*0080*/ 	.short	0x0000
        /*0082*/ 	.short	0x0000
        /*0084*/ 	.byte	0x00, 0xf0, 0x21, 0x00


	//----- nvinfo : EIATTR_SPARSE_MMA_MASK
	.align		4
.L_13307:
        /*0088*/ 	.byte	0x03, 0x50
        /*008a*/ 	.short	0x0000


	//----- nvinfo : EIATTR_MAXREG_COUNT
	.align		4
        /*008c*/ 	.byte	0x03, 0x1b
        /*008e*/ 	.short	0x00ff


	//----- nvinfo : EIATTR_MERCURY_ISA_VERSION
	.align		4
        /*0090*/ 	.byte	0x03, 0x5f
        /*0092*/ 	.short	0x0101


	//----- nvinfo : EIATTR_COOP_GROUP_MASK_REGIDS
	.align		4
        /*0094*/ 	.byte	0x04, 0x29
        /*0096*/ 	.short	(.L_13309 - .L_13308)


	//   ....[0]....
.L_13308:
        /*0098*/ 	.word	0xffffffff


	//   ....[1]....
        /*009c*/ 	.word	0xffffffff


	//   ....[2]....
        /*00a0*/ 	.word	0xffffffff


	//   ....[3]....
        /*00a4*/ 	.word	0xffffffff


	//   ....[4]....
        /*00a8*/ 	.word	0xffffffff


	//   ....[5]....
        /*00ac*/ 	.word	0xffffffff


	//   ....[6]....
        /*00b0*/ 	.word	0xffffffff


	//   ....[7]....
        /*00b4*/ 	.word	0xffffffff


	//   ....[8]....
        /*00b8*/ 	.word	0xffffffff


	//   ....[9]....
        /*00bc*/ 	.word	0xffffffff


	//   ....[10]....
        /*00c0*/ 	.word	0xffffffff


	//   ....[11]....
        /*00c4*/ 	.word	0xffffffff


	//   ....[12]....
        /*00c8*/ 	.word	0xffffffff


	//   ....[13]....
        /*00cc*/ 	.word	0xffffffff


	//   ....[14]....
        /*00d0*/ 	.word	0xffffffff


	//   ....[15]....
        /*00d4*/ 	.word	0xffffffff


	//   ....[16]....
        /*00d8*/ 	.word	0xffffffff


	//   ....[17]....
        /*00dc*/ 	.word	0xffffffff


	//   ....[18]....
        /*00e0*/ 	.word	0xffffffff


	//   ....[19]....
        /*00e4*/ 	.word	0xffffffff


	//   ....[20]....
        /*00e8*/ 	.word	0xffffffff


	//   ....[21]....
        /*00ec*/ 	.word	0xffffffff


	//   ....[22]....
        /*00f0*/ 	.word	0xffffffff


	//   ....[23]....
        /*00f4*/ 	.word	0xffffffff


	//   ....[24]....
        /*00f8*/ 	.word	0xffffffff


	//   ....[25]....
        /*00fc*/ 	.word	0xffffffff


	//   ....[26]....
        /*0100*/ 	.word	0xffffffff


	//   ....[27]....
        /*0104*/ 	.word	0xffffffff


	//   ....[28]....
        /*0108*/ 	.word	0xffffffff


	//   ....[29]....
        /*010c*/ 	.word	0xffffffff


	//   ....[30]....
        /*0110*/ 	.word	0xffffffff


	//   ....[31]....
        /*0114*/ 	.word	0xffffffff


	//   ....[32]....
        /*0118*/ 	.word	0xffffffff


	//   ....[33]....
        /*011c*/ 	.word	0xffffffff


	//   ....[34]....
        /*0120*/ 	.word	0xffffffff


	//   ....[35]....
        /*0124*/ 	.word	0xffffffff


	//   ....[36]....
        /*0128*/ 	.word	0xffffffff


	//   ....[37]....
        /*012c*/ 	.word	0xffffffff


	//   ....[38]....
        /*0130*/ 	.word	0xffffffff


	//   ....[39]....
        /*0134*/ 	.word	0xffffffff


	//----- nvinfo : EIATTR_COOP_GROUP_INSTR_OFFSETS
	.align		4
.L_13309:
        /*0138*/ 	.byte	0x04, 0x28
        /*013a*/ 	.short	(.L_13311 - .L_13310)


	//   ....[0]....
.L_13310:
        /*013c*/ 	.word	0x00000370


	//   ....[1]....
        /*0140*/ 	.word	0x00000380


	//   ....[2]....
        /*0144*/ 	.word	0x000003c0


	//   ....[3]....
        /*0148*/ 	.word	0x000003d0


	//   ....[4]....
        /*014c*/ 	.word	0x000003e0


	//   ....[5]....
        /*0150*/ 	.word	0x00000400


	//   ....[6]....
        /*0154*/ 	.word	0x00000430


	//   ....[7]....
        /*0158*/ 	.word	0x00000440


	//   ....[8]....
        /*015c*/ 	.word	0x00000490


	//   ....[9]....
        /*0160*/ 	.word	0x000004b0


	//   ....[10]....
        /*0164*/ 	.word	0x000004d0


	//   ....[11]....
        /*0168*/ 	.word	0x000004e0


	//   ....[12]....
        /*016c*/ 	.word	0x00000530


	//   ....[13]....
        /*0170*/ 	.word	0x00000550


	//   ....[14]....
        /*0174*/ 	.word	0x00000580


	//   ....[15]....
        /*0178*/ 	.word	0x000005a0


	//   ....[16]....
        /*017c*/ 	.word	0x00000620


	//   ....[17]....
        /*0180*/ 	.word	0x00000630


	//   ....[18]....
        /*0184*/ 	.word	0x00000690


	//   ....[19]....
        /*0188*/ 	.word	0x000006a0


	//   ....[20]....
        /*018c*/ 	.word	0x00000b90


	//   ....[21]....
        /*0190*/ 	.word	0x00000ba0


	//   ....[22]....
        /*0194*/ 	.word	0x00000bb0


	//   ....[23]....
        /*0198*/ 	.word	0x00000bc0


	//   ....[24]....
        /*019c*/ 	.word	0x00000be0


	//   ....[25]....
        /*01a0*/ 	.word	0x00000c00


	//   ....[26]....
        /*01a4*/ 	.word	0x00000c10


	//   ....[27]....
        /*01a8*/ 	.word	0x00000c20


	//   ....[28]....
        /*01ac*/ 	.word	0x00000c40


	//   ....[29]....
        /*01b0*/ 	.word	0x00000c60


	//   ....[30]....
        /*01b4*/ 	.word	0x00000c70


	//   ....[31]....
        /*01b8*/ 	.word	0x00000c80


	//   ....[32]....
        /*01bc*/ 	.word	0x00000ca0


	//   ....[33]....
        /*01c0*/ 	.word	0x00000cc0


	//   ....[34]....
        /*01c4*/ 	.word	0x00000cd0


	//   ....[35]....
        /*01c8*/ 	.word	0x00000ce0


	//   ....[36]....
        /*01cc*/ 	.word	0x00000d00


	//   ....[37]....
        /*01d0*/ 	.word	0x00000d20


	//   ....[38]....
        /*01d4*/ 	.word	0x00000d30


	//   ....[39]....
        /*01d8*/ 	.word	0x00000d40


	//----- nvinfo : EIATTR_EXIT_INSTR_OFFSETS
	.align		4
.L_13311:
        /*01dc*/ 	.byte	0x04, 0x1c
        /*01de*/ 	.short	(.L_13313 - .L_13312)


	//   ....[0]....
.L_13312:
        /*01e0*/ 	.word	0x00000d60


	//   ....[1]....
        /*01e4*/ 	.word	0x00001350


	//   ....[2]....
        /*01e8*/ 	.word	0x00001870


	//   ....[3]....
        /*01ec*/ 	.word	0x000018f0


	//----- nvinfo : EIATTR_CRS_STACK_SIZE
	.align		4
.L_13313:
        /*01f0*/ 	.byte	0x04, 0x1e
        /*01f2*/ 	.short	(.L_13315 - .L_13314)
.L_13314:
        /*01f4*/ 	.word	0x00000000


	//----- nvinfo : EIATTR_CBANK_PARAM_SIZE
	.align		4
.L_13315:
        /*01f8*/ 	.byte	0x03, 0x19
        /*01fa*/ 	.short	0x002d


	//----- nvinfo : EIATTR_PARAM_CBANK
	.align		4
        /*01fc*/ 	.byte	0x04, 0x0a
        /*01fe*/ 	.short	(.L_13317 - .L_13316)
	.align		4
.L_13316:
        /*0200*/ 	.word	index@(.nv.constant0._ZN43_GLOBAL__N__9ae7fba5_10_SoftMax_cu_9f978f6320softmax_warp_forwardIdddLi5ELb1ELb0EEEvPT0_PKT_iiiPKbib)
        /*0204*/ 	.short	0x0210
        /*0206*/ 	.short	0x002d


	//----- nvinfo : EIATTR_SW_WAR
	.align		4
.L_13317:
        /*0208*/ 	.byte	0x04, 0x36
        /*020a*/ 	.short	(.L_13319 - .L_13318)
.L_13318:
        /*020c*/ 	.word	0x00000008
.L_13319:


//--------------------- .nv.info._ZN43_GLOBAL__N__9ae7fba5_10_SoftMax_cu_9f978f6320softmax_warp_forwardIdddLi4ELb1ELb0EEEvPT0_PKT_iiiPKbib --------------------------
	.section	.nv.info._ZN43_GLOBAL__N__9ae7fba5_10_SoftMax_cu_9f978f6320softmax_warp_forwardIdddLi4ELb1ELb0EEEvPT0_PKT_iiiPKbib,"",@"SHT_CUDA_INFO"
	.sectionflags	@""
	.align	4


	//----- nvinfo : EIATTR_CUDA_API_VERSION
	.align		4
        /*0000*/ 	.byte	0x04, 0x37
        /*0002*/ 	.short	(.L_13321 - .L_13320)
.L_13320:
        /*0004*/ 	.word	0x00000082


	//----- nvinfo : EIATTR_KPARAM_INFO
	.align		4
.L_13321:
        /*0008*/ 	.byte	0x04, 0x17
        /*000a*/ 	.short	(.L_13323 - .L_13322)
.L_13322:
        /*000c*/ 	.word	0x00000000
        /*0010*/ 	.short	0x0007
        /*0012*/ 	.short	0x002c
        /*0014*/ 	.byte	0x00, 0xf0, 0x05, 0x00


	//----- nvinfo : EIATTR_KPARAM_INFO
	.align		4
.L_13323:
        /*0018*/ 	.byte	0x04, 0x17
        /*001a*/ 	.short	(.L_13325 - .L_13324)
.L_13324:
        /*001c*/ 	.word	0x00000000
        /*0020*/ 	.short	0x0006
        /*0022*/ 	.short	0x0028
        /*0024*/ 	.byte	0x00, 0xf0, 0x11, 0x00


	//----- nvinfo : EIATTR_KPARAM_INFO
	.align		4
.L_13325:
        /*0028*/ 	.byte	0x04, 0x17
        /*002a*/ 	.short	(.L_13327 - .L_13326)
.L_13326:
        /*002c*/ 	.word	0x00000000
        /*0030*/ 	.short	0x0005
        /*0032*/ 	.short	0x0020
        /*0034*/ 	.byte	0x00, 0xf0, 0x21, 0x00


	//----- nvinfo : EIATTR_KPARAM_INFO
	.align		4
.L_13327:
        /*0038*/ 	.byte	0x04, 0x17
        /*003a*/ 	.short	(.L_13329 - .L_13328)
.L_13328:
        /*003c*/ 	.word	0x00000000
        /*0040*/ 	.short	0x0004
        /*0042*/ 	.short	0x0018
        /*0044*/ 	.byte	0x00, 0xf0, 0x11, 0x00


	//----- nvinfo : EIATTR_KPARAM_INFO
	.align		4
.L_13329:
        /*0048*/ 	.byte	0x04, 0x17
        /*004a*/ 	.short	(.L_13331 - .L_13330)
.L_13330:
        /*004c*/ 	.word	0x00000000
        /*0050*/ 	.short	0x0003
        /*0052*/ 	.short	0x0014
        /*0054*/ 	.byte	0x00, 0xf0, 0x11, 0x00


	//----- nvinfo : EIATTR_KPARAM_INFO
	.align		4
.L_13331:
        /*0058*/ 	.byte	0x04, 0x17
        /*005a*/ 	.short	(.L_13333 - .L_13332)
.L_13332:
        /*005c*/ 	.word	0x00000000
        /*0060*/ 	.short	0x0002
        /*0062*/ 	.short	0x0010
        /*0064*/ 	.byte	0x00, 0xf0, 0x11, 0x00


	//----- nvinfo : EIATTR_KPARAM_INFO
	.align		4
.L_13333:
        /*0068*/ 	.byte	0x04, 0x17
        /*006a*/ 	.short	(.L_13335 - .L_13334)
.L_13334:
        /*006c*/ 	.word	0x00000000
        /*0070*/ 	.short	0x0001
        /*0072*/ 	.short	0x0008
        /*0074*/ 	.byte	0x00, 0xf0, 0x21, 0x00


	//----- nvinfo : EIATTR_KPARAM_INFO
	.align		4
.L_13335:
        /*0078*/ 	.byte	0x04, 0x17
        /*007a*/ 	.short	(.L_13337 - .L_13336)
.L_13336:
        /*007c*/ 	.word	0x00000000
        /*0080*/ 	.short	0x0000
        /*0082*/ 	.short	0x0000
        /*0084*/ 	.byte	0x00, 0xf0, 0x21, 0x00


	//----- nvinfo : EIATTR_SPARSE_MMA_MASK
	.align		4
.L_13337:
        /*0088*/ 	.byte	0x03, 0x50
        /*008a*/ 	.short	0x0000


	//----- nvinfo : EIATTR_MAXREG_COUNT
	.align		4
        /*008c*/ 	.byte	0x03, 0x1b
        /*008e*/ 	.short	0x00ff


	//----- nvinfo : EIATTR_MERCURY_ISA_VERSION
	.align		4
        /*0090*/ 	.byte	0x03, 0x5f
        /*0092*/ 	.short	0x0101


	//----- nvinfo : EIATTR_COOP_GROUP_MASK_REGIDS
	.align		4
        /*0094*/ 	.byte	0x04, 0x29
        /*0096*/ 	.short	(.L_13339 - .L_13338)


	//   ....[0]....
.L_13338:
        /*0098*/ 	.word	0xffffffff


	//   ....[1]....
        /*009c*/ 	.word	0xffffffff


	//   ....[2]....
        /*00a0*/ 	.word	0xffffffff


	//   ....[3]....
        /*00a4*/ 	.word	0xffffffff


	//   ....[4]....
        /*00a8*/ 	.word	0xffffffff


	//   ....[5]....
        /*00ac*/ 	.word	0xffffffff


	//   ....[6]....
        /*00b0*/ 	.word	0xffffffff


	//   ....[7]....
        /*00b4*/ 	.word	0xffffffff


	//   ....[8]....
        /*00b8*/ 	.word	0xffffffff


	//   ....[9]....
        /*00bc*/ 	.word	0xffffffff


	//   ....[10]....
        /*00c0*/ 	.word	0xffffffff


	//   ....[11]....
        /*00c4*/ 	.word	0xffffffff


	//   ....[12]....
        /*00c8*/ 	.word	0xffffffff


	//   ....[13]....
        /*00cc*/ 	.word	0xffffffff


	//   ....[14]....
        /*00d0*/ 	.word	0xffffffff


	//   ....[15]....
        /*00d4*/ 	.word	0xffffffff


	//   ....[16]....
        /*00d8*/ 	.word	0xffffffff


	//   ....[17]....
        /*00dc*/ 	.word	0xffffffff


	//   ....[18]....
        /*00e0*/ 	.word	0xffffffff


	//   ....[19]....
        /*00e4*/ 	.word	0xffffffff


	//   ....[20]....
        /*00e8*/ 	.word	0xffffffff


	//   ....[21]....
        /*00ec*/ 	.word	0xffffffff


	//   ....[22]....
        /*00f0*/ 	.word	0xffffffff


	//   ....[23]....
        /*00f4*/ 	.word	0xffffffff


	//   ....[24]....
        /*00f8*/ 	.word	0xffffffff


	//   ....[25]....
        /*00fc*/ 	.word	0xffffffff


	//   ....[26]....
        /*0100*/ 	.word	0xffffffff


	//   ....[27]....
        /*0104*/ 	.word	0xffffffff


	//   ....[28]....
        /*0108*/ 	.word	0xffffffff


	//   ....[29]....
        /*010c*/ 	.word	0xffffffff


	//   ....[30]....
        /*0110*/ 	.word	0xffffffff


	//   ....[31]....
        /*0114*/ 	.word	0xffffffff


	//----- nvinfo : EIATTR_COOP_GROUP_INSTR_OFFSETS
	.align		4
.L_13339:
        /*0118*/ 	.byte	0x04, 0x28
        /*011a*/ 	.short	(.L_13341 - .L_13340)


	//   ....[0]....
.L_13340:
        /*011c*/ 	.word	0x00000370


	//   ....[1]....
        /*0120*/ 	.word	0x00000380


	//   ....[2]....
        /*0124*/ 	.word	0x000003c0


	//   ....[3]....
        /*0128*/ 	.word	0x000003d0


	//   ....[4]....
        /*012c*/ 	.word	0x000003e0


	//   ....[5]....
        /*0130*/ 	.word	0x000003f0


	//   ....[6]....
        /*0134*/ 	.word	0x00000430


	//   ....[7]....
        /*0138*/ 	.word	0x00000440


	//   ....[8]....
        /*013c*/ 	.word	0x00000480


	//   ....[9]....
        /*0140*/ 	.word	0x00000490


	//   ....[10]....
        /*0144*/ 	.word	0x000004d0


	//   ....[11]....
        /*0148*/ 	.word	0x000004e0


	//   ....[12]....
        /*014c*/ 	.word	0x00000540


	//   ....[13]....
        /*0150*/ 	.word	0x00000550


	//   ....[14]....
        /*0154*/ 	.word	0x000005f0


	//   ....[15]....
        /*0158*/ 	.word	0x00000600


	//   ....[16]....
        /*015c*/ 	.word	0x00000af0


	//   ....[17]....
        /*0160*/ 	.word	0x00000b00


	//   ....[18]....
        /*0164*/ 	.word	0x00000b10


	//   ....[19]....
        /*0168*/ 	.word	0x00000b20


	//   ....[20]....
        /*016c*/ 	.word	0x00000b40


	//   ....[21]....
        /*0170*/ 	.word	0x00000b60


	//   ....[22]....
        /*0174*/ 	.word	0x00000b70


	//   ....[23]....
        /*0178*/ 	.word	0x00000b80


	//   ....[24]....
        /*017c*/ 	.word	0x00000ba0


	//   ....[25]....
        /*0180*/ 	.word	0x00000bc0


	//   ....[26]....
        /*0184*/ 	.word	0x00000bd0


	//   ....[27]....
        /*0188*/ 	.word	0x00000be0


	//   ....[28]....
        /*018c*/ 	.word	0x00000c00


	//   ....[29]....
        /*0190*/ 	.word	0x00000c20


	//   ....[30]....
        /*0194*/ 	.word	0x00000c30


	//   ....[31]....
        /*0198*/ 	.word	0x00000c40


	//----- nvinfo : EIATTR_EXIT_INSTR_OFFSETS
	.align		4
.L_13341:
        /*019c*/ 	.byte	0x04, 0x1c
        /*019e*/ 	.short	(.L_13343 - .L_13342)


	//   ....[0]....
.L_13342:
        /*01a0*/ 	.word	0x00000c60


	//   ....[1]....
        /*01a4*/ 	.word	0x00001250


	//   ....[2]....
        /*01a8*/ 	.word	0x00001770


	//   ....[3]....
        /*01ac*/ 	.word	0x000017f0


	//----- nvinfo : EIATTR_CRS_STACK_SIZE
	.align		4
.L_13343:
        /*01b0*/ 	.byte	0x04, 0x1e
        /*01b2*/ 	.short	(.L_13345 - .L_13344)
.L_13344:
        /*01b4*/ 	.word	0x00000000


	//----- nvinfo : EIATTR_CBANK_PARAM_SIZE
	.align		4
.L_13345:
        /*01b8*/ 	.byte	0x03, 0x19
        /*01ba*/ 	.short	0x002d


	//----- nvinfo : EIATTR_PARAM_CBANK
	.align		4
        /*01bc*/ 	.byte	0x04, 0x0a
        /*01be*/ 	.short	(.L_13347 - .L_13346)
	.align		4
.L_13346:
        /*01c0*/ 	.word	index@(.nv.constant0._ZN43_GLOBAL__N__9ae7fba5_10_SoftMax_cu_9f978f6320softmax_warp_forwardIdddLi4ELb1ELb0EEEvPT0_PKT_iiiPKbib)
        /*01c4*/ 	.short	0x0210
        /*01c6*/ 	.short	0x002d


	//----- nvinfo : EIATTR_SW_WAR
	.align		4
.L_13347:
        /*01c8*/ 	.byte	0x04, 0x36
        /*01ca*/ 	.short	(.L_13349 - .L_13348)
.L_13348:
        /*01cc*/ 	.word	0x00000008
.L_13349:


//--------------------- .nv.info._ZN43_GLOBAL__N__9ae7fba5_10_SoftMax_cu_9f978f6320softmax_warp_forwardIdddLi3ELb1ELb0EEEvPT0_PKT_iiiPKbib --------------------------
	.section	.nv.info._ZN43_GLOBAL__N__9ae7fba5_10_SoftMax_cu_9f978f6320softmax_warp_forwardIdddLi3ELb1ELb0EEEvPT0_PKT_iiiPKbib,"",@"SHT_CUDA_INFO"
	.sectionflags	@""
	.align	4


	//----- nvinfo : EIATTR_CUDA_API_VERSION
	.align		4
        /*0000*/ 	.byte	0x04, 0x37
        /*0002*/ 	.short	(.L_13351 - .L_13350)
.L_13350:
        /*0004*/ 	.word	0x00000082


	//----- nvinfo : EIATTR_KPARAM_INFO
	.align		4
.L_13351:
        /*0008*/ 	.byte	0x04, 0x17
        /*000a*/ 	.short	(.L_13353 - .L_13352)
.L_13352:
        /*000c*/ 	.word	0x00000000
        /*0010*/ 	.short	0x0007
        /*0012*/ 	.short	0x002c
        /*0014*/ 	.byte	0x00, 0xf0, 0x05, 0x00


	//----- nvinfo : EIATTR_KPARAM_INFO
	.align		4
.L_13353:
        /*0018*/ 	.byte	0x04, 0x17
        /*001a*/ 	.short	(.L_13355 - .L_13354)
.L_13354:
        /*001c*/ 	.word	0x00000000
        /*0020*/ 	.short	0x0006
        /*0022*/ 	.short	0x0028
        /*0024*/ 	.byte	0x00, 0xf0, 0x11, 0x00


	//----- nvinfo : EIATTR_KPARAM_INFO
	.align		4
.L_13355:
        /*0028*/ 	.byte	0x04, 0x17
        /*002a*/ 	.short	(.L_13357 - .L_13356)
.L_13356:
        /*002c*/ 	.word	0x00000000
        /*0030*/ 	.short	0x0005
        /*0032*/ 	.short	0x0020
        /*0034*/ 	.byte	0x00, 0xf0, 0x21, 0x00


	//----- nvinfo : EIATTR_KPARAM_INFO
	.align		4
.L_13357:
        /*0038*/ 	.byte	0x04, 0x17
        /*003a*/ 	.short	(.L_13359 - .L_13358)
.L_13358:
        /*003c*/ 	.word	0x00000000
        /*0040*/ 	.short	0x0004
        /*0042*/ 	.short	0x0018
        /*0044*/ 	.byte	0x00, 0xf0, 0x11, 0x00


	//----- nvinfo : EIATTR_KPARAM_INFO
	.align		4
.L_13359:
        /*0048*/ 	.byte	0x04, 0x17
        /*004a*/ 	.short	(.L_13361 - .L_13360)
.L_13360:
        /*004c*/ 	.word	0x00000000
        /*0050*/ 	.short	0x0003
        /*0052*/ 	.short	0x0014
        /*0054*/ 	.byte	0x00, 0xf0, 0x11, 0x00


	//----- nvinfo : EIATTR_KPARAM_INFO
	.align		4
.L_13361:
        /*0058*/ 	.byte	0x04, 0x17
        /*005a*/ 	.short	(.L_13363 - .L_13362)
.L_13362:
        /*005c*/ 	.word	0x00000000
        /*0060*/ 	.short	0x0002
        /*0062*/ 	.short	0x0010
        /*0064*/ 	.byte	0x00, 0xf0, 0x11, 0x00


	//----- nvinfo : EIATTR_KPARAM_INFO
	.align		4
.L_13363:
        /*0068*/ 	.byte	0x04, 0x17
        /*006a*/ 	.short	(.L_13365 - .L_13364)
.L_13364:
        /*006c*/ 	.word	0x00000000
        /*0070*/ 	.short	0x0001
        /*0072*/ 	.short	0x0008
        /*0074*/ 	.byte	0x00, 0xf0, 0x21, 0x00


	//----- nvinfo : EIATTR_KPARAM_INFO
	.align		4
.L_13365:
        /*0078*/ 	.byte	0x04, 0x17
        /*007a*/ 	.short	(.L_13367 - .L_13366)
.L_13366:
        /*007c*/ 	.word	0x00000000
        /*0080*/ 	.short	0x0000
        /*0082*/ 	.short	0x0000
        /*0084*/ 	.byte	0x00, 0xf0, 0x21, 0x00


	//----- nvinfo : EIATTR_SPARSE_MMA_MASK
	.align		4
.L_13367:
        /*0088*/ 	.byte	0x03, 0x50
        /*008a*/ 	.short	0x0000


	//----- nvinfo : EIATTR_MAXREG_COUNT
	.align		4
        /*008c*/ 	.byte	0x03, 0x1b
        /*008e*/ 	.short	0x00ff


	//----- nvinfo : EIATTR_MERCURY_ISA_VERSION
	.align		4
        /*0090*/ 	.byte	0x03, 0x5f
        /*0092*/ 	.short	0x0101


	//----- nvinfo : EIATTR_COOP_GROUP_MASK_REGIDS
	.align		4
        /*0094*/ 	.byte	0x04, 0x29
        /*0096*/ 	.short	(.L_13369 - .L_13368)


	//   ....[0]....
.L_13368:
        /*0098*/ 	.word	0xffffffff


	//   ....[1]....
        /*009c*/ 	.word	0xffffffff


	//   ....[2]....
        /*00a0*/ 	.word	0xffffffff


	//   ....[3]....
        /*00a4*/ 	.word	0xffffffff


	//   ....[4]....
        /*00a8*/ 	.word	0xffffffff


	//   ....[5]....
        /*00ac*/ 	.word	0xffffffff


	//   ....[6]....
        /*00b0*/ 	.word	0xffffffff


	//   ....[7]....
        /*00b4*/ 	.word	0xffffffff


	//   ....[8]....
        /*00b8*/ 	.word	0xffffffff


	//   ....[9]....
        /*00bc*/ 	.word	0xffffffff


	//   ....[10]....
        /*00c0*/ 	.word	0xffffffff


	//   ....[11]....
        /*00c4*/ 	.word	0xffffffff


	//   ....[12]....
        /*00c8*/ 	.word	0xffffffff


	//   ....[13]....
        /*00cc*/ 	.word	0xffffffff


	//   ....[14]....
        /*00d0*/ 	.word	0xffffffff


	//   ....[15]....
        /*00d4*/ 	.word	0xffffffff


	//   ....[16]....
        /*00d8*/ 	.word	0xffffffff


	//   ....[17]....
        /*00dc*/ 	.word	0xffffffff


	//   ....[18]....
        /*00e0*/ 	.word	0xffffffff


	//   ....[19]....
        /*00e4*/ 	.word	0xffffffff


	//   ....[20]....
        /*00e8*/ 	.word	0xffffffff


	//   ....[21]....
        /*00ec*/ 	.word	0xffffffff


	//   ....[22]....
        /*00f0*/ 	.word	0xffffffff


	//   ....[23]....
        /*00f4*/ 	.word	0xffffffff


	//----- nvinfo : EIATTR_COOP_GROUP_INSTR_OFFSETS
	.align		4
.L_13369:
        /*00f8*/ 	.byte	0x04, 0x28
        /*00fa*/ 	.short	(.L_13371 - .L_13370)


	//   ....[0]....
.L_13370:
        /*00fc*/ 	.word	0x00000370


	//   ....[1]....
        /*0100*/ 	.word	0x00000380


	//   ....[2]....
        /*0104*/ 	.word	0x000003c0


	//   ....[3]....
        /*0108*/ 	.word	0x000003d0


	//   ....[4]....
        /*010c*/ 	.word	0x000003e0


	//   ....[5]....
        /*0110*/ 	.word	0x000003f0


	//   ....[6]....
        /*0114*/ 	.word	0x00000460


	//   ....[7]....
        /*0118*/ 	.word	0x00000470


	//   ....[8]....
        /*011c*/ 	.word	0x000004a0


	//   ....[9]....
        /*0120*/ 	.word	0x000004b0


	//   ....[10]....
        /*0124*/ 	.word	0x00000530


	//   ....[11]....
        /*0128*/ 	.word	0x00000550


	//   ....[12]....
        /*012c*/ 	.word	0x00000a50


	//   ....[13]....
        /*0130*/ 	.word	0x00000a60


	//   ....[14]....
        /*0134*/ 	.word	0x00000a70


	//   ....[15]....
        /*0138*/ 	.word	0x00000a80


	//   ....[16]....
        /*013c*/ 	.word	0x00000aa0


	//   ....[17]....
        /*0140*/ 	.word	0x00000ac0


	//   ....[18]....
        /*0144*/ 	.word	0x00000ad0


	//   ....[19]....
        /*0148*/ 	.word	0x00000ae0


	//   ....[20]....
        /*014c*/ 	.word	0x00000b00


	//   ....[21]....
        /*0150*/ 	.word	0x00000b20


	//   ....[22]....
        /*0154*/ 	.word	0x00000b30


	//   ....[23]....
        /*0158*/ 	.word	0x00000b40


	//----- nvinfo : EIATTR_EXIT_INSTR_OFFSETS
	.align		4
.L_13371:
        /*015c*/ 	.byte	0x04, 0x1c
        /*015e*/ 	.short	(.L_13373 - .L_13372)


	//   ....[0]....
.L_13372:
        /*0160*/ 	.word	0x00000b60


	//   ....[1]....
        /*0164*/ 	.word	0x00001150


	//   ....[2]....
        /*0168*/ 	.word	0x00001670


	//   ....[3]....
        /*016c*/ 	.word	0x000016f0


	//----- nvinfo : EIATTR_CRS_STACK_SIZE
	.align		4
.L_13373:
        /*0170*/ 	.byte	0x04, 0x1e
        /*0172*/ 	.short	(.L_13375 - .L_13374)
.L_13374:
        /*0174*/ 	.word	0x00000000


	//----- nvinfo : EIATTR_CBANK_PARAM_SIZE
	.align		4
.L_13375:
        /*0178*/ 	.byte	0x03, 0x19
        /*017a*/ 	.short	0x002d


	//----- nvinfo : EIATTR_PARAM_CBANK
	.align		4
        /*017c*/ 	.byte	0x04, 0x0a
        /*017e*/ 	.short	(.L_13377 - .L_13376)
	.align		4
.L_13376:
        /*0180*/ 	.word	index@(.nv.constant0._ZN43_GLOBAL__N__9ae7fba5_10_SoftMax_cu_9f978f6320softmax_warp_forwardIdddLi3ELb1ELb0EEEvPT0_PKT_iiiPKbib)
        /*0184*/ 	.short	0x0210
        /*0186*/ 	.short	0x002d


	//----- nvinfo : EIATTR_SW_WAR
	.align		4
.L_13377:
        /*0188*/ 	.byte	0x04, 0x36
        /*018a*/ 	.short	(.L_13379 - .L_13378)
.L_13378:
        /*018c*/ 	.word	0x00000008
.L_13379:


//--------------------- .nv.info._ZN43_GLOBAL__N__9ae7fba5_10_SoftMax_cu_9f978f6320softmax_warp_forwardIdddLi2ELb1ELb0EEEvPT0_PKT_iiiPKbib --------------------------
	.section	.nv.info._ZN43_GLOBAL__N__9ae7fba5_10_SoftMax_cu_9f978f6320softmax_warp_forwardIdddLi2ELb1ELb0EEEvPT0_PKT_iiiPKbib,"",@"SHT_CUDA_INFO"
	.sectionflags	@""
	.align	4


	//----- nvinfo : EIATTR_CUDA_API_VERSION
	.align		4
        /*0000*/ 	.byte	0x04, 0x37
        /*0002*/ 	.short	(.L_13381 - .L_13380)
.L_13380:
        /*0004*/ 	.word	0x00000082


	//----- nvinfo : EIATTR_KPARAM_INFO
	.align		4
.L_13381:
        /*0008*/ 	.byte	0x04, 0x17
        /*000a*/ 	.short	(.L_13383 - .L_13382)
.L_13382:
        /*000c*/ 	.word	0x00000000
        /*0010*/ 	.short	0x0007
        /*0012*/ 	.short	0x002c
        /*0014*/ 	.byte	0x00, 0xf0, 0x05, 0x00


	//----- nvinfo : EIATTR_KPARAM_INFO
	.align		4
.L_13383:
        /*0018*/ 	.byte	0x04, 0x17
        /*001a*/ 	.short	(.L_13385 - .L_13384)
.L_13384:
        /*001c*/ 	.word	0x00000000
        /*0020*/ 	.short	0x0006
        /*0022*/ 	.short	0x0028
        /*0024*/ 	.byte	0x00, 0xf0, 0x11, 0x00


	//----- nvinfo : EIATTR_KPARAM_INFO
	.align		4
.L_13385:
        /*0028*/ 	.byte	0x04, 0x17
        /*002a*/ 	.short	(.L_13387 - .L_13386)
.L_13386:
        /*002c*/ 	.word	0x00000000
        /*0030*/ 	.short	0x0005
        /*0032*/ 	.short	0x0020
        /*0034*/ 	.byte	0x00, 0xf0, 0x21, 0x00


	//----- nvinfo : EIATTR_KPARAM_INFO
	.align		4
.L_13387:
        /*0038*/ 	.byte	0x04, 0x17
        /*003a*/ 	.short	(.L_13389 - .L_13388)
.L_13388:
        /*003c*/ 	.word	0x00000000
        /*0040*/ 	.short	0x0004
        /*0042*/ 	.short	0x0018
        /*0044*/ 	.byte	0x00, 0xf0, 0x11, 0x00


	//----- nvinfo : EIATTR_KPARAM_INFO
	.align		4
.L_13389:
        /*0048*/ 	.byte	0x04, 0x17
        /*004a*/ 	.short	(.L_13391 - .L_13390)
.L_13390:
        /*004c*/ 	.word	0x00000000
        /*0050*/ 	.short	0x0003
        /*0052*/ 	.short	0x0014
        /*0054*/ 	.byte	0x00, 0xf0, 0x11, 0x00


	//----- nvinfo : EIATTR_KPARAM_INFO
	.align		4
.L_13391:
        /*0058*/ 	.byte	0x04, 0x17
        /*005a*/ 	.short	(.L_13393 - .L_13392)
.L_13392:
        /*005c*/ 	.word	0x00000000
        /*0060*/ 	.short	0x0002
        /*0062*/ 	.short	0x0010
        /*0064*/ 	.byte	0x00, 0xf0, 0x11, 0x00


	//----- nvinfo : EIATTR_KPARAM_INFO
	.align		4
.L_13393:
        /*0068*/ 	.byte	0x04, 0x17
        /*006a*/ 	.short	(.L_13395 - .L_13394)
.L_13394:
        /*006c*/ 	.word	0x00000000
        /*0070*/ 	.short	0x0001
        /*0072*/ 	.short	0x0008
        /*0074*/ 	.byte	0x00, 0xf0, 0x21, 0x00


	//----- nvinfo : EIATTR_KPARAM_INFO
	.align		4
.L_13395:
        /*0078*/ 	.byte	0x04, 0x17
        /*007a*/ 	.short	(.L_13397 - .L_13396)
.L_13396:
        /*007c*/ 	.word	0x00000000
        /*0080*/ 	.short	0x0000
        /*0082*/ 	.short	0x0000
        /*0084*/ 	.byte	0x00, 0xf0, 0x21, 0x00


	//----- nvinfo : EIATTR_SPARSE_MMA_MASK
	.align		4
.L_13397:
        /*0088*/ 	.byte	0x03, 0x50
        /*008a*/ 	.short	0x0000


	//----- nvinfo : EIATTR_MAXREG_COUNT
	.align		4
        /*008c*/ 	.byte	0x03, 0x1b
        /*008e*/ 	.short	0x00ff


	//----- nvinfo : EIATTR_MERCURY_ISA_VERSION
	.align		4
        /*0090*/ 	.byte	0x03, 0x5f
        /*0092*/ 	.short	0x0101


	//----- nvinfo : EIATTR_COOP_GROUP_MASK_REGIDS
	.align		4
        /*0094*/ 	.byte	0x04, 0x29
        /*0096*/ 	.short	(.L_13399 - .L_13398)


	//   ....[0]....
.L_13398:
        /*0098*/ 	.word	0xffffffff


	//   ....[1]....
        /*009c*/ 	.word	0xffffffff


	//   ....[2]....
        /*00a0*/ 	.word	0xffffffff


	//   ....[3]....
        /*00a4*/ 	.word	0xffffffff


	//   ....[4]....
        /*00a8*/ 	.word	0xffffffff


	//   ....[5]....
        /*00ac*/ 	.word	0xffffffff


	//   ....[6]....
        /*00b0*/ 	.word	0xffffffff


	//   ....[7]....
        /*00b4*/ 	.word	0xffffffff


	//   ....[8]....
        /*00b8*/ 	.word	0xffffffff


	//   ....[9]....
        /*00bc*/ 	.word	0xffffffff


	//   ....[10]....
        /*00c0*/ 	.word	0xffffffff


	//   ....[11]....
        /*00c4*/ 	.word	0xffffffff


	//   ....[12]....
        /*00c8*/ 	.word	0xffffffff


	//   ....[13]....
        /*00cc*/ 	.word	0xffffffff


	//   ....[14]....
        /*00d0*/ 	.word	0xffffffff


	//   ....[15]....
        /*00d4*/ 	.word	0xffffffff


	//----- nvinfo : EIATTR_COOP_GROUP_INSTR_OFFSETS
	.align		4
.L_13399:
        /*00d8*/ 	.byte	0x04, 0x28
        /*00da*/ 	.short	(.L_13401 - .L_13400)


	//   ....[0]....
.L_13400:
        /*00dc*/ 	.word	0x00000370


	//   ....[1]....
        /*00e0*/ 	.word	0x00000380


	//   ....[2]....
        /*00e4*/ 	.word	0x000003c0


	//   ....[3]....
        /*00e8*/ 	.word	0x000003d0


	//   ....[4]....
        /*00ec*/ 	.word	0x000003e0


	//   ....[5]....
        /*00f0*/ 	.word	0x000003f0


	//   ....[6]....
        /*00f4*/ 	.word	0x00000480


	//   ....[7]....
        /*00f8*/ 	.word	0x00000490


	//   ....[8]....
        /*00fc*/ 	.word	0x000009d0


	//   ....[9]....
        /*0100*/ 	.word	0x000009e0


	//   ....[10]....
        /*0104*/ 	.word	0x000009f0


	//   ....[11]....
        /*0108*/ 	.word	0x00000a00


	//   ....[12]....
        /*010c*/ 	.word	0x00000a20


	//   ....[13]....
        /*0110*/ 	.word	0x00000a40


	//   ....[14]....
        /*0114*/ 	.word	0x00000a50


	//   ....[15]....
        /*0118*/ 	.word	0x00000a60


	//----- nvinfo : EIATTR_EXIT_INSTR_OFFSETS
	.align		4
.L_13401:
        /*011c*/ 	.byte	0x04, 0x1c
        /*011e*/ 	.short	(.L_13403 - .L_13402)


	//   ....[0]....
.L_13402:
        /*0120*/ 	.word	0x00000a80


	//   ....[1]....
        /*0124*/ 	.word	0x00001070


	//   ....[2]....
        /*0128*/ 	.word	0x00001590


	//   ....[3]....
        /*012c*/ 	.word	0x00001610


	//----- nvinfo : EIATTR_CRS_STACK_SIZE
	.align		4
.L_13403:
        /*0130*/ 	.byte	0x04, 0x1e
        /*0132*/ 	.short	(.L_13405 - .L_13404)
.L_13404:
        /*0134*/ 	.word	0x00000000


	//----- nvinfo : EIATTR_CBANK_PARAM_SIZE
	.align		4
.L_13405:
        /*0138*/ 	.byte	0x03, 0x19
        /*013a*/ 	.short	0x002d


	//----- nvinfo : EIATTR_PARAM_CBANK
	.align		4
        /*013c*/ 	.byte	0x04, 0x0a
        /*013e*/ 	.short	(.L_13407 - .L_13406)
	.align		4
.L_13406:
        /*0140*/ 	.word	index@(.nv.constant0._ZN43_GLOBAL__N__9ae7fba5_10_SoftMax_cu_9f978f6320softmax_warp_forwardIdddLi2ELb1ELb0EEEvPT0_PKT_iiiPKbib)
        /*0144*/ 	.short	0x0210
        /*0146*/ 	.short	0x002d


	//----- nvinfo : EIATTR_SW_WAR
	.align		4
.L_13407:
        /*0148*/ 	.byte	0x04, 0x36
        /*014a*/ 	.short	(.L_13409 - .L_13408)
.L_13408:
        /*014c*/ 	.word	0x00000008
.L_13409:


//--------------------- .nv.info._ZN43_GLOBAL__N__9ae7fba5_10_SoftMax_cu_9f978f6320softmax_warp_forwardIdddLi1ELb1ELb0EEEvPT0_PKT_iiiPKbib --------------------------
	.section	.nv.info._ZN43_GLOBAL__N__9ae7fba5_10_SoftMax_cu_9f978f6320softmax_warp_forwardIdddLi1ELb1ELb0EEEvPT0_PKT_iiiPKbib,"",@"SHT_CUDA_INFO"
	.sectionflags	@""
	.align	4


	//----- nvinfo : EIATTR_CUDA_API_VERSION
	.align		4
        /*0000*/ 	.byte	0x04, 0x37
        /*0002*/ 	.short	(.L_13411 - .L_13410)
.L_13410:
        /*0004*/ 	.word	0x00000082


	//----- nvinfo : EIATTR_KPARAM_INFO
	.align		4
.L_13411:
        /*0008*/ 	.byte	0x04, 0x17
        /*000a*/ 	.short	(.L_13413 - .L_13412)
.L_13412:
        /*000c*/ 	.word	0x00000000
        /*0010*/ 	.short	0x0007
        /*0012*/ 	.short	0x002c
        /*0014*/ 	.byte	0x00, 0xf0, 0x05, 0x00


	//----- nvinfo : EIATTR_KPARAM_INFO
	.align		4
.L_13413:
        /*0018*/ 	.byte	0x04, 0x17
        /*001a*/ 	.short	(.L_13415 - .L_13414)
.L_13414:
        /*001c*/ 	.word	0x00000000
        /*0020*/ 	.short	0x0006
        /*0022*/ 	.short	0x0028
        /*0024*/ 	.byte	0x00, 0xf0, 0x11, 0x00


	//----- nvinfo : EIATTR_KPARAM_INFO
	.align		4
.L_13415:
        /*0028*/ 	.byte	0x04, 0x17
        /*002a*/ 	.short	(.L_13417 - .L_13416)
.L_13416:
        /*002c*/ 	.word	0x00000000
        /*0030*/ 	.short	0x0005
        /*0032*/ 	.short	0x0020
        /*0034*/ 	.byte	0x00, 0xf0, 0x21, 0x00


	//----- nvinfo : EIATTR_KPARAM_INFO
	.align		4
.L_13417:
        /*0038*/ 	.byte	0x04, 0x17
        /*003a*/ 	.short	(.L_13419 - .L_13418)
.L_13418:
        /*003c*/ 	.word	0x00000000
        /*0040*/ 	.short	0x0004
        /*0042*/ 	.short	0x0018
        /*0044*/ 	.byte	0x00, 0xf0, 0x11, 0x00


	//----- nvinfo : EIATTR_KPARAM_INFO
	.align		4
.L_13419:
        /*0048*/ 	.byte	0x04, 0x17
        /*004a*/ 	.short	(.L_13421 - .L_13420)
.L_13420:
        /*004c*/ 	.word	0x00000000
        /*0050*/ 	.short	0x0003
        /*0052*/ 	.short	0x0014
        /*0054*/ 	.byte	0x00, 0xf0, 0x11, 0x00


	//----- nvinfo : EIATTR_KPARAM_INFO
	.align		4
.L_13421:
        /*0058*/ 	.byte	0x04, 0x17
        /*005a*/ 	.short	(.L_13423 - .L_13422)
.L_13422:
        /*005c*/ 	.word	0x00000000
        /*0060*/ 	.short	0x0002
        /*0062*/ 	.short	0x0010
        /*0064*/ 	.byte	0x00, 0xf0, 0x11, 0x00


	//----- nvinfo : EIATTR_KPARAM_INFO
	.align		4
.L_13423:
        /*0068*/ 	.byte	0x04, 0x17
        /*006a*/ 	.short	(.L_13425 - .L_13424)
.L_13424:
        /*006c*/ 	.word	0x00000000
        /*0070*/ 	.short	0x0001
        /*0072*/ 	.short	0x0008
        /*0074*/ 	.byte	0x00, 0xf0, 0x21, 0x00


	//----- nvinfo : EIATTR_KPARAM_INFO
	.align		4
.L_13425:
        /*0078*/ 	.byte	0x04, 0x17
        /*007a*/ 	.short	(.L_13427 - .L_13426)
.L_13426:
        /*007c*/ 	.word	0x00000000
        /*0080*/ 	.short	0x0000
        /*0082*/ 	.short	0x0000
        /*0084*/ 	.byte	0x00, 0xf0, 0x21, 0x00


	//----- nvinfo : EIATTR_SPARSE_MMA_MASK
	.align		4
.L_13427:
        /*0088*/ 	.byte	0x03, 0x50
        /*008a*/ 	.short	0x0000


	//----- nvinfo : EIATTR_MAXREG_COUNT
	.align		4
        /*008c*/ 	.byte	0x03, 0x1b
        /*008e*/ 	.short	0x00ff


	//----- nvinfo : EIATTR_MERCURY_ISA_VERSION
	.align		4
        /*0090*/ 	.byte	0x03, 0x5f
        /*0092*/ 	.short	0x0101


	//----- nvinfo : EIATTR_COOP_GROUP_MASK_REGIDS
	.align		4
        /*0094*/ 	.byte	0x04, 0x29
        /*0096*/ 	.short	(.L_13429 - .L_13428)


	//   ....[0]....
.L_13428:
        /*0098*/ 	.word	0xffffffff


	//   ....[1]....
        /*009c*/ 	.word	0xffffffff


	//   ....[2]....
        /*00a0*/ 	.word	0xffffffff


	//   ....[3]....
        /*00a4*/ 	.word	0xffffffff


	//   ....[4]....
        /*00a8*/ 	.word	0xffffffff


	//   ....[5]....
        /*00ac*/ 	.word	0xffffffff


	//   ....[6]....
        /*00b0*/ 	.word	0xffffffff


	//   ....[7]....
        /*00b4*/ 	.word	0xffffffff


	//----- nvinfo : EIATTR_COOP_GROUP_INSTR_OFFSETS
	.align		4
.L_13429:
        /*00b8*/ 	.byte	0x04, 0x28
        /*00ba*/ 	.short	(.L_13431 - .L_13430)


	//   ....[0]....
.L_13430:
        /*00bc*/ 	.word	0x00000390


	//   ....[1]....
        /*00c0*/ 	.word	0x000003a0


	//   ....[2]....
        /*00c4*/ 	.word	0x000004c0


	//   ....[3]....
        /*00c8*/ 	.word	0x000004d0


	//   ....[4]....
        /*00cc*/ 	.word	0x00000910


	//   ....[5]....
        /*00d0*/ 	.word	0x00000920


	//   ....[6]....
        /*00d4*/ 	.word	0x00000930


	//   ....[7]....
        /*00d8*/ 	.word	0x00000940


	//----- nvinfo : EIATTR_EXIT_INSTR_OFFSETS
	.align		4
.L_13431:
        /*00dc*/ 	.byte	0x04, 0x1c
        /*00de*/ 	.short	(.L_13433 - .L_13432)


	//   ....[0]....
.L_13432:
        /*00e0*/ 	.word	0x00000960


	//   ....[1]....
        /*00e4*/ 	.word	0x00000f20


	//   ....[2]....
        /*00e8*/ 	.word	0x00001440


	//   ....[3]....
        /*00ec*/ 	.word	0x000014c0


	//----- nvinfo : EIATTR_CRS_STACK_SIZE
	.align		4
.L_13433:
        /*00f0*/ 	.byte	0x04, 0x1e
        /*00f2*/ 	.short	(.L_13435 - .L_13434)
.L_13434:
        /*00f4*/ 	.word	0x00000000


	//----- nvinfo : EIATTR_CBANK_PARAM_SIZE
	.align		4
.L_13435:
        /*00f8*/ 	.byte	0x03, 0x19
        /*00fa*/ 	.short	0x002d


	//----- nvinfo : EIATTR_PARAM_CBANK
	.align		4
        /*00fc*/ 	.byte	0x04, 0x0a
        /*00fe*/ 	.short	(.L_13437 - .L_13436)
	.align		4
.L_13436:
        /*0100*/ 	.word	index@(.nv.constant0._ZN43_GLOBAL__N__9ae7fba5_10_SoftMax_cu_9f978f6320softmax_warp_forwardIdddLi1ELb1ELb0EEEvPT0_PKT_iiiPKbib)
        /*0104*/ 	.short	0x0210
        /*0106*/ 	.short	0x002d


	//----- nvinfo : EIATTR_SW_WAR
	.align		4
.L_13437:
        /*0108*/ 	.byte	0x04, 0x36
        /*010a*/ 	.short	(.L_13439 - .L_13438)
.L_13438:
        /*010c*/ 	.word	0x00000008
.L_13439:


//--------------------- .nv.info._ZN43_GLOBAL__N__9ae7fba5_10_SoftMax_cu_9f978f6320softmax_warp_forwardIdddLi0ELb1ELb0EEEvPT0_PKT_iiiPKbib --------------------------
	.section	.nv.info._ZN43_GLOBAL__N__9ae7fba5_10_SoftMax_cu_9f978f6320softmax_warp_forwardIdddLi0ELb1ELb0EEEvPT0_PKT_iiiPKbib,"",@"SHT_CUDA_INFO"
	.sectionflags	@""
	.align	4


	//----- nvinfo : EIATTR_CUDA_API_VERSION
	.align		4
        /*0000*/ 	.byte	0x04, 0x37
        /*0002*/ 	.short	(.L_13441 - .L_13440)
.L_13440:
        /*0004*/ 	.word	0x00000082


	//----- nvinfo : EIATTR_KPARAM_INFO
	.align		4
.L_13441:
        /*0008*/ 	.byte	0x04, 0x17
        /*000a*/ 	.short	(.L_13443 - .L_13442)
.L_13442:
        /*000c*/ 	.word	0x00000000
        /*0010*/ 	.short	0x0007
        /*0012*/ 	.short	0x002c
        /*0014*/ 	.byte	0x00, 0xf0, 0x05, 0x00


	//----- nvinfo : EIATTR_KPARAM_INFO
	.align		4
.L_13443:
        /*0018*/ 	.byte	0x04, 0x17
        /*001a*/ 	.short	(.L_13445 - .L_13444)
.L_13444:
        /*001c*/ 	.word	0x00000000
        /*0020*/ 	.short	0x0006
        /*0022*/ 	.short	0x0028
        /*0024*/ 	.byte	0x00, 0xf0, 0x11, 0x00


	//----- nvinfo : EIATTR_KPARAM_INFO
	.align		4
.L_13445:
        /*0028*/ 	.byte	0x04, 0x17
        /*002a*/ 	.short	(.L_13447 - .L_13446)
.L_13446:
        /*002c*/ 	.word	0x00000000
        /*0030*/ 	.short	0x0005
        /*0032*/ 	.short	0x0020
        /*0034*/ 	.byte	0x00, 0xf0, 0x21, 0x00


	//----- nvinfo : EIATTR_KPARAM_INFO
	.align		4
.L_13447:
        /*0038*/ 	.byte	0x04, 0x17
        /*003a*/ 	.short	(.L_13449 - .L_13448)
.L_13448:
        /*003c*/ 	.word	0x00000000
        /*0040*/ 	.short	0x0004
        /*0042*/ 	.short	0x0018
        /*0044*/ 	.byte	0x00, 0xf0, 0x11, 0x00


	//----- nvinfo : EIATTR_KPARAM_INFO
	.align		4
.L_13449:
        /*0048*/ 	.byte	0x04, 0x17
        /*004a*/ 	.short	(.L_13451 - .L_13450)
.L_13450:
        /*004c*/ 	.word	0x00000000
        /*0050*/ 	.short	0x0003
        /*0052*/ 	.short	0x0014
        /*0054*/ 	.byte	0x00, 0xf0, 0x11, 0x00


	//----- nvinfo : EIATTR_KPARAM_INFO
	.align		4
.L_13451:
        /*0058*/ 	.byte	0x04, 0x17
        /*005a*/ 	.short	(.L_13453 - .L_13452)
.L_13452:
        /*005c*/ 	.word	0x00000000
        /*0060*/ 	.short	0x0002
        /*0062*/ 	.short	0x0010
        /*0064*/ 	.byte	0x00, 0xf0, 0x11, 0x00


	//----- nvinfo : EIATTR_KPARAM_INFO
	.align		4
.L_13453:
        /*0068*/ 	.byte	0x04, 0x17
        /*006a*/ 	.short	(.L_13455 - .L_13454)
.L_13454:
        /*006c*/ 	.word	0x00000000
        /*0070*/ 	.short	0x0001
        /*0072*/ 	.short	0x0008
        /*0074*/ 	.byte	0x00, 0xf0, 0x21, 0x00


	//----- nvinfo : EIATTR_KPARAM_INFO
	.align		4
.L_13455:
        /*0078*/ 	.byte	0x04, 0x17
        /*007a*/ 	.short	(.L_13457 - .L_13456)
.L_13456:
        /*007c*/ 	.word	0x00000000
        /*0080*/ 	.short	0x0000
        /*0082*/ 	.short	0x0000
        /*0084*/ 	.byte	0x00, 0xf0, 0x21, 0x00


	//----- nvinfo : EIATTR_SPARSE_MMA_MASK
	.align		4
.L_13457:
        /*0088*/ 	.byte	0x03, 0x50
        /*008a*/ 	.short	0x0000


	//----- nvinfo : EIATTR_MAXREG_COUNT
	.align		4
        /*008c*/ 	.byte	0x03, 0x1b
        /*008e*/ 	.short	0x00ff


	//----- nvinfo : EIATTR_MERCURY_ISA_VERSION
	.align		4
        /*0090*/ 	.byte	0x03, 0x5f
        /*0092*/ 	.short	0x0101


	//----- nvinfo : EIATTR_EXIT_INSTR_OFFSETS
	.align		4
        /*0094*/ 	.byte	0x04, 0x1c
        /*0096*/ 	.short	(.L_13459 - .L_13458)


	//   ....[0]....
.L_13458:
        /*0098*/ 	.word	0x00000840


	//   ....[1]....
        /*009c*/ 	.word	0x00000e10


	//   ....[2]....
        /*00a0*/ 	.word	0x00001330


	//   ....[3]....
        /*00a4*/ 	.word	0x000013b0


	//----- nvinfo : EIATTR_CRS_STACK_SIZE
	.align		4
.L_13459:
        /*00a8*/ 	.byte	0x04, 0x1e
        /*00aa*/ 	.short	(.L_13461 - .L_13460)
.L_13460:
        /*00ac*/ 	.word	0x00000000


	//----- nvinfo : EIATTR_CBANK_PARAM_SIZE
	.align		4
.L_13461:
        /*00b0*/ 	.byte	0x03, 0x19
        /*00b2*/ 	.short	0x002d


	//----- nvinfo : EIATTR_PARAM_CBANK
	.align		4
        /*00b4*/ 	.byte	0x04, 0x0a
        /*00b6*/ 	.short	(.L_13463 - .L_13462)
	.align		4
.L_13462:
        /*00b8*/ 	.word	index@(.nv.constant0._ZN43_GLOBAL__N__9ae7fba5_10_SoftMax_cu_9f978f6320softmax_warp_forwardIdddLi0ELb1ELb0EEEvPT0_PKT_iiiPKbib)
        /*00bc*/ 	.short	0x0210
        /*00be*/ 	.short	0x002d


	//----- nvinfo : EIATTR_SW_WAR
	.align		4
.L_13463:
        /*00c0*/ 	.byte	0x04, 0x36
        /*00c2*/ 	.short	(.L_13465 - .L_13464)
.L_13464:
        /*00c4*/ 	.word	0x00000008
.L_13465:


//--------------------- .nv.info._ZN2at6native43_GLOBAL__N__9ae7fba5_10_SoftMax_cu_9f978f6327cunn_SpatialSoftMaxBackwardIN3c108BFloat16EffNS1_23SoftMaxBackwardEpilogueEEEvPT_PKT1_SA_jjj --------------------------
	.section	.nv.info._ZN2at6native43_GLOBAL__N__9ae7fba5_10_SoftMax_cu_9f978f6327cunn_SpatialSoftMaxBackwardIN3c108BFloat16EffNS1_23SoftMaxBackwardEpilogueEEEvPT_PKT1_SA_jjj,"",@"SHT_CUDA_INFO"
	.sectionflags	@""
	.align	4


	//----- nvinfo : EIATTR_CUDA_API_VERSION
	.align		4
        /*0000*/ 	.byte	0x04, 0x37
        /*0002*/ 	.short	(.L_13467 - .L_13466)
.L_13466:
        /*0004*/ 	.word	0x00000082


	//----- nvinfo : EIATTR_KPARAM_INFO
	.align		4
.L_13467:
        /*0008*/ 	.byte	0x04, 0x17
        /*000a*/ 	.short	(.L_13469 - .L_13468)
.L_13468:
        /*000c*/ 	.word	0x00000000
        /*0010*/ 	.short	0x0005
        /*0012*/ 	.short	0x0020
        /*0014*/ 	.byte	0x00, 0xf0, 0x11, 0x00


	//----- nvinfo : EIATTR_KPARAM_INFO
	.align		4
.L_13469:
        /*0018*/ 	.byte	0x04, 0x17
        /*001a*/ 	.short	(.L_13471 - .L_13470)
.L_13470:
        /*001c*/ 	.word	0x00000000
        /*0020*/ 	.short	0x0004
        /*0022*/ 	.short	0x001c
        /*0024*/ 	.byte	0x00, 0xf0, 0x11, 0x00


	//----- nvinfo : EIATTR_KPARAM_INFO
	.align		4
.L_13471:
        /*0028*/ 	.byte	0x04, 0x17
        /*002a*/ 	.short	(.L_13473 - .L_13472)
.L_13472:
        /*002c*/ 	.word	0x00000000
        /*0030*/ 	.short	0x0003
        /*0032*/ 	.short	0x0018
        /*0034*/ 	.byte	0x00, 0xf0, 0x11, 0x00


	//----- nvinfo : EIATTR_KPARAM_INFO
	.align		4
.L_13473:
        /*0038*/ 	.byte	0x04, 0x17
        /*003a*/ 	.short	(.L_13475 - .L_13474)
.L_13474:
        /*003c*/ 	.word	0x00000000
        /*0040*/ 	.short	0x0002
        /*0042*/ 	.short	0x0010
        /*0044*/ 	.byte	0x00, 0xf0, 0x21, 0x00


	//----- nvinfo : EIATTR_KPARAM_INFO
	.align		4
.L_13475:
        /*0048*/ 	.byte	0x04, 0x17
        /*004a*/ 	.short	(.L_13477 - .L_13476)
.L_13476:
        /*004c*/ 	.word	0x00000000
        /*0050*/ 	.short	0x0001
        /*0052*/ 	.short	0x0008
        /*0054*/ 	.byte	0x00, 0xf0, 0x21, 0x00


	//----- nvinfo : EIATTR_KPARAM_INFO
	.align		4
.L_13477:
        /*0058*/ 	.byte	0x04, 0x17
        /*005a*/ 	.short	(.L_13479 - .L_13478)
.L_13478:
        /*005c*/ 	.word	0x00000000
        /*0060*/ 	.short	0x0000
        /*0062*/ 	.short	0x0000
        /*0064*/ 	.byte	0x00, 0xf0, 0x21, 0x00


	//----- nvinfo : EIATTR_SPARSE_MMA_MASK
	.align		4
.L_13479:
        /*0068*/ 	.byte	0x03, 0x50
        /*006a*/ 	.short	0x0000


	//----- nvinfo : EIATTR_MAXREG_COUNT
	.align		4
        /*006c*/ 	.byte	0x03, 0x1b
        /*006e*/ 	.short	0x00ff


	//----- nvinfo : EIATTR_NUM_BARRIERS
	.align		4
        /*0070*/ 	.byte	0x02, 0x4c
        /*0072*/ 	.byte	0x01
	.zero		1


	//----- nvinfo : EIATTR_MERCURY_ISA_VERSION
	.align		4
        /*0074*/ 	.byte	0x03, 0x5f
        /*0076*/ 	.short	0x0101


	//----- nvinfo : EIATTR_EXIT_INSTR_OFFSETS
	.align		4
        /*0078*/ 	.byte	0x04, 0x1c
        /*007a*/ 	.short	(.L_13481 - .L_13480)


	//   ....[0]....
.L_13480:
        /*007c*/ 	.word	0x00000040


	//   ....[1]....
        /*0080*/ 	.word	0x000010a0


	//----- nvinfo : EIATTR_CRS_STACK_SIZE
	.align		4
.L_13481:
        /*0084*/ 	.byte	0x04, 0x1e
        /*0086*/ 	.short	(.L_13483 - .L_13482)
.L_13482:
        /*0088*/ 	.word	0x00000000


	//----- nvinfo : EIATTR_CBANK_PARAM_SIZE
	.align		4
.L_13483:
        /*008c*/ 	.byte	0x03, 0x19
        /*008e*/ 	.short	0x0024


	//----- nvinfo : EIATTR_PARAM_CBANK
	.align		4
        /*0090*/ 	.byte	0x04, 0x0a
        /*0092*/ 	.short	(.L_13485 - .L_13484)
	.align		4
.L_13484:
        /*0094*/ 	.word	index@(.nv.constant0._ZN2at6native43_GLOBAL__N__9ae7fba5_10_SoftMax_cu_9f978f6327cunn_SpatialSoftMaxBackwardIN3c108BFloat16EffNS1_23SoftMaxBackwardEpilogueEEEvPT_PKT1_SA_jjj)
        /*0098*/ 	.short	0x0210
        /*009a*/ 	.short	0x0024


	//----- nvinfo : EIATTR_SW_WAR
	.align		4
.L_13485:
        /*009c*/ 	.byte	0x04, 0x36
        /*009e*/ 	.short	(.L_13487 - .L_13486)
.L_13486:
        /*00a0*/ 	.word	0x00000008
.L_13487:


//--------------------- .nv.info._ZN2at6native43_GLOBAL__N__9ae7fba5_10_SoftMax_cu_9f978f6327cunn_SpatialSoftMaxBackwardIN3c108BFloat16EfS4_NS1_23SoftMaxBackwardEpilogueEEEvPT_PKT1_SA_jjj --------------------------
	.section	.nv.info._ZN2at6native43_GLOBAL__N__9ae7fba5_10_SoftMax_cu_9f978f6327cunn_SpatialSoftMaxBackwardIN3c108BFloat16EfS4_NS1_23SoftMaxBackwardEpilogueEEEvPT_PKT1_SA_jjj,"",@"SHT_CUDA_INFO"
	.sectionflags	@""
	.align	4


	//----- nvinfo : EIATTR_CUDA_API_VERSION
	.align		4
        /*0000*/ 	.byte	0x04, 0x37
        /*0002*/ 	.short	(.L_13489 - .L_13488)
.L_13488:
        /*0004*/ 	.word	0x00000082


	//----- nvinfo : EIATTR_KPARAM_INFO
	.align		4
.L_13489:
        /*0008*/ 	.byte	0x04, 0x17
        /*000a*/ 	.short	(.L_13491 - .L_13490)
.L_13490:
        /*000c*/ 	.word	0x00000000
        /*0010*/ 	.short	0x0005
        /*0012*/ 	.short	0x0020
        /*0014*/ 	.byte	0x00, 0xf0, 0x11, 0x00


	//----- nvinfo : EIATTR_KPARAM_INFO
	.align		4
.L_13491:
        /*0018*/ 	.byte	0x04, 0x17
        /*001a*/ 	.short	(.L_13493 - .L_13492)
.L_13492:
        /*001c*/ 	.word	0x00000000
        /*0020*/ 	.short	0x0004
        /*0022*/ 	.short	0x001c
        /*0024*/ 	.byte	0x00, 0xf0, 0x11, 0x00


	//----- nvinfo : EIATTR_KPARAM_INFO
	.align		4
.L_13493:
        /*0028*/ 	.byte	0x04, 0x17
        /*002a*/ 	.short	(.L_13495 - .L_13494)
.L_13494:
        /*002c*/ 	.word	0x00000000
        /*0030*/ 	.short	0x0003
        /*0032*/ 	.short	0x0018
        /*0034*/ 	.byte	0x00, 0xf0, 0x11, 0x00


	//----- nvinfo : EIATTR_KPARAM_INFO
	.align		4
.L_13495:
        /*0038*/ 	.byte	0x04, 0x17
        /*003a*/ 	.short	(.L_13497 - .L_13496)
.L_13496:
        /*003c*/ 	.word	0x00000000
        /*0040*/ 	.short	0x0002
        /*0042*/ 	.short	0x0010
        /*0044*/ 	.byte	0x00, 0xf0, 0x21, 0x00


	//----- nvinfo : EIATTR_KPARAM_INFO
	.align		4
.L_13497:
        /*0048*/ 	.byte	0x04, 0x17
        /*004a*/ 	.short	(.L_13499 - .L_13498)
.L_13498:
        /*004c*/ 	.word	0x00000000
        /*0050*/ 	.short	0x0001
        /*0052*/ 	.short	0x0008
        /*0054*/ 	.byte	0x00, 0xf0, 0x21, 0x00


	//----- nvinfo : EIATTR_KPARAM_INFO
	.align		4
.L_13499:
        /*0058*/ 	.byte	0x04, 0x17
        /*005a*/ 	.short	(.L_13501 - .L_13500)
.L_13500:
        /*005c*/ 	.word	0x00000000
        /*0060*/ 	.short	0x0000
        /*0062*/ 	.short	0x0000
        /*0064*/ 	.byte	0x00, 0xf0, 0x21, 0x00


	//----- nvinfo : EIATTR_SPARSE_MMA_MASK
	.align		4
.L_13501:
        /*0068*/ 	.byte	0x03, 0x50
        /*006a*/ 	.short	0x0000


	//----- nvinfo : EIATTR_MAXREG_COUNT
	.align		4
        /*006c*/ 	.byte	0x03, 0x1b
        /*006e*/ 	.short	0x00ff


	//----- nvinfo : EIATTR_NUM_BARRIERS
	.align		4
        /*0070*/ 	.byte	0x02, 0x4c
        /*0072*/ 	.byte	0x01
	.zero		1


	//----- nvinfo : EIATTR_MERCURY_ISA_VERSION
	.align		4
        /*0074*/ 	.byte	0x03, 0x5f
        /*0076*/ 	.short	0x0101


	//----- nvinfo : EIATTR_EXIT_INSTR_OFFSETS
	.align		4
        /*0078*/ 	.byte	0x04, 0x1c
        /*007a*/ 	.short	(.L_13503 - .L_13502)


	//   ....[0]....
.L_13502:
        /*007c*/ 	.word	0x00000040


	//   ....[1]....
        /*0080*/ 	.word	0x00001240


	//----- nvinfo : EIATTR_CRS_STACK_SIZE
	.align		4
.L_13503:
        /*0084*/ 	.byte	0x04, 0x1e
        /*0086*/ 	.short	(.L_13505 - .L_13504)
.L_13504:
        /*0088*/ 	.word	0x00000000


	//----- nvinfo : EIATTR_CBANK_PARAM_SIZE
	.align		4
.L_13505:
        /*008c*/ 	.byte	0x03, 0x19
        /*008e*/ 	.short	0x0024


	//----- nvinfo : EIATTR_PARAM_CBANK
	.align		4
        /*0090*/ 	.byte	0x04, 0x0a
        /*0092*/ 	.short	(.L_13507 - .L_13506)
	.align		4
.L_13506:
        /*0094*/ 	.word	index@(.nv.constant0._ZN2at6native43_GLOBAL__N__9ae7fba5_10_SoftMax_cu_9f978f6327cunn_SpatialSoftMaxBackwardIN3c108BFloat16EfS4_NS1_23SoftMaxBackwardEpilogueEEEvPT_PKT1_SA_jjj)
        /*0098*/ 	.short	0x0210
        /*009a*/ 	.short	0x0024


	//----- nvinfo : EIATTR_SW_WAR
	.align		4
.L_13507:
        /*009c*/ 	.byte	0x04, 0x36
        /*009e*/ 	.short	(.L_13509 - .L_13508)
.L_13508:
        /*00a0*/ 	.word	0x00000008
.L_13509:


//--------------------- .nv.info._ZN2at6native43_GLOBAL__N__9ae7fba5_10_SoftMax_cu_9f978f6327cunn_SpatialSoftMaxBackwardIN3c104HalfEffNS1_23SoftMaxBackwardEpilogueEEEvPT_PKT1_SA_jjj --------------------------
	.section	.nv.info._ZN2at6native43_GLOBAL__N__9ae7fba5_10_SoftMax_cu_9f978f6327cunn_SpatialSoftMaxBackwardIN3c104HalfEffNS1_23SoftMaxBackwardEpilogueEEEvPT_PKT1_SA_jjj,"",@"SHT_CUDA_INFO"
	.sectionflags	@""
	.align	4


	//----- nvinfo : EIATTR_CUDA_API_VERSION
	.align		4
        /*0000*/ 	.byte	0x04, 0x37
        /*0002*/ 	.short	(.L_13511 - .L_13510)
.L_13510:
        /*0004*/ 	.word	0x00000082


	//----- nvinfo : EIATTR_KPARAM_INFO
	.align		4
.L_13511:
        /*0008*/ 	.byte	0x04, 0x17
        /*000a*/ 	.short	(.L_13513 - .L_13512)
.L_13512:
        /*000c*/ 	.word	0x00000000
        /*0010*/ 	.short	0x0005
        /*0012*/ 	.short	0x0020
        /*0014*/ 	.byte	0x00, 0xf0, 0x11, 0x00


	//----- nvinfo : EIATTR_KPARAM_INFO
	.align		4
.L_13513:
        /*0018*/ 	.byte	0x04, 0x17
        /*001a*/ 	.short	(.L_13515 - .L_13514)
.L_13514:
        /*001c*/ 	.word	0x00000000
        /*0020*/ 	.short	0x0004
        /*0022*/ 	.short	0x001c
        /*0024*/ 	.byte	0x00, 0xf0, 0x11, 0x00


	//----- nvinfo : EIATTR_KPARAM_INFO
	.align		4
.L_13515:
        /*0028*/ 	.byte	0x04, 0x17
        /*002a*/ 	.short	(.L_13517 - .L_13516)
.L_13516:
        /*002c*/ 	.word	0x00000000
        /*0030*/ 	.short	0x0003
        /*0032*/ 	.short	0x0018
        /*0034*/ 	.byte	0x00, 0xf0, 0x11, 0x00


	//----- nvinfo : EIATTR_KPARAM_INFO
	.align		4
.L_13517:
        /*0038*/ 	.byte	0x04, 0x17
        /*003a*/ 	.short	(.L_13519 - .L_13518)
.L_13518:
        /*003c*/ 	.word	0x00000000
        /*0040*/ 	.short	0x0002
        /*0042*/ 	.short	0x0010
        /*0044*/ 	.byte	0x00, 0xf0, 0x21, 0x00


	//----- nvinfo : EIATTR_KPARAM_INFO
	.align		4
.L_13519:
        /*0048*/ 	.byte	0x04, 0x17
        /*004a*/ 	.short	(.L_13521 - .L_13520)
.L_13520:
        /*004c*/ 	.word	0x00000000
        /*0050*/ 	.short	0x0001
        /*0052*/ 	.short	0x0008
        /*0054*/ 	.byte	0x00, 0xf0, 0x21, 0x00


	//----- nvinfo : EIATTR_KPARAM_INFO
	.align		4
.L_13521:
        /*0058*/ 	.byte	0x04, 0x17
        /*005a*/ 	.short	(.L_13523 - .L_13522)
.L_13522:
        /*005c*/ 	.word	0x00000000
        /*0060*/ 	.short	0x0000
        /*0062*/ 	.short	0x0000
        /*0064*/ 	.byte	0x00, 0xf0, 0x21, 0x00


	//----- nvinfo : EIATTR_SPARSE_MMA_MASK
	.align		4
.L_13523:
        /*0068*/ 	.byte	0x03, 0x50
        /*006a*/ 	.short	0x0000


	//----- nvinfo : EIATTR_MAXREG_COUNT
	.align		4
        /*006c*/ 	.byte	0x03, 0x1b
        /*006e*/ 	.short	0x00ff


	//----- nvinfo : EIATTR_NUM_BARRIERS
	.align		4
        /*0070*/ 	.byte	0x02, 0x4c
        /*0072*/ 	.byte	0x01
	.zero		1


	//----- nvinfo : EIATTR_MERCURY_ISA_VERSION
	.align		4
        /*0074*/ 	.byte	0x03, 0x5f
        /*0076*/ 	.short	0x0101


	//----- nvinfo : EIATTR_EXIT_INSTR_OFFSETS
	.align		4
        /*0078*/ 	.byte	0x04, 0x1c
        /*007a*/ 	.short	(.L_13525 - .L_13524)


	//   ....[0]....
.L_13524:
        /*007c*/ 	.word	0x00000040


	//   ....[1]....
        /*0080*/ 	.word	0x000010a0


	//----- nvinfo : EIATTR_CRS_STACK_SIZE
	.align		4
.L_13525:
        /*0084*/ 	.byte	0x04, 0x1e
        /*0086*/ 	.short	(.L_13527 - .L_13526)
.L_13526:
        /*0088*/ 	.word	0x00000000


	//----- nvinfo : EIATTR_CBANK_PARAM_SIZE
	.align		4
.L_13527:
        /*008c*/ 	.byte	0x03, 0x19
        /*008e*/ 	.short	0x0024


	//----- nvinfo : EIATTR_PARAM_CBANK
	.align		4
        /*0090*/ 	.byte	0x04, 0x0a
        /*0092*/ 	.short	(.L_13529 - .L_13528)
	.align		4
.L_13528:
        /*0094*/ 	.word	index@(.nv.constant0._ZN2at6native43_GLOBAL__N__9ae7fba5_10_SoftMax_cu_9f978f6327cunn_SpatialSoftMaxBackwardIN3c104HalfEffNS1_23SoftMaxBackwardEpilogueEEEvPT_PKT1_SA_jjj)
        /*0098*/ 	.short	0x0210
        /*009a*/ 	.short	0x0024


	//----- nvinfo : EIATTR_SW_WAR
	.align		4
.L_13529:
        /*009c*/ 	.byte	0x04, 0x36
        /*009e*/ 	.short	(.L_13531 - .L_13530)
.L_13530:
        /*00a0*/ 	.word	0x00000008
.L_13531:


//--------------------- .nv.info._ZN2at6native43_GLOBAL__N__9ae7fba5_10_SoftMax_cu_9f978f6327cunn_SpatialSoftMaxBackwardIN3c104HalfEfS4_NS1_23SoftMaxBackwardEpilogueEEEvPT_PKT1_SA_jjj --------------------------
	.section	.nv.info._ZN2at6native43_GLOBAL__N__9ae7fba5_10_SoftMax_cu_9f978f6327cunn_SpatialSoftMaxBackwardIN3c104HalfEfS4_NS1_23SoftMaxBackwardEpilogueEEEvPT_PKT1_SA_jjj,"",@"SHT_CUDA_INFO"
	.sectionflags	@""
	.align	4


	//----- nvinfo : EIATTR_CUDA_API_VERSION
	.align		4
        /*0000*/ 	.byte	0x04, 0x37
        /*0002*/ 	.short	(.L_13533 - .L_13532)
.L_13532:
        /*0004*/ 	.word	0x00000082


	//----- nvinfo : EIATTR_KPARAM_INFO
	.align		4
.L_13533:
        /*0008*/ 	.byte	0x04, 0x17
        /*000a*/ 	.short	(.L_13535 - .L_13534)
.L_13534:
        /*000c*/ 	.word	0x00000000
        /*0010*/ 	.short	0x0005
        /*0012*/ 	.short	0x0020
        /*0014*/ 	.byte	0x00, 0xf0, 0x11, 0x00


	//----- nvinfo : EIATTR_KPARAM_INFO
	.align		4
.L_13535:
        /*0018*/ 	.byte	0x04, 0x17
        /*001a*/ 	.short	(.L_13537 - .L_13536)
.L_13536:
        /*001c*/ 	.word	0x00000000
        /*0020*/ 	.short	0x0004
        /*0022*/ 	.short	0x001c
        /*0024*/ 	.byte	0x00, 0xf0, 0x11, 0x00


	//----- nvinfo : EIATTR_KPARAM_INFO
	.align		4
.L_13537:
        /*0028*/ 	.byte	0x04, 0x17
        /*002a*/ 	.short	(.L_13539 - .L_13538)
.L_13538:
        /*002c*/ 	.word	0x00000000
        /*0030*/ 	.short	0x0003
        /*0032*/ 	.short	0x0018
        /*0034*/ 	.byte	0x00, 0xf0, 0x11, 0x00


	//----- nvinfo : EIATTR_KPARAM_INFO
	.align		4
.L_13539:
        /*0038*/ 	.byte	0x04, 0x17
        /*003a*/ 	.short	(.L_13541 - .L_13540)
.L_13540:
        /*003c*/ 	.word	0x00000000
        /*0040*/ 	.short	0x0002
        /*0042*/ 	.short	0x0010
        /*0044*/ 	.byte	0x00, 0xf0, 0x21, 0x00


	//----- nvinfo : EIATTR_KPARAM_INFO
	.align		4
.L_13541:
        /*0048*/ 	.byte	0x04, 0x17
        /*004a*/ 	.short	(.L_13543 - .L_13542)
.L_13542:
        /*004c*/ 	.word	0x00000000
        /*0050*/ 	.short	0x0001
        /*0052*/ 	.short	0x0008
        /*0054*/ 	.byte	0x00, 0xf0, 0x21, 0x00


	//----- nvinfo : EIATTR_KPARAM_INFO
	.align		4
.L_13543:
        /*0058*/ 	.byte	0x04, 0x17
        /*005a*/ 	.short	(.L_13545 - .L_13544)
.L_13544:
        /*005c*/ 	.word	0x00000000
        /*0060*/ 	.short	0x0000
        /*0062*/ 	.short	0x0000
        /*0064*/ 	.byte	0x00, 0xf0, 0x21, 0x00


	//----- nvinfo : EIATTR_SPARSE_MMA_MASK
	.align		4
.L_13545:
        /*0068*/ 	.byte	0x03, 0x50
        /*006a*/ 	.short	0x0000


	//----- nvinfo : EIATTR_MAXREG_COUNT
	.align		4
        /*006c*/ 	.byte	0x03, 0x1b
        /*006e*/ 	.short	0x00ff


	//----- nvinfo : EIATTR_NUM_BARRIERS
	.align		4
        /*0070*/ 	.byte	0x02, 0x4c
        /*0072*/ 	.byte	0x01
	.zero		1


	//----- nvinfo : EIATTR_MERCURY_ISA_VERSION
	.align		4
        /*0074*/ 	.byte	0x03, 0x5f
        /*0076*/ 	.short	0x0101


	//----- nvinfo : EIATTR_EXIT_INSTR_OFFSETS
	.align		4
        /*0078*/ 	.byte	0x04, 0x1c
        /*007a*/ 	.short	(.L_13547 - .L_13546)


	//   ....[0]....
.L_13546:
        /*007c*/ 	.word	0x00000040


	//   ....[1]....
        /*0080*/ 	.word	0x00001240


	//----- nvinfo : EIATTR_CRS_STACK_SIZE
	.align		4
.L_13547:
        /*0084*/ 	.byte	0x04, 0x1e
        /*0086*/ 	.short	(.L_13549 - .L_13548)
.L_13548:
        /*0088*/ 	.word	0x00000000


	//----- nvinfo : EIATTR_CBANK_PARAM_SIZE
	.align		4
.L_13549:
        /*008c*/ 	.byte	0x03, 0x19
        /*008e*/ 	.short	0x0024


	//----- nvinfo : EIATTR_PARAM_CBANK
	.align		4
        /*0090*/ 	.byte	0x04, 0x0a
        /*0092*/ 	.short	(.L_13551 - .L_13550)
	.align		4
.L_13550:
        /*0094*/ 	.word	index@(.nv.constant0._ZN2at6native43_GLOBAL__N__9ae7fba5_10_SoftMax_cu_9f978f6327cunn_SpatialSoftMaxBackwardIN3c104HalfEfS4_NS1_23SoftMaxBackwardEpilogueEEEvPT_PKT1_SA_jjj)
        /*0098*/ 	.short	0x0210
        /*009a*/ 	.short	0x0024


	//----- nvinfo : EIATTR_SW_WAR
	.align		4
.L_13551:
        /*009c*/ 	.byte	0x04, 0x36
        /*009e*/ 	.short	(.L_13553 - .L_13552)
.L_13552:
        /*00a0*/ 	.word	0x00000008
.L_13553:


//--------------------- .nv.info._ZN2at6native43_GLOBAL__N__9ae7fba5_10_SoftMax_cu_9f978f6327cunn_SpatialSoftMaxBackwardIfffNS1_23SoftMaxBackwardEpilogueEEEvPT_PKT1_S8_jjj --------------------------
	.section	.nv.info._ZN2at6native43_GLOBAL__N__9ae7fba5_10_SoftMax_cu_9f978f6327cunn_SpatialSoftMaxBackwardIfffNS1_23SoftMaxBackwardEpilogueEEEvPT_PKT1_S8_jjj,"",@"SHT_CUDA_INFO"
	.sectionflags	@""
	.align	4


	//----- nvinfo : EIATTR_CUDA_API_VERSION
	.align		4
        /*0000*/ 	.byte	0x04, 0x37
        /*0002*/ 	.short	(.L_13555 - .L_13554)
.L_13554:
        /*0004*/ 	.word	0x00000082


	//----- nvinfo : EIATTR_KPARAM_INFO
	.align		4
.L_13555:
        /*0008*/ 	.byte	0x04, 0x17
        /*000a*/ 	.short	(.L_13557 - .L_13556)
.L_13556:
        /*000c*/ 	.word	0x00000000
        /*0010*/ 	.short	0x0005
        /*0012*/ 	.short	0x0020
        /*0014*/ 	.byte	0x00, 0xf0, 0x11, 0x00


	//----- nvinfo : EIATTR_KPARAM_INFO
	.align		4
.L_13557:
        /*0018*/ 	.byte	0x04, 0x17
        /*001a*/ 	.short	(.L_13559 - .L_13558)
.L_13558:
        /*001c*/ 	.word	0x00000000
        /*0020*/ 	.short	0x0004
        /*0022*/ 	.short	0x001c
        /*0024*/ 	.byte	0x00, 0xf0, 0x11, 0x00


	//----- nvinfo : EIATTR_KPARAM_INFO
	.align		4
.L_13559:
        /*0028*/ 	.byte	0x04, 0x17
        /*002a*/ 	.short	(.L_13561 - .L_13560)
.L_13560:
        /*002c*/ 	.word	0x00000000
        /*0030*/ 	.short	0x0003
        /*0032*/ 	.short	0x0018
        /*0034*/ 	.byte	0x00, 0xf0, 0x11, 0x00


	//----- nvinfo : EIATTR_KPARAM_INFO
	.align		4
.L_13561:
        /*0038*/ 	.byte	0x04, 0x17
        /*003a*/ 	.short	(.L_13563 - .L_13562)
.L_13562:
        /*003c*/ 	.word	0x00000000
        /*0040*/ 	.short	0x0002
        /*0042*/ 	.short	0x0010
        /*0044*/ 	.byte	0x00, 0xf0, 0x21, 0x00


	//----- nvinfo : EIATTR_KPARAM_INFO
	.align		4
.L_13563:
        /*0048*/ 	.byte	0x04, 0x17
        /*004a*/ 	.short	(.L_13565 - .L_13564)
.L_13564:
        /*004c*/ 	.word	0x00000000
        /*0050*/ 	.short	0x0001
        /*0052*/ 	.short	0x0008
        /*0054*/ 	.byte	0x00, 0xf0, 0x21, 0x00


	//----- nvinfo : EIATTR_KPARAM_INFO
	.align		4
.L_13565:
        /*0058*/ 	.byte	0x04, 0x17
        /*005a*/ 	.short	(.L_13567 - .L_13566)
.L_13566:
        /*005c*/ 	.word	0x00000000
        /*0060*/ 	.short	0x0000
        /*0062*/ 	.short	0x0000
        /*0064*/ 	.byte	0x00, 0xf0, 0x21, 0x00


	//----- nvinfo : EIATTR_SPARSE_MMA_MASK
	.align		4
.L_13567:
        /*0068*/ 	.byte	0x03, 0x50
        /*006a*/ 	.short	0x0000


	//----- nvinfo : EIATTR_MAXREG_COUNT
	.align		4
        /*006c*/ 	.byte	0x03, 0x1b
        /*006e*/ 	.short	0x00ff


	//----- nvinfo : EIATTR_NUM_BARRIERS
	.align		4
        /*0070*/ 	.byte	0x02, 0x4c
        /*0072*/ 	.byte	0x01
	.zero		1


	//----- nvinfo : EIATTR_MERCURY_ISA_VERSION
	.align		4
        /*0074*/ 	.byte	0x03, 0x5f
        /*0076*/ 	.short	0x0101


	//----- nvinfo : EIATTR_EXIT_INSTR_OFFSETS
	.align		4
        /*0078*/ 	.byte	0x04, 0x1c
        /*007a*/ 	.short	(.L_13569 - .L_13568)


	//   ....[0]....
.L_13568:
        /*007c*/ 	.word	0x00000040


	//   ....[1]....
        /*0080*/ 	.word	0x00001000


	//----- nvinfo : EIATTR_CRS_STACK_SIZE
	.align		4
.L_13569:
        /*0084*/ 	.byte	0x04, 0x1e
        /*0086*/ 	.short	(.L_13571 - .L_13570)
.L_13570:
        /*0088*/ 	.word	0x00000000


	//----- nvinfo : EIATTR_CBANK_PARAM_SIZE
	.align		4
.L_13571:
        /*008c*/ 	.byte	0x03, 0x19
        /*008e*/ 	.short	0x0024


	//----- nvinfo : EIATTR_PARAM_CBANK
	.align		4
        /*0090*/ 	.byte	0x04, 0x0a
        /*0092*/ 	.short	(.L_13573 - .L_13572)
	.align		4
.L_13572:
        /*0094*/ 	.word	index@(.nv.constant0._ZN2at6native43_GLOBAL__N__9ae7fba5_10_SoftMax_cu_9f978f6327cunn_SpatialSoftMaxBackwardIfffNS1_23SoftMaxBackwardEpilogueEEEvPT_PKT1_S8_jjj)
        /*0098*/ 	.short	0x0210
        /*009a*/ 	.short	0x0024


	//----- nvinfo : EIATTR_SW_WAR
	.align		4
.L_13573:
        /*009c*/ 	.byte	0x04, 0x36
        /*009e*/ 	.short	(.L_13575 - .L_13574)
.L_13574:
        /*00a0*/ 	.word	0x00000008
.L_13575:


//--------------------- .nv.info._ZN2at6native43_GLOBAL__N__9ae7fba5_10_SoftMax_cu_9f978f6327cunn_SpatialSoftMaxBackwardIdddNS1_23SoftMaxBackwardEpilogueEEEvPT_PKT1_S8_jjj --------------------------
	.section	.nv.info._ZN2at6native43_GLOBAL__N__9ae7fba5_10_SoftMax_cu_9f978f6327cunn_SpatialSoftMaxBackwardIdddNS1_23SoftMaxBackwardEpilogueEEEvPT_PKT1_S8_jjj,"",@"SHT_CUDA_INFO"
	.sectionflags	@""
	.align	4


	//----- nvinfo : EIATTR_CUDA_API_VERSION
	.align		4
        /*0000*/ 	.byte	0x04, 0x37
        /*0002*/ 	.short	(.L_13577 - .L_13576)
.L_13576:
        /*0004*/ 	.word	0x00000082


	//----- nvinfo : EIATTR_KPARAM_INFO
	.align		4
.L_13577:
        /*0008*/ 	.byte	0x04, 0x17
        /*000a*/ 	.short	(.L_13579 - .L_13578)
.L_13578:
        /*000c*/ 	.word	0x00000000
        /*0010*/ 	.short	0x0005
        /*0012*/ 	.short	0x0020
        /*0014*/ 	.byte	0x00, 0xf0, 0x11, 0x00


	//----- nvinfo : EIATTR_KPARAM_INFO
	.align		4
.L_13579:
        /*0018*/ 	.byte	0x04, 0x17
        /*001a*/ 	.short	(.L_13581 - .L_13580)
.L_13580:
        /*001c*/ 	.word	0x00000000
        /*0020*/ 	.short	0x0004
        /*0022*/ 	.short	0x001c
        /*0024*/ 	.byte	0x00, 0xf0, 0x11, 0x00


	//----- nvinfo : EIATTR_KPARAM_INFO
	.align		4
.L_13581:
        /*0028*/ 	.byte	0x04, 0x17
        /*002a*/ 	.short	(.L_13583 - .L_13582)
.L_13582:
        /*002c*/ 	.word	0x00000000
        /*0030*/ 	.short	0x0003
        /*0032*/ 	.short	0x0018
        /*0034*/ 	.byte	0x00, 0xf0, 0x11, 0x00


	//----- nvinfo : EIATTR_KPARAM_INFO
	.align		4
.L_13583:
        /*0038*/ 	.byte	0x04, 0x17
        /*003a*/ 	.short	(.L_13585 - .L_13584)
.L_13584:
        /*003c*/ 	.word	0x00000000
        /*0040*/ 	.short	0x0002
        /*0042*/ 	.short	0x0010
        /*0044*/ 	.byte	0x00, 0xf0, 0x21, 0x00


	//----- nvinfo : EIATTR_KPARAM_INFO
	.align		4
.L_13585:
        /*0048*/ 	.byte	0x04, 0x17
        /*004a*/ 	.short	(.L_13587 - .L_13586)
.L_13586:
        /*004c*/ 	.word	0x00000000
        /*0050*/ 	.short	0x0001
        /*0052*/ 	.short	0x0008
        /*0054*/ 	.byte	0x00, 0xf0, 0x21, 0x00


	//----- nvinfo : EIATTR_KPARAM_INFO
	.align		4
.L_13587:
        /*0058*/ 	.byte	0x04, 0x17
        /*005a*/ 	.short	(.L_13589 - .L_13588)
.L_13588:
        /*005c*/ 	.word	0x00000000
        /*0060*/ 	.short	0x0000
        /*0062*/ 	.short	0x0000
        /*0064*/ 	.byte	0x00, 0xf0, 0x21, 0x00


	//----- nvinfo : EIATTR_SPARSE_MMA_MASK
	.align		4
.L_13589:
        /*0068*/ 	.byte	0x03, 0x50
        /*006a*/ 	.short	0x0000


	//----- nvinfo : EIATTR_MAXREG_COUNT
	.align		4
        /*006c*/ 	.byte	0x03, 0x1b
        /*006e*/ 	.short	0x00ff


	//----- nvinfo : EIATTR_NUM_BARRIERS
	.align		4
        /*0070*/ 	.byte	0x02, 0x4c
        /*0072*/ 	.byte	0x01
	.zero		1


	//----- nvinfo : EIATTR_MERCURY_ISA_VERSION
	.align		4
        /*0074*/ 	.byte	0x03, 0x5f
        /*0076*/ 	.short	0x0101


	//----- nvinfo : EIATTR_EXIT_INSTR_OFFSETS
	.align		4
        /*0078*/ 	.byte	0x04, 0x1c
        /*007a*/ 	.short	(.L_13591 - .L_13590)


	//   ....[0]....
.L_13590:
        /*007c*/ 	.word	0x00000040


	//   ....[1]....
        /*0080*/ 	.word	0x00000ff0


	//----- nvinfo : EIATTR_CRS_STACK_SIZE
	.align		4
.L_13591:
        /*0084*/ 	.byte	0x04, 0x1e
        /*0086*/ 	.short	(.L_13593 - .L_13592)
.L_13592:
        /*0088*/ 	.word	0x00000000


	//----- nvinfo : EIATTR_CBANK_PARAM_SIZE
	.align		4
.L_13593:
        /*008c*/ 	.byte	0x03, 0x19
        /*008e*/ 	.short	0x0024


	//----- nvinfo : EIATTR_PARAM_CBANK
	.align		4
        /*0090*/ 	.byte	0x04, 0x0a
        /*0092*/ 	.short	(.L_13595 - .L_13594)
	.align		4
.L_13594:
        /*0094*/ 	.word	index@(.nv.constant0._ZN2at6native43_GLOBAL__N__9ae7fba5_10_SoftMax_cu_9f978f6327cunn_SpatialSoftMaxBackwardIdddNS1_23SoftMaxBackwardEpilogueEEEvPT_PKT1_S8_jjj)
        /*0098*/ 	.short	0x0210
        /*009a*/ 	.short	0x0024


	//----- nvinfo : EIATTR_SW_WAR
	.align		4
.L_13595:
        /*009c*/ 	.byte	0x04, 0x36
        /*009e*/ 	.short	(.L_13597 - .L_13596)
.L_13596:
        /*00a0*/ 	.word	0x00000008
.L_13597:


//--------------------- .nv.info._ZN2at6native43_GLOBAL__N__9ae7fba5_10_SoftMax_cu_9f978f6320cunn_SoftMaxBackwardILi4EN3c108BFloat16EffNS1_23SoftMaxBackwardEpilogueEEEvPT0_PKT2_SA_l --------------------------
	.section	.nv.info._ZN2at6native43_GLOBAL__N__9ae7fba5_10_SoftMax_cu_9f978f6320cunn_SoftMaxBackwardILi4EN3c108BFloat16EffNS1_23SoftMaxBackwardEpilogueEEEvPT0_PKT2_SA_l,"",@"SHT_CUDA_INFO"
	.sectionflags	@""
	.align	4


	//----- nvinfo : EIATTR_CUDA_API_VERSION
	.align		4
        /*0000*/ 	.byte	0x04, 0x37
        /*0002*/ 	.short	(.L_13599 - .L_13598)
.L_13598:
        /*0004*/ 	.word	0x00000082


	//----- nvinfo : EIATTR_KPARAM_INFO
	.align		4
.L_13599:
        /*0008*/ 	.byte	0x04, 0x17
        /*000a*/ 	.short	(.L_13601 - .L_13600)
.L_13600:
        /*000c*/ 	.word	0x00000000
        /*0010*/ 	.short	0x0003
        /*0012*/ 	.short	0x0018
        /*0014*/ 	.byte	0x00, 0xf0, 0x21, 0x00


	//----- nvinfo : EIATTR_KPARAM_INFO
	.align		4
.L_13601:
        /*0018*/ 	.byte	0x04, 0x17
        /*001a*/ 	.short	(.L_13603 - .L_13602)
.L_13602:
        /*001c*/ 	.word	0x00000000
        /*0020*/ 	.short	0x0002
        /*0022*/ 	.short	0x0010
        /*0024*/ 	.byte	0x00, 0xf0, 0x21, 0x00


	//----- nvinfo : EIATTR_KPARAM_INFO
	.align		4
.L_13603:
        /*0028*/ 	.byte	0x04, 0x17
        /*002a*/ 	.short	(.L_13605 - .L_13604)
.L_13604:
        /*002c*/ 	.word	0x00000000
        /*0030*/ 	.short	0x0001
        /*0032*/ 	.short	0x0008
        /*0034*/ 	.byte	0x00, 0xf0, 0x21, 0x00


	//----- nvinfo : EIATTR_KPARAM_INFO
	.align		4
.L_13605:
        /*0038*/ 	.byte	0x04, 0x17
        /*003a*/ 	.short	(.L_13607 - .L_13606)
.L_13606:
        /*003c*/ 	.word	0x00000000
        /*0040*/ 	.short	0x0000
        /*0042*/ 	.short	0x0000
        /*0044*/ 	.byte	0x00, 0xf0, 0x21, 0x00


	//----- nvinfo : EIATTR_SPARSE_MMA_MASK
	.align		4
.L_13607:
        /*0048*/ 	.byte	0x03, 0x50
        /*004a*/ 	.short	0x0000


	//----- nvinfo : EIATTR_MAXREG_COUNT
	.align		4
        /*004c*/ 	.byte	0x03, 0x1b
        /*004e*/ 	.short	0x00ff


	//----- nvinfo : EIATTR_NUM_BARRIERS
	.align		4
        /*0050*/ 	.byte	0x02, 0x4c
        /*0052*/ 	.byte	0x01
	.zero		1


	//----- nvinfo : EIATTR_MERCURY_ISA_VERSION
	.align		4
        /*0054*/ 	.byte	0x03, 0x5f
        /*0056*/ 	.short	0x0101


	//----- nvinfo : EIATTR_COOP_GROUP_MASK_REGIDS
	.align		4
        /*0058*/ 	.byte	0x04, 0x29
        /*005a*/ 	.short	(.L_13609 - .L_13608)


	//   ....[0]....
.L_13608:
        /*005c*/ 	.word	0x05000004


	//----- nvinfo : EIATTR_COOP_GROUP_INSTR_OFFSETS
	.align		4
.L_13609:
        /*0060*/ 	.byte	0x04, 0x28
        /*0062*/ 	.short	(.L_13611 - .L_13610)


	//   ....[0]....
.L_13610:
        /*0064*/ 	.word	0x000015e0


	//----- nvinfo : EIATTR_EXIT_INSTR_OFFSETS
	.align		4
.L_13611:
        /*0068*/ 	.byte	0x04, 0x1c
        /*006a*/ 	.short	(.L_13613 - .L_13612)


	//   ....[0]....
.L_13612:
        /*006c*/ 	.word	0x00002250


	//   ....[1]....
        /*0070*/ 	.word	0x00002380


	//   ....[2]....
        /*0074*/ 	.word	0x000027e0


	//   ....[3]....
        /*0078*/ 	.word	0x00002900


	//   ....[4]....
        /*007c*/ 	.word	0x00002fc0


	//   ....[5]....
        /*0080*/ 	.word	0x000030f0


	//   ....[6]....
        /*0084*/ 	.word	0x00003620


	//   ....[7]....
        /*0088*/ 	.word	0x000036e0


	//----- nvinfo : EIATTR_CRS_STACK_SIZE
	.align		4
.L_13613:
        /*008c*/ 	.byte	0x04, 0x1e
        /*008e*/ 	.short	(.L_13615 - .L_13614)
.L_13614:
        /*0090*/ 	.word	0x00000000


	//----- nvinfo : EIATTR_CBANK_PARAM_SIZE
	.align		4
.L_13615:
        /*0094*/ 	.byte	0x03, 0x19
        /*0096*/ 	.short	0x0020


	//----- nvinfo : EIATTR_PARAM_CBANK
	.align		4
        /*0098*/ 	.byte	0x04, 0x0a
        /*009a*/ 	.short	(.L_13617 - .L_13616)
	.align		4
.L_13616:
        /*009c*/ 	.word	index@(.nv.constant0._ZN2at6native43_GLOBAL__N__9ae7fba5_10_SoftMax_cu_9f978f6320cunn_SoftMaxBackwardILi4EN3c108BFloat16EffNS1_23SoftMaxBackwardEpilogueEEEvPT0_PKT2_SA_l)
        /*00a0*/ 	.short	0x0210
        /*00a2*/ 	.short	0x0020


	//----- nvinfo : EIATTR_SW_WAR
	.align		4
.L_13617:
        /*00a4*/ 	.byte	0x04, 0x36
        /*00a6*/ 	.short	(.L_13619 - .L_13618)
.L_13618:
        /*00a8*/ 	.word	0x00000008
.L_13619:


//--------------------- .nv.info._ZN2at6native43_GLOBAL__N__9ae7fba5_10_SoftMax_cu_9f978f6324cunn_SoftMaxBackwardSmemILi4EN3c108BFloat16EffNS1_23SoftMaxBackwardEpilogueEEEvPT0_PKT2_SA_l --------------------------
	.section	.nv.info._ZN2at6native43_GLOBAL__N__9ae7fba5_10_SoftMax_cu_9f978f6324cunn_SoftMaxBackwardSmemILi4EN3c108BFloat16EffNS1_23SoftMaxBackwardEpilogueEEEvPT0_PKT2_SA_l,"",@"SHT_CUDA_INFO"
	.sectionflags	@""
	.align	4


	//----- nvinfo : EIATTR_CUDA_API_VERSION
	.align		4
        /*0000*/ 	.byte	0x04, 0x37
        /*0002*/ 	.short	(.L_13621 - .L_13620)
.L_13620:
        /*0004*/ 	.word	0x00000082


	//----- nvinfo : EIATTR_KPARAM_INFO
	.align		4
.L_13621:
        /*0008*/ 	.byte	0x04, 0x17
        /*000a*/ 	.short	(.L_13623 - .L_13622)
.L_13622:
        /*000c*/ 	.word	0x00000000
        /*0010*/ 	.short	0x0003
        /*0012*/ 	.short	0x0018
        /*0014*/ 	.byte	0x00, 0xf0, 0x21, 0x00


	//----- nvinfo : EIATTR_KPARAM_INFO
	.align		4
.L_13623:
        /*0018*/ 	.byte	0x04, 0x17
        /*001a*/ 	.short	(.L_13625 - .L_13624)
.L_13624:
        /*001c*/ 	.word	0x00000000
        /*0020*/ 	.short	0x0002
        /*0022*/ 	.short	0x0010
        /*0024*/ 	.byte	0x00, 0xf0, 0x21, 0x00


	//----- nvinfo : EIATTR_KPARAM_INFO
	.align		4
.L_13625:
        /*0028*/ 	.byte	0x04, 0x17
        /*002a*/ 	.short	(.L_13627 - .L_13626)
.L_13626:
        /*002c*/ 	.word	0x00000000
        /*0030*/ 	.short	0x0001
        /*0032*/ 	.short	0x0008
        /*0034*/ 	.byte	0x00, 0xf0, 0x21, 0x00


	//----- nvinfo : EIATTR_KPARAM_INFO
	.align		4
.L_13627:
        /*0038*/ 	.byte	0x04, 0x17
        /*003a*/ 	.short	(.L_13629 - .L_13628)
.L_13628:
        /*003c*/ 	.word	0x00000000
        /*0040*/ 	.short	0x0000
        /*0042*/ 	.short	0x0000
        /*0044*/ 	.byte	0x00, 0xf0, 0x21, 0x00


	//----- nvinfo : EIATTR_SPARSE_MMA_MASK
	.align		4
.L_13629:
        /*0048*/ 	.byte	0x03, 0x50
        /*004a*/ 	.short	0x0000


	//----- nvinfo : EIATTR_MAXREG_COUNT
	.align		4
        /*004c*/ 	.byte	0x03, 0x1b
        /*004e*/ 	.short	0x00ff


	//----- nvinfo : EIATTR_NUM_BARRIERS
	.align		4
        /*0050*/ 	.byte	0x02, 0x4c
        /*0052*/ 	.byte	0x01
	.zero		1


	//----- nvinfo : EIATTR_MERCURY_ISA_VERSION
	.align		4
        /*0054*/ 	.byte	0x03, 0x5f
        /*0056*/ 	.short	0x0101


	//----- nvinfo : EIATTR_COOP_GROUP_MASK_REGIDS
	.align		4
        /*0058*/ 	.byte	0x04, 0x29
        /*005a*/ 	.short	(.L_13631 - .L_13630)


	//   ....[0]....
.L_13630:
        /*005c*/ 	.word	0xffffffff


	//   ....[1]....
        /*0060*/ 	.word	0xffffffff


	//   ....[2]....
        /*0064*/ 	.word	0xffffffff


	//   ....[3]....
        /*0068*/ 	.word	0xffffffff


	//   ....[4]....
        /*006c*/ 	.word	0xffffffff


	//   ....[5]....
        /*0070*/ 	.word	0xffffffff


	//   ....[6]....
        /*0074*/ 	.word	0xffffffff


	//   ....[7]....
        /*0078*/ 	.word	0xffffffff


	//   ....[8]....
        /*007c*/ 	.word	0xffffffff


	//   ....[9]....
        /*0080*/ 	.word	0xffffffff


	//   ....[10]....
        /*0084*/ 	.word	0x0500000c


	//   ....[11]....
        /*0088*/ 	.word	0x0500000c


	//   ....[12]....
        /*008c*/ 	.word	0x0500000c


	//   ....[13]....
        /*0090*/ 	.word	0x0500000c


	//   ....[14]....
        /*0094*/ 	.word	0x0500000c


	//----- nvinfo : EIATTR_COOP_GROUP_INSTR_OFFSETS
	.align		4
.L_13631:
        /*0098*/ 	.byte	0x04, 0x28
        /*009a*/ 	.short	(.L_13633 - .L_13632)


	//   ....[0]....
.L_13632:
        /*009c*/ 	.word	0x00000260


	//   ....[1]....
        /*00a0*/ 	.word	0x00000330


	//   ....[2]....
        /*00a4*/ 	.word	0x00000380


	//   ....[3]....
        /*00a8*/ 	.word	0x000003c0


	//   ....[4]....
        /*00ac*/ 	.word	0x000003f0


	//   ....[5]....
        /*00b0*/ 	.word	0x00000490


	//   ....[6]....
        /*00b4*/ 	.word	0x000004b0


	//   ....[7]....
        /*00b8*/ 	.word	0x000004d0


	//   ....[8]....
        /*00bc*/ 	.word	0x000004f0


	//   ....[9]....
        /*00c0*/ 	.word	0x00000510


	//   ....[10]....
        /*00c4*/ 	.word	0x00000760


	//   ....[11]....
        /*00c8*/ 	.word	0x000007d0


	//   ....[12]....
        /*00cc*/ 	.word	0x00000840


	//   ....[13]....
        /*00d0*/ 	.word	0x000008b0


	//   ....[14]....
        /*00d4*/ 	.word	0x00000920


	//----- nvinfo : EIATTR_EXIT_INSTR_OFFSETS
	.align		4
.L_13633:
        /*00d8*/ 	.byte	0x04, 0x1c
        /*00da*/ 	.short	(.L_13635 - .L_13634)


	//   ....[0]....
.L_13634:
        /*00dc*/ 	.word	0x00000570


	//   ....[1]....
        /*00e0*/ 	.word	0x00000710


	//----- nvinfo : EIATTR_CRS_STACK_SIZE
	.align		4
.L_13635:
        /*00e4*/ 	.byte	0x04, 0x1e
        /*00e6*/ 	.short	(.L_13637 - .L_13636)
.L_13636:
        /*00e8*/ 	.word	0x00000000


	//----- nvinfo : EIATTR_CBANK_PARAM_SIZE
	.align		4
.L_13637:
        /*00ec*/ 	.byte	0x03, 0x19
        /*00ee*/ 	.short	0x0020


	//----- nvinfo : EIATTR_PARAM_CBANK
	.align		4
        /*00f0*/ 	.byte	0x04, 0x0a
        /*00f2*/ 	.short	(.L_13639 - .L_13638)
	.align		4
.L_13638:
        /*00f4*/ 	.word	index@(.nv.constant0._ZN2at6native43_GLOBAL__N__9ae7fba5_10_SoftMax_cu_9f978f6324cunn_SoftMaxBackwardSmemILi4EN3c108BFloat16EffNS1_23SoftMaxBackwardEpilogueEEEvPT0_PKT2_SA_l)
        /*00f8*/ 	.short	0x0210
        /*00fa*/ 	.short	0x0020


	//----- nvinfo : EIATTR_SW_WAR
	.align		4
.L_13639:
        /*00fc*/ 	.byte	0x04, 0x36
        /*00fe*/ 	.short	(.L_13641 - .L_13640)
.L_13640:
        /*0100*/ 	.word	0x00000008
.L_13641:


//--------------------- .nv.info._ZN2at6native43_GLOBAL__N__9ae7fba5_10_SoftMax_cu_9f978f6320cunn_SoftMaxBackwardILi8EN3c108BFloat16EfS4_NS1_23SoftMaxBackwardEpilogueEEEvPT0_PKT2_SA_l --------------------------
	.section	.nv.info._ZN2at6native43_GLOBAL__N__9ae7fba5_10_SoftMax_cu_9f978f6320cunn_SoftMaxBackwardILi8EN3c108BFloat16EfS4_NS1_23SoftMaxBackwardEpilogueEEEvPT0_PKT2_SA_l,"",@"SHT_CUDA_INFO"
	.sectionflags	@""
	.align	4


	//----- nvinfo : EIATTR_CUDA_API_VERSION
	.align		4
        /*0000*/ 	.byte	0x04, 0x37
        /*0002*/ 	.short	(.L_13643 - .L_13642)
.L_13642:
        /*0004*/ 	.word	0x00000082


	//----- nvinfo : EIATTR_KPARAM_INFO
	.align		4
.L_13643:
        /*0008*/ 	.byte	0x04, 0x17
        /*000a*/ 	.short	(.L_13645 - .L_13644)
.L_13644:
        /*000c*/ 	.word	0x00000000
        /*0010*/ 	.short	0x0003
        /*0012*/ 	.short	0x0018
        /*0014*/ 	.byte	0x00, 0xf0, 0x21, 0x00


	//----- nvinfo : EIATTR_KPARAM_INFO
	.align		4
.L_13645:
        /*0018*/ 	.byte	0x04, 0x17
        /*001a*/ 	.short	(.L_13647 - .L_13646)
.L_13646:
        /*001c*/ 	.word	0x00000000
        /*0020*/ 	.short	0x0002
        /*0022*/ 	.short	0x0010
        /*0024*/ 	.byte	0x00, 0xf0, 0x21, 0x00


	//----- nvinfo : EIATTR_KPARAM_INFO
	.align		4
.L_13647:
        /*0028*/ 	.byte	0x04, 0x17
        /*002a*/ 	.short	(.L_13649 - .L_13648)
.L_13648:
        /*002c*/ 	.word	0x00000000
        /*0030*/ 	.short	0x0001
        /*0032*/ 	.short	0x0008
        /*0034*/ 	.byte	0x00, 0xf0, 0x21, 0x00


	//----- nvinfo : EIATTR_KPARAM_INFO
	.align		4
.L_13649:
        /*0038*/ 	.byte	0x04, 0x17
        /*003a*/ 	.short	(.L_13651 - .L_13650)
.L_13650:
        /*003c*/ 	.word	0x00000000
        /*0040*/ 	.short	0x0000
        /*0042*/ 	.short	0x0000
        /*0044*/ 	.byte	0x00, 0xf0, 0x21, 0x00


	//----- nvinfo : EIATTR_SPARSE_MMA_MASK
	.align		4
.L_13651:
        /*0048*/ 	.byte	0x03, 0x50
        /*004a*/ 	.short	0x0000


	//----- nvinfo : EIATTR_MAXREG_COUNT
	.align		4
        /*004c*/ 	.byte	0x03, 0x1b
        /*004e*/ 	.short	0x00ff


	//----- nvinfo : EIATTR_NUM_BARRIERS
	.align		4
        /*0050*/ 	.byte	0x02, 0x4c
        /*0052*/ 	.byte	0x01
	.zero		1


	//----- nvinfo : EIATTR_MERCURY_ISA_VERSION
	.align		4
        /*0054*/ 	.byte	0x03, 0x5f
        /*0056*/ 	.short	0x0101


	//----- nvinfo : EIATTR_COOP_GROUP_MASK_REGIDS
	.align		4
        /*0058*/ 	.byte	0x04, 0x29
        /*005a*/ 	.short	(.L_13653 - .L_13652)


	//   ....[0]....
.L_13652:
        /*005c*/ 	.word	0x05000000


	//----- nvinfo : EIATTR_COOP_GROUP_INSTR_OFFSETS
	.align		4
.L_13653:
        /*0060*/ 	.byte	0x04, 0x28
        /*0062*/ 	.short	(.L_13655 - .L_13654)


	//   ....[0]....
.L_13654:
        /*0064*/ 	.word	0x00001310


	//----- nvinfo : EIATTR_EXIT_INSTR_OFFSETS
	.align		4
.L_13655:
        /*0068*/ 	.byte	0x04, 0x1c
        /*006a*/ 	.short	(.L_13657 - .L_13656)


	//   ....[0]....
.L_13656:
        /*006c*/ 	.word	0x000024b0


	//   ....[1]....
        /*0070*/ 	.word	0x00002620


	//   ....[2]....
        /*0074*/ 	.word	0x00002df0


	//   ....[3]....
        /*0078*/ 	.word	0x00002f30


	//   ....[4]....
        /*007c*/ 	.word	0x00003800


	//   ....[5]....
        /*0080*/ 	.word	0x00003990


	//   ....[6]....
        /*0084*/ 	.word	0x000040b0


	//   ....[7]....
        /*0088*/ 	.word	0x00004190


	//----- nvinfo : EIATTR_CRS_STACK_SIZE
	.align		4
.L_13657:
        /*008c*/ 	.byte	0x04, 0x1e
        /*008e*/ 	.short	(.L_13659 - .L_13658)
.L_13658:
        /*0090*/ 	.word	0x00000000


	//----- nvinfo : EIATTR_CBANK_PARAM_SIZE
	.align		4
.L_13659:
        /*0094*/ 	.byte	0x03, 0x19
        /*0096*/ 	.short	0x0020


	//----- nvinfo : EIATTR_PARAM_CBANK
	.align		4
        /*0098*/ 	.byte	0x04, 0x0a
        /*009a*/ 	.short	(.L_13661 - .L_13660)
	.align		4
.L_13660:
        /*009c*/ 	.word	index@(.nv.constant0._ZN2at6native43_GLOBAL__N__9ae7fba5_10_SoftMax_cu_9f978f6320cunn_SoftMaxBackwardILi8EN3c108BFloat16EfS4_NS1_23SoftMaxBackwardEpilogueEEEvPT0_PKT2_SA_l)
        /*00a0*/ 	.short	0x0210
        /*00a2*/ 	.short	0x0020


	//----- nvinfo : EIATTR_SW_WAR
	.align		4
.L_13661:
        /*00a4*/ 	.byte	0x04, 0x36
        /*00a6*/ 	.short	(.L_13663 - .L_13662)
.L_13662:
        /*00a8*/ 	.word	0x00000008
.L_13663:


//--------------------- .nv.info._ZN2at6native43_GLOBAL__N__9ae7fba5_10_SoftMax_cu_9f978f6324cunn_SoftMaxBackwardSmemILi8EN3c108BFloat16EfS4_NS1_23SoftMaxBackwardEpilogueEEEvPT0_PKT2_SA_l --------------------------
	.section	.nv.info._ZN2at6native43_GLOBAL__N__9ae7fba5_10_SoftMax_cu_9f978f6324cunn_SoftMaxBackwardSmemILi8EN3c108BFloat16EfS4_NS1_23SoftMaxBackwardEpilogueEEEvPT0_PKT2_SA_l,"",@"SHT_CUDA_INFO"
	.sectionflags	@""
	.align	4


	//----- nvinfo : EIATTR_CUDA_API_VERSION
	.align		4
        /*0000*/ 	.byte	0x04, 0x37
        /*0002*/ 	.short	(.L_13665 - .L_13664)
.L_13664:
        /*0004*/ 	.word	0x00000082


	//----- nvinfo : EIATTR_KPARAM_INFO
	.align		4
.L_13665:
        /*0008*/ 	.byte	0x04, 0x17
        /*000a*/ 	.short	(.L_13667 - .L_13666)
.L_13666:
        /*000c*/ 	.word	0x00000000
        /*0010*/ 	.short	0x0003
        /*0012*/ 	.short	0x0018
        /*0014*/ 	.byte	0x00, 0xf0, 0x21, 0x00


	//----- nvinfo : EIATTR_KPARAM_INFO
	.align		4
.L_13667:
        /*0018*/ 	.byte	0x04, 0x17
        /*001a*/ 	.short	(.L_13669 - .L_13668)
.L_13668:
        /*001c*/ 	.word	0x00000000
        /*0020*/ 	.short	0x0002
        /*0022*/ 	.short	0x0010
        /*0024*/ 	.byte	0x00, 0xf0, 0x21, 0x00


	//----- nvinfo : EIATTR_KPARAM_INFO
	.align		4
.L_13669:
        /*0028*/ 	.byte	0x04, 0x17
        /*002a*/ 	.short	(.L_13671 - .L_13670)
.L_13670:
        /*002c*/ 	.word	0x00000000
        /*0030*/ 	.short	0x0001
        /*0032*/ 	.short	0x0008
        /*0034*/ 	.byte	0x00, 0xf0, 0x21, 0x00


	//----- nvinfo : EIATTR_KPARAM_INFO
	.align		4
.L_13671:
        /*0038*/ 	.byte	0x04, 0x17
        /*003a*/ 	.short	(.L_13673 - .L_13672)
.L_13672:
        /*003c*/ 	.word	0x00000000
        /*0040*/ 	.short	0x0000
        /*0042*/ 	.short	0x0000
        /*0044*/ 	.byte	0x00, 0xf0, 0x21, 0x00


	//----- nvinfo : EIATTR_SPARSE_MMA_MASK
	.align		4
.L_13673:
        /*0048*/ 	.byte	0x03, 0x50
        /*004a*/ 	.short	0x0000


	//----- nvinfo : EIATTR_MAXREG_COUNT
	.align		4
        /*004c*/ 	.byte	0x03, 0x1b
        /*004e*/ 	.short	0x00ff


	//----- nvinfo : EIATTR_NUM_BARRIERS
	.align		4
        /*0050*/ 	.byte	0x02, 0x4c
        /*0052*/ 	.byte	0x01
	.zero		1


	//----- nvinfo : EIATTR_MERCURY_ISA_VERSION
	.align		4
        /*0054*/ 	.byte	0x03, 0x5f
        /*0056*/ 	.short	0x0101


	//----- nvinfo : EIATTR_COOP_GROUP_MASK_REGIDS
	.align		4
        /*0058*/ 	.byte	0x04, 0x29
        /*005a*/ 	.short	(.L_13675 - .L_13674)


	//   ....[0]....
.L_13674:
        /*005c*/ 	.word	0xffffffff


	//   ....[1]....
        /*0060*/ 	.word	0xffffffff


	//   ....[2]....
        /*0064*/ 	.word	0xffffffff


	//   ....[3]....
        /*0068*/ 	.word	0xffffffff


	//   ....[4]....
        /*006c*/ 	.word	0xffffffff


	//   ....[5]....
        /*0070*/ 	.word	0xffffffff


	//   ....[6]....
        /*0074*/ 	.word	0xffffffff


	//   ....[7]....
        /*0078*/ 	.word	0xffffffff


	//   ....[8]....
        /*007c*/ 	.word	0xffffffff


	//   ....[9]....
        /*0080*/ 	.word	0xffffffff


	//   ....[10]....
        /*0084*/ 	.word	0x0500000c


	//   ....[11]....
        /*0088*/ 	.word	0x0500000c


	//   ....[12]....
        /*008c*/ 	.word	0x0500000c


	//   ....[13]....
        /*0090*/ 	.word	0x0500000c


	//   ....[14]....
        /*0094*/ 	.word	0x0500000c


	//----- nvinfo : EIATTR_COOP_GROUP_INSTR_OFFSETS
	.align		4
.L_13675:
        /*0098*/ 	.byte	0x04, 0x28
        /*009a*/ 	.short	(.L_13677 - .L_13676)


	//   ....[0]....
.L_13676:
        /*009c*/ 	.word	0x00000360


	//   ....[1]....
        /*00a0*/ 	.word	0x00000430


	//   ....[2]....
        /*00a4*/ 	.word	0x00000460


	//   ....[3]....
        /*00a8*/ 	.word	0x00000490


	//   ....[4]....
        /*00ac*/ 	.word	0x000004f0


	//   ....[5]....
        /*00b0*/ 	.word	0x00000590


	//   ....[6]....
        /*00b4*/ 	.word	0x000005b0


	//   ....[7]....
        /*00b8*/ 	.word	0x000005d0


	//   ....[8]....
        /*00bc*/ 	.word	0x000005f0


	//   ....[9]....
        /*00c0*/ 	.word	0x00000610


	//   ....[10]....
        /*00c4*/ 	.word	0x00000a60


	//   ....[11]....
        /*00c8*/ 	.word	0x00000ad0


	//   ....[12]....
        /*00cc*/ 	.word	0x00000b40


	//   ....[13]....
        /*00d0*/ 	.word	0x00000bb0


	//   ....[14]....
        /*00d4*/ 	.word	0x00000c20


	//----- nvinfo : EIATTR_EXIT_INSTR_OFFSETS
	.align		4
.L_13677:
        /*00d8*/ 	.byte	0x04, 0x1c
        /*00da*/ 	.short	(.L_13679 - .L_13678)


	//   ....[0]....
.L_13678:
        /*00dc*/ 	.word	0x00000670


	//   ....[1]....
        /*00e0*/ 	.word	0x00000a10


	//----- nvinfo : EIATTR_CRS_STACK_SIZE
	.align		4
.L_13679:
        /*00e4*/ 	.byte	0x04, 0x1e
        /*00e6*/ 	.short	(.L_13681 - .L_13680)
.L_13680:
        /*00e8*/ 	.word	0x00000000


	//----- nvinfo : EIATTR_CBANK_PARAM_SIZE
	.align		4
.L_13681:
        /*00ec*/ 	.byte	0x03, 0x19
        /*00ee*/ 	.short	0x0020


	//----- nvinfo : EIATTR_PARAM_CBANK
	.align		4
        /*00f0*/ 	.byte	0x04, 0x0a
        /*00f2*/ 	.short	(.L_13683 - .L_13682)
	.align		4
.L_13682:
        /*00f4*/ 	.word	index@(.nv.constant0._ZN2at6native43_GLOBAL__N__9ae7fba5_10_SoftMax_cu_9f978f6324cunn_SoftMaxBackwardSmemILi8EN3c108BFloat16EfS4_NS1_23SoftMaxBackwardEpilogueEEEvPT0_PKT2_SA_l)
        /*00f8*/ 	.short	0x0210
        /*00fa*/ 	.short	0x0020


	//----- nvinfo : EIATTR_SW_WAR
	.align		4
.L_13683:
        /*00fc*/ 	.byte	0x04, 0x36
        /*00fe*/ 	.short	(.L_13685 - .L_13684)
.L_13684:
        /*0100*/ 	.word	0x00000008
.L_13685:


//--------------------- .nv.info._ZN2at6native43_GLOBAL__N__9ae7fba5_10_SoftMax_cu_9f978f6320cunn_SoftMaxBackwardILi4EN3c104HalfEffNS1_23SoftMaxBackwardEpilogueEEEvPT0_PKT2_SA_l --------------------------
	.section	.nv.info._ZN2at6native43_GLOBAL__N__9ae7fba5_10_SoftMax_cu_9f978f6320cunn_SoftMaxBackwardILi4EN3c104HalfEffNS1_23SoftMaxBackwardEpilogueEEEvPT0_PKT2_SA_l,"",@"SHT_CUDA_INFO"
	.sectionflags	@""
	.align	4


	//----- nvinfo : EIATTR_CUDA_API_VERSION
	.align		4
        /*0000*/ 	.byte	0x04, 0x37
        /*0002*/ 	.short	(.L_13687 - .L_13686)
.L_13686:
        /*0004*/ 	.word	0x00000082


	//----- nvinfo : EIATTR_KPARAM_INFO
	.align		4
.L_13687:
        /*0008*/ 	.byte	0x04, 0x17
        /*000a*/ 	.short	(.L_13689 - .L_13688)
.L_13688:
        /*000c*/ 	.word	0x00000000
        /*0010*/ 	.short	0x0003
        /*0012*/ 	.short	0x0018
        /*0014*/ 	.byte	0x00, 0xf0, 0x21, 0x00


	//----- nvinfo : EIATTR_KPARAM_INFO
	.align		4
.L_13689:
        /*0018*/ 	.byte	0x04, 0x17
        /*001a*/ 	.short	(.L_13691 - .L_13690)
.L_13690:
        /*001c*/ 	.word	0x00000000
        /*0020*/ 	.short	0x0002
        /*0022*/ 	.short	0x0010
        /*0024*/ 	.byte	0x00, 0xf0, 0x21, 0x00


	//----- nvinfo : EIATTR_KPARAM_INFO
	.align		4
.L_13691:
        /*0028*/ 	.byte	0x04, 0x17
        /*002a*/ 	.short	(.L_13693 - .L_13692)
.L_13692:
        /*002c*/ 	.word	0x00000000
        /*0030*/ 	.short	0x0001
        /*0032*/ 	.short	0x0008
        /*0034*/ 	.byte	0x00, 0xf0, 0x21, 0x00


	//----- nvinfo : EIATTR_KPARAM_INFO
	.align		4
.L_13693:
        /*0038*/ 	.byte	0x04, 0x17
        /*003a*/ 	.short	(.L_13695 - .L_13694)
.L_13694:
        /*003c*/ 	.word	0x00000000
        /*0040*/ 	.short	0x0000
        /*0042*/ 	.short	0x0000
        /*0044*/ 	.byte	0x00, 0xf0, 0x21, 0x00


	//----- nvinfo : EIATTR_SPARSE_MMA_MASK
	.align		4
.L_13695:
        /*0048*/ 	.byte	0x03, 0x50
        /*004a*/ 	.short	0x0000


	//----- nvinfo : EIATTR_MAXREG_COUNT
	.align		4
        /*004c*/ 	.byte	0x03, 0x1b
        /*004e*/ 	.short	0x00ff


	//----- nvinfo : EIATTR_NUM_BARRIERS
	.align		4
        /*0050*/ 	.byte	0x02, 0x4c
        /*0052*/ 	.byte	0x01
	.zero		1


	//----- nvinfo : EIATTR_MERCURY_ISA_VERSION
	.align		4
        /*0054*/ 	.byte	0x03, 0x5f
        /*0056*/ 	.short	0x0101


	//----- nvinfo : EIATTR_COOP_GROUP_MASK_REGIDS
	.align		4
        /*0058*/ 	.byte	0x04, 0x29
        /*005a*/ 	.short	(.L_13697 - .L_13696)


	//   ....[0]....
.L_13696:
        /*005c*/ 	.word	0x05000004


	//----- nvinfo : EIATTR_COOP_GROUP_INSTR_OFFSETS
	.align		4
.L_13697:
        /*0060*/ 	.byte	0x04, 0x28
        /*0062*/ 	.short	(.L_13699 - .L_13698)


	//   ....[0]....
.L_13698:
        /*0064*/ 	.word	0x000015e0


	//----- nvinfo : EIATTR_EXIT_INSTR_OFFSETS
	.align		4
.L_13699:
        /*0068*/ 	.byte	0x04, 0x1c
        /*006a*/ 	.short	(.L_13701 - .L_13700)


	//   ....[0]....
.L_13700:
        /*006c*/ 	.word	0x00002250


	//   ....[1]....
        /*0070*/ 	.word	0x00002380


	//   ....[2]....
        /*0074*/ 	.word	0x000027e0


	//   ....[3]....
        /*0078*/ 	.word	0x00002900


	//   ....[4]....
        /*007c*/ 	.word	0x00002fc0


	//   ....[5]....
        /*0080*/ 	.word	0x000030f0


	//   ....[6]....
        /*0084*/ 	.word	0x00003620


	//   ....[7]....
        /*0088*/ 	.word	0x000036e0


	//----- nvinfo : EIATTR_CRS_STACK_SIZE
	.align		4
.L_13701:
        /*008c*/ 	.byte	0x04, 0x1e
        /*008e*/ 	.short	(.L_13703 - .L_13702)
.L_13702:
        /*0090*/ 	.word	0x00000000


	//----- nvinfo : EIATTR_CBANK_PARAM_SIZE
	.align		4
.L_13703:
        /*0094*/ 	.byte	0x03, 0x19
        /*0096*/ 	.short	0x0020


	//----- nvinfo : EIATTR_PARAM_CBANK
	.align		4
        /*0098*/ 	.byte	0x04, 0x0a
        /*009a*/ 	.short	(.L_13705 - .L_13704)
	.align		4
.L_13704:
        /*009c*/ 	.word	index@(.nv.constant0._ZN2at6native43_GLOBAL__N__9ae7fba5_10_SoftMax_cu_9f978f6320cunn_SoftMaxBackwardILi4EN3c104HalfEffNS1_23SoftMaxBackwardEpilogueEEEvPT0_PKT2_SA_l)
        /*00a0*/ 	.short	0x0210
        /*00a2*/ 	.short	0x0020


	//----- nvinfo : EIATTR_SW_WAR
	.align		4
.L_13705:
        /*00a4*/ 	.byte	0x04, 0x36
        /*00a6*/ 	.short	(.L_13707 - .L_13706)
.L_13706:
        /*00a8*/ 	.word	0x00000008
.L_13707:


//--------------------- .nv.info._ZN2at6native43_GLOBAL__N__9ae7fba5_10_SoftMax_cu_9f978f6324cunn_SoftMaxBackwardSmemILi4EN3c104HalfEffNS1_23SoftMaxBackwardEpilogueEEEvPT0_PKT2_SA_l --------------------------
	.section	.nv.info._ZN2at6native43_GLOBAL__N__9ae7fba5_10_SoftMax_cu_9f978f6324cunn_SoftMaxBackwardSmemILi4EN3c104HalfEffNS1_23SoftMaxBackwardEpilogueEEEvPT0_PKT2_SA_l,"",@"SHT_CUDA_INFO"
	.sectionflags	@""
	.align	4


	//----- nvinfo : EIATTR_CUDA_API_VERSION
	.align		4
        /*0000*/ 	.byte	0x04, 0x37
        /*0002*/ 	.short	(.L_13709 - .L_13708)
.L_13708:
        /*0004*/ 	.word	0x00000082


	//----- nvinfo : EIATTR_KPARAM_INFO
	.align		4
.L_13709:
        /*0008*/ 	.byte	0x04, 0x17
        /*000a*/ 	.short	(.L_13711 - .L_13710)
.L_13710:
        /*000c*/ 	.word	0x00000000
        /*0010*/ 	.short	0x0003
        /*0012*/ 	.short	0x0018
        /*0014*/ 	.byte	0x00, 0xf0, 0x21, 0x00


	//----- nvinfo : EIATTR_KPARAM_INFO
	.align		4
.L_13711:
        /*0018*/ 	.byte	0x04, 0x17
        /*001a*/ 	.short	(.L_13713 - .L_13712)
.L_13712:
        /*001c*/ 	.word	0x00000000
        /*0020*/ 	.short	0x0002
        /*0022*/ 	.short	0x0010
        /*0024*/ 	.byte	0x00, 0xf0, 0x21, 0x00


	//----- nvinfo : EIATTR_KPARAM_INFO
	.align		4
.L_13713:
        /*0028*/ 	.byte	0x04, 0x17
        /*002a*/ 	.short	(.L_13715 - .L_13714)
.L_13714:
        /*002c*/ 	.word	0x00000000
        /*0030*/ 	.short	0x0001
        /*0032*/ 	.short	0x0008
        /*0034*/ 	.byte	0x00, 0xf0, 0x21, 0x00


	//----- nvinfo : EIATTR_KPARAM_INFO
	.align		4
.L_13715:
        /*0038*/ 	.byte	0x04, 0x17
        /*003a*/ 	.short	(.L_13717 - .L_13716)
.L_13716:
        /*003c*/ 	.word	0x00000000
        /*0040*/ 	.short	0x0000
        /*0042*/ 	.short	0x0000
        /*0044*/ 	.byte	0x00, 0xf0, 0x21, 0x00


	//----- nvinfo : EIATTR_SPARSE_MMA_MASK
	.align		4
.L_13717:
        /*0048*/ 	.byte	0x03, 0x50
        /*004a*/ 	.short	0x0000


	//----- nvinfo : EIATTR_MAXREG_COUNT
	.align		4
        /*004c*/ 	.byte	0x03, 0x1b
        /*004e*/ 	.short	0x00ff


	//----- nvinfo : EIATTR_NUM_BARRIERS
	.align		4
        /*0050*/ 	.byte	0x02, 0x4c
        /*0052*/ 	.byte	0x01
	.zero		1


	//----- nvinfo : EIATTR_MERCURY_ISA_VERSION
	.align		4
        /*0054*/ 	.byte	0x03, 0x5f
        /*0056*/ 	.short	0x0101


	//----- nvinfo : EIATTR_COOP_GROUP_MASK_REGIDS
	.align		4
        /*0058*/ 	.byte	0x04, 0x29
        /*005a*/ 	.short	(.L_13719 - .L_13718)


	//   ....[0]....
.L_13718:
        /*005c*/ 	.word	0xffffffff


	//   ....[1]....
        /*0060*/ 	.word	0xffffffff


	//   ....[2]....
        /*0064*/ 	.word	0xffffffff


	//   ....[3]....
        /*0068*/ 	.word	0xffffffff


	//   ....[4]....
        /*006c*/ 	.word	0xffffffff


	//   ....[5]....
        /*0070*/ 	.word	0xffffffff


	//   ....[6]....
        /*0074*/ 	.word	0xffffffff


	//   ....[7]....
        /*0078*/ 	.word	0xffffffff


	//   ....[8]....
        /*007c*/ 	.word	0xffffffff


	//   ....[9]....
        /*0080*/ 	.word	0xffffffff


	//   ....[10]....
        /*0084*/ 	.word	0x0500000c


	//   ....[11]....
        /*0088*/ 	.word	0x0500000c


	//   ....[12]....
        /*008c*/ 	.word	0x0500000c


	//   ....[13]....
        /*0090*/ 	.word	0x0500000c


	//   ....[14]....
        /*0094*/ 	.word	0x0500000c


	//----- nvinfo : EIATTR_COOP_GROUP_INSTR_OFFSETS
	.align		4
.L_13719:
        /*0098*/ 	.byte	0x04, 0x28
        /*009a*/ 	.short	(.L_13721 - .L_13720)


	//   ....[0]....
.L_13720:
        /*009c*/ 	.word	0x00000260


	//   ....[1]....
        /*00a0*/ 	.word	0x00000330


	//   ....[2]....
        /*00a4*/ 	.word	0x00000380


	//   ....[3]....
        /*00a8*/ 	.word	0x000003c0


	//   ....[4]....
        /*00ac*/ 	.word	0x000003f0


	//   ....[5]....
        /*00b0*/ 	.word	0x00000490


	//   ....[6]....
        /*00b4*/ 	.word	0x000004b0


	//   ....[7]....
        /*00b8*/ 	.word	0x000004d0


	//   ....[8]....
        /*00bc*/ 	.word	0x000004f0


	//   ....[9]....
        /*00c0*/ 	.word	0x00000510


	//   ....[10]....
        /*00c4*/ 	.word	0x00000760


	//   ....[11]....
        /*00c8*/ 	.word	0x000007d0


	//   ....[12]....
        /*00cc*/ 	.word	0x00000840


	//   ....[13]....
        /*00d0*/ 	.word	0x000008b0


	//   ....[14]....
        /*00d4*/ 	.word	0x00000920


	//----- nvinfo : EIATTR_EXIT_INSTR_OFFSETS
	.align		4
.L_13721:
        /*00d8*/ 	.byte	0x04, 0x1c
        /*00da*/ 	.short	(.L_13723 - .L_13722)


	//   ....[0]....
.L_13722:
        /*00dc*/ 	.word	0x00000570


	//   ....[1]....
        /*00e0*/ 	.word	0x00000710


	//----- nvinfo : EIATTR_CRS_STACK_SIZE
	.align		4
.L_13723:
        /*00e4*/ 	.byte	0x04, 0x1e
        /*00e6*/ 	.short	(.L_13725 - .L_13724)
.L_13724:
        /*00e8*/ 	.word	0x00000000


	//----- nvinfo : EIATTR_CBANK_PARAM_SIZE
	.align		4
.L_13725:
        /*00ec*/ 	.byte	0x03, 0x19
        /*00ee*/ 	.short	0x0020


	//----- nvinfo : EIATTR_PARAM_CBANK
	.align		4
        /*00f0*/ 	.byte	0x04, 0x0a
        /*00f2*/ 	.short	(.L_13727 - .L_13726)
	.align		4
.L_13726:
        /*00f4*/ 	.word	index@(.nv.constant0._ZN2at6native43_GLOBAL__N__9ae7fba5_10_SoftMax_cu_9f978f6324cunn_SoftMaxBackwardSmemILi4EN3c104HalfEffNS1_23SoftMaxBackwardEpilogueEEEvPT0_PKT2_SA_l)
        /*00f8*/ 	.short	0x0210
        /*00fa*/ 	.short	0x0020


	//----- nvinfo : EIATTR_SW_WAR
	.align		4
.L_13727:
        /*00fc*/ 	.byte	0x04, 0x36
        /*00fe*/ 	.short	(.L_13729 - .L_13728)
.L_13728:
        /*0100*/ 	.word	0x00000008
.L_13729:


//--------------------- .nv.info._ZN2at6native43_GLOBAL__N__9ae7fba5_10_SoftMax_cu_9f978f6320cunn_SoftMaxBackwardILi8EN3c104HalfEfS4_NS1_23SoftMaxBackwardEpilogueEEEvPT0_PKT2_SA_l --------------------------
	.section	.nv.info._ZN2at6native43_GLOBAL__N__9ae7fba5_10_SoftMax_cu_9f978f6320cunn_SoftMaxBackwardILi8EN3c104HalfEfS4_NS1_23SoftMaxBackwardEpilogueEEEvPT0_PKT2_SA_l,"",@"SHT_CUDA_INFO"
	.sectionflags	@""
	.align	4


	//----- nvinfo : EIATTR_CUDA_API_VERSION
	.align		4
        /*0000*/ 	.byte	0x04, 0x37
        /*0002*/ 	.short	(.L_13731 - .L_13730)
.L_13730:
        /*0004*/ 	.word	0x00000082


	//----- nvinfo : EIATTR_KPARAM_INFO
	.align		4
.L_13731:
        /*0008*/ 	.byte	0x04, 0x17
        /*000a*/ 	.short	(.L_13733 - .L_13732)
.L_13732:
        /*000c*/ 	.word	0x00000000
        /*0010*/ 	.short	0x0003
        /*0012*/ 	.short	0x0018
        /*0014*/ 	.byte	0x00, 0xf0, 0x21, 0x00


	//----- nvinfo : EIATTR_KPARAM_INFO
	.align		4
.L_13733:
        /*0018*/ 	.byte	0x04, 0x17
        /*001a*/ 	.short	(.L_13735 - .L_13734)
.L_13734:
        /*001c*/ 	.word	0x00000000
        /*0020*/ 	.short	0x0002
        /*0022*/ 	.short	0x0010
        /*0024*/ 	.byte	0x00, 0xf0, 0x21, 0x00


	//----- nvinfo : EIATTR_KPARAM_INFO
	.align		4
.L_13735:
        /*0028*/ 	.byte	0x04, 0x17
        /*002a*/ 	.short	(.L_13737 - .L_13736)
.L_13736:
        /*002c*/ 	.word	0x00000000
        /*0030*/ 	.short	0x0001
        /*0032*/ 	.short	0x0008
        /*0034*/ 	.byte	0x00, 0xf0, 0x21, 0x00


	//----- nvinfo : EIATTR_KPARAM_INFO
	.align		4
.L_13737:
        /*0038*/ 	.byte	0x04, 0x17
        /*003a*/ 	.short	(.L_13739 - .L_13738)
.L_13738:
        /*003c*/ 	.word	0x00000000
        /*0040*/ 	.short	0x0000
        /*0042*/ 	.short	0x0000
        /*0044*/ 	.byte	0x00, 0xf0, 0x21, 0x00


	//----- nvinfo : EIATTR_SPARSE_MMA_MASK
	.align		4
.L_13739:
        /*0048*/ 	.byte	0x03, 0x50
        /*004a*/ 	.short	0x0000


	//----- nvinfo : EIATTR_MAXREG_COUNT
	.align		4
        /*004c*/ 	.byte	0x03, 0x1b
        /*004e*/ 	.short	0x00ff


	//----- nvinfo : EIATTR_NUM_BARRIERS
	.align		4
        /*0050*/ 	.byte	0x02, 0x4c
        /*0052*/ 	.byte	0x01
	.zero		1


	//----- nvinfo : EIATTR_MERCURY_ISA_VERSION
	.align		4
        /*0054*/ 	.byte	0x03, 0x5f
        /*0056*/ 	.short	0x0101


	//----- nvinfo : EIATTR_COOP_GROUP_MASK_REGIDS
	.align		4
        /*0058*/ 	.byte	0x04, 0x29
        /*005a*/ 	.short	(.L_13741 - .L_13740)


	//   ....[0]....
.L_13740:
        /*005c*/ 	.word	0x05000004


	//----- nvinfo : EIATTR_COOP_GROUP_INSTR_OFFSETS
	.align		4
.L_13741:
        /*0060*/ 	.byte	0x04, 0x28
        /*0062*/ 	.short	(.L_13743 - .L_13742)


	//   ....[0]....
.L_13742:
        /*0064*/ 	.word	0x000012f0


	//----- nvinfo : EIATTR_EXIT_INSTR_OFFSETS
	.align		4
.L_13743:
        /*0068*/ 	.byte	0x04, 0x1c
        /*006a*/ 	.short	(.L_13745 - .L_13744)


	//   ....[0]....
.L_13744:
        /*006c*/ 	.word	0x00002490


	//   ....[1]....
        /*0070*/ 	.word	0x00002600


	//   ....[2]....
        /*0074*/ 	.word	0x00002dd0


	//   ....[3]....
        /*0078*/ 	.word	0x00002f10


	//   ....[4]....
        /*007c*/ 	.word	0x00003760


	//   ....[5]....
        /*0080*/ 	.word	0x000038b0


	//   ....[6]....
        /*0084*/ 	.word	0x00003f50


	//   ....[7]....
        /*0088*/ 	.word	0x00004030


	//----- nvinfo : EIATTR_CRS_STACK_SIZE
	.align		4
.L_13745:
        /*008c*/ 	.byte	0x04, 0x1e
        /*008e*/ 	.short	(.L_13747 - .L_13746)
.L_13746:
        /*0090*/ 	.word	0x00000000


	//----- nvinfo : EIATTR_CBANK_PARAM_SIZE
	.align		4
.L_13747:
        /*0094*/ 	.byte	0x03, 0x19
        /*0096*/ 	.short	0x0020


	//----- nvinfo : EIATTR_PARAM_CBANK
	.align		4
        /*0098*/ 	.byte	0x04, 0x0a
        /*009a*/ 	.short	(.L_13749 - .L_13748)
	.align		4
.L_13748:
        /*009c*/ 	.word	index@(.nv.constant0._ZN2at6native43_GLOBAL__N__9ae7fba5_10_SoftMax_cu_9f978f6320cunn_SoftMaxBackwardILi8EN3c104HalfEfS4_NS1_23SoftMaxBackwardEpilogueEEEvPT0_PKT2_SA_l)
        /*00a0*/ 	.short	0x0210
        /*00a2*/ 	.short	0x0020


	//----- nvinfo : EIATTR_SW_WAR
	.align		4
.L_13749:
        /*00a4*/ 	.byte	0x04, 0x36
        /*00a6*/ 	.short	(.L_13751 - .L_13750)
.L_13750:
        /*00a8*/ 	.word	0x00000008
.L_13751:


//--------------------- .nv.info._ZN2at6native43_GLOBAL__N__9ae7fba5_10_SoftMax_cu_9f978f6324cunn_SoftMaxBackwardSmemILi8EN3c104HalfEfS4_NS1_23SoftMaxBackwardEpilogueEEEvPT0_PKT2_SA_l --------------------------
	.section	.nv.info._ZN2at6native43_GLOBAL__N__9ae7fba5_10_SoftMax_cu_9f978f6324cunn_SoftMaxBackwardSmemILi8EN3c104HalfEfS4_NS1_23SoftMaxBackwardEpilogueEEEvPT0_PKT2_SA_l,"",@"SHT_CUDA_INFO"
	.sectionflags	@""
	.align	4


	//----- nvinfo : EIATTR_CUDA_API_VERSION
	.align		4
        /*0000*/ 	.byte	0x04, 0x37
        /*0002*/ 	.short	(.L_13753 - .L_13752)
.L_13752:
        /*0004*/ 	.word	0x00000082


	//----- nvinfo : EIATTR_KPARAM_INFO
	.align		4
.L_13753:
        /*0008*/ 	.byte	0x04, 0x17
        /*000a*/ 	.short	(.L_13755 - .L_13754)
.L_13754:
        /*000c*/ 	.word	0x00000000
        /*0010*/ 	.short	0x0003
        /*0012*/ 	.short	0x0018
        /*0014*/ 	.byte	0x00, 0xf0, 0x21, 0x00


	//----- nvinfo : EIATTR_KPARAM_INFO
	.align		4
.L_13755:
        /*0018*/ 	.byte	0x04, 0x17
        /*001a*/ 	.short	(.L_13757 - .L_13756)
.L_13756:
        /*001c*/ 	.word	0x00000000
        /*0020*/ 	.short	0x0002
        /*0022*/ 	.short	0x0010
        /*0024*/ 	.byte	0x00, 0xf0, 0x21, 0x00


	//----- nvinfo : EIATTR_KPARAM_INFO
	.align		4
.L_13757:
        /*0028*/ 	.byte	0x04, 0x17
        /*002a*/ 	.short	(.L_13759 - .L_13758)
.L_13758:
        /*002c*/ 	.word	0x00000000
        /*0030*/ 	.short	0x0001
        /*0032*/ 	.short	0x0008
        /*0034*/ 	.byte	0x00, 0xf0, 0x21, 0x00


	//----- nvinfo : EIATTR_KPARAM_INFO
	.align		4
.L_13759:
        /*0038*/ 	.byte	0x04, 0x17
        /*003a*/ 	.short	(.L_13761 - .L_13760)
.L_13760:
        /*003c*/ 	.word	0x00000000
        /*0040*/ 	.short	0x0000
        /*0042*/ 	.short	0x0000
        /*0044*/ 	.byte	0x00, 0xf0, 0x21, 0x00


	//----- nvinfo : EIATTR_SPARSE_MMA_MASK
	.align		4
.L_13761:
        /*0048*/ 	.byte	0x03, 0x50
        /*004a*/ 	.short	0x0000


	//----- nvinfo : EIATTR_MAXREG_COUNT
	.align		4
        /*004c*/ 	.byte	0x03, 0x1b
        /*004e*/ 	.short	0x00ff


	//----- nvinfo : EIATTR_NUM_BARRIERS
	.align		4
        /*0050*/ 	.byte	0x02, 0x4c
        /*0052*/ 	.byte	0x01
	.zero		1


	//----- nvinfo : EIATTR_MERCURY_ISA_VERSION
	.align		4
        /*0054*/ 	.byte	0x03, 0x5f
        /*0056*/ 	.short	0x0101


	//----- nvinfo : EIATTR_COOP_GROUP_MASK_REGIDS
	.align		4
        /*0058*/ 	.byte	0x04, 0x29
        /*005a*/ 	.short	(.L_13763 - .L_13762)


	//   ....[0]....
.L_13762:
        /*005c*/ 	.word	0xffffffff


	//   ....[1]....
        /*0060*/ 	.word	0xffffffff


	//   ....[2]....
        /*0064*/ 	.word	0xffffffff


	//   ....[3]....
        /*0068*/ 	.word	0xffffffff


	//   ....[4]....
        /*006c*/ 	.word	0xffffffff


	//   ....[5]....
        /*0070*/ 	.word	0xffffffff


	//   ....[6]....
        /*0074*/ 	.word	0xffffffff


	//   ....[7]....
        /*0078*/ 	.word	0xffffffff


	//   ....[8]....
        /*007c*/ 	.word	0xffffffff


	//   ....[9]....
        /*0080*/ 	.word	0xffffffff


	//   ....[10]....
        /*0084*/ 	.word	0x0500000c


	//   ....[11]....
        /*0088*/ 	.word	0x0500000c


	//   ....[12]....
        /*008c*/ 	.word	0x0500000c


	//   ....[13]....
        /*0090*/ 	.word	0x0500000c


	//   ....[14]....
        /*0094*/ 	.word	0x0500000c


	//----- nvinfo : EIATTR_COOP_GROUP_INSTR_OFFSETS
	.align		4
.L_13763:
        /*0098*/ 	.byte	0x04, 0x28
        /*009a*/ 	.short	(.L_13765 - .L_13764)


	//   ....[0]....
.L_13764:
        /*009c*/ 	.word	0x00000320


	//   ....[1]....
        /*00a0*/ 	.word	0x000003f0


	//   ....[2]....
        /*00a4*/ 	.word	0x00000440


	//   ....[3]....
        /*00a8*/ 	.word	0x00000480


	//   ....[4]....
        /*00ac*/ 	.word	0x000004b0


	//   ....[5]....
        /*00b0*/ 	.word	0x00000550


	//   ....[6]....
        /*00b4*/ 	.word	0x00000570


	//   ....[7]....
        /*00b8*/ 	.word	0x00000590


	//   ....[8]....
        /*00bc*/ 	.word	0x000005b0


	//   ....[9]....
        /*00c0*/ 	.word	0x000005d0


	//   ....[10]....
        /*00c4*/ 	.word	0x000009a0


	//   ....[11]....
        /*00c8*/ 	.word	0x00000a10


	//   ....[12]....
        /*00cc*/ 	.word	0x00000a80


	//   ....[13]....
        /*00d0*/ 	.word	0x00000af0


	//   ....[14]....
        /*00d4*/ 	.word	0x00000b60


	//----- nvinfo : EIATTR_EXIT_INSTR_OFFSETS
	.align		4
.L_13765:
        /*00d8*/ 	.byte	0x04, 0x1c
        /*00da*/ 	.short	(.L_13767 - .L_13766)


	//   ....[0]....
.L_13766:
        /*00dc*/ 	.word	0x00000630


	//   ....[1]....
        /*00e0*/ 	.word	0x00000950


	//----- nvinfo : EIATTR_CRS_STACK_SIZE
	.align		4
.L_13767:
        /*00e4*/ 	.byte	0x04, 0x1e
        /*00e6*/ 	.short	(.L_13769 - .L_13768)
.L_13768:
        /*00e8*/ 	.word	0x00000000


	//----- nvinfo : EIATTR_CBANK_PARAM_SIZE
	.align		4
.L_13769:
        /*00ec*/ 	.byte	0x03, 0x19
        /*00ee*/ 	.short	0x0020


	//----- nvinfo : EIATTR_PARAM_CBANK
	.align		4
        /*00f0*/ 	.byte	0x04, 0x0a
        /*00f2*/ 	.short	(.L_13771 - .L_13770)
	.align		4
.L_13770:
        /*00f4*/ 	.word	index@(.nv.constant0._ZN2at6native43_GLOBAL__N__9ae7fba5_10_SoftMax_cu_9f978f6324cunn_SoftMaxBackwardSmemILi8EN3c104HalfEfS4_NS1_23SoftMaxBackwardEpilogueEEEvPT0_PKT2_SA_l)
        /*00f8*/ 	.short	0x0210
        /*00fa*/ 	.short	0x0020


	//----- nvinfo : EIATTR_SW_WAR
	.align		4
.L_13771:
        /*00fc*/ 	.byte	0x04, 0x36
        /*00fe*/ 	.short	(.L_13773 - .L_13772)
.L_13772:
        /*0100*/ 	.word	0x00000008
.L_13773:


//--------------------- .nv.info._ZN2at6native43_GLOBAL__N__9ae7fba5_10_SoftMax_cu_9f978f6320cunn_SoftMaxBackwardILi4EfffNS1_23SoftMaxBackwardEpilogueEEEvPT0_PKT2_S8_l --------------------------
	.section	.nv.info._ZN2at6native43_GLOBAL__N__9ae7fba5_10_SoftMax_cu_9f978f6320cunn_SoftMaxBackwardILi4EfffNS1_23SoftMaxBackwardEpilogueEEEvPT0_PKT2_S8_l,"",@"SHT_CUDA_INFO"
	.sectionflags	@""
	.align	4


	//----- nvinfo : EIATTR_CUDA_API_VERSION
	.align		4
        /*0000*/ 	.byte	0x04, 0x37
        /*0002*/ 	.short	(.L_13775 - .L_13774)
.L_13774:
        /*0004*/ 	.word	0x00000082


	//----- nvinfo : EIATTR_KPARAM_INFO
	.align		4
.L_13775:
        /*0008*/ 	.byte	0x04, 0x17
        /*000a*/ 	.short	(.L_13777 - .L_13776)
.L_13776:
        /*000c*/ 	.word	0x00000000
        /*0010*/ 	.short	0x0003
        /*0012*/ 	.short	0x0018
        /*0014*/ 	.byte	0x00, 0xf0, 0x21, 0x00


	//----- nvinfo : EIATTR_KPARAM_INFO
	.align		4
.L_13777:
        /*0018*/ 	.byte	0x04, 0x17
        /*001a*/ 	.short	(.L_13779 - .L_13778)
.L_13778:
        /*001c*/ 	.word	0x00000000
        /*0020*/ 	.short	0x0002
        /*0022*/ 	.short	0x0010
        /*0024*/ 	.byte	0x00, 0xf0, 0x21, 0x00


	//----- nvinfo : EIATTR_KPARAM_INFO
	.align		4
.L_13779:
        /*0028*/ 	.byte	0x04, 0x17
        /*002a*/ 	.short	(.L_13781 - .L_13780)
.L_13780:
        /*002c*/ 	.word	0x00000000
        /*0030*/ 	.short	0x0001
        /*0032*/ 	.short	0x0008
        /*0034*/ 	.byte	0x00, 0xf0, 0x21, 0x00


	//----- nvinfo : EIATTR_KPARAM_INFO
	.align		4
.L_13781:
        /*0038*/ 	.byte	0x04, 0x17
        /*003a*/ 	.short	(.L_13783 - .L_13782)
.L_13782:
        /*003c*/ 	.word	0x00000000
        /*0040*/ 	.short	0x0000
        /*0042*/ 	.short	0x0000
        /*0044*/ 	.byte	0x00, 0xf0, 0x21, 0x00


	//----- nvinfo : EIATTR_SPARSE_MMA_MASK
	.align		4
.L_13783:
        /*0048*/ 	.byte	0x03, 0x50
        /*004a*/ 	.short	0x0000


	//----- nvinfo : EIATTR_MAXREG_COUNT
	.align		4
        /*004c*/ 	.byte	0x03, 0x1b
        /*004e*/ 	.short	0x00ff


	//----- nvinfo : EIATTR_NUM_BARRIERS
	.align		4
        /*0050*/ 	.byte	0x02, 0x4c
        /*0052*/ 	.byte	0x01
	.zero		1


	//----- nvinfo : EIATTR_MERCURY_ISA_VERSION
	.align		4
        /*0054*/ 	.byte	0x03, 0x5f
        /*0056*/ 	.short	0x0101


	//----- nvinfo : EIATTR_COOP_GROUP_MASK_REGIDS
	.align		4
        /*0058*/ 	.byte	0x04, 0x29
        /*005a*/ 	.short	(.L_13785 - .L_13784)


	//   ....[0]....
.L_13784:
        /*005c*/ 	.word	0x05000008


	//----- nvinfo : EIATTR_COOP_GROUP_INSTR_OFFSETS
	.align		4
.L_13785:
        /*0060*/ 	.byte	0x04, 0x28
        /*0062*/ 	.short	(.L_13787 - .L_13786)


	//   ....[0]....
.L_13786:
        /*0064*/ 	.word	0x00001560


	//----- nvinfo : EIATTR_EXIT_INSTR_OFFSETS
	.align		4
.L_13787:
        /*0068*/ 	.byte	0x04, 0x1c
        /*006a*/ 	.short	(.L_13789 - .L_13788)


	//   ....[0]....
.L_13788:
        /*006c*/ 	.word	0x00002870


	//   ....[1]....
        /*0070*/ 	.word	0x00002d70


	//   ....[2]....
        /*0074*/ 	.word	0x000031b0


	//   ....[3]....
        /*0078*/ 	.word	0x00003590


	//   ....[4]....
        /*007c*/ 	.word	0x00003660


	//   ....[5]....
        /*0080*/ 	.word	0x00003cf0


	//   ....[6]....
        /*0084*/ 	.word	0x000041c0


	//   ....[7]....
        /*0088*/ 	.word	0x000045c0


	//   ....[8]....
        /*008c*/ 	.word	0x00004a60


	//   ....[9]....
        /*0090*/ 	.word	0x00004b10


	//----- nvinfo : EIATTR_CRS_STACK_SIZE
	.align		4
.L_13789:
        /*0094*/ 	.byte	0x04, 0x1e
        /*0096*/ 	.short	(.L_13791 - .L_13790)
.L_13790:
        /*0098*/ 	.word	0x00000000


	//----- nvinfo : EIATTR_CBANK_PARAM_SIZE
	.align		4
.L_13791:
        /*009c*/ 	.byte	0x03, 0x19
        /*009e*/ 	.short	0x0020


	//----- nvinfo : EIATTR_PARAM_CBANK
	.align		4
        /*00a0*/ 	.byte	0x04, 0x0a
        /*00a2*/ 	.short	(.L_13793 - .L_13792)
	.align		4
.L_13792:
        /*00a4*/ 	.word	index@(.nv.constant0._ZN2at6native43_GLOBAL__N__9ae7fba5_10_SoftMax_cu_9f978f6320cunn_SoftMaxBackwardILi4EfffNS1_23SoftMaxBackwardEpilogueEEEvPT0_PKT2_S8_l)
        /*00a8*/ 	.short	0x0210
        /*00aa*/ 	.short	0x0020


	//----- nvinfo : EIATTR_SW_WAR
	.align		4
.L_13793:
        /*00ac*/ 	.byte	0x04, 0x36
        /*00ae*/ 	.short	(.L_13795 - .L_13794)
.L_13794:
        /*00b0*/ 	.word	0x00000008
.L_13795:


//--------------------- .nv.info._ZN2at6native43_GLOBAL__N__9ae7fba5_10_SoftMax_cu_9f978f6324cunn_SoftMaxBackwardSmemILi4EfffNS1_23SoftMaxBackwardEpilogueEEEvPT0_PKT2_S8_l --------------------------
	.section	.nv.info._ZN2at6native43_GLOBAL__N__9ae7fba5_10_SoftMax_cu_9f978f6324cunn_SoftMaxBackwardSmemILi4EfffNS1_23SoftMaxBackwardEpilogueEEEvPT0_PKT2_S8_l,"",@"SHT_CUDA_INFO"
	.sectionflags	@""
	.align	4


	//----- nvinfo : EIATTR_CUDA_API_VERSION
	.align		4
        /*0000*/ 	.byte	0x04, 0x37
        /*0002*/ 	.short	(.L_13797 - .L_13796)
.L_13796:
        /*0004*/ 	.word	0x00000082


	//----- nvinfo : EIATTR_KPARAM_INFO
	.align		4
.L_13797:
        /*0008*/ 	.byte	0x04, 0x17
        /*000a*/ 	.short	(.L_13799 - .L_13798)
.L_13798:
        /*000c*/ 	.word	0x00000000
        /*0010*/ 	.short	0x0003
        /*0012*/ 	.short	0x0018
        /*0014*/ 	.byte	0x00, 0xf0, 0x21, 0x00


	//----- nvinfo : EIATTR_KPARAM_INFO
	.align		4
.L_13799:
        /*0018*/ 	.byte	0x04, 0x17
        /*001a*/ 	.short	(.L_13801 - .L_13800)
.L_13800:
        /*001c*/ 	.word	0x00000000
        /*0020*/ 	.short	0x0002
        /*0022*/ 	.short	0x0010
        /*0024*/ 	.byte	0x00, 0xf0, 0x21, 0x00


	//----- nvinfo : EIATTR_KPARAM_INFO
	.align		4
.L_13801:
        /*0028*/ 	.byte	0x04, 0x17
        /*002a*/ 	.short	(.L_13803 - .L_13802)
.L_13802:
        /*002c*/ 	.word	0x00000000
        /*0030*/ 	.short	0x0001
        /*0032*/ 	.short	0x0008
        /*0034*/ 	.byte	0x00, 0xf0, 0x21, 0x00


	//----- nvinfo : EIATTR_KPARAM_INFO
	.align		4
.L_13803:
        /*0038*/ 	.byte	0x04, 0x17
        /*003a*/ 	.short	(.L_13805 - .L_13804)
.L_13804:
        /*003c*/ 	.word	0x00000000
        /*0040*/ 	.short	0x0000
        /*0042*/ 	.short	0x0000
        /*0044*/ 	.byte	0x00, 0xf0, 0x21, 0x00


	//----- nvinfo : EIATTR_SPARSE_MMA_MASK
	.align		4
.L_13805:
        /*0048*/ 	.byte	0x03, 0x50
        /*004a*/ 	.short	0x0000


	//----- nvinfo : EIATTR_MAXREG_COUNT
	.align		4
        /*004c*/ 	.byte	0x03, 0x1b
        /*004e*/ 	.short	0x00ff


	//----- nvinfo : EIATTR_NUM_BARRIERS
	.align		4
        /*0050*/ 	.byte	0x02, 0x4c
        /*0052*/ 	.byte	0x01
	.zero		1


	//----- nvinfo : EIATTR_MERCURY_ISA_VERSION
	.align		4
        /*0054*/ 	.byte	0x03, 0x5f
        /*0056*/ 	.short	0x0101


	//----- nvinfo : EIATTR_COOP_GROUP_MASK_REGIDS
	.align		4
        /*0058*/ 	.byte	0x04, 0x29
        /*005a*/ 	.short	(.L_13807 - .L_13806)


	//   ....[0]....
.L_13806:
        /*005c*/ 	.word	0xffffffff


	//   ....[1]....
        /*0060*/ 	.word	0xffffffff


	//   ....[2]....
        /*0064*/ 	.word	0xffffffff


	//   ....[3]....
        /*0068*/ 	.word	0xffffffff


	//   ....[4]....
        /*006c*/ 	.word	0xffffffff


	//   ....[5]....
        /*0070*/ 	.word	0xffffffff


	//   ....[6]....
        /*0074*/ 	.word	0xffffffff


	//   ....[7]....
        /*0078*/ 	.word	0xffffffff


	//   ....[8]....
        /*007c*/ 	.word	0xffffffff


	//   ....[9]....
        /*0080*/ 	.word	0xffffffff


	//   ....[10]....
        /*0084*/ 	.word	0x0500000c


	//   ....[11]....
        /*0088*/ 	.word	0x0500000c


	//   ....[12]....
        /*008c*/ 	.word	0x0500000c


	//   ....[13]....
        /*0090*/ 	.word	0x0500000c


	//   ....[14]....
        /*0094*/ 	.word	0x0500000c


	//----- nvinfo : EIATTR_COOP_GROUP_INSTR_OFFSETS
	.align		4
.L_13807:
        /*0098*/ 	.byte	0x04, 0x28
        /*009a*/ 	.short	(.L_13809 - .L_13808)


	//   ....[0]....
.L_13808:
        /*009c*/ 	.word	0x00000260


	//   ....[1]....
        /*00a0*/ 	.word	0x00000330


	//   ....[2]....
        /*00a4*/ 	.word	0x00000380


	//   ....[3]....
        /*00a8*/ 	.word	0x000003b0


	//   ....[4]....
        /*00ac*/ 	.word	0x000003f0


	//   ....[5]....
        /*00b0*/ 	.word	0x00000490


	//   ....[6]....
        /*00b4*/ 	.word	0x000004b0


	//   ....[7]....
        /*00b8*/ 	.word	0x000004d0


	//   ....[8]....
        /*00bc*/ 	.word	0x000004f0


	//   ....[9]....
        /*00c0*/ 	.word	0x00000510


	//   ....[10]....
        /*00c4*/ 	.word	0x00000760


	//   ....[11]....
        /*00c8*/ 	.word	0x000007d0


	//   ....[12]....
        /*00cc*/ 	.word	0x00000840


	//   ....[13]....
        /*00d0*/ 	.word	0x000008b0


	//   ....[14]....
        /*00d4*/ 	.word	0x00000920


	//----- nvinfo : EIATTR_EXIT_INSTR_OFFSETS
	.align		4
.L_13809:
        /*00d8*/ 	.byte	0x04, 0x1c
        /*00da*/ 	.short	(.L_13811 - .L_13810)


	//   ....[0]....
.L_13810:
        /*00dc*/ 	.word	0x00000570


	//   ....[1]....
        /*00e0*/ 	.word	0x00000710


	//----- nvinfo : EIATTR_CRS_STACK_SIZE
	.align		4
.L_13811:
        /*00e4*/ 	.byte	0x04, 0x1e
        /*00e6*/ 	.short	(.L_13813 - .L_13812)
.L_13812:
        /*00e8*/ 	.word	0x00000000


	//----- nvinfo : EIATTR_CBANK_PARAM_SIZE
	.align		4
.L_13813:
        /*00ec*/ 	.byte	0x03, 0x19
        /*00ee*/ 	.short	0x0020


	//----- nvinfo : EIATTR_PARAM_CBANK
	.align		4
        /*00f0*/ 	.byte	0x04, 0x0a
        /*00f2*/ 	.short	(.L_13815 - .L_13814)
	.align		4
.L_13814:
        /*00f4*/ 	.word	index@(.nv.constant0._ZN2at6native43_GLOBAL__N__9ae7fba5_10_SoftMax_cu_9f978f6324cunn_SoftMaxBackwardSmemILi4EfffNS1_23SoftMaxBackwardEpilogueEEEvPT0_PKT2_S8_l)
        /*00f8*/ 	.short	0x0210
        /*00fa*/ 	.short	0x0020


	//----- nvinfo : EIATTR_SW_WAR
	.align		4
.L_13815:
        /*00fc*/ 	.byte	0x04, 0x36
        /*00fe*/ 	.short	(.L_13817 - .L_13816)
.L_13816:
        /*0100*/ 	.word	0x00000008
.L_13817:


//--------------------- .nv.info._ZN2at6native43_GLOBAL__N__9ae7fba5_10_SoftMax_cu_9f978f6320cunn_SoftMaxBackwardILi2EdddNS1_23SoftMaxBackwardEpilogueEEEvPT0_PKT2_S8_l --------------------------
	.section	.nv.info._ZN2at6native43_GLOBAL__N__9ae7fba5_10_SoftMax_cu_9f978f6320cunn_SoftMaxBackwardILi2EdddNS1_23SoftMaxBackwardEpilogueEEEvPT0_PKT2_S8_l,"",@"SHT_CUDA_INFO"
	.sectionflags	@""
	.align	4


	//----- nvinfo : EIATTR_CUDA_API_VERSION
	.align		4
        /*0000*/ 	.byte	0x04, 0x37
        /*0002*/ 	.short	(.L_13819 - .L_13818)
.L_13818:
        /*0004*/ 	.word	0x00000082


	//----- nvinfo : EIATTR_KPARAM_INFO
	.align		4
.L_13819:
        /*0008*/ 	.byte	0x04, 0x17
        /*000a*/ 	.short	(.L_13821 - .L_13820)
.L_13820:
        /*000c*/ 	.word	0x00000000
        /*0010*/ 	.short	0x0003
        /*0012*/ 	.short	0x0018
        /*0014*/ 	.byte	0x00, 0xf0, 0x21, 0x00


	//----- nvinfo : EIATTR_KPARAM_INFO
	.align		4
.L_13821:
        /*0018*/ 	.byte	0x04, 0x17
        /*001a*/ 	.short	(.L_13823 - .L_13822)
.L_13822:
        /*001c*/ 	.word	0x00000000
        /*0020*/ 	.short	0x0002
        /*0022*/ 	.short	0x0010
        /*0024*/ 	.byte	0x00, 0xf0, 0x21, 0x00


	//----- nvinfo : EIATTR_KPARAM_INFO
	.align		4
.L_13823:
        /*0028*/ 	.byte	0x04, 0x17
        /*002a*/ 	.short	(.L_13825 - .L_13824)
.L_13824:
        /*002c*/ 	.word	0x00000000
        /*0030*/ 	.short	0x0001
        /*0032*/ 	.short	0x0008
        /*0034*/ 	.byte	0x00, 0xf0, 0x21, 0x00


	//----- nvinfo : EIATTR_KPARAM_INFO
	.align		4
.L_13825:
        /*0038*/ 	.byte	0x04, 0x17
        /*003a*/ 	.short	(.L_13827 - .L_13826)
.L_13826:
        /*003c*/ 	.word	0x00000000
        /*0040*/ 	.short	0x0000
        /*0042*/ 	.short	0x0000
        /*0044*/ 	.byte	0x00, 0xf0, 0x21, 0x00


	//----- nvinfo : EIATTR_SPARSE_MMA_MASK
	.align		4
.L_13827:
        /*0048*/ 	.byte	0x03, 0x50
        /*004a*/ 	.short	0x0000


	//----- nvinfo : EIATTR_MAXREG_COUNT
	.align		4
        /*004c*/ 	.byte	0x03, 0x1b
        /*004e*/ 	.short	0x00ff


	//----- nvinfo : EIATTR_NUM_BARRIERS
	.align		4
        /*0050*/ 	.byte	0x02, 0x4c
        /*0052*/ 	.byte	0x01
	.zero		1


	//----- nvinfo : EIATTR_MERCURY_ISA_VERSION
	.align		4
        /*0054*/ 	.byte	0x03, 0x5f
        /*0056*/ 	.short	0x0101


	//----- nvinfo : EIATTR_COOP_GROUP_MASK_REGIDS
	.align		4
        /*0058*/ 	.byte	0x04, 0x29
        /*005a*/ 	.short	(.L_13829 - .L_13828)


	//   ....[0]....
.L_13828:
        /*005c*/ 	.word	0x05000008


	//----- nvinfo : EIATTR_COOP_GROUP_INSTR_OFFSETS
	.align		4
.L_13829:
        /*0060*/ 	.byte	0x04, 0x28
        /*0062*/ 	.short	(.L_13831 - .L_13830)


	//   ....[0]....
.L_13830:
        /*0064*/ 	.word	0x000015b0


	//----- nvinfo : EIATTR_EXIT_INSTR_OFFSETS
	.align		4
.L_13831:
        /*0068*/ 	.byte	0x04, 0x1c
        /*006a*/ 	.short	(.L_13833 - .L_13832)


	//   ....[0]....
.L_13832:
        /*006c*/ 	.word	0x00002bd0


	//   ....[1]....
        /*0070*/ 	.word	0x000030e0


	//   ....[2]....
        /*0074*/ 	.word	0x00003520


	//   ....[3]....
        /*0078*/ 	.word	0x00003830


	//   ....[4]....
        /*007c*/ 	.word	0x00003930


	//   ....[5]....
        /*0080*/ 	.word	0x00003fb0


	//   ....[6]....
        /*0084*/ 	.word	0x00004490


	//   ....[7]....
        /*0088*/ 	.word	0x00004890


	//   ....[8]....
        /*008c*/ 	.word	0x00004d50


	//   ....[9]....
        /*0090*/ 	.word	0x00004e00


	//----- nvinfo : EIATTR_CRS_STACK_SIZE
	.align		4
.L_13833:
        /*0094*/ 	.byte	0x04, 0x1e
        /*0096*/ 	.short	(.L_13835 - .L_13834)
.L_13834:
        /*0098*/ 	.word	0x00000000


	//----- nvinfo : EIATTR_CBANK_PARAM_SIZE
	.align		4
.L_13835:
        /*009c*/ 	.byte	0x03, 0x19
        /*009e*/ 	.short	0x0020


	//----- nvinfo : EIATTR_PARAM_CBANK
	.align		4
        /*00a0*/ 	.byte	0x04, 0x0a
        /*00a2*/ 	.short	(.L_13837 - .L_13836)
	.align		4
.L_13836:
        /*00a4*/ 	.word	index@(.nv.constant0._ZN2at6native43_GLOBAL__N__9ae7fba5_10_SoftMax_cu_9f978f6320cunn_SoftMaxBackwardILi2EdddNS1_23SoftMaxBackwardEpilogueEEEvPT0_PKT2_S8_l)
        /*00a8*/ 	.short	0x0210
        /*00aa*/ 	.short	0x0020


	//----- nvinfo : EIATTR_SW_WAR
	.align		4
.L_13837:
        /*00ac*/ 	.byte	0x04, 0x36
        /*00ae*/ 	.short	(.L_13839 - .L_13838)
.L_13838:
        /*00b0*/ 	.word	0x00000008
.L_13839:


//--------------------- .nv.info._ZN2at6native43_GLOBAL__N__9ae7fba5_10_SoftMax_cu_9f978f6324cunn_SoftMaxBackwardSmemILi2EdddNS1_23SoftMaxBackwardEpilogueEEEvPT0_PKT2_S8_l --------------------------
	.section	.nv.info._ZN2at6native43_GLOBAL__N__9ae7fba5_10_SoftMax_cu_9f978f6324cunn_SoftMaxBackwardSmemILi2EdddNS1_23SoftMaxBackwardEpilogueEEEvPT0_PKT2_S8_l,"",@"SHT_CUDA_INFO"
	.sectionflags	@""
	.align	4


	//----- nvinfo : EIATTR_CUDA_API_VERSION
	.align		4
        /*0000*/ 	.byte	0x04, 0x37
        /*0002*/ 	.short	(.L_13841 - .L_13840)
.L_13840:
        /*0004*/ 	.word	0x00000082


	//----- nvinfo : EIATTR_KPARAM_INFO
	.align		4
.L_13841:
        /*0008*/ 	.byte	0x04, 0x17
        /*000a*/ 	.short	(.L_13843 - .L_13842)
.L_13842:
        /*000c*/ 	.word	0x00000000
        /*0010*/ 	.short	0x0003
        /*0012*/ 	.short	0x0018
        /*0014*/ 	.byte	0x00, 0xf0, 0x21, 0x00


	//----- nvinfo : EIATTR_KPARAM_INFO
	.align		4
.L_13843:
        /*0018*/ 	.byte	0x04, 0x17
        /*001a*/ 	.short	(.L_13845 - .L_13844)
.L_13844:
        /*001c*/ 	.word	0x00000000
        /*0020*/ 	.short	0x0002
        /*0022*/ 	.short	0x0010
        /*0024*/ 	.byte	0x00, 0xf0, 0x21, 0x00


	//----- nvinfo : EIATTR_KPARAM_INFO
	.align		4
.L_13845:
        /*0028*/ 	.byte	0x04, 0x17
        /*002a*/ 	.short	(.L_13847 - .L_13846)
.L_13846:
        /*002c*/ 	.word	0x00000000
        /*0030*/ 	.short	0x0001
        /*0032*/ 	.short	0x0008
        /*0034*/ 	.byte	0x00, 0xf0, 0x21, 0x00


	//----- nvinfo : EIATTR_KPARAM_INFO
	.align		4
.L_13847:
        /*0038*/ 	.byte	0x04, 0x17
        /*003a*/ 	.short	(.L_13849 - .L_13848)
.L_13848:
        /*003c*/ 	.word	0x00000000
        /*0040*/ 	.short	0x0000
        /*0042*/ 	.short	0x0000
        /*0044*/ 	.byte	0x00, 0xf0, 0x21, 0x00


	//----- nvinfo : EIATTR_SPARSE_MMA_MASK
	.align		4
.L_13849:
        /*0048*/ 	.byte	0x03, 0x50
        /*004a*/ 	.short	0x0000


	//----- nvinfo : EIATTR_MAXREG_COUNT
	.align		4
        /*004c*/ 	.byte	0x03, 0x1b
        /*004e*/ 	.short	0x00ff


	//----- nvinfo : EIATTR_NUM_BARRIERS
	.align		4
        /*0050*/ 	.byte	0x02, 0x4c
        /*0052*/ 	.byte	0x01
	.zero		1


	//----- nvinfo : EIATTR_MERCURY_ISA_VERSION
	.align		4
        /*0054*/ 	.byte	0x03, 0x5f
        /*0056*/ 	.short	0x0101


	//----- nvinfo : EIATTR_COOP_GROUP_MASK_REGIDS
	.align		4
        /*0058*/ 	.byte	0x04, 0x29
        /*005a*/ 	.short	(.L_13851 - .L_13850)


	//   ....[0]....
.L_13850:
        /*005c*/ 	.word	0xffffffff


	//   ....[1]....
        /*0060*/ 	.word	0xffffffff


	//   ....[2]....
        /*0064*/ 	.word	0xffffffff


	//   ....[3]....
        /*0068*/ 	.word	0xffffffff


	//   ....[4]....
        /*006c*/ 	.word	0xffffffff


	//   ....[5]....
        /*0070*/ 	.word	0xffffffff


	//   ....[6]....
        /*0074*/ 	.word	0xffffffff


	//   ....[7]....
        /*0078*/ 	.word	0xffffffff


	//   ....[8]....
        /*007c*/ 	.word	0xffffffff


	//   ....[9]....
        /*0080*/ 	.word	0xffffffff


	//   ....[10]....
        /*0084*/ 	.word	0xffffffff


	//   ....[11]....
        /*0088*/ 	.word	0xffffffff


	//   ....[12]....
        /*008c*/ 	.word	0xffffffff


	//   ....[13]....
        /*0090*/ 	.word	0xffffffff


	//   ....[14]....
        /*0094*/ 	.word	0xffffffff


	//   ....[15]....
        /*0098*/ 	.word	0xffffffff


	//   ....[16]....
        /*009c*/ 	.word	0xffffffff


	//   ....[17]....
        /*00a0*/ 	.word	0xffffffff


	//   ....[18]....
        /*00a4*/ 	.word	0xffffffff


	//   ....[19]....
        /*00a8*/ 	.word	0xffffffff


	//   ....[20]....
        /*00ac*/ 	.word	0x05000005


	//   ....[21]....
        /*00b0*/ 	.word	0x05000005


	//   ....[22]....
        /*00b4*/ 	.word	0x05000005


	//   ....[23]....
        /*00b8*/ 	.word	0x05000005


	//   ....[24]....
        /*00bc*/ 	.word	0x05000005


	//   ....[25]....
        /*00c0*/ 	.word	0x05000005


	//   ....[26]....
        /*00c4*/ 	.word	0x05000005


	//   ....[27]....
        /*00c8*/ 	.word	0x05000005


	//   ....[28]....
        /*00cc*/ 	.word	0x05000005


	//   ....[29]....
        /*00d0*/ 	.word	0x05000005


	//----- nvinfo : EIATTR_COOP_GROUP_INSTR_OFFSETS
	.align		4
.L_13851:
        /*00d4*/ 	.byte	0x04, 0x28
        /*00d6*/ 	.short	(.L_13853 - .L_13852)


	//   ....[0]....
.L_13852:
        /*00d8*/ 	.word	0x00000240


	//   ....[1]....
        /*00dc*/ 	.word	0x00000270


	//   ....[2]....
        /*00e0*/ 	.word	0x000002e0


	//   ....[3]....
        /*00e4*/ 	.word	0x000002f0


	//   ....[4]....
        /*00e8*/ 	.word	0x00000320


	//   ....[5]....
        /*00ec*/ 	.word	0x00000340


	//   ....[6]....
        /*00f0*/ 	.word	0x000003b0


	//   ....[7]....
        /*00f4*/ 	.word	0x000003c0


	//   ....[8]....
        /*00f8*/ 	.word	0x00000410


	//   ....[9]....
        /*00fc*/ 	.word	0x00000420


	//   ....[10]....
        /*0100*/ 	.word	0x000004c0


	//   ....[11]....
        /*0104*/ 	.word	0x000004d0


	//   ....[12]....
        /*0108*/ 	.word	0x000004f0


	//   ....[13]....
        /*010c*/ 	.word	0x00000500


	//   ....[14]....
        /*0110*/ 	.word	0x00000520


	//   ....[15]....
        /*0114*/ 	.word	0x00000530


	//   ....[16]....
        /*0118*/ 	.word	0x00000550


	//   ....[17]....
        /*011c*/ 	.word	0x00000560


	//   ....[18]....
        /*0120*/ 	.word	0x00000580


	//   ....[19]....
        /*0124*/ 	.word	0x00000590


	//   ....[20]....
        /*0128*/ 	.word	0x000007d0


	//   ....[21]....
        /*012c*/ 	.word	0x00000820


	//   ....[22]....
        /*0130*/ 	.word	0x00000890


	//   ....[23]....
        /*0134*/ 	.word	0x000008e0


	//   ....[24]....
        /*0138*/ 	.word	0x00000950


	//   ....[25]....
        /*013c*/ 	.word	0x000009a0


	//   ....[26]....
        /*0140*/ 	.word	0x00000a10


	//   ....[27]....
        /*0144*/ 	.word	0x00000a60


	//   ....[28]....
        /*0148*/ 	.word	0x00000ad0


	//   ....[29]....
        /*014c*/ 	.word	0x00000b20


	//----- nvinfo : EIATTR_EXIT_INSTR_OFFSETS
	.align		4
.L_13853:
        /*0150*/ 	.byte	0x04, 0x1c
        /*0152*/ 	.short	(.L_13855 - .L_13854)


	//   ....[0]....
.L_13854:
        /*0154*/ 	.word	0x000005f0


	//   ....[1]....
        /*0158*/ 	.word	0x00000770


	//----- nvinfo : EIATTR_CRS_STACK_SIZE
	.align		4
.L_13855:
        /*015c*/ 	.byte	0x04, 0x1e
        /*015e*/ 	.short	(.L_13857 - .L_13856)
.L_13856:
        /*0160*/ 	.word	0x00000000


	//----- nvinfo : EIATTR_CBANK_PARAM_SIZE
	.align		4
.L_13857:
        /*0164*/ 	.byte	0x03, 0x19
        /*0166*/ 	.short	0x0020


	//----- nvinfo : EIATTR_PARAM_CBANK
	.align		4
        /*0168*/ 	.byte	0x04, 0x0a
        /*016a*/ 	.short	(.L_13859 - .L_13858)
	.align		4
.L_13858:
        /*016c*/ 	.word	index@(.nv.constant0._ZN2at6native43_GLOBAL__N__9ae7fba5_10_SoftMax_cu_9f978f6324cunn_SoftMaxBackwardSmemILi2EdddNS1_23SoftMaxBackwardEpilogueEEEvPT0_PKT2_S8_l)
        /*0170*/ 	.short	0x0210
        /*0172*/ 	.short	0x0020


	//----- nvinfo : EIATTR_SW_WAR
	.align		4
.L_13859:
        /*0174*/ 	.byte	0x04, 0x36
        /*0176*/ 	.short	(.L_13861 - .L_13860)
.L_13860:
        /*0178*/ 	.word	0x00000008
.L_13861:


//--------------------- .nv.info._ZN2at6native43_GLOBAL__N__9ae7fba5_10_SoftMax_cu_9f978f6326cunn_SpatialSoftMaxForwardIN3c108BFloat16EfflNS1_22SoftMaxForwardEpilogueEEEvPT1_PKT_T2_SB_SB_ --------------------------
	.section	.nv.info._ZN2at6native43_GLOBAL__N__9ae7fba5_10_SoftMax_cu_9f978f6326cunn_SpatialSoftMaxForwardIN3c108BFloat16EfflNS1_22SoftMaxForwardEpilogueEEEvPT1_PKT_T2_SB_SB_,"",@"SHT_CUDA_INFO"
	.sectionflags	@""
	.align	4


	//----- nvinfo : EIATTR_CUDA_API_VERSION
	.align		4
        /*0000*/ 	.byte	0x04, 0x37
        /*0002*/ 	.short	(.L_13863 - .L_13862)
.L_13862:
        /*0004*/ 	.word	0x00000082


	//----- nvinfo : EIATTR_KPARAM_INFO
	.align		4
.L_13863:
        /*0008*/ 	.byte	0x04, 0x17
        /*000a*/ 	.short	(.L_13865 - .L_13864)
.L_13864:
        /*000c*/ 	.word	0x00000000
        /*0010*/ 	.short	0x0004
        /*0012*/ 	.short	0x0020
        /*0014*/ 	.byte	0x00, 0xf0, 0x21, 0x00


	//----- nvinfo : EIATTR_KPARAM_INFO
	.align		4
.L_13865:
        /*0018*/ 	.byte	0x04, 0x17
        /*001a*/ 	.short	(.L_13867 - .L_13866)
.L_13866:
        /*001c*/ 	.word	0x00000000
        /*0020*/ 	.short	0x0003
        /*0022*/ 	.short	0x0018
        /*0024*/ 	.byte	0x00, 0xf0, 0x21, 0x00


	//----- nvinfo : EIATTR_KPARAM_INFO
	.align		4
.L_13867:
        /*0028*/ 	.byte	0x04, 0x17
        /*002a*/ 	.short	(.L_13869 - .L_13868)
.L_13868:
        /*002c*/ 	.word	0x00000000
        /*0030*/ 	.short	0x0002
        /*0032*/ 	.short	0x0010
        /*0034*/ 	.byte	0x00, 0xf0, 0x21, 0x00


	//----- nvinfo : EIATTR_KPARAM_INFO
	.align		4
.L_13869:
        /*0038*/ 	.byte	0x04, 0x17
        /*003a*/ 	.short	(.L_13871 - .L_13870)
.L_13870:
        /*003c*/ 	.word	0x00000000
        /*0040*/ 	.short	0x0001
        /*0042*/ 	.short	0x0008
        /*0044*/ 	.byte	0x00, 0xf0, 0x21, 0x00


	//----- nvinfo : EIATTR_KPARAM_INFO
	.align		4
.L_13871:
        /*0048*/ 	.byte	0x04, 0x17
        /*004a*/ 	.short	(.L_13873 - .L_13872)
.L_13872:
        /*004c*/ 	.word	0x00000000
        /*0050*/ 	.short	0x0000
        /*0052*/ 	.short	0x0000
        /*0054*/ 	.byte	0x00, 0xf0, 0x21, 0x00


	//----- nvinfo : EIATTR_SPARSE_MMA_MASK
	.align		4
.L_13873:
        /*0058*/ 	.byte	0x03, 0x50
        /*005a*/ 	.short	0x0000


	//----- nvinfo : EIATTR_MAXREG_COUNT
	.align		4
        /*005c*/ 	.byte	0x03, 0x1b
        /*005e*/ 	.short	0x00ff


	//----- nvinfo : EIATTR_NUM_BARRIERS
	.align		4
        /*0060*/ 	.byte	0x02, 0x4c
        /*0062*/ 	.byte	0x01
	.zero		1


	//----- nvinfo : EIATTR_MERCURY_ISA_VERSION
	.align		4
        /*0064*/ 	.byte	0x03, 0x5f
        /*0066*/ 	.short	0x0101


	//----- nvinfo : EIATTR_EXIT_INSTR_OFFSETS
	.align		4
        /*0068*/ 	.byte	0x04, 0x1c
        /*006a*/ 	.short	(.L_13875 - .L_13874)


	//   ....[0]....
.L_13874:
        /*006c*/ 	.word	0x00000050


	//   ....[1]....
        /*0070*/ 	.word	0x00001210


	//----- nvinfo : EIATTR_CRS_STACK_SIZE
	.align		4
.L_13875:
        /*0074*/ 	.byte	0x04, 0x1e
        /*0076*/ 	.short	(.L_13877 - .L_13876)
.L_13876:
        /*0078*/ 	.word	0x00000000


	//----- nvinfo : EIATTR_CBANK_PARAM_SIZE
	.align		4
.L_13877:
        /*007c*/ 	.byte	0x03, 0x19
        /*007e*/ 	.short	0x0028


	//----- nvinfo : EIATTR_PARAM_CBANK
	.align		4
        /*0080*/ 	.byte	0x04, 0x0a
        /*0082*/ 	.short	(.L_13879 - .L_13878)
	.align		4
.L_13878:
        /*0084*/ 	.word	index@(.nv.constant0._ZN2at6native43_GLOBAL__N__9ae7fba5_10_SoftMax_cu_9f978f6326cunn_SpatialSoftMaxForwardIN3c108BFloat16EfflNS1_22SoftMaxForwardEpilogueEEEvPT1_PKT_T2_SB_SB_)
        /*0088*/ 	.short	0x0210
        /*008a*/ 	.short	0x0028


	//----- nvinfo : EIATTR_SW_WAR
	.align		4
.L_13879:
        /*008c*/ 	.byte	0x04, 0x36
        /*008e*/ 	.short	(.L_13881 - .L_13880)
.L_13880:
        /*0090*/ 	.word	0x00000008
.L_13881:


//--------------------- .nv.info._ZN2at6native43_GLOBAL__N__9ae7fba5_10_SoftMax_cu_9f978f6326cunn_SpatialSoftMaxForwardIN3c108BFloat16EfS4_lNS1_22SoftMaxForwardEpilogueEEEvPT1_PKT_T2_SB_SB_ --------------------------
	.section	.nv.info._ZN2at6native43_GLOBAL__N__9ae7fba5_10_SoftMax_cu_9f978f6326cunn_SpatialSoftMaxForwardIN3c108BFloat16EfS4_lNS1_22SoftMaxForwardEpilogueEEEvPT1_PKT_T2_SB_SB_,"",@"SHT_CUDA_INFO"
	.sectionflags	@""
	.align	4


	//----- nvinfo : EIATTR_CUDA_API_VERSION
	.align		4
        /*0000*/ 	.byte	0x04, 0x37
        /*0002*/ 	.short	(.L_13883 - .L_13882)
.L_13882:
        /*0004*/ 	.word	0x00000082


	//----- nvinfo : EIATTR_KPARAM_INFO
	.align		4
.L_13883:
        /*0008*/ 	.byte	0x04, 0x17
        /*000a*/ 	.short	(.L_13885 - .L_13884)
.L_13884:
        /*000c*/ 	.word	0x00000000
        /*0010*/ 	.short	0x0004
        /*0012*/ 	.short	0x0020
        /*0014*/ 	.byte	0x00, 0xf0, 0x21, 0x00


	//----- nvinfo : EIATTR_KPARAM_INFO
	.align		4
.L_13885:
        /*0018*/ 	.byte	0x04, 0x17
        /*001a*/ 	.short	(.L_13887 - .L_13886)
.L_13886:
        /*001c*/ 	.word	0x00000000
        /*0020*/ 	.short	0x0003
        /*0022*/ 	.short	0x0018
        /*0024*/ 	.byte	0x00, 0xf0, 0x21, 0x00


	//----- nvinfo : EIATTR_KPARAM_INFO
	.align		4
.L_13887:
        /*0028*/ 	.byte	0x04, 0x17
        /*002a*/ 	.short	(.L_13889 - .L_13888)
.L_13888:
        /*002c*/ 	.word	0x00000000
        /*0030*/ 	.short	0x0002
        /*0032*/ 	.short	0x0010
        /*0034*/ 	.byte	0x00, 0xf0, 0x21, 0x00


	//----- nvinfo : EIATTR_KPARAM_INFO
	.align		4
.L_13889:
        /*0038*/ 	.byte	0x04, 0x17
        /*003a*/ 	.short	(.L_13891 - .L_13890)
.L_13890:
        /*003c*/ 	.word	0x00000000
        /*0040*/ 	.short	0x0001
        /*0042*/ 	.short	0x0008
        /*0044*/ 	.byte	0x00, 0xf0, 0x21, 0x00


	//----- nvinfo : EIATTR_KPARAM_INFO
	.align		4
.L_13891:
        /*0048*/ 	.byte	0x04, 0x17
        /*004a*/ 	.short	(.L_13893 - .L_13892)
.L_13892:
        /*004c*/ 	.word	0x00000000
        /*0050*/ 	.short	0x0000
        /*0052*/ 	.short	0x0000
        /*0054*/ 	.byte	0x00, 0xf0, 0x21, 0x00


	//----- nvinfo : EIATTR_SPARSE_MMA_MASK
	.align		4
.L_13893:
        /*0058*/ 	.byte	0x03, 0x50
        /*005a*/ 	.short	0x0000


	//----- nvinfo : EIATTR_MAXREG_COUNT
	.align		4
        /*005c*/ 	.byte	0x03, 0x1b
        /*005e*/ 	.short	0x00ff


	//----- nvinfo : EIATTR_NUM_BARRIERS
	.align		4
        /*0060*/ 	.byte	0x02, 0x4c
        /*0062*/ 	.byte	0x01
	.zero		1


	//----- nvinfo : EIATTR_MERCURY_ISA_VERSION
	.align		4
        /*0064*/ 	.byte	0x03, 0x5f
        /*0066*/ 	.short	0x0101


	//----- nvinfo : EIATTR_EXIT_INSTR_OFFSETS
	.align		4
        /*0068*/ 	.byte	0x04, 0x1c
        /*006a*/ 	.short	(.L_13895 - .L_13894)


	//   ....[0]....
.L_13894:
        /*006c*/ 	.word	0x00000050


	//   ....[1]....
        /*0070*/ 	.word	0x00001290


	//----- nvinfo : EIATTR_CRS_STACK_SIZE
	.align		4
.L_13895:
        /*0074*/ 	.byte	0x04, 0x1e
        /*0076*/ 	.short	(.L_13897 - .L_13896)
.L_13896:
        /*0078*/ 	.word	0x00000000


	//----- nvinfo : EIATTR_CBANK_PARAM_SIZE
	.align		4
.L_13897:
        /*007c*/ 	.byte	0x03, 0x19
        /*007e*/ 	.short	0x0028


	//----- nvinfo : EIATTR_PARAM_CBANK
	.align		4
        /*0080*/ 	.byte	0x04, 0x0a
        /*0082*/ 	.short	(.L_13899 - .L_13898)
	.align		4
.L_13898:
        /*0084*/ 	.word	index@(.nv.constant0._ZN2at6native43_GLOBAL__N__9ae7fba5_10_SoftMax_cu_9f978f6326cunn_SpatialSoftMaxForwardIN3c108BFloat16EfS4_lNS1_22SoftMaxForwardEpilogueEEEvPT1_PKT_T2_SB_SB_)
        /*0088*/ 	.short	0x0210
        /*008a*/ 	.short	0x0028


	//----- nvinfo : EIATTR_SW_WAR
	.align		4
.L_13899:
        /*008c*/ 	.byte	0x04, 0x36
        /*008e*/ 	.short	(.L_13901 - .L_13900)
.L_13900:
        /*0090*/ 	.word	0x00000008
.L_13901:


//--------------------- .nv.info._ZN2at6native43_GLOBAL__N__9ae7fba5_10_SoftMax_cu_9f978f6326cunn_SpatialSoftMaxForwardIN3c108BFloat16EffiNS1_22SoftMaxForwardEpilogueEEEvPT1_PKT_T2_SB_SB_ --------------------------
	.section	.nv.info._ZN2at6native43_GLOBAL__N__9ae7fba5_10_SoftMax_cu_9f978f6326cunn_SpatialSoftMaxForwardIN3c108BFloat16EffiNS1_22SoftMaxForwardEpilogueEEEvPT1_PKT_T2_SB_SB_,"",@"SHT_CUDA_INFO"
	.sectionflags	@""
	.align	4


	//----- nvinfo : EIATTR_CUDA_API_VERSION
	.align		4
        /*0000*/ 	.byte	0x04, 0x37
        /*0002*/ 	.short	(.L_13903 - .L_13902)
.L_13902:
        /*0004*/ 	.word	0x00000082


	//----- nvinfo : EIATTR_KPARAM_INFO
	.align		4
.L_13903:
        /*0008*/ 	.byte	0x04, 0x17
        /*000a*/ 	.short	(.L_13905 - .L_13904)
.L_13904:
        /*000c*/ 	.word	0x00000000
        /*0010*/ 	.short	0x0004
        /*0012*/ 	.short	0x0018
        /*0014*/ 	.byte	0x00, 0xf0, 0x11, 0x00


	//----- nvinfo : EIATTR_KPARAM_INFO
	.align		4
.L_13905:
        /*0018*/ 	.byte	0x04, 0x17
        /*001a*/ 	.short	(.L_13907 - .L_13906)
.L_13906:
        /*001c*/ 	.word	0x00000000
        /*0020*/ 	.short	0x0003
        /*0022*/ 	.short	0x0014
        /*0024*/ 	.byte	0x00, 0xf0, 0x11, 0x00


	//----- nvinfo : EIATTR_KPARAM_INFO
	.align		4
.L_13907:
        /*0028*/ 	.byte	0x04, 0x17
        /*002a*/ 	.short	(.L_13909 - .L_13908)
.L_13908:
        /*002c*/ 	.word	0x00000000
        /*0030*/ 	.short	0x0002
        /*0032*/ 	.short	0x0010
        /*0034*/ 	.byte	0x00, 0xf0, 0x11, 0x00


	//----- nvinfo : EIATTR_KPARAM_INFO
	.align		4
.L_13909:
        /*0038*/ 	.byte	0x04, 0x17
        /*003a*/ 	.short	(.L_13911 - .L_13910)
.L_13910:
        /*003c*/ 	.word	0x00000000
        /*0040*/ 	.short	0x0001
        /*0042*/ 	.short	0x0008
        /*0044*/ 	.byte	0x00, 0xf0, 0x21, 0x00


	//----- nvinfo : EIATTR_KPARAM_INFO
	.align		4
.L_13911:
        /*0048*/ 	.byte	0x04, 0x17
        /*004a*/ 	.short	(.L_13913 - .L_13912)
.L_13912:
        /*004c*/ 	.word	0x00000000
        /*0050*/ 	.short	0x0000
        /*0052*/ 	.short	0x0000
        /*0054*/ 	.byte	0x00, 0xf0, 0x21, 0x00


	//----- nvinfo : EIATTR_SPARSE_MMA_MASK
	.align		4
.L_13913:
        /*0058*/ 	.byte	0x03, 0x50
        /*005a*/ 	.short	0x0000


	//----- nvinfo : EIATTR_MAXREG_COUNT
	.align		4
        /*005c*/ 	.byte	0x03, 0x1b
        /*005e*/ 	.short	0x00ff


	//----- nvinfo : EIATTR_NUM_BARRIERS
	.align		4
        /*0060*/ 	.byte	0x02, 0x4c
        /*0062*/ 	.byte	0x01
	.zero		1


	//----- nvinfo : EIATTR_MERCURY_ISA_VERSION
	.align		4
        /*0064*/ 	.byte	0x03, 0x5f
        /*0066*/ 	.short	0x0101


	//----- nvinfo : EIATTR_EXIT_INSTR_OFFSETS
	.align		4
        /*0068*/ 	.byte	0x04, 0x1c
        /*006a*/ 	.short	(.L_13915 - .L_13914)


	//   ....[0]....
.L_13914:
        /*006c*/ 	.word	0x00000040


	//   ....[1]....
        /*0070*/ 	.word	0x00000c90


	//----- nvinfo : EIATTR_CRS_STACK_SIZE
	.align		4
.L_13915:
        /*0074*/ 	.byte	0x04, 0x1e
        /*0076*/ 	.short	(.L_13917 - .L_13916)
.L_13916:
        /*0078*/ 	.word	0x00000000


	//----- nvinfo : EIATTR_CBANK_PARAM_SIZE
	.align		4
.L_13917:
        /*007c*/ 	.byte	0x03, 0x19
        /*007e*/ 	.short	0x001c


	//----- nvinfo : EIATTR_PARAM_CBANK
	.align		4
        /*0080*/ 	.byte	0x04, 0x0a
        /*0082*/ 	.short	(.L_13919 - .L_13918)
	.align		4
.L_13918:
        /*0084*/ 	.word	index@(.nv.constant0._ZN2at6native43_GLOBAL__N__9ae7fba5_10_SoftMax_cu_9f978f6326cunn_SpatialSoftMaxForwardIN3c108BFloat16EffiNS1_22SoftMaxForwardEpilogueEEEvPT1_PKT_T2_SB_SB_)
        /*0088*/ 	.short	0x0210
        /*008a*/ 	.short	0x001c


	//----- nvinfo : EIATTR_SW_WAR
	.align		4
.L_13919:
        /*008c*/ 	.byte	0x04, 0x36
        /*008e*/ 	.short	(.L_13921 - .L_13920)
.L_13920:
        /*0090*/ 	.word	0x00000008
.L_13921:


//--------------------- .nv.info._ZN2at6native43_GLOBAL__N__9ae7fba5_10_SoftMax_cu_9f978f6326cunn_SpatialSoftMaxForwardIN3c108BFloat16EfS4_iNS1_22SoftMaxForwardEpilogueEEEvPT1_PKT_T2_SB_SB_ --------------------------
	.section	.nv.info._ZN2at6native43_GLOBAL__N__9ae7fba5_10_SoftMax_cu_9f978f6326cunn_SpatialSoftMaxForwardIN3c108BFloat16EfS4_iNS1_22SoftMaxForwardEpilogueEEEvPT1_PKT_T2_SB_SB_,"",@"SHT_CUDA_INFO"
	.sectionflags	@""
	.align	4


	//----- nvinfo : EIATTR_CUDA_API_VERSION
	.align		4
        /*0000*/ 	.byte	0x04, 0x37
        /*0002*/ 	.short	(.L_13923 - .L_13922)
.L_13922:
        /*0004*/ 	.word	0x00000082


	//----- nvinfo : EIATTR_KPARAM_INFO
	.align		4
.L_13923:
        /*0008*/ 	.byte	0x04, 0x17
        /*000a*/ 	.short	(.L_13925 - .L_13924)
.L_13924:
        /*000c*/ 	.word	0x00000000
        /*0010*/ 	.short	0x0004
        /*0012*/ 	.short	0x0018
        /*0014*/ 	.byte	0x00, 0xf0, 0x11, 0x00


	//----- nvinfo : EIATTR_KPARAM_INFO
	.align		4
.L_13925:
        /*0018*/ 	.byte	0x04, 0x17
        /*001a*/ 	.short	(.L_13927 - .L_13926)
.L_13926:
        /*001c*/ 	.word	0x00000000
        /*0020*/ 	.short	0x0003
        /*0022*/ 	.short	0x0014
        /*0024*/ 	.byte	0x00, 0xf0, 0x11, 0x00


	//----- nvinfo : EIATTR_KPARAM_INFO
	.align		4
.L_13927:
        /*0028*/ 	.byte	0x04, 0x17
        /*002a*/ 	.short	(.L_13929 - .L_13928)
.L_13928:
        /*002c*/ 	.word	0x00000000
        /*0030*/ 	.short	0x0002
        /*0032*/ 	.short	0x0010
        /*0034*/ 	.byte	0x00, 0xf0, 0x11, 0x00


	//----- nvinfo : EIATTR_KPARAM_INFO
	.align		4
.L_13929:
        /*0038*/ 	.byte	0x04, 0x17
        /*003a*/ 	.short	(.L_13931 - .L_13930)
.L_13930:
        /*003c*/ 	.word	0x00000000
        /*0040*/ 	.short	0x0001
        /*0042*/ 	.short	0x0008
        /*0044*/ 	.byte	0x00, 0xf0, 0x21, 0x00


	//----- nvinfo : EIATTR_KPARAM_INFO
	.align		4
.L_13931:
        /*0048*/ 	.byte	0x04, 0x17
        /*004a*/ 	.short	(.L_13933 - .L_13932)
.L_13932:
        /*004c*/ 	.word	0x00000000
        /*0050*/ 	.short	0x0000
        /*0052*/ 	.short	0x0000
        /*0054*/ 	.byte	0x00, 0xf0, 0x21, 0x00


	//----- nvinfo : EIATTR_SPARSE_MMA_MASK
	.align		4
.L_13933:
        /*0058*/ 	.byte	0x03, 0x50
        /*005a*/ 	.short	0x0000


	//----- nvinfo : EIATTR_MAXREG_COUNT
	.align		4
        /*005c*/ 	.byte	0x03, 0x1b
        /*005e*/ 	.short	0x00ff


	//----- nvinfo : EIATTR_NUM_BARRIERS
	.align		4
        /*0060*/ 	.byte	0x02, 0x4c
        /*0062*/ 	.byte	0x01
	.zero		1


	//----- nvinfo : EIATTR_MERCURY_ISA_VERSION
	.align		4
        /*0064*/ 	.byte	0x03, 0x5f
        /*0066*/ 	.short	0x0101


	//----- nvinfo : EIATTR_EXIT_INSTR_OFFSETS
	.align		4
        /*0068*/ 	.byte	0x04, 0x1c
        /*006a*/ 	.short	(.L_13935 - .L_13934)


	//   ....[0]....
.L_13934:
        /*006c*/ 	.word	0x00000040


	//   ....[1]....
        /*0070*/ 	.word	0x00000cb0


	//----- nvinfo : EIATTR_CRS_STACK_SIZE
	.align		4
.L_13935:
        /*0074*/ 	.byte	0x04, 0x1e
        /*0076*/ 	.short	(.L_13937 - .L_13936)
.L_13936:
        /*0078*/ 	.word	0x00000000


	//----- nvinfo : EIATTR_CBANK_PARAM_SIZE
	.align		4
.L_13937:
        /*007c*/ 	.byte	0x03, 0x19
        /*007e*/ 	.short	0x001c


	//----- nvinfo : EIATTR_PARAM_CBANK
	.align		4
        /*0080*/ 	.byte	0x04, 0x0a
        /*0082*/ 	.short	(.L_13939 - .L_13938)
	.align		4
.L_13938:
        /*0084*/ 	.word	index@(.nv.constant0._ZN2at6native43_GLOBAL__N__9ae7fba5_10_SoftMax_cu_9f978f6326cunn_SpatialSoftMaxForwardIN3c108BFloat16EfS4_iNS1_22SoftMaxForwardEpilogueEEEvPT1_PKT_T2_SB_SB_)
        /*0088*/ 	.short	0x0210
        /*008a*/ 	.short	0x001c


	//----- nvinfo : EIATTR_SW_WAR
	.align		4
.L_13939:
        /*008c*/ 	.byte	0x04, 0x36
        /*008e*/ 	.short	(.L_13941 - .L_13940)
.L_13940:
        /*0090*/ 	.word	0x00000008
.L_13941:


//--------------------- .nv.info._ZN2at6native43_GLOBAL__N__9ae7fba5_10_SoftMax_cu_9f978f6326cunn_SpatialSoftMaxForwardIN3c104HalfEfflNS1_22SoftMaxForwardEpilogueEEEvPT1_PKT_T2_SB_SB_ --------------------------
	.section	.nv.info._ZN2at6native43_GLOBAL__N__9ae7fba5_10_SoftMax_cu_9f978f6326cunn_SpatialSoftMaxForwardIN3c104HalfEfflNS1_22SoftMaxForwardEpilogueEEEvPT1_PKT_T2_SB_SB_,"",@"SHT_CUDA_INFO"
	.sectionflags	@""
	.align	4


	//----- nvinfo : EIATTR_CUDA_API_VERSION
	.align		4
        /*0000*/ 	.byte	0x04, 0x37
        /*0002*/ 	.short	(.L_13943 - .L_13942)
.L_13942:
        /*0004*/ 	.word	0x00000082


	//----- nvinfo : EIATTR_KPARAM_INFO
	.align		4
.L_13943:
        /*0008*/ 	.byte	0x04, 0x17
        /*000a*/ 	.short	(.L_13945 - .L_13944)
.L_13944:
        /*000c*/ 	.word	0x00000000
        /*0010*/ 	.short	0x0004
        /*0012*/ 	.short	0x0020
        /*0014*/ 	.byte	0x00, 0xf0, 0x21, 0x00


	//----- nvinfo : EIATTR_KPARAM_INFO
	.align		4
.L_13945:
        /*0018*/ 	.byte	0x04, 0x17
        /*001a*/ 	.short	(.L_13947 - .L_13946)
.L_13946:
        /*001c*/ 	.word	0x00000000
        /*0020*/ 	.short	0x0003
        /*0022*/ 	.short	0x0018
        /*0024*/ 	.byte	0x00, 0xf0, 0x21, 0x00


	//----- nvinfo : EIATTR_KPARAM_INFO
	.align		4
.L_13947:
        /*0028*/ 	.byte	0x04, 0x17
        /*002a*/ 	.short	(.L_13949 - .L_13948)
.L_13948:
        /*002c*/ 	.word	0x00000000
        /*0030*/ 	.short	0x0002
        /*0032*/ 	.short	0x0010
        /*0034*/ 	.byte	0x00, 0xf0, 0x21, 0x00


	//----- nvinfo : EIATTR_KPARAM_INFO
	.align		4
.L_13949:
        /*0038*/ 	.byte	0x04, 0x17
        /*003a*/ 	.short	(.L_13951 - .L_13950)
.L_13950:
        /*003c*/ 	.word	0x00000000
        /*0040*/ 	.short	0x0001
        /*0042*/ 	.short	0x0008
        /*0044*/ 	.byte	0x00, 0xf0, 0x21, 0x00


	//----- nvinfo : EIATTR_KPARAM_INFO
	.align		4
.L_13951:
        /*0048*/ 	.byte	0x04, 0x17
        /*004a*/ 	.short	(.L_13953 - .L_13952)
.L_13952:
        /*004c*/ 	.word	0x00000000
        /*0050*/ 	.short	0x0000
        /*0052*/ 	.short	0x0000
        /*0054*/ 	.byte	0x00, 0xf0, 0x21, 0x00


	//----- nvinfo : EIATTR_SPARSE_MMA_MASK
	.align		4
.L_13953:
        /*0058*/ 	.byte	0x03, 0x50
        /*005a*/ 	.short	0x0000


	//----- nvinfo : EIATTR_MAXREG_COUNT
	.align		4
        /*005c*/ 	.byte	0x03, 0x1b
        /*005e*/ 	.short	0x00ff


	//----- nvinfo : EIATTR_NUM_BARRIERS
	.align		4
        /*0060*/ 	.byte	0x02, 0x4c
        /*0062*/ 	.byte	0x01
	.zero		1


	//----- nvinfo : EIATTR_MERCURY_ISA_VERSION
	.align		4
        /*0064*/ 	.byte	0x03, 0x5f
        /*0066*/ 	.short	0x0101


	//----- nvinfo : EIATTR_EXIT_INSTR_OFFSETS
	.align		4
        /*0068*/ 	.byte	0x04, 0x1c
        /*006a*/ 	.short	(.L_13955 - .L_13954)


	//   ....[0]....
.L_13954:
        /*006c*/ 	.word	0x00000050


	//   ....[1]....
        /*0070*/ 	.word	0x00001210


	//----- nvinfo : EIATTR_CRS_STACK_SIZE
	.align		4
.L_13955:
        /*0074*/ 	.byte	0x04, 0x1e
        /*0076*/ 	.short	(.L_13957 - .L_13956)
.L_13956:
        /*0078*/ 	.word	0x00000000


	//----- nvinfo : EIATTR_CBANK_PARAM_SIZE
	.align		4
.L_13957:
        /*007c*/ 	.byte	0x03, 0x19
        /*007e*/ 	.short	0x0028


	//----- nvinfo : EIATTR_PARAM_CBANK
	.align		4
        /*0080*/ 	.byte	0x04, 0x0a
        /*0082*/ 	.short	(.L_13959 - .L_13958)
	.align		4
.L_13958:
        /*0084*/ 	.word	index@(.nv.constant0._ZN2at6native43_GLOBAL__N__9ae7fba5_10_SoftMax_cu_9f978f6326cunn_SpatialSoftMaxForwardIN3c104HalfEfflNS1_22SoftMaxForwardEpilogueEEEvPT1_PKT_T2_SB_SB_)
        /*0088*/ 	.short	0x0210
        /*008a*/ 	.short	0x0028


	//----- nvinfo : EIATTR_SW_WAR
	.align		4
.L_13959:
        /*008c*/ 	.byte	0x04, 0x36
        /*008e*/ 	.short	(.L_13961 - .L_13960)
.L_13960:
        /*0090*/ 	.word	0x00000008
.L_13961:


//--------------------- .nv.info._ZN2at6native43_GLOBAL__N__9ae7fba5_10_SoftMax_cu_9f978f6326cunn_SpatialSoftMaxForwardIN3c104HalfEfS4_lNS1_22SoftMaxForwardEpilogueEEEvPT1_PKT_T2_SB_SB_ --------------------------
	.section	.nv.info._ZN2at6native43_GLOBAL__N__9ae7fba5_10_SoftMax_cu_9f978f6326cunn_SpatialSoftMaxForwardIN3c104HalfEfS4_lNS1_22SoftMaxForwardEpilogueEEEvPT1_PKT_T2_SB_SB_,"",@"SHT_CUDA_INFO"
	.sectionflags	@""
	.align	4


	//----- nvinfo : EIATTR_CUDA_API_VERSION
	.align		4
        /*0000*/ 	.byte	0x04, 0x37
        /*0002*/ 	.short	(.L_13963 - .L_13962)
.L_13962:
        /*0004*/ 	.word	0x00000082


	//----- nvinfo : EIATTR_KPARAM_INFO
	.align		4
.L_13963:
        /*0008*/ 	.byte	0x04, 0x17
        /*000a*/ 	.short	(.L_13965 - .L_13964)
.L_13964:
        /*000c*/ 	.word	0x00000000
        /*0010*/ 	.short	0x0004
        /*0012*/ 	.short	0x0020
        /*0014*/ 	.byte	0x00, 0xf0, 0x21, 0x00


	//----- nvinfo : EIATTR_KPARAM_INFO
	.align		4
.L_13965:
        /*0018*/ 	.byte	0x04, 0x17
        /*001a*/ 	.short	(.L_13967 - .L_13966)
.L_13966:
        /*001c*/ 	.word	0x00000000
        /*0020*/ 	.short	0x0003
        /*0022*/ 	.short	0x0018
        /*0024*/ 	.byte	0x00, 0xf0, 0x21, 0x00


	//----- nvinfo : EIATTR_KPARAM_INFO
	.align		4
.L_13967:
        /*0028*/ 	.byte	0x04, 0x17
        /*002a*/ 	.short	(.L_13969 - .L_13968)
.L_13968:
        /*002c*/ 	.word	0x00000000
        /*0030*/ 	.short	0x0002
        /*0032*/ 	.short	0x0010
        /*0034*/ 	.byte	0x00, 0xf0, 0x21, 0x00


	//----- nvinfo : EIATTR_KPARAM_INFO
	.align		4
.L_13969:
        /*0038*/ 	.byte	0x04, 0x17
        /*003a*/ 	.short	(.L_13971 - .L_13970)
.L_13970:
        /*003c*/ 	.word	0x00000000
        /*0040*/ 	.short	0x0001
        /*0042*/ 	.short	0x0008
        /*0044*/ 	.byte	0x00, 0xf0, 0x21, 0x00


	//----- nvinfo : EIATTR_KPARAM_INFO
	.align		4
.L_13971:
        /*0048*/ 	.byte	0x04, 0x17
        /*004a*/ 	.short	(.L_13973 - .L_13972)
.L_13972:
        /*004c*/ 	.word	0x00000000
        /*0050*/ 	.short	0x0000
        /*0052*/ 	.short	0x0000
        /*0054*/ 	.byte	0x00, 0xf0, 0x21, 0x00


	//----- nvinfo : EIATTR_SPARSE_MMA_MASK
	.align		4
.L_13973:
        /*0058*/ 	.byte	0x03, 0x50
        /*005a*/ 	.short	0x0000


	//----- nvinfo : EIATTR_MAXREG_COUNT
	.align		4
        /*005c*/ 	.byte	0x03, 0x1b
        /*005e*/ 	.short	0x00ff


	//----- nvinfo : EIATTR_NUM_BARRIERS
	.align		4
        /*0060*/ 	.byte	0x02, 0x4c
        /*0062*/ 	.byte	0x01
	.zero		1


	//----- nvinfo : EIATTR_MERCURY_ISA_VERSION
	.align		4
        /*0064*/ 	.byte	0x03, 0x5f
        /*0066*/ 	.short	0x0101


	//----- nvinfo : EIATTR_EXIT_INSTR_OFFSETS
	.align		4
        /*0068*/ 	.byte	0x04, 0x1c
        /*006a*/ 	.short	(.L_13975 - .L_13974)


	//   ....[0]....
.L_13974:
        /*006c*/ 	.word	0x00000050


	//   ....[1]....
        /*0070*/ 	.word	0x00001290


	//----- nvinfo : EIATTR_CRS_STACK_SIZE
	.align		4
.L_13975:
        /*0074*/ 	.byte	0x04, 0x1e
        /*0076*/ 	.short	(.L_13977 - .L_13976)
.L_13976:
        /*0078*/ 	.word	0x00000000


	//----- nvinfo : EIATTR_CBANK_PARAM_SIZE
	.align		4
.L_13977:
        /*007c*/ 	.byte	0x03, 0x19
        /*007e*/ 	.short	0x0028


	//----- nvinfo : EIATTR_PARAM_CBANK
	.align		4
        /*0080*/ 	.byte	0x04, 0x0a
        /*0082*/ 	.short	(.L_13979 - .L_13978)
	.align		4
.L_13978:
        /*0084*/ 	.word	index@(.nv.constant0._ZN2at6native43_GLOBAL__N__9ae7fba5_10_SoftMax_cu_9f978f6326cunn_SpatialSoftMaxForwardIN3c104HalfEfS4_lNS1_22SoftMaxForwardEpilogueEEEvPT1_PKT_T2_SB_SB_)
        /*0088*/ 	.short	0x0210
        /*008a*/ 	.short	0x0028


	//----- nvinfo : EIATTR_SW_WAR
	.align		4
.L_13979:
        /*008c*/ 	.byte	0x04, 0x36
        /*008e*/ 	.short	(.L_13981 - .L_13980)
.L_13980:
        /*0090*/ 	.word	0x00000008
.L_13981:


//--------------------- .nv.info._ZN2at6native43_GLOBAL__N__9ae7fba5_10_SoftMax_cu_9f978f6326cunn_SpatialSoftMaxForwardIN3c104HalfEffiNS1_22SoftMaxForwardEpilogueEEEvPT1_PKT_T2_SB_SB_ --------------------------
	.section	.nv.info._ZN2at6native43_GLOBAL__N__9ae7fba5_10_SoftMax_cu_9f978f6326cunn_SpatialSoftMaxForwardIN3c104HalfEffiNS1_22SoftMaxForwardEpilogueEEEvPT1_PKT_T2_SB_SB_,"",@"SHT_CUDA_INFO"
	.sectionflags	@""
	.align	4


	//----- nvinfo : EIATTR_CUDA_API_VERSION
	.align		4
        /*0000*/ 	.byte	0x04, 0x37
        /*0002*/ 	.short	(.L_13983 - .L_13982)
.L_13982:
        /*0004*/ 	.word	0x00000082


	//----- nvinfo : EIATTR_KPARAM_INFO
	.align		4
.L_13983:
        /*0008*/ 	.byte	0x04, 0x17
        /*000a*/ 	.short	(.L_13985 - .L_13984)
.L_13984:
        /*000c*/ 	.word	0x00000000
        /*0010*/ 	.short	0x0004
        /*0012*/ 	.short	0x0018
        /*0014*/ 	.byte	0x00, 0xf0, 0x11, 0x00


	//----- nvinfo : EIATTR_KPARAM_INFO
	.align		4
.L_13985:
        /*0018*/ 	.byte	0x04, 0x17
        /*001a*/ 	.short	(.L_13987 - .L_13986)
.L_13986:
        /*001c*/ 	.word	0x00000000
        /*0020*/ 	.short	0x0003
        /*0022*/ 	.short	0x0014
        /*0024*/ 	.byte	0x00, 0xf0, 0x11, 0x00


	//----- nvinfo : EIATTR_KPARAM_INFO
	.align		4
.L_13987:
        /*0028*/ 	.byte	0x04, 0x17
        /*002a*/ 	.short	(.L_13989 - .L_13988)
.L_13988:
        /*002c*/ 	.word	0x00000000
        /*0030*/ 	.short	0x0002
        /*0032*/ 	.short	0x0010
        /*0034*/ 	.byte	0x00, 0xf0, 0x11, 0x00


	//----- nvinfo : EIATTR_KPARAM_INFO
	.align		4
.L_13989:
        /*0038*/ 	.byte	0x04, 0x17
        /*003a*/ 	.short	(.L_13991 - .L_13990)
.L_13990:
        /*003c*/ 	.word	0x00000000
        /*0040*/ 	.short	0x0001
        /*0042*/ 	.short	0x0008
        /*0044*/ 	.byte	0x00, 0xf0, 0x21, 0x00


	//----- nvinfo : EIATTR_KPARAM_INFO
	.align		4
.L_13991:
        /*0048*/ 	.byte	0x04, 0x17
        /*004a*/ 	.short	(.L_13993 - .L_13992)
.L_13992:
        /*004c*/ 	.word	0x00000000
        /*0050*/ 	.short	0x0000
        /*0052*/ 	.short	0x0000
        /*0054*/ 	.byte	0x00, 0xf0, 0x21, 0x00


	//----- nvinfo : EIATTR_SPARSE_MMA_MASK
	.align		4
.L_13993:
        /*0058*/ 	.byte	0x03, 0x50
        /*005a*/ 	.short	0x0000


	//----- nvinfo : EIATTR_MAXREG_COUNT
	.align		4
        /*005c*/ 	.byte	0x03, 0x1b
        /*005e*/ 	.short	0x00ff


	//----- nvinfo : EIATTR_NUM_BARRIERS
	.align		4
        /*0060*/ 	.byte	0x02, 0x4c
        /*0062*/ 	.byte	0x01
	.zero		1


	//----- nvinfo : EIATTR_MERCURY_ISA_VERSION
	.align		4
        /*0064*/ 	.byte	0x03, 0x5f
        /*0066*/ 	.short	0x0101


	//----- nvinfo : EIATTR_EXIT_INSTR_OFFSETS
	.align		4
        /*0068*/ 	.byte	0x04, 0x1c
        /*006a*/ 	.short	(.L_13995 - .L_13994)


	//   ....[0]....
.L_13994:
        /*006c*/ 	.word	0x00000040


	//   ....[1]....
        /*0070*/ 	.word	0x00000c90


	//----- nvinfo : EIATTR_CRS_STACK_SIZE
	.align		4
.L_13995:
        /*0074*/ 	.byte	0x04, 0x1e
        /*0076*/ 	.short	(.L_13997 - .L_13996)
.L_13996:
        /*0078*/ 	.word	0x00000000


	//----- nvinfo : EIATTR_CBANK_PARAM_SIZE
	.align		4
.L_13997:
        /*007c*/ 	.byte	0x03, 0x19
        /*007e*/ 	.short	0x001c


	//----- nvinfo : EIATTR_PARAM_CBANK
	.align		4
        /*0080*/ 	.byte	0x04, 0x0a
        /*0082*/ 	.short	(.L_13999 - .L_13998)
	.align		4
.L_13998:
        /*0084*/ 	.word	index@(.nv.constant0._ZN2at6native43_GLOBAL__N__9ae7fba5_10_SoftMax_cu_9f978f6326cunn_SpatialSoftMaxForwardIN3c104HalfEffiNS1_22SoftMaxForwardEpilogueEEEvPT1_PKT_T2_SB_SB_)
        /*0088*/ 	.short	0x0210
        /*008a*/ 	.short	0x001c


	//----- nvinfo : EIATTR_SW_WAR
	.align		4
.L_13999:
        /*008c*/ 	.byte	0x04, 0x36
        /*008e*/ 	.short	(.L_14001 - .L_14000)
.L_14000:
        /*0090*/ 	.word	0x00000008
.L_14001:


//--------------------- .nv.info._ZN2at6native43_GLOBAL__N__9ae7fba5_10_SoftMax_cu_9f978f6326cunn_SpatialSoftMaxForwardIN3c104HalfEfS4_iNS1_22SoftMaxForwardEpilogueEEEvPT1_PKT_T2_SB_SB_ --------------------------
	.section	.nv.info._ZN2at6native43_GLOBAL__N__9ae7fba5_10_SoftMax_cu_9f978f6326cunn_SpatialSoftMaxForwardIN3c104HalfEfS4_iNS1_22SoftMaxForwardEpilogueEEEvPT1_PKT_T2_SB_SB_,"",@"SHT_CUDA_INFO"
	.sectionflags	@""
	.align	4


	//----- nvinfo : EIATTR_CUDA_API_VERSION
	.align		4
        /*0000*/ 	.byte	0x04, 0x37
        /*0002*/ 	.short	(.L_14003 - .L_14002)
.L_14002:
        /*0004*/ 	.word	0x00000082


	//----- nvinfo : EIATTR_KPARAM_INFO
	.align		4
.L_14003:
        /*0008*/ 	.byte	0x04, 0x17
        /*000a*/ 	.short	(.L_14005 - .L_14004)
.L_14004:
        /*000c*/ 	.word	0x00000000
        /*0010*/ 	.short	0x0004
        /*0012*/ 	.short	0x0018
        /*0014*/ 	.byte	0x00, 0xf0, 0x11, 0x00


	//----- nvinfo : EIATTR_KPARAM_INFO
	.align		4
.L_14005:
        /*0018*/ 	.byte	0x04, 0x17
        /*001a*/ 	.short	(.L_14007 - .L_14006)
.L_14006:
        /*001c*/ 	.word	0x00000000
        /*0020*/ 	.short	0x0003
        /*0022*/ 	.short	0x0014
        /*0024*/ 	.byte	0x00, 0xf0, 0x11, 0x00


	//----- nvinfo : EIATTR_KPARAM_INFO
	.align		4
.L_14007:
        /*0028*/ 	.byte	0x04, 0x17
        /*002a*/ 	.short	(.L_14009 - .L_14008)
.L_14008:
        /*002c*/ 	.word	0x00000000
        /*0030*/ 	.short	0x0002
        /*0032*/ 	.short	0x0010
        /*0034*/ 	.byte	0x00, 0xf0, 0x11, 0x00


	//----- nvinfo : EIATTR_KPARAM_INFO
	.align		4
.L_14009:
        /*0038*/ 	.byte	0x04, 0x17
        /*003a*/ 	.short	(.L_14011 - .L_14010)
.L_14010:
        /*003c*/ 	.word	0x00000000
        /*0040*/ 	.short	0x0001
        /*0042*/ 	.short	0x0008
        /*0044*/ 	.byte	0x00, 0xf0, 0x21, 0x00


	//----- nvinfo : EIATTR_KPARAM_INFO
	.align		4
.L_14011:
        /*0048*/ 	.byte	0x04, 0x17
        /*004a*/ 	.short	(.L_14013 - .L_14012)
.L_14012:
        /*004c*/ 	.word	0x00000000
        /*0050*/ 	.short	0x0000
        /*0052*/ 	.short	0x0000
        /*0054*/ 	.byte	0x00, 0xf0, 0x21, 0x00


	//----- nvinfo : EIATTR_SPARSE_MMA_MASK
	.align		4
.L_14013:
        /*0058*/ 	.byte	0x03, 0x50
        /*005a*/ 	.short	0x0000


	//----- nvinfo : EIATTR_MAXREG_COUNT
	.align		4
        /*005c*/ 	.byte	0x03, 0x1b
        /*005e*/ 	.short	0x00ff


	//----- nvinfo : EIATTR_NUM_BARRIERS
	.align		4
        /*0060*/ 	.byte	0x02, 0x4c
        /*0062*/ 	.byte	0x01
	.zero		1


	//----- nvinfo : EIATTR_MERCURY_ISA_VERSION
	.align		4
        /*0064*/ 	.byte	0x03, 0x5f
        /*0066*/ 	.short	0x0101


	//----- nvinfo : EIATTR_EXIT_INSTR_OFFSETS
	.align		4
        /*0068*/ 	.byte	0x04, 0x1c
        /*006a*/ 	.short	(.L_14015 - .L_14014)


	//   ....[0]....
.L_14014:
        /*006c*/ 	.word	0x00000040


	//   ....[1]....
        /*0070*/ 	.word	0x00000cb0


	//----- nvinfo : EIATTR_CRS_STACK_SIZE
	.align		4
.L_14015:
        /*0074*/ 	.byte	0x04, 0x1e
        /*0076*/ 	.short	(.L_14017 - .L_14016)
.L_14016:
        /*0078*/ 	.word	0x00000000


	//----- nvinfo : EIATTR_CBANK_PARAM_SIZE
	.align		4
.L_14017:
        /*007c*/ 	.byte	0x03, 0x19
        /*007e*/ 	.short	0x001c


	//----- nvinfo : EIATTR_PARAM_CBANK
	.align		4
        /*0080*/ 	.byte	0x04, 0x0a
        /*0082*/ 	.short	(.L_14019 - .L_14018)
	.align		4
.L_14018:
        /*0084*/ 	.word	index@(.nv.constant0._ZN2at6native43_GLOBAL__N__9ae7fba5_10_SoftMax_cu_9f978f6326cunn_SpatialSoftMaxForwardIN3c104HalfEfS4_iNS1_22SoftMaxForwardEpilogueEEEvPT1_PKT_T2_SB_SB_)
        /*0088*/ 	.short	0x0210
        /*008a*/ 	.short	0x001c


	//----- nvinfo : EIATTR_SW_WAR
	.align		4
.L_14019:
        /*008c*/ 	.byte	0x04, 0x36
        /*008e*/ 	.short	(.L_14021 - .L_14020)
.L_14020:
        /*0090*/ 	.word	0x00000008
.L_14021:


//--------------------- .nv.info._ZN2at6native43_GLOBAL__N__9ae7fba5_10_SoftMax_cu_9f978f6326cunn_SpatialSoftMaxForwardIffflNS1_22SoftMaxForwardEpilogueEEEvPT1_PKT_T2_S9_S9_ --------------------------
	.section	.nv.info._ZN2at6native43_GLOBAL__N__9ae7fba5_10_SoftMax_cu_9f978f6326cunn_SpatialSoftMaxForwardIffflNS1_22SoftMaxForwardEpilogueEEEvPT1_PKT_T2_S9_S9_,"",@"SHT_CUDA_INFO"
	.sectionflags	@""
	.align	4


	//----- nvinfo : EIATTR_CUDA_API_VERSION
	.align		4
        /*0000*/ 	.byte	0x04, 0x37
        /*0002*/ 	.short	(.L_14023 - .L_14022)
.L_14022:
        /*0004*/ 	.word	0x00000082


	//----- nvinfo : EIATTR_KPARAM_INFO
	.align		4
.L_14023:
        /*0008*/ 	.byte	0x04, 0x17
        /*000a*/ 	.short	(.L_14025 - .L_14024)
.L_14024:
        /*000c*/ 	.word	0x00000000
        /*0010*/ 	.short	0x0004
        /*0012*/ 	.short	0x0020
        /*0014*/ 	.byte	0x00, 0xf0, 0x21, 0x00


	//----- nvinfo : EIATTR_KPARAM_INFO
	.align		4
.L_14025:
        /*0018*/ 	.byte	0x04, 0x17
        /*001a*/ 	.short	(.L_14027 - .L_14026)
.L_14026:
        /*001c*/ 	.word	0x00000000
        /*0020*/ 	.short	0x0003
        /*0022*/ 	.short	0x0018
        /*0024*/ 	.byte	0x00, 0xf0, 0x21, 0x00


	//----- nvinfo : EIATTR_KPARAM_INFO
	.align		4
.L_14027:
        /*0028*/ 	.byte	0x04, 0x17
        /*002a*/ 	.short	(.L_14029 - .L_14028)
.L_14028:
        /*002c*/ 	.word	0x00000000
        /*0030*/ 	.short	0x0002
        /*0032*/ 	.short	0x0010
        /*0034*/ 	.byte	0x00, 0xf0, 0x21, 0x00


	//----- nvinfo : EIATTR_KPARAM_INFO
	.align		4
.L_14029:
        /*0038*/ 	.byte	0x04, 0x17
        /*003a*/ 	.short	(.L_14031 - .L_14030)
.L_14030:
        /*003c*/ 	.word	0x00000000
        /*0040*/ 	.short	0x0001
        /*0042*/ 	.short	0x0008
        /*0044*/ 	.byte	0x00, 0xf0, 0x21, 0x00


	//----- nvinfo : EIATTR_KPARAM_INFO
	.align		4
.L_14031:
        /*0048*/ 	.byte	0x04, 0x17
        /*004a*/ 	.short	(.L_14033 - .L_14032)
.L_14032:
        /*004c*/ 	.word	0x00000000
        /*0050*/ 	.short	0x0000
        /*0052*/ 	.short	0x0000
        /*0054*/ 	.byte	0x00, 0xf0, 0x21, 0x00


	//----- nvinfo : EIATTR_SPARSE_MMA_MASK
	.align		4
.L_14033:
        /*0058*/ 	.byte	0x03, 0x50
        /*005a*/ 	.short	0x0000


	//----- nvinfo : EIATTR_MAXREG_COUNT
	.align		4
        /*005c*/ 	.byte	0x03, 0x1b
        /*005e*/ 	.short	0x00ff


	//----- nvinfo : EIATTR_NUM_BARRIERS
	.align		4
        /*0060*/ 	.byte	0x02, 0x4c
        /*0062*/ 	.byte	0x01
	.zero		1


	//----- nvinfo : EIATTR_MERCURY_ISA_VERSION
	.align		4
        /*0064*/ 	.byte	0x03, 0x5f
        /*0066*/ 	.short	0x0101


	//----- nvinfo : EIATTR_EXIT_INSTR_OFFSETS
	.align		4
        /*0068*/ 	.byte	0x04, 0x1c
        /*006a*/ 	.short	(.L_14035 - .L_14034)


	//   ....[0]....
.L_14034:
        /*006c*/ 	.word	0x00000050


	//   ....[1]....
        /*0070*/ 	.word	0x00001210


	//----- nvinfo : EIATTR_CRS_STACK_SIZE
	.align		4
.L_14035:
        /*0074*/ 	.byte	0x04, 0x1e
        /*0076*/ 	.short	(.L_14037 - .L_14036)
.L_14036:
        /*0078*/ 	.word	0x00000000


	//----- nvinfo : EIATTR_CBANK_PARAM_SIZE
	.align		4
.L_14037:
        /*007c*/ 	.byte	0x03, 0x19
        /*007e*/ 	.short	0x0028


	//----- nvinfo : EIATTR_PARAM_CBANK
	.align		4
        /*0080*/ 	.byte	0x04, 0x0a
        /*0082*/ 	.short	(.L_14039 - .L_14038)
	.align		4
.L_14038:
        /*0084*/ 	.word	index@(.nv.constant0._ZN2at6native43_GLOBAL__N__9ae7fba5_10_SoftMax_cu_9f978f6326cunn_SpatialSoftMaxForwardIffflNS1_22SoftMaxForwardEpilogueEEEvPT1_PKT_T2_S9_S9_)
        /*0088*/ 	.short	0x0210
        /*008a*/ 	.short	0x0028


	//----- nvinfo : EIATTR_SW_WAR
	.align		4
.L_14039:
        /*008c*/ 	.byte	0x04, 0x36
        /*008e*/ 	.short	(.L_14041 - .L_14040)
.L_14040:
        /*0090*/ 	.word	0x00000008
.L_14041:


//--------------------- .nv.info._ZN2at6native43_GLOBAL__N__9ae7fba5_10_SoftMax_cu_9f978f6326cunn_SpatialSoftMaxForwardIfffiNS1_22SoftMaxForwardEpilogueEEEvPT1_PKT_T2_S9_S9_ --------------------------
	.section	.nv.info._ZN2at6native43_GLOBAL__N__9ae7fba5_10_SoftMax_cu_9f978f6326cunn_SpatialSoftMaxForwardIfffiNS1_22SoftMaxForwardEpilogueEEEvPT1_PKT_T2_S9_S9_,"",@"SHT_CUDA_INFO"
	.sectionflags	@""
	.align	4


	//----- nvinfo : EIATTR_CUDA_API_VERSION
	.align		4
        /*0000*/ 	.byte	0x04, 0x37
        /*0002*/ 	.short	(.L_14043 - .L_14042)
.L_14042:
        /*0004*/ 	.word	0x00000082


	//----- nvinfo : EIATTR_KPARAM_INFO
	.align		4
.L_14043:
        /*0008*/ 	.byte	0x04, 0x17
        /*000a*/ 	.short	(.L_14045 - .L_14044)
.L_14044:
        /*000c*/ 	.word	0x00000000
        /*0010*/ 	.short	0x0004
        /*0012*/ 	.short	0x0018
        /*0014*/ 	.byte	0x00, 0xf0, 0x11, 0x00


	//----- nvinfo : EIATTR_KPARAM_INFO
	.align		4
.L_14045:
        /*0018*/ 	.byte	0x04, 0x17
        /*001a*/ 	.short	(.L_14047 - .L_14046)
.L_14046:
        /*001c*/ 	.word	0x00000000
        /*0020*/ 	.short	0x0003
        /*0022*/ 	.short	0x0014
        /*0024*/ 	.byte	0x00, 0xf0, 0x11, 0x00


	//----- nvinfo : EIATTR_KPARAM_INFO
	.align		4
.L_14047:
        /*0028*/ 	.byte	0x04, 0x17
        /*002a*/ 	.short	(.L_14049 - .L_14048)
.L_14048:
        /*002c*/ 	.word	0x00000000
        /*0030*/ 	.short	0x0002
        /*0032*/ 	.short	0x0010
        /*0034*/ 	.byte	0x00, 0xf0, 0x11, 0x00


	//----- nvinfo : EIATTR_KPARAM_INFO
	.align		4
.L_14049:
        /*0038*/ 	.byte	0x04, 0x17
        /*003a*/ 	.short	(.L_14051 - .L_14050)
.L_14050:
        /*003c*/ 	.word	0x00000000
        /*0040*/ 	.short	0x0001
        /*0042*/ 	.short	0x0008
        /*0044*/ 	.byte	0x00, 0xf0, 0x21, 0x00


	//----- nvinfo : EIATTR_KPARAM_INFO
	.align		4
.L_14051:
        /*0048*/ 	.byte	0x04, 0x17
        /*004a*/ 	.short	(.L_14053 - .L_14052)
.L_14052:
        /*004c*/ 	.word	0x00000000
        /*0050*/ 	.short	0x0000
        /*0052*/ 	.short	0x0000
        /*0054*/ 	.byte	0x00, 0xf0, 0x21, 0x00


	//----- nvinfo : EIATTR_SPARSE_MMA_MASK
	.align		4
.L_14053:
        /*0058*/ 	.byte	0x03, 0x50
        /*005a*/ 	.short	0x0000


	//----- nvinfo : EIATTR_MAXREG_COUNT
	.align		4
        /*005c*/ 	.byte	0x03, 0x1b
        /*005e*/ 	.short	0x00ff


	//----- nvinfo : EIATTR_NUM_BARRIERS
	.align		4
        /*0060*/ 	.byte	0x02, 0x4c
        /*0062*/ 	.byte	0x01
	.zero		1


	//----- nvinfo : EIATTR_MERCURY_ISA_VERSION
	.align		4
        /*0064*/ 	.byte	0x03, 0x5f
        /*0066*/ 	.short	0x0101


	//----- nvinfo : EIATTR_EXIT_INSTR_OFFSETS
	.align		4
        /*0068*/ 	.byte	0x04, 0x1c
        /*006a*/ 	.short	(.L_14055 - .L_14054)


	//   ....[0]....
.L_14054:
        /*006c*/ 	.word	0x00000040


	//   ....[1]....
        /*0070*/ 	.word	0x00000c30


	//----- nvinfo : EIATTR_CRS_STACK_SIZE
	.align		4
.L_14055:
        /*0074*/ 	.byte	0x04, 0x1e
        /*0076*/ 	.short	(.L_14057 - .L_14056)
.L_14056:
        /*0078*/ 	.word	0x00000000


	//----- nvinfo : EIATTR_CBANK_PARAM_SIZE
	.align		4
.L_14057:
        /*007c*/ 	.byte	0x03, 0x19
        /*007e*/ 	.short	0x001c


	//----- nvinfo : EIATTR_PARAM_CBANK
	.align		4
        /*0080*/ 	.byte	0x04, 0x0a
        /*0082*/ 	.short	(.L_14059 - .L_14058)
	.align		4
.L_14058:
        /*0084*/ 	.word	index@(.nv.constant0._ZN2at6native43_GLOBAL__N__9ae7fba5_10_SoftMax_cu_9f978f6326cunn_SpatialSoftMaxForwardIfffiNS1_22SoftMaxForwardEpilogueEEEvPT1_PKT_T2_S9_S9_)
        /*0088*/ 	.short	0x0210
        /*008a*/ 	.short	0x001c


	//----- nvinfo : EIATTR_SW_WAR
	.align		4
.L_14059:
        /*008c*/ 	.byte	0x04, 0x36
        /*008e*/ 	.short	(.L_14061 - .L_14060)
.L_14060:
        /*0090*/ 	.word	0x00000008
.L_14061:


//--------------------- .nv.info._ZN2at6native43_GLOBAL__N__9ae7fba5_10_SoftMax_cu_9f978f6326cunn_SpatialSoftMaxForwardIdddlNS1_22SoftMaxForwardEpilogueEEEvPT1_PKT_T2_S9_S9_ --------------------------
	.section	.nv.info._ZN2at6native43_GLOBAL__N__9ae7fba5_10_SoftMax_cu_9f978f6326cunn_SpatialSoftMaxForwardIdddlNS1_22SoftMaxForwardEpilogueEEEvPT1_PKT_T2_S9_S9_,"",@"SHT_CUDA_INFO"
	.sectionflags	@""
	.align	4


	//----- nvinfo : EIATTR_CUDA_API_VERSION
	.align		4
        /*0000*/ 	.byte	0x04, 0x37
        /*0002*/ 	.short	(.L_14063 - .L_14062)
.L_14062:
        /*0004*/ 	.word	0x00000082


	//----- nvinfo : EIATTR_KPARAM_INFO
	.align		4
.L_14063:
        /*0008*/ 	.byte	0x04, 0x17
        /*000a*/ 	.short	(.L_14065 - .L_14064)
.L_14064:
        /*000c*/ 	.word	0x00000000
        /*0010*/ 	.short	0x0004
        /*0012*/ 	.short	0x0020
        /*0014*/ 	.byte	0x00, 0xf0, 0x21, 0x00


	//----- nvinfo : EIATTR_KPARAM_INFO
	.align		4
.L_14065:
        /*0018*/ 	.byte	0x04, 0x17
        /*001a*/ 	.short	(.L_14067 - .L_14066)
.L_14066:
        /*001c*/ 	.word	0x00000000
        /*0020*/ 	.short	0x0003
        /*0022*/ 	.short	0x0018
        /*0024*/ 	.byte	0x00, 0xf0, 0x21, 0x00


	//----- nvinfo : EIATTR_KPARAM_INFO
	.align		4
.L_14067:
        /*0028*/ 	.byte	0x04, 0x17
        /*002a*/ 	.short	(.L_14069 - .L_14068)
.L_14068:
        /*002c*/ 	.word	0x00000000
        /*0030*/ 	.short	0x0002
        /*0032*/ 	.short	0x0010
        /*0034*/ 	.byte	0x00, 0xf0, 0x21, 0x00


	//----- nvinfo : EIATTR_KPARAM_INFO
	.align		4
.L_14069:
        /*0038*/ 	.byte	0x04, 0x17
        /*003a*/ 	.short	(.L_14071 - .L_14070)
.L_14070:
        /*003c*/ 	.word	0x00000000
        /*0040*/ 	.short	0x0001
        /*0042*/ 	.short	0x0008
        /*0044*/ 	.byte	0x00, 0xf0, 0x21, 0x00


	//----- nvinfo : EIATTR_KPARAM_INFO
	.align		4
.L_14071:
        /*0048*/ 	.byte	0x04, 0x17
        /*004a*/ 	.short	(.L_14073 - .L_14072)
.L_14072:
        /*004c*/ 	.word	0x00000000
        /*0050*/ 	.short	0x0000
        /*0052*/ 	.short	0x0000
        /*0054*/ 	.byte	0x00, 0xf0, 0x21, 0x00


	//----- nvinfo : EIATTR_SPARSE_MMA_MASK
	.align		4
.L_14073:
        /*0058*/ 	.byte	0x03, 0x50
        /*005a*/ 	.short	0x0000


	//----- nvinfo : EIATTR_MAXREG_COUNT
	.align		4
        /*005c*/ 	.byte	0x03, 0x1b
        /*005e*/ 	.short	0x00ff


	//----- nvinfo : EIATTR_NUM_BARRIERS
	.align		4
        /*0060*/ 	.byte	0x02, 0x4c
        /*0062*/ 	.byte	0x01
	.zero		1


	//----- nvinfo : EIATTR_MERCURY_ISA_VERSION
	.align		4
        /*0064*/ 	.byte	0x03, 0x5f
        /*0066*/ 	.short	0x0101


	//----- nvinfo : EIATTR_EXIT_INSTR_OFFSETS
	.align		4
        /*0068*/ 	.byte	0x04, 0x1c
        /*006a*/ 	.short	(.L_14075 - .L_14074)


	//   ....[0]....
.L_14074:
        /*006c*/ 	.word	0x00000050


	//   ....[1]....
        /*0070*/ 	.word	0x00002410


	//----- nvinfo : EIATTR_CRS_STACK_SIZE
	.align		4
.L_14075:
        /*0074*/ 	.byte	0x04, 0x1e
        /*0076*/ 	.short	(.L_14077 - .L_14076)
.L_14076:
        /*0078*/ 	.word	0x00000000


	//----- nvinfo : EIATTR_CBANK_PARAM_SIZE
	.align		4
.L_14077:
        /*007c*/ 	.byte	0x03, 0x19
        /*007e*/ 	.short	0x0028


	//----- nvinfo : EIATTR_PARAM_CBANK
	.align		4
        /*0080*/ 	.byte	0x04, 0x0a
        /*0082*/ 	.short	(.L_14079 - .L_14078)
	.align		4
.L_14078:
        /*0084*/ 	.word	index@(.nv.constant0._ZN2at6native43_GLOBAL__N__9ae7fba5_10_SoftMax_cu_9f978f6326cunn_SpatialSoftMaxForwardIdddlNS1_22SoftMaxForwardEpilogueEEEvPT1_PKT_T2_S9_S9_)
        /*0088*/ 	.short	0x0210
        /*008a*/ 	.short	0x0028


	//----- nvinfo : EIATTR_SW_WAR
	.align		4
.L_14079:
        /*008c*/ 	.byte	0x04, 0x36
        /*008e*/ 	.short	(.L_14081 - .L_14080)
.L_14080:
        /*0090*/ 	.word	0x00000008
.L_14081:


//--------------------- .nv.info._ZN2at6native43_GLOBAL__N__9ae7fba5_10_SoftMax_cu_9f978f6326cunn_SpatialSoftMaxForwardIdddiNS1_22SoftMaxForwardEpilogueEEEvPT1_PKT_T2_S9_S9_ --------------------------
	.section	.nv.info._ZN2at6native43_GLOBAL__N__9ae7fba5_10_SoftMax_cu_9f978f6326cunn_SpatialSoftMaxForwardIdddiNS1_22SoftMaxForwardEpilogueEEEvPT1_PKT_T2_S9_S9_,"",@"SHT_CUDA_INFO"
	.sectionflags	@""
	.align	4


	//----- nvinfo : EIATTR_CUDA_API_VERSION
	.align		4
        /*0000*/ 	.byte	0x04, 0x37
        /*0002*/ 	.short	(.L_14083 - .L_14082)
.L_14082:
        /*0004*/ 	.word	0x00000082


	//----- nvinfo : EIATTR_KPARAM_INFO
	.align		4
.L_14083:
        /*0008*/ 	.byte	0x04, 0x17
        /*000a*/ 	.short	(.L_14085 - .L_14084)
.L_14084:
        /*000c*/ 	.word	0x00000000
        /*0010*/ 	.short	0x0004
        /*0012*/ 	.short	0x0018
        /*0014*/ 	.byte	0x00, 0xf0, 0x11, 0x00


	//----- nvinfo : EIATTR_KPARAM_INFO
	.align		4
.L_14085:
        /*0018*/ 	.byte	0x04, 0x17
        /*001a*/ 	.short	(.L_14087 - .L_14086)
.L_14086:
        /*001c*/ 	.word	0x00000000
        /*0020*/ 	.short	0x0003
        /*0022*/ 	.short	0x0014
        /*0024*/ 	.byte	0x00, 0xf0, 0x11, 0x00


	//----- nvinfo : EIATTR_KPARAM_INFO
	.align		4
.L_14087:
        /*0028*/ 	.byte	0x04, 0x17
        /*002a*/ 	.short	(.L_14089 - .L_14088)
.L_14088:
        /*002c*/ 	.word	0x00000000
        /*0030*/ 	.short	0x0002
        /*0032*/ 	.short	0x0010
        /*0034*/ 	.byte	0x00, 0xf0, 0x11, 0x00


	//----- nvinfo : EIATTR_KPARAM_INFO
	.align		4
.L_14089:
        /*0038*/ 	.byte	0x04, 0x17
        /*003a*/ 	.short	(.L_14091 - .L_14090)
.L_14090:
        /*003c*/ 	.word	0x00000000
        /*0040*/ 	.short	0x0001
        /*0042*/ 	.short	0x0008
        /*0044*/ 	.byte	0x00, 0xf0, 0x21, 0x00


	//----- nvinfo : EIATTR_KPARAM_INFO
	.align		4
.L_14091:
        /*0048*/ 	.byte	0x04, 0x17
        /*004a*/ 	.short	(.L_14093 - .L_14092)
.L_14092:
        /*004c*/ 	.word	0x00000000
        /*0050*/ 	.short	0x0000
        /*0052*/ 	.short	0x0000
        /*0054*/ 	.byte	0x00, 0xf0, 0x21, 0x00


	//----- nvinfo : EIATTR_SPARSE_MMA_MASK
	.align		4
.L_14093:
        /*0058*/ 	.byte	0x03, 0x50
        /*005a*/ 	.short	0x0000


	//----- nvinfo : EIATTR_MAXREG_COUNT
	.align		4
        /*005c*/ 	.byte	0x03, 0x1b
        /*005e*/ 	.short	0x00ff


	//----- nvinfo : EIATTR_NUM_BARRIERS
	.align		4
        /*0060*/ 	.byte	0x02, 0x4c
        /*0062*/ 	.byte	0x01
	.zero		1


	//----- nvinfo : EIATTR_MERCURY_ISA_VERSION
	.align		4
        /*0064*/ 	.byte	0x03, 0x5f
        /*0066*/ 	.short	0x0101


	//----- nvinfo : EIATTR_EXIT_INSTR_OFFSETS
	.align		4
        /*0068*/ 	.byte	0x04, 0x1c
        /*006a*/ 	.short	(.L_14095 - .L_14094)


	//   ....[0]....
.L_14094:
        /*006c*/ 	.word	0x00000040


	//   ....[1]....
        /*0070*/ 	.word	0x00001e00


	//----- nvinfo : EIATTR_CRS_STACK_SIZE
	.align		4
.L_14095:
        /*0074*/ 	.byte	0x04, 0x1e
        /*0076*/ 	.short	(.L_14097 - .L_14096)
.L_14096:
        /*0078*/ 	.word	0x00000000


	//----- nvinfo : EIATTR_CBANK_PARAM_SIZE
	.align		4
.L_14097:
        /*007c*/ 	.byte	0x03, 0x19
        /*007e*/ 	.short	0x001c


	//----- nvinfo : EIATTR_PARAM_CBANK
	.align		4
        /*0080*/ 	.byte	0x04, 0x0a
        /*0082*/ 	.short	(.L_14099 - .L_14098)
	.align		4
.L_14098:
        /*0084*/ 	.word	index@(.nv.constant0._ZN2at6native43_GLOBAL__N__9ae7fba5_10_SoftMax_cu_9f978f6326cunn_SpatialSoftMaxForwardIdddiNS1_22SoftMaxForwardEpilogueEEEvPT1_PKT_T2_S9_S9_)
        /*0088*/ 	.short	0x0210
        /*008a*/ 	.short	0x001c


	//----- nvinfo : EIATTR_SW_WAR
	.align		4
.L_14099:
        /*008c*/ 	.byte	0x04, 0x36
        /*008e*/ 	.short	(.L_14101 - .L_14100)
.L_14100:
        /*0090*/ 	.word	0x00000008
.L_14101:


//--------------------- .nv.info._ZN2at6native43_GLOBAL__N__9ae7fba5_10_SoftMax_cu_9f978f6319cunn_SoftMaxForwardILi8EN3c108BFloat16EffNS1_22SoftMaxForwardEpilogueEEEvPT2_PKT0_i --------------------------
	.section	.nv.info._ZN2at6native43_GLOBAL__N__9ae7fba5_10_SoftMax_cu_9f978f6319cunn_SoftMaxForwardILi8EN3c108BFloat16EffNS1_22SoftMaxForwardEpilogueEEEvPT2_PKT0_i,"",@"SHT_CUDA_INFO"
	.sectionflags	@""
	.align	4


	//----- nvinfo : EIATTR_CUDA_API_VERSION
	.align		4
        /*0000*/ 	.byte	0x04, 0x37
        /*0002*/ 	.short	(.L_14103 - .L_14102)
.L_14102:
        /*0004*/ 	.word	0x00000082


	//----- nvinfo : EIATTR_KPARAM_INFO
	.align		4
.L_14103:
        /*0008*/ 	.byte	0x04, 0x17
        /*000a*/ 	.short	(.L_14105 - .L_14104)
.L_14104:
        /*000c*/ 	.word	0x00000000
        /*0010*/ 	.short	0x0002
        /*0012*/ 	.short	0x0010
        /*0014*/ 	.byte	0x00, 0xf0, 0x11, 0x00


	//----- nvinfo : EIATTR_KPARAM_INFO
	.align		4
.L_14105:
        /*0018*/ 	.byte	0x04, 0x17
        /*001a*/ 	.short	(.L_14107 - .L_14106)
.L_14106:
        /*001c*/ 	.word	0x00000000
        /*0020*/ 	.short	0x0001
        /*0022*/ 	.short	0x0008
        /*0024*/ 	.byte	0x00, 0xf0, 0x21, 0x00


	//----- nvinfo : EIATTR_KPARAM_INFO
	.align		4
.L_14107:
        /*0028*/ 	.byte	0x04, 0x17
        /*002a*/ 	.short	(.L_14109 - .L_14108)
.L_14108:
        /*002c*/ 	.word	0x00000000
        /*0030*/ 	.short	0x0000
        /*0032*/ 	.short	0x0000
        /*0034*/ 	.byte	0x00, 0xf0, 0x21, 0x00


	//----- nvinfo : EIATTR_SPARSE_MMA_MASK
	.align		4
.L_14109:
        /*0038*/ 	.byte	0x03, 0x50
        /*003a*/ 	.short	0x0000


	//----- nvinfo : EIATTR_MAXREG_COUNT
	.align		4
        /*003c*/ 	.byte	0x03, 0x1b
        /*003e*/ 	.short	0x00ff


	//----- nvinfo : EIATTR_NUM_BARRIERS
	.align		4
        /*0040*/ 	.byte	0x02, 0x4c
        /*0042*/ 	.byte	0x01
	.zero		1


	//----- nvinfo : EIATTR_MERCURY_ISA_VERSION
	.align		4
        /*0044*/ 	.byte	0x03, 0x5f
        /*0046*/ 	.short	0x0101


	//----- nvinfo : EIATTR_COOP_GROUP_MASK_REGIDS
	.align		4
        /*0048*/ 	.byte	0x04, 0x29
        /*004a*/ 	.short	(.L_14111 - .L_14110)


	//   ....[0]....
.L_14110:
        /*004c*/ 	.word	0xffffffff


	//   ....[1]....
        /*0050*/ 	.word	0xffffffff


	//   ....[2]....
        /*0054*/ 	.word	0xffffffff


	//   ....[3]....
        /*0058*/ 	.word	0xffffffff


	//   ....[4]....
        /*005c*/ 	.word	0xffffffff


	//   ....[5]....
        /*0060*/ 	.word	0xffffffff


	//   ....[6]....
        /*0064*/ 	.word	0xffffffff


	//   ....[7]....
        /*0068*/ 	.word	0xffffffff


	//   ....[8]....
        /*006c*/ 	.word	0xffffffff


	//   ....[9]....
        /*0070*/ 	.word	0xffffffff


	//   ....[10]....
        /*0074*/ 	.word	0xffffffff


	//   ....[11]....
        /*0078*/ 	.word	0xffffffff


	//   ....[12]....
        /*007c*/ 	.word	0xffffffff


	//   ....[13]....
        /*0080*/ 	.word	0xffffffff


	//   ....[14]....
        /*0084*/ 	.word	0xffffffff


	//   ....[15]....
        /*0088*/ 	.word	0xffffffff


	//   ....[16]....
        /*008c*/ 	.word	0xffffffff


	//   ....[17]....
        /*0090*/ 	.word	0xffffffff


	//   ....[18]....
        /*0094*/ 	.word	0xffffffff


	//   ....[19]....
        /*0098*/ 	.word	0xffffffff


	//   ....[20]....
        /*009c*/ 	.word	0x05000006


	//   ....[21]....
        /*00a0*/ 	.word	0x05000006


	//   ....[22]....
        /*00a4*/ 	.word	0x05000006


	//   ....[23]....
        /*00a8*/ 	.word	0x05000006


	//   ....[24]....
        /*00ac*/ 	.word	0x05000006


	//   ....[25]....
        /*00b0*/ 	.word	0x05000006


	//   ....[26]....
        /*00b4*/ 	.word	0x05000006


	//   ....[27]....
        /*00b8*/ 	.word	0x05000006


	//   ....[28]....
        /*00bc*/ 	.word	0x05000006


	//   ....[29]....
        /*00c0*/ 	.word	0x05000006


	//----- nvinfo : EIATTR_COOP_GROUP_INSTR_OFFSETS
	.align		4
.L_14111:
        /*00c4*/ 	.byte	0x04, 0x28
        /*00c6*/ 	.short	(.L_14113 - .L_14112)


	//   ....[0]....
.L_14112:
        /*00c8*/ 	.word	0x00000710


	//   ....[1]....
        /*00cc*/ 	.word	0x000007f0


	//   ....[2]....
        /*00d0*/ 	.word	0x00000820


	//   ....[3]....
        /*00d4*/ 	.word	0x00000850


	//   ....[4]....
        /*00d8*/ 	.word	0x000008a0


	//   ....[5]....
        /*00dc*/ 	.word	0x00000980


	//   ....[6]....
        /*00e0*/ 	.word	0x000009b0


	//   ....[7]....
        /*00e4*/ 	.word	0x000009e0


	//   ....[8]....
        /*00e8*/ 	.word	0x00000a10


	//   ....[9]....
        /*00ec*/ 	.word	0x00000a40


	//   ....[10]....
        /*00f0*/ 	.word	0x00001130


	//   ....[11]....
        /*00f4*/ 	.word	0x000011c0


	//   ....[12]....
        /*00f8*/ 	.word	0x000011f0


	//   ....[13]....
        /*00fc*/ 	.word	0x00001210


	//   ....[14]....
        /*0100*/ 	.word	0x00001230


	//   ....[15]....
        /*0104*/ 	.word	0x000012b0


	//   ....[16]....
        /*0108*/ 	.word	0x000012d0


	//   ....[17]....
        /*010c*/ 	.word	0x000012f0


	//   ....[18]....
        /*0110*/ 	.word	0x00001310


	//   ....[19]....
        /*0114*/ 	.word	0x00001330


	//   ....[20]....
        /*0118*/ 	.word	0x00001da0


	//   ....[21]....
        /*011c*/ 	.word	0x00001e20


	//   ....[22]....
        /*0120*/ 	.word	0x00001ea0


	//   ....[23]....
        /*0124*/ 	.word	0x00001f20


	//   ....[24]....
        /*0128*/ 	.word	0x00001fa0


	//   ....[25]....
        /*012c*/ 	.word	0x00002030


	//   ....[26]....
        /*0130*/ 	.word	0x000020a0


	//   ....[27]....
        /*0134*/ 	.word	0x00002110


	//   ....[28]....
        /*0138*/ 	.word	0x00002180


	//   ....[29]....
        /*013c*/ 	.word	0x000021f0


	//----- nvinfo : EIATTR_EXIT_INSTR_OFFSETS
	.align		4
.L_14113:
        /*0140*/ 	.byte	0x04, 0x1c
        /*0142*/ 	.short	(.L_14115 - .L_14114)


	//   ....[0]....
.L_14114:
        /*0144*/ 	.word	0x00001410


	//   ....[1]....
        /*0148*/ 	.word	0x00001550


	//   ....[2]....
        /*014c*/ 	.word	0x00001c60


	//   ....[3]....
        /*0150*/ 	.word	0x00001d40


	//----- nvinfo : EIATTR_CRS_STACK_SIZE
	.align		4
.L_14115:
        /*0154*/ 	.byte	0x04, 0x1e
        /*0156*/ 	.short	(.L_14117 - .L_14116)
.L_14116:
        /*0158*/ 	.word	0x00000000


	//----- nvinfo : EIATTR_CBANK_PARAM_SIZE
	.align		4
.L_14117:
        /*015c*/ 	.byte	0x03, 0x19
        /*015e*/ 	.short	0x0014


	//----- nvinfo : EIATTR_PARAM_CBANK
	.align		4
        /*0160*/ 	.byte	0x04, 0x0a
        /*0162*/ 	.short	(.L_14119 - .L_14118)
	.align		4
.L_14118:
        /*0164*/ 	.word	index@(.nv.constant0._ZN2at6native43_GLOBAL__N__9ae7fba5_10_SoftMax_cu_9f978f6319cunn_SoftMaxForwardILi8EN3c108BFloat16EffNS1_22SoftMaxForwardEpilogueEEEvPT2_PKT0_i)
        /*0168*/ 	.short	0x0210
        /*016a*/ 	.short	0x0014


	//----- nvinfo : EIATTR_SW_WAR
	.align		4
.L_14119:
        /*016c*/ 	.byte	0x04, 0x36
        /*016e*/ 	.short	(.L_14121 - .L_14120)
.L_14120:
        /*0170*/ 	.word	0x00000008
.L_14121:


//--------------------- .nv.info._ZN2at6native43_GLOBAL__N__9ae7fba5_10_SoftMax_cu_9f978f6323cunn_SoftMaxForwardSmemILi8EN3c108BFloat16EffNS1_22SoftMaxForwardEpilogueElEEvPT2_PKT0_T4_ --------------------------
	.section	.nv.info._ZN2at6native43_GLOBAL__N__9ae7fba5_10_SoftMax_cu_9f978f6323cunn_SoftMaxForwardSmemILi8EN3c108BFloat16EffNS1_22SoftMaxForwardEpilogueElEEvPT2_PKT0_T4_,"",@"SHT_CUDA_INFO"
	.sectionflags	@""
	.align	4


	//----- nvinfo : EIATTR_CUDA_API_VERSION
	.align		4
        /*0000*/ 	.byte	0x04, 0x37
        /*0002*/ 	.short	(.L_14123 - .L_14122)
.L_14122:
        /*0004*/ 	.word	0x00000082


	//----- nvinfo : EIATTR_KPARAM_INFO
	.align		4
.L_14123:
        /*0008*/ 	.byte	0x04, 0x17
        /*000a*/ 	.short	(.L_14125 - .L_14124)
.L_14124:
        /*000c*/ 	.word	0x00000000
        /*0010*/ 	.short	0x0002
        /*0012*/ 	.short	0x0010
        /*0014*/ 	.byte	0x00, 0xf0, 0x21, 0x00


	//----- nvinfo : EIATTR_KPARAM_INFO
	.align		4
.L_14125:
        /*0018*/ 	.byte	0x04, 0x17
        /*001a*/ 	.short	(.L_14127 - .L_14126)
.L_14126:
        /*001c*/ 	.word	0x00000000
        /*0020*/ 	.short	0x0001
        /*0022*/ 	.short	0x0008
        /*0024*/ 	.byte	0x00, 0xf0, 0x21, 0x00


	//----- nvinfo : EIATTR_KPARAM_INFO
	.align		4
.L_14127:
        /*0028*/ 	.byte	0x04, 0x17
        /*002a*/ 	.short	(.L_14129 - .L_14128)
.L_14128:
        /*002c*/ 	.word	0x00000000
        /*0030*/ 	.short	0x0000
        /*0032*/ 	.short	0x0000
        /*0034*/ 	.byte	0x00, 0xf0, 0x21, 0x00


	//----- nvinfo : EIATTR_SPARSE_MMA_MASK
	.align		4
.L_14129:
        /*0038*/ 	.byte	0x03, 0x50
        /*003a*/ 	.short	0x0000


	//----- nvinfo : EIATTR_MAXREG_COUNT
	.align		4
        /*003c*/ 	.byte	0x03, 0x1b
        /*003e*/ 	.short	0x00ff


	//----- nvinfo : EIATTR_NUM_BARRIERS
	.align		4
        /*0040*/ 	.byte	0x02, 0x4c
        /*0042*/ 	.byte	0x01
	.zero		1


	//----- nvinfo : EIATTR_MERCURY_ISA_VERSION
	.align		4
        /*0044*/ 	.byte	0x03, 0x5f
        /*0046*/ 	.short	0x0101


	//----- nvinfo : EIATTR_COOP_GROUP_MASK_REGIDS
	.align		4
        /*0048*/ 	.byte	0x04, 0x29
        /*004a*/ 	.short	(.L_14131 - .L_14130)


	//   ....[0]....
.L_14130:
        /*004c*/ 	.word	0xffffffff


	//   ....[1]....
        /*0050*/ 	.word	0xffffffff


	//   ....[2]....
        /*0054*/ 	.word	0xffffffff


	//   ....[3]....
        /*0058*/ 	.word	0xffffffff


	//   ....[4]....
        /*005c*/ 	.word	0xffffffff


	//   ....[5]....
        /*0060*/ 	.word	0xffffffff


	//   ....[6]....
        /*0064*/ 	.word	0xffffffff


	//   ....[7]....
        /*0068*/ 	.word	0xffffffff


	//   ....[8]....
        /*006c*/ 	.word	0xffffffff


	//   ....[9]....
        /*0070*/ 	.word	0xffffffff


	//   ....[10]....
        /*0074*/ 	.word	0xffffffff


	//   ....[11]....
        /*0078*/ 	.word	0xffffffff


	//   ....[12]....
        /*007c*/ 	.word	0xffffffff


	//   ....[13]....
        /*0080*/ 	.word	0xffffffff


	//   ....[14]....
        /*0084*/ 	.word	0xffffffff


	//   ....[15]....
        /*0088*/ 	.word	0xffffffff


	//   ....[16]....
        /*008c*/ 	.word	0xffffffff


	//   ....[17]....
        /*0090*/ 	.word	0xffffffff


	//   ....[18]....
        /*0094*/ 	.word	0xffffffff


	//   ....[19]....
        /*0098*/ 	.word	0xffffffff


	//   ....[20]....
        /*009c*/ 	.word	0x05000012


	//   ....[21]....
        /*00a0*/ 	.word	0x05000012


	//   ....[22]....
        /*00a4*/ 	.word	0x05000012


	//   ....[23]....
        /*00a8*/ 	.word	0x05000012


	//   ....[24]....
        /*00ac*/ 	.word	0x05000012


	//   ....[25]....
        /*00b0*/ 	.word	0x05000012


	//   ....[26]....
        /*00b4*/ 	.word	0x05000012


	//   ....[27]....
        /*00b8*/ 	.word	0x05000012


	//   ....[28]....
        /*00bc*/ 	.word	0x05000012


	//   ....[29]....
        /*00c0*/ 	.word	0x05000012


	//----- nvinfo : EIATTR_COOP_GROUP_INSTR_OFFSETS
	.align		4
.L_14131:
        /*00c4*/ 	.byte	0x04, 0x28
        /*00c6*/ 	.short	(.L_14133 - .L_14132)


	//   ....[0]....
.L_14132:
        /*00c8*/ 	.word	0x00000390


	//   ....[1]....
        /*00cc*/ 	.word	0x00000480


	//   ....[2]....
        /*00d0*/ 	.word	0x000004e0


	//   ....[3]....
        /*00d4*/ 	.word	0x00000520


	//   ....[4]....
        /*00d8*/ 	.word	0x00000570


	//   ....[5]....
        /*00dc*/ 	.word	0x00000620


	//   ....[6]....
        /*00e0*/ 	.word	0x00000650


	//   ....[7]....
        /*00e4*/ 	.word	0x00000680


	//   ....[8]....
        /*00e8*/ 	.word	0x000006b0


	//   ....[9]....
        /*00ec*/ 	.word	0x000006e0


	//   ....[10]....
        /*00f0*/ 	.word	0x00000b30


	//   ....[11]....
        /*00f4*/ 	.word	0x00000b90


	//   ....[12]....
        /*00f8*/ 	.word	0x00000bb0


	//   ....[13]....
        /*00fc*/ 	.word	0x00000bd0


	//   ....[14]....
        /*0100*/ 	.word	0x00000bf0


	//   ....[15]....
        /*0104*/ 	.word	0x00000c80


	//   ....[16]....
        /*0108*/ 	.word	0x00000ca0


	//   ....[17]....
        /*010c*/ 	.word	0x00000cc0


	//   ....[18]....
        /*0110*/ 	.word	0x00000ce0


	//   ....[19]....
        /*0114*/ 	.word	0x00000d00


	//   ....[20]....
        /*0118*/ 	.word	0x000011b0


	//   ....[21]....
        /*011c*/ 	.word	0x00001230


	//   ....[22]....
        /*0120*/ 	.word	0x000012b0


	//   ....[23]....
        /*0124*/ 	.word	0x00001330


	//   ....[24]....
        /*0128*/ 	.word	0x000013b0


	//   ....[25]....
        /*012c*/ 	.word	0x00001440


	//   ....[26]....
        /*0130*/ 	.word	0x000014b0


	//   ....[27]....
        /*0134*/ 	.word	0x00001520


	//   ....[28]....
        /*0138*/ 	.word	0x00001590


	//   ....[29]....
        /*013c*/ 	.word	0x00001600


	//----- nvinfo : EIATTR_EXIT_INSTR_OFFSETS
	.align		4
.L_14133:
        /*0140*/ 	.byte	0x04, 0x1c
        /*0142*/ 	.short	(.L_14135 - .L_14134)


	//   ....[0]....
.L_14134:
        /*0144*/ 	.word	0x00000d60


	//   ....[1]....
        /*0148*/ 	.word	0x00001150


	//----- nvinfo : EIATTR_CRS_STACK_SIZE
	.align		4
.L_14135:
        /*014c*/ 	.byte	0x04, 0x1e
        /*014e*/ 	.short	(.L_14137 - .L_14136)
.L_14136:
        /*0150*/ 	.word	0x00000000


	//----- nvinfo : EIATTR_CBANK_PARAM_SIZE
	.align		4
.L_14137:
        /*0154*/ 	.byte	0x03, 0x19
        /*0156*/ 	.short	0x0018


	//----- nvinfo : EIATTR_PARAM_CBANK
	.align		4
        /*0158*/ 	.byte	0x04, 0x0a
        /*015a*/ 	.short	(.L_14139 - .L_14138)
	.align		4
.L_14138:
        /*015c*/ 	.word	index@(.nv.constant0._ZN2at6native43_GLOBAL__N__9ae7fba5_10_SoftMax_cu_9f978f6323cunn_SoftMaxForwardSmemILi8EN3c108BFloat16EffNS1_22SoftMaxForwardEpilogueElEEvPT2_PKT0_T4_)
        /*0160*/ 	.short	0x0210
        /*0162*/ 	.short	0x0018


	//----- nvinfo : EIATTR_SW_WAR
	.align		4
.L_14139:
        /*0164*/ 	.byte	0x04, 0x36
        /*0166*/ 	.short	(.L_14141 - .L_14140)
.L_14140:
        /*0168*/ 	.word	0x00000008
.L_14141:


//--------------------- .nv.info._ZN2at6native43_GLOBAL__N__9ae7fba5_10_SoftMax_cu_9f978f6319cunn_SoftMaxForwardILi8EN3c108BFloat16EfS4_NS1_22SoftMaxForwardEpilogueEEEvPT2_PKT0_i --------------------------
	.section	.nv.info._ZN2at6native43_GLOBAL__N__9ae7fba5_10_SoftMax_cu_9f978f6319cunn_SoftMaxForwardILi8EN3c108BFloat16EfS4_NS1_22SoftMaxForwardEpilogueEEEvPT2_PKT0_i,"",@"SHT_CUDA_INFO"
	.sectionflags	@""
	.align	4


	//----- nvinfo : EIATTR_CUDA_API_VERSION
	.align		4
        /*0000*/ 	.byte	0x04, 0x37
        /*0002*/ 	.short	(.L_14143 - .L_14142)
.L_14142:
        /*0004*/ 	.word	0x00000082


	//----- nvinfo : EIATTR_KPARAM_INFO
	.align		4
.L_14143:
        /*0008*/ 	.byte	0x04, 0x17
        /*000a*/ 	.short	(.L_14145 - .L_14144)
.L_14144:
        /*000c*/ 	.word	0x00000000
        /*0010*/ 	.short	0x0002
        /*0012*/ 	.short	0x0010
        /*0014*/ 	.byte	0x00, 0xf0, 0x11, 0x00


	//----- nvinfo : EIATTR_KPARAM_INFO
	.align		4
.L_14145:
        /*0018*/ 	.byte	0x04, 0x17
        /*001a*/ 	.short	(.L_14147 - .L_14146)
.L_14146:
        /*001c*/ 	.word	0x00000000
        /*0020*/ 	.short	0x0001
        /*0022*/ 	.short	0x0008
        /*0024*/ 	.byte	0x00, 0xf0, 0x21, 0x00


	//----- nvinfo : EIATTR_KPARAM_INFO
	.align		4
.L_14147:
        /*0028*/ 	.byte	0x04, 0x17
        /*002a*/ 	.short	(.L_14149 - .L_14148)
.L_14148:
        /*002c*/ 	.word	0x00000000
        /*0030*/ 	.short	0x0000
        /*0032*/ 	.short	0x0000
        /*0034*/ 	.byte	0x00, 0xf0, 0x21, 0x00


	//----- nvinfo : EIATTR_SPARSE_MMA_MASK
	.align		4
.L_14149:
        /*0038*/ 	.byte	0x03, 0x50
        /*003a*/ 	.short	0x0000


	//----- nvinfo : EIATTR_MAXREG_COUNT
	.align		4
        /*003c*/ 	.byte	0x03, 0x1b
        /*003e*/ 	.short	0x00ff


	//----- nvinfo : EIATTR_NUM_BARRIERS
	.align		4
        /*0040*/ 	.byte	0x02, 0x4c
        /*0042*/ 	.byte	0x01
	.zero		1


	//----- nvinfo : EIATTR_MERCURY_ISA_VERSION
	.align		4
        /*0044*/ 	.byte	0x03, 0x5f
        /*0046*/ 	.short	0x0101


	//----- nvinfo : EIATTR_COOP_GROUP_MASK_REGIDS
	.align		4
        /*0048*/ 	.byte	0x04, 0x29
        /*004a*/ 	.short	(.L_14151 - .L_14150)


	//   ....[0]....
.L_14150:
        /*004c*/ 	.word	0xffffffff


	//   ....[1]....
        /*0050*/ 	.word	0xffffffff


	//   ....[2]....
        /*0054*/ 	.word	0xffffffff


	//   ....[3]....
        /*0058*/ 	.word	0xffffffff


	//   ....[4]....
        /*005c*/ 	.word	0xffffffff


	//   ....[5]....
        /*0060*/ 	.word	0xffffffff


	//   ....[6]....
        /*0064*/ 	.word	0xffffffff


	//   ....[7]....
        /*0068*/ 	.word	0xffffffff


	//   ....[8]....
        /*006c*/ 	.word	0xffffffff


	//   ....[9]....
        /*0070*/ 	.word	0xffffffff


	//   ....[10]....
        /*0074*/ 	.word	0xffffffff


	//   ....[11]....
        /*0078*/ 	.word	0xffffffff


	//   ....[12]....
        /*007c*/ 	.word	0xffffffff


	//   ....[13]....
        /*0080*/ 	.word	0xffffffff


	//   ....[14]....
        /*0084*/ 	.word	0xffffffff


	//   ....[15]....
        /*0088*/ 	.word	0xffffffff


	//   ....[16]....
        /*008c*/ 	.word	0xffffffff


	//   ....[17]....
        /*0090*/ 	.word	0xffffffff


	//   ....[18]....
        /*0094*/ 	.word	0xffffffff


	//   ....[19]....
        /*0098*/ 	.word	0xffffffff


	//   ....[20]....
        /*009c*/ 	.word	0x05000006


	//   ....[21]....
        /*00a0*/ 	.word	0x05000006


	//   ....[22]....
        /*00a4*/ 	.word	0x05000006


	//   ....[23]....
        /*00a8*/ 	.word	0x05000006


	//   ....[24]....
        /*00ac*/ 	.word	0x05000006


	//   ....[25]....
        /*00b0*/ 	.word	0x05000006


	//   ....[26]....
        /*00b4*/ 	.word	0x05000006


	//   ....[27]....
        /*00b8*/ 	.word	0x05000006


	//   ....[28]....
        /*00bc*/ 	.word	0x05000006


	//   ....[29]....
        /*00c0*/ 	.word	0x05000006


	//----- nvinfo : EIATTR_COOP_GROUP_INSTR_OFFSETS
	.align		4
.L_14151:
        /*00c4*/ 	.byte	0x04, 0x28
        /*00c6*/ 	.short	(.L_14153 - .L_14152)


	//   ....[0]....
.L_14152:
        /*00c8*/ 	.word	0x00000710


	//   ....[1]....
        /*00cc*/ 	.word	0x000007e0


	//   ....[2]....
        /*00d0*/ 	.word	0x00000810


	//   ....[3]....
        /*00d4*/ 	.word	0x00000850


	//   ....[4]....
        /*00d8*/ 	.word	0x000008b0


	//   ....[5]....
        /*00dc*/ 	.word	0x00000980


	//   ....[6]....
        /*00e0*/ 	.word	0x000009b0


	//   ....[7]....
        /*00e4*/ 	.word	0x000009e0


	//   ....[8]....
        /*00e8*/ 	.word	0x00000a10


	//   ....[9]....
        /*00ec*/ 	.word	0x00000a40


	//   ....[10]....
        /*00f0*/ 	.word	0x00001130


	//   ....[11]....
        /*00f4*/ 	.word	0x000011c0


	//   ....[12]....
        /*00f8*/ 	.word	0x000011f0


	//   ....[13]....
        /*00fc*/ 	.word	0x00001210


	//   ....[14]....
        /*0100*/ 	.word	0x00001230


	//   ....[15]....
        /*0104*/ 	.word	0x000012b0


	//   ....[16]....
        /*0108*/ 	.word	0x000012d0


	//   ....[17]....
        /*010c*/ 	.word	0x000012f0


	//   ....[18]....
        /*0110*/ 	.word	0x00001310


	//   ....[19]....
        /*0114*/ 	.word	0x00001330


	//   ....[20]....
        /*0118*/ 	.word	0x00001df0


	//   ....[21]....
        /*011c*/ 	.word	0x00001e70


	//   ....[22]....
        /*0120*/ 	.word	0x00001ef0


	//   ....[23]....
        /*0124*/ 	.word	0x00001f70


	//   ....[24]....
        /*0128*/ 	.word	0x00001ff0


	//   ....[25]....
        /*012c*/ 	.word	0x00002080


	//   ....[26]....
        /*0130*/ 	.word	0x000020f0


	//   ....[27]....
        /*0134*/ 	.word	0x00002160


	//   ....[28]....
        /*0138*/ 	.word	0x000021d0


	//   ....[29]....
        /*013c*/ 	.word	0x00002240


	//----- nvinfo : EIATTR_EXIT_INSTR_OFFSETS
	.align		4
.L_14153:
        /*0140*/ 	.byte	0x04, 0x1c
        /*0142*/ 	.short	(.L_14155 - .L_14154)


	//   ....[0]....
.L_14154:
        /*0144*/ 	.word	0x00001410


	//   ....[1]....
        /*0148*/ 	.word	0x00001560


	//   ....[2]....
        /*014c*/ 	.word	0x00001ca0


	//   ....[3]....
        /*0150*/ 	.word	0x00001d90


	//----- nvinfo : EIATTR_CRS_STACK_SIZE
	.align		4
.L_14155:
        /*0154*/ 	.byte	0x04, 0x1e
        /*0156*/ 	.short	(.L_14157 - .L_14156)
.L_14156:
        /*0158*/ 	.word	0x00000000


	//----- nvinfo : EIATTR_CBANK_PARAM_SIZE
	.align		4
.L_14157:
        /*015c*/ 	.byte	0x03, 0x19
        /*015e*/ 	.short	0x0014


	//----- nvinfo : EIATTR_PARAM_CBANK
	.align		4
        /*0160*/ 	.byte	0x04, 0x0a
        /*0162*/ 	.short	(.L_14159 - .L_14158)
	.align		4
.L_14158:
        /*0164*/ 	.word	index@(.nv.constant0._ZN2at6native43_GLOBAL__N__9ae7fba5_10_SoftMax_cu_9f978f6319cunn_SoftMaxForwardILi8EN3c108BFloat16EfS4_NS1_22SoftMaxForwardEpilogueEEEvPT2_PKT0_i)
        /*0168*/ 	.short	0x0210
        /*016a*/ 	.short	0x0014


	//----- nvinfo : EIATTR_SW_WAR
	.align		4
.L_14159:
        /*016c*/ 	.byte	0x04, 0x36
        /*016e*/ 	.short	(.L_14161 - .L_14160)
.L_14160:
        /*0170*/ 	.word	0x00000008
.L_14161:


//--------------------- .nv.info._ZN2at6native43_GLOBAL__N__9ae7fba5_10_SoftMax_cu_9f978f6323cunn_SoftMaxForwardSmemILi8EN3c108BFloat16EfS4_NS1_22SoftMaxForwardEpilogueElEEvPT2_PKT0_T4_ --------------------------
	.section	.nv.info._ZN2at6native43_GLOBAL__N__9ae7fba5_10_SoftMax_cu_9f978f6323cunn_SoftMaxForwardSmemILi8EN3c108BFloat16EfS4_NS1_22SoftMaxForwardEpilogueElEEvPT2_PKT0_T4_,"",@"SHT_CUDA_INFO"
	.sectionflags	@""
	.align	4


	//----- nvinfo : EIATTR_CUDA_API_VERSION
	.align		4
        /*0000*/ 	.byte	0x04, 0x37
        /*0002*/ 	.short	(.L_14163 - .L_14162)
.L_14162:
        /*0004*/ 	.word	0x00000082


	//----- nvinfo : EIATTR_KPARAM_INFO
	.align		4
.L_14163:
        /*0008*/ 	.byte	0x04, 0x17
        /*000a*/ 	.short	(.L_14165 - .L_14164)
.L_14164:
        /*000c*/ 	.word	0x00000000
        /*0010*/ 	.short	0x0002
        /*0012*/ 	.short	0x0010
        /*0014*/ 	.byte	0x00, 0xf0, 0x21, 0x00


	//----- nvinfo : EIATTR_KPARAM_INFO
	.align		4
.L_14165:
        /*0018*/ 	.byte	0x04, 0x17
        /*001a*/ 	.short	(.L_14167 - .L_14166)
.L_14166:
        /*001c*/ 	.word	0x00000000
        /*0020*/ 	.short	0x0001
        /*0022*/ 	.short	0x0008
        /*0024*/ 	.byte	0x00, 0xf0, 0x21, 0x00


	//----- nvinfo : EIATTR_KPARAM_INFO
	.align		4
.L_14167:
        /*0028*/ 	.byte	0x04, 0x17
        /*002a*/ 	.short	(.L_14169 - .L_14168)
.L_14168:
        /*002c*/ 	.word	0x00000000
        /*0030*/ 	.short	0x0000
        /*0032*/ 	.short	0x0000
        /*0034*/ 	.byte	0x00, 0xf0, 0x21, 0x00


	//----- nvinfo : EIATTR_SPARSE_MMA_MASK
	.align		4
.L_14169:
        /*0038*/ 	.byte	0x03, 0x50
        /*003a*/ 	.short	0x0000


	//----- nvinfo : EIATTR_MAXREG_COUNT
	.align		4
        /*003c*/ 	.byte	0x03, 0x1b
        /*003e*/ 	.short	0x00ff


	//----- nvinfo : EIATTR_NUM_BARRIERS
	.align		4
        /*0040*/ 	.byte	0x02, 0x4c
        /*0042*/ 	.byte	0x01
	.zero		1


	//----- nvinfo : EIATTR_MERCURY_ISA_VERSION
	.align		4
        /*0044*/ 	.byte	0x03, 0x5f
        /*0046*/ 	.short	0x0101


	//----- nvinfo : EIATTR_COOP_GROUP_MASK_REGIDS
	.align		4
        /*0048*/ 	.byte	0x04, 0x29
        /*004a*/ 	.short	(.L_14171 - .L_14170)


	//   ....[0]....
.L_14170:
        /*004c*/ 	.word	0xffffffff


	//   ....[1]....
        /*0050*/ 	.word	0xffffffff


	//   ....[2]....
        /*0054*/ 	.word	0xffffffff


	//   ....[3]....
        /*0058*/ 	.word	0xffffffff


	//   ....[4]....
        /*005c*/ 	.word	0xffffffff


	//   ....[5]....
        /*0060*/ 	.word	0xffffffff


	//   ....[6]....
        /*0064*/ 	.word	0xffffffff


	//   ....[7]....
        /*0068*/ 	.word	0xffffffff


	//   ....[8]....
        /*006c*/ 	.word	0xffffffff


	//   ....[9]....
        /*0070*/ 	.word	0xffffffff


	//   ....[10]....
        /*0074*/ 	.word	0xffffffff


	//   ....[11]....
        /*0078*/ 	.word	0xffffffff


	//   ....[12]....
        /*007c*/ 	.word	0xffffffff


	//   ....[13]....
        /*0080*/ 	.word	0xffffffff


	//   ....[14]....
        /*0084*/ 	.word	0xffffffff


	//   ....[15]....
        /*0088*/ 	.word	0xffffffff


	//   ....[16]....
        /*008c*/ 	.word	0xffffffff


	//   ....[17]....
        /*0090*/ 	.word	0xffffffff


	//   ....[18]....
        /*0094*/ 	.word	0xffffffff


	//   ....[19]....
        /*0098*/ 	.word	0xffffffff


	//   ....[20]....
        /*009c*/ 	.word	0x05000012


	//   ....[21]....
        /*00a0*/ 	.word	0x05000012


	//   ....[22]....
        /*00a4*/ 	.word	0x05000012


	//   ....[23]....
        /*00a8*/ 	.word	0x05000012


	//   ....[24]....
        /*00ac*/ 	.word	0x05000012


	//   ....[25]....
        /*00b0*/ 	.word	0x05000012


	//   ....[26]....
        /*00b4*/ 	.word	0x05000012


	//   ....[27]....
        /*00b8*/ 	.word	0x05000012


	//   ....[28]....
        /*00bc*/ 	.word	0x05000012


	//   ....[29]....
        /*00c0*/ 	.word	0x05000012


	//----- nvinfo : EIATTR_COOP_GROUP_INSTR_OFFSETS
	.align		4
.L_14171:
        /*00c4*/ 	.byte	0x04, 0x28
        /*00c6*/ 	.short	(.L_14173 - .L_14172)


	//   ....[0]....
.L_14172:
        /*00c8*/ 	.word	0x00000390


	//   ....[1]....
        /*00cc*/ 	.word	0x00000480


	//   ....[2]....
        /*00d0*/ 	.word	0x000004e0


	//   ....[3]....
        /*00d4*/ 	.word	0x00000520


	//   ....[4]....
        /*00d8*/ 	.word	0x00000560


	//   ....[5]....
        /*00dc*/ 	.word	0x00000620


	//   ....[6]....
        /*00e0*/ 	.word	0x00000650


	//   ....[7]....
        /*00e4*/ 	.word	0x00000680


	//   ....[8]....
        /*00e8*/ 	.word	0x000006b0


	//   ....[9]....
        /*00ec*/ 	.word	0x000006e0


	//   ....[10]....
        /*00f0*/ 	.word	0x00000b30


	//   ....[11]....
        /*00f4*/ 	.word	0x00000ba0


	//   ....[12]....
        /*00f8*/ 	.word	0x00000bc0


	//   ....[13]....
        /*00fc*/ 	.word	0x00000be0


	//   ....[14]....
        /*0100*/ 	.word	0x00000c00


	//   ....[15]....
        /*0104*/ 	.word	0x00000c80


	//   ....[16]....
        /*0108*/ 	.word	0x00000ca0


	//   ....[17]....
        /*010c*/ 	.word	0x00000cc0


	//   ....[18]....
        /*0110*/ 	.word	0x00000ce0


	//   ....[19]....
        /*0114*/ 	.word	0x00000d00


	//   ....[20]....
        /*0118*/ 	.word	0x000011e0


	//   ....[21]....
        /*011c*/ 	.word	0x00001260


	//   ....[22]....
        /*0120*/ 	.word	0x000012e0


	//   ....[23]....
        /*0124*/ 	.word	0x00001360


	//   ....[24]....
        /*0128*/ 	.word	0x000013e0


	//   ....[25]....
        /*012c*/ 	.word	0x00001460


	//   ....[26]....
        /*0130*/ 	.word	0x000014d0


	//   ....[27]....
        /*0134*/ 	.word	0x00001540


	//   ....[28]....
        /*0138*/ 	.word	0x000015b0


	//   ....[29]....
        /*013c*/ 	.word	0x00001620


	//----- nvinfo : EIATTR_EXIT_INSTR_OFFSETS
	.align		4
.L_14173:
        /*0140*/ 	.byte	0x04, 0x1c
        /*0142*/ 	.short	(.L_14175 - .L_14174)


	//   ....[0]....
.L_14174:
        /*0144*/ 	.word	0x00000d60


	//   ....[1]....
        /*0148*/ 	.word	0x00001180


	//----- nvinfo : EIATTR_CRS_STACK_SIZE
	.align		4
.L_14175:
        /*014c*/ 	.byte	0x04, 0x1e
        /*014e*/ 	.short	(.L_14177 - .L_14176)
.L_14176:
        /*0150*/ 	.word	0x00000000


	//----- nvinfo : EIATTR_CBANK_PARAM_SIZE
	.align		4
.L_14177:
        /*0154*/ 	.byte	0x03, 0x19
        /*0156*/ 	.short	0x0018


	//----- nvinfo : EIATTR_PARAM_CBANK
	.align		4
        /*0158*/ 	.byte	0x04, 0x0a
        /*015a*/ 	.short	(.L_14179 - .L_14178)
	.align		4
.L_14178:
        /*015c*/ 	.word	index@(.nv.constant0._ZN2at6native43_GLOBAL__N__9ae7fba5_10_SoftMax_cu_9f978f6323cunn_SoftMaxForwardSmemILi8EN3c108BFloat16EfS4_NS1_22SoftMaxForwardEpilogueElEEvPT2_PKT0_T4_)
        /*0160*/ 	.short	0x0210
        /*0162*/ 	.short	0x0018


	//----- nvinfo : EIATTR_SW_WAR
	.align		4
.L_14179:
        /*0164*/ 	.byte	0x04, 0x36
        /*0166*/ 	.short	(.L_14181 - .L_14180)
.L_14180:
        /*0168*/ 	.word	0x00000008
.L_14181:


//--------------------- .nv.info._ZN2at6native43_GLOBAL__N__9ae7fba5_10_SoftMax_cu_9f978f6322cunn_SoftMaxForwardRegIN3c108BFloat16EfS4_NS1_22SoftMaxForwardEpilogueElLi9EEEvPT1_PKT_T3_ --------------------------
	.section	.nv.info._ZN2at6native43_GLOBAL__N__9ae7fba5_10_SoftMax_cu_9f978f6322cunn_SoftMaxForwardRegIN3c108BFloat16EfS4_NS1_22SoftMaxForwardEpilogueElLi9EEEvPT1_PKT_T3_,"",@"SHT_CUDA_INFO"
	.sectionflags	@""
	.align	4


	//----- nvinfo : EIATTR_CUDA_API_VERSION
	.align		4
        /*0000*/ 	.byte	0x04, 0x37
        /*0002*/ 	.short	(.L_14183 - .L_14182)
.L_14182:
        /*0004*/ 	.word	0x00000082


	//----- nvinfo : EIATTR_KPARAM_INFO
	.align		4
.L_14183:
        /*0008*/ 	.byte	0x04, 0x17
        /*000a*/ 	.short	(.L_14185 - .L_14184)
.L_14184:
        /*000c*/ 	.word	0x00000000
        /*0010*/ 	.short	0x0002
        /*0012*/ 	.short	0x0010
        /*0014*/ 	.byte	0x00, 0xf0, 0x21, 0x00


	//----- nvinfo : EIATTR_KPARAM_INFO
	.align		4
.L_14185:
        /*0018*/ 	.byte	0x04, 0x17
        /*001a*/ 	.short	(.L_14187 - .L_14186)
.L_14186:
        /*001c*/ 	.word	0x00000000
        /*0020*/ 	.short	0x0001
        /*0022*/ 	.short	0x0008
        /*0024*/ 	.byte	0x00, 0xf0, 0x21, 0x00


	//----- nvinfo : EIATTR_KPARAM_INFO
	.align		4
.L_14187:
        /*0028*/ 	.byte	0x04, 0x17
        /*002a*/ 	.short	(.L_14189 - .L_14188)
.L_14188:
        /*002c*/ 	.word	0x00000000
        /*0030*/ 	.short	0x0000
        /*0032*/ 	.short	0x0000
        /*0034*/ 	.byte	0x00, 0xf0, 0x21, 0x00


	//----- nvinfo : EIATTR_SPARSE_MMA_MASK
	.align		4
.L_14189:
        /*0038*/ 	.byte	0x03, 0x50
        /*003a*/ 	.short	0x0000


	//----- nvinfo : EIATTR_MAXREG_COUNT
	.align		4
        /*003c*/ 	.byte	0x03, 0x1b
        /*003e*/ 	.short	0x00ff


	//----- nvinfo : EIATTR_NUM_BARRIERS
	.align		4
        /*0040*/ 	.byte	0x02, 0x4c
        /*0042*/ 	.byte	0x01
	.zero		1


	//----- nvinfo : EIATTR_MERCURY_ISA_VERSION
	.align		4
        /*0044*/ 	.byte	0x03, 0x5f
        /*0046*/ 	.short	0x0101


	//----- nvinfo : EIATTR_COOP_GROUP_MASK_REGIDS
	.align		4
        /*0048*/ 	.byte	0x04, 0x29
        /*004a*/ 	.short	(.L_14191 - .L_14190)


	//   ....[0]....
.L_14190:
        /*004c*/ 	.word	0xffffffff


	//   ....[1]....
        /*0050*/ 	.word	0xffffffff


	//   ....[2]....
        /*0054*/ 	.word	0xffffffff


	//   ....[3]....
        /*0058*/ 	.word	0xffffffff


	//   ....[4]....
        /*005c*/ 	.word	0xffffffff


	//   ....[5]....
        /*0060*/ 	.word	0xffffffff


	//   ....[6]....
        /*0064*/ 	.word	0xffffffff


	//   ....[7]....
        /*0068*/ 	.word	0xffffffff


	//   ....[8]....
        /*006c*/ 	.word	0xffffffff


	//   ....[9]....
        /*0070*/ 	.word	0xffffffff


	//   ....[10]....
        /*0074*/ 	.word	0xffffffff


	//   ....[11]....
        /*0078*/ 	.word	0xffffffff


	//   ....[12]....
        /*007c*/ 	.word	0xffffffff


	//   ....[13]....
        /*0080*/ 	.word	0xffffffff


	//   ....[14]....
        /*0084*/ 	.word	0xffffffff


	//   ....[15]....
        /*0088*/ 	.word	0xffffffff


	//   ....[16]....
        /*008c*/ 	.word	0xffffffff


	//   ....[17]....
        /*0090*/ 	.word	0xffffffff


	//   ....[18]....
        /*0094*/ 	.word	0xffffffff


	//   ....[19]....
        /*0098*/ 	.word	0xffffffff


	//   ....[20]....
        /*009c*/ 	.word	0x05000019


	//   ....[21]....
        /*00a0*/ 	.word	0x05000019


	//   ....[22]....
        /*00a4*/ 	.word	0x05000019


	//   ....[23]....
        /*00a8*/ 	.word	0x05000019


	//   ....[24]....
        /*00ac*/ 	.word	0x05000019


	//   ....[25]....
        /*00b0*/ 	.word	0x05000019


	//   ....[26]....
        /*00b4*/ 	.word	0x05000019


	//   ....[27]....
        /*00b8*/ 	.word	0x05000019


	//   ....[28]....
        /*00bc*/ 	.word	0x05000019


	//   ....[29]....
        /*00c0*/ 	.word	0x05000019


	//----- nvinfo : EIATTR_COOP_GROUP_INSTR_OFFSETS
	.align		4
.L_14191:
        /*00c4*/ 	.byte	0x04, 0x28
        /*00c6*/ 	.short	(.L_14193 - .L_14192)


	//   ....[0]....
.L_14192:
        /*00c8*/ 	.word	0x000007f0


	//   ....[1]....
        /*00cc*/ 	.word	0x00000820


	//   ....[2]....
        /*00d0*/ 	.word	0x00000850


	//   ....[3]....
        /*00d4*/ 	.word	0x00000880


	//   ....[4]....
        /*00d8*/ 	.word	0x000008b0


	//   ....[5]....
        /*00dc*/ 	.word	0x00000a70


	//   ....[6]....
        /*00e0*/ 	.word	0x00000aa0


	//   ....[7]....
        /*00e4*/ 	.word	0x00000ad0


	//   ....[8]....
        /*00e8*/ 	.word	0x00000b00


	//   ....[9]....
        /*00ec*/ 	.word	0x00000b30


	//   ....[10]....
        /*00f0*/ 	.word	0x00001040


	//   ....[11]....
        /*00f4*/ 	.word	0x00001060


	//   ....[12]....
        /*00f8*/ 	.word	0x00001080


	//   ....[13]....
        /*00fc*/ 	.word	0x000010a0


	//   ....[14]....
        /*0100*/ 	.word	0x000010c0


	//   ....[15]....
        /*0104*/ 	.word	0x00001160


	//   ....[16]....
        /*0108*/ 	.word	0x00001180


	//   ....[17]....
        /*010c*/ 	.word	0x000011a0


	//   ....[18]....
        /*0110*/ 	.word	0x000011c0


	//   ....[19]....
        /*0114*/ 	.word	0x000011e0


	//   ....[20]....
        /*0118*/ 	.word	0x00001e30


	//   ....[21]....
        /*011c*/ 	.word	0x00001eb0


	//   ....[22]....
        /*0120*/ 	.word	0x00001f30


	//   ....[23]....
        /*0124*/ 	.word	0x00001fb0


	//   ....[24]....
        /*0128*/ 	.word	0x00002030


	//   ....[25]....
        /*012c*/ 	.word	0x000020b0


	//   ....[26]....
        /*0130*/ 	.word	0x00002120


	//   ....[27]....
        /*0134*/ 	.word	0x00002190


	//   ....[28]....
        /*0138*/ 	.word	0x00002200


	//   ....[29]....
        /*013c*/ 	.word	0x00002270


	//----- nvinfo : EIATTR_EXIT_INSTR_OFFSETS
	.align		4
.L_14193:
        /*0140*/ 	.byte	0x04, 0x1c
        /*0142*/ 	.short	(.L_14195 - .L_14194)


	//   ....[0]....
.L_14194:
        /*0144*/ 	.word	0x00001c90


	//   ....[1]....
        /*0148*/ 	.word	0x00001dd0


	//----- nvinfo : EIATTR_CRS_STACK_SIZE
	.align		4
.L_14195:
        /*014c*/ 	.byte	0x04, 0x1e
        /*014e*/ 	.short	(.L_14197 - .L_14196)
.L_14196:
        /*0150*/ 	.word	0x00000000


	//----- nvinfo : EIATTR_CBANK_PARAM_SIZE
	.align		4
.L_14197:
        /*0154*/ 	.byte	0x03, 0x19
        /*0156*/ 	.short	0x0018


	//----- nvinfo : EIATTR_PARAM_CBANK
	.align		4
        /*0158*/ 	.byte	0x04, 0x0a
        /*015a*/ 	.short	(.L_14199 - .L_14198)
	.align		4
.L_14198:
        /*015c*/ 	.word	index@(.nv.constant0._ZN2at6native43_GLOBAL__N__9ae7fba5_10_SoftMax_cu_9f978f6322cunn_SoftMaxForwardRegIN3c108BFloat16EfS4_NS1_22SoftMaxForwardEpilogueElLi9EEEvPT1_PKT_T3_)
        /*0160*/ 	.short	0x0210
        /*0162*/ 	.short	0x0018


	//----- nvinfo : EIATTR_SW_WAR
	.align		4
.L_14199:
        /*0164*/ 	.byte	0x04, 0x36
        /*0166*/ 	.short	(.L_14201 - .L_14200)
.L_14200:
        /*0168*/ 	.word	0x00000008
.L_14201:


//--------------------- .nv.info._ZN2at6native43_GLOBAL__N__9ae7fba5_10_SoftMax_cu_9f978f6322cunn_SoftMaxForwardRegIN3c108BFloat16EfS4_NS1_22SoftMaxForwardEpilogueElLi8EEEvPT1_PKT_T3_ --------------------------
	.section	.nv.info._ZN2at6native43_GLOBAL__N__9ae7fba5_10_SoftMax_cu_9f978f6322cunn_SoftMaxForwardRegIN3c108BFloat16EfS4_NS1_22SoftMaxForwardEpilogueElLi8EEEvPT1_PKT_T3_,"",@"SHT_CUDA_INFO"
	.sectionflags	@""
	.align	4


	//----- nvinfo : EIATTR_CUDA_API_VERSION
	.align		4
        /*0000*/ 	.byte	0x04, 0x37
        /*0002*/ 	.short	(.L_14203 - .L_14202)
.L_14202:
        /*0004*/ 	.word	0x00000082


	//----- nvinfo : EIATTR_KPARAM_INFO
	.align		4
.L_14203:
        /*0008*/ 	.byte	0x04, 0x17
        /*000a*/ 	.short	(.L_14205 - .L_14204)
.L_14204:
        /*000c*/ 	.word	0x00000000
        /*0010*/ 	.short	0x0002
        /*0012*/ 	.short	0x0010
        /*0014*/ 	.byte	0x00, 0xf0, 0x21, 0x00


	//----- nvinfo : EIATTR_KPARAM_INFO
	.align		4
.L_14205:
        /*0018*/ 	.byte	0x04, 0x17
        /*001a*/ 	.short	(.L_14207 - .L_14206)
.L_14206:
        /*001c*/ 	.word	0x00000000
        /*0020*/ 	.short	0x0001
        /*0022*/ 	.short	0x0008
        /*0024*/ 	.byte	0x00, 0xf0, 0x21, 0x00


	//----- nvinfo : EIATTR_KPARAM_INFO
	.align		4
.L_14207:
        /*0028*/ 	.byte	0x04, 0x17
        /*002a*/ 	.short	(.L_14209 - .L_14208)
.L_14208:
        /*002c*/ 	.word	0x00000000
        /*0030*/ 	.short	0x0000
        /*0032*/ 	.short	0x0000
        /*0034*/ 	.byte	0x00, 0xf0, 0x21, 0x00


	//----- nvinfo : EIATTR_SPARSE_MMA_MASK
	.align		4
.L_14209:
        /*0038*/ 	.byte	0x03, 0x50
        /*003a*/ 	.short	0x0000


	//----- nvinfo : EIATTR_MAXREG_COUNT
	.align		4
        /*003c*/ 	.byte	0x03, 0x1b
        /*003e*/ 	.short	0x00ff


	//----- nvinfo : EIATTR_NUM_BARRIERS
	.align		4
        /*0040*/ 	.byte	0x02, 0x4c
        /*0042*/ 	.byte	0x01
	.zero		1


	//----- nvinfo : EIATTR_MERCURY_ISA_VERSION
	.align		4
        /*0044*/ 	.byte	0x03, 0x5f
        /*0046*/ 	.short	0x0101


	//----- nvinfo : EIATTR_COOP_GROUP_MASK_REGIDS
	.align		4
        /*0048*/ 	.byte	0x04, 0x29
        /*004a*/ 	.short	(.L_14211 - .L_14210)


	//   ....[0]....
.L_14210:
        /*004c*/ 	.word	0xffffffff


	//   ....[1]....
        /*0050*/ 	.word	0xffffffff


	//   ....[2]....
        /*0054*/ 	.word	0xffffffff


	//   ....[3]....
        /*0058*/ 	.word	0xffffffff


	//   ....[4]....
        /*005c*/ 	.word	0xffffffff


	//   ....[5]....
        /*0060*/ 	.word	0xffffffff


	//   ....[6]....
        /*0064*/ 	.word	0xffffffff


	//   ....[7]....
        /*0068*/ 	.word	0xffffffff


	//   ....[8]....
        /*006c*/ 	.word	0xffffffff


	//   ....[9]....
        /*0070*/ 	.word	0xffffffff


	//   ....[10]....
        /*0074*/ 	.word	0xffffffff


	//   ....[11]....
        /*0078*/ 	.word	0xffffffff


	//   ....[12]....
        /*007c*/ 	.word	0xffffffff


	//   ....[13]....
        /*0080*/ 	.word	0xffffffff


	//   ....[14]....
        /*0084*/ 	.word	0xffffffff


	//   ....[15]....
        /*0088*/ 	.word	0xffffffff


	//   ....[16]....
        /*008c*/ 	.word	0xffffffff


	//   ....[17]....
        /*0090*/ 	.word	0xffffffff


	//   ....[18]....
        /*0094*/ 	.word	0xffffffff


	//   ....[19]....
        /*0098*/ 	.word	0xffffffff


	//   ....[20]....
        /*009c*/ 	.word	0x05000015


	//   ....[21]....
        /*00a0*/ 	.word	0x05000015


	//   ....[22]....
        /*00a4*/ 	.word	0x05000015


	//   ....[23]....
        /*00a8*/ 	.word	0x05000015


	//   ....[24]....
        /*00ac*/ 	.word	0x05000015


	//   ....[25]....
        /*00b0*/ 	.word	0x05000015


	//   ....[26]....
        /*00b4*/ 	.word	0x05000015


	//   ....[27]....
        /*00b8*/ 	.word	0x05000015


	//   ....[28]....
        /*00bc*/ 	.word	0x05000015


	//   ....[29]....
        /*00c0*/ 	.word	0x05000015


	//----- nvinfo : EIATTR_COOP_GROUP_INSTR_OFFSETS
	.align		4
.L_14211:
        /*00c4*/ 	.byte	0x04, 0x28
        /*00c6*/ 	.short	(.L_14213 - .L_14212)


	//   ....[0]....
.L_14212:
        /*00c8*/ 	.word	0x000006f0


	//   ....[1]....
        /*00cc*/ 	.word	0x00000720


	//   ....[2]....
        /*00d0*/ 	.word	0x00000750


	//   ....[3]....
        /*00d4*/ 	.word	0x00000780


	//   ....[4]....
        /*00d8*/ 	.word	0x000007b0


	//   ....[5]....
        /*00dc*/ 	.word	0x00000970


	//   ....[6]....
        /*00e0*/ 	.word	0x000009a0


	//   ....[7]....
        /*00e4*/ 	.word	0x000009d0


	//   ....[8]....
        /*00e8*/ 	.word	0x00000a00


	//   ....[9]....
        /*00ec*/ 	.word	0x00000a30


	//   ....[10]....
        /*00f0*/ 	.word	0x00000e80


	//   ....[11]....
        /*00f4*/ 	.word	0x00000eb0


	//   ....[12]....
        /*00f8*/ 	.word	0x00000ef0


	//   ....[13]....
        /*00fc*/ 	.word	0x00000f10


	//   ....[14]....
        /*0100*/ 	.word	0x00000f30


	//   ....[15]....
        /*0104*/ 	.word	0x00000fd0


	//   ....[16]....
        /*0108*/ 	.word	0x00000ff0


	//   ....[17]....
        /*010c*/ 	.word	0x00001010


	//   ....[18]....
        /*0110*/ 	.word	0x00001030


	//   ....[19]....
        /*0114*/ 	.word	0x00001050


	//   ....[20]....
        /*0118*/ 	.word	0x00001b30


	//   ....[21]....
        /*011c*/ 	.word	0x00001bb0


	//   ....[22]....
        /*0120*/ 	.word	0x00001c30


	//   ....[23]....
        /*0124*/ 	.word	0x00001cb0


	//   ....[24]....
        /*0128*/ 	.word	0x00001d30


	//   ....[25]....
        /*012c*/ 	.word	0x00001dc0


	//   ....[26]....
        /*0130*/ 	.word	0x00001e30


	//   ....[27]....
        /*0134*/ 	.word	0x00001ea0


	//   ....[28]....
        /*0138*/ 	.word	0x00001f10


	//   ....[29]....
        /*013c*/ 	.word	0x00001f80


	//----- nvinfo : EIATTR_EXIT_INSTR_OFFSETS
	.align		4
.L_14213:
        /*0140*/ 	.byte	0x04, 0x1c
        /*0142*/ 	.short	(.L_14215 - .L_14214)


	//   ....[0]....
.L_14214:
        /*0144*/ 	.word	0x00001990


	//   ....[1]....
        /*0148*/ 	.word	0x00001ad0


	//----- nvinfo : EIATTR_CRS_STACK_SIZE
	.align		4
.L_14215:
        /*014c*/ 	.byte	0x04, 0x1e
        /*014e*/ 	.short	(.L_14217 - .L_14216)
.L_14216:
        /*0150*/ 	.word	0x00000000


	//----- nvinfo : EIATTR_CBANK_PARAM_SIZE
	.align		4
.L_14217:
        /*0154*/ 	.byte	0x03, 0x19
        /*0156*/ 	.short	0x0018


	//----- nvinfo : EIATTR_PARAM_CBANK
	.align		4
        /*0158*/ 	.byte	0x04, 0x0a
        /*015a*/ 	.short	(.L_14219 - .L_14218)
	.align		4
.L_14218:
        /*015c*/ 	.word	index@(.nv.constant0._ZN2at6native43_GLOBAL__N__9ae7fba5_10_SoftMax_cu_9f978f6322cunn_SoftMaxForwardRegIN3c108BFloat16EfS4_NS1_22SoftMaxForwardEpilogueElLi8EEEvPT1_PKT_T3_)
        /*0160*/ 	.short	0x0210
        /*0162*/ 	.short	0x0018


	//----- nvinfo : EIATTR_SW_WAR
	.align		4
.L_14219:
        /*0164*/ 	.byte	0x04, 0x36
        /*0166*/ 	.short	(.L_14221 - .L_14220)
.L_14220:
        /*0168*/ 	.word	0x00000008
.L_14221:


//--------------------- .nv.info._ZN2at6native43_GLOBAL__N__9ae7fba5_10_SoftMax_cu_9f978f6322cunn_SoftMaxForwardRegIN3c108BFloat16EfS4_NS1_22SoftMaxForwardEpilogueElLi7EEEvPT1_PKT_T3_ --------------------------
	.section	.nv.info._ZN2at6native43_GLOBAL__N__9ae7fba5_10_SoftMax_cu_9f978f6322cunn_SoftMaxForwardRegIN3c108BFloat16EfS4_NS1_22SoftMaxForwardEpilogueElLi7EEEvPT1_PKT_T3_,"",@"SHT_CUDA_INFO"
	.sectionflags	@""
	.align	4


	//----- nvinfo : EIATTR_CUDA_API_VERSION
	.align		4
        /*0000*/ 	.byte	0x04, 0x37
        /*0002*/ 	.short	(.L_14223 - .L_14222)
.L_14222:
        /*0004*/ 	.word	0x00000082


	//----- nvinfo : EIATTR_KPARAM_INFO
	.align		4
.L_14223:
        /*0008*/ 	.byte	0x04, 0x17
        /*000a*/ 	.short	(.L_14225 - .L_14224)
.L_14224:
        /*000c*/ 	.word	0x00000000
        /*0010*/ 	.short	0x0002
        /*0012*/ 	.short	0x0010
        /*0014*/ 	.byte	0x00, 0xf0, 0x21, 0x00


	//----- nvinfo : EIATTR_KPARAM_INFO
	.align		4
.L_14225:
        /*0018*/ 	.byte	0x04, 0x17
        /*001a*/ 	.short	(.L_14227 - .L_14226)
.L_14226:
        /*001c*/ 	.word	0x00000000
        /*0020*/ 	.short	0x0001
        /*0022*/ 	.short	0x0008
        /*0024*/ 	.byte	0x00, 0xf0, 0x21, 0x00


	//----- nvinfo : EIATTR_KPARAM_INFO
	.align		4
.L_14227:
        /*0028*/ 	.byte	0x04, 0x17
        /*002a*/ 	.short	(.L_14229 - .L_14228)
.L_14228:
        /*002c*/ 	.word	0x00000000
        /*0030*/ 	.short	0x0000
        /*0032*/ 	.short	0x0000
        /*0034*/ 	.byte	0x00, 0xf0, 0x21, 0x00


	//----- nvinfo : EIATTR_SPARSE_MMA_MASK
	.align		4
.L_14229:
        /*0038*/ 	.byte	0x03, 0x50
        /*003a*/ 	.short	0x0000


	//----- nvinfo : EIATTR_MAXREG_COUNT
	.align		4
        /*003c*/ 	.byte	0x03, 0x1b
        /*003e*/ 	.short	0x00ff


	//----- nvinfo : EIATTR_NUM_BARRIERS
	.align		4
        /*0040*/ 	.byte	0x02, 0x4c
        /*0042*/ 	.byte	0x01
	.zero		1


	//----- nvinfo : EIATTR_MERCURY_ISA_VERSION
	.align		4
        /*0044*/ 	.byte	0x03, 0x5f
        /*0046*/ 	.short	0x0101


	//----- nvinfo : EIATTR_COOP_GROUP_MASK_REGIDS
	.align		4
        /*0048*/ 	.byte	0x04, 0x29
        /*004a*/ 	.short	(.L_14231 - .L_14230)


	//   ....[0]....
.L_14230:
        /*004c*/ 	.word	0xffffffff


	//   ....[1]....
        /*0050*/ 	.word	0xffffffff


	//   ....[2]....
        /*0054*/ 	.word	0xffffffff


	//   ....[3]....
        /*0058*/ 	.word	0xffffffff


	//   ....[4]....
        /*005c*/ 	.word	0xffffffff


	//   ....[5]....
        /*0060*/ 	.word	0xffffffff


	//   ....[6]....
        /*0064*/ 	.word	0xffffffff


	//   ....[7]....
        /*0068*/ 	.word	0xffffffff


	//   ....[8]....
        /*006c*/ 	.word	0xffffffff


	//   ....[9]....
        /*0070*/ 	.word	0xffffffff


	//   ....[10]....
        /*0074*/ 	.word	0xffffffff


	//   ....[11]....
        /*0078*/ 	.word	0xffffffff


	//   ....[12]....
        /*007c*/ 	.word	0xffffffff


	//   ....[13]....
        /*0080*/ 	.word	0xffffffff


	//   ....[14]....
        /*0084*/ 	.word	0xffffffff


	//   ....[15]....
        /*0088*/ 	.word	0xffffffff


	//   ....[16]....
        /*008c*/ 	.word	0xffffffff


	//   ....[17]....
        /*0090*/ 	.word	0xffffffff


	//   ....[18]....
        /*0094*/ 	.word	0xffffffff


	//   ....[19]....
        /*0098*/ 	.word	0xffffffff


	//   ....[20]....
        /*009c*/ 	.word	0x0500000f


	//   ....[21]....
        /*00a0*/ 	.word	0x0500000f


	//   ....[22]....
        /*00a4*/ 	.word	0x0500000f


	//   ....[23]....
        /*00a8*/ 	.word	0x0500000f


	//   ....[24]....
        /*00ac*/ 	.word	0x0500000f


	//   ....[25]....
        /*00b0*/ 	.word	0x0500000f


	//   ....[26]....
        /*00b4*/ 	.word	0x0500000f


	//   ....[27]....
        /*00b8*/ 	.word	0x0500000f


	//   ....[28]....
        /*00bc*/ 	.word	0x0500000f


	//   ....[29]....
        /*00c0*/ 	.word	0x0500000f


	//----- nvinfo : EIATTR_COOP_GROUP_INSTR_OFFSETS
	.align		4
.L_14231:
        /*00c4*/ 	.byte	0x04, 0x28
        /*00c6*/ 	.short	(.L_14233 - .L_14232)


	//   ....[0]....
.L_14232:
        /*00c8*/ 	.word	0x000005c0


	//   ....[1]....
        /*00cc*/ 	.word	0x00000600


	//   ....[2]....
        /*00d0*/ 	.word	0x00000630


	//   ....[3]....
        /*00d4*/ 	.word	0x00000660


	//   ....[4]....
        /*00d8*/ 	.word	0x000006a0


	//   ....[5]....
        /*00dc*/ 	.word	0x00000870


	//   ....[6]....
        /*00e0*/ 	.word	0x000008a0


	//   ....[7]....
        /*00e4*/ 	.word	0x000008d0


	//   ....[8]....
        /*00e8*/ 	.word	0x00000900


	//   ....[9]....
        /*00ec*/ 	.word	0x00000930


	//   ....[10]....
        /*00f0*/ 	.word	0x00000ce0


	//   ....[11]....
        /*00f4*/ 	.word	0x00000d00


	//   ....[12]....
        /*00f8*/ 	.word	0x00000d20


	//   ....[13]....
        /*00fc*/ 	.word	0x00000d40


	//   ....[14]....
        /*0100*/ 	.word	0x00000d60


	//   ....[15]....
        /*0104*/ 	.word	0x00000e00


	//   ....[16]....
        /*0108*/ 	.word	0x00000e20


	//   ....[17]....
        /*010c*/ 	.word	0x00000e40


	//   ....[18]....
        /*0110*/ 	.word	0x00000e60


	//   ....[19]....
        /*0114*/ 	.word	0x00000e80


	//   ....[20]....
        /*0118*/ 	.word	0x000017f0


	//   ....[21]....
        /*011c*/ 	.word	0x00001860


	//   ....[22]....
        /*0120*/ 	.word	0x000018d0


	//   ....[23]....
        /*0124*/ 	.word	0x00001940


	//   ....[24]....
        /*0128*/ 	.word	0x000019b0


	//   ....[25]....
        /*012c*/ 	.word	0x00001a30


	//   ....[26]....
        /*0130*/ 	.word	0x00001a90


	//   ....[27]....
        /*0134*/ 	.word	0x00001af0


	//   ....[28]....
        /*0138*/ 	.word	0x00001b50


	//   ....[29]....
        /*013c*/ 	.word	0x00001bb0


	//----- nvinfo : EIATTR_EXIT_INSTR_OFFSETS
	.align		4
.L_14233:
        /*0140*/ 	.byte	0x04, 0x1c
        /*0142*/ 	.short	(.L_14235 - .L_14234)


	//   ....[0]....
.L_14234:
        /*0144*/ 	.word	0x00001660


	//   ....[1]....
        /*0148*/ 	.word	0x00001790


	//----- nvinfo : EIATTR_CRS_STACK_SIZE
	.align		4
.L_14235:
        /*014c*/ 	.byte	0x04, 0x1e
        /*014e*/ 	.short	(.L_14237 - .L_14236)
.L_14236:
        /*0150*/ 	.word	0x00000000


	//----- nvinfo : EIATTR_CBANK_PARAM_SIZE
	.align		4
.L_14237:
        /*0154*/ 	.byte	0x03, 0x19
        /*0156*/ 	.short	0x0018


	//----- nvinfo : EIATTR_PARAM_CBANK
	.align		4
        /*0158*/ 	.byte	0x04, 0x0a
        /*015a*/ 	.short	(.L_14239 - .L_14238)
	.align		4
.L_14238:
        /*015c*/ 	.word	index@(.nv.constant0._ZN2at6native43_GLOBAL__N__9ae7fba5_10_SoftMax_cu_9f978f6322cunn_SoftMaxForwardRegIN3c108BFloat16EfS4_NS1_22SoftMaxForwardEpilogueElLi7EEEvPT1_PKT_T3_)
        /*0160*/ 	.short	0x0210
        /*0162*/ 	.short	0x0018


	//----- nvinfo : EIATTR_SW_WAR
	.align		4
.L_14239:
        /*0164*/ 	.byte	0x04, 0x36
        /*0166*/ 	.short	(.L_14241 - .L_14240)
.L_14240:
        /*0168*/ 	.word	0x00000008
.L_14241:


//--------------------- .nv.info._ZN2at6native43_GLOBAL__N__9ae7fba5_10_SoftMax_cu_9f978f6322cunn_SoftMaxForwardRegIN3c108BFloat16EfS4_NS1_22SoftMaxForwardEpilogueElLi6EEEvPT1_PKT_T3_ --------------------------
	.section	.nv.info._ZN2at6native43_GLOBAL__N__9ae7fba5_10_SoftMax_cu_9f978f6322cunn_SoftMaxForwardRegIN3c108BFloat16EfS4_NS1_22SoftMaxForwardEpilogueElLi6EEEvPT1_PKT_T3_,"",@"SHT_CUDA_INFO"
	.sectionflags	@""
	.align	4


	//----- nvinfo : EIATTR_CUDA_API_VERSION
	.align		4
        /*0000*/ 	.byte	0x04, 0x37
        /*0002*/ 	.short	(.L_14243 - .L_14242)
.L_14242:
        /*0004*/ 	.word	0x00000082


	//----- nvinfo : EIATTR_KPARAM_INFO
	.align		4
.L_14243:
        /*0008*/ 	.byte	0x04, 0x17
        /*000a*/ 	.short	(.L_14245 - .L_14244)
.L_14244:
        /*000c*/ 	.word	0x00000000
        /*0010*/ 	.short	0x0002
        /*0012*/ 	.short	0x0010
        /*0014*/ 	.byte	0x00, 0xf0, 0x21, 0x00


	//----- nvinfo : EIATTR_KPARAM_INFO
	.align		4
.L_14245:
        /*0018*/ 	.byte	0x04, 0x17
        /*001a*/ 	.short	(.L_14247 - .L_14246)
.L_14246:
        /*001c*/ 	.word	0x00000000
        /*0020*/ 	.short	0x0001
        /*0022*/ 	.short	0x0008
        /*0024*/ 	.byte	0x00, 0xf0, 0x21, 0x00


	//----- nvinfo : EIATTR_KPARAM_INFO
	.align		4
.L_14247:
        /*0028*/ 	.byte	0x04, 0x17
        /*002a*/ 	.short	(.L_14249 - .L_14248)
.L_14248:
        /*002c*/ 	.word	0x00000000
        /*0030*/ 	.short	0x0000
        /*0032*/ 	.short	0x0000
        /*0034*/ 	.byte	0x00, 0xf0, 0x21, 0x00


	//----- nvinfo : EIATTR_SPARSE_MMA_MASK
	.align		4
.L_14249:
        /*0038*/ 	.byte	0x03, 0x50
        /*003a*/ 	.short	0x0000


	//----- nvinfo : EIATTR_MAXREG_COUNT
	.align		4
        /*003c*/ 	.byte	0x03, 0x1b
        /*003e*/ 	.short	0x00ff


	//----- nvinfo : EIATTR_NUM_BARRIERS
	.align		4
        /*0040*/ 	.byte	0x02, 0x4c
        /*0042*/ 	.byte	0x01
	.zero		1


	//----- nvinfo : EIATTR_MERCURY_ISA_VERSION
	.align		4
        /*0044*/ 	.byte	0x03, 0x5f
        /*0046*/ 	.short	0x0101


	//----- nvinfo : EIATTR_COOP_GROUP_MASK_REGIDS
	.align		4
        /*0048*/ 	.byte	0x04, 0x29
        /*004a*/ 	.short	(.L_14251 - .L_14250)


	//   ....[0]....
.L_14250:
        /*004c*/ 	.word	0xffffffff


	//   ....[1]....
        /*0050*/ 	.word	0xffffffff


	//   ....[2]....
        /*0054*/ 	.word	0xffffffff


	//   ....[3]....
        /*0058*/ 	.word	0xffffffff


	//   ....[4]....
        /*005c*/ 	.word	0xffffffff


	//   ....[5]....
        /*0060*/ 	.word	0xffffffff


	//   ....[6]....
        /*0064*/ 	.word	0xffffffff


	//   ....[7]....
        /*0068*/ 	.word	0xffffffff


	//   ....[8]....
        /*006c*/ 	.word	0xffffffff


	//   ....[9]....
        /*0070*/ 	.word	0xffffffff


	//   ....[10]....
        /*0074*/ 	.word	0xffffffff


	//   ....[11]....
        /*0078*/ 	.word	0xffffffff


	//   ....[12]....
        /*007c*/ 	.word	0xffffffff


	//   ....[13]....
        /*0080*/ 	.word	0xffffffff


	//   ....[14]....
        /*0084*/ 	.word	0xffffffff


	//   ....[15]....
        /*0088*/ 	.word	0xffffffff


	//   ....[16]....
        /*008c*/ 	.word	0xffffffff


	//   ....[17]....
        /*0090*/ 	.word	0xffffffff


	//   ....[18]....
        /*0094*/ 	.word	0xffffffff


	//   ....[19]....
        /*0098*/ 	.word	0xffffffff


	//   ....[20]....
        /*009c*/ 	.word	0x0500000d


	//   ....[21]....
        /*00a0*/ 	.word	0x0500000d


	//   ....[22]....
        /*00a4*/ 	.word	0x0500000d


	//   ....[23]....
        /*00a8*/ 	.word	0x0500000d


	//   ....[24]....
        /*00ac*/ 	.word	0x0500000d


	//   ....[25]....
        /*00b0*/ 	.word	0x0500000d


	//   ....[26]....
        /*00b4*/ 	.word	0x0500000d


	//   ....[27]....
        /*00b8*/ 	.word	0x0500000d


	//   ....[28]....
        /*00bc*/ 	.word	0x0500000d


	//   ....[29]....
        /*00c0*/ 	.word	0x0500000d


	//----- nvinfo : EIATTR_COOP_GROUP_INSTR_OFFSETS
	.align		4
.L_14251:
        /*00c4*/ 	.byte	0x04, 0x28
        /*00c6*/ 	.short	(.L_14253 - .L_14252)


	//   ....[0]....
.L_14252:
        /*00c8*/ 	.word	0x00000570


	//   ....[1]....
        /*00cc*/ 	.word	0x000005a0


	//   ....[2]....
        /*00d0*/ 	.word	0x000005d0


	//   ....[3]....
        /*00d4*/ 	.word	0x00000600


	//   ....[4]....
        /*00d8*/ 	.word	0x00000630


	//   ....[5]....
        /*00dc*/ 	.word	0x00000790


	//   ....[6]....
        /*00e0*/ 	.word	0x000007c0


	//   ....[7]....
        /*00e4*/ 	.word	0x000007f0


	//   ....[8]....
        /*00e8*/ 	.word	0x00000820


	//   ....[9]....
        /*00ec*/ 	.word	0x00000850


	//   ....[10]....
        /*00f0*/ 	.word	0x00000b70


	//   ....[11]....
        /*00f4*/ 	.word	0x00000b90


	//   ....[12]....
        /*00f8*/ 	.word	0x00000bb0


	//   ....[13]....
        /*00fc*/ 	.word	0x00000bd0


	//   ....[14]....
        /*0100*/ 	.word	0x00000bf0


	//   ....[15]....
        /*0104*/ 	.word	0x00000ca0


	//   ....[16]....
        /*0108*/ 	.word	0x00000cc0


	//   ....[17]....
        /*010c*/ 	.word	0x00000ce0


	//   ....[18]....
        /*0110*/ 	.word	0x00000d00


	//   ....[19]....
        /*0114*/ 	.word	0x00000d20


	//   ....[20]....
        /*0118*/ 	.word	0x00001530


	//   ....[21]....
        /*011c*/ 	.word	0x000015b0


	//   ....[22]....
        /*0120*/ 	.word	0x00001630


	//   ....[23]....
        /*0124*/ 	.word	0x000016b0


	//   ....[24]....
        /*0128*/ 	.word	0x00001730


	//   ....[25]....
        /*012c*/ 	.word	0x000017c0


	//   ....[26]....
        /*0130*/ 	.word	0x00001830


	//   ....[27]....
        /*0134*/ 	.word	0x000018a0


	//   ....[28]....
        /*0138*/ 	.word	0x00001910


	//   ....[29]....
        /*013c*/ 	.word	0x00001980


	//----- nvinfo : EIATTR_EXIT_INSTR_OFFSETS
	.align		4
.L_14253:
        /*0140*/ 	.byte	0x04, 0x1c
        /*0142*/ 	.short	(.L_14255 - .L_14254)


	//   ....[0]....
.L_14254:
        /*0144*/ 	.word	0x000013a0


	//   ....[1]....
        /*0148*/ 	.word	0x000014d0


	//----- nvinfo : EIATTR_CRS_STACK_SIZE
	.align		4
.L_14255:
        /*014c*/ 	.byte	0x04, 0x1e
        /*014e*/ 	.short	(.L_14257 - .L_14256)
.L_14256:
        /*0150*/ 	.word	0x00000000


	//----- nvinfo : EIATTR_CBANK_PARAM_SIZE
	.align		4
.L_14257:
        /*0154*/ 	.byte	0x03, 0x19
        /*0156*/ 	.short	0x0018


	//----- nvinfo : EIATTR_PARAM_CBANK
	.align		4
        /*0158*/ 	.byte	0x04, 0x0a
        /*015a*/ 	.short	(.L_14259 - .L_14258)
	.align		4
.L_14258:
        /*015c*/ 	.word	index@(.nv.constant0._ZN2at6native43_GLOBAL__N__9ae7fba5_10_SoftMax_cu_9f978f6322cunn_SoftMaxForwardRegIN3c108BFloat16EfS4_NS1_22SoftMaxForwardEpilogueElLi6EEEvPT1_PKT_T3_)
        /*0160*/ 	.short	0x0210
        /*0162*/ 	.short	0x0018


	//----- nvinfo : EIATTR_SW_WAR
	.align		4
.L_14259:
        /*0164*/ 	.byte	0x04, 0x36
        /*0166*/ 	.short	(.L_14261 - .L_14260)
.L_14260:
        /*0168*/ 	.word	0x00000008
.L_14261:


//--------------------- .nv.info._ZN2at6native43_GLOBAL__N__9ae7fba5_10_SoftMax_cu_9f978f6322cunn_SoftMaxForwardRegIN3c108BFloat16EfS4_NS1_22SoftMaxForwardEpilogueElLi5EEEvPT1_PKT_T3_ --------------------------
	.section	.nv.info._ZN2at6native43_GLOBAL__N__9ae7fba5_10_SoftMax_cu_9f978f6322cunn_SoftMaxForwardRegIN3c108BFloat16EfS4_NS1_22SoftMaxForwardEpilogueElLi5EEEvPT1_PKT_T3_,"",@"SHT_CUDA_INFO"
	.sectionflags	@""
	.align	4


	//----- nvinfo : EIATTR_CUDA_API_VERSION
	.align		4
        /*0000*/ 	.byte	0x04, 0x37
        /*0002*/ 	.short	(.L_14263 - .L_14262)
.L_14262:
        /*0004*/ 	.word	0x00000082


	//----- nvinfo : EIATTR_KPARAM_INFO
	.align		4
.L_14263:
        /*0008*/ 	.byte	0x04, 0x17
        /*000a*/ 	.short	(.L_14265 - .L_14264)
.L_14264:
        /*000c*/ 	.word	0x00000000
        /*0010*/ 	.short	0x0002
        /*0012*/ 	.short	0x0010
        /*0014*/ 	.byte	0x00, 0xf0, 0x21, 0x00


	//----- nvinfo : EIATTR_KPARAM_INFO
	.align		4
.L_14265:
        /*0018*/ 	.byte	0x04, 0x17
        /*001a*/ 	.short	(.L_14267 - .L_14266)
.L_14266:
        /*001c*/ 	.word	0x00000000
        /*0020*/ 	.short	0x0001
        /*0022*/ 	.short	0x0008
        /*0024*/ 	.byte	0x00, 0xf0, 0x21, 0x00


	//----- nvinfo : EIATTR_KPARAM_INFO
	.align		4
.L_14267:
        /*0028*/ 	.byte	0x04, 0x17
        /*002a*/ 	.short	(.L_14269 - .L_14268)
.L_14268:
        /*002c*/ 	.word	0x00000000
        /*0030*/ 	.short	0x0000
        /*0032*/ 	.short	0x0000
        /*0034*/ 	.byte	0x00, 0xf0, 0x21, 0x00


	//----- nvinfo : EIATTR_SPARSE_MMA_MASK
	.align		4
.L_14269:
        /*0038*/ 	.byte	0x03, 0x50
        /*003a*/ 	.short	0x0000


	//----- nvinfo : EIATTR_MAXREG_COUNT
	.align		4
        /*003c*/ 	.byte	0x03, 0x1b
        /*003e*/ 	.short	0x00ff


	//----- nvinfo : EIATTR_NUM_BARRIERS
	.align		4
        /*0040*/ 	.byte	0x02, 0x4c
        /*0042*/ 	.byte	0x01
	.zero		1


	//----- nvinfo : EIATTR_MERCURY_ISA_VERSION
	.align		4
        /*0044*/ 	.byte	0x03, 0x5f
        /*0046*/ 	.short	0x0101


	//----- nvinfo : EIATTR_COOP_GROUP_MASK_REGIDS
	.align		4
        /*0048*/ 	.byte	0x04, 0x29
        /*004a*/ 	.short	(.L_14271 - .L_14270)


	//   ....[0]....
.L_14270:
        /*004c*/ 	.word	0xffffffff


	//   ....[1]....
        /*0050*/ 	.word	0xffffffff


	//   ....[2]....
        /*0054*/ 	.word	0xffffffff


	//   ....[3]....
        /*0058*/ 	.word	0xffffffff


	//   ....[4]....
        /*005c*/ 	.word	0xffffffff


	//   ....[5]....
        /*0060*/ 	.word	0xffffffff


	//   ....[6]....
        /*0064*/ 	.word	0xffffffff


	//   ....[7]....
        /*0068*/ 	.word	0xffffffff


	//   ....[8]....
        /*006c*/ 	.word	0xffffffff


	//   ....[9]....
        /*0070*/ 	.word	0xffffffff


	//   ....[10]....
        /*0074*/ 	.word	0xffffffff


	//   ....[11]....
        /*0078*/ 	.word	0xffffffff


	//   ....[12]....
        /*007c*/ 	.word	0xffffffff


	//   ....[13]....
        /*0080*/ 	.word	0xffffffff


	//   ....[14]....
        /*0084*/ 	.word	0xffffffff


	//   ....[15]....
        /*0088*/ 	.word	0xffffffff


	//   ....[16]....
        /*008c*/ 	.word	0xffffffff


	//   ....[17]....
        /*0090*/ 	.word	0xffffffff


	//   ....[18]....
        /*0094*/ 	.word	0xffffffff


	//   ....[19]....
        /*0098*/ 	.word	0xffffffff


	//   ....[20]....
        /*009c*/ 	.word	0x05000011


	//   ....[21]....
        /*00a0*/ 	.word	0x05000011


	//   ....[22]....
        /*00a4*/ 	.word	0x05000011


	//   ....[23]....
        /*00a8*/ 	.word	0x05000011


	//   ....[24]....
        /*00ac*/ 	.word	0x05000011


	//   ....[25]....
        /*00b0*/ 	.word	0x05000011


	//   ....[26]....
        /*00b4*/ 	.word	0x05000011


	//   ....[27]....
        /*00b8*/ 	.word	0x05000011


	//   ....[28]....
        /*00bc*/ 	.word	0x05000011


	//   ....[29]....
        /*00c0*/ 	.word	0x05000011


	//----- nvinfo : EIATTR_COOP_GROUP_INSTR_OFFSETS
	.align		4
.L_14271:
        /*00c4*/ 	.byte	0x04, 0x28
        /*00c6*/ 	.short	(.L_14273 - .L_14272)


	//   ....[0]....
.L_14272:
        /*00c8*/ 	.word	0x000004b0


	//   ....[1]....
        /*00cc*/ 	.word	0x000004e0


	//   ....[2]....
        /*00d0*/ 	.word	0x00000510


	//   ....[3]....
        /*00d4*/ 	.word	0x00000540


	//   ....[4]....
        /*00d8*/ 	.word	0x00000590


	//   ....[5]....
        /*00dc*/ 	.word	0x000006c0


	//   ....[6]....
        /*00e0*/ 	.word	0x000006f0


	//   ....[7]....
        /*00e4*/ 	.word	0x00000720


	//   ....[8]....
        /*00e8*/ 	.word	0x00000750


	//   ....[9]....
        /*00ec*/ 	.word	0x00000780


	//   ....[10]....
        /*00f0*/ 	.word	0x00000a10


	//   ....[11]....
        /*00f4*/ 	.word	0x00000a30


	//   ....[12]....
        /*00f8*/ 	.word	0x00000a50


	//   ....[13]....
        /*00fc*/ 	.word	0x00000a70


	//   ....[14]....
        /*0100*/ 	.word	0x00000a90


	//   ....[15]....
        /*0104*/ 	.word	0x00000b30


	//   ....[16]....
        /*0108*/ 	.word	0x00000b50


	//   ....[17]....
        /*010c*/ 	.word	0x00000b70


	//   ....[18]....
        /*0110*/ 	.word	0x00000b90


	//   ....[19]....
        /*0114*/ 	.word	0x00000bb0


	//   ....[20]....
        /*0118*/ 	.word	0x00001200


	//   ....[21]....
        /*011c*/ 	.word	0x00001270


	//   ....[22]....
        /*0120*/ 	.word	0x000012e0


	//   ....[23]....
        /*0124*/ 	.word	0x00001350


	//   ....[24]....
        /*0128*/ 	.word	0x000013c0


	//   ....[25]....
        /*012c*/ 	.word	0x00001440


	//   ....[26]....
        /*0130*/ 	.word	0x000014a0


	//   ....[27]....
        /*0134*/ 	.word	0x00001500


	//   ....[28]....
        /*0138*/ 	.word	0x00001560


	//   ....[29]....
        /*013c*/ 	.word	0x000015c0


	//----- nvinfo : EIATTR_EXIT_INSTR_OFFSETS
	.align		4
.L_14273:
        /*0140*/ 	.byte	0x04, 0x1c
        /*0142*/ 	.short	(.L_14275 - .L_14274)


	//   ....[0]....
.L_14274:
        /*0144*/ 	.word	0x000010c0


	//   ....[1]....
        /*0148*/ 	.word	0x000011a0


	//----- nvinfo : EIATTR_CRS_STACK_SIZE
	.align		4
.L_14275:
        /*014c*/ 	.byte	0x04, 0x1e
        /*014e*/ 	.short	(.L_14277 - .L_14276)
.L_14276:
        /*0150*/ 	.word	0x00000000


	//----- nvinfo : EIATTR_CBANK_PARAM_SIZE
	.align		4
.L_14277:
        /*0154*/ 	.byte	0x03, 0x19
        /*0156*/ 	.short	0x0018


	//----- nvinfo : EIATTR_PARAM_CBANK
	.align		4
        /*0158*/ 	.byte	0x04, 0x0a
        /*015a*/ 	.short	(.L_14279 - .L_14278)
	.align		4
.L_14278:
        /*015c*/ 	.word	index@(.nv.constant0._ZN2at6native43_GLOBAL__N__9ae7fba5_10_SoftMax_cu_9f978f6322cunn_SoftMaxForwardRegIN3c108BFloat16EfS4_NS1_22SoftMaxForwardEpilogueElLi5EEEvPT1_PKT_T3_)
        /*0160*/ 	.short	0x0210
        /*0162*/ 	.short	0x0018


	//----- nvinfo : EIATTR_SW_WAR
	.align		4
.L_14279:
        /*0164*/ 	.byte	0x04, 0x36
        /*0166*/ 	.short	(.L_14281 - .L_14280)
.L_14280:
        /*0168*/ 	.word	0x00000008
.L_14281:


//--------------------- .nv.info._ZN2at6native43_GLOBAL__N__9ae7fba5_10_SoftMax_cu_9f978f6322cunn_SoftMaxForwardRegIN3c108BFloat16EfS4_NS1_22SoftMaxForwardEpilogueElLi4EEEvPT1_PKT_T3_ --------------------------
	.section	.nv.info._ZN2at6native43_GLOBAL__N__9ae7fba5_10_SoftMax_cu_9f978f6322cunn_SoftMaxForwardRegIN3c108BFloat16EfS4_NS1_22SoftMaxForwardEpilogueElLi4EEEvPT1_PKT_T3_,"",@"SHT_CUDA_INFO"
	.sectionflags	@""
	.align	4


	//----- nvinfo : EIATTR_CUDA_API_VERSION
	.align		4
        /*0000*/ 	.byte	0x04, 0x37
        /*0002*/ 	.short	(.L_14283 - .L_14282)
.L_14282:
        /*0004*/ 	.word	0x00000082


	//----- nvinfo : EIATTR_KPARAM_INFO
	.align		4
.L_14283:
        /*0008*/ 	.byte	0x04, 0x17
        /*000a*/ 	.short	(.L_14285 - .L_14284)
.L_14284:
        /*000c*/ 	.word	0x00000000
        /*0010*/ 	.short	0x0002
        /*0012*/ 	.short	0x0010
        /*0014*/ 	.byte	0x00, 0xf0, 0x21, 0x00


	//----- nvinfo : EIATTR_KPARAM_INFO
	.align		4
.L_14285:
        /*0018*/ 	.byte	0x04, 0x17
        /*001a*/ 	.short	(.L_14287 - .L_14286)
.L_14286:
        /*001c*/ 	.word	0x00000000
        /*0020*/ 	.short	0x0001
        /*0022*/ 	.short	0x0008
        /*0024*/ 	.byte	0x00, 0xf0, 0x21, 0x00


	//----- nvinfo : EIATTR_KPARAM_INFO
	.align		4
.L_14287:
        /*0028*/ 	.byte	0x04, 0x17
        /*002a*/ 	.short	(.L_14289 - .L_14288)
.L_14288:
        /*002c*/ 	.word	0x00000000
        /*0030*/ 	.short	0x0000
        /*0032*/ 	.short	0x0000
        /*0034*/ 	.byte	0x00, 0xf0, 0x21, 0x00


	//----- nvinfo : EIATTR_SPARSE_MMA_MASK
	.align		4
.L_14289:
        /*0038*/ 	.byte	0x03, 0x50
        /*003a*/ 	.short	0x0000


	//----- nvinfo : EIATTR_MAXREG_COUNT
	.align		4
        /*003c*/ 	.byte	0x03, 0x1b
        /*003e*/ 	.short	0x00ff


	//----- nvinfo : EIATTR_NUM_BARRIERS
	.align		4
        /*0040*/ 	.byte	0x02, 0x4c
        /*0042*/ 	.byte	0x01
	.zero		1


	//----- nvinfo : EIATTR_MERCURY_ISA_VERSION
	.align		4
        /*0044*/ 	.byte	0x03, 0x5f
        /*0046*/ 	.short	0x0101


	//----- nvinfo : EIATTR_COOP_GROUP_MASK_REGIDS
	.align		4
        /*0048*/ 	.byte	0x04, 0x29
        /*004a*/ 	.short	(.L_14291 - .L_14290)


	//   ....[0]....
.L_14290:
        /*004c*/ 	.word	0xffffffff


	//   ....[1]....
        /*0050*/ 	.word	0xffffffff


	//   ....[2]....
        /*0054*/ 	.word	0xffffffff


	//   ....[3]....
        /*0058*/ 	.word	0xffffffff


	//   ....[4]....
        /*005c*/ 	.word	0xffffffff


	//   ....[5]....
        /*0060*/ 	.word	0xffffffff


	//   ....[6]....
        /*0064*/ 	.word	0xffffffff


	//   ....[7]....
        /*0068*/ 	.word	0xffffffff


	//   ....[8]....
        /*006c*/ 	.word	0xffffffff


	//   ....[9]....
        /*0070*/ 	.word	0xffffffff


	//   ....[10]....
        /*0074*/ 	.word	0xffffffff


	//   ....[11]....
        /*0078*/ 	.word	0xffffffff


	//   ....[12]....
        /*007c*/ 	.word	0xffffffff


	//   ....[13]....
        /*0080*/ 	.word	0xffffffff


	//   ....[14]....
        /*0084*/ 	.word	0xffffffff


	//   ....[15]....
        /*0088*/ 	.word	0xffffffff


	//   ....[16]....
        /*008c*/ 	.word	0xffffffff


	//   ....[17]....
        /*0090*/ 	.word	0xffffffff


	//   ....[18]....
        /*0094*/ 	.word	0xffffffff


	//   ....[19]....
        /*0098*/ 	.word	0xffffffff


	//   ....[20]....
        /*009c*/ 	.word	0x05000011


	//   ....[21]....
        /*00a0*/ 	.word	0x05000011


	//   ....[22]....
        /*00a4*/ 	.word	0x05000011


	//   ....[23]....
        /*00a8*/ 	.word	0x05000011


	//   ....[24]....
        /*00ac*/ 	.word	0x05000011


	//   ....[25]....
        /*00b0*/ 	.word	0x05000011


	//   ....[26]....
        /*00b4*/ 	.word	0x05000011


	//   ....[27]....
        /*00b8*/ 	.word	0x05000011


	//   ....[28]....
        /*00bc*/ 	.word	0x05000011


	//   ....[29]....
        /*00c0*/ 	.word	0x05000011


	//----- nvinfo : EIATTR_COOP_GROUP_INSTR_OFFSETS
	.align		4
.L_14291:
        /*00c4*/ 	.byte	0x04, 0x28
        /*00c6*/ 	.short	(.L_14293 - .L_14292)


	//   ....[0]....
.L_14292:
        /*00c8*/ 	.word	0x000003d0


	//   ....[1]....
        /*00cc*/ 	.word	0x00000400


	//   ....[2]....
        /*00d0*/ 	.word	0x00000430


	//   ....[3]....
        /*00d4*/ 	.word	0x00000460


	//   ....[4]....
        /*00d8*/ 	.word	0x000004b0


	//   ....[5]....
        /*00dc*/ 	.word	0x000005f0


	//   ....[6]....
        /*00e0*/ 	.word	0x00000620


	//   ....[7]....
        /*00e4*/ 	.word	0x00000650


	//   ....[8]....
        /*00e8*/ 	.word	0x00000680


	//   ....[9]....
        /*00ec*/ 	.word	0x000006b0


	//   ....[10]....
        /*00f0*/ 	.word	0x000008e0


	//   ....[11]....
        /*00f4*/ 	.word	0x00000900


	//   ....[12]....
        /*00f8*/ 	.word	0x00000920


	//   ....[13]....
        /*00fc*/ 	.word	0x00000940


	//   ....[14]....
        /*0100*/ 	.word	0x00000960


	//   ....[15]....
        /*0104*/ 	.word	0x00000a00


	//   ....[16]....
        /*0108*/ 	.word	0x00000a20


	//   ....[17]....
        /*010c*/ 	.word	0x00000a40


	//   ....[18]....
        /*0110*/ 	.word	0x00000a60


	//   ....[19]....
        /*0114*/ 	.word	0x00000a80


	//   ....[20]....
        /*0118*/ 	.word	0x00000f30


	//   ....[21]....
        /*011c*/ 	.word	0x00000fa0


	//   ....[22]....
        /*0120*/ 	.word	0x00001010


	//   ....[23]....
        /*0124*/ 	.word	0x00001080


	//   ....[24]....
        /*0128*/ 	.word	0x000010f0


	//   ....[25]....
        /*012c*/ 	.word	0x00001170


	//   ....[26]....
        /*0130*/ 	.word	0x000011d0


	//   ....[27]....
        /*0134*/ 	.word	0x00001230


	//   ....[28]....
        /*0138*/ 	.word	0x00001290


	//   ....[29]....
        /*013c*/ 	.word	0x000012f0


	//----- nvinfo : EIATTR_EXIT_INSTR_OFFSETS
	.align		4
.L_14293:
        /*0140*/ 	.byte	0x04, 0x1c
        /*0142*/ 	.short	(.L_14295 - .L_14294)


	//   ....[0]....
.L_14294:
        /*0144*/ 	.word	0x00000df0


	//   ....[1]....
        /*0148*/ 	.word	0x00000ed0


	//----- nvinfo : EIATTR_CRS_STACK_SIZE
	.align		4
.L_14295:
        /*014c*/ 	.byte	0x04, 0x1e
        /*014e*/ 	.short	(.L_14297 - .L_14296)
.L_14296:
        /*0150*/ 	.word	0x00000000


	//----- nvinfo : EIATTR_CBANK_PARAM_SIZE
	.align		4
.L_14297:
        /*0154*/ 	.byte	0x03, 0x19
        /*0156*/ 	.short	0x0018


	//----- nvinfo : EIATTR_PARAM_CBANK
	.align		4
        /*0158*/ 	.byte	0x04, 0x0a
        /*015a*/ 	.short	(.L_14299 - .L_14298)
	.align		4
.L_14298:
        /*015c*/ 	.word	index@(.nv.constant0._ZN2at6native43_GLOBAL__N__9ae7fba5_10_SoftMax_cu_9f978f6322cunn_SoftMaxForwardRegIN3c108BFloat16EfS4_NS1_22SoftMaxForwardEpilogueElLi4EEEvPT1_PKT_T3_)
        /*0160*/ 	.short	0x0210
        /*0162*/ 	.short	0x0018


	//----- nvinfo : EIATTR_SW_WAR
	.align		4
.L_14299:
        /*0164*/ 	.byte	0x04, 0x36
        /*0166*/ 	.short	(.L_14301 - .L_14300)
.L_14300:
        /*0168*/ 	.word	0x00000008
.L_14301:


//--------------------- .nv.info._ZN2at6native43_GLOBAL__N__9ae7fba5_10_SoftMax_cu_9f978f6322cunn_SoftMaxForwardRegIN3c108BFloat16EfS4_NS1_22SoftMaxForwardEpilogueElLi3EEEvPT1_PKT_T3_ --------------------------
	.section	.nv.info._ZN2at6native43_GLOBAL__N__9ae7fba5_10_SoftMax_cu_9f978f6322cunn_SoftMaxForwardRegIN3c108BFloat16EfS4_NS1_22SoftMaxForwardEpilogueElLi3EEEvPT1_PKT_T3_,"",@"SHT_CUDA_INFO"
	.sectionflags	@""
	.align	4


	//----- nvinfo : EIATTR_CUDA_API_VERSION
	.align		4
        /*0000*/ 	.byte	0x04, 0x37
        /*0002*/ 	.short	(.L_14303 - .L_14302)
.L_14302:
        /*0004*/ 	.word	0x00000082


	//----- nvinfo : EIATTR_KPARAM_INFO
	.align		4
.L_14303:
        /*0008*/ 	.byte	0x04, 0x17
        /*000a*/ 	.short	(.L_14305 - .L_14304)
.L_14304:
        /*000c*/ 	.word	0x00000000
        /*0010*/ 	.short	0x0002
        /*0012*/ 	.short	0x0010
        /*0014*/ 	.byte	0x00, 0xf0, 0x21, 0x00


	//----- nvinfo : EIATTR_KPARAM_INFO
	.align		4
.L_14305:
        /*0018*/ 	.byte	0x04, 0x17
        /*001a*/ 	.short	(.L_14307 - .L_14306)
.L_14306:
        /*001c*/ 	.word	0x00000000
        /*0020*/ 	.short	0x0001
        /*0022*/ 	.short	0x0008
        /*0024*/ 	.byte	0x00, 0xf0, 0x21, 0x00


	//----- nvinfo : EIATTR_KPARAM_INFO
	.align		4
.L_14307:
        /*0028*/ 	.byte	0x04, 0x17
        /*002a*/ 	.short	(.L_14309 - .L_14308)
.L_14308:
        /*002c*/ 	.word	0x00000000
        /*0030*/ 	.short	0x0000
        /*0032*/ 	.short	0x0000
        /*0034*/ 	.byte	0x00, 0xf0, 0x21, 0x00


	//----- nvinfo : EIATTR_SPARSE_MMA_MASK
	.align		4
.L_14309:
        /*0038*/ 	.byte	0x03, 0x50
        /*003a*/ 	.short	0x0000


	//----- nvinfo : EIATTR_MAXREG_COUNT
	.align		4
        /*003c*/ 	.byte	0x03, 0x1b
        /*003e*/ 	.short	0x00ff


	//----- nvinfo : EIATTR_NUM_BARRIERS
	.align		4
        /*0040*/ 	.byte	0x02, 0x4c
        /*0042*/ 	.byte	0x01
	.zero		1


	//----- nvinfo : EIATTR_MERCURY_ISA_VERSION
	.align		4
        /*0044*/ 	.byte	0x03, 0x5f
        /*0046*/ 	.short	0x0101


	//----- nvinfo : EIATTR_COOP_GROUP_MASK_REGIDS
	.align		4
        /*0048*/ 	.byte	0x04, 0x29
        /*004a*/ 	.short	(.L_14311 - .L_14310)


	//   ....[0]....
.L_14310:
        /*004c*/ 	.word	0xffffffff


	//   ....[1]....
        /*0050*/ 	.word	0xffffffff


	//   ....[2]....
        /*0054*/ 	.word	0xffffffff


	//   ....[3]....
        /*0058*/ 	.word	0xffffffff


	//   ....[4]....
        /*005c*/ 	.word	0xffffffff


	//   ....[5]....
        /*0060*/ 	.word	0xffffffff


	//   ....[6]....
        /*0064*/ 	.word	0xffffffff


	//   ....[7]....
        /*0068*/ 	.word	0xffffffff


	//   ....[8]....
        /*006c*/ 	.word	0xffffffff


	//   ....[9]....
        /*0070*/ 	.word	0xffffffff


	//   ....[10]....
        /*0074*/ 	.word	0xffffffff


	//   ....[11]....
        /*0078*/ 	.word	0xffffffff


	//   ....[12]....
        /*007c*/ 	.word	0xffffffff


	//   ....[13]....
        /*0080*/ 	.word	0xffffffff


	//   ....[14]....
        /*0084*/ 	.word	0xffffffff


	//   ....[15]....
        /*0088*/ 	.word	0xffffffff


	//   ....[16]....
        /*008c*/ 	.word	0xffffffff


	//   ....[17]....
        /*0090*/ 	.word	0xffffffff


	//   ....[18]....
        /*0094*/ 	.word	0xffffffff


	//   ....[19]....
        /*0098*/ 	.word	0xffffffff


	//   ....[20]....
        /*009c*/ 	.word	0x05000015


	//   ....[21]....
        /*00a0*/ 	.word	0x05000015


	//   ....[22]....
        /*00a4*/ 	.word	0x05000015


	//   ....[23]....
        /*00a8*/ 	.word	0x05000015


	//   ....[24]....
        /*00ac*/ 	.word	0x05000015


	//   ....[25]....
        /*00b0*/ 	.word	0x05000015


	//   ....[26]....
        /*00b4*/ 	.word	0x05000015


	//   ....[27]....
        /*00b8*/ 	.word	0x05000015


	//   ....[28]....
        /*00bc*/ 	.word	0x05000015


	//   ....[29]....
        /*00c0*/ 	.word	0x05000015


	//----- nvinfo : EIATTR_COOP_GROUP_INSTR_OFFSETS
	.align		4
.L_14311:
        /*00c4*/ 	.byte	0x04, 0x28
        /*00c6*/ 	.short	(.L_14313 - .L_14312)


	//   ....[0]....
.L_14312:
        /*00c8*/ 	.word	0x00000310


	//   ....[1]....
        /*00cc*/ 	.word	0x00000340


	//   ....[2]....
        /*00d0*/ 	.word	0x00000370


	//   ....[3]....
        /*00d4*/ 	.word	0x000003a0


	//   ....[4]....
        /*00d8*/ 	.word	0x00000400


	//   ....[5]....
        /*00dc*/ 	.word	0x00000520


	//   ....[6]....
        /*00e0*/ 	.word	0x00000550


	//   ....[7]....
        /*00e4*/ 	.word	0x00000580


	//   ....[8]....
        /*00e8*/ 	.word	0x000005b0


	//   ....[9]....
        /*00ec*/ 	.word	0x000005e0


	//   ....[10]....
        /*00f0*/ 	.word	0x000007d0


	//   ....[11]....
        /*00f4*/ 	.word	0x000007f0


	//   ....[12]....
        /*00f8*/ 	.word	0x00000810


	//   ....[13]....
        /*00fc*/ 	.word	0x00000830


	//   ....[14]....
        /*0100*/ 	.word	0x00000850


	//   ....[15]....
        /*0104*/ 	.word	0x000008d0


	//   ....[16]....
        /*0108*/ 	.word	0x000008f0


	//   ....[17]....
        /*010c*/ 	.word	0x00000910


	//   ....[18]....
        /*0110*/ 	.word	0x00000930


	//   ....[19]....
        /*0114*/ 	.word	0x00000950


	//   ....[20]....
        /*0118*/ 	.word	0x00000d00


	//   ....[21]....
        /*011c*/ 	.word	0x00000d80


	//   ....[22]....
        /*0120*/ 	.word	0x00000e00


	//   ....[23]....
        /*0124*/ 	.word	0x00000e80


	//   ....[24]....
        /*0128*/ 	.word	0x00000f00


	//   ....[25]....
        /*012c*/ 	.word	0x00000f90


	//   ....[26]....
        /*0130*/ 	.word	0x00001000


	//   ....[27]....
        /*0134*/ 	.word	0x00001070


	//   ....[28]....
        /*0138*/ 	.word	0x000010e0


	//   ....[29]....
        /*013c*/ 	.word	0x00001150


	//----- nvinfo : EIATTR_EXIT_INSTR_OFFSETS
	.align		4
.L_14313:
        /*0140*/ 	.byte	0x04, 0x1c
        /*0142*/ 	.short	(.L_14315 - .L_14314)


	//   ....[0]....
.L_14314:
        /*0144*/ 	.word	0x00000bc0


	//   ....[1]....
        /*0148*/ 	.word	0x00000ca0


	//----- nvinfo : EIATTR_CRS_STACK_SIZE
	.align		4
.L_14315:
        /*014c*/ 	.byte	0x04, 0x1e
        /*014e*/ 	.short	(.L_14317 - .L_14316)
.L_14316:
        /*0150*/ 	.word	0x00000000


	//----- nvinfo : EIATTR_CBANK_PARAM_SIZE
	.align		4
.L_14317:
        /*0154*/ 	.byte	0x03, 0x19
        /*0156*/ 	.short	0x0018


	//----- nvinfo : EIATTR_PARAM_CBANK
	.align		4
        /*0158*/ 	.byte	0x04, 0x0a
        /*015a*/ 	.short	(.L_14319 - .L_14318)
	.align		4
.L_14318:
        /*015c*/ 	.word	index@(.nv.constant0._ZN2at6native43_GLOBAL__N__9ae7fba5_10_SoftMax_cu_9f978f6322cunn_SoftMaxForwardRegIN3c108BFloat16EfS4_NS1_22SoftMaxForwardEpilogueElLi3EEEvPT1_PKT_T3_)
        /*0160*/ 	.short	0x0210
        /*0162*/ 	.short	0x0018


	//----- nvinfo : EIATTR_SW_WAR
	.align		4
.L_14319:
        /*0164*/ 	.byte	0x04, 0x36
        /*0166*/ 	.short	(.L_14321 - .L_14320)
.L_14320:
        /*0168*/ 	.word	0x00000008
.L_14321:


//--------------------- .nv.info._ZN2at6native43_GLOBAL__N__9ae7fba5_10_SoftMax_cu_9f978f6322cunn_SoftMaxForwardRegIN3c108BFloat16EfS4_NS1_22SoftMaxForwardEpilogueElLi2EEEvPT1_PKT_T3_ --------------------------
	.section	.nv.info._ZN2at6native43_GLOBAL__N__9ae7fba5_10_SoftMax_cu_9f978f6322cunn_SoftMaxForwardRegIN3c108BFloat16EfS4_NS1_22SoftMaxForwardEpilogueElLi2EEEvPT1_PKT_T3_,"",@"SHT_CUDA_INFO"
	.sectionflags	@""
	.align	4


	//----- nvinfo : EIATTR_CUDA_API_VERSION
	.align		4
        /*0000*/ 	.byte	0x04, 0x37
        /*0002*/ 	.short	(.L_14323 - .L_14322)
.L_14322:
        /*0004*/ 	.word	0x00000082


	//----- nvinfo : EIATTR_KPARAM_INFO
	.align		4
.L_14323:
        /*0008*/ 	.byte	0x04, 0x17
        /*000a*/ 	.short	(.L_14325 - .L_14324)
.L_14324:
        /*000c*/ 	.word	0x00000000
        /*0010*/ 	.short	0x0002
        /*0012*/ 	.short	0x0010
        /*0014*/ 	.byte	0x00, 0xf0, 0x21, 0x00


	//----- nvinfo : EIATTR_KPARAM_INFO
	.align		4
.L_14325:
        /*0018*/ 	.byte	0x04, 0x17
        /*001a*/ 	.short	(.L_14327 - .L_14326)
.L_14326:
        /*001c*/ 	.word	0x00000000
        /*0020*/ 	.short	0x0001
        /*0022*/ 	.short	0x0008
        /*0024*/ 	.byte	0x00, 0xf0, 0x21, 0x00


	//----- nvinfo : EIATTR_KPARAM_INFO
	.align		4
.L_14327:
        /*0028*/ 	.byte	0x04, 0x17
        /*002a*/ 	.short	(.L_14329 - .L_14328)
.L_14328:
        /*002c*/ 	.word	0x00000000
        /*0030*/ 	.short	0x0000
        /*0032*/ 	.short	0x0000
        /*0034*/ 	.byte	0x00, 0xf0, 0x21, 0x00


	//----- nvinfo : EIATTR_SPARSE_MMA_MASK
	.align		4
.L_14329:
        /*0038*/ 	.byte	0x03, 0x50
        /*003a*/ 	.short	0x0000


	//----- nvinfo : EIATTR_MAXREG_COUNT
	.align		4
        /*003c*/ 	.byte	0x03, 0x1b
        /*003e*/ 	.short	0x00ff


	//----- nvinfo : EIATTR_NUM_BARRIERS
	.align		4
        /*0040*/ 	.byte	0x02, 0x4c
        /*0042*/ 	.byte	0x01
	.zero		1


	//----- nvinfo : EIATTR_MERCURY_ISA_VERSION
	.align		4
        /*0044*/ 	.byte	0x03, 0x5f
        /*0046*/ 	.short	0x0101


	//----- nvinfo : EIATTR_COOP_GROUP_MASK_REGIDS
	.align		4
        /*0048*/ 	.byte	0x04, 0x29
        /*004a*/ 	.short	(.L_14331 - .L_14330)


	//   ....[0]....
.L_14330:
        /*004c*/ 	.word	0xffffffff


	//   ....[1]....
        /*0050*/ 	.word	0xffffffff


	//   ....[2]....
        /*0054*/ 	.word	0xffffffff


	//   ....[3]....
        /*0058*/ 	.word	0xffffffff


	//   ....[4]....
        /*005c*/ 	.word	0xffffffff


	//   ....[5]....
        /*0060*/ 	.word	0xffffffff


	//   ....[6]....
        /*0064*/ 	.word	0xffffffff


	//   ....[7]....
        /*0068*/ 	.word	0xffffffff


	//   ....[8]....
        /*006c*/ 	.word	0xffffffff


	//   ....[9]....
        /*0070*/ 	.word	0xffffffff


	//   ....[10]....
        /*0074*/ 	.word	0xffffffff


	//   ....[11]....
        /*0078*/ 	.word	0xffffffff


	//   ....[12]....
        /*007c*/ 	.word	0xffffffff


	//   ....[13]....
        /*0080*/ 	.word	0xffffffff


	//   ....[14]....
        /*0084*/ 	.word	0xffffffff


	//   ....[15]....
        /*0088*/ 	.word	0xffffffff


	//   ....[16]....
        /*008c*/ 	.word	0xffffffff


	//   ....[17]....
        /*0090*/ 	.word	0xffffffff


	//   ....[18]....
        /*0094*/ 	.word	0xffffffff


	//   ....[19]....
        /*0098*/ 	.word	0xffffffff


	//   ....[20]....
        /*009c*/ 	.word	0x05000011


	//   ....[21]....
        /*00a0*/ 	.word	0x05000011


	//   ....[22]....
        /*00a4*/ 	.word	0x05000011


	//   ....[23]....
        /*00a8*/ 	.word	0x05000011


	//   ....[24]....
        /*00ac*/ 	.word	0x05000011


	//   ....[25]....
        /*00b0*/ 	.word	0x05000011


	//   ....[26]....
        /*00b4*/ 	.word	0x05000011


	//   ....[27]....
        /*00b8*/ 	.word	0x05000011


	//   ....[28]....
        /*00bc*/ 	.word	0x05000011


	//   ....[29]....
        /*00c0*/ 	.word	0x05000011


	//----- nvinfo : EIATTR_COOP_GROUP_INSTR_OFFSETS
	.align		4
.L_14331:
        /*00c4*/ 	.byte	0x04, 0x28
        /*00c6*/ 	.short	(.L_14333 - .L_14332)


	//   ....[0]....
.L_14332:
        /*00c8*/ 	.word	0x00000240


	//   ....[1]....
        /*00cc*/ 	.word	0x00000270


	//   ....[2]....
        /*00d0*/ 	.word	0x000002a0


	//   ....[3]....
        /*00d4*/ 	.word	0x000002d0


	//   ....[4]....
        /*00d8*/ 	.word	0x00000330


	//   ....[5]....
        /*00dc*/ 	.word	0x00000450


	//   ....[6]....
        /*00e0*/ 	.word	0x00000480


	//   ....[7]....
        /*00e4*/ 	.word	0x000004b0


	//   ....[8]....
        /*00e8*/ 	.word	0x000004e0


	//   ....[9]....
        /*00ec*/ 	.word	0x00000510


	//   ....[10]....
        /*00f0*/ 	.word	0x000006a0


	//   ....[11]....
        /*00f4*/ 	.word	0x000006c0


	//   ....[12]....
        /*00f8*/ 	.word	0x000006e0


	//   ....[13]....
        /*00fc*/ 	.word	0x00000700


	//   ....[14]....
        /*0100*/ 	.word	0x00000720


	//   ....[15]....
        /*0104*/ 	.word	0x000007a0


	//   ....[16]....
        /*0108*/ 	.word	0x000007c0


	//   ....[17]....
        /*010c*/ 	.word	0x000007e0


	//   ....[18]....
        /*0110*/ 	.word	0x00000800


	//   ....[19]....
        /*0114*/ 	.word	0x00000820


	//   ....[20]....
        /*0118*/ 	.word	0x00000ad0


	//   ....[21]....
        /*011c*/ 	.word	0x00000b50


	//   ....[22]....
        /*0120*/ 	.word	0x00000bd0


	//   ....[23]....
        /*0124*/ 	.word	0x00000c50


	//   ....[24]....
        /*0128*/ 	.word	0x00000cd0


	//   ....[25]....
        /*012c*/ 	.word	0x00000d50


	//   ....[26]....
        /*0130*/ 	.word	0x00000dc0


	//   ....[27]....
        /*0134*/ 	.word	0x00000e30


	//   ....[28]....
        /*0138*/ 	.word	0x00000ea0


	//   ....[29]....
        /*013c*/ 	.word	0x00000f10


	//----- nvinfo : EIATTR_EXIT_INSTR_OFFSETS
	.align		4
.L_14333:
        /*0140*/ 	.byte	0x04, 0x1c
        /*0142*/ 	.short	(.L_14335 - .L_14334)


	//   ....[0]....
.L_14334:
        /*0144*/ 	.word	0x00000990


	//   ....[1]....
        /*0148*/ 	.word	0x00000a70


	//----- nvinfo : EIATTR_CRS_STACK_SIZE
	.align		4
.L_14335:
        /*014c*/ 	.byte	0x04, 0x1e
        /*014e*/ 	.short	(.L_14337 - .L_14336)
.L_14336:
        /*0150*/ 	.word	0x00000000


	//----- nvinfo : EIATTR_CBANK_PARAM_SIZE
	.align		4
.L_14337:
        /*0154*/ 	.byte	0x03, 0x19
        /*0156*/ 	.short	0x0018


	//----- nvinfo : EIATTR_PARAM_CBANK
	.align		4
        /*0158*/ 	.byte	0x04, 0x0a
        /*015a*/ 	.short	(.L_14339 - .L_14338)
	.align		4
.L_14338:
        /*015c*/ 	.word	index@(.nv.constant0._ZN2at6native43_GLOBAL__N__9ae7fba5_10_SoftMax_cu_9f978f6322cunn_SoftMaxForwardRegIN3c108BFloat16EfS4_NS1_22SoftMaxForwardEpilogueElLi2EEEvPT1_PKT_T3_)
        /*0160*/ 	.short	0x0210
        /*0162*/ 	.short	0x0018


	//----- nvinfo : EIATTR_SW_WAR
	.align		4
.L_14339:
        /*0164*/ 	.byte	0x04, 0x36
        /*0166*/ 	.short	(.L_14341 - .L_14340)
.L_14340:
        /*0168*/ 	.word	0x00000008
.L_14341:


//--------------------- .nv.info._ZN2at6native43_GLOBAL__N__9ae7fba5_10_SoftMax_cu_9f978f6322cunn_SoftMaxForwardRegIN3c108BFloat16EfS4_NS1_22SoftMaxForwardEpilogueElLi1EEEvPT1_PKT_T3_ --------------------------
	.section	.nv.info._ZN2at6native43_GLOBAL__N__9ae7fba5_10_SoftMax_cu_9f978f6322cunn_SoftMaxForwardRegIN3c108BFloat16EfS4_NS1_22SoftMaxForwardEpilogueElLi1EEEvPT1_PKT_T3_,"",@"SHT_CUDA_INFO"
	.sectionflags	@""
	.align	4


	//----- nvinfo : EIATTR_CUDA_API_VERSION
	.align		4
        /*0000*/ 	.byte	0x04, 0x37
        /*0002*/ 	.short	(.L_14343 - .L_14342)
.L_14342:
        /*0004*/ 	.word	0x00000082


	//----- nvinfo : EIATTR_KPARAM_INFO
	.align		4
.L_14343:
        /*0008*/ 	.byte	0x04, 0x17
        /*000a*/ 	.short	(.L_14345 - .L_14344)
.L_14344:
        /*000c*/ 	.word	0x00000000
        /*0010*/ 	.short	0x0002
        /*0012*/ 	.short	0x0010
        /*0014*/ 	.byte	0x00, 0xf0, 0x21, 0x00


	//----- nvinfo : EIATTR_KPARAM_INFO
	.align		4
.L_14345:
        /*0018*/ 	.byte	0x04, 0x17
        /*001a*/ 	.short	(.L_14347 - .L_14346)
.L_14346:
        /*001c*/ 	.word	0x00000000
        /*0020*/ 	.short	0x0001
        /*0022*/ 	.short	0x0008
        /*0024*/ 	.byte	0x00, 0xf0, 0x21, 0x00


	//----- nvinfo : EIATTR_KPARAM_INFO
	.align		4
.L_14347:
        /*0028*/ 	.byte	0x04, 0x17
        /*002a*/ 	.short	(.L_14349 - .L_14348)
.L_14348:
        /*002c*/ 	.word	0x00000000
        /*0030*/ 	.short	0x0000
        /*0032*/ 	.short	0x0000
        /*0034*/ 	.byte	0x00, 0xf0, 0x21, 0x00


	//----- nvinfo : EIATTR_SPARSE_MMA_MASK
	.align		4
.L_14349:
        /*0038*/ 	.byte	0x03, 0x50
        /*003a*/ 	.short	0x0000


	//----- nvinfo : EIATTR_MAXREG_COUNT
	.align		4
        /*003c*/ 	.byte	0x03, 0x1b
        /*003e*/ 	.short	0x00ff


	//----- nvinfo : EIATTR_NUM_BARRIERS
	.align		4
        /*0040*/ 	.byte	0x02, 0x4c
        /*0042*/ 	.byte	0x01
	.zero		1


	//----- nvinfo : EIATTR_MERCURY_ISA_VERSION
	.align		4
        /*0044*/ 	.byte	0x03, 0x5f
        /*0046*/ 	.short	0x0101


	//----- nvinfo : EIATTR_COOP_GROUP_MASK_REGIDS
	.align		4
        /*0048*/ 	.byte	0x04, 0x29
        /*004a*/ 	.short	(.L_14351 - .L_14350)


	//   ....[0]....
.L_14350:
        /*004c*/ 	.word	0xffffffff


	//   ....[1]....
        /*0050*/ 	.word	0xffffffff


	//   ....[2]....
        /*0054*/ 	.word	0xffffffff


	//   ....[3]....
        /*0058*/ 	.word	0xffffffff


	//   ....[4]....
        /*005c*/ 	.word	0xffffffff


	//   ....[5]....
        /*0060*/ 	.word	0xffffffff


	//   ....[6]....
        /*0064*/ 	.word	0xffffffff


	//   ....[7]....
        /*0068*/ 	.word	0xffffffff


	//   ....[8]....
        /*006c*/ 	.word	0xffffffff


	//   ....[9]....
        /*0070*/ 	.word	0xffffffff


	//   ....[10]....
        /*0074*/ 	.word	0xffffffff


	//   ....[11]....
        /*0078*/ 	.word	0xffffffff


	//   ....[12]....
        /*007c*/ 	.word	0xffffffff


	//   ....[13]....
        /*0080*/ 	.word	0xffffffff


	//   ....[14]....
        /*0084*/ 	.word	0xffffffff


	//   ....[15]....
        /*0088*/ 	.word	0xffffffff


	//   ....[16]....
        /*008c*/ 	.word	0xffffffff


	//   ....[17]....
        /*0090*/ 	.word	0xffffffff


	//   ....[18]....
        /*0094*/ 	.word	0xffffffff


	//   ....[19]....
        /*0098*/ 	.word	0xffffffff


	//   ....[20]....
        /*009c*/ 	.word	0x0500000e


	//   ....[21]....
        /*00a0*/ 	.word	0x0500000e


	//   ....[22]....
        /*00a4*/ 	.word	0x0500000e


	//   ....[23]....
        /*00a8*/ 	.word	0x0500000e


	//   ....[24]....
        /*00ac*/ 	.word	0x0500000e


	//   ....[25]....
        /*00b0*/ 	.word	0x0500000e


	//   ....[26]....
        /*00b4*/ 	.word	0x0500000e


	//   ....[27]....
        /*00b8*/ 	.word	0x0500000e


	//   ....[28]....
        /*00bc*/ 	.word	0x0500000e


	//   ....[29]....
        /*00c0*/ 	.word	0x0500000e


	//----- nvinfo : EIATTR_COOP_GROUP_INSTR_OFFSETS
	.align		4
.L_14351:
        /*00c4*/ 	.byte	0x04, 0x28
        /*00c6*/ 	.short	(.L_14353 - .L_14352)


	//   ....[0]....
.L_14352:
        /*00c8*/ 	.word	0x00000190


	//   ....[1]....
        /*00cc*/ 	.word	0x000001d0


	//   ....[2]....
        /*00d0*/ 	.word	0x00000230


	//   ....[3]....
        /*00d4*/ 	.word	0x00000270


	//   ....[4]....
        /*00d8*/ 	.word	0x000002c0


	//   ....[5]....
        /*00dc*/ 	.word	0x00000390


	//   ....[6]....
        /*00e0*/ 	.word	0x000003c0


	//   ....[7]....
        /*00e4*/ 	.word	0x000003f0


	//   ....[8]....
        /*00e8*/ 	.word	0x00000420


	//   ....[9]....
        /*00ec*/ 	.word	0x00000450


	//   ....[10]....
        /*00f0*/ 	.word	0x00000580


	//   ....[11]....
        /*00f4*/ 	.word	0x000005a0


	//   ....[12]....
        /*00f8*/ 	.word	0x000005c0


	//   ....[13]....
        /*00fc*/ 	.word	0x000005e0


	//   ....[14]....
        /*0100*/ 	.word	0x00000600


	//   ....[15]....
        /*0104*/ 	.word	0x00000690


	//   ....[16]....
        /*0108*/ 	.word	0x000006b0


	//   ....[17]....
        /*010c*/ 	.word	0x000006d0


	//   ....[18]....
        /*0110*/ 	.word	0x000006f0


	//   ....[19]....
        /*0114*/ 	.word	0x00000710


	//   ....[20]....
        /*0118*/ 	.word	0x000008c0


	//   ....[21]....
        /*011c*/ 	.word	0x00000940


	//   ....[22]....
        /*0120*/ 	.word	0x000009c0


	//   ....[23]....
        /*0124*/ 	.word	0x00000a40


	//   ....[24]....
        /*0128*/ 	.word	0x00000ac0


	//   ....[25]....
        /*012c*/ 	.word	0x00000b40


	//   ....[26]....
        /*0130*/ 	.word	0x00000bb0


	//   ....[27]....
        /*0134*/ 	.word	0x00000c20


	//   ....[28]....
        /*0138*/ 	.word	0x00000c90


	//   ....[29]....
        /*013c*/ 	.word	0x00000d00


	//----- nvinfo : EIATTR_EXIT_INSTR_OFFSETS
	.align		4
.L_14353:
        /*0140*/ 	.byte	0x04, 0x1c
        /*0142*/ 	.short	(.L_14355 - .L_14354)


	//   ....[0]....
.L_14354:
        /*0144*/ 	.word	0x00000770


	//   ....[1]....
        /*0148*/ 	.word	0x00000860


	//----- nvinfo : EIATTR_CRS_STACK_SIZE
	.align		4
.L_14355:
        /*014c*/ 	.byte	0x04, 0x1e
        /*014e*/ 	.short	(.L_14357 - .L_14356)
.L_14356:
        /*0150*/ 	.word	0x00000000


	//----- nvinfo : EIATTR_CBANK_PARAM_SIZE
	.align		4
.L_14357:
        /*0154*/ 	.byte	0x03, 0x19
        /*0156*/ 	.short	0x0018


	//----- nvinfo : EIATTR_PARAM_CBANK
	.align		4
        /*0158*/ 	.byte	0x04, 0x0a
        /*015a*/ 	.short	(.L_14359 - .L_14358)
	.align		4
.L_14358:
        /*015c*/ 	.word	index@(.nv.constant0._ZN2at6native43_GLOBAL__N__9ae7fba5_10_SoftMax_cu_9f978f6322cunn_SoftMaxForwardRegIN3c108BFloat16EfS4_NS1_22SoftMaxForwardEpilogueElLi1EEEvPT1_PKT_T3_)
        /*0160*/ 	.short	0x0210
        /*0162*/ 	.short	0x0018


	//----- nvinfo : EIATTR_SW_WAR
	.align		4
.L_14359:
        /*0164*/ 	.byte	0x04, 0x36
        /*0166*/ 	.short	(.L_14361 - .L_14360)
.L_14360:
        /*0168*/ 	.word	0x00000008
.L_14361:


//--------------------- .nv.info._ZN2at6native43_GLOBAL__N__9ae7fba5_10_SoftMax_cu_9f978f6319cunn_SoftMaxForwardILi8EN3c104HalfEffNS1_22SoftMaxForwardEpilogueEEEvPT2_PKT0_i --------------------------
	.section	.nv.info._ZN2at6native43_GLOBAL__N__9ae7fba5_10_SoftMax_cu_9f978f6319cunn_SoftMaxForwardILi8EN3c104HalfEffNS1_22SoftMaxForwardEpilogueEEEvPT2_PKT0_i,"",@"SHT_CUDA_INFO"
	.sectionflags	@""
	.align	4


	//----- nvinfo : EIATTR_CUDA_API_VERSION
	.align		4
        /*0000*/ 	.byte	0x04, 0x37
        /*0002*/ 	.short	(.L_14363 - .L_14362)
.L_14362:
        /*0004*/ 	.word	0x00000082


	//----- nvinfo : EIATTR_KPARAM_INFO
	.align		4
.L_14363:
        /*0008*/ 	.byte	0x04, 0x17
        /*000a*/ 	.short	(.L_14365 - .L_14364)
.L_14364:
        /*000c*/ 	.word	0x00000000
        /*0010*/ 	.short	0x0002
        /*0012*/ 	.short	0x0010
        /*0014*/ 	.byte	0x00, 0xf0, 0x11, 0x00


	//----- nvinfo : EIATTR_KPARAM_INFO
	.align		4
.L_14365:
        /*0018*/ 	.byte	0x04, 0x17
        /*001a*/ 	.short	(.L_14367 - .L_14366)
.L_14366:
        /*001c*/ 	.word	0x00000000
        /*0020*/ 	.short	0x0001
        /*0022*/ 	.short	0x0008
        /*0024*/ 	.byte	0x00, 0xf0, 0x21, 0x00


	//----- nvinfo : EIATTR_KPARAM_INFO
	.align		4
.L_14367:
        /*0028*/ 	.byte	0x04, 0x17
        /*002a*/ 	.short	(.L_14369 - .L_14368)
.L_14368:
        /*002c*/ 	.word	0x00000000
        /*0030*/ 	.short	0x0000
        /*0032*/ 	.short	0x0000
        /*0034*/ 	.byte	0x00, 0xf0, 0x21, 0x00


	//----- nvinfo : EIATTR_SPARSE_MMA_MASK
	.align		4
.L_14369:
        /*0038*/ 	.byte	0x03, 0x50
        /*003a*/ 	.short	0x0000


	//----- nvinfo : EIATTR_MAXREG_COUNT
	.align		4
        /*003c*/ 	.byte	0x03, 0x1b
        /*003e*/ 	.short	0x00ff


	//----- nvinfo : EIATTR_NUM_BARRIERS
	.align		4
        /*0040*/ 	.byte	0x02, 0x4c
        /*0042*/ 	.byte	0x01
	.zero		1


	//----- nvinfo : EIATTR_MERCURY_ISA_VERSION
	.align		4
        /*0044*/ 	.byte	0x03, 0x5f
        /*0046*/ 	.short	0x0101


	//----- nvinfo : EIATTR_COOP_GROUP_MASK_REGIDS
	.align		4
        /*0048*/ 	.byte	0x04, 0x29
        /*004a*/ 	.short	(.L_14371 - .L_14370)


	//   ....[0]....
.L_14370:
        /*004c*/ 	.word	0xffffffff


	//   ....[1]....
        /*0050*/ 	.word	0xffffffff


	//   ....[2]....
        /*0054*/ 	.word	0xffffffff


	//   ....[3]....
        /*0058*/ 	.word	0xffffffff


	//   ....[4]....
        /*005c*/ 	.word	0xffffffff


	//   ....[5]....
        /*0060*/ 	.word	0xffffffff


	//   ....[6]....
        /*0064*/ 	.word	0xffffffff


	//   ....[7]....
        /*0068*/ 	.word	0xffffffff


	//   ....[8]....
        /*006c*/ 	.word	0xffffffff


	//   ....[9]....
        /*0070*/ 	.word	0xffffffff


	//   ....[10]....
        /*0074*/ 	.word	0xffffffff


	//   ....[11]....
        /*0078*/ 	.word	0xffffffff


	//   ....[12]....
        /*007c*/ 	.word	0xffffffff


	//   ....[13]....
        /*0080*/ 	.word	0xffffffff


	//   ....[14]....
        /*0084*/ 	.word	0xffffffff


	//   ....[15]....
        /*0088*/ 	.word	0xffffffff


	//   ....[16]....
        /*008c*/ 	.word	0xffffffff


	//   ....[17]....
        /*0090*/ 	.word	0xffffffff


	//   ....[18]....
        /*0094*/ 	.word	0xffffffff


	//   ....[19]....
        /*0098*/ 	.word	0xffffffff


	//   ....[20]....
        /*009c*/ 	.word	0x05000006


	//   ....[21]....
        /*00a0*/ 	.word	0x05000006


	//   ....[22]....
        /*00a4*/ 	.word	0x05000006


	//   ....[23]....
        /*00a8*/ 	.word	0x05000006


	//   ....[24]....
        /*00ac*/ 	.word	0x05000006


	//   ....[25]....
        /*00b0*/ 	.word	0x05000006


	//   ....[26]....
        /*00b4*/ 	.word	0x05000006


	//   ....[27]....
        /*00b8*/ 	.word	0x05000006


	//   ....[28]....
        /*00bc*/ 	.word	0x05000006


	//   ....[29]....
        /*00c0*/ 	.word	0x05000006


	//----- nvinfo : EIATTR_COOP_GROUP_INSTR_OFFSETS
	.align		4
.L_14371:
        /*00c4*/ 	.byte	0x04, 0x28
        /*00c6*/ 	.short	(.L_14373 - .L_14372)


	//   ....[0]....
.L_14372:
        /*00c8*/ 	.word	0x000006d0


	//   ....[1]....
        /*00cc*/ 	.word	0x000007a0


	//   ....[2]....
        /*00d0*/ 	.word	0x000007d0


	//   ....[3]....
        /*00d4*/ 	.word	0x00000810


	//   ....[4]....
        /*00d8*/ 	.word	0x00000870


	//   ....[5]....
        /*00dc*/ 	.word	0x00000940


	//   ....[6]....
        /*00e0*/ 	.word	0x00000970


	//   ....[7]....
        /*00e4*/ 	.word	0x000009a0


	//   ....[8]....
        /*00e8*/ 	.word	0x000009d0


	//   ....[9]....
        /*00ec*/ 	.word	0x00000a00


	//   ....[10]....
        /*00f0*/ 	.word	0x000010b0


	//   ....[11]....
        /*00f4*/ 	.word	0x00001120


	//   ....[12]....
        /*00f8*/ 	.word	0x00001140


	//   ....[13]....
        /*00fc*/ 	.word	0x00001160


	//   ....[14]....
        /*0100*/ 	.word	0x00001180


	//   ....[15]....
        /*0104*/ 	.word	0x00001200


	//   ....[16]....
        /*0108*/ 	.word	0x00001220


	//   ....[17]....
        /*010c*/ 	.word	0x00001240


	//   ....[18]....
        /*0110*/ 	.word	0x00001260


	//   ....[19]....
        /*0114*/ 	.word	0x00001280


	//   ....[20]....
        /*0118*/ 	.word	0x00001c00


	//   ....[21]....
        /*011c*/ 	.word	0x00001c80


	//   ....[22]....
        /*0120*/ 	.word	0x00001d00


	//   ....[23]....
        /*0124*/ 	.word	0x00001d80


	//   ....[24]....
        /*0128*/ 	.word	0x00001e00


	//   ....[25]....
        /*012c*/ 	.word	0x00001e90


	//   ....[26]....
        /*0130*/ 	.word	0x00001f00


	//   ....[27]....
        /*0134*/ 	.word	0x00001f70


	//   ....[28]....
        /*0138*/ 	.word	0x00001fe0


	//   ....[29]....
        /*013c*/ 	.word	0x00002050


	//----- nvinfo : EIATTR_EXIT_INSTR_OFFSETS
	.align		4
.L_14373:
        /*0140*/ 	.byte	0x04, 0x1c
        /*0142*/ 	.short	(.L_14375 - .L_14374)


	//   ....[0]....
.L_14374:
        /*0144*/ 	.word	0x00001360


	//   ....[1]....
        /*0148*/ 	.word	0x00001490


	//   ....[2]....
        /*014c*/ 	.word	0x00001ac0


	//   ....[3]....
        /*0150*/ 	.word	0x00001ba0


	//----- nvinfo : EIATTR_CRS_STACK_SIZE
	.align		4
.L_14375:
        /*0154*/ 	.byte	0x04, 0x1e
        /*0156*/ 	.short	(.L_14377 - .L_14376)
.L_14376:
        /*0158*/ 	.word	0x00000000


	//----- nvinfo : EIATTR_CBANK_PARAM_SIZE
	.align		4
.L_14377:
        /*015c*/ 	.byte	0x03, 0x19
        /*015e*/ 	.short	0x0014


	//----- nvinfo : EIATTR_PARAM_CBANK
	.align		4
        /*0160*/ 	.byte	0x04, 0x0a
        /*0162*/ 	.short	(.L_14379 - .L_14378)
	.align		4
.L_14378:
        /*0164*/ 	.word	index@(.nv.constant0._ZN2at6native43_GLOBAL__N__9ae7fba5_10_SoftMax_cu_9f978f6319cunn_SoftMaxForwardILi8EN3c104HalfEffNS1_22SoftMaxForwardEpilogueEEEvPT2_PKT0_i)
        /*0168*/ 	.short	0x0210
        /*016a*/ 	.short	0x0014


	//----- nvinfo : EIATTR_SW_WAR
	.align		4
.L_14379:
        /*016c*/ 	.byte	0x04, 0x36
        /*016e*/ 	.short	(.L_14381 - .L_14380)
.L_14380:
        /*0170*/ 	.word	0x00000008
.L_14381:


//--------------------- .nv.info._ZN2at6native43_GLOBAL__N__9ae7fba5_10_SoftMax_cu_9f978f6323cunn_SoftMaxForwardSmemILi8EN3c104HalfEffNS1_22SoftMaxForwardEpilogueElEEvPT2_PKT0_T4_ --------------------------
	.section	.nv.info._ZN2at6native43_GLOBAL__N__9ae7fba5_10_SoftMax_cu_9f978f6323cunn_SoftMaxForwardSmemILi8EN3c104HalfEffNS1_22SoftMaxForwardEpilogueElEEvPT2_PKT0_T4_,"",@"SHT_CUDA_INFO"
	.sectionflags	@""
	.align	4


	//----- nvinfo : EIATTR_CUDA_API_VERSION
	.align		4
        /*0000*/ 	.byte	0x04, 0x37
        /*0002*/ 	.short	(.L_14383 - .L_14382)
.L_14382:
        /*0004*/ 	.word	0x00000082


	//----- nvinfo : EIATTR_KPARAM_INFO
	.align		4
.L_14383:
        /*0008*/ 	.byte	0x04, 0x17
        /*000a*/ 	.short	(.L_14385 - .L_14384)
.L_14384:
        /*000c*/ 	.word	0x00000000
        /*0010*/ 	.short	0x0002
        /*0012*/ 	.short	0x0010
        /*0014*/ 	.byte	0x00, 0xf0, 0x21, 0x00


	//----- nvinfo : EIATTR_KPARAM_INFO
	.align		4
.L_14385:
        /*0018*/ 	.byte	0x04, 0x17
        /*001a*/ 	.short	(.L_14387 - .L_14386)
.L_14386:
        /*001c*/ 	.word	0x00000000
        /*0020*/ 	.short	0x0001
        /*0022*/ 	.short	0x0008
        /*0024*/ 	.byte	0x00, 0xf0, 0x21, 0x00


	//----- nvinfo : EIATTR_KPARAM_INFO
	.align		4
.L_14387:
        /*0028*/ 	.byte	0x04, 0x17
        /*002a*/ 	.short	(.L_14389 - .L_14388)
.L_14388:
        /*002c*/ 	.word	0x00000000
        /*0030*/ 	.short	0x0000
        /*0032*/ 	.short	0x0000
        /*0034*/ 	.byte	0x00, 0xf0, 0x21, 0x00


	//----- nvinfo : EIATTR_SPARSE_MMA_MASK
	.align		4
.L_14389:
        /*0038*/ 	.byte	0x03, 0x50
        /*003a*/ 	.short	0x0000


	//----- nvinfo : EIATTR_MAXREG_COUNT
	.align		4
        /*003c*/ 	.byte	0x03, 0x1b
        /*003e*/ 	.short	0x00ff


	//----- nvinfo : EIATTR_NUM_BARRIERS
	.align		4
        /*0040*/ 	.byte	0x02, 0x4c
        /*0042*/ 	.byte	0x01
	.zero		1


	//----- nvinfo : EIATTR_MERCURY_ISA_VERSION
	.align		4
        /*0044*/ 	.byte	0x03, 0x5f
        /*0046*/ 	.short	0x0101


	//----- nvinfo : EIATTR_COOP_GROUP_MASK_REGIDS
	.align		4
        /*0048*/ 	.byte	0x04, 0x29
        /*004a*/ 	.short	(.L_14391 - .L_14390)


	//   ....[0]....
.L_14390:
        /*004c*/ 	.word	0xffffffff


	//   ....[1]....
        /*0050*/ 	.word	0xffffffff


	//   ....[2]....
        /*0054*/ 	.word	0xffffffff


	//   ....[3]....
        /*0058*/ 	.word	0xffffffff


	//   ....[4]....
        /*005c*/ 	.word	0xffffffff


	//   ....[5]....
        /*0060*/ 	.word	0xffffffff


	//   ....[6]....
        /*0064*/ 	.word	0xffffffff


	//   ....[7]....
        /*0068*/ 	.word	0xffffffff


	//   ....[8]....
        /*006c*/ 	.word	0xffffffff


	//   ....[9]....
        /*0070*/ 	.word	0xffffffff


	//   ....[10]....
        /*0074*/ 	.word	0xffffffff


	//   ....[11]....
        /*0078*/ 	.word	0xffffffff


	//   ....[12]....
        /*007c*/ 	.word	0xffffffff


	//   ....[13]....
        /*0080*/ 	.word	0xffffffff


	//   ....[14]....
        /*0084*/ 	.word	0xffffffff


	//   ....[15]....
        /*0088*/ 	.word	0xffffffff


	//   ....[16]....
        /*008c*/ 	.word	0xffffffff


	//   ....[17]....
        /*0090*/ 	.word	0xffffffff


	//   ....[18]....
        /*0094*/ 	.word	0xffffffff


	//   ....[19]....
        /*0098*/ 	.word	0xffffffff


	//   ....[20]....
        /*009c*/ 	.word	0x05000012


	//   ....[21]....
        /*00a0*/ 	.word	0x05000012


	//   ....[22]....
        /*00a4*/ 	.word	0x05000012


	//   ....[23]....
        /*00a8*/ 	.word	0x05000012


	//   ....[24]....
        /*00ac*/ 	.word	0x05000012


	//   ....[25]....
        /*00b0*/ 	.word	0x05000012


	//   ....[26]....
        /*00b4*/ 	.word	0x05000012


	//   ....[27]....
        /*00b8*/ 	.word	0x05000012


	//   ....[28]....
        /*00bc*/ 	.word	0x05000012


	//   ....[29]....
        /*00c0*/ 	.word	0x05000012


	//----- nvinfo : EIATTR_COOP_GROUP_INSTR_OFFSETS
	.align		4
.L_14391:
        /*00c4*/ 	.byte	0x04, 0x28
        /*00c6*/ 	.short	(.L_14393 - .L_14392)


	//   ....[0]....
.L_14392:
        /*00c8*/ 	.word	0x00000350


	//   ....[1]....
        /*00cc*/ 	.word	0x00000440


	//   ....[2]....
        /*00d0*/ 	.word	0x000004a0


	//   ....[3]....
        /*00d4*/ 	.word	0x000004e0


	//   ....[4]....
        /*00d8*/ 	.word	0x00000530


	//   ....[5]....
        /*00dc*/ 	.word	0x000005e0


	//   ....[6]....
        /*00e0*/ 	.word	0x00000610


	//   ....[7]....
        /*00e4*/ 	.word	0x00000640


	//   ....[8]....
        /*00e8*/ 	.word	0x00000670


	//   ....[9]....
        /*00ec*/ 	.word	0x000006a0


	//   ....[10]....
        /*00f0*/ 	.word	0x00000ab0


	//   ....[11]....
        /*00f4*/ 	.word	0x00000b20


	//   ....[12]....
        /*00f8*/ 	.word	0x00000b40


	//   ....[13]....
        /*00fc*/ 	.word	0x00000b60


	//   ....[14]....
        /*0100*/ 	.word	0x00000b80


	//   ....[15]....
        /*0104*/ 	.word	0x00000c00


	//   ....[16]....
        /*0108*/ 	.word	0x00000c20


	//   ....[17]....
        /*010c*/ 	.word	0x00000c40


	//   ....[18]....
        /*0110*/ 	.word	0x00000c60


	//   ....[19]....
        /*0114*/ 	.word	0x00000c80


	//   ....[20]....
        /*0118*/ 	.word	0x000010f0


	//   ....[21]....
        /*011c*/ 	.word	0x00001170


	//   ....[22]....
        /*0120*/ 	.word	0x000011f0


	//   ....[23]....
        /*0124*/ 	.word	0x00001270


	//   ....[24]....
        /*0128*/ 	.word	0x000012f0


	//   ....[25]....
        /*012c*/ 	.word	0x00001380


	//   ....[26]....
        /*0130*/ 	.word	0x000013f0


	//   ....[27]....
        /*0134*/ 	.word	0x00001460


	//   ....[28]....
        /*0138*/ 	.word	0x000014d0


	//   ....[29]....
        /*013c*/ 	.word	0x00001540


	//----- nvinfo : EIATTR_EXIT_INSTR_OFFSETS
	.align		4
.L_14393:
        /*0140*/ 	.byte	0x04, 0x1c
        /*0142*/ 	.short	(.L_14395 - .L_14394)


	//   ....[0]....
.L_14394:
        /*0144*/ 	.word	0x00000ce0


	//   ....[1]....
        /*0148*/ 	.word	0x00001090


	//----- nvinfo : EIATTR_CRS_STACK_SIZE
	.align		4
.L_14395:
        /*014c*/ 	.byte	0x04, 0x1e
        /*014e*/ 	.short	(.L_14397 - .L_14396)
.L_14396:
        /*0150*/ 	.word	0x00000000


	//----- nvinfo : EIATTR_CBANK_PARAM_SIZE
	.align		4
.L_14397:
        /*0154*/ 	.byte	0x03, 0x19
        /*0156*/ 	.short	0x0018


	//----- nvinfo : EIATTR_PARAM_CBANK
	.align		4
        /*0158*/ 	.byte	0x04, 0x0a
        /*015a*/ 	.short	(.L_14399 - .L_14398)
	.align		4
.L_14398:
        /*015c*/ 	.word	index@(.nv.constant0._ZN2at6native43_GLOBAL__N__9ae7fba5_10_SoftMax_cu_9f978f6323cunn_SoftMaxForwardSmemILi8EN3c104HalfEffNS1_22SoftMaxForwardEpilogueElEEvPT2_PKT0_T4_)
        /*0160*/ 	.short	0x0210
        /*0162*/ 	.short	0x0018


	//----- nvinfo : EIATTR_SW_WAR
	.align		4
.L_14399:
        /*0164*/ 	.byte	0x04, 0x36
        /*0166*/ 	.short	(.L_14401 - .L_14400)
.L_14400:
        /*0168*/ 	.word	0x00000008
.L_14401:


//--------------------- .nv.info._ZN2at6native43_GLOBAL__N__9ae7fba5_10_SoftMax_cu_9f978f6319cunn_SoftMaxForwardILi8EN3c104HalfEfS4_NS1_22SoftMaxForwardEpilogueEEEvPT2_PKT0_i --------------------------
	.section	.nv.info._ZN2at6native43_GLOBAL__N__9ae7fba5_10_SoftMax_cu_9f978f6319cunn_SoftMaxForwardILi8EN3c104HalfEfS4_NS1_22SoftMaxForwardEpilogueEEEvPT2_PKT0_i,"",@"SHT_CUDA_INFO"
	.sectionflags	@""
	.align	4


	//----- nvinfo : EIATTR_CUDA_API_VERSION
	.align		4
        /*0000*/ 	.byte	0x04, 0x37
        /*0002*/ 	.short	(.L_14403 - .L_14402)
.L_14402:
        /*0004*/ 	.word	0x00000082


	//----- nvinfo : EIATTR_KPARAM_INFO
	.align		4
.L_14403:
        /*0008*/ 	.byte	0x04, 0x17
        /*000a*/ 	.short	(.L_14405 - .L_14404)
.L_14404:
        /*000c*/ 	.word	0x00000000
        /*0010*/ 	.short	0x0002
        /*0012*/ 	.short	0x0010
        /*0014*/ 	.byte	0x00, 0xf0, 0x11, 0x00


	//----- nvinfo : EIATTR_KPARAM_INFO
	.align		4
.L_14405:
        /*0018*/ 	.byte	0x04, 0x17
        /*001a*/ 	.short	(.L_14407 - .L_14406)
.L_14406:
        /*001c*/ 	.word	0x00000000
        /*0020*/ 	.short	0x0001
        /*0022*/ 	.short	0x0008
        /*0024*/ 	.byte	0x00, 0xf0, 0x21, 0x00


	//----- nvinfo : EIATTR_KPARAM_INFO
	.align		4
.L_14407:
        /*0028*/ 	.byte	0x04, 0x17
        /*002a*/ 	.short	(.L_14409 - .L_14408)
.L_14408:
        /*002c*/ 	.word	0x00000000
        /*0030*/ 	.short	0x0000
        /*0032*/ 	.short	0x0000
        /*0034*/ 	.byte	0x00, 0xf0, 0x21, 0x00


	//----- nvinfo : EIATTR_SPARSE_MMA_MASK
	.align		4
.L_14409:
        /*0038*/ 	.byte	0x03, 0x50
        /*003a*/ 	.short	0x0000


	//----- nvinfo : EIATTR_MAXREG_COUNT
	.align		4
        /*003c*/ 	.byte	0x03, 0x1b
        /*003e*/ 	.short	0x00ff


	//----- nvinfo : EIATTR_NUM_BARRIERS
	.align		4
        /*0040*/ 	.byte	0x02, 0x4c
        /*0042*/ 	.byte	0x01
	.zero		1


	//----- nvinfo : EIATTR_MERCURY_ISA_VERSION
	.align		4
        /*0044*/ 	.byte	0x03, 0x5f
        /*0046*/ 	.short	0x0101


	//----- nvinfo : EIATTR_COOP_GROUP_MASK_REGIDS
	.align		4
        /*0048*/ 	.byte	0x04, 0x29
        /*004a*/ 	.short	(.L_14411 - .L_14410)


	//   ....[0]....
.L_14410:
        /*004c*/ 	.word	0xffffffff


	//   ....[1]....
        /*0050*/ 	.word	0xffffffff


	//   ....[2]....
        /*0054*/ 	.word	0xffffffff


	//   ....[3]....
        /*0058*/ 	.word	0xffffffff


	//   ....[4]....
        /*005c*/ 	.word	0xffffffff


	//   ....[5]....
        /*0060*/ 	.word	0xffffffff


	//   ....[6]....
        /*0064*/ 	.word	0xffffffff


	//   ....[7]....
        /*0068*/ 	.word	0xffffffff


	//   ....[8]....
        /*006c*/ 	.word	0xffffffff


	//   ....[9]....
        /*0070*/ 	.word	0xffffffff


	//   ....[10]....
        /*0074*/ 	.word	0xffffffff


	//   ....[11]....
        /*0078*/ 	.word	0xffffffff


	//   ....[12]....
        /*007c*/ 	.word	0xffffffff


	//   ....[13]....
        /*0080*/ 	.word	0xffffffff


	//   ....[14]....
        /*0084*/ 	.word	0xffffffff


	//   ....[15]....
        /*0088*/ 	.word	0xffffffff


	//   ....[16]....
        /*008c*/ 	.word	0xffffffff


	//   ....[17]....
        /*0090*/ 	.word	0xffffffff


	//   ....[18]....
        /*0094*/ 	.word	0xffffffff


	//   ....[19]....
        /*0098*/ 	.word	0xffffffff


	//   ....[20]....
        /*009c*/ 	.word	0x05000006


	//   ....[21]....
        /*00a0*/ 	.word	0x05000006


	//   ....[22]....
        /*00a4*/ 	.word	0x05000006


	//   ....[23]....
        /*00a8*/ 	.word	0x05000006


	//   ....[24]....
        /*00ac*/ 	.word	0x05000006


	//   ....[25]....
        /*00b0*/ 	.word	0x05000006


	//   ....[26]....
        /*00b4*/ 	.word	0x05000006


	//   ....[27]....
        /*00b8*/ 	.word	0x05000006


	//   ....[28]....
        /*00bc*/ 	.word	0x05000006


	//   ....[29]....
        /*00c0*/ 	.word	0x05000006


	//----- nvinfo : EIATTR_COOP_GROUP_INSTR_OFFSETS
	.align		4
.L_14411:
        /*00c4*/ 	.byte	0x04, 0x28
        /*00c6*/ 	.short	(.L_14413 - .L_14412)


	//   ....[0]....
.L_14412:
        /*00c8*/ 	.word	0x000006d0


	//   ....[1]....
        /*00cc*/ 	.word	0x000007a0


	//   ....[2]....
        /*00d0*/ 	.word	0x000007d0


	//   ....[3]....
        /*00d4*/ 	.word	0x00000810


	//   ....[4]....
        /*00d8*/ 	.word	0x00000870


	//   ....[5]....
        /*00dc*/ 	.word	0x00000940


	//   ....[6]....
        /*00e0*/ 	.word	0x00000970


	//   ....[7]....
        /*00e4*/ 	.word	0x000009a0


	//   ....[8]....
        /*00e8*/ 	.word	0x000009d0


	//   ....[9]....
        /*00ec*/ 	.word	0x00000a00


	//   ....[10]....
        /*00f0*/ 	.word	0x000010b0


	//   ....[11]....
        /*00f4*/ 	.word	0x00001120


	//   ....[12]....
        /*00f8*/ 	.word	0x00001140


	//   ....[13]....
        /*00fc*/ 	.word	0x00001160


	//   ....[14]....
        /*0100*/ 	.word	0x00001180


	//   ....[15]....
        /*0104*/ 	.word	0x00001200


	//   ....[16]....
        /*0108*/ 	.word	0x00001220


	//   ....[17]....
        /*010c*/ 	.word	0x00001240


	//   ....[18]....
        /*0110*/ 	.word	0x00001260


	//   ....[19]....
        /*0114*/ 	.word	0x00001280


	//   ....[20]....
        /*0118*/ 	.word	0x00001c60


	//   ....[21]....
        /*011c*/ 	.word	0x00001ce0


	//   ....[22]....
        /*0120*/ 	.word	0x00001d60


	//   ....[23]....
        /*0124*/ 	.word	0x00001de0


	//   ....[24]....
        /*0128*/ 	.word	0x00001e60


	//   ....[25]....
        /*012c*/ 	.word	0x00001ef0


	//   ....[26]....
        /*0130*/ 	.word	0x00001f60


	//   ....[27]....
        /*0134*/ 	.word	0x00001fd0


	//   ....[28]....
        /*0138*/ 	.word	0x00002040


	//   ....[29]....
        /*013c*/ 	.word	0x000020b0


	//----- nvinfo : EIATTR_EXIT_INSTR_OFFSETS
	.align		4
.L_14413:
        /*0140*/ 	.byte	0x04, 0x1c
        /*0142*/ 	.short	(.L_14415 - .L_14414)


	//   ....[0]....
.L_14414:
        /*0144*/ 	.word	0x00001360


	//   ....[1]....
        /*0148*/ 	.word	0x000014a0


	//   ....[2]....
        /*014c*/ 	.word	0x00001b10


	//   ....[3]....
        /*0150*/ 	.word	0x00001c00


	//----- nvinfo : EIATTR_CRS_STACK_SIZE
	.align		4
.L_14415:
        /*0154*/ 	.byte	0x04, 0x1e
        /*0156*/ 	.short	(.L_14417 - .L_14416)
.L_14416:
        /*0158*/ 	.word	0x00000000


	//----- nvinfo : EIATTR_CBANK_PARAM_SIZE
	.align		4
.L_14417:
        /*015c*/ 	.byte	0x03, 0x19
        /*015e*/ 	.short	0x0014


	//----- nvinfo : EIATTR_PARAM_CBANK
	.align		4
        /*0160*/ 	.byte	0x04, 0x0a
        /*0162*/ 	.short	(.L_14419 - .L_14418)
	.align		4
.L_14418:
        /*0164*/ 	.word	index@(.nv.constant0._ZN2at6native43_GLOBAL__N__9ae7fba5_10_SoftMax_cu_9f978f6319cunn_SoftMaxForwardILi8EN3c104HalfEfS4_NS1_22SoftMaxForwardEpilogueEEEvPT2_PKT0_i)
        /*0168*/ 	.short	0x0210
        /*016a*/ 	.short	0x0014


	//----- nvinfo : EIATTR_SW_WAR
	.align		4
.L_14419:
        /*016c*/ 	.byte	0x04, 0x36
        /*016e*/ 	.short	(.L_14421 - .L_14420)
.L_14420:
        /*0170*/ 	.word	0x00000008
.L_14421:


//--------------------- .nv.info._ZN2at6native43_GLOBAL__N__9ae7fba5_10_SoftMax_cu_9f978f6323cunn_SoftMaxForwardSmemILi8EN3c104HalfEfS4_NS1_22SoftMaxForwardEpilogueElEEvPT2_PKT0_T4_ --------------------------
	.section	.nv.info._ZN2at6native43_GLOBAL__N__9ae7fba5_10_SoftMax_cu_9f978f6323cunn_SoftMaxForwardSmemILi8EN3c104HalfEfS4_NS1_22SoftMaxForwardEpilogueElEEvPT2_PKT0_T4_,"",@"SHT_CUDA_INFO"
	.sectionflags	@""
	.align	4


	//----- nvinfo : EIATTR_CUDA_API_VERSION
	.align		4
        /*0000*/ 	.byte	0x04, 0x37
        /*0002*/ 	.short	(.L_14423 - .L_14422)
.L_14422:
        /*0004*/ 	.word	0x00000082


	//----- nvinfo : EIATTR_KPARAM_INFO
	.align		4
.L_14423:
        /*0008*/ 	.byte	0x04, 0x17
        /*000a*/ 	.short	(.L_14425 - .L_14424)
.L_14424:
        /*000c*/ 	.word	0x00000000
        /*0010*/ 	.short	0x0002
        /*0012*/ 	.short	0x0010
        /*0014*/ 	.byte	0x00, 0xf0, 0x21, 0x00


	//----- nvinfo : EIATTR_KPARAM_INFO
	.align		4
.L_14425:
        /*0018*/ 	.byte	0x04, 0x17
        /*001a*/ 	.short	(.L_14427 - .L_14426)
.L_14426:
        /*001c*/ 	.word	0x00000000
        /*0020*/ 	.short	0x0001
        /*0022*/ 	.short	0x0008
        /*0024*/ 	.byte	0x00, 0xf0, 0x21, 0x00


	//----- nvinfo : EIATTR_KPARAM_INFO
	.align		4
.L_14427:
        /*0028*/ 	.byte	0x04, 0x17
        /*002a*/ 	.short	(.L_14429 - .L_14428)
.L_14428:
        /*002c*/ 	.word	0x00000000
        /*0030*/ 	.short	0x0000
        /*0032*/ 	.short	0x0000
        /*0034*/ 	.byte	0x00, 0xf0, 0x21, 0x00


	//----- nvinfo : EIATTR_SPARSE_MMA_MASK
	.align		4
.L_14429:
        /*0038*/ 	.byte	0x03, 0x50
        /*003a*/ 	.short	0x0000


	//----- nvinfo : EIATTR_MAXREG_COUNT
	.align		4
        /*003c*/ 	.byte	0x03, 0x1b
        /*003e*/ 	.short	0x00ff


	//----- nvinfo : EIATTR_NUM_BARRIERS
	.align		4
        /*0040*/ 	.byte	0x02, 0x4c
        /*0042*/ 	.byte	0x01
	.zero		1


	//----- nvinfo : EIATTR_MERCURY_ISA_VERSION
	.align		4
        /*0044*/ 	.byte	0x03, 0x5f
        /*0046*/ 	.short	0x0101


	//----- nvinfo : EIATTR_COOP_GROUP_MASK_REGIDS
	.align		4
        /*0048*/ 	.byte	0x04, 0x29
        /*004a*/ 	.short	(.L_14431 - .L_14430)


	//   ....[0]....
.L_14430:
        /*004c*/ 	.word	0xffffffff


	//   ....[1]....
        /*0050*/ 	.word	0xffffffff


	//   ....[2]....
        /*0054*/ 	.word	0xffffffff


	//   ....[3]....
        /*0058*/ 	.word	0xffffffff


	//   ....[4]....
        /*005c*/ 	.word	0xffffffff


	//   ....[5]....
        /*0060*/ 	.word	0xffffffff


	//   ....[6]....
        /*0064*/ 	.word	0xffffffff


	//   ....[7]....
        /*0068*/ 	.word	0xffffffff


	//   ....[8]....
        /*006c*/ 	.word	0xffffffff


	//   ....[9]....
        /*0070*/ 	.word	0xffffffff


	//   ....[10]....
        /*0074*/ 	.word	0xffffffff


	//   ....[11]....
        /*0078*/ 	.word	0xffffffff


	//   ....[12]....
        /*007c*/ 	.word	0xffffffff


	//   ....[13]....
        /*0080*/ 	.word	0xffffffff


	//   ....[14]....
        /*0084*/ 	.word	0xffffffff


	//   ....[15]....
        /*0088*/ 	.word	0xffffffff


	//   ....[16]....
        /*008c*/ 	.word	0xffffffff


	//   ....[17]....
        /*0090*/ 	.word	0xffffffff


	//   ....[18]....
        /*0094*/ 	.word	0xffffffff


	//   ....[19]....
        /*0098*/ 	.word	0xffffffff


	//   ....[20]....
        /*009c*/ 	.word	0x05000012


	//   ....[21]....
        /*00a0*/ 	.word	0x05000012


	//   ....[22]....
        /*00a4*/ 	.word	0x05000012


	//   ....[23]....
        /*00a8*/ 	.word	0x05000012


	//   ....[24]....
        /*00ac*/ 	.word	0x05000012


	//   ....[25]....
        /*00b0*/ 	.word	0x05000012


	//   ....[26]....
        /*00b4*/ 	.word	0x05000012


	//   ....[27]....
        /*00b8*/ 	.word	0x05000012


	//   ....[28]....
        /*00bc*/ 	.word	0x05000012


	//   ....[29]....
        /*00c0*/ 	.word	0x05000012


	//----- nvinfo : EIATTR_COOP_GROUP_INSTR_OFFSETS
	.align		4
.L_14431:
        /*00c4*/ 	.byte	0x04, 0x28
        /*00c6*/ 	.short	(.L_14433 - .L_14432)


	//   ....[0]....
.L_14432:
        /*00c8*/ 	.word	0x00000350


	//   ....[1]....
        /*00cc*/ 	.word	0x00000430


	//   ....[2]....
        /*00d0*/ 	.word	0x000004a0


	//   ....[3]....
        /*00d4*/ 	.word	0x000004e0


	//   ....[4]....
        /*00d8*/ 	.word	0x00000520


	//   ....[5]....
        /*00dc*/ 	.word	0x000005e0


	//   ....[6]....
        /*00e0*/ 	.word	0x00000610


	//   ....[7]....
        /*00e4*/ 	.word	0x00000640


	//   ....[8]....
        /*00e8*/ 	.word	0x00000670


	//   ....[9]....
        /*00ec*/ 	.word	0x000006a0


	//   ....[10]....
        /*00f0*/ 	.word	0x00000ab0


	//   ....[11]....
        /*00f4*/ 	.word	0x00000b20


	//   ....[12]....
        /*00f8*/ 	.word	0x00000b40


	//   ....[13]....
        /*00fc*/ 	.word	0x00000b60


	//   ....[14]....
        /*0100*/ 	.word	0x00000b80


	//   ....[15]....
        /*0104*/ 	.word	0x00000c00


	//   ....[16]....
        /*0108*/ 	.word	0x00000c20


	//   ....[17]....
        /*010c*/ 	.word	0x00000c40


	//   ....[18]....
        /*0110*/ 	.word	0x00000c60


	//   ....[19]....
        /*0114*/ 	.word	0x00000c80


	//   ....[20]....
        /*0118*/ 	.word	0x00001120


	//   ....[21]....
        /*011c*/ 	.word	0x000011a0


	//   ....[22]....
        /*0120*/ 	.word	0x00001220


	//   ....[23]....
        /*0124*/ 	.word	0x000012a0


	//   ....[24]....
        /*0128*/ 	.word	0x00001320


	//   ....[25]....
        /*012c*/ 	.word	0x000013a0


	//   ....[26]....
        /*0130*/ 	.word	0x00001410


	//   ....[27]....
        /*0134*/ 	.word	0x00001480


	//   ....[28]....
        /*0138*/ 	.word	0x000014f0


	//   ....[29]....
        /*013c*/ 	.word	0x00001560


	//----- nvinfo : EIATTR_EXIT_INSTR_OFFSETS
	.align		4
.L_14433:
        /*0140*/ 	.byte	0x04, 0x1c
        /*0142*/ 	.short	(.L_14435 - .L_14434)


	//   ....[0]....
.L_14434:
        /*0144*/ 	.word	0x00000ce0


	//   ....[1]....
        /*0148*/ 	.word	0x000010c0


	//----- nvinfo : EIATTR_CRS_STACK_SIZE
	.align		4
.L_14435:
        /*014c*/ 	.byte	0x04, 0x1e
        /*014e*/ 	.short	(.L_14437 - .L_14436)
.L_14436:
        /*0150*/ 	.word	0x00000000


	//----- nvinfo : EIATTR_CBANK_PARAM_SIZE
	.align		4
.L_14437:
        /*0154*/ 	.byte	0x03, 0x19
        /*0156*/ 	.short	0x0018


	//----- nvinfo : EIATTR_PARAM_CBANK
	.align		4
        /*0158*/ 	.byte	0x04, 0x0a
        /*015a*/ 	.short	(.L_14439 - .L_14438)
	.align		4
.L_14438:
        /*015c*/ 	.word	index@(.nv.constant0._ZN2at6native43_GLOBAL__N__9ae7fba5_10_SoftMax_cu_9f978f6323cunn_SoftMaxForwardSmemILi8EN3c104HalfEfS4_NS1_22SoftMaxForwardEpilogueElEEvPT2_PKT0_T4_)
        /*0160*/ 	.short	0x0210
        /*0162*/ 	.short	0x0018


	//----- nvinfo : EIATTR_SW_WAR
	.align		4
.L_14439:
        /*0164*/ 	.byte	0x04, 0x36
        /*0166*/ 	.short	(.L_14441 - .L_14440)
.L_14440:
        /*0168*/ 	.word	0x00000008
.L_14441:


//--------------------- .nv.info._ZN2at6native43_GLOBAL__N__9ae7fba5_10_SoftMax_cu_9f978f6322cunn_SoftMaxForwardRegIN3c104HalfEfS4_NS1_22SoftMaxForwardEpilogueElLi9EEEvPT1_PKT_T3_ --------------------------
	.section	.nv.info._ZN2at6native43_GLOBAL__N__9ae7fba5_10_SoftMax_cu_9f978f6322cunn_SoftMaxForwardRegIN3c104HalfEfS4_NS1_22SoftMaxForwardEpilogueElLi9EEEvPT1_PKT_T3_,"",@"SHT_CUDA_INFO"
	.sectionflags	@""
	.align	4


	//----- nvinfo : EIATTR_CUDA_API_VERSION
	.align		4
        /*0000*/ 	.byte	0x04, 0x37
        /*0002*/ 	.short	(.L_14443 - .L_14442)
.L_14442:
        /*0004*/ 	.word	0x00000082


	//----- nvinfo : EIATTR_KPARAM_INFO
	.align		4
.L_14443:
        /*0008*/ 	.byte	0x04, 0x17
        /*000a*/ 	.short	(.L_14445 - .L_14444)
.L_14444:
        /*000c*/ 	.word	0x00000000
        /*0010*/ 	.short	0x0002
        /*0012*/ 	.short	0x0010
        /*0014*/ 	.byte	0x00, 0xf0, 0x21, 0x00


	//----- nvinfo : EIATTR_KPARAM_INFO
	.align		4
.L_14445:
        /*0018*/ 	.byte	0x04, 0x17
        /*001a*/ 	.short	(.L_14447 - .L_14446)
.L_14446:
        /*001c*/ 	.word	0x00000000
        /*0020*/ 	.short	0x0001
        /*0022*/ 	.short	0x0008
        /*0024*/ 	.byte	0x00, 0xf0, 0x21, 0x00


	//----- nvinfo : EIATTR_KPARAM_INFO
	.align		4
.L_14447:
        /*0028*/ 	.byte	0x04, 0x17
        /*002a*/ 	.short	(.L_14449 - .L_14448)
.L_14448:
        /*002c*/ 	.word	0x00000000
        /*0030*/ 	.short	0x0000
        /*0032*/ 	.short	0x0000
        /*0034*/ 	.byte	0x00, 0xf0, 0x21, 0x00


	//----- nvinfo : EIATTR_SPARSE_MMA_MASK
	.align		4
.L_14449:
        /*0038*/ 	.byte	0x03, 0x50
        /*003a*/ 	.short	0x0000


	//----- nvinfo : EIATTR_MAXREG_COUNT
	.align		4
        /*003c*/ 	.byte	0x03, 0x1b
        /*003e*/ 	.short	0x00ff


	//----- nvinfo : EIATTR_NUM_BARRIERS
	.align		4
        /*0040*/ 	.byte	0x02, 0x4c
        /*0042*/ 	.byte	0x01
	.zero		1


	//----- nvinfo : EIATTR_MERCURY_ISA_VERSION
	.align		4
        /*0044*/ 	.byte	0x03, 0x5f
        /*0046*/ 	.short	0x0101


	//----- nvinfo : EIATTR_COOP_GROUP_MASK_REGIDS
	.align		4
        /*0048*/ 	.byte	0x04, 0x29
        /*004a*/ 	.short	(.L_14451 - .L_14450)


	//   ....[0]....
.L_14450:
        /*004c*/ 	.word	0xffffffff


	//   ....[1]....
        /*0050*/ 	.word	0xffffffff


	//   ....[2]....
        /*0054*/ 	.word	0xffffffff


	//   ....[3]....
        /*0058*/ 	.word	0xffffffff


	//   ....[4]....
        /*005c*/ 	.word	0xffffffff


	//   ....[5]....
        /*0060*/ 	.word	0xffffffff


	//   ....[6]....
        /*0064*/ 	.word	0xffffffff


	//   ....[7]....
        /*0068*/ 	.word	0xffffffff


	//   ....[8]....
        /*006c*/ 	.word	0xffffffff


	//   ....[9]....
        /*0070*/ 	.word	0xffffffff


	//   ....[10]....
        /*0074*/ 	.word	0xffffffff


	//   ....[11]....
        /*0078*/ 	.word	0xffffffff


	//   ....[12]....
        /*007c*/ 	.word	0xffffffff


	//   ....[13]....
        /*0080*/ 	.word	0xffffffff


	//   ....[14]....
        /*0084*/ 	.word	0xffffffff


	//   ....[15]....
        /*0088*/ 	.word	0xffffffff


	//   ....[16]....
        /*008c*/ 	.word	0xffffffff


	//   ....[17]....
        /*0090*/ 	.word	0xffffffff


	//   ....[18]....
        /*0094*/ 	.word	0xffffffff


	//   ....[19]....
        /*0098*/ 	.word	0xffffffff


	//   ....[20]....
        /*009c*/ 	.word	0x05000019


	//   ....[21]....
        /*00a0*/ 	.word	0x05000019


	//   ....[22]....
        /*00a4*/ 	.word	0x05000019


	//   ....[23]....
        /*00a8*/ 	.word	0x05000019


	//   ....[24]....
        /*00ac*/ 	.word	0x05000019


	//   ....[25]....
        /*00b0*/ 	.word	0x05000019


	//   ....[26]....
        /*00b4*/ 	.word	0x05000019


	//   ....[27]....
        /*00b8*/ 	.word	0x05000019


	//   ....[28]....
        /*00bc*/ 	.word	0x05000019


	//   ....[29]....
        /*00c0*/ 	.word	0x05000019


	//----- nvinfo : EIATTR_COOP_GROUP_INSTR_OFFSETS
	.align		4
.L_14451:
        /*00c4*/ 	.byte	0x04, 0x28
        /*00c6*/ 	.short	(.L_14453 - .L_14452)


	//   ....[0]....
.L_14452:
        /*00c8*/ 	.word	0x00000800


	//   ....[1]....
        /*00cc*/ 	.word	0x00000830


	//   ....[2]....
        /*00d0*/ 	.word	0x00000860


	//   ....[3]....
        /*00d4*/ 	.word	0x00000890


	//   ....[4]....
        /*00d8*/ 	.word	0x000008c0


	//   ....[5]....
        /*00dc*/ 	.word	0x00000a70


	//   ....[6]....
        /*00e0*/ 	.word	0x00000aa0


	//   ....[7]....
        /*00e4*/ 	.word	0x00000ad0


	//   ....[8]....
        /*00e8*/ 	.word	0x00000b00


	//   ....[9]....
        /*00ec*/ 	.word	0x00000b30


	//   ....[10]....
        /*00f0*/ 	.word	0x00001040


	//   ....[11]....
        /*00f4*/ 	.word	0x00001060


	//   ....[12]....
        /*00f8*/ 	.word	0x00001080


	//   ....[13]....
        /*00fc*/ 	.word	0x000010a0


	//   ....[14]....
        /*0100*/ 	.word	0x000010c0


	//   ....[15]....
        /*0104*/ 	.word	0x00001160


	//   ....[16]....
        /*0108*/ 	.word	0x00001180


	//   ....[17]....
        /*010c*/ 	.word	0x000011a0


	//   ....[18]....
        /*0110*/ 	.word	0x000011c0


	//   ....[19]....
        /*0114*/ 	.word	0x000011e0


	//   ....[20]....
        /*0118*/ 	.word	0x00001e30


	//   ....[21]....
        /*011c*/ 	.word	0x00001eb0


	//   ....[22]....
        /*0120*/ 	.word	0x00001f30


	//   ....[23]....
        /*0124*/ 	.word	0x00001fb0


	//   ....[24]....
        /*0128*/ 	.word	0x00002030


	//   ....[25]....
        /*012c*/ 	.word	0x000020b0


	//   ....[26]....
        /*0130*/ 	.word	0x00002120


	//   ....[27]....
        /*0134*/ 	.word	0x00002190


	//   ....[28]....
        /*0138*/ 	.word	0x00002200


	//   ....[29]....
        /*013c*/ 	.word	0x00002270


	//----- nvinfo : EIATTR_EXIT_INSTR_OFFSETS
	.align		4
.L_14453:
        /*0140*/ 	.byte	0x04, 0x1c
        /*0142*/ 	.short	(.L_14455 - .L_14454)


	//   ....[0]....
.L_14454:
        /*0144*/ 	.word	0x00001c90


	//   ....[1]....
        /*0148*/ 	.word	0x00001dd0


	//----- nvinfo : EIATTR_CRS_STACK_SIZE
	.align		4
.L_14455:
        /*014c*/ 	.byte	0x04, 0x1e
        /*014e*/ 	.short	(.L_14457 - .L_14456)
.L_14456:
        /*0150*/ 	.word	0x00000000


	//----- nvinfo : EIATTR_CBANK_PARAM_SIZE
	.align		4
.L_14457:
        /*0154*/ 	.byte	0x03, 0x19
        /*0156*/ 	.short	0x0018


	//----- nvinfo : EIATTR_PARAM_CBANK
	.align		4
        /*0158*/ 	.byte	0x04, 0x0a
        /*015a*/ 	.short	(.L_14459 - .L_14458)
	.align		4
.L_14458:
        /*015c*/ 	.word	index@(.nv.constant0._ZN2at6native43_GLOBAL__N__9ae7fba5_10_SoftMax_cu_9f978f6322cunn_SoftMaxForwardRegIN3c104HalfEfS4_NS1_22SoftMaxForwardEpilogueElLi9EEEvPT1_PKT_T3_)
        /*0160*/ 	.short	0x0210
        /*0162*/ 	.short	0x0018


	//----- nvinfo : EIATTR_SW_WAR
	.align		4
.L_14459:
        /*0164*/ 	.byte	0x04, 0x36
        /*0166*/ 	.short	(.L_14461 - .L_14460)
.L_14460:
        /*0168*/ 	.word	0x00000008
.L_14461:


//--------------------- .nv.info._ZN2at6native43_GLOBAL__N__9ae7fba5_10_SoftMax_cu_9f978f6322cunn_SoftMaxForwardRegIN3c104HalfEfS4_NS1_22SoftMaxForwardEpilogueElLi8EEEvPT1_PKT_T3_ --------------------------
	.section	.nv.info._ZN2at6native43_GLOBAL__N__9ae7fba5_10_SoftMax_cu_9f978f6322cunn_SoftMaxForwardRegIN3c104HalfEfS4_NS1_22SoftMaxForwardEpilogueElLi8EEEvPT1_PKT_T3_,"",@"SHT_CUDA_INFO"
	.sectionflags	@""
	.align	4


	//----- nvinfo : EIATTR_CUDA_API_VERSION
	.align		4
        /*0000*/ 	.byte	0x04, 0x37
        /*0002*/ 	.short	(.L_14463 - .L_14462)
.L_14462:
        /*0004*/ 	.word	0x00000082


	//----- nvinfo : EIATTR_KPARAM_INFO
	.align		4
.L_14463:
        /*0008*/ 	.byte	0x04, 0x17
        /*000a*/ 	.short	(.L_14465 - .L_14464)
.L_14464:
        /*000c*/ 	.word	0x00000000
        /*0010*/ 	.short	0x0002
        /*0012*/ 	.short	0x0010
        /*0014*/ 	.byte	0x00, 0xf0, 0x21, 0x00


	//----- nvinfo : EIATTR_KPARAM_INFO
	.align		4
.L_14465:
        /*0018*/ 	.byte	0x04, 0x17
        /*001a*/ 	.short	(.L_14467 - .L_14466)
.L_14466:
        /*001c*/ 	.word	0x00000000
        /*0020*/ 	.short	0x0001
        /*0022*/ 	.short	0x0008
        /*0024*/ 	.byte	0x00, 0xf0, 0x21, 0x00


	//----- nvinfo : EIATTR_KPARAM_INFO
	.align		4
.L_14467:
        /*0028*/ 	.byte	0x04, 0x17
        /*002a*/ 	.short	(.L_14469 - .L_14468)
.L_14468:
        /*002c*/ 	.word	0x00000000
        /*0030*/ 	.short	0x0000
        /*0032*/ 	.short	0x0000
        /*0034*/ 	.byte	0x00, 0xf0, 0x21, 0x00


	//----- nvinfo : EIATTR_SPARSE_MMA_MASK
	.align		4
.L_14469:
        /*0038*/ 	.byte	0x03, 0x50
        /*003a*/ 	.short	0x0000


	//----- nvinfo : EIATTR_MAXREG_COUNT
	.align		4
        /*003c*/ 	.byte	0x03, 0x1b
        /*003e*/ 	.short	0x00ff


	//----- nvinfo : EIATTR_NUM_BARRIERS
	.align		4
        /*0040*/ 	.byte	0x02, 0x4c
        /*0042*/ 	.byte	0x01
	.zero		1


	//----- nvinfo : EIATTR_MERCURY_ISA_VERSION
	.align		4
        /*0044*/ 	.byte	0x03, 0x5f
        /*0046*/ 	.short	0x0101


	//----- nvinfo : EIATTR_COOP_GROUP_MASK_REGIDS
	.align		4
        /*0048*/ 	.byte	0x04, 0x29
        /*004a*/ 	.short	(.L_14471 - .L_14470)


	//   ....[0]....
.L_14470:
        /*004c*/ 	.word	0xffffffff


	//   ....[1]....
        /*0050*/ 	.word	0xffffffff


	//   ....[2]....
        /*0054*/ 	.word	0xffffffff


	//   ....[3]....
        /*0058*/ 	.word	0xffffffff


	//   ....[4]....
        /*005c*/ 	.word	0xffffffff


	//   ....[5]....
        /*0060*/ 	.word	0xffffffff


	//   ....[6]....
        /*0064*/ 	.word	0xffffffff


	//   ....[7]....
        /*0068*/ 	.word	0xffffffff


	//   ....[8]....
        /*006c*/ 	.word	0xffffffff


	//   ....[9]....
        /*0070*/ 	.word	0xffffffff


	//   ....[10]....
        /*0074*/ 	.word	0xffffffff


	//   ....[11]....
        /*0078*/ 	.word	0xffffffff


	//   ....[12]....
        /*007c*/ 	.word	0xffffffff


	//   ....[13]....
        /*0080*/ 	.word	0xffffffff


	//   ....[14]....
        /*0084*/ 	.word	0xffffffff


	//   ....[15]....
        /*0088*/ 	.word	0xffffffff


	//   ....[16]....
        /*008c*/ 	.word	0xffffffff


	//   ....[17]....
        /*0090*/ 	.word	0xffffffff


	//   ....[18]....
        /*0094*/ 	.word	0xffffffff


	//   ....[19]....
        /*0098*/ 	.word	0xffffffff


	//   ....[20]....
        /*009c*/ 	.word	0x05000015


	//   ....[21]....
        /*00a0*/ 	.word	0x05000015


	//   ....[22]....
        /*00a4*/ 	.word	0x05000015


	//   ....[23]....
        /*00a8*/ 	.word	0x05000015


	//   ....[24]....
        /*00ac*/ 	.word	0x05000015


	//   ....[25]....
        /*00b0*/ 	.word	0x05000015


	//   ....[26]....
        /*00b4*/ 	.word	0x05000015


	//   ....[27]....
        /*00b8*/ 	.word	0x05000015


	//   ....[28]....
        /*00bc*/ 	.word	0x05000015


	//   ....[29]....
        /*00c0*/ 	.word	0x05000015


	//----- nvinfo : EIATTR_COOP_GROUP_INSTR_OFFSETS
	.align		4
.L_14471:
        /*00c4*/ 	.byte	0x04, 0x28
        /*00c6*/ 	.short	(.L_14473 - .L_14472)


	//   ....[0]....
.L_14472:
        /*00c8*/ 	.word	0x000006d0


	//   ....[1]....
        /*00cc*/ 	.word	0x00000700


	//   ....[2]....
        /*00d0*/ 	.word	0x00000730


	//   ....[3]....
        /*00d4*/ 	.word	0x00000760


	//   ....[4]....
        /*00d8*/ 	.word	0x00000790


	//   ....[5]....
        /*00dc*/ 	.word	0x00000970


	//   ....[6]....
        /*00e0*/ 	.word	0x000009a0


	//   ....[7]....
        /*00e4*/ 	.word	0x000009d0


	//   ....[8]....
        /*00e8*/ 	.word	0x00000a00


	//   ....[9]....
        /*00ec*/ 	.word	0x00000a30


	//   ....[10]....
        /*00f0*/ 	.word	0x00000e80


	//   ....[11]....
        /*00f4*/ 	.word	0x00000eb0


	//   ....[12]....
        /*00f8*/ 	.word	0x00000ef0


	//   ....[13]....
        /*00fc*/ 	.word	0x00000f10


	//   ....[14]....
        /*0100*/ 	.word	0x00000f30


	//   ....[15]....
        /*0104*/ 	.word	0x00000fd0


	//   ....[16]....
        /*0108*/ 	.word	0x00000ff0


	//   ....[17]....
        /*010c*/ 	.word	0x00001010


	//   ....[18]....
        /*0110*/ 	.word	0x00001030


	//   ....[19]....
        /*0114*/ 	.word	0x00001050


	//   ....[20]....
        /*0118*/ 	.word	0x00001b30


	//   ....[21]....
        /*011c*/ 	.word	0x00001bb0


	//   ....[22]....
        /*0120*/ 	.word	0x00001c30


	//   ....[23]....
        /*0124*/ 	.word	0x00001cb0


	//   ....[24]....
        /*0128*/ 	.word	0x00001d30


	//   ....[25]....
        /*012c*/ 	.word	0x00001dc0


	//   ....[26]....
        /*0130*/ 	.word	0x00001e30


	//   ....[27]....
        /*0134*/ 	.word	0x00001ea0


	//   ....[28]....
        /*0138*/ 	.word	0x00001f10


	//   ....[29]....
        /*013c*/ 	.word	0x00001f80


	//----- nvinfo : EIATTR_EXIT_INSTR_OFFSETS
	.align		4
.L_14473:
        /*0140*/ 	.byte	0x04, 0x1c
        /*0142*/ 	.short	(.L_14475 - .L_14474)


	//   ....[0]....
.L_14474:
        /*0144*/ 	.word	0x00001990


	//   ....[1]....
        /*0148*/ 	.word	0x00001ad0


	//----- nvinfo : EIATTR_CRS_STACK_SIZE
	.align		4
.L_14475:
        /*014c*/ 	.byte	0x04, 0x1e
        /*014e*/ 	.short	(.L_14477 - .L_14476)
.L_14476:
        /*0150*/ 	.word	0x00000000


	//----- nvinfo : EIATTR_CBANK_PARAM_SIZE
	.align		4
.L_14477:
        /*0154*/ 	.byte	0x03, 0x19
        /*0156*/ 	.short	0x0018


	//----- nvinfo : EIATTR_PARAM_CBANK
	.align		4
        /*0158*/ 	.byte	0x04, 0x0a
        /*015a*/ 	.short	(.L_14479 - .L_14478)
	.align		4
.L_14478:
        /*015c*/ 	.word	index@(.nv.constant0._ZN2at6native43_GLOBAL__N__9ae7fba5_10_SoftMax_cu_9f978f6322cunn_SoftMaxForwardRegIN3c104HalfEfS4_NS1_22SoftMaxForwardEpilogueElLi8EEEvPT1_PKT_T3_)
        /*0160*/ 	.short	0x0210
        /*0162*/ 	.short	0x0018


	//----- nvinfo : EIATTR_SW_WAR
	.align		4
.L_14479:
        /*0164*/ 	.byte	0x04, 0x36
        /*0166*/ 	.short	(.L_14481 - .L_14480)
.L_14480:
        /*0168*/ 	.word	0x00000008
.L_14481:


//--------------------- .nv.info._ZN2at6native43_GLOBAL__N__9ae7fba5_10_SoftMax_cu_9f978f6322cunn_SoftMaxForwardRegIN3c104HalfEfS4_NS1_22SoftMaxForwardEpilogueElLi7EEEvPT1_PKT_T3_ --------------------------
	.section	.nv.info._ZN2at6native43_GLOBAL__N__9ae7fba5_10_SoftMax_cu_9f978f6322cunn_SoftMaxForwardRegIN3c104HalfEfS4_NS1_22SoftMaxForwardEpilogueElLi7EEEvPT1_PKT_T3_,"",@"SHT_CUDA_INFO"
	.sectionflags	@""
	.align	4


	//----- nvinfo : EIATTR_CUDA_API_VERSION
	.align		4
        /*0000*/ 	.byte	0x04, 0x37
        /*0002*/ 	.short	(.L_14483 - .L_14482)
.L_14482:
        /*0004*/ 	.word	0x00000082


	//----- nvinfo : EIATTR_KPARAM_INFO
	.align		4
.L_14483:
        /*0008*/ 	.byte	0x04, 0x17
        /*000a*/ 	.short	(.L_14485 - .L_14484)
.L_14484:
        /*000c*/ 	.word	0x00000000
        /*0010*/ 	.short	0x0002
        /*0012*/ 	.short	0x0010
        /*0014*/ 	.byte	0x00, 0xf0, 0x21, 0x00


	//----- nvinfo : EIATTR_KPARAM_INFO
	.align		4
.L_14485:
        /*0018*/ 	.byte	0x04, 0x17
        /*001a*/ 	.short	(.L_14487 - .L_14486)
.L_14486:
        /*001c*/ 	.word	0x00000000
        /*0020*/ 	.short	0x0001
        /*0022*/ 	.short	0x0008
        /*0024*/ 	.byte	0x00, 0xf0, 0x21, 0x00


	//----- nvinfo : EIATTR_KPARAM_INFO
	.align		4
.L_14487:
        /*0028*/ 	.byte	0x04, 0x17
        /*002a*/ 	.short	(.L_14489 - .L_14488)
.L_14488:
        /*002c*/ 	.word	0x00000000
        /*0030*/ 	.short	0x0000
        /*0032*/ 	.short	0x0000
        /*0034*/ 	.byte	0x00, 0xf0, 0x21, 0x00


	//----- nvinfo : EIATTR_SPARSE_MMA_MASK
	.align		4
.L_14489:
        /*0038*/ 	.byte	0x03, 0x50
        /*003a*/ 	.short	0x0000


	//----- nvinfo : EIATTR_MAXREG_COUNT
	.align		4
        /*003c*/ 	.byte	0x03, 0x1b
        /*003e*/ 	.short	0x00ff


	//----- nvinfo : EIATTR_NUM_BARRIERS
	.align		4
        /*0040*/ 	.byte	0x02, 0x4c
        /*0042*/ 	.byte	0x01
	.zero		1


	//----- nvinfo : EIATTR_MERCURY_ISA_VERSION
	.align		4
        /*0044*/ 	.byte	0x03, 0x5f
        /*0046*/ 	.short	0x0101


	//----- nvinfo : EIATTR_COOP_GROUP_MASK_REGIDS
	.align		4
        /*0048*/ 	.byte	0x04, 0x29
        /*004a*/ 	.short	(.L_14491 - .L_14490)


	//   ....[0]....
.L_14490:
        /*004c*/ 	.word	0xffffffff


	//   ....[1]....
        /*0050*/ 	.word	0xffffffff


	//   ....[2]....
        /*0054*/ 	.word	0xffffffff


	//   ....[3]....
        /*0058*/ 	.word	0xffffffff


	//   ....[4]....
        /*005c*/ 	.word	0xffffffff


	//   ....[5]....
        /*0060*/ 	.word	0xffffffff


	//   ....[6]....
        /*0064*/ 	.word	0xffffffff


	//   ....[7]....
        /*0068*/ 	.word	0xffffffff


	//   ....[8]....
        /*006c*/ 	.word	0xffffffff


	//   ....[9]....
        /*0070*/ 	.word	0xffffffff


	//   ....[10]....
        /*0074*/ 	.word	0xffffffff


	//   ....[11]....
        /*0078*/ 	.word	0xffffffff


	//   ....[12]....
        /*007c*/ 	.word	0xffffffff


	//   ....[13]....
        /*0080*/ 	.word	0xffffffff


	//   ....[14]....
        /*0084*/ 	.word	0xffffffff


	//   ....[15]....
        /*0088*/ 	.word	0xffffffff


	//   ....[16]....
        /*008c*/ 	.word	0xffffffff


	//   ....[17]....
        /*0090*/ 	.word	0xffffffff


	//   ....[18]....
        /*0094*/ 	.word	0xffffffff


	//   ....[19]....
        /*0098*/ 	.word	0xffffffff


	//   ....[20]....
        /*009c*/ 	.word	0x0500000f


	//   ....[21]....
        /*00a0*/ 	.word	0x0500000f


	//   ....[22]....
        /*00a4*/ 	.word	0x0500000f


	//   ....[23]....
        /*00a8*/ 	.word	0x0500000f


	//   ....[24]....
        /*00ac*/ 	.word	0x0500000f


	//   ....[25]....
        /*00b0*/ 	.word	0x0500000f


	//   ....[26]....
        /*00b4*/ 	.word	0x0500000f


	//   ....[27]....
        /*00b8*/ 	.word	0x0500000f


	//   ....[28]....
        /*00bc*/ 	.word	0x0500000f


	//   ....[29]....
        /*00c0*/ 	.word	0x0500000f


	//----- nvinfo : EIATTR_COOP_GROUP_INSTR_OFFSETS
	.align		4
.L_14491:
        /*00c4*/ 	.byte	0x04, 0x28
        /*00c6*/ 	.short	(.L_14493 - .L_14492)


	//   ....[0]....
.L_14492:
        /*00c8*/ 	.word	0x000005c0


	//   ....[1]....
        /*00cc*/ 	.word	0x00000600


	//   ....[2]....
        /*00d0*/ 	.word	0x00000630


	//   ....[3]....
        /*00d4*/ 	.word	0x00000660


	//   ....[4]....
        /*00d8*/ 	.word	0x000006a0


	//   ....[5]....
        /*00dc*/ 	.word	0x00000870


	//   ....[6]....
        /*00e0*/ 	.word	0x000008a0


	//   ....[7]....
        /*00e4*/ 	.word	0x000008d0


	//   ....[8]....
        /*00e8*/ 	.word	0x00000900


	//   ....[9]....
        /*00ec*/ 	.word	0x00000930


	//   ....[10]....
        /*00f0*/ 	.word	0x00000ce0


	//   ....[11]....
        /*00f4*/ 	.word	0x00000d00


	//   ....[12]....
        /*00f8*/ 	.word	0x00000d20


	//   ....[13]....
        /*00fc*/ 	.word	0x00000d40


	//   ....[14]....
        /*0100*/ 	.word	0x00000d60


	//   ....[15]....
        /*0104*/ 	.word	0x00000e00


	//   ....[16]....
        /*0108*/ 	.word	0x00000e20


	//   ....[17]....
        /*010c*/ 	.word	0x00000e40


	//   ....[18]....
        /*0110*/ 	.word	0x00000e60


	//   ....[19]....
        /*0114*/ 	.word	0x00000e80


	//   ....[20]....
        /*0118*/ 	.word	0x000017f0


	//   ....[21]....
        /*011c*/ 	.word	0x00001860


	//   ....[22]....
        /*0120*/ 	.word	0x000018d0


	//   ....[23]....
        /*0124*/ 	.word	0x00001940


	//   ....[24]....
        /*0128*/ 	.word	0x000019b0


	//   ....[25]....
        /*012c*/ 	.word	0x00001a30


	//   ....[26]....
        /*0130*/ 	.word	0x00001a90


	//   ....[27]....
        /*0134*/ 	.word	0x00001af0


	//   ....[28]....
        /*0138*/ 	.word	0x00001b50


	//   ....[29]....
        /*013c*/ 	.word	0x00001bb0


	//----- nvinfo : EIATTR_EXIT_INSTR_OFFSETS
	.align		4
.L_14493:
        /*0140*/ 	.byte	0x04, 0x1c
        /*0142*/ 	.short	(.L_14495 - .L_14494)


	//   ....[0]....
.L_14494:
        /*0144*/ 	.word	0x00001660


	//   ....[1]....
        /*0148*/ 	.word	0x00001790


	//----- nvinfo : EIATTR_CRS_STACK_SIZE
	.align		4
.L_14495:
        /*014c*/ 	.byte	0x04, 0x1e
        /*014e*/ 	.short	(.L_14497 - .L_14496)
.L_14496:
        /*0150*/ 	.word	0x00000000


	//----- nvinfo : EIATTR_CBANK_PARAM_SIZE
	.align		4
.L_14497:
        /*0154*/ 	.byte	0x03, 0x19
        /*0156*/ 	.short	0x0018


	//----- nvinfo : EIATTR_PARAM_CBANK
	.align		4
        /*0158*/ 	.byte	0x04, 0x0a
        /*015a*/ 	.short	(.L_14499 - .L_14498)
	.align		4
.L_14498:
        /*015c*/ 	.word	index@(.nv.constant0._ZN2at6native43_GLOBAL__N__9ae7fba5_10_SoftMax_cu_9f978f6322cunn_SoftMaxForwardRegIN3c104HalfEfS4_NS1_22SoftMaxForwardEpilogueElLi7EEEvPT1_PKT_T3_)
        /*0160*/ 	.short	0x0210
        /*0162*/ 	.short	0x0018


	//----- nvinfo : EIATTR_SW_WAR
	.align		4
.L_14499:
        /*0164*/ 	.byte	0x04, 0x36
        /*0166*/ 	.short	(.L_14501 - .L_14500)
.L_14500:
        /*0168*/ 	.word	0x00000008
.L_14501:


//--------------------- .nv.info._ZN2at6native43_GLOBAL__N__9ae7fba5_10_SoftMax_cu_9f978f6322cunn_SoftMaxForwardRegIN3c104HalfEfS4_NS1_22SoftMaxForwardEpilogueElLi6EEEvPT1_PKT_T3_ --------------------------
	.section	.nv.info._ZN2at6native43_GLOBAL__N__9ae7fba5_10_SoftMax_cu_9f978f6322cunn_SoftMaxForwardRegIN3c104HalfEfS4_NS1_22SoftMaxForwardEpilogueElLi6EEEvPT1_PKT_T3_,"",@"SHT_CUDA_INFO"
	.sectionflags	@""
	.align	4


	//----- nvinfo : EIATTR_CUDA_API_VERSION
	.align		4
        /*0000*/ 	.byte	0x04, 0x37
        /*0002*/ 	.short	(.L_14503 - .L_14502)
.L_14502:
        /*0004*/ 	.word	0x00000082


	//----- nvinfo : EIATTR_KPARAM_INFO
	.align		4
.L_14503:
        /*0008*/ 	.byte	0x04, 0x17
        /*000a*/ 	.short	(.L_14505 - .L_14504)
.L_14504:
        /*000c*/ 	.word	0x00000000
        /*0010*/ 	.short	0x0002
        /*0012*/ 	.short	0x0010
        /*0014*/ 	.byte	0x00, 0xf0, 0x21, 0x00


	//----- nvinfo : EIATTR_KPARAM_INFO
	.align		4
.L_14505:
        /*0018*/ 	.byte	0x04, 0x17
        /*001a*/ 	.short	(.L_14507 - .L_14506)
.L_14506:
        /*001c*/ 	.word	0x00000000
        /*0020*/ 	.short	0x0001
        /*0022*/ 	.short	0x0008
        /*0024*/ 	.byte	0x00, 0xf0, 0x21, 0x00


	//----- nvinfo : EIATTR_KPARAM_INFO
	.align		4
.L_14507:
        /*0028*/ 	.byte	0x04, 0x17
        /*002a*/ 	.short	(.L_14509 - .L_14508)
.L_14508:
        /*002c*/ 	.word	0x00000000
        /*0030*/ 	.short	0x0000
        /*0032*/ 	.short	0x0000
        /*0034*/ 	.byte	0x00, 0xf0, 0x21, 0x00


	//----- nvinfo : EIATTR_SPARSE_MMA_MASK
	.align		4
.L_14509:
        /*0038*/ 	.byte	0x03, 0x50
        /*003a*/ 	.short	0x0000


	//----- nvinfo : EIATTR_MAXREG_COUNT
	.align		4
        /*003c*/ 	.byte	0x03, 0x1b
        /*003e*/ 	.short	0x00ff


	//----- nvinfo : EIATTR_NUM_BARRIERS
	.align		4
        /*0040*/ 	.byte	0x02, 0x4c
        /*0042*/ 	.byte	0x01
	.zero		1


	//----- nvinfo : EIATTR_MERCURY_ISA_VERSION
	.align		4
        /*0044*/ 	.byte	0x03, 0x5f
        /*0046*/ 	.short	0x0101


	//----- nvinfo : EIATTR_COOP_GROUP_MASK_REGIDS
	.align		4
        /*0048*/ 	.byte	0x04, 0x29
        /*004a*/ 	.short	(.L_14511 - .L_14510)


	//   ....[0]....
.L_14510:
        /*004c*/ 	.word	0xffffffff


	//   ....[1]....
        /*0050*/ 	.word	0xffffffff


	//   ....[2]....
        /*0054*/ 	.word	0xffffffff


	//   ....[3]....
        /*0058*/ 	.word	0xffffffff


	//   ....[4]....
        /*005c*/ 	.word	0xffffffff


	//   ....[5]....
        /*0060*/ 	.word	0xffffffff


	//   ....[6]....
        /*0064*/ 	.word	0xffffffff


	//   ....[7]....
        /*0068*/ 	.word	0xffffffff


	//   ....[8]....
        /*006c*/ 	.word	0xffffffff


	//   ....[9]....
        /*0070*/ 	.word	0xffffffff


	//   ....[10]....
        /*0074*/ 	.word	0xffffffff


	//   ....[11]....
        /*0078*/ 	.word	0xffffffff


	//   ....[12]....
        /*007c*/ 	.word	0xffffffff


	//   ....[13]....
        /*0080*/ 	.word	0xffffffff


	//   ....[14]....
        /*0084*/ 	.word	0xffffffff


	//   ....[15]....
        /*0088*/ 	.word	0xffffffff


	//   ....[16]....
        /*008c*/ 	.word	0xffffffff


	//   ....[17]....
        /*0090*/ 	.word	0xffffffff


	//   ....[18]....
        /*0094*/ 	.word	0xffffffff


	//   ....[19]....
        /*0098*/ 	.word	0xffffffff


	//   ....[20]....
        /*009c*/ 	.word	0x0500000b


	//   ....[21]....
        /*00a0*/ 	.word	0x0500000b


	//   ....[22]....
        /*00a4*/ 	.word	0x0500000b


	//   ....[23]....
        /*00a8*/ 	.word	0x0500000b


	//   ....[24]....
        /*00ac*/ 	.word	0x0500000b


	//   ....[25]....
        /*00b0*/ 	.word	0x0500000b


	//   ....[26]....
        /*00b4*/ 	.word	0x0500000b


	//   ....[27]....
        /*00b8*/ 	.word	0x0500000b


	//   ....[28]....
        /*00bc*/ 	.word	0x0500000b


	//   ....[29]....
        /*00c0*/ 	.word	0x0500000b


	//----- nvinfo : EIATTR_COOP_GROUP_INSTR_OFFSETS
	.align		4
.L_14511:
        /*00c4*/ 	.byte	0x04, 0x28
        /*00c6*/ 	.short	(.L_14513 - .L_14512)


	//   ....[0]....
.L_14512:
        /*00c8*/ 	.word	0x00000520


	//   ....[1]....
        /*00cc*/ 	.word	0x00000560


	//   ....[2]....
        /*00d0*/ 	.word	0x00000590


	//   ....[3]....
        /*00d4*/ 	.word	0x000005c0


	//   ....[4]....
        /*00d8*/ 	.word	0x000005f0


	//   ....[5]....
        /*00dc*/ 	.word	0x00000790


	//   ....[6]....
        /*00e0*/ 	.word	0x000007c0


	//   ....[7]....
        /*00e4*/ 	.word	0x000007f0


	//   ....[8]....
        /*00e8*/ 	.word	0x00000820


	//   ....[9]....
        /*00ec*/ 	.word	0x00000850


	//   ....[10]....
        /*00f0*/ 	.word	0x00000b70


	//   ....[11]....
        /*00f4*/ 	.word	0x00000b90


	//   ....[12]....
        /*00f8*/ 	.word	0x00000bb0


	//   ....[13]....
        /*00fc*/ 	.word	0x00000bd0


	//   ....[14]....
        /*0100*/ 	.word	0x00000bf0


	//   ....[15]....
        /*0104*/ 	.word	0x00000ca0


	//   ....[16]....
        /*0108*/ 	.word	0x00000cc0


	//   ....[17]....
        /*010c*/ 	.word	0x00000ce0


	//   ....[18]....
        /*0110*/ 	.word	0x00000d00


	//   ....[19]....
        /*0114*/ 	.word	0x00000d20


	//   ....[20]....
        /*0118*/ 	.word	0x00001530


	//   ....[21]....
        /*011c*/ 	.word	0x000015b0


	//   ....[22]....
        /*0120*/ 	.word	0x00001630


	//   ....[23]....
        /*0124*/ 	.word	0x000016b0


	//   ....[24]....
        /*0128*/ 	.word	0x00001730


	//   ....[25]....
        /*012c*/ 	.word	0x000017c0


	//   ....[26]....
        /*0130*/ 	.word	0x00001830


	//   ....[27]....
        /*0134*/ 	.word	0x000018a0


	//   ....[28]....
        /*0138*/ 	.word	0x00001910


	//   ....[29]....
        /*013c*/ 	.word	0x00001980


	//----- nvinfo : EIATTR_EXIT_INSTR_OFFSETS
	.align		4
.L_14513:
        /*0140*/ 	.byte	0x04, 0x1c
        /*0142*/ 	.short	(.L_14515 - .L_14514)


	//   ....[0]....
.L_14514:
        /*0144*/ 	.word	0x000013a0


	//   ....[1]....
        /*0148*/ 	.word	0x000014d0


	//----- nvinfo : EIATTR_CRS_STACK_SIZE
	.align		4
.L_14515:
        /*014c*/ 	.byte	0x04, 0x1e
        /*014e*/ 	.short	(.L_14517 - .L_14516)
.L_14516:
        /*0150*/ 	.word	0x00000000


	//----- nvinfo : EIATTR_CBANK_PARAM_SIZE
	.align		4
.L_14517:
        /*0154*/ 	.byte	0x03, 0x19
        /*0156*/ 	.short	0x0018


	//----- nvinfo : EIATTR_PARAM_CBANK
	.align		4
        /*0158*/ 	.byte	0x04, 0x0a
        /*015a*/ 	.short	(.L_14519 - .L_14518)
	.align		4
.L_14518:
        /*015c*/ 	.word	index@(.nv.constant0._ZN2at6native43_GLOBAL__N__9ae7fba5_10_SoftMax_cu_9f978f6322cunn_SoftMaxForwardRegIN3c104HalfEfS4_NS1_22SoftMaxForwardEpilogueElLi6EEEvPT1_PKT_T3_)
        /*0160*/ 	.short	0x0210
        /*0162*/ 	.short	0x0018


	//----- nvinfo : EIATTR_SW_WAR
	.align		4
.L_14519:
        /*0164*/ 	.byte	0x04, 0x36
        /*0166*/ 	.short	(.L_14521 - .L_14520)
.L_14520:
        /*0168*/ 	.word	0x00000008
.L_14521:


//--------------------- .nv.info._ZN2at6native43_GLOBAL__N__9ae7fba5_10_SoftMax_cu_9f978f6322cunn_SoftMaxForwardRegIN3c104HalfEfS4_NS1_22SoftMaxForwardEpilogueElLi5EEEvPT1_PKT_T3_ --------------------------
	.section	.nv.info._ZN2at6native43_GLOBAL__N__9ae7fba5_10_SoftMax_cu_9f978f6322cunn_SoftMaxForwardRegIN3c104HalfEfS4_NS1_22SoftMaxForwardEpilogueElLi5EEEvPT1_PKT_T3_,"",@"SHT_CUDA_INFO"
	.sectionflags	@""
	.align	4


	//----- nvinfo : EIATTR_CUDA_API_VERSION
	.align		4
        /*0000*/ 	.byte	0x04, 0x37
        /*0002*/ 	.short	(.L_14523 - .L_14522)
.L_14522:
        /*0004*/ 	.word	0x00000082


	//----- nvinfo : EIATTR_KPARAM_INFO
	.align		4
.L_14523:
        /*0008*/ 	.byte	0x04, 0x17
        /*000a*/ 	.short	(.L_14525 - .L_14524)
.L_14524:
        /*000c*/ 	.word	0x00000000
        /*0010*/ 	.short	0x0002
        /*0012*/ 	.short	0x0010
        /*0014*/ 	.byte	0x00, 0xf0, 0x21, 0x00


	//----- nvinfo : EIATTR_KPARAM_INFO
	.align		4
.L_14525:
        /*0018*/ 	.byte	0x04, 0x17
        /*001a*/ 	.short	(.L_14527 - .L_14526)
.L_14526:
        /*001c*/ 	.word	0x00000000
        /*0020*/ 	.short	0x0001
        /*0022*/ 	.short	0x0008
        /*0024*/ 	.byte	0x00, 0xf0, 0x21, 0x00


	//----- nvinfo : EIATTR_KPARAM_INFO
	.align		4
.L_14527:
        /*0028*/ 	.byte	0x04, 0x17
        /*002a*/ 	.short	(.L_14529 - .L_14528)
.L_14528:
        /*002c*/ 	.word	0x00000000
        /*0030*/ 	.short	0x0000
        /*0032*/ 	.short	0x0000
        /*0034*/ 	.byte	0x00, 0xf0, 0x21, 0x00


	//----- nvinfo : EIATTR_SPARSE_MMA_MASK
	.align		4
.L_14529:
        /*0038*/ 	.byte	0x03, 0x50
        /*003a*/ 	.short	0x0000


	//----- nvinfo : EIATTR_MAXREG_COUNT
	.align		4
        /*003c*/ 	.byte	0x03, 0x1b
        /*003e*/ 	.short	0x00ff


	//----- nvinfo : EIATTR_NUM_BARRIERS
	.align		4
        /*0040*/ 	.byte	0x02, 0x4c
        /*0042*/ 	.byte	0x01
	.zero		1


	//----- nvinfo : EIATTR_MERCURY_ISA_VERSION
	.align		4
        /*0044*/ 	.byte	0x03, 0x5f
        /*0046*/ 	.short	0x0101


	//----- nvinfo : EIATTR_COOP_GROUP_MASK_REGIDS
	.align		4
        /*0048*/ 	.byte	0x04, 0x29
        /*004a*/ 	.short	(.L_14531 - .L_14530)


	//   ....[0]....
.L_14530:
        /*004c*/ 	.word	0xffffffff


	//   ....[1]....
        /*0050*/ 	.word	0xffffffff


	//   ....[2]....
        /*0054*/ 	.word	0xffffffff


	//   ....[3]....
        /*0058*/ 	.word	0xffffffff


	//   ....[4]....
        /*005c*/ 	.word	0xffffffff


	//   ....[5]....
        /*0060*/ 	.word	0xffffffff


	//   ....[6]....
        /*0064*/ 	.word	0xffffffff


	//   ....[7]....
        /*0068*/ 	.word	0xffffffff


	//   ....[8]....
        /*006c*/ 	.word	0xffffffff


	//   ....[9]....
        /*0070*/ 	.word	0xffffffff


	//   ....[10]....
        /*0074*/ 	.word	0xffffffff


	//   ....[11]....
        /*0078*/ 	.word	0xffffffff


	//   ....[12]....
        /*007c*/ 	.word	0xffffffff


	//   ....[13]....
        /*0080*/ 	.word	0xffffffff


	//   ....[14]....
        /*0084*/ 	.word	0xffffffff


	//   ....[15]....
        /*0088*/ 	.word	0xffffffff


	//   ....[16]....
        /*008c*/ 	.word	0xffffffff


	//   ....[17]....
        /*0090*/ 	.word	0xffffffff


	//   ....[18]....
        /*0094*/ 	.word	0xffffffff


	//   ....[19]....
        /*0098*/ 	.word	0xffffffff


	//   ....[20]....
        /*009c*/ 	.word	0x0500000f


	//   ....[21]....
        /*00a0*/ 	.word	0x0500000f


	//   ....[22]....
        /*00a4*/ 	.word	0x0500000f


	//   ....[23]....
        /*00a8*/ 	.word	0x0500000f


	//   ....[24]....
        /*00ac*/ 	.word	0x0500000f


	//   ....[25]....
        /*00b0*/ 	.word	0x0500000f


	//   ....[26]....
        /*00b4*/ 	.word	0x0500000f


	//   ....[27]....
        /*00b8*/ 	.word	0x0500000f


	//   ....[28]....
        /*00bc*/ 	.word	0x0500000f


	//   ....[29]....
        /*00c0*/ 	.word	0x0500000f


	//----- nvinfo : EIATTR_COOP_GROUP_INSTR_OFFSETS
	.align		4
.L_14531:
        /*00c4*/ 	.byte	0x04, 0x28
        /*00c6*/ 	.short	(.L_14533 - .L_14532)


	//   ....[0]....
.L_14532:
        /*00c8*/ 	.word	0x000004b0


	//   ....[1]....
        /*00cc*/ 	.word	0x000004e0


	//   ....[2]....
        /*00d0*/ 	.word	0x00000510


	//   ....[3]....
        /*00d4*/ 	.word	0x00000540


	//   ....[4]....
        /*00d8*/ 	.word	0x00000590


	//   ....[5]....
        /*00dc*/ 	.word	0x000006c0


	//   ....[6]....
        /*00e0*/ 	.word	0x000006f0


	//   ....[7]....
        /*00e4*/ 	.word	0x00000720


	//   ....[8]....
        /*00e8*/ 	.word	0x00000750


	//   ....[9]....
        /*00ec*/ 	.word	0x00000780


	//   ....[10]....
        /*00f0*/ 	.word	0x00000a10


	//   ....[11]....
        /*00f4*/ 	.word	0x00000a30


	//   ....[12]....
        /*00f8*/ 	.word	0x00000a50


	//   ....[13]....
        /*00fc*/ 	.word	0x00000a70


	//   ....[14]....
        /*0100*/ 	.word	0x00000a90


	//   ....[15]....
        /*0104*/ 	.word	0x00000b30


	//   ....[16]....
        /*0108*/ 	.word	0x00000b50


	//   ....[17]....
        /*010c*/ 	.word	0x00000b70


	//   ....[18]....
        /*0110*/ 	.word	0x00000b90


	//   ....[19]....
        /*0114*/ 	.word	0x00000bb0


	//   ....[20]....
        /*0118*/ 	.word	0x00001200


	//   ....[21]....
        /*011c*/ 	.word	0x00001270


	//   ....[22]....
        /*0120*/ 	.word	0x000012e0


	//   ....[23]....
        /*0124*/ 	.word	0x00001350


	//   ....[24]....
        /*0128*/ 	.word	0x000013c0


	//   ....[25]....
        /*012c*/ 	.word	0x00001440


	//   ....[26]....
        /*0130*/ 	.word	0x000014a0


	//   ....[27]....
        /*0134*/ 	.word	0x00001500


	//   ....[28]....
        /*0138*/ 	.word	0x00001560


	//   ....[29]....
        /*013c*/ 	.word	0x000015c0


	//----- nvinfo : EIATTR_EXIT_INSTR_OFFSETS
	.align		4
.L_14533:
        /*0140*/ 	.byte	0x04, 0x1c
        /*0142*/ 	.short	(.L_14535 - .L_14534)


	//   ....[0]....
.L_14534:
        /*0144*/ 	.word	0x000010c0


	//   ....[1]....
        /*0148*/ 	.word	0x000011a0


	//----- nvinfo : EIATTR_CRS_STACK_SIZE
	.align		4
.L_14535:
        /*014c*/ 	.byte	0x04, 0x1e
        /*014e*/ 	.short	(.L_14537 - .L_14536)
.L_14536:
        /*0150*/ 	.word	0x00000000


	//----- nvinfo : EIATTR_CBANK_PARAM_SIZE
	.align		4
.L_14537:
        /*0154*/ 	.byte	0x03, 0x19
        /*0156*/ 	.short	0x0018


	//----- nvinfo : EIATTR_PARAM_CBANK
	.align		4
        /*0158*/ 	.byte	0x04, 0x0a
        /*015a*/ 	.short	(.L_14539 - .L_14538)
	.align		4
.L_14538:
        /*015c*/ 	.word	index@(.nv.constant0._ZN2at6native43_GLOBAL__N__9ae7fba5_10_SoftMax_cu_9f978f6322cunn_SoftMaxForwardRegIN3c104HalfEfS4_NS1_22SoftMaxForwardEpilogueElLi5EEEvPT1_PKT_T3_)
        /*0160*/ 	.short	0x0210
        /*0162*/ 	.short	0x0018


	//----- nvinfo : EIATTR_SW_WAR
	.align		4
.L_14539:
        /*0164*/ 	.byte	0x04, 0x36
        /*0166*/ 	.short	(.L_14541 - .L_14540)
.L_14540:
        /*0168*/ 	.word	0x00000008
.L_14541:


//--------------------- .nv.info._ZN2at6native43_GLOBAL__N__9ae7fba5_10_SoftMax_cu_9f978f6322cunn_SoftMaxForwardRegIN3c104HalfEfS4_NS1_22SoftMaxForwardEpilogueElLi4EEEvPT1_PKT_T3_ --------------------------
	.section	.nv.info._ZN2at6native43_GLOBAL__N__9ae7fba5_10_SoftMax_cu_9f978f6322cunn_SoftMaxForwardRegIN3c104HalfEfS4_NS1_22SoftMaxForwardEpilogueElLi4EEEvPT1_PKT_T3_,"",@"SHT_CUDA_INFO"
	.sectionflags	@""
	.align	4


	//----- nvinfo : EIATTR_CUDA_API_VERSION
	.align		4
        /*0000*/ 	.byte	0x04, 0x37
        /*0002*/ 	.short	(.L_14543 - .L_14542)
.L_14542:
        /*0004*/ 	.word	0x00000082


	//----- nvinfo : EIATTR_KPARAM_INFO
	.align		4
.L_14543:
        /*0008*/ 	.byte	0x04, 0x17
        /*000a*/ 	.short	(.L_14545 - .L_14544)
.L_14544:
        /*000c*/ 	.word	0x00000000
        /*0010*/ 	.short	0x0002
        /*0012*/ 	.short	0x0010
        /*0014*/ 	.byte	0x00, 0xf0, 0x21, 0x00


	//----- nvinfo : EIATTR_KPARAM_INFO
	.align		4
.L_14545:
        /*0018*/ 	.byte	0x04, 0x17
        /*001a*/ 	.short	(.L_14547 - .L_14546)
.L_14546:
        /*001c*/ 	.word	0x00000000
        /*0020*/ 	.short	0x0001
        /*0022*/ 	.short	0x0008
        /*0024*/ 	.byte	0x00, 0xf0, 0x21, 0x00


	//----- nvinfo : EIATTR_KPARAM_INFO
	.align		4
.L_14547:
        /*0028*/ 	.byte	0x04, 0x17
        /*002a*/ 	.short	(.L_14549 - .L_14548)
.L_14548:
        /*002c*/ 	.word	0x00000000
        /*0030*/ 	.short	0x0000
        /*0032*/ 	.short	0x0000
        /*0034*/ 	.byte	0x00, 0xf0, 0x21, 0x00


	//----- nvinfo : EIATTR_SPARSE_MMA_MASK
	.align		4
.L_14549:
        /*0038*/ 	.byte	0x03, 0x50
        /*003a*/ 	.short	0x0000


	//----- nvinfo : EIATTR_MAXREG_COUNT
	.align		4
        /*003c*/ 	.byte	0x03, 0x1b
        /*003e*/ 	.short	0x00ff


	//----- nvinfo : EIATTR_NUM_BARRIERS
	.align		4
        /*0040*/ 	.byte	0x02, 0x4c
        /*0042*/ 	.byte	0x01
	.zero		1


	//----- nvinfo : EIATTR_MERCURY_ISA_VERSION
	.align		4
        /*0044*/ 	.byte	0x03, 0x5f
        /*0046*/ 	.short	0x0101


	//----- nvinfo : EIATTR_COOP_GROUP_MASK_REGIDS
	.align		4
        /*0048*/ 	.byte	0x04, 0x29
        /*004a*/ 	.short	(.L_14551 - .L_14550)


	//   ....[0]....
.L_14550:
        /*004c*/ 	.word	0xffffffff


	//   ....[1]....
        /*0050*/ 	.word	0xffffffff


	//   ....[2]....
        /*0054*/ 	.word	0xffffffff


	//   ....[3]....
        /*0058*/ 	.word	0xffffffff


	//   ....[4]....
        /*005c*/ 	.word	0xffffffff


	//   ....[5]....
        /*0060*/ 	.word	0xffffffff


	//   ....[6]....
        /*0064*/ 	.word	0xffffffff


	//   ....[7]....
        /*0068*/ 	.word	0xffffffff


	//   ....[8]....
        /*006c*/ 	.word	0xffffffff


	//   ....[9]....
        /*0070*/ 	.word	0xffffffff


	//   ....[10]....
        /*0074*/ 	.word	0xffffffff


	//   ....[11]....
        /*0078*/ 	.word	0xffffffff


	//   ....[12]....
        /*007c*/ 	.word	0xffffffff


	//   ....[13]....
        /*0080*/ 	.word	0xffffffff


	//   ....[14]....
        /*0084*/ 	.word	0xffffffff


	//   ....[15]....
        /*0088*/ 	.word	0xffffffff


	//   ....[16]....
        /*008c*/ 	.word	0xffffffff


	//   ....[17]....
        /*0090*/ 	.word	0xffffffff


	//   ....[18]....
        /*0094*/ 	.word	0xffffffff


	//   ....[19]....
        /*0098*/ 	.word	0xffffffff


	//   ....[20]....
        /*009c*/ 	.word	0x05000011


	//   ....[21]....
        /*00a0*/ 	.word	0x05000011


	//   ....[22]....
        /*00a4*/ 	.word	0x05000011


	//   ....[23]....
        /*00a8*/ 	.word	0x05000011


	//   ....[24]....
        /*00ac*/ 	.word	0x05000011


	//   ....[25]....
        /*00b0*/ 	.word	0x05000011


	//   ....[26]....
        /*00b4*/ 	.word	0x05000011


	//   ....[27]....
        /*00b8*/ 	.word	0x05000011


	//   ....[28]....
        /*00bc*/ 	.word	0x05000011


	//   ....[29]....
        /*00c0*/ 	.word	0x05000011


	//----- nvinfo : EIATTR_COOP_GROUP_INSTR_OFFSETS
	.align		4
.L_14551:
        /*00c4*/ 	.byte	0x04, 0x28
        /*00c6*/ 	.short	(.L_14553 - .L_14552)


	//   ....[0]....
.L_14552:
        /*00c8*/ 	.word	0x000003d0


	//   ....[1]....
        /*00cc*/ 	.word	0x00000400


	//   ....[2]....
        /*00d0*/ 	.word	0x00000430


	//   ....[3]....
        /*00d4*/ 	.word	0x00000460


	//   ....[4]....
        /*00d8*/ 	.word	0x000004b0


	//   ....[5]....
        /*00dc*/ 	.word	0x000005f0


	//   ....[6]....
        /*00e0*/ 	.word	0x00000620


	//   ....[7]....
        /*00e4*/ 	.word	0x00000650


	//   ....[8]....
        /*00e8*/ 	.word	0x00000680


	//   ....[9]....
        /*00ec*/ 	.word	0x000006b0


	//   ....[10]....
        /*00f0*/ 	.word	0x000008e0


	//   ....[11]....
        /*00f4*/ 	.word	0x00000900


	//   ....[12]....
        /*00f8*/ 	.word	0x00000920


	//   ....[13]....
        /*00fc*/ 	.word	0x00000940


	//   ....[14]....
        /*0100*/ 	.word	0x00000960


	//   ....[15]....
        /*0104*/ 	.word	0x00000a00


	//   ....[16]....
        /*0108*/ 	.word	0x00000a20


	//   ....[17]....
        /*010c*/ 	.word	0x00000a40


	//   ....[18]....
        /*0110*/ 	.word	0x00000a60


	//   ....[19]....
        /*0114*/ 	.word	0x00000a80


	//   ....[20]....
        /*0118*/ 	.word	0x00000f30


	//   ....[21]....
        /*011c*/ 	.word	0x00000fa0


	//   ....[22]....
        /*0120*/ 	.word	0x00001010


	//   ....[23]....
        /*0124*/ 	.word	0x00001080


	//   ....[24]....
        /*0128*/ 	.word	0x000010f0


	//   ....[25]....
        /*012c*/ 	.word	0x00001170


	//   ....[26]....
        /*0130*/ 	.word	0x000011d0


	//   ....[27]....
        /*0134*/ 	.word	0x00001230


	//   ....[28]....
        /*0138*/ 	.word	0x00001290


	//   ....[29]....
        /*013c*/ 	.word	0x000012f0


	//----- nvinfo : EIATTR_EXIT_INSTR_OFFSETS
	.align		4
.L_14553:
        /*0140*/ 	.byte	0x04, 0x1c
        /*0142*/ 	.short	(.L_14555 - .L_14554)


	//   ....[0]....
.L_14554:
        /*0144*/ 	.word	0x00000df0


	//   ....[1]....
        /*0148*/ 	.word	0x00000ed0


	//----- nvinfo : EIATTR_CRS_STACK_SIZE
	.align		4
.L_14555:
        /*014c*/ 	.byte	0x04, 0x1e
        /*014e*/ 	.short	(.L_14557 - .L_14556)
.L_14556:
        /*0150*/ 	.word	0x00000000


	//----- nvinfo : EIATTR_CBANK_PARAM_SIZE
	.align		4
.L_14557:
        /*0154*/ 	.byte	0x03, 0x19
        /*0156*/ 	.short	0x0018


	//----- nvinfo : EIATTR_PARAM_CBANK
	.align		4
        /*0158*/ 	.byte	0x04, 0x0a
        /*015a*/ 	.short	(.L_14559 - .L_14558)
	.align		4
.L_14558:
        /*015c*/ 	.word	index@(.nv.constant0._ZN2at6native43_GLOBAL__N__9ae7fba5_10_SoftMax_cu_9f978f6322cunn_SoftMaxForwardRegIN3c104HalfEfS4_NS1_22SoftMaxForwardEpilogueElLi4EEEvPT1_PKT_T3_)
        /*0160*/ 	.short	0x0210
        /*0162*/ 	.short	0x0018


	//----- nvinfo : EIATTR_SW_WAR
	.align		4
.L_14559:
        /*0164*/ 	.byte	0x04, 0x36
        /*0166*/ 	.short	(.L_14561 - .L_14560)
.L_14560:
        /*0168*/ 	.word	0x00000008
.L_14561:


//--------------------- .nv.info._ZN2at6native43_GLOBAL__N__9ae7fba5_10_SoftMax_cu_9f978f6322cunn_SoftMaxForwardRegIN3c104HalfEfS4_NS1_22SoftMaxForwardEpilogueElLi3EEEvPT1_PKT_T3_ --------------------------
	.section	.nv.info._ZN2at6native43_GLOBAL__N__9ae7fba5_10_SoftMax_cu_9f978f6322cunn_SoftMaxForwardRegIN3c104HalfEfS4_NS1_22SoftMaxForwardEpilogueElLi3EEEvPT1_PKT_T3_,"",@"SHT_CUDA_INFO"
	.sectionflags	@""
	.align	4


	//----- nvinfo : EIATTR_CUDA_API_VERSION
	.align		4
        /*0000*/ 	.byte	0x04, 0x37
        /*0002*/ 	.short	(.L_14563 - .L_14562)
.L_14562:
        /*0004*/ 	.word	0x00000082


	//----- nvinfo : EIATTR_KPARAM_INFO
	.align		4
.L_14563:
        /*0008*/ 	.byte	0x04, 0x17
        /*000a*/ 	.short	(.L_14565 - .L_14564)
.L_14564:
        /*000c*/ 	.word	0x00000000
        /*0010*/ 	.short	0x0002
        /*0012*/ 	.short	0x0010
        /*0014*/ 	.byte	0x00, 0xf0, 0x21, 0x00


	//----- nvinfo : EIATTR_KPARAM_INFO
	.align		4
.L_14565:
        /*0018*/ 	.byte	0x04, 0x17
        /*001a*/ 	.short	(.L_14567 - .L_14566)
.L_14566:
        /*001c*/ 	.word	0x00000000
        /*0020*/ 	.short	0x0001
        /*0022*/ 	.short	0x0008
        /*0024*/ 	.byte	0x00, 0xf0, 0x21, 0x00


	//----- nvinfo : EIATTR_KPARAM_INFO
	.align		4
.L_14567:
        /*0028*/ 	.byte	0x04, 0x17
        /*002a*/ 	.short	(.L_14569 - .L_14568)
.L_14568:
        /*002c*/ 	.word	0x00000000
        /*0030*/ 	.short	0x0000
        /*0032*/ 	.short	0x0000
        /*0034*/ 	.byte	0x00, 0xf0, 0x21, 0x00


	//----- nvinfo : EIATTR_SPARSE_MMA_MASK
	.align		4
.L_14569:
        /*0038*/ 	.byte	0x03, 0x50
        /*003a*/ 	.short	0x0000


	//----- nvinfo : EIATTR_MAXREG_COUNT
	.align		4
        /*003c*/ 	.byte	0x03, 0x1b
        /*003e*/ 	.short	0x00ff


	//----- nvinfo : EIATTR_NUM_BARRIERS
	.align		4
        /*0040*/ 	.byte	0x02, 0x4c
        /*0042*/ 	.byte	0x01
	.zero		1


	//----- nvinfo : EIATTR_MERCURY_ISA_VERSION
	.align		4
        /*0044*/ 	.byte	0x03, 0x5f
        /*0046*/ 	.short	0x0101


	//----- nvinfo : EIATTR_COOP_GROUP_MASK_REGIDS
	.align		4
        /*0048*/ 	.byte	0x04, 0x29
        /*004a*/ 	.short	(.L_14571 - .L_14570)


	//   ....[0]....
.L_14570:
        /*004c*/ 	.word	0xffffffff


	//   ....[1]....
        /*0050*/ 	.word	0xffffffff


	//   ....[2]....
        /*0054*/ 	.word	0xffffffff


	//   ....[3]....
        /*0058*/ 	.word	0xffffffff


	//   ....[4]....
        /*005c*/ 	.word	0xffffffff


	//   ....[5]....
        /*0060*/ 	.word	0xffffffff


	//   ....[6]....
        /*0064*/ 	.word	0xffffffff


	//   ....[7]....
        /*0068*/ 	.word	0xffffffff


	//   ....[8]....
        /*006c*/ 	.word	0xffffffff


	//   ....[9]....
        /*0070*/ 	.word	0xffffffff


	//   ....[10]....
        /*0074*/ 	.word	0xffffffff


	//   ....[11]....
        /*0078*/ 	.word	0xffffffff


	//   ....[12]....
        /*007c*/ 	.word	0xffffffff


	//   ....[13]....
        /*0080*/ 	.word	0xffffffff


	//   ....[14]....
        /*0084*/ 	.word	0xffffffff


	//   ....[15]....
        /*0088*/ 	.word	0xffffffff


	//   ....[16]....
        /*008c*/ 	.word	0xffffffff


	//   ....[17]....
        /*0090*/ 	.word	0xffffffff


	//   ....[18]....
        /*0094*/ 	.word	0xffffffff


	//   ....[19]....
        /*0098*/ 	.word	0xffffffff


	//   ....[20]....
        /*009c*/ 	.word	0x05000015


	//   ....[21]....
        /*00a0*/ 	.word	0x05000015


	//   ....[22]....
        /*00a4*/ 	.word	0x05000015


	//   ....[23]....
        /*00a8*/ 	.word	0x05000015


	//   ....[24]....
        /*00ac*/ 	.word	0x05000015


	//   ....[25]....
        /*00b0*/ 	.word	0x05000015


	//   ....[26]....
        /*00b4*/ 	.word	0x05000015


	//   ....[27]....
        /*00b8*/ 	.word	0x05000015


	//   ....[28]....
        /*00bc*/ 	.word	0x05000015


	//   ....[29]....
        /*00c0*/ 	.word	0x05000015


	//----- nvinfo : EIATTR_COOP_GROUP_INSTR_OFFSETS
	.align		4
.L_14571:
        /*00c4*/ 	.byte	0x04, 0x28
        /*00c6*/ 	.short	(.L_14573 - .L_14572)


	//   ....[0]....
.L_14572:
        /*00c8*/ 	.word	0x00000310


	//   ....[1]....
        /*00cc*/ 	.word	0x00000340


	//   ....[2]....
        /*00d0*/ 	.word	0x00000370


	//   ....[3]....
        /*00d4*/ 	.word	0x000003a0


	//   ....[4]....
        /*00d8*/ 	.word	0x00000400


	//   ....[5]....
        /*00dc*/ 	.word	0x00000520


	//   ....[6]....
        /*00e0*/ 	.word	0x00000550


	//   ....[7]....
        /*00e4*/ 	.word	0x00000580


	//   ....[8]....
        /*00e8*/ 	.word	0x000005b0


	//   ....[9]....
        /*00ec*/ 	.word	0x000005e0


	//   ....[10]....
        /*00f0*/ 	.word	0x000007d0


	//   ....[11]....
        /*00f4*/ 	.word	0x000007f0


	//   ....[12]....
        /*00f8*/ 	.word	0x00000810


	//   ....[13]....
        /*00fc*/ 	.word	0x00000830


	//   ....[14]....
        /*0100*/ 	.word	0x00000850


	//   ....[15]....
        /*0104*/ 	.word	0x000008d0


	//   ....[16]....
        /*0108*/ 	.word	0x000008f0


	//   ....[17]....
        /*010c*/ 	.word	0x00000910


	//   ....[18]....
        /*0110*/ 	.word	0x00000930


	//   ....[19]....
        /*0114*/ 	.word	0x00000950


	//   ....[20]....
        /*0118*/ 	.word	0x00000d00


	//   ....[21]....
        /*011c*/ 	.word	0x00000d80


	//   ....[22]....
        /*0120*/ 	.word	0x00000e00


	//   ....[23]....
        /*0124*/ 	.word	0x00000e80


	//   ....[24]....
        /*0128*/ 	.word	0x00000f00


	//   ....[25]....
        /*012c*/ 	.word	0x00000f90


	//   ....[26]....
        /*0130*/ 	.word	0x00001000


	//   ....[27]....
        /*0134*/ 	.word	0x00001070


	//   ....[28]....
        /*0138*/ 	.word	0x000010e0


	//   ....[29]....
        /*013c*/ 	.word	0x00001150


	//----- nvinfo : EIATTR_EXIT_INSTR_OFFSETS
	.align		4
.L_14573:
        /*0140*/ 	.byte	0x04, 0x1c
        /*0142*/ 	.short	(.L_14575 - .L_14574)


	//   ....[0]....
.L_14574:
        /*0144*/ 	.word	0x00000bc0


	//   ....[1]....
        /*0148*/ 	.word	0x00000ca0


	//----- nvinfo : EIATTR_CRS_STACK_SIZE
	.align		4
.L_14575:
        /*014c*/ 	.byte	0x04, 0x1e
        /*014e*/ 	.short	(.L_14577 - .L_14576)
.L_14576:
        /*0150*/ 	.word	0x00000000


	//----- nvinfo : EIATTR_CBANK_PARAM_SIZE
	.align		4
.L_14577:
        /*0154*/ 	.byte	0x03, 0x19
        /*0156*/ 	.short	0x0018


	//----- nvinfo : EIATTR_PARAM_CBANK
	.align		4
        /*0158*/ 	.byte	0x04, 0x0a
        /*015a*/ 	.short	(.L_14579 - .L_14578)
	.align		4
.L_14578:
        /*015c*/ 	.word	index@(.nv.constant0._ZN2at6native43_GLOBAL__N__9ae7fba5_10_SoftMax_cu_9f978f6322cunn_SoftMaxForwardRegIN3c104HalfEfS4_NS1_22SoftMaxForwardEpilogueElLi3EEEvPT1_PKT_T3_)
        /*0160*/ 	.short	0x0210
        /*0162*/ 	.short	0x0018


	//----- nvinfo : EIATTR_SW_WAR
	.align		4
.L_14579:
        /*0164*/ 	.byte	0x04, 0x36
        /*0166*/ 	.short	(.L_14581 - .L_14580)
.L_14580:
        /*0168*/ 	.word	0x00000008
.L_14581:


//--------------------- .nv.info._ZN2at6native43_GLOBAL__N__9ae7fba5_10_SoftMax_cu_9f978f6322cunn_SoftMaxForwardRegIN3c104HalfEfS4_NS1_22SoftMaxForwardEpilogueElLi2EEEvPT1_PKT_T3_ --------------------------
	.section	.nv.info._ZN2at6native43_GLOBAL__N__9ae7fba5_10_SoftMax_cu_9f978f6322cunn_SoftMaxForwardRegIN3c104HalfEfS4_NS1_22SoftMaxForwardEpilogueElLi2EEEvPT1_PKT_T3_,"",@"SHT_CUDA_INFO"
	.sectionflags	@""
	.align	4


	//----- nvinfo : EIATTR_CUDA_API_VERSION
	.align		4
        /*0000*/ 	.byte	0x04, 0x37
        /*0002*/ 	.short	(.L_14583 - .L_14582)
.L_14582:
        /*0004*/ 	.word	0x00000082


	//----- nvinfo : EIATTR_KPARAM_INFO
	.align		4
.L_14583:
        /*0008*/ 	.byte	0x04, 0x17
        /*000a*/ 	.short	(.L_14585 - .L_14584)
.L_14584:
        /*000c*/ 	.word	0x00000000
        /*0010*/ 	.short	0x0002
        /*0012*/ 	.short	0x0010
        /*0014*/ 	.byte	0x00, 0xf0, 0x21, 0x00


	//----- nvinfo : EIATTR_KPARAM_INFO
	.align		4
.L_14585:
        /*0018*/ 	.byte	0x04, 0x17
        /*001a*/ 	.short	(.L_14587 - .L_14586)
.L_14586:
        /*001c*/ 	.word	0x00000000
        /*0020*/ 	.short	0x0001
        /*0022*/ 	.short	0x0008
        /*0024*/ 	.byte	0x00, 0xf0, 0x21, 0x00


	//----- nvinfo : EIATTR_KPARAM_INFO
	.align		4
.L_14587:
        /*0028*/ 	.byte	0x04, 0x17
        /*002a*/ 	.short	(.L_14589 - .L_14588)
.L_14588:
        /*002c*/ 	.word	0x00000000
        /*0030*/ 	.short	0x0000
        /*0032*/ 	.short	0x0000
        /*0034*/ 	.byte	0x00, 0xf0, 0x21, 0x00


	//----- nvinfo : EIATTR_SPARSE_MMA_MASK
	.align		4
.L_14589:
        /*0038*/ 	.byte	0x03, 0x50
        /*003a*/ 	.short	0x0000


	//----- nvinfo : EIATTR_MAXREG_COUNT
	.align		4
        /*003c*/ 	.byte	0x03, 0x1b
        /*003e*/ 	.short	0x00ff


	//----- nvinfo : EIATTR_NUM_BARRIERS
	.align		4
        /*0040*/ 	.byte	0x02, 0x4c
        /*0042*/ 	.byte	0x01
	.zero		1


	//----- nvinfo : EIATTR_MERCURY_ISA_VERSION
	.align		4
        /*0044*/ 	.byte	0x03, 0x5f
        /*0046*/ 	.short	0x0101


	//----- nvinfo : EIATTR_COOP_GROUP_MASK_REGIDS
	.align		4
        /*0048*/ 	.byte	0x04, 0x29
        /*004a*/ 	.short	(.L_14591 - .L_14590)


	//   ....[0]....
.L_14590:
        /*004c*/ 	.word	0xffffffff


	//   ....[1]....
        /*0050*/ 	.word	0xffffffff


	//   ....[2]....
        /*0054*/ 	.word	0xffffffff


	//   ....[3]....
        /*0058*/ 	.word	0xffffffff


	//   ....[4]....
        /*005c*/ 	.word	0xffffffff


	//   ....[5]....
        /*0060*/ 	.word	0xffffffff


	//   ....[6]....
        /*0064*/ 	.word	0xffffffff


	//   ....[7]....
        /*0068*/ 	.word	0xffffffff


	//   ....[8]....
        /*006c*/ 	.word	0xffffffff


	//   ....[9]....
        /*0070*/ 	.word	0xffffffff


	//   ....[10]....
        /*0074*/ 	.word	0xffffffff


	//   ....[11]....
        /*0078*/ 	.word	0xffffffff


	//   ....[12]....
        /*007c*/ 	.word	0xffffffff


	//   ....[13]....
        /*0080*/ 	.word	0xffffffff


	//   ....[14]....
        /*0084*/ 	.word	0xffffffff


	//   ....[15]....
        /*0088*/ 	.word	0xffffffff


	//   ....[16]....
        /*008c*/ 	.word	0xffffffff


	//   ....[17]....
        /*0090*/ 	.word	0xffffffff


	//   ....[18]....
        /*0094*/ 	.word	0xffffffff


	//   ....[19]....
        /*0098*/ 	.word	0xffffffff


	//   ....[20]....
        /*009c*/ 	.word	0x05000011


	//   ....[21]....
        /*00a0*/ 	.word	0x05000011


	//   ....[22]....
        /*00a4*/ 	.word	0x05000011


	//   ....[23]....
        /*00a8*/ 	.word	0x05000011


	//   ....[24]....
        /*00ac*/ 	.word	0x05000011


	//   ....[25]....
        /*00b0*/ 	.word	0x05000011


	//   ....[26]....
        /*00b4*/ 	.word	0x05000011


	//   ....[27]....
        /*00b8*/ 	.word	0x05000011


	//   ....[28]....
        /*00bc*/ 	.word	0x05000011


	//   ....[29]....
        /*00c0*/ 	.word	0x05000011


	//----- nvinfo : EIATTR_COOP_GROUP_INSTR_OFFSETS
	.align		4
.L_14591:
        /*00c4*/ 	.byte	0x04, 0x28
        /*00c6*/ 	.short	(.L_14593 - .L_14592)


	//   ....[0]....
.L_14592:
        /*00c8*/ 	.word	0x00000240


	//   ....[1]....
        /*00cc*/ 	.word	0x00000270


	//   ....[2]....
        /*00d0*/ 	.word	0x000002a0


	//   ....[3]....
        /*00d4*/ 	.word	0x000002d0


	//   ....[4]....
        /*00d8*/ 	.word	0x00000330


	//   ....[5]....
        /*00dc*/ 	.word	0x00000450


	//   ....[6]....
        /*00e0*/ 	.word	0x00000480


	//   ....[7]....
        /*00e4*/ 	.word	0x000004b0


	//   ....[8]....
        /*00e8*/ 	.word	0x000004e0


	//   ....[9]....
        /*00ec*/ 	.word	0x00000510


	//   ....[10]....
        /*00f0*/ 	.word	0x000006a0


	//   ....[11]....
        /*00f4*/ 	.word	0x000006c0


	//   ....[12]....
        /*00f8*/ 	.word	0x000006e0


	//   ....[13]....
        /*00fc*/ 	.word	0x00000700


	//   ....[14]....
        /*0100*/ 	.word	0x00000720


	//   ....[15]....
        /*0104*/ 	.word	0x000007a0


	//   ....[16]....
        /*0108*/ 	.word	0x000007c0


	//   ....[17]....
        /*010c*/ 	.word	0x000007e0


	//   ....[18]....
        /*0110*/ 	.word	0x00000800


	//   ....[19]....
        /*0114*/ 	.word	0x00000820


	//   ....[20]....
        /*0118*/ 	.word	0x00000ad0


	//   ....[21]....
        /*011c*/ 	.word	0x00000b50


	//   ....[22]....
        /*0120*/ 	.word	0x00000bd0


	//   ....[23]....
        /*0124*/ 	.word	0x00000c50


	//   ....[24]....
        /*0128*/ 	.word	0x00000cd0


	//   ....[25]....
        /*012c*/ 	.word	0x00000d50


	//   ....[26]....
        /*0130*/ 	.word	0x00000dc0


	//   ....[27]....
        /*0134*/ 	.word	0x00000e30


	//   ....[28]....
        /*0138*/ 	.word	0x00000ea0


	//   ....[29]....
        /*013c*/ 	.word	0x00000f10


	//----- nvinfo : EIATTR_EXIT_INSTR_OFFSETS
	.align		4
.L_14593:
        /*0140*/ 	.byte	0x04, 0x1c
        /*0142*/ 	.short	(.L_14595 - .L_14594)


	//   ....[0]....
.L_14594:
        /*0144*/ 	.word	0x00000990


	//   ....[1]....
        /*0148*/ 	.word	0x00000a70


	//----- nvinfo : EIATTR_CRS_STACK_SIZE
	.align		4
.L_14595:
        /*014c*/ 	.byte	0x04, 0x1e
        /*014e*/ 	.short	(.L_14597 - .L_14596)
.L_14596:
        /*0150*/ 	.word	0x00000000


	//----- nvinfo : EIATTR_CBANK_PARAM_SIZE
	.align		4
.L_14597:
        /*0154*/ 	.byte	0x03, 0x19
        /*0156*/ 	.short	0x0018


	//----- nvinfo : EIATTR_PARAM_CBANK
	.align		4
        /*0158*/ 	.byte	0x04, 0x0a
        /*015a*/ 	.short	(.L_14599 - .L_14598)
	.align		4
.L_14598:
        /*015c*/ 	.word	index@(.nv.constant0._ZN2at6native43_GLOBAL__N__9ae7fba5_10_SoftMax_cu_9f978f6322cunn_SoftMaxForwardRegIN3c104HalfEfS4_NS1_22SoftMaxForwardEpilogueElLi2EEEvPT1_PKT_T3_)
        /*0160*/ 	.short	0x0210
        /*0162*/ 	.short	0x0018


	//----- nvinfo : EIATTR_SW_WAR
	.align		4
.L_14599:
        /*0164*/ 	.byte	0x04, 0x36
        /*0166*/ 	.short	(.L_14601 - .L_14600)
.L_14600:
        /*0168*/ 	.word	0x00000008
.L_14601:


//--------------------- .nv.info._ZN2at6native43_GLOBAL__N__9ae7fba5_10_SoftMax_cu_9f978f6322cunn_SoftMaxForwardRegIN3c104HalfEfS4_NS1_22SoftMaxForwardEpilogueElLi1EEEvPT1_PKT_T3_ --------------------------
	.section	.nv.info._ZN2at6native43_GLOBAL__N__9ae7fba5_10_SoftMax_cu_9f978f6322cunn_SoftMaxForwardRegIN3c104HalfEfS4_NS1_22SoftMaxForwardEpilogueElLi1EEEvPT1_PKT_T3_,"",@"SHT_CUDA_INFO"
	.sectionflags	@""
	.align	4


	//----- nvinfo : EIATTR_CUDA_API_VERSION
	.align		4
        /*0000*/ 	.byte	0x04, 0x37
        /*0002*/ 	.short	(.L_14603 - .L_14602)
.L_14602:
        /*0004*/ 	.word	0x00000082


	//----- nvinfo : EIATTR_KPARAM_INFO
	.align		4
.L_14603:
        /*0008*/ 	.byte	0x04, 0x17
        /*000a*/ 	.short	(.L_14605 - .L_14604)
.L_14604:
        /*000c*/ 	.word	0x00000000
        /*0010*/ 	.short	0x0002
        /*0012*/ 	.short	0x0010
        /*0014*/ 	.byte	0x00, 0xf0, 0x21, 0x00


	//----- nvinfo : EIATTR_KPARAM_INFO
	.align		4
.L_14605:
        /*0018*/ 	.byte	0x04, 0x17
        /*001a*/ 	.short	(.L_14607 - .L_14606)
.L_14606:
        /*001c*/ 	.word	0x00000000
        /*0020*/ 	.short	0x0001
        /*0022*/ 	.short	0x0008
        /*0024*/ 	.byte	0x00, 0xf0, 0x21, 0x00


	//----- nvinfo : EIATTR_KPARAM_INFO
	.align		4
.L_14607:
        /*0028*/ 	.byte	0x04, 0x17
        /*002a*/ 	.short	(.L_14609 - .L_14608)
.L_14608:
        /*002c*/ 	.word	0x00000000
        /*0030*/ 	.short	0x0000
        /*0032*/ 	.short	0x0000
        /*0034*/ 	.byte	0x00, 0xf0, 0x21, 0x00


	//----- nvinfo : EIATTR_SPARSE_MMA_MASK
	.align		4
.L_14609:
        /*0038*/ 	.byte	0x03, 0x50
        /*003a*/ 	.short	0x0000


	//----- nvinfo : EIATTR_MAXREG_COUNT
	.align		4
        /*003c*/ 	.byte	0x03, 0x1b
        /*003e*/ 	.short	0x00ff


	//----- nvinfo : EIATTR_NUM_BARRIERS
	.align		4
        /*0040*/ 	.byte	0x02, 0x4c
        /*0042*/ 	.byte	0x01
	.zero		1


	//----- nvinfo : EIATTR_MERCURY_ISA_VERSION
	.align		4
        /*0044*/ 	.byte	0x03, 0x5f
        /*0046*/ 	.short	0x0101


	//----- nvinfo : EIATTR_COOP_GROUP_MASK_REGIDS
	.align		4
        /*0048*/ 	.byte	0x04, 0x29
        /*004a*/ 	.short	(.L_14611 - .L_14610)


	//   ....[0]....
.L_14610:
        /*004c*/ 	.word	0xffffffff


	//   ....[1]....
        /*0050*/ 	.word	0xffffffff


	//   ....[2]....
        /*0054*/ 	.word	0xffffffff


	//   ....[3]....
        /*0058*/ 	.word	0xffffffff


	//   ....[4]....
        /*005c*/ 	.word	0xffffffff


	//   ....[5]....
        /*0060*/ 	.word	0xffffffff


	//   ....[6]....
        /*0064*/ 	.word	0xffffffff


	//   ....[7]....
        /*0068*/ 	.word	0xffffffff


	//   ....[8]....
        /*006c*/ 	.word	0xffffffff


	//   ....[9]....
        /*0070*/ 	.word	0xffffffff


	//   ....[10]....
        /*0074*/ 	.word	0xffffffff


	//   ....[11]....
        /*0078*/ 	.word	0xffffffff


	//   ....[12]....
        /*007c*/ 	.word	0xffffffff


	//   ....[13]....
        /*0080*/ 	.word	0xffffffff


	//   ....[14]....
        /*0084*/ 	.word	0xffffffff


	//   ....[15]....
        /*0088*/ 	.word	0xffffffff


	//   ....[16]....
        /*008c*/ 	.word	0xffffffff


	//   ....[17]....
        /*0090*/ 	.word	0xffffffff


	//   ....[18]....
        /*0094*/ 	.word	0xffffffff


	//   ....[19]....
        /*0098*/ 	.word	0xffffffff


	//   ....[20]....
        /*009c*/ 	.word	0x0500000e


	//   ....[21]....
        /*00a0*/ 	.word	0x0500000e


	//   ....[22]....
        /*00a4*/ 	.word	0x0500000e


	//   ....[23]....
        /*00a8*/ 	.word	0x0500000e


	//   ....[24]....
        /*00ac*/ 	.word	0x0500000e


	//   ....[25]....
        /*00b0*/ 	.word	0x0500000e


	//   ....[26]....
        /*00b4*/ 	.word	0x0500000e


	//   ....[27]....
        /*00b8*/ 	.word	0x0500000e


	//   ....[28]....
        /*00bc*/ 	.word	0x0500000e


	//   ....[29]....
        /*00c0*/ 	.word	0x0500000e


	//----- nvinfo : EIATTR_COOP_GROUP_INSTR_OFFSETS
	.align		4
.L_14611:
        /*00c4*/ 	.byte	0x04, 0x28
        /*00c6*/ 	.short	(.L_14613 - .L_14612)


	//   ....[0]....
.L_14612:
        /*00c8*/ 	.word	0x00000190


	//   ....[1]....
        /*00cc*/ 	.word	0x000001d0


	//   ....[2]....
        /*00d0*/ 	.word	0x00000230


	//   ....[3]....
        /*00d4*/ 	.word	0x00000270


	//   ....[4]....
        /*00d8*/ 	.word	0x000002c0


	//   ....[5]....
        /*00dc*/ 	.word	0x00000390


	//   ....[6]....
        /*00e0*/ 	.word	0x000003c0


	//   ....[7]....
        /*00e4*/ 	.word	0x000003f0


	//   ....[8]....
        /*00e8*/ 	.word	0x00000420


	//   ....[9]....
        /*00ec*/ 	.word	0x00000450


	//   ....[10]....
        /*00f0*/ 	.word	0x00000580


	//   ....[11]....
        /*00f4*/ 	.word	0x000005a0


	//   ....[12]....
        /*00f8*/ 	.word	0x000005c0


	//   ....[13]....
        /*00fc*/ 	.word	0x000005e0


	//   ....[14]....
        /*0100*/ 	.word	0x00000600


	//   ....[15]....
        /*0104*/ 	.word	0x00000690


	//   ....[16]....
        /*0108*/ 	.word	0x000006b0


	//   ....[17]....
        /*010c*/ 	.word	0x000006d0


	//   ....[18]....
        /*0110*/ 	.word	0x000006f0


	//   ....[19]....
        /*0114*/ 	.word	0x00000710


	//   ....[20]....
        /*0118*/ 	.word	0x000008c0


	//   ....[21]....
        /*011c*/ 	.word	0x00000940


	//   ....[22]....
        /*0120*/ 	.word	0x000009c0


	//   ....[23]....
        /*0124*/ 	.word	0x00000a40


	//   ....[24]....
        /*0128*/ 	.word	0x00000ac0


	//   ....[25]....
        /*012c*/ 	.word	0x00000b40


	//   ....[26]....
        /*0130*/ 	.word	0x00000bb0


	//   ....[27]....
        /*0134*/ 	.word	0x00000c20


	//   ....[28]....
        /*0138*/ 	.word	0x00000c90


	//   ....[29]....
        /*013c*/ 	.word	0x00000d00


	//----- nvinfo : EIATTR_EXIT_INSTR_OFFSETS
	.align		4
.L_14613:
        /*0140*/ 	.byte	0x04, 0x1c
        /*0142*/ 	.short	(.L_14615 - .L_14614)


	//   ....[0]....
.L_14614:
        /*0144*/ 	.word	0x00000770


	//   ....[1]....
        /*0148*/ 	.word	0x00000860


	//----- nvinfo : EIATTR_CRS_STACK_SIZE
	.align		4
.L_14615:
        /*014c*/ 	.byte	0x04, 0x1e
        /*014e*/ 	.short	(.L_14617 - .L_14616)
.L_14616:
        /*0150*/ 	.word	0x00000000


	//----- nvinfo : EIATTR_CBANK_PARAM_SIZE
	.align		4
.L_14617:
        /*0154*/ 	.byte	0x03, 0x19
        /*0156*/ 	.short	0x0018


	//----- nvinfo : EIATTR_PARAM_CBANK
	.align		4
        /*0158*/ 	.byte	0x04, 0x0a
        /*015a*/ 	.short	(.L_14619 - .L_14618)
	.align		4
.L_14618:
        /*015c*/ 	.word	index@(.nv.constant0._ZN2at6native43_GLOBAL__N__9ae7fba5_10_SoftMax_cu_9f978f6322cunn_SoftMaxForwardRegIN3c104HalfEfS4_NS1_22SoftMaxForwardEpilogueElLi1EEEvPT1_PKT_T3_)
        /*0160*/ 	.short	0x0210
        /*0162*/ 	.short	0x0018


	//----- nvinfo : EIATTR_SW_WAR
	.align		4
.L_14619:
        /*0164*/ 	.byte	0x04, 0x36
        /*0166*/ 	.short	(.L_14621 - .L_14620)
.L_14620:
        /*0168*/ 	.word	0x00000008
.L_14621:


//--------------------- .nv.info._ZN2at6native43_GLOBAL__N__9ae7fba5_10_SoftMax_cu_9f978f6319cunn_SoftMaxForwardILi4EfffNS1_22SoftMaxForwardEpilogueEEEvPT2_PKT0_i --------------------------
	.section	.nv.info._ZN2at6native43_GLOBAL__N__9ae7fba5_10_SoftMax_cu_9f978f6319cunn_SoftMaxForwardILi4EfffNS1_22SoftMaxForwardEpilogueEEEvPT2_PKT0_i,"",@"SHT_CUDA_INFO"
	.sectionflags	@""
	.align	4


	//----- nvinfo : EIATTR_CUDA_API_VERSION
	.align		4
        /*0000*/ 	.byte	0x04, 0x37
        /*0002*/ 	.short	(.L_14623 - .L_14622)
.L_14622:
        /*0004*/ 	.word	0x00000082


	//----- nvinfo : EIATTR_KPARAM_INFO
	.align		4
.L_14623:
        /*0008*/ 	.byte	0x04, 0x17
        /*000a*/ 	.short	(.L_14625 - .L_14624)
.L_14624:
        /*000c*/ 	.word	0x00000000
        /*0010*/ 	.short	0x0002
        /*0012*/ 	.short	0x0010
        /*0014*/ 	.byte	0x00, 0xf0, 0x11, 0x00


	//----- nvinfo : EIATTR_KPARAM_INFO
	.align		4
.L_14625:
        /*0018*/ 	.byte	0x04, 0x17
        /*001a*/ 	.short	(.L_14627 - .L_14626)
.L_14626:
        /*001c*/ 	.word	0x00000000
        /*0020*/ 	.short	0x0001
        /*0022*/ 	.short	0x0008
        /*0024*/ 	.byte	0x00, 0xf0, 0x21, 0x00


	//----- nvinfo : EIATTR_KPARAM_INFO
	.align		4
.L_14627:
        /*0028*/ 	.byte	0x04, 0x17
        /*002a*/ 	.short	(.L_14629 - .L_14628)
.L_14628:
        /*002c*/ 	.word	0x00000000
        /*0030*/ 	.short	0x0000
        /*0032*/ 	.short	0x0000
        /*0034*/ 	.byte	0x00, 0xf0, 0x21, 0x00


	//----- nvinfo : EIATTR_SPARSE_MMA_MASK
	.align		4
.L_14629:
        /*0038*/ 	.byte	0x03, 0x50
        /*003a*/ 	.short	0x0000


	//----- nvinfo : EIATTR_MAXREG_COUNT
	.align		4
        /*003c*/ 	.byte	0x03, 0x1b
        /*003e*/ 	.short	0x00ff


	//----- nvinfo : EIATTR_NUM_BARRIERS
	.align		4
        /*0040*/ 	.byte	0x02, 0x4c
        /*0042*/ 	.byte	0x01
	.zero		1


	//----- nvinfo : EIATTR_MERCURY_ISA_VERSION
	.align		4
        /*0044*/ 	.byte	0x03, 0x5f
        /*0046*/ 	.short	0x0101


	//----- nvinfo : EIATTR_COOP_GROUP_MASK_REGIDS
	.align		4
        /*0048*/ 	.byte	0x04, 0x29
        /*004a*/ 	.short	(.L_14631 - .L_14630)


	//   ....[0]....
.L_14630:
        /*004c*/ 	.word	0xffffffff


	//   ....[1]....
        /*0050*/ 	.word	0xffffffff


	//   ....[2]....
        /*0054*/ 	.word	0xffffffff


	//   ....[3]....
        /*0058*/ 	.word	0xffffffff


	//   ....[4]....
        /*005c*/ 	.word	0xffffffff


	//   ....[5]....
        /*0060*/ 	.word	0xffffffff


	//   ....[6]....
        /*0064*/ 	.word	0xffffffff


	//   ....[7]....
        /*0068*/ 	.word	0xffffffff


	//   ....[8]....
        /*006c*/ 	.word	0xffffffff


	//   ....[9]....
        /*0070*/ 	.word	0xffffffff


	//   ....[10]....
        /*0074*/ 	.word	0xffffffff


	//   ....[11]....
        /*0078*/ 	.word	0xffffffff


	//   ....[12]....
        /*007c*/ 	.word	0xffffffff


	//   ....[13]....
        /*0080*/ 	.word	0xffffffff


	//   ....[14]....
        /*0084*/ 	.word	0xffffffff


	//   ....[15]....
        /*0088*/ 	.word	0xffffffff


	//   ....[16]....
        /*008c*/ 	.word	0xffffffff


	//   ....[17]....
        /*0090*/ 	.word	0xffffffff


	//   ....[18]....
        /*0094*/ 	.word	0xffffffff


	//   ....[19]....
        /*0098*/ 	.word	0xffffffff


	//   ....[20]....
        /*009c*/ 	.word	0x05000006


	//   ....[21]....
        /*00a0*/ 	.word	0x05000006


	//   ....[22]....
        /*00a4*/ 	.word	0x05000006


	//   ....[23]....
        /*00a8*/ 	.word	0x05000006


	//   ....[24]....
        /*00ac*/ 	.word	0x05000006


	//   ....[25]....
        /*00b0*/ 	.word	0x05000006


	//   ....[26]....
        /*00b4*/ 	.word	0x05000006


	//   ....[27]....
        /*00b8*/ 	.word	0x05000006


	//   ....[28]....
        /*00bc*/ 	.word	0x05000006


	//   ....[29]....
        /*00c0*/ 	.word	0x05000006


	//----- nvinfo : EIATTR_COOP_GROUP_INSTR_OFFSETS
	.align		4
.L_14631:
        /*00c4*/ 	.byte	0x04, 0x28
        /*00c6*/ 	.short	(.L_14633 - .L_14632)


	//   ....[0]....
.L_14632:
        /*00c8*/ 	.word	0x000005f0


	//   ....[1]....
        /*00cc*/ 	.word	0x000006d0


	//   ....[2]....
        /*00d0*/ 	.word	0x00000700


	//   ....[3]....
        /*00d4*/ 	.word	0x00000730


	//   ....[4]....
        /*00d8*/ 	.word	0x00000780


	//   ....[5]....
        /*00dc*/ 	.word	0x00000860


	//   ....[6]....
        /*00e0*/ 	.word	0x00000890


	//   ....[7]....
        /*00e4*/ 	.word	0x000008c0


	//   ....[8]....
        /*00e8*/ 	.word	0x000008f0


	//   ....[9]....
        /*00ec*/ 	.word	0x00000920


	//   ....[10]....
        /*00f0*/ 	.word	0x00000e30


	//   ....[11]....
        /*00f4*/ 	.word	0x00000ea0


	//   ....[12]....
        /*00f8*/ 	.word	0x00000ec0


	//   ....[13]....
        /*00fc*/ 	.word	0x00000ee0


	//   ....[14]....
        /*0100*/ 	.word	0x00000f00


	//   ....[15]....
        /*0104*/ 	.word	0x00000f80


	//   ....[16]....
        /*0108*/ 	.word	0x00000fa0


	//   ....[17]....
        /*010c*/ 	.word	0x00000fc0


	//   ....[18]....
        /*0110*/ 	.word	0x00000fe0


	//   ....[19]....
        /*0114*/ 	.word	0x00001000


	//   ....[20]....
        /*0118*/ 	.word	0x000017b0


	//   ....[21]....
        /*011c*/ 	.word	0x00001830


	//   ....[22]....
        /*0120*/ 	.word	0x000018b0


	//   ....[23]....
        /*0124*/ 	.word	0x00001930


	//   ....[24]....
        /*0128*/ 	.word	0x000019b0


	//   ....[25]....
        /*012c*/ 	.word	0x00001a40


	//   ....[26]....
        /*0130*/ 	.word	0x00001ab0


	//   ....[27]....
        /*0134*/ 	.word	0x00001b20


	//   ....[28]....
        /*0138*/ 	.word	0x00001b90


	//   ....[29]....
        /*013c*/ 	.word	0x00001c00


	//----- nvinfo : EIATTR_EXIT_INSTR_OFFSETS
	.align		4
.L_14633:
        /*0140*/ 	.byte	0x04, 0x1c
        /*0142*/ 	.short	(.L_14635 - .L_14634)


	//   ....[0]....
.L_14634:
        /*0144*/ 	.word	0x000010e0


	//   ....[1]....
        /*0148*/ 	.word	0x00001200


	//   ....[2]....
        /*014c*/ 	.word	0x00001680


	//   ....[3]....
        /*0150*/ 	.word	0x00001750


	//----- nvinfo : EIATTR_CRS_STACK_SIZE
	.align		4
.L_14635:
        /*0154*/ 	.byte	0x04, 0x1e
        /*0156*/ 	.short	(.L_14637 - .L_14636)
.L_14636:
        /*0158*/ 	.word	0x00000000


	//----- nvinfo : EIATTR_CBANK_PARAM_SIZE
	.align		4
.L_14637:
        /*015c*/ 	.byte	0x03, 0x19
        /*015e*/ 	.short	0x0014


	//----- nvinfo : EIATTR_PARAM_CBANK
	.align		4
        /*0160*/ 	.byte	0x04, 0x0a
        /*0162*/ 	.short	(.L_14639 - .L_14638)
	.align		4
.L_14638:
        /*0164*/ 	.word	index@(.nv.constant0._ZN2at6native43_GLOBAL__N__9ae7fba5_10_SoftMax_cu_9f978f6319cunn_SoftMaxForwardILi4EfffNS1_22SoftMaxForwardEpilogueEEEvPT2_PKT0_i)
        /*0168*/ 	.short	0x0210
        /*016a*/ 	.short	0x0014


	//----- nvinfo : EIATTR_SW_WAR
	.align		4
.L_14639:
        /*016c*/ 	.byte	0x04, 0x36
        /*016e*/ 	.short	(.L_14641 - .L_14640)
.L_14640:
        /*0170*/ 	.word	0x00000008
.L_14641:


//--------------------- .nv.info._ZN2at6native43_GLOBAL__N__9ae7fba5_10_SoftMax_cu_9f978f6323cunn_SoftMaxForwardSmemILi4EfffNS1_22SoftMaxForwardEpilogueElEEvPT2_PKT0_T4_ --------------------------
	.section	.nv.info._ZN2at6native43_GLOBAL__N__9ae7fba5_10_SoftMax_cu_9f978f6323cunn_SoftMaxForwardSmemILi4EfffNS1_22SoftMaxForwardEpilogueElEEvPT2_PKT0_T4_,"",@"SHT_CUDA_INFO"
	.sectionflags	@""
	.align	4


	//----- nvinfo : EIATTR_CUDA_API_VERSION
	.align		4
        /*0000*/ 	.byte	0x04, 0x37
        /*0002*/ 	.short	(.L_14643 - .L_14642)
.L_14642:
        /*0004*/ 	.word	0x00000082


	//----- nvinfo : EIATTR_KPARAM_INFO
	.align		4
.L_14643:
        /*0008*/ 	.byte	0x04, 0x17
        /*000a*/ 	.short	(.L_14645 - .L_14644)
.L_14644:
        /*000c*/ 	.word	0x00000000
        /*0010*/ 	.short	0x0002
        /*0012*/ 	.short	0x0010
        /*0014*/ 	.byte	0x00, 0xf0, 0x21, 0x00


	//----- nvinfo : EIATTR_KPARAM_INFO
	.align		4
.L_14645:
        /*0018*/ 	.byte	0x04, 0x17
        /*001a*/ 	.short	(.L_14647 - .L_14646)
.L_14646:
        /*001c*/ 	.word	0x00000000
        /*0020*/ 	.short	0x0001
        /*0022*/ 	.short	0x0008
        /*0024*/ 	.byte	0x00, 0xf0, 0x21, 0x00


	//----- nvinfo : EIATTR_KPARAM_INFO
	.align		4
.L_14647:
        /*0028*/ 	.byte	0x04, 0x17
        /*002a*/ 	.short	(.L_14649 - .L_14648)
.L_14648:
        /*002c*/ 	.word	0x00000000
        /*0030*/ 	.short	0x0000
        /*0032*/ 	.short	0x0000
        /*0034*/ 	.byte	0x00, 0xf0, 0x21, 0x00


	//----- nvinfo : EIATTR_SPARSE_MMA_MASK
	.align		4
.L_14649:
        /*0038*/ 	.byte	0x03, 0x50
        /*003a*/ 	.short	0x0000


	//----- nvinfo : EIATTR_MAXREG_COUNT
	.align		4
        /*003c*/ 	.byte	0x03, 0x1b
        /*003e*/ 	.short	0x00ff


	//----- nvinfo : EIATTR_NUM_BARRIERS
	.align		4
        /*0040*/ 	.byte	0x02, 0x4c
        /*0042*/ 	.byte	0x01
	.zero		1


	//----- nvinfo : EIATTR_MERCURY_ISA_VERSION
	.align		4
        /*0044*/ 	.byte	0x03, 0x5f
        /*0046*/ 	.short	0x0101


	//----- nvinfo : EIATTR_COOP_GROUP_MASK_REGIDS
	.align		4
        /*0048*/ 	.byte	0x04, 0x29
        /*004a*/ 	.short	(.L_14651 - .L_14650)


	//   ....[0]....
.L_14650:
        /*004c*/ 	.word	0xffffffff


	//   ....[1]....
        /*0050*/ 	.word	0xffffffff


	//   ....[2]....
        /*0054*/ 	.word	0xffffffff


	//   ....[3]....
        /*0058*/ 	.word	0xffffffff


	//   ....[4]....
        /*005c*/ 	.word	0xffffffff


	//   ....[5]....
        /*0060*/ 	.word	0xffffffff


	//   ....[6]....
        /*0064*/ 	.word	0xffffffff


	//   ....[7]....
        /*0068*/ 	.word	0xffffffff


	//   ....[8]....
        /*006c*/ 	.word	0xffffffff


	//   ....[9]....
        /*0070*/ 	.word	0xffffffff


	//   ....[10]....
        /*0074*/ 	.word	0xffffffff


	//   ....[11]....
        /*0078*/ 	.word	0xffffffff


	//   ....[12]....
        /*007c*/ 	.word	0xffffffff


	//   ....[13]....
        /*0080*/ 	.word	0xffffffff


	//   ....[14]....
        /*0084*/ 	.word	0xffffffff


	//   ....[15]....
        /*0088*/ 	.word	0xffffffff


	//   ....[16]....
        /*008c*/ 	.word	0xffffffff


	//   ....[17]....
        /*0090*/ 	.word	0xffffffff


	//   ....[18]....
        /*0094*/ 	.word	0xffffffff


	//   ....[19]....
        /*0098*/ 	.word	0xffffffff


	//   ....[20]....
        /*009c*/ 	.word	0x05000012


	//   ....[21]....
        /*00a0*/ 	.word	0x05000012


	//   ....[22]....
        /*00a4*/ 	.word	0x05000012


	//   ....[23]....
        /*00a8*/ 	.word	0x05000012


	//   ....[24]....
        /*00ac*/ 	.word	0x05000012


	//   ....[25]....
        /*00b0*/ 	.word	0x05000012


	//   ....[26]....
        /*00b4*/ 	.word	0x05000012


	//   ....[27]....
        /*00b8*/ 	.word	0x05000012


	//   ....[28]....
        /*00bc*/ 	.word	0x05000012


	//   ....[29]....
        /*00c0*/ 	.word	0x05000012


	//----- nvinfo : EIATTR_COOP_GROUP_INSTR_OFFSETS
	.align		4
.L_14651:
        /*00c4*/ 	.byte	0x04, 0x28
        /*00c6*/ 	.short	(.L_14653 - .L_14652)


	//   ....[0]....
.L_14652:
        /*00c8*/ 	.word	0x00000290


	//   ....[1]....
        /*00cc*/ 	.word	0x00000380


	//   ....[2]....
        /*00d0*/ 	.word	0x000003e0


	//   ....[3]....
        /*00d4*/ 	.word	0x00000420


	//   ....[4]....
        /*00d8*/ 	.word	0x00000470


	//   ....[5]....
        /*00dc*/ 	.word	0x00000520


	//   ....[6]....
        /*00e0*/ 	.word	0x00000550


	//   ....[7]....
        /*00e4*/ 	.word	0x00000580


	//   ....[8]....
        /*00e8*/ 	.word	0x000005b0


	//   ....[9]....
        /*00ec*/ 	.word	0x000005e0


	//   ....[10]....
        /*00f0*/ 	.word	0x00000870


	//   ....[11]....
        /*00f4*/ 	.word	0x000008e0


	//   ....[12]....
        /*00f8*/ 	.word	0x00000900


	//   ....[13]....
        /*00fc*/ 	.word	0x00000920


	//   ....[14]....
        /*0100*/ 	.word	0x00000940


	//   ....[15]....
        /*0104*/ 	.word	0x000009c0


	//   ....[16]....
        /*0108*/ 	.word	0x000009e0


	//   ....[17]....
        /*010c*/ 	.word	0x00000a00


	//   ....[18]....
        /*0110*/ 	.word	0x00000a20


	//   ....[19]....
        /*0114*/ 	.word	0x00000a40


	//   ....[20]....
        /*0118*/ 	.word	0x00000d20


	//   ....[21]....
        /*011c*/ 	.word	0x00000da0


	//   ....[22]....
        /*0120*/ 	.word	0x00000e20


	//   ....[23]....
        /*0124*/ 	.word	0x00000ea0


	//   ....[24]....
        /*0128*/ 	.word	0x00000f20


	//   ....[25]....
        /*012c*/ 	.word	0x00000fa0


	//   ....[26]....
        /*0130*/ 	.word	0x00001010


	//   ....[27]....
        /*0134*/ 	.word	0x00001080


	//   ....[28]....
        /*0138*/ 	.word	0x000010f0


	//   ....[29]....
        /*013c*/ 	.word	0x00001160


	//----- nvinfo : EIATTR_EXIT_INSTR_OFFSETS
	.align		4
.L_14653:
        /*0140*/ 	.byte	0x04, 0x1c
        /*0142*/ 	.short	(.L_14655 - .L_14654)


	//   ....[0]....
.L_14654:
        /*0144*/ 	.word	0x00000aa0


	//   ....[1]....
        /*0148*/ 	.word	0x00000cc0


	//----- nvinfo : EIATTR_CRS_STACK_SIZE
	.align		4
.L_14655:
        /*014c*/ 	.byte	0x04, 0x1e
        /*014e*/ 	.short	(.L_14657 - .L_14656)
.L_14656:
        /*0150*/ 	.word	0x00000000


	//----- nvinfo : EIATTR_CBANK_PARAM_SIZE
	.align		4
.L_14657:
        /*0154*/ 	.byte	0x03, 0x19
        /*0156*/ 	.short	0x0018


	//----- nvinfo : EIATTR_PARAM_CBANK
	.align		4
        /*0158*/ 	.byte	0x04, 0x0a
        /*015a*/ 	.short	(.L_14659 - .L_14658)
	.align		4
.L_14658:
        /*015c*/ 	.word	index@(.nv.constant0._ZN2at6native43_GLOBAL__N__9ae7fba5_10_SoftMax_cu_9f978f6323cunn_SoftMaxForwardSmemILi4EfffNS1_22SoftMaxForwardEpilogueElEEvPT2_PKT0_T4_)
        /*0160*/ 	.short	0x0210
        /*0162*/ 	.short	0x0018


	//----- nvinfo : EIATTR_SW_WAR
	.align		4
.L_14659:
        /*0164*/ 	.byte	0x04, 0x36
        /*0166*/ 	.short	(.L_14661 - .L_14660)
.L_14660:
        /*0168*/ 	.word	0x00000008
.L_14661:


//--------------------- .nv.info._ZN2at6native43_GLOBAL__N__9ae7fba5_10_SoftMax_cu_9f978f6322cunn_SoftMaxForwardRegIfffNS1_22SoftMaxForwardEpilogueElLi9EEEvPT1_PKT_T3_ --------------------------
	.section	.nv.info._ZN2at6native43_GLOBAL__N__9ae7fba5_10_SoftMax_cu_9f978f6322cunn_SoftMaxForwardRegIfffNS1_22SoftMaxForwardEpilogueElLi9EEEvPT1_PKT_T3_,"",@"SHT_CUDA_INFO"
	.sectionflags	@""
	.align	4


	//----- nvinfo : EIATTR_CUDA_API_VERSION
	.align		4
        /*0000*/ 	.byte	0x04, 0x37
        /*0002*/ 	.short	(.L_14663 - .L_14662)
.L_14662:
        /*0004*/ 	.word	0x00000082


	//----- nvinfo : EIATTR_KPARAM_INFO
	.align		4
.L_14663:
        /*0008*/ 	.byte	0x04, 0x17
        /*000a*/ 	.short	(.L_14665 - .L_14664)
.L_14664:
        /*000c*/ 	.word	0x00000000
        /*0010*/ 	.short	0x0002
        /*0012*/ 	.short	0x0010
        /*0014*/ 	.byte	0x00, 0xf0, 0x21, 0x00


	//----- nvinfo : EIATTR_KPARAM_INFO
	.align		4
.L_14665:
        /*0018*/ 	.byte	0x04, 0x17
        /*001a*/ 	.short	(.L_14667 - .L_14666)
.L_14666:
        /*001c*/ 	.word	0x00000000
        /*0020*/ 	.short	0x0001
        /*0022*/ 	.short	0x0008
        /*0024*/ 	.byte	0x00, 0xf0, 0x21, 0x00


	//----- nvinfo : EIATTR_KPARAM_INFO
	.align		4
.L_14667:
        /*0028*/ 	.byte	0x04, 0x17
        /*002a*/ 	.short	(.L_14669 - .L_14668)
.L_14668:
        /*002c*/ 	.word	0x00000000
        /*0030*/ 	.short	0x0000
        /*0032*/ 	.short	0x0000
        /*0034*/ 	.byte	0x00, 0xf0, 0x21, 0x00


	//----- nvinfo : EIATTR_SPARSE_MMA_MASK
	.align		4
.L_14669:
        /*0038*/ 	.byte	0x03, 0x50
        /*003a*/ 	.short	0x0000


	//----- nvinfo : EIATTR_MAXREG_COUNT
	.align		4
        /*003c*/ 	.byte	0x03, 0x1b
        /*003e*/ 	.short	0x00ff


	//----- nvinfo : EIATTR_NUM_BARRIERS
	.align		4
        /*0040*/ 	.byte	0x02, 0x4c
        /*0042*/ 	.byte	0x01
	.zero		1


	//----- nvinfo : EIATTR_MERCURY_ISA_VERSION
	.align		4
        /*0044*/ 	.byte	0x03, 0x5f
        /*0046*/ 	.short	0x0101


	//----- nvinfo : EIATTR_COOP_GROUP_MASK_REGIDS
	.align		4
        /*0048*/ 	.byte	0x04, 0x29
        /*004a*/ 	.short	(.L_14671 - .L_14670)


	//   ....[0]....
.L_14670:
        /*004c*/ 	.word	0xffffffff


	//   ....[1]....
        /*0050*/ 	.word	0xffffffff


	//   ....[2]....
        /*0054*/ 	.word	0xffffffff


	//   ....[3]....
        /*0058*/ 	.word	0xffffffff


	//   ....[4]....
        /*005c*/ 	.word	0xffffffff


	//   ....[5]....
        /*0060*/ 	.word	0xffffffff


	//   ....[6]....
        /*0064*/ 	.word	0xffffffff


	//   ....[7]....
        /*0068*/ 	.word	0xffffffff


	//   ....[8]....
        /*006c*/ 	.word	0xffffffff


	//   ....[9]....
        /*0070*/ 	.word	0xffffffff


	//   ....[10]....
        /*0074*/ 	.word	0xffffffff


	//   ....[11]....
        /*0078*/ 	.word	0xffffffff


	//   ....[12]....
        /*007c*/ 	.word	0xffffffff


	//   ....[13]....
        /*0080*/ 	.word	0xffffffff


	//   ....[14]....
        /*0084*/ 	.word	0xffffffff


	//   ....[15]....
        /*0088*/ 	.word	0xffffffff


	//   ....[16]....
        /*008c*/ 	.word	0xffffffff


	//   ....[17]....
        /*0090*/ 	.word	0xffffffff


	//   ....[18]....
        /*0094*/ 	.word	0xffffffff


	//   ....[19]....
        /*0098*/ 	.word	0xffffffff


	//   ....[20]....
        /*009c*/ 	.word	0x05000019


	//   ....[21]....
        /*00a0*/ 	.word	0x05000019


	//   ....[22]....
        /*00a4*/ 	.word	0x05000019


	//   ....[23]....
        /*00a8*/ 	.word	0x05000019


	//   ....[24]....
        /*00ac*/ 	.word	0x05000019


	//   ....[25]....
        /*00b0*/ 	.word	0x05000019


	//   ....[26]....
        /*00b4*/ 	.word	0x05000019


	//   ....[27]....
        /*00b8*/ 	.word	0x05000019


	//   ....[28]....
        /*00bc*/ 	.word	0x05000019


	//   ....[29]....
        /*00c0*/ 	.word	0x05000019


	//----- nvinfo : EIATTR_COOP_GROUP_INSTR_OFFSETS
	.align		4
.L_14671:
        /*00c4*/ 	.byte	0x04, 0x28
        /*00c6*/ 	.short	(.L_14673 - .L_14672)


	//   ....[0]....
.L_14672:
        /*00c8*/ 	.word	0x00000770


	//   ....[1]....
        /*00cc*/ 	.word	0x000007a0


	//   ....[2]....
        /*00d0*/ 	.word	0x000007d0


	//   ....[3]....
        /*00d4*/ 	.word	0x00000800


	//   ....[4]....
        /*00d8*/ 	.word	0x00000840


	//   ....[5]....
        /*00dc*/ 	.word	0x000009e0


	//   ....[6]....
        /*00e0*/ 	.word	0x00000a10


	//   ....[7]....
        /*00e4*/ 	.word	0x00000a40


	//   ....[8]....
        /*00e8*/ 	.word	0x00000a70


	//   ....[9]....
        /*00ec*/ 	.word	0x00000aa0


	//   ....[10]....
        /*00f0*/ 	.word	0x00000ef0


	//   ....[11]....
        /*00f4*/ 	.word	0x00000f10


	//   ....[12]....
        /*00f8*/ 	.word	0x00000f30


	//   ....[13]....
        /*00fc*/ 	.word	0x00000f50


	//   ....[14]....
        /*0100*/ 	.word	0x00000f70


	//   ....[15]....
        /*0104*/ 	.word	0x00001010


	//   ....[16]....
        /*0108*/ 	.word	0x00001030


	//   ....[17]....
        /*010c*/ 	.word	0x00001050


	//   ....[18]....
        /*0110*/ 	.word	0x00001070


	//   ....[19]....
        /*0114*/ 	.word	0x00001090


	//   ....[20]....
        /*0118*/ 	.word	0x00001bc0


	//   ....[21]....
        /*011c*/ 	.word	0x00001c40


	//   ....[22]....
        /*0120*/ 	.word	0x00001cc0


	//   ....[23]....
        /*0124*/ 	.word	0x00001d40


	//   ....[24]....
        /*0128*/ 	.word	0x00001dc0


	//   ....[25]....
        /*012c*/ 	.word	0x00001e50


	//   ....[26]....
        /*0130*/ 	.word	0x00001ec0


	//   ....[27]....
        /*0134*/ 	.word	0x00001f30


	//   ....[28]....
        /*0138*/ 	.word	0x00001fa0


	//   ....[29]....
        /*013c*/ 	.word	0x00002010


	//----- nvinfo : EIATTR_EXIT_INSTR_OFFSETS
	.align		4
.L_14673:
        /*0140*/ 	.byte	0x04, 0x1c
        /*0142*/ 	.short	(.L_14675 - .L_14674)


	//   ....[0]....
.L_14674:
        /*0144*/ 	.word	0x00001a40


	//   ....[1]....
        /*0148*/ 	.word	0x00001b60


	//----- nvinfo : EIATTR_CRS_STACK_SIZE
	.align		4
.L_14675:
        /*014c*/ 	.byte	0x04, 0x1e
        /*014e*/ 	.short	(.L_14677 - .L_14676)
.L_14676:
        /*0150*/ 	.word	0x00000000


	//----- nvinfo : EIATTR_CBANK_PARAM_SIZE
	.align		4
.L_14677:
        /*0154*/ 	.byte	0x03, 0x19
        /*0156*/ 	.short	0x0018


	//----- nvinfo : EIATTR_PARAM_CBANK
	.align		4
        /*0158*/ 	.byte	0x04, 0x0a
        /*015a*/ 	.short	(.L_14679 - .L_14678)
	.align		4
.L_14678:
        /*015c*/ 	.word	index@(.nv.constant0._ZN2at6native43_GLOBAL__N__9ae7fba5_10_SoftMax_cu_9f978f6322cunn_SoftMaxForwardRegIfffNS1_22SoftMaxForwardEpilogueElLi9EEEvPT1_PKT_T3_)
        /*0160*/ 	.short	0x0210
        /*0162*/ 	.short	0x0018


	//----- nvinfo : EIATTR_SW_WAR
	.align		4
.L_14679:
        /*0164*/ 	.byte	0x04, 0x36
        /*0166*/ 	.short	(.L_14681 - .L_14680)
.L_14680:
        /*0168*/ 	.word	0x00000008
.L_14681:


//--------------------- .nv.info._ZN2at6native43_GLOBAL__N__9ae7fba5_10_SoftMax_cu_9f978f6322cunn_SoftMaxForwardRegIfffNS1_22SoftMaxForwardEpilogueElLi8EEEvPT1_PKT_T3_ --------------------------
	.section	.nv.info._ZN2at6native43_GLOBAL__N__9ae7fba5_10_SoftMax_cu_9f978f6322cunn_SoftMaxForwardRegIfffNS1_22SoftMaxForwardEpilogueElLi8EEEvPT1_PKT_T3_,"",@"SHT_CUDA_INFO"
	.sectionflags	@""
	.align	4


	//----- nvinfo : EIATTR_CUDA_API_VERSION
	.align		4
        /*0000*/ 	.byte	0x04, 0x37
        /*0002*/ 	.short	(.L_14683 - .L_14682)
.L_14682:
        /*0004*/ 	.word	0x00000082


	//----- nvinfo : EIATTR_KPARAM_INFO
	.align		4
.L_14683:
        /*0008*/ 	.byte	0x04, 0x17
        /*000a*/ 	.short	(.L_14685 - .L_14684)
.L_14684:
        /*000c*/ 	.word	0x00000000
        /*0010*/ 	.short	0x0002
        /*0012*/ 	.short	0x0010
        /*0014*/ 	.byte	0x00, 0xf0, 0x21, 0x00


	//----- nvinfo : EIATTR_KPARAM_INFO
	.align		4
.L_14685:
        /*0018*/ 	.byte	0x04, 0x17
        /*001a*/ 	.short	(.L_14687 - .L_14686)
.L_14686:
        /*001c*/ 	.word	0x00000000
        /*0020*/ 	.short	0x0001
        /*0022*/ 	.short	0x0008
        /*0024*/ 	.byte	0x00, 0xf0, 0x21, 0x00


	//----- nvinfo : EIATTR_KPARAM_INFO
	.align		4
.L_14687:
        /*0028*/ 	.byte	0x04, 0x17
        /*002a*/ 	.short	(.L_14689 - .L_14688)
.L_14688:
        /*002c*/ 	.word	0x00000000
        /*0030*/ 	.short	0x0000
        /*0032*/ 	.short	0x0000
        /*0034*/ 	.byte	0x00, 0xf0, 0x21, 0x00


	//----- nvinfo : EIATTR_SPARSE_MMA_MASK
	.align		4
.L_14689:
        /*0038*/ 	.byte	0x03, 0x50
        /*003a*/ 	.short	0x0000


	//----- nvinfo : EIATTR_MAXREG_COUNT
	.align		4
        /*003c*/ 	.byte	0x03, 0x1b
        /*003e*/ 	.short	0x00ff


	//----- nvinfo : EIATTR_NUM_BARRIERS
	.align		4
        /*0040*/ 	.byte	0x02, 0x4c
        /*0042*/ 	.byte	0x01
	.zero		1


	//----- nvinfo : EIATTR_MERCURY_ISA_VERSION
	.align		4
        /*0044*/ 	.byte	0x03, 0x5f
        /*0046*/ 	.short	0x0101


	//----- nvinfo : EIATTR_COOP_GROUP_MASK_REGIDS
	.align		4
        /*0048*/ 	.byte	0x04, 0x29
        /*004a*/ 	.short	(.L_14691 - .L_14690)


	//   ....[0]....
.L_14690:
        /*004c*/ 	.word	0xffffffff


	//   ....[1]....
        /*0050*/ 	.word	0xffffffff


	//   ....[2]....
        /*0054*/ 	.word	0xffffffff


	//   ....[3]....
        /*0058*/ 	.word	0xffffffff


	//   ....[4]....
        /*005c*/ 	.word	0xffffffff


	//   ....[5]....
        /*0060*/ 	.word	0xffffffff


	//   ....[6]....
        /*0064*/ 	.word	0xffffffff


	//   ....[7]....
        /*0068*/ 	.word	0xffffffff


	//   ....[8]....
        /*006c*/ 	.word	0xffffffff


	//   ....[9]....
        /*0070*/ 	.word	0xffffffff


	//   ....[10]....
        /*0074*/ 	.word	0xffffffff


	//   ....[11]....
        /*0078*/ 	.word	0xffffffff


	//   ....[12]....
        /*007c*/ 	.word	0xffffffff


	//   ....[13]....
        /*0080*/ 	.word	0xffffffff


	//   ....[14]....
        /*0084*/ 	.word	0xffffffff


	//   ....[15]....
        /*0088*/ 	.word	0xffffffff


	//   ....[16]....
        /*008c*/ 	.word	0xffffffff


	//   ....[17]....
        /*0090*/ 	.word	0xffffffff


	//   ....[18]....
        /*0094*/ 	.word	0xffffffff


	//   ....[19]....
        /*0098*/ 	.word	0xffffffff


	//   ....[20]....
        /*009c*/ 	.word	0x05000014


	//   ....[21]....
        /*00a0*/ 	.word	0x05000014


	//   ....[22]....
        /*00a4*/ 	.word	0x05000014


	//   ....[23]....
        /*00a8*/ 	.word	0x05000014


	//   ....[24]....
        /*00ac*/ 	.word	0x05000014


	//   ....[25]....
        /*00b0*/ 	.word	0x05000014


	//   ....[26]....
        /*00b4*/ 	.word	0x05000014


	//   ....[27]....
        /*00b8*/ 	.word	0x05000014


	//   ....[28]....
        /*00bc*/ 	.word	0x05000014


	//   ....[29]....
        /*00c0*/ 	.word	0x05000014


	//----- nvinfo : EIATTR_COOP_GROUP_INSTR_OFFSETS
	.align		4
.L_14691:
        /*00c4*/ 	.byte	0x04, 0x28
        /*00c6*/ 	.short	(.L_14693 - .L_14692)


	//   ....[0]....
.L_14692:
        /*00c8*/ 	.word	0x000006a0


	//   ....[1]....
        /*00cc*/ 	.word	0x000006d0


	//   ....[2]....
        /*00d0*/ 	.word	0x00000700


	//   ....[3]....
        /*00d4*/ 	.word	0x00000730


	//   ....[4]....
        /*00d8*/ 	.word	0x00000770


	//   ....[5]....
        /*00dc*/ 	.word	0x000008f0


	//   ....[6]....
        /*00e0*/ 	.word	0x00000920


	//   ....[7]....
        /*00e4*/ 	.word	0x00000950


	//   ....[8]....
        /*00e8*/ 	.word	0x00000980


	//   ....[9]....
        /*00ec*/ 	.word	0x000009b0


	//   ....[10]....
        /*00f0*/ 	.word	0x00000d80


	//   ....[11]....
        /*00f4*/ 	.word	0x00000db0


	//   ....[12]....
        /*00f8*/ 	.word	0x00000df0


	//   ....[13]....
        /*00fc*/ 	.word	0x00000e10


	//   ....[14]....
        /*0100*/ 	.word	0x00000e30


	//   ....[15]....
        /*0104*/ 	.word	0x00000ed0


	//   ....[16]....
        /*0108*/ 	.word	0x00000ef0


	//   ....[17]....
        /*010c*/ 	.word	0x00000f10


	//   ....[18]....
        /*0110*/ 	.word	0x00000f30


	//   ....[19]....
        /*0114*/ 	.word	0x00000f50


	//   ....[20]....
        /*0118*/ 	.word	0x00001930


	//   ....[21]....
        /*011c*/ 	.word	0x000019b0


	//   ....[22]....
        /*0120*/ 	.word	0x00001a30


	//   ....[23]....
        /*0124*/ 	.word	0x00001ab0


	//   ....[24]....
        /*0128*/ 	.word	0x00001b30


	//   ....[25]....
        /*012c*/ 	.word	0x00001bc0


	//   ....[26]....
        /*0130*/ 	.word	0x00001c30


	//   ....[27]....
        /*0134*/ 	.word	0x00001ca0


	//   ....[28]....
        /*0138*/ 	.word	0x00001d10


	//   ....[29]....
        /*013c*/ 	.word	0x00001d80


	//----- nvinfo : EIATTR_EXIT_INSTR_OFFSETS
	.align		4
.L_14693:
        /*0140*/ 	.byte	0x04, 0x1c
        /*0142*/ 	.short	(.L_14695 - .L_14694)


	//   ....[0]....
.L_14694:
        /*0144*/ 	.word	0x000017b0


	//   ....[1]....
        /*0148*/ 	.word	0x000018d0


	//----- nvinfo : EIATTR_CRS_STACK_SIZE
	.align		4
.L_14695:
        /*014c*/ 	.byte	0x04, 0x1e
        /*014e*/ 	.short	(.L_14697 - .L_14696)
.L_14696:
        /*0150*/ 	.word	0x00000000


	//----- nvinfo : EIATTR_CBANK_PARAM_SIZE
	.align		4
.L_14697:
        /*0154*/ 	.byte	0x03, 0x19
        /*0156*/ 	.short	0x0018


	//----- nvinfo : EIATTR_PARAM_CBANK
	.align		4
        /*0158*/ 	.byte	0x04, 0x0a
        /*015a*/ 	.short	(.L_14699 - .L_14698)
	.align		4
.L_14698:
        /*015c*/ 	.word	index@(.nv.constant0._ZN2at6native43_GLOBAL__N__9ae7fba5_10_SoftMax_cu_9f978f6322cunn_SoftMaxForwardRegIfffNS1_22SoftMaxForwardEpilogueElLi8EEEvPT1_PKT_T3_)
        /*0160*/ 	.short	0x0210
        /*0162*/ 	.short	0x0018


	//----- nvinfo : EIATTR_SW_WAR
	.align		4
.L_14699:
        /*0164*/ 	.byte	0x04, 0x36
        /*0166*/ 	.short	(.L_14701 - .L_14700)
.L_14700:
        /*0168*/ 	.word	0x00000008
.L_14701:


//--------------------- .nv.info._ZN2at6native43_GLOBAL__N__9ae7fba5_10_SoftMax_cu_9f978f6322cunn_SoftMaxForwardRegIfffNS1_22SoftMaxForwardEpilogueElLi7EEEvPT1_PKT_T3_ --------------------------
	.section	.nv.info._ZN2at6native43_GLOBAL__N__9ae7fba5_10_SoftMax_cu_9f978f6322cunn_SoftMaxForwardRegIfffNS1_22SoftMaxForwardEpilogueElLi7EEEvPT1_PKT_T3_,"",@"SHT_CUDA_INFO"
	.sectionflags	@""
	.align	4


	//----- nvinfo : EIATTR_CUDA_API_VERSION
	.align		4
        /*0000*/ 	.byte	0x04, 0x37
        /*0002*/ 	.short	(.L_14703 - .L_14702)
.L_14702:
        /*0004*/ 	.word	0x00000082


	//----- nvinfo : EIATTR_KPARAM_INFO
	.align		4
.L_14703:
        /*0008*/ 	.byte	0x04, 0x17
        /*000a*/ 	.short	(.L_14705 - .L_14704)
.L_14704:
        /*000c*/ 	.word	0x00000000
        /*0010*/ 	.short	0x0002
        /*0012*/ 	.short	0x0010
        /*0014*/ 	.byte	0x00, 0xf0, 0x21, 0x00


	//----- nvinfo : EIATTR_KPARAM_INFO
	.align		4
.L_14705:
        /*0018*/ 	.byte	0x04, 0x17
        /*001a*/ 	.short	(.L_14707 - .L_14706)
.L_14706:
        /*001c*/ 	.word	0x00000000
        /*0020*/ 	.short	0x0001
        /*0022*/ 	.short	0x0008
        /*0024*/ 	.byte	0x00, 0xf0, 0x21, 0x00


	//----- nvinfo : EIATTR_KPARAM_INFO
	.align		4
.L_14707:
        /*0028*/ 	.byte	0x04, 0x17
        /*002a*/ 	.short	(.L_14709 - .L_14708)
.L_14708:
        /*002c*/ 	.word	0x00000000
        /*0030*/ 	.short	0x0000
        /*0032*/ 	.short	0x0000
        /*0034*/ 	.byte	0x00, 0xf0, 0x21, 0x00


	//----- nvinfo : EIATTR_SPARSE_MMA_MASK
	.align		4
.L_14709:
        /*0038*/ 	.byte	0x03, 0x50
        /*003a*/ 	.short	0x0000


	//----- nvinfo : EIATTR_MAXREG_COUNT
	.align		4
        /*003c*/ 	.byte	0x03, 0x1b
        /*003e*/ 	.short	0x00ff


	//----- nvinfo : EIATTR_NUM_BARRIERS
	.align		4
        /*0040*/ 	.byte	0x02, 0x4c
        /*0042*/ 	.byte	0x01
	.zero		1


	//----- nvinfo : EIATTR_MERCURY_ISA_VERSION
	.align		4
        /*0044*/ 	.byte	0x03, 0x5f
        /*0046*/ 	.short	0x0101


	//----- nvinfo : EIATTR_COOP_GROUP_MASK_REGIDS
	.align		4
        /*0048*/ 	.byte	0x04, 0x29
        /*004a*/ 	.short	(.L_14711 - .L_14710)


	//   ....[0]....
.L_14710:
        /*004c*/ 	.word	0xffffffff


	//   ....[1]....
        /*0050*/ 	.word	0xffffffff


	//   ....[2]....
        /*0054*/ 	.word	0xffffffff


	//   ....[3]....
        /*0058*/ 	.word	0xffffffff


	//   ....[4]....
        /*005c*/ 	.word	0xffffffff


	//   ....[5]....
        /*0060*/ 	.word	0xffffffff


	//   ....[6]....
        /*0064*/ 	.word	0xffffffff


	//   ....[7]....
        /*0068*/ 	.word	0xffffffff


	//   ....[8]....
        /*006c*/ 	.word	0xffffffff


	//   ....[9]....
        /*0070*/ 	.word	0xffffffff


	//   ....[10]....
        /*0074*/ 	.word	0xffffffff


	//   ....[11]....
        /*0078*/ 	.word	0xffffffff


	//   ....[12]....
        /*007c*/ 	.word	0xffffffff


	//   ....[13]....
        /*0080*/ 	.word	0xffffffff


	//   ....[14]....
        /*0084*/ 	.word	0xffffffff


	//   ....[15]....
        /*0088*/ 	.word	0xffffffff


	//   ....[16]....
        /*008c*/ 	.word	0xffffffff


	//   ....[17]....
        /*0090*/ 	.word	0xffffffff


	//   ....[18]....
        /*0094*/ 	.word	0xffffffff


	//   ....[19]....
        /*0098*/ 	.word	0xffffffff


	//   ....[20]....
        /*009c*/ 	.word	0x0500000f


	//   ....[21]....
        /*00a0*/ 	.word	0x0500000f


	//   ....[22]....
        /*00a4*/ 	.word	0x0500000f


	//   ....[23]....
        /*00a8*/ 	.word	0x0500000f


	//   ....[24]....
        /*00ac*/ 	.word	0x0500000f


	//   ....[25]....
        /*00b0*/ 	.word	0x0500000f


	//   ....[26]....
        /*00b4*/ 	.word	0x0500000f


	//   ....[27]....
        /*00b8*/ 	.word	0x0500000f


	//   ....[28]....
        /*00bc*/ 	.word	0x0500000f


	//   ....[29]....
        /*00c0*/ 	.word	0x0500000f


	//----- nvinfo : EIATTR_COOP_GROUP_INSTR_OFFSETS
	.align		4
.L_14711:
        /*00c4*/ 	.byte	0x04, 0x28
        /*00c6*/ 	.short	(.L_14713 - .L_14712)


	//   ....[0]....
.L_14712:
        /*00c8*/ 	.word	0x000005e0


	//   ....[1]....
        /*00cc*/ 	.word	0x00000610


	//   ....[2]....
        /*00d0*/ 	.word	0x00000640


	//   ....[3]....
        /*00d4*/ 	.word	0x00000670


	//   ....[4]....
        /*00d8*/ 	.word	0x000006a0


	//   ....[5]....
        /*00dc*/ 	.word	0x00000800


	//   ....[6]....
        /*00e0*/ 	.word	0x00000830


	//   ....[7]....
        /*00e4*/ 	.word	0x00000860


	//   ....[8]....
        /*00e8*/ 	.word	0x00000890


	//   ....[9]....
        /*00ec*/ 	.word	0x000008c0


	//   ....[10]....
        /*00f0*/ 	.word	0x00000c00


	//   ....[11]....
        /*00f4*/ 	.word	0x00000c20


	//   ....[12]....
        /*00f8*/ 	.word	0x00000c40


	//   ....[13]....
        /*00fc*/ 	.word	0x00000c60


	//   ....[14]....
        /*0100*/ 	.word	0x00000c80


	//   ....[15]....
        /*0104*/ 	.word	0x00000d20


	//   ....[16]....
        /*0108*/ 	.word	0x00000d40


	//   ....[17]....
        /*010c*/ 	.word	0x00000d60


	//   ....[18]....
        /*0110*/ 	.word	0x00000d80


	//   ....[19]....
        /*0114*/ 	.word	0x00000da0


	//   ....[20]....
        /*0118*/ 	.word	0x00001630


	//   ....[21]....
        /*011c*/ 	.word	0x000016a0


	//   ....[22]....
        /*0120*/ 	.word	0x00001710


	//   ....[23]....
        /*0124*/ 	.word	0x00001780


	//   ....[24]....
        /*0128*/ 	.word	0x000017f0


	//   ....[25]....
        /*012c*/ 	.word	0x00001870


	//   ....[26]....
        /*0130*/ 	.word	0x000018d0


	//   ....[27]....
        /*0134*/ 	.word	0x00001930


	//   ....[28]....
        /*0138*/ 	.word	0x00001990


	//   ....[29]....
        /*013c*/ 	.word	0x000019f0


	//----- nvinfo : EIATTR_EXIT_INSTR_OFFSETS
	.align		4
.L_14713:
        /*0140*/ 	.byte	0x04, 0x1c
        /*0142*/ 	.short	(.L_14715 - .L_14714)


	//   ....[0]....
.L_14714:
        /*0144*/ 	.word	0x000014c0


	//   ....[1]....
        /*0148*/ 	.word	0x000015d0


	//----- nvinfo : EIATTR_CRS_STACK_SIZE
	.align		4
.L_14715:
        /*014c*/ 	.byte	0x04, 0x1e
        /*014e*/ 	.short	(.L_14717 - .L_14716)
.L_14716:
        /*0150*/ 	.word	0x00000000


	//----- nvinfo : EIATTR_CBANK_PARAM_SIZE
	.align		4
.L_14717:
        /*0154*/ 	.byte	0x03, 0x19
        /*0156*/ 	.short	0x0018


	//----- nvinfo : EIATTR_PARAM_CBANK
	.align		4
        /*0158*/ 	.byte	0x04, 0x0a
        /*015a*/ 	.short	(.L_14719 - .L_14718)
	.align		4
.L_14718:
        /*015c*/ 	.word	index@(.nv.constant0._ZN2at6native43_GLOBAL__N__9ae7fba5_10_SoftMax_cu_9f978f6322cunn_SoftMaxForwardRegIfffNS1_22SoftMaxForwardEpilogueElLi7EEEvPT1_PKT_T3_)
        /*0160*/ 	.short	0x0210
        /*0162*/ 	.short	0x0018


	//----- nvinfo : EIATTR_SW_WAR
	.align		4
.L_14719:
        /*0164*/ 	.byte	0x04, 0x36
        /*0166*/ 	.short	(.L_14721 - .L_14720)
.L_14720:
        /*0168*/ 	.word	0x00000008
.L_14721:


//--------------------- .nv.info._ZN2at6native43_GLOBAL__N__9ae7fba5_10_SoftMax_cu_9f978f6322cunn_SoftMaxForwardRegIfffNS1_22SoftMaxForwardEpilogueElLi6EEEvPT1_PKT_T3_ --------------------------
	.section	.nv.info._ZN2at6native43_GLOBAL__N__9ae7fba5_10_SoftMax_cu_9f978f6322cunn_SoftMaxForwardRegIfffNS1_22SoftMaxForwardEpilogueElLi6EEEvPT1_PKT_T3_,"",@"SHT_CUDA_INFO"
	.sectionflags	@""
	.align	4


	//----- nvinfo : EIATTR_CUDA_API_VERSION
	.align		4
        /*0000*/ 	.byte	0x04, 0x37
        /*0002*/ 	.short	(.L_14723 - .L_14722)
.L_14722:
        /*0004*/ 	.word	0x00000082


	//----- nvinfo : EIATTR_KPARAM_INFO
	.align		4
.L_14723:
        /*0008*/ 	.byte	0x04, 0x17
        /*000a*/ 	.short	(.L_14725 - .L_14724)
.L_14724:
        /*000c*/ 	.word	0x00000000
        /*0010*/ 	.short	0x0002
        /*0012*/ 	.short	0x0010
        /*0014*/ 	.byte	0x00, 0xf0, 0x21, 0x00


	//----- nvinfo : EIATTR_KPARAM_INFO
	.align		4
.L_14725:
        /*0018*/ 	.byte	0x04, 0x17
        /*001a*/ 	.short	(.L_14727 - .L_14726)
.L_14726:
        /*001c*/ 	.word	0x00000000
        /*0020*/ 	.short	0x0001
        /*0022*/ 	.short	0x0008
        /*0024*/ 	.byte	0x00, 0xf0, 0x21, 0x00


	//----- nvinfo : EIATTR_KPARAM_INFO
	.align		4
.L_14727:
        /*0028*/ 	.byte	0x04, 0x17
        /*002a*/ 	.short	(.L_14729 - .L_14728)
.L_14728:
        /*002c*/ 	.word	0x00000000
        /*0030*/ 	.short	0x0000
        /*0032*/ 	.short	0x0000
        /*0034*/ 	.byte	0x00, 0xf0, 0x21, 0x00


	//----- nvinfo : EIATTR_SPARSE_MMA_MASK
	.align		4
.L_14729:
        /*0038*/ 	.byte	0x03, 0x50
        /*003a*/ 	.short	0x0000


	//----- nvinfo : EIATTR_MAXREG_COUNT
	.align		4
        /*003c*/ 	.byte	0x03, 0x1b
        /*003e*/ 	.short	0x00ff


	//----- nvinfo : EIATTR_NUM_BARRIERS
	.align		4
        /*0040*/ 	.byte	0x02, 0x4c
        /*0042*/ 	.byte	0x01
	.zero		1


	//----- nvinfo : EIATTR_MERCURY_ISA_VERSION
	.align		4
        /*0044*/ 	.byte	0x03, 0x5f
        /*0046*/ 	.short	0x0101


	//----- nvinfo : EIATTR_COOP_GROUP_MASK_REGIDS
	.align		4
        /*0048*/ 	.byte	0x04, 0x29
        /*004a*/ 	.short	(.L_14731 - .L_14730)


	//   ....[0]....
.L_14730:
        /*004c*/ 	.word	0xffffffff


	//   ....[1]....
        /*0050*/ 	.word	0xffffffff


	//   ....[2]....
        /*0054*/ 	.word	0xffffffff


	//   ....[3]....
        /*0058*/ 	.word	0xffffffff


	//   ....[4]....
        /*005c*/ 	.word	0xffffffff


	//   ....[5]....
        /*0060*/ 	.word	0xffffffff


	//   ....[6]....
        /*0064*/ 	.word	0xffffffff


	//   ....[7]....
        /*0068*/ 	.word	0xffffffff


	//   ....[8]....
        /*006c*/ 	.word	0xffffffff


	//   ....[9]....
        /*0070*/ 	.word	0xffffffff


	//   ....[10]....
        /*0074*/ 	.word	0xffffffff


	//   ....[11]....
        /*0078*/ 	.word	0xffffffff


	//   ....[12]....
        /*007c*/ 	.word	0xffffffff


	//   ....[13]....
        /*0080*/ 	.word	0xffffffff


	//   ....[14]....
        /*0084*/ 	.word	0xffffffff


	//   ....[15]....
        /*0088*/ 	.word	0xffffffff


	//   ....[16]....
        /*008c*/ 	.word	0xffffffff


	//   ....[17]....
        /*0090*/ 	.word	0xffffffff


	//   ....[18]....
        /*0094*/ 	.word	0xffffffff


	//   ....[19]....
        /*0098*/ 	.word	0xffffffff


	//   ....[20]....
        /*009c*/ 	.word	0x0500000b


	//   ....[21]....
        /*00a0*/ 	.word	0x0500000b


	//   ....[22]....
        /*00a4*/ 	.word	0x0500000b


	//   ....[23]....
        /*00a8*/ 	.word	0x0500000b


	//   ....[24]....
        /*00ac*/ 	.word	0x0500000b


	//   ....[25]....
        /*00b0*/ 	.word	0x0500000b


	//   ....[26]....
        /*00b4*/ 	.word	0x0500000b


	//   ....[27]....
        /*00b8*/ 	.word	0x0500000b


	//   ....[28]....
        /*00bc*/ 	.word	0x0500000b


	//   ....[29]....
        /*00c0*/ 	.word	0x0500000b


	//----- nvinfo : EIATTR_COOP_GROUP_INSTR_OFFSETS
	.align		4
.L_14731:
        /*00c4*/ 	.byte	0x04, 0x28
        /*00c6*/ 	.short	(.L_14733 - .L_14732)


	//   ....[0]....
.L_14732:
        /*00c8*/ 	.word	0x000004f0


	//   ....[1]....
        /*00cc*/ 	.word	0x00000520


	//   ....[2]....
        /*00d0*/ 	.word	0x00000550


	//   ....[3]....
        /*00d4*/ 	.word	0x00000580


	//   ....[4]....
        /*00d8*/ 	.word	0x000005c0


	//   ....[5]....
        /*00dc*/ 	.word	0x00000730


	//   ....[6]....
        /*00e0*/ 	.word	0x00000760


	//   ....[7]....
        /*00e4*/ 	.word	0x00000790


	//   ....[8]....
        /*00e8*/ 	.word	0x000007c0


	//   ....[9]....
        /*00ec*/ 	.word	0x000007f0


	//   ....[10]....
        /*00f0*/ 	.word	0x00000ab0


	//   ....[11]....
        /*00f4*/ 	.word	0x00000ad0


	//   ....[12]....
        /*00f8*/ 	.word	0x00000af0


	//   ....[13]....
        /*00fc*/ 	.word	0x00000b10


	//   ....[14]....
        /*0100*/ 	.word	0x00000b30


	//   ....[15]....
        /*0104*/ 	.word	0x00000be0


	//   ....[16]....
        /*0108*/ 	.word	0x00000c00


	//   ....[17]....
        /*010c*/ 	.word	0x00000c20


	//   ....[18]....
        /*0110*/ 	.word	0x00000c40


	//   ....[19]....
        /*0114*/ 	.word	0x00000c60


	//   ....[20]....
        /*0118*/ 	.word	0x00001390


	//   ....[21]....
        /*011c*/ 	.word	0x00001410


	//   ....[22]....
        /*0120*/ 	.word	0x00001490


	//   ....[23]....
        /*0124*/ 	.word	0x00001510


	//   ....[24]....
        /*0128*/ 	.word	0x00001590


	//   ....[25]....
        /*012c*/ 	.word	0x00001620


	//   ....[26]....
        /*0130*/ 	.word	0x00001690


	//   ....[27]....
        /*0134*/ 	.word	0x00001700


	//   ....[28]....
        /*0138*/ 	.word	0x00001770


	//   ....[29]....
        /*013c*/ 	.word	0x000017e0


	//----- nvinfo : EIATTR_EXIT_INSTR_OFFSETS
	.align		4
.L_14733:
        /*0140*/ 	.byte	0x04, 0x1c
        /*0142*/ 	.short	(.L_14735 - .L_14734)


	//   ....[0]....
.L_14734:
        /*0144*/ 	.word	0x00001220


	//   ....[1]....
        /*0148*/ 	.word	0x00001330


	//----- nvinfo : EIATTR_CRS_STACK_SIZE
	.align		4
.L_14735:
        /*014c*/ 	.byte	0x04, 0x1e
        /*014e*/ 	.short	(.L_14737 - .L_14736)
.L_14736:
        /*0150*/ 	.word	0x00000000


	//----- nvinfo : EIATTR_CBANK_PARAM_SIZE
	.align		4
.L_14737:
        /*0154*/ 	.byte	0x03, 0x19
        /*0156*/ 	.short	0x0018


	//----- nvinfo : EIATTR_PARAM_CBANK
	.align		4
        /*0158*/ 	.byte	0x04, 0x0a
        /*015a*/ 	.short	(.L_14739 - .L_14738)
	.align		4
.L_14738:
        /*015c*/ 	.word	index@(.nv.constant0._ZN2at6native43_GLOBAL__N__9ae7fba5_10_SoftMax_cu_9f978f6322cunn_SoftMaxForwardRegIfffNS1_22SoftMaxForwardEpilogueElLi6EEEvPT1_PKT_T3_)
        /*0160*/ 	.short	0x0210
        /*0162*/ 	.short	0x0018


	//----- nvinfo : EIATTR_SW_WAR
	.align		4
.L_14739:
        /*0164*/ 	.byte	0x04, 0x36
        /*0166*/ 	.short	(.L_14741 - .L_14740)
.L_14740:
        /*0168*/ 	.word	0x00000008
.L_14741:


//--------------------- .nv.info._ZN2at6native43_GLOBAL__N__9ae7fba5_10_SoftMax_cu_9f978f6322cunn_SoftMaxForwardRegIfffNS1_22SoftMaxForwardEpilogueElLi5EEEvPT1_PKT_T3_ --------------------------
	.section	.nv.info._ZN2at6native43_GLOBAL__N__9ae7fba5_10_SoftMax_cu_9f978f6322cunn_SoftMaxForwardRegIfffNS1_22SoftMaxForwardEpilogueElLi5EEEvPT1_PKT_T3_,"",@"SHT_CUDA_INFO"
	.sectionflags	@""
	.align	4


	//----- nvinfo : EIATTR_CUDA_API_VERSION
	.align		4
        /*0000*/ 	.byte	0x04, 0x37
        /*0002*/ 	.short	(.L_14743 - .L_14742)
.L_14742:
        /*0004*/ 	.word	0x00000082


	//----- nvinfo : EIATTR_KPARAM_INFO
	.align		4
.L_14743:
        /*0008*/ 	.byte	0x04, 0x17
        /*000a*/ 	.short	(.L_14745 - .L_14744)
.L_14744:
        /*000c*/ 	.word	0x00000000
        /*0010*/ 	.short	0x0002
        /*0012*/ 	.short	0x0010
        /*0014*/ 	.byte	0x00, 0xf0, 0x21, 0x00


	//----- nvinfo : EIATTR_KPARAM_INFO
	.align		4
.L_14745:
        /*0018*/ 	.byte	0x04, 0x17
        /*001a*/ 	.short	(.L_14747 - .L_14746)
.L_14746:
        /*001c*/ 	.word	0x00000000
        /*0020*/ 	.short	0x0001
        /*0022*/ 	.short	0x0008
        /*0024*/ 	.byte	0x00, 0xf0, 0x21, 0x00


	//----- nvinfo : EIATTR_KPARAM_INFO
	.align		4
.L_14747:
        /*0028*/ 	.byte	0x04, 0x17
        /*002a*/ 	.short	(.L_14749 - .L_14748)
.L_14748:
        /*002c*/ 	.word	0x00000000
        /*0030*/ 	.short	0x0000
        /*0032*/ 	.short	0x0000
        /*0034*/ 	.byte	0x00, 0xf0, 0x21, 0x00


	//----- nvinfo : EIATTR_SPARSE_MMA_MASK
	.align		4
.L_14749:
        /*0038*/ 	.byte	0x03, 0x50
        /*003a*/ 	.short	0x0000


	//----- nvinfo : EIATTR_MAXREG_COUNT
	.align		4
        /*003c*/ 	.byte	0x03, 0x1b
        /*003e*/ 	.short	0x00ff


	//----- nvinfo : EIATTR_NUM_BARRIERS
	.align		4
        /*0040*/ 	.byte	0x02, 0x4c
        /*0042*/ 	.byte	0x01
	.zero		1


	//----- nvinfo : EIATTR_MERCURY_ISA_VERSION
	.align		4
        /*0044*/ 	.byte	0x03, 0x5f
        /*0046*/ 	.short	0x0101


	//----- nvinfo : EIATTR_COOP_GROUP_MASK_REGIDS
	.align		4
        /*0048*/ 	.byte	0x04, 0x29
        /*004a*/ 	.short	(.L_14751 - .L_14750)


	//   ....[0]....
.L_14750:
        /*004c*/ 	.word	0xffffffff


	//   ....[1]....
        /*0050*/ 	.word	0xffffffff


	//   ....[2]....
        /*0054*/ 	.word	0xffffffff


	//   ....[3]....
        /*0058*/ 	.word	0xffffffff


	//   ....[4]....
        /*005c*/ 	.word	0xffffffff


	//   ....[5]....
        /*0060*/ 	.word	0xffffffff


	//   ....[6]....
        /*0064*/ 	.word	0xffffffff


	//   ....[7]....
        /*0068*/ 	.word	0xffffffff


	//   ....[8]....
        /*006c*/ 	.word	0xffffffff


	//   ....[9]....
        /*0070*/ 	.word	0xffffffff


	//   ....[10]....
        /*0074*/ 	.word	0xffffffff


	//   ....[11]....
        /*0078*/ 	.word	0xffffffff


	//   ....[12]....
        /*007c*/ 	.word	0xffffffff


	//   ....[13]....
        /*0080*/ 	.word	0xffffffff


	//   ....[14]....
        /*0084*/ 	.word	0xffffffff


	//   ....[15]....
        /*0088*/ 	.word	0xffffffff


	//   ....[16]....
        /*008c*/ 	.word	0xffffffff


	//   ....[17]....
        /*0090*/ 	.word	0xffffffff


	//   ....[18]....
        /*0094*/ 	.word	0xffffffff


	//   ....[19]....
        /*0098*/ 	.word	0xffffffff


	//   ....[20]....
        /*009c*/ 	.word	0x0500000f


	//   ....[21]....
        /*00a0*/ 	.word	0x0500000f


	//   ....[22]....
        /*00a4*/ 	.word	0x0500000f


	//   ....[23]....
        /*00a8*/ 	.word	0x0500000f


	//   ....[24]....
        /*00ac*/ 	.word	0x0500000f


	//   ....[25]....
        /*00b0*/ 	.word	0x0500000f


	//   ....[26]....
        /*00b4*/ 	.word	0x0500000f


	//   ....[27]....
        /*00b8*/ 	.word	0x0500000f


	//   ....[28]....
        /*00bc*/ 	.word	0x0500000f


	//   ....[29]....
        /*00c0*/ 	.word	0x0500000f


	//----- nvinfo : EIATTR_COOP_GROUP_INSTR_OFFSETS
	.align		4
.L_14751:
        /*00c4*/ 	.byte	0x04, 0x28
        /*00c6*/ 	.short	(.L_14753 - .L_14752)


	//   ....[0]....
.L_14752:
        /*00c8*/ 	.word	0x00000450


	//   ....[1]....
        /*00cc*/ 	.word	0x00000480


	//   ....[2]....
        /*00d0*/ 	.word	0x000004b0


	//   ....[3]....
        /*00d4*/ 	.word	0x000004e0


	//   ....[4]....
        /*00d8*/ 	.word	0x00000530


	//   ....[5]....
        /*00dc*/ 	.word	0x00000670


	//   ....[6]....
        /*00e0*/ 	.word	0x000006a0


	//   ....[7]....
        /*00e4*/ 	.word	0x000006d0


	//   ....[8]....
        /*00e8*/ 	.word	0x00000700


	//   ....[9]....
        /*00ec*/ 	.word	0x00000730


	//   ....[10]....
        /*00f0*/ 	.word	0x00000970


	//   ....[11]....
        /*00f4*/ 	.word	0x00000990


	//   ....[12]....
        /*00f8*/ 	.word	0x000009b0


	//   ....[13]....
        /*00fc*/ 	.word	0x000009d0


	//   ....[14]....
        /*0100*/ 	.word	0x000009f0


	//   ....[15]....
        /*0104*/ 	.word	0x00000a90


	//   ....[16]....
        /*0108*/ 	.word	0x00000ab0


	//   ....[17]....
        /*010c*/ 	.word	0x00000ad0


	//   ....[18]....
        /*0110*/ 	.word	0x00000af0


	//   ....[19]....
        /*0114*/ 	.word	0x00000b10


	//   ....[20]....
        /*0118*/ 	.word	0x000010c0


	//   ....[21]....
        /*011c*/ 	.word	0x00001130


	//   ....[22]....
        /*0120*/ 	.word	0x000011a0


	//   ....[23]....
        /*0124*/ 	.word	0x00001210


	//   ....[24]....
        /*0128*/ 	.word	0x00001280


	//   ....[25]....
        /*012c*/ 	.word	0x00001300


	//   ....[26]....
        /*0130*/ 	.word	0x00001360


	//   ....[27]....
        /*0134*/ 	.word	0x000013c0


	//   ....[28]....
        /*0138*/ 	.word	0x00001420


	//   ....[29]....
        /*013c*/ 	.word	0x00001480


	//----- nvinfo : EIATTR_EXIT_INSTR_OFFSETS
	.align		4
.L_14753:
        /*0140*/ 	.byte	0x04, 0x1c
        /*0142*/ 	.short	(.L_14755 - .L_14754)


	//   ....[0]....
.L_14754:
        /*0144*/ 	.word	0x00000fa0


	//   ....[1]....
        /*0148*/ 	.word	0x00001060


	//----- nvinfo : EIATTR_CRS_STACK_SIZE
	.align		4
.L_14755:
        /*014c*/ 	.byte	0x04, 0x1e
        /*014e*/ 	.short	(.L_14757 - .L_14756)
.L_14756:
        /*0150*/ 	.word	0x00000000


	//----- nvinfo : EIATTR_CBANK_PARAM_SIZE
	.align		4
.L_14757:
        /*0154*/ 	.byte	0x03, 0x19
        /*0156*/ 	.short	0x0018


	//----- nvinfo : EIATTR_PARAM_CBANK
	.align		4
        /*0158*/ 	.byte	0x04, 0x0a
        /*015a*/ 	.short	(.L_14759 - .L_14758)
	.align		4
.L_14758:
        /*015c*/ 	.word	index@(.nv.constant0._ZN2at6native43_GLOBAL__N__9ae7fba5_10_SoftMax_cu_9f978f6322cunn_SoftMaxForwardRegIfffNS1_22SoftMaxForwardEpilogueElLi5EEEvPT1_PKT_T3_)
        /*0160*/ 	.short	0x0210
        /*0162*/ 	.short	0x0018


	//----- nvinfo : EIATTR_SW_WAR
	.align		4
.L_14759:
        /*0164*/ 	.byte	0x04, 0x36
        /*0166*/ 	.short	(.L_14761 - .L_14760)
.L_14760:
        /*0168*/ 	.word	0x00000008
.L_14761:


//--------------------- .nv.info._ZN2at6native43_GLOBAL__N__9ae7fba5_10_SoftMax_cu_9f978f6322cunn_SoftMaxForwardRegIfffNS1_22SoftMaxForwardEpilogueElLi4EEEvPT1_PKT_T3_ --------------------------
	.section	.nv.info._ZN2at6native43_GLOBAL__N__9ae7fba5_10_SoftMax_cu_9f978f6322cunn_SoftMaxForwardRegIfffNS1_22SoftMaxForwardEpilogueElLi4EEEvPT1_PKT_T3_,"",@"SHT_CUDA_INFO"
	.sectionflags	@""
	.align	4


	//----- nvinfo : EIATTR_CUDA_API_VERSION
	.align		4
        /*0000*/ 	.byte	0x04, 0x37
        /*0002*/ 	.short	(.L_14763 - .L_14762)
.L_14762:
        /*0004*/ 	.word	0x00000082


	//----- nvinfo : EIATTR_KPARAM_INFO
	.align		4
.L_14763:
        /*0008*/ 	.byte	0x04, 0x17
        /*000a*/ 	.short	(.L_14765 - .L_14764)
.L_14764:
        /*000c*/ 	.word	0x00000000
        /*0010*/ 	.short	0x0002
        /*0012*/ 	.short	0x0010
        /*0014*/ 	.byte	0x00, 0xf0, 0x21, 0x00


	//----- nvinfo : EIATTR_KPARAM_INFO
	.align		4
.L_14765:
        /*0018*/ 	.byte	0x04, 0x17
        /*001a*/ 	.short	(.L_14767 - .L_14766)
.L_14766:
        /*001c*/ 	.word	0x00000000
        /*0020*/ 	.short	0x0001
        /*0022*/ 	.short	0x0008
        /*0024*/ 	.byte	0x00, 0xf0, 0x21, 0x00


	//----- nvinfo : EIATTR_KPARAM_INFO
	.align		4
.L_14767:
        /*0028*/ 	.byte	0x04, 0x17
        /*002a*/ 	.short	(.L_14769 - .L_14768)
.L_14768:
        /*002c*/ 	.word	0x00000000
        /*0030*/ 	.short	0x0000
        /*0032*/ 	.short	0x0000
        /*0034*/ 	.byte	0x00, 0xf0, 0x21, 0x00


	//----- nvinfo : EIATTR_SPARSE_MMA_MASK
	.align		4
.L_14769:
        /*0038*/ 	.byte	0x03, 0x50
        /*003a*/ 	.short	0x0000


	//----- nvinfo : EIATTR_MAXREG_COUNT
	.align		4
        /*003c*/ 	.byte	0x03, 0x1b
        /*003e*/ 	.short	0x00ff


	//----- nvinfo : EIATTR_NUM_BARRIERS
	.align		4
        /*0040*/ 	.byte	0x02, 0x4c
        /*0042*/ 	.byte	0x01
	.zero		1


	//----- nvinfo : EIATTR_MERCURY_ISA_VERSION
	.align		4
        /*0044*/ 	.byte	0x03, 0x5f
        /*0046*/ 	.short	0x0101


	//----- nvinfo : EIATTR_COOP_GROUP_MASK_REGIDS
	.align		4
        /*0048*/ 	.byte	0x04, 0x29
        /*004a*/ 	.short	(.L_14771 - .L_14770)


	//   ....[0]....
.L_14770:
        /*004c*/ 	.word	0xffffffff


	//   ....[1]....
        /*0050*/ 	.word	0xffffffff


	//   ....[2]....
        /*0054*/ 	.word	0xffffffff


	//   ....[3]....
        /*0058*/ 	.word	0xffffffff


	//   ....[4]....
        /*005c*/ 	.word	0xffffffff


	//   ....[5]....
        /*0060*/ 	.word	0xffffffff


	//   ....[6]....
        /*0064*/ 	.word	0xffffffff


	//   ....[7]....
        /*0068*/ 	.word	0xffffffff


	//   ....[8]....
        /*006c*/ 	.word	0xffffffff


	//   ....[9]....
        /*0070*/ 	.word	0xffffffff


	//   ....[10]....
        /*0074*/ 	.word	0xffffffff


	//   ....[11]....
        /*0078*/ 	.word	0xffffffff


	//   ....[12]....
        /*007c*/ 	.word	0xffffffff


	//   ....[13]....
        /*0080*/ 	.word	0xffffffff


	//   ....[14]....
        /*0084*/ 	.word	0xffffffff


	//   ....[15]....
        /*0088*/ 	.word	0xffffffff


	//   ....[16]....
        /*008c*/ 	.word	0xffffffff


	//   ....[17]....
        /*0090*/ 	.word	0xffffffff


	//   ....[18]....
        /*0094*/ 	.word	0xffffffff


	//   ....[19]....
        /*0098*/ 	.word	0xffffffff


	//   ....[20]....
        /*009c*/ 	.word	0x05000011


	//   ....[21]....
        /*00a0*/ 	.word	0x05000011


	//   ....[22]....
        /*00a4*/ 	.word	0x05000011


	//   ....[23]....
        /*00a8*/ 	.word	0x05000011


	//   ....[24]....
        /*00ac*/ 	.word	0x05000011


	//   ....[25]....
        /*00b0*/ 	.word	0x05000011


	//   ....[26]....
        /*00b4*/ 	.word	0x05000011


	//   ....[27]....
        /*00b8*/ 	.word	0x05000011


	//   ....[28]....
        /*00bc*/ 	.word	0x05000011


	//   ....[29]....
        /*00c0*/ 	.word	0x05000011


	//----- nvinfo : EIATTR_COOP_GROUP_INSTR_OFFSETS
	.align		4
.L_14771:
        /*00c4*/ 	.byte	0x04, 0x28
        /*00c6*/ 	.short	(.L_14773 - .L_14772)


	//   ....[0]....
.L_14772:
        /*00c8*/ 	.word	0x000003a0


	//   ....[1]....
        /*00cc*/ 	.word	0x000003d0


	//   ....[2]....
        /*00d0*/ 	.word	0x00000400


	//   ....[3]....
        /*00d4*/ 	.word	0x00000430


	//   ....[4]....
        /*00d8*/ 	.word	0x00000470


	//   ....[5]....
        /*00dc*/ 	.word	0x000005b0


	//   ....[6]....
        /*00e0*/ 	.word	0x000005e0


	//   ....[7]....
        /*00e4*/ 	.word	0x00000610


	//   ....[8]....
        /*00e8*/ 	.word	0x00000640


	//   ....[9]....
        /*00ec*/ 	.word	0x00000670


	//   ....[10]....
        /*00f0*/ 	.word	0x00000860


	//   ....[11]....
        /*00f4*/ 	.word	0x00000880


	//   ....[12]....
        /*00f8*/ 	.word	0x000008a0


	//   ....[13]....
        /*00fc*/ 	.word	0x000008c0


	//   ....[14]....
        /*0100*/ 	.word	0x000008e0


	//   ....[15]....
        /*0104*/ 	.word	0x00000980


	//   ....[16]....
        /*0108*/ 	.word	0x000009a0


	//   ....[17]....
        /*010c*/ 	.word	0x000009c0


	//   ....[18]....
        /*0110*/ 	.word	0x000009e0


	//   ....[19]....
        /*0114*/ 	.word	0x00000a00


	//   ....[20]....
        /*0118*/ 	.word	0x00000e30


	//   ....[21]....
        /*011c*/ 	.word	0x00000ea0


	//   ....[22]....
        /*0120*/ 	.word	0x00000f10


	//   ....[23]....
        /*0124*/ 	.word	0x00000f80


	//   ....[24]....
        /*0128*/ 	.word	0x00000ff0


	//   ....[25]....
        /*012c*/ 	.word	0x00001070


	//   ....[26]....
        /*0130*/ 	.word	0x000010d0


	//   ....[27]....
        /*0134*/ 	.word	0x00001130


	//   ....[28]....
        /*0138*/ 	.word	0x00001190


	//   ....[29]....
        /*013c*/ 	.word	0x000011f0


	//----- nvinfo : EIATTR_EXIT_INSTR_OFFSETS
	.align		4
.L_14773:
        /*0140*/ 	.byte	0x04, 0x1c
        /*0142*/ 	.short	(.L_14775 - .L_14774)


	//   ....[0]....
.L_14774:
        /*0144*/ 	.word	0x00000d10


	//   ....[1]....
        /*0148*/ 	.word	0x00000dd0


	//----- nvinfo : EIATTR_CRS_STACK_SIZE
	.align		4
.L_14775:
        /*014c*/ 	.byte	0x04, 0x1e
        /*014e*/ 	.short	(.L_14777 - .L_14776)
.L_14776:
        /*0150*/ 	.word	0x00000000


	//----- nvinfo : EIATTR_CBANK_PARAM_SIZE
	.align		4
.L_14777:
        /*0154*/ 	.byte	0x03, 0x19
        /*0156*/ 	.short	0x0018


	//----- nvinfo : EIATTR_PARAM_CBANK
	.align		4
        /*0158*/ 	.byte	0x04, 0x0a
        /*015a*/ 	.short	(.L_14779 - .L_14778)
	.align		4
.L_14778:
        /*015c*/ 	.word	index@(.nv.constant0._ZN2at6native43_GLOBAL__N__9ae7fba5_10_SoftMax_cu_9f978f6322cunn_SoftMaxForwardRegIfffNS1_22SoftMaxForwardEpilogueElLi4EEEvPT1_PKT_T3_)
        /*0160*/ 	.short	0x0210
        /*0162*/ 	.short	0x0018


	//----- nvinfo : EIATTR_SW_WAR
	.align		4
.L_14779:
        /*0164*/ 	.byte	0x04, 0x36
        /*0166*/ 	.short	(.L_14781 - .L_14780)
.L_14780:
        /*0168*/ 	.word	0x00000008
.L_14781:


//--------------------- .nv.info._ZN2at6native43_GLOBAL__N__9ae7fba5_10_SoftMax_cu_9f978f6322cunn_SoftMaxForwardRegIfffNS1_22SoftMaxForwardEpilogueElLi3EEEvPT1_PKT_T3_ --------------------------
	.section	.nv.info._ZN2at6native43_GLOBAL__N__9ae7fba5_10_SoftMax_cu_9f978f6322cunn_SoftMaxForwardRegIfffNS1_22SoftMaxForwardEpilogueElLi3EEEvPT1_PKT_T3_,"",@"SHT_CUDA_INFO"
	.sectionflags	@""
	.align	4


	//----- nvinfo : EIATTR_CUDA_API_VERSION
	.align		4
        /*0000*/ 	.byte	0x04, 0x37
        /*0002*/ 	.short	(.L_14783 - .L_14782)
.L_14782:
        /*0004*/ 	.word	0x00000082


	//----- nvinfo : EIATTR_KPARAM_INFO
	.align		4
.L_14783:
        /*0008*/ 	.byte	0x04, 0x17
        /*000a*/ 	.short	(.L_14785 - .L_14784)
.L_14784:
        /*000c*/ 	.word	0x00000000
        /*0010*/ 	.short	0x0002
        /*0012*/ 	.short	0x0010
        /*0014*/ 	.byte	0x00, 0xf0, 0x21, 0x00


	//----- nvinfo : EIATTR_KPARAM_INFO
	.align		4
.L_14785:
        /*0018*/ 	.byte	0x04, 0x17
        /*001a*/ 	.short	(.L_14787 - .L_14786)
.L_14786:
        /*001c*/ 	.word	0x00000000
        /*0020*/ 	.short	0x0001
        /*0022*/ 	.short	0x0008
        /*0024*/ 	.byte	0x00, 0xf0, 0x21, 0x00


	//----- nvinfo : EIATTR_KPARAM_INFO
	.align		4
.L_14787:
        /*0028*/ 	.byte	0x04, 0x17
        /*002a*/ 	.short	(.L_14789 - .L_14788)
.L_14788:
        /*002c*/ 	.word	0x00000000
        /*0030*/ 	.short	0x0000
        /*0032*/ 	.short	0x0000
        /*0034*/ 	.byte	0x00, 0xf0, 0x21, 0x00


	//----- nvinfo : EIATTR_SPARSE_MMA_MASK
	.align		4
.L_14789:
        /*0038*/ 	.byte	0x03, 0x50
        /*003a*/ 	.short	0x0000


	//----- nvinfo : EIATTR_MAXREG_COUNT
	.align		4
        /*003c*/ 	.byte	0x03, 0x1b
        /*003e*/ 	.short	0x00ff


	//----- nvinfo : EIATTR_NUM_BARRIERS
	.align		4
        /*0040*/ 	.byte	0x02, 0x4c
        /*0042*/ 	.byte	0x01
	.zero		1


	//----- nvinfo : EIATTR_MERCURY_ISA_VERSION
	.align		4
        /*0044*/ 	.byte	0x03, 0x5f
        /*0046*/ 	.short	0x0101


	//----- nvinfo : EIATTR_COOP_GROUP_MASK_REGIDS
	.align		4
        /*0048*/ 	.byte	0x04, 0x29
        /*004a*/ 	.short	(.L_14791 - .L_14790)


	//   ....[0]....
.L_14790:
        /*004c*/ 	.word	0xffffffff


	//   ....[1]....
        /*0050*/ 	.word	0xffffffff


	//   ....[2]....
        /*0054*/ 	.word	0xffffffff


	//   ....[3]....
        /*0058*/ 	.word	0xffffffff


	//   ....[4]....
        /*005c*/ 	.word	0xffffffff


	//   ....[5]....
        /*0060*/ 	.word	0xffffffff


	//   ....[6]....
        /*0064*/ 	.word	0xffffffff


	//   ....[7]....
        /*0068*/ 	.word	0xffffffff


	//   ....[8]....
        /*006c*/ 	.word	0xffffffff


	//   ....[9]....
        /*0070*/ 	.word	0xffffffff


	//   ....[10]....
        /*0074*/ 	.word	0xffffffff


	//   ....[11]....
        /*0078*/ 	.word	0xffffffff


	//   ....[12]....
        /*007c*/ 	.word	0xffffffff


	//   ....[13]....
        /*0080*/ 	.word	0xffffffff


	//   ....[14]....
        /*0084*/ 	.word	0xffffffff


	//   ....[15]....
        /*0088*/ 	.word	0xffffffff


	//   ....[16]....
        /*008c*/ 	.word	0xffffffff


	//   ....[17]....
        /*0090*/ 	.word	0xffffffff


	//   ....[18]....
        /*0094*/ 	.word	0xffffffff


	//   ....[19]....
        /*0098*/ 	.word	0xffffffff


	//   ....[20]....
        /*009c*/ 	.word	0x05000015


	//   ....[21]....
        /*00a0*/ 	.word	0x05000015


	//   ....[22]....
        /*00a4*/ 	.word	0x05000015


	//   ....[23]....
        /*00a8*/ 	.word	0x05000015


	//   ....[24]....
        /*00ac*/ 	.word	0x05000015


	//   ....[25]....
        /*00b0*/ 	.word	0x05000015


	//   ....[26]....
        /*00b4*/ 	.word	0x05000015


	//   ....[27]....
        /*00b8*/ 	.word	0x05000015


	//   ....[28]....
        /*00bc*/ 	.word	0x05000015


	//   ....[29]....
        /*00c0*/ 	.word	0x05000015


	//----- nvinfo : EIATTR_COOP_GROUP_INSTR_OFFSETS
	.align		4
.L_14791:
        /*00c4*/ 	.byte	0x04, 0x28
        /*00c6*/ 	.short	(.L_14793 - .L_14792)


	//   ....[0]....
.L_14792:
        /*00c8*/ 	.word	0x000002f0


	//   ....[1]....
        /*00cc*/ 	.word	0x00000320


	//   ....[2]....
        /*00d0*/ 	.word	0x00000350


	//   ....[3]....
        /*00d4*/ 	.word	0x00000380


	//   ....[4]....
        /*00d8*/ 	.word	0x000003c0


	//   ....[5]....
        /*00dc*/ 	.word	0x000004f0


	//   ....[6]....
        /*00e0*/ 	.word	0x00000520


	//   ....[7]....
        /*00e4*/ 	.word	0x00000550


	//   ....[8]....
        /*00e8*/ 	.word	0x00000580


	//   ....[9]....
        /*00ec*/ 	.word	0x000005b0


	//   ....[10]....
        /*00f0*/ 	.word	0x00000770


	//   ....[11]....
        /*00f4*/ 	.word	0x00000790


	//   ....[12]....
        /*00f8*/ 	.word	0x000007b0


	//   ....[13]....
        /*00fc*/ 	.word	0x000007d0


	//   ....[14]....
        /*0100*/ 	.word	0x000007f0


	//   ....[15]....
        /*0104*/ 	.word	0x00000870


	//   ....[16]....
        /*0108*/ 	.word	0x00000890


	//   ....[17]....
        /*010c*/ 	.word	0x000008b0


	//   ....[18]....
        /*0110*/ 	.word	0x000008d0


	//   ....[19]....
        /*0114*/ 	.word	0x000008f0


	//   ....[20]....
        /*0118*/ 	.word	0x00000c40


	//   ....[21]....
        /*011c*/ 	.word	0x00000cc0


	//   ....[22]....
        /*0120*/ 	.word	0x00000d40


	//   ....[23]....
        /*0124*/ 	.word	0x00000dc0


	//   ....[24]....
        /*0128*/ 	.word	0x00000e40


	//   ....[25]....
        /*012c*/ 	.word	0x00000ec0


	//   ....[26]....
        /*0130*/ 	.word	0x00000f30


	//   ....[27]....
        /*0134*/ 	.word	0x00000fa0


	//   ....[28]....
        /*0138*/ 	.word	0x00001010


	//   ....[29]....
        /*013c*/ 	.word	0x00001080


	//----- nvinfo : EIATTR_EXIT_INSTR_OFFSETS
	.align		4
.L_14793:
        /*0140*/ 	.byte	0x04, 0x1c
        /*0142*/ 	.short	(.L_14795 - .L_14794)


	//   ....[0]....
.L_14794:
        /*0144*/ 	.word	0x00000b20


	//   ....[1]....
        /*0148*/ 	.word	0x00000be0


	//----- nvinfo : EIATTR_CRS_STACK_SIZE
	.align		4
.L_14795:
        /*014c*/ 	.byte	0x04, 0x1e
        /*014e*/ 	.short	(.L_14797 - .L_14796)
.L_14796:
        /*0150*/ 	.word	0x00000000


	//----- nvinfo : EIATTR_CBANK_PARAM_SIZE
	.align		4
.L_14797:
        /*0154*/ 	.byte	0x03, 0x19
        /*0156*/ 	.short	0x0018


	//----- nvinfo : EIATTR_PARAM_CBANK
	.align		4
        /*0158*/ 	.byte	0x04, 0x0a
        /*015a*/ 	.short	(.L_14799 - .L_14798)
	.align		4
.L_14798:
        /*015c*/ 	.word	index@(.nv.constant0._ZN2at6native43_GLOBAL__N__9ae7fba5_10_SoftMax_cu_9f978f6322cunn_SoftMaxForwardRegIfffNS1_22SoftMaxForwardEpilogueElLi3EEEvPT1_PKT_T3_)
        /*0160*/ 	.short	0x0210
        /*0162*/ 	.short	0x0018


	//----- nvinfo : EIATTR_SW_WAR
	.align		4
.L_14799:
        /*0164*/ 	.byte	0x04, 0x36
        /*0166*/ 	.short	(.L_14801 - .L_14800)
.L_14800:
        /*0168*/ 	.word	0x00000008
.L_14801:


//--------------------- .nv.info._ZN2at6native43_GLOBAL__N__9ae7fba5_10_SoftMax_cu_9f978f6322cunn_SoftMaxForwardRegIfffNS1_22SoftMaxForwardEpilogueElLi2EEEvPT1_PKT_T3_ --------------------------
	.section	.nv.info._ZN2at6native43_GLOBAL__N__9ae7fba5_10_SoftMax_cu_9f978f6322cunn_SoftMaxForwardRegIfffNS1_22SoftMaxForwardEpilogueElLi2EEEvPT1_PKT_T3_,"",@"SHT_CUDA_INFO"
	.sectionflags	@""
	.align	4


	//----- nvinfo : EIATTR_CUDA_API_VERSION
	.align		4
        /*0000*/ 	.byte	0x04, 0x37
        /*0002*/ 	.short	(.L_14803 - .L_14802)
.L_14802:
        /*0004*/ 	.word	0x00000082


	//----- nvinfo : EIATTR_KPARAM_INFO
	.align		4
.L_14803:
        /*0008*/ 	.byte	0x04, 0x17
        /*000a*/ 	.short	(.L_14805 - .L_14804)
.L_14804:
        /*000c*/ 	.word	0x00000000
        /*0010*/ 	.short	0x0002
        /*0012*/ 	.short	0x0010
        /*0014*/ 	.byte	0x00, 0xf0, 0x21, 0x00


	//----- nvinfo : EIATTR_KPARAM_INFO
	.align		4
.L_14805:
        /*0018*/ 	.byte	0x04, 0x17
        /*001a*/ 	.short	(.L_14807 - .L_14806)
.L_14806:
        /*001c*/ 	.word	0x00000000
        /*0020*/ 	.short	0x0001
        /*0022*/ 	.short	0x0008
        /*0024*/ 	.byte	0x00, 0xf0, 0x21, 0x00


	//----- nvinfo : EIATTR_KPARAM_INFO
	.align		4
.L_14807:
        /*0028*/ 	.byte	0x04, 0x17
        /*002a*/ 	.short	(.L_14809 - .L_14808)
.L_14808:
        /*002c*/ 	.word	0x00000000
        /*0030*/ 	.short	0x0000
        /*0032*/ 	.short	0x0000
        /*0034*/ 	.byte	0x00, 0xf0, 0x21, 0x00


	//----- nvinfo : EIATTR_SPARSE_MMA_MASK
	.align		4
.L_14809:
        /*0038*/ 	.byte	0x03, 0x50
        /*003a*/ 	.short	0x0000


	//----- nvinfo : EIATTR_MAXREG_COUNT
	.align		4
        /*003c*/ 	.byte	0x03, 0x1b
        /*003e*/ 	.short	0x00ff


	//----- nvinfo : EIATTR_NUM_BARRIERS
	.align		4
        /*0040*/ 	.byte	0x02, 0x4c
        /*0042*/ 	.byte	0x01
	.zero		1


	//----- nvinfo : EIATTR_MERCURY_ISA_VERSION
	.align		4
        /*0044*/ 	.byte	0x03, 0x5f
        /*0046*/ 	.short	0x0101


	//----- nvinfo : EIATTR_COOP_GROUP_MASK_REGIDS
	.align		4
        /*0048*/ 	.byte	0x04, 0x29
        /*004a*/ 	.short	(.L_14811 - .L_14810)


	//   ....[0]....
.L_14810:
        /*004c*/ 	.word	0xffffffff


	//   ....[1]....
        /*0050*/ 	.word	0xffffffff


	//   ....[2]....
        /*0054*/ 	.word	0xffffffff


	//   ....[3]....
        /*0058*/ 	.word	0xffffffff


	//   ....[4]....
        /*005c*/ 	.word	0xffffffff


	//   ....[5]....
        /*0060*/ 	.word	0xffffffff


	//   ....[6]....
        /*0064*/ 	.word	0xffffffff


	//   ....[7]....
        /*0068*/ 	.word	0xffffffff


	//   ....[8]....
        /*006c*/ 	.word	0xffffffff


	//   ....[9]....
        /*0070*/ 	.word	0xffffffff


	//   ....[10]....
        /*0074*/ 	.word	0xffffffff


	//   ....[11]....
        /*0078*/ 	.word	0xffffffff


	//   ....[12]....
        /*007c*/ 	.word	0xffffffff


	//   ....[13]....
        /*0080*/ 	.word	0xffffffff


	//   ....[14]....
        /*0084*/ 	.word	0xffffffff


	//   ....[15]....
        /*0088*/ 	.word	0xffffffff


	//   ....[16]....
        /*008c*/ 	.word	0xffffffff


	//   ....[17]....
        /*0090*/ 	.word	0xffffffff


	//   ....[18]....
        /*0094*/ 	.word	0xffffffff


	//   ....[19]....
        /*0098*/ 	.word	0xffffffff


	//   ....[20]....
        /*009c*/ 	.word	0x05000011


	//   ....[21]....
        /*00a0*/ 	.word	0x05000011


	//   ....[22]....
        /*00a4*/ 	.word	0x05000011


	//   ....[23]....
        /*00a8*/ 	.word	0x05000011


	//   ....[24]....
        /*00ac*/ 	.word	0x05000011


	//   ....[25]....
        /*00b0*/ 	.word	0x05000011


	//   ....[26]....
        /*00b4*/ 	.word	0x05000011


	//   ....[27]....
        /*00b8*/ 	.word	0x05000011


	//   ....[28]....
        /*00bc*/ 	.word	0x05000011


	//   ....[29]....
        /*00c0*/ 	.word	0x05000011


	//----- nvinfo : EIATTR_COOP_GROUP_INSTR_OFFSETS
	.align		4
.L_14811:
        /*00c4*/ 	.byte	0x04, 0x28
        /*00c6*/ 	.short	(.L_14813 - .L_14812)


	//   ....[0]....
.L_14812:
        /*00c8*/ 	.word	0x00000220


	//   ....[1]....
        /*00cc*/ 	.word	0x00000250


	//   ....[2]....
        /*00d0*/ 	.word	0x00000280


	//   ....[3]....
        /*00d4*/ 	.word	0x000002b0


	//   ....[4]....
        /*00d8*/ 	.word	0x00000310


	//   ....[5]....
        /*00dc*/ 	.word	0x00000430


	//   ....[6]....
        /*00e0*/ 	.word	0x00000460


	//   ....[7]....
        /*00e4*/ 	.word	0x00000490


	//   ....[8]....
        /*00e8*/ 	.word	0x000004c0


	//   ....[9]....
        /*00ec*/ 	.word	0x000004f0


	//   ....[10]....
        /*00f0*/ 	.word	0x00000660


	//   ....[11]....
        /*00f4*/ 	.word	0x00000680


	//   ....[12]....
        /*00f8*/ 	.word	0x000006a0


	//   ....[13]....
        /*00fc*/ 	.word	0x000006c0


	//   ....[14]....
        /*0100*/ 	.word	0x000006e0


	//   ....[15]....
        /*0104*/ 	.word	0x00000760


	//   ....[16]....
        /*0108*/ 	.word	0x00000780


	//   ....[17]....
        /*010c*/ 	.word	0x000007a0


	//   ....[18]....
        /*0110*/ 	.word	0x000007c0


	//   ....[19]....
        /*0114*/ 	.word	0x000007e0


	//   ....[20]....
        /*0118*/ 	.word	0x00000a50


	//   ....[21]....
        /*011c*/ 	.word	0x00000ad0


	//   ....[22]....
        /*0120*/ 	.word	0x00000b50


	//   ....[23]....
        /*0124*/ 	.word	0x00000bd0


	//   ....[24]....
        /*0128*/ 	.word	0x00000c50


	//   ....[25]....
        /*012c*/ 	.word	0x00000cd0


	//   ....[26]....
        /*0130*/ 	.word	0x00000d40


	//   ....[27]....
        /*0134*/ 	.word	0x00000db0


	//   ....[28]....
        /*0138*/ 	.word	0x00000e20


	//   ....[29]....
        /*013c*/ 	.word	0x00000e90


	//----- nvinfo : EIATTR_EXIT_INSTR_OFFSETS
	.align		4
.L_14813:
        /*0140*/ 	.byte	0x04, 0x1c
        /*0142*/ 	.short	(.L_14815 - .L_14814)


	//   ....[0]....
.L_14814:
        /*0144*/ 	.word	0x00000930


	//   ....[1]....
        /*0148*/ 	.word	0x000009f0


	//----- nvinfo : EIATTR_CRS_STACK_SIZE
	.align		4
.L_14815:
        /*014c*/ 	.byte	0x04, 0x1e
        /*014e*/ 	.short	(.L_14817 - .L_14816)
.L_14816:
        /*0150*/ 	.word	0x00000000


	//----- nvinfo : EIATTR_CBANK_PARAM_SIZE
	.align		4
.L_14817:
        /*0154*/ 	.byte	0x03, 0x19
        /*0156*/ 	.short	0x0018


	//----- nvinfo : EIATTR_PARAM_CBANK
	.align		4
        /*0158*/ 	.byte	0x04, 0x0a
        /*015a*/ 	.short	(.L_14819 - .L_14818)
	.align		4
.L_14818:
        /*015c*/ 	.word	index@(.nv.constant0._ZN2at6native43_GLOBAL__N__9ae7fba5_10_SoftMax_cu_9f978f6322cunn_SoftMaxForwardRegIfffNS1_22SoftMaxForwardEpilogueElLi2EEEvPT1_PKT_T3_)
        /*0160*/ 	.short	0x0210
        /*0162*/ 	.short	0x0018


	//----- nvinfo : EIATTR_SW_WAR
	.align		4
.L_14819:
        /*0164*/ 	.byte	0x04, 0x36
        /*0166*/ 	.short	(.L_14821 - .L_14820)
.L_14820:
        /*0168*/ 	.word	0x00000008
.L_14821:


//--------------------- .nv.info._ZN2at6native43_GLOBAL__N__9ae7fba5_10_SoftMax_cu_9f978f6322cunn_SoftMaxForwardRegIfffNS1_22SoftMaxForwardEpilogueElLi1EEEvPT1_PKT_T3_ --------------------------
	.section	.nv.info._ZN2at6native43_GLOBAL__N__9ae7fba5_10_SoftMax_cu_9f978f6322cunn_SoftMaxForwardRegIfffNS1_22SoftMaxForwardEpilogueElLi1EEEvPT1_PKT_T3_,"",@"SHT_CUDA_INFO"
	.sectionflags	@""
	.align	4


	//----- nvinfo : EIATTR_CUDA_API_VERSION
	.align		4
        /*0000*/ 	.byte	0x04, 0x37
        /*0002*/ 	.short	(.L_14823 - .L_14822)
.L_14822:
        /*0004*/ 	.word	0x00000082


	//----- nvinfo : EIATTR_KPARAM_INFO
	.align		4
.L_14823:
        /*0008*/ 	.byte	0x04, 0x17
        /*000a*/ 	.short	(.L_14825 - .L_14824)
.L_14824:
        /*000c*/ 	.word	0x00000000
        /*0010*/ 	.short	0x0002
        /*0012*/ 	.short	0x0010
        /*0014*/ 	.byte	0x00, 0xf0, 0x21, 0x00


	//----- nvinfo : EIATTR_KPARAM_INFO
	.align		4
.L_14825:
        /*0018*/ 	.byte	0x04, 0x17
        /*001a*/ 	.short	(.L_14827 - .L_14826)
.L_14826:
        /*001c*/ 	.word	0x00000000
        /*0020*/ 	.short	0x0001
        /*0022*/ 	.short	0x0008
        /*0024*/ 	.byte	0x00, 0xf0, 0x21, 0x00


	//----- nvinfo : EIATTR_KPARAM_INFO
	.align		4
.L_14827:
        /*0028*/ 	.byte	0x04, 0x17
        /*002a*/ 	.short	(.L_14829 - .L_14828)
.L_14828:
        /*002c*/ 	.word	0x00000000
        /*0030*/ 	.short	0x0000
        /*0032*/ 	.short	0x0000
        /*0034*/ 	.byte	0x00, 0xf0, 0x21, 0x00


	//----- nvinfo : EIATTR_SPARSE_MMA_MASK
	.align		4
.L_14829:
        /*0038*/ 	.byte	0x03, 0x50
        /*003a*/ 	.short	0x0000


	//----- nvinfo : EIATTR_MAXREG_COUNT
	.align		4
        /*003c*/ 	.byte	0x03, 0x1b
        /*003e*/ 	.short	0x00ff


	//----- nvinfo : EIATTR_NUM_BARRIERS
	.align		4
        /*0040*/ 	.byte	0x02, 0x4c
        /*0042*/ 	.byte	0x01
	.zero		1


	//----- nvinfo : EIATTR_MERCURY_ISA_VERSION
	.align		4
        /*0044*/ 	.byte	0x03, 0x5f
        /*0046*/ 	.short	0x0101


	//----- nvinfo : EIATTR_COOP_GROUP_MASK_REGIDS
	.align		4
        /*0048*/ 	.byte	0x04, 0x29
        /*004a*/ 	.short	(.L_14831 - .L_14830)


	//   ....[0]....
.L_14830:
        /*004c*/ 	.word	0xffffffff


	//   ....[1]....
        /*0050*/ 	.word	0xffffffff


	//   ....[2]....
        /*0054*/ 	.word	0xffffffff


	//   ....[3]....
        /*0058*/ 	.word	0xffffffff


	//   ....[4]....
        /*005c*/ 	.word	0xffffffff


	//   ....[5]....
        /*0060*/ 	.word	0xffffffff


	//   ....[6]....
        /*0064*/ 	.word	0xffffffff


	//   ....[7]....
        /*0068*/ 	.word	0xffffffff


	//   ....[8]....
        /*006c*/ 	.word	0xffffffff


	//   ....[9]....
        /*0070*/ 	.word	0xffffffff


	//   ....[10]....
        /*0074*/ 	.word	0xffffffff


	//   ....[11]....
        /*0078*/ 	.word	0xffffffff


	//   ....[12]....
        /*007c*/ 	.word	0xffffffff


	//   ....[13]....
        /*0080*/ 	.word	0xffffffff


	//   ....[14]....
        /*0084*/ 	.word	0xffffffff


	//   ....[15]....
        /*0088*/ 	.word	0xffffffff


	//   ....[16]....
        /*008c*/ 	.word	0xffffffff


	//   ....[17]....
        /*0090*/ 	.word	0xffffffff


	//   ....[18]....
        /*0094*/ 	.word	0xffffffff


	//   ....[19]....
        /*0098*/ 	.word	0xffffffff


	//   ....[20]....
        /*009c*/ 	.word	0x0500000e


	//   ....[21]....
        /*00a0*/ 	.word	0x0500000e


	//   ....[22]....
        /*00a4*/ 	.word	0x0500000e


	//   ....[23]....
        /*00a8*/ 	.word	0x0500000e


	//   ....[24]....
        /*00ac*/ 	.word	0x0500000e


	//   ....[25]....
        /*00b0*/ 	.word	0x0500000e


	//   ....[26]....
        /*00b4*/ 	.word	0x0500000e


	//   ....[27]....
        /*00b8*/ 	.word	0x0500000e


	//   ....[28]....
        /*00bc*/ 	.word	0x0500000e


	//   ....[29]....
        /*00c0*/ 	.word	0x0500000e


	//----- nvinfo : EIATTR_COOP_GROUP_INSTR_OFFSETS
	.align		4
.L_14831:
        /*00c4*/ 	.byte	0x04, 0x28
        /*00c6*/ 	.short	(.L_14833 - .L_14832)


	//   ....[0]....
.L_14832:
        /*00c8*/ 	.word	0x00000180


	//   ....[1]....
        /*00cc*/ 	.word	0x000001c0


	//   ....[2]....
        /*00d0*/ 	.word	0x00000220


	//   ....[3]....
        /*00d4*/ 	.word	0x00000260


	//   ....[4]....
        /*00d8*/ 	.word	0x000002b0


	//   ....[5]....
        /*00dc*/ 	.word	0x00000380


	//   ....[6]....
        /*00e0*/ 	.word	0x000003b0


	//   ....[7]....
        /*00e4*/ 	.word	0x000003e0


	//   ....[8]....
        /*00e8*/ 	.word	0x00000410


	//   ....[9]....
        /*00ec*/ 	.word	0x00000440


	//   ....[10]....
        /*00f0*/ 	.word	0x00000570


	//   ....[11]....
        /*00f4*/ 	.word	0x00000590


	//   ....[12]....
        /*00f8*/ 	.word	0x000005b0


	//   ....[13]....
        /*00fc*/ 	.word	0x000005d0


	//   ....[14]....
        /*0100*/ 	.word	0x000005f0


	//   ....[15]....
        /*0104*/ 	.word	0x00000670


	//   ....[16]....
        /*0108*/ 	.word	0x00000690


	//   ....[17]....
        /*010c*/ 	.word	0x000006b0


	//   ....[18]....
        /*0110*/ 	.word	0x000006d0


	//   ....[19]....
        /*0114*/ 	.word	0x000006f0


	//   ....[20]....
        /*0118*/ 	.word	0x00000880


	//   ....[21]....
        /*011c*/ 	.word	0x00000900


	//   ....[22]....
        /*0120*/ 	.word	0x00000980


	//   ....[23]....
        /*0124*/ 	.word	0x00000a00


	//   ....[24]....
        /*0128*/ 	.word	0x00000a80


	//   ....[25]....
        /*012c*/ 	.word	0x00000b00


	//   ....[26]....
        /*0130*/ 	.word	0x00000b70


	//   ....[27]....
        /*0134*/ 	.word	0x00000be0


	//   ....[28]....
        /*0138*/ 	.word	0x00000c50


	//   ....[29]....
        /*013c*/ 	.word	0x00000cc0


	//----- nvinfo : EIATTR_EXIT_INSTR_OFFSETS
	.align		4
.L_14833:
        /*0140*/ 	.byte	0x04, 0x1c
        /*0142*/ 	.short	(.L_14835 - .L_14834)


	//   ....[0]....
.L_14834:
        /*0144*/ 	.word	0x00000750


	//   ....[1]....
        /*0148*/ 	.word	0x00000820


	//----- nvinfo : EIATTR_CRS_STACK_SIZE
	.align		4
.L_14835:
        /*014c*/ 	.byte	0x04, 0x1e
        /*014e*/ 	.short	(.L_14837 - .L_14836)
.L_14836:
        /*0150*/ 	.word	0x00000000


	//----- nvinfo : EIATTR_CBANK_PARAM_SIZE
	.align		4
.L_14837:
        /*0154*/ 	.byte	0x03, 0x19
        /*0156*/ 	.short	0x0018


	//----- nvinfo : EIATTR_PARAM_CBANK
	.align		4
        /*0158*/ 	.byte	0x04, 0x0a
        /*015a*/ 	.short	(.L_14839 - .L_14838)
	.align		4
.L_14838:
        /*015c*/ 	.word	index@(.nv.constant0._ZN2at6native43_GLOBAL__N__9ae7fba5_10_SoftMax_cu_9f978f6322cunn_SoftMaxForwardRegIfffNS1_22SoftMaxForwardEpilogueElLi1EEEvPT1_PKT_T3_)
        /*0160*/ 	.short	0x0210
        /*0162*/ 	.short	0x0018


	//----- nvinfo : EIATTR_SW_WAR
	.align		4
.L_14839:
        /*0164*/ 	.byte	0x04, 0x36
        /*0166*/ 	.short	(.L_14841 - .L_14840)
.L_14840:
        /*0168*/ 	.word	0x00000008
.L_14841:


//--------------------- .nv.info._ZN2at6native43_GLOBAL__N__9ae7fba5_10_SoftMax_cu_9f978f6319cunn_SoftMaxForwardILi2EdddNS1_22SoftMaxForwardEpilogueEEEvPT2_PKT0_i --------------------------
	.section	.nv.info._ZN2at6native43_GLOBAL__N__9ae7fba5_10_SoftMax_cu_9f978f6319cunn_SoftMaxForwardILi2EdddNS1_22SoftMaxForwardEpilogueEEEvPT2_PKT0_i,"",@"SHT_CUDA_INFO"
	.sectionflags	@""
	.align	4


	//----- nvinfo : EIATTR_CUDA_API_VERSION
	.align		4
        /*0000*/ 	.byte	0x04, 0x37
        /*0002*/ 	.short	(.L_14843 - .L_14842)
.L_14842:
        /*0004*/ 	.word	0x00000082


	//----- nvinfo : EIATTR_KPARAM_INFO
	.align		4
.L_14843:
        /*0008*/ 	.byte	0x04, 0x17
        /*000a*/ 	.short	(.L_14845 - .L_14844)
.L_14844:
        /*000c*/ 	.word	0x00000000
        /*0010*/ 	.short	0x0002
        /*0012*/ 	.short	0x0010
        /*0014*/ 	.byte	0x00, 0xf0, 0x11, 0x00


	//----- nvinfo : EIATTR_KPARAM_INFO
	.align		4
.L_14845:
        /*0018*/ 	.byte	0x04, 0x17
        /*001a*/ 	.short	(.L_14847 - .L_14846)
.L_14846:
        /*001c*/ 	.word	0x00000000
        /*0020*/ 	.short	0x0001
        /*0022*/ 	.short	0x0008
        /*0024*/ 	.byte	0x00, 0xf0, 0x21, 0x00


	//----- nvinfo : EIATTR_KPARAM_INFO
	.align		4
.L_14847:
        /*0028*/ 	.byte	0x04, 0x17
        /*002a*/ 	.short	(.L_14849 - .L_14848)
.L_14848:
        /*002c*/ 	.word	0x00000000
        /*0030*/ 	.short	0x0000
        /*0032*/ 	.short	0x0000
        /*0034*/ 	.byte	0x00, 0xf0, 0x21, 0x00


	//----- nvinfo : EIATTR_SPARSE_MMA_MASK
	.align		4
.L_14849:
        /*0038*/ 	.byte	0x03, 0x50
        /*003a*/ 	.short	0x0000


	//----- nvinfo : EIATTR_MAXREG_COUNT
	.align		4
        /*003c*/ 	.byte	0x03, 0x1b
        /*003e*/ 	.short	0x00ff


	//----- nvinfo : EIATTR_NUM_BARRIERS
	.align		4
        /*0040*/ 	.byte	0x02, 0x4c
        /*0042*/ 	.byte	0x01
	.zero		1


	//----- nvinfo : EIATTR_MERCURY_ISA_VERSION
	.align		4
        /*0044*/ 	.byte	0x03, 0x5f
        /*0046*/ 	.short	0x0101


	//----- nvinfo : EIATTR_COOP_GROUP_MASK_REGIDS
	.align		4
        /*0048*/ 	.byte	0x04, 0x29
        /*004a*/ 	.short	(.L_14851 - .L_14850)


	//   ....[0]....
.L_14850:
        /*004c*/ 	.word	0xffffffff


	//   ....[1]....
        /*0050*/ 	.word	0xffffffff


	//   ....[2]....
        /*0054*/ 	.word	0xffffffff


	//   ....[3]....
        /*0058*/ 	.word	0xffffffff


	//   ....[4]....
        /*005c*/ 	.word	0xffffffff


	//   ....[5]....
        /*0060*/ 	.word	0xffffffff


	//   ....[6]....
        /*0064*/ 	.word	0xffffffff


	//   ....[7]....
        /*0068*/ 	.word	0xffffffff


	//   ....[8]....
        /*006c*/ 	.word	0xffffffff


	//   ....[9]....
        /*0070*/ 	.word	0xffffffff


	//   ....[10]....
        /*0074*/ 	.word	0xffffffff


	//   ....[11]....
        /*0078*/ 	.word	0xffffffff


	//   ....[12]....
        /*007c*/ 	.word	0xffffffff


	//   ....[13]....
        /*0080*/ 	.word	0xffffffff


	//   ....[14]....
        /*0084*/ 	.word	0xffffffff


	//   ....[15]....
        /*0088*/ 	.word	0xffffffff


	//   ....[16]....
        /*008c*/ 	.word	0xffffffff


	//   ....[17]....
        /*0090*/ 	.word	0xffffffff


	//   ....[18]....
        /*0094*/ 	.word	0xffffffff


	//   ....[19]....
        /*0098*/ 	.word	0xffffffff


	//   ....[20]....
        /*009c*/ 	.word	0xffffffff


	//   ....[21]....
        /*00a0*/ 	.word	0xffffffff


	//   ....[22]....
        /*00a4*/ 	.word	0xffffffff


	//   ....[23]....
        /*00a8*/ 	.word	0xffffffff


	//   ....[24]....
        /*00ac*/ 	.word	0xffffffff


	//   ....[25]....
        /*00b0*/ 	.word	0xffffffff


	//   ....[26]....
        /*00b4*/ 	.word	0xffffffff


	//   ....[27]....
        /*00b8*/ 	.word	0xffffffff


	//   ....[28]....
        /*00bc*/ 	.word	0xffffffff


	//   ....[29]....
        /*00c0*/ 	.word	0xffffffff


	//   ....[30]....
        /*00c4*/ 	.word	0xffffffff


	//   ....[31]....
        /*00c8*/ 	.word	0xffffffff


	//   ....[32]....
        /*00cc*/ 	.word	0xffffffff


	//   ....[33]....
        /*00d0*/ 	.word	0xffffffff


	//   ....[34]....
        /*00d4*/ 	.word	0xffffffff


	//   ....[35]....
        /*00d8*/ 	.word	0xffffffff


	//   ....[36]....
        /*00dc*/ 	.word	0xffffffff


	//   ....[37]....
        /*00e0*/ 	.word	0xffffffff


	//   ....[38]....
        /*00e4*/ 	.word	0xffffffff


	//   ....[39]....
        /*00e8*/ 	.word	0xffffffff


	//   ....[40]....
        /*00ec*/ 	.word	0x05000006


	//   ....[41]....
        /*00f0*/ 	.word	0x05000006


	//   ....[42]....
        /*00f4*/ 	.word	0x05000006


	//   ....[43]....
        /*00f8*/ 	.word	0x05000006


	//   ....[44]....
        /*00fc*/ 	.word	0x05000006


	//   ....[45]....
        /*0100*/ 	.word	0x05000006


	//   ....[46]....
        /*0104*/ 	.word	0x05000006


	//   ....[47]....
        /*0108*/ 	.word	0x05000006


	//   ....[48]....
        /*010c*/ 	.word	0x05000006


	//   ....[49]....
        /*0110*/ 	.word	0x05000006


	//   ....[50]....
        /*0114*/ 	.word	0x05000006


	//   ....[51]....
        /*0118*/ 	.word	0x05000006


	//   ....[52]....
        /*011c*/ 	.word	0x05000006


	//   ....[53]....
        /*0120*/ 	.word	0x05000006


	//   ....[54]....
        /*0124*/ 	.word	0x05000006


	//   ....[55]....
        /*0128*/ 	.word	0x05000006


	//   ....[56]....
        /*012c*/ 	.word	0x05000006


	//   ....[57]....
        /*0130*/ 	.word	0x05000006


	//   ....[58]....
        /*0134*/ 	.word	0x05000006


	//   ....[59]....
        /*0138*/ 	.word	0x05000006


	//----- nvinfo : EIATTR_COOP_GROUP_INSTR_OFFSETS
	.align		4
.L_14851:
        /*013c*/ 	.byte	0x04, 0x28
        /*013e*/ 	.short	(.L_14853 - .L_14852)


	//   ....[0]....
.L_14852:
        /*0140*/ 	.word	0x00000770


	//   ....[1]....
        /*0144*/ 	.word	0x000007b0


	//   ....[2]....
        /*0148*/ 	.word	0x00000840


	//   ....[3]....
        /*014c*/ 	.word	0x00000850


	//   ....[4]....
        /*0150*/ 	.word	0x00000890


	//   ....[5]....
        /*0154*/ 	.word	0x000008a0


	//   ....[6]....
        /*0158*/ 	.word	0x000008f0


	//   ....[7]....
        /*015c*/ 	.word	0x00000910


	//   ....[8]....
        /*0160*/ 	.word	0x000009a0


	//   ....[9]....
        /*0164*/ 	.word	0x000009c0


	//   ....[10]....
        /*0168*/ 	.word	0x00000a90


	//   ....[11]....
        /*016c*/ 	.word	0x00000aa0


	//   ....[12]....
        /*0170*/ 	.word	0x00000b00


	//   ....[13]....
        /*0174*/ 	.word	0x00000b30


	//   ....[14]....
        /*0178*/ 	.word	0x00000b70


	//   ....[15]....
        /*017c*/ 	.word	0x00000ba0


	//   ....[16]....
        /*0180*/ 	.word	0x00000be0


	//   ....[17]....
        /*0184*/ 	.word	0x00000c10


	//   ....[18]....
        /*0188*/ 	.word	0x00000c50


	//   ....[19]....
        /*018c*/ 	.word	0x00000c60


	//   ....[20]....
        /*0190*/ 	.word	0x00001e50


	//   ....[21]....
        /*0194*/ 	.word	0x00001e70


	//   ....[22]....
        /*0198*/ 	.word	0x00001eb0


	//   ....[23]....
        /*019c*/ 	.word	0x00001ec0


	//   ....[24]....
        /*01a0*/ 	.word	0x00001ee0


	//   ....[25]....
        /*01a4*/ 	.word	0x00001ef0


	//   ....[26]....
        /*01a8*/ 	.word	0x00001f10


	//   ....[27]....
        /*01ac*/ 	.word	0x00001f20


	//   ....[28]....
        /*01b0*/ 	.word	0x00001f40


	//   ....[29]....
        /*01b4*/ 	.word	0x00001f50


	//   ....[30]....
        /*01b8*/ 	.word	0x000020d0


	//   ....[31]....
        /*01bc*/ 	.word	0x000020e0


	//   ....[32]....
        /*01c0*/ 	.word	0x00002120


	//   ....[33]....
        /*01c4*/ 	.word	0x00002130


	//   ....[34]....
        /*01c8*/ 	.word	0x00002170


	//   ....[35]....
        /*01cc*/ 	.word	0x00002180


	//   ....[36]....
        /*01d0*/ 	.word	0x000021c0


	//   ....[37]....
        /*01d4*/ 	.word	0x000021d0


	//   ....[38]....
        /*01d8*/ 	.word	0x000021f0


	//   ....[39]....
        /*01dc*/ 	.word	0x00002200


	//   ....[40]....
        /*01e0*/ 	.word	0x00004510


	//   ....[41]....
        /*01e4*/ 	.word	0x00004560


	//   ....[42]....
        /*01e8*/ 	.word	0x00004620


	//   ....[43]....
        /*01ec*/ 	.word	0x00004670


	//   ....[44]....
        /*01f0*/ 	.word	0x00004740


	//   ....[45]....
        /*01f4*/ 	.word	0x00004790


	//   ....[46]....
        /*01f8*/ 	.word	0x00004860


	//   ....[47]....
        /*01fc*/ 	.word	0x000048b0


	//   ....[48]....
        /*0200*/ 	.word	0x00004980


	//   ....[49]....
        /*0204*/ 	.word	0x000049d0


	//   ....[50]....
        /*0208*/ 	.word	0x00004a60


	//   ....[51]....
        /*020c*/ 	.word	0x00004ab0


	//   ....[52]....
        /*0210*/ 	.word	0x00004b20


	//   ....[53]....
        /*0214*/ 	.word	0x00004b70


	//   ....[54]....
        /*0218*/ 	.word	0x00004be0


	//   ....[55]....
        /*021c*/ 	.word	0x00004c30


	//   ....[56]....
        /*0220*/ 	.word	0x00004ca0


	//   ....[57]....
        /*0224*/ 	.word	0x00004cf0


	//   ....[58]....
        /*0228*/ 	.word	0x00004d60


	//   ....[59]....
        /*022c*/ 	.word	0x00004db0


	//----- nvinfo : EIATTR_EXIT_INSTR_OFFSETS
	.align		4
.L_14853:
        /*0230*/ 	.byte	0x04, 0x1c
        /*0232*/ 	.short	(.L_14855 - .L_14854)


	//   ....[0]....
.L_14854:
        /*0234*/ 	.word	0x00002380


	//   ....[1]....
        /*0238*/ 	.word	0x00002a60


	//   ....[2]....
        /*023c*/ 	.word	0x00003e50


	//   ....[3]....
        /*0240*/ 	.word	0x000044b0


	//----- nvinfo : EIATTR_CRS_STACK_SIZE
	.align		4
.L_14855:
        /*0244*/ 	.byte	0x04, 0x1e
        /*0246*/ 	.short	(.L_14857 - .L_14856)
.L_14856:
        /*0248*/ 	.word	0x00000000


	//----- nvinfo : EIATTR_CBANK_PARAM_SIZE
	.align		4
.L_14857:
        /*024c*/ 	.byte	0x03, 0x19
        /*024e*/ 	.short	0x0014


	//----- nvinfo : EIATTR_PARAM_CBANK
	.align		4
        /*0250*/ 	.byte	0x04, 0x0a
        /*0252*/ 	.short	(.L_14859 - .L_14858)
	.align		4
.L_14858:
        /*0254*/ 	.word	index@(.nv.constant0._ZN2at6native43_GLOBAL__N__9ae7fba5_10_SoftMax_cu_9f978f6319cunn_SoftMaxForwardILi2EdddNS1_22SoftMaxForwardEpilogueEEEvPT2_PKT0_i)
        /*0258*/ 	.short	0x0210
        /*025a*/ 	.short	0x0014


	//----- nvinfo : EIATTR_SW_WAR
	.align		4
.L_14859:
        /*025c*/ 	.byte	0x04, 0x36
        /*025e*/ 	.short	(.L_14861 - .L_14860)
.L_14860:
        /*0260*/ 	.word	0x00000008
.L_14861:


//--------------------- .nv.info._ZN2at6native43_GLOBAL__N__9ae7fba5_10_SoftMax_cu_9f978f6323cunn_SoftMaxForwardSmemILi2EdddNS1_22SoftMaxForwardEpilogueElEEvPT2_PKT0_T4_ --------------------------
	.section	.nv.info._ZN2at6native43_GLOBAL__N__9ae7fba5_10_SoftMax_cu_9f978f6323cunn_SoftMaxForwardSmemILi2EdddNS1_22SoftMaxForwardEpilogueElEEvPT2_PKT0_T4_,"",@"SHT_CUDA_INFO"
	.sectionflags	@""
	.align	4


	//----- nvinfo : EIATTR_CUDA_API_VERSION
	.align		4
        /*0000*/ 	.byte	0x04, 0x37
        /*0002*/ 	.short	(.L_14863 - .L_14862)
.L_14862:
        /*0004*/ 	.word	0x00000082


	//----- nvinfo : EIATTR_KPARAM_INFO
	.align		4
.L_14863:
        /*0008*/ 	.byte	0x04, 0x17
        /*000a*/ 	.short	(.L_14865 - .L_14864)
.L_14864:
        /*000c*/ 	.word	0x00000000
        /*0010*/ 	.short	0x0002
        /*0012*/ 	.short	0x0010
        /*0014*/ 	.byte	0x00, 0xf0, 0x21, 0x00


	//----- nvinfo : EIATTR_KPARAM_INFO
	.align		4
.L_14865:
        /*0018*/ 	.byte	0x04, 0x17
        /*001a*/ 	.short	(.L_14867 - .L_14866)
.L_14866:
        /*001c*/ 	.word	0x00000000
        /*0020*/ 	.short	0x0001
        /*0022*/ 	.short	0x0008
        /*0024*/ 	.byte	0x00, 0xf0, 0x21, 0x00


	//----- nvinfo : EIATTR_KPARAM_INFO
	.align		4
.L_14867:
        /*0028*/ 	.byte	0x04, 0x17
        /*002a*/ 	.short	(.L_14869 - .L_14868)
.L_14868:
        /*002c*/ 	.word	0x00000000
        /*0030*/ 	.short	0x0000
        /*0032*/ 	.short	0x0000
        /*0034*/ 	.byte	0x00, 0xf0, 0x21, 0x00


	//----- nvinfo : EIATTR_SPARSE_MMA_MASK
	.align		4
.L_14869:
        /*0038*/ 	.byte	0x03, 0x50
        /*003a*/ 	.short	0x0000


	//----- nvinfo : EIATTR_MAXREG_COUNT
	.align		4
        /*003c*/ 	.byte	0x03, 0x1b
        /*003e*/ 	.short	0x00ff


	//----- nvinfo : EIATTR_NUM_BARRIERS
	.align		4
        /*0040*/ 	.byte	0x02, 0x4c
        /*0042*/ 	.byte	0x01
	.zero		1


	//----- nvinfo : EIATTR_MERCURY_ISA_VERSION
	.align		4
        /*0044*/ 	.byte	0x03, 0x5f
        /*0046*/ 	.short	0x0101


	//----- nvinfo : EIATTR_COOP_GROUP_MASK_REGIDS
	.align		4
        /*0048*/ 	.byte	0x04, 0x29
        /*004a*/ 	.short	(.L_14871 - .L_14870)


	//   ....[0]....
.L_14870:
        /*004c*/ 	.word	0xffffffff


	//   ....[1]....
        /*0050*/ 	.word	0xffffffff


	//   ....[2]....
        /*0054*/ 	.word	0xffffffff


	//   ....[3]....
        /*0058*/ 	.word	0xffffffff


	//   ....[4]....
        /*005c*/ 	.word	0xffffffff


	//   ....[5]....
        /*0060*/ 	.word	0xffffffff


	//   ....[6]....
        /*0064*/ 	.word	0xffffffff


	//   ....[7]....
        /*0068*/ 	.word	0xffffffff


	//   ....[8]....
        /*006c*/ 	.word	0xffffffff


	//   ....[9]....
        /*0070*/ 	.word	0xffffffff


	//   ....[10]....
        /*0074*/ 	.word	0xffffffff


	//   ....[11]....
        /*0078*/ 	.word	0xffffffff


	//   ....[12]....
        /*007c*/ 	.word	0xffffffff


	//   ....[13]....
        /*0080*/ 	.word	0xffffffff


	//   ....[14]....
        /*0084*/ 	.word	0xffffffff


	//   ....[15]....
        /*0088*/ 	.word	0xffffffff


	//   ....[16]....
        /*008c*/ 	.word	0xffffffff


	//   ....[17]....
        /*0090*/ 	.word	0xffffffff


	//   ....[18]....
        /*0094*/ 	.word	0xffffffff


	//   ....[19]....
        /*0098*/ 	.word	0xffffffff


	//   ....[20]....
        /*009c*/ 	.word	0xffffffff


	//   ....[21]....
        /*00a0*/ 	.word	0xffffffff


	//   ....[22]....
        /*00a4*/ 	.word	0xffffffff


	//   ....[23]....
        /*00a8*/ 	.word	0xffffffff


	//   ....[24]....
        /*00ac*/ 	.word	0xffffffff


	//   ....[25]....
        /*00b0*/ 	.word	0xffffffff


	//   ....[26]....
        /*00b4*/ 	.word	0xffffffff


	//   ....[27]....
        /*00b8*/ 	.word	0xffffffff


	//   ....[28]....
        /*00bc*/ 	.word	0xffffffff


	//   ....[29]....
        /*00c0*/ 	.word	0xffffffff


	//   ....[30]....
        /*00c4*/ 	.word	0xffffffff


	//   ....[31]....
        /*00c8*/ 	.word	0xffffffff


	//   ....[32]....
        /*00cc*/ 	.word	0xffffffff


	//   ....[33]....
        /*00d0*/ 	.word	0xffffffff


	//   ....[34]....
        /*00d4*/ 	.word	0xffffffff


	//   ....[35]....
        /*00d8*/ 	.word	0xffffffff


	//   ....[36]....
        /*00dc*/ 	.word	0xffffffff


	//   ....[37]....
        /*00e0*/ 	.word	0xffffffff


	//   ....[38]....
        /*00e4*/ 	.word	0xffffffff


	//   ....[39]....
        /*00e8*/ 	.word	0xffffffff


	//   ....[40]....
        /*00ec*/ 	.word	0x05000007


	//   ....[41]....
        /*00f0*/ 	.word	0x05000007


	//   ....[42]....
        /*00f4*/ 	.word	0x05000007


	//   ....[43]....
        /*00f8*/ 	.word	0x05000007


	//   ....[44]....
        /*00fc*/ 	.word	0x05000007


	//   ....[45]....
        /*0100*/ 	.word	0x05000007


	//   ....[46]....
        /*0104*/ 	.word	0x05000007


	//   ....[47]....
        /*0108*/ 	.word	0x05000007


	//   ....[48]....
        /*010c*/ 	.word	0x05000007


	//   ....[49]....
        /*0110*/ 	.word	0x05000007


	//   ....[50]....
        /*0114*/ 	.word	0x05000007


	//   ....[51]....
        /*0118*/ 	.word	0x05000007


	//   ....[52]....
        /*011c*/ 	.word	0x05000007


	//   ....[53]....
        /*0120*/ 	.word	0x05000007


	//   ....[54]....
        /*0124*/ 	.word	0x05000007


	//   ....[55]....
        /*0128*/ 	.word	0x05000007


	//   ....[56]....
        /*012c*/ 	.word	0x05000007


	//   ....[57]....
        /*0130*/ 	.word	0x05000007


	//   ....[58]....
        /*0134*/ 	.word	0x05000007


	//   ....[59]....
        /*0138*/ 	.word	0x05000007


	//----- nvinfo : EIATTR_COOP_GROUP_INSTR_OFFSETS
	.align		4
.L_14871:
        /*013c*/ 	.byte	0x04, 0x28
        /*013e*/ 	.short	(.L_14873 - .L_14872)


	//   ....[0]....
.L_14872:
        /*0140*/ 	.word	0x000003a0


	//   ....[1]....
        /*0144*/ 	.word	0x000003e0


	//   ....[2]....
        /*0148*/ 	.word	0x00000470


	//   ....[3]....
        /*014c*/ 	.word	0x00000480


	//   ....[4]....
        /*0150*/ 	.word	0x000004d0


	//   ....[5]....
        /*0154*/ 	.word	0x00000500


	//   ....[6]....
        /*0158*/ 	.word	0x00000570


	//   ....[7]....
        /*015c*/ 	.word	0x00000580


	//   ....[8]....
        /*0160*/ 	.word	0x000005d0


	//   ....[9]....
        /*0164*/ 	.word	0x000005e0


	//   ....[10]....
        /*0168*/ 	.word	0x000006e0


	//   ....[11]....
        /*016c*/ 	.word	0x000006f0


	//   ....[12]....
        /*0170*/ 	.word	0x00000730


	//   ....[13]....
        /*0174*/ 	.word	0x00000740


	//   ....[14]....
        /*0178*/ 	.word	0x00000780


	//   ....[15]....
        /*017c*/ 	.word	0x00000790


	//   ....[16]....
        /*0180*/ 	.word	0x000007d0


	//   ....[17]....
        /*0184*/ 	.word	0x000007e0


	//   ....[18]....
        /*0188*/ 	.word	0x00000820


	//   ....[19]....
        /*018c*/ 	.word	0x00000830


	//   ....[20]....
        /*0190*/ 	.word	0x00001010


	//   ....[21]....
        /*0194*/ 	.word	0x00001020


	//   ....[22]....
        /*0198*/ 	.word	0x00001060


	//   ....[23]....
        /*019c*/ 	.word	0x00001070


	//   ....[24]....
        /*01a0*/ 	.word	0x000010d0


	//   ....[25]....
        /*01a4*/ 	.word	0x000010e0


	//   ....[26]....
        /*01a8*/ 	.word	0x00001100


	//   ....[27]....
        /*01ac*/ 	.word	0x00001110


	//   ....[28]....
        /*01b0*/ 	.word	0x00001130


	//   ....[29]....
        /*01b4*/ 	.word	0x00001140


	//   ....[30]....
        /*01b8*/ 	.word	0x000011d0


	//   ....[31]....
        /*01bc*/ 	.word	0x000011e0


	//   ....[32]....
        /*01c0*/ 	.word	0x00001200


	//   ....[33]....
        /*01c4*/ 	.word	0x00001210


	//   ....[34]....
        /*01c8*/ 	.word	0x00001250


	//   ....[35]....
        /*01cc*/ 	.word	0x00001260


	//   ....[36]....
        /*01d0*/ 	.word	0x000012a0


	//   ....[37]....
        /*01d4*/ 	.word	0x000012b0


	//   ....[38]....
        /*01d8*/ 	.word	0x000012f0


	//   ....[39]....
        /*01dc*/ 	.word	0x00001300


	//   ....[40]....
        /*01e0*/ 	.word	0x00001ee0


	//   ....[41]....
        /*01e4*/ 	.word	0x00001f30


	//   ....[42]....
        /*01e8*/ 	.word	0x00001fc0


	//   ....[43]....
        /*01ec*/ 	.word	0x00002010


	//   ....[44]....
        /*01f0*/ 	.word	0x000020a0


	//   ....[45]....
        /*01f4*/ 	.word	0x000020f0


	//   ....[46]....
        /*01f8*/ 	.word	0x00002180


	//   ....[47]....
        /*01fc*/ 	.word	0x000021d0


	//   ....[48]....
        /*0200*/ 	.word	0x00002260


	//   ....[49]....
        /*0204*/ 	.word	0x000022b0


	//   ....[50]....
        /*0208*/ 	.word	0x00002340


	//   ....[51]....
        /*020c*/ 	.word	0x00002390


	//   ....[52]....
        /*0210*/ 	.word	0x00002400


	//   ....[53]....
        /*0214*/ 	.word	0x00002450


	//   ....[54]....
        /*0218*/ 	.word	0x000024c0


	//   ....[55]....
        /*021c*/ 	.word	0x00002510


	//   ....[56]....
        /*0220*/ 	.word	0x00002580


	//   ....[57]....
        /*0224*/ 	.word	0x000025d0


	//   ....[58]....
        /*0228*/ 	.word	0x00002640


	//   ....[59]....
        /*022c*/ 	.word	0x00002690


	//----- nvinfo : EIATTR_EXIT_INSTR_OFFSETS
	.align		4
.L_14873:
        /*0230*/ 	.byte	0x04, 0x1c
        /*0232*/ 	.short	(.L_14875 - .L_14874)


	//   ....[0]....
.L_14874:
        /*0234*/ 	.word	0x000013a0


	//   ....[1]....
        /*0238*/ 	.word	0x00001e80


	//----- nvinfo : EIATTR_CRS_STACK_SIZE
	.align		4
.L_14875:
        /*023c*/ 	.byte	0x04, 0x1e
        /*023e*/ 	.short	(.L_14877 - .L_14876)
.L_14876:
        /*0240*/ 	.word	0x00000000


	//----- nvinfo : EIATTR_CBANK_PARAM_SIZE
	.align		4
.L_14877:
        /*0244*/ 	.byte	0x03, 0x19
        /*0246*/ 	.short	0x0018


	//----- nvinfo : EIATTR_PARAM_CBANK
	.align		4
        /*0248*/ 	.byte	0x04, 0x0a
        /*024a*/ 	.short	(.L_14879 - .L_14878)
	.align		4
.L_14878:
        /*024c*/ 	.word	index@(.nv.constant0._ZN2at6native43_GLOBAL__N__9ae7fba5_10_SoftMax_cu_9f978f6323cunn_SoftMaxForwardSmemILi2EdddNS1_22SoftMaxForwardEpilogueElEEvPT2_PKT0_T4_)
        /*0250*/ 	.short	0x0210
        /*0252*/ 	.short	0x0018


	//----- nvinfo : EIATTR_SW_WAR
	.align		4
.L_14879:
        /*0254*/ 	.byte	0x04, 0x36
        /*0256*/ 	.short	(.L_14881 - .L_14880)
.L_14880:
        /*0258*/ 	.word	0x00000008
.L_14881:


//--------------------- .nv.info._ZN2at6native43_GLOBAL__N__9ae7fba5_10_SoftMax_cu_9f978f6322cunn_SoftMaxForwardRegIdddNS1_22SoftMaxForwardEpilogueElLi9EEEvPT1_PKT_T3_ --------------------------
	.section	.nv.info._ZN2at6native43_GLOBAL__N__9ae7fba5_10_SoftMax_cu_9f978f6322cunn_SoftMaxForwardRegIdddNS1_22SoftMaxForwardEpilogueElLi9EEEvPT1_PKT_T3_,"",@"SHT_CUDA_INFO"
	.sectionflags	@""
	.align	4


	//----- nvinfo : EIATTR_CUDA_API_VERSION
	.align		4
        /*0000*/ 	.byte	0x04, 0x37
        /*0002*/ 	.short	(.L_14883 - .L_14882)
.L_14882:
        /*0004*/ 	.word	0x00000082


	//----- nvinfo : EIATTR_KPARAM_INFO
	.align		4
.L_14883:
        /*0008*/ 	.byte	0x04, 0x17
        /*000a*/ 	.short	(.L_14885 - .L_14884)
.L_14884:
        /*000c*/ 	.word	0x00000000
        /*0010*/ 	.short	0x0002
        /*0012*/ 	.short	0x0010
        /*0014*/ 	.byte	0x00, 0xf0, 0x21, 0x00


	//----- nvinfo : EIATTR_KPARAM_INFO
	.align		4
.L_14885:
        /*0018*/ 	.byte	0x04, 0x17
        /*001a*/ 	.short	(.L_14887 - .L_14886)
.L_14886:
        /*001c*/ 	.word	0x00000000
        /*0020*/ 	.short	0x0001
        /*0022*/ 	.short	0x0008
        /*0024*/ 	.byte	0x00, 0xf0, 0x21, 0x00


	//----- nvinfo : EIATTR_KPARAM_INFO
	.align		4
.L_14887:
        /*0028*/ 	.byte	0x04, 0x17
        /*002a*/ 	.short	(.L_14889 - .L_14888)
.L_14888:
        /*002c*/ 	.word	0x00000000
        /*0030*/ 	.short	0x0000
        /*0032*/ 	.short	0x0000
        /*0034*/ 	.byte	0x00, 0xf0, 0x21, 0x00


	//----- nvinfo : EIATTR_SPARSE_MMA_MASK
	.align		4
.L_14889:
        /*0038*/ 	.byte	0x03, 0x50
        /*003a*/ 	.short	0x0000


	//----- nvinfo : EIATTR_MAXREG_COUNT
	.align		4
        /*003c*/ 	.byte	0x03, 0x1b
        /*003e*/ 	.short	0x00ff


	//----- nvinfo : EIATTR_NUM_BARRIERS
	.align		4
        /*0040*/ 	.byte	0x02, 0x4c
        /*0042*/ 	.byte	0x01
	.zero		1


	//----- nvinfo : EIATTR_MERCURY_ISA_VERSION
	.align		4
        /*0044*/ 	.byte	0x03, 0x5f
        /*0046*/ 	.short	0x0101


	//----- nvinfo : EIATTR_COOP_GROUP_MASK_REGIDS
	.align		4
        /*0048*/ 	.byte	0x04, 0x29
        /*004a*/ 	.short	(.L_14891 - .L_14890)


	//   ....[0]....
.L_14890:
        /*004c*/ 	.word	0xffffffff


	//   ....[1]....
        /*0050*/ 	.word	0xffffffff


	//   ....[2]....
        /*0054*/ 	.word	0xffffffff


	//   ....[3]....
        /*0058*/ 	.word	0xffffffff


	//   ....[4]....
        /*005c*/ 	.word	0xffffffff


	//   ....[5]....
        /*0060*/ 	.word	0xffffffff


	//   ....[6]....
        /*0064*/ 	.word	0xffffffff


	//   ....[7]....
        /*0068*/ 	.word	0xffffffff


	//   ....[8]....
        /*006c*/ 	.word	0xffffffff


	//   ....[9]....
        /*0070*/ 	.word	0xffffffff


	//   ....[10]....
        /*0074*/ 	.word	0xffffffff


	//   ....[11]....
        /*0078*/ 	.word	0xffffffff


	//   ....[12]....
        /*007c*/ 	.word	0xffffffff


	//   ....[13]....
        /*0080*/ 	.word	0xffffffff


	//   ....[14]....
        /*0084*/ 	.word	0xffffffff


	//   ....[15]....
        /*0088*/ 	.word	0xffffffff


	//   ....[16]....
        /*008c*/ 	.word	0xffffffff


	//   ....[17]....
        /*0090*/ 	.word	0xffffffff


	//   ....[18]....
        /*0094*/ 	.word	0xffffffff


	//   ....[19]....
        /*0098*/ 	.word	0xffffffff


	//   ....[20]....
        /*009c*/ 	.word	0xffffffff


	//   ....[21]....
        /*00a0*/ 	.word	0xffffffff


	//   ....[22]....
        /*00a4*/ 	.word	0xffffffff


	//   ....[23]....
        /*00a8*/ 	.word	0xffffffff


	//   ....[24]....
        /*00ac*/ 	.word	0xffffffff


	//   ....[25]....
        /*00b0*/ 	.word	0xffffffff


	//   ....[26]....
        /*00b4*/ 	.word	0xffffffff


	//   ....[27]....
        /*00b8*/ 	.word	0xffffffff


	//   ....[28]....
        /*00bc*/ 	.word	0xffffffff


	//   ....[29]....
        /*00c0*/ 	.word	0xffffffff


	//   ....[30]....
        /*00c4*/ 	.word	0xffffffff


	//   ....[31]....
        /*00c8*/ 	.word	0xffffffff


	//   ....[32]....
        /*00cc*/ 	.word	0xffffffff


	//   ....[33]....
        /*00d0*/ 	.word	0xffffffff


	//   ....[34]....
        /*00d4*/ 	.word	0xffffffff


	//   ....[35]....
        /*00d8*/ 	.word	0xffffffff


	//   ....[36]....
        /*00dc*/ 	.word	0xffffffff


	//   ....[37]....
        /*00e0*/ 	.word	0xffffffff


	//   ....[38]....
        /*00e4*/ 	.word	0xffffffff


	//   ....[39]....
        /*00e8*/ 	.word	0xffffffff


	//   ....[40]....
        /*00ec*/ 	.word	0x05000020


	//   ....[41]....
        /*00f0*/ 	.word	0x05000020


	//   ....[42]....
        /*00f4*/ 	.word	0x05000020


	//   ....[43]....
        /*00f8*/ 	.word	0x05000020


	//   ....[44]....
        /*00fc*/ 	.word	0x05000020


	//   ....[45]....
        /*0100*/ 	.word	0x05000020


	//   ....[46]....
        /*0104*/ 	.word	0x05000020


	//   ....[47]....
        /*0108*/ 	.word	0x05000020


	//   ....[48]....
        /*010c*/ 	.word	0x05000020


	//   ....[49]....
        /*0110*/ 	.word	0x05000020


	//   ....[50]....
        /*0114*/ 	.word	0x05000020


	//   ....[51]....
        /*0118*/ 	.word	0x05000020


	//   ....[52]....
        /*011c*/ 	.word	0x05000020


	//   ....[53]....
        /*0120*/ 	.word	0x05000020


	//   ....[54]....
        /*0124*/ 	.word	0x05000020


	//   ....[55]....
        /*0128*/ 	.word	0x05000020


	//   ....[56]....
        /*012c*/ 	.word	0x05000020


	//   ....[57]....
        /*0130*/ 	.word	0x05000020


	//   ....[58]....
        /*0134*/ 	.word	0x05000020


	//   ....[59]....
        /*0138*/ 	.word	0x05000020


	//----- nvinfo : EIATTR_COOP_GROUP_INSTR_OFFSETS
	.align		4
.L_14891:
        /*013c*/ 	.byte	0x04, 0x28
        /*013e*/ 	.short	(.L_14893 - .L_14892)


	//   ....[0]....
.L_14892:
        /*0140*/ 	.word	0x00000c50


	//   ....[1]....
        /*0144*/ 	.word	0x00000c60


	//   ....[2]....
        /*0148*/ 	.word	0x00000ca0


	//   ....[3]....
        /*014c*/ 	.word	0x00000cb0


	//   ....[4]....
        /*0150*/ 	.word	0x00000d00


	//   ....[5]....
        /*0154*/ 	.word	0x00000d10


	//   ....[6]....
        /*0158*/ 	.word	0x00000d50


	//   ....[7]....
        /*015c*/ 	.word	0x00000d60


	//   ....[8]....
        /*0160*/ 	.word	0x00000da0


	//   ....[9]....
        /*0164*/ 	.word	0x00000db0


	//   ....[10]....
        /*0168*/ 	.word	0x00000f90


	//   ....[11]....
        /*016c*/ 	.word	0x00000fa0


	//   ....[12]....
        /*0170*/ 	.word	0x00001010


	//   ....[13]....
        /*0174*/ 	.word	0x00001030


	//   ....[14]....
        /*0178*/ 	.word	0x00001070


	//   ....[15]....
        /*017c*/ 	.word	0x000010a0


	//   ....[16]....
        /*0180*/ 	.word	0x000010e0


	//   ....[17]....
        /*0184*/ 	.word	0x00001110


	//   ....[18]....
        /*0188*/ 	.word	0x00001150


	//   ....[19]....
        /*018c*/ 	.word	0x00001160


	//   ....[20]....
        /*0190*/ 	.word	0x000036e0


	//   ....[21]....
        /*0194*/ 	.word	0x000036f0


	//   ....[22]....
        /*0198*/ 	.word	0x00003730


	//   ....[23]....
        /*019c*/ 	.word	0x00003740


	//   ....[24]....
        /*01a0*/ 	.word	0x00003770


	//   ....[25]....
        /*01a4*/ 	.word	0x00003780


	//   ....[26]....
        /*01a8*/ 	.word	0x000037a0


	//   ....[27]....
        /*01ac*/ 	.word	0x000037b0


	//   ....[28]....
        /*01b0*/ 	.word	0x000037d0


	//   ....[29]....
        /*01b4*/ 	.word	0x000037e0


	//   ....[30]....
        /*01b8*/ 	.word	0x00003880


	//   ....[31]....
        /*01bc*/ 	.word	0x00003890


	//   ....[32]....
        /*01c0*/ 	.word	0x000038b0


	//   ....[33]....
        /*01c4*/ 	.word	0x000038c0


	//   ....[34]....
        /*01c8*/ 	.word	0x000038e0


	//   ....[35]....
        /*01cc*/ 	.word	0x000038f0


	//   ....[36]....
        /*01d0*/ 	.word	0x00003910


	//   ....[37]....
        /*01d4*/ 	.word	0x00003920


	//   ....[38]....
        /*01d8*/ 	.word	0x00003940


	//   ....[39]....
        /*01dc*/ 	.word	0x00003950


	//   ....[40]....
        /*01e0*/ 	.word	0x000071b0


	//   ....[41]....
        /*01e4*/ 	.word	0x00007200


	//   ....[42]....
        /*01e8*/ 	.word	0x000072c0


	//   ....[43]....
        /*01ec*/ 	.word	0x00007310


	//   ....[44]....
        /*01f0*/ 	.word	0x000073e0


	//   ....[45]....
        /*01f4*/ 	.word	0x00007430


	//   ....[46]....
        /*01f8*/ 	.word	0x00007500


	//   ....[47]....
        /*01fc*/ 	.word	0x00007550


	//   ....[48]....
        /*0200*/ 	.word	0x00007620


	//   ....[49]....
        /*0204*/ 	.word	0x00007670


	//   ....[50]....
        /*0208*/ 	.word	0x00007700


	//   ....[51]....
        /*020c*/ 	.word	0x00007750


	//   ....[52]....
        /*0210*/ 	.word	0x000077c0


	//   ....[53]....
        /*0214*/ 	.word	0x00007810


	//   ....[54]....
        /*0218*/ 	.word	0x00007880


	//   ....[55]....
        /*021c*/ 	.word	0x000078d0


	//   ....[56]....
        /*0220*/ 	.word	0x00007940


	//   ....[57]....
        /*0224*/ 	.word	0x00007990


	//   ....[58]....
        /*0228*/ 	.word	0x00007a00


	//   ....[59]....
        /*022c*/ 	.word	0x00007a50


	//----- nvinfo : EIATTR_EXIT_INSTR_OFFSETS
	.align		4
.L_14893:
        /*0230*/ 	.byte	0x04, 0x1c
        /*0232*/ 	.short	(.L_14895 - .L_14894)


	//   ....[0]....
.L_14894:
        /*0234*/ 	.word	0x00006b20


	//   ....[1]....
        /*0238*/ 	.word	0x00007150


	//----- nvinfo : EIATTR_CRS_STACK_SIZE
	.align		4
.L_14895:
        /*023c*/ 	.byte	0x04, 0x1e
        /*023e*/ 	.short	(.L_14897 - .L_14896)
.L_14896:
        /*0240*/ 	.word	0x00000000


	//----- nvinfo : EIATTR_CBANK_PARAM_SIZE
	.align		4
.L_14897:
        /*0244*/ 	.byte	0x03, 0x19
        /*0246*/ 	.short	0x0018


	//----- nvinfo : EIATTR_PARAM_CBANK
	.align		4
        /*0248*/ 	.byte	0x04, 0x0a
        /*024a*/ 	.short	(.L_14899 - .L_14898)
	.align		4
.L_14898:
        /*024c*/ 	.word	index@(.nv.constant0._ZN2at6native43_GLOBAL__N__9ae7fba5_10_SoftMax_cu_9f978f6322cunn_SoftMaxForwardRegIdddNS1_22SoftMaxForwardEpilogueElLi9EEEvPT1_PKT_T3_)
        /*0250*/ 	.short	0x0210
        /*0252*/ 	.short	0x0018


	//----- nvinfo : EIATTR_SW_WAR
	.align		4
.L_14899:
        /*0254*/ 	.byte	0x04, 0x36
        /*0256*/ 	.short	(.L_14901 - .L_14900)
.L_14900:
        /*0258*/ 	.word	0x00000008
.L_14901:


//--------------------- .nv.info._ZN2at6native43_GLOBAL__N__9ae7fba5_10_SoftMax_cu_9f978f6322cunn_SoftMaxForwardRegIdddNS1_22SoftMaxForwardEpilogueElLi8EEEvPT1_PKT_T3_ --------------------------
	.section	.nv.info._ZN2at6native43_GLOBAL__N__9ae7fba5_10_SoftMax_cu_9f978f6322cunn_SoftMaxForwardRegIdddNS1_22SoftMaxForwardEpilogueElLi8EEEvPT1_PKT_T3_,"",@"SHT_CUDA_INFO"
	.sectionflags	@""
	.align	4


	//----- nvinfo : EIATTR_CUDA_API_VERSION
	.align		4
        /*0000*/ 	.byte	0x04, 0x37
        /*0002*/ 	.short	(.L_14903 - .L_14902)
.L_14902:
        /*0004*/ 	.word	0x00000082


	//----- nvinfo : EIATTR_KPARAM_INFO
	.align		4
.L_14903:
        /*0008*/ 	.byte	0x04, 0x17
        /*000a*/ 	.short	(.L_14905 - .L_14904)
.L_14904:
        /*000c*/ 	.word	0x00000000
        /*0010*/ 	.short	0x0002
        /*0012*/ 	.short	0x0010
        /*0014*/ 	.byte	0x00, 0xf0, 0x21, 0x00


	//----- nvinfo : EIATTR_KPARAM_INFO
	.align		4
.L_14905:
        /*0018*/ 	.byte	0x04, 0x17
        /*001a*/ 	.short	(.L_14907 - .L_14906)
.L_14906:
        /*001c*/ 	.word	0x00000000
        /*0020*/ 	.short	0x0001
        /*0022*/ 	.short	0x0008
        /*0024*/ 	.byte	0x00, 0xf0, 0x21, 0x00


	//----- nvinfo : EIATTR_KPARAM_INFO
	.align		4
.L_14907:
        /*0028*/ 	.byte	0x04, 0x17
        /*002a*/ 	.short	(.L_14909 - .L_14908)
.L_14908:
        /*002c*/ 	.word	0x00000000
        /*0030*/ 	.short	0x0000
        /*0032*/ 	.short	0x0000
        /*0034*/ 	.byte	0x00, 0xf0, 0x21, 0x00


	//----- nvinfo : EIATTR_SPARSE_MMA_MASK
	.align		4
.L_14909:
        /*0038*/ 	.byte	0x03, 0x50
        /*003a*/ 	.short	0x0000


	//----- nvinfo : EIATTR_MAXREG_COUNT
	.align		4
        /*003c*/ 	.byte	0x03, 0x1b
        /*003e*/ 	.short	0x00ff


	//----- nvinfo : EIATTR_NUM_BARRIERS
	.align		4
        /*0040*/ 	.byte	0x02, 0x4c
        /*0042*/ 	.byte	0x01
	.zero		1


	//----- nvinfo : EIATTR_MERCURY_ISA_VERSION
	.align		4
        /*0044*/ 	.byte	0x03, 0x5f
        /*0046*/ 	.short	0x0101


	//----- nvinfo : EIATTR_COOP_GROUP_MASK_REGIDS
	.align		4
        /*0048*/ 	.byte	0x04, 0x29
        /*004a*/ 	.short	(.L_14911 - .L_14910)


	//   ....[0]....
.L_14910:
        /*004c*/ 	.word	0xffffffff


	//   ....[1]....
        /*0050*/ 	.word	0xffffffff


	//   ....[2]....
        /*0054*/ 	.word	0xffffffff


	//   ....[3]....
        /*0058*/ 	.word	0xffffffff


	//   ....[4]....
        /*005c*/ 	.word	0xffffffff


	//   ....[5]....
        /*0060*/ 	.word	0xffffffff


	//   ....[6]....
        /*0064*/ 	.word	0xffffffff


	//   ....[7]....
        /*0068*/ 	.word	0xffffffff


	//   ....[8]....
        /*006c*/ 	.word	0xffffffff


	//   ....[9]....
        /*0070*/ 	.word	0xffffffff


	//   ....[10]....
        /*0074*/ 	.word	0xffffffff


	//   ....[11]....
        /*0078*/ 	.word	0xffffffff


	//   ....[12]....
        /*007c*/ 	.word	0xffffffff


	//   ....[13]....
        /*0080*/ 	.word	0xffffffff


	//   ....[14]....
        /*0084*/ 	.word	0xffffffff


	//   ....[15]....
        /*0088*/ 	.word	0xffffffff


	//   ....[16]....
        /*008c*/ 	.word	0xffffffff


	//   ....[17]....
        /*0090*/ 	.word	0xffffffff


	//   ....[18]....
        /*0094*/ 	.word	0xffffffff


	//   ....[19]....
        /*0098*/ 	.word	0xffffffff


	//   ....[20]....
        /*009c*/ 	.word	0xffffffff


	//   ....[21]....
        /*00a0*/ 	.word	0xffffffff


	//   ....[22]....
        /*00a4*/ 	.word	0xffffffff


	//   ....[23]....
        /*00a8*/ 	.word	0xffffffff


	//   ....[24]....
        /*00ac*/ 	.word	0xffffffff


	//   ....[25]....
        /*00b0*/ 	.word	0xffffffff


	//   ....[26]....
        /*00b4*/ 	.word	0xffffffff


	//   ....[27]....
        /*00b8*/ 	.word	0xffffffff


	//   ....[28]....
        /*00bc*/ 	.word	0xffffffff


	//   ....[29]....
        /*00c0*/ 	.word	0xffffffff


	//   ....[30]....
        /*00c4*/ 	.word	0xffffffff


	//   ....[31]....
        /*00c8*/ 	.word	0xffffffff


	//   ....[32]....
        /*00cc*/ 	.word	0xffffffff


	//   ....[33]....
        /*00d0*/ 	.word	0xffffffff


	//   ....[34]....
        /*00d4*/ 	.word	0xffffffff


	//   ....[35]....
        /*00d8*/ 	.word	0xffffffff


	//   ....[36]....
        /*00dc*/ 	.word	0xffffffff


	//   ....[37]....
        /*00e0*/ 	.word	0xffffffff


	//   ....[38]....
        /*00e4*/ 	.word	0xffffffff


	//   ....[39]....
        /*00e8*/ 	.word	0xffffffff


	//   ....[40]....
        /*00ec*/ 	.word	0x0500001a


	//   ....[41]....
        /*00f0*/ 	.word	0x0500001a


	//   ....[42]....
        /*00f4*/ 	.word	0x0500001a


	//   ....[43]....
        /*00f8*/ 	.word	0x0500001a


	//   ....[44]....
        /*00fc*/ 	.word	0x0500001a


	//   ....[45]....
        /*0100*/ 	.word	0x0500001a


	//   ....[46]....
        /*0104*/ 	.word	0x0500001a


	//   ....[47]....
        /*0108*/ 	.word	0x0500001a


	//   ....[48]....
        /*010c*/ 	.word	0x0500001a


	//   ....[49]....
        /*0110*/ 	.word	0x0500001a


	//   ....[50]....
        /*0114*/ 	.word	0x0500001a


	//   ....[51]....
        /*0118*/ 	.word	0x0500001a


	//   ....[52]....
        /*011c*/ 	.word	0x0500001a


	//   ....[53]....
        /*0120*/ 	.word	0x0500001a


	//   ....[54]....
        /*0124*/ 	.word	0x0500001a


	//   ....[55]....
        /*0128*/ 	.word	0x0500001a


	//   ....[56]....
        /*012c*/ 	.word	0x0500001a


	//   ....[57]....
        /*0130*/ 	.word	0x0500001a


	//   ....[58]....
        /*0134*/ 	.word	0x0500001a


	//   ....[59]....
        /*0138*/ 	.word	0x0500001a


	//----- nvinfo : EIATTR_COOP_GROUP_INSTR_OFFSETS
	.align		4
.L_14911:
        /*013c*/ 	.byte	0x04, 0x28
        /*013e*/ 	.short	(.L_14913 - .L_14912)


	//   ....[0]....
.L_14912:
        /*0140*/ 	.word	0x00000b10


	//   ....[1]....
        /*0144*/ 	.word	0x00000b20


	//   ....[2]....
        /*0148*/ 	.word	0x00000b60


	//   ....[3]....
        /*014c*/ 	.word	0x00000b70


	//   ....[4]....
        /*0150*/ 	.word	0x00000bb0


	//   ....[5]....
        /*0154*/ 	.word	0x00000bc0


	//   ....[6]....
        /*0158*/ 	.word	0x00000c00


	//   ....[7]....
        /*015c*/ 	.word	0x00000c10


	//   ....[8]....
        /*0160*/ 	.word	0x00000c50


	//   ....[9]....
        /*0164*/ 	.word	0x00000c60


	//   ....[10]....
        /*0168*/ 	.word	0x00000e40


	//   ....[11]....
        /*016c*/ 	.word	0x00000e50


	//   ....[12]....
        /*0170*/ 	.word	0x00000eb0


	//   ....[13]....
        /*0174*/ 	.word	0x00000ed0


	//   ....[14]....
        /*0178*/ 	.word	0x00000f10


	//   ....[15]....
        /*017c*/ 	.word	0x00000f20


	//   ....[16]....
        /*0180*/ 	.word	0x00000f80


	//   ....[17]....
        /*0184*/ 	.word	0x00000fa0


	//   ....[18]....
        /*0188*/ 	.word	0x00001000


	//   ....[19]....
        /*018c*/ 	.word	0x00001010


	//   ....[20]....
        /*0190*/ 	.word	0x00003190


	//   ....[21]....
        /*0194*/ 	.word	0x00003210


	//   ....[22]....
        /*0198*/ 	.word	0x00003240


	//   ....[23]....
        /*019c*/ 	.word	0x00003250


	//   ....[24]....
        /*01a0*/ 	.word	0x00003280


	//   ....[25]....
        /*01a4*/ 	.word	0x00003290


	//   ....[26]....
        /*01a8*/ 	.word	0x000032b0


	//   ....[27]....
        /*01ac*/ 	.word	0x000032c0


	//   ....[28]....
        /*01b0*/ 	.word	0x000032e0


	//   ....[29]....
        /*01b4*/ 	.word	0x000032f0


	//   ....[30]....
        /*01b8*/ 	.word	0x000033a0


	//   ....[31]....
        /*01bc*/ 	.word	0x000033b0


	//   ....[32]....
        /*01c0*/ 	.word	0x000033d0


	//   ....[33]....
        /*01c4*/ 	.word	0x000033e0


	//   ....[34]....
        /*01c8*/ 	.word	0x00003400


	//   ....[35]....
        /*01cc*/ 	.word	0x00003410


	//   ....[36]....
        /*01d0*/ 	.word	0x00003430


	//   ....[37]....
        /*01d4*/ 	.word	0x00003440


	//   ....[38]....
        /*01d8*/ 	.word	0x00003460


	//   ....[39]....
        /*01dc*/ 	.word	0x00003470


	//   ....[40]....
        /*01e0*/ 	.word	0x00006670


	//   ....[41]....
        /*01e4*/ 	.word	0x000066c0


	//   ....[42]....
        /*01e8*/ 	.word	0x00006790


	//   ....[43]....
        /*01ec*/ 	.word	0x000067e0


	//   ....[44]....
        /*01f0*/ 	.word	0x00006870


	//   ....[45]....
        /*01f4*/ 	.word	0x000068c0


	//   ....[46]....
        /*01f8*/ 	.word	0x00006990


	//   ....[47]....
        /*01fc*/ 	.word	0x000069e0


	//   ....[48]....
        /*0200*/ 	.word	0x00006aa0


	//   ....[49]....
        /*0204*/ 	.word	0x00006af0


	//   ....[50]....
        /*0208*/ 	.word	0x00006b70


	//   ....[51]....
        /*020c*/ 	.word	0x00006bc0


	//   ....[52]....
        /*0210*/ 	.word	0x00006c30


	//   ....[53]....
        /*0214*/ 	.word	0x00006c80


	//   ....[54]....
        /*0218*/ 	.word	0x00006cf0


	//   ....[55]....
        /*021c*/ 	.word	0x00006d40


	//   ....[56]....
        /*0220*/ 	.word	0x00006db0


	//   ....[57]....
        /*0224*/ 	.word	0x00006e00


	//   ....[58]....
        /*0228*/ 	.word	0x00006e70


	//   ....[59]....
        /*022c*/ 	.word	0x00006ec0


	//----- nvinfo : EIATTR_EXIT_INSTR_OFFSETS
	.align		4
.L_14913:
        /*0230*/ 	.byte	0x04, 0x1c
        /*0232*/ 	.short	(.L_14915 - .L_14914)


	//   ....[0]....
.L_14914:
        /*0234*/ 	.word	0x00005fe0


	//   ....[1]....
        /*0238*/ 	.word	0x00006610


	//----- nvinfo : EIATTR_CRS_STACK_SIZE
	.align		4
.L_14915:
        /*023c*/ 	.byte	0x04, 0x1e
        /*023e*/ 	.short	(.L_14917 - .L_14916)
.L_14916:
        /*0240*/ 	.word	0x00000000


	//----- nvinfo : EIATTR_CBANK_PARAM_SIZE
	.align		4
.L_14917:
        /*0244*/ 	.byte	0x03, 0x19
        /*0246*/ 	.short	0x0018


	//----- nvinfo : EIATTR_PARAM_CBANK
	.align		4
        /*0248*/ 	.byte	0x04, 0x0a
        /*024a*/ 	.short	(.L_14919 - .L_14918)
	.align		4
.L_14918:
        /*024c*/ 	.word	index@(.nv.constant0._ZN2at6native43_GLOBAL__N__9ae7fba5_10_SoftMax_cu_9f978f6322cunn_SoftMaxForwardRegIdddNS1_22SoftMaxForwardEpilogueElLi8EEEvPT1_PKT_T3_)
        /*0250*/ 	.short	0x0210
        /*0252*/ 	.short	0x0018


	//----- nvinfo : EIATTR_SW_WAR
	.align		4
.L_14919:
        /*0254*/ 	.byte	0x04, 0x36
        /*0256*/ 	.short	(.L_14921 - .L_14920)
.L_14920:
        /*0258*/ 	.word	0x00000008
.L_14921:


//--------------------- .nv.info._ZN2at6native43_GLOBAL__N__9ae7fba5_10_SoftMax_cu_9f978f6322cunn_SoftMaxForwardRegIdddNS1_22SoftMaxForwardEpilogueElLi7EEEvPT1_PKT_T3_ --------------------------
	.section	.nv.info._ZN2at6native43_GLOBAL__N__9ae7fba5_10_SoftMax_cu_9f978f6322cunn_SoftMaxForwardRegIdddNS1_22SoftMaxForwardEpilogueElLi7EEEvPT1_PKT_T3_,"",@"SHT_CUDA_INFO"
	.sectionflags	@""
	.align	4


	//----- nvinfo : EIATTR_CUDA_API_VERSION
	.align		4
        /*0000*/ 	.byte	0x04, 0x37
        /*0002*/ 	.short	(.L_14923 - .L_14922)
.L_14922:
        /*0004*/ 	.word	0x00000082


	//----- nvinfo : EIATTR_KPARAM_INFO
	.align		4
.L_14923:
        /*0008*/ 	.byte	0x04, 0x17
        /*000a*/ 	.short	(.L_14925 - .L_14924)
.L_14924:
        /*000c*/ 	.word	0x00000000
        /*0010*/ 	.short	0x0002
        /*0012*/ 	.short	0x0010
        /*0014*/ 	.byte	0x00, 0xf0, 0x21, 0x00


	//----- nvinfo : EIATTR_KPARAM_INFO
	.align		4
.L_14925:
        /*0018*/ 	.byte	0x04, 0x17
        /*001a*/ 	.short	(.L_14927 - .L_14926)
.L_14926:
        /*001c*/ 	.word	0x00000000
        /*0020*/ 	.short	0x0001
        /*0022*/ 	.short	0x0008
        /*0024*/ 	.byte	0x00, 0xf0, 0x21, 0x00


	//----- nvinfo : EIATTR_KPARAM_INFO
	.align		4
.L_14927:
        /*0028*/ 	.byte	0x04, 0x17
        /*002a*/ 	.short	(.L_14929 - .L_14928)
.L_14928:
        /*002c*/ 	.word	0x00000000
        /*0030*/ 	.short	0x0000
        /*0032*/ 	.short	0x0000
        /*0034*/ 	.byte	0x00, 0xf0, 0x21, 0x00


	//----- nvinfo : EIATTR_SPARSE_MMA_MASK
	.align		4
.L_14929:
        /*0038*/ 	.byte	0x03, 0x50
        /*003a*/ 	.short	0x0000


	//----- nvinfo : EIATTR_MAXREG_COUNT
	.align		4
        /*003c*/ 	.byte	0x03, 0x1b
        /*003e*/ 	.short	0x00ff


	//----- nvinfo : EIATTR_NUM_BARRIERS
	.align		4
        /*0040*/ 	.byte	0x02, 0x4c
        /*0042*/ 	.byte	0x01
	.zero		1


	//----- nvinfo : EIATTR_MERCURY_ISA_VERSION
	.align		4
        /*0044*/ 	.byte	0x03, 0x5f
        /*0046*/ 	.short	0x0101


	//----- nvinfo : EIATTR_COOP_GROUP_MASK_REGIDS
	.align		4
        /*0048*/ 	.byte	0x04, 0x29
        /*004a*/ 	.short	(.L_14931 - .L_14930)


	//   ....[0]....
.L_14930:
        /*004c*/ 	.word	0xffffffff


	//   ....[1]....
        /*0050*/ 	.word	0xffffffff


	//   ....[2]....
        /*0054*/ 	.word	0xffffffff


	//   ....[3]....
        /*0058*/ 	.word	0xffffffff


	//   ....[4]....
        /*005c*/ 	.word	0xffffffff


	//   ....[5]....
        /*0060*/ 	.word	0xffffffff


	//   ....[6]....
        /*0064*/ 	.word	0xffffffff


	//   ....[7]....
        /*0068*/ 	.word	0xffffffff


	//   ....[8]....
        /*006c*/ 	.word	0xffffffff


	//   ....[9]....
        /*0070*/ 	.word	0xffffffff


	//   ....[10]....
        /*0074*/ 	.word	0xffffffff


	//   ....[11]....
        /*0078*/ 	.word	0xffffffff


	//   ....[12]....
        /*007c*/ 	.word	0xffffffff


	//   ....[13]....
        /*0080*/ 	.word	0xffffffff


	//   ....[14]....
        /*0084*/ 	.word	0xffffffff


	//   ....[15]....
        /*0088*/ 	.word	0xffffffff


	//   ....[16]....
        /*008c*/ 	.word	0xffffffff


	//   ....[17]....
        /*0090*/ 	.word	0xffffffff


	//   ....[18]....
        /*0094*/ 	.word	0xffffffff


	//   ....[19]....
        /*0098*/ 	.word	0xffffffff


	//   ....[20]....
        /*009c*/ 	.word	0xffffffff


	//   ....[21]....
        /*00a0*/ 	.word	0xffffffff


	//   ....[22]....
        /*00a4*/ 	.word	0xffffffff


	//   ....[23]....
        /*00a8*/ 	.word	0xffffffff


	//   ....[24]....
        /*00ac*/ 	.word	0xffffffff


	//   ....[25]....
        /*00b0*/ 	.word	0xffffffff


	//   ....[26]....
        /*00b4*/ 	.word	0xffffffff


	//   ....[27]....
        /*00b8*/ 	.word	0xffffffff


	//   ....[28]....
        /*00bc*/ 	.word	0xffffffff


	//   ....[29]....
        /*00c0*/ 	.word	0xffffffff


	//   ....[30]....
        /*00c4*/ 	.word	0xffffffff


	//   ....[31]....
        /*00c8*/ 	.word	0xffffffff


	//   ....[32]....
        /*00cc*/ 	.word	0xffffffff


	//   ....[33]....
        /*00d0*/ 	.word	0xffffffff


	//   ....[34]....
        /*00d4*/ 	.word	0xffffffff


	//   ....[35]....
        /*00d8*/ 	.word	0xffffffff


	//   ....[36]....
        /*00dc*/ 	.word	0xffffffff


	//   ....[37]....
        /*00e0*/ 	.word	0xffffffff


	//   ....[38]....
        /*00e4*/ 	.word	0xffffffff


	//   ....[39]....
        /*00e8*/ 	.word	0xffffffff


	//   ....[40]....
        /*00ec*/ 	.word	0x0500000c


	//   ....[41]....
        /*00f0*/ 	.word	0x0500000c


	//   ....[42]....
        /*00f4*/ 	.word	0x0500000c


	//   ....[43]....
        /*00f8*/ 	.word	0x0500000c


	//   ....[44]....
        /*00fc*/ 	.word	0x0500000c


	//   ....[45]....
        /*0100*/ 	.word	0x0500000c


	//   ....[46]....
        /*0104*/ 	.word	0x0500000c


	//   ....[47]....
        /*0108*/ 	.word	0x0500000c


	//   ....[48]....
        /*010c*/ 	.word	0x0500000c


	//   ....[49]....
        /*0110*/ 	.word	0x0500000c


	//   ....[50]....
        /*0114*/ 	.word	0x0500000c


	//   ....[51]....
        /*0118*/ 	.word	0x0500000c


	//   ....[52]....
        /*011c*/ 	.word	0x0500000c


	//   ....[53]....
        /*0120*/ 	.word	0x0500000c


	//   ....[54]....
        /*0124*/ 	.word	0x0500000c


	//   ....[55]....
        /*0128*/ 	.word	0x0500000c


	//   ....[56]....
        /*012c*/ 	.word	0x0500000c


	//   ....[57]....
        /*0130*/ 	.word	0x0500000c


	//   ....[58]....
        /*0134*/ 	.word	0x0500000c


	//   ....[59]....
        /*0138*/ 	.word	0x0500000c


	//----- nvinfo : EIATTR_COOP_GROUP_INSTR_OFFSETS
	.align		4
.L_14931:
        /*013c*/ 	.byte	0x04, 0x28
        /*013e*/ 	.short	(.L_14933 - .L_14932)


	//   ....[0]....
.L_14932:
        /*0140*/ 	.word	0x000009b0


	//   ....[1]....
        /*0144*/ 	.word	0x000009c0


	//   ....[2]....
        /*0148*/ 	.word	0x00000a00


	//   ....[3]....
        /*014c*/ 	.word	0x00000a10


	//   ....[4]....
        /*0150*/ 	.word	0x00000a50


	//   ....[5]....
        /*0154*/ 	.word	0x00000a60


	//   ....[6]....
        /*0158*/ 	.word	0x00000ab0


	//   ....[7]....
        /*015c*/ 	.word	0x00000ac0


	//   ....[8]....
        /*0160*/ 	.word	0x00000b00


	//   ....[9]....
        /*0164*/ 	.word	0x00000b10


	//   ....[10]....
        /*0168*/ 	.word	0x00000cf0


	//   ....[11]....
        /*016c*/ 	.word	0x00000d00


	//   ....[12]....
        /*0170*/ 	.word	0x00000d50


	//   ....[13]....
        /*0174*/ 	.word	0x00000d70


	//   ....[14]....
        /*0178*/ 	.word	0x00000dc0


	//   ....[15]....
        /*017c*/ 	.word	0x00000dd0


	//   ....[16]....
        /*0180*/ 	.word	0x00000e10


	//   ....[17]....
        /*0184*/ 	.word	0x00000e20


	//   ....[18]....
        /*0188*/ 	.word	0x00000e70


	//   ....[19]....
        /*018c*/ 	.word	0x00000e80


	//   ....[20]....
        /*0190*/ 	.word	0x00002bf0


	//   ....[21]....
        /*0194*/ 	.word	0x00002c30


	//   ....[22]....
        /*0198*/ 	.word	0x00002cb0


	//   ....[23]....
        /*019c*/ 	.word	0x00002cc0


	//   ....[24]....
        /*01a0*/ 	.word	0x00002ce0


	//   ....[25]....
        /*01a4*/ 	.word	0x00002cf0


	//   ....[26]....
        /*01a8*/ 	.word	0x00002d10


	//   ....[27]....
        /*01ac*/ 	.word	0x00002d20


	//   ....[28]....
        /*01b0*/ 	.word	0x00002d40


	//   ....[29]....
        /*01b4*/ 	.word	0x00002d50


	//   ....[30]....
        /*01b8*/ 	.word	0x00002e00


	//   ....[31]....
        /*01bc*/ 	.word	0x00002e10


	//   ....[32]....
        /*01c0*/ 	.word	0x00002e30


	//   ....[33]....
        /*01c4*/ 	.word	0x00002e40


	//   ....[34]....
        /*01c8*/ 	.word	0x00002e60


	//   ....[35]....
        /*01cc*/ 	.word	0x00002e70


	//   ....[36]....
        /*01d0*/ 	.word	0x00002e90


	//   ....[37]....
        /*01d4*/ 	.word	0x00002ea0


	//   ....[38]....
        /*01d8*/ 	.word	0x00002ec0


	//   ....[39]....
        /*01dc*/ 	.word	0x00002ed0


	//   ....[40]....
        /*01e0*/ 	.word	0x00005a20


	//   ....[41]....
        /*01e4*/ 	.word	0x00005a70


	//   ....[42]....
        /*01e8*/ 	.word	0x00005b10


	//   ....[43]....
        /*01ec*/ 	.word	0x00005b60


	//   ....[44]....
        /*01f0*/ 	.word	0x00005c20


	//   ....[45]....
        /*01f4*/ 	.word	0x00005c70


	//   ....[46]....
        /*01f8*/ 	.word	0x00005d00


	//   ....[47]....
        /*01fc*/ 	.word	0x00005d50


	//   ....[48]....
        /*0200*/ 	.word	0x00005df0


	//   ....[49]....
        /*0204*/ 	.word	0x00005e40


	//   ....[50]....
        /*0208*/ 	.word	0x00005ec0


	//   ....[51]....
        /*020c*/ 	.word	0x00005f10


	//   ....[52]....
        /*0210*/ 	.word	0x00005f80


	//   ....[53]....
        /*0214*/ 	.word	0x00005fd0


	//   ....[54]....
        /*0218*/ 	.word	0x00006040


	//   ....[55]....
        /*021c*/ 	.word	0x00006090


	//   ....[56]....
        /*0220*/ 	.word	0x00006100


	//   ....[57]....
        /*0224*/ 	.word	0x00006150


	//   ....[58]....
        /*0228*/ 	.word	0x000061c0


	//   ....[59]....
        /*022c*/ 	.word	0x00006210


	//----- nvinfo : EIATTR_EXIT_INSTR_OFFSETS
	.align		4
.L_14933:
        /*0230*/ 	.byte	0x04, 0x1c
        /*0232*/ 	.short	(.L_14935 - .L_14934)


	//   ....[0]....
.L_14934:
        /*0234*/ 	.word	0x000053a0


	//   ....[1]....
        /*0238*/ 	.word	0x000059c0


	//----- nvinfo : EIATTR_CRS_STACK_SIZE
	.align		4
.L_14935:
        /*023c*/ 	.byte	0x04, 0x1e
        /*023e*/ 	.short	(.L_14937 - .L_14936)
.L_14936:
        /*0240*/ 	.word	0x00000000


	//----- nvinfo : EIATTR_CBANK_PARAM_SIZE
	.align		4
.L_14937:
        /*0244*/ 	.byte	0x03, 0x19
        /*0246*/ 	.short	0x0018


	//----- nvinfo : EIATTR_PARAM_CBANK
	.align		4
        /*0248*/ 	.byte	0x04, 0x0a
        /*024a*/ 	.short	(.L_14939 - .L_14938)
	.align		4
.L_14938:
        /*024c*/ 	.word	index@(.nv.constant0._ZN2at6native43_GLOBAL__N__9ae7fba5_10_SoftMax_cu_9f978f6322cunn_SoftMaxForwardRegIdddNS1_22SoftMaxForwardEpilogueElLi7EEEvPT1_PKT_T3_)
        /*0250*/ 	.short	0x0210
        /*0252*/ 	.short	0x0018


	//----- nvinfo : EIATTR_SW_WAR
	.align		4
.L_14939:
        /*0254*/ 	.byte	0x04, 0x36
        /*0256*/ 	.short	(.L_14941 - .L_14940)
.L_14940:
        /*0258*/ 	.word	0x00000008
.L_14941:


//--------------------- .nv.info._ZN2at6native43_GLOBAL__N__9ae7fba5_10_SoftMax_cu_9f978f6322cunn_SoftMaxForwardRegIdddNS1_22SoftMaxForwardEpilogueElLi6EEEvPT1_PKT_T3_ --------------------------
	.section	.nv.info._ZN2at6native43_GLOBAL__N__9ae7fba5_10_SoftMax_cu_9f978f6322cunn_SoftMaxForwardRegIdddNS1_22SoftMaxForwardEpilogueElLi6EEEvPT1_PKT_T3_,"",@"SHT_CUDA_INFO"
	.sectionflags	@""
	.align	4


	//----- nvinfo : EIATTR_CUDA_API_VERSION
	.align		4
        /*0000*/ 	.byte	0x04, 0x37
        /*0002*/ 	.short	(.L_14943 - .L_14942)
.L_14942:
        /*0004*/ 	.word	0x00000082


	//----- nvinfo : EIATTR_KPARAM_INFO
	.align		4
.L_14943:
        /*0008*/ 	.byte	0x04, 0x17
        /*000a*/ 	.short	(.L_14945 - .L_14944)
.L_14944:
        /*000c*/ 	.word	0x00000000
        /*0010*/ 	.short	0x0002
        /*0012*/ 	.short	0x0010
        /*0014*/ 	.byte	0x00, 0xf0, 0x21, 0x00


	//----- nvinfo : EIATTR_KPARAM_INFO
	.align		4
.L_14945:
        /*0018*/ 	.byte	0x04, 0x17
        /*001a*/ 	.short	(.L_14947 - .L_14946)
.L_14946:
        /*001c*/ 	.word	0x00000000
        /*0020*/ 	.short	0x0001
        /*0022*/ 	.short	0x0008
        /*0024*/ 	.byte	0x00, 0xf0, 0x21, 0x00


	//----- nvinfo : EIATTR_KPARAM_INFO
	.align		4
.L_14947:
        /*0028*/ 	.byte	0x04, 0x17
        /*002a*/ 	.short	(.L_14949 - .L_14948)
.L_14948:
        /*002c*/ 	.word	0x00000000
        /*0030*/ 	.short	0x0000
        /*0032*/ 	.short	0x0000
        /*0034*/ 	.byte	0x00, 0xf0, 0x21, 0x00


	//----- nvinfo : EIATTR_SPARSE_MMA_MASK
	.align		4
.L_14949:
        /*0038*/ 	.byte	0x03, 0x50
        /*003a*/ 	.short	0x0000


	//----- nvinfo : EIATTR_MAXREG_COUNT
	.align		4
        /*003c*/ 	.byte	0x03, 0x1b
        /*003e*/ 	.short	0x00ff


	//----- nvinfo : EIATTR_NUM_BARRIERS
	.align		4
        /*0040*/ 	.byte	0x02, 0x4c
        /*0042*/ 	.byte	0x01
	.zero		1


	//----- nvinfo : EIATTR_MERCURY_ISA_VERSION
	.align		4
        /*0044*/ 	.byte	0x03, 0x5f
        /*0046*/ 	.short	0x0101


	//----- nvinfo : EIATTR_COOP_GROUP_MASK_REGIDS
	.align		4
        /*0048*/ 	.byte	0x04, 0x29
        /*004a*/ 	.short	(.L_14951 - .L_14950)


	//   ....[0]....
.L_14950:
        /*004c*/ 	.word	0xffffffff


	//   ....[1]....
        /*0050*/ 	.word	0xffffffff


	//   ....[2]....
        /*0054*/ 	.word	0xffffffff


	//   ....[3]....
        /*0058*/ 	.word	0xffffffff


	//   ....[4]....
        /*005c*/ 	.word	0xffffffff


	//   ....[5]....
        /*0060*/ 	.word	0xffffffff


	//   ....[6]....
        /*0064*/ 	.word	0xffffffff


	//   ....[7]....
        /*0068*/ 	.word	0xffffffff


	//   ....[8]....
        /*006c*/ 	.word	0xffffffff


	//   ....[9]....
        /*0070*/ 	.word	0xffffffff


	//   ....[10]....
        /*0074*/ 	.word	0xffffffff


	//   ....[11]....
        /*0078*/ 	.word	0xffffffff


	//   ....[12]....
        /*007c*/ 	.word	0xffffffff


	//   ....[13]....
        /*0080*/ 	.word	0xffffffff


	//   ....[14]....
        /*0084*/ 	.word	0xffffffff


	//   ....[15]....
        /*0088*/ 	.word	0xffffffff


	//   ....[16]....
        /*008c*/ 	.word	0xffffffff


	//   ....[17]....
        /*0090*/ 	.word	0xffffffff


	//   ....[18]....
        /*0094*/ 	.word	0xffffffff


	//   ....[19]....
        /*0098*/ 	.word	0xffffffff


	//   ....[20]....
        /*009c*/ 	.word	0xffffffff


	//   ....[21]....
        /*00a0*/ 	.word	0xffffffff


	//   ....[22]....
        /*00a4*/ 	.word	0xffffffff


	//   ....[23]....
        /*00a8*/ 	.word	0xffffffff


	//   ....[24]....
        /*00ac*/ 	.word	0xffffffff


	//   ....[25]....
        /*00b0*/ 	.word	0xffffffff


	//   ....[26]....
        /*00b4*/ 	.word	0xffffffff


	//   ....[27]....
        /*00b8*/ 	.word	0xffffffff


	//   ....[28]....
        /*00bc*/ 	.word	0xffffffff


	//   ....[29]....
        /*00c0*/ 	.word	0xffffffff


	//   ....[30]....
        /*00c4*/ 	.word	0xffffffff


	//   ....[31]....
        /*00c8*/ 	.word	0xffffffff


	//   ....[32]....
        /*00cc*/ 	.word	0xffffffff


	//   ....[33]....
        /*00d0*/ 	.word	0xffffffff


	//   ....[34]....
        /*00d4*/ 	.word	0xffffffff


	//   ....[35]....
        /*00d8*/ 	.word	0xffffffff


	//   ....[36]....
        /*00dc*/ 	.word	0xffffffff


	//   ....[37]....
        /*00e0*/ 	.word	0xffffffff


	//   ....[38]....
        /*00e4*/ 	.word	0xffffffff


	//   ....[39]....
        /*00e8*/ 	.word	0xffffffff


	//   ....[40]....
        /*00ec*/ 	.word	0x05000012


	//   ....[41]....
        /*00f0*/ 	.word	0x05000012


	//   ....[42]....
        /*00f4*/ 	.word	0x05000012


	//   ....[43]....
        /*00f8*/ 	.word	0x05000012


	//   ....[44]....
        /*00fc*/ 	.word	0x05000012


	//   ....[45]....
        /*0100*/ 	.word	0x05000012


	//   ....[46]....
        /*0104*/ 	.word	0x05000012


	//   ....[47]....
        /*0108*/ 	.word	0x05000012


	//   ....[48]....
        /*010c*/ 	.word	0x05000012


	//   ....[49]....
        /*0110*/ 	.word	0x05000012


	//   ....[50]....
        /*0114*/ 	.word	0x05000012


	//   ....[51]....
        /*0118*/ 	.word	0x05000012


	//   ....[52]....
        /*011c*/ 	.word	0x05000012


	//   ....[53]....
        /*0120*/ 	.word	0x05000012


	//   ....[54]....
        /*0124*/ 	.word	0x05000012


	//   ....[55]....
        /*0128*/ 	.word	0x05000012


	//   ....[56]....
        /*012c*/ 	.word	0x05000012


	//   ....[57]....
        /*0130*/ 	.word	0x05000012


	//   ....[58]....
        /*0134*/ 	.word	0x05000012


	//   ....[59]....
        /*0138*/ 	.word	0x05000012


	//----- nvinfo : EIATTR_COOP_GROUP_INSTR_OFFSETS
	.align		4
.L_14951:
        /*013c*/ 	.byte	0x04, 0x28
        /*013e*/ 	.short	(.L_14953 - .L_14952)


	//   ....[0]....
.L_14952:
        /*0140*/ 	.word	0x00000870


	//   ....[1]....
        /*0144*/ 	.word	0x00000880


	//   ....[2]....
        /*0148*/ 	.word	0x000008c0


	//   ....[3]....
        /*014c*/ 	.word	0x000008d0


	//   ....[4]....
        /*0150*/ 	.word	0x00000920


	//   ....[5]....
        /*0154*/ 	.word	0x00000930


	//   ....[6]....
        /*0158*/ 	.word	0x00000970


	//   ....[7]....
        /*015c*/ 	.word	0x00000980


	//   ....[8]....
        /*0160*/ 	.word	0x000009c0


	//   ....[9]....
        /*0164*/ 	.word	0x000009d0


	//   ....[10]....
        /*0168*/ 	.word	0x00000b80


	//   ....[11]....
        /*016c*/ 	.word	0x00000b90


	//   ....[12]....
        /*0170*/ 	.word	0x00000bf0


	//   ....[13]....
        /*0174*/ 	.word	0x00000c10


	//   ....[14]....
        /*0178*/ 	.word	0x00000c60


	//   ....[15]....
        /*017c*/ 	.word	0x00000c70


	//   ....[16]....
        /*0180*/ 	.word	0x00000cd0


	//   ....[17]....
        /*0184*/ 	.word	0x00000cf0


	//   ....[18]....
        /*0188*/ 	.word	0x00000d40


	//   ....[19]....
        /*018c*/ 	.word	0x00000d50


	//   ....[20]....
        /*0190*/ 	.word	0x00002670


	//   ....[21]....
        /*0194*/ 	.word	0x000026f0


	//   ....[22]....
        /*0198*/ 	.word	0x00002730


	//   ....[23]....
        /*019c*/ 	.word	0x00002740


	//   ....[24]....
        /*01a0*/ 	.word	0x00002760


	//   ....[25]....
        /*01a4*/ 	.word	0x00002770


	//   ....[26]....
        /*01a8*/ 	.word	0x00002790


	//   ....[27]....
        /*01ac*/ 	.word	0x000027a0


	//   ....[28]....
        /*01b0*/ 	.word	0x000027c0


	//   ....[29]....
        /*01b4*/ 	.word	0x000027d0


	//   ....[30]....
        /*01b8*/ 	.word	0x00002880


	//   ....[31]....
        /*01bc*/ 	.word	0x00002890


	//   ....[32]....
        /*01c0*/ 	.word	0x000028b0


	//   ....[33]....
        /*01c4*/ 	.word	0x000028c0


	//   ....[34]....
        /*01c8*/ 	.word	0x000028e0


	//   ....[35]....
        /*01cc*/ 	.word	0x000028f0


	//   ....[36]....
        /*01d0*/ 	.word	0x00002910


	//   ....[37]....
        /*01d4*/ 	.word	0x00002920


	//   ....[38]....
        /*01d8*/ 	.word	0x00002940


	//   ....[39]....
        /*01dc*/ 	.word	0x00002950


	//   ....[40]....
        /*01e0*/ 	.word	0x00004ee0


	//   ....[41]....
        /*01e4*/ 	.word	0x00004f30


	//   ....[42]....
        /*01e8*/ 	.word	0x00004ff0


	//   ....[43]....
        /*01ec*/ 	.word	0x00005040


	//   ....[44]....
        /*01f0*/ 	.word	0x000050f0


	//   ....[45]....
        /*01f4*/ 	.word	0x00005140


	//   ....[46]....
        /*01f8*/ 	.word	0x00005200


	//   ....[47]....
        /*01fc*/ 	.word	0x00005250


	//   ....[48]....
        /*0200*/ 	.word	0x00005300


	//   ....[49]....
        /*0204*/ 	.word	0x00005350


	//   ....[50]....
        /*0208*/ 	.word	0x000053e0


	//   ....[51]....
        /*020c*/ 	.word	0x00005430


	//   ....[52]....
        /*0210*/ 	.word	0x000054a0


	//   ....[53]....
        /*0214*/ 	.word	0x000054f0


	//   ....[54]....
        /*0218*/ 	.word	0x00005560


	//   ....[55]....
        /*021c*/ 	.word	0x000055b0


	//   ....[56]....
        /*0220*/ 	.word	0x00005620


	//   ....[57]....
        /*0224*/ 	.word	0x00005670


	//   ....[58]....
        /*0228*/ 	.word	0x000056e0


	//   ....[59]....
        /*022c*/ 	.word	0x00005730


	//----- nvinfo : EIATTR_EXIT_INSTR_OFFSETS
	.align		4
.L_14953:
        /*0230*/ 	.byte	0x04, 0x1c
        /*0232*/ 	.short	(.L_14955 - .L_14954)


	//   ....[0]....
.L_14954:
        /*0234*/ 	.word	0x00004860


	//   ....[1]....
        /*0238*/ 	.word	0x00004e80


	//----- nvinfo : EIATTR_CRS_STACK_SIZE
	.align		4
.L_14955:
        /*023c*/ 	.byte	0x04, 0x1e
        /*023e*/ 	.short	(.L_14957 - .L_14956)
.L_14956:
        /*0240*/ 	.word	0x00000000


	//----- nvinfo : EIATTR_CBANK_PARAM_SIZE
	.align		4
.L_14957:
        /*0244*/ 	.byte	0x03, 0x19
        /*0246*/ 	.short	0x0018


	//----- nvinfo : EIATTR_PARAM_CBANK
	.align		4
        /*0248*/ 	.byte	0x04, 0x0a
        /*024a*/ 	.short	(.L_14959 - .L_14958)
	.align		4
.L_14958:
        /*024c*/ 	.word	index@(.nv.constant0._ZN2at6native43_GLOBAL__N__9ae7fba5_10_SoftMax_cu_9f978f6322cunn_SoftMaxForwardRegIdddNS1_22SoftMaxForwardEpilogueElLi6EEEvPT1_PKT_T3_)
        /*0250*/ 	.short	0x0210
        /*0252*/ 	.short	0x0018


	//----- nvinfo : EIATTR_SW_WAR
	.align		4
.L_14959:
        /*0254*/ 	.byte	0x04, 0x36
        /*0256*/ 	.short	(.L_14961 - .L_14960)
.L_14960:
        /*0258*/ 	.word	0x00000008
.L_14961:


//--------------------- .nv.info._ZN2at6native43_GLOBAL__N__9ae7fba5_10_SoftMax_cu_9f978f6322cunn_SoftMaxForwardRegIdddNS1_22SoftMaxForwardEpilogueElLi5EEEvPT1_PKT_T3_ --------------------------
	.section	.nv.info._ZN2at6native43_GLOBAL__N__9ae7fba5_10_SoftMax_cu_9f978f6322cunn_SoftMaxForwardRegIdddNS1_22SoftMaxForwardEpilogueElLi5EEEvPT1_PKT_T3_,"",@"SHT_CUDA_INFO"
	.sectionflags	@""
	.align	4


	//----- nvinfo : EIATTR_CUDA_API_VERSION
	.align		4
        /*0000*/ 	.byte	0x04, 0x37
        /*0002*/ 	.short	(.L_14963 - .L_14962)
.L_14962:
        /*0004*/ 	.word	0x00000082


	//----- nvinfo : EIATTR_KPARAM_INFO
	.align		4
.L_14963:
        /*0008*/ 	.byte	0x04, 0x17
        /*000a*/ 	.short	(.L_14965 - .L_14964)
.L_14964:
        /*000c*/ 	.word	0x00000000
        /*0010*/ 	.short	0x0002
        /*0012*/ 	.short	0x0010
        /*0014*/ 	.byte	0x00, 0xf0, 0x21, 0x00


	//----- nvinfo : EIATTR_KPARAM_INFO
	.align		4
.L_14965:
        /*0018*/ 	.byte	0x04, 0x17
        /*001a*/ 	.short	(.L_14967 - .L_14966)
.L_14966:
        /*001c*/ 	.word	0x00000000
        /*0020*/ 	.short	0x0001
        /*0022*/ 	.short	0x0008
        /*0024*/ 	.byte	0x00, 0xf0, 0x21, 0x00


	//----- nvinfo : EIATTR_KPARAM_INFO
	.align		4
.L_14967:
        /*0028*/ 	.byte	0x04, 0x17
        /*002a*/ 	.short	(.L_14969 - .L_14968)
.L_14968:
        /*002c*/ 	.word	0x00000000
        /*0030*/ 	.short	0x0000
        /*0032*/ 	.short	0x0000
        /*0034*/ 	.byte	0x00, 0xf0, 0x21, 0x00


	//----- nvinfo : EIATTR_SPARSE_MMA_MASK
	.align		4
.L_14969:
        /*0038*/ 	.byte	0x03, 0x50
        /*003a*/ 	.short	0x0000


	//----- nvinfo : EIATTR_MAXREG_COUNT
	.align		4
        /*003c*/ 	.byte	0x03, 0x1b
        /*003e*/ 	.short	0x00ff


	//----- nvinfo : EIATTR_NUM_BARRIERS
	.align		4
        /*0040*/ 	.byte	0x02, 0x4c
        /*0042*/ 	.byte	0x01
	.zero		1


	//----- nvinfo : EIATTR_MERCURY_ISA_VERSION
	.align		4
        /*0044*/ 	.byte	0x03, 0x5f
        /*0046*/ 	.short	0x0101


	//----- nvinfo : EIATTR_COOP_GROUP_MASK_REGIDS
	.align		4
        /*0048*/ 	.byte	0x04, 0x29
        /*004a*/ 	.short	(.L_14971 - .L_14970)


	//   ....[0]....
.L_14970:
        /*004c*/ 	.word	0xffffffff


	//   ....[1]....
        /*0050*/ 	.word	0xffffffff


	//   ....[2]....
        /*0054*/ 	.word	0xffffffff


	//   ....[3]....
        /*0058*/ 	.word	0xffffffff


	//   ....[4]....
        /*005c*/ 	.word	0xffffffff


	//   ....[5]....
        /*0060*/ 	.word	0xffffffff


	//   ....[6]....
        /*0064*/ 	.word	0xffffffff


	//   ....[7]....
        /*0068*/ 	.word	0xffffffff


	//   ....[8]....
        /*006c*/ 	.word	0xffffffff


	//   ....[9]....
        /*0070*/ 	.word	0xffffffff


	//   ....[10]....
        /*0074*/ 	.word	0xffffffff


	//   ....[11]....
        /*0078*/ 	.word	0xffffffff


	//   ....[12]....
        /*007c*/ 	.word	0xffffffff


	//   ....[13]....
        /*0080*/ 	.word	0xffffffff


	//   ....[14]....
        /*0084*/ 	.word	0xffffffff


	//   ....[15]....
        /*0088*/ 	.word	0xffffffff


	//   ....[16]....
        /*008c*/ 	.word	0xffffffff


	//   ....[17]....
        /*0090*/ 	.word	0xffffffff


	//   ....[18]....
        /*0094*/ 	.word	0xffffffff


	//   ....[19]....
        /*0098*/ 	.word	0xffffffff


	//   ....[20]....
        /*009c*/ 	.word	0xffffffff


	//   ....[21]....
        /*00a0*/ 	.word	0xffffffff


	//   ....[22]....
        /*00a4*/ 	.word	0xffffffff


	//   ....[23]....
        /*00a8*/ 	.word	0xffffffff


	//   ....[24]....
        /*00ac*/ 	.word	0xffffffff


	//   ....[25]....
        /*00b0*/ 	.word	0xffffffff


	//   ....[26]....
        /*00b4*/ 	.word	0xffffffff


	//   ....[27]....
        /*00b8*/ 	.word	0xffffffff


	//   ....[28]....
        /*00bc*/ 	.word	0xffffffff


	//   ....[29]....
        /*00c0*/ 	.word	0xffffffff


	//   ....[30]....
        /*00c4*/ 	.word	0xffffffff


	//   ....[31]....
        /*00c8*/ 	.word	0xffffffff


	//   ....[32]....
        /*00cc*/ 	.word	0xffffffff


	//   ....[33]....
        /*00d0*/ 	.word	0xffffffff


	//   ....[34]....
        /*00d4*/ 	.word	0xffffffff


	//   ....[35]....
        /*00d8*/ 	.word	0xffffffff


	//   ....[36]....
        /*00dc*/ 	.word	0xffffffff


	//   ....[37]....
        /*00e0*/ 	.word	0xffffffff


	//   ....[38]....
        /*00e4*/ 	.word	0xffffffff


	//   ....[39]....
        /*00e8*/ 	.word	0xffffffff


	//   ....[40]....
        /*00ec*/ 	.word	0x0500000c


	//   ....[41]....
        /*00f0*/ 	.word	0x0500000c


	//   ....[42]....
        /*00f4*/ 	.word	0x0500000c


	//   ....[43]....
        /*00f8*/ 	.word	0x0500000c


	//   ....[44]....
        /*00fc*/ 	.word	0x0500000c


	//   ....[45]....
        /*0100*/ 	.word	0x0500000c


	//   ....[46]....
        /*0104*/ 	.word	0x0500000c


	//   ....[47]....
        /*0108*/ 	.word	0x0500000c


	//   ....[48]....
        /*010c*/ 	.word	0x0500000c


	//   ....[49]....
        /*0110*/ 	.word	0x0500000c


	//   ....[50]....
        /*0114*/ 	.word	0x0500000c


	//   ....[51]....
        /*0118*/ 	.word	0x0500000c


	//   ....[52]....
        /*011c*/ 	.word	0x0500000c


	//   ....[53]....
        /*0120*/ 	.word	0x0500000c


	//   ....[54]....
        /*0124*/ 	.word	0x0500000c


	//   ....[55]....
        /*0128*/ 	.word	0x0500000c


	//   ....[56]....
        /*012c*/ 	.word	0x0500000c


	//   ....[57]....
        /*0130*/ 	.word	0x0500000c


	//   ....[58]....
        /*0134*/ 	.word	0x0500000c


	//   ....[59]....
        /*0138*/ 	.word	0x0500000c


	//----- nvinfo : EIATTR_COOP_GROUP_INSTR_OFFSETS
	.align		4
.L_14971:
        /*013c*/ 	.byte	0x04, 0x28
        /*013e*/ 	.short	(.L_14973 - .L_14972)


	//   ....[0]....
.L_14972:
        /*0140*/ 	.word	0x00000710


	//   ....[1]....
        /*0144*/ 	.word	0x00000720


	//   ....[2]....
        /*0148*/ 	.word	0x00000760


	//   ....[3]....
        /*014c*/ 	.word	0x00000770


	//   ....[4]....
        /*0150*/ 	.word	0x000007b0


	//   ....[5]....
        /*0154*/ 	.word	0x000007c0


	//   ....[6]....
        /*0158*/ 	.word	0x00000800


	//   ....[7]....
        /*015c*/ 	.word	0x00000810


	//   ....[8]....
        /*0160*/ 	.word	0x00000880


	//   ....[9]....
        /*0164*/ 	.word	0x00000890


	//   ....[10]....
        /*0168*/ 	.word	0x00000a10


	//   ....[11]....
        /*016c*/ 	.word	0x00000a20


	//   ....[12]....
        /*0170*/ 	.word	0x00000a90


	//   ....[13]....
        /*0174*/ 	.word	0x00000ab0


	//   ....[14]....
        /*0178*/ 	.word	0x00000af0


	//   ....[15]....
        /*017c*/ 	.word	0x00000b20


	//   ....[16]....
        /*0180*/ 	.word	0x00000b60


	//   ....[17]....
        /*0184*/ 	.word	0x00000b90


	//   ....[18]....
        /*0188*/ 	.word	0x00000bd0


	//   ....[19]....
        /*018c*/ 	.word	0x00000be0


	//   ....[20]....
        /*0190*/ 	.word	0x000020c0


	//   ....[21]....
        /*0194*/ 	.word	0x00002100


	//   ....[22]....
        /*0198*/ 	.word	0x00002120


	//   ....[23]....
        /*019c*/ 	.word	0x00002130


	//   ....[24]....
        /*01a0*/ 	.word	0x00002170


	//   ....[25]....
        /*01a4*/ 	.word	0x00002180


	//   ....[26]....
        /*01a8*/ 	.word	0x000021a0


	//   ....[27]....
        /*01ac*/ 	.word	0x000021b0


	//   ....[28]....
        /*01b0*/ 	.word	0x000021d0


	//   ....[29]....
        /*01b4*/ 	.word	0x000021e0


	//   ....[30]....
        /*01b8*/ 	.word	0x00002280


	//   ....[31]....
        /*01bc*/ 	.word	0x00002290


	//   ....[32]....
        /*01c0*/ 	.word	0x000022b0


	//   ....[33]....
        /*01c4*/ 	.word	0x000022c0


	//   ....[34]....
        /*01c8*/ 	.word	0x000022e0


	//   ....[35]....
        /*01cc*/ 	.word	0x000022f0


	//   ....[36]....
        /*01d0*/ 	.word	0x00002310


	//   ....[37]....
        /*01d4*/ 	.word	0x00002320


	//   ....[38]....
        /*01d8*/ 	.word	0x00002340


	//   ....[39]....
        /*01dc*/ 	.word	0x00002350


	//   ....[40]....
        /*01e0*/ 	.word	0x000042a0


	//   ....[41]....
        /*01e4*/ 	.word	0x000042f0


	//   ....[42]....
        /*01e8*/ 	.word	0x000043b0


	//   ....[43]....
        /*01ec*/ 	.word	0x00004400


	//   ....[44]....
        /*01f0*/ 	.word	0x000044d0


	//   ....[45]....
        /*01f4*/ 	.word	0x00004520


	//   ....[46]....
        /*01f8*/ 	.word	0x000045f0


	//   ....[47]....
        /*01fc*/ 	.word	0x00004640


	//   ....[48]....
        /*0200*/ 	.word	0x00004710


	//   ....[49]....
        /*0204*/ 	.word	0x00004760


	//   ....[50]....
        /*0208*/ 	.word	0x000047f0


	//   ....[51]....
        /*020c*/ 	.word	0x00004840


	//   ....[52]....
        /*0210*/ 	.word	0x000048b0


	//   ....[53]....
        /*0214*/ 	.word	0x00004900


	//   ....[54]....
        /*0218*/ 	.word	0x00004970


	//   ....[55]....
        /*021c*/ 	.word	0x000049c0


	//   ....[56]....
        /*0220*/ 	.word	0x00004a30


	//   ....[57]....
        /*0224*/ 	.word	0x00004a80


	//   ....[58]....
        /*0228*/ 	.word	0x00004af0


	//   ....[59]....
        /*022c*/ 	.word	0x00004b40


	//----- nvinfo : EIATTR_EXIT_INSTR_OFFSETS
	.align		4
.L_14973:
        /*0230*/ 	.byte	0x04, 0x1c
        /*0232*/ 	.short	(.L_14975 - .L_14974)


	//   ....[0]....
.L_14974:
        /*0234*/ 	.word	0x00003c30


	//   ....[1]....
        /*0238*/ 	.word	0x00004240


	//----- nvinfo : EIATTR_CRS_STACK_SIZE
	.align		4
.L_14975:
        /*023c*/ 	.byte	0x04, 0x1e
        /*023e*/ 	.short	(.L_14977 - .L_14976)
.L_14976:
        /*0240*/ 	.word	0x00000000


	//----- nvinfo : EIATTR_CBANK_PARAM_SIZE
	.align		4
.L_14977:
        /*0244*/ 	.byte	0x03, 0x19
        /*0246*/ 	.short	0x0018


	//----- nvinfo : EIATTR_PARAM_CBANK
	.align		4
        /*0248*/ 	.byte	0x04, 0x0a
        /*024a*/ 	.short	(.L_14979 - .L_14978)
	.align		4
.L_14978:
        /*024c*/ 	.word	index@(.nv.constant0._ZN2at6native43_GLOBAL__N__9ae7fba5_10_SoftMax_cu_9f978f6322cunn_SoftMaxForwardRegIdddNS1_22SoftMaxForwardEpilogueElLi5EEEvPT1_PKT_T3_)
        /*0250*/ 	.short	0x0210
        /*0252*/ 	.short	0x0018


	//----- nvinfo : EIATTR_SW_WAR
	.align		4
.L_14979:
        /*0254*/ 	.byte	0x04, 0x36
        /*0256*/ 	.short	(.L_14981 - .L_14980)
.L_14980:
        /*0258*/ 	.word	0x00000008
.L_14981:


//--------------------- .nv.info._ZN2at6native43_GLOBAL__N__9ae7fba5_10_SoftMax_cu_9f978f6322cunn_SoftMaxForwardRegIdddNS1_22SoftMaxForwardEpilogueElLi4EEEvPT1_PKT_T3_ --------------------------
	.section	.nv.info._ZN2at6native43_GLOBAL__N__9ae7fba5_10_SoftMax_cu_9f978f6322cunn_SoftMaxForwardRegIdddNS1_22SoftMaxForwardEpilogueElLi4EEEvPT1_PKT_T3_,"",@"SHT_CUDA_INFO"
	.sectionflags	@""
	.align	4


	//----- nvinfo : EIATTR_CUDA_API_VERSION
	.align		4
        /*0000*/ 	.byte	0x04, 0x37
        /*0002*/ 	.short	(.L_14983 - .L_14982)
.L_14982:
        /*0004*/ 	.word	0x00000082


	//----- nvinfo : EIATTR_KPARAM_INFO
	.align		4
.L_14983:
        /*0008*/ 	.byte	0x04, 0x17
        /*000a*/ 	.short	(.L_14985 - .L_14984)
.L_14984:
        /*000c*/ 	.word	0x00000000
        /*0010*/ 	.short	0x0002
        /*0012*/ 	.short	0x0010
        /*0014*/ 	.byte	0x00, 0xf0, 0x21, 0x00


	//----- nvinfo : EIATTR_KPARAM_INFO
	.align		4
.L_14985:
        /*0018*/ 	.byte	0x04, 0x17
        /*001a*/ 	.short	(.L_14987 - .L_14986)
.L_14986:
        /*001c*/ 	.word	0x00000000
        /*0020*/ 	.short	0x0001
        /*0022*/ 	.short	0x0008
        /*0024*/ 	.byte	0x00, 0xf0, 0x21, 0x00


	//----- nvinfo : EIATTR_KPARAM_INFO
	.align		4
.L_14987:
        /*0028*/ 	.byte	0x04, 0x17
        /*002a*/ 	.short	(.L_14989 - .L_14988)
.L_14988:
        /*002c*/ 	.word	0x00000000
        /*0030*/ 	.short	0x0000
        /*0032*/ 	.short	0x0000
        /*0034*/ 	.byte	0x00, 0xf0, 0x21, 0x00


	//----- nvinfo : EIATTR_SPARSE_MMA_MASK
	.align		4
.L_14989:
        /*0038*/ 	.byte	0x03, 0x50
        /*003a*/ 	.short	0x0000


	//----- nvinfo : EIATTR_MAXREG_COUNT
	.align		4
        /*003c*/ 	.byte	0x03, 0x1b
        /*003e*/ 	.short	0x00ff


	//----- nvinfo : EIATTR_NUM_BARRIERS
	.align		4
        /*0040*/ 	.byte	0x02, 0x4c
        /*0042*/ 	.byte	0x01
	.zero		1


	//----- nvinfo : EIATTR_MERCURY_ISA_VERSION
	.align		4
        /*0044*/ 	.byte	0x03, 0x5f
        /*0046*/ 	.short	0x0101


	//----- nvinfo : EIATTR_COOP_GROUP_MASK_REGIDS
	.align		4
        /*0048*/ 	.byte	0x04, 0x29
        /*004a*/ 	.short	(.L_14991 - .L_14990)


	//   ....[0]....
.L_14990:
        /*004c*/ 	.word	0xffffffff


	//   ....[1]....
        /*0050*/ 	.word	0xffffffff


	//   ....[2]....
        /*0054*/ 	.word	0xffffffff


	//   ....[3]....
        /*0058*/ 	.word	0xffffffff


	//   ....[4]....
        /*005c*/ 	.word	0xffffffff


	//   ....[5]....
        /*0060*/ 	.word	0xffffffff


	//   ....[6]....
        /*0064*/ 	.word	0xffffffff


	//   ....[7]....
        /*0068*/ 	.word	0xffffffff


	//   ....[8]....
        /*006c*/ 	.word	0xffffffff


	//   ....[9]....
        /*0070*/ 	.word	0xffffffff


	//   ....[10]....
        /*0074*/ 	.word	0xffffffff


	//   ....[11]....
        /*0078*/ 	.word	0xffffffff


	//   ....[12]....
        /*007c*/ 	.word	0xffffffff


	//   ....[13]....
        /*0080*/ 	.word	0xffffffff


	//   ....[14]....
        /*0084*/ 	.word	0xffffffff


	//   ....[15]....
        /*0088*/ 	.word	0xffffffff


	//   ....[16]....
        /*008c*/ 	.word	0xffffffff


	//   ....[17]....
        /*0090*/ 	.word	0xffffffff


	//   ....[18]....
        /*0094*/ 	.word	0xffffffff


	//   ....[19]....
        /*0098*/ 	.word	0xffffffff


	//   ....[20]....
        /*009c*/ 	.word	0xffffffff


	//   ....[21]....
        /*00a0*/ 	.word	0xffffffff


	//   ....[22]....
        /*00a4*/ 	.word	0xffffffff


	//   ....[23]....
        /*00a8*/ 	.word	0xffffffff


	//   ....[24]....
        /*00ac*/ 	.word	0xffffffff


	//   ....[25]....
        /*00b0*/ 	.word	0xffffffff


	//   ....[26]....
        /*00b4*/ 	.word	0xffffffff


	//   ....[27]....
        /*00b8*/ 	.word	0xffffffff


	//   ....[28]....
        /*00bc*/ 	.word	0xffffffff


	//   ....[29]....
        /*00c0*/ 	.word	0xffffffff


	//   ....[30]....
        /*00c4*/ 	.word	0xffffffff


	//   ....[31]....
        /*00c8*/ 	.word	0xffffffff


	//   ....[32]....
        /*00cc*/ 	.word	0xffffffff


	//   ....[33]....
        /*00d0*/ 	.word	0xffffffff


	//   ....[34]....
        /*00d4*/ 	.word	0xffffffff


	//   ....[35]....
        /*00d8*/ 	.word	0xffffffff


	//   ....[36]....
        /*00dc*/ 	.word	0xffffffff


	//   ....[37]....
        /*00e0*/ 	.word	0xffffffff


	//   ....[38]....
        /*00e4*/ 	.word	0xffffffff


	//   ....[39]....
        /*00e8*/ 	.word	0xffffffff


	//   ....[40]....
        /*00ec*/ 	.word	0x05000008


	//   ....[41]....
        /*00f0*/ 	.word	0x05000008


	//   ....[42]....
        /*00f4*/ 	.word	0x05000008


	//   ....[43]....
        /*00f8*/ 	.word	0x05000008


	//   ....[44]....
        /*00fc*/ 	.word	0x05000008


	//   ....[45]....
        /*0100*/ 	.word	0x05000008


	//   ....[46]....
        /*0104*/ 	.word	0x05000008


	//   ....[47]....
        /*0108*/ 	.word	0x05000008


	//   ....[48]....
        /*010c*/ 	.word	0x05000008


	//   ....[49]....
        /*0110*/ 	.word	0x05000008


	//   ....[50]....
        /*0114*/ 	.word	0x05000008


	//   ....[51]....
        /*0118*/ 	.word	0x05000008


	//   ....[52]....
        /*011c*/ 	.word	0x05000008


	//   ....[53]....
        /*0120*/ 	.word	0x05000008


	//   ....[54]....
        /*0124*/ 	.word	0x05000008


	//   ....[55]....
        /*0128*/ 	.word	0x05000008


	//   ....[56]....
        /*012c*/ 	.word	0x05000008


	//   ....[57]....
        /*0130*/ 	.word	0x05000008


	//   ....[58]....
        /*0134*/ 	.word	0x05000008


	//   ....[59]....
        /*0138*/ 	.word	0x05000008


	//----- nvinfo : EIATTR_COOP_GROUP_INSTR_OFFSETS
	.align		4
.L_14991:
        /*013c*/ 	.byte	0x04, 0x28
        /*013e*/ 	.short	(.L_14993 - .L_14992)


	//   ....[0]....
.L_14992:
        /*0140*/ 	.word	0x00000610


	//   ....[1]....
        /*0144*/ 	.word	0x00000620


	//   ....[2]....
        /*0148*/ 	.word	0x00000660


	//   ....[3]....
        /*014c*/ 	.word	0x00000670


	//   ....[4]....
        /*0150*/ 	.word	0x000006b0


	//   ....[5]....
        /*0154*/ 	.word	0x000006c0


	//   ....[6]....
        /*0158*/ 	.word	0x00000710


	//   ....[7]....
        /*015c*/ 	.word	0x00000720


	//   ....[8]....
        /*0160*/ 	.word	0x00000790


	//   ....[9]....
        /*0164*/ 	.word	0x000007a0


	//   ....[10]....
        /*0168*/ 	.word	0x000008b0


	//   ....[11]....
        /*016c*/ 	.word	0x000008c0


	//   ....[12]....
        /*0170*/ 	.word	0x00000930


	//   ....[13]....
        /*0174*/ 	.word	0x00000950


	//   ....[14]....
        /*0178*/ 	.word	0x00000990


	//   ....[15]....
        /*017c*/ 	.word	0x000009c0


	//   ....[16]....
        /*0180*/ 	.word	0x00000a00


	//   ....[17]....
        /*0184*/ 	.word	0x00000a30


	//   ....[18]....
        /*0188*/ 	.word	0x00000a70


	//   ....[19]....
        /*018c*/ 	.word	0x00000a80


	//   ....[20]....
        /*0190*/ 	.word	0x00001b50


	//   ....[21]....
        /*0194*/ 	.word	0x00001b90


	//   ....[22]....
        /*0198*/ 	.word	0x00001bb0


	//   ....[23]....
        /*019c*/ 	.word	0x00001bc0


	//   ....[24]....
        /*01a0*/ 	.word	0x00001c00


	//   ....[25]....
        /*01a4*/ 	.word	0x00001c20


	//   ....[26]....
        /*01a8*/ 	.word	0x00001c50


	//   ....[27]....
        /*01ac*/ 	.word	0x00001c60


	//   ....[28]....
        /*01b0*/ 	.word	0x00001c90


	//   ....[29]....
        /*01b4*/ 	.word	0x00001ca0


	//   ....[30]....
        /*01b8*/ 	.word	0x00001d30


	//   ....[31]....
        /*01bc*/ 	.word	0x00001d40


	//   ....[32]....
        /*01c0*/ 	.word	0x00001d80


	//   ....[33]....
        /*01c4*/ 	.word	0x00001d90


	//   ....[34]....
        /*01c8*/ 	.word	0x00001dd0


	//   ....[35]....
        /*01cc*/ 	.word	0x00001de0


	//   ....[36]....
        /*01d0*/ 	.word	0x00001e20


	//   ....[37]....
        /*01d4*/ 	.word	0x00001e30


	//   ....[38]....
        /*01d8*/ 	.word	0x00001e70


	//   ....[39]....
        /*01dc*/ 	.word	0x00001e80


	//   ....[40]....
        /*01e0*/ 	.word	0x000037e0


	//   ....[41]....
        /*01e4*/ 	.word	0x00003830


	//   ....[42]....
        /*01e8*/ 	.word	0x000038f0


	//   ....[43]....
        /*01ec*/ 	.word	0x00003940


	//   ....[44]....
        /*01f0*/ 	.word	0x00003a10


	//   ....[45]....
        /*01f4*/ 	.word	0x00003a60


	//   ....[46]....
        /*01f8*/ 	.word	0x00003b30


	//   ....[47]....
        /*01fc*/ 	.word	0x00003b80


	//   ....[48]....
        /*0200*/ 	.word	0x00003c50


	//   ....[49]....
        /*0204*/ 	.word	0x00003ca0


	//   ....[50]....
        /*0208*/ 	.word	0x00003d30


	//   ....[51]....
        /*020c*/ 	.word	0x00003d80


	//   ....[52]....
        /*0210*/ 	.word	0x00003df0


	//   ....[53]....
        /*0214*/ 	.word	0x00003e40


	//   ....[54]....
        /*0218*/ 	.word	0x00003eb0


	//   ....[55]....
        /*021c*/ 	.word	0x00003f00


	//   ....[56]....
        /*0220*/ 	.word	0x00003f70


	//   ....[57]....
        /*0224*/ 	.word	0x00003fc0


	//   ....[58]....
        /*0228*/ 	.word	0x00004030


	//   ....[59]....
        /*022c*/ 	.word	0x00004080


	//----- nvinfo : EIATTR_EXIT_INSTR_OFFSETS
	.align		4
.L_14993:
        /*0230*/ 	.byte	0x04, 0x1c
        /*0232*/ 	.short	(.L_14995 - .L_14994)


	//   ....[0]....
.L_14994:
        /*0234*/ 	.word	0x00003150


	//   ....[1]....
        /*0238*/ 	.word	0x00003780


	//----- nvinfo : EIATTR_CRS_STACK_SIZE
	.align		4
.L_14995:
        /*023c*/ 	.byte	0x04, 0x1e
        /*023e*/ 	.short	(.L_14997 - .L_14996)
.L_14996:
        /*0240*/ 	.word	0x00000000


	//----- nvinfo : EIATTR_CBANK_PARAM_SIZE
	.align		4
.L_14997:
        /*0244*/ 	.byte	0x03, 0x19
        /*0246*/ 	.short	0x0018


	//----- nvinfo : EIATTR_PARAM_CBANK
	.align		4
        /*0248*/ 	.byte	0x04, 0x0a
        /*024a*/ 	.short	(.L_14999 - .L_14998)
	.align		4
.L_14998:
        /*024c*/ 	.word	index@(.nv.constant0._ZN2at6native43_GLOBAL__N__9ae7fba5_10_SoftMax_cu_9f978f6322cunn_SoftMaxForwardRegIdddNS1_22SoftMaxForwardEpilogueElLi4EEEvPT1_PKT_T3_)
        /*0250*/ 	.short	0x0210
        /*0252*/ 	.short	0x0018


	//----- nvinfo : EIATTR_SW_WAR
	.align		4
.L_14999:
        /*0254*/ 	.byte	0x04, 0x36
        /*0256*/ 	.short	(.L_15001 - .L_15000)
.L_15000:
        /*0258*/ 	.word	0x00000008
.L_15001:


//--------------------- .nv.info._ZN2at6native43_GLOBAL__N__9ae7fba5_10_SoftMax_cu_9f978f6322cunn_SoftMaxForwardRegIdddNS1_22SoftMaxForwardEpilogueElLi3EEEvPT1_PKT_T3_ --------------------------
	.section	.nv.info._ZN2at6native43_GLOBAL__N__9ae7fba5_10_SoftMax_cu_9f978f6322cunn_SoftMaxForwardRegIdddNS1_22SoftMaxForwardEpilogueElLi3EEEvPT1_PKT_T3_,"",@"SHT_CUDA_INFO"
	.sectionflags	@""
	.align	4


	//----- nvinfo : EIATTR_CUDA_API_VERSION
	.align		4
        /*0000*/ 	.byte	0x04, 0x37
        /*0002*/ 	.short	(.L_15003 - .L_15002)
.L_15002:
        /*0004*/ 	.word	0x00000082


	//----- nvinfo : EIATTR_KPARAM_INFO
	.align		4
.L_15003:
        /*0008*/ 	.byte	0x04, 0x17
        /*000a*/ 	.short	(.L_15005 - .L_15004)
.L_15004:
        /*000c*/ 	.word	0x00000000
        /*0010*/ 	.short	0x0002
        /*0012*/ 	.short	0x0010
        /*0014*/ 	.byte	0x00, 0xf0, 0x21, 0x00


	//----- nvinfo : EIATTR_KPARAM_INFO
	.align		4
.L_15005:
        /*0018*/ 	.byte	0x04, 0x17
        /*001a*/ 	.short	(.L_15007 - .L_15006)
.L_15006:
        /*001c*/ 	.word	0x00000000
        /*0020*/ 	.short	0x0001
        /*0022*/ 	.short	0x0008
        /*0024*/ 	.byte	0x00, 0xf0, 0x21, 0x00


	//----- nvinfo : EIATTR_KPARAM_INFO
	.align		4
.L_15007:
        /*0028*/ 	.byte	0x04, 0x17
        /*002a*/ 	.short	(.L_15009 - .L_15008)
.L_15008:
        /*002c*/ 	.word	0x00000000
        /*0030*/ 	.short	0x0000
        /*0032*/ 	.short	0x0000
        /*0034*/ 	.byte	0x00, 0xf0, 0x21, 0x00


	//----- nvinfo : EIATTR_SPARSE_MMA_MASK
	.align		4
.L_15009:
        /*0038*/ 	.byte	0x03, 0x50
        /*003a*/ 	.short	0x0000


	//----- nvinfo : EIATTR_MAXREG_COUNT
	.align		4
        /*003c*/ 	.byte	0x03, 0x1b
        /*003e*/ 	.short	0x00ff


	//----- nvinfo : EIATTR_NUM_BARRIERS
	.align		4
        /*0040*/ 	.byte	0x02, 0x4c
        /*0042*/ 	.byte	0x01
	.zero		1


	//----- nvinfo : EIATTR_MERCURY_ISA_VERSION
	.align		4
        /*0044*/ 	.byte	0x03, 0x5f
        /*0046*/ 	.short	0x0101


	//----- nvinfo : EIATTR_COOP_GROUP_MASK_REGIDS
	.align		4
        /*0048*/ 	.byte	0x04, 0x29
        /*004a*/ 	.short	(.L_15011 - .L_15010)


	//   ....[0]....
.L_15010:
        /*004c*/ 	.word	0xffffffff


	//   ....[1]....
        /*0050*/ 	.word	0xffffffff


	//   ....[2]....
        /*0054*/ 	.word	0xffffffff


	//   ....[3]....
        /*0058*/ 	.word	0xffffffff


	//   ....[4]....
        /*005c*/ 	.word	0xffffffff


	//   ....[5]....
        /*0060*/ 	.word	0xffffffff


	//   ....[6]....
        /*0064*/ 	.word	0xffffffff


	//   ....[7]....
        /*0068*/ 	.word	0xffffffff


	//   ....[8]....
        /*006c*/ 	.word	0xffffffff


	//   ....[9]....
        /*0070*/ 	.word	0xffffffff


	//   ....[10]....
        /*0074*/ 	.word	0xffffffff


	//   ....[11]....
        /*0078*/ 	.word	0xffffffff


	//   ....[12]....
        /*007c*/ 	.word	0xffffffff


	//   ....[13]....
        /*0080*/ 	.word	0xffffffff


	//   ....[14]....
        /*0084*/ 	.word	0xffffffff


	//   ....[15]....
        /*0088*/ 	.word	0xffffffff


	//   ....[16]....
        /*008c*/ 	.word	0xffffffff


	//   ....[17]....
        /*0090*/ 	.word	0xffffffff


	//   ....[18]....
        /*0094*/ 	.word	0xffffffff


	//   ....[19]....
        /*0098*/ 	.word	0xffffffff


	//   ....[20]....
        /*009c*/ 	.word	0xffffffff


	//   ....[21]....
        /*00a0*/ 	.word	0xffffffff


	//   ....[22]....
        /*00a4*/ 	.word	0xffffffff


	//   ....[23]....
        /*00a8*/ 	.word	0xffffffff


	//   ....[24]....
        /*00ac*/ 	.word	0xffffffff


	//   ....[25]....
        /*00b0*/ 	.word	0xffffffff


	//   ....[26]....
        /*00b4*/ 	.word	0xffffffff


	//   ....[27]....
        /*00b8*/ 	.word	0xffffffff


	//   ....[28]....
        /*00bc*/ 	.word	0xffffffff


	//   ....[29]....
        /*00c0*/ 	.word	0xffffffff


	//   ....[30]....
        /*00c4*/ 	.word	0xffffffff


	//   ....[31]....
        /*00c8*/ 	.word	0xffffffff


	//   ....[32]....
        /*00cc*/ 	.word	0xffffffff


	//   ....[33]....
        /*00d0*/ 	.word	0xffffffff


	//   ....[34]....
        /*00d4*/ 	.word	0xffffffff


	//   ....[35]....
        /*00d8*/ 	.word	0xffffffff


	//   ....[36]....
        /*00dc*/ 	.word	0xffffffff


	//   ....[37]....
        /*00e0*/ 	.word	0xffffffff


	//   ....[38]....
        /*00e4*/ 	.word	0xffffffff


	//   ....[39]....
        /*00e8*/ 	.word	0xffffffff


	//   ....[40]....
        /*00ec*/ 	.word	0x05000008


	//   ....[41]....
        /*00f0*/ 	.word	0x05000008


	//   ....[42]....
        /*00f4*/ 	.word	0x05000008


	//   ....[43]....
        /*00f8*/ 	.word	0x05000008


	//   ....[44]....
        /*00fc*/ 	.word	0x05000008


	//   ....[45]....
        /*0100*/ 	.word	0x05000008


	//   ....[46]....
        /*0104*/ 	.word	0x05000008


	//   ....[47]....
        /*0108*/ 	.word	0x05000008


	//   ....[48]....
        /*010c*/ 	.word	0x05000008


	//   ....[49]....
        /*0110*/ 	.word	0x05000008


	//   ....[50]....
        /*0114*/ 	.word	0x05000008


	//   ....[51]....
        /*0118*/ 	.word	0x05000008


	//   ....[52]....
        /*011c*/ 	.word	0x05000008


	//   ....[53]....
        /*0120*/ 	.word	0x05000008


	//   ....[54]....
        /*0124*/ 	.word	0x05000008


	//   ....[55]....
        /*0128*/ 	.word	0x05000008


	//   ....[56]....
        /*012c*/ 	.word	0x05000008


	//   ....[57]....
        /*0130*/ 	.word	0x05000008


	//   ....[58]....
        /*0134*/ 	.word	0x05000008


	//   ....[59]....
        /*0138*/ 	.word	0x05000008


	//----- nvinfo : EIATTR_COOP_GROUP_INSTR_OFFSETS
	.align		4
.L_15011:
        /*013c*/ 	.byte	0x04, 0x28
        /*013e*/ 	.short	(.L_15013 - .L_15012)


	//   ....[0]....
.L_15012:
        /*0140*/ 	.word	0x000004e0


	//   ....[1]....
        /*0144*/ 	.word	0x000004f0


	//   ....[2]....
        /*0148*/ 	.word	0x00000530


	//   ....[3]....
        /*014c*/ 	.word	0x00000540


	//   ....[4]....
        /*0150*/ 	.word	0x00000580


	//   ....[5]....
        /*0154*/ 	.word	0x00000590


	//   ....[6]....
        /*0158*/ 	.word	0x000005f0


	//   ....[7]....
        /*015c*/ 	.word	0x00000600


	//   ....[8]....
        /*0160*/ 	.word	0x00000670


	//   ....[9]....
        /*0164*/ 	.word	0x000006a0


	//   ....[10]....
        /*0168*/ 	.word	0x00000770


	//   ....[11]....
        /*016c*/ 	.word	0x00000780


	//   ....[12]....
        /*0170*/ 	.word	0x000007e0


	//   ....[13]....
        /*0174*/ 	.word	0x000007f0


	//   ....[14]....
        /*0178*/ 	.word	0x00000830


	//   ....[15]....
        /*017c*/ 	.word	0x00000840


	//   ....[16]....
        /*0180*/ 	.word	0x00000880


	//   ....[17]....
        /*0184*/ 	.word	0x00000890


	//   ....[18]....
        /*0188*/ 	.word	0x000008d0


	//   ....[19]....
        /*018c*/ 	.word	0x000008e0


	//   ....[20]....
        /*0190*/ 	.word	0x000015d0


	//   ....[21]....
        /*0194*/ 	.word	0x00001610


	//   ....[22]....
        /*0198*/ 	.word	0x00001630


	//   ....[23]....
        /*019c*/ 	.word	0x00001640


	//   ....[24]....
        /*01a0*/ 	.word	0x00001680


	//   ....[25]....
        /*01a4*/ 	.word	0x000016a0


	//   ....[26]....
        /*01a8*/ 	.word	0x000016d0


	//   ....[27]....
        /*01ac*/ 	.word	0x000016e0


	//   ....[28]....
        /*01b0*/ 	.word	0x00001710


	//   ....[29]....
        /*01b4*/ 	.word	0x00001720


	//   ....[30]....
        /*01b8*/ 	.word	0x000017a0


	//   ....[31]....
        /*01bc*/ 	.word	0x000017b0


	//   ....[32]....
        /*01c0*/ 	.word	0x000017d0


	//   ....[33]....
        /*01c4*/ 	.word	0x000017e0


	//   ....[34]....
        /*01c8*/ 	.word	0x00001800


	//   ....[35]....
        /*01cc*/ 	.word	0x00001810


	//   ....[36]....
        /*01d0*/ 	.word	0x00001830


	//   ....[37]....
        /*01d4*/ 	.word	0x00001840


	//   ....[38]....
        /*01d8*/ 	.word	0x00001860


	//   ....[39]....
        /*01dc*/ 	.word	0x00001870


	//   ....[40]....
        /*01e0*/ 	.word	0x00002b80


	//   ....[41]....
        /*01e4*/ 	.word	0x00002bd0


	//   ....[42]....
        /*01e8*/ 	.word	0x00002c90


	//   ....[43]....
        /*01ec*/ 	.word	0x00002ce0


	//   ....[44]....
        /*01f0*/ 	.word	0x00002d60


	//   ....[45]....
        /*01f4*/ 	.word	0x00002db0


	//   ....[46]....
        /*01f8*/ 	.word	0x00002e30


	//   ....[47]....
        /*01fc*/ 	.word	0x00002e80


	//   ....[48]....
        /*0200*/ 	.word	0x00002f00


	//   ....[49]....
        /*0204*/ 	.word	0x00002f50


	//   ....[50]....
        /*0208*/ 	.word	0x00002fd0


	//   ....[51]....
        /*020c*/ 	.word	0x00003020


	//   ....[52]....
        /*0210*/ 	.word	0x00003090


	//   ....[53]....
        /*0214*/ 	.word	0x000030e0


	//   ....[54]....
        /*0218*/ 	.word	0x00003150


	//   ....[55]....
        /*021c*/ 	.word	0x000031a0


	//   ....[56]....
        /*0220*/ 	.word	0x00003210


	//   ....[57]....
        /*0224*/ 	.word	0x00003260


	//   ....[58]....
        /*0228*/ 	.word	0x000032d0


	//   ....[59]....
        /*022c*/ 	.word	0x00003320


	//----- nvinfo : EIATTR_EXIT_INSTR_OFFSETS
	.align		4
.L_15013:
        /*0230*/ 	.byte	0x04, 0x1c
        /*0232*/ 	.short	(.L_15015 - .L_15014)


	//   ....[0]....
.L_15014:
        /*0234*/ 	.word	0x00002520


	//   ....[1]....
        /*0238*/ 	.word	0x00002b20


	//----- nvinfo : EIATTR_CRS_STACK_SIZE
	.align		4
.L_15015:
        /*023c*/ 	.byte	0x04, 0x1e
        /*023e*/ 	.short	(.L_15017 - .L_15016)
.L_15016:
        /*0240*/ 	.word	0x00000000


	//----- nvinfo : EIATTR_CBANK_PARAM_SIZE
	.align		4
.L_15017:
        /*0244*/ 	.byte	0x03, 0x19
        /*0246*/ 	.short	0x0018


	//----- nvinfo : EIATTR_PARAM_CBANK
	.align		4
        /*0248*/ 	.byte	0x04, 0x0a
        /*024a*/ 	.short	(.L_15019 - .L_15018)
	.align		4
.L_15018:
        /*024c*/ 	.word	index@(.nv.constant0._ZN2at6native43_GLOBAL__N__9ae7fba5_10_SoftMax_cu_9f978f6322cunn_SoftMaxForwardRegIdddNS1_22SoftMaxForwardEpilogueElLi3EEEvPT1_PKT_T3_)
        /*0250*/ 	.short	0x0210
        /*0252*/ 	.short	0x0018


	//----- nvinfo : EIATTR_SW_WAR
	.align		4
.L_15019:
        /*0254*/ 	.byte	0x04, 0x36
        /*0256*/ 	.short	(.L_15021 - .L_15020)
.L_15020:
        /*0258*/ 	.word	0x00000008
.L_15021:


//--------------------- .nv.info._ZN2at6native43_GLOBAL__N__9ae7fba5_10_SoftMax_cu_9f978f6322cunn_SoftMaxForwardRegIdddNS1_22SoftMaxForwardEpilogueElLi2EEEvPT1_PKT_T3_ --------------------------
	.section	.nv.info._ZN2at6native43_GLOBAL__N__9ae7fba5_10_SoftMax_cu_9f978f6322cunn_SoftMaxForwardRegIdddNS1_22SoftMaxForwardEpilogueElLi2EEEvPT1_PKT_T3_,"",@"SHT_CUDA_INFO"
	.sectionflags	@""
	.align	4


	//----- nvinfo : EIATTR_CUDA_API_VERSION
	.align		4
        /*0000*/ 	.byte	0x04, 0x37
        /*0002*/ 	.short	(.L_15023 - .L_15022)
.L_15022:
        /*0004*/ 	.word	0x00000082


	//----- nvinfo : EIATTR_KPARAM_INFO
	.align		4
.L_15023:
        /*0008*/ 	.byte	0x04, 0x17
        /*000a*/ 	.short	(.L_15025 - .L_15024)
.L_15024:
        /*000c*/ 	.word	0x00000000
        /*0010*/ 	.short	0x0002
        /*0012*/ 	.short	0x0010
        /*0014*/ 	.byte	0x00, 0xf0, 0x21, 0x00


	//----- nvinfo : EIATTR_KPARAM_INFO
	.align		4
.L_15025:
        /*0018*/ 	.byte	0x04, 0x17
        /*001a*/ 	.short	(.L_15027 - .L_15026)
.L_15026:
        /*001c*/ 	.word	0x00000000
        /*0020*/ 	.short	0x0001
        /*0022*/ 	.short	0x0008
        /*0024*/ 	.byte	0x00, 0xf0, 0x21, 0x00


	//----- nvinfo : EIATTR_KPARAM_INFO
	.align		4
.L_15027:
        /*0028*/ 	.byte	0x04, 0x17
        /*002a*/ 	.short	(.L_15029 - .L_15028)
.L_15028:
        /*002c*/ 	.word	0x00000000
        /*0030*/ 	.short	0x0000
        /*0032*/ 	.short	0x0000
        /*0034*/ 	.byte	0x00, 0xf0, 0x21, 0x00


	//----- nvinfo : EIATTR_SPARSE_MMA_MASK
	.align		4
.L_15029:
        /*0038*/ 	.byte	0x03, 0x50
        /*003a*/ 	.short	0x0000


	//----- nvinfo : EIATTR_MAXREG_COUNT
	.align		4
        /*003c*/ 	.byte	0x03, 0x1b
        /*003e*/ 	.short	0x00ff


	//----- nvinfo : EIATTR_NUM_BARRIERS
	.align		4
        /*0040*/ 	.byte	0x02, 0x4c
        /*0042*/ 	.byte	0x01
	.zero		1


	//----- nvinfo : EIATTR_MERCURY_ISA_VERSION
	.align		4
        /*0044*/ 	.byte	0x03, 0x5f
        /*0046*/ 	.short	0x0101


	//----- nvinfo : EIATTR_COOP_GROUP_MASK_REGIDS
	.align		4
        /*0048*/ 	.byte	0x04, 0x29
        /*004a*/ 	.short	(.L_15031 - .L_15030)


	//   ....[0]....
.L_15030:
        /*004c*/ 	.word	0xffffffff


	//   ....[1]....
        /*0050*/ 	.word	0xffffffff


	//   ....[2]....
        /*0054*/ 	.word	0xffffffff


	//   ....[3]....
        /*0058*/ 	.word	0xffffffff


	//   ....[4]....
        /*005c*/ 	.word	0xffffffff


	//   ....[5]....
        /*0060*/ 	.word	0xffffffff


	//   ....[6]....
        /*0064*/ 	.word	0xffffffff


	//   ....[7]....
        /*0068*/ 	.word	0xffffffff


	//   ....[8]....
        /*006c*/ 	.word	0xffffffff


	//   ....[9]....
        /*0070*/ 	.word	0xffffffff


	//   ....[10]....
        /*0074*/ 	.word	0xffffffff


	//   ....[11]....
        /*0078*/ 	.word	0xffffffff


	//   ....[12]....
        /*007c*/ 	.word	0xffffffff


	//   ....[13]....
        /*0080*/ 	.word	0xffffffff


	//   ....[14]....
        /*0084*/ 	.word	0xffffffff


	//   ....[15]....
        /*0088*/ 	.word	0xffffffff


	//   ....[16]....
        /*008c*/ 	.word	0xffffffff


	//   ....[17]....
        /*0090*/ 	.word	0xffffffff


	//   ....[18]....
        /*0094*/ 	.word	0xffffffff


	//   ....[19]....
        /*0098*/ 	.word	0xffffffff


	//   ....[20]....
        /*009c*/ 	.word	0xffffffff


	//   ....[21]....
        /*00a0*/ 	.word	0xffffffff


	//   ....[22]....
        /*00a4*/ 	.word	0xffffffff


	//   ....[23]....
        /*00a8*/ 	.word	0xffffffff


	//   ....[24]....
        /*00ac*/ 	.word	0xffffffff


	//   ....[25]....
        /*00b0*/ 	.word	0xffffffff


	//   ....[26]....
        /*00b4*/ 	.word	0xffffffff


	//   ....[27]....
        /*00b8*/ 	.word	0xffffffff


	//   ....[28]....
        /*00bc*/ 	.word	0xffffffff


	//   ....[29]....
        /*00c0*/ 	.word	0xffffffff


	//   ....[30]....
        /*00c4*/ 	.word	0xffffffff


	//   ....[31]....
        /*00c8*/ 	.word	0xffffffff


	//   ....[32]....
        /*00cc*/ 	.word	0xffffffff


	//   ....[33]....
        /*00d0*/ 	.word	0xffffffff


	//   ....[34]....
        /*00d4*/ 	.word	0xffffffff


	//   ....[35]....
        /*00d8*/ 	.word	0xffffffff


	//   ....[36]....
        /*00dc*/ 	.word	0xffffffff


	//   ....[37]....
        /*00e0*/ 	.word	0xffffffff


	//   ....[38]....
        /*00e4*/ 	.word	0xffffffff


	//   ....[39]....
        /*00e8*/ 	.word	0xffffffff


	//   ....[40]....
        /*00ec*/ 	.word	0x0500000e


	//   ....[41]....
        /*00f0*/ 	.word	0x0500000e


	//   ....[42]....
        /*00f4*/ 	.word	0x0500000e


	//   ....[43]....
        /*00f8*/ 	.word	0x0500000e


	//   ....[44]....
        /*00fc*/ 	.word	0x0500000e


	//   ....[45]....
        /*0100*/ 	.word	0x0500000e


	//   ....[46]....
        /*0104*/ 	.word	0x0500000e


	//   ....[47]....
        /*0108*/ 	.word	0x0500000e


	//   ....[48]....
        /*010c*/ 	.word	0x0500000e


	//   ....[49]....
        /*0110*/ 	.word	0x0500000e


	//   ....[50]....
        /*0114*/ 	.word	0x0500000e


	//   ....[51]....
        /*0118*/ 	.word	0x0500000e


	//   ....[52]....
        /*011c*/ 	.word	0x0500000e


	//   ....[53]....
        /*0120*/ 	.word	0x0500000e


	//   ....[54]....
        /*0124*/ 	.word	0x0500000e


	//   ....[55]....
        /*0128*/ 	.word	0x0500000e


	//   ....[56]....
        /*012c*/ 	.word	0x0500000e


	//   ....[57]....
        /*0130*/ 	.word	0x0500000e


	//   ....[58]....
        /*0134*/ 	.word	0x0500000e


	//   ....[59]....
        /*0138*/ 	.word	0x0500000e


	//----- nvinfo : EIATTR_COOP_GROUP_INSTR_OFFSETS
	.align		4
.L_15031:
        /*013c*/ 	.byte	0x04, 0x28
        /*013e*/ 	.short	(.L_15033 - .L_15032)


	//   ....[0]....
.L_15032:
        /*0140*/ 	.word	0x000003a0


	//   ....[1]....
        /*0144*/ 	.word	0x000003b0


	//   ....[2]....
        /*0148*/ 	.word	0x000003f0


	//   ....[3]....
        /*014c*/ 	.word	0x00000400


	//   ....[4]....
        /*0150*/ 	.word	0x00000440


	//   ....[5]....
        /*0154*/ 	.word	0x00000450


	//   ....[6]....
        /*0158*/ 	.word	0x000004a0


	//   ....[7]....
        /*015c*/ 	.word	0x000004b0


	//   ....[8]....
        /*0160*/ 	.word	0x00000520


	//   ....[9]....
        /*0164*/ 	.word	0x00000530


	//   ....[10]....
        /*0168*/ 	.word	0x00000630


	//   ....[11]....
        /*016c*/ 	.word	0x00000640


	//   ....[12]....
        /*0170*/ 	.word	0x00000680


	//   ....[13]....
        /*0174*/ 	.word	0x00000690


	//   ....[14]....
        /*0178*/ 	.word	0x000006d0


	//   ....[15]....
        /*017c*/ 	.word	0x000006e0


	//   ....[16]....
        /*0180*/ 	.word	0x00000720


	//   ....[17]....
        /*0184*/ 	.word	0x00000730


	//   ....[18]....
        /*0188*/ 	.word	0x00000770


	//   ....[19]....
        /*018c*/ 	.word	0x00000780


	//   ....[20]....
        /*0190*/ 	.word	0x00001030


	//   ....[21]....
        /*0194*/ 	.word	0x00001050


	//   ....[22]....
        /*0198*/ 	.word	0x00001080


	//   ....[23]....
        /*019c*/ 	.word	0x00001090


	//   ....[24]....
        /*01a0*/ 	.word	0x000010d0


	//   ....[25]....
        /*01a4*/ 	.word	0x000010f0


	//   ....[26]....
        /*01a8*/ 	.word	0x00001120


	//   ....[27]....
        /*01ac*/ 	.word	0x00001130


	//   ....[28]....
        /*01b0*/ 	.word	0x00001150


	//   ....[29]....
        /*01b4*/ 	.word	0x00001160


	//   ....[30]....
        /*01b8*/ 	.word	0x000011f0


	//   ....[31]....
        /*01bc*/ 	.word	0x00001200


	//   ....[32]....
        /*01c0*/ 	.word	0x00001220


	//   ....[33]....
        /*01c4*/ 	.word	0x00001230


	//   ....[34]....
        /*01c8*/ 	.word	0x00001250


	//   ....[35]....
        /*01cc*/ 	.word	0x00001260


	//   ....[36]....
        /*01d0*/ 	.word	0x00001280


	//   ....[37]....
        /*01d4*/ 	.word	0x00001290


	//   ....[38]....
        /*01d8*/ 	.word	0x000012b0


	//   ....[39]....
        /*01dc*/ 	.word	0x000012c0


	//   ....[40]....
        /*01e0*/ 	.word	0x00001fd0


	//   ....[41]....
        /*01e4*/ 	.word	0x00002020


	//   ....[42]....
        /*01e8*/ 	.word	0x000020b0


	//   ....[43]....
        /*01ec*/ 	.word	0x00002100


	//   ....[44]....
        /*01f0*/ 	.word	0x00002190


	//   ....[45]....
        /*01f4*/ 	.word	0x000021e0


	//   ....[46]....
        /*01f8*/ 	.word	0x00002270


	//   ....[47]....
        /*01fc*/ 	.word	0x000022c0


	//   ....[48]....
        /*0200*/ 	.word	0x00002350


	//   ....[49]....
        /*0204*/ 	.word	0x000023a0


	//   ....[50]....
        /*0208*/ 	.word	0x00002430


	//   ....[51]....
        /*020c*/ 	.word	0x00002480


	//   ....[52]....
        /*0210*/ 	.word	0x000024f0


	//   ....[53]....
        /*0214*/ 	.word	0x00002540


	//   ....[54]....
        /*0218*/ 	.word	0x000025b0


	//   ....[55]....
        /*021c*/ 	.word	0x00002600


	//   ....[56]....
        /*0220*/ 	.word	0x00002670


	//   ....[57]....
        /*0224*/ 	.word	0x000026c0


	//   ....[58]....
        /*0228*/ 	.word	0x00002730


	//   ....[59]....
        /*022c*/ 	.word	0x00002780


	//----- nvinfo : EIATTR_EXIT_INSTR_OFFSETS
	.align		4
.L_15033:
        /*0230*/ 	.byte	0x04, 0x1c
        /*0232*/ 	.short	(.L_15035 - .L_15034)


	//   ....[0]....
.L_15034:
        /*0234*/ 	.word	0x00001950


	//   ....[1]....
        /*0238*/ 	.word	0x00001f70


	//----- nvinfo : EIATTR_CRS_STACK_SIZE
	.align		4
.L_15035:
        /*023c*/ 	.byte	0x04, 0x1e
        /*023e*/ 	.short	(.L_15037 - .L_15036)
.L_15036:
        /*0240*/ 	.word	0x00000000


	//----- nvinfo : EIATTR_CBANK_PARAM_SIZE
	.align		4
.L_15037:
        /*0244*/ 	.byte	0x03, 0x19
        /*0246*/ 	.short	0x0018


	//----- nvinfo : EIATTR_PARAM_CBANK
	.align		4
        /*0248*/ 	.byte	0x04, 0x0a
        /*024a*/ 	.short	(.L_15039 - .L_15038)
	.align		4
.L_15038:
        /*024c*/ 	.word	index@(.nv.constant0._ZN2at6native43_GLOBAL__N__9ae7fba5_10_SoftMax_cu_9f978f6322cunn_SoftMaxForwardRegIdddNS1_22SoftMaxForwardEpilogueElLi2EEEvPT1_PKT_T3_)
        /*0250*/ 	.short	0x0210
        /*0252*/ 	.short	0x0018


	//----- nvinfo : EIATTR_SW_WAR
	.align		4
.L_15039:
        /*0254*/ 	.byte	0x04, 0x36
        /*0256*/ 	.short	(.L_15041 - .L_15040)
.L_15040:
        /*0258*/ 	.word	0x00000008
.L_15041:


//--------------------- .nv.info._ZN2at6native43_GLOBAL__N__9ae7fba5_10_SoftMax_cu_9f978f6322cunn_SoftMaxForwardRegIdddNS1_22SoftMaxForwardEpilogueElLi1EEEvPT1_PKT_T3_ --------------------------
	.section	.nv.info._ZN2at6native43_GLOBAL__N__9ae7fba5_10_SoftMax_cu_9f978f6322cunn_SoftMaxForwardRegIdddNS1_22SoftMaxForwardEpilogueElLi1EEEvPT1_PKT_T3_,"",@"SHT_CUDA_INFO"
	.sectionflags	@""
	.align	4


	//----- nvinfo : EIATTR_CUDA_API_VERSION
	.align		4
        /*0000*/ 	.byte	0x04, 0x37
        /*0002*/ 	.short	(.L_15043 - .L_15042)
.L_15042:
        /*0004*/ 	.word	0x00000082


	//----- nvinfo : EIATTR_KPARAM_INFO
	.align		4
.L_15043:
        /*0008*/ 	.byte	0x04, 0x17
        /*000a*/ 	.short	(.L_15045 - .L_15044)
.L_15044:
        /*000c*/ 	.word	0x00000000
        /*0010*/ 	.short	0x0002
        /*0012*/ 	.short	0x0010
        /*0014*/ 	.byte	0x00, 0xf0, 0x21, 0x00


	//----- nvinfo : EIATTR_KPARAM_INFO
	.align		4
.L_15045:
        /*0018*/ 	.byte	0x04, 0x17
        /*001a*/ 	.short	(.L_15047 - .L_15046)
.L_15046:
        /*001c*/ 	.word	0x00000000
        /*0020*/ 	.short	0x0001
        /*0022*/ 	.short	0x0008
        /*0024*/ 	.byte	0x00, 0xf0, 0x21, 0x00


	//----- nvinfo : EIATTR_KPARAM_INFO
	.align		4
.L_15047:
        /*0028*/ 	.byte	0x04, 0x17
        /*002a*/ 	.short	(.L_15049 - .L_15048)
.L_15048:
        /*002c*/ 	.word	0x00000000
        /*0030*/ 	.short	0x0000
        /*0032*/ 	.short	0x0000
        /*0034*/ 	.byte	0x00, 0xf0, 0x21, 0x00


	//----- nvinfo : EIATTR_SPARSE_MMA_MASK
	.align		4
.L_15049:
        /*0038*/ 	.byte	0x03, 0x50
        /*003a*/ 	.short	0x0000


	//----- nvinfo : EIATTR_MAXREG_COUNT
	.align		4
        /*003c*/ 	.byte	0x03, 0x1b
        /*003e*/ 	.short	0x00ff


	//----- nvinfo : EIATTR_NUM_BARRIERS
	.align		4
        /*0040*/ 	.byte	0x02, 0x4c
        /*0042*/ 	.byte	0x01
	.zero		1


	//----- nvinfo : EIATTR_MERCURY_ISA_VERSION
	.align		4
        /*0044*/ 	.byte	0x03, 0x5f
        /*0046*/ 	.short	0x0101


	//----- nvinfo : EIATTR_COOP_GROUP_MASK_REGIDS
	.align		4
        /*0048*/ 	.byte	0x04, 0x29
        /*004a*/ 	.short	(.L_15051 - .L_15050)


	//   ....[0]....
.L_15050:
        /*004c*/ 	.word	0xffffffff


	//   ....[1]....
        /*0050*/ 	.word	0xffffffff


	//   ....[2]....
        /*0054*/ 	.word	0xffffffff


	//   ....[3]....
        /*0058*/ 	.word	0xffffffff


	//   ....[4]....
        /*005c*/ 	.word	0xffffffff


	//   ....[5]....
        /*0060*/ 	.word	0xffffffff


	//   ....[6]....
        /*0064*/ 	.word	0xffffffff


	//   ....[7]....
        /*0068*/ 	.word	0xffffffff


	//   ....[8]....
        /*006c*/ 	.word	0xffffffff


	//   ....[9]....
        /*0070*/ 	.word	0xffffffff


	//   ....[10]....
        /*0074*/ 	.word	0xffffffff


	//   ....[11]....
        /*0078*/ 	.word	0xffffffff


	//   ....[12]....
        /*007c*/ 	.word	0xffffffff


	//   ....[13]....
        /*0080*/ 	.word	0xffffffff


	//   ....[14]....
        /*0084*/ 	.word	0xffffffff


	//   ....[15]....
        /*0088*/ 	.word	0xffffffff


	//   ....[16]....
        /*008c*/ 	.word	0xffffffff


	//   ....[17]....
        /*0090*/ 	.word	0xffffffff


	//   ....[18]....
        /*0094*/ 	.word	0xffffffff


	//   ....[19]....
        /*0098*/ 	.word	0xffffffff


	//   ....[20]....
        /*009c*/ 	.word	0xffffffff


	//   ....[21]....
        /*00a0*/ 	.word	0xffffffff


	//   ....[22]....
        /*00a4*/ 	.word	0xffffffff


	//   ....[23]....
        /*00a8*/ 	.word	0xffffffff


	//   ....[24]....
        /*00ac*/ 	.word	0xffffffff


	//   ....[25]....
        /*00b0*/ 	.word	0xffffffff


	//   ....[26]....
        /*00b4*/ 	.word	0xffffffff


	//   ....[27]....
        /*00b8*/ 	.word	0xffffffff


	//   ....[28]....
        /*00bc*/ 	.word	0xffffffff


	//   ....[29]....
        /*00c0*/ 	.word	0xffffffff


	//   ....[30]....
        /*00c4*/ 	.word	0xffffffff


	//   ....[31]....
        /*00c8*/ 	.word	0xffffffff


	//   ....[32]....
        /*00cc*/ 	.word	0xffffffff


	//   ....[33]....
        /*00d0*/ 	.word	0xffffffff


	//   ....[34]....
        /*00d4*/ 	.word	0xffffffff


	//   ....[35]....
        /*00d8*/ 	.word	0xffffffff


	//   ....[36]....
        /*00dc*/ 	.word	0xffffffff


	//   ....[37]....
        /*00e0*/ 	.word	0xffffffff


	//   ....[38]....
        /*00e4*/ 	.word	0xffffffff


	//   ....[39]....
        /*00e8*/ 	.word	0xffffffff


	//   ....[40]....
        /*00ec*/ 	.word	0x0500000b


	//   ....[41]....
        /*00f0*/ 	.word	0x0500000b


	//   ....[42]....
        /*00f4*/ 	.word	0x0500000b


	//   ....[43]....
        /*00f8*/ 	.word	0x0500000b


	//   ....[44]....
        /*00fc*/ 	.word	0x0500000b


	//   ....[45]....
        /*0100*/ 	.word	0x0500000b


	//   ....[46]....
        /*0104*/ 	.word	0x0500000b


	//   ....[47]....
        /*0108*/ 	.word	0x0500000b


	//   ....[48]....
        /*010c*/ 	.word	0x0500000b


	//   ....[49]....
        /*0110*/ 	.word	0x0500000b


	//   ....[50]....
        /*0114*/ 	.word	0x0500000b


	//   ....[51]....
        /*0118*/ 	.word	0x0500000b


	//   ....[52]....
        /*011c*/ 	.word	0x0500000b


	//   ....[53]....
        /*0120*/ 	.word	0x0500000b


	//   ....[54]....
        /*0124*/ 	.word	0x0500000b


	//   ....[55]....
        /*0128*/ 	.word	0x0500000b


	//   ....[56]....
        /*012c*/ 	.word	0x0500000b


	//   ....[57]....
        /*0130*/ 	.word	0x0500000b


	//   ....[58]....
        /*0134*/ 	.word	0x0500000b


	//   ....[59]....
        /*0138*/ 	.word	0x0500000b


	//----- nvinfo : EIATTR_COOP_GROUP_INSTR_OFFSETS
	.align		4
.L_15051:
        /*013c*/ 	.byte	0x04, 0x28
        /*013e*/ 	.short	(.L_15053 - .L_15052)


	//   ....[0]....
.L_15052:
        /*0140*/ 	.word	0x00000230


	//   ....[1]....
        /*0144*/ 	.word	0x00000260


	//   ....[2]....
        /*0148*/ 	.word	0x000002a0


	//   ....[3]....
        /*014c*/ 	.word	0x000002b0


	//   ....[4]....
        /*0150*/ 	.word	0x000002f0


	//   ....[5]....
        /*0154*/ 	.word	0x00000300


	//   ....[6]....
        /*0158*/ 	.word	0x00000360


	//   ....[7]....
        /*015c*/ 	.word	0x00000370


	//   ....[8]....
        /*0160*/ 	.word	0x000003d0


	//   ....[9]....
        /*0164*/ 	.word	0x000003e0


	//   ....[10]....
        /*0168*/ 	.word	0x000004e0


	//   ....[11]....
        /*016c*/ 	.word	0x000004f0


	//   ....[12]....
        /*0170*/ 	.word	0x00000550


	//   ....[13]....
        /*0174*/ 	.word	0x00000580


	//   ....[14]....
        /*0178*/ 	.word	0x000005c0


	//   ....[15]....
        /*017c*/ 	.word	0x000005f0


	//   ....[16]....
        /*0180*/ 	.word	0x00000630


	//   ....[17]....
        /*0184*/ 	.word	0x00000660


	//   ....[18]....
        /*0188*/ 	.word	0x000006a0


	//   ....[19]....
        /*018c*/ 	.word	0x000006b0


	//   ....[20]....
        /*0190*/ 	.word	0x00000b80


	//   ....[21]....
        /*0194*/ 	.word	0x00000bb0


	//   ....[22]....
        /*0198*/ 	.word	0x00000bf0


	//   ....[23]....
        /*019c*/ 	.word	0x00000c00


	//   ....[24]....
        /*01a0*/ 	.word	0x00000c20


	//   ....[25]....
        /*01a4*/ 	.word	0x00000c30


	//   ....[26]....
        /*01a8*/ 	.word	0x00000c50


	//   ....[27]....
        /*01ac*/ 	.word	0x00000c60


	//   ....[28]....
        /*01b0*/ 	.word	0x00000c90


	//   ....[29]....
        /*01b4*/ 	.word	0x00000ca0


	//   ....[30]....
        /*01b8*/ 	.word	0x00000d20


	//   ....[31]....
        /*01bc*/ 	.word	0x00000d30


	//   ....[32]....
        /*01c0*/ 	.word	0x00000d70


	//   ....[33]....
        /*01c4*/ 	.word	0x00000d80


	//   ....[34]....
        /*01c8*/ 	.word	0x00000dc0


	//   ....[35]....
        /*01cc*/ 	.word	0x00000dd0


	//   ....[36]....
        /*01d0*/ 	.word	0x00000e10


	//   ....[37]....
        /*01d4*/ 	.word	0x00000e20


	//   ....[38]....
        /*01d8*/ 	.word	0x00000e60


	//   ....[39]....
        /*01dc*/ 	.word	0x00000e70


	//   ....[40]....
        /*01e0*/ 	.word	0x00001510


	//   ....[41]....
        /*01e4*/ 	.word	0x00001560


	//   ....[42]....
        /*01e8*/ 	.word	0x00001610


	//   ....[43]....
        /*01ec*/ 	.word	0x00001660


	//   ....[44]....
        /*01f0*/ 	.word	0x00001720


	//   ....[45]....
        /*01f4*/ 	.word	0x00001770


	//   ....[46]....
        /*01f8*/ 	.word	0x00001830


	//   ....[47]....
        /*01fc*/ 	.word	0x00001880


	//   ....[48]....
        /*0200*/ 	.word	0x00001940


	//   ....[49]....
        /*0204*/ 	.word	0x00001990


	//   ....[50]....
        /*0208*/ 	.word	0x00001a20


	//   ....[51]....
        /*020c*/ 	.word	0x00001a70


	//   ....[52]....
        /*0210*/ 	.word	0x00001ae0


	//   ....[53]....
        /*0214*/ 	.word	0x00001b30


	//   ....[54]....
        /*0218*/ 	.word	0x00001ba0


	//   ....[55]....
        /*021c*/ 	.word	0x00001bf0


	//   ....[56]....
        /*0220*/ 	.word	0x00001c60


	//   ....[57]....
        /*0224*/ 	.word	0x00001cb0


	//   ....[58]....
        /*0228*/ 	.word	0x00001d20


	//   ....[59]....
        /*022c*/ 	.word	0x00001d70


	//----- nvinfo : EIATTR_EXIT_INSTR_OFFSETS
	.align		4
.L_15053:
        /*0230*/ 	.byte	0x04, 0x1c
        /*0232*/ 	.short	(.L_15055 - .L_15054)


	//   ....[0]....
.L_15054:
        /*0234*/ 	.word	0x00000ef0


	//   ....[1]....
        /*0238*/ 	.word	0x000014b0


	//----- nvinfo : EIATTR_CRS_STACK_SIZE
	.align		4
.L_15055:
        /*023c*/ 	.byte	0x04, 0x1e
        /*023e*/ 	.short	(.L_15057 - .L_15056)
.L_15056:
        /*0240*/ 	.word	0x00000000


	//----- nvinfo : EIATTR_CBANK_PARAM_SIZE
	.align		4
.L_15057:
        /*0244*/ 	.byte	0x03, 0x19
        /*0246*/ 	.short	0x0018


	//----- nvinfo : EIATTR_PARAM_CBANK
	.align		4
        /*0248*/ 	.byte	0x04, 0x0a
        /*024a*/ 	.short	(.L_15059 - .L_15058)
	.align		4
.L_15058:
        /*024c*/ 	.word	index@(.nv.constant0._ZN2at6native43_GLOBAL__N__9ae7fba5_10_SoftMax_cu_9f978f6322cunn_SoftMaxForwardRegIdddNS1_22SoftMaxForwardEpilogueElLi1EEEvPT1_PKT_T3_)
        /*0250*/ 	.short	0x0210
        /*0252*/ 	.short	0x0018


	//----- nvinfo : EIATTR_SW_WAR
	.align		4
.L_15059:
        /*0254*/ 	.byte	0x04, 0x36
        /*0256*/ 	.short	(.L_15061 - .L_15060)
.L_15060:
        /*0258*/ 	.word	0x00000008
.L_15061:


//--------------------- .nv.info._ZN2at6native43_GLOBAL__N__9ae7fba5_10_SoftMax_cu_9f978f6327cunn_SpatialSoftMaxBackwardIN3c108BFloat16EffNS1_26LogSoftMaxBackwardEpilogueEEEvPT_PKT1_SA_jjj --------------------------
	.section	.nv.info._ZN2at6native43_GLOBAL__N__9ae7fba5_10_SoftMax_cu_9f978f6327cunn_SpatialSoftMaxBackwardIN3c108BFloat16EffNS1_26LogSoftMaxBackwardEpilogueEEEvPT_PKT1_SA_jjj,"",@"SHT_CUDA_INFO"
	.sectionflags	@""
	.align	4


	//----- nvinfo : EIATTR_CUDA_API_VERSION
	.align		4
        /*0000*/ 	.byte	0x04, 0x37
        /*0002*/ 	.short	(.L_15063 - .L_15062)
.L_15062:
        /*0004*/ 	.word	0x00000082


	//----- nvinfo : EIATTR_KPARAM_INFO
	.align		4
.L_15063:
        /*0008*/ 	.byte	0x04, 0x17
        /*000a*/ 	.short	(.L_15065 - .L_15064)
.L_15064:
        /*000c*/ 	.word	0x00000000
        /*0010*/ 	.short	0x0005
        /*0012*/ 	.short	0x0020
        /*0014*/ 	.byte	0x00, 0xf0, 0x11, 0x00


	//----- nvinfo : EIATTR_KPARAM_INFO
	.align		4
.L_15065:
        /*0018*/ 	.byte	0x04, 0x17
        /*001a*/ 	.short	(.L_15067 - .L_15066)
.L_15066:
        /*001c*/ 	.word	0x00000000
        /*0020*/ 	.short	0x0004
        /*0022*/ 	.short	0x001c
        /*0024*/ 	.byte	0x00, 0xf0, 0x11, 0x00


	//----- nvinfo : EIATTR_KPARAM_INFO
	.align		4
.L_15067:
        /*0028*/ 	.byte	0x04, 0x17
        /*002a*/ 	.short	(.L_15069 - .L_15068)
.L_15068:
        /*002c*/ 	.word	0x00000000
        /*0030*/ 	.short	0x0003
        /*0032*/ 	.short	0x0018
        /*0034*/ 	.byte	0x00, 0xf0, 0x11, 0x00


	//----- nvinfo : EIATTR_KPARAM_INFO
	.align		4
.L_15069:
        /*0038*/ 	.byte	0x04, 0x17
        /*003a*/ 	.short	(.L_15071 - .L_15070)
.L_15070:
        /*003c*/ 	.word	0x00000000
        /*0040*/ 	.short	0x0002
        /*0042*/ 	.short	0x0010
        /*0044*/ 	.byte	0x00, 0xf0, 0x21, 0x00


	//----- nvinfo : EIATTR_KPARAM_INFO
	.align		4
.L_15071:
        /*0048*/ 	.byte	0x04, 0x17
        /*004a*/ 	.short	(.L_15073 - .L_15072)
.L_15072:
        /*004c*/ 	.word	0x00000000
        /*0050*/ 	.short	0x0001
        /*0052*/ 	.short	0x0008
        /*0054*/ 	.byte	0x00, 0xf0, 0x21, 0x00


	//----- nvinfo : EIATTR_KPARAM_INFO
	.align		4
.L_15073:
        /*0058*/ 	.byte	0x04, 0x17
        /*005a*/ 	.short	(.L_15075 - .L_15074)
.L_15074:
        /*005c*/ 	.word	0x00000000
        /*0060*/ 	.short	0x0000
        /*0062*/ 	.short	0x0000
        /*0064*/ 	.byte	0x00, 0xf0, 0x21, 0x00


	//----- nvinfo : EIATTR_SPARSE_MMA_MASK
	.align		4
.L_15075:
        /*0068*/ 	.byte	0x03, 0x50
        /*006a*/ 	.short	0x0000


	//----- nvinfo : EIATTR_MAXREG_COUNT
	.align		4
        /*006c*/ 	.byte	0x03, 0x1b
        /*006e*/ 	.short	0x00ff


	//----- nvinfo : EIATTR_NUM_BARRIERS
	.align		4
        /*0070*/ 	.byte	0x02, 0x4c
        /*0072*/ 	.byte	0x01
	.zero		1


	//----- nvinfo : EIATTR_MERCURY_ISA_VERSION
	.align		4
        /*0074*/ 	.byte	0x03, 0x5f
        /*0076*/ 	.short	0x0101


	//----- nvinfo : EIATTR_EXIT_INSTR_OFFSETS
	.align		4
        /*0078*/ 	.byte	0x04, 0x1c
        /*007a*/ 	.short	(.L_15077 - .L_15076)


	//   ....[0]....
.L_15076:
        /*007c*/ 	.word	0x00000040


	//   ....[1]....
        /*0080*/ 	.word	0x000011a0


	//----- nvinfo : EIATTR_CRS_STACK_SIZE
	.align		4
.L_15077:
        /*0084*/ 	.byte	0x04, 0x1e
        /*0086*/ 	.short	(.L_15079 - .L_15078)
.L_15078:
        /*0088*/ 	.word	0x00000000


	//----- nvinfo : EIATTR_CBANK_PARAM_SIZE
	.align		4
.L_15079:
        /*008c*/ 	.byte	0x03, 0x19
        /*008e*/ 	.short	0x0024


	//----- nvinfo : EIATTR_PARAM_CBANK
	.align		4
        /*0090*/ 	.byte	0x04, 0x0a
        /*0092*/ 	.short	(.L_15081 - .L_15080)
	.align		4
.L_15080:
        /*0094*/ 	.word	index@(.nv.constant0._ZN2at6native43_GLOBAL__N__9ae7fba5_10_SoftMax_cu_9f978f6327cunn_SpatialSoftMaxBackwardIN3c108BFloat16EffNS1_26LogSoftMaxBackwardEpilogueEEEvPT_PKT1_SA_jjj)
        /*0098*/ 	.short	0x0210
        /*009a*/ 	.short	0x0024


	//----- nvinfo : EIATTR_SW_WAR
	.align		4
.L_15081:
        /*009c*/ 	.byte	0x04, 0x36
        /*009e*/ 	.short	(.L_15083 - .L_15082)
.L_15082:
        /*00a0*/ 	.word	0x00000008
.L_15083:


//--------------------- .nv.info._ZN2at6native43_GLOBAL__N__9ae7fba5_10_SoftMax_cu_9f978f6327cunn_SpatialSoftMaxBackwardIN3c108BFloat16EfS4_NS1_26LogSoftMaxBackwardEpilogueEEEvPT_PKT1_SA_jjj --------------------------
	.section	.nv.info._ZN2at6native43_GLOBAL__N__9ae7fba5_10_SoftMax_cu_9f978f6327cunn_SpatialSoftMaxBackwardIN3c108BFloat16EfS4_NS1_26LogSoftMaxBackwardEpilogueEEEvPT_PKT1_SA_jjj,"",@"SHT_CUDA_INFO"
	.sectionflags	@""
	.align	4


	//----- nvinfo : EIATTR_CUDA_API_VERSION
	.align		4
        /*0000*/ 	.byte	0x04, 0x37
        /*0002*/ 	.short	(.L_15085 - .L_15084)
.L_15084:
        /*0004*/ 	.word	0x00000082


	//----- nvinfo : EIATTR_KPARAM_INFO
	.align		4
.L_15085:
        /*0008*/ 	.byte	0x04, 0x17
        /*000a*/ 	.short	(.L_15087 - .L_15086)
.L_15086:
        /*000c*/ 	.word	0x00000000
        /*0010*/ 	.short	0x0005
        /*0012*/ 	.short	0x0020
        /*0014*/ 	.byte	0x00, 0xf0, 0x11, 0x00


	//----- nvinfo : EIATTR_KPARAM_INFO
	.align		4
.L_15087:
        /*0018*/ 	.byte	0x04, 0x17
        /*001a*/ 	.short	(.L_15089 - .L_15088)
.L_15088:
        /*001c*/ 	.word	0x00000000
        /*0020*/ 	.short	0x0004
        /*0022*/ 	.short	0x001c
        /*0024*/ 	.byte	0x00, 0xf0, 0x11, 0x00


	//----- nvinfo : EIATTR_KPARAM_INFO
	.align		4
.L_15089:
        /*0028*/ 	.byte	0x04, 0x17
        /*002a*/ 	.short	(.L_15091 - .L_15090)
.L_15090:
        /*002c*/ 	.word	0x00000000
        /*0030*/ 	.short	0x0003
        /*0032*/ 	.short	0x0018
        /*0034*/ 	.byte	0x00, 0xf0, 0x11, 0x00


	//----- nvinfo : EIATTR_KPARAM_INFO
	.align		4
.L_15091:
        /*0038*/ 	.byte	0x04, 0x17
        /*003a*/ 	.short	(.L_15093 - .L_15092)
.L_15092:
        /*003c*/ 	.word	0x00000000
        /*0040*/ 	.short	0x0002
        /*0042*/ 	.short	0x0010
        /*0044*/ 	.byte	0x00, 0xf0, 0x21, 0x00


	//----- nvinfo : EIATTR_KPARAM_INFO
	.align		4
.L_15093:
        /*0048*/ 	.byte	0x04, 0x17
        /*004a*/ 	.short	(.L_15095 - .L_15094)
.L_15094:
        /*004c*/ 	.word	0x00000000
        /*0050*/ 	.short	0x0001
        /*0052*/ 	.short	0x0008
        /*0054*/ 	.byte	0x00, 0xf0, 0x21, 0x00


	//----- nvinfo : EIATTR_KPARAM_INFO
	.align		4
.L_15095:
        /*0058*/ 	.byte	0x04, 0x17
        /*005a*/ 	.short	(.L_15097 - .L_15096)
.L_15096:
        /*005c*/ 	.word	0x00000000
        /*0060*/ 	.short	0x0000
        /*0062*/ 	.short	0x0000
        /*0064*/ 	.byte	0x00, 0xf0, 0x21, 0x00


	//----- nvinfo : EIATTR_SPARSE_MMA_MASK
	.align		4
.L_15097:
        /*0068*/ 	.byte	0x03, 0x50
        /*006a*/ 	.short	0x0000


	//----- nvinfo : EIATTR_MAXREG_COUNT
	.align		4
        /*006c*/ 	.byte	0x03, 0x1b
        /*006e*/ 	.short	0x00ff


	//----- nvinfo : EIATTR_NUM_BARRIERS
	.align		4
        /*0070*/ 	.byte	0x02, 0x4c
        /*0072*/ 	.byte	0x01
	.zero		1


	//----- nvinfo : EIATTR_MERCURY_ISA_VERSION
	.align		4
        /*0074*/ 	.byte	0x03, 0x5f
        /*0076*/ 	.short	0x0101


	//----- nvinfo : EIATTR_EXIT_INSTR_OFFSETS
	.align		4
        /*0078*/ 	.byte	0x04, 0x1c
        /*007a*/ 	.short	(.L_15099 - .L_15098)


	//   ....[0]....
.L_15098:
        /*007c*/ 	.word	0x00000040


	//   ....[1]....
        /*0080*/ 	.word	0x00001320


	//----- nvinfo : EIATTR_CRS_STACK_SIZE
	.align		4
.L_15099:
        /*0084*/ 	.byte	0x04, 0x1e
        /*0086*/ 	.short	(.L_15101 - .L_15100)
.L_15100:
        /*0088*/ 	.word	0x00000000


	//----- nvinfo : EIATTR_CBANK_PARAM_SIZE
	.align		4
.L_15101:
        /*008c*/ 	.byte	0x03, 0x19
        /*008e*/ 	.short	0x0024


	//----- nvinfo : EIATTR_PARAM_CBANK
	.align		4
        /*0090*/ 	.byte	0x04, 0x0a
        /*0092*/ 	.short	(.L_15103 - .L_15102)
	.align		4
.L_15102:
        /*0094*/ 	.word	index@(.nv.constant0._ZN2at6native43_GLOBAL__N__9ae7fba5_10_SoftMax_cu_9f978f6327cunn_SpatialSoftMaxBackwardIN3c108BFloat16EfS4_NS1_26LogSoftMaxBackwardEpilogueEEEvPT_PKT1_SA_jjj)
        /*0098*/ 	.short	0x0210
        /*009a*/ 	.short	0x0024


	//----- nvinfo : EIATTR_SW_WAR
	.align		4
.L_15103:
        /*009c*/ 	.byte	0x04, 0x36
        /*009e*/ 	.short	(.L_15105 - .L_15104)
.L_15104:
        /*00a0*/ 	.word	0x00000008
.L_15105:


//--------------------- .nv.info._ZN2at6native43_GLOBAL__N__9ae7fba5_10_SoftMax_cu_9f978f6327cunn_SpatialSoftMaxBackwardIN3c104HalfEffNS1_26LogSoftMaxBackwardEpilogueEEEvPT_PKT1_SA_jjj --------------------------
	.section	.nv.info._ZN2at6native43_GLOBAL__N__9ae7fba5_10_SoftMax_cu_9f978f6327cunn_SpatialSoftMaxBackwardIN3c104HalfEffNS1_26LogSoftMaxBackwardEpilogueEEEvPT_PKT1_SA_jjj,"",@"SHT_CUDA_INFO"
	.sectionflags	@""
	.align	4


	//----- nvinfo : EIATTR_CUDA_API_VERSION
	.align		4
        /*0000*/ 	.byte	0x04, 0x37
        /*0002*/ 	.short	(.L_15107 - .L_15106)
.L_15106:
        /*0004*/ 	.word	0x00000082


	//----- nvinfo : EIATTR_KPARAM_INFO
	.align		4
.L_15107:
        /*0008*/ 	.byte	0x04, 0x17
        /*000a*/ 	.short	(.L_15109 - .L_15108)
.L_15108:
        /*000c*/ 	.word	0x00000000
        /*0010*/ 	.short	0x0005
        /*0012*/ 	.short	0x0020
        /*0014*/ 	.byte	0x00, 0xf0, 0x11, 0x00


	//----- nvinfo : EIATTR_KPARAM_INFO
	.align		4
.L_15109:
        /*0018*/ 	.byte	0x04, 0x17
        /*001a*/ 	.short	(.L_15111 - .L_15110)
.L_15110:
        /*001c*/ 	.word	0x00000000
        /*0020*/ 	.short	0x0004
        /*0022*/ 	.short	0x001c
        /*0024*/ 	.byte	0x00, 0xf0, 0x11, 0x00


	//----- nvinfo : EIATTR_KPARAM_INFO
	.align		4
.L_15111:
        /*0028*/ 	.byte	0x04, 0x17
        /*002a*/ 	.short	(.L_15113 - .L_15112)
.L_15112:
        /*002c*/ 	.word	0x00000000
        /*0030*/ 	.short	0x0003
        /*0032*/ 	.short	0x0018
        /*0034*/ 	.byte	0x00, 0xf0, 0x11, 0x00


	//----- nvinfo : EIATTR_KPARAM_INFO
	.align		4
.L_15113:
        /*0038*/ 	.byte	0x04, 0x17
        /*003a*/ 	.short	(.L_15115 - .L_15114)
.L_15114:
        /*003c*/ 	.word	0x00000000
        /*0040*/ 	.short	0x0002
        /*0042*/ 	.short	0x0010
        /*0044*/ 	.byte	0x00, 0xf0, 0x21, 0x00


	//----- nvinfo : EIATTR_KPARAM_INFO
	.align		4
.L_15115:
        /*0048*/ 	.byte	0x04, 0x17
        /*004a*/ 	.short	(.L_15117 - .L_15116)
.L_15116:
        /*004c*/ 	.word	0x00000000
        /*0050*/ 	.short	0x0001
        /*0052*/ 	.short	0x0008
        /*0054*/ 	.byte	0x00, 0xf0, 0x21, 0x00


	//----- nvinfo : EIATTR_KPARAM_INFO
	.align		4
.L_15117:
        /*0058*/ 	.byte	0x04, 0x17
        /*005a*/ 	.short	(.L_15119 - .L_15118)
.L_15118:
        /*005c*/ 	.word	0x00000000
        /*0060*/ 	.short	0x0000
        /*0062*/ 	.short	0x0000
        /*0064*/ 	.byte	0x00, 0xf0, 0x21, 0x00


	//----- nvinfo : EIATTR_SPARSE_MMA_MASK
	.align		4
.L_15119:
        /*0068*/ 	.byte	0x03, 0x50
        /*006a*/ 	.short	0x0000


	//----- nvinfo : EIATTR_MAXREG_COUNT
	.align		4
        /*006c*/ 	.byte	0x03, 0x1b
        /*006e*/ 	.short	0x00ff


	//----- nvinfo : EIATTR_NUM_BARRIERS
	.align		4
        /*0070*/ 	.byte	0x02, 0x4c
        /*0072*/ 	.byte	0x01
	.zero		1


	//----- nvinfo : EIATTR_MERCURY_ISA_VERSION
	.align		4
        /*0074*/ 	.byte	0x03, 0x5f
        /*0076*/ 	.short	0x0101


	//----- nvinfo : EIATTR_EXIT_INSTR_OFFSETS
	.align		4
        /*0078*/ 	.byte	0x04, 0x1c
        /*007a*/ 	.short	(.L_15121 - .L_15120)


	//   ....[0]....
.L_15120:
        /*007c*/ 	.word	0x00000040


	//   ....[1]....
        /*0080*/ 	.word	0x000011a0


	//----- nvinfo : EIATTR_CRS_STACK_SIZE
	.align		4
.L_15121:
        /*0084*/ 	.byte	0x04, 0x1e
        /*0086*/ 	.short	(.L_15123 - .L_15122)
.L_15122:
        /*0088*/ 	.word	0x00000000


	//----- nvinfo : EIATTR_CBANK_PARAM_SIZE
	.align		4
.L_15123:
        /*008c*/ 	.byte	0x03, 0x19
        /*008e*/ 	.short	0x0024


	//----- nvinfo : EIATTR_PARAM_CBANK
	.align		4
        /*0090*/ 	.byte	0x04, 0x0a
        /*0092*/ 	.short	(.L_15125 - .L_15124)
	.align		4
.L_15124:
        /*0094*/ 	.word	index@(.nv.constant0._ZN2at6native43_GLOBAL__N__9ae7fba5_10_SoftMax_cu_9f978f6327cunn_SpatialSoftMaxBackwardIN3c104HalfEffNS1_26LogSoftMaxBackwardEpilogueEEEvPT_PKT1_SA_jjj)
        /*0098*/ 	.short	0x0210
        /*009a*/ 	.short	0x0024


	//----- nvinfo : EIATTR_SW_WAR
	.align		4
.L_15125:
        /*009c*/ 	.byte	0x04, 0x36
        /*009e*/ 	.short	(.L_15127 - .L_15126)
.L_15126:
        /*00a0*/ 	.word	0x00000008
.L_15127:


//--------------------- .nv.info._ZN2at6native43_GLOBAL__N__9ae7fba5_10_SoftMax_cu_9f978f6327cunn_SpatialSoftMaxBackwardIN3c104HalfEfS4_NS1_26LogSoftMaxBackwardEpilogueEEEvPT_PKT1_SA_jjj --------------------------
	.section	.nv.info._ZN2at6native43_GLOBAL__N__9ae7fba5_10_SoftMax_cu_9f978f6327cunn_SpatialSoftMaxBackwardIN3c104HalfEfS4_NS1_26LogSoftMaxBackwardEpilogueEEEvPT_PKT1_SA_jjj,"",@"SHT_CUDA_INFO"
	.sectionflags	@""
	.align	4


	//----- nvinfo : EIATTR_CUDA_API_VERSION
	.align		4
        /*0000*/ 	.byte	0x04, 0x37
        /*0002*/ 	.short	(.L_15129 - .L_15128)
.L_15128:
        /*0004*/ 	.word	0x00000082


	//----- nvinfo : EIATTR_KPARAM_INFO
	.align		4
.L_15129:
        /*0008*/ 	.byte	0x04, 0x17
        /*000a*/ 	.short	(.L_15131 - .L_15130)
.L_15130:
        /*000c*/ 	.word	0x00000000
        /*0010*/ 	.short	0x0005
        /*0012*/ 	.short	0x0020
        /*0014*/ 	.byte	0x00, 0xf0, 0x11, 0x00


	//----- nvinfo : EIATTR_KPARAM_INFO
	.align		4
.L_15131:
        /*0018*/ 	.byte	0x04, 0x17
        /*001a*/ 	.short	(.L_15133 - .L_15132)
.L_15132:
        /*001c*/ 	.word	0x00000000
        /*0020*/ 	.short	0x0004
        /*0022*/ 	.short	0x001c
        /*0024*/ 	.byte	0x00, 0xf0, 0x11, 0x00


	//----- nvinfo : EIATTR_KPARAM_INFO
	.align		4
.L_15133:
        /*0028*/ 	.byte	0x04, 0x17
        /*002a*/ 	.short	(.L_15135 - .L_15134)
.L_15134:
        /*002c*/ 	.word	0x00000000
        /*0030*/ 	.short	0x0003
        /*0032*/ 	.short	0x0018
        /*0034*/ 	.byte	0x00, 0xf0, 0x11, 0x00


	//----- nvinfo : EIATTR_KPARAM_INFO
	.align		4
.L_15135:
        /*0038*/ 	.byte	0x04, 0x17
        /*003a*/ 	.short	(.L_15137 - .L_15136)
.L_15136:
        /*003c*/ 	.word	0x00000000
        /*0040*/ 	.short	0x0002
        /*0042*/ 	.short	0x0010
        /*0044*/ 	.byte	0x00, 0xf0, 0x21, 0x00


	//----- nvinfo : EIATTR_KPARAM_INFO
	.align		4
.L_15137:
        /*0048*/ 	.byte	0x04, 0x17
        /*004a*/ 	.short	(.L_15139 - .L_15138)
.L_15138:
        /*004c*/ 	.word	0x00000000
        /*0050*/ 	.short	0x0001
        /*0052*/ 	.short	0x0008
        /*0054*/ 	.byte	0x00, 0xf0, 0x21, 0x00


	//----- nvinfo : EIATTR_KPARAM_INFO
	.align		4
.L_15139:
        /*0058*/ 	.byte	0x04, 0x17
        /*005a*/ 	.short	(.L_15141 - .L_15140)
.L_15140:
        /*005c*/ 	.word	0x00000000
        /*0060*/ 	.short	0x0000
        /*0062*/ 	.short	0x0000
        /*0064*/ 	.byte	0x00, 0xf0, 0x21, 0x00


	//----- nvinfo : EIATTR_SPARSE_MMA_MASK
	.align		4
.L_15141:
        /*0068*/ 	.byte	0x03, 0x50
        /*006a*/ 	.short	0x0000


	//----- nvinfo : EIATTR_MAXREG_COUNT
	.align		4
        /*006c*/ 	.byte	0x03, 0x1b
        /*006e*/ 	.short	0x00ff


	//----- nvinfo : EIATTR_NUM_BARRIERS
	.align		4
        /*0070*/ 	.byte	0x02, 0x4c
        /*0072*/ 	.byte	0x01
	.zero		1


	//----- nvinfo : EIATTR_MERCURY_ISA_VERSION
	.align		4
        /*0074*/ 	.byte	0x03, 0x5f
        /*0076*/ 	.short	0x0101


	//----- nvinfo : EIATTR_EXIT_INSTR_OFFSETS
	.align		4
        /*0078*/ 	.byte	0x04, 0x1c
        /*007a*/ 	.short	(.L_15143 - .L_15142)


	//   ....[0]....
.L_15142:
        /*007c*/ 	.word	0x00000040


	//   ....[1]....
        /*0080*/ 	.word	0x00001320


	//----- nvinfo : EIATTR_CRS_STACK_SIZE
	.align		4
.L_15143:
        /*0084*/ 	.byte	0x04, 0x1e
        /*0086*/ 	.short	(.L_15145 - .L_15144)
.L_15144:
        /*0088*/ 	.word	0x00000000


	//----- nvinfo : EIATTR_CBANK_PARAM_SIZE
	.align		4
.L_15145:
        /*008c*/ 	.byte	0x03, 0x19
        /*008e*/ 	.short	0x0024


	//----- nvinfo : EIATTR_PARAM_CBANK
	.align		4
        /*0090*/ 	.byte	0x04, 0x0a
        /*0092*/ 	.short	(.L_15147 - .L_15146)
	.align		4
.L_15146:
        /*0094*/ 	.word	index@(.nv.constant0._ZN2at6native43_GLOBAL__N__9ae7fba5_10_SoftMax_cu_9f978f6327cunn_SpatialSoftMaxBackwardIN3c104HalfEfS4_NS1_26LogSoftMaxBackwardEpilogueEEEvPT_PKT1_SA_jjj)
        /*0098*/ 	.short	0x0210
        /*009a*/ 	.short	0x0024


	//----- nvinfo : EIATTR_SW_WAR
	.align		4
.L_15147:
        /*009c*/ 	.byte	0x04, 0x36
        /*009e*/ 	.short	(.L_15149 - .L_15148)
.L_15148:
        /*00a0*/ 	.word	0x00000008
.L_15149:


//--------------------- .nv.info._ZN2at6native43_GLOBAL__N__9ae7fba5_10_SoftMax_cu_9f978f6327cunn_SpatialSoftMaxBackwardIfffNS1_26LogSoftMaxBackwardEpilogueEEEvPT_PKT1_S8_jjj --------------------------
	.section	.nv.info._ZN2at6native43_GLOBAL__N__9ae7fba5_10_SoftMax_cu_9f978f6327cunn_SpatialSoftMaxBackwardIfffNS1_26LogSoftMaxBackwardEpilogueEEEvPT_PKT1_S8_jjj,"",@"SHT_CUDA_INFO"
	.sectionflags	@""
	.align	4


	//----- nvinfo : EIATTR_CUDA_API_VERSION
	.align		4
        /*0000*/ 	.byte	0x04, 0x37
        /*0002*/ 	.short	(.L_15151 - .L_15150)
.L_15150:
        /*0004*/ 	.word	0x00000082


	//----- nvinfo : EIATTR_KPARAM_INFO
	.align		4
.L_15151:
        /*0008*/ 	.byte	0x04, 0x17
        /*000a*/ 	.short	(.L_15153 - .L_15152)
.L_15152:
        /*000c*/ 	.word	0x00000000
        /*0010*/ 	.short	0x0005
        /*0012*/ 	.short	0x0020
        /*0014*/ 	.byte	0x00, 0xf0, 0x11, 0x00


	//----- nvinfo : EIATTR_KPARAM_INFO
	.align		4
.L_15153:
        /*0018*/ 	.byte	0x04, 0x17
        /*001a*/ 	.short	(.L_15155 - .L_15154)
.L_15154:
        /*001c*/ 	.word	0x00000000
        /*0020*/ 	.short	0x0004
        /*0022*/ 	.short	0x001c
        /*0024*/ 	.byte	0x00, 0xf0, 0x11, 0x00


	//----- nvinfo : EIATTR_KPARAM_INFO
	.align		4
.L_15155:
        /*0028*/ 	.byte	0x04, 0x17
        /*002a*/ 	.short	(.L_15157 - .L_15156)
.L_15156:
        /*002c*/ 	.word	0x00000000
        /*0030*/ 	.short	0x0003
        /*0032*/ 	.short	0x0018
        /*0034*/ 	.byte	0x00, 0xf0, 0x11, 0x00


	//----- nvinfo : EIATTR_KPARAM_INFO
	.align		4
.L_15157:
        /*0038*/ 	.byte	0x04, 0x17
        /*003a*/ 	.short	(.L_15159 - .L_15158)
.L_15158:
        /*003c*/ 	.word	0x00000000
        /*0040*/ 	.short	0x0002
        /*0042*/ 	.short	0x0010
        /*0044*/ 	.byte	0x00, 0xf0, 0x21, 0x00


	//----- nvinfo : EIATTR_KPARAM_INFO
	.align		4
.L_15159:
        /*0048*/ 	.byte	0x04, 0x17
        /*004a*/ 	.short	(.L_15161 - .L_15160)
.L_15160:
        /*004c*/ 	.word	0x00000000
        /*0050*/ 	.short	0x0001
        /*0052*/ 	.short	0x0008
        /*0054*/ 	.byte	0x00, 0xf0, 0x21, 0x00


	//----- nvinfo : EIATTR_KPARAM_INFO
	.align		4
.L_15161:
        /*0058*/ 	.byte	0x04, 0x17
        /*005a*/ 	.short	(.L_15163 - .L_15162)
.L_15162:
        /*005c*/ 	.word	0x00000000
        /*0060*/ 	.short	0x0000
        /*0062*/ 	.short	0x0000
        /*0064*/ 	.byte	0x00, 0xf0, 0x21, 0x00


	//----- nvinfo : EIATTR_SPARSE_MMA_MASK
	.align		4
.L_15163:
        /*0068*/ 	.byte	0x03, 0x50
        /*006a*/ 	.short	0x0000


	//----- nvinfo : EIATTR_MAXREG_COUNT
	.align		4
        /*006c*/ 	.byte	0x03, 0x1b
        /*006e*/ 	.short	0x00ff


	//----- nvinfo : EIATTR_NUM_BARRIERS
	.align		4
        /*0070*/ 	.byte	0x02, 0x4c
        /*0072*/ 	.byte	0x01
	.zero		1


	//----- nvinfo : EIATTR_MERCURY_ISA_VERSION
	.align		4
        /*0074*/ 	.byte	0x03, 0x5f
        /*0076*/ 	.short	0x0101


	//----- nvinfo : EIATTR_EXIT_INSTR_OFFSETS
	.align		4
        /*0078*/ 	.byte	0x04, 0x1c
        /*007a*/ 	.short	(.L_15165 - .L_15164)


	//   ....[0]....
.L_15164:
        /*007c*/ 	.word	0x00000040


	//   ....[1]....
        /*0080*/ 	.word	0x00001100


	//----- nvinfo : EIATTR_CRS_STACK_SIZE
	.align		4
.L_15165:
        /*0084*/ 	.byte	0x04, 0x1e
        /*0086*/ 	.short	(.L_15167 - .L_15166)
.L_15166:
        /*0088*/ 	.word	0x00000000


	//----- nvinfo : EIATTR_CBANK_PARAM_SIZE
	.align		4
.L_15167:
        /*008c*/ 	.byte	0x03, 0x19
        /*008e*/ 	.short	0x0024


	//----- nvinfo : EIATTR_PARAM_CBANK
	.align		4
        /*0090*/ 	.byte	0x04, 0x0a
        /*0092*/ 	.short	(.L_15169 - .L_15168)
	.align		4
.L_15168:
        /*0094*/ 	.word	index@(.nv.constant0._ZN2at6native43_GLOBAL__N__9ae7fba5_10_SoftMax_cu_9f978f6327cunn_SpatialSoftMaxBackwardIfffNS1_26LogSoftMaxBackwardEpilogueEEEvPT_PKT1_S8_jjj)
        /*0098*/ 	.short	0x0210
        /*009a*/ 	.short	0x0024


	//----- nvinfo : EIATTR_SW_WAR
	.align		4
.L_15169:
        /*009c*/ 	.byte	0x04, 0x36
        /*009e*/ 	.short	(.L_15171 - .L_15170)
.L_15170:
        /*00a0*/ 	.word	0x00000008
.L_15171:


//--------------------- .nv.info._ZN2at6native43_GLOBAL__N__9ae7fba5_10_SoftMax_cu_9f978f6327cunn_SpatialSoftMaxBackwardIdddNS1_26LogSoftMaxBackwardEpilogueEEEvPT_PKT1_S8_jjj --------------------------
	.section	.nv.info._ZN2at6native43_GLOBAL__N__9ae7fba5_10_SoftMax_cu_9f978f6327cunn_SpatialSoftMaxBackwardIdddNS1_26LogSoftMaxBackwardEpilogueEEEvPT_PKT1_S8_jjj,"",@"SHT_CUDA_INFO"
	.sectionflags	@""
	.align	4


	//----- nvinfo : EIATTR_CUDA_API_VERSION
	.align		4
        /*0000*/ 	.byte	0x04, 0x37
        /*0002*/ 	.short	(.L_15173 - .L_15172)
.L_15172:
        /*0004*/ 	.word	0x00000082


	//----- nvinfo : EIATTR_KPARAM_INFO
	.align		4
.L_15173:
        /*0008*/ 	.byte	0x04, 0x17
        /*000a*/ 	.short	(.L_15175 - .L_15174)
.L_15174:
        /*000c*/ 	.word	0x00000000
        /*0010*/ 	.short	0x0005
        /*0012*/ 	.short	0x0020
        /*0014*/ 	.byte	0x00, 0xf0, 0x11, 0x00


	//----- nvinfo : EIATTR_KPARAM_INFO
	.align		4
.L_15175:
        /*0018*/ 	.byte	0x04, 0x17
        /*001a*/ 	.short	(.L_15177 - .L_15176)
.L_15176:
        /*001c*/ 	.word	0x00000000
        /*0020*/ 	.short	0x0004
        /*0022*/ 	.short	0x001c
        /*0024*/ 	.byte	0x00, 0xf0, 0x11, 0x00


	//----- nvinfo : EIATTR_KPARAM_INFO
	.align		4
.L_15177:
        /*0028*/ 	.byte	0x04, 0x17
        /*002a*/ 	.short	(.L_15179 - .L_15178)
.L_15178:
        /*002c*/ 	.word	0x00000000
        /*0030*/ 	.short	0x0003
        /*0032*/ 	.short	0x0018
        /*0034*/ 	.byte	0x00, 0xf0, 0x11, 0x00


	//----- nvinfo : EIATTR_KPARAM_INFO
	.align		4
.L_15179:
        /*0038*/ 	.byte	0x04, 0x17
        /*003a*/ 	.short	(.L_15181 - .L_15180)
.L_15180:
        /*003c*/ 	.word	0x00000000
        /*0040*/ 	.short	0x0002
        /*0042*/ 	.short	0x0010
        /*0044*/ 	.byte	0x00, 0xf0, 0x21, 0x00


	//----- nvinfo : EIATTR_KPARAM_INFO
	.align		4
.L_15181:
        /*0048*/ 	.byte	0x04, 0x17
        /*004a*/ 	.short	(.L_15183 - .L_15182)
.L_15182:
        /*004c*/ 	.word	0x00000000
        /*0050*/ 	.short	0x0001
        /*0052*/ 	.short	0x0008
        /*0054*/ 	.byte	0x00, 0xf0, 0x21, 0x00


	//----- nvinfo : EIATTR_KPARAM_INFO
	.align		4
.L_15183:
        /*0058*/ 	.byte	0x04, 0x17
        /*005a*/ 	.short	(.L_15185 - .L_15184)
.L_15184:
        /*005c*/ 	.word	0x00000000
        /*0060*/ 	.short	0x0000
        /*0062*/ 	.short	0x0000
        /*0064*/ 	.byte	0x00, 0xf0, 0x21, 0x00


	//----- nvinfo : EIATTR_SPARSE_MMA_MASK
	.align		4
.L_15185:
        /*0068*/ 	.byte	0x03, 0x50
        /*006a*/ 	.short	0x0000


	//----- nvinfo : EIATTR_MAXREG_COUNT
	.align		4
        /*006c*/ 	.byte	0x03, 0x1b
        /*006e*/ 	.short	0x00ff


	//----- nvinfo : EIATTR_NUM_BARRIERS
	.align		4
        /*0070*/ 	.byte	0x02, 0x4c
        /*0072*/ 	.byte	0x01
	.zero		1


	//----- nvinfo : EIATTR_MERCURY_ISA_VERSION
	.align		4
        /*0074*/ 	.byte	0x03, 0x5f
        /*0076*/ 	.short	0x0101


	//----- nvinfo : EIATTR_EXIT_INSTR_OFFSETS
	.align		4
        /*0078*/ 	.byte	0x04, 0x1c
        /*007a*/ 	.short	(.L_15187 - .L_15186)


	//   ....[0]....
.L_15186:
        /*007c*/ 	.word	0x00000040


	//   ....[1]....
        /*0080*/ 	.word	0x00001b10


	//----- nvinfo : EIATTR_CRS_STACK_SIZE
	.align		4
.L_15187:
        /*0084*/ 	.byte	0x04, 0x1e
        /*0086*/ 	.short	(.L_15189 - .L_15188)
.L_15188:
        /*0088*/ 	.word	0x00000000


	//----- nvinfo : EIATTR_CBANK_PARAM_SIZE
	.align		4
.L_15189:
        /*008c*/ 	.byte	0x03, 0x19
        /*008e*/ 	.short	0x0024


	//----- nvinfo : EIATTR_PARAM_CBANK
	.align		4
        /*0090*/ 	.byte	0x04, 0x0a
        /*0092*/ 	.short	(.L_15191 - .L_15190)
	.align		4
.L_15190:
        /*0094*/ 	.word	index@(.nv.constant0._ZN2at6native43_GLOBAL__N__9ae7fba5_10_SoftMax_cu_9f978f6327cunn_SpatialSoftMaxBackwardIdddNS1_26LogSoftMaxBackwardEpilogueEEEvPT_PKT1_S8_jjj)
        /*0098*/ 	.short	0x0210
        /*009a*/ 	.short	0x0024


	//----- nvinfo : EIATTR_SW_WAR
	.align		4
.L_15191:
        /*009c*/ 	.byte	0x04, 0x36
        /*009e*/ 	.short	(.L_15193 - .L_15192)
.L_15192:
        /*00a0*/ 	.word	0x00000008
.L_15193:


//--------------------- .nv.info._ZN2at6native43_GLOBAL__N__9ae7fba5_10_SoftMax_cu_9f978f6320cunn_SoftMaxBackwardILi4EN3c108BFloat16EffNS1_26LogSoftMaxBackwardEpilogueEEEvPT0_PKT2_SA_l --------------------------
	.section	.nv.info._ZN2at6native43_GLOBAL__N__9ae7fba5_10_SoftMax_cu_9f978f6320cunn_SoftMaxBackwardILi4EN3c108BFloat16EffNS1_26LogSoftMaxBackwardEpilogueEEEvPT0_PKT2_SA_l,"",@"SHT_CUDA_INFO"
	.sectionflags	@""
	.align	4


	//----- nvinfo : EIATTR_CUDA_API_VERSION
	.align		4
        /*0000*/ 	.byte	0x04, 0x37
        /*0002*/ 	.short	(.L_15195 - .L_15194)
.L_15194:
        /*0004*/ 	.word	0x00000082


	//----- nvinfo : EIATTR_KPARAM_INFO
	.align		4
.L_15195:
        /*0008*/ 	.byte	0x04, 0x17
        /*000a*/ 	.short	(.L_15197 - .L_15196)
.L_15196:
        /*000c*/ 	.word	0x00000000
        /*0010*/ 	.short	0x0003
        /*0012*/ 	.short	0x0018
        /*0014*/ 	.byte	0x00, 0xf0, 0x21, 0x00


	//----- nvinfo : EIATTR_KPARAM_INFO
	.align		4
.L_15197:
        /*0018*/ 	.byte	0x04, 0x17
        /*001a*/ 	.short	(.L_15199 - .L_15198)
.L_15198:
        /*001c*/ 	.word	0x00000000
        /*0020*/ 	.short	0x0002
        /*0022*/ 	.short	0x0010
        /*0024*/ 	.byte	0x00, 0xf0, 0x21, 0x00


	//----- nvinfo : EIATTR_KPARAM_INFO
	.align		4
.L_15199:
        /*0028*/ 	.byte	0x04, 0x17
        /*002a*/ 	.short	(.L_15201 - .L_15200)
.L_15200:
        /*002c*/ 	.word	0x00000000
        /*0030*/ 	.short	0x0001
        /*0032*/ 	.short	0x0008
        /*0034*/ 	.byte	0x00, 0xf0, 0x21, 0x00


	//----- nvinfo : EIATTR_KPARAM_INFO
	.align		4
.L_15201:
        /*0038*/ 	.byte	0x04, 0x17
        /*003a*/ 	.short	(.L_15203 - .L_15202)
.L_15202:
        /*003c*/ 	.word	0x00000000
        /*0040*/ 	.short	0x0000
        /*0042*/ 	.short	0x0000
        /*0044*/ 	.byte	0x00, 0xf0, 0x21, 0x00


	//----- nvinfo : EIATTR_SPARSE_MMA_MASK
	.align		4
.L_15203:
        /*0048*/ 	.byte	0x03, 0x50
        /*004a*/ 	.short	0x0000


	//----- nvinfo : EIATTR_MAXREG_COUNT
	.align		4
        /*004c*/ 	.byte	0x03, 0x1b
        /*004e*/ 	.short	0x00ff


	//----- nvinfo : EIATTR_NUM_BARRIERS
	.align		4
        /*0050*/ 	.byte	0x02, 0x4c
        /*0052*/ 	.byte	0x01
	.zero		1


	//----- nvinfo : EIATTR_MERCURY_ISA_VERSION
	.align		4
        /*0054*/ 	.byte	0x03, 0x5f
        /*0056*/ 	.short	0x0101


	//----- nvinfo : EIATTR_COOP_GROUP_MASK_REGIDS
	.align		4
        /*0058*/ 	.byte	0x04, 0x29
        /*005a*/ 	.short	(.L_15205 - .L_15204)


	//   ....[0]....
.L_15204:
        /*005c*/ 	.word	0x05000004


	//----- nvinfo : EIATTR_COOP_GROUP_INSTR_OFFSETS
	.align		4
.L_15205:
        /*0060*/ 	.byte	0x04, 0x28
        /*0062*/ 	.short	(.L_15207 - .L_15206)


	//   ....[0]....
.L_15206:
        /*0064*/ 	.word	0x000015e0


	//----- nvinfo : EIATTR_EXIT_INSTR_OFFSETS
	.align		4
.L_15207:
        /*0068*/ 	.byte	0x04, 0x1c
        /*006a*/ 	.short	(.L_15209 - .L_15208)


	//   ....[0]....
.L_15208:
        /*006c*/ 	.word	0x000022e0


	//   ....[1]....
        /*0070*/ 	.word	0x00002430


	//   ....[2]....
        /*0074*/ 	.word	0x00002910


	//   ....[3]....
        /*0078*/ 	.word	0x00002a50


	//   ....[4]....
        /*007c*/ 	.word	0x000031b0


	//   ....[5]....
        /*0080*/ 	.word	0x00003300


	//   ....[6]....
        /*0084*/ 	.word	0x000038d0


	//   ....[7]....
        /*0088*/ 	.word	0x000039b0


	//----- nvinfo : EIATTR_CRS_STACK_SIZE
	.align		4
.L_15209:
        /*008c*/ 	.byte	0x04, 0x1e
        /*008e*/ 	.short	(.L_15211 - .L_15210)
.L_15210:
        /*0090*/ 	.word	0x00000000


	//----- nvinfo : EIATTR_CBANK_PARAM_SIZE
	.align		4
.L_15211:
        /*0094*/ 	.byte	0x03, 0x19
        /*0096*/ 	.short	0x0020


	//----- nvinfo : EIATTR_PARAM_CBANK
	.align		4
        /*0098*/ 	.byte	0x04, 0x0a
        /*009a*/ 	.short	(.L_15213 - .L_15212)
	.align		4
.L_15212:
        /*009c*/ 	.word	index@(.nv.constant0._ZN2at6native43_GLOBAL__N__9ae7fba5_10_SoftMax_cu_9f978f6320cunn_SoftMaxBackwardILi4EN3c108BFloat16EffNS1_26LogSoftMaxBackwardEpilogueEEEvPT0_PKT2_SA_l)
        /*00a0*/ 	.short	0x0210
        /*00a2*/ 	.short	0x0020


	//----- nvinfo : EIATTR_SW_WAR
	.align		4
.L_15213:
        /*00a4*/ 	.byte	0x04, 0x36
        /*00a6*/ 	.short	(.L_15215 - .L_15214)
.L_15214:
        /*00a8*/ 	.word	0x00000008
.L_15215:


//--------------------- .nv.info._ZN2at6native43_GLOBAL__N__9ae7fba5_10_SoftMax_cu_9f978f6324cunn_SoftMaxBackwardSmemILi4EN3c108BFloat16EffNS1_26LogSoftMaxBackwardEpilogueEEEvPT0_PKT2_SA_l --------------------------
	.section	.nv.info._ZN2at6native43_GLOBAL__N__9ae7fba5_10_SoftMax_cu_9f978f6324cunn_SoftMaxBackwardSmemILi4EN3c108BFloat16EffNS1_26LogSoftMaxBackwardEpilogueEEEvPT0_PKT2_SA_l,"",@"SHT_CUDA_INFO"
	.sectionflags	@""
	.align	4


	//----- nvinfo : EIATTR_CUDA_API_VERSION
	.align		4
        /*0000*/ 	.byte	0x04, 0x37
        /*0002*/ 	.short	(.L_15217 - .L_15216)
.L_15216:
        /*0004*/ 	.word	0x00000082


	//----- nvinfo : EIATTR_KPARAM_INFO
	.align		4
.L_15217:
        /*0008*/ 	.byte	0x04, 0x17
        /*000a*/ 	.short	(.L_15219 - .L_15218)
.L_15218:
        /*000c*/ 	.word	0x00000000
        /*0010*/ 	.short	0x0003
        /*0012*/ 	.short	0x0018
        /*0014*/ 	.byte	0x00, 0xf0, 0x21, 0x00


	//----- nvinfo : EIATTR_KPARAM_INFO
	.align		4
.L_15219:
        /*0018*/ 	.byte	0x04, 0x17
        /*001a*/ 	.short	(.L_15221 - .L_15220)
.L_15220:
        /*001c*/ 	.word	0x00000000
        /*0020*/ 	.short	0x0002
        /*0022*/ 	.short	0x0010
        /*0024*/ 	.byte	0x00, 0xf0, 0x21, 0x00


	//----- nvinfo : EIATTR_KPARAM_INFO
	.align		4
.L_15221:
        /*0028*/ 	.byte	0x04, 0x17
        /*002a*/ 	.short	(.L_15223 - .L_15222)
.L_15222:
        /*002c*/ 	.word	0x00000000
        /*0030*/ 	.short	0x0001
        /*0032*/ 	.short	0x0008
        /*0034*/ 	.byte	0x00, 0xf0, 0x21, 0x00


	//----- nvinfo : EIATTR_KPARAM_INFO
	.align		4
.L_15223:
        /*0038*/ 	.byte	0x04, 0x17
        /*003a*/ 	.short	(.L_15225 - .L_15224)
.L_15224:
        /*003c*/ 	.word	0x00000000
        /*0040*/ 	.short	0x0000
        /*0042*/ 	.short	0x0000
        /*0044*/ 	.byte	0x00, 0xf0, 0x21, 0x00


	//----- nvinfo : EIATTR_SPARSE_MMA_MASK
	.align		4
.L_15225:
        /*0048*/ 	.byte	0x03, 0x50
        /*004a*/ 	.short	0x0000


	//----- nvinfo : EIATTR_MAXREG_COUNT
	.align		4
        /*004c*/ 	.byte	0x03, 0x1b
        /*004e*/ 	.short	0x00ff


	//----- nvinfo : EIATTR_NUM_BARRIERS
	.align		4
        /*0050*/ 	.byte	0x02, 0x4c
        /*0052*/ 	.byte	0x01
	.zero		1


	//----- nvinfo : EIATTR_MERCURY_ISA_VERSION
	.align		4
        /*0054*/ 	.byte	0x03, 0x5f
        /*0056*/ 	.short	0x0101


	//----- nvinfo : EIATTR_COOP_GROUP_MASK_REGIDS
	.align		4
        /*0058*/ 	.byte	0x04, 0x29
        /*005a*/ 	.short	(.L_15227 - .L_15226)


	//   ....[0]....
.L_15226:
        /*005c*/ 	.word	0xffffffff


	//   ....[1]....
        /*0060*/ 	.word	0xffffffff


	//   ....[2]....
        /*0064*/ 	.word	0xffffffff


	//   ....[3]....
        /*0068*/ 	.word	0xffffffff


	//   ....[4]....
        /*006c*/ 	.word	0xffffffff


	//   ....[5]....
        /*0070*/ 	.word	0xffffffff


	//   ....[6]....
        /*0074*/ 	.word	0xffffffff


	//   ....[7]....
        /*0078*/ 	.word	0xffffffff


	//   ....[8]....
        /*007c*/ 	.word	0xffffffff


	//   ....[9]....
        /*0080*/ 	.word	0xffffffff


	//   ....[10]....
        /*0084*/ 	.word	0x0500000c


	//   ....[11]....
        /*0088*/ 	.word	0x0500000c


	//   ....[12]....
        /*008c*/ 	.word	0x0500000c


	//   ....[13]....
        /*0090*/ 	.word	0x0500000c


	//   ....[14]....
        /*0094*/ 	.word	0x0500000c


	//----- nvinfo : EIATTR_COOP_GROUP_INSTR_OFFSETS
	.align		4
.L_15227:
        /*0098*/ 	.byte	0x04, 0x28
        /*009a*/ 	.short	(.L_15229 - .L_15228)


	//   ....[0]....
.L_15228:
        /*009c*/ 	.word	0x00000260


	//   ....[1]....
        /*00a0*/ 	.word	0x00000330


	//   ....[2]....
        /*00a4*/ 	.word	0x00000380


	//   ....[3]....
        /*00a8*/ 	.word	0x000003c0


	//   ....[4]....
        /*00ac*/ 	.word	0x000003f0


	//   ....[5]....
        /*00b0*/ 	.word	0x00000490


	//   ....[6]....
        /*00b4*/ 	.word	0x000004b0


	//   ....[7]....
        /*00b8*/ 	.word	0x000004d0


	//   ....[8]....
        /*00bc*/ 	.word	0x000004f0


	//   ....[9]....
        /*00c0*/ 	.word	0x00000510


	//   ....[10]....
        /*00c4*/ 	.word	0x000007e0


	//   ....[11]....
        /*00c8*/ 	.word	0x00000850


	//   ....[12]....
        /*00cc*/ 	.word	0x000008c0


	//   ....[13]....
        /*00d0*/ 	.word	0x00000930


	//   ....[14]....
        /*00d4*/ 	.word	0x000009a0


	//----- nvinfo : EIATTR_EXIT_INSTR_OFFSETS
	.align		4
.L_15229:
        /*00d8*/ 	.byte	0x04, 0x1c
        /*00da*/ 	.short	(.L_15231 - .L_15230)


	//   ....[0]....
.L_15230:
        /*00dc*/ 	.word	0x00000570


	//   ....[1]....
        /*00e0*/ 	.word	0x00000790


	//----- nvinfo : EIATTR_CRS_STACK_SIZE
	.align		4
.L_15231:
        /*00e4*/ 	.byte	0x04, 0x1e
        /*00e6*/ 	.short	(.L_15233 - .L_15232)
.L_15232:
        /*00e8*/ 	.word	0x00000000


	//----- nvinfo : EIATTR_CBANK_PARAM_SIZE
	.align		4
.L_15233:
        /*00ec*/ 	.byte	0x03, 0x19
        /*00ee*/ 	.short	0x0020


	//----- nvinfo : EIATTR_PARAM_CBANK
	.align		4
        /*00f0*/ 	.byte	0x04, 0x0a
        /*00f2*/ 	.short	(.L_15235 - .L_15234)
	.align		4
.L_15234:
        /*00f4*/ 	.word	index@(.nv.constant0._ZN2at6native43_GLOBAL__N__9ae7fba5_10_SoftMax_cu_9f978f6324cunn_SoftMaxBackwardSmemILi4EN3c108BFloat16EffNS1_26LogSoftMaxBackwardEpilogueEEEvPT0_PKT2_SA_l)
        /*00f8*/ 	.short	0x0210
        /*00fa*/ 	.short	0x0020


	//----- nvinfo : EIATTR_SW_WAR
	.align		4
.L_15235:
        /*00fc*/ 	.byte	0x04, 0x36
        /*00fe*/ 	.short	(.L_15237 - .L_15236)
.L_15236:
        /*0100*/ 	.word	0x00000008
.L_15237:


//--------------------- .nv.info._ZN2at6native43_GLOBAL__N__9ae7fba5_10_SoftMax_cu_9f978f6320cunn_SoftMaxBackwardILi8EN3c108BFloat16EfS4_NS1_26LogSoftMaxBackwardEpilogueEEEvPT0_PKT2_SA_l --------------------------
	.section	.nv.info._ZN2at6native43_GLOBAL__N__9ae7fba5_10_SoftMax_cu_9f978f6320cunn_SoftMaxBackwardILi8EN3c108BFloat16EfS4_NS1_26LogSoftMaxBackwardEpilogueEEEvPT0_PKT2_SA_l,"",@"SHT_CUDA_INFO"
	.sectionflags	@""
	.align	4


	//----- nvinfo : EIATTR_CUDA_API_VERSION
	.align		4
        /*0000*/ 	.byte	0x04, 0x37
        /*0002*/ 	.short	(.L_15239 - .L_15238)
.L_15238:
        /*0004*/ 	.word	0x00000082


	//----- nvinfo : EIATTR_KPARAM_INFO
	.align		4
.L_15239:
        /*0008*/ 	.byte	0x04, 0x17
        /*000a*/ 	.short	(.L_15241 - .L_15240)
.L_15240:
        /*000c*/ 	.word	0x00000000
        /*0010*/ 	.short	0x0003
        /*0012*/ 	.short	0x0018
        /*0014*/ 	.byte	0x00, 0xf0, 0x21, 0x00


	//----- nvinfo : EIATTR_KPARAM_INFO
	.align		4
.L_15241:
        /*0018*/ 	.byte	0x04, 0x17
        /*001a*/ 	.short	(.L_15243 - .L_15242)
.L_15242:
        /*001c*/ 	.word	0x00000000
        /*0020*/ 	.short	0x0002
        /*0022*/ 	.short	0x0010
        /*0024*/ 	.byte	0x00, 0xf0, 0x21, 0x00


	//----- nvinfo : EIATTR_KPARAM_INFO
	.align		4
.L_15243:
        /*0028*/ 	.byte	0x04, 0x17
        /*002a*/ 	.short	(.L_15245 - .L_15244)
.L_15244:
        /*002c*/ 	.word	0x00000000
        /*0030*/ 	.short	0x0001
        /*0032*/ 	.short	0x0008
        /*0034*/ 	.byte	0x00, 0xf0, 0x21, 0x00


	//----- nvinfo : EIATTR_KPARAM_INFO
	.align		4
.L_15245:
        /*0038*/ 	.byte	0x04, 0x17
        /*003a*/ 	.short	(.L_15247 - .L_15246)
.L_15246:
        /*003c*/ 	.word	0x00000000
        /*0040*/ 	.short	0x0000
        /*0042*/ 	.short	0x0000
        /*0044*/ 	.byte	0x00, 0xf0, 0x21, 0x00


	//----- nvinfo : EIATTR_SPARSE_MMA_MASK
	.align		4
.L_15247:
        /*0048*/ 	.byte	0x03, 0x50
        /*004a*/ 	.short	0x0000


	//----- nvinfo : EIATTR_MAXREG_COUNT
	.align		4
        /*004c*/ 	.byte	0x03, 0x1b
        /*004e*/ 	.short	0x00ff


	//----- nvinfo : EIATTR_NUM_BARRIERS
	.align		4
        /*0050*/ 	.byte	0x02, 0x4c
        /*0052*/ 	.byte	0x01
	.zero		1


	//----- nvinfo : EIATTR_MERCURY_ISA_VERSION
	.align		4
        /*0054*/ 	.byte	0x03, 0x5f
        /*0056*/ 	.short	0x0101


	//----- nvinfo : EIATTR_COOP_GROUP_MASK_REGIDS
	.align		4
        /*0058*/ 	.byte	0x04, 0x29
        /*005a*/ 	.short	(.L_15249 - .L_15248)


	//   ....[0]....
.L_15248:
        /*005c*/ 	.word	0x05000000


	//----- nvinfo : EIATTR_COOP_GROUP_INSTR_OFFSETS
	.align		4
.L_15249:
        /*0060*/ 	.byte	0x04, 0x28
        /*0062*/ 	.short	(.L_15251 - .L_15250)


	//   ....[0]....
.L_15250:
        /*0064*/ 	.word	0x00001310


	//----- nvinfo : EIATTR_EXIT_INSTR_OFFSETS
	.align		4
.L_15251:
        /*0068*/ 	.byte	0x04, 0x1c
        /*006a*/ 	.short	(.L_15253 - .L_15252)


	//   ....[0]....
.L_15252:
        /*006c*/ 	.word	0x000025d0


	//   ....[1]....
        /*0070*/ 	.word	0x00002760


	//   ....[2]....
        /*0074*/ 	.word	0x00003020


	//   ....[3]....
        /*0078*/ 	.word	0x00003180


	//   ....[4]....
        /*007c*/ 	.word	0x00003ba0


	//   ....[5]....
        /*0080*/ 	.word	0x00003d50


	//   ....[6]....
        /*0084*/ 	.word	0x000045c0


	//   ....[7]....
        /*0088*/ 	.word	0x000046c0


	//----- nvinfo : EIATTR_CRS_STACK_SIZE
	.align		4
.L_15253:
        /*008c*/ 	.byte	0x04, 0x1e
        /*008e*/ 	.short	(.L_15255 - .L_15254)
.L_15254:
        /*0090*/ 	.word	0x00000000


	//----- nvinfo : EIATTR_CBANK_PARAM_SIZE
	.align		4
.L_15255:
        /*0094*/ 	.byte	0x03, 0x19
        /*0096*/ 	.short	0x0020


	//----- nvinfo : EIATTR_PARAM_CBANK
	.align		4
        /*0098*/ 	.byte	0x04, 0x0a
        /*009a*/ 	.short	(.L_15257 - .L_15256)
	.align		4
.L_15256:
        /*009c*/ 	.word	index@(.nv.constant0._ZN2at6native43_GLOBAL__N__9ae7fba5_10_SoftMax_cu_9f978f6320cunn_SoftMaxBackwardILi8EN3c108BFloat16EfS4_NS1_26LogSoftMaxBackwardEpilogueEEEvPT0_PKT2_SA_l)
        /*00a0*/ 	.short	0x0210
        /*00a2*/ 	.short	0x0020


	//----- nvinfo : EIATTR_SW_WAR
	.align		4
.L_15257:
        /*00a4*/ 	.byte	0x04, 0x36
        /*00a6*/ 	.short	(.L_15259 - .L_15258)
.L_15258:
        /*00a8*/ 	.word	0x00000008
.L_15259:


//--------------------- .nv.info._ZN2at6native43_GLOBAL__N__9ae7fba5_10_SoftMax_cu_9f978f6324cunn_SoftMaxBackwardSmemILi8EN3c108BFloat16EfS4_NS1_26LogSoftMaxBackwardEpilogueEEEvPT0_PKT2_SA_l --------------------------
	.section	.nv.info._ZN2at6native43_GLOBAL__N__9ae7fba5_10_SoftMax_cu_9f978f6324cunn_SoftMaxBackwardSmemILi8EN3c108BFloat16EfS4_NS1_26LogSoftMaxBackwardEpilogueEEEvPT0_PKT2_SA_l,"",@"SHT_CUDA_INFO"
	.sectionflags	@""
	.align	4


	//----- nvinfo : EIATTR_CUDA_API_VERSION
	.align		4
        /*0000*/ 	.byte	0x04, 0x37
        /*0002*/ 	.short	(.L_15261 - .L_15260)
.L_15260:
        /*0004*/ 	.word	0x00000082


	//----- nvinfo : EIATTR_KPARAM_INFO
	.align		4
.L_15261:
        /*0008*/ 	.byte	0x04, 0x17
        /*000a*/ 	.short	(.L_15263 - .L_15262)
.L_15262:
        /*000c*/ 	.word	0x00000000
        /*0010*/ 	.short	0x0003
        /*0012*/ 	.short	0x0018
        /*0014*/ 	.byte	0x00, 0xf0, 0x21, 0x00


	//----- nvinfo : EIATTR_KPARAM_INFO
	.align		4
.L_15263:
        /*0018*/ 	.byte	0x04, 0x17
        /*001a*/ 	.short	(.L_15265 - .L_15264)
.L_15264:
        /*001c*/ 	.word	0x00000000
        /*0020*/ 	.short	0x0002
        /*0022*/ 	.short	0x0010
        /*0024*/ 	.byte	0x00, 0xf0, 0x21, 0x00


	//----- nvinfo : EIATTR_KPARAM_INFO
	.align		4
.L_15265:
        /*0028*/ 	.byte	0x04, 0x17
        /*002a*/ 	.short	(.L_15267 - .L_15266)
.L_15266:
        /*002c*/ 	.word	0x00000000
        /*0030*/ 	.short	0x0001
        /*0032*/ 	.short	0x0008
        /*0034*/ 	.byte	0x00, 0xf0, 0x21, 0x00


	//----- nvinfo : EIATTR_KPARAM_INFO
	.align		4
.L_15267:
        /*0038*/ 	.byte	0x04, 0x17
        /*003a*/ 	.short	(.L_15269 - .L_15268)
.L_15268:
        /*003c*/ 	.word	0x00000000
        /*0040*/ 	.short	0x0000
        /*0042*/ 	.short	0x0000
        /*0044*/ 	.byte	0x00, 0xf0, 0x21, 0x00


	//----- nvinfo : EIATTR_SPARSE_MMA_MASK
	.align		4
.L_15269:
        /*0048*/ 	.byte	0x03, 0x50
        /*004a*/ 	.short	0x0000


	//----- nvinfo : EIATTR_MAXREG_COUNT
	.align		4
        /*004c*/ 	.byte	0x03, 0x1b
        /*004e*/ 	.short	0x00ff


	//----- nvinfo : EIATTR_NUM_BARRIERS
	.align		4
        /*0050*/ 	.byte	0x02, 0x4c
        /*0052*/ 	.byte	0x01
	.zero		1


	//----- nvinfo : EIATTR_MERCURY_ISA_VERSION
	.align		4
        /*0054*/ 	.byte	0x03, 0x5f
        /*0056*/ 	.short	0x0101


	//----- nvinfo : EIATTR_COOP_GROUP_MASK_REGIDS
	.align		4
        /*0058*/ 	.byte	0x04, 0x29
        /*005a*/ 	.short	(.L_15271 - .L_15270)


	//   ....[0]....
.L_15270:
        /*005c*/ 	.word	0xffffffff


	//   ....[1]....
        /*0060*/ 	.word	0xffffffff


	//   ....[2]....
        /*0064*/ 	.word	0xffffffff


	//   ....[3]....
        /*0068*/ 	.word	0xffffffff


	//   ....[4]....
        /*006c*/ 	.word	0xffffffff


	//   ....[5]....
        /*0070*/ 	.word	0xffffffff


	//   ....[6]....
        /*0074*/ 	.word	0xffffffff


	//   ....[7]....
        /*0078*/ 	.word	0xffffffff


	//   ....[8]....
        /*007c*/ 	.word	0xffffffff


	//   ....[9]....
        /*0080*/ 	.word	0xffffffff


	//   ....[10]....
        /*0084*/ 	.word	0x0500000c


	//   ....[11]....
        /*0088*/ 	.word	0x0500000c


	//   ....[12]....
        /*008c*/ 	.word	0x0500000c


	//   ....[13]....
        /*0090*/ 	.word	0x0500000c


	//   ....[14]....
        /*0094*/ 	.word	0x0500000c


	//----- nvinfo : EIATTR_COOP_GROUP_INSTR_OFFSETS
	.align		4
.L_15271:
        /*0098*/ 	.byte	0x04, 0x28
        /*009a*/ 	.short	(.L_15273 - .L_15272)


	//   ....[0]....
.L_15272:
        /*009c*/ 	.word	0x00000360


	//   ....[1]....
        /*00a0*/ 	.word	0x00000430


	//   ....[2]....
        /*00a4*/ 	.word	0x00000460


	//   ....[3]....
        /*00a8*/ 	.word	0x00000490


	//   ....[4]....
        /*00ac*/ 	.word	0x000004f0


	//   ....[5]....
        /*00b0*/ 	.word	0x00000590


	//   ....[6]....
        /*00b4*/ 	.word	0x000005b0


	//   ....[7]....
        /*00b8*/ 	.word	0x000005d0


	//   ....[8]....
        /*00bc*/ 	.word	0x000005f0


	//   ....[9]....
        /*00c0*/ 	.word	0x00000610


	//   ....[10]....
        /*00c4*/ 	.word	0x00000b60


	//   ....[11]....
        /*00c8*/ 	.word	0x00000bd0


	//   ....[12]....
        /*00cc*/ 	.word	0x00000c40


	//   ....[13]....
        /*00d0*/ 	.word	0x00000cb0


	//   ....[14]....
        /*00d4*/ 	.word	0x00000d20


	//----- nvinfo : EIATTR_EXIT_INSTR_OFFSETS
	.align		4
.L_15273:
        /*00d8*/ 	.byte	0x04, 0x1c
        /*00da*/ 	.short	(.L_15275 - .L_15274)


	//   ....[0]....
.L_15274:
        /*00dc*/ 	.word	0x00000670


	//   ....[1]....
        /*00e0*/ 	.word	0x00000b10


	//----- nvinfo : EIATTR_CRS_STACK_SIZE
	.align		4
.L_15275:
        /*00e4*/ 	.byte	0x04, 0x1e
        /*00e6*/ 	.short	(.L_15277 - .L_15276)
.L_15276:
        /*00e8*/ 	.word	0x00000000


	//----- nvinfo : EIATTR_CBANK_PARAM_SIZE
	.align		4
.L_15277:
        /*00ec*/ 	.byte	0x03, 0x19
        /*00ee*/ 	.short	0x0020


	//----- nvinfo : EIATTR_PARAM_CBANK
	.align		4
        /*00f0*/ 	.byte	0x04, 0x0a
        /*00f2*/ 	.short	(.L_15279 - .L_15278)
	.align		4
.L_15278:
        /*00f4*/ 	.word	index@(.nv.constant0._ZN2at6native43_GLOBAL__N__9ae7fba5_10_SoftMax_cu_9f978f6324cunn_SoftMaxBackwardSmemILi8EN3c108BFloat16EfS4_NS1_26LogSoftMaxBackwardEpilogueEEEvPT0_PKT2_SA_l)
        /*00f8*/ 	.short	0x0210
        /*00fa*/ 	.short	0x0020


	//----- nvinfo : EIATTR_SW_WAR
	.align		4
.L_15279:
        /*00fc*/ 	.byte	0x04, 0x36
        /*00fe*/ 	.short	(.L_15281 - .L_15280)
.L_15280:
        /*0100*/ 	.word	0x00000008
.L_15281:


//--------------------- .nv.info._ZN2at6native43_GLOBAL__N__9ae7fba5_10_SoftMax_cu_9f978f6320cunn_SoftMaxBackwardILi4EN3c104HalfEffNS1_26LogSoftMaxBackwardEpilogueEEEvPT0_PKT2_SA_l --------------------------
	.section	.nv.info._ZN2at6native43_GLOBAL__N__9ae7fba5_10_SoftMax_cu_9f978f6320cunn_SoftMaxBackwardILi4EN3c104HalfEffNS1_26LogSoftMaxBackwardEpilogueEEEvPT0_PKT2_SA_l,"",@"SHT_CUDA_INFO"
	.sectionflags	@""
	.align	4


	//----- nvinfo : EIATTR_CUDA_API_VERSION
	.align		4
        /*0000*/ 	.byte	0x04, 0x37
        /*0002*/ 	.short	(.L_15283 - .L_15282)
.L_15282:
        /*0004*/ 	.word	0x00000082


	//----- nvinfo : EIATTR_KPARAM_INFO
	.align		4
.L_15283:
        /*0008*/ 	.byte	0x04, 0x17
        /*000a*/ 	.short	(.L_15285 - .L_15284)
.L_15284:
        /*000c*/ 	.word	0x00000000
        /*0010*/ 	.short	0x0003
        /*0012*/ 	.short	0x0018
        /*0014*/ 	.byte	0x00, 0xf0, 0x21, 0x00


	//----- nvinfo : EIATTR_KPARAM_INFO
	.align		4
.L_15285:
        /*0018*/ 	.byte	0x04, 0x17
        /*001a*/ 	.short	(.L_15287 - .L_15286)
.L_15286:
        /*001c*/ 	.word	0x00000000
        /*0020*/ 	.short	0x0002
        /*0022*/ 	.short	0x0010
        /*0024*/ 	.byte	0x00, 0xf0, 0x21, 0x00


	//----- nvinfo : EIATTR_KPARAM_INFO
	.align		4
.L_15287:
        /*0028*/ 	.byte	0x04, 0x17
        /*002a*/ 	.short	(.L_15289 - .L_15288)
.L_15288:
        /*002c*/ 	.word	0x00000000
        /*0030*/ 	.short	0x0001
        /*0032*/ 	.short	0x0008
        /*0034*/ 	.byte	0x00, 0xf0, 0x21, 0x00


	//----- nvinfo : EIATTR_KPARAM_INFO
	.align		4
.L_15289:
        /*0038*/ 	.byte	0x04, 0x17
        /*003a*/ 	.short	(.L_15291 - .L_15290)
.L_15290:
        /*003c*/ 	.word	0x00000000
        /*0040*/ 	.short	0x0000
        /*0042*/ 	.short	0x0000
        /*0044*/ 	.byte	0x00, 0xf0, 0x21, 0x00


	//----- nvinfo : EIATTR_SPARSE_MMA_MASK
	.align		4
.L_15291:
        /*0048*/ 	.byte	0x03, 0x50
        /*004a*/ 	.short	0x0000


	//----- nvinfo : EIATTR_MAXREG_COUNT
	.align		4
        /*004c*/ 	.byte	0x03, 0x1b
        /*004e*/ 	.short	0x00ff


	//----- nvinfo : EIATTR_NUM_BARRIERS
	.align		4
        /*0050*/ 	.byte	0x02, 0x4c
        /*0052*/ 	.byte	0x01
	.zero		1


	//----- nvinfo : EIATTR_MERCURY_ISA_VERSION
	.align		4
        /*0054*/ 	.byte	0x03, 0x5f
        /*0056*/ 	.short	0x0101


	//----- nvinfo : EIATTR_COOP_GROUP_MASK_REGIDS
	.align		4
        /*0058*/ 	.byte	0x04, 0x29
        /*005a*/ 	.short	(.L_15293 - .L_15292)


	//   ....[0]....
.L_15292:
        /*005c*/ 	.word	0x05000004


	//----- nvinfo : EIATTR_COOP_GROUP_INSTR_OFFSETS
	.align		4
.L_15293:
        /*0060*/ 	.byte	0x04, 0x28
        /*0062*/ 	.short	(.L_15295 - .L_15294)


	//   ....[0]....
.L_15294:
        /*0064*/ 	.word	0x000015e0


	//----- nvinfo : EIATTR_EXIT_INSTR_OFFSETS
	.align		4
.L_15295:
        /*0068*/ 	.byte	0x04, 0x1c
        /*006a*/ 	.short	(.L_15297 - .L_15296)


	//   ....[0]....
.L_15296:
        /*006c*/ 	.word	0x000022e0


	//   ....[1]....
        /*0070*/ 	.word	0x00002430


	//   ....[2]....
        /*0074*/ 	.word	0x00002910


	//   ....[3]....
        /*0078*/ 	.word	0x00002a50


	//   ....[4]....
        /*007c*/ 	.word	0x000031b0


	//   ....[5]....
        /*0080*/ 	.word	0x00003300


	//   ....[6]....
        /*0084*/ 	.word	0x000038d0


	//   ....[7]....
        /*0088*/ 	.word	0x000039b0


	//----- nvinfo : EIATTR_CRS_STACK_SIZE
	.align		4
.L_15297:
        /*008c*/ 	.byte	0x04, 0x1e
        /*008e*/ 	.short	(.L_15299 - .L_15298)
.L_15298:
        /*0090*/ 	.word	0x00000000


	//----- nvinfo : EIATTR_CBANK_PARAM_SIZE
	.align		4
.L_15299:
        /*0094*/ 	.byte	0x03, 0x19
        /*0096*/ 	.short	0x0020


	//----- nvinfo : EIATTR_PARAM_CBANK
	.align		4
        /*0098*/ 	.byte	0x04, 0x0a
        /*009a*/ 	.short	(.L_15301 - .L_15300)
	.align		4
.L_15300:
        /*009c*/ 	.word	index@(.nv.constant0._ZN2at6native43_GLOBAL__N__9ae7fba5_10_SoftMax_cu_9f978f6320cunn_SoftMaxBackwardILi4EN3c104HalfEffNS1_26LogSoftMaxBackwardEpilogueEEEvPT0_PKT2_SA_l)
        /*00a0*/ 	.short	0x0210
        /*00a2*/ 	.short	0x0020


	//----- nvinfo : EIATTR_SW_WAR
	.align		4
.L_15301:
        /*00a4*/ 	.byte	0x04, 0x36
        /*00a6*/ 	.short	(.L_15303 - .L_15302)
.L_15302:
        /*00a8*/ 	.word	0x00000008
.L_15303:


//--------------------- .nv.info._ZN2at6native43_GLOBAL__N__9ae7fba5_10_SoftMax_cu_9f978f6324cunn_SoftMaxBackwardSmemILi4EN3c104HalfEffNS1_26LogSoftMaxBackwardEpilogueEEEvPT0_PKT2_SA_l --------------------------
	.section	.nv.info._ZN2at6native43_GLOBAL__N__9ae7fba5_10_SoftMax_cu_9f978f6324cunn_SoftMaxBackwardSmemILi4EN3c104HalfEffNS1_26LogSoftMaxBackwardEpilogueEEEvPT0_PKT2_SA_l,"",@"SHT_CUDA_INFO"
	.sectionflags	@""
	.align	4


	//----- nvinfo : EIATTR_CUDA_API_VERSION
	.align		4
        /*0000*/ 	.byte	0x04, 0x37
        /*0002*/ 	.short	(.L_15305 - .L_15304)
.L_15304:
        /*0004*/ 	.word	0x00000082


	//----- nvinfo : EIATTR_KPARAM_INFO
	.align		4
.L_15305:
        /*0008*/ 	.byte	0x04, 0x17
        /*000a*/ 	.short	(.L_15307 - .L_15306)
.L_15306:
        /*000c*/ 	.word	0x00000000
        /*0010*/ 	.short	0x0003
        /*0012*/ 	.short	0x0018
        /*0014*/ 	.byte	0x00, 0xf0, 0x21, 0x00


	//----- nvinfo : EIATTR_KPARAM_INFO
	.align		4
.L_15307:
        /*0018*/ 	.byte	0x04, 0x17
        /*001a*/ 	.short	(.L_15309 - .L_15308)
.L_15308:
        /*001c*/ 	.word	0x00000000
        /*0020*/ 	.short	0x0002
        /*0022*/ 	.short	0x0010
        /*0024*/ 	.byte	0x00, 0xf0, 0x21, 0x00


	//----- nvinfo : EIATTR_KPARAM_INFO
	.align		4
.L_15309:
        /*0028*/ 	.byte	0x04, 0x17
        /*002a*/ 	.short	(.L_15311 - .L_15310)
.L_15310:
        /*002c*/ 	.word	0x00000000
        /*0030*/ 	.short	0x0001
        /*0032*/ 	.short	0x0008
        /*0034*/ 	.byte	0x00, 0xf0, 0x21, 0x00


	//----- nvinfo : EIATTR_KPARAM_INFO
	.align		4
.L_15311:
        /*0038*/ 	.byte	0x04, 0x17
        /*003a*/ 	.short	(.L_15313 - .L_15312)
.L_15312:
        /*003c*/ 	.word	0x00000000
        /*0040*/ 	.short	0x0000
        /*0042*/ 	.short	0x0000
        /*0044*/ 	.byte	0x00, 0xf0, 0x21, 0x00


	//----- nvinfo : EIATTR_SPARSE_MMA_MASK
	.align		4
.L_15313:
        /*0048*/ 	.byte	0x03, 0x50
        /*004a*/ 	.short	0x0000


	//----- nvinfo : EIATTR_MAXREG_COUNT
	.align		4
        /*004c*/ 	.byte	0x03, 0x1b
        /*004e*/ 	.short	0x00ff


	//----- nvinfo : EIATTR_NUM_BARRIERS
	.align		4
        /*0050*/ 	.byte	0x02, 0x4c
        /*0052*/ 	.byte	0x01
	.zero		1


	//----- nvinfo : EIATTR_MERCURY_ISA_VERSION
	.align		4
        /*0054*/ 	.byte	0x03, 0x5f
        /*0056*/ 	.short	0x0101


	//----- nvinfo : EIATTR_COOP_GROUP_MASK_REGIDS
	.align		4
        /*0058*/ 	.byte	0x04, 0x29
        /*005a*/ 	.short	(.L_15315 - .L_15314)


	//   ....[0]....
.L_15314:
        /*005c*/ 	.word	0xffffffff


	//   ....[1]....
        /*0060*/ 	.word	0xffffffff


	//   ....[2]....
        /*0064*/ 	.word	0xffffffff


	//   ....[3]....
        /*0068*/ 	.word	0xffffffff


	//   ....[4]....
        /*006c*/ 	.word	0xffffffff


	//   ....[5]....
        /*0070*/ 	.word	0xffffffff


	//   ....[6]....
        /*0074*/ 	.word	0xffffffff


	//   ....[7]....
        /*0078*/ 	.word	0xffffffff


	//   ....[8]....
        /*007c*/ 	.word	0xffffffff


	//   ....[9]....
        /*0080*/ 	.word	0xffffffff


	//   ....[10]....
        /*0084*/ 	.word	0x0500000c


	//   ....[11]....
        /*0088*/ 	.word	0x0500000c


	//   ....[12]....
        /*008c*/ 	.word	0x0500000c


	//   ....[13]....
        /*0090*/ 	.word	0x0500000c


	//   ....[14]....
        /*0094*/ 	.word	0x0500000c


	//----- nvinfo : EIATTR_COOP_GROUP_INSTR_OFFSETS
	.align		4
.L_15315:
        /*0098*/ 	.byte	0x04, 0x28
        /*009a*/ 	.short	(.L_15317 - .L_15316)


	//   ....[0]....
.L_15316:
        /*009c*/ 	.word	0x00000260


	//   ....[1]....
        /*00a0*/ 	.word	0x00000330


	//   ....[2]....
        /*00a4*/ 	.word	0x00000380


	//   ....[3]....
        /*00a8*/ 	.word	0x000003c0


	//   ....[4]....
        /*00ac*/ 	.word	0x000003f0


	//   ....[5]....
        /*00b0*/ 	.word	0x00000490


	//   ....[6]....
        /*00b4*/ 	.word	0x000004b0


	//   ....[7]....
        /*00b8*/ 	.word	0x000004d0


	//   ....[8]....
        /*00bc*/ 	.word	0x000004f0


	//   ....[9]....
        /*00c0*/ 	.word	0x00000510


	//   ....[10]....
        /*00c4*/ 	.word	0x000007e0


	//   ....[11]....
        /*00c8*/ 	.word	0x00000850


	//   ....[12]....
        /*00cc*/ 	.word	0x000008c0


	//   ....[13]....
        /*00d0*/ 	.word	0x00000930


	//   ....[14]....
        /*00d4*/ 	.word	0x000009a0


	//----- nvinfo : EIATTR_EXIT_INSTR_OFFSETS
	.align		4
.L_15317:
        /*00d8*/ 	.byte	0x04, 0x1c
        /*00da*/ 	.short	(.L_15319 - .L_15318)


	//   ....[0]....
.L_15318:
        /*00dc*/ 	.word	0x00000570


	//   ....[1]....
        /*00e0*/ 	.word	0x00000790


	//----- nvinfo : EIATTR_CRS_STACK_SIZE
	.align		4
.L_15319:
        /*00e4*/ 	.byte	0x04, 0x1e
        /*00e6*/ 	.short	(.L_15321 - .L_15320)
.L_15320:
        /*00e8*/ 	.word	0x00000000


	//----- nvinfo : EIATTR_CBANK_PARAM_SIZE
	.align		4
.L_15321:
        /*00ec*/ 	.byte	0x03, 0x19
        /*00ee*/ 	.short	0x0020


	//----- nvinfo : EIATTR_PARAM_CBANK
	.align		4
        /*00f0*/ 	.byte	0x04, 0x0a
        /*00f2*/ 	.short	(.L_15323 - .L_15322)
	.align		4
.L_15322:
        /*00f4*/ 	.word	index@(.nv.constant0._ZN2at6native43_GLOBAL__N__9ae7fba5_10_SoftMax_cu_9f978f6324cunn_SoftMaxBackwardSmemILi4EN3c104HalfEffNS1_26LogSoftMaxBackwardEpilogueEEEvPT0_PKT2_SA_l)
        /*00f8*/ 	.short	0x0210
        /*00fa*/ 	.short	0x0020


	//----- nvinfo : EIATTR_SW_WAR
	.align		4
.L_15323:
        /*00fc*/ 	.byte	0x04, 0x36
        /*00fe*/ 	.short	(.L_15325 - .L_15324)
.L_15324:
        /*0100*/ 	.word	0x00000008
.L_15325:


//--------------------- .nv.info._ZN2at6native43_GLOBAL__N__9ae7fba5_10_SoftMax_cu_9f978f6320cunn_SoftMaxBackwardILi8EN3c104HalfEfS4_NS1_26LogSoftMaxBackwardEpilogueEEEvPT0_PKT2_SA_l --------------------------
	.section	.nv.info._ZN2at6native43_GLOBAL__N__9ae7fba5_10_SoftMax_cu_9f978f6320cunn_SoftMaxBackwardILi8EN3c104HalfEfS4_NS1_26LogSoftMaxBackwardEpilogueEEEvPT0_PKT2_SA_l,"",@"SHT_CUDA_INFO"
	.sectionflags	@""
	.align	4


	//----- nvinfo : EIATTR_CUDA_API_VERSION
	.align		4
        /*0000*/ 	.byte	0x04, 0x37
        /*0002*/ 	.short	(.L_15327 - .L_15326)
.L_15326:
        /*0004*/ 	.word	0x00000082


	//----- nvinfo : EIATTR_KPARAM_INFO
	.align		4
.L_15327:
        /*0008*/ 	.byte	0x04, 0x17
        /*000a*/ 	.short	(.L_15329 - .L_15328)
.L_15328:
        /*000c*/ 	.word	0x00000000
        /*0010*/ 	.short	0x0003
        /*0012*/ 	.short	0x0018
        /*0014*/ 	.byte	0x00, 0xf0, 0x21, 0x00


	//----- nvinfo : EIATTR_KPARAM_INFO
	.align		4
.L_15329:
        /*0018*/ 	.byte	0x04, 0x17
        /*001a*/ 	.short	(.L_15331 - .L_15330)
.L_15330:
        /*001c*/ 	.word	0x00000000
        /*0020*/ 	.short	0x0002
        /*0022*/ 	.short	0x0010
        /*0024*/ 	.byte	0x00, 0xf0, 0x21, 0x00


	//----- nvinfo : EIATTR_KPARAM_INFO
	.align		4
.L_15331:
        /*0028*/ 	.byte	0x04, 0x17
        /*002a*/ 	.short	(.L_15333 - .L_15332)
.L_15332:
        /*002c*/ 	.word	0x00000000
        /*0030*/ 	.short	0x0001
        /*0032*/ 	.short	0x0008
        /*0034*/ 	.byte	0x00, 0xf0, 0x21, 0x00


	//----- nvinfo : EIATTR_KPARAM_INFO
	.align		4
.L_15333:
        /*0038*/ 	.byte	0x04, 0x17
        /*003a*/ 	.short	(.L_15335 - .L_15334)
.L_15334:
        /*003c*/ 	.word	0x00000000
        /*0040*/ 	.short	0x0000
        /*0042*/ 	.short	0x0000
        /*0044*/ 	.byte	0x00, 0xf0, 0x21, 0x00


	//----- nvinfo : EIATTR_SPARSE_MMA_MASK
	.align		4
.L_15335:
        /*0048*/ 	.byte	0x03, 0x50
        /*004a*/ 	.short	0x0000


	//----- nvinfo : EIATTR_MAXREG_COUNT
	.align		4
        /*004c*/ 	.byte	0x03, 0x1b
        /*004e*/ 	.short	0x00ff


	//----- nvinfo : EIATTR_NUM_BARRIERS
	.align		4
        /*0050*/ 	.byte	0x02, 0x4c
        /*0052*/ 	.byte	0x01
	.zero		1


	//----- nvinfo : EIATTR_MERCURY_ISA_VERSION
	.align		4
        /*0054*/ 	.byte	0x03, 0x5f
        /*0056*/ 	.short	0x0101


	//----- nvinfo : EIATTR_COOP_GROUP_MASK_REGIDS
	.align		4
        /*0058*/ 	.byte	0x04, 0x29
        /*005a*/ 	.short	(.L_15337 - .L_15336)


	//   ....[0]....
.L_15336:
        /*005c*/ 	.word	0x05000004


	//----- nvinfo : EIATTR_COOP_GROUP_INSTR_OFFSETS
	.align		4
.L_15337:
        /*0060*/ 	.byte	0x04, 0x28
        /*0062*/ 	.short	(.L_15339 - .L_15338)


	//   ....[0]....
.L_15338:
        /*0064*/ 	.word	0x000012f0


	//----- nvinfo : EIATTR_EXIT_INSTR_OFFSETS
	.align		4
.L_15339:
        /*0068*/ 	.byte	0x04, 0x1c
        /*006a*/ 	.short	(.L_15341 - .L_15340)


	//   ....[0]....
.L_15340:
        /*006c*/ 	.word	0x000025b0


	//   ....[1]....
        /*0070*/ 	.word	0x00002740


	//   ....[2]....
        /*0074*/ 	.word	0x00003000


	//   ....[3]....
        /*0078*/ 	.word	0x00003160


	//   ....[4]....
        /*007c*/ 	.word	0x00003b00


	//   ....[5]....
        /*0080*/ 	.word	0x00003c70


	//   ....[6]....
        /*0084*/ 	.word	0x00004460


	//   ....[7]....
        /*0088*/ 	.word	0x00004560


	//----- nvinfo : EIATTR_CRS_STACK_SIZE
	.align		4
.L_15341:
        /*008c*/ 	.byte	0x04, 0x1e
        /*008e*/ 	.short	(.L_15343 - .L_15342)
.L_15342:
        /*0090*/ 	.word	0x00000000


	//----- nvinfo : EIATTR_CBANK_PARAM_SIZE
	.align		4
.L_15343:
        /*0094*/ 	.byte	0x03, 0x19
        /*0096*/ 	.short	0x0020


	//----- nvinfo : EIATTR_PARAM_CBANK
	.align		4
        /*0098*/ 	.byte	0x04, 0x0a
        /*009a*/ 	.short	(.L_15345 - .L_15344)
	.align		4
.L_15344:
        /*009c*/ 	.word	index@(.nv.constant0._ZN2at6native43_GLOBAL__N__9ae7fba5_10_SoftMax_cu_9f978f6320cunn_SoftMaxBackwardILi8EN3c104HalfEfS4_NS1_26LogSoftMaxBackwardEpilogueEEEvPT0_PKT2_SA_l)
        /*00a0*/ 	.short	0x0210
        /*00a2*/ 	.short	0x0020


	//----- nvinfo : EIATTR_SW_WAR
	.align		4
.L_15345:
        /*00a4*/ 	.byte	0x04, 0x36
        /*00a6*/ 	.short	(.L_15347 - .L_15346)
.L_15346:
        /*00a8*/ 	.word	0x00000008
.L_15347:


//--------------------- .nv.info._ZN2at6native43_GLOBAL__N__9ae7fba5_10_SoftMax_cu_9f978f6324cunn_SoftMaxBackwardSmemILi8EN3c104HalfEfS4_NS1_26LogSoftMaxBackwardEpilogueEEEvPT0_PKT2_SA_l --------------------------
	.section	.nv.info._ZN2at6native43_GLOBAL__N__9ae7fba5_10_SoftMax_cu_9f978f6324cunn_SoftMaxBackwardSmemILi8EN3c104HalfEfS4_NS1_26LogSoftMaxBackwardEpilogueEEEvPT0_PKT2_SA_l,"",@"SHT_CUDA_INFO"
	.sectionflags	@""
	.align	4


	//----- nvinfo : EIATTR_CUDA_API_VERSION
	.align		4
        /*0000*/ 	.byte	0x04, 0x37
        /*0002*/ 	.short	(.L_15349 - .L_15348)
.L_15348:
        /*0004*/ 	.word	0x00000082


	//----- nvinfo : EIATTR_KPARAM_INFO
	.align		4
.L_15349:
        /*0008*/ 	.byte	0x04, 0x17
        /*000a*/ 	.short	(.L_15351 - .L_15350)
.L_15350:
        /*000c*/ 	.word	0x00000000
        /*0010*/ 	.short	0x0003
        /*0012*/ 	.short	0x0018
        /*0014*/ 	.byte	0x00, 0xf0, 0x21, 0x00


	//----- nvinfo : EIATTR_KPARAM_INFO
	.align		4
.L_15351:
        /*0018*/ 	.byte	0x04, 0x17
        /*001a*/ 	.short	(.L_15353 - .L_15352)
.L_15352:
        /*001c*/ 	.word	0x00000000
        /*0020*/ 	.short	0x0002
        /*0022*/ 	.short	0x0010
        /*0024*/ 	.byte	0x00, 0xf0, 0x21, 0x00


	//----- nvinfo : EIATTR_KPARAM_INFO
	.align		4
.L_15353:
        /*0028*/ 	.byte	0x04, 0x17
        /*002a*/ 	.short	(.L_15355 - .L_15354)
.L_15354:
        /*002c*/ 	.word	0x00000000
        /*0030*/ 	.short	0x0001
        /*0032*/ 	.short	0x0008
        /*0034*/ 	.byte	0x00, 0xf0, 0x21, 0x00


	//----- nvinfo : EIATTR_KPARAM_INFO
	.align		4
.L_15355:
        /*0038*/ 	.byte	0x04, 0x17
        /*003a*/ 	.short	(.L_15357 - .L_15356)
.L_15356:
        /*003c*/ 	.word	0x00000000
        /*0040*/ 	.short	0x0000
        /*0042*/ 	.short	0x0000
        /*0044*/ 	.byte	0x00, 0xf0, 0x21, 0x00


	//----- nvinfo : EIATTR_SPARSE_MMA_MASK
	.align		4
.L_15357:
        /*0048*/ 	.byte	0x03, 0x50
        /*004a*/ 	.short	0x0000


	//----- nvinfo : EIATTR_MAXREG_COUNT
	.align		4
        /*004c*/ 	.byte	0x03, 0x1b
        /*004e*/ 	.short	0x00ff


	//----- nvinfo : EIATTR_NUM_BARRIERS
	.align		4
        /*0050*/ 	.byte	0x02, 0x4c
        /*0052*/ 	.byte	0x01
	.zero		1


	//----- nvinfo : EIATTR_MERCURY_ISA_VERSION
	.align		4
        /*0054*/ 	.byte	0x03, 0x5f
        /*0056*/ 	.short	0x0101


	//----- nvinfo : EIATTR_COOP_GROUP_MASK_REGIDS
	.align		4
        /*0058*/ 	.byte	0x04, 0x29
        /*005a*/ 	.short	(.L_15359 - .L_15358)


	//   ....[0]....
.L_15358:
        /*005c*/ 	.word	0xffffffff


	//   ....[1]....
        /*0060*/ 	.word	0xffffffff


	//   ....[2]....
        /*0064*/ 	.word	0xffffffff


	//   ....[3]....
        /*0068*/ 	.word	0xffffffff


	//   ....[4]....
        /*006c*/ 	.word	0xffffffff


	//   ....[5]....
        /*0070*/ 	.word	0xffffffff


	//   ....[6]....
        /*0074*/ 	.word	0xffffffff


	//   ....[7]....
        /*0078*/ 	.word	0xffffffff


	//   ....[8]....
        /*007c*/ 	.word	0xffffffff


	//   ....[9]....
        /*0080*/ 	.word	0xffffffff


	//   ....[10]....
        /*0084*/ 	.word	0x0500000c


	//   ....[11]....
        /*0088*/ 	.word	0x0500000c


	//   ....[12]....
        /*008c*/ 	.word	0x0500000c


	//   ....[13]....
        /*0090*/ 	.word	0x0500000c


	//   ....[14]....
        /*0094*/ 	.word	0x0500000c


	//----- nvinfo : EIATTR_COOP_GROUP_INSTR_OFFSETS
	.align		4
.L_15359:
        /*0098*/ 	.byte	0x04, 0x28
        /*009a*/ 	.short	(.L_15361 - .L_15360)


	//   ....[0]....
.L_15360:
        /*009c*/ 	.word	0x00000320


	//   ....[1]....
        /*00a0*/ 	.word	0x000003f0


	//   ....[2]....
        /*00a4*/ 	.word	0x00000440


	//   ....[3]....
        /*00a8*/ 	.word	0x00000480


	//   ....[4]....
        /*00ac*/ 	.word	0x000004b0


	//   ....[5]....
        /*00b0*/ 	.word	0x00000550


	//   ....[6]....
        /*00b4*/ 	.word	0x00000570


	//   ....[7]....
        /*00b8*/ 	.word	0x00000590


	//   ....[8]....
        /*00bc*/ 	.word	0x000005b0


	//   ....[9]....
        /*00c0*/ 	.word	0x000005d0


	//   ....[10]....
        /*00c4*/ 	.word	0x00000aa0


	//   ....[11]....
        /*00c8*/ 	.word	0x00000b10


	//   ....[12]....
        /*00cc*/ 	.word	0x00000b80


	//   ....[13]....
        /*00d0*/ 	.word	0x00000bf0


	//   ....[14]....
        /*00d4*/ 	.word	0x00000c60


	//----- nvinfo : EIATTR_EXIT_INSTR_OFFSETS
	.align		4
.L_15361:
        /*00d8*/ 	.byte	0x04, 0x1c
        /*00da*/ 	.short	(.L_15363 - .L_15362)


	//   ....[0]....
.L_15362:
        /*00dc*/ 	.word	0x00000630


	//   ....[1]....
        /*00e0*/ 	.word	0x00000a50


	//----- nvinfo : EIATTR_CRS_STACK_SIZE
	.align		4
.L_15363:
        /*00e4*/ 	.byte	0x04, 0x1e
        /*00e6*/ 	.short	(.L_15365 - .L_15364)
.L_15364:
        /*00e8*/ 	.word	0x00000000


	//----- nvinfo : EIATTR_CBANK_PARAM_SIZE
	.align		4
.L_15365:
        /*00ec*/ 	.byte	0x03, 0x19
        /*00ee*/ 	.short	0x0020


	//----- nvinfo : EIATTR_PARAM_CBANK
	.align		4
        /*00f0*/ 	.byte	0x04, 0x0a
        /*00f2*/ 	.short	(.L_15367 - .L_15366)
	.align		4
.L_15366:
        /*00f4*/ 	.word	index@(.nv.constant0._ZN2at6native43_GLOBAL__N__9ae7fba5_10_SoftMax_cu_9f978f6324cunn_SoftMaxBackwardSmemILi8EN3c104HalfEfS4_NS1_26LogSoftMaxBackwardEpilogueEEEvPT0_PKT2_SA_l)
        /*00f8*/ 	.short	0x0210
        /*00fa*/ 	.short	0x0020


	//----- nvinfo : EIATTR_SW_WAR
	.align		4
.L_15367:
        /*00fc*/ 	.byte	0x04, 0x36
        /*00fe*/ 	.short	(.L_15369 - .L_15368)
.L_15368:
        /*0100*/ 	.word	0x00000008
.L_15369:


//--------------------- .nv.info._ZN2at6native43_GLOBAL__N__9ae7fba5_10_SoftMax_cu_9f978f6320cunn_SoftMaxBackwardILi4EfffNS1_26LogSoftMaxBackwardEpilogueEEEvPT0_PKT2_S8_l --------------------------
	.section	.nv.info._ZN2at6native43_GLOBAL__N__9ae7fba5_10_SoftMax_cu_9f978f6320cunn_SoftMaxBackwardILi4EfffNS1_26LogSoftMaxBackwardEpilogueEEEvPT0_PKT2_S8_l,"",@"SHT_CUDA_INFO"
	.sectionflags	@""
	.align	4


	//----- nvinfo : EIATTR_CUDA_API_VERSION
	.align		4
        /*0000*/ 	.byte	0x04, 0x37
        /*0002*/ 	.short	(.L_15371 - .L_15370)
.L_15370:
        /*0004*/ 	.word	0x00000082


	//----- nvinfo : EIATTR_KPARAM_INFO
	.align		4
.L_15371:
        /*0008*/ 	.byte	0x04, 0x17
        /*000a*/ 	.short	(.L_15373 - .L_15372)
.L_15372:
        /*000c*/ 	.word	0x00000000
        /*0010*/ 	.short	0x0003
        /*0012*/ 	.short	0x0018
        /*0014*/ 	.byte	0x00, 0xf0, 0x21, 0x00


	//----- nvinfo : EIATTR_KPARAM_INFO
	.align		4
.L_15373:
        /*0018*/ 	.byte	0x04, 0x17
        /*001a*/ 	.short	(.L_15375 - .L_15374)
.L_15374:
        /*001c*/ 	.word	0x00000000
        /*0020*/ 	.short	0x0002
        /*0022*/ 	.short	0x0010
        /*0024*/ 	.byte	0x00, 0xf0, 0x21, 0x00


	//----- nvinfo : EIATTR_KPARAM_INFO
	.align		4
.L_15375:
        /*0028*/ 	.byte	0x04, 0x17
        /*002a*/ 	.short	(.L_15377 - .L_15376)
.L_15376:
        /*002c*/ 	.word	0x00000000
        /*0030*/ 	.short	0x0001
        /*0032*/ 	.short	0x0008
        /*0034*/ 	.byte	0x00, 0xf0, 0x21, 0x00


	//----- nvinfo : EIATTR_KPARAM_INFO
	.align		4
.L_15377:
        /*0038*/ 	.byte	0x04, 0x17
        /*003a*/ 	.short	(.L_15379 - .L_15378)
.L_15378:
        /*003c*/ 	.word	0x00000000
        /*0040*/ 	.short	0x0000
        /*0042*/ 	.short	0x0000
        /*0044*/ 	.byte	0x00, 0xf0, 0x21, 0x00


	//----- nvinfo : EIATTR_SPARSE_MMA_MASK
	.align		4
.L_15379:
        /*0048*/ 	.byte	0x03, 0x50
        /*004a*/ 	.short	0x0000


	//----- nvinfo : EIATTR_MAXREG_COUNT
	.align		4
        /*004c*/ 	.byte	0x03, 0x1b
        /*004e*/ 	.short	0x00ff


	//----- nvinfo : EIATTR_NUM_BARRIERS
	.align		4
        /*0050*/ 	.byte	0x02, 0x4c
        /*0052*/ 	.byte	0x01
	.zero		1


	//----- nvinfo : EIATTR_MERCURY_ISA_VERSION
	.align		4
        /*0054*/ 	.byte	0x03, 0x5f
        /*0056*/ 	.short	0x0101


	//----- nvinfo : EIATTR_COOP_GROUP_MASK_REGIDS
	.align		4
        /*0058*/ 	.byte	0x04, 0x29
        /*005a*/ 	.short	(.L_15381 - .L_15380)


	//   ....[0]....
.L_15380:
        /*005c*/ 	.word	0x05000008


	//----- nvinfo : EIATTR_COOP_GROUP_INSTR_OFFSETS
	.align		4
.L_15381:
        /*0060*/ 	.byte	0x04, 0x28
        /*0062*/ 	.short	(.L_15383 - .L_15382)


	//   ....[0]....
.L_15382:
        /*0064*/ 	.word	0x00001560


	//----- nvinfo : EIATTR_EXIT_INSTR_OFFSETS
	.align		4
.L_15383:
        /*0068*/ 	.byte	0x04, 0x1c
        /*006a*/ 	.short	(.L_15385 - .L_15384)


	//   ....[0]....
.L_15384:
        /*006c*/ 	.word	0x000029f0


	//   ....[1]....
        /*0070*/ 	.word	0x00002f30


	//   ....[2]....
        /*0074*/ 	.word	0x00003400


	//   ....[3]....
        /*0078*/ 	.word	0x00003860


	//   ....[4]....
        /*007c*/ 	.word	0x00003950


	//   ....[5]....
        /*0080*/ 	.word	0x00004080


	//   ....[6]....
        /*0084*/ 	.word	0x00004580


	//   ....[7]....
        /*0088*/ 	.word	0x000049b0


	//   ....[8]....
        /*008c*/ 	.word	0x00004ef0


	//   ....[9]....
        /*0090*/ 	.word	0x00004fc0


	//----- nvinfo : EIATTR_CRS_STACK_SIZE
	.align		4
.L_15385:
        /*0094*/ 	.byte	0x04, 0x1e
        /*0096*/ 	.short	(.L_15387 - .L_15386)
.L_15386:
        /*0098*/ 	.word	0x00000000


	//----- nvinfo : EIATTR_CBANK_PARAM_SIZE
	.align		4
.L_15387:
        /*009c*/ 	.byte	0x03, 0x19
        /*009e*/ 	.short	0x0020


	//----- nvinfo : EIATTR_PARAM_CBANK
	.align		4
        /*00a0*/ 	.byte	0x04, 0x0a
        /*00a2*/ 	.short	(.L_15389 - .L_15388)
	.align		4
.L_15388:
        /*00a4*/ 	.word	index@(.nv.constant0._ZN2at6native43_GLOBAL__N__9ae7fba5_10_SoftMax_cu_9f978f6320cunn_SoftMaxBackwardILi4EfffNS1_26LogSoftMaxBackwardEpilogueEEEvPT0_PKT2_S8_l)
        /*00a8*/ 	.short	0x0210
        /*00aa*/ 	.short	0x0020


	//----- nvinfo : EIATTR_SW_WAR
	.align		4
.L_15389:
        /*00ac*/ 	.byte	0x04, 0x36
        /*00ae*/ 	.short	(.L_15391 - .L_15390)
.L_15390:
        /*00b0*/ 	.word	0x00000008
.L_15391:


//--------------------- .nv.info._ZN2at6native43_GLOBAL__N__9ae7fba5_10_SoftMax_cu_9f978f6324cunn_SoftMaxBackwardSmemILi4EfffNS1_26LogSoftMaxBackwardEpilogueEEEvPT0_PKT2_S8_l --------------------------
	.section	.nv.info._ZN2at6native43_GLOBAL__N__9ae7fba5_10_SoftMax_cu_9f978f6324cunn_SoftMaxBackwardSmemILi4EfffNS1_26LogSoftMaxBackwardEpilogueEEEvPT0_PKT2_S8_l,"",@"SHT_CUDA_INFO"
	.sectionflags	@""
	.align	4


	//----- nvinfo : EIATTR_CUDA_API_VERSION
	.align		4
        /*0000*/ 	.byte	0x04, 0x37
        /*0002*/ 	.short	(.L_15393 - .L_15392)
.L_15392:
        /*0004*/ 	.word	0x00000082


	//----- nvinfo : EIATTR_KPARAM_INFO
	.align		4
.L_15393:
        /*0008*/ 	.byte	0x04, 0x17
        /*000a*/ 	.short	(.L_15395 - .L_15394)
.L_15394:
        /*000c*/ 	.word	0x00000000
        /*0010*/ 	.short	0x0003
        /*0012*/ 	.short	0x0018
        /*0014*/ 	.byte	0x00, 0xf0, 0x21, 0x00


	//----- nvinfo : EIATTR_KPARAM_INFO
	.align		4
.L_15395:
        /*0018*/ 	.byte	0x04, 0x17
        /*001a*/ 	.short	(.L_15397 - .L_15396)
.L_15396:
        /*001c*/ 	.word	0x00000000
        /*0020*/ 	.short	0x0002
        /*0022*/ 	.short	0x0010
        /*0024*/ 	.byte	0x00, 0xf0, 0x21, 0x00


	//----- nvinfo : EIATTR_KPARAM_INFO
	.align		4
.L_15397:
        /*0028*/ 	.byte	0x04, 0x17
        /*002a*/ 	.short	(.L_15399 - .L_15398)
.L_15398:
        /*002c*/ 	.word	0x00000000
        /*0030*/ 	.short	0x0001
        /*0032*/ 	.short	0x0008
        /*0034*/ 	.byte	0x00, 0xf0, 0x21, 0x00


	//----- nvinfo : EIATTR_KPARAM_INFO
	.align		4
.L_15399:
        /*0038*/ 	.byte	0x04, 0x17
        /*003a*/ 	.short	(.L_15401 - .L_15400)
.L_15400:
        /*003c*/ 	.word	0x00000000
        /*0040*/ 	.short	0x0000
        /*0042*/ 	.short	0x0000
        /*0044*/ 	.byte	0x00, 0xf0, 0x21, 0x00


	//----- nvinfo : EIATTR_SPARSE_MMA_MASK
	.align		4
.L_15401:
        /*0048*/ 	.byte	0x03, 0x50
        /*004a*/ 	.short	0x0000


	//----- nvinfo : EIATTR_MAXREG_COUNT
	.align		4
        /*004c*/ 	.byte	0x03, 0x1b
        /*004e*/ 	.short	0x00ff


	//----- nvinfo : EIATTR_NUM_BARRIERS
	.align		4
        /*0050*/ 	.byte	0x02, 0x4c
        /*0052*/ 	.byte	0x01
	.zero		1


	//----- nvinfo : EIATTR_MERCURY_ISA_VERSION
	.align		4
        /*0054*/ 	.byte	0x03, 0x5f
        /*0056*/ 	.short	0x0101


	//----- nvinfo : EIATTR_COOP_GROUP_MASK_REGIDS
	.align		4
        /*0058*/ 	.byte	0x04, 0x29
        /*005a*/ 	.short	(.L_15403 - .L_15402)


	//   ....[0]....
.L_15402:
        /*005c*/ 	.word	0xffffffff


	//   ....[1]....
        /*0060*/ 	.word	0xffffffff


	//   ....[2]....
        /*0064*/ 	.word	0xffffffff


	//   ....[3]....
        /*0068*/ 	.word	0xffffffff


	//   ....[4]....
        /*006c*/ 	.word	0xffffffff


	//   ....[5]....
        /*0070*/ 	.word	0xffffffff


	//   ....[6]....
        /*0074*/ 	.word	0xffffffff


	//   ....[7]....
        /*0078*/ 	.word	0xffffffff


	//   ....[8]....
        /*007c*/ 	.word	0xffffffff


	//   ....[9]....
        /*0080*/ 	.word	0xffffffff


	//   ....[10]....
        /*0084*/ 	.word	0x0500000c


	//   ....[11]....
        /*0088*/ 	.word	0x0500000c


	//   ....[12]....
        /*008c*/ 	.word	0x0500000c


	//   ....[13]....
        /*0090*/ 	.word	0x0500000c


	//   ....[14]....
        /*0094*/ 	.word	0x0500000c


	//----- nvinfo : EIATTR_COOP_GROUP_INSTR_OFFSETS
	.align		4
.L_15403:
        /*0098*/ 	.byte	0x04, 0x28
        /*009a*/ 	.short	(.L_15405 - .L_15404)


	//   ....[0]....
.L_15404:
        /*009c*/ 	.word	0x00000260


	//   ....[1]....
        /*00a0*/ 	.word	0x00000330


	//   ....[2]....
        /*00a4*/ 	.word	0x00000380


	//   ....[3]....
        /*00a8*/ 	.word	0x000003b0


	//   ....[4]....
        /*00ac*/ 	.word	0x000003f0


	//   ....[5]....
        /*00b0*/ 	.word	0x00000490


	//   ....[6]....
        /*00b4*/ 	.word	0x000004b0


	//   ....[7]....
        /*00b8*/ 	.word	0x000004d0


	//   ....[8]....
        /*00bc*/ 	.word	0x000004f0


	//   ....[9]....
        /*00c0*/ 	.word	0x00000510


	//   ....[10]....
        /*00c4*/ 	.word	0x000007e0


	//   ....[11]....
        /*00c8*/ 	.word	0x00000850


	//   ....[12]....
        /*00cc*/ 	.word	0x000008c0


	//   ....[13]....
        /*00d0*/ 	.word	0x00000930


	//   ....[14]....
        /*00d4*/ 	.word	0x000009a0


	//----- nvinfo : EIATTR_EXIT_INSTR_OFFSETS
	.align		4
.L_15405:
        /*00d8*/ 	.byte	0x04, 0x1c
        /*00da*/ 	.short	(.L_15407 - .L_15406)


	//   ....[0]....
.L_15406:
        /*00dc*/ 	.word	0x00000570


	//   ....[1]....
        /*00e0*/ 	.word	0x00000790


	//----- nvinfo : EIATTR_CRS_STACK_SIZE
	.align		4
.L_15407:
        /*00e4*/ 	.byte	0x04, 0x1e
        /*00e6*/ 	.short	(.L_15409 - .L_15408)
.L_15408:
        /*00e8*/ 	.word	0x00000000


	//----- nvinfo : EIATTR_CBANK_PARAM_SIZE
	.align		4
.L_15409:
        /*00ec*/ 	.byte	0x03, 0x19
        /*00ee*/ 	.short	0x0020


	//----- nvinfo : EIATTR_PARAM_CBANK
	.align		4
        /*00f0*/ 	.byte	0x04, 0x0a
        /*00f2*/ 	.short	(.L_15411 - .L_15410)
	.align		4
.L_15410:
        /*00f4*/ 	.word	index@(.nv.constant0._ZN2at6native43_GLOBAL__N__9ae7fba5_10_SoftMax_cu_9f978f6324cunn_SoftMaxBackwardSmemILi4EfffNS1_26LogSoftMaxBackwardEpilogueEEEvPT0_PKT2_S8_l)
        /*00f8*/ 	.short	0x0210
        /*00fa*/ 	.short	0x0020


	//----- nvinfo : EIATTR_SW_WAR
	.align		4
.L_15411:
        /*00fc*/ 	.byte	0x04, 0x36
        /*00fe*/ 	.short	(.L_15413 - .L_15412)
.L_15412:
        /*0100*/ 	.word	0x00000008
.L_15413:


//--------------------- .nv.info._ZN2at6native43_GLOBAL__N__9ae7fba5_10_SoftMax_cu_9f978f6320cunn_SoftMaxBackwardILi2EdddNS1_26LogSoftMaxBackwardEpilogueEEEvPT0_PKT2_S8_l --------------------------
	.section	.nv.info._ZN2at6native43_GLOBAL__N__9ae7fba5_10_SoftMax_cu_9f978f6320cunn_SoftMaxBackwardILi2EdddNS1_26LogSoftMaxBackwardEpilogueEEEvPT0_PKT2_S8_l,"",@"SHT_CUDA_INFO"
	.sectionflags	@""
	.align	4


	//----- nvinfo : EIATTR_CUDA_API_VERSION
	.align		4
        /*0000*/ 	.byte	0x04, 0x37
        /*0002*/ 	.short	(.L_15415 - .L_15414)
.L_15414:
        /*0004*/ 	.word	0x00000082


	//----- nvinfo : EIATTR_KPARAM_INFO
	.align		4
.L_15415:
        /*0008*/ 	.byte	0x04, 0x17
        /*000a*/ 	.short	(.L_15417 - .L_15416)
.L_15416:
        /*000c*/ 	.word	0x00000000
        /*0010*/ 	.short	0x0003
        /*0012*/ 	.short	0x0018
        /*0014*/ 	.byte	0x00, 0xf0, 0x21, 0x00


	//----- nvinfo : EIATTR_KPARAM_INFO
	.align		4
.L_15417:
        /*0018*/ 	.byte	0x04, 0x17
        /*001a*/ 	.short	(.L_15419 - .L_15418)
.L_15418:
        /*001c*/ 	.word	0x00000000
        /*0020*/ 	.short	0x0002
        /*0022*/ 	.short	0x0010
        /*0024*/ 	.byte	0x00, 0xf0, 0x21, 0x00


	//----- nvinfo : EIATTR_KPARAM_INFO
	.align		4
.L_15419:
        /*0028*/ 	.byte	0x04, 0x17
        /*002a*/ 	.short	(.L_15421 - .L_15420)
.L_15420:
        /*002c*/ 	.word	0x00000000
        /*0030*/ 	.short	0x0001
        /*0032*/ 	.short	0x0008
        /*0034*/ 	.byte	0x00, 0xf0, 0x21, 0x00


	//----- nvinfo : EIATTR_KPARAM_INFO
	.align		4
.L_15421:
        /*0038*/ 	.byte	0x04, 0x17
        /*003a*/ 	.short	(.L_15423 - .L_15422)
.L_15422:
        /*003c*/ 	.word	0x00000000
        /*0040*/ 	.short	0x0000
        /*0042*/ 	.short	0x0000
        /*0044*/ 	.byte	0x00, 0xf0, 0x21, 0x00


	//----- nvinfo : EIATTR_SPARSE_MMA_MASK
	.align		4
.L_15423:
        /*0048*/ 	.byte	0x03, 0x50
        /*004a*/ 	.short	0x0000


	//----- nvinfo : EIATTR_MAXREG_COUNT
	.align		4
        /*004c*/ 	.byte	0x03, 0x1b
        /*004e*/ 	.short	0x00ff


	//----- nvinfo : EIATTR_NUM_BARRIERS
	.align		4
        /*0050*/ 	.byte	0x02, 0x4c
        /*0052*/ 	.byte	0x01
	.zero		1


	//----- nvinfo : EIATTR_MERCURY_ISA_VERSION
	.align		4
        /*0054*/ 	.byte	0x03, 0x5f
        /*0056*/ 	.short	0x0101


	//----- nvinfo : EIATTR_COOP_GROUP_MASK_REGIDS
	.align		4
        /*0058*/ 	.byte	0x04, 0x29
        /*005a*/ 	.short	(.L_15425 - .L_15424)


	//   ....[0]....
.L_15424:
        /*005c*/ 	.word	0x05000000


	//----- nvinfo : EIATTR_COOP_GROUP_INSTR_OFFSETS
	.align		4
.L_15425:
        /*0060*/ 	.byte	0x04, 0x28
        /*0062*/ 	.short	(.L_15427 - .L_15426)


	//   ....[0]....
.L_15426:
        /*0064*/ 	.word	0x000016a0


	//----- nvinfo : EIATTR_EXIT_INSTR_OFFSETS
	.align		4
.L_15427:
        /*0068*/ 	.byte	0x04, 0x1c
        /*006a*/ 	.short	(.L_15429 - .L_15428)


	//   ....[0]....
.L_15428:
        /*006c*/ 	.word	0x00002900


	//   ....[1]....
        /*0070*/ 	.word	0x00003060


	//   ....[2]....
        /*0074*/ 	.word	0x00003800


	//   ....[3]....
        /*0078*/ 	.word	0x00004130


	//   ....[4]....
        /*007c*/ 	.word	0x00004600


	//   ....[5]....
        /*0080*/ 	.word	0x00005640


	//   ....[6]....
        /*0084*/ 	.word	0x00005d80


	//   ....[7]....
        /*0088*/ 	.word	0x00006520


	//   ....[8]....
        /*008c*/ 	.word	0x000073d0


	//   ....[9]....
        /*0090*/ 	.word	0x00007860


	//----- nvinfo : EIATTR_CRS_STACK_SIZE
	.align		4
.L_15429:
        /*0094*/ 	.byte	0x04, 0x1e
        /*0096*/ 	.short	(.L_15431 - .L_15430)
.L_15430:
        /*0098*/ 	.word	0x00000000


	//----- nvinfo : EIATTR_CBANK_PARAM_SIZE
	.align		4
.L_15431:
        /*009c*/ 	.byte	0x03, 0x19
        /*009e*/ 	.short	0x0020


	//----- nvinfo : EIATTR_PARAM_CBANK
	.align		4
        /*00a0*/ 	.byte	0x04, 0x0a
        /*00a2*/ 	.short	(.L_15433 - .L_15432)
	.align		4
.L_15432:
        /*00a4*/ 	.word	index@(.nv.constant0._ZN2at6native43_GLOBAL__N__9ae7fba5_10_SoftMax_cu_9f978f6320cunn_SoftMaxBackwardILi2EdddNS1_26LogSoftMaxBackwardEpilogueEEEvPT0_PKT2_S8_l)
        /*00a8*/ 	.short	0x0210
        /*00aa*/ 	.short	0x0020


	//----- nvinfo : EIATTR_SW_WAR
	.align		4
.L_15433:
        /*00ac*/ 	.byte	0x04, 0x36
        /*00ae*/ 	.short	(.L_15435 - .L_15434)
.L_15434:
        /*00b0*/ 	.word	0x00000008
.L_15435:


//--------------------- .nv.info._ZN2at6native43_GLOBAL__N__9ae7fba5_10_SoftMax_cu_9f978f6324cunn_SoftMaxBackwardSmemILi2EdddNS1_26LogSoftMaxBackwardEpilogueEEEvPT0_PKT2_S8_l --------------------------
	.section	.nv.info._ZN2at6native43_GLOBAL__N__9ae7fba5_10_SoftMax_cu_9f978f6324cunn_SoftMaxBackwardSmemILi2EdddNS1_26LogSoftMaxBackwardEpilogueEEEvPT0_PKT2_S8_l,"",@"SHT_CUDA_INFO"
	.sectionflags	@""
	.align	4


	//----- nvinfo : EIATTR_CUDA_API_VERSION
	.align		4
        /*0000*/ 	.byte	0x04, 0x37
        /*0002*/ 	.short	(.L_15437 - .L_15436)
.L_15436:
        /*0004*/ 	.word	0x00000082


	//----- nvinfo : EIATTR_KPARAM_INFO
	.align		4
.L_15437:
        /*0008*/ 	.byte	0x04, 0x17
        /*000a*/ 	.short	(.L_15439 - .L_15438)
.L_15438:
        /*000c*/ 	.word	0x00000000
        /*0010*/ 	.short	0x0003
        /*0012*/ 	.short	0x0018
        /*0014*/ 	.byte	0x00, 0xf0, 0x21, 0x00


	//----- nvinfo : EIATTR_KPARAM_INFO
	.align		4
.L_15439:
        /*0018*/ 	.byte	0x04, 0x17
        /*001a*/ 	.short	(.L_15441 - .L_15440)
.L_15440:
        /*001c*/ 	.word	0x00000000
        /*0020*/ 	.short	0x0002
        /*0022*/ 	.short	0x0010
        /*0024*/ 	.byte	0x00, 0xf0, 0x21, 0x00


	//----- nvinfo : EIATTR_KPARAM_INFO
	.align		4
.L_15441:
        /*0028*/ 	.byte	0x04, 0x17
        /*002a*/ 	.short	(.L_15443 - .L_15442)
.L_15442:
        /*002c*/ 	.word	0x00000000
        /*0030*/ 	.short	0x0001
        /*0032*/ 	.short	0x0008
        /*0034*/ 	.byte	0x00, 0xf0, 0x21, 0x00


	//----- nvinfo : EIATTR_KPARAM_INFO
	.align		4
.L_15443:
        /*0038*/ 	.byte	0x04, 0x17
        /*003a*/ 	.short	(.L_15445 - .L_15444)
.L_15444:
        /*003c*/ 	.word	0x00000000
        /*0040*/ 	.short	0x0000
        /*0042*/ 	.short	0x0000
        /*0044*/ 	.byte	0x00, 0xf0, 0x21, 0x00


	//----- nvinfo : EIATTR_SPARSE_MMA_MASK
	.align		4
.L_15445:
        /*0048*/ 	.byte	0x03, 0x50
        /*004a*/ 	.short	0x0000


	//----- nvinfo : EIATTR_MAXREG_COUNT
	.align		4
        /*004c*/ 	.byte	0x03, 0x1b
        /*004e*/ 	.short	0x00ff


	//----- nvinfo : EIATTR_NUM_BARRIERS
	.align		4
        /*0050*/ 	.byte	0x02, 0x4c
        /*0052*/ 	.byte	0x01
	.zero		1


	//----- nvinfo : EIATTR_MERCURY_ISA_VERSION
	.align		4
        /*0054*/ 	.byte	0x03, 0x5f
        /*0056*/ 	.short	0x0101


	//----- nvinfo : EIATTR_COOP_GROUP_MASK_REGIDS
	.align		4
        /*0058*/ 	.byte	0x04, 0x29
        /*005a*/ 	.short	(.L_15447 - .L_15446)


	//   ....[0]....
.L_15446:
        /*005c*/ 	.word	0xffffffff


	//   ....[1]....
        /*0060*/ 	.word	0xffffffff


	//   ....[2]....
        /*0064*/ 	.word	0xffffffff


	//   ....[3]....
        /*0068*/ 	.word	0xffffffff


	//   ....[4]....
        /*006c*/ 	.word	0xffffffff


	//   ....[5]....
        /*0070*/ 	.word	0xffffffff


	//   ....[6]....
        /*0074*/ 	.word	0xffffffff


	//   ....[7]....
        /*0078*/ 	.word	0xffffffff


	//   ....[8]....
        /*007c*/ 	.word	0xffffffff


	//   ....[9]....
        /*0080*/ 	.word	0xffffffff


	//   ....[10]....
        /*0084*/ 	.word	0xffffffff


	//   ....[11]....
        /*0088*/ 	.word	0xffffffff


	//   ....[12]....
        /*008c*/ 	.word	0xffffffff


	//   ....[13]....
        /*0090*/ 	.word	0xffffffff


	//   ....[14]....
        /*0094*/ 	.word	0xffffffff


	//   ....[15]....
        /*0098*/ 	.word	0xffffffff


	//   ....[16]....
        /*009c*/ 	.word	0xffffffff


	//   ....[17]....
        /*00a0*/ 	.word	0xffffffff


	//   ....[18]....
        /*00a4*/ 	.word	0xffffffff


	//   ....[19]....
        /*00a8*/ 	.word	0xffffffff


	//   ....[20]....
        /*00ac*/ 	.word	0x0500000a


	//   ....[21]....
        /*00b0*/ 	.word	0x0500000a


	//   ....[22]....
        /*00b4*/ 	.word	0x0500000a


	//   ....[23]....
        /*00b8*/ 	.word	0x0500000a


	//   ....[24]....
        /*00bc*/ 	.word	0x0500000a


	//   ....[25]....
        /*00c0*/ 	.word	0x0500000a


	//   ....[26]....
        /*00c4*/ 	.word	0x0500000a


	//   ....[27]....
        /*00c8*/ 	.word	0x0500000a


	//   ....[28]....
        /*00cc*/ 	.word	0x0500000a


	//   ....[29]....
        /*00d0*/ 	.word	0x0500000a


	//----- nvinfo : EIATTR_COOP_GROUP_INSTR_OFFSETS
	.align		4
.L_15447:
        /*00d4*/ 	.byte	0x04, 0x28
        /*00d6*/ 	.short	(.L_15449 - .L_15448)


	//   ....[0]....
.L_15448:
        /*00d8*/ 	.word	0x00000270


	//   ....[1]....
        /*00dc*/ 	.word	0x000002b0


	//   ....[2]....
        /*00e0*/ 	.word	0x00000340


	//   ....[3]....
        /*00e4*/ 	.word	0x00000350


	//   ....[4]....
        /*00e8*/ 	.word	0x00000380


	//   ....[5]....
        /*00ec*/ 	.word	0x00000390


	//   ....[6]....
        /*00f0*/ 	.word	0x000003c0


	//   ....[7]....
        /*00f4*/ 	.word	0x000003e0


	//   ....[8]....
        /*00f8*/ 	.word	0x00000440


	//   ....[9]....
        /*00fc*/ 	.word	0x00000450


	//   ....[10]....
        /*0100*/ 	.word	0x000004f0


	//   ....[11]....
        /*0104*/ 	.word	0x00000500


	//   ....[12]....
        /*0108*/ 	.word	0x00000520


	//   ....[13]....
        /*010c*/ 	.word	0x00000530


	//   ....[14]....
        /*0110*/ 	.word	0x00000570


	//   ....[15]....
        /*0114*/ 	.word	0x00000580


	//   ....[16]....
        /*0118*/ 	.word	0x000005c0


	//   ....[17]....
        /*011c*/ 	.word	0x000005d0


	//   ....[18]....
        /*0120*/ 	.word	0x000005f0


	//   ....[19]....
        /*0124*/ 	.word	0x00000600


	//   ....[20]....
        /*0128*/ 	.word	0x00000e70


	//   ....[21]....
        /*012c*/ 	.word	0x00000ec0


	//   ....[22]....
        /*0130*/ 	.word	0x00000f30


	//   ....[23]....
        /*0134*/ 	.word	0x00000f80


	//   ....[24]....
        /*0138*/ 	.word	0x00000ff0


	//   ....[25]....
        /*013c*/ 	.word	0x00001040


	//   ....[26]....
        /*0140*/ 	.word	0x000010b0


	//   ....[27]....
        /*0144*/ 	.word	0x00001100


	//   ....[28]....
        /*0148*/ 	.word	0x00001170


	//   ....[29]....
        /*014c*/ 	.word	0x000011c0


	//----- nvinfo : EIATTR_EXIT_INSTR_OFFSETS
	.align		4
.L_15449:
        /*0150*/ 	.byte	0x04, 0x1c
        /*0152*/ 	.short	(.L_15451 - .L_15450)


	//   ....[0]....
.L_15450:
        /*0154*/ 	.word	0x00000660


	//   ....[1]....
        /*0158*/ 	.word	0x00000e10


	//----- nvinfo : EIATTR_CRS_STACK_SIZE
	.align		4
.L_15451:
        /*015c*/ 	.byte	0x04, 0x1e
        /*015e*/ 	.short	(.L_15453 - .L_15452)
.L_15452:
        /*0160*/ 	.word	0x00000000


	//----- nvinfo : EIATTR_CBANK_PARAM_SIZE
	.align		4
.L_15453:
        /*0164*/ 	.byte	0x03, 0x19
        /*0166*/ 	.short	0x0020


	//----- nvinfo : EIATTR_PARAM_CBANK
	.align		4
        /*0168*/ 	.byte	0x04, 0x0a
        /*016a*/ 	.short	(.L_15455 - .L_15454)
	.align		4
.L_15454:
        /*016c*/ 	.word	index@(.nv.constant0._ZN2at6native43_GLOBAL__N__9ae7fba5_10_SoftMax_cu_9f978f6324cunn_SoftMaxBackwardSmemILi2EdddNS1_26LogSoftMaxBackwardEpilogueEEEvPT0_PKT2_S8_l)
        /*0170*/ 	.short	0x0210
        /*0172*/ 	.short	0x0020


	//----- nvinfo : EIATTR_SW_WAR
	.align		4
.L_15455:
        /*0174*/ 	.byte	0x04, 0x36
        /*0176*/ 	.short	(.L_15457 - .L_15456)
.L_15456:
        /*0178*/ 	.word	0x00000008
.L_15457:


//--------------------- .nv.info._ZN2at6native43_GLOBAL__N__9ae7fba5_10_SoftMax_cu_9f978f6326cunn_SpatialSoftMaxForwardIN3c108BFloat16EfflNS1_25LogSoftMaxForwardEpilogueEEEvPT1_PKT_T2_SB_SB_ --------------------------
	.section	.nv.info._ZN2at6native43_GLOBAL__N__9ae7fba5_10_SoftMax_cu_9f978f6326cunn_SpatialSoftMaxForwardIN3c108BFloat16EfflNS1_25LogSoftMaxForwardEpilogueEEEvPT1_PKT_T2_SB_SB_,"",@"SHT_CUDA_INFO"
	.sectionflags	@""
	.align	4


	//----- nvinfo : EIATTR_CUDA_API_VERSION
	.align		4
        /*0000*/ 	.byte	0x04, 0x37
        /*0002*/ 	.short	(.L_15459 - .L_15458)
.L_15458:
        /*0004*/ 	.word	0x00000082


	//----- nvinfo : EIATTR_KPARAM_INFO
	.align		4
.L_15459:
        /*0008*/ 	.byte	0x04, 0x17
        /*000a*/ 	.short	(.L_15461 - .L_15460)
.L_15460:
        /*000c*/ 	.word	0x00000000
        /*0010*/ 	.short	0x0004
        /*0012*/ 	.short	0x0020
        /*0014*/ 	.byte	0x00, 0xf0, 0x21, 0x00


	//----- nvinfo : EIATTR_KPARAM_INFO
	.align		4
.L_15461:
        /*0018*/ 	.byte	0x04, 0x17
        /*001a*/ 	.short	(.L_15463 - .L_15462)
.L_15462:
        /*001c*/ 	.word	0x00000000
        /*0020*/ 	.short	0x0003
        /*0022*/ 	.short	0x0018
        /*0024*/ 	.byte	0x00, 0xf0, 0x21, 0x00


	//----- nvinfo : EIATTR_KPARAM_INFO
	.align		4
.L_15463:
        /*0028*/ 	.byte	0x04, 0x17
        /*002a*/ 	.short	(.L_15465 - .L_15464)
.L_15464:
        /*002c*/ 	.word	0x00000000
        /*0030*/ 	.short	0x0002
        /*0032*/ 	.short	0x0010
        /*0034*/ 	.byte	0x00, 0xf0, 0x21, 0x00


	//----- nvinfo : EIATTR_KPARAM_INFO
	.align		4
.L_15465:
        /*0038*/ 	.byte	0x04, 0x17
        /*003a*/ 	.short	(.L_15467 - .L_15466)
.L_15466:
        /*003c*/ 	.word	0x00000000
        /*0040*/ 	.short	0x0001
        /*0042*/ 	.short	0x0008
        /*0044*/ 	.byte	0x00, 0xf0, 0x21, 0x00


	//----- nvinfo : EIATTR_KPARAM_INFO
	.align		4
.L_15467:
        /*0048*/ 	.byte	0x04, 0x17
        /*004a*/ 	.short	(.L_15469 - .L_15468)
.L_15468:
        /*004c*/ 	.word	0x00000000
        /*0050*/ 	.short	0x0000
        /*0052*/ 	.short	0x0000
        /*0054*/ 	.byte	0x00, 0xf0, 0x21, 0x00


	//----- nvinfo : EIATTR_SPARSE_MMA_MASK
	.align		4
.L_15469:
        /*0058*/ 	.byte	0x03, 0x50
        /*005a*/ 	.short	0x0000


	//----- nvinfo : EIATTR_MAXREG_COUNT
	.align		4
        /*005c*/ 	.byte	0x03, 0x1b
        /*005e*/ 	.short	0x00ff


	//----- nvinfo : EIATTR_NUM_BARRIERS
	.align		4
        /*0060*/ 	.byte	0x02, 0x4c
        /*0062*/ 	.byte	0x01
	.zero		1


	//----- nvinfo : EIATTR_MERCURY_ISA_VERSION
	.align		4
        /*0064*/ 	.byte	0x03, 0x5f
        /*0066*/ 	.short	0x0101


	//----- nvinfo : EIATTR_EXIT_INSTR_OFFSETS
	.align		4
        /*0068*/ 	.byte	0x04, 0x1c
        /*006a*/ 	.short	(.L_15471 - .L_15470)


	//   ....[0]....
.L_15470:
        /*006c*/ 	.word	0x00000050


	//   ....[1]....
        /*0070*/ 	.word	0x000011d0


	//----- nvinfo : EIATTR_CRS_STACK_SIZE
	.align		4
.L_15471:
        /*0074*/ 	.byte	0x04, 0x1e
        /*0076*/ 	.short	(.L_15473 - .L_15472)
.L_15472:
        /*0078*/ 	.word	0x00000000


	//----- nvinfo : EIATTR_CBANK_PARAM_SIZE
	.align		4
.L_15473:
        /*007c*/ 	.byte	0x03, 0x19
        /*007e*/ 	.short	0x0028


	//----- nvinfo : EIATTR_PARAM_CBANK
	.align		4
        /*0080*/ 	.byte	0x04, 0x0a
        /*0082*/ 	.short	(.L_15475 - .L_15474)
	.align		4
.L_15474:
        /*0084*/ 	.word	index@(.nv.constant0._ZN2at6native43_GLOBAL__N__9ae7fba5_10_SoftMax_cu_9f978f6326cunn_SpatialSoftMaxForwardIN3c108BFloat16EfflNS1_25LogSoftMaxForwardEpilogueEEEvPT1_PKT_T2_SB_SB_)
        /*0088*/ 	.short	0x0210
        /*008a*/ 	.short	0x0028


	//----- nvinfo : EIATTR_SW_WAR
	.align		4
.L_15475:
        /*008c*/ 	.byte	0x04, 0x36
        /*008e*/ 	.short	(.L_15477 - .L_15476)
.L_15476:
        /*0090*/ 	.word	0x00000008
.L_15477:


//--------------------- .nv.info._ZN2at6native43_GLOBAL__N__9ae7fba5_10_SoftMax_cu_9f978f6326cunn_SpatialSoftMaxForwardIN3c108BFloat16EfS4_lNS1_25LogSoftMaxForwardEpilogueEEEvPT1_PKT_T2_SB_SB_ --------------------------
	.section	.nv.info._ZN2at6native43_GLOBAL__N__9ae7fba5_10_SoftMax_cu_9f978f6326cunn_SpatialSoftMaxForwardIN3c108BFloat16EfS4_lNS1_25LogSoftMaxForwardEpilogueEEEvPT1_PKT_T2_SB_SB_,"",@"SHT_CUDA_INFO"
	.sectionflags	@""
	.align	4


	//----- nvinfo : EIATTR_CUDA_API_VERSION
	.align		4
        /*0000*/ 	.byte	0x04, 0x37
        /*0002*/ 	.short	(.L_15479 - .L_15478)
.L_15478:
        /*0004*/ 	.word	0x00000082


	//----- nvinfo : EIATTR_KPARAM_INFO
	.align		4
.L_15479:
        /*0008*/ 	.byte	0x04, 0x17
        /*000a*/ 	.short	(.L_15481 - .L_15480)
.L_15480:
        /*000c*/ 	.word	0x00000000
        /*0010*/ 	.short	0x0004
        /*0012*/ 	.short	0x0020
        /*0014*/ 	.byte	0x00, 0xf0, 0x21, 0x00


	//----- nvinfo : EIATTR_KPARAM_INFO
	.align		4
.L_15481:
        /*0018*/ 	.byte	0x04, 0x17
        /*001a*/ 	.short	(.L_15483 - .L_15482)
.L_15482:
        /*001c*/ 	.word	0x00000000
        /*0020*/ 	.short	0x0003
        /*0022*/ 	.short	0x0018
        /*0024*/ 	.byte	0x00, 0xf0, 0x21, 0x00


	//----- nvinfo : EIATTR_KPARAM_INFO
	.align		4
.L_15483:
        /*0028*/ 	.byte	0x04, 0x17
        /*002a*/ 	.short	(.L_15485 - .L_15484)
.L_15484:
        /*002c*/ 	.word	0x00000000
        /*0030*/ 	.short	0x0002
        /*0032*/ 	.short	0x0010
        /*0034*/ 	.byte	0x00, 0xf0, 0x21, 0x00


	//----- nvinfo : EIATTR_KPARAM_INFO
	.align		4
.L_15485:
        /*0038*/ 	.byte	0x04, 0x17
        /*003a*/ 	.short	(.L_15487 - .L_15486)
.L_15486:
        /*003c*/ 	.word	0x00000000
        /*0040*/ 	.short	0x0001
        /*0042*/ 	.short	0x0008
        /*0044*/ 	.byte	0x00, 0xf0, 0x21, 0x00


	//----- nvinfo : EIATTR_KPARAM_INFO
	.align		4
.L_15487:
        /*0048*/ 	.byte	0x04, 0x17
        /*004a*/ 	.short	(.L_15489 - .L_15488)
.L_15488:
        /*004c*/ 	.word	0x00000000
        /*0050*/ 	.short	0x0000
        /*0052*/ 	.short	0x0000
        /*0054*/ 	.byte	0x00, 0xf0, 0x21, 0x00


	//----- nvinfo : EIATTR_SPARSE_MMA_MASK
	.align		4
.L_15489:
        /*0058*/ 	.byte	0x03, 0x50
        /*005a*/ 	.short	0x0000


	//----- nvinfo : EIATTR_MAXREG_COUNT
	.align		4
        /*005c*/ 	.byte	0x03, 0x1b
        /*005e*/ 	.short	0x00ff


	//----- nvinfo : EIATTR_NUM_BARRIERS
	.align		4
        /*0060*/ 	.byte	0x02, 0x4c
        /*0062*/ 	.byte	0x01
	.zero		1


	//----- nvinfo : EIATTR_MERCURY_ISA_VERSION
	.align		4
        /*0064*/ 	.byte	0x03, 0x5f
        /*0066*/ 	.short	0x0101


	//----- nvinfo : EIATTR_EXIT_INSTR_OFFSETS
	.align		4
        /*0068*/ 	.byte	0x04, 0x1c
        /*006a*/ 	.short	(.L_15491 - .L_15490)


	//   ....[0]....
.L_15490:
        /*006c*/ 	.word	0x00000050


	//   ....[1]....
        /*0070*/ 	.word	0x00001250


	//----- nvinfo : EIATTR_CRS_STACK_SIZE
	.align		4
.L_15491:
        /*0074*/ 	.byte	0x04, 0x1e
        /*0076*/ 	.short	(.L_15493 - .L_15492)
.L_15492:
        /*0078*/ 	.word	0x00000000


	//----- nvinfo : EIATTR_CBANK_PARAM_SIZE
	.align		4
.L_15493:
        /*007c*/ 	.byte	0x03, 0x19
        /*007e*/ 	.short	0x0028


	//----- nvinfo : EIATTR_PARAM_CBANK
	.align		4
        /*0080*/ 	.byte	0x04, 0x0a
        /*0082*/ 	.short	(.L_15495 - .L_15494)
	.align		4
.L_15494:
        /*0084*/ 	.word	index@(.nv.constant0._ZN2at6native43_GLOBAL__N__9ae7fba5_10_SoftMax_cu_9f978f6326cunn_SpatialSoftMaxForwardIN3c108BFloat16EfS4_lNS1_25LogSoftMaxForwardEpilogueEEEvPT1_PKT_T2_SB_SB_)
        /*0088*/ 	.short	0x0210
        /*008a*/ 	.short	0x0028


	//----- nvinfo : EIATTR_SW_WAR
	.align		4
.L_15495:
        /*008c*/ 	.byte	0x04, 0x36
        /*008e*/ 	.short	(.L_15497 - .L_15496)
.L_15496:
        /*0090*/ 	.word	0x00000008
.L_15497:


//--------------------- .nv.info._ZN2at6native43_GLOBAL__N__9ae7fba5_10_SoftMax_cu_9f978f6326cunn_SpatialSoftMaxForwardIN3c108BFloat16EffiNS1_25LogSoftMaxForwardEpilogueEEEvPT1_PKT_T2_SB_SB_ --------------------------
	.section	.nv.info._ZN2at6native43_GLOBAL__N__9ae7fba5_10_SoftMax_cu_9f978f6326cunn_SpatialSoftMaxForwardIN3c108BFloat16EffiNS1_25LogSoftMaxForwardEpilogueEEEvPT1_PKT_T2_SB_SB_,"",@"SHT_CUDA_INFO"
	.sectionflags	@""
	.align	4


	//----- nvinfo : EIATTR_CUDA_API_VERSION
	.align		4
        /*0000*/ 	.byte	0x04, 0x37
        /*0002*/ 	.short	(.L_15499 - .L_15498)
.L_15498:
        /*0004*/ 	.word	0x00000082


	//----- nvinfo : EIATTR_KPARAM_INFO
	.align		4
.L_15499:
        /*0008*/ 	.byte	0x04, 0x17
        /*000a*/ 	.short	(.L_15501 - .L_15500)
.L_15500:
        /*000c*/ 	.word	0x00000000
        /*0010*/ 	.short	0x0004
        /*0012*/ 	.short	0x0018
        /*0014*/ 	.byte	0x00, 0xf0, 0x11, 0x00


	//----- nvinfo : EIATTR_KPARAM_INFO
	.align		4
.L_15501:
        /*0018*/ 	.byte	0x04, 0x17
        /*001a*/ 	.short	(.L_15503 - .L_15502)
.L_15502:
        /*001c*/ 	.word	0x00000000
        /*0020*/ 	.short	0x0003
        /*0022*/ 	.short	0x0014
        /*0024*/ 	.byte	0x00, 0xf0, 0x11, 0x00


	//----- nvinfo : EIATTR_KPARAM_INFO
	.align		4
.L_15503:
        /*0028*/ 	.byte	0x04, 0x17
        /*002a*/ 	.short	(.L_15505 - .L_15504)
.L_15504:
        /*002c*/ 	.word	0x00000000
        /*0030*/ 	.short	0x0002
        /*0032*/ 	.short	0x0010
        /*0034*/ 	.byte	0x00, 0xf0, 0x11, 0x00


	//----- nvinfo : EIATTR_KPARAM_INFO
	.align		4
.L_15505:
        /*0038*/ 	.byte	0x04, 0x17
        /*003a*/ 	.short	(.L_15507 - .L_15506)
.L_15506:
        /*003c*/ 	.word	0x00000000
        /*0040*/ 	.short	0x0001
        /*0042*/ 	.short	0x0008
        /*0044*/ 	.byte	0x00, 0xf0, 0x21, 0x00


	//----- nvinfo : EIATTR_KPARAM_INFO
	.align		4
.L_15507:
        /*0048*/ 	.byte	0x04, 0x17
        /*004a*/ 	.short	(.L_15509 - .L_15508)
.L_15508:
        /*004c*/ 	.word	0x00000000
        /*0050*/ 	.short	0x0000
        /*0052*/ 	.short	0x0000
        /*0054*/ 	.byte	0x00, 0xf0, 0x21, 0x00


	//----- nvinfo : EIATTR_SPARSE_MMA_MASK
	.align		4
.L_15509:
        /*0058*/ 	.byte	0x03, 0x50
        /*005a*/ 	.short	0x0000


	//----- nvinfo : EIATTR_MAXREG_COUNT
	.align		4
        /*005c*/ 	.byte	0x03, 0x1b
        /*005e*/ 	.short	0x00ff


	//----- nvinfo : EIATTR_NUM_BARRIERS
	.align		4
        /*0060*/ 	.byte	0x02, 0x4c
        /*0062*/ 	.byte	0x01
	.zero		1


	//----- nvinfo : EIATTR_MERCURY_ISA_VERSION
	.align		4
        /*0064*/ 	.byte	0x03, 0x5f
        /*0066*/ 	.short	0x0101


	//----- nvinfo : EIATTR_EXIT_INSTR_OFFSETS
	.align		4
        /*0068*/ 	.byte	0x04, 0x1c
        /*006a*/ 	.short	(.L_15511 - .L_15510)


	//   ....[0]....
.L_15510:
        /*006c*/ 	.word	0x00000040


	//   ....[1]....
        /*0070*/ 	.word	0x00000c50


	//----- nvinfo : EIATTR_CRS_STACK_SIZE
	.align		4
.L_15511:
        /*0074*/ 	.byte	0x04, 0x1e
        /*0076*/ 	.short	(.L_15513 - .L_15512)
.L_15512:
        /*0078*/ 	.word	0x00000000


	//----- nvinfo : EIATTR_CBANK_PARAM_SIZE
	.align		4
.L_15513:
        /*007c*/ 	.byte	0x03, 0x19
        /*007e*/ 	.short	0x001c


	//----- nvinfo : EIATTR_PARAM_CBANK
	.align		4
        /*0080*/ 	.byte	0x04, 0x0a
        /*0082*/ 	.short	(.L_15515 - .L_15514)
	.align		4
.L_15514:
        /*0084*/ 	.word	index@(.nv.constant0._ZN2at6native43_GLOBAL__N__9ae7fba5_10_SoftMax_cu_9f978f6326cunn_SpatialSoftMaxForwardIN3c108BFloat16EffiNS1_25LogSoftMaxForwardEpilogueEEEvPT1_PKT_T2_SB_SB_)
        /*0088*/ 	.short	0x0210
        /*008a*/ 	.short	0x001c


	//----- nvinfo : EIATTR_SW_WAR
	.align		4
.L_15515:
        /*008c*/ 	.byte	0x04, 0x36
        /*008e*/ 	.short	(.L_15517 - .L_15516)
.L_15516:
        /*0090*/ 	.word	0x00000008
.L_15517:


//--------------------- .nv.info._ZN2at6native43_GLOBAL__N__9ae7fba5_10_SoftMax_cu_9f978f6326cunn_SpatialSoftMaxForwardIN3c108BFloat16EfS4_iNS1_25LogSoftMaxForwardEpilogueEEEvPT1_PKT_T2_SB_SB_ --------------------------
	.section	.nv.info._ZN2at6native43_GLOBAL__N__9ae7fba5_10_SoftMax_cu_9f978f6326cunn_SpatialSoftMaxForwardIN3c108BFloat16EfS4_iNS1_25LogSoftMaxForwardEpilogueEEEvPT1_PKT_T2_SB_SB_,"",@"SHT_CUDA_INFO"
	.sectionflags	@""
	.align	4


	//----- nvinfo : EIATTR_CUDA_API_VERSION
	.align		4
        /*0000*/ 	.byte	0x04, 0x37
        /*0002*/ 	.short	(.L_15519 - .L_15518)
.L_15518:
        /*0004*/ 	.word	0x00000082


	//----- nvinfo : EIATTR_KPARAM_INFO
	.align		4
.L_15519:
        /*0008*/ 	.byte	0x04, 0x17
        /*000a*/ 	.short	(.L_15521 - .L_15520)
.L_15520:
        /*000c*/ 	.word	0x00000000
        /*0010*/ 	.short	0x0004
        /*0012*/ 	.short	0x0018
        /*0014*/ 	.byte	0x00, 0xf0, 0x11, 0x00


	//----- nvinfo : EIATTR_KPARAM_INFO
	.align		4
.L_15521:
        /*0018*/ 	.byte	0x04, 0x17
        /*001a*/ 	.short	(.L_15523 - .L_15522)
.L_15522:
        /*001c*/ 	.word	0x00000000
        /*0020*/ 	.short	0x0003
        /*0022*/ 	.short	0x0014
        /*0024*/ 	.byte	0x00, 0xf0, 0x11, 0x00


	//----- nvinfo : EIATTR_KPARAM_INFO
	.align		4
.L_15523:
        /*0028*/ 	.byte	0x04, 0x17
        /*002a*/ 	.short	(.L_15525 - .L_15524)
.L_15524:
        /*002c*/ 	.word	0x00000000
        /*0030*/ 	.short	0x0002
        /*0032*/ 	.short	0x0010
        /*0034*/ 	.byte	0x00, 0xf0, 0x11, 0x00


	//----- nvinfo : EIATTR_KPARAM_INFO
	.align		4
.L_15525:
        /*0038*/ 	.byte	0x04, 0x17
        /*003a*/ 	.short	(.L_15527 - .L_15526)
.L_15526:
        /*003c*/ 	.word	0x00000000
        /*0040*/ 	.short	0x0001
        /*0042*/ 	.short	0x0008
        /*0044*/ 	.byte	0x00, 0xf0, 0x21, 0x00


	//----- nvinfo : EIATTR_KPARAM_INFO
	.align		4
.L_15527:
        /*0048*/ 	.byte	0x04, 0x17
        /*004a*/ 	.short	(.L_15529 - .L_15528)
.L_15528:
        /*004c*/ 	.word	0x00000000
        /*0050*/ 	.short	0x0000
        /*0052*/ 	.short	0x0000
        /*0054*/ 	.byte	0x00, 0xf0, 0x21, 0x00


	//----- nvinfo : EIATTR_SPARSE_MMA_MASK
	.align		4
.L_15529:
        /*0058*/ 	.byte	0x03, 0x50
        /*005a*/ 	.short	0x0000


	//----- nvinfo : EIATTR_MAXREG_COUNT
	.align		4
        /*005c*/ 	.byte	0x03, 0x1b
        /*005e*/ 	.short	0x00ff


	//----- nvinfo : EIATTR_NUM_BARRIERS
	.align		4
        /*0060*/ 	.byte	0x02, 0x4c
        /*0062*/ 	.byte	0x01
	.zero		1


	//----- nvinfo : EIATTR_MERCURY_ISA_VERSION
	.align		4
        /*0064*/ 	.byte	0x03, 0x5f
        /*0066*/ 	.short	0x0101


	//----- nvinfo : EIATTR_EXIT_INSTR_OFFSETS
	.align		4
        /*0068*/ 	.byte	0x04, 0x1c
        /*006a*/ 	.short	(.L_15531 - .L_15530)


	//   ....[0]....
.L_15530:
        /*006c*/ 	.word	0x00000040


	//   ....[1]....
        /*0070*/ 	.word	0x00000c70


	//----- nvinfo : EIATTR_CRS_STACK_SIZE
	.align		4
.L_15531:
        /*0074*/ 	.byte	0x04, 0x1e
        /*0076*/ 	.short	(.L_15533 - .L_15532)
.L_15532:
        /*0078*/ 	.word	0x00000000


	//----- nvinfo : EIATTR_CBANK_PARAM_SIZE
	.align		4
.L_15533:
        /*007c*/ 	.byte	0x03, 0x19
        /*007e*/ 	.short	0x001c


	//----- nvinfo : EIATTR_PARAM_CBANK
	.align		4
        /*0080*/ 	.byte	0x04, 0x0a
        /*0082*/ 	.short	(.L_15535 - .L_15534)
	.align		4
.L_15534:
        /*0084*/ 	.word	index@(.nv.constant0._ZN2at6native43_GLOBAL__N__9ae7fba5_10_SoftMax_cu_9f978f6326cunn_SpatialSoftMaxForwardIN3c108BFloat16EfS4_iNS1_25LogSoftMaxForwardEpilogueEEEvPT1_PKT_T2_SB_SB_)
        /*0088*/ 	.short	0x0210
        /*008a*/ 	.short	0x001c


	//----- nvinfo : EIATTR_SW_WAR
	.align		4
.L_15535:
        /*008c*/ 	.byte	0x04, 0x36
        /*008e*/ 	.short	(.L_15537 - .L_15536)
.L_15536:
        /*0090*/ 	.word	0x00000008
.L_15537:


//--------------------- .nv.info._ZN2at6native43_GLOBAL__N__9ae7fba5_10_SoftMax_cu_9f978f6326cunn_SpatialSoftMaxForwardIN3c104HalfEfflNS1_25LogSoftMaxForwardEpilogueEEEvPT1_PKT_T2_SB_SB_ --------------------------
	.section	.nv.info._ZN2at6native43_GLOBAL__N__9ae7fba5_10_SoftMax_cu_9f978f6326cunn_SpatialSoftMaxForwardIN3c104HalfEfflNS1_25LogSoftMaxForwardEpilogueEEEvPT1_PKT_T2_SB_SB_,"",@"SHT_CUDA_INFO"
	.sectionflags	@""
	.align	4


	//----- nvinfo : EIATTR_CUDA_API_VERSION
	.align		4
        /*0000*/ 	.byte	0x04, 0x37
        /*0002*/ 	.short	(.L_15539 - .L_15538)
.L_15538:
        /*0004*/ 	.word	0x00000082


	//----- nvinfo : EIATTR_KPARAM_INFO
	.align		4
.L_15539:
        /*0008*/ 	.byte	0x04, 0x17
        /*000a*/ 	.short	(.L_15541 - .L_15540)
.L_15540:
        /*000c*/ 	.word	0x00000000
        /*0010*/ 	.short	0x0004
        /*0012*/ 	.short	0x0020
        /*0014*/ 	.byte	0x00, 0xf0, 0x21, 0x00


	//----- nvinfo : EIATTR_KPARAM_INFO
	.align		4
.L_15541:
        /*0018*/ 	.byte	0x04, 0x17
        /*001a*/ 	.short	(.L_15543 - .L_15542)
.L_15542:
        /*001c*/ 	.word	0x00000000
        /*0020*/ 	.short	0x0003
        /*0022*/ 	.short	0x0018
        /*0024*/ 	.byte	0x00, 0xf0, 0x21, 0x00


	//----- nvinfo : EIATTR_KPARAM_INFO
	.align		4
.L_15543:
        /*0028*/ 	.byte	0x04, 0x17
        /*002a*/ 	.short	(.L_15545 - .L_15544)
.L_15544:
        /*002c*/ 	.word	0x00000000
        /*0030*/ 	.short	0x0002
        /*0032*/ 	.short	0x0010
        /*0034*/ 	.byte	0x00, 0xf0, 0x21, 0x00


	//----- nvinfo : EIATTR_KPARAM_INFO
	.align		4
.L_15545:
        /*0038*/ 	.byte	0x04, 0x17
        /*003a*/ 	.short	(.L_15547 - .L_15546)
.L_15546:
        /*003c*/ 	.word	0x00000000
        /*0040*/ 	.short	0x0001
        /*0042*/ 	.short	0x0008
        /*0044*/ 	.byte	0x00, 0xf0, 0x21, 0x00


	//----- nvinfo : EIATTR_KPARAM_INFO
	.align		4
.L_15547:
        /*0048*/ 	.byte	0x04, 0x17
        /*004a*/ 	.short	(.L_15549 - .L_15548)
.L_15548:
        /*004c*/ 	.word	0x00000000
        /*0050*/ 	.short	0x0000
        /*0052*/ 	.short	0x0000
        /*0054*/ 	.byte	0x00, 0xf0, 0x21, 0x00


	//----- nvinfo : EIATTR_SPARSE_MMA_MASK
	.align		4
.L_15549:
        /*0058*/ 	.byte	0x03, 0x50
        /*005a*/ 	.short	0x0000


	//----- nvinfo : EIATTR_MAXREG_COUNT
	.align		4
        /*005c*/ 	.byte	0x03, 0x1b
        /*005e*/ 	.short	0x00ff


	//----- nvinfo : EIATTR_NUM_BARRIERS
	.align		4
        /*0060*/ 	.byte	0x02, 0x4c
        /*0062*/ 	.byte	0x01
	.zero		1


	//----- nvinfo : EIATTR_MERCURY_ISA_VERSION
	.align		4
        /*0064*/ 	.byte	0x03, 0x5f
        /*0066*/ 	.short	0x0101


	//----- nvinfo : EIATTR_EXIT_INSTR_OFFSETS
	.align		4
        /*0068*/ 	.byte	0x04, 0x1c
        /*006a*/ 	.short	(.L_15551 - .L_15550)


	//   ....[0]....
.L_15550:
        /*006c*/ 	.word	0x00000050


	//   ....[1]....
        /*0070*/ 	.word	0x000011d0


	//----- nvinfo : EIATTR_CRS_STACK_SIZE
	.align		4
.L_15551:
        /*0074*/ 	.byte	0x04, 0x1e
        /*0076*/ 	.short	(.L_15553 - .L_15552)
.L_15552:
        /*0078*/ 	.word	0x00000000


	//----- nvinfo : EIATTR_CBANK_PARAM_SIZE
	.align		4
.L_15553:
        /*007c*/ 	.byte	0x03, 0x19
        /*007e*/ 	.short	0x0028


	//----- nvinfo : EIATTR_PARAM_CBANK
	.align		4
        /*0080*/ 	.byte	0x04, 0x0a
        /*0082*/ 	.short	(.L_15555 - .L_15554)
	.align		4
.L_15554:
        /*0084*/ 	.word	index@(.nv.constant0._ZN2at6native43_GLOBAL__N__9ae7fba5_10_SoftMax_cu_9f978f6326cunn_SpatialSoftMaxForwardIN3c104HalfEfflNS1_25LogSoftMaxForwardEpilogueEEEvPT1_PKT_T2_SB_SB_)
        /*0088*/ 	.short	0x0210
        /*008a*/ 	.short	0x0028


	//----- nvinfo : EIATTR_SW_WAR
	.align		4
.L_15555:
        /*008c*/ 	.byte	0x04, 0x36
        /*008e*/ 	.short	(.L_15557 - .L_15556)
.L_15556:
        /*0090*/ 	.word	0x00000008
.L_15557:


//--------------------- .nv.info._ZN2at6native43_GLOBAL__N__9ae7fba5_10_SoftMax_cu_9f978f6326cunn_SpatialSoftMaxForwardIN3c104HalfEfS4_lNS1_25LogSoftMaxForwardEpilogueEEEvPT1_PKT_T2_SB_SB_ --------------------------
	.section	.nv.info._ZN2at6native43_GLOBAL__N__9ae7fba5_10_SoftMax_cu_9f978f6326cunn_SpatialSoftMaxForwardIN3c104HalfEfS4_lNS1_25LogSoftMaxForwardEpilogueEEEvPT1_PKT_T2_SB_SB_,"",@"SHT_CUDA_INFO"
	.sectionflags	@""
	.align	4


	//----- nvinfo : EIATTR_CUDA_API_VERSION
	.align		4
        /*0000*/ 	.byte	0x04, 0x37
        /*0002*/ 	.short	(.L_15559 - .L_15558)
.L_15558:
        /*0004*/ 	.word	0x00000082


	//----- nvinfo : EIATTR_KPARAM_INFO
	.align		4
.L_15559:
        /*0008*/ 	.byte	0x04, 0x17
        /*000a*/ 	.short	(.L_15561 - .L_15560)
.L_15560:
        /*000c*/ 	.word	0x00000000
        /*0010*/ 	.short	0x0004
        /*0012*/ 	.short	0x0020
        /*0014*/ 	.byte	0x00, 0xf0, 0x21, 0x00


	//----- nvinfo : EIATTR_KPARAM_INFO
	.align		4
.L_15561:
        /*0018*/ 	.byte	0x04, 0x17
        /*001a*/ 	.short	(.L_15563 - .L_15562)
.L_15562:
        /*001c*/ 	.word	0x00000000
        /*0020*/ 	.short	0x0003
        /*0022*/ 	.short	0x0018
        /*0024*/ 	.byte	0x00, 0xf0, 0x21, 0x00


	//----- nvinfo : EIATTR_KPARAM_INFO
	.align		4
.L_15563:
        /*0028*/ 	.byte	0x04, 0x17
        /*002a*/ 	.short	(.L_15565 - .L_15564)
.L_15564:
        /*002c*/ 	.word	0x00000000
        /*0030*/ 	.short	0x0002
        /*0032*/ 	.short	0x0010
        /*0034*/ 	.byte	0x00, 0xf0, 0x21, 0x00


	//----- nvinfo : EIATTR_KPARAM_INFO
	.align		4
.L_15565:
        /*0038*/ 	.byte	0x04, 0x17
        /*003a*/ 	.short	(.L_15567 - .L_15566)
.L_15566:
        /*003c*/ 	.word	0x00000000
        /*0040*/ 	.short	0x0001
        /*0042*/ 	.short	0x0008
        /*0044*/ 	.byte	0x00, 0xf0, 0x21, 0x00


	//----- nvinfo : EIATTR_KPARAM_INFO
	.align		4
.L_15567:
        /*0048*/ 	.byte	0x04, 0x17
        /*004a*/ 	.short	(.L_15569 - .L_15568)
.L_15568:
        /*004c*/ 	.word	0x00000000
        /*0050*/ 	.short	0x0000
        /*0052*/ 	.short	0x0000
        /*0054*/ 	.byte	0x00, 0xf0, 0x21, 0x00


	//----- nvinfo : EIATTR_SPARSE_MMA_MASK
	.align		4
.L_15569:
        /*0058*/ 	.byte	0x03, 0x50
        /*005a*/ 	.short	0x0000


	//----- nvinfo : EIATTR_MAXREG_COUNT
	.align		4
        /*005c*/ 	.byte	0x03, 0x1b
        /*005e*/ 	.short	0x00ff


	//----- nvinfo : EIATTR_NUM_BARRIERS
	.align		4
        /*0060*/ 	.byte	0x02, 0x4c
        /*0062*/ 	.byte	0x01
	.zero		1


	//----- nvinfo : EIATTR_MERCURY_ISA_VERSION
	.align		4
        /*0064*/ 	.byte	0x03, 0x5f
        /*0066*/ 	.short	0x0101


	//----- nvinfo : EIATTR_EXIT_INSTR_OFFSETS
	.align		4
        /*0068*/ 	.byte	0x04, 0x1c
        /*006a*/ 	.short	(.L_15571 - .L_15570)


	//   ....[0]....
.L_15570:
        /*006c*/ 	.word	0x00000050


	//   ....[1]....
        /*0070*/ 	.word	0x00001250


	//----- nvinfo : EIATTR_CRS_STACK_SIZE
	.align		4
.L_15571:
        /*0074*/ 	.byte	0x04, 0x1e
        /*0076*/ 	.short	(.L_15573 - .L_15572)
.L_15572:
        /*0078*/ 	.word	0x00000000


	//----- nvinfo : EIATTR_CBANK_PARAM_SIZE
	.align		4
.L_15573:
        /*007c*/ 	.byte	0x03, 0x19
        /*007e*/ 	.short	0x0028


	//----- nvinfo : EIATTR_PARAM_CBANK
	.align		4
        /*0080*/ 	.byte	0x04, 0x0a
        /*0082*/ 	.short	(.L_15575 - .L_15574)
	.align		4
.L_15574:
        /*0084*/ 	.word	index@(.nv.constant0._ZN2at6native43_GLOBAL__N__9ae7fba5_10_SoftMax_cu_9f978f6326cunn_SpatialSoftMaxForwardIN3c104HalfEfS4_lNS1_25LogSoftMaxForwardEpilogueEEEvPT1_PKT_T2_SB_SB_)
        /*0088*/ 	.short	0x0210
        /*008a*/ 	.short	0x0028


	//----- nvinfo : EIATTR_SW_WAR
	.align		4
.L_15575:
        /*008c*/ 	.byte	0x04, 0x36
        /*008e*/ 	.short	(.L_15577 - .L_15576)
.L_15576:
        /*0090*/ 	.word	0x00000008
.L_15577:


//--------------------- .nv.info._ZN2at6native43_GLOBAL__N__9ae7fba5_10_SoftMax_cu_9f978f6326cunn_SpatialSoftMaxForwardIN3c104HalfEffiNS1_25LogSoftMaxForwardEpilogueEEEvPT1_PKT_T2_SB_SB_ --------------------------
	.section	.nv.info._ZN2at6native43_GLOBAL__N__9ae7fba5_10_SoftMax_cu_9f978f6326cunn_SpatialSoftMaxForwardIN3c104HalfEffiNS1_25LogSoftMaxForwardEpilogueEEEvPT1_PKT_T2_SB_SB_,"",@"SHT_CUDA_INFO"
	.sectionflags	@""
	.align	4


	//----- nvinfo : EIATTR_CUDA_API_VERSION
	.align		4
        /*0000*/ 	.byte	0x04, 0x37
        /*0002*/ 	.short	(.L_15579 - .L_15578)
.L_15578:
        /*0004*/ 	.word	0x00000082


	//----- nvinfo : EIATTR_KPARAM_INFO
	.align		4
.L_15579:
        /*0008*/ 	.byte	0x04, 0x17
        /*000a*/ 	.short	(.L_15581 - .L_15580)
.L_15580:
        /*000c*/ 	.word	0x00000000
        /*0010*/ 	.short	0x0004
        /*0012*/ 	.short	0x0018
        /*0014*/ 	.byte	0x00, 0xf0, 0x11, 0x00


	//----- nvinfo : EIATTR_KPARAM_INFO
	.align		4
.L_15581:
        /*0018*/ 	.byte	0x04, 0x17
        /*001a*/ 	.short	(.L_15583 - .L_15582)
.L_15582:
        /*001c*/ 	.word	0x00000000
        /*0020*/ 	.short	0x0003
        /*0022*/ 	.short	0x0014
        /*0024*/ 	.byte	0x00, 0xf0, 0x11, 0x00


	//----- nvinfo : EIATTR_KPARAM_INFO
	.align		4
.L_15583:
        /*0028*/ 	.byte	0x04, 0x17
        /*002a*/ 	.short	(.L_15585 - .L_15584)
.L_15584:
        /*002c*/ 	.word	0x00000000
        /*0030*/ 	.short	0x0002
        /*0032*/ 	.short	0x0010
        /*0034*/ 	.byte	0x00, 0xf0, 0x11, 0x00


	//----- nvinfo : EIATTR_KPARAM_INFO
	.align		4
.L_15585:
        /*0038*/ 	.byte	0x04, 0x17
        /*003a*/ 	.short	(.L_15587 - .L_15586)
.L_15586:
        /*003c*/ 	.word	0x00000000
        /*0040*/ 	.short	0x0001
        /*0042*/ 	.short	0x0008
        /*0044*/ 	.byte	0x00, 0xf0, 0x21, 0x00


	//----- nvinfo : EIATTR_KPARAM_INFO
	.align		4
.L_15587:
        /*0048*/ 	.byte	0x04, 0x17
        /*004a*/ 	.short	(.L_15589 - .L_15588)
.L_15588:
        /*004c*/ 	.word	0x00000000
        /*0050*/ 	.short	0x0000
        /*0052*/ 	.short	0x0000
        /*0054*/ 	.byte	0x00, 0xf0, 0x21, 0x00


	//----- nvinfo : EIATTR_SPARSE_MMA_MASK
	.align		4
.L_15589:
        /*0058*/ 	.byte	0x03, 0x50
        /*005a*/ 	.short	0x0000


	//----- nvinfo : EIATTR_MAXREG_COUNT
	.align		4
        /*005c*/ 	.byte	0x03, 0x1b
        /*005e*/ 	.short	0x00ff


	//----- nvinfo : EIATTR_NUM_BARRIERS
	.align		4
        /*0060*/ 	.byte	0x02, 0x4c
        /*0062*/ 	.byte	0x01
	.zero		1


	//----- nvinfo : EIATTR_MERCURY_ISA_VERSION
	.align		4
        /*0064*/ 	.byte	0x03, 0x5f
        /*0066*/ 	.short	0x0101


	//----- nvinfo : EIATTR_EXIT_INSTR_OFFSETS
	.align		4
        /*0068*/ 	.byte	0x04, 0x1c
        /*006a*/ 	.short	(.L_15591 - .L_15590)


	//   ....[0]....
.L_15590:
        /*006c*/ 	.word	0x00000040


	//   ....[1]....
        /*0070*/ 	.word	0x00000c50


	//----- nvinfo : EIATTR_CRS_STACK_SIZE
	.align		4
.L_15591:
        /*0074*/ 	.byte	0x04, 0x1e
        /*0076*/ 	.short	(.L_15593 - .L_15592)
.L_15592:
        /*0078*/ 	.word	0x00000000


	//----- nvinfo : EIATTR_CBANK_PARAM_SIZE
	.align		4
.L_15593:
        /*007c*/ 	.byte	0x03, 0x19
        /*007e*/ 	.short	0x001c


	//----- nvinfo : EIATTR_PARAM_CBANK
	.align		4
        /*0080*/ 	.byte	0x04, 0x0a
        /*0082*/ 	.short	(.L_15595 - .L_15594)
	.align		4
.L_15594:
        /*0084*/ 	.word	index@(.nv.constant0._ZN2at6native43_GLOBAL__N__9ae7fba5_10_SoftMax_cu_9f978f6326cunn_SpatialSoftMaxForwardIN3c104HalfEffiNS1_25LogSoftMaxForwardEpilogueEEEvPT1_PKT_T2_SB_SB_)
        /*0088*/ 	.short	0x0210
        /*008a*/ 	.short	0x001c


	//----- nvinfo : EIATTR_SW_WAR
	.align		4
.L_15595:
        /*008c*/ 	.byte	0x04, 0x36
        /*008e*/ 	.short	(.L_15597 - .L_15596)
.L_15596:
        /*0090*/ 	.word	0x00000008
.L_15597:


//--------------------- .nv.info._ZN2at6native43_GLOBAL__N__9ae7fba5_10_SoftMax_cu_9f978f6326cunn_SpatialSoftMaxForwardIN3c104HalfEfS4_iNS1_25LogSoftMaxForwardEpilogueEEEvPT1_PKT_T2_SB_SB_ --------------------------
	.section	.nv.info._ZN2at6native43_GLOBAL__N__9ae7fba5_10_SoftMax_cu_9f978f6326cunn_SpatialSoftMaxForwardIN3c104HalfEfS4_iNS1_25LogSoftMaxForwardEpilogueEEEvPT1_PKT_T2_SB_SB_,"",@"SHT_CUDA_INFO"
	.sectionflags	@""
	.align	4


	//----- nvinfo : EIATTR_CUDA_API_VERSION
	.align		4
        /*0000*/ 	.byte	0x04, 0x37
        /*0002*/ 	.short	(.L_15599 - .L_15598)
.L_15598:
        /*0004*/ 	.word	0x00000082


	//----- nvinfo : EIATTR_KPARAM_INFO
	.align		4
.L_15599:
        /*0008*/ 	.byte	0x04, 0x17
        /*000a*/ 	.short	(.L_15601 - .L_15600)
.L_15600:
        /*000c*/ 	.word	0x00000000
        /*0010*/ 	.short	0x0004
        /*0012*/ 	.short	0x0018
        /*0014*/ 	.byte	0x00, 0xf0, 0x11, 0x00


	//----- nvinfo : EIATTR_KPARAM_INFO
	.align		4
.L_15601:
        /*0018*/ 	.byte	0x04, 0x17
        /*001a*/ 	.short	(.L_15603 - .L_15602)
.L_15602:
        /*001c*/ 	.word	0x00000000
        /*0020*/ 	.short	0x0003
        /*0022*/ 	.short	0x0014
        /*0024*/ 	.byte	0x00, 0xf0, 0x11, 0x00


	//----- nvinfo : EIATTR_KPARAM_INFO
	.align		4
.L_15603:
        /*0028*/ 	.byte	0x04, 0x17
        /*002a*/ 	.short	(.L_15605 - .L_15604)
.L_15604:
        /*002c*/ 	.word	0x00000000
        /*0030*/ 	.short	0x0002
        /*0032*/ 	.short	0x0010
        /*0034*/ 	.byte	0x00, 0xf0, 0x11, 0x00


	//----- nvinfo : EIATTR_KPARAM_INFO
	.align		4
.L_15605:
        /*0038*/ 	.byte	0x04, 0x17
        /*003a*/ 	.short	(.L_15607 - .L_15606)
.L_15606:
        /*003c*/ 	.word	0x00000000
        /*0040*/ 	.short	0x0001
        /*0042*/ 	.short	0x0008
        /*0044*/ 	.byte	0x00, 0xf0, 0x21, 0x00


	//----- nvinfo : EIATTR_KPARAM_INFO
	.align		4
.L_15607:
        /*0048*/ 	.byte	0x04, 0x17
        /*004a*/ 	.short	(.L_15609 - .L_15608)
.L_15608:
        /*004c*/ 	.word	0x00000000
        /*0050*/ 	.short	0x0000
        /*0052*/ 	.short	0x0000
        /*0054*/ 	.byte	0x00, 0xf0, 0x21, 0x00


	//----- nvinfo : EIATTR_SPARSE_MMA_MASK
	.align		4
.L_15609:
        /*0058*/ 	.byte	0x03, 0x50
        /*005a*/ 	.short	0x0000


	//----- nvinfo : EIATTR_MAXREG_COUNT
	.align		4
        /*005c*/ 	.byte	0x03, 0x1b
        /*005e*/ 	.short	0x00ff


	//----- nvinfo : EIATTR_NUM_BARRIERS
	.align		4
        /*0060*/ 	.byte	0x02, 0x4c
        /*0062*/ 	.byte	0x01
	.zero		1


	//----- nvinfo : EIATTR_MERCURY_ISA_VERSION
	.align		4
        /*0064*/ 	.byte	0x03, 0x5f
        /*0066*/ 	.short	0x0101


	//----- nvinfo : EIATTR_EXIT_INSTR_OFFSETS
	.align		4
        /*0068*/ 	.byte	0x04, 0x1c
        /*006a*/ 	.short	(.L_15611 - .L_15610)


	//   ....[0]....
.L_15610:
        /*006c*/ 	.word	0x00000040


	//   ....[1]....
        /*0070*/ 	.word	0x00000c70


	//----- nvinfo : EIATTR_CRS_STACK_SIZE
	.align		4
.L_15611:
        /*0074*/ 	.byte	0x04, 0x1e
        /*0076*/ 	.short	(.L_15613 - .L_15612)
.L_15612:
        /*0078*/ 	.word	0x00000000


	//----- nvinfo : EIATTR_CBANK_PARAM_SIZE
	.align		4
.L_15613:
        /*007c*/ 	.byte	0x03, 0x19
        /*007e*/ 	.short	0x001c


	//----- nvinfo : EIATTR_PARAM_CBANK
	.align		4
        /*0080*/ 	.byte	0x04, 0x0a
        /*0082*/ 	.short	(.L_15615 - .L_15614)
	.align		4
.L_15614:
        /*0084*/ 	.word	index@(.nv.constant0._ZN2at6native43_GLOBAL__N__9ae7fba5_10_SoftMax_cu_9f978f6326cunn_SpatialSoftMaxForwardIN3c104HalfEfS4_iNS1_25LogSoftMaxForwardEpilogueEEEvPT1_PKT_T2_SB_SB_)
        /*0088*/ 	.short	0x0210
        /*008a*/ 	.short	0x001c


	//----- nvinfo : EIATTR_SW_WAR
	.align		4
.L_15615:
        /*008c*/ 	.byte	0x04, 0x36
        /*008e*/ 	.short	(.L_15617 - .L_15616)
.L_15616:
        /*0090*/ 	.word	0x00000008
.L_15617:


//--------------------- .nv.info._ZN2at6native43_GLOBAL__N__9ae7fba5_10_SoftMax_cu_9f978f6326cunn_SpatialSoftMaxForwardIffflNS1_25LogSoftMaxForwardEpilogueEEEvPT1_PKT_T2_S9_S9_ --------------------------
	.section	.nv.info._ZN2at6native43_GLOBAL__N__9ae7fba5_10_SoftMax_cu_9f978f6326cunn_SpatialSoftMaxForwardIffflNS1_25LogSoftMaxForwardEpilogueEEEvPT1_PKT_T2_S9_S9_,"",@"SHT_CUDA_INFO"
	.sectionflags	@""
	.align	4


	//----- nvinfo : EIATTR_CUDA_API_VERSION
	.align		4
        /*0000*/ 	.byte	0x04, 0x37
        /*0002*/ 	.short	(.L_15619 - .L_15618)
.L_15618:
        /*0004*/ 	.word	0x00000082


	//----- nvinfo : EIATTR_KPARAM_INFO
	.align		4
.L_15619:
        /*0008*/ 	.byte	0x04, 0x17
        /*000a*/ 	.short	(.L_15621 - .L_15620)
.L_15620:
        /*000c*/ 	.word	0x00000000
        /*0010*/ 	.short	0x0004
        /*0012*/ 	.short	0x0020
        /*0014*/ 	.byte	0x00, 0xf0, 0x21, 0x00


	//----- nvinfo : EIATTR_KPARAM_INFO
	.align		4
.L_15621:
        /*0018*/ 	.byte	0x04, 0x17
        /*001a*/ 	.short	(.L_15623 - .L_15622)
.L_15622:
        /*001c*/ 	.word	0x00000000
        /*0020*/ 	.short	0x0003
        /*0022*/ 	.short	0x0018
        /*0024*/ 	.byte	0x00, 0xf0, 0x21, 0x00


	//----- nvinfo : EIATTR_KPARAM_INFO
	.align		4
.L_15623:
        /*0028*/ 	.byte	0x04, 0x17
        /*002a*/ 	.short	(.L_15625 - .L_15624)
.L_15624:
        /*002c*/ 	.word	0x00000000
        /*0030*/ 	.short	0x0002
        /*0032*/ 	.short	0x0010
        /*0034*/ 	.byte	0x00, 0xf0, 0x21, 0x00


	//----- nvinfo : EIATTR_KPARAM_INFO
	.align		4
.L_15625:
        /*0038*/ 	.byte	0x04, 0x17
        /*003a*/ 	.short	(.L_15627 - .L_15626)
.L_15626:
        /*003c*/ 	.word	0x00000000
        /*0040*/ 	.short	0x0001
        /*0042*/ 	.short	0x0008
        /*0044*/ 	.byte	0x00, 0xf0, 0x21, 0x00


	//----- nvinfo : EIATTR_KPARAM_INFO
	.align		4
.L_15627:
        /*0048*/ 	.byte	0x04, 0x17
        /*004a*/ 	.short	(.L_15629 - .L_15628)
.L_15628:
        /*004c*/ 	.word	0x00000000
        /*0050*/ 	.short	0x0000
        /*0052*/ 	.short	0x0000
        /*0054*/ 	.byte	0x00, 0xf0, 0x21, 0x00


	//----- nvinfo : EIATTR_SPARSE_MMA_MASK
	.align		4
.L_15629:
        /*0058*/ 	.byte	0x03, 0x50
        /*005a*/ 	.short	0x0000


	//----- nvinfo : EIATTR_MAXREG_COUNT
	.align		4
        /*005c*/ 	.byte	0x03, 0x1b
        /*005e*/ 	.short	0x00ff


	//----- nvinfo : EIATTR_NUM_BARRIERS
	.align		4
        /*0060*/ 	.byte	0x02, 0x4c
        /*0062*/ 	.byte	0x01
	.zero		1


	//----- nvinfo : EIATTR_MERCURY_ISA_VERSION
	.align		4
        /*0064*/ 	.byte	0x03, 0x5f
        /*0066*/ 	.short	0x0101


	//----- nvinfo : EIATTR_EXIT_INSTR_OFFSETS
	.align		4
        /*0068*/ 	.byte	0x04, 0x1c
        /*006a*/ 	.short	(.L_15631 - .L_15630)


	//   ....[0]....
.L_15630:
        /*006c*/ 	.word	0x00000050


	//   ....[1]....
        /*0070*/ 	.word	0x000011c0


	//----- nvinfo : EIATTR_CRS_STACK_SIZE
	.align		4
.L_15631:
        /*0074*/ 	.byte	0x04, 0x1e
        /*0076*/ 	.short	(.L_15633 - .L_15632)
.L_15632:
        /*0078*/ 	.word	0x00000000


	//----- nvinfo : EIATTR_CBANK_PARAM_SIZE
	.align		4
.L_15633:
        /*007c*/ 	.byte	0x03, 0x19
        /*007e*/ 	.short	0x0028


	//----- nvinfo : EIATTR_PARAM_CBANK
	.align		4
        /*0080*/ 	.byte	0x04, 0x0a
        /*0082*/ 	.short	(.L_15635 - .L_15634)
	.align		4
.L_15634:
        /*0084*/ 	.word	index@(.nv.constant0._ZN2at6native43_GLOBAL__N__9ae7fba5_10_SoftMax_cu_9f978f6326cunn_SpatialSoftMaxForwardIffflNS1_25LogSoftMaxForwardEpilogueEEEvPT1_PKT_T2_S9_S9_)
        /*0088*/ 	.short	0x0210
        /*008a*/ 	.short	0x0028


	//----- nvinfo : EIATTR_SW_WAR
	.align		4
.L_15635:
        /*008c*/ 	.byte	0x04, 0x36
        /*008e*/ 	.short	(.L_15637 - .L_15636)
.L_15636:
        /*0090*/ 	.word	0x00000008
.L_15637:


//--------------------- .nv.info._ZN2at6native43_GLOBAL__N__9ae7fba5_10_SoftMax_cu_9f978f6326cunn_SpatialSoftMaxForwardIfffiNS1_25LogSoftMaxForwardEpilogueEEEvPT1_PKT_T2_S9_S9_ --------------------------
	.section	.nv.info._ZN2at6native43_GLOBAL__N__9ae7fba5_10_SoftMax_cu_9f978f6326cunn_SpatialSoftMaxForwardIfffiNS1_25LogSoftMaxForwardEpilogueEEEvPT1_PKT_T2_S9_S9_,"",@"SHT_CUDA_INFO"
	.sectionflags	@""
	.align	4


	//----- nvinfo : EIATTR_CUDA_API_VERSION
	.align		4
        /*0000*/ 	.byte	0x04, 0x37
        /*0002*/ 	.short	(.L_15639 - .L_15638)
.L_15638:
        /*0004*/ 	.word	0x00000082


	//----- nvinfo : EIATTR_KPARAM_INFO
	.align		4
.L_15639:
        /*0008*/ 	.byte	0x04, 0x17
        /*000a*/ 	.short	(.L_15641 - .L_15640)
.L_15640:
        /*000c*/ 	.word	0x00000000
        /*0010*/ 	.short	0x0004
        /*0012*/ 	.short	0x0018
        /*0014*/ 	.byte	0x00, 0xf0, 0x11, 0x00


	//----- nvinfo : EIATTR_KPARAM_INFO
	.align		4
.L_15641:
        /*0018*/ 	.byte	0x04, 0x17
        /*001a*/ 	.short	(.L_15643 - .L_15642)
.L_15642:
        /*001c*/ 	.word	0x00000000
        /*0020*/ 	.short	0x0003
        /*0022*/ 	.short	0x0014
        /*0024*/ 	.byte	0x00, 0xf0, 0x11, 0x00


	//----- nvinfo : EIATTR_KPARAM_INFO
	.align		4
.L_15643:
        /*0028*/ 	.byte	0x04, 0x17
        /*002a*/ 	.short	(.L_15645 - .L_15644)
.L_15644:
        /*002c*/ 	.word	0x00000000
        /*0030*/ 	.short	0x0002
        /*0032*/ 	.short	0x0010
        /*0034*/ 	.byte	0x00, 0xf0, 0x11, 0x00


	//----- nvinfo : EIATTR_KPARAM_INFO
	.align		4
.L_15645:
        /*0038*/ 	.byte	0x04, 0x17
        /*003a*/ 	.short	(.L_15647 - .L_15646)
.L_15646:
        /*003c*/ 	.word	0x00000000
        /*0040*/ 	.short	0x0001
        /*0042*/ 	.short	0x0008
        /*0044*/ 	.byte	0x00, 0xf0, 0x21, 0x00


	//----- nvinfo : EIATTR_KPARAM_INFO
	.align		4
.L_15647:
        /*0048*/ 	.byte	0x04, 0x17
        /*004a*/ 	.short	(.L_15649 - .L_15648)
.L_15648:
        /*004c*/ 	.word	0x00000000
        /*0050*/ 	.short	0x0000
        /*0052*/ 	.short	0x0000
        /*0054*/ 	.byte	0x00, 0xf0, 0x21, 0x00


	//----- nvinfo : EIATTR_SPARSE_MMA_MASK
	.align		4
.L_15649:
        /*0058*/ 	.byte	0x03, 0x50
        /*005a*/ 	.short	0x0000


	//----- nvinfo : EIATTR_MAXREG_COUNT
	.align		4
        /*005c*/ 	.byte	0x03, 0x1b
        /*005e*/ 	.short	0x00ff


	//----- nvinfo : EIATTR_NUM_BARRIERS
	.align		4
        /*0060*/ 	.byte	0x02, 0x4c
        /*0062*/ 	.byte	0x01
	.zero		1


	//----- nvinfo : EIATTR_MERCURY_ISA_VERSION
	.align		4
        /*0064*/ 	.byte	0x03, 0x5f
        /*0066*/ 	.short	0x0101


	//----- nvinfo : EIATTR_EXIT_INSTR_OFFSETS
	.align		4
        /*0068*/ 	.byte	0x04, 0x1c
        /*006a*/ 	.short	(.L_15651 - .L_15650)


	//   ....[0]....
.L_15650:
        /*006c*/ 	.word	0x00000040


	//   ....[1]....
        /*0070*/ 	.word	0x00000bf0


	//----- nvinfo : EIATTR_CRS_STACK_SIZE
	.align		4
.L_15651:
        /*0074*/ 	.byte	0x04, 0x1e
        /*0076*/ 	.short	(.L_15653 - .L_15652)
.L_15652:
        /*0078*/ 	.word	0x00000000


	//----- nvinfo : EIATTR_CBANK_PARAM_SIZE
	.align		4
.L_15653:
        /*007c*/ 	.byte	0x03, 0x19
        /*007e*/ 	.short	0x001c


	//----- nvinfo : EIATTR_PARAM_CBANK
	.align		4
        /*0080*/ 	.byte	0x04, 0x0a
        /*0082*/ 	.short	(.L_15655 - .L_15654)
	.align		4
.L_15654:
        /*0084*/ 	.word	index@(.nv.constant0._ZN2at6native43_GLOBAL__N__9ae7fba5_10_SoftMax_cu_9f978f6326cunn_SpatialSoftMaxForwardIfffiNS1_25LogSoftMaxForwardEpilogueEEEvPT1_PKT_T2_S9_S9_)
        /*0088*/ 	.short	0x0210
        /*008a*/ 	.short	0x001c


	//----- nvinfo : EIATTR_SW_WAR
	.align		4
.L_15655:
        /*008c*/ 	.byte	0x04, 0x36
        /*008e*/ 	.short	(.L_15657 - .L_15656)
.L_15656:
        /*0090*/ 	.word	0x00000008
.L_15657:


//--------------------- .nv.info._ZN2at6native43_GLOBAL__N__9ae7fba5_10_SoftMax_cu_9f978f6326cunn_SpatialSoftMaxForwardIdddlNS1_25LogSoftMaxForwardEpilogueEEEvPT1_PKT_T2_S9_S9_ --------------------------
	.section	.nv.info._ZN2at6native43_GLOBAL__N__9ae7fba5_10_SoftMax_cu_9f978f6326cunn_SpatialSoftMaxForwardIdddlNS1_25LogSoftMaxForwardEpilogueEEEvPT1_PKT_T2_S9_S9_,"",@"SHT_CUDA_INFO"
	.sectionflags	@""
	.align	4


	//----- nvinfo : EIATTR_CUDA_API_VERSION
	.align		4
        /*0000*/ 	.byte	0x04, 0x37
        /*0002*/ 	.short	(.L_15659 - .L_15658)
.L_15658:
        /*0004*/ 	.word	0x00000082


	//----- nvinfo : EIATTR_KPARAM_INFO
	.align		4
.L_15659:
        /*0008*/ 	.byte	0x04, 0x17
        /*000a*/ 	.short	(.L_15661 - .L_15660)
.L_15660:
        /*000c*/ 	.word	0x00000000
        /*0010*/ 	.short	0x0004
        /*0012*/ 	.short	0x0020
        /*0014*/ 	.byte	0x00, 0xf0, 0x21, 0x00


	//----- nvinfo : EIATTR_KPARAM_INFO
	.align		4
.L_15661:
        /*0018*/ 	.byte	0x04, 0x17
        /*001a*/ 	.short	(.L_15663 - .L_15662)
.L_15662:
        /*001c*/ 	.word	0x00000000
        /*0020*/ 	.short	0x0003
        /*0022*/ 	.short	0x0018
        /*0024*/ 	.byte	0x00, 0xf0, 0x21, 0x00


	//----- nvinfo : EIATTR_KPARAM_INFO
	.align		4
.L_15663:
        /*0028*/ 	.byte	0x04, 0x17
        /*002a*/ 	.short	(.L_15665 - .L_15664)
.L_15664:
        /*002c*/ 	.word	0x00000000
        /*0030*/ 	.short	0x0002
        /*0032*/ 	.short	0x0010
        /*0034*/ 	.byte	0x00, 0xf0, 0x21, 0x00


	//----- nvinfo : EIATTR_KPARAM_INFO
	.align		4
.L_15665:
        /*0038*/ 	.byte	0x04, 0x17
        /*003a*/ 	.short	(.L_15667 - .L_15666)
.L_15666:
        /*003c*/ 	.word	0x00000000
        /*0040*/ 	.short	0x0001
        /*0042*/ 	.short	0x0008
        /*0044*/ 	.byte	0x00, 0xf0, 0x21, 0x00


	//----- nvinfo : EIATTR_KPARAM_INFO
	.align		4
.L_15667:
        /*0048*/ 	.byte	0x04, 0x17
        /*004a*/ 	.short	(.L_15669 - .L_15668)
.L_15668:
        /*004c*/ 	.word	0x00000000
        /*0050*/ 	.short	0x0000
        /*0052*/ 	.short	0x0000
        /*0054*/ 	.byte	0x00, 0xf0, 0x21, 0x00


	//----- nvinfo : EIATTR_SPARSE_MMA_MASK
	.align		4
.L_15669:
        /*0058*/ 	.byte	0x03, 0x50
        /*005a*/ 	.short	0x0000


	//----- nvinfo : EIATTR_MAXREG_COUNT
	.align		4
        /*005c*/ 	.byte	0x03, 0x1b
        /*005e*/ 	.short	0x00ff


	//----- nvinfo : EIATTR_NUM_BARRIERS
	.align		4
        /*0060*/ 	.byte	0x02, 0x4c
        /*0062*/ 	.byte	0x01
	.zero		1


	//----- nvinfo : EIATTR_MERCURY_ISA_VERSION
	.align		4
        /*0064*/ 	.byte	0x03, 0x5f
        /*0066*/ 	.short	0x0101


	//----- nvinfo : EIATTR_EXIT_INSTR_OFFSETS
	.align		4
        /*0068*/ 	.byte	0x04, 0x1c
        /*006a*/ 	.short	(.L_15671 - .L_15670)


	//   ....[0]....
.L_15670:
        /*006c*/ 	.word	0x00000050


	//   ....[1]....
        /*0070*/ 	.word	0x000023c0


	//----- nvinfo : EIATTR_CRS_STACK_SIZE
	.align		4
.L_15671:
        /*0074*/ 	.byte	0x04, 0x1e
        /*0076*/ 	.short	(.L_15673 - .L_15672)
.L_15672:
        /*0078*/ 	.word	0x00000000


	//----- nvinfo : EIATTR_CBANK_PARAM_SIZE
	.align		4
.L_15673:
        /*007c*/ 	.byte	0x03, 0x19
        /*007e*/ 	.short	0x0028


	//----- nvinfo : EIATTR_PARAM_CBANK
	.align		4
        /*0080*/ 	.byte	0x04, 0x0a
        /*0082*/ 	.short	(.L_15675 - .L_15674)
	.align		4
.L_15674:
        /*0084*/ 	.word	index@(.nv.constant0._ZN2at6native43_GLOBAL__N__9ae7fba5_10_SoftMax_cu_9f978f6326cunn_SpatialSoftMaxForwardIdddlNS1_25LogSoftMaxForwardEpilogueEEEvPT1_PKT_T2_S9_S9_)
        /*0088*/ 	.short	0x0210
        /*008a*/ 	.short	0x0028


	//----- nvinfo : EIATTR_SW_WAR
	.align		4
.L_15675:
        /*008c*/ 	.byte	0x04, 0x36
        /*008e*/ 	.short	(.L_15677 - .L_15676)
.L_15676:
        /*0090*/ 	.word	0x00000008
.L_15677:


//--------------------- .nv.info._ZN2at6native43_GLOBAL__N__9ae7fba5_10_SoftMax_cu_9f978f6326cunn_SpatialSoftMaxForwardIdddiNS1_25LogSoftMaxForwardEpilogueEEEvPT1_PKT_T2_S9_S9_ --------------------------
	.section	.nv.info._ZN2at6native43_GLOBAL__N__9ae7fba5_10_SoftMax_cu_9f978f6326cunn_SpatialSoftMaxForwardIdddiNS1_25LogSoftMaxForwardEpilogueEEEvPT1_PKT_T2_S9_S9_,"",@"SHT_CUDA_INFO"
	.sectionflags	@""
	.align	4


	//----- nvinfo : EIATTR_CUDA_API_VERSION
	.align		4
        /*0000*/ 	.byte	0x04, 0x37
        /*0002*/ 	.short	(.L_15679 - .L_15678)
.L_15678:
        /*0004*/ 	.word	0x00000082


	//----- nvinfo : EIATTR_KPARAM_INFO
	.align		4
.L_15679:
        /*0008*/ 	.byte	0x04, 0x17
        /*000a*/ 	.short	(.L_15681 - .L_15680)
.L_15680:
        /*000c*/ 	.word	0x00000000
        /*0010*/ 	.short	0x0004
        /*0012*/ 	.short	0x0018
        /*0014*/ 	.byte	0x00, 0xf0, 0x11, 0x00


	//----- nvinfo : EIATTR_KPARAM_INFO
	.align		4
.L_15681:
        /*0018*/ 	.byte	0x04, 0x17
        /*001a*/ 	.short	(.L_15683 - .L_15682)
.L_15682:
        /*001c*/ 	.word	0x00000000
        /*0020*/ 	.short	0x0003
        /*0022*/ 	.short	0x0014
        /*0024*/ 	.byte	0x00, 0xf0, 0x11, 0x00


	//----- nvinfo : EIATTR_KPARAM_INFO
	.align		4
.L_15683:
        /*0028*/ 	.byte	0x04, 0x17
        /*002a*/ 	.short	(.L_15685 - .L_15684)
.L_15684:
        /*002c*/ 	.word	0x00000000
        /*0030*/ 	.short	0x0002
        /*0032*/ 	.short	0x0010
        /*0034*/ 	.byte	0x00, 0xf0, 0x11, 0x00


	//----- nvinfo : EIATTR_KPARAM_INFO
	.align		4
.L_15685:
        /*0038*/ 	.byte	0x04, 0x17
        /*003a*/ 	.short	(.L_15687 - .L_15686)
.L_15686:
        /*003c*/ 	.word	0x00000000
        /*0040*/ 	.short	0x0001
        /*0042*/ 	.short	0x0008
        /*0044*/ 	.byte	0x00, 0xf0, 0x21, 0x00


	//----- nvinfo : EIATTR_KPARAM_INFO
	.align		4
.L_15687:
        /*0048*/ 	.byte	0x04, 0x17
        /*004a*/ 	.short	(.L_15689 - .L_15688)
.L_15688:
        /*004c*/ 	.word	0x00000000
        /*0050*/ 	.short	0x0000
        /*0052*/ 	.short	0x0000
        /*0054*/ 	.byte	0x00, 0xf0, 0x21, 0x00


	//----- nvinfo : EIATTR_SPARSE_MMA_MASK
	.align		4
.L_15689:
        /*0058*/ 	.byte	0x03, 0x50
        /*005a*/ 	.short	0x0000


	//----- nvinfo : EIATTR_MAXREG_COUNT
	.align		4
        /*005c*/ 	.byte	0x03, 0x1b
        /*005e*/ 	.short	0x00ff


	//----- nvinfo : EIATTR_NUM_BARRIERS
	.align		4
        /*0060*/ 	.byte	0x02, 0x4c
        /*0062*/ 	.byte	0x01
	.zero		1


	//----- nvinfo : EIATTR_MERCURY_ISA_VERSION
	.align		4
        /*0064*/ 	.byte	0x03, 0x5f
        /*0066*/ 	.short	0x0101


	//----- nvinfo : EIATTR_EXIT_INSTR_OFFSETS
	.align		4
        /*0068*/ 	.byte	0x04, 0x1c
        /*006a*/ 	.short	(.L_15691 - .L_15690)


	//   ....[0]....
.L_15690:
        /*006c*/ 	.word	0x00000040


	//   ....[1]....
        /*0070*/ 	.word	0x00001dc0


	//----- nvinfo : EIATTR_CRS_STACK_SIZE
	.align		4
.L_15691:
        /*0074*/ 	.byte	0x04, 0x1e
        /*0076*/ 	.short	(.L_15693 - .L_15692)
.L_15692:
        /*0078*/ 	.word	0x00000000


	//----- nvinfo : EIATTR_CBANK_PARAM_SIZE
	.align		4
.L_15693:
        /*007c*/ 	.byte	0x03, 0x19
        /*007e*/ 	.short	0x001c


	//----- nvinfo : EIATTR_PARAM_CBANK
	.align		4
        /*0080*/ 	.byte	0x04, 0x0a
        /*0082*/ 	.short	(.L_15695 - .L_15694)
	.align		4
.L_15694:
        /*0084*/ 	.word	index@(.nv.constant0._ZN2at6native43_GLOBAL__N__9ae7fba5_10_SoftMax_cu_9f978f6326cunn_SpatialSoftMaxForwardIdddiNS1_25LogSoftMaxForwardEpilogueEEEvPT1_PKT_T2_S9_S9_)
        /*0088*/ 	.short	0x0210
        /*008a*/ 	.short	0x001c


	//----- nvinfo : EIATTR_SW_WAR
	.align		4
.L_15695:
        /*008c*/ 	.byte	0x04, 0x36
        /*008e*/ 	.short	(.L_15697 - .L_15696)
.L_15696:
        /*0090*/ 	.word	0x00000008
.L_15697:


//--------------------- .nv.info._ZN2at6native43_GLOBAL__N__9ae7fba5_10_SoftMax_cu_9f978f6319cunn_SoftMaxForwardILi8EN3c108BFloat16EffNS1_25LogSoftMaxForwardEpilogueEEEvPT2_PKT0_i --------------------------
	.section	.nv.info._ZN2at6native43_GLOBAL__N__9ae7fba5_10_SoftMax_cu_9f978f6319cunn_SoftMaxForwardILi8EN3c108BFloat16EffNS1_25LogSoftMaxForwardEpilogueEEEvPT2_PKT0_i,"",@"SHT_CUDA_INFO"
	.sectionflags	@""
	.align	4


	//----- nvinfo : EIATTR_CUDA_API_VERSION
	.align		4
        /*0000*/ 	.byte	0x04, 0x37
        /*0002*/ 	.short	(.L_15699 - .L_15698)
.L_15698:
        /*0004*/ 	.word	0x00000082


	//----- nvinfo : EIATTR_KPARAM_INFO
	.align		4
.L_15699:
        /*0008*/ 	.byte	0x04, 0x17
        /*000a*/ 	.short	(.L_15701 - .L_15700)
.L_15700:
        /*000c*/ 	.word	0x00000000
        /*0010*/ 	.short	0x0002
        /*0012*/ 	.short	0x0010
        /*0014*/ 	.byte	0x00, 0xf0, 0x11, 0x00


	//----- nvinfo : EIATTR_KPARAM_INFO
	.align		4
.L_15701:
        /*0018*/ 	.byte	0x04, 0x17
        /*001a*/ 	.short	(.L_15703 - .L_15702)
.L_15702:
        /*001c*/ 	.word	0x00000000
        /*0020*/ 	.short	0x0001
        /*0022*/ 	.short	0x0008
        /*0024*/ 	.byte	0x00, 0xf0, 0x21, 0x00


	//----- nvinfo : EIATTR_KPARAM_INFO
	.align		4
.L_15703:
        /*0028*/ 	.byte	0x04, 0x17
        /*002a*/ 	.short	(.L_15705 - .L_15704)
.L_15704:
        /*002c*/ 	.word	0x00000000
        /*0030*/ 	.short	0x0000
        /*0032*/ 	.short	0x0000
        /*0034*/ 	.byte	0x00, 0xf0, 0x21, 0x00


	//----- nvinfo : EIATTR_SPARSE_MMA_MASK
	.align		4
.L_15705:
        /*0038*/ 	.byte	0x03, 0x50
        /*003a*/ 	.short	0x0000


	//----- nvinfo : EIATTR_MAXREG_COUNT
	.align		4
        /*003c*/ 	.byte	0x03, 0x1b
        /*003e*/ 	.short	0x00ff


	//----- nvinfo : EIATTR_NUM_BARRIERS
	.align		4
        /*0040*/ 	.byte	0x02, 0x4c
        /*0042*/ 	.byte	0x01
	.zero		1


	//----- nvinfo : EIATTR_MERCURY_ISA_VERSION
	.align		4
        /*0044*/ 	.byte	0x03, 0x5f
        /*0046*/ 	.short	0x0101


	//----- nvinfo : EIATTR_COOP_GROUP_MASK_REGIDS
	.align		4
        /*0048*/ 	.byte	0x04, 0x29
        /*004a*/ 	.short	(.L_15707 - .L_15706)


	//   ....[0]....
.L_15706:
        /*004c*/ 	.word	0xffffffff


	//   ....[1]....
        /*0050*/ 	.word	0xffffffff


	//   ....[2]....
        /*0054*/ 	.word	0xffffffff


	//   ....[3]....
        /*0058*/ 	.word	0xffffffff


	//   ....[4]....
        /*005c*/ 	.word	0xffffffff


	//   ....[5]....
        /*0060*/ 	.word	0xffffffff


	//   ....[6]....
        /*0064*/ 	.word	0xffffffff


	//   ....[7]....
        /*0068*/ 	.word	0xffffffff


	//   ....[8]....
        /*006c*/ 	.word	0xffffffff


	//   ....[9]....
        /*0070*/ 	.word	0xffffffff


	//   ....[10]....
        /*0074*/ 	.word	0xffffffff


	//   ....[11]....
        /*0078*/ 	.word	0xffffffff


	//   ....[12]....
        /*007c*/ 	.word	0xffffffff


	//   ....[13]....
        /*0080*/ 	.word	0xffffffff


	//   ....[14]....
        /*0084*/ 	.word	0xffffffff


	//   ....[15]....
        /*0088*/ 	.word	0xffffffff


	//   ....[16]....
        /*008c*/ 	.word	0xffffffff


	//   ....[17]....
        /*0090*/ 	.word	0xffffffff


	//   ....[18]....
        /*0094*/ 	.word	0xffffffff


	//   ....[19]....
        /*0098*/ 	.word	0xffffffff


	//   ....[20]....
        /*009c*/ 	.word	0x05000006


	//   ....[21]....
        /*00a0*/ 	.word	0x05000006


	//   ....[22]....
        /*00a4*/ 	.word	0x05000006


	//   ....[23]....
        /*00a8*/ 	.word	0x05000006


	//   ....[24]....
        /*00ac*/ 	.word	0x05000006


	//   ....[25]....
        /*00b0*/ 	.word	0x05000006


	//   ....[26]....
        /*00b4*/ 	.word	0x05000006


	//   ....[27]....
        /*00b8*/ 	.word	0x05000006


	//   ....[28]....
        /*00bc*/ 	.word	0x05000006


	//   ....[29]....
        /*00c0*/ 	.word	0x05000006


	//----- nvinfo : EIATTR_COOP_GROUP_INSTR_OFFSETS
	.align		4
.L_15707:
        /*00c4*/ 	.byte	0x04, 0x28
        /*00c6*/ 	.short	(.L_15709 - .L_15708)


	//   ....[0]....
.L_15708:
        /*00c8*/ 	.word	0x00000710


	//   ....[1]....
        /*00cc*/ 	.word	0x000007f0


	//   ....[2]....
        /*00d0*/ 	.word	0x00000820


	//   ....[3]....
        /*00d4*/ 	.word	0x00000850


	//   ....[4]....
        /*00d8*/ 	.word	0x000008a0


	//   ....[5]....
        /*00dc*/ 	.word	0x00000980


	//   ....[6]....
        /*00e0*/ 	.word	0x000009b0


	//   ....[7]....
        /*00e4*/ 	.word	0x000009e0


	//   ....[8]....
        /*00e8*/ 	.word	0x00000a10


	//   ....[9]....
        /*00ec*/ 	.word	0x00000a40


	//   ....[10]....
        /*00f0*/ 	.word	0x00001130


	//   ....[11]....
        /*00f4*/ 	.word	0x000011c0


	//   ....[12]....
        /*00f8*/ 	.word	0x000011f0


	//   ....[13]....
        /*00fc*/ 	.word	0x00001210


	//   ....[14]....
        /*0100*/ 	.word	0x00001230


	//   ....[15]....
        /*0104*/ 	.word	0x000012b0


	//   ....[16]....
        /*0108*/ 	.word	0x000012d0


	//   ....[17]....
        /*010c*/ 	.word	0x000012f0


	//   ....[18]....
        /*0110*/ 	.word	0x00001310


	//   ....[19]....
        /*0114*/ 	.word	0x00001330


	//   ....[20]....
        /*0118*/ 	.word	0x00001c10


	//   ....[21]....
        /*011c*/ 	.word	0x00001c90


	//   ....[22]....
        /*0120*/ 	.word	0x00001d10


	//   ....[23]....
        /*0124*/ 	.word	0x00001d90


	//   ....[24]....
        /*0128*/ 	.word	0x00001e10


	//   ....[25]....
        /*012c*/ 	.word	0x00001ea0


	//   ....[26]....
        /*0130*/ 	.word	0x00001f10


	//   ....[27]....
        /*0134*/ 	.word	0x00001f80


	//   ....[28]....
        /*0138*/ 	.word	0x00001ff0


	//   ....[29]....
        /*013c*/ 	.word	0x00002060


	//----- nvinfo : EIATTR_EXIT_INSTR_OFFSETS
	.align		4
.L_15709:
        /*0140*/ 	.byte	0x04, 0x1c
        /*0142*/ 	.short	(.L_15711 - .L_15710)


	//   ....[0]....
.L_15710:
        /*0144*/ 	.word	0x00001430


	//   ....[1]....
        /*0148*/ 	.word	0x00001520


	//   ....[2]....
        /*014c*/ 	.word	0x00001b00


	//   ....[3]....
        /*0150*/ 	.word	0x00001bb0


	//----- nvinfo : EIATTR_CRS_STACK_SIZE
	.align		4
.L_15711:
        /*0154*/ 	.byte	0x04, 0x1e
        /*0156*/ 	.short	(.L_15713 - .L_15712)
.L_15712:
        /*0158*/ 	.word	0x00000000


	//----- nvinfo : EIATTR_CBANK_PARAM_SIZE
	.align		4
.L_15713:
        /*015c*/ 	.byte	0x03, 0x19
        /*015e*/ 	.short	0x0014


	//----- nvinfo : EIATTR_PARAM_CBANK
	.align		4
        /*0160*/ 	.byte	0x04, 0x0a
        /*0162*/ 	.short	(.L_15715 - .L_15714)
	.align		4
.L_15714:
        /*0164*/ 	.word	index@(.nv.constant0._ZN2at6native43_GLOBAL__N__9ae7fba5_10_SoftMax_cu_9f978f6319cunn_SoftMaxForwardILi8EN3c108BFloat16EffNS1_25LogSoftMaxForwardEpilogueEEEvPT2_PKT0_i)
        /*0168*/ 	.short	0x0210
        /*016a*/ 	.short	0x0014


	//----- nvinfo : EIATTR_SW_WAR
	.align		4
.L_15715:
        /*016c*/ 	.byte	0x04, 0x36
        /*016e*/ 	.short	(.L_15717 - .L_15716)
.L_15716:
        /*0170*/ 	.word	0x00000008
.L_15717:


//--------------------- .nv.info._ZN2at6native43_GLOBAL__N__9ae7fba5_10_SoftMax_cu_9f978f6323cunn_SoftMaxForwardSmemILi8EN3c108BFloat16EffNS1_25LogSoftMaxForwardEpilogueElEEvPT2_PKT0_T4_ --------------------------
	.section	.nv.info._ZN2at6native43_GLOBAL__N__9ae7fba5_10_SoftMax_cu_9f978f6323cunn_SoftMaxForwardSmemILi8EN3c108BFloat16EffNS1_25LogSoftMaxForwardEpilogueElEEvPT2_PKT0_T4_,"",@"SHT_CUDA_INFO"
	.sectionflags	@""
	.align	4


	//----- nvinfo : EIATTR_CUDA_API_VERSION
	.align		4
        /*0000*/ 	.byte	0x04, 0x37
        /*0002*/ 	.short	(.L_15719 - .L_15718)
.L_15718:
        /*0004*/ 	.word	0x00000082


	//----- nvinfo : EIATTR_KPARAM_INFO
	.align		4
.L_15719:
        /*0008*/ 	.byte	0x04, 0x17
        /*000a*/ 	.short	(.L_15721 - .L_15720)
.L_15720:
        /*000c*/ 	.word	0x00000000
        /*0010*/ 	.short	0x0002
        /*0012*/ 	.short	0x0010
        /*0014*/ 	.byte	0x00, 0xf0, 0x21, 0x00


	//----- nvinfo : EIATTR_KPARAM_INFO
	.align		4
.L_15721:
        /*0018*/ 	.byte	0x04, 0x17
        /*001a*/ 	.short	(.L_15723 - .L_15722)
.L_15722:
        /*001c*/ 	.word	0x00000000
        /*0020*/ 	.short	0x0001
        /*0022*/ 	.short	0x0008
        /*0024*/ 	.byte	0x00, 0xf0, 0x21, 0x00


	//----- nvinfo : EIATTR_KPARAM_INFO
	.align		4
.L_15723:
        /*0028*/ 	.byte	0x04, 0x17
        /*002a*/ 	.short	(.L_15725 - .L_15724)
.L_15724:
        /*002c*/ 	.word	0x00000000
        /*0030*/ 	.short	0x0000
        /*0032*/ 	.short	0x0000
        /*0034*/ 	.byte	0x00, 0xf0, 0x21, 0x00


	//----- nvinfo : EIATTR_SPARSE_MMA_MASK
	.align		4
.L_15725:
        /*0038*/ 	.byte	0x03, 0x50
        /*003a*/ 	.short	0x0000


	//----- nvinfo : EIATTR_MAXREG_COUNT
	.align		4
        /*003c*/ 	.byte	0x03, 0x1b
        /*003e*/ 	.short	0x00ff


	//----- nvinfo : EIATTR_NUM_BARRIERS
	.align		4
        /*0040*/ 	.byte	0x02, 0x4c
        /*0042*/ 	.byte	0x01
	.zero		1


	//----- nvinfo : EIATTR_MERCURY_ISA_VERSION
	.align		4
        /*0044*/ 	.byte	0x03, 0x5f
        /*0046*/ 	.short	0x0101


	//----- nvinfo : EIATTR_COOP_GROUP_MASK_REGIDS
	.align		4
        /*0048*/ 	.byte	0x04, 0x29
        /*004a*/ 	.short	(.L_15727 - .L_15726)


	//   ....[0]....
.L_15726:
        /*004c*/ 	.word	0xffffffff


	//   ....[1]....
        /*0050*/ 	.word	0xffffffff


	//   ....[2]....
        /*0054*/ 	.word	0xffffffff


	//   ....[3]....
        /*0058*/ 	.word	0xffffffff


	//   ....[4]....
        /*005c*/ 	.word	0xffffffff


	//   ....[5]....
        /*0060*/ 	.word	0xffffffff


	//   ....[6]....
        /*0064*/ 	.word	0xffffffff


	//   ....[7]....
        /*0068*/ 	.word	0xffffffff


	//   ....[8]....
        /*006c*/ 	.word	0xffffffff


	//   ....[9]....
        /*0070*/ 	.word	0xffffffff


	//   ....[10]....
        /*0074*/ 	.word	0xffffffff


	//   ....[11]....
        /*0078*/ 	.word	0xffffffff


	//   ....[12]....
        /*007c*/ 	.word	0xffffffff


	//   ....[13]....
        /*0080*/ 	.word	0xffffffff


	//   ....[14]....
        /*0084*/ 	.word	0xffffffff


	//   ....[15]....
        /*0088*/ 	.word	0xffffffff


	//   ....[16]....
        /*008c*/ 	.word	0xffffffff


	//   ....[17]....
        /*0090*/ 	.word	0xffffffff


	//   ....[18]....
        /*0094*/ 	.word	0xffffffff


	//   ....[19]....
        /*0098*/ 	.word	0xffffffff


	//   ....[20]....
        /*009c*/ 	.word	0x05000012


	//   ....[21]....
        /*00a0*/ 	.word	0x05000012


	//   ....[22]....
        /*00a4*/ 	.word	0x05000012


	//   ....[23]....
        /*00a8*/ 	.word	0x05000012


	//   ....[24]....
        /*00ac*/ 	.word	0x05000012


	//   ....[25]....
        /*00b0*/ 	.word	0x05000012


	//   ....[26]....
        /*00b4*/ 	.word	0x05000012


	//   ....[27]....
        /*00b8*/ 	.word	0x05000012


	//   ....[28]....
        /*00bc*/ 	.word	0x05000012


	//   ....[29]....
        /*00c0*/ 	.word	0x05000012


	//----- nvinfo : EIATTR_COOP_GROUP_INSTR_OFFSETS
	.align		4
.L_15727:
        /*00c4*/ 	.byte	0x04, 0x28
        /*00c6*/ 	.short	(.L_15729 - .L_15728)


	//   ....[0]....
.L_15728:
        /*00c8*/ 	.word	0x00000390


	//   ....[1]....
        /*00cc*/ 	.word	0x00000480


	//   ....[2]....
        /*00d0*/ 	.word	0x000004e0


	//   ....[3]....
        /*00d4*/ 	.word	0x00000520


	//   ....[4]....
        /*00d8*/ 	.word	0x00000570


	//   ....[5]....
        /*00dc*/ 	.word	0x00000620


	//   ....[6]....
        /*00e0*/ 	.word	0x00000650


	//   ....[7]....
        /*00e4*/ 	.word	0x00000680


	//   ....[8]....
        /*00e8*/ 	.word	0x000006b0


	//   ....[9]....
        /*00ec*/ 	.word	0x000006e0


	//   ....[10]....
        /*00f0*/ 	.word	0x00000b30


	//   ....[11]....
        /*00f4*/ 	.word	0x00000b90


	//   ....[12]....
        /*00f8*/ 	.word	0x00000bb0


	//   ....[13]....
        /*00fc*/ 	.word	0x00000bd0


	//   ....[14]....
        /*0100*/ 	.word	0x00000bf0


	//   ....[15]....
        /*0104*/ 	.word	0x00000c80


	//   ....[16]....
        /*0108*/ 	.word	0x00000ca0


	//   ....[17]....
        /*010c*/ 	.word	0x00000cc0


	//   ....[18]....
        /*0110*/ 	.word	0x00000ce0


	//   ....[19]....
        /*0114*/ 	.word	0x00000d00


	//   ....[20]....
        /*0118*/ 	.word	0x000010b0


	//   ....[21]....
        /*011c*/ 	.word	0x00001130


	//   ....[22]....
        /*0120*/ 	.word	0x000011b0


	//   ....[23]....
        /*0124*/ 	.word	0x00001230


	//   ....[24]....
        /*0128*/ 	.word	0x000012b0


	//   ....[25]....
        /*012c*/ 	.word	0x00001340


	//   ....[26]....
        /*0130*/ 	.word	0x000013b0


	//   ....[27]....
        /*0134*/ 	.word	0x00001420


	//   ....[28]....
        /*0138*/ 	.word	0x00001490


	//   ....[29]....
        /*013c*/ 	.word	0x00001500


	//----- nvinfo : EIATTR_EXIT_INSTR_OFFSETS
	.align		4
.L_15729:
        /*0140*/ 	.byte	0x04, 0x1c
        /*0142*/ 	.short	(.L_15731 - .L_15730)


	//   ....[0]....
.L_15730:
        /*0144*/ 	.word	0x00000d60


	//   ....[1]....
        /*0148*/ 	.word	0x00001050


	//----- nvinfo : EIATTR_CRS_STACK_SIZE
	.align		4
.L_15731:
        /*014c*/ 	.byte	0x04, 0x1e
        /*014e*/ 	.short	(.L_15733 - .L_15732)
.L_15732:
        /*0150*/ 	.word	0x00000000


	//----- nvinfo : EIATTR_CBANK_PARAM_SIZE
	.align		4
.L_15733:
        /*0154*/ 	.byte	0x03, 0x19
        /*0156*/ 	.short	0x0018


	//----- nvinfo : EIATTR_PARAM_CBANK
	.align		4
        /*0158*/ 	.byte	0x04, 0x0a
        /*015a*/ 	.short	(.L_15735 - .L_15734)
	.align		4
.L_15734:
        /*015c*/ 	.word	index@(.nv.constant0._ZN2at6native43_GLOBAL__N__9ae7fba5_10_SoftMax_cu_9f978f6323cunn_SoftMaxForwardSmemILi8EN3c108BFloat16EffNS1_25LogSoftMaxForwardEpilogueElEEvPT2_PKT0_T4_)
        /*0160*/ 	.short	0x0210
        /*0162*/ 	.short	0x0018


	//----- nvinfo : EIATTR_SW_WAR
	.align		4
.L_15735:
        /*0164*/ 	.byte	0x04, 0x36
        /*0166*/ 	.short	(.L_15737 - .L_15736)
.L_15736:
        /*0168*/ 	.word	0x00000008
.L_15737:


//--------------------- .nv.info._ZN2at6native43_GLOBAL__N__9ae7fba5_10_SoftMax_cu_9f978f6319cunn_SoftMaxForwardILi8EN3c108BFloat16EfS4_NS1_25LogSoftMaxForwardEpilogueEEEvPT2_PKT0_i --------------------------
	.section	.nv.info._ZN2at6native43_GLOBAL__N__9ae7fba5_10_SoftMax_cu_9f978f6319cunn_SoftMaxForwardILi8EN3c108BFloat16EfS4_NS1_25LogSoftMaxForwardEpilogueEEEvPT2_PKT0_i,"",@"SHT_CUDA_INFO"
	.sectionflags	@""
	.align	4


	//----- nvinfo : EIATTR_CUDA_API_VERSION
	.align		4
        /*0000*/ 	.byte	0x04, 0x37
        /*0002*/ 	.short	(.L_15739 - .L_15738)
.L_15738:
        /*0004*/ 	.word	0x00000082


	//----- nvinfo : EIATTR_KPARAM_INFO
	.align		4
.L_15739:
        /*0008*/ 	.byte	0x04, 0x17
        /*000a*/ 	.short	(.L_15741 - .L_15740)
.L_15740:
        /*000c*/ 	.word	0x00000000
        /*0010*/ 	.short	0x0002
        /*0012*/ 	.short	0x0010
        /*0014*/ 	.byte	0x00, 0xf0, 0x11, 0x00


	//----- nvinfo : EIATTR_KPARAM_INFO
	.align		4
.L_15741:
        /*0018*/ 	.byte	0x04, 0x17
        /*001a*/ 	.short	(.L_15743 - .L_15742)
.L_15742:
        /*001c*/ 	.word	0x00000000
        /*0020*/ 	.short	0x0001
        /*0022*/ 	.short	0x0008
        /*0024*/ 	.byte	0x00, 0xf0, 0x21, 0x00


	//----- nvinfo : EIATTR_KPARAM_INFO
	.align		4
.L_15743:
        /*0028*/ 	.byte	0x04, 0x17
        /*002a*/ 	.short	(.L_15745 - .L_15744)
.L_15744:
        /*002c*/ 	.word	0x00000000
        /*0030*/ 	.short	0x0000
        /*0032*/ 	.short	0x0000
        /*0034*/ 	.byte	0x00, 0xf0, 0x21, 0x00


	//----- nvinfo : EIATTR_SPARSE_MMA_MASK
	.align		4
.L_15745:
        /*0038*/ 	.byte	0x03, 0x50
        /*003a*/ 	.short	0x0000


	//----- nvinfo : EIATTR_MAXREG_COUNT
	.align		4
        /*003c*/ 	.byte	0x03, 0x1b
        /*003e*/ 	.short	0x00ff


	//----- nvinfo : EIATTR_NUM_BARRIERS
	.align		4
        /*0040*/ 	.byte	0x02, 0x4c
        /*0042*/ 	.byte	0x01
	.zero		1


	//----- nvinfo : EIATTR_MERCURY_ISA_VERSION
	.align		4
        /*0044*/ 	.byte	0x03, 0x5f
        /*0046*/ 	.short	0x0101


	//----- nvinfo : EIATTR_COOP_GROUP_MASK_REGIDS
	.align		4
        /*0048*/ 	.byte	0x04, 0x29
        /*004a*/ 	.short	(.L_15747 - .L_15746)


	//   ....[0]....
.L_15746:
        /*004c*/ 	.word	0xffffffff


	//   ....[1]....
        /*0050*/ 	.word	0xffffffff


	//   ....[2]....
        /*0054*/ 	.word	0xffffffff


	//   ....[3]....
        /*0058*/ 	.word	0xffffffff


	//   ....[4]....
        /*005c*/ 	.word	0xffffffff


	//   ....[5]....
        /*0060*/ 	.word	0xffffffff


	//   ....[6]....
        /*0064*/ 	.word	0xffffffff


	//   ....[7]....
        /*0068*/ 	.word	0xffffffff


	//   ....[8]....
        /*006c*/ 	.word	0xffffffff


	//   ....[9]....
        /*0070*/ 	.word	0xffffffff


	//   ....[10]....
        /*0074*/ 	.word	0xffffffff


	//   ....[11]....
        /*0078*/ 	.word	0xffffffff


	//   ....[12]....
        /*007c*/ 	.word	0xffffffff


	//   ....[13]....
        /*0080*/ 	.word	0xffffffff


	//   ....[14]....
        /*0084*/ 	.word	0xffffffff


	//   ....[15]....
        /*0088*/ 	.word	0xffffffff


	//   ....[16]....
        /*008c*/ 	.word	0xffffffff


	//   ....[17]....
        /*0090*/ 	.word	0xffffffff


	//   ....[18]....
        /*0094*/ 	.word	0xffffffff


	//   ....[19]....
        /*0098*/ 	.word	0xffffffff


	//   ....[20]....
        /*009c*/ 	.word	0x05000006


	//   ....[21]....
        /*00a0*/ 	.word	0x05000006


	//   ....[22]....
        /*00a4*/ 	.word	0x05000006


	//   ....[23]....
        /*00a8*/ 	.word	0x05000006


	//   ....[24]....
        /*00ac*/ 	.word	0x05000006


	//   ....[25]....
        /*00b0*/ 	.word	0x05000006


	//   ....[26]....
        /*00b4*/ 	.word	0x05000006


	//   ....[27]....
        /*00b8*/ 	.word	0x05000006


	//   ....[28]....
        /*00bc*/ 	.word	0x05000006


	//   ....[29]....
        /*00c0*/ 	.word	0x05000006


	//----- nvinfo : EIATTR_COOP_GROUP_INSTR_OFFSETS
	.align		4
.L_15747:
        /*00c4*/ 	.byte	0x04, 0x28
        /*00c6*/ 	.short	(.L_15749 - .L_15748)


	//   ....[0]....
.L_15748:
        /*00c8*/ 	.word	0x00000710


	//   ....[1]....
        /*00cc*/ 	.word	0x000007e0


	//   ....[2]....
        /*00d0*/ 	.word	0x00000810


	//   ....[3]....
        /*00d4*/ 	.word	0x00000850


	//   ....[4]....
        /*00d8*/ 	.word	0x000008b0


	//   ....[5]....
        /*00dc*/ 	.word	0x00000980


	//   ....[6]....
        /*00e0*/ 	.word	0x000009b0


	//   ....[7]....
        /*00e4*/ 	.word	0x000009e0


	//   ....[8]....
        /*00e8*/ 	.word	0x00000a10


	//   ....[9]....
        /*00ec*/ 	.word	0x00000a40


	//   ....[10]....
        /*00f0*/ 	.word	0x00001130


	//   ....[11]....
        /*00f4*/ 	.word	0x000011c0


	//   ....[12]....
        /*00f8*/ 	.word	0x000011f0


	//   ....[13]....
        /*00fc*/ 	.word	0x00001210


	//   ....[14]....
        /*0100*/ 	.word	0x00001230


	//   ....[15]....
        /*0104*/ 	.word	0x000012b0


	//   ....[16]....
        /*0108*/ 	.word	0x000012d0


	//   ....[17]....
        /*010c*/ 	.word	0x000012f0


	//   ....[18]....
        /*0110*/ 	.word	0x00001310


	//   ....[19]....
        /*0114*/ 	.word	0x00001330


	//   ....[20]....
        /*0118*/ 	.word	0x00001c60


	//   ....[21]....
        /*011c*/ 	.word	0x00001ce0


	//   ....[22]....
        /*0120*/ 	.word	0x00001d60


	//   ....[23]....
        /*0124*/ 	.word	0x00001de0


	//   ....[24]....
        /*0128*/ 	.word	0x00001e60


	//   ....[25]....
        /*012c*/ 	.word	0x00001ef0


	//   ....[26]....
        /*0130*/ 	.word	0x00001f60


	//   ....[27]....
        /*0134*/ 	.word	0x00001fd0


	//   ....[28]....
        /*0138*/ 	.word	0x00002040


	//   ....[29]....
        /*013c*/ 	.word	0x000020b0


	//----- nvinfo : EIATTR_EXIT_INSTR_OFFSETS
	.align		4
.L_15749:
        /*0140*/ 	.byte	0x04, 0x1c
        /*0142*/ 	.short	(.L_15751 - .L_15750)


	//   ....[0]....
.L_15750:
        /*0144*/ 	.word	0x00001430


	//   ....[1]....
        /*0148*/ 	.word	0x00001540


	//   ....[2]....
        /*014c*/ 	.word	0x00001b40


	//   ....[3]....
        /*0150*/ 	.word	0x00001c00


	//----- nvinfo : EIATTR_CRS_STACK_SIZE
	.align		4
.L_15751:
        /*0154*/ 	.byte	0x04, 0x1e
        /*0156*/ 	.short	(.L_15753 - .L_15752)
.L_15752:
        /*0158*/ 	.word	0x00000000


	//----- nvinfo : EIATTR_CBANK_PARAM_SIZE
	.align		4
.L_15753:
        /*015c*/ 	.byte	0x03, 0x19
        /*015e*/ 	.short	0x0014


	//----- nvinfo : EIATTR_PARAM_CBANK
	.align		4
        /*0160*/ 	.byte	0x04, 0x0a
        /*0162*/ 	.short	(.L_15755 - .L_15754)
	.align		4
.L_15754:
        /*0164*/ 	.word	index@(.nv.constant0._ZN2at6native43_GLOBAL__N__9ae7fba5_10_SoftMax_cu_9f978f6319cunn_SoftMaxForwardILi8EN3c108BFloat16EfS4_NS1_25LogSoftMaxForwardEpilogueEEEvPT2_PKT0_i)
        /*0168*/ 	.short	0x0210
        /*016a*/ 	.short	0x0014


	//----- nvinfo : EIATTR_SW_WAR
	.align		4
.L_15755:
        /*016c*/ 	.byte	0x04, 0x36
        /*016e*/ 	.short	(.L_15757 - .L_15756)
.L_15756:
        /*0170*/ 	.word	0x00000008
.L_15757:


//--------------------- .nv.info._ZN2at6native43_GLOBAL__N__9ae7fba5_10_SoftMax_cu_9f978f6323cunn_SoftMaxForwardSmemILi8EN3c108BFloat16EfS4_NS1_25LogSoftMaxForwardEpilogueElEEvPT2_PKT0_T4_ --------------------------
	.section	.nv.info._ZN2at6native43_GLOBAL__N__9ae7fba5_10_SoftMax_cu_9f978f6323cunn_SoftMaxForwardSmemILi8EN3c108BFloat16EfS4_NS1_25LogSoftMaxForwardEpilogueElEEvPT2_PKT0_T4_,"",@"SHT_CUDA_INFO"
	.sectionflags	@""
	.align	4


	//----- nvinfo : EIATTR_CUDA_API_VERSION
	.align		4
        /*0000*/ 	.byte	0x04, 0x37
        /*0002*/ 	.short	(.L_15759 - .L_15758)
.L_15758:
        /*0004*/ 	.word	0x00000082


	//----- nvinfo : EIATTR_KPARAM_INFO
	.align		4
.L_15759:
        /*0008*/ 	.byte	0x04, 0x17
        /*000a*/ 	.short	(.L_15761 - .L_15760)
.L_15760:
        /*000c*/ 	.word	0x00000000
        /*0010*/ 	.short	0x0002
        /*0012*/ 	.short	0x0010
        /*0014*/ 	.byte	0x00, 0xf0, 0x21, 0x00


	//----- nvinfo : EIATTR_KPARAM_INFO
	.align		4
.L_15761:
        /*0018*/ 	.byte	0x04, 0x17
        /*001a*/ 	.short	(.L_15763 - .L_15762)
.L_15762:
        /*001c*/ 	.word	0x00000000
        /*0020*/ 	.short	0x0001
        /*0022*/ 	.short	0x0008
        /*0024*/ 	.byte	0x00, 0xf0, 0x21, 0x00


	//----- nvinfo : EIATTR_KPARAM_INFO
	.align		4
.L_15763:
        /*0028*/ 	.byte	0x04, 0x17
        /*002a*/ 	.short	(.L_15765 - .L_15764)
.L_15764:
        /*002c*/ 	.word	0x00000000
        /*0030*/ 	.short	0x0000
        /*0032*/ 	.short	0x0000
        /*0034*/ 	.byte	0x00, 0xf0, 0x21, 0x00


	//----- nvinfo : EIATTR_SPARSE_MMA_MASK
	.align		4
.L_15765:
        /*0038*/ 	.byte	0x03, 0x50
        /*003a*/ 	.short	0x0000


	//----- nvinfo : EIATTR_MAXREG_COUNT
	.align		4
        /*003c*/ 	.byte	0x03, 0x1b
        /*003e*/ 	.short	0x00ff


	//----- nvinfo : EIATTR_NUM_BARRIERS
	.align		4
        /*0040*/ 	.byte	0x02, 0x4c
        /*0042*/ 	.byte	0x01
	.zero		1


	//----- nvinfo : EIATTR_MERCURY_ISA_VERSION
	.align		4
        /*0044*/ 	.byte	0x03, 0x5f
        /*0046*/ 	.short	0x0101


	//----- nvinfo : EIATTR_COOP_GROUP_MASK_REGIDS
	.align		4
        /*0048*/ 	.byte	0x04, 0x29
        /*004a*/ 	.short	(.L_15767 - .L_15766)


	//   ....[0]....
.L_15766:
        /*004c*/ 	.word	0xffffffff


	//   ....[1]....
        /*0050*/ 	.word	0xffffffff


	//   ....[2]....
        /*0054*/ 	.word	0xffffffff


	//   ....[3]....
        /*0058*/ 	.word	0xffffffff


	//   ....[4]....
        /*005c*/ 	.word	0xffffffff


	//   ....[5]....
        /*0060*/ 	.word	0xffffffff


	//   ....[6]....
        /*0064*/ 	.word	0xffffffff


	//   ....[7]....
        /*0068*/ 	.word	0xffffffff


	//   ....[8]....
        /*006c*/ 	.word	0xffffffff


	//   ....[9]....
        /*0070*/ 	.word	0xffffffff


	//   ....[10]....
        /*0074*/ 	.word	0xffffffff


	//   ....[11]....
        /*0078*/ 	.word	0xffffffff


	//   ....[12]....
        /*007c*/ 	.word	0xffffffff


	//   ....[13]....
        /*0080*/ 	.word	0xffffffff


	//   ....[14]....
        /*0084*/ 	.word	0xffffffff


	//   ....[15]....
        /*0088*/ 	.word	0xffffffff


	//   ....[16]....
        /*008c*/ 	.word	0xffffffff


	//   ....[17]....
        /*0090*/ 	.word	0xffffffff


	//   ....[18]....
        /*0094*/ 	.word	0xffffffff


	//   ....[19]....
        /*0098*/ 	.word	0xffffffff


	//   ....[20]....
        /*009c*/ 	.word	0x05000012


	//   ....[21]....
        /*00a0*/ 	.word	0x05000012


	//   ....[22]....
        /*00a4*/ 	.word	0x05000012


	//   ....[23]....
        /*00a8*/ 	.word	0x05000012


	//   ....[24]....
        /*00ac*/ 	.word	0x05000012


	//   ....[25]....
        /*00b0*/ 	.word	0x05000012


	//   ....[26]....
        /*00b4*/ 	.word	0x05000012


	//   ....[27]....
        /*00b8*/ 	.word	0x05000012


	//   ....[28]....
        /*00bc*/ 	.word	0x05000012


	//   ....[29]....
        /*00c0*/ 	.word	0x05000012


	//----- nvinfo : EIATTR_COOP_GROUP_INSTR_OFFSETS
	.align		4
.L_15767:
        /*00c4*/ 	.byte	0x04, 0x28
        /*00c6*/ 	.short	(.L_15769 - .L_15768)


	//   ....[0]....
.L_15768:
        /*00c8*/ 	.word	0x00000390


	//   ....[1]....
        /*00cc*/ 	.word	0x00000480


	//   ....[2]....
        /*00d0*/ 	.word	0x000004e0


	//   ....[3]....
        /*00d4*/ 	.word	0x00000520


	//   ....[4]....
        /*00d8*/ 	.word	0x00000560


	//   ....[5]....
        /*00dc*/ 	.word	0x00000620


	//   ....[6]....
        /*00e0*/ 	.word	0x00000650


	//   ....[7]....
        /*00e4*/ 	.word	0x00000680


	//   ....[8]....
        /*00e8*/ 	.word	0x000006b0


	//   ....[9]....
        /*00ec*/ 	.word	0x000006e0


	//   ....[10]....
        /*00f0*/ 	.word	0x00000b30


	//   ....[11]....
        /*00f4*/ 	.word	0x00000ba0


	//   ....[12]....
        /*00f8*/ 	.word	0x00000bc0


	//   ....[13]....
        /*00fc*/ 	.word	0x00000be0


	//   ....[14]....
        /*0100*/ 	.word	0x00000c00


	//   ....[15]....
        /*0104*/ 	.word	0x00000c80


	//   ....[16]....
        /*0108*/ 	.word	0x00000ca0


	//   ....[17]....
        /*010c*/ 	.word	0x00000cc0


	//   ....[18]....
        /*0110*/ 	.word	0x00000ce0


	//   ....[19]....
        /*0114*/ 	.word	0x00000d00


	//   ....[20]....
        /*0118*/ 	.word	0x000010e0


	//   ....[21]....
        /*011c*/ 	.word	0x00001160


	//   ....[22]....
        /*0120*/ 	.word	0x000011e0


	//   ....[23]....
        /*0124*/ 	.word	0x00001260


	//   ....[24]....
        /*0128*/ 	.word	0x000012e0


	//   ....[25]....
        /*012c*/ 	.word	0x00001360


	//   ....[26]....
        /*0130*/ 	.word	0x000013d0


	//   ....[27]....
        /*0134*/ 	.word	0x00001440


	//   ....[28]....
        /*0138*/ 	.word	0x000014b0


	//   ....[29]....
        /*013c*/ 	.word	0x00001520


	//----- nvinfo : EIATTR_EXIT_INSTR_OFFSETS
	.align		4
.L_15769:
        /*0140*/ 	.byte	0x04, 0x1c
        /*0142*/ 	.short	(.L_15771 - .L_15770)


	//   ....[0]....
.L_15770:
        /*0144*/ 	.word	0x00000d60


	//   ....[1]....
        /*0148*/ 	.word	0x00001080


	//----- nvinfo : EIATTR_CRS_STACK_SIZE
	.align		4
.L_15771:
        /*014c*/ 	.byte	0x04, 0x1e
        /*014e*/ 	.short	(.L_15773 - .L_15772)
.L_15772:
        /*0150*/ 	.word	0x00000000


	//----- nvinfo : EIATTR_CBANK_PARAM_SIZE
	.align		4
.L_15773:
        /*0154*/ 	.byte	0x03, 0x19
        /*0156*/ 	.short	0x0018


	//----- nvinfo : EIATTR_PARAM_CBANK
	.align		4
        /*0158*/ 	.byte	0x04, 0x0a
        /*015a*/ 	.short	(.L_15775 - .L_15774)
	.align		4
.L_15774:
        /*015c*/ 	.word	index@(.nv.constant0._ZN2at6native43_GLOBAL__N__9ae7fba5_10_SoftMax_cu_9f978f6323cunn_SoftMaxForwardSmemILi8EN3c108BFloat16EfS4_NS1_25LogSoftMaxForwardEpilogueElEEvPT2_PKT0_T4_)
        /*0160*/ 	.short	0x0210
        /*0162*/ 	.short	0x0018


	//----- nvinfo : EIATTR_SW_WAR
	.align		4
.L_15775:
        /*0164*/ 	.byte	0x04, 0x36
        /*0166*/ 	.short	(.L_15777 - .L_15776)
.L_15776:
        /*0168*/ 	.word	0x00000008
.L_15777:


//--------------------- .nv.info._ZN2at6native43_GLOBAL__N__9ae7fba5_10_SoftMax_cu_9f978f6322cunn_SoftMaxForwardRegIN3c108BFloat16EfS4_NS1_25LogSoftMaxForwardEpilogueElLi9EEEvPT1_PKT_T3_ --------------------------
	.section	.nv.info._ZN2at6native43_GLOBAL__N__9ae7fba5_10_SoftMax_cu_9f978f6322cunn_SoftMaxForwardRegIN3c108BFloat16EfS4_NS1_25LogSoftMaxForwardEpilogueElLi9EEEvPT1_PKT_T3_,"",@"SHT_CUDA_INFO"
	.sectionflags	@""
	.align	4


	//----- nvinfo : EIATTR_CUDA_API_VERSION
	.align		4
        /*0000*/ 	.byte	0x04, 0x37
        /*0002*/ 	.short	(.L_15779 - .L_15778)
.L_15778:
        /*0004*/ 	.word	0x00000082


	//----- nvinfo : EIATTR_KPARAM_INFO
	.align		4
.L_15779:
        /*0008*/ 	.byte	0x04, 0x17
        /*000a*/ 	.short	(.L_15781 - .L_15780)
.L_15780:
        /*000c*/ 	.word	0x00000000
        /*0010*/ 	.short	0x0002
        /*0012*/ 	.short	0x0010
        /*0014*/ 	.byte	0x00, 0xf0, 0x21, 0x00


	//----- nvinfo : EIATTR_KPARAM_INFO
	.align		4
.L_15781:
        /*0018*/ 	.byte	0x04, 0x17
        /*001a*/ 	.short	(.L_15783 - .L_15782)
.L_15782:
        /*001c*/ 	.word	0x00000000
        /*0020*/ 	.short	0x0001
        /*0022*/ 	.short	0x0008
        /*0024*/ 	.byte	0x00, 0xf0, 0x21, 0x00


	//----- nvinfo : EIATTR_KPARAM_INFO
	.align		4
.L_15783:
        /*0028*/ 	.byte	0x04, 0x17
        /*002a*/ 	.short	(.L_15785 - .L_15784)
.L_15784:
        /*002c*/ 	.word	0x00000000
        /*0030*/ 	.short	0x0000
        /*0032*/ 	.short	0x0000
        /*0034*/ 	.byte	0x00, 0xf0, 0x21, 0x00


	//----- nvinfo : EIATTR_SPARSE_MMA_MASK
	.align		4
.L_15785:
        /*0038*/ 	.byte	0x03, 0x50
        /*003a*/ 	.short	0x0000


	//----- nvinfo : EIATTR_MAXREG_COUNT
	.align		4
        /*003c*/ 	.byte	0x03, 0x1b
        /*003e*/ 	.short	0x00ff


	//----- nvinfo : EIATTR_NUM_BARRIERS
	.align		4
        /*0040*/ 	.byte	0x02, 0x4c
        /*0042*/ 	.byte	0x01
	.zero		1


	//----- nvinfo : EIATTR_MERCURY_ISA_VERSION
	.align		4
        /*0044*/ 	.byte	0x03, 0x5f
        /*0046*/ 	.short	0x0101


	//----- nvinfo : EIATTR_COOP_GROUP_MASK_REGIDS
	.align		4
        /*0048*/ 	.byte	0x04, 0x29
        /*004a*/ 	.short	(.L_15787 - .L_15786)


	//   ....[0]....
.L_15786:
        /*004c*/ 	.word	0xffffffff


	//   ....[1]....
        /*0050*/ 	.word	0xffffffff


	//   ....[2]....
        /*0054*/ 	.word	0xffffffff


	//   ....[3]....
        /*0058*/ 	.word	0xffffffff


	//   ....[4]....
        /*005c*/ 	.word	0xffffffff


	//   ....[5]....
        /*0060*/ 	.word	0xffffffff


	//   ....[6]....
        /*0064*/ 	.word	0xffffffff


	//   ....[7]....
        /*0068*/ 	.word	0xffffffff


	//   ....[8]....
        /*006c*/ 	.word	0xffffffff


	//   ....[9]....
        /*0070*/ 	.word	0xffffffff


	//   ....[10]....
        /*0074*/ 	.word	0xffffffff


	//   ....[11]....
        /*0078*/ 	.word	0xffffffff


	//   ....[12]....
        /*007c*/ 	.word	0xffffffff


	//   ....[13]....
        /*0080*/ 	.word	0xffffffff


	//   ....[14]....
        /*0084*/ 	.word	0xffffffff


	//   ....[15]....
        /*0088*/ 	.word	0xffffffff


	//   ....[16]....
        /*008c*/ 	.word	0xffffffff


	//   ....[17]....
        /*0090*/ 	.word	0xffffffff


	//   ....[18]....
        /*0094*/ 	.word	0xffffffff


	//   ....[19]....
        /*0098*/ 	.word	0xffffffff


	//   ....[20]....
        /*009c*/ 	.word	0x05000019


	//   ....[21]....
        /*00a0*/ 	.word	0x05000019


	//   ....[22]....
        /*00a4*/ 	.word	0x05000019


	//   ....[23]....
        /*00a8*/ 	.word	0x05000019


	//   ....[24]....
        /*00ac*/ 	.word	0x05000019


	//   ....[25]....
        /*00b0*/ 	.word	0x05000019


	//   ....[26]....
        /*00b4*/ 	.word	0x05000019


	//   ....[27]....
        /*00b8*/ 	.word	0x05000019


	//   ....[28]....
        /*00bc*/ 	.word	0x05000019


	//   ....[29]....
        /*00c0*/ 	.word	0x05000019


	//----- nvinfo : EIATTR_COOP_GROUP_INSTR_OFFSETS
	.align		4
.L_15787:
        /*00c4*/ 	.byte	0x04, 0x28
        /*00c6*/ 	.short	(.L_15789 - .L_15788)


	//   ....[0]....
.L_15788:
        /*00c8*/ 	.word	0x000007f0


	//   ....[1]....
        /*00cc*/ 	.word	0x00000820


	//   ....[2]....
        /*00d0*/ 	.word	0x00000850


	//   ....[3]....
        /*00d4*/ 	.word	0x00000880


	//   ....[4]....
        /*00d8*/ 	.word	0x000008b0


	//   ....[5]....
        /*00dc*/ 	.word	0x00000a70


	//   ....[6]....
        /*00e0*/ 	.word	0x00000aa0


	//   ....[7]....
        /*00e4*/ 	.word	0x00000ad0


	//   ....[8]....
        /*00e8*/ 	.word	0x00000b00


	//   ....[9]....
        /*00ec*/ 	.word	0x00000b30


	//   ....[10]....
        /*00f0*/ 	.word	0x00001040


	//   ....[11]....
        /*00f4*/ 	.word	0x00001060


	//   ....[12]....
        /*00f8*/ 	.word	0x00001080


	//   ....[13]....
        /*00fc*/ 	.word	0x000010a0


	//   ....[14]....
        /*0100*/ 	.word	0x000010c0


	//   ....[15]....
        /*0104*/ 	.word	0x00001160


	//   ....[16]....
        /*0108*/ 	.word	0x00001180


	//   ....[17]....
        /*010c*/ 	.word	0x000011a0


	//   ....[18]....
        /*0110*/ 	.word	0x000011c0


	//   ....[19]....
        /*0114*/ 	.word	0x000011e0


	//   ....[20]....
        /*0118*/ 	.word	0x00001c90


	//   ....[21]....
        /*011c*/ 	.word	0x00001d10


	//   ....[22]....
        /*0120*/ 	.word	0x00001d90


	//   ....[23]....
        /*0124*/ 	.word	0x00001e10


	//   ....[24]....
        /*0128*/ 	.word	0x00001e90


	//   ....[25]....
        /*012c*/ 	.word	0x00001f10


	//   ....[26]....
        /*0130*/ 	.word	0x00001f80


	//   ....[27]....
        /*0134*/ 	.word	0x00001ff0


	//   ....[28]....
        /*0138*/ 	.word	0x00002060


	//   ....[29]....
        /*013c*/ 	.word	0x000020d0


	//----- nvinfo : EIATTR_EXIT_INSTR_OFFSETS
	.align		4
.L_15789:
        /*0140*/ 	.byte	0x04, 0x1c
        /*0142*/ 	.short	(.L_15791 - .L_15790)


	//   ....[0]....
.L_15790:
        /*0144*/ 	.word	0x00001b20


	//   ....[1]....
        /*0148*/ 	.word	0x00001c30


	//----- nvinfo : EIATTR_CRS_STACK_SIZE
	.align		4
.L_15791:
        /*014c*/ 	.byte	0x04, 0x1e
        /*014e*/ 	.short	(.L_15793 - .L_15792)
.L_15792:
        /*0150*/ 	.word	0x00000000


	//----- nvinfo : EIATTR_CBANK_PARAM_SIZE
	.align		4
.L_15793:
        /*0154*/ 	.byte	0x03, 0x19
        /*0156*/ 	.short	0x0018


	//----- nvinfo : EIATTR_PARAM_CBANK
	.align		4
        /*0158*/ 	.byte	0x04, 0x0a
        /*015a*/ 	.short	(.L_15795 - .L_15794)
	.align		4
.L_15794:
        /*015c*/ 	.word	index@(.nv.constant0._ZN2at6native43_GLOBAL__N__9ae7fba5_10_SoftMax_cu_9f978f6322cunn_SoftMaxForwardRegIN3c108BFloat16EfS4_NS1_25LogSoftMaxForwardEpilogueElLi9EEEvPT1_PKT_T3_)
        /*0160*/ 	.short	0x0210
        /*0162*/ 	.short	0x0018


	//----- nvinfo : EIATTR_SW_WAR
	.align		4
.L_15795:
        /*0164*/ 	.byte	0x04, 0x36
        /*0166*/ 	.short	(.L_15797 - .L_15796)
.L_15796:
        /*0168*/ 	.word	0x00000008
.L_15797:


//--------------------- .nv.info._ZN2at6native43_GLOBAL__N__9ae7fba5_10_SoftMax_cu_9f978f6322cunn_SoftMaxForwardRegIN3c108BFloat16EfS4_NS1_25LogSoftMaxForwardEpilogueElLi8EEEvPT1_PKT_T3_ --------------------------
	.section	.nv.info._ZN2at6native43_GLOBAL__N__9ae7fba5_10_SoftMax_cu_9f978f6322cunn_SoftMaxForwardRegIN3c108BFloat16EfS4_NS1_25LogSoftMaxForwardEpilogueElLi8EEEvPT1_PKT_T3_,"",@"SHT_CUDA_INFO"
	.sectionflags	@""
	.align	4


	//----- nvinfo : EIATTR_CUDA_API_VERSION
	.align		4
        /*0000*/ 	.byte	0x04, 0x37
        /*0002*/ 	.short	(.L_15799 - .L_15798)
.L_15798:
        /*0004*/ 	.word	0x00000082


	//----- nvinfo : EIATTR_KPARAM_INFO
	.align		4
.L_15799:
        /*0008*/ 	.byte	0x04, 0x17
        /*000a*/ 	.short	(.L_15801 - .L_15800)
.L_15800:
        /*000c*/ 	.word	0x00000000
        /*0010*/ 	.short	0x0002
        /*0012*/ 	.short	0x0010
        /*0014*/ 	.byte	0x00, 0xf0, 0x21, 0x00


	//----- nvinfo : EIATTR_KPARAM_INFO
	.align		4
.L_15801:
        /*0018*/ 	.byte	0x04, 0x17
        /*001a*/ 	.short	(.L_15803 - .L_15802)
.L_15802:
        /*001c*/ 	.word	0x00000000
        /*0020*/ 	.short	0x0001
        /*0022*/ 	.short	0x0008
        /*0024*/ 	.byte	0x00, 0xf0, 0x21, 0x00


	//----- nvinfo : EIATTR_KPARAM_INFO
	.align		4
.L_15803:
        /*0028*/ 	.byte	0x04, 0x17
        /*002a*/ 	.short	(.L_15805 - .L_15804)
.L_15804:
        /*002c*/ 	.word	0x00000000
        /*0030*/ 	.short	0x0000
        /*0032*/ 	.short	0x0000
        /*0034*/ 	.byte	0x00, 0xf0, 0x21, 0x00


	//----- nvinfo : EIATTR_SPARSE_MMA_MASK
	.align		4
.L_15805:
        /*0038*/ 	.byte	0x03, 0x50
        /*003a*/ 	.short	0x0000


	//----- nvinfo : EIATTR_MAXREG_COUNT
	.align		4
        /*003c*/ 	.byte	0x03, 0x1b
        /*003e*/ 	.short	0x00ff


	//----- nvinfo : EIATTR_NUM_BARRIERS
	.align		4
        /*0040*/ 	.byte	0x02, 0x4c
        /*0042*/ 	.byte	0x01
	.zero		1


	//----- nvinfo : EIATTR_MERCURY_ISA_VERSION
	.align		4
        /*0044*/ 	.byte	0x03, 0x5f
        /*0046*/ 	.short	0x0101


	//----- nvinfo : EIATTR_COOP_GROUP_MASK_REGIDS
	.align		4
        /*0048*/ 	.byte	0x04, 0x29
        /*004a*/ 	.short	(.L_15807 - .L_15806)


	//   ....[0]....
.L_15806:
        /*004c*/ 	.word	0xffffffff


	//   ....[1]....
        /*0050*/ 	.word	0xffffffff


	//   ....[2]....
        /*0054*/ 	.word	0xffffffff


	//   ....[3]....
        /*0058*/ 	.word	0xffffffff


	//   ....[4]....
        /*005c*/ 	.word	0xffffffff


	//   ....[5]....
        /*0060*/ 	.word	0xffffffff


	//   ....[6]....
        /*0064*/ 	.word	0xffffffff


	//   ....[7]....
        /*0068*/ 	.word	0xffffffff


	//   ....[8]....
        /*006c*/ 	.word	0xffffffff


	//   ....[9]....
        /*0070*/ 	.word	0xffffffff


	//   ....[10]....
        /*0074*/ 	.word	0xffffffff


	//   ....[11]....
        /*0078*/ 	.word	0xffffffff


	//   ....[12]....
        /*007c*/ 	.word	0xffffffff


	//   ....[13]....
        /*0080*/ 	.word	0xffffffff


	//   ....[14]....
        /*0084*/ 	.word	0xffffffff


	//   ....[15]....
        /*0088*/ 	.word	0xffffffff


	//   ....[16]....
        /*008c*/ 	.word	0xffffffff


	//   ....[17]....
        /*0090*/ 	.word	0xffffffff


	//   ....[18]....
        /*0094*/ 	.word	0xffffffff


	//   ....[19]....
        /*0098*/ 	.word	0xffffffff


	//   ....[20]....
        /*009c*/ 	.word	0x05000015


	//   ....[21]....
        /*00a0*/ 	.word	0x05000015


	//   ....[22]....
        /*00a4*/ 	.word	0x05000015


	//   ....[23]....
        /*00a8*/ 	.word	0x05000015


	//   ....[24]....
        /*00ac*/ 	.word	0x05000015


	//   ....[25]....
        /*00b0*/ 	.word	0x05000015


	//   ....[26]....
        /*00b4*/ 	.word	0x05000015


	//   ....[27]....
        /*00b8*/ 	.word	0x05000015


	//   ....[28]....
        /*00bc*/ 	.word	0x05000015


	//   ....[29]....
        /*00c0*/ 	.word	0x05000015


	//----- nvinfo : EIATTR_COOP_GROUP_INSTR_OFFSETS
	.align		4
.L_15807:
        /*00c4*/ 	.byte	0x04, 0x28
        /*00c6*/ 	.short	(.L_15809 - .L_15808)


	//   ....[0]....
.L_15808:
        /*00c8*/ 	.word	0x000006f0


	//   ....[1]....
        /*00cc*/ 	.word	0x00000720


	//   ....[2]....
        /*00d0*/ 	.word	0x00000750


	//   ....[3]....
        /*00d4*/ 	.word	0x00000780


	//   ....[4]....
        /*00d8*/ 	.word	0x000007b0


	//   ....[5]....
        /*00dc*/ 	.word	0x00000970


	//   ....[6]....
        /*00e0*/ 	.word	0x000009a0


	//   ....[7]....
        /*00e4*/ 	.word	0x000009d0


	//   ....[8]....
        /*00e8*/ 	.word	0x00000a00


	//   ....[9]....
        /*00ec*/ 	.word	0x00000a30


	//   ....[10]....
        /*00f0*/ 	.word	0x00000e80


	//   ....[11]....
        /*00f4*/ 	.word	0x00000eb0


	//   ....[12]....
        /*00f8*/ 	.word	0x00000ef0


	//   ....[13]....
        /*00fc*/ 	.word	0x00000f10


	//   ....[14]....
        /*0100*/ 	.word	0x00000f30


	//   ....[15]....
        /*0104*/ 	.word	0x00000fd0


	//   ....[16]....
        /*0108*/ 	.word	0x00000ff0


	//   ....[17]....
        /*010c*/ 	.word	0x00001010


	//   ....[18]....
        /*0110*/ 	.word	0x00001030


	//   ....[19]....
        /*0114*/ 	.word	0x00001050


	//   ....[20]....
        /*0118*/ 	.word	0x000019c0


	//   ....[21]....
        /*011c*/ 	.word	0x00001a40


	//   ....[22]....
        /*0120*/ 	.word	0x00001ac0


	//   ....[23]....
        /*0124*/ 	.word	0x00001b40


	//   ....[24]....
        /*0128*/ 	.word	0x00001bc0


	//   ....[25]....
        /*012c*/ 	.word	0x00001c50


	//   ....[26]....
        /*0130*/ 	.word	0x00001cc0


	//   ....[27]....
        /*0134*/ 	.word	0x00001d30


	//   ....[28]....
        /*0138*/ 	.word	0x00001da0


	//   ....[29]....
        /*013c*/ 	.word	0x00001e10


	//----- nvinfo : EIATTR_EXIT_INSTR_OFFSETS
	.align		4
.L_15809:
        /*0140*/ 	.byte	0x04, 0x1c
        /*0142*/ 	.short	(.L_15811 - .L_15810)


	//   ....[0]....
.L_15810:
        /*0144*/ 	.word	0x00001850


	//   ....[1]....
        /*0148*/ 	.word	0x00001960


	//----- nvinfo : EIATTR_CRS_STACK_SIZE
	.align		4
.L_15811:
        /*014c*/ 	.byte	0x04, 0x1e
        /*014e*/ 	.short	(.L_15813 - .L_15812)
.L_15812:
        /*0150*/ 	.word	0x00000000


	//----- nvinfo : EIATTR_CBANK_PARAM_SIZE
	.align		4
.L_15813:
        /*0154*/ 	.byte	0x03, 0x19
        /*0156*/ 	.short	0x0018


	//----- nvinfo : EIATTR_PARAM_CBANK
	.align		4
        /*0158*/ 	.byte	0x04, 0x0a
        /*015a*/ 	.short	(.L_15815 - .L_15814)
	.align		4
.L_15814:
        /*015c*/ 	.word	index@(.nv.constant0._ZN2at6native43_GLOBAL__N__9ae7fba5_10_SoftMax_cu_9f978f6322cunn_SoftMaxForwardRegIN3c108BFloat16EfS4_NS1_25LogSoftMaxForwardEpilogueElLi8EEEvPT1_PKT_T3_)
        /*0160*/ 	.short	0x0210
        /*0162*/ 	.short	0x0018


	//----- nvinfo : EIATTR_SW_WAR
	.align		4
.L_15815:
        /*0164*/ 	.byte	0x04, 0x36
        /*0166*/ 	.short	(.L_15817 - .L_15816)
.L_15816:
        /*0168*/ 	.word	0x00000008
.L_15817:


//--------------------- .nv.info._ZN2at6native43_GLOBAL__N__9ae7fba5_10_SoftMax_cu_9f978f6322cunn_SoftMaxForwardRegIN3c108BFloat16EfS4_NS1_25LogSoftMaxForwardEpilogueElLi7EEEvPT1_PKT_T3_ --------------------------
	.section	.nv.info._ZN2at6native43_GLOBAL__N__9ae7fba5_10_SoftMax_cu_9f978f6322cunn_SoftMaxForwardRegIN3c108BFloat16EfS4_NS1_25LogSoftMaxForwardEpilogueElLi7EEEvPT1_PKT_T3_,"",@"SHT_CUDA_INFO"
	.sectionflags	@""
	.align	4


	//----- nvinfo : EIATTR_CUDA_API_VERSION
	.align		4
        /*0000*/ 	.byte	0x04, 0x37
        /*0002*/ 	.short	(.L_15819 - .L_15818)
.L_15818:
        /*0004*/ 	.word	0x00000082


	//----- nvinfo : EIATTR_KPARAM_INFO
	.align		4
.L_15819:
        /*0008*/ 	.byte	0x04, 0x17
        /*000a*/ 	.short	(.L_15821 - .L_15820)
.L_15820:
        /*000c*/ 	.word	0x00000000
        /*0010*/ 	.short	0x0002
        /*0012*/ 	.short	0x0010
        /*0014*/ 	.byte	0x00, 0xf0, 0x21, 0x00


	//----- nvinfo : EIATTR_KPARAM_INFO
	.align		4
.L_15821:
        /*0018*/ 	.byte	0x04, 0x17
        /*001a*/ 	.short	(.L_15823 - .L_15822)
.L_15822:
        /*001c*/ 	.word	0x00000000
        /*0020*/ 	.short	0x0001
        /*0022*/ 	.short	0x0008
        /*0024*/ 	.byte	0x00, 0xf0, 0x21, 0x00


	//----- nvinfo : EIATTR_KPARAM_INFO
	.align		4
.L_15823:
        /*0028*/ 	.byte	0x04, 0x17
        /*002a*/ 	.short	(.L_15825 - .L_15824)
.L_15824:
        /*002c*/ 	.word	0x00000000
        /*0030*/ 	.short	0x0000
        /*0032*/ 	.short	0x0000
        /*0034*/ 	.byte	0x00, 0xf0, 0x21, 0x00


	//----- nvinfo : EIATTR_SPARSE_MMA_MASK
	.align		4
.L_15825:
        /*0038*/ 	.byte	0x03, 0x50
        /*003a*/ 	.short	0x0000


	//----- nvinfo : EIATTR_MAXREG_COUNT
	.align		4
        /*003c*/ 	.byte	0x03, 0x1b
        /*003e*/ 	.short	0x00ff


	//----- nvinfo : EIATTR_NUM_BARRIERS
	.align		4
        /*0040*/ 	.byte	0x02, 0x4c
        /*0042*/ 	.byte	0x01
	.zero		1


	//----- nvinfo : EIATTR_MERCURY_ISA_VERSION
	.align		4
        /*0044*/ 	.byte	0x03, 0x5f
        /*0046*/ 	.short	0x0101


	//----- nvinfo : EIATTR_COOP_GROUP_MASK_REGIDS
	.align		4
        /*0048*/ 	.byte	0x04, 0x29
        /*004a*/ 	.short	(.L_15827 - .L_15826)


	//   ....[0]....
.L_15826:
        /*004c*/ 	.word	0xffffffff


	//   ....[1]....
        /*0050*/ 	.word	0xffffffff


	//   ....[2]....
        /*0054*/ 	.word	0xffffffff


	//   ....[3]....
        /*0058*/ 	.word	0xffffffff


	//   ....[4]....
        /*005c*/ 	.word	0xffffffff


	//   ....[5]....
        /*0060*/ 	.word	0xffffffff


	//   ....[6]....
        /*0064*/ 	.word	0xffffffff


	//   ....[7]....
        /*0068*/ 	.word	0xffffffff


	//   ....[8]....
        /*006c*/ 	.word	0xffffffff


	//   ....[9]....
        /*0070*/ 	.word	0xffffffff


	//   ....[10]....
        /*0074*/ 	.word	0xffffffff


	//   ....[11]....
        /*0078*/ 	.word	0xffffffff


	//   ....[12]....
        /*007c*/ 	.word	0xffffffff


	//   ....[13]....
        /*0080*/ 	.word	0xffffffff


	//   ....[14]....
        /*0084*/ 	.word	0xffffffff


	//   ....[15]....
        /*0088*/ 	.word	0xffffffff


	//   ....[16]....
        /*008c*/ 	.word	0xffffffff


	//   ....[17]....
        /*0090*/ 	.word	0xffffffff


	//   ....[18]....
        /*0094*/ 	.word	0xffffffff


	//   ....[19]....
        /*0098*/ 	.word	0xffffffff


	//   ....[20]....
        /*009c*/ 	.word	0x0500000f


	//   ....[21]....
        /*00a0*/ 	.word	0x0500000f


	//   ....[22]....
        /*00a4*/ 	.word	0x0500000f


	//   ....[23]....
        /*00a8*/ 	.word	0x0500000f


	//   ....[24]....
        /*00ac*/ 	.word	0x0500000f


	//   ....[25]....
        /*00b0*/ 	.word	0x0500000f


	//   ....[26]....
        /*00b4*/ 	.word	0x0500000f


	//   ....[27]....
        /*00b8*/ 	.word	0x0500000f


	//   ....[28]....
        /*00bc*/ 	.word	0x0500000f


	//   ....[29]....
        /*00c0*/ 	.word	0x0500000f


	//----- nvinfo : EIATTR_COOP_GROUP_INSTR_OFFSETS
	.align		4
.L_15827:
        /*00c4*/ 	.byte	0x04, 0x28
        /*00c6*/ 	.short	(.L_15829 - .L_15828)


	//   ....[0]....
.L_15828:
        /*00c8*/ 	.word	0x000005c0


	//   ....[1]....
        /*00cc*/ 	.word	0x00000600


	//   ....[2]....
        /*00d0*/ 	.word	0x00000630


	//   ....[3]....
        /*00d4*/ 	.word	0x00000660


	//   ....[4]....
        /*00d8*/ 	.word	0x000006a0


	//   ....[5]....
        /*00dc*/ 	.word	0x00000870


	//   ....[6]....
        /*00e0*/ 	.word	0x000008a0


	//   ....[7]....
        /*00e4*/ 	.word	0x000008d0


	//   ....[8]....
        /*00e8*/ 	.word	0x00000900


	//   ....[9]....
        /*00ec*/ 	.word	0x00000930


	//   ....[10]....
        /*00f0*/ 	.word	0x00000ce0


	//   ....[11]....
        /*00f4*/ 	.word	0x00000d00


	//   ....[12]....
        /*00f8*/ 	.word	0x00000d20


	//   ....[13]....
        /*00fc*/ 	.word	0x00000d40


	//   ....[14]....
        /*0100*/ 	.word	0x00000d60


	//   ....[15]....
        /*0104*/ 	.word	0x00000e00


	//   ....[16]....
        /*0108*/ 	.word	0x00000e20


	//   ....[17]....
        /*010c*/ 	.word	0x00000e40


	//   ....[18]....
        /*0110*/ 	.word	0x00000e60


	//   ....[19]....
        /*0114*/ 	.word	0x00000e80


	//   ....[20]....
        /*0118*/ 	.word	0x000016b0


	//   ....[21]....
        /*011c*/ 	.word	0x00001720


	//   ....[22]....
        /*0120*/ 	.word	0x00001790


	//   ....[23]....
        /*0124*/ 	.word	0x00001800


	//   ....[24]....
        /*0128*/ 	.word	0x00001870


	//   ....[25]....
        /*012c*/ 	.word	0x000018f0


	//   ....[26]....
        /*0130*/ 	.word	0x00001950


	//   ....[27]....
        /*0134*/ 	.word	0x000019b0


	//   ....[28]....
        /*0138*/ 	.word	0x00001a10


	//   ....[29]....
        /*013c*/ 	.word	0x00001a70


	//----- nvinfo : EIATTR_EXIT_INSTR_OFFSETS
	.align		4
.L_15829:
        /*0140*/ 	.byte	0x04, 0x1c
        /*0142*/ 	.short	(.L_15831 - .L_15830)


	//   ....[0]....
.L_15830:
        /*0144*/ 	.word	0x00001550


	//   ....[1]....
        /*0148*/ 	.word	0x00001650


	//----- nvinfo : EIATTR_CRS_STACK_SIZE
	.align		4
.L_15831:
        /*014c*/ 	.byte	0x04, 0x1e
        /*014e*/ 	.short	(.L_15833 - .L_15832)
.L_15832:
        /*0150*/ 	.word	0x00000000


	//----- nvinfo : EIATTR_CBANK_PARAM_SIZE
	.align		4
.L_15833:
        /*0154*/ 	.byte	0x03, 0x19
        /*0156*/ 	.short	0x0018


	//----- nvinfo : EIATTR_PARAM_CBANK
	.align		4
        /*0158*/ 	.byte	0x04, 0x0a
        /*015a*/ 	.short	(.L_15835 - .L_15834)
	.align		4
.L_15834:
        /*015c*/ 	.word	index@(.nv.constant0._ZN2at6native43_GLOBAL__N__9ae7fba5_10_SoftMax_cu_9f978f6322cunn_SoftMaxForwardRegIN3c108BFloat16EfS4_NS1_25LogSoftMaxForwardEpilogueElLi7EEEvPT1_PKT_T3_)
        /*0160*/ 	.short	0x0210
        /*0162*/ 	.short	0x0018


	//----- nvinfo : EIATTR_SW_WAR
	.align		4
.L_15835:
        /*0164*/ 	.byte	0x04, 0x36
        /*0166*/ 	.short	(.L_15837 - .L_15836)
.L_15836:
        /*0168*/ 	.word	0x00000008
.L_15837:


//--------------------- .nv.info._ZN2at6native43_GLOBAL__N__9ae7fba5_10_SoftMax_cu_9f978f6322cunn_SoftMaxForwardRegIN3c108BFloat16EfS4_NS1_25LogSoftMaxForwardEpilogueElLi6EEEvPT1_PKT_T3_ --------------------------
	.section	.nv.info._ZN2at6native43_GLOBAL__N__9ae7fba5_10_SoftMax_cu_9f978f6322cunn_SoftMaxForwardRegIN3c108BFloat16EfS4_NS1_25LogSoftMaxForwardEpilogueElLi6EEEvPT1_PKT_T3_,"",@"SHT_CUDA_INFO"
	.sectionflags	@""
	.align	4


	//----- nvinfo : EIATTR_CUDA_API_VERSION
	.align		4
        /*0000*/ 	.byte	0x04, 0x37
        /*0002*/ 	.short	(.L_15839 - .L_15838)
.L_15838:
        /*0004*/ 	.word	0x00000082


	//----- nvinfo : EIATTR_KPARAM_INFO
	.align		4
.L_15839:
        /*0008*/ 	.byte	0x04, 0x17
        /*000a*/ 	.short	(.L_15841 - .L_15840)
.L_15840:
        /*000c*/ 	.word	0x00000000
        /*0010*/ 	.short	0x0002
        /*0012*/ 	.short	0x0010
        /*0014*/ 	.byte	0x00, 0xf0, 0x21, 0x00


	//----- nvinfo : EIATTR_KPARAM_INFO
	.align		4
.L_15841:
        /*0018*/ 	.byte	0x04, 0x17
        /*001a*/ 	.short	(.L_15843 - .L_15842)
.L_15842:
        /*001c*/ 	.word	0x00000000
        /*0020*/ 	.short	0x0001
        /*0022*/ 	.short	0x0008
        /*0024*/ 	.byte	0x00, 0xf0, 0x21, 0x00


	//----- nvinfo : EIATTR_KPARAM_INFO
	.align		4
.L_15843:
        /*0028*/ 	.byte	0x04, 0x17
        /*002a*/ 	.short	(.L_15845 - .L_15844)
.L_15844:
        /*002c*/ 	.word	0x00000000
        /*0030*/ 	.short	0x0000
        /*0032*/ 	.short	0x0000
        /*0034*/ 	.byte	0x00, 0xf0, 0x21, 0x00


	//----- nvinfo : EIATTR_SPARSE_MMA_MASK
	.align		4
.L_15845:
        /*0038*/ 	.byte	0x03, 0x50
        /*003a*/ 	.short	0x0000


	//----- nvinfo : EIATTR_MAXREG_COUNT
	.align		4
        /*003c*/ 	.byte	0x03, 0x1b
        /*003e*/ 	.short	0x00ff


	//----- nvinfo : EIATTR_NUM_BARRIERS
	.align		4
        /*0040*/ 	.byte	0x02, 0x4c
        /*0042*/ 	.byte	0x01
	.zero		1


	//----- nvinfo : EIATTR_MERCURY_ISA_VERSION
	.align		4
        /*0044*/ 	.byte	0x03, 0x5f
        /*0046*/ 	.short	0x0101


	//----- nvinfo : EIATTR_COOP_GROUP_MASK_REGIDS
	.align		4
        /*0048*/ 	.byte	0x04, 0x29
        /*004a*/ 	.short	(.L_15847 - .L_15846)


	//   ....[0]....
.L_15846:
        /*004c*/ 	.word	0xffffffff


	//   ....[1]....
        /*0050*/ 	.word	0xffffffff


	//   ....[2]....
        /*0054*/ 	.word	0xffffffff


	//   ....[3]....
        /*0058*/ 	.word	0xffffffff


	//   ....[4]....
        /*005c*/ 	.word	0xffffffff


	//   ....[5]....
        /*0060*/ 	.word	0xffffffff


	//   ....[6]....
        /*0064*/ 	.word	0xffffffff


	//   ....[7]....
        /*0068*/ 	.word	0xffffffff


	//   ....[8]....
        /*006c*/ 	.word	0xffffffff


	//   ....[9]....
        /*0070*/ 	.word	0xffffffff


	//   ....[10]....
        /*0074*/ 	.word	0xffffffff


	//   ....[11]....
        /*0078*/ 	.word	0xffffffff


	//   ....[12]....
        /*007c*/ 	.word	0xffffffff


	//   ....[13]....
        /*0080*/ 	.word	0xffffffff


	//   ....[14]....
        /*0084*/ 	.word	0xffffffff


	//   ....[15]....
        /*0088*/ 	.word	0xffffffff


	//   ....[16]....
        /*008c*/ 	.word	0xffffffff


	//   ....[17]....
        /*0090*/ 	.word	0xffffffff


	//   ....[18]....
        /*0094*/ 	.word	0xffffffff


	//   ....[19]....
        /*0098*/ 	.word	0xffffffff


	//   ....[20]....
        /*009c*/ 	.word	0x0500000d


	//   ....[21]....
        /*00a0*/ 	.word	0x0500000d


	//   ....[22]....
        /*00a4*/ 	.word	0x0500000d


	//   ....[23]....
        /*00a8*/ 	.word	0x0500000d


	//   ....[24]....
        /*00ac*/ 	.word	0x0500000d


	//   ....[25]....
        /*00b0*/ 	.word	0x0500000d


	//   ....[26]....
        /*00b4*/ 	.word	0x0500000d


	//   ....[27]....
        /*00b8*/ 	.word	0x0500000d


	//   ....[28]....
        /*00bc*/ 	.word	0x0500000d


	//   ....[29]....
        /*00c0*/ 	.word	0x0500000d


	//----- nvinfo : EIATTR_COOP_GROUP_INSTR_OFFSETS
	.align		4
.L_15847:
        /*00c4*/ 	.byte	0x04, 0x28
        /*00c6*/ 	.short	(.L_15849 - .L_15848)


	//   ....[0]....
.L_15848:
        /*00c8*/ 	.word	0x00000570


	//   ....[1]....
        /*00cc*/ 	.word	0x000005a0


	//   ....[2]....
        /*00d0*/ 	.word	0x000005d0


	//   ....[3]....
        /*00d4*/ 	.word	0x00000600


	//   ....[4]....
        /*00d8*/ 	.word	0x00000630


	//   ....[5]....
        /*00dc*/ 	.word	0x00000790


	//   ....[6]....
        /*00e0*/ 	.word	0x000007c0


	//   ....[7]....
        /*00e4*/ 	.word	0x000007f0


	//   ....[8]....
        /*00e8*/ 	.word	0x00000820


	//   ....[9]....
        /*00ec*/ 	.word	0x00000850


	//   ....[10]....
        /*00f0*/ 	.word	0x00000b70


	//   ....[11]....
        /*00f4*/ 	.word	0x00000b90


	//   ....[12]....
        /*00f8*/ 	.word	0x00000bb0


	//   ....[13]....
        /*00fc*/ 	.word	0x00000bd0


	//   ....[14]....
        /*0100*/ 	.word	0x00000bf0


	//   ....[15]....
        /*0104*/ 	.word	0x00000ca0


	//   ....[16]....
        /*0108*/ 	.word	0x00000cc0


	//   ....[17]....
        /*010c*/ 	.word	0x00000ce0


	//   ....[18]....
        /*0110*/ 	.word	0x00000d00


	//   ....[19]....
        /*0114*/ 	.word	0x00000d20


	//   ....[20]....
        /*0118*/ 	.word	0x00001420


	//   ....[21]....
        /*011c*/ 	.word	0x000014a0


	//   ....[22]....
        /*0120*/ 	.word	0x00001520


	//   ....[23]....
        /*0124*/ 	.word	0x000015a0


	//   ....[24]....
        /*0128*/ 	.word	0x00001620


	//   ....[25]....
        /*012c*/ 	.word	0x000016b0


	//   ....[26]....
        /*0130*/ 	.word	0x00001720


	//   ....[27]....
        /*0134*/ 	.word	0x00001790


	//   ....[28]....
        /*0138*/ 	.word	0x00001800


	//   ....[29]....
        /*013c*/ 	.word	0x00001870


	//----- nvinfo : EIATTR_EXIT_INSTR_OFFSETS
	.align		4
.L_15849:
        /*0140*/ 	.byte	0x04, 0x1c
        /*0142*/ 	.short	(.L_15851 - .L_15850)


	//   ....[0]....
.L_15850:
        /*0144*/ 	.word	0x000012c0


	//   ....[1]....
        /*0148*/ 	.word	0x000013c0


	//----- nvinfo : EIATTR_CRS_STACK_SIZE
	.align		4
.L_15851:
        /*014c*/ 	.byte	0x04, 0x1e
        /*014e*/ 	.short	(.L_15853 - .L_15852)
.L_15852:
        /*0150*/ 	.word	0x00000000


	//----- nvinfo : EIATTR_CBANK_PARAM_SIZE
	.align		4
.L_15853:
        /*0154*/ 	.byte	0x03, 0x19
        /*0156*/ 	.short	0x0018


	//----- nvinfo : EIATTR_PARAM_CBANK
	.align		4
        /*0158*/ 	.byte	0x04, 0x0a
        /*015a*/ 	.short	(.L_15855 - .L_15854)
	.align		4
.L_15854:
        /*015c*/ 	.word	index@(.nv.constant0._ZN2at6native43_GLOBAL__N__9ae7fba5_10_SoftMax_cu_9f978f6322cunn_SoftMaxForwardRegIN3c108BFloat16EfS4_NS1_25LogSoftMaxForwardEpilogueElLi6EEEvPT1_PKT_T3_)
        /*0160*/ 	.short	0x0210
        /*0162*/ 	.short	0x0018


	//----- nvinfo : EIATTR_SW_WAR
	.align		4
.L_15855:
        /*0164*/ 	.byte	0x04, 0x36
        /*0166*/ 	.short	(.L_15857 - .L_15856)
.L_15856:
        /*0168*/ 	.word	0x00000008
.L_15857:


//--------------------- .nv.info._ZN2at6native43_GLOBAL__N__9ae7fba5_10_SoftMax_cu_9f978f6322cunn_SoftMaxForwardRegIN3c108BFloat16EfS4_NS1_25LogSoftMaxForwardEpilogueElLi5EEEvPT1_PKT_T3_ --------------------------
	.section	.nv.info._ZN2at6native43_GLOBAL__N__9ae7fba5_10_SoftMax_cu_9f978f6322cunn_SoftMaxForwardRegIN3c108BFloat16EfS4_NS1_25LogSoftMaxForwardEpilogueElLi5EEEvPT1_PKT_T3_,"",@"SHT_CUDA_INFO"
	.sectionflags	@""
	.align	4


	//----- nvinfo : EIATTR_CUDA_API_VERSION
	.align		4
        /*0000*/ 	.byte	0x04, 0x37
        /*0002*/ 	.short	(.L_15859 - .L_15858)
.L_15858:
        /*0004*/ 	.word	0x00000082


	//----- nvinfo : EIATTR_KPARAM_INFO
	.align		4
.L_15859:
        /*0008*/ 	.byte	0x04, 0x17
        /*000a*/ 	.short	(.L_15861 - .L_15860)
.L_15860:
        /*000c*/ 	.word	0x00000000
        /*0010*/ 	.short	0x0002
        /*0012*/ 	.short	0x0010
        /*0014*/ 	.byte	0x00, 0xf0, 0x21, 0x00


	//----- nvinfo : EIATTR_KPARAM_INFO
	.align		4
.L_15861:
        /*0018*/ 	.byte	0x04, 0x17
        /*001a*/ 	.short	(.L_15863 - .L_15862)
.L_15862:
        /*001c*/ 	.word	0x00000000
        /*0020*/ 	.short	0x0001
        /*0022*/ 	.short	0x0008
        /*0024*/ 	.byte	0x00, 0xf0, 0x21, 0x00


	//----- nvinfo : EIATTR_KPARAM_INFO
	.align		4
.L_15863:
        /*0028*/ 	.byte	0x04, 0x17
        /*002a*/ 	.short	(.L_15865 - .L_15864)
.L_15864:
        /*002c*/ 	.word	0x00000000
        /*0030*/ 	.short	0x0000
        /*0032*/ 	.short	0x0000
        /*0034*/ 	.byte	0x00, 0xf0, 0x21, 0x00


	//----- nvinfo : EIATTR_SPARSE_MMA_MASK
	.align		4
.L_15865:
        /*0038*/ 	.byte	0x03, 0x50
        /*003a*/ 	.short	0x0000


	//----- nvinfo : EIATTR_MAXREG_COUNT
	.align		4
        /*003c*/ 	.byte	0x03, 0x1b
        /*003e*/ 	.short	0x00ff


	//----- nvinfo : EIATTR_NUM_BARRIERS
	.align		4
        /*0040*/ 	.byte	0x02, 0x4c
        /*0042*/ 	.byte	0x01
	.zero		1


	//----- nvinfo : EIATTR_MERCURY_ISA_VERSION
	.align		4
        /*0044*/ 	.byte	0x03, 0x5f
        /*0046*/ 	.short	0x0101


	//----- nvinfo : EIATTR_COOP_GROUP_MASK_REGIDS
	.align		4
        /*0048*/ 	.byte	0x04, 0x29
        /*004a*/ 	.short	(.L_15867 - .L_15866)


	//   ....[0]....
.L_15866:
        /*004c*/ 	.word	0xffffffff


	//   ....[1]....
        /*0050*/ 	.word	0xffffffff


	//   ....[2]....
        /*0054*/ 	.word	0xffffffff


	//   ....[3]....
        /*0058*/ 	.word	0xffffffff


	//   ....[4]....
        /*005c*/ 	.word	0xffffffff


	//   ....[5]....
        /*0060*/ 	.word	0xffffffff


	//   ....[6]....
        /*0064*/ 	.word	0xffffffff


	//   ....[7]....
        /*0068*/ 	.word	0xffffffff


	//   ....[8]....
        /*006c*/ 	.word	0xffffffff


	//   ....[9]....
        /*0070*/ 	.word	0xffffffff


	//   ....[10]....
        /*0074*/ 	.word	0xffffffff


	//   ....[11]....
        /*0078*/ 	.word	0xffffffff


	//   ....[12]....
        /*007c*/ 	.word	0xffffffff


	//   ....[13]....
        /*0080*/ 	.word	0xffffffff


	//   ....[14]....
        /*0084*/ 	.word	0xffffffff


	//   ....[15]....
        /*0088*/ 	.word	0xffffffff


	//   ....[16]....
        /*008c*/ 	.word	0xffffffff


	//   ....[17]....
        /*0090*/ 	.word	0xffffffff


	//   ....[18]....
        /*0094*/ 	.word	0xffffffff


	//   ....[19]....
        /*0098*/ 	.word	0xffffffff


	//   ....[20]....
        /*009c*/ 	.word	0x05000011


	//   ....[21]....
        /*00a0*/ 	.word	0x05000011


	//   ....[22]....
        /*00a4*/ 	.word	0x05000011


	//   ....[23]....
        /*00a8*/ 	.word	0x05000011


	//   ....[24]....
        /*00ac*/ 	.word	0x05000011


	//   ....[25]....
        /*00b0*/ 	.word	0x05000011


	//   ....[26]....
        /*00b4*/ 	.word	0x05000011


	//   ....[27]....
        /*00b8*/ 	.word	0x05000011


	//   ....[28]....
        /*00bc*/ 	.word	0x05000011


	//   ....[29]....
        /*00c0*/ 	.word	0x05000011


	//----- nvinfo : EIATTR_COOP_GROUP_INSTR_OFFSETS
	.align		4
.L_15867:
        /*00c4*/ 	.byte	0x04, 0x28
        /*00c6*/ 	.short	(.L_15869 - .L_15868)


	//   ....[0]....
.L_15868:
        /*00c8*/ 	.word	0x000004b0


	//   ....[1]....
        /*00cc*/ 	.word	0x000004e0


	//   ....[2]....
        /*00d0*/ 	.word	0x00000510


	//   ....[3]....
        /*00d4*/ 	.word	0x00000540


	//   ....[4]....
        /*00d8*/ 	.word	0x00000590


	//   ....[5]....
        /*00dc*/ 	.word	0x000006c0


	//   ....[6]....
        /*00e0*/ 	.word	0x000006f0


	//   ....[7]....
        /*00e4*/ 	.word	0x00000720


	//   ....[8]....
        /*00e8*/ 	.word	0x00000750


	//   ....[9]....
        /*00ec*/ 	.word	0x00000780


	//   ....[10]....
        /*00f0*/ 	.word	0x00000a10


	//   ....[11]....
        /*00f4*/ 	.word	0x00000a30


	//   ....[12]....
        /*00f8*/ 	.word	0x00000a50


	//   ....[13]....
        /*00fc*/ 	.word	0x00000a70


	//   ....[14]....
        /*0100*/ 	.word	0x00000a90


	//   ....[15]....
        /*0104*/ 	.word	0x00000b30


	//   ....[16]....
        /*0108*/ 	.word	0x00000b50


	//   ....[17]....
        /*010c*/ 	.word	0x00000b70


	//   ....[18]....
        /*0110*/ 	.word	0x00000b90


	//   ....[19]....
        /*0114*/ 	.word	0x00000bb0


	//   ....[20]....
        /*0118*/ 	.word	0x00001120


	//   ....[21]....
        /*011c*/ 	.word	0x00001190


	//   ....[22]....
        /*0120*/ 	.word	0x00001200


	//   ....[23]....
        /*0124*/ 	.word	0x00001270


	//   ....[24]....
        /*0128*/ 	.word	0x000012e0


	//   ....[25]....
        /*012c*/ 	.word	0x00001360


	//   ....[26]....
        /*0130*/ 	.word	0x000013c0


	//   ....[27]....
        /*0134*/ 	.word	0x00001420


	//   ....[28]....
        /*0138*/ 	.word	0x00001480


	//   ....[29]....
        /*013c*/ 	.word	0x000014e0


	//----- nvinfo : EIATTR_EXIT_INSTR_OFFSETS
	.align		4
.L_15869:
        /*0140*/ 	.byte	0x04, 0x1c
        /*0142*/ 	.short	(.L_15871 - .L_15870)


	//   ....[0]....
.L_15870:
        /*0144*/ 	.word	0x00001010


	//   ....[1]....
        /*0148*/ 	.word	0x000010c0


	//----- nvinfo : EIATTR_CRS_STACK_SIZE
	.align		4
.L_15871:
        /*014c*/ 	.byte	0x04, 0x1e
        /*014e*/ 	.short	(.L_15873 - .L_15872)
.L_15872:
        /*0150*/ 	.word	0x00000000


	//----- nvinfo : EIATTR_CBANK_PARAM_SIZE
	.align		4
.L_15873:
        /*0154*/ 	.byte	0x03, 0x19
        /*0156*/ 	.short	0x0018


	//----- nvinfo : EIATTR_PARAM_CBANK
	.align		4
        /*0158*/ 	.byte	0x04, 0x0a
        /*015a*/ 	.short	(.L_15875 - .L_15874)
	.align		4
.L_15874:
        /*015c*/ 	.word	index@(.nv.constant0._ZN2at6native43_GLOBAL__N__9ae7fba5_10_SoftMax_cu_9f978f6322cunn_SoftMaxForwardRegIN3c108BFloat16EfS4_NS1_25LogSoftMaxForwardEpilogueElLi5EEEvPT1_PKT_T3_)
        /*0160*/ 	.short	0x0210
        /*0162*/ 	.short	0x0018


	//----- nvinfo : EIATTR_SW_WAR
	.align		4
.L_15875:
        /*0164*/ 	.byte	0x04, 0x36
        /*0166*/ 	.short	(.L_15877 - .L_15876)
.L_15876:
        /*0168*/ 	.word	0x00000008
.L_15877:


//--------------------- .nv.info._ZN2at6native43_GLOBAL__N__9ae7fba5_10_SoftMax_cu_9f978f6322cunn_SoftMaxForwardRegIN3c108BFloat16EfS4_NS1_25LogSoftMaxForwardEpilogueElLi4EEEvPT1_PKT_T3_ --------------------------
	.section	.nv.info._ZN2at6native43_GLOBAL__N__9ae7fba5_10_SoftMax_cu_9f978f6322cunn_SoftMaxForwardRegIN3c108BFloat16EfS4_NS1_25LogSoftMaxForwardEpilogueElLi4EEEvPT1_PKT_T3_,"",@"SHT_CUDA_INFO"
	.sectionflags	@""
	.align	4


	//----- nvinfo : EIATTR_CUDA_API_VERSION
	.align		4
        /*0000*/ 	.byte	0x04, 0x37
        /*0002*/ 	.short	(.L_15879 - .L_15878)
.L_15878:
        /*0004*/ 	.word	0x00000082


	//----- nvinfo : EIATTR_KPARAM_INFO
	.align		4
.L_15879:
        /*0008*/ 	.byte	0x04, 0x17
        /*000a*/ 	.short	(.L_15881 - .L_15880)
.L_15880:
        /*000c*/ 	.word	0x00000000
        /*0010*/ 	.short	0x0002
        /*0012*/ 	.short	0x0010
        /*0014*/ 	.byte	0x00, 0xf0, 0x21, 0x00


	//----- nvinfo : EIATTR_KPARAM_INFO
	.align		4
.L_15881:
        /*0018*/ 	.byte	0x04, 0x17
        /*001a*/ 	.short	(.L_15883 - .L_15882)
.L_15882:
        /*001c*/ 	.word	0x00000000
        /*0020*/ 	.short	0x0001
        /*0022*/ 	.short	0x0008
        /*0024*/ 	.byte	0x00, 0xf0, 0x21, 0x00


	//----- nvinfo : EIATTR_KPARAM_INFO
	.align		4
.L_15883:
        /*0028*/ 	.byte	0x04, 0x17
        /*002a*/ 	.short	(.L_15885 - .L_15884)
.L_15884:
        /*002c*/ 	.word	0x00000000
        /*0030*/ 	.short	0x0000
        /*0032*/ 	.short	0x0000
        /*0034*/ 	.byte	0x00, 0xf0, 0x21, 0x00


	//----- nvinfo : EIATTR_SPARSE_MMA_MASK
	.align		4
.L_15885:
        /*0038*/ 	.byte	0x03, 0x50
        /*003a*/ 	.short	0x0000


	//----- nvinfo : EIATTR_MAXREG_COUNT
	.align		4
        /*003c*/ 	.byte	0x03, 0x1b
        /*003e*/ 	.short	0x00ff


	//----- nvinfo : EIATTR_NUM_BARRIERS
	.align		4
        /*0040*/ 	.byte	0x02, 0x4c
        /*0042*/ 	.byte	0x01
	.zero		1


	//----- nvinfo : EIATTR_MERCURY_ISA_VERSION
	.align		4
        /*0044*/ 	.byte	0x03, 0x5f
        /*0046*/ 	.short	0x0101


	//----- nvinfo : EIATTR_COOP_GROUP_MASK_REGIDS
	.align		4
        /*0048*/ 	.byte	0x04, 0x29
        /*004a*/ 	.short	(.L_15887 - .L_15886)


	//   ....[0]....
.L_15886:
        /*004c*/ 	.word	0xffffffff


	//   ....[1]....
        /*0050*/ 	.word	0xffffffff


	//   ....[2]....
        /*0054*/ 	.word	0xffffffff


	//   ....[3]....
        /*0058*/ 	.word	0xffffffff


	//   ....[4]....
        /*005c*/ 	.word	0xffffffff


	//   ....[5]....
        /*0060*/ 	.word	0xffffffff


	//   ....[6]....
        /*0064*/ 	.word	0xffffffff


	//   ....[7]....
        /*0068*/ 	.word	0xffffffff


	//   ....[8]....
        /*006c*/ 	.word	0xffffffff


	//   ....[9]....
        /*0070*/ 	.word	0xffffffff


	//   ....[10]....
        /*0074*/ 	.word	0xffffffff


	//   ....[11]....
        /*0078*/ 	.word	0xffffffff


	//   ....[12]....
        /*007c*/ 	.word	0xffffffff


	//   ....[13]....
        /*0080*/ 	.word	0xffffffff


	//   ....[14]....
        /*0084*/ 	.word	0xffffffff


	//   ....[15]....
        /*0088*/ 	.word	0xffffffff


	//   ....[16]....
        /*008c*/ 	.word	0xffffffff


	//   ....[17]....
        /*0090*/ 	.word	0xffffffff


	//   ....[18]....
        /*0094*/ 	.word	0xffffffff


	//   ....[19]....
        /*0098*/ 	.word	0xffffffff


	//   ....[20]....
        /*009c*/ 	.word	0x05000011


	//   ....[21]....
        /*00a0*/ 	.word	0x05000011


	//   ....[22]....
        /*00a4*/ 	.word	0x05000011


	//   ....[23]....
        /*00a8*/ 	.word	0x05000011


	//   ....[24]....
        /*00ac*/ 	.word	0x05000011


	//   ....[25]....
        /*00b0*/ 	.word	0x05000011


	//   ....[26]....
        /*00b4*/ 	.word	0x05000011


	//   ....[27]....
        /*00b8*/ 	.word	0x05000011


	//   ....[28]....
        /*00bc*/ 	.word	0x05000011


	//   ....[29]....
        /*00c0*/ 	.word	0x05000011


	//----- nvinfo : EIATTR_COOP_GROUP_INSTR_OFFSETS
	.align		4
.L_15887:
        /*00c4*/ 	.byte	0x04, 0x28
        /*00c6*/ 	.short	(.L_15889 - .L_15888)


	//   ....[0]....
.L_15888:
        /*00c8*/ 	.word	0x000003d0


	//   ....[1]....
        /*00cc*/ 	.word	0x00000400


	//   ....[2]....
        /*00d0*/ 	.word	0x00000430


	//   ....[3]....
        /*00d4*/ 	.word	0x00000460


	//   ....[4]....
        /*00d8*/ 	.word	0x000004b0


	//   ....[5]....
        /*00dc*/ 	.word	0x000005f0


	//   ....[6]....
        /*00e0*/ 	.word	0x00000620


	//   ....[7]....
        /*00e4*/ 	.word	0x00000650


	//   ....[8]....
        /*00e8*/ 	.word	0x00000680


	//   ....[9]....
        /*00ec*/ 	.word	0x000006b0


	//   ....[10]....
        /*00f0*/ 	.word	0x000008e0


	//   ....[11]....
        /*00f4*/ 	.word	0x00000900


	//   ....[12]....
        /*00f8*/ 	.word	0x00000920


	//   ....[13]....
        /*00fc*/ 	.word	0x00000940


	//   ....[14]....
        /*0100*/ 	.word	0x00000960


	//   ....[15]....
        /*0104*/ 	.word	0x00000a00


	//   ....[16]....
        /*0108*/ 	.word	0x00000a20


	//   ....[17]....
        /*010c*/ 	.word	0x00000a40


	//   ....[18]....
        /*0110*/ 	.word	0x00000a60


	//   ....[19]....
        /*0114*/ 	.word	0x00000a80


	//   ....[20]....
        /*0118*/ 	.word	0x00000e80


	//   ....[21]....
        /*011c*/ 	.word	0x00000ef0


	//   ....[22]....
        /*0120*/ 	.word	0x00000f60


	//   ....[23]....
        /*0124*/ 	.word	0x00000fd0


	//   ....[24]....
        /*0128*/ 	.word	0x00001040


	//   ....[25]....
        /*012c*/ 	.word	0x000010c0


	//   ....[26]....
        /*0130*/ 	.word	0x00001120


	//   ....[27]....
        /*0134*/ 	.word	0x00001180


	//   ....[28]....
        /*0138*/ 	.word	0x000011e0


	//   ....[29]....
        /*013c*/ 	.word	0x00001240


	//----- nvinfo : EIATTR_EXIT_INSTR_OFFSETS
	.align		4
.L_15889:
        /*0140*/ 	.byte	0x04, 0x1c
        /*0142*/ 	.short	(.L_15891 - .L_15890)


	//   ....[0]....
.L_15890:
        /*0144*/ 	.word	0x00000d70


	//   ....[1]....
        /*0148*/ 	.word	0x00000e20


	//----- nvinfo : EIATTR_CRS_STACK_SIZE
	.align		4
.L_15891:
        /*014c*/ 	.byte	0x04, 0x1e
        /*014e*/ 	.short	(.L_15893 - .L_15892)
.L_15892:
        /*0150*/ 	.word	0x00000000


	//----- nvinfo : EIATTR_CBANK_PARAM_SIZE
	.align		4
.L_15893:
        /*0154*/ 	.byte	0x03, 0x19
        /*0156*/ 	.short	0x0018


	//----- nvinfo : EIATTR_PARAM_CBANK
	.align		4
        /*0158*/ 	.byte	0x04, 0x0a
        /*015a*/ 	.short	(.L_15895 - .L_15894)
	.align		4
.L_15894:
        /*015c*/ 	.word	index@(.nv.constant0._ZN2at6native43_GLOBAL__N__9ae7fba5_10_SoftMax_cu_9f978f6322cunn_SoftMaxForwardRegIN3c108BFloat16EfS4_NS1_25LogSoftMaxForwardEpilogueElLi4EEEvPT1_PKT_T3_)
        /*0160*/ 	.short	0x0210
        /*0162*/ 	.short	0x0018


	//----- nvinfo : EIATTR_SW_WAR
	.align		4
.L_15895:
        /*0164*/ 	.byte	0x04, 0x36
        /*0166*/ 	.short	(.L_15897 - .L_15896)
.L_15896:
        /*0168*/ 	.word	0x00000008
.L_15897:


//--------------------- .nv.info._ZN2at6native43_GLOBAL__N__9ae7fba5_10_SoftMax_cu_9f978f6322cunn_SoftMaxForwardRegIN3c108BFloat16EfS4_NS1_25LogSoftMaxForwardEpilogueElLi3EEEvPT1_PKT_T3_ --------------------------
	.section	.nv.info._ZN2at6native43_GLOBAL__N__9ae7fba5_10_SoftMax_cu_9f978f6322cunn_SoftMaxForwardRegIN3c108BFloat16EfS4_NS1_25LogSoftMaxForwardEpilogueElLi3EEEvPT1_PKT_T3_,"",@"SHT_CUDA_INFO"
	.sectionflags	@""
	.align	4


	//----- nvinfo : EIATTR_CUDA_API_VERSION
	.align		4
        /*0000*/ 	.byte	0x04, 0x37
        /*0002*/ 	.short	(.L_15899 - .L_15898)
.L_15898:
        /*0004*/ 	.word	0x00000082


	//----- nvinfo : EIATTR_KPARAM_INFO
	.align		4
.L_15899:
        /*0008*/ 	.byte	0x04, 0x17
        /*000a*/ 	.short	(.L_15901 - .L_15900)
.L_15900:
        /*000c*/ 	.word	0x00000000
        /*0010*/ 	.short	0x0002
        /*0012*/ 	.short	0x0010
        /*0014*/ 	.byte	0x00, 0xf0, 0x21, 0x00


	//----- nvinfo : EIATTR_KPARAM_INFO
	.align		4
.L_15901:
        /*0018*/ 	.byte	0x04, 0x17
        /*001a*/ 	.short	(.L_15903 - .L_15902)
.L_15902:
        /*001c*/ 	.word	0x00000000
        /*0020*/ 	.short	0x0001
        /*0022*/ 	.short	0x0008
        /*0024*/ 	.byte	0x00, 0xf0, 0x21, 0x00


	//----- nvinfo : EIATTR_KPARAM_INFO
	.align		4
.L_15903:
        /*0028*/ 	.byte	0x04, 0x17
        /*002a*/ 	.short	(.L_15905 - .L_15904)
.L_15904:
        /*002c*/ 	.word	0x00000000
        /*0030*/ 	.short	0x0000
        /*0032*/ 	.short	0x0000
        /*0034*/ 	.byte	0x00, 0xf0, 0x21, 0x00


	//----- nvinfo : EIATTR_SPARSE_MMA_MASK
	.align		4
.L_15905:
        /*0038*/ 	.byte	0x03, 0x50
        /*003a*/ 	.short	0x0000


	//----- nvinfo : EIATTR_MAXREG_COUNT
	.align		4
        /*003c*/ 	.byte	0x03, 0x1b
        /*003e*/ 	.short	0x00ff


	//----- nvinfo : EIATTR_NUM_BARRIERS
	.align		4
        /*0040*/ 	.byte	0x02, 0x4c
        /*0042*/ 	.byte	0x01
	.zero		1


	//----- nvinfo : EIATTR_MERCURY_ISA_VERSION
	.align		4
        /*0044*/ 	.byte	0x03, 0x5f
        /*0046*/ 	.short	0x0101


	//----- nvinfo : EIATTR_COOP_GROUP_MASK_REGIDS
	.align		4
        /*0048*/ 	.byte	0x04, 0x29
        /*004a*/ 	.short	(.L_15907 - .L_15906)


	//   ....[0]....
.L_15906:
        /*004c*/ 	.word	0xffffffff


	//   ....[1]....
        /*0050*/ 	.word	0xffffffff


	//   ....[2]....
        /*0054*/ 	.word	0xffffffff


	//   ....[3]....
        /*0058*/ 	.word	0xffffffff


	//   ....[4]....
        /*005c*/ 	.word	0xffffffff


	//   ....[5]....
        /*0060*/ 	.word	0xffffffff


	//   ....[6]....
        /*0064*/ 	.word	0xffffffff


	//   ....[7]....
        /*0068*/ 	.word	0xffffffff


	//   ....[8]....
        /*006c*/ 	.word	0xffffffff


	//   ....[9]....
        /*0070*/ 	.word	0xffffffff


	//   ....[10]....
        /*0074*/ 	.word	0xffffffff


	//   ....[11]....
        /*0078*/ 	.word	0xffffffff


	//   ....[12]....
        /*007c*/ 	.word	0xffffffff


	//   ....[13]....
        /*0080*/ 	.word	0xffffffff


	//   ....[14]....
        /*0084*/ 	.word	0xffffffff


	//   ....[15]....
        /*0088*/ 	.word	0xffffffff


	//   ....[16]....
        /*008c*/ 	.word	0xffffffff


	//   ....[17]....
        /*0090*/ 	.word	0xffffffff


	//   ....[18]....
        /*0094*/ 	.word	0xffffffff


	//   ....[19]....
        /*0098*/ 	.word	0xffffffff


	//   ....[20]....
        /*009c*/ 	.word	0x05000015


	//   ....[21]....
        /*00a0*/ 	.word	0x05000015


	//   ....[22]....
        /*00a4*/ 	.word	0x05000015


	//   ....[23]....
        /*00a8*/ 	.word	0x05000015


	//   ....[24]....
        /*00ac*/ 	.word	0x05000015


	//   ....[25]....
        /*00b0*/ 	.word	0x05000015


	//   ....[26]....
        /*00b4*/ 	.word	0x05000015


	//   ....[27]....
        /*00b8*/ 	.word	0x05000015


	//   ....[28]....
        /*00bc*/ 	.word	0x05000015


	//   ....[29]....
        /*00c0*/ 	.word	0x05000015


	//----- nvinfo : EIATTR_COOP_GROUP_INSTR_OFFSETS
	.align		4
.L_15907:
        /*00c4*/ 	.byte	0x04, 0x28
        /*00c6*/ 	.short	(.L_15909 - .L_15908)


	//   ....[0]....
.L_15908:
        /*00c8*/ 	.word	0x00000310


	//   ....[1]....
        /*00cc*/ 	.word	0x00000340


	//   ....[2]....
        /*00d0*/ 	.word	0x00000370


	//   ....[3]....
        /*00d4*/ 	.word	0x000003a0


	//   ....[4]....
        /*00d8*/ 	.word	0x00000400


	//   ....[5]....
        /*00dc*/ 	.word	0x00000520


	//   ....[6]....
        /*00e0*/ 	.word	0x00000550


	//   ....[7]....
        /*00e4*/ 	.word	0x00000580


	//   ....[8]....
        /*00e8*/ 	.word	0x000005b0


	//   ....[9]....
        /*00ec*/ 	.word	0x000005e0


	//   ....[10]....
        /*00f0*/ 	.word	0x000007d0


	//   ....[11]....
        /*00f4*/ 	.word	0x000007f0


	//   ....[12]....
        /*00f8*/ 	.word	0x00000810


	//   ....[13]....
        /*00fc*/ 	.word	0x00000830


	//   ....[14]....
        /*0100*/ 	.word	0x00000850


	//   ....[15]....
        /*0104*/ 	.word	0x000008d0


	//   ....[16]....
        /*0108*/ 	.word	0x000008f0


	//   ....[17]....
        /*010c*/ 	.word	0x00000910


	//   ....[18]....
        /*0110*/ 	.word	0x00000930


	//   ....[19]....
        /*0114*/ 	.word	0x00000950


	//   ....[20]....
        /*0118*/ 	.word	0x00000c80


	//   ....[21]....
        /*011c*/ 	.word	0x00000d00


	//   ....[22]....
        /*0120*/ 	.word	0x00000d80


	//   ....[23]....
        /*0124*/ 	.word	0x00000e00


	//   ....[24]....
        /*0128*/ 	.word	0x00000e80


	//   ....[25]....
        /*012c*/ 	.word	0x00000f10


	//   ....[26]....
        /*0130*/ 	.word	0x00000f80


	//   ....[27]....
        /*0134*/ 	.word	0x00000ff0


	//   ....[28]....
        /*0138*/ 	.word	0x00001060


	//   ....[29]....
        /*013c*/ 	.word	0x000010d0


	//----- nvinfo : EIATTR_EXIT_INSTR_OFFSETS
	.align		4
.L_15909:
        /*0140*/ 	.byte	0x04, 0x1c
        /*0142*/ 	.short	(.L_15911 - .L_15910)


	//   ....[0]....
.L_15910:
        /*0144*/ 	.word	0x00000b70


	//   ....[1]....
        /*0148*/ 	.word	0x00000c20


	//----- nvinfo : EIATTR_CRS_STACK_SIZE
	.align		4
.L_15911:
        /*014c*/ 	.byte	0x04, 0x1e
        /*014e*/ 	.short	(.L_15913 - .L_15912)
.L_15912:
        /*0150*/ 	.word	0x00000000


	//----- nvinfo : EIATTR_CBANK_PARAM_SIZE
	.align		4
.L_15913:
        /*0154*/ 	.byte	0x03, 0x19
        /*0156*/ 	.short	0x0018


	//----- nvinfo : EIATTR_PARAM_CBANK
	.align		4
        /*0158*/ 	.byte	0x04, 0x0a
        /*015a*/ 	.short	(.L_15915 - .L_15914)
	.align		4
.L_15914:
        /*015c*/ 	.word	index@(.nv.constant0._ZN2at6native43_GLOBAL__N__9ae7fba5_10_SoftMax_cu_9f978f6322cunn_SoftMaxForwardRegIN3c108BFloat16EfS4_NS1_25LogSoftMaxForwardEpilogueElLi3EEEvPT1_PKT_T3_)
        /*0160*/ 	.short	0x0210
        /*0162*/ 	.short	0x0018


	//----- nvinfo : EIATTR_SW_WAR
	.align		4
.L_15915:
        /*0164*/ 	.byte	0x04, 0x36
        /*0166*/ 	.short	(.L_15917 - .L_15916)
.L_15916:
        /*0168*/ 	.word	0x00000008
.L_15917:


//--------------------- .nv.info._ZN2at6native43_GLOBAL__N__9ae7fba5_10_SoftMax_cu_9f978f6322cunn_SoftMaxForwardRegIN3c108BFloat16EfS4_NS1_25LogSoftMaxForwardEpilogueElLi2EEEvPT1_PKT_T3_ --------------------------
	.section	.nv.info._ZN2at6native43_GLOBAL__N__9ae7fba5_10_SoftMax_cu_9f978f6322cunn_SoftMaxForwardRegIN3c108BFloat16EfS4_NS1_25LogSoftMaxForwardEpilogueElLi2EEEvPT1_PKT_T3_,"",@"SHT_CUDA_INFO"
	.sectionflags	@""
	.align	4


	//----- nvinfo : EIATTR_CUDA_API_VERSION
	.align		4
        /*0000*/ 	.byte	0x04, 0x37
        /*0002*/ 	.short	(.L_15919 - .L_15918)
.L_15918:
        /*0004*/ 	.word	0x00000082


	//----- nvinfo : EIATTR_KPARAM_INFO
	.align		4
.L_15919:
        /*0008*/ 	.byte	0x04, 0x17
        /*000a*/ 	.short	(.L_15921 - .L_15920)
.L_15920:
        /*000c*/ 	.word	0x00000000
        /*0010*/ 	.short	0x0002
        /*0012*/ 	.short	0x0010
        /*0014*/ 	.byte	0x00, 0xf0, 0x21, 0x00


	//----- nvinfo : EIATTR_KPARAM_INFO
	.align		4
.L_15921:
        /*0018*/ 	.byte	0x04, 0x17
        /*001a*/ 	.short	(.L_15923 - .L_15922)
.L_15922:
        /*001c*/ 	.word	0x00000000
        /*0020*/ 	.short	0x0001
        /*0022*/ 	.short	0x0008
        /*0024*/ 	.byte	0x00, 0xf0, 0x21, 0x00


	//----- nvinfo : EIATTR_KPARAM_INFO
	.align		4
.L_15923:
        /*0028*/ 	.byte	0x04, 0x17
        /*002a*/ 	.short	(.L_15925 - .L_15924)
.L_15924:
        /*002c*/ 	.word	0x00000000
        /*0030*/ 	.short	0x0000
        /*0032*/ 	.short	0x0000
        /*0034*/ 	.byte	0x00, 0xf0, 0x21, 0x00


	//----- nvinfo : EIATTR_SPARSE_MMA_MASK
	.align		4
.L_15925:
        /*0038*/ 	.byte	0x03, 0x50
        /*003a*/ 	.short	0x0000


	//----- nvinfo : EIATTR_MAXREG_COUNT
	.align		4
        /*003c*/ 	.byte	0x03, 0x1b
        /*003e*/ 	.short	0x00ff


	//----- nvinfo : EIATTR_NUM_BARRIERS
	.align		4
        /*0040*/ 	.byte	0x02, 0x4c
        /*0042*/ 	.byte	0x01
	.zero		1


	//----- nvinfo : EIATTR_MERCURY_ISA_VERSION
	.align		4
        /*0044*/ 	.byte	0x03, 0x5f
        /*0046*/ 	.short	0x0101


	//----- nvinfo : EIATTR_COOP_GROUP_MASK_REGIDS
	.align		4
        /*0048*/ 	.byte	0x04, 0x29
        /*004a*/ 	.short	(.L_15927 - .L_15926)


	//   ....[0]....
.L_15926:
        /*004c*/ 	.word	0xffffffff


	//   ....[1]....
        /*0050*/ 	.word	0xffffffff


	//   ....[2]....
        /*0054*/ 	.word	0xffffffff


	//   ....[3]....
        /*0058*/ 	.word	0xffffffff


	//   ....[4]....
        /*005c*/ 	.word	0xffffffff


	//   ....[5]....
        /*0060*/ 	.word	0xffffffff


	//   ....[6]....
        /*0064*/ 	.word	0xffffffff


	//   ....[7]....
        /*0068*/ 	.word	0xffffffff


	//   ....[8]....
        /*006c*/ 	.word	0xffffffff


	//   ....[9]....
        /*0070*/ 	.word	0xffffffff


	//   ....[10]....
        /*0074*/ 	.word	0xffffffff


	//   ....[11]....
        /*0078*/ 	.word	0xffffffff


	//   ....[12]....
        /*007c*/ 	.word	0xffffffff


	//   ....[13]....
        /*0080*/ 	.word	0xffffffff


	//   ....[14]....
        /*0084*/ 	.word	0xffffffff


	//   ....[15]....
        /*0088*/ 	.word	0xffffffff


	//   ....[16]....
        /*008c*/ 	.word	0xffffffff


	//   ....[17]....
        /*0090*/ 	.word	0xffffffff


	//   ....[18]....
        /*0094*/ 	.word	0xffffffff


	//   ....[19]....
        /*0098*/ 	.word	0xffffffff


	//   ....[20]....
        /*009c*/ 	.word	0x05000011


	//   ....[21]....
        /*00a0*/ 	.word	0x05000011


	//   ....[22]....
        /*00a4*/ 	.word	0x05000011


	//   ....[23]....
        /*00a8*/ 	.word	0x05000011


	//   ....[24]....
        /*00ac*/ 	.word	0x05000011


	//   ....[25]....
        /*00b0*/ 	.word	0x05000011


	//   ....[26]....
        /*00b4*/ 	.word	0x05000011


	//   ....[27]....
        /*00b8*/ 	.word	0x05000011


	//   ....[28]....
        /*00bc*/ 	.word	0x05000011


	//   ....[29]....
        /*00c0*/ 	.word	0x05000011


	//----- nvinfo : EIATTR_COOP_GROUP_INSTR_OFFSETS
	.align		4
.L_15927:
        /*00c4*/ 	.byte	0x04, 0x28
        /*00c6*/ 	.short	(.L_15929 - .L_15928)


	//   ....[0]....
.L_15928:
        /*00c8*/ 	.word	0x00000240


	//   ....[1]....
        /*00cc*/ 	.word	0x00000270


	//   ....[2]....
        /*00d0*/ 	.word	0x000002a0


	//   ....[3]....
        /*00d4*/ 	.word	0x000002d0


	//   ....[4]....
        /*00d8*/ 	.word	0x00000330


	//   ....[5]....
        /*00dc*/ 	.word	0x00000450


	//   ....[6]....
        /*00e0*/ 	.word	0x00000480


	//   ....[7]....
        /*00e4*/ 	.word	0x000004b0


	//   ....[8]....
        /*00e8*/ 	.word	0x000004e0


	//   ....[9]....
        /*00ec*/ 	.word	0x00000510


	//   ....[10]....
        /*00f0*/ 	.word	0x000006a0


	//   ....[11]....
        /*00f4*/ 	.word	0x000006c0


	//   ....[12]....
        /*00f8*/ 	.word	0x000006e0


	//   ....[13]....
        /*00fc*/ 	.word	0x00000700


	//   ....[14]....
        /*0100*/ 	.word	0x00000720


	//   ....[15]....
        /*0104*/ 	.word	0x000007a0


	//   ....[16]....
        /*0108*/ 	.word	0x000007c0


	//   ....[17]....
        /*010c*/ 	.word	0x000007e0


	//   ....[18]....
        /*0110*/ 	.word	0x00000800


	//   ....[19]....
        /*0114*/ 	.word	0x00000820


	//   ....[20]....
        /*0118*/ 	.word	0x00000a80


	//   ....[21]....
        /*011c*/ 	.word	0x00000b00


	//   ....[22]....
        /*0120*/ 	.word	0x00000b80


	//   ....[23]....
        /*0124*/ 	.word	0x00000c00


	//   ....[24]....
        /*0128*/ 	.word	0x00000c80


	//   ....[25]....
        /*012c*/ 	.word	0x00000d00


	//   ....[26]....
        /*0130*/ 	.word	0x00000d70


	//   ....[27]....
        /*0134*/ 	.word	0x00000de0


	//   ....[28]....
        /*0138*/ 	.word	0x00000e50


	//   ....[29]....
        /*013c*/ 	.word	0x00000ec0


	//----- nvinfo : EIATTR_EXIT_INSTR_OFFSETS
	.align		4
.L_15929:
        /*0140*/ 	.byte	0x04, 0x1c
        /*0142*/ 	.short	(.L_15931 - .L_15930)


	//   ....[0]....
.L_15930:
        /*0144*/ 	.word	0x00000970


	//   ....[1]....
        /*0148*/ 	.word	0x00000a20


	//----- nvinfo : EIATTR_CRS_STACK_SIZE
	.align		4
.L_15931:
        /*014c*/ 	.byte	0x04, 0x1e
        /*014e*/ 	.short	(.L_15933 - .L_15932)
.L_15932:
        /*0150*/ 	.word	0x00000000


	//----- nvinfo : EIATTR_CBANK_PARAM_SIZE
	.align		4
.L_15933:
        /*0154*/ 	.byte	0x03, 0x19
        /*0156*/ 	.short	0x0018


	//----- nvinfo : EIATTR_PARAM_CBANK
	.align		4
        /*0158*/ 	.byte	0x04, 0x0a
        /*015a*/ 	.short	(.L_15935 - .L_15934)
	.align		4
.L_15934:
        /*015c*/ 	.word	index@(.nv.constant0._ZN2at6native43_GLOBAL__N__9ae7fba5_10_SoftMax_cu_9f978f6322cunn_SoftMaxForwardRegIN3c108BFloat16EfS4_NS1_25LogSoftMaxForwardEpilogueElLi2EEEvPT1_PKT_T3_)
        /*0160*/ 	.short	0x0210
        /*0162*/ 	.short	0x0018


	//----- nvinfo : EIATTR_SW_WAR
	.align		4
.L_15935:
        /*0164*/ 	.byte	0x04, 0x36
        /*0166*/ 	.short	(.L_15937 - .L_15936)
.L_15936:
        /*0168*/ 	.word	0x00000008
.L_15937:


//--------------------- .nv.info._ZN2at6native43_GLOBAL__N__9ae7fba5_10_SoftMax_cu_9f978f6322cunn_SoftMaxForwardRegIN3c108BFloat16EfS4_NS1_25LogSoftMaxForwardEpilogueElLi1EEEvPT1_PKT_T3_ --------------------------
	.section	.nv.info._ZN2at6native43_GLOBAL__N__9ae7fba5_10_SoftMax_cu_9f978f6322cunn_SoftMaxForwardRegIN3c108BFloat16EfS4_NS1_25LogSoftMaxForwardEpilogueElLi1EEEvPT1_PKT_T3_,"",@"SHT_CUDA_INFO"
	.sectionflags	@""
	.align	4


	//----- nvinfo : EIATTR_CUDA_API_VERSION
	.align		4
        /*0000*/ 	.byte	0x04, 0x37
        /*0002*/ 	.short	(.L_15939 - .L_15938)
.L_15938:
        /*0004*/ 	.word	0x00000082


	//----- nvinfo : EIATTR_KPARAM_INFO
	.align		4
.L_15939:
        /*0008*/ 	.byte	0x04, 0x17
        /*000a*/ 	.short	(.L_15941 - .L_15940)
.L_15940:
        /*000c*/ 	.word	0x00000000
        /*0010*/ 	.short	0x0002
        /*0012*/ 	.short	0x0010
        /*0014*/ 	.byte	0x00, 0xf0, 0x21, 0x00


	//----- nvinfo : EIATTR_KPARAM_INFO
	.align		4
.L_15941:
        /*0018*/ 	.byte	0x04, 0x17
        /*001a*/ 	.short	(.L_15943 - .L_15942)
.L_15942:
        /*001c*/ 	.word	0x00000000
        /*0020*/ 	.short	0x0001
        /*0022*/ 	.short	0x0008
        /*0024*/ 	.byte	0x00, 0xf0, 0x21, 0x00


	//----- nvinfo : EIATTR_KPARAM_INFO
	.align		4
.L_15943:
        /*0028*/ 	.byte	0x04, 0x17
        /*002a*/ 	.short	(.L_15945 - .L_15944)
.L_15944:
        /*002c*/ 	.word	0x00000000
        /*0030*/ 	.short	0x0000
        /*0032*/ 	.short	0x0000
        /*0034*/ 	.byte	0x00, 0xf0, 0x21, 0x00


	//----- nvinfo : EIATTR_SPARSE_MMA_MASK
	.align		4
.L_15945:
        /*0038*/ 	.byte	0x03, 0x50
        /*003a*/ 	.short	0x0000


	//----- nvinfo : EIATTR_MAXREG_COUNT
	.align		4
        /*003c*/ 	.byte	0x03, 0x1b
        /*003e*/ 	.short	0x00ff


	//----- nvinfo : EIATTR_NUM_BARRIERS
	.align		4
        /*0040*/ 	.byte	0x02, 0x4c
        /*0042*/ 	.byte	0x01
	.zero		1


	//----- nvinfo : EIATTR_MERCURY_ISA_VERSION
	.align		4
        /*0044*/ 	.byte	0x03, 0x5f
        /*0046*/ 	.short	0x0101


	//----- nvinfo : EIATTR_COOP_GROUP_MASK_REGIDS
	.align		4
        /*0048*/ 	.byte	0x04, 0x29
        /*004a*/ 	.short	(.L_15947 - .L_15946)


	//   ....[0]....
.L_15946:
        /*004c*/ 	.word	0xffffffff


	//   ....[1]....
        /*0050*/ 	.word	0xffffffff


	//   ....[2]....
        /*0054*/ 	.word	0xffffffff


	//   ....[3]....
        /*0058*/ 	.word	0xffffffff


	//   ....[4]....
        /*005c*/ 	.word	0xffffffff


	//   ....[5]....
        /*0060*/ 	.word	0xffffffff


	//   ....[6]....
        /*0064*/ 	.word	0xffffffff


	//   ....[7]....
        /*0068*/ 	.word	0xffffffff


	//   ....[8]....
        /*006c*/ 	.word	0xffffffff


	//   ....[9]....
        /*0070*/ 	.word	0xffffffff


	//   ....[10]....
        /*0074*/ 	.word	0xffffffff


	//   ....[11]....
        /*0078*/ 	.word	0xffffffff


	//   ....[12]....
        /*007c*/ 	.word	0xffffffff


	//   ....[13]....
        /*0080*/ 	.word	0xffffffff


	//   ....[14]....
        /*0084*/ 	.word	0xffffffff


	//   ....[15]....
        /*0088*/ 	.word	0xffffffff


	//   ....[16]....
        /*008c*/ 	.word	0xffffffff


	//   ....[17]....
        /*0090*/ 	.word	0xffffffff


	//   ....[18]....
        /*0094*/ 	.word	0xffffffff


	//   ....[19]....
        /*0098*/ 	.word	0xffffffff


	//   ....[20]....
        /*009c*/ 	.word	0x0500000e


	//   ....[21]....
        /*00a0*/ 	.word	0x0500000e


	//   ....[22]....
        /*00a4*/ 	.word	0x0500000e


	//   ....[23]....
        /*00a8*/ 	.word	0x0500000e


	//   ....[24]....
        /*00ac*/ 	.word	0x0500000e


	//   ....[25]....
        /*00b0*/ 	.word	0x0500000e


	//   ....[26]....
        /*00b4*/ 	.word	0x0500000e


	//   ....[27]....
        /*00b8*/ 	.word	0x0500000e


	//   ....[28]....
        /*00bc*/ 	.word	0x0500000e


	//   ....[29]....
        /*00c0*/ 	.word	0x0500000e


	//----- nvinfo : EIATTR_COOP_GROUP_INSTR_OFFSETS
	.align		4
.L_15947:
        /*00c4*/ 	.byte	0x04, 0x28
        /*00c6*/ 	.short	(.L_15949 - .L_15948)


	//   ....[0]....
.L_15948:
        /*00c8*/ 	.word	0x00000190


	//   ....[1]....
        /*00cc*/ 	.word	0x000001d0


	//   ....[2]....
        /*00d0*/ 	.word	0x00000230


	//   ....[3]....
        /*00d4*/ 	.word	0x00000270


	//   ....[4]....
        /*00d8*/ 	.word	0x000002c0


	//   ....[5]....
        /*00dc*/ 	.word	0x00000390


	//   ....[6]....
        /*00e0*/ 	.word	0x000003c0


	//   ....[7]....
        /*00e4*/ 	.word	0x000003f0


	//   ....[8]....
        /*00e8*/ 	.word	0x00000420


	//   ....[9]....
        /*00ec*/ 	.word	0x00000450


	//   ....[10]....
        /*00f0*/ 	.word	0x00000580


	//   ....[11]....
        /*00f4*/ 	.word	0x000005a0


	//   ....[12]....
        /*00f8*/ 	.word	0x000005c0


	//   ....[13]....
        /*00fc*/ 	.word	0x000005e0


	//   ....[14]....
        /*0100*/ 	.word	0x00000600


	//   ....[15]....
        /*0104*/ 	.word	0x00000690


	//   ....[16]....
        /*0108*/ 	.word	0x000006b0


	//   ....[17]....
        /*010c*/ 	.word	0x000006d0


	//   ....[18]....
        /*0110*/ 	.word	0x000006f0


	//   ....[19]....
        /*0114*/ 	.word	0x00000710


	//   ....[20]....
        /*0118*/ 	.word	0x000008a0


	//   ....[21]....
        /*011c*/ 	.word	0x00000920


	//   ....[22]....
        /*0120*/ 	.word	0x000009a0


	//   ....[23]....
        /*0124*/ 	.word	0x00000a20


	//   ....[24]....
        /*0128*/ 	.word	0x00000aa0


	//   ....[25]....
        /*012c*/ 	.word	0x00000b20


	//   ....[26]....
        /*0130*/ 	.word	0x00000b90


	//   ....[27]....
        /*0134*/ 	.word	0x00000c00


	//   ....[28]....
        /*0138*/ 	.word	0x00000c70


	//   ....[29]....
        /*013c*/ 	.word	0x00000ce0


	//----- nvinfo : EIATTR_EXIT_INSTR_OFFSETS
	.align		4
.L_15949:
        /*0140*/ 	.byte	0x04, 0x1c
        /*0142*/ 	.short	(.L_15951 - .L_15950)


	//   ....[0]....
.L_15950:
        /*0144*/ 	.word	0x00000770


	//   ....[1]....
        /*0148*/ 	.word	0x00000840


	//----- nvinfo : EIATTR_CRS_STACK_SIZE
	.align		4
.L_15951:
        /*014c*/ 	.byte	0x04, 0x1e
        /*014e*/ 	.short	(.L_15953 - .L_15952)
.L_15952:
        /*0150*/ 	.word	0x00000000


	//----- nvinfo : EIATTR_CBANK_PARAM_SIZE
	.align		4
.L_15953:
        /*0154*/ 	.byte	0x03, 0x19
        /*0156*/ 	.short	0x0018


	//----- nvinfo : EIATTR_PARAM_CBANK
	.align		4
        /*0158*/ 	.byte	0x04, 0x0a
        /*015a*/ 	.short	(.L_15955 - .L_15954)
	.align		4
.L_15954:
        /*015c*/ 	.word	index@(.nv.constant0._ZN2at6native43_GLOBAL__N__9ae7fba5_10_SoftMax_cu_9f978f6322cunn_SoftMaxForwardRegIN3c108BFloat16EfS4_NS1_25LogSoftMaxForwardEpilogueElLi1EEEvPT1_PKT_T3_)
        /*0160*/ 	.short	0x0210
        /*0162*/ 	.short	0x0018


	//----- nvinfo : EIATTR_SW_WAR
	.align		4
.L_15955:
        /*0164*/ 	.byte	0x04, 0x36
        /*0166*/ 	.short	(.L_15957 - .L_15956)
.L_15956:
        /*0168*/ 	.word	0x00000008
.L_15957:


//--------------------- .nv.info._ZN2at6native43_GLOBAL__N__9ae7fba5_10_SoftMax_cu_9f978f6319cunn_SoftMaxForwardILi8EN3c104HalfEffNS1_25LogSoftMaxForwardEpilogueEEEvPT2_PKT0_i --------------------------
	.section	.nv.info._ZN2at6native43_GLOBAL__N__9ae7fba5_10_SoftMax_cu_9f978f6319cunn_SoftMaxForwardILi8EN3c104HalfEffNS1_25LogSoftMaxForwardEpilogueEEEvPT2_PKT0_i,"",@"SHT_CUDA_INFO"
	.sectionflags	@""
	.align	4


	//----- nvinfo : EIATTR_CUDA_API_VERSION
	.align		4
        /*0000*/ 	.byte	0x04, 0x37
        /*0002*/ 	.short	(.L_15959 - .L_15958)
.L_15958:
        /*0004*/ 	.word	0x00000082


	//----- nvinfo : EIATTR_KPARAM_INFO
	.align		4
.L_15959:
        /*0008*/ 	.byte	0x04, 0x17
        /*000a*/ 	.short	(.L_15961 - .L_15960)
.L_15960:
        /*000c*/ 	.word	0x00000000
        /*0010*/ 	.short	0x0002
        /*0012*/ 	.short	0x0010
        /*0014*/ 	.byte	0x00, 0xf0, 0x11, 0x00


	//----- nvinfo : EIATTR_KPARAM_INFO
	.align		4
.L_15961:
        /*0018*/ 	.byte	0x04, 0x17
        /*001a*/ 	.short	(.L_15963 - .L_15962)
.L_15962:
        /*001c*/ 	.word	0x00000000
        /*0020*/ 	.short	0x0001
        /*0022*/ 	.short	0x0008
        /*0024*/ 	.byte	0x00, 0xf0, 0x21, 0x00


	//----- nvinfo : EIATTR_KPARAM_INFO
	.align		4
.L_15963:
        /*0028*/ 	.byte	0x04, 0x17
        /*002a*/ 	.short	(.L_15965 - .L_15964)
.L_15964:
        /*002c*/ 	.word	0x00000000
        /*0030*/ 	.short	0x0000
        /*0032*/ 	.short	0x0000
        /*0034*/ 	.byte	0x00, 0xf0, 0x21, 0x00


	//----- nvinfo : EIATTR_SPARSE_MMA_MASK
	.align		4
.L_15965:
        /*0038*/ 	.byte	0x03, 0x50
        /*003a*/ 	.short	0x0000


	//----- nvinfo : EIATTR_MAXREG_COUNT
	.align		4
        /*003c*/ 	.byte	0x03, 0x1b
        /*003e*/ 	.short	0x00ff


	//----- nvinfo : EIATTR_NUM_BARRIERS
	.align		4
        /*0040*/ 	.byte	0x02, 0x4c
        /*0042*/ 	.byte	0x01
	.zero		1


	//----- nvinfo : EIATTR_MERCURY_ISA_VERSION
	.align		4
        /*0044*/ 	.byte	0x03, 0x5f
        /*0046*/ 	.short	0x0101


	//----- nvinfo : EIATTR_COOP_GROUP_MASK_REGIDS
	.align		4
        /*0048*/ 	.byte	0x04, 0x29
        /*004a*/ 	.short	(.L_15967 - .L_15966)


	//   ....[0]....
.L_15966:
        /*004c*/ 	.word	0xffffffff


	//   ....[1]....
        /*0050*/ 	.word	0xffffffff


	//   ....[2]....
        /*0054*/ 	.word	0xffffffff


	//   ....[3]....
        /*0058*/ 	.word	0xffffffff


	//   ....[4]....
        /*005c*/ 	.word	0xffffffff


	//   ....[5]....
        /*0060*/ 	.word	0xffffffff


	//   ....[6]....
        /*0064*/ 	.word	0xffffffff


	//   ....[7]....
        /*0068*/ 	.word	0xffffffff


	//   ....[8]....
        /*006c*/ 	.word	0xffffffff


	//   ....[9]....
        /*0070*/ 	.word	0xffffffff


	//   ....[10]....
        /*0074*/ 	.word	0xffffffff


	//   ....[11]....
        /*0078*/ 	.word	0xffffffff


	//   ....[12]....
        /*007c*/ 	.word	0xffffffff


	//   ....[13]....
        /*0080*/ 	.word	0xffffffff


	//   ....[14]....
        /*0084*/ 	.word	0xffffffff


	//   ....[15]....
        /*0088*/ 	.word	0xffffffff


	//   ....[16]....
        /*008c*/ 	.word	0xffffffff


	//   ....[17]....
        /*0090*/ 	.word	0xffffffff


	//   ....[18]....
        /*0094*/ 	.word	0xffffffff


	//   ....[19]....
        /*0098*/ 	.word	0xffffffff


	//   ....[20]....
        /*009c*/ 	.word	0x05000006


	//   ....[21]....
        /*00a0*/ 	.word	0x05000006


	//   ....[22]....
        /*00a4*/ 	.word	0x05000006


	//   ....[23]....
        /*00a8*/ 	.word	0x05000006


	//   ....[24]....
        /*00ac*/ 	.word	0x05000006


	//   ....[25]....
        /*00b0*/ 	.word	0x05000006


	//   ....[26]....
        /*00b4*/ 	.word	0x05000006


	//   ....[27]....
        /*00b8*/ 	.word	0x05000006


	//   ....[28]....
        /*00bc*/ 	.word	0x05000006


	//   ....[29]....
        /*00c0*/ 	.word	0x05000006


	//----- nvinfo : EIATTR_COOP_GROUP_INSTR_OFFSETS
	.align		4
.L_15967:
        /*00c4*/ 	.byte	0x04, 0x28
        /*00c6*/ 	.short	(.L_15969 - .L_15968)


	//   ....[0]....
.L_15968:
        /*00c8*/ 	.word	0x000006d0


	//   ....[1]....
        /*00cc*/ 	.word	0x000007a0


	//   ....[2]....
        /*00d0*/ 	.word	0x000007d0


	//   ....[3]....
        /*00d4*/ 	.word	0x00000810


	//   ....[4]....
        /*00d8*/ 	.word	0x00000870


	//   ....[5]....
        /*00dc*/ 	.word	0x00000940


	//   ....[6]....
        /*00e0*/ 	.word	0x00000970


	//   ....[7]....
        /*00e4*/ 	.word	0x000009a0


	//   ....[8]....
        /*00e8*/ 	.word	0x000009d0


	//   ....[9]....
        /*00ec*/ 	.word	0x00000a00


	//   ....[10]....
        /*00f0*/ 	.word	0x000010b0


	//   ....[11]....
        /*00f4*/ 	.word	0x00001120


	//   ....[12]....
        /*00f8*/ 	.word	0x00001140


	//   ....[13]....
        /*00fc*/ 	.word	0x00001160


	//   ....[14]....
        /*0100*/ 	.word	0x00001180


	//   ....[15]....
        /*0104*/ 	.word	0x00001200


	//   ....[16]....
        /*0108*/ 	.word	0x00001220


	//   ....[17]....
        /*010c*/ 	.word	0x00001240


	//   ....[18]....
        /*0110*/ 	.word	0x00001260


	//   ....[19]....
        /*0114*/ 	.word	0x00001280


	//   ....[20]....
        /*0118*/ 	.word	0x00001a70


	//   ....[21]....
        /*011c*/ 	.word	0x00001af0


	//   ....[22]....
        /*0120*/ 	.word	0x00001b70


	//   ....[23]....
        /*0124*/ 	.word	0x00001bf0


	//   ....[24]....
        /*0128*/ 	.word	0x00001c70


	//   ....[25]....
        /*012c*/ 	.word	0x00001d00


	//   ....[26]....
        /*0130*/ 	.word	0x00001d70


	//   ....[27]....
        /*0134*/ 	.word	0x00001de0


	//   ....[28]....
        /*0138*/ 	.word	0x00001e50


	//   ....[29]....
        /*013c*/ 	.word	0x00001ec0


	//----- nvinfo : EIATTR_EXIT_INSTR_OFFSETS
	.align		4
.L_15969:
        /*0140*/ 	.byte	0x04, 0x1c
        /*0142*/ 	.short	(.L_15971 - .L_15970)


	//   ....[0]....
.L_15970:
        /*0144*/ 	.word	0x00001380


	//   ....[1]....
        /*0148*/ 	.word	0x00001470


	//   ....[2]....
        /*014c*/ 	.word	0x00001960


	//   ....[3]....
        /*0150*/ 	.word	0x00001a10


	//----- nvinfo : EIATTR_CRS_STACK_SIZE
	.align		4
.L_15971:
        /*0154*/ 	.byte	0x04, 0x1e
        /*0156*/ 	.short	(.L_15973 - .L_15972)
.L_15972:
        /*0158*/ 	.word	0x00000000


	//----- nvinfo : EIATTR_CBANK_PARAM_SIZE
	.align		4
.L_15973:
        /*015c*/ 	.byte	0x03, 0x19
        /*015e*/ 	.short	0x0014


	//----- nvinfo : EIATTR_PARAM_CBANK
	.align		4
        /*0160*/ 	.byte	0x04, 0x0a
        /*0162*/ 	.short	(.L_15975 - .L_15974)
	.align		4
.L_15974:
        /*0164*/ 	.word	index@(.nv.constant0._ZN2at6native43_GLOBAL__N__9ae7fba5_10_SoftMax_cu_9f978f6319cunn_SoftMaxForwardILi8EN3c104HalfEffNS1_25LogSoftMaxForwardEpilogueEEEvPT2_PKT0_i)
        /*0168*/ 	.short	0x0210
        /*016a*/ 	.short	0x0014


	//----- nvinfo : EIATTR_SW_WAR
	.align		4
.L_15975:
        /*016c*/ 	.byte	0x04, 0x36
        /*016e*/ 	.short	(.L_15977 - .L_15976)
.L_15976:
        /*0170*/ 	.word	0x00000008
.L_15977:


//--------------------- .nv.info._ZN2at6native43_GLOBAL__N__9ae7fba5_10_SoftMax_cu_9f978f6323cunn_SoftMaxForwardSmemILi8EN3c104HalfEffNS1_25LogSoftMaxForwardEpilogueElEEvPT2_PKT0_T4_ --------------------------
	.section	.nv.info._ZN2at6native43_GLOBAL__N__9ae7fba5_10_SoftMax_cu_9f978f6323cunn_SoftMaxForwardSmemILi8EN3c104HalfEffNS1_25LogSoftMaxForwardEpilogueElEEvPT2_PKT0_T4_,"",@"SHT_CUDA_INFO"
	.sectionflags	@""
	.align	4


	//----- nvinfo : EIATTR_CUDA_API_VERSION
	.align		4
        /*0000*/ 	.byte	0x04, 0x37
        /*0002*/ 	.short	(.L_15979 - .L_15978)
.L_15978:
        /*0004*/ 	.word	0x00000082


	//----- nvinfo : EIATTR_KPARAM_INFO
	.align		4
.L_15979:
        /*0008*/ 	.byte	0x04, 0x17
        /*000a*/ 	.short	(.L_15981 - .L_15980)
.L_15980:
        /*000c*/ 	.word	0x00000000
        /*0010*/ 	.short	0x0002
        /*0012*/ 	.short	0x0010
        /*0014*/ 	.byte	0x00, 0xf0, 0x21, 0x00


	//----- nvinfo : EIATTR_KPARAM_INFO
	.align		4
.L_15981:
        /*0018*/ 	.byte	0x04, 0x17
        /*001a*/ 	.short	(.L_15983 - .L_15982)
.L_15982:
        /*001c*/ 	.word	0x00000000
        /*0020*/ 	.short	0x0001
        /*0022*/ 	.short	0x0008
        /*0024*/ 	.byte	0x00, 0xf0, 0x21, 0x00


	//----- nvinfo : EIATTR_KPARAM_INFO
	.align		4
.L_15983:
        /*0028*/ 	.byte	0x04, 0x17
        /*002a*/ 	.short	(.L_15985 - .L_15984)
.L_15984:
        /*002c*/ 	.word	0x00000000
        /*0030*/ 	.short	0x0000
        /*0032*/ 	.short	0x0000
        /*0034*/ 	.byte	0x00, 0xf0, 0x21, 0x00


	//----- nvinfo : EIATTR_SPARSE_MMA_MASK
	.align		4
.L_15985:
        /*0038*/ 	.byte	0x03, 0x50
        /*003a*/ 	.short	0x0000


	//----- nvinfo : EIATTR_MAXREG_COUNT
	.align		4
        /*003c*/ 	.byte	0x03, 0x1b
        /*003e*/ 	.short	0x00ff


	//----- nvinfo : EIATTR_NUM_BARRIERS
	.align		4
        /*0040*/ 	.byte	0x02, 0x4c
        /*0042*/ 	.byte	0x01
	.zero		1


	//----- nvinfo : EIATTR_MERCURY_ISA_VERSION
	.align		4
        /*0044*/ 	.byte	0x03, 0x5f
        /*0046*/ 	.short	0x0101


	//----- nvinfo : EIATTR_COOP_GROUP_MASK_REGIDS
	.align		4
        /*0048*/ 	.byte	0x04, 0x29
        /*004a*/ 	.short	(.L_15987 - .L_15986)


	//   ....[0]....
.L_15986:
        /*004c*/ 	.word	0xffffffff


	//   ....[1]....
        /*0050*/ 	.word	0xffffffff


	//   ....[2]....
        /*0054*/ 	.word	0xffffffff


	//   ....[3]....
        /*0058*/ 	.word	0xffffffff


	//   ....[4]....
        /*005c*/ 	.word	0xffffffff


	//   ....[5]....
        /*0060*/ 	.word	0xffffffff


	//   ....[6]....
        /*0064*/ 	.word	0xffffffff


	//   ....[7]....
        /*0068*/ 	.word	0xffffffff


	//   ....[8]....
        /*006c*/ 	.word	0xffffffff


	//   ....[9]....
        /*0070*/ 	.word	0xffffffff


	//   ....[10]....
        /*0074*/ 	.word	0xffffffff


	//   ....[11]....
        /*0078*/ 	.word	0xffffffff


	//   ....[12]....
        /*007c*/ 	.word	0xffffffff


	//   ....[13]....
        /*0080*/ 	.word	0xffffffff


	//   ....[14]....
        /*0084*/ 	.word	0xffffffff


	//   ....[15]....
        /*0088*/ 	.word	0xffffffff


	//   ....[16]....
        /*008c*/ 	.word	0xffffffff


	//   ....[17]....
        /*0090*/ 	.word	0xffffffff


	//   ....[18]....
        /*0094*/ 	.word	0xffffffff


	//   ....[19]....
        /*0098*/ 	.word	0xffffffff


	//   ....[20]....
        /*009c*/ 	.word	0x05000012


	//   ....[21]....
        /*00a0*/ 	.word	0x05000012


	//   ....[22]....
        /*00a4*/ 	.word	0x05000012


	//   ....[23]....
        /*00a8*/ 	.word	0x05000012


	//   ....[24]....
        /*00ac*/ 	.word	0x05000012


	//   ....[25]....
        /*00b0*/ 	.word	0x05000012


	//   ....[26]....
        /*00b4*/ 	.word	0x05000012


	//   ....[27]....
        /*00b8*/ 	.word	0x05000012


	//   ....[28]....
        /*00bc*/ 	.word	0x05000012


	//   ....[29]....
        /*00c0*/ 	.word	0x05000012


	//----- nvinfo : EIATTR_COOP_GROUP_INSTR_OFFSETS
	.align		4
.L_15987:
        /*00c4*/ 	.byte	0x04, 0x28
        /*00c6*/ 	.short	(.L_15989 - .L_15988)


	//   ....[0]....
.L_15988:
        /*00c8*/ 	.word	0x00000350


	//   ....[1]....
        /*00cc*/ 	.word	0x00000440


	//   ....[2]....
        /*00d0*/ 	.word	0x000004a0


	//   ....[3]....
        /*00d4*/ 	.word	0x000004e0


	//   ....[4]....
        /*00d8*/ 	.word	0x00000530


	//   ....[5]....
        /*00dc*/ 	.word	0x000005e0


	//   ....[6]....
        /*00e0*/ 	.word	0x00000610


	//   ....[7]....
        /*00e4*/ 	.word	0x00000640


	//   ....[8]....
        /*00e8*/ 	.word	0x00000670


	//   ....[9]....
        /*00ec*/ 	.word	0x000006a0


	//   ....[10]....
        /*00f0*/ 	.word	0x00000ab0


	//   ....[11]....
        /*00f4*/ 	.word	0x00000b20


	//   ....[12]....
        /*00f8*/ 	.word	0x00000b40


	//   ....[13]....
        /*00fc*/ 	.word	0x00000b60


	//   ....[14]....
        /*0100*/ 	.word	0x00000b80


	//   ....[15]....
        /*0104*/ 	.word	0x00000c00


	//   ....[16]....
        /*0108*/ 	.word	0x00000c20


	//   ....[17]....
        /*010c*/ 	.word	0x00000c40


	//   ....[18]....
        /*0110*/ 	.word	0x00000c60


	//   ....[19]....
        /*0114*/ 	.word	0x00000c80


	//   ....[20]....
        /*0118*/ 	.word	0x00000ff0


	//   ....[21]....
        /*011c*/ 	.word	0x00001070


	//   ....[22]....
        /*0120*/ 	.word	0x000010f0


	//   ....[23]....
        /*0124*/ 	.word	0x00001170


	//   ....[24]....
        /*0128*/ 	.word	0x000011f0


	//   ....[25]....
        /*012c*/ 	.word	0x00001280


	//   ....[26]....
        /*0130*/ 	.word	0x000012f0


	//   ....[27]....
        /*0134*/ 	.word	0x00001360


	//   ....[28]....
        /*0138*/ 	.word	0x000013d0


	//   ....[29]....
        /*013c*/ 	.word	0x00001440


	//----- nvinfo : EIATTR_EXIT_INSTR_OFFSETS
	.align		4
.L_15989:
        /*0140*/ 	.byte	0x04, 0x1c
        /*0142*/ 	.short	(.L_15991 - .L_15990)


	//   ....[0]....
.L_15990:
        /*0144*/ 	.word	0x00000ce0


	//   ....[1]....
        /*0148*/ 	.word	0x00000f90


	//----- nvinfo : EIATTR_CRS_STACK_SIZE
	.align		4
.L_15991:
        /*014c*/ 	.byte	0x04, 0x1e
        /*014e*/ 	.short	(.L_15993 - .L_15992)
.L_15992:
        /*0150*/ 	.word	0x00000000


	//----- nvinfo : EIATTR_CBANK_PARAM_SIZE
	.align		4
.L_15993:
        /*0154*/ 	.byte	0x03, 0x19
        /*0156*/ 	.short	0x0018


	//----- nvinfo : EIATTR_PARAM_CBANK
	.align		4
        /*0158*/ 	.byte	0x04, 0x0a
        /*015a*/ 	.short	(.L_15995 - .L_15994)
	.align		4
.L_15994:
        /*015c*/ 	.word	index@(.nv.constant0._ZN2at6native43_GLOBAL__N__9ae7fba5_10_SoftMax_cu_9f978f6323cunn_SoftMaxForwardSmemILi8EN3c104HalfEffNS1_25LogSoftMaxForwardEpilogueElEEvPT2_PKT0_T4_)
        /*0160*/ 	.short	0x0210
        /*0162*/ 	.short	0x0018


	//----- nvinfo : EIATTR_SW_WAR
	.align		4
.L_15995:
        /*0164*/ 	.byte	0x04, 0x36
        /*0166*/ 	.short	(.L_15997 - .L_15996)
.L_15996:
        /*0168*/ 	.word	0x00000008
.L_15997:


//--------------------- .nv.info._ZN2at6native43_GLOBAL__N__9ae7fba5_10_SoftMax_cu_9f978f6319cunn_SoftMaxForwardILi8EN3c104HalfEfS4_NS1_25LogSoftMaxForwardEpilogueEEEvPT2_PKT0_i --------------------------
	.section	.nv.info._ZN2at6native43_GLOBAL__N__9ae7fba5_10_SoftMax_cu_9f978f6319cunn_SoftMaxForwardILi8EN3c104HalfEfS4_NS1_25LogSoftMaxForwardEpilogueEEEvPT2_PKT0_i,"",@"SHT_CUDA_INFO"
	.sectionflags	@""
	.align	4


	//----- nvinfo : EIATTR_CUDA_API_VERSION
	.align		4
        /*0000*/ 	.byte	0x04, 0x37
        /*0002*/ 	.short	(.L_15999 - .L_15998)
.L_15998:
        /*0004*/ 	.word	0x00000082


	//----- nvinfo : EIATTR_KPARAM_INFO
	.align		4
.L_15999:
        /*0008*/ 	.byte	0x04, 0x17
        /*000a*/ 	.short	(.L_16001 - .L_16000)
.L_16000:
        /*000c*/ 	.word	0x00000000
        /*0010*/ 	.short	0x0002
        /*0012*/ 	.short	0x0010
        /*0014*/ 	.byte	0x00, 0xf0, 0x11, 0x00


	//----- nvinfo : EIATTR_KPARAM_INFO
	.align		4
.L_16001:
        /*0018*/ 	.byte	0x04, 0x17
        /*001a*/ 	.short	(.L_16003 - .L_16002)
.L_16002:
        /*001c*/ 	.word	0x00000000
        /*0020*/ 	.short	0x0001
        /*0022*/ 	.short	0x0008
        /*0024*/ 	.byte	0x00, 0xf0, 0x21, 0x00


	//----- nvinfo : EIATTR_KPARAM_INFO
	.align		4
.L_16003:
        /*0028*/ 	.byte	0x04, 0x17
        /*002a*/ 	.short	(.L_16005 - .L_16004)
.L_16004:
        /*002c*/ 	.word	0x00000000
        /*0030*/ 	.short	0x0000
        /*0032*/ 	.short	0x0000
        /*0034*/ 	.byte	0x00, 0xf0, 0x21, 0x00


	//----- nvinfo : EIATTR_SPARSE_MMA_MASK
	.align		4
.L_16005:
        /*0038*/ 	.byte	0x03, 0x50
        /*003a*/ 	.short	0x0000


	//----- nvinfo : EIATTR_MAXREG_COUNT
	.align		4
        /*003c*/ 	.byte	0x03, 0x1b
        /*003e*/ 	.short	0x00ff


	//----- nvinfo : EIATTR_NUM_BARRIERS
	.align		4
        /*0040*/ 	.byte	0x02, 0x4c
        /*0042*/ 	.byte	0x01
	.zero		1


	//----- nvinfo : EIATTR_MERCURY_ISA_VERSION
	.align		4
        /*0044*/ 	.byte	0x03, 0x5f
        /*0046*/ 	.short	0x0101


	//----- nvinfo : EIATTR_COOP_GROUP_MASK_REGIDS
	.align		4
        /*0048*/ 	.byte	0x04, 0x29
        /*004a*/ 	.short	(.L_16007 - .L_16006)


	//   ....[0]....
.L_16006:
        /*004c*/ 	.word	0xffffffff


	//   ....[1]....
        /*0050*/ 	.word	0xffffffff


	//   ....[2]....
        /*0054*/ 	.word	0xffffffff


	//   ....[3]....
        /*0058*/ 	.word	0xffffffff


	//   ....[4]....
        /*005c*/ 	.word	0xffffffff


	//   ....[5]....
        /*0060*/ 	.word	0xffffffff


	//   ....[6]....
        /*0064*/ 	.word	0xffffffff


	//   ....[7]....
        /*0068*/ 	.word	0xffffffff


	//   ....[8]....
        /*006c*/ 	.word	0xffffffff


	//   ....[9]....
        /*0070*/ 	.word	0xffffffff


	//   ....[10]....
        /*0074*/ 	.word	0xffffffff


	//   ....[11]....
        /*0078*/ 	.word	0xffffffff


	//   ....[12]....
        /*007c*/ 	.word	0xffffffff


	//   ....[13]....
        /*0080*/ 	.word	0xffffffff


	//   ....[14]....
        /*0084*/ 	.word	0xffffffff


	//   ....[15]....
        /*0088*/ 	.word	0xffffffff


	//   ....[16]....
        /*008c*/ 	.word	0xffffffff


	//   ....[17]....
        /*0090*/ 	.word	0xffffffff


	//   ....[18]....
        /*0094*/ 	.word	0xffffffff


	//   ....[19]....
        /*0098*/ 	.word	0xffffffff


	//   ....[20]....
        /*009c*/ 	.word	0x05000006


	//   ....[21]....
        /*00a0*/ 	.word	0x05000006


	//   ....[22]....
        /*00a4*/ 	.word	0x05000006


	//   ....[23]....
        /*00a8*/ 	.word	0x05000006


	//   ....[24]....
        /*00ac*/ 	.word	0x05000006


	//   ....[25]....
        /*00b0*/ 	.word	0x05000006


	//   ....[26]....
        /*00b4*/ 	.word	0x05000006


	//   ....[27]....
        /*00b8*/ 	.word	0x05000006


	//   ....[28]....
        /*00bc*/ 	.word	0x05000006


	//   ....[29]....
        /*00c0*/ 	.word	0x05000006


	//----- nvinfo : EIATTR_COOP_GROUP_INSTR_OFFSETS
	.align		4
.L_16007:
        /*00c4*/ 	.byte	0x04, 0x28
        /*00c6*/ 	.short	(.L_16009 - .L_16008)


	//   ....[0]....
.L_16008:
        /*00c8*/ 	.word	0x000006d0


	//   ....[1]....
        /*00cc*/ 	.word	0x000007a0


	//   ....[2]....
        /*00d0*/ 	.word	0x000007d0


	//   ....[3]....
        /*00d4*/ 	.word	0x00000810


	//   ....[4]....
        /*00d8*/ 	.word	0x00000870


	//   ....[5]....
        /*00dc*/ 	.word	0x00000940


	//   ....[6]....
        /*00e0*/ 	.word	0x00000970


	//   ....[7]....
        /*00e4*/ 	.word	0x000009a0


	//   ....[8]....
        /*00e8*/ 	.word	0x000009d0


	//   ....[9]....
        /*00ec*/ 	.word	0x00000a00


	//   ....[10]....
        /*00f0*/ 	.word	0x000010b0


	//   ....[11]....
        /*00f4*/ 	.word	0x00001120


	//   ....[12]....
        /*00f8*/ 	.word	0x00001140


	//   ....[13]....
        /*00fc*/ 	.word	0x00001160


	//   ....[14]....
        /*0100*/ 	.word	0x00001180


	//   ....[15]....
        /*0104*/ 	.word	0x00001200


	//   ....[16]....
        /*0108*/ 	.word	0x00001220


	//   ....[17]....
        /*010c*/ 	.word	0x00001240


	//   ....[18]....
        /*0110*/ 	.word	0x00001260


	//   ....[19]....
        /*0114*/ 	.word	0x00001280


	//   ....[20]....
        /*0118*/ 	.word	0x00001ad0


	//   ....[21]....
        /*011c*/ 	.word	0x00001b50


	//   ....[22]....
        /*0120*/ 	.word	0x00001bd0


	//   ....[23]....
        /*0124*/ 	.word	0x00001c50


	//   ....[24]....
        /*0128*/ 	.word	0x00001cd0


	//   ....[25]....
        /*012c*/ 	.word	0x00001d60


	//   ....[26]....
        /*0130*/ 	.word	0x00001dd0


	//   ....[27]....
        /*0134*/ 	.word	0x00001e40


	//   ....[28]....
        /*0138*/ 	.word	0x00001eb0


	//   ....[29]....
        /*013c*/ 	.word	0x00001f20


	//----- nvinfo : EIATTR_EXIT_INSTR_OFFSETS
	.align		4
.L_16009:
        /*0140*/ 	.byte	0x04, 0x1c
        /*0142*/ 	.short	(.L_16011 - .L_16010)


	//   ....[0]....
.L_16010:
        /*0144*/ 	.word	0x00001380


	//   ....[1]....
        /*0148*/ 	.word	0x00001480


	//   ....[2]....
        /*014c*/ 	.word	0x000019b0


	//   ....[3]....
        /*0150*/ 	.word	0x00001a70


	//----- nvinfo : EIATTR_CRS_STACK_SIZE
	.align		4
.L_16011:
        /*0154*/ 	.byte	0x04, 0x1e
        /*0156*/ 	.short	(.L_16013 - .L_16012)
.L_16012:
        /*0158*/ 	.word	0x00000000


	//----- nvinfo : EIATTR_CBANK_PARAM_SIZE
	.align		4
.L_16013:
        /*015c*/ 	.byte	0x03, 0x19
        /*015e*/ 	.short	0x0014


	//----- nvinfo : EIATTR_PARAM_CBANK
	.align		4
        /*0160*/ 	.byte	0x04, 0x0a
        /*0162*/ 	.short	(.L_16015 - .L_16014)
	.align		4
.L_16014:
        /*0164*/ 	.word	index@(.nv.constant0._ZN2at6native43_GLOBAL__N__9ae7fba5_10_SoftMax_cu_9f978f6319cunn_SoftMaxForwardILi8EN3c104HalfEfS4_NS1_25LogSoftMaxForwardEpilogueEEEvPT2_PKT0_i)
        /*0168*/ 	.short	0x0210
        /*016a*/ 	.short	0x0014


	//----- nvinfo : EIATTR_SW_WAR
	.align		4
.L_16015:
        /*016c*/ 	.byte	0x04, 0x36
        /*016e*/ 	.short	(.L_16017 - .L_16016)
.L_16016:
        /*0170*/ 	.word	0x00000008
.L_16017:


//--------------------- .nv.info._ZN2at6native43_GLOBAL__N__9ae7fba5_10_SoftMax_cu_9f978f6323cunn_SoftMaxForwardSmemILi8EN3c104HalfEfS4_NS1_25LogSoftMaxForwardEpilogueElEEvPT2_PKT0_T4_ --------------------------
	.section	.nv.info._ZN2at6native43_GLOBAL__N__9ae7fba5_10_SoftMax_cu_9f978f6323cunn_SoftMaxForwardSmemILi8EN3c104HalfEfS4_NS1_25LogSoftMaxForwardEpilogueElEEvPT2_PKT0_T4_,"",@"SHT_CUDA_INFO"
	.sectionflags	@""
	.align	4


	//----- nvinfo : EIATTR_CUDA_API_VERSION
	.align		4
        /*0000*/ 	.byte	0x04, 0x37
        /*0002*/ 	.short	(.L_16019 - .L_16018)
.L_16018:
        /*0004*/ 	.word	0x00000082


	//----- nvinfo : EIATTR_KPARAM_INFO
	.align		4
.L_16019:
        /*0008*/ 	.byte	0x04, 0x17
        /*000a*/ 	.short	(.L_16021 - .L_16020)
.L_16020:
        /*000c*/ 	.word	0x00000000
        /*0010*/ 	.short	0x0002
        /*0012*/ 	.short	0x0010
        /*0014*/ 	.byte	0x00, 0xf0, 0x21, 0x00


	//----- nvinfo : EIATTR_KPARAM_INFO
	.align		4
.L_16021:
        /*0018*/ 	.byte	0x04, 0x17
        /*001a*/ 	.short	(.L_16023 - .L_16022)
.L_16022:
        /*001c*/ 	.word	0x00000000
        /*0020*/ 	.short	0x0001
        /*0022*/ 	.short	0x0008
        /*0024*/ 	.byte	0x00, 0xf0, 0x21, 0x00


	//----- nvinfo : EIATTR_KPARAM_INFO
	.align		4
.L_16023:
        /*0028*/ 	.byte	0x04, 0x17
        /*002a*/ 	.short	(.L_16025 - .L_16024)
.L_16024:
        /*002c*/ 	.word	0x00000000
        /*0030*/ 	.short	0x0000
        /*0032*/ 	.short	0x0000
        /*0034*/ 	.byte	0x00, 0xf0, 0x21, 0x00


	//----- nvinfo : EIATTR_SPARSE_MMA_MASK
	.align		4
.L_16025:
        /*0038*/ 	.byte	0x03, 0x50
        /*003a*/ 	.short	0x0000


	//----- nvinfo : EIATTR_MAXREG_COUNT
	.align		4
        /*003c*/ 	.byte	0x03, 0x1b
        /*003e*/ 	.short	0x00ff


	//----- nvinfo : EIATTR_NUM_BARRIERS
	.align		4
        /*0040*/ 	.byte	0x02, 0x4c
        /*0042*/ 	.byte	0x01
	.zero		1


	//----- nvinfo : EIATTR_MERCURY_ISA_VERSION
	.align		4
        /*0044*/ 	.byte	0x03, 0x5f
        /*0046*/ 	.short	0x0101


	//----- nvinfo : EIATTR_COOP_GROUP_MASK_REGIDS
	.align		4
        /*0048*/ 	.byte	0x04, 0x29
        /*004a*/ 	.short	(.L_16027 - .L_16026)


	//   ....[0]....
.L_16026:
        /*004c*/ 	.word	0xffffffff


	//   ....[1]....
        /*0050*/ 	.word	0xffffffff


	//   ....[2]....
        /*0054*/ 	.word	0xffffffff


	//   ....[3]....
        /*0058*/ 	.word	0xffffffff


	//   ....[4]....
        /*005c*/ 	.word	0xffffffff


	//   ....[5]....
        /*0060*/ 	.word	0xffffffff


	//   ....[6]....
        /*0064*/ 	.word	0xffffffff


	//   ....[7]....
        /*0068*/ 	.word	0xffffffff


	//   ....[8]....
        /*006c*/ 	.word	0xffffffff


	//   ....[9]....
        /*0070*/ 	.word	0xffffffff


	//   ....[10]....
        /*0074*/ 	.word	0xffffffff


	//   ....[11]....
        /*0078*/ 	.word	0xffffffff


	//   ....[12]....
        /*007c*/ 	.word	0xffffffff


	//   ....[13]....
        /*0080*/ 	.word	0xffffffff


	//   ....[14]....
        /*0084*/ 	.word	0xffffffff


	//   ....[15]....
        /*0088*/ 	.word	0xffffffff


	//   ....[16]....
        /*008c*/ 	.word	0xffffffff


	//   ....[17]....
        /*0090*/ 	.word	0xffffffff


	//   ....[18]....
        /*0094*/ 	.word	0xffffffff


	//   ....[19]....
        /*0098*/ 	.word	0xffffffff


	//   ....[20]....
        /*009c*/ 	.word	0x05000012


	//   ....[21]....
        /*00a0*/ 	.word	0x05000012


	//   ....[22]....
        /*00a4*/ 	.word	0x05000012


	//   ....[23]....
        /*00a8*/ 	.word	0x05000012


	//   ....[24]....
        /*00ac*/ 	.word	0x05000012


	//   ....[25]....
        /*00b0*/ 	.word	0x05000012


	//   ....[26]....
        /*00b4*/ 	.word	0x05000012


	//   ....[27]....
        /*00b8*/ 	.word	0x05000012


	//   ....[28]....
        /*00bc*/ 	.word	0x05000012


	//   ....[29]....
        /*00c0*/ 	.word	0x05000012


	//----- nvinfo : EIATTR_COOP_GROUP_INSTR_OFFSETS
	.align		4
.L_16027:
        /*00c4*/ 	.byte	0x04, 0x28
        /*00c6*/ 	.short	(.L_16029 - .L_16028)


	//   ....[0]....
.L_16028:
        /*00c8*/ 	.word	0x00000350


	//   ....[1]....
        /*00cc*/ 	.word	0x00000430


	//   ....[2]....
        /*00d0*/ 	.word	0x000004a0


	//   ....[3]....
        /*00d4*/ 	.word	0x000004e0


	//   ....[4]....
        /*00d8*/ 	.word	0x00000520


	//   ....[5]....
        /*00dc*/ 	.word	0x000005e0


	//   ....[6]....
        /*00e0*/ 	.word	0x00000610


	//   ....[7]....
        /*00e4*/ 	.word	0x00000640


	//   ....[8]....
        /*00e8*/ 	.word	0x00000670


	//   ....[9]....
        /*00ec*/ 	.word	0x000006a0


	//   ....[10]....
        /*00f0*/ 	.word	0x00000ab0


	//   ....[11]....
        /*00f4*/ 	.word	0x00000b20


	//   ....[12]....
        /*00f8*/ 	.word	0x00000b40


	//   ....[13]....
        /*00fc*/ 	.word	0x00000b60


	//   ....[14]....
        /*0100*/ 	.word	0x00000b80


	//   ....[15]....
        /*0104*/ 	.word	0x00000c00


	//   ....[16]....
        /*0108*/ 	.word	0x00000c20


	//   ....[17]....
        /*010c*/ 	.word	0x00000c40


	//   ....[18]....
        /*0110*/ 	.word	0x00000c60


	//   ....[19]....
        /*0114*/ 	.word	0x00000c80


	//   ....[20]....
        /*0118*/ 	.word	0x00001020


	//   ....[21]....
        /*011c*/ 	.word	0x000010a0


	//   ....[22]....
        /*0120*/ 	.word	0x00001120


	//   ....[23]....
        /*0124*/ 	.word	0x000011a0


	//   ....[24]....
        /*0128*/ 	.word	0x00001220


	//   ....[25]....
        /*012c*/ 	.word	0x000012a0


	//   ....[26]....
        /*0130*/ 	.word	0x00001310


	//   ....[27]....
        /*0134*/ 	.word	0x00001380


	//   ....[28]....
        /*0138*/ 	.word	0x000013f0


	//   ....[29]....
        /*013c*/ 	.word	0x00001460


	//----- nvinfo : EIATTR_EXIT_INSTR_OFFSETS
	.align		4
.L_16029:
        /*0140*/ 	.byte	0x04, 0x1c
        /*0142*/ 	.short	(.L_16031 - .L_16030)


	//   ....[0]....
.L_16030:
        /*0144*/ 	.word	0x00000ce0


	//   ....[1]....
        /*0148*/ 	.word	0x00000fc0


	//----- nvinfo : EIATTR_CRS_STACK_SIZE
	.align		4
.L_16031:
        /*014c*/ 	.byte	0x04, 0x1e
        /*014e*/ 	.short	(.L_16033 - .L_16032)
.L_16032:
        /*0150*/ 	.word	0x00000000


	//----- nvinfo : EIATTR_CBANK_PARAM_SIZE
	.align		4
.L_16033:
        /*0154*/ 	.byte	0x03, 0x19
        /*0156*/ 	.short	0x0018


	//----- nvinfo : EIATTR_PARAM_CBANK
	.align		4
        /*0158*/ 	.byte	0x04, 0x0a
        /*015a*/ 	.short	(.L_16035 - .L_16034)
	.align		4
.L_16034:
        /*015c*/ 	.word	index@(.nv.constant0._ZN2at6native43_GLOBAL__N__9ae7fba5_10_SoftMax_cu_9f978f6323cunn_SoftMaxForwardSmemILi8EN3c104HalfEfS4_NS1_25LogSoftMaxForwardEpilogueElEEvPT2_PKT0_T4_)
        /*0160*/ 	.short	0x0210
        /*0162*/ 	.short	0x0018


	//----- nvinfo : EIATTR_SW_WAR
	.align		4
.L_16035:
        /*0164*/ 	.byte	0x04, 0x36
        /*0166*/ 	.short	(.L_16037 - .L_16036)
.L_16036:
        /*0168*/ 	.word	0x00000008
.L_16037:


//--------------------- .nv.info._ZN2at6native43_GLOBAL__N__9ae7fba5_10_SoftMax_cu_9f978f6322cunn_SoftMaxForwardRegIN3c104HalfEfS4_NS1_25LogSoftMaxForwardEpilogueElLi9EEEvPT1_PKT_T3_ --------------------------
	.section	.nv.info._ZN2at6native43_GLOBAL__N__9ae7fba5_10_SoftMax_cu_9f978f6322cunn_SoftMaxForwardRegIN3c104HalfEfS4_NS1_25LogSoftMaxForwardEpilogueElLi9EEEvPT1_PKT_T3_,"",@"SHT_CUDA_INFO"
	.sectionflags	@""
	.align	4


	//----- nvinfo : EIATTR_CUDA_API_VERSION
	.align		4
        /*0000*/ 	.byte	0x04, 0x37
        /*0002*/ 	.short	(.L_16039 - .L_16038)
.L_16038:
        /*0004*/ 	.word	0x00000082


	//----- nvinfo : EIATTR_KPARAM_INFO
	.align		4
.L_16039:
        /*0008*/ 	.byte	0x04, 0x17
        /*000a*/ 	.short	(.L_16041 - .L_16040)
.L_16040:
        /*000c*/ 	.word	0x00000000
        /*0010*/ 	.short	0x0002
        /*0012*/ 	.short	0x0010
        /*0014*/ 	.byte	0x00, 0xf0, 0x21, 0x00


	//----- nvinfo : EIATTR_KPARAM_INFO
	.align		4
.L_16041:
        /*0018*/ 	.byte	0x04, 0x17
        /*001a*/ 	.short	(.L_16043 - .L_16042)
.L_16042:
        /*001c*/ 	.word	0x00000000
        /*0020*/ 	.short	0x0001
        /*0022*/ 	.short	0x0008
        /*0024*/ 	.byte	0x00, 0xf0, 0x21, 0x00


	//----- nvinfo : EIATTR_KPARAM_INFO
	.align		4
.L_16043:
        /*0028*/ 	.byte	0x04, 0x17
        /*002a*/ 	.short	(.L_16045 - .L_16044)
.L_16044:
        /*002c*/ 	.word	0x00000000
        /*0030*/ 	.short	0x0000
        /*0032*/ 	.short	0x0000
        /*0034*/ 	.byte	0x00, 0xf0, 0x21, 0x00


	//----- nvinfo : EIATTR_SPARSE_MMA_MASK
	.align		4
.L_16045:
        /*0038*/ 	.byte	0x03, 0x50
        /*003a*/ 	.short	0x0000


	//----- nvinfo : EIATTR_MAXREG_COUNT
	.align		4
        /*003c*/ 	.byte	0x03, 0x1b
        /*003e*/ 	.short	0x00ff


	//----- nvinfo : EIATTR_NUM_BARRIERS
	.align		4
        /*0040*/ 	.byte	0x02, 0x4c
        /*0042*/ 	.byte	0x01
	.zero		1


	//----- nvinfo : EIATTR_MERCURY_ISA_VERSION
	.align		4
        /*0044*/ 	.byte	0x03, 0x5f
        /*0046*/ 	.short	0x0101


	//----- nvinfo : EIATTR_COOP_GROUP_MASK_REGIDS
	.align		4
        /*0048*/ 	.byte	0x04, 0x29
        /*004a*/ 	.short	(.L_16047 - .L_16046)


	//   ....[0]....
.L_16046:
        /*004c*/ 	.word	0xffffffff


	//   ....[1]....
        /*0050*/ 	.word	0xffffffff


	//   ....[2]....
        /*0054*/ 	.word	0xffffffff


	//   ....[3]....
        /*0058*/ 	.word	0xffffffff


	//   ....[4]....
        /*005c*/ 	.word	0xffffffff


	//   ....[5]....
        /*0060*/ 	.word	0xffffffff


	//   ....[6]....
        /*0064*/ 	.word	0xffffffff


	//   ....[7]....
        /*0068*/ 	.word	0xffffffff


	//   ....[8]....
        /*006c*/ 	.word	0xffffffff


	//   ....[9]....
        /*0070*/ 	.word	0xffffffff


	//   ....[10]....
        /*0074*/ 	.word	0xffffffff


	//   ....[11]....
        /*0078*/ 	.word	0xffffffff


	//   ....[12]....
        /*007c*/ 	.word	0xffffffff


	//   ....[13]....
        /*0080*/ 	.word	0xffffffff


	//   ....[14]....
        /*0084*/ 	.word	0xffffffff


	//   ....[15]....
        /*0088*/ 	.word	0xffffffff


	//   ....[16]....
        /*008c*/ 	.word	0xffffffff


	//   ....[17]....
        /*0090*/ 	.word	0xffffffff


	//   ....[18]....
        /*0094*/ 	.word	0xffffffff


	//   ....[19]....
        /*0098*/ 	.word	0xffffffff


	//   ....[20]....
        /*009c*/ 	.word	0x05000019


	//   ....[21]....
        /*00a0*/ 	.word	0x05000019


	//   ....[22]....
        /*00a4*/ 	.word	0x05000019


	//   ....[23]....
        /*00a8*/ 	.word	0x05000019


	//   ....[24]....
        /*00ac*/ 	.word	0x05000019


	//   ....[25]....
        /*00b0*/ 	.word	0x05000019


	//   ....[26]....
        /*00b4*/ 	.word	0x05000019


	//   ....[27]....
        /*00b8*/ 	.word	0x05000019


	//   ....[28]....
        /*00bc*/ 	.word	0x05000019


	//   ....[29]....
        /*00c0*/ 	.word	0x05000019


	//----- nvinfo : EIATTR_COOP_GROUP_INSTR_OFFSETS
	.align		4
.L_16047:
        /*00c4*/ 	.byte	0x04, 0x28
        /*00c6*/ 	.short	(.L_16049 - .L_16048)


	//   ....[0]....
.L_16048:
        /*00c8*/ 	.word	0x000007f0


	//   ....[1]....
        /*00cc*/ 	.word	0x00000820


	//   ....[2]....
        /*00d0*/ 	.word	0x00000850


	//   ....[3]....
        /*00d4*/ 	.word	0x00000880


	//   ....[4]....
        /*00d8*/ 	.word	0x000008b0


	//   ....[5]....
        /*00dc*/ 	.word	0x00000a70


	//   ....[6]....
        /*00e0*/ 	.word	0x00000aa0


	//   ....[7]....
        /*00e4*/ 	.word	0x00000ad0


	//   ....[8]....
        /*00e8*/ 	.word	0x00000b00


	//   ....[9]....
        /*00ec*/ 	.word	0x00000b30


	//   ....[10]....
        /*00f0*/ 	.word	0x00001040


	//   ....[11]....
        /*00f4*/ 	.word	0x00001060


	//   ....[12]....
        /*00f8*/ 	.word	0x00001080


	//   ....[13]....
        /*00fc*/ 	.word	0x000010a0


	//   ....[14]....
        /*0100*/ 	.word	0x000010c0


	//   ....[15]....
        /*0104*/ 	.word	0x00001160


	//   ....[16]....
        /*0108*/ 	.word	0x00001180


	//   ....[17]....
        /*010c*/ 	.word	0x000011a0


	//   ....[18]....
        /*0110*/ 	.word	0x000011c0


	//   ....[19]....
        /*0114*/ 	.word	0x000011e0


	//   ....[20]....
        /*0118*/ 	.word	0x00001c90


	//   ....[21]....
        /*011c*/ 	.word	0x00001d10


	//   ....[22]....
        /*0120*/ 	.word	0x00001d90


	//   ....[23]....
        /*0124*/ 	.word	0x00001e10


	//   ....[24]....
        /*0128*/ 	.word	0x00001e90


	//   ....[25]....
        /*012c*/ 	.word	0x00001f10


	//   ....[26]....
        /*0130*/ 	.word	0x00001f80


	//   ....[27]....
        /*0134*/ 	.word	0x00001ff0


	//   ....[28]....
        /*0138*/ 	.word	0x00002060


	//   ....[29]....
        /*013c*/ 	.word	0x000020d0


	//----- nvinfo : EIATTR_EXIT_INSTR_OFFSETS
	.align		4
.L_16049:
        /*0140*/ 	.byte	0x04, 0x1c
        /*0142*/ 	.short	(.L_16051 - .L_16050)


	//   ....[0]....
.L_16050:
        /*0144*/ 	.word	0x00001b20


	//   ....[1]....
        /*0148*/ 	.word	0x00001c30


	//----- nvinfo : EIATTR_CRS_STACK_SIZE
	.align		4
.L_16051:
        /*014c*/ 	.byte	0x04, 0x1e
        /*014e*/ 	.short	(.L_16053 - .L_16052)
.L_16052:
        /*0150*/ 	.word	0x00000000


	//----- nvinfo : EIATTR_CBANK_PARAM_SIZE
	.align		4
.L_16053:
        /*0154*/ 	.byte	0x03, 0x19
        /*0156*/ 	.short	0x0018


	//----- nvinfo : EIATTR_PARAM_CBANK
	.align		4
        /*0158*/ 	.byte	0x04, 0x0a
        /*015a*/ 	.short	(.L_16055 - .L_16054)
	.align		4
.L_16054:
        /*015c*/ 	.word	index@(.nv.constant0._ZN2at6native43_GLOBAL__N__9ae7fba5_10_SoftMax_cu_9f978f6322cunn_SoftMaxForwardRegIN3c104HalfEfS4_NS1_25LogSoftMaxForwardEpilogueElLi9EEEvPT1_PKT_T3_)
        /*0160*/ 	.short	0x0210
        /*0162*/ 	.short	0x0018


	//----- nvinfo : EIATTR_SW_WAR
	.align		4
.L_16055:
        /*0164*/ 	.byte	0x04, 0x36
        /*0166*/ 	.short	(.L_16057 - .L_16056)
.L_16056:
        /*0168*/ 	.word	0x00000008
.L_16057:


//--------------------- .nv.info._ZN2at6native43_GLOBAL__N__9ae7fba5_10_SoftMax_cu_9f978f6322cunn_SoftMaxForwardRegIN3c104HalfEfS4_NS1_25LogSoftMaxForwardEpilogueElLi8EEEvPT1_PKT_T3_ --------------------------
	.section	.nv.info._ZN2at6native43_GLOBAL__N__9ae7fba5_10_SoftMax_cu_9f978f6322cunn_SoftMaxForwardRegIN3c104HalfEfS4_NS1_25LogSoftMaxForwardEpilogueElLi8EEEvPT1_PKT_T3_,"",@"SHT_CUDA_INFO"
	.sectionflags	@""
	.align	4


	//----- nvinfo : EIATTR_CUDA_API_VERSION
	.align		4
        /*0000*/ 	.byte	0x04, 0x37
        /*0002*/ 	.short	(.L_16059 - .L_16058)
.L_16058:
        /*0004*/ 	.word	0x00000082


	//----- nvinfo : EIATTR_KPARAM_INFO
	.align		4
.L_16059:
        /*0008*/ 	.byte	0x04, 0x17
        /*000a*/ 	.short	(.L_16061 - .L_16060)
.L_16060:
        /*000c*/ 	.word	0x00000000
        /*0010*/ 	.short	0x0002
        /*0012*/ 	.short	0x0010
        /*0014*/ 	.byte	0x00, 0xf0, 0x21, 0x00


	//----- nvinfo : EIATTR_KPARAM_INFO
	.align		4
.L_16061:
        /*0018*/ 	.byte	0x04, 0x17
        /*001a*/ 	.short	(.L_16063 - .L_16062)
.L_16062:
        /*001c*/ 	.word	0x00000000
        /*0020*/ 	.short	0x0001
        /*0022*/ 	.short	0x0008
        /*0024*/ 	.byte	0x00, 0xf0, 0x21, 0x00


	//----- nvinfo : EIATTR_KPARAM_INFO
	.align		4
.L_16063:
        /*0028*/ 	.byte	0x04, 0x17
        /*002a*/ 	.short	(.L_16065 - .L_16064)
.L_16064:
        /*002c*/ 	.word	0x00000000
        /*0030*/ 	.short	0x0000
        /*0032*/ 	.short	0x0000
        /*0034*/ 	.byte	0x00, 0xf0, 0x21, 0x00


	//----- nvinfo : EIATTR_SPARSE_MMA_MASK
	.align		4
.L_16065:
        /*0038*/ 	.byte	0x03, 0x50
        /*003a*/ 	.short	0x0000


	//----- nvinfo : EIATTR_MAXREG_COUNT
	.align		4
        /*003c*/ 	.byte	0x03, 0x1b
        /*003e*/ 	.short	0x00ff


	//----- nvinfo : EIATTR_NUM_BARRIERS
	.align		4
        /*0040*/ 	.byte	0x02, 0x4c
        /*0042*/ 	.byte	0x01
	.zero		1


	//----- nvinfo : EIATTR_MERCURY_ISA_VERSION
	.align		4
        /*0044*/ 	.byte	0x03, 0x5f
        /*0046*/ 	.short	0x0101


	//----- nvinfo : EIATTR_COOP_GROUP_MASK_REGIDS
	.align		4
        /*0048*/ 	.byte	0x04, 0x29
        /*004a*/ 	.short	(.L_16067 - .L_16066)


	//   ....[0]....
.L_16066:
        /*004c*/ 	.word	0xffffffff


	//   ....[1]....
        /*0050*/ 	.word	0xffffffff


	//   ....[2]....
        /*0054*/ 	.word	0xffffffff


	//   ....[3]....
        /*0058*/ 	.word	0xffffffff


	//   ....[4]....
        /*005c*/ 	.word	0xffffffff


	//   ....[5]....
        /*0060*/ 	.word	0xffffffff


	//   ....[6]....
        /*0064*/ 	.word	0xffffffff


	//   ....[7]....
        /*0068*/ 	.word	0xffffffff


	//   ....[8]....
        /*006c*/ 	.word	0xffffffff


	//   ....[9]....
        /*0070*/ 	.word	0xffffffff


	//   ....[10]....
        /*0074*/ 	.word	0xffffffff


	//   ....[11]....
        /*0078*/ 	.word	0xffffffff


	//   ....[12]....
        /*007c*/ 	.word	0xffffffff


	//   ....[13]....
        /*0080*/ 	.word	0xffffffff


	//   ....[14]....
        /*0084*/ 	.word	0xffffffff


	//   ....[15]....
        /*0088*/ 	.word	0xffffffff


	//   ....[16]....
        /*008c*/ 	.word	0xffffffff


	//   ....[17]....
        /*0090*/ 	.word	0xffffffff


	//   ....[18]....
        /*0094*/ 	.word	0xffffffff


	//   ....[19]....
        /*0098*/ 	.word	0xffffffff


	//   ....[20]....
        /*009c*/ 	.word	0x05000015


	//   ....[21]....
        /*00a0*/ 	.word	0x05000015


	//   ....[22]....
        /*00a4*/ 	.word	0x05000015


	//   ....[23]....
        /*00a8*/ 	.word	0x05000015


	//   ....[24]....
        /*00ac*/ 	.word	0x05000015


	//   ....[25]....
        /*00b0*/ 	.word	0x05000015


	//   ....[26]....
        /*00b4*/ 	.word	0x05000015


	//   ....[27]....
        /*00b8*/ 	.word	0x05000015


	//   ....[28]....
        /*00bc*/ 	.word	0x05000015


	//   ....[29]....
        /*00c0*/ 	.word	0x05000015


	//----- nvinfo : EIATTR_COOP_GROUP_INSTR_OFFSETS
	.align		4
.L_16067:
        /*00c4*/ 	.byte	0x04, 0x28
        /*00c6*/ 	.short	(.L_16069 - .L_16068)


	//   ....[0]....
.L_16068:
        /*00c8*/ 	.word	0x000006d0


	//   ....[1]....
        /*00cc*/ 	.word	0x00000700


	//   ....[2]....
        /*00d0*/ 	.word	0x00000730


	//   ....[3]....
        /*00d4*/ 	.word	0x00000760


	//   ....[4]....
        /*00d8*/ 	.word	0x00000790


	//   ....[5]....
        /*00dc*/ 	.word	0x00000970


	//   ....[6]....
        /*00e0*/ 	.word	0x000009a0


	//   ....[7]....
        /*00e4*/ 	.word	0x000009d0


	//   ....[8]....
        /*00e8*/ 	.word	0x00000a00


	//   ....[9]....
        /*00ec*/ 	.word	0x00000a30


	//   ....[10]....
        /*00f0*/ 	.word	0x00000e80


	//   ....[11]....
        /*00f4*/ 	.word	0x00000eb0


	//   ....[12]....
        /*00f8*/ 	.word	0x00000ef0


	//   ....[13]....
        /*00fc*/ 	.word	0x00000f10


	//   ....[14]....
        /*0100*/ 	.word	0x00000f30


	//   ....[15]....
        /*0104*/ 	.word	0x00000fd0


	//   ....[16]....
        /*0108*/ 	.word	0x00000ff0


	//   ....[17]....
        /*010c*/ 	.word	0x00001010


	//   ....[18]....
        /*0110*/ 	.word	0x00001030


	//   ....[19]....
        /*0114*/ 	.word	0x00001050


	//   ....[20]....
        /*0118*/ 	.word	0x000019c0


	//   ....[21]....
        /*011c*/ 	.word	0x00001a40


	//   ....[22]....
        /*0120*/ 	.word	0x00001ac0


	//   ....[23]....
        /*0124*/ 	.word	0x00001b40


	//   ....[24]....
        /*0128*/ 	.word	0x00001bc0


	//   ....[25]....
        /*012c*/ 	.word	0x00001c50


	//   ....[26]....
        /*0130*/ 	.word	0x00001cc0


	//   ....[27]....
        /*0134*/ 	.word	0x00001d30


	//   ....[28]....
        /*0138*/ 	.word	0x00001da0


	//   ....[29]....
        /*013c*/ 	.word	0x00001e10


	//----- nvinfo : EIATTR_EXIT_INSTR_OFFSETS
	.align		4
.L_16069:
        /*0140*/ 	.byte	0x04, 0x1c
        /*0142*/ 	.short	(.L_16071 - .L_16070)


	//   ....[0]....
.L_16070:
        /*0144*/ 	.word	0x00001850


	//   ....[1]....
        /*0148*/ 	.word	0x00001960


	//----- nvinfo : EIATTR_CRS_STACK_SIZE
	.align		4
.L_16071:
        /*014c*/ 	.byte	0x04, 0x1e
        /*014e*/ 	.short	(.L_16073 - .L_16072)
.L_16072:
        /*0150*/ 	.word	0x00000000


	//----- nvinfo : EIATTR_CBANK_PARAM_SIZE
	.align		4
.L_16073:
        /*0154*/ 	.byte	0x03, 0x19
        /*0156*/ 	.short	0x0018


	//----- nvinfo : EIATTR_PARAM_CBANK
	.align		4
        /*0158*/ 	.byte	0x04, 0x0a
        /*015a*/ 	.short	(.L_16075 - .L_16074)
	.align		4
.L_16074:
        /*015c*/ 	.word	index@(.nv.constant0._ZN2at6native43_GLOBAL__N__9ae7fba5_10_SoftMax_cu_9f978f6322cunn_SoftMaxForwardRegIN3c104HalfEfS4_NS1_25LogSoftMaxForwardEpilogueElLi8EEEvPT1_PKT_T3_)
        /*0160*/ 	.short	0x0210
        /*0162*/ 	.short	0x0018


	//----- nvinfo : EIATTR_SW_WAR
	.align		4
.L_16075:
        /*0164*/ 	.byte	0x04, 0x36
        /*0166*/ 	.short	(.L_16077 - .L_16076)
.L_16076:
        /*0168*/ 	.word	0x00000008
.L_16077:


//--------------------- .nv.info._ZN2at6native43_GLOBAL__N__9ae7fba5_10_SoftMax_cu_9f978f6322cunn_SoftMaxForwardRegIN3c104HalfEfS4_NS1_25LogSoftMaxForwardEpilogueElLi7EEEvPT1_PKT_T3_ --------------------------
	.section	.nv.info._ZN2at6native43_GLOBAL__N__9ae7fba5_10_SoftMax_cu_9f978f6322cunn_SoftMaxForwardRegIN3c104HalfEfS4_NS1_25LogSoftMaxForwardEpilogueElLi7EEEvPT1_PKT_T3_,"",@"SHT_CUDA_INFO"
	.sectionflags	@""
	.align	4


	//----- nvinfo : EIATTR_CUDA_API_VERSION
	.align		4
        /*0000*/ 	.byte	0x04, 0x37
        /*0002*/ 	.short	(.L_16079 - .L_16078)
.L_16078:
        /*0004*/ 	.word	0x00000082


	//----- nvinfo : EIATTR_KPARAM_INFO
	.align		4
.L_16079:
        /*0008*/ 	.byte	0x04, 0x17
        /*000a*/ 	.short	(.L_16081 - .L_16080)
.L_16080:
        /*000c*/ 	.word	0x00000000
        /*0010*/ 	.short	0x0002
        /*0012*/ 	.short	0x0010
        /*0014*/ 	.byte	0x00, 0xf0, 0x21, 0x00


	//----- nvinfo : EIATTR_KPARAM_INFO
	.align		4
.L_16081:
        /*0018*/ 	.byte	0x04, 0x17
        /*001a*/ 	.short	(.L_16083 - .L_16082)
.L_16082:
        /*001c*/ 	.word	0x00000000
        /*0020*/ 	.short	0x0001
        /*0022*/ 	.short	0x0008
        /*0024*/ 	.byte	0x00, 0xf0, 0x21, 0x00


	//----- nvinfo : EIATTR_KPARAM_INFO
	.align		4
.L_16083:
        /*0028*/ 	.byte	0x04, 0x17
        /*002a*/ 	.short	(.L_16085 - .L_16084)
.L_16084:
        /*002c*/ 	.word	0x00000000
        /*0030*/ 	.short	0x0000
        /*0032*/ 	.short	0x0000
        /*0034*/ 	.byte	0x00, 0xf0, 0x21, 0x00


	//----- nvinfo : EIATTR_SPARSE_MMA_MASK
	.align		4
.L_16085:
        /*0038*/ 	.byte	0x03, 0x50
        /*003a*/ 	.short	0x0000


	//----- nvinfo : EIATTR_MAXREG_COUNT
	.align		4
        /*003c*/ 	.byte	0x03, 0x1b
        /*003e*/ 	.short	0x00ff


	//----- nvinfo : EIATTR_NUM_BARRIERS
	.align		4
        /*0040*/ 	.byte	0x02, 0x4c
        /*0042*/ 	.byte	0x01
	.zero		1


	//----- nvinfo : EIATTR_MERCURY_ISA_VERSION
	.align		4
        /*0044*/ 	.byte	0x03, 0x5f
        /*0046*/ 	.short	0x0101


	//----- nvinfo : EIATTR_COOP_GROUP_MASK_REGIDS
	.align		4
        /*0048*/ 	.byte	0x04, 0x29
        /*004a*/ 	.short	(.L_16087 - .L_16086)


	//   ....[0]....
.L_16086:
        /*004c*/ 	.word	0xffffffff


	//   ....[1]....
        /*0050*/ 	.word	0xffffffff


	//   ....[2]....
        /*0054*/ 	.word	0xffffffff


	//   ....[3]....
        /*0058*/ 	.word	0xffffffff


	//   ....[4]....
        /*005c*/ 	.word	0xffffffff


	//   ....[5]....
        /*0060*/ 	.word	0xffffffff


	//   ....[6]....
        /*0064*/ 	.word	0xffffffff


	//   ....[7]....
        /*0068*/ 	.word	0xffffffff


	//   ....[8]....
        /*006c*/ 	.word	0xffffffff


	//   ....[9]....
        /*0070*/ 	.word	0xffffffff


	//   ....[10]....
        /*0074*/ 	.word	0xffffffff


	//   ....[11]....
        /*0078*/ 	.word	0xffffffff


	//   ....[12]....
        /*007c*/ 	.word	0xffffffff


	//   ....[13]....
        /*0080*/ 	.word	0xffffffff


	//   ....[14]....
        /*0084*/ 	.word	0xffffffff


	//   ....[15]....
        /*0088*/ 	.word	0xffffffff


	//   ....[16]....
        /*008c*/ 	.word	0xffffffff


	//   ....[17]....
        /*0090*/ 	.word	0xffffffff


	//   ....[18]....
        /*0094*/ 	.word	0xffffffff


	//   ....[19]....
        /*0098*/ 	.word	0xffffffff


	//   ....[20]....
        /*009c*/ 	.word	0x0500000f


	//   ....[21]....
        /*00a0*/ 	.word	0x0500000f


	//   ....[22]....
        /*00a4*/ 	.word	0x0500000f


	//   ....[23]....
        /*00a8*/ 	.word	0x0500000f


	//   ....[24]....
        /*00ac*/ 	.word	0x0500000f


	//   ....[25]....
        /*00b0*/ 	.word	0x0500000f


	//   ....[26]....
        /*00b4*/ 	.word	0x0500000f


	//   ....[27]....
        /*00b8*/ 	.word	0x0500000f


	//   ....[28]....
        /*00bc*/ 	.word	0x0500000f


	//   ....[29]....
        /*00c0*/ 	.word	0x0500000f


	//----- nvinfo : EIATTR_COOP_GROUP_INSTR_OFFSETS
	.align		4
.L_16087:
        /*00c4*/ 	.byte	0x04, 0x28
        /*00c6*/ 	.short	(.L_16089 - .L_16088)


	//   ....[0]....
.L_16088:
        /*00c8*/ 	.word	0x000005c0


	//   ....[1]....
        /*00cc*/ 	.word	0x00000600


	//   ....[2]....
        /*00d0*/ 	.word	0x00000630


	//   ....[3]....
        /*00d4*/ 	.word	0x00000660


	//   ....[4]....
        /*00d8*/ 	.word	0x000006a0


	//   ....[5]....
        /*00dc*/ 	.word	0x00000870


	//   ....[6]....
        /*00e0*/ 	.word	0x000008a0


	//   ....[7]....
        /*00e4*/ 	.word	0x000008d0


	//   ....[8]....
        /*00e8*/ 	.word	0x00000900


	//   ....[9]....
        /*00ec*/ 	.word	0x00000930


	//   ....[10]....
        /*00f0*/ 	.word	0x00000ce0


	//   ....[11]....
        /*00f4*/ 	.word	0x00000d00


	//   ....[12]....
        /*00f8*/ 	.word	0x00000d20


	//   ....[13]....
        /*00fc*/ 	.word	0x00000d40


	//   ....[14]....
        /*0100*/ 	.word	0x00000d60


	//   ....[15]....
        /*0104*/ 	.word	0x00000e00


	//   ....[16]....
        /*0108*/ 	.word	0x00000e20


	//   ....[17]....
        /*010c*/ 	.word	0x00000e40


	//   ....[18]....
        /*0110*/ 	.word	0x00000e60


	//   ....[19]....
        /*0114*/ 	.word	0x00000e80


	//   ....[20]....
        /*0118*/ 	.word	0x000016b0


	//   ....[21]....
        /*011c*/ 	.word	0x00001720


	//   ....[22]....
        /*0120*/ 	.word	0x00001790


	//   ....[23]....
        /*0124*/ 	.word	0x00001800


	//   ....[24]....
        /*0128*/ 	.word	0x00001870


	//   ....[25]....
        /*012c*/ 	.word	0x000018f0


	//   ....[26]....
        /*0130*/ 	.word	0x00001950


	//   ....[27]....
        /*0134*/ 	.word	0x000019b0


	//   ....[28]....
        /*0138*/ 	.word	0x00001a10


	//   ....[29]....
        /*013c*/ 	.word	0x00001a70


	//----- nvinfo : EIATTR_EXIT_INSTR_OFFSETS
	.align		4
.L_16089:
        /*0140*/ 	.byte	0x04, 0x1c
        /*0142*/ 	.short	(.L_16091 - .L_16090)


	//   ....[0]....
.L_16090:
        /*0144*/ 	.word	0x00001550


	//   ....[1]....
        /*0148*/ 	.word	0x00001650


	//----- nvinfo : EIATTR_CRS_STACK_SIZE
	.align		4
.L_16091:
        /*014c*/ 	.byte	0x04, 0x1e
        /*014e*/ 	.short	(.L_16093 - .L_16092)
.L_16092:
        /*0150*/ 	.word	0x00000000


	//----- nvinfo : EIATTR_CBANK_PARAM_SIZE
	.align		4
.L_16093:
        /*0154*/ 	.byte	0x03, 0x19
        /*0156*/ 	.short	0x0018


	//----- nvinfo : EIATTR_PARAM_CBANK
	.align		4
        /*0158*/ 	.byte	0x04, 0x0a
        /*015a*/ 	.short	(.L_16095 - .L_16094)
	.align		4
.L_16094:
        /*015c*/ 	.word	index@(.nv.constant0._ZN2at6native43_GLOBAL__N__9ae7fba5_10_SoftMax_cu_9f978f6322cunn_SoftMaxForwardRegIN3c104HalfEfS4_NS1_25LogSoftMaxForwardEpilogueElLi7EEEvPT1_PKT_T3_)
        /*0160*/ 	.short	0x0210
        /*0162*/ 	.short	0x0018


	//----- nvinfo : EIATTR_SW_WAR
	.align		4
.L_16095:
        /*0164*/ 	.byte	0x04, 0x36
        /*0166*/ 	.short	(.L_16097 - .L_16096)
.L_16096:
        /*0168*/ 	.word	0x00000008
.L_16097:


//--------------------- .nv.info._ZN2at6native43_GLOBAL__N__9ae7fba5_10_SoftMax_cu_9f978f6322cunn_SoftMaxForwardRegIN3c104HalfEfS4_NS1_25LogSoftMaxForwardEpilogueElLi6EEEvPT1_PKT_T3_ --------------------------
	.section	.nv.info._ZN2at6native43_GLOBAL__N__9ae7fba5_10_SoftMax_cu_9f978f6322cunn_SoftMaxForwardRegIN3c104HalfEfS4_NS1_25LogSoftMaxForwardEpilogueElLi6EEEvPT1_PKT_T3_,"",@"SHT_CUDA_INFO"
	.sectionflags	@""
	.align	4


	//----- nvinfo : EIATTR_CUDA_API_VERSION
	.align		4
        /*0000*/ 	.byte	0x04, 0x37
        /*0002*/ 	.short	(.L_16099 - .L_16098)
.L_16098:
        /*0004*/ 	.word	0x00000082


	//----- nvinfo : EIATTR_KPARAM_INFO
	.align		4
.L_16099:
        /*0008*/ 	.byte	0x04, 0x17
        /*000a*/ 	.short	(.L_16101 - .L_16100)
.L_16100:
        /*000c*/ 	.word	0x00000000
        /*0010*/ 	.short	0x0002
        /*0012*/ 	.short	0x0010
        /*0014*/ 	.byte	0x00, 0xf0, 0x21, 0x00


	//----- nvinfo : EIATTR_KPARAM_INFO
	.align		4
.L_16101:
        /*0018*/ 	.byte	0x04, 0x17
        /*001a*/ 	.short	(.L_16103 - .L_16102)
.L_16102:
        /*001c*/ 	.word	0x00000000
        /*0020*/ 	.short	0x0001
        /*0022*/ 	.short	0x0008
        /*0024*/ 	.byte	0x00, 0xf0, 0x21, 0x00


	//----- nvinfo : EIATTR_KPARAM_INFO
	.align		4
.L_16103:
        /*0028*/ 	.byte	0x04, 0x17
        /*002a*/ 	.short	(.L_16105 - .L_16104)
.L_16104:
        /*002c*/ 	.word	0x00000000
        /*0030*/ 	.short	0x0000
        /*0032*/ 	.short	0x0000
        /*0034*/ 	.byte	0x00, 0xf0, 0x21, 0x00


	//----- nvinfo : EIATTR_SPARSE_MMA_MASK
	.align		4
.L_16105:
        /*0038*/ 	.byte	0x03, 0x50
        /*003a*/ 	.short	0x0000


	//----- nvinfo : EIATTR_MAXREG_COUNT
	.align		4
        /*003c*/ 	.byte	0x03, 0x1b
        /*003e*/ 	.short	0x00ff


	//----- nvinfo : EIATTR_NUM_BARRIERS
	.align		4
        /*0040*/ 	.byte	0x02, 0x4c
        /*0042*/ 	.byte	0x01
	.zero		1


	//----- nvinfo : EIATTR_MERCURY_ISA_VERSION
	.align		4
        /*0044*/ 	.byte	0x03, 0x5f
        /*0046*/ 	.short	0x0101


	//----- nvinfo : EIATTR_COOP_GROUP_MASK_REGIDS
	.align		4
        /*0048*/ 	.byte	0x04, 0x29
        /*004a*/ 	.short	(.L_16107 - .L_16106)


	//   ....[0]....
.L_16106:
        /*004c*/ 	.word	0xffffffff


	//   ....[1]....
        /*0050*/ 	.word	0xffffffff


	//   ....[2]....
        /*0054*/ 	.word	0xffffffff


	//   ....[3]....
        /*0058*/ 	.word	0xffffffff


	//   ....[4]....
        /*005c*/ 	.word	0xffffffff


	//   ....[5]....
        /*0060*/ 	.word	0xffffffff


	//   ....[6]....
        /*0064*/ 	.word	0xffffffff


	//   ....[7]....
        /*0068*/ 	.word	0xffffffff


	//   ....[8]....
        /*006c*/ 	.word	0xffffffff


	//   ....[9]....
        /*0070*/ 	.word	0xffffffff


	//   ....[10]....
        /*0074*/ 	.word	0xffffffff


	//   ....[11]....
        /*0078*/ 	.word	0xffffffff


	//   ....[12]....
        /*007c*/ 	.word	0xffffffff


	//   ....[13]....
        /*0080*/ 	.word	0xffffffff


	//   ....[14]....
        /*0084*/ 	.word	0xffffffff


	//   ....[15]....
        /*0088*/ 	.word	0xffffffff


	//   ....[16]....
        /*008c*/ 	.word	0xffffffff


	//   ....[17]....
        /*0090*/ 	.word	0xffffffff


	//   ....[18]....
        /*0094*/ 	.word	0xffffffff


	//   ....[19]....
        /*0098*/ 	.word	0xffffffff


	//   ....[20]....
        /*009c*/ 	.word	0x0500000b


	//   ....[21]....
        /*00a0*/ 	.word	0x0500000b


	//   ....[22]....
        /*00a4*/ 	.word	0x0500000b


	//   ....[23]....
        /*00a8*/ 	.word	0x0500000b


	//   ....[24]....
        /*00ac*/ 	.word	0x0500000b


	//   ....[25]....
        /*00b0*/ 	.word	0x0500000b


	//   ....[26]....
        /*00b4*/ 	.word	0x0500000b


	//   ....[27]....
        /*00b8*/ 	.word	0x0500000b


	//   ....[28]....
        /*00bc*/ 	.word	0x0500000b


	//   ....[29]....
        /*00c0*/ 	.word	0x0500000b


	//----- nvinfo : EIATTR_COOP_GROUP_INSTR_OFFSETS
	.align		4
.L_16107:
        /*00c4*/ 	.byte	0x04, 0x28
        /*00c6*/ 	.short	(.L_16109 - .L_16108)


	//   ....[0]....
.L_16108:
        /*00c8*/ 	.word	0x00000520


	//   ....[1]....
        /*00cc*/ 	.word	0x00000560


	//   ....[2]....
        /*00d0*/ 	.word	0x00000590


	//   ....[3]....
        /*00d4*/ 	.word	0x000005c0


	//   ....[4]....
        /*00d8*/ 	.word	0x000005f0


	//   ....[5]....
        /*00dc*/ 	.word	0x00000790


	//   ....[6]....
        /*00e0*/ 	.word	0x000007c0


	//   ....[7]....
        /*00e4*/ 	.word	0x000007f0


	//   ....[8]....
        /*00e8*/ 	.word	0x00000820


	//   ....[9]....
        /*00ec*/ 	.word	0x00000850


	//   ....[10]....
        /*00f0*/ 	.word	0x00000b70


	//   ....[11]....
        /*00f4*/ 	.word	0x00000b90


	//   ....[12]....
        /*00f8*/ 	.word	0x00000bb0


	//   ....[13]....
        /*00fc*/ 	.word	0x00000bd0


	//   ....[14]....
        /*0100*/ 	.word	0x00000bf0


	//   ....[15]....
        /*0104*/ 	.word	0x00000ca0


	//   ....[16]....
        /*0108*/ 	.word	0x00000cc0


	//   ....[17]....
        /*010c*/ 	.word	0x00000ce0


	//   ....[18]....
        /*0110*/ 	.word	0x00000d00


	//   ....[19]....
        /*0114*/ 	.word	0x00000d20


	//   ....[20]....
        /*0118*/ 	.word	0x00001420


	//   ....[21]....
        /*011c*/ 	.word	0x000014a0


	//   ....[22]....
        /*0120*/ 	.word	0x00001520


	//   ....[23]....
        /*0124*/ 	.word	0x000015a0


	//   ....[24]....
        /*0128*/ 	.word	0x00001620


	//   ....[25]....
        /*012c*/ 	.word	0x000016b0


	//   ....[26]....
        /*0130*/ 	.word	0x00001720


	//   ....[27]....
        /*0134*/ 	.word	0x00001790


	//   ....[28]....
        /*0138*/ 	.word	0x00001800


	//   ....[29]....
        /*013c*/ 	.word	0x00001870


	//----- nvinfo : EIATTR_EXIT_INSTR_OFFSETS
	.align		4
.L_16109:
        /*0140*/ 	.byte	0x04, 0x1c
        /*0142*/ 	.short	(.L_16111 - .L_16110)


	//   ....[0]....
.L_16110:
        /*0144*/ 	.word	0x000012c0


	//   ....[1]....
        /*0148*/ 	.word	0x000013c0


	//----- nvinfo : EIATTR_CRS_STACK_SIZE
	.align		4
.L_16111:
        /*014c*/ 	.byte	0x04, 0x1e
        /*014e*/ 	.short	(.L_16113 - .L_16112)
.L_16112:
        /*0150*/ 	.word	0x00000000


	//----- nvinfo : EIATTR_CBANK_PARAM_SIZE
	.align		4
.L_16113:
        /*0154*/ 	.byte	0x03, 0x19
        /*0156*/ 	.short	0x0018


	//----- nvinfo : EIATTR_PARAM_CBANK
	.align		4
        /*0158*/ 	.byte	0x04, 0x0a
        /*015a*/ 	.short	(.L_16115 - .L_16114)
	.align		4
.L_16114:
        /*015c*/ 	.word	index@(.nv.constant0._ZN2at6native43_GLOBAL__N__9ae7fba5_10_SoftMax_cu_9f978f6322cunn_SoftMaxForwardRegIN3c104HalfEfS4_NS1_25LogSoftMaxForwardEpilogueElLi6EEEvPT1_PKT_T3_)
        /*0160*/ 	.short	0x0210
        /*0162*/ 	.short	0x0018


	//----- nvinfo : EIATTR_SW_WAR
	.align		4
.L_16115:
        /*0164*/ 	.byte	0x04, 0x36
        /*0166*/ 	.short	(.L_16117 - .L_16116)
.L_16116:
        /*0168*/ 	.word	0x00000008
.L_16117:


//--------------------- .nv.info._ZN2at6native43_GLOBAL__N__9ae7fba5_10_SoftMax_cu_9f978f6322cunn_SoftMaxForwardRegIN3c104HalfEfS4_NS1_25LogSoftMaxForwardEpilogueElLi5EEEvPT1_PKT_T3_ --------------------------
	.section	.nv.info._ZN2at6native43_GLOBAL__N__9ae7fba5_10_SoftMax_cu_9f978f6322cunn_SoftMaxForwardRegIN3c104HalfEfS4_NS1_25LogSoftMaxForwardEpilogueElLi5EEEvPT1_PKT_T3_,"",@"SHT_CUDA_INFO"
	.sectionflags	@""
	.align	4


	//----- nvinfo : EIATTR_CUDA_API_VERSION
	.align		4
        /*0000*/ 	.byte	0x04, 0x37
        /*0002*/ 	.short	(.L_16119 - .L_16118)
.L_16118:
        /*0004*/ 	.word	0x00000082


	//----- nvinfo : EIATTR_KPARAM_INFO
	.align		4
.L_16119:
        /*0008*/ 	.byte	0x04, 0x17
        /*000a*/ 	.short	(.L_16121 - .L_16120)
.L_16120:
        /*000c*/ 	.word	0x00000000
        /*0010*/ 	.short	0x0002
        /*0012*/ 	.short	0x0010
        /*0014*/ 	.byte	0x00, 0xf0, 0x21, 0x00


	//----- nvinfo : EIATTR_KPARAM_INFO
	.align		4
.L_16121:
        /*0018*/ 	.byte	0x04, 0x17
        /*001a*/ 	.short	(.L_16123 - .L_16122)
.L_16122:
        /*001c*/ 	.word	0x00000000
        /*0020*/ 	.short	0x0001
        /*0022*/ 	.short	0x0008
        /*0024*/ 	.byte	0x00, 0xf0, 0x21, 0x00


	//----- nvinfo : EIATTR_KPARAM_INFO
	.align		4
.L_16123:
        /*0028*/ 	.byte	0x04, 0x17
        /*002a*/ 	.short	(.L_16125 - .L_16124)
.L_16124:
        /*002c*/ 	.word	0x00000000
        /*0030*/ 	.short	0x0000
        /*0032*/ 	.short	0x0000
        /*0034*/ 	.byte	0x00, 0xf0, 0x21, 0x00


	//----- nvinfo : EIATTR_SPARSE_MMA_MASK
	.align		4
.L_16125:
        /*0038*/ 	.byte	0x03, 0x50
        /*003a*/ 	.short	0x0000


	//----- nvinfo : EIATTR_MAXREG_COUNT
	.align		4
        /*003c*/ 	.byte	0x03, 0x1b
        /*003e*/ 	.short	0x00ff


	//----- nvinfo : EIATTR_NUM_BARRIERS
	.align		4
        /*0040*/ 	.byte	0x02, 0x4c
        /*0042*/ 	.byte	0x01
	.zero		1


	//----- nvinfo : EIATTR_MERCURY_ISA_VERSION
	.align		4
        /*0044*/ 	.byte	0x03, 0x5f
        /*0046*/ 	.short	0x0101


	//----- nvinfo : EIATTR_COOP_GROUP_MASK_REGIDS
	.align		4
        /*0048*/ 	.byte	0x04, 0x29
        /*004a*/ 	.short	(.L_16127 - .L_16126)


	//   ....[0]....
.L_16126:
        /*004c*/ 	.word	0xffffffff


	//   ....[1]....
        /*0050*/ 	.word	0xffffffff


	//   ....[2]....
        /*0054*/ 	.word	0xffffffff


	//   ....[3]....
        /*0058*/ 	.word	0xffffffff


	//   ....[4]....
        /*005c*/ 	.word	0xffffffff


	//   ....[5]....
        /*0060*/ 	.word	0xffffffff


	//   ....[6]....
        /*0064*/ 	.word	0xffffffff


	//   ....[7]....
        /*0068*/ 	.word	0xffffffff


	//   ....[8]....
        /*006c*/ 	.word	0xffffffff


	//   ....[9]....
        /*0070*/ 	.word	0xffffffff


	//   ....[10]....
        /*0074*/ 	.word	0xffffffff


	//   ....[11]....
        /*0078*/ 	.word	0xffffffff


	//   ....[12]....
        /*007c*/ 	.word	0xffffffff


	//   ....[13]....
        /*0080*/ 	.word	0xffffffff


	//   ....[14]....
        /*0084*/ 	.word	0xffffffff


	//   ....[15]....
        /*0088*/ 	.word	0xffffffff


	//   ....[16]....
        /*008c*/ 	.word	0xffffffff


	//   ....[17]....
        /*0090*/ 	.word	0xffffffff


	//   ....[18]....
        /*0094*/ 	.word	0xffffffff


	//   ....[19]....
        /*0098*/ 	.word	0xffffffff


	//   ....[20]....
        /*009c*/ 	.word	0x0500000f


	//   ....[21]....
        /*00a0*/ 	.word	0x0500000f


	//   ....[22]....
        /*00a4*/ 	.word	0x0500000f


	//   ....[23]....
        /*00a8*/ 	.word	0x0500000f


	//   ....[24]....
        /*00ac*/ 	.word	0x0500000f


	//   ....[25]....
        /*00b0*/ 	.word	0x0500000f


	//   ....[26]....
        /*00b4*/ 	.word	0x0500000f


	//   ....[27]....
        /*00b8*/ 	.word	0x0500000f


	//   ....[28]....
        /*00bc*/ 	.word	0x0500000f


	//   ....[29]....
        /*00c0*/ 	.word	0x0500000f


	//----- nvinfo : EIATTR_COOP_GROUP_INSTR_OFFSETS
	.align		4
.L_16127:
        /*00c4*/ 	.byte	0x04, 0x28
        /*00c6*/ 	.short	(.L_16129 - .L_16128)


	//   ....[0]....
.L_16128:
        /*00c8*/ 	.word	0x000004b0


	//   ....[1]....
        /*00cc*/ 	.word	0x000004e0


	//   ....[2]....
        /*00d0*/ 	.word	0x00000510


	//   ....[3]....
        /*00d4*/ 	.word	0x00000540


	//   ....[4]....
        /*00d8*/ 	.word	0x00000590


	//   ....[5]....
        /*00dc*/ 	.word	0x000006c0


	//   ....[6]....
        /*00e0*/ 	.word	0x000006f0


	//   ....[7]....
        /*00e4*/ 	.word	0x00000720


	//   ....[8]....
        /*00e8*/ 	.word	0x00000750


	//   ....[9]....
        /*00ec*/ 	.word	0x00000780


	//   ....[10]....
        /*00f0*/ 	.word	0x00000a10


	//   ....[11]....
        /*00f4*/ 	.word	0x00000a30


	//   ....[12]....
        /*00f8*/ 	.word	0x00000a50


	//   ....[13]....
        /*00fc*/ 	.word	0x00000a70


	//   ....[14]....
        /*0100*/ 	.word	0x00000a90


	//   ....[15]....
        /*0104*/ 	.word	0x00000b30


	//   ....[16]....
        /*0108*/ 	.word	0x00000b50


	//   ....[17]....
        /*010c*/ 	.word	0x00000b70


	//   ....[18]....
        /*0110*/ 	.word	0x00000b90


	//   ....[19]....
        /*0114*/ 	.word	0x00000bb0


	//   ....[20]....
        /*0118*/ 	.word	0x00001120


	//   ....[21]....
        /*011c*/ 	.word	0x00001190


	//   ....[22]....
        /*0120*/ 	.word	0x00001200


	//   ....[23]....
        /*0124*/ 	.word	0x00001270


	//   ....[24]....
        /*0128*/ 	.word	0x000012e0


	//   ....[25]....
        /*012c*/ 	.word	0x00001360


	//   ....[26]....
        /*0130*/ 	.word	0x000013c0


	//   ....[27]....
        /*0134*/ 	.word	0x00001420


	//   ....[28]....
        /*0138*/ 	.word	0x00001480


	//   ....[29]....
        /*013c*/ 	.word	0x000014e0


	//----- nvinfo : EIATTR_EXIT_INSTR_OFFSETS
	.align		4
.L_16129:
        /*0140*/ 	.byte	0x04, 0x1c
        /*0142*/ 	.short	(.L_16131 - .L_16130)


	//   ....[0]....
.L_16130:
        /*0144*/ 	.word	0x00001010


	//   ....[1]....
        /*0148*/ 	.word	0x000010c0


	//----- nvinfo : EIATTR_CRS_STACK_SIZE
	.align		4
.L_16131:
        /*014c*/ 	.byte	0x04, 0x1e
        /*014e*/ 	.short	(.L_16133 - .L_16132)
.L_16132:
        /*0150*/ 	.word	0x00000000


	//----- nvinfo : EIATTR_CBANK_PARAM_SIZE
	.align		4
.L_16133:
        /*0154*/ 	.byte	0x03, 0x19
        /*0156*/ 	.short	0x0018


	//----- nvinfo : EIATTR_PARAM_CBANK
	.align		4
        /*0158*/ 	.byte	0x04, 0x0a
        /*015a*/ 	.short	(.L_16135 - .L_16134)
	.align		4
.L_16134:
        /*015c*/ 	.word	index@(.nv.constant0._ZN2at6native43_GLOBAL__N__9ae7fba5_10_SoftMax_cu_9f978f6322cunn_SoftMaxForwardRegIN3c104HalfEfS4_NS1_25LogSoftMaxForwardEpilogueElLi5EEEvPT1_PKT_T3_)
        /*0160*/ 	.short	0x0210
        /*0162*/ 	.short	0x0018


	//----- nvinfo : EIATTR_SW_WAR
	.align		4
.L_16135:
        /*0164*/ 	.byte	0x04, 0x36
        /*0166*/ 	.short	(.L_16137 - .L_16136)
.L_16136:
        /*0168*/ 	.word	0x00000008
.L_16137:


//--------------------- .nv.info._ZN2at6native43_GLOBAL__N__9ae7fba5_10_SoftMax_cu_9f978f6322cunn_SoftMaxForwardRegIN3c104HalfEfS4_NS1_25LogSoftMaxForwardEpilogueElLi4EEEvPT1_PKT_T3_ --------------------------
	.section	.nv.info._ZN2at6native43_GLOBAL__N__9ae7fba5_10_SoftMax_cu_9f978f6322cunn_SoftMaxForwardRegIN3c104HalfEfS4_NS1_25LogSoftMaxForwardEpilogueElLi4EEEvPT1_PKT_T3_,"",@"SHT_CUDA_INFO"
	.sectionflags	@""
	.align	4


	//----- nvinfo : EIATTR_CUDA_API_VERSION
	.align		4
        /*0000*/ 	.byte	0x04, 0x37
        /*0002*/ 	.short	(.L_16139 - .L_16138)
.L_16138:
        /*0004*/ 	.word	0x00000082


	//----- nvinfo : EIATTR_KPARAM_INFO
	.align		4
.L_16139:
        /*0008*/ 	.byte	0x04, 0x17
        /*000a*/ 	.short	(.L_16141 - .L_16140)
.L_16140:
        /*000c*/ 	.word	0x00000000
        /*0010*/ 	.short	0x0002
        /*0012*/ 	.short	0x0010
        /*0014*/ 	.byte	0x00, 0xf0, 0x21, 0x00


	//----- nvinfo : EIATTR_KPARAM_INFO
	.align		4
.L_16141:
        /*0018*/ 	.byte	0x04, 0x17
        /*001a*/ 	.short	(.L_16143 - .L_16142)
.L_16142:
        /*001c*/ 	.word	0x00000000
        /*0020*/ 	.short	0x0001
        /*0022*/ 	.short	0x0008
        /*0024*/ 	.byte	0x00, 0xf0, 0x21, 0x00


	//----- nvinfo : EIATTR_KPARAM_INFO
	.align		4
.L_16143:
        /*0028*/ 	.byte	0x04, 0x17
        /*002a*/ 	.short	(.L_16145 - .L_16144)
.L_16144:
        /*002c*/ 	.word	0x00000000
        /*0030*/ 	.short	0x0000
        /*0032*/ 	.short	0x0000
        /*0034*/ 	.byte	0x00, 0xf0, 0x21, 0x00


	//----- nvinfo : EIATTR_SPARSE_MMA_MASK
	.align		4
.L_16145:
        /*0038*/ 	.byte	0x03, 0x50
        /*003a*/ 	.short	0x0000


	//----- nvinfo : EIATTR_MAXREG_COUNT
	.align		4
        /*003c*/ 	.byte	0x03, 0x1b
        /*003e*/ 	.short	0x00ff


	//----- nvinfo : EIATTR_NUM_BARRIERS
	.align		4
        /*0040*/ 	.byte	0x02, 0x4c
        /*0042*/ 	.byte	0x01
	.zero		1


	//----- nvinfo : EIATTR_MERCURY_ISA_VERSION
	.align		4
        /*0044*/ 	.byte	0x03, 0x5f
        /*0046*/ 	.short	0x0101


	//----- nvinfo : EIATTR_COOP_GROUP_MASK_REGIDS
	.align		4
        /*0048*/ 	.byte	0x04, 0x29
        /*004a*/ 	.short	(.L_16147 - .L_16146)


	//   ....[0]....
.L_16146:
        /*004c*/ 	.word	0xffffffff


	//   ....[1]....
        /*0050*/ 	.word	0xffffffff


	//   ....[2]....
        /*0054*/ 	.word	0xffffffff


	//   ....[3]....
        /*0058*/ 	.word	0xffffffff


	//   ....[4]....
        /*005c*/ 	.word	0xffffffff


	//   ....[5]....
        /*0060*/ 	.word	0xffffffff


	//   ....[6]....
        /*0064*/ 	.word	0xffffffff


	//   ....[7]....
        /*0068*/ 	.word	0xffffffff


	//   ....[8]....
        /*006c*/ 	.word	0xffffffff


	//   ....[9]....
        /*0070*/ 	.word	0xffffffff


	//   ....[10]....
        /*0074*/ 	.word	0xffffffff


	//   ....[11]....
        /*0078*/ 	.word	0xffffffff


	//   ....[12]....
        /*007c*/ 	.word	0xffffffff


	//   ....[13]....
        /*0080*/ 	.word	0xffffffff


	//   ....[14]....
        /*0084*/ 	.word	0xffffffff


	//   ....[15]....
        /*0088*/ 	.word	0xffffffff


	//   ....[16]....
        /*008c*/ 	.word	0xffffffff


	//   ....[17]....
        /*0090*/ 	.word	0xffffffff


	//   ....[18]....
        /*0094*/ 	.word	0xffffffff


	//   ....[19]....
        /*0098*/ 	.word	0xffffffff


	//   ....[20]....
        /*009c*/ 	.word	0x05000011


	//   ....[21]....
        /*00a0*/ 	.word	0x05000011


	//   ....[22]....
        /*00a4*/ 	.word	0x05000011


	//   ....[23]....
        /*00a8*/ 	.word	0x05000011


	//   ....[24]....
        /*00ac*/ 	.word	0x05000011


	//   ....[25]....
        /*00b0*/ 	.word	0x05000011


	//   ....[26]....
        /*00b4*/ 	.word	0x05000011


	//   ....[27]....
        /*00b8*/ 	.word	0x05000011


	//   ....[28]....
        /*00bc*/ 	.word	0x05000011


	//   ....[29]....
        /*00c0*/ 	.word	0x05000011


	//----- nvinfo : EIATTR_COOP_GROUP_INSTR_OFFSETS
	.align		4
.L_16147:
        /*00c4*/ 	.byte	0x04, 0x28
        /*00c6*/ 	.short	(.L_16149 - .L_16148)


	//   ....[0]....
.L_16148:
        /*00c8*/ 	.word	0x000003d0


	//   ....[1]....
        /*00cc*/ 	.word	0x00000400


	//   ....[2]....
        /*00d0*/ 	.word	0x00000430


	//   ....[3]....
        /*00d4*/ 	.word	0x00000460


	//   ....[4]....
        /*00d8*/ 	.word	0x000004b0


	//   ....[5]....
        /*00dc*/ 	.word	0x000005f0


	//   ....[6]....
        /*00e0*/ 	.word	0x00000620


	//   ....[7]....
        /*00e4*/ 	.word	0x00000650


	//   ....[8]....
        /*00e8*/ 	.word	0x00000680


	//   ....[9]....
        /*00ec*/ 	.word	0x000006b0


	//   ....[10]....
        /*00f0*/ 	.word	0x000008e0


	//   ....[11]....
        /*00f4*/ 	.word	0x00000900


	//   ....[12]....
        /*00f8*/ 	.word	0x00000920


	//   ....[13]....
        /*00fc*/ 	.word	0x00000940


	//   ....[14]....
        /*0100*/ 	.word	0x00000960


	//   ....[15]....
        /*0104*/ 	.word	0x00000a00


	//   ....[16]....
        /*0108*/ 	.word	0x00000a20


	//   ....[17]....
        /*010c*/ 	.word	0x00000a40


	//   ....[18]....
        /*0110*/ 	.word	0x00000a60


	//   ....[19]....
        /*0114*/ 	.word	0x00000a80


	//   ....[20]....
        /*0118*/ 	.word	0x00000e80


	//   ....[21]....
        /*011c*/ 	.word	0x00000ef0


	//   ....[22]....
        /*0120*/ 	.word	0x00000f60


	//   ....[23]....
        /*0124*/ 	.word	0x00000fd0


	//   ....[24]....
        /*0128*/ 	.word	0x00001040


	//   ....[25]....
        /*012c*/ 	.word	0x000010c0


	//   ....[26]....
        /*0130*/ 	.word	0x00001120


	//   ....[27]....
        /*0134*/ 	.word	0x00001180


	//   ....[28]....
        /*0138*/ 	.word	0x000011e0


	//   ....[29]....
        /*013c*/ 	.word	0x00001240


	//----- nvinfo : EIATTR_EXIT_INSTR_OFFSETS
	.align		4
.L_16149:
        /*0140*/ 	.byte	0x04, 0x1c
        /*0142*/ 	.short	(.L_16151 - .L_16150)


	//   ....[0]....
.L_16150:
        /*0144*/ 	.word	0x00000d70


	//   ....[1]....
        /*0148*/ 	.word	0x00000e20


	//----- nvinfo : EIATTR_CRS_STACK_SIZE
	.align		4
.L_16151:
        /*014c*/ 	.byte	0x04, 0x1e
        /*014e*/ 	.short	(.L_16153 - .L_16152)
.L_16152:
        /*0150*/ 	.word	0x00000000


	//----- nvinfo : EIATTR_CBANK_PARAM_SIZE
	.align		4
.L_16153:
        /*0154*/ 	.byte	0x03, 0x19
        /*0156*/ 	.short	0x0018


	//----- nvinfo : EIATTR_PARAM_CBANK
	.align		4
        /*0158*/ 	.byte	0x04, 0x0a
        /*015a*/ 	.short	(.L_16155 - .L_16154)
	.align		4
.L_16154:
        /*015c*/ 	.word	index@(.nv.constant0._ZN2at6native43_GLOBAL__N__9ae7fba5_10_SoftMax_cu_9f978f6322cunn_SoftMaxForwardRegIN3c104HalfEfS4_NS1_25LogSoftMaxForwardEpilogueElLi4EEEvPT1_PKT_T3_)
        /*0160*/ 	.short	0x0210
        /*0162*/ 	.short	0x0018


	//----- nvinfo : EIATTR_SW_WAR
	.align		4
.L_16155:
        /*0164*/ 	.byte	0x04, 0x36
        /*0166*/ 	.short	(.L_16157 - .L_16156)
.L_16156:
        /*0168*/ 	.word	0x00000008
.L_16157:


//--------------------- .nv.info._ZN2at6native43_GLOBAL__N__9ae7fba5_10_SoftMax_cu_9f978f6322cunn_SoftMaxForwardRegIN3c104HalfEfS4_NS1_25LogSoftMaxForwardEpilogueElLi3EEEvPT1_PKT_T3_ --------------------------
	.section	.nv.info._ZN2at6native43_GLOBAL__N__9ae7fba5_10_SoftMax_cu_9f978f6322cunn_SoftMaxForwardRegIN3c104HalfEfS4_NS1_25LogSoftMaxForwardEpilogueElLi3EEEvPT1_PKT_T3_,"",@"SHT_CUDA_INFO"
	.sectionflags	@""
	.align	4


	//----- nvinfo : EIATTR_CUDA_API_VERSION
	.align		4
        /*0000*/ 	.byte	0x04, 0x37
        /*0002*/ 	.short	(.L_16159 - .L_16158)
.L_16158:
        /*0004*/ 	.word	0x00000082


	//----- nvinfo : EIATTR_KPARAM_INFO
	.align		4
.L_16159:
        /*0008*/ 	.byte	0x04, 0x17
        /*000a*/ 	.short	(.L_16161 - .L_16160)
.L_16160:
        /*000c*/ 	.word	0x00000000
        /*0010*/ 	.short	0x0002
        /*0012*/ 	.short	0x0010
        /*0014*/ 	.byte	0x00, 0xf0, 0x21, 0x00


	//----- nvinfo : EIATTR_KPARAM_INFO
	.align		4
.L_16161:
        /*0018*/ 	.byte	0x04, 0x17
        /*001a*/ 	.short	(.L_16163 - .L_16162)
.L_16162:
        /*001c*/ 	.word	0x00000000
        /*0020*/ 	.short	0x0001
        /*0022*/ 	.short	0x0008
        /*0024*/ 	.byte	0x00, 0xf0, 0x21, 0x00


	//----- nvinfo : EIATTR_KPARAM_INFO
	.align		4
.L_16163:
        /*0028*/ 	.byte	0x04, 0x17
        /*002a*/ 	.short	(.L_16165 - .L_16164)
.L_16164:
        /*002c*/ 	.word	0x00000000
        /*0030*/ 	.short	0x0000
        /*0032*/ 	.short	0x0000
        /*0034*/ 	.byte	0x00, 0xf0, 0x21, 0x00


	//----- nvinfo : EIATTR_SPARSE_MMA_MASK
	.align		4
.L_16165:
        /*0038*/ 	.byte	0x03, 0x50
        /*003a*/ 	.short	0x0000


	//----- nvinfo : EIATTR_MAXREG_COUNT
	.align		4
        /*003c*/ 	.byte	0x03, 0x1b
        /*003e*/ 	.short	0x00ff


	//----- nvinfo : EIATTR_NUM_BARRIERS
	.align		4
        /*0040*/ 	.byte	0x02, 0x4c
        /*0042*/ 	.byte	0x01
	.zero		1


	//----- nvinfo : EIATTR_MERCURY_ISA_VERSION
	.align		4
        /*0044*/ 	.byte	0x03, 0x5f
        /*0046*/ 	.short	0x0101


	//----- nvinfo : EIATTR_COOP_GROUP_MASK_REGIDS
	.align		4
        /*0048*/ 	.byte	0x04, 0x29
        /*004a*/ 	.short	(.L_16167 - .L_16166)


	//   ....[0]....
.L_16166:
        /*004c*/ 	.word	0xffffffff


	//   ....[1]....
        /*0050*/ 	.word	0xffffffff


	//   ....[2]....
        /*0054*/ 	.word	0xffffffff


	//   ....[3]....
        /*0058*/ 	.word	0xffffffff


	//   ....[4]....
        /*005c*/ 	.word	0xffffffff


	//   ....[5]....
        /*0060*/ 	.word	0xffffffff


	//   ....[6]....
        /*0064*/ 	.word	0xffffffff


	//   ....[7]....
        /*0068*/ 	.word	0xffffffff


	//   ....[8]....
        /*006c*/ 	.word	0xffffffff


	//   ....[9]....
        /*0070*/ 	.word	0xffffffff


	//   ....[10]....
        /*0074*/ 	.word	0xffffffff


	//   ....[11]....
        /*0078*/ 	.word	0xffffffff


	//   ....[12]....
        /*007c*/ 	.word	0xffffffff


	//   ....[13]....
        /*0080*/ 	.word	0xffffffff


	//   ....[14]....
        /*0084*/ 	.word	0xffffffff


	//   ....[15]....
        /*0088*/ 	.word	0xffffffff


	//   ....[16]....
        /*008c*/ 	.word	0xffffffff


	//   ....[17]....
        /*0090*/ 	.word	0xffffffff


	//   ....[18]....
        /*0094*/ 	.word	0xffffffff


	//   ....[19]....
        /*0098*/ 	.word	0xffffffff


	//   ....[20]....
        /*009c*/ 	.word	0x05000015


	//   ....[21]....
        /*00a0*/ 	.word	0x05000015


	//   ....[22]....
        /*00a4*/ 	.word	0x05000015


	//   ....[23]....
        /*00a8*/ 	.word	0x05000015


	//   ....[24]....
        /*00ac*/ 	.word	0x05000015


	//   ....[25]....
        /*00b0*/ 	.word	0x05000015


	//   ....[26]....
        /*00b4*/ 	.word	0x05000015


	//   ....[27]....
        /*00b8*/ 	.word	0x05000015


	//   ....[28]....
        /*00bc*/ 	.word	0x05000015


	//   ....[29]....
        /*00c0*/ 	.word	0x05000015


	//----- nvinfo : EIATTR_COOP_GROUP_INSTR_OFFSETS
	.align		4
.L_16167:
        /*00c4*/ 	.byte	0x04, 0x28
        /*00c6*/ 	.short	(.L_16169 - .L_16168)


	//   ....[0]....
.L_16168:
        /*00c8*/ 	.word	0x00000310


	//   ....[1]....
        /*00cc*/ 	.word	0x00000340


	//   ....[2]....
        /*00d0*/ 	.word	0x00000370


	//   ....[3]....
        /*00d4*/ 	.word	0x000003a0


	//   ....[4]....
        /*00d8*/ 	.word	0x00000400


	//   ....[5]....
        /*00dc*/ 	.word	0x00000520


	//   ....[6]....
        /*00e0*/ 	.word	0x00000550


	//   ....[7]....
        /*00e4*/ 	.word	0x00000580


	//   ....[8]....
        /*00e8*/ 	.word	0x000005b0


	//   ....[9]....
        /*00ec*/ 	.word	0x000005e0


	//   ....[10]....
        /*00f0*/ 	.word	0x000007d0


	//   ....[11]....
        /*00f4*/ 	.word	0x000007f0


	//   ....[12]....
        /*00f8*/ 	.word	0x00000810


	//   ....[13]....
        /*00fc*/ 	.word	0x00000830


	//   ....[14]....
        /*0100*/ 	.word	0x00000850


	//   ....[15]....
        /*0104*/ 	.word	0x000008d0


	//   ....[16]....
        /*0108*/ 	.word	0x000008f0


	//   ....[17]....
        /*010c*/ 	.word	0x00000910


	//   ....[18]....
        /*0110*/ 	.word	0x00000930


	//   ....[19]....
        /*0114*/ 	.word	0x00000950


	//   ....[20]....
        /*0118*/ 	.word	0x00000c80


	//   ....[21]....
        /*011c*/ 	.word	0x00000d00


	//   ....[22]....
        /*0120*/ 	.word	0x00000d80


	//   ....[23]....
        /*0124*/ 	.word	0x00000e00


	//   ....[24]....
        /*0128*/ 	.word	0x00000e80


	//   ....[25]....
        /*012c*/ 	.word	0x00000f10


	//   ....[26]....
        /*0130*/ 	.word	0x00000f80


	//   ....[27]....
        /*0134*/ 	.word	0x00000ff0


	//   ....[28]....
        /*0138*/ 	.word	0x00001060


	//   ....[29]....
        /*013c*/ 	.word	0x000010d0


	//----- nvinfo : EIATTR_EXIT_INSTR_OFFSETS
	.align		4
.L_16169:
        /*0140*/ 	.byte	0x04, 0x1c
        /*0142*/ 	.short	(.L_16171 - .L_16170)


	//   ....[0]....
.L_16170:
        /*0144*/ 	.word	0x00000b70


	//   ....[1]....
        /*0148*/ 	.word	0x00000c20


	//----- nvinfo : EIATTR_CRS_STACK_SIZE
	.align		4
.L_16171:
        /*014c*/ 	.byte	0x04, 0x1e
        /*014e*/ 	.short	(.L_16173 - .L_16172)
.L_16172:
        /*0150*/ 	.word	0x00000000


	//----- nvinfo : EIATTR_CBANK_PARAM_SIZE
	.align		4
.L_16173:
        /*0154*/ 	.byte	0x03, 0x19
        /*0156*/ 	.short	0x0018


	//----- nvinfo : EIATTR_PARAM_CBANK
	.align		4
        /*0158*/ 	.byte	0x04, 0x0a
        /*015a*/ 	.short	(.L_16175 - .L_16174)
	.align		4
.L_16174:
        /*015c*/ 	.word	index@(.nv.constant0._ZN2at6native43_GLOBAL__N__9ae7fba5_10_SoftMax_cu_9f978f6322cunn_SoftMaxForwardRegIN3c104HalfEfS4_NS1_25LogSoftMaxForwardEpilogueElLi3EEEvPT1_PKT_T3_)
        /*0160*/ 	.short	0x0210
        /*0162*/ 	.short	0x0018


	//----- nvinfo : EIATTR_SW_WAR
	.align		4
.L_16175:
        /*0164*/ 	.byte	0x04, 0x36
        /*0166*/ 	.short	(.L_16177 - .L_16176)
.L_16176:
        /*0168*/ 	.word	0x00000008
.L_16177:


//--------------------- .nv.info._ZN2at6native43_GLOBAL__N__9ae7fba5_10_SoftMax_cu_9f978f6322cunn_SoftMaxForwardRegIN3c104HalfEfS4_NS1_25LogSoftMaxForwardEpilogueElLi2EEEvPT1_PKT_T3_ --------------------------
	.section	.nv.info._ZN2at6native43_GLOBAL__N__9ae7fba5_10_SoftMax_cu_9f978f6322cunn_SoftMaxForwardRegIN3c104HalfEfS4_NS1_25LogSoftMaxForwardEpilogueElLi2EEEvPT1_PKT_T3_,"",@"SHT_CUDA_INFO"
	.sectionflags	@""
	.align	4


	//----- nvinfo : EIATTR_CUDA_API_VERSION
	.align		4
        /*0000*/ 	.byte	0x04, 0x37
        /*0002*/ 	.short	(.L_16179 - .L_16178)
.L_16178:
        /*0004*/ 	.word	0x00000082


	//----- nvinfo : EIATTR_KPARAM_INFO
	.align		4
.L_16179:
        /*0008*/ 	.byte	0x04, 0x17
        /*000a*/ 	.short	(.L_16181 - .L_16180)
.L_16180:
        /*000c*/ 	.word	0x00000000
        /*0010*/ 	.short	0x0002
        /*0012*/ 	.short	0x0010
        /*0014*/ 	.byte	0x00, 0xf0, 0x21, 0x00


	//----- nvinfo : EIATTR_KPARAM_INFO
	.align		4
.L_16181:
        /*0018*/ 	.byte	0x04, 0x17
        /*001a*/ 	.short	(.L_16183 - .L_16182)
.L_16182:
        /*001c*/ 	.word	0x00000000
        /*0020*/ 	.short	0x0001
        /*0022*/ 	.short	0x0008
        /*0024*/ 	.byte	0x00, 0xf0, 0x21, 0x00


	//----- nvinfo : EIATTR_KPARAM_INFO
	.align		4
.L_16183:
        /*0028*/ 	.byte	0x04, 0x17
        /*002a*/ 	.short	(.L_16185 - .L_16184)
.L_16184:
        /*002c*/ 	.word	0x00000000
        /*0030*/ 	.short	0x0000
        /*0032*/ 	.short	0x0000
        /*0034*/ 	.byte	0x00, 0xf0, 0x21, 0x00


	//----- nvinfo : EIATTR_SPARSE_MMA_MASK
	.align		4
.L_16185:
        /*0038*/ 	.byte	0x03, 0x50
        /*003a*/ 	.short	0x0000


	//----- nvinfo : EIATTR_MAXREG_COUNT
	.align		4
        /*003c*/ 	.byte	0x03, 0x1b
        /*003e*/ 	.short	0x00ff


	//----- nvinfo : EIATTR_NUM_BARRIERS
	.align		4
        /*0040*/ 	.byte	0x02, 0x4c
        /*0042*/ 	.byte	0x01
	.zero		1


	//----- nvinfo : EIATTR_MERCURY_ISA_VERSION
	.align		4
        /*0044*/ 	.byte	0x03, 0x5f
        /*0046*/ 	.short	0x0101


	//----- nvinfo : EIATTR_COOP_GROUP_MASK_REGIDS
	.align		4
        /*0048*/ 	.byte	0x04, 0x29
        /*004a*/ 	.short	(.L_16187 - .L_16186)


	//   ....[0]....
.L_16186:
        /*004c*/ 	.word	0xffffffff


	//   ....[1]....
        /*0050*/ 	.word	0xffffffff


	//   ....[2]....
        /*0054*/ 	.word	0xffffffff


	//   ....[3]....
        /*0058*/ 	.word	0xffffffff


	//   ....[4]....
        /*005c*/ 	.word	0xffffffff


	//   ....[5]....
        /*0060*/ 	.word	0xffffffff


	//   ....[6]....
        /*0064*/ 	.word	0xffffffff


	//   ....[7]....
        /*0068*/ 	.word	0xffffffff


	//   ....[8]....
        /*006c*/ 	.word	0xffffffff


	//   ....[9]....
        /*0070*/ 	.word	0xffffffff


	//   ....[10]....
        /*0074*/ 	.word	0xffffffff


	//   ....[11]....
        /*0078*/ 	.word	0xffffffff


	//   ....[12]....
        /*007c*/ 	.word	0xffffffff


	//   ....[13]....
        /*0080*/ 	.word	0xffffffff


	//   ....[14]....
        /*0084*/ 	.word	0xffffffff


	//   ....[15]....
        /*0088*/ 	.word	0xffffffff


	//   ....[16]....
        /*008c*/ 	.word	0xffffffff


	//   ....[17]....
        /*0090*/ 	.word	0xffffffff


	//   ....[18]....
        /*0094*/ 	.word	0xffffffff


	//   ....[19]....
        /*0098*/ 	.word	0xffffffff


	//   ....[20]....
        /*009c*/ 	.word	0x05000011


	//   ....[21]....
        /*00a0*/ 	.word	0x05000011


	//   ....[22]....
        /*00a4*/ 	.word	0x05000011


	//   ....[23]....
        /*00a8*/ 	.word	0x05000011


	//   ....[24]....
        /*00ac*/ 	.word	0x05000011


	//   ....[25]....
        /*00b0*/ 	.word	0x05000011


	//   ....[26]....
        /*00b4*/ 	.word	0x05000011


	//   ....[27]....
        /*00b8*/ 	.word	0x05000011


	//   ....[28]....
        /*00bc*/ 	.word	0x05000011


	//   ....[29]....
        /*00c0*/ 	.word	0x05000011


	//----- nvinfo : EIATTR_COOP_GROUP_INSTR_OFFSETS
	.align		4
.L_16187:
        /*00c4*/ 	.byte	0x04, 0x28
        /*00c6*/ 	.short	(.L_16189 - .L_16188)


	//   ....[0]....
.L_16188:
        /*00c8*/ 	.word	0x00000240


	//   ....[1]....
        /*00cc*/ 	.word	0x00000270


	//   ....[2]....
        /*00d0*/ 	.word	0x000002a0


	//   ....[3]....
        /*00d4*/ 	.word	0x000002d0


	//   ....[4]....
        /*00d8*/ 	.word	0x00000330


	//   ....[5]....
        /*00dc*/ 	.word	0x00000450


	//   ....[6]....
        /*00e0*/ 	.word	0x00000480


	//   ....[7]....
        /*00e4*/ 	.word	0x000004b0


	//   ....[8]....
        /*00e8*/ 	.word	0x000004e0


	//   ....[9]....
        /*00ec*/ 	.word	0x00000510


	//   ....[10]....
        /*00f0*/ 	.word	0x000006a0


	//   ....[11]....
        /*00f4*/ 	.word	0x000006c0


	//   ....[12]....
        /*00f8*/ 	.word	0x000006e0


	//   ....[13]....
        /*00fc*/ 	.word	0x00000700


	//   ....[14]....
        /*0100*/ 	.word	0x00000720


	//   ....[15]....
        /*0104*/ 	.word	0x000007a0


	//   ....[16]....
        /*0108*/ 	.word	0x000007c0


	//   ....[17]....
        /*010c*/ 	.word	0x000007e0


	//   ....[18]....
        /*0110*/ 	.word	0x00000800


	//   ....[19]....
        /*0114*/ 	.word	0x00000820


	//   ....[20]....
        /*0118*/ 	.word	0x00000a80


	//   ....[21]....
        /*011c*/ 	.word	0x00000b00


	//   ....[22]....
        /*0120*/ 	.word	0x00000b80


	//   ....[23]....
        /*0124*/ 	.word	0x00000c00


	//   ....[24]....
        /*0128*/ 	.word	0x00000c80


	//   ....[25]....
        /*012c*/ 	.word	0x00000d00


	//   ....[26]....
        /*0130*/ 	.word	0x00000d70


	//   ....[27]....
        /*0134*/ 	.word	0x00000de0


	//   ....[28]....
        /*0138*/ 	.word	0x00000e50


	//   ....[29]....
        /*013c*/ 	.word	0x00000ec0


	//----- nvinfo : EIATTR_EXIT_INSTR_OFFSETS
	.align		4
.L_16189:
        /*0140*/ 	.byte	0x04, 0x1c
        /*0142*/ 	.short	(.L_16191 - .L_16190)


	//   ....[0]....
.L_16190:
        /*0144*/ 	.word	0x00000970


	//   ....[1]....
        /*0148*/ 	.word	0x00000a20


	//----- nvinfo : EIATTR_CRS_STACK_SIZE
	.align		4
.L_16191:
        /*014c*/ 	.byte	0x04, 0x1e
        /*014e*/ 	.short	(.L_16193 - .L_16192)
.L_16192:
        /*0150*/ 	.word	0x00000000


	//----- nvinfo : EIATTR_CBANK_PARAM_SIZE
	.align		4
.L_16193:
        /*0154*/ 	.byte	0x03, 0x19
        /*0156*/ 	.short	0x0018


	//----- nvinfo : EIATTR_PARAM_CBANK
	.align		4
        /*0158*/ 	.byte	0x04, 0x0a
        /*015a*/ 	.short	(.L_16195 - .L_16194)
	.align		4
.L_16194:
        /*015c*/ 	.word	index@(.nv.constant0._ZN2at6native43_GLOBAL__N__9ae7fba5_10_SoftMax_cu_9f978f6322cunn_SoftMaxForwardRegIN3c104HalfEfS4_NS1_25LogSoftMaxForwardEpilogueElLi2EEEvPT1_PKT_T3_)
        /*0160*/ 	.short	0x0210
        /*0162*/ 	.short	0x0018


	//----- nvinfo : EIATTR_SW_WAR
	.align		4
.L_16195:
        /*0164*/ 	.byte	0x04, 0x36
        /*0166*/ 	.short	(.L_16197 - .L_16196)
.L_16196:
        /*0168*/ 	.word	0x00000008
.L_16197:


//--------------------- .nv.info._ZN2at6native43_GLOBAL__N__9ae7fba5_10_SoftMax_cu_9f978f6322cunn_SoftMaxForwardRegIN3c104HalfEfS4_NS1_25LogSoftMaxForwardEpilogueElLi1EEEvPT1_PKT_T3_ --------------------------
	.section	.nv.info._ZN2at6native43_GLOBAL__N__9ae7fba5_10_SoftMax_cu_9f978f6322cunn_SoftMaxForwardRegIN3c104HalfEfS4_NS1_25LogSoftMaxForwardEpilogueElLi1EEEvPT1_PKT_T3_,"",@"SHT_CUDA_INFO"
	.sectionflags	@""
	.align	4


	//----- nvinfo : EIATTR_CUDA_API_VERSION
	.align		4
        /*0000*/ 	.byte	0x04, 0x37
        /*0002*/ 	.short	(.L_16199 - .L_16198)
.L_16198:
        /*0004*/ 	.word	0x00000082


	//----- nvinfo : EIATTR_KPARAM_INFO
	.align		4
.L_16199:
        /*0008*/ 	.byte	0x04, 0x17
        /*000a*/ 	.short	(.L_16201 - .L_16200)
.L_16200:
        /*000c*/ 	.word	0x00000000
        /*0010*/ 	.short	0x0002
        /*0012*/ 	.short	0x0010
        /*0014*/ 	.byte	0x00, 0xf0, 0x21, 0x00


	//----- nvinfo : EIATTR_KPARAM_INFO
	.align		4
.L_16201:
        /*0018*/ 	.byte	0x04, 0x17
        /*001a*/ 	.short	(.L_16203 - .L_16202)
.L_16202:
        /*001c*/ 	.word	0x00000000
        /*0020*/ 	.short	0x0001
        /*0022*/ 	.short	0x0008
        /*0024*/ 	.byte	0x00, 0xf0, 0x21, 0x00


	//----- nvinfo : EIATTR_KPARAM_INFO
	.align		4
.L_16203:
        /*0028*/ 	.byte	0x04, 0x17
        /*002a*/ 	.short	(.L_16205 - .L_16204)
.L_16204:
        /*002c*/ 	.word	0x00000000
        /*0030*/ 	.short	0x0000
        /*0032*/ 	.short	0x0000
        /*0034*/ 	.byte	0x00, 0xf0, 0x21, 0x00


	//----- nvinfo : EIATTR_SPARSE_MMA_MASK
	.align		4
.L_16205:
        /*0038*/ 	.byte	0x03, 0x50
        /*003a*/ 	.short	0x0000


	//----- nvinfo : EIATTR_MAXREG_COUNT
	.align		4
        /*003c*/ 	.byte	0x03, 0x1b
        /*003e*/ 	.short	0x00ff


	//----- nvinfo : EIATTR_NUM_BARRIERS
	.align		4
        /*0040*/ 	.byte	0x02, 0x4c
        /*0042*/ 	.byte	0x01
	.zero		1


	//----- nvinfo : EIATTR_MERCURY_ISA_VERSION
	.align		4
        /*0044*/ 	.byte	0x03, 0x5f
        /*0046*/ 	.short	0x0101


	//----- nvinfo : EIATTR_COOP_GROUP_MASK_REGIDS
	.align		4
        /*0048*/ 	.byte	0x04, 0x29
        /*004a*/ 	.short	(.L_16207 - .L_16206)


	//   ....[0]....
.L_16206:
        /*004c*/ 	.word	0xffffffff


	//   ....[1]....
        /*0050*/ 	.word	0xffffffff


	//   ....[2]....
        /*0054*/ 	.word	0xffffffff


	//   ....[3]....
        /*0058*/ 	.word	0xffffffff


	//   ....[4]....
        /*005c*/ 	.word	0xffffffff


	//   ....[5]....
        /*0060*/ 	.word	0xffffffff


	//   ....[6]....
        /*0064*/ 	.word	0xffffffff


	//   ....[7]....
        /*0068*/ 	.word	0xffffffff


	//   ....[8]....
        /*006c*/ 	.word	0xffffffff


	//   ....[9]....
        /*0070*/ 	.word	0xffffffff


	//   ....[10]....
        /*0074*/ 	.word	0xffffffff


	//   ....[11]....
        /*0078*/ 	.word	0xffffffff


	//   ....[12]....
        /*007c*/ 	.word	0xffffffff


	//   ....[13]....
        /*0080*/ 	.word	0xffffffff


	//   ....[14]....
        /*0084*/ 	.word	0xffffffff


	//   ....[15]....
        /*0088*/ 	.word	0xffffffff


	//   ....[16]....
        /*008c*/ 	.word	0xffffffff


	//   ....[17]....
        /*0090*/ 	.word	0xffffffff


	//   ....[18]....
        /*0094*/ 	.word	0xffffffff


	//   ....[19]....
        /*0098*/ 	.word	0xffffffff


	//   ....[20]....
        /*009c*/ 	.word	0x0500000e


	//   ....[21]....
        /*00a0*/ 	.word	0x0500000e


	//   ....[22]....
        /*00a4*/ 	.word	0x0500000e


	//   ....[23]....
        /*00a8*/ 	.word	0x0500000e


	//   ....[24]....
        /*00ac*/ 	.word	0x0500000e


	//   ....[25]....
        /*00b0*/ 	.word	0x0500000e


	//   ....[26]....
        /*00b4*/ 	.word	0x0500000e


	//   ....[27]....
        /*00b8*/ 	.word	0x0500000e


	//   ....[28]....
        /*00bc*/ 	.word	0x0500000e


	//   ....[29]....
        /*00c0*/ 	.word	0x0500000e


	//----- nvinfo : EIATTR_COOP_GROUP_INSTR_OFFSETS
	.align		4
.L_16207:
        /*00c4*/ 	.byte	0x04, 0x28
        /*00c6*/ 	.short	(.L_16209 - .L_16208)


	//   ....[0]....
.L_16208:
        /*00c8*/ 	.word	0x00000190


	//   ....[1]....
        /*00cc*/ 	.word	0x000001d0


	//   ....[2]....
        /*00d0*/ 	.word	0x00000230


	//   ....[3]....
        /*00d4*/ 	.word	0x00000270


	//   ....[4]....
        /*00d8*/ 	.word	0x000002c0


	//   ....[5]....
        /*00dc*/ 	.word	0x00000390


	//   ....[6]....
        /*00e0*/ 	.word	0x000003c0


	//   ....[7]....
        /*00e4*/ 	.word	0x000003f0


	//   ....[8]....
        /*00e8*/ 	.word	0x00000420


	//   ....[9]....
        /*00ec*/ 	.word	0x00000450


	//   ....[10]....
        /*00f0*/ 	.word	0x00000580


	//   ....[11]....
        /*00f4*/ 	.word	0x000005a0


	//   ....[12]....
        /*00f8*/ 	.word	0x000005c0


	//   ....[13]....
        /*00fc*/ 	.word	0x000005e0


	//   ....[14]....
        /*0100*/ 	.word	0x00000600


	//   ....[15]....
        /*0104*/ 	.word	0x00000690


	//   ....[16]....
        /*0108*/ 	.word	0x000006b0


	//   ....[17]....
        /*010c*/ 	.word	0x000006d0


	//   ....[18]....
        /*0110*/ 	.word	0x000006f0


	//   ....[19]....
        /*0114*/ 	.word	0x00000710


	//   ....[20]....
        /*0118*/ 	.word	0x000008a0


	//   ....[21]....
        /*011c*/ 	.word	0x00000920


	//   ....[22]....
        /*0120*/ 	.word	0x000009a0


	//   ....[23]....
        /*0124*/ 	.word	0x00000a20


	//   ....[24]....
        /*0128*/ 	.word	0x00000aa0


	//   ....[25]....
        /*012c*/ 	.word	0x00000b20


	//   ....[26]....
        /*0130*/ 	.word	0x00000b90


	//   ....[27]....
        /*0134*/ 	.word	0x00000c00


	//   ....[28]....
        /*0138*/ 	.word	0x00000c70


	//   ....[29]....
        /*013c*/ 	.word	0x00000ce0


	//----- nvinfo : EIATTR_EXIT_INSTR_OFFSETS
	.align		4
.L_16209:
        /*0140*/ 	.byte	0x04, 0x1c
        /*0142*/ 	.short	(.L_16211 - .L_16210)


	//   ....[0]....
.L_16210:
        /*0144*/ 	.word	0x00000770


	//   ....[1]....
        /*0148*/ 	.word	0x00000840


	//----- nvinfo : EIATTR_CRS_STACK_SIZE
	.align		4
.L_16211:
        /*014c*/ 	.byte	0x04, 0x1e
        /*014e*/ 	.short	(.L_16213 - .L_16212)
.L_16212:
        /*0150*/ 	.word	0x00000000


	//----- nvinfo : EIATTR_CBANK_PARAM_SIZE
	.align		4
.L_16213:
        /*0154*/ 	.byte	0x03, 0x19
        /*0156*/ 	.short	0x0018


	//----- nvinfo : EIATTR_PARAM_CBANK
	.align		4
        /*0158*/ 	.byte	0x04, 0x0a
        /*015a*/ 	.short	(.L_16215 - .L_16214)
	.align		4
.L_16214:
        /*015c*/ 	.word	index@(.nv.constant0._ZN2at6native43_GLOBAL__N__9ae7fba5_10_SoftMax_cu_9f978f6322cunn_SoftMaxForwardRegIN3c104HalfEfS4_NS1_25LogSoftMaxForwardEpilogueElLi1EEEvPT1_PKT_T3_)
        /*0160*/ 	.short	0x0210
        /*0162*/ 	.short	0x0018


	//----- nvinfo : EIATTR_SW_WAR
	.align		4
.L_16215:
        /*0164*/ 	.byte	0x04, 0x36
        /*0166*/ 	.short	(.L_16217 - .L_16216)
.L_16216:
        /*0168*/ 	.word	0x00000008
.L_16217:


//--------------------- .nv.info._ZN2at6native43_GLOBAL__N__9ae7fba5_10_SoftMax_cu_9f978f6319cunn_SoftMaxForwardILi4EfffNS1_25LogSoftMaxForwardEpilogueEEEvPT2_PKT0_i --------------------------
	.section	.nv.info._ZN2at6native43_GLOBAL__N__9ae7fba5_10_SoftMax_cu_9f978f6319cunn_SoftMaxForwardILi4EfffNS1_25LogSoftMaxForwardEpilogueEEEvPT2_PKT0_i,"",@"SHT_CUDA_INFO"
	.sectionflags	@""
	.align	4


	//----- nvinfo : EIATTR_CUDA_API_VERSION
	.align		4
        /*0000*/ 	.byte	0x04, 0x37
        /*0002*/ 	.short	(.L_16219 - .L_16218)
.L_16218:
        /*0004*/ 	.word	0x00000082


	//----- nvinfo : EIATTR_KPARAM_INFO
	.align		4
.L_16219:
        /*0008*/ 	.byte	0x04, 0x17
        /*000a*/ 	.short	(.L_16221 - .L_16220)
.L_16220:
        /*000c*/ 	.word	0x00000000
        /*0010*/ 	.short	0x0002
        /*0012*/ 	.short	0x0010
        /*0014*/ 	.byte	0x00, 0xf0, 0x11, 0x00


	//----- nvinfo : EIATTR_KPARAM_INFO
	.align		4
.L_16221:
        /*0018*/ 	.byte	0x04, 0x17
        /*001a*/ 	.short	(.L_16223 - .L_16222)
.L_16222:
        /*001c*/ 	.word	0x00000000
        /*0020*/ 	.short	0x0001
        /*0022*/ 	.short	0x0008
        /*0024*/ 	.byte	0x00, 0xf0, 0x21, 0x00


	//----- nvinfo : EIATTR_KPARAM_INFO
	.align		4
.L_16223:
        /*0028*/ 	.byte	0x04, 0x17
        /*002a*/ 	.short	(.L_16225 - .L_16224)
.L_16224:
        /*002c*/ 	.word	0x00000000
        /*0030*/ 	.short	0x0000
        /*0032*/ 	.short	0x0000
        /*0034*/ 	.byte	0x00, 0xf0, 0x21, 0x00


	//----- nvinfo : EIATTR_SPARSE_MMA_MASK
	.align		4
.L_16225:
        /*0038*/ 	.byte	0x03, 0x50
        /*003a*/ 	.short	0x0000


	//----- nvinfo : EIATTR_MAXREG_COUNT
	.align		4
        /*003c*/ 	.byte	0x03, 0x1b
        /*003e*/ 	.short	0x00ff


	//----- nvinfo : EIATTR_NUM_BARRIERS
	.align		4
        /*0040*/ 	.byte	0x02, 0x4c
        /*0042*/ 	.byte	0x01
	.zero		1


	//----- nvinfo : EIATTR_MERCURY_ISA_VERSION
	.align		4
        /*0044*/ 	.byte	0x03, 0x5f
        /*0046*/ 	.short	0x0101


	//----- nvinfo : EIATTR_COOP_GROUP_MASK_REGIDS
	.align		4
        /*0048*/ 	.byte	0x04, 0x29
        /*004a*/ 	.short	(.L_16227 - .L_16226)


	//   ....[0]....
.L_16226:
        /*004c*/ 	.word	0xffffffff


	//   ....[1]....
        /*0050*/ 	.word	0xffffffff


	//   ....[2]....
        /*0054*/ 	.word	0xffffffff


	//   ....[3]....
        /*0058*/ 	.word	0xffffffff


	//   ....[4]....
        /*005c*/ 	.word	0xffffffff


	//   ....[5]....
        /*0060*/ 	.word	0xffffffff


	//   ....[6]....
        /*0064*/ 	.word	0xffffffff


	//   ....[7]....
        /*0068*/ 	.word	0xffffffff


	//   ....[8]....
        /*006c*/ 	.word	0xffffffff


	//   ....[9]....
        /*0070*/ 	.word	0xffffffff


	//   ....[10]....
        /*0074*/ 	.word	0xffffffff


	//   ....[11]....
        /*0078*/ 	.word	0xffffffff


	//   ....[12]....
        /*007c*/ 	.word	0xffffffff


	//   ....[13]....
        /*0080*/ 	.word	0xffffffff


	//   ....[14]....
        /*0084*/ 	.word	0xffffffff


	//   ....[15]....
        /*0088*/ 	.word	0xffffffff


	//   ....[16]....
        /*008c*/ 	.word	0xffffffff


	//   ....[17]....
        /*0090*/ 	.word	0xffffffff


	//   ....[18]....
        /*0094*/ 	.word	0xffffffff


	//   ....[19]....
        /*0098*/ 	.word	0xffffffff


	//   ....[20]....
        /*009c*/ 	.word	0x05000006


	//   ....[21]....
        /*00a0*/ 	.word	0x05000006


	//   ....[22]....
        /*00a4*/ 	.word	0x05000006


	//   ....[23]....
        /*00a8*/ 	.word	0x05000006


	//   ....[24]....
        /*00ac*/ 	.word	0x05000006


	//   ....[25]....
        /*00b0*/ 	.word	0x05000006


	//   ....[26]....
        /*00b4*/ 	.word	0x05000006


	//   ....[27]....
        /*00b8*/ 	.word	0x05000006


	//   ....[28]....
        /*00bc*/ 	.word	0x05000006


	//   ....[29]....
        /*00c0*/ 	.word	0x05000006


	//----- nvinfo : EIATTR_COOP_GROUP_INSTR_OFFSETS
	.align		4
.L_16227:
        /*00c4*/ 	.byte	0x04, 0x28
        /*00c6*/ 	.short	(.L_16229 - .L_16228)


	//   ....[0]....
.L_16228:
        /*00c8*/ 	.word	0x000005f0


	//   ....[1]....
        /*00cc*/ 	.word	0x000006d0


	//   ....[2]....
        /*00d0*/ 	.word	0x00000700


	//   ....[3]....
        /*00d4*/ 	.word	0x00000730


	//   ....[4]....
        /*00d8*/ 	.word	0x00000780


	//   ....[5]....
        /*00dc*/ 	.word	0x00000860


	//   ....[6]....
        /*00e0*/ 	.word	0x00000890


	//   ....[7]....
        /*00e4*/ 	.word	0x000008c0


	//   ....[8]....
        /*00e8*/ 	.word	0x000008f0


	//   ....[9]....
        /*00ec*/ 	.word	0x00000920


	//   ....[10]....
        /*00f0*/ 	.word	0x00000e30


	//   ....[11]....
        /*00f4*/ 	.word	0x00000ea0


	//   ....[12]....
        /*00f8*/ 	.word	0x00000ec0


	//   ....[13]....
        /*00fc*/ 	.word	0x00000ee0


	//   ....[14]....
        /*0100*/ 	.word	0x00000f00


	//   ....[15]....
        /*0104*/ 	.word	0x00000f80


	//   ....[16]....
        /*0108*/ 	.word	0x00000fa0


	//   ....[17]....
        /*010c*/ 	.word	0x00000fc0


	//   ....[18]....
        /*0110*/ 	.word	0x00000fe0


	//   ....[19]....
        /*0114*/ 	.word	0x00001000


	//   ....[20]....
        /*0118*/ 	.word	0x000016b0


	//   ....[21]....
        /*011c*/ 	.word	0x00001730


	//   ....[22]....
        /*0120*/ 	.word	0x000017b0


	//   ....[23]....
        /*0124*/ 	.word	0x00001830


	//   ....[24]....
        /*0128*/ 	.word	0x000018b0


	//   ....[25]....
        /*012c*/ 	.word	0x00001940


	//   ....[26]....
        /*0130*/ 	.word	0x000019b0


	//   ....[27]....
        /*0134*/ 	.word	0x00001a20


	//   ....[28]....
        /*0138*/ 	.word	0x00001a90


	//   ....[29]....
        /*013c*/ 	.word	0x00001b00


	//----- nvinfo : EIATTR_EXIT_INSTR_OFFSETS
	.align		4
.L_16229:
        /*0140*/ 	.byte	0x04, 0x1c
        /*0142*/ 	.short	(.L_16231 - .L_16230)


	//   ....[0]....
.L_16230:
        /*0144*/ 	.word	0x00001100


	//   ....[1]....
        /*0148*/ 	.word	0x000011e0


	//   ....[2]....
        /*014c*/ 	.word	0x000015b0


	//   ....[3]....
        /*0150*/ 	.word	0x00001650


	//----- nvinfo : EIATTR_CRS_STACK_SIZE
	.align		4
.L_16231:
        /*0154*/ 	.byte	0x04, 0x1e
        /*0156*/ 	.short	(.L_16233 - .L_16232)
.L_16232:
        /*0158*/ 	.word	0x00000000


	//----- nvinfo : EIATTR_CBANK_PARAM_SIZE
	.align		4
.L_16233:
        /*015c*/ 	.byte	0x03, 0x19
        /*015e*/ 	.short	0x0014


	//----- nvinfo : EIATTR_PARAM_CBANK
	.align		4
        /*0160*/ 	.byte	0x04, 0x0a
        /*0162*/ 	.short	(.L_16235 - .L_16234)
	.align		4
.L_16234:
        /*0164*/ 	.word	index@(.nv.constant0._ZN2at6native43_GLOBAL__N__9ae7fba5_10_SoftMax_cu_9f978f6319cunn_SoftMaxForwardILi4EfffNS1_25LogSoftMaxForwardEpilogueEEEvPT2_PKT0_i)
        /*0168*/ 	.short	0x0210
        /*016a*/ 	.short	0x0014


	//----- nvinfo : EIATTR_SW_WAR
	.align		4
.L_16235:
        /*016c*/ 	.byte	0x04, 0x36
        /*016e*/ 	.short	(.L_16237 - .L_16236)
.L_16236:
        /*0170*/ 	.word	0x00000008
.L_16237:


//--------------------- .nv.info._ZN2at6native43_GLOBAL__N__9ae7fba5_10_SoftMax_cu_9f978f6323cunn_SoftMaxForwardSmemILi4EfffNS1_25LogSoftMaxForwardEpilogueElEEvPT2_PKT0_T4_ --------------------------
	.section	.nv.info._ZN2at6native43_GLOBAL__N__9ae7fba5_10_SoftMax_cu_9f978f6323cunn_SoftMaxForwardSmemILi4EfffNS1_25LogSoftMaxForwardEpilogueElEEvPT2_PKT0_T4_,"",@"SHT_CUDA_INFO"
	.sectionflags	@""
	.align	4


	//----- nvinfo : EIATTR_CUDA_API_VERSION
	.align		4
        /*0000*/ 	.byte	0x04, 0x37
        /*0002*/ 	.short	(.L_16239 - .L_16238)
.L_16238:
        /*0004*/ 	.word	0x00000082


	//----- nvinfo : EIATTR_KPARAM_INFO
	.align		4
.L_16239:
        /*0008*/ 	.byte	0x04, 0x17
        /*000a*/ 	.short	(.L_16241 - .L_16240)
.L_16240:
        /*000c*/ 	.word	0x00000000
        /*0010*/ 	.short	0x0002
        /*0012*/ 	.short	0x0010
        /*0014*/ 	.byte	0x00, 0xf0, 0x21, 0x00


	//----- nvinfo : EIATTR_KPARAM_INFO
	.align		4
.L_16241:
        /*0018*/ 	.byte	0x04, 0x17
        /*001a*/ 	.short	(.L_16243 - .L_16242)
.L_16242:
        /*001c*/ 	.word	0x00000000
        /*0020*/ 	.short	0x0001
        /*0022*/ 	.short	0x0008
        /*0024*/ 	.byte	0x00, 0xf0, 0x21, 0x00


	//----- nvinfo : EIATTR_KPARAM_INFO
	.align		4
.L_16243:
        /*0028*/ 	.byte	0x04, 0x17
        /*002a*/ 	.short	(.L_16245 - .L_16244)
.L_16244:
        /*002c*/ 	.word	0x00000000
        /*0030*/ 	.short	0x0000
        /*0032*/ 	.short	0x0000
        /*0034*/ 	.byte	0x00, 0xf0, 0x21, 0x00


	//----- nvinfo : EIATTR_SPARSE_MMA_MASK
	.align		4
.L_16245:
        /*0038*/ 	.byte	0x03, 0x50
        /*003a*/ 	.short	0x0000


	//----- nvinfo : EIATTR_MAXREG_COUNT
	.align		4
        /*003c*/ 	.byte	0x03, 0x1b
        /*003e*/ 	.short	0x00ff


	//----- nvinfo : EIATTR_NUM_BARRIERS
	.align		4
        /*0040*/ 	.byte	0x02, 0x4c
        /*0042*/ 	.byte	0x01
	.zero		1


	//----- nvinfo : EIATTR_MERCURY_ISA_VERSION
	.align		4
        /*0044*/ 	.byte	0x03, 0x5f
        /*0046*/ 	.short	0x0101


	//----- nvinfo : EIATTR_COOP_GROUP_MASK_REGIDS
	.align		4
        /*0048*/ 	.byte	0x04, 0x29
        /*004a*/ 	.short	(.L_16247 - .L_16246)


	//   ....[0]....
.L_16246:
        /*004c*/ 	.word	0xffffffff


	//   ....[1]....
        /*0050*/ 	.word	0xffffffff


	//   ....[2]....
        /*0054*/ 	.word	0xffffffff


	//   ....[3]....
        /*0058*/ 	.word	0xffffffff


	//   ....[4]....
        /*005c*/ 	.word	0xffffffff


	//   ....[5]....
        /*0060*/ 	.word	0xffffffff


	//   ....[6]....
        /*0064*/ 	.word	0xffffffff


	//   ....[7]....
        /*0068*/ 	.word	0xffffffff


	//   ....[8]....
        /*006c*/ 	.word	0xffffffff


	//   ....[9]....
        /*0070*/ 	.word	0xffffffff


	//   ....[10]....
        /*0074*/ 	.word	0xffffffff


	//   ....[11]....
        /*0078*/ 	.word	0xffffffff


	//   ....[12]....
        /*007c*/ 	.word	0xffffffff


	//   ....[13]....
        /*0080*/ 	.word	0xffffffff


	//   ....[14]....
        /*0084*/ 	.word	0xffffffff


	//   ....[15]....
        /*0088*/ 	.word	0xffffffff


	//   ....[16]....
        /*008c*/ 	.word	0xffffffff


	//   ....[17]....
        /*0090*/ 	.word	0xffffffff


	//   ....[18]....
        /*0094*/ 	.word	0xffffffff


	//   ....[19]....
        /*0098*/ 	.word	0xffffffff


	//   ....[20]....
        /*009c*/ 	.word	0x05000012


	//   ....[21]....
        /*00a0*/ 	.word	0x05000012


	//   ....[22]....
        /*00a4*/ 	.word	0x05000012


	//   ....[23]....
        /*00a8*/ 	.word	0x05000012


	//   ....[24]....
        /*00ac*/ 	.word	0x05000012


	//   ....[25]....
        /*00b0*/ 	.word	0x05000012


	//   ....[26]....
        /*00b4*/ 	.word	0x05000012


	//   ....[27]....
        /*00b8*/ 	.word	0x05000012


	//   ....[28]....
        /*00bc*/ 	.word	0x05000012


	//   ....[29]....
        /*00c0*/ 	.word	0x05000012


	//----- nvinfo : EIATTR_COOP_GROUP_INSTR_OFFSETS
	.align		4
.L_16247:
        /*00c4*/ 	.byte	0x04, 0x28
        /*00c6*/ 	.short	(.L_16249 - .L_16248)


	//   ....[0]....
.L_16248:
        /*00c8*/ 	.word	0x00000290


	//   ....[1]....
        /*00cc*/ 	.word	0x00000380


	//   ....[2]....
        /*00d0*/ 	.word	0x000003e0


	//   ....[3]....
        /*00d4*/ 	.word	0x00000420


	//   ....[4]....
        /*00d8*/ 	.word	0x00000470


	//   ....[5]....
        /*00dc*/ 	.word	0x00000520


	//   ....[6]....
        /*00e0*/ 	.word	0x00000550


	//   ....[7]....
        /*00e4*/ 	.word	0x00000580


	//   ....[8]....
        /*00e8*/ 	.word	0x000005b0


	//   ....[9]....
        /*00ec*/ 	.word	0x000005e0


	//   ....[10]....
        /*00f0*/ 	.word	0x00000870


	//   ....[11]....
        /*00f4*/ 	.word	0x000008e0


	//   ....[12]....
        /*00f8*/ 	.word	0x00000900


	//   ....[13]....
        /*00fc*/ 	.word	0x00000920


	//   ....[14]....
        /*0100*/ 	.word	0x00000940


	//   ....[15]....
        /*0104*/ 	.word	0x000009c0


	//   ....[16]....
        /*0108*/ 	.word	0x000009e0


	//   ....[17]....
        /*010c*/ 	.word	0x00000a00


	//   ....[18]....
        /*0110*/ 	.word	0x00000a20


	//   ....[19]....
        /*0114*/ 	.word	0x00000a40


	//   ....[20]....
        /*0118*/ 	.word	0x00000ca0


	//   ....[21]....
        /*011c*/ 	.word	0x00000d20


	//   ....[22]....
        /*0120*/ 	.word	0x00000da0


	//   ....[23]....
        /*0124*/ 	.word	0x00000e20


	//   ....[24]....
        /*0128*/ 	.word	0x00000ea0


	//   ....[25]....
        /*012c*/ 	.word	0x00000f20


	//   ....[26]....
        /*0130*/ 	.word	0x00000f90


	//   ....[27]....
        /*0134*/ 	.word	0x00001000


	//   ....[28]....
        /*0138*/ 	.word	0x00001070


	//   ....[29]....
        /*013c*/ 	.word	0x000010e0


	//----- nvinfo : EIATTR_EXIT_INSTR_OFFSETS
	.align		4
.L_16249:
        /*0140*/ 	.byte	0x04, 0x1c
        /*0142*/ 	.short	(.L_16251 - .L_16250)


	//   ....[0]....
.L_16250:
        /*0144*/ 	.word	0x00000aa0


	//   ....[1]....
        /*0148*/ 	.word	0x00000c40


	//----- nvinfo : EIATTR_CRS_STACK_SIZE
	.align		4
.L_16251:
        /*014c*/ 	.byte	0x04, 0x1e
        /*014e*/ 	.short	(.L_16253 - .L_16252)
.L_16252:
        /*0150*/ 	.word	0x00000000


	//----- nvinfo : EIATTR_CBANK_PARAM_SIZE
	.align		4
.L_16253:
        /*0154*/ 	.byte	0x03, 0x19
        /*0156*/ 	.short	0x0018


	//----- nvinfo : EIATTR_PARAM_CBANK
	.align		4
        /*0158*/ 	.byte	0x04, 0x0a
        /*015a*/ 	.short	(.L_16255 - .L_16254)
	.align		4
.L_16254:
        /*015c*/ 	.word	index@(.nv.constant0._ZN2at6native43_GLOBAL__N__9ae7fba5_10_SoftMax_cu_9f978f6323cunn_SoftMaxForwardSmemILi4EfffNS1_25LogSoftMaxForwardEpilogueElEEvPT2_PKT0_T4_)
        /*0160*/ 	.short	0x0210
        /*0162*/ 	.short	0x0018


	//----- nvinfo : EIATTR_SW_WAR
	.align		4
.L_16255:
        /*0164*/ 	.byte	0x04, 0x36
        /*0166*/ 	.short	(.L_16257 - .L_16256)
.L_16256:
        /*0168*/ 	.word	0x00000008
.L_16257:


//--------------------- .nv.info._ZN2at6native43_GLOBAL__N__9ae7fba5_10_SoftMax_cu_9f978f6322cunn_SoftMaxForwardRegIfffNS1_25LogSoftMaxForwardEpilogueElLi9EEEvPT1_PKT_T3_ --------------------------
	.section	.nv.info._ZN2at6native43_GLOBAL__N__9ae7fba5_10_SoftMax_cu_9f978f6322cunn_SoftMaxForwardRegIfffNS1_25LogSoftMaxForwardEpilogueElLi9EEEvPT1_PKT_T3_,"",@"SHT_CUDA_INFO"
	.sectionflags	@""
	.align	4


	//----- nvinfo : EIATTR_CUDA_API_VERSION
	.align		4
        /*0000*/ 	.byte	0x04, 0x37
        /*0002*/ 	.short	(.L_16259 - .L_16258)
.L_16258:
        /*0004*/ 	.word	0x00000082


	//----- nvinfo : EIATTR_KPARAM_INFO
	.align		4
.L_16259:
        /*0008*/ 	.byte	0x04, 0x17
        /*000a*/ 	.short	(.L_16261 - .L_16260)
.L_16260:
        /*000c*/ 	.word	0x00000000
        /*0010*/ 	.short	0x0002
        /*0012*/ 	.short	0x0010
        /*0014*/ 	.byte	0x00, 0xf0, 0x21, 0x00


	//----- nvinfo : EIATTR_KPARAM_INFO
	.align		4
.L_16261:
        /*0018*/ 	.byte	0x04, 0x17
        /*001a*/ 	.short	(.L_16263 - .L_16262)
.L_16262:
        /*001c*/ 	.word	0x00000000
        /*0020*/ 	.short	0x0001
        /*0022*/ 	.short	0x0008
        /*0024*/ 	.byte	0x00, 0xf0, 0x21, 0x00


	//----- nvinfo : EIATTR_KPARAM_INFO
	.align		4
.L_16263:
        /*0028*/ 	.byte	0x04, 0x17
        /*002a*/ 	.short	(.L_16265 - .L_16264)
.L_16264:
        /*002c*/ 	.word	0x00000000
        /*0030*/ 	.short	0x0000
        /*0032*/ 	.short	0x0000
        /*0034*/ 	.byte	0x00, 0xf0, 0x21, 0x00


	//----- nvinfo : EIATTR_SPARSE_MMA_MASK
	.align		4
.L_16265:
        /*0038*/ 	.byte	0x03, 0x50
        /*003a*/ 	.short	0x0000


	//----- nvinfo : EIATTR_MAXREG_COUNT
	.align		4
        /*003c*/ 	.byte	0x03, 0x1b
        /*003e*/ 	.short	0x00ff


	//----- nvinfo : EIATTR_NUM_BARRIERS
	.align		4
        /*0040*/ 	.byte	0x02, 0x4c
        /*0042*/ 	.byte	0x01
	.zero		1


	//----- nvinfo : EIATTR_MERCURY_ISA_VERSION
	.align		4
        /*0044*/ 	.byte	0x03, 0x5f
        /*0046*/ 	.short	0x0101


	//----- nvinfo : EIATTR_COOP_GROUP_MASK_REGIDS
	.align		4
        /*0048*/ 	.byte	0x04, 0x29
        /*004a*/ 	.short	(.L_16267 - .L_16266)


	//   ....[0]....
.L_16266:
        /*004c*/ 	.word	0xffffffff


	//   ....[1]....
        /*0050*/ 	.word	0xffffffff


	//   ....[2]....
        /*0054*/ 	.word	0xffffffff


	//   ....[3]....
        /*0058*/ 	.word	0xffffffff


	//   ....[4]....
        /*005c*/ 	.word	0xffffffff


	//   ....[5]....
        /*0060*/ 	.word	0xffffffff


	//   ....[6]....
        /*0064*/ 	.word	0xffffffff


	//   ....[7]....
        /*0068*/ 	.word	0xffffffff


	//   ....[8]....
        /*006c*/ 	.word	0xffffffff


	//   ....[9]....
        /*0070*/ 	.word	0xffffffff


	//   ....[10]....
        /*0074*/ 	.word	0xffffffff


	//   ....[11]....
        /*0078*/ 	.word	0xffffffff


	//   ....[12]....
        /*007c*/ 	.word	0xffffffff


	//   ....[13]....
        /*0080*/ 	.word	0xffffffff


	//   ....[14]....
        /*0084*/ 	.word	0xffffffff


	//   ....[15]....
        /*0088*/ 	.word	0xffffffff


	//   ....[16]....
        /*008c*/ 	.word	0xffffffff


	//   ....[17]....
        /*0090*/ 	.word	0xffffffff


	//   ....[18]....
        /*0094*/ 	.word	0xffffffff


	//   ....[19]....
        /*0098*/ 	.word	0xffffffff


	//   ....[20]....
        /*009c*/ 	.word	0x05000019


	//   ....[21]....
        /*00a0*/ 	.word	0x05000019


	//   ....[22]....
        /*00a4*/ 	.word	0x05000019


	//   ....[23]....
        /*00a8*/ 	.word	0x05000019


	//   ....[24]....
        /*00ac*/ 	.word	0x05000019


	//   ....[25]....
        /*00b0*/ 	.word	0x05000019


	//   ....[26]....
        /*00b4*/ 	.word	0x05000019


	//   ....[27]....
        /*00b8*/ 	.word	0x05000019


	//   ....[28]....
        /*00bc*/ 	.word	0x05000019


	//   ....[29]....
        /*00c0*/ 	.word	0x05000019


	//----- nvinfo : EIATTR_COOP_GROUP_INSTR_OFFSETS
	.align		4
.L_16267:
        /*00c4*/ 	.byte	0x04, 0x28
        /*00c6*/ 	.short	(.L_16269 - .L_16268)


	//   ....[0]....
.L_16268:
        /*00c8*/ 	.word	0x00000770


	//   ....[1]....
        /*00cc*/ 	.word	0x000007a0


	//   ....[2]....
        /*00d0*/ 	.word	0x000007d0


	//   ....[3]....
        /*00d4*/ 	.word	0x00000800


	//   ....[4]....
        /*00d8*/ 	.word	0x00000840


	//   ....[5]....
        /*00dc*/ 	.word	0x000009e0


	//   ....[6]....
        /*00e0*/ 	.word	0x00000a10


	//   ....[7]....
        /*00e4*/ 	.word	0x00000a40


	//   ....[8]....
        /*00e8*/ 	.word	0x00000a70


	//   ....[9]....
        /*00ec*/ 	.word	0x00000aa0


	//   ....[10]....
        /*00f0*/ 	.word	0x00000ef0


	//   ....[11]....
        /*00f4*/ 	.word	0x00000f10


	//   ....[12]....
        /*00f8*/ 	.word	0x00000f30


	//   ....[13]....
        /*00fc*/ 	.word	0x00000f50


	//   ....[14]....
        /*0100*/ 	.word	0x00000f70


	//   ....[15]....
        /*0104*/ 	.word	0x00001010


	//   ....[16]....
        /*0108*/ 	.word	0x00001030


	//   ....[17]....
        /*010c*/ 	.word	0x00001050


	//   ....[18]....
        /*0110*/ 	.word	0x00001070


	//   ....[19]....
        /*0114*/ 	.word	0x00001090


	//   ....[20]....
        /*0118*/ 	.word	0x00001a20


	//   ....[21]....
        /*011c*/ 	.word	0x00001aa0


	//   ....[22]....
        /*0120*/ 	.word	0x00001b20


	//   ....[23]....
        /*0124*/ 	.word	0x00001ba0


	//   ....[24]....
        /*0128*/ 	.word	0x00001c20


	//   ....[25]....
        /*012c*/ 	.word	0x00001cb0


	//   ....[26]....
        /*0130*/ 	.word	0x00001d20


	//   ....[27]....
        /*0134*/ 	.word	0x00001d90


	//   ....[28]....
        /*0138*/ 	.word	0x00001e00


	//   ....[29]....
        /*013c*/ 	.word	0x00001e70


	//----- nvinfo : EIATTR_EXIT_INSTR_OFFSETS
	.align		4
.L_16269:
        /*0140*/ 	.byte	0x04, 0x1c
        /*0142*/ 	.short	(.L_16271 - .L_16270)


	//   ....[0]....
.L_16270:
        /*0144*/ 	.word	0x000018d0


	//   ....[1]....
        /*0148*/ 	.word	0x000019c0


	//----- nvinfo : EIATTR_CRS_STACK_SIZE
	.align		4
.L_16271:
        /*014c*/ 	.byte	0x04, 0x1e
        /*014e*/ 	.short	(.L_16273 - .L_16272)
.L_16272:
        /*0150*/ 	.word	0x00000000


	//----- nvinfo : EIATTR_CBANK_PARAM_SIZE
	.align		4
.L_16273:
        /*0154*/ 	.byte	0x03, 0x19
        /*0156*/ 	.short	0x0018


	//----- nvinfo : EIATTR_PARAM_CBANK
	.align		4
        /*0158*/ 	.byte	0x04, 0x0a
        /*015a*/ 	.short	(.L_16275 - .L_16274)
	.align		4
.L_16274:
        /*015c*/ 	.word	index@(.nv.constant0._ZN2at6native43_GLOBAL__N__9ae7fba5_10_SoftMax_cu_9f978f6322cunn_SoftMaxForwardRegIfffNS1_25LogSoftMaxForwardEpilogueElLi9EEEvPT1_PKT_T3_)
        /*0160*/ 	.short	0x0210
        /*0162*/ 	.short	0x0018


	//----- nvinfo : EIATTR_SW_WAR
	.align		4
.L_16275:
        /*0164*/ 	.byte	0x04, 0x36
        /*0166*/ 	.short	(.L_16277 - .L_16276)
.L_16276:
        /*0168*/ 	.word	0x00000008
.L_16277:


//--------------------- .nv.info._ZN2at6native43_GLOBAL__N__9ae7fba5_10_SoftMax_cu_9f978f6322cunn_SoftMaxForwardRegIfffNS1_25LogSoftMaxForwardEpilogueElLi8EEEvPT1_PKT_T3_ --------------------------
	.section	.nv.info._ZN2at6native43_GLOBAL__N__9ae7fba5_10_SoftMax_cu_9f978f6322cunn_SoftMaxForwardRegIfffNS1_25LogSoftMaxForwardEpilogueElLi8EEEvPT1_PKT_T3_,"",@"SHT_CUDA_INFO"
	.sectionflags	@""
	.align	4


	//----- nvinfo : EIATTR_CUDA_API_VERSION
	.align		4
        /*0000*/ 	.byte	0x04, 0x37
        /*0002*/ 	.short	(.L_16279 - .L_16278)
.L_16278:
        /*0004*/ 	.word	0x00000082


	//----- nvinfo : EIATTR_KPARAM_INFO
	.align		4
.L_16279:
        /*0008*/ 	.byte	0x04, 0x17
        /*000a*/ 	.short	(.L_16281 - .L_16280)
.L_16280:
        /*000c*/ 	.word	0x00000000
        /*0010*/ 	.short	0x0002
        /*0012*/ 	.short	0x0010
        /*0014*/ 	.byte	0x00, 0xf0, 0x21, 0x00


	//----- nvinfo : EIATTR_KPARAM_INFO
	.align		4
.L_16281:
        /*0018*/ 	.byte	0x04, 0x17
        /*001a*/ 	.short	(.L_16283 - .L_16282)
.L_16282:
        /*001c*/ 	.word	0x00000000
        /*0020*/ 	.short	0x0001
        /*0022*/ 	.short	0x0008
        /*0024*/ 	.byte	0x00, 0xf0, 0x21, 0x00


	//----- nvinfo : EIATTR_KPARAM_INFO
	.align		4
.L_16283:
        /*0028*/ 	.byte	0x04, 0x17
        /*002a*/ 	.short	(.L_16285 - .L_16284)
.L_16284:
        /*002c*/ 	.word	0x00000000
        /*0030*/ 	.short	0x0000
        /*0032*/ 	.short	0x0000
        /*0034*/ 	.byte	0x00, 0xf0, 0x21, 0x00


	//----- nvinfo : EIATTR_SPARSE_MMA_MASK
	.align		4
.L_16285:
        /*0038*/ 	.byte	0x03, 0x50
        /*003a*/ 	.short	0x0000


	//----- nvinfo : EIATTR_MAXREG_COUNT
	.align		4
        /*003c*/ 	.byte	0x03, 0x1b
        /*003e*/ 	.short	0x00ff


	//----- nvinfo : EIATTR_NUM_BARRIERS
	.align		4
        /*0040*/ 	.byte	0x02, 0x4c
        /*0042*/ 	.byte	0x01
	.zero		1


	//----- nvinfo : EIATTR_MERCURY_ISA_VERSION
	.align		4
        /*0044*/ 	.byte	0x03, 0x5f
        /*0046*/ 	.short	0x0101


	//----- nvinfo : EIATTR_COOP_GROUP_MASK_REGIDS
	.align		4
        /*0048*/ 	.byte	0x04, 0x29
        /*004a*/ 	.short	(.L_16287 - .L_16286)


	//   ....[0]....
.L_16286:
        /*004c*/ 	.word	0xffffffff


	//   ....[1]....
        /*0050*/ 	.word	0xffffffff


	//   ....[2]....
        /*0054*/ 	.word	0xffffffff


	//   ....[3]....
        /*0058*/ 	.word	0xffffffff


	//   ....[4]....
        /*005c*/ 	.word	0xffffffff


	//   ....[5]....
        /*0060*/ 	.word	0xffffffff


	//   ....[6]....
        /*0064*/ 	.word	0xffffffff


	//   ....[7]....
        /*0068*/ 	.word	0xffffffff


	//   ....[8]....
        /*006c*/ 	.word	0xffffffff


	//   ....[9]....
        /*0070*/ 	.word	0xffffffff


	//   ....[10]....
        /*0074*/ 	.word	0xffffffff


	//   ....[11]....
        /*0078*/ 	.word	0xffffffff


	//   ....[12]....
        /*007c*/ 	.word	0xffffffff


	//   ....[13]....
        /*0080*/ 	.word	0xffffffff


	//   ....[14]....
        /*0084*/ 	.word	0xffffffff


	//   ....[15]....
        /*0088*/ 	.word	0xffffffff


	//   ....[16]....
        /*008c*/ 	.word	0xffffffff


	//   ....[17]....
        /*0090*/ 	.word	0xffffffff


	//   ....[18]....
        /*0094*/ 	.word	0xffffffff


	//   ....[19]....
        /*0098*/ 	.word	0xffffffff


	//   ....[20]....
        /*009c*/ 	.word	0x05000014


	//   ....[21]....
        /*00a0*/ 	.word	0x05000014


	//   ....[22]....
        /*00a4*/ 	.word	0x05000014


	//   ....[23]....
        /*00a8*/ 	.word	0x05000014


	//   ....[24]....
        /*00ac*/ 	.word	0x05000014


	//   ....[25]....
        /*00b0*/ 	.word	0x05000014


	//   ....[26]....
        /*00b4*/ 	.word	0x05000014


	//   ....[27]....
        /*00b8*/ 	.word	0x05000014


	//   ....[28]....
        /*00bc*/ 	.word	0x05000014


	//   ....[29]....
        /*00c0*/ 	.word	0x05000014


	//----- nvinfo : EIATTR_COOP_GROUP_INSTR_OFFSETS
	.align		4
.L_16287:
        /*00c4*/ 	.byte	0x04, 0x28
        /*00c6*/ 	.short	(.L_16289 - .L_16288)


	//   ....[0]....
.L_16288:
        /*00c8*/ 	.word	0x000006a0


	//   ....[1]....
        /*00cc*/ 	.word	0x000006d0


	//   ....[2]....
        /*00d0*/ 	.word	0x00000700


	//   ....[3]....
        /*00d4*/ 	.word	0x00000730


	//   ....[4]....
        /*00d8*/ 	.word	0x00000770


	//   ....[5]....
        /*00dc*/ 	.word	0x000008f0


	//   ....[6]....
        /*00e0*/ 	.word	0x00000920


	//   ....[7]....
        /*00e4*/ 	.word	0x00000950


	//   ....[8]....
        /*00e8*/ 	.word	0x00000980


	//   ....[9]....
        /*00ec*/ 	.word	0x000009b0


	//   ....[10]....
        /*00f0*/ 	.word	0x00000d80


	//   ....[11]....
        /*00f4*/ 	.word	0x00000db0


	//   ....[12]....
        /*00f8*/ 	.word	0x00000df0


	//   ....[13]....
        /*00fc*/ 	.word	0x00000e10


	//   ....[14]....
        /*0100*/ 	.word	0x00000e30


	//   ....[15]....
        /*0104*/ 	.word	0x00000ed0


	//   ....[16]....
        /*0108*/ 	.word	0x00000ef0


	//   ....[17]....
        /*010c*/ 	.word	0x00000f10


	//   ....[18]....
        /*0110*/ 	.word	0x00000f30


	//   ....[19]....
        /*0114*/ 	.word	0x00000f50


	//   ....[20]....
        /*0118*/ 	.word	0x000017c0


	//   ....[21]....
        /*011c*/ 	.word	0x00001840


	//   ....[22]....
        /*0120*/ 	.word	0x000018c0


	//   ....[23]....
        /*0124*/ 	.word	0x00001940


	//   ....[24]....
        /*0128*/ 	.word	0x000019c0


	//   ....[25]....
        /*012c*/ 	.word	0x00001a50


	//   ....[26]....
        /*0130*/ 	.word	0x00001ac0


	//   ....[27]....
        /*0134*/ 	.word	0x00001b30


	//   ....[28]....
        /*0138*/ 	.word	0x00001ba0


	//   ....[29]....
        /*013c*/ 	.word	0x00001c10


	//----- nvinfo : EIATTR_EXIT_INSTR_OFFSETS
	.align		4
.L_16289:
        /*0140*/ 	.byte	0x04, 0x1c
        /*0142*/ 	.short	(.L_16291 - .L_16290)


	//   ....[0]....
.L_16290:
        /*0144*/ 	.word	0x00001670


	//   ....[1]....
        /*0148*/ 	.word	0x00001760


	//----- nvinfo : EIATTR_CRS_STACK_SIZE
	.align		4
.L_16291:
        /*014c*/ 	.byte	0x04, 0x1e
        /*014e*/ 	.short	(.L_16293 - .L_16292)
.L_16292:
        /*0150*/ 	.word	0x00000000


	//----- nvinfo : EIATTR_CBANK_PARAM_SIZE
	.align		4
.L_16293:
        /*0154*/ 	.byte	0x03, 0x19
        /*0156*/ 	.short	0x0018


	//----- nvinfo : EIATTR_PARAM_CBANK
	.align		4
        /*0158*/ 	.byte	0x04, 0x0a
        /*015a*/ 	.short	(.L_16295 - .L_16294)
	.align		4
.L_16294:
        /*015c*/ 	.word	index@(.nv.constant0._ZN2at6native43_GLOBAL__N__9ae7fba5_10_SoftMax_cu_9f978f6322cunn_SoftMaxForwardRegIfffNS1_25LogSoftMaxForwardEpilogueElLi8EEEvPT1_PKT_T3_)
        /*0160*/ 	.short	0x0210
        /*0162*/ 	.short	0x0018


	//----- nvinfo : EIATTR_SW_WAR
	.align		4
.L_16295:
        /*0164*/ 	.byte	0x04, 0x36
        /*0166*/ 	.short	(.L_16297 - .L_16296)
.L_16296:
        /*0168*/ 	.word	0x00000008
.L_16297:


//--------------------- .nv.info._ZN2at6native43_GLOBAL__N__9ae7fba5_10_SoftMax_cu_9f978f6322cunn_SoftMaxForwardRegIfffNS1_25LogSoftMaxForwardEpilogueElLi7EEEvPT1_PKT_T3_ --------------------------
	.section	.nv.info._ZN2at6native43_GLOBAL__N__9ae7fba5_10_SoftMax_cu_9f978f6322cunn_SoftMaxForwardRegIfffNS1_25LogSoftMaxForwardEpilogueElLi7EEEvPT1_PKT_T3_,"",@"SHT_CUDA_INFO"
	.sectionflags	@""
	.align	4


	//----- nvinfo : EIATTR_CUDA_API_VERSION
	.align		4
        /*0000*/ 	.byte	0x04, 0x37
        /*0002*/ 	.short	(.L_16299 - .L_16298)
.L_16298:
        /*0004*/ 	.word	0x00000082


	//----- nvinfo : EIATTR_KPARAM_INFO
	.align		4
.L_16299:
        /*0008*/ 	.byte	0x04, 0x17
        /*000a*/ 	.short	(.L_16301 - .L_16300)
.L_16300:
        /*000c*/ 	.word	0x00000000
        /*0010*/ 	.short	0x0002
        /*0012*/ 	.short	0x0010
        /*0014*/ 	.byte	0x00, 0xf0, 0x21, 0x00


	//----- nvinfo : EIATTR_KPARAM_INFO
	.align		4
.L_16301:
        /*0018*/ 	.byte	0x04, 0x17
        /*001a*/ 	.short	(.L_16303 - .L_16302)
.L_16302:
        /*001c*/ 	.word	0x00000000
        /*0020*/ 	.short	0x0001
        /*0022*/ 	.short	0x0008
        /*0024*/ 	.byte	0x00, 0xf0, 0x21, 0x00


	//----- nvinfo : EIATTR_KPARAM_INFO
	.align		4
.L_16303:
        /*0028*/ 	.byte	0x04, 0x17
        /*002a*/ 	.short	(.L_16305 - .L_16304)
.L_16304:
        /*002c*/ 	.word	0x00000000
        /*0030*/ 	.short	0x0000
        /*0032*/ 	.short	0x0000
        /*0034*/ 	.byte	0x00, 0xf0, 0x21, 0x00


	//----- nvinfo : EIATTR_SPARSE_MMA_MASK
	.align		4
.L_16305:
        /*0038*/ 	.byte	0x03, 0x50
        /*003a*/ 	.short	0x0000


	//----- nvinfo : EIATTR_MAXREG_COUNT
	.align		4
        /*003c*/ 	.byte	0x03, 0x1b
        /*003e*/ 	.short	0x00ff


	//----- nvinfo : EIATTR_NUM_BARRIERS
	.align		4
        /*0040*/ 	.byte	0x02, 0x4c
        /*0042*/ 	.byte	0x01
	.zero		1


	//----- nvinfo : EIATTR_MERCURY_ISA_VERSION
	.align		4
        /*0044*/ 	.byte	0x03, 0x5f
        /*0046*/ 	.short	0x0101


	//----- nvinfo : EIATTR_COOP_GROUP_MASK_REGIDS
	.align		4
        /*0048*/ 	.byte	0x04, 0x29
        /*004a*/ 	.short	(.L_16307 - .L_16306)


	//   ....[0]....
.L_16306:
        /*004c*/ 	.word	0xffffffff


	//   ....[1]....
        /*0050*/ 	.word	0xffffffff


	//   ....[2]....
        /*0054*/ 	.word	0xffffffff


	//   ....[3]....
        /*0058*/ 	.word	0xffffffff


	//   ....[4]....
        /*005c*/ 	.word	0xffffffff


	//   ....[5]....
        /*0060*/ 	.word	0xffffffff


	//   ....[6]....
        /*0064*/ 	.word	0xffffffff


	//   ....[7]....
        /*0068*/ 	.word	0xffffffff


	//   ....[8]....
        /*006c*/ 	.word	0xffffffff


	//   ....[9]....
        /*0070*/ 	.word	0xffffffff


	//   ....[10]....
        /*0074*/ 	.word	0xffffffff


	//   ....[11]....
        /*0078*/ 	.word	0xffffffff


	//   ....[12]....
        /*007c*/ 	.word	0xffffffff


	//   ....[13]....
        /*0080*/ 	.word	0xffffffff


	//   ....[14]....
        /*0084*/ 	.word	0xffffffff


	//   ....[15]....
        /*0088*/ 	.word	0xffffffff


	//   ....[16]....
        /*008c*/ 	.word	0xffffffff


	//   ....[17]....
        /*0090*/ 	.word	0xffffffff


	//   ....[18]....
        /*0094*/ 	.word	0xffffffff


	//   ....[19]....
        /*0098*/ 	.word	0xffffffff


	//   ....[20]....
        /*009c*/ 	.word	0x0500000f


	//   ....[21]....
        /*00a0*/ 	.word	0x0500000f


	//   ....[22]....
        /*00a4*/ 	.word	0x0500000f


	//   ....[23]....
        /*00a8*/ 	.word	0x0500000f


	//   ....[24]....
        /*00ac*/ 	.word	0x0500000f


	//   ....[25]....
        /*00b0*/ 	.word	0x0500000f


	//   ....[26]....
        /*00b4*/ 	.word	0x0500000f


	//   ....[27]....
        /*00b8*/ 	.word	0x0500000f


	//   ....[28]....
        /*00bc*/ 	.word	0x0500000f


	//   ....[29]....
        /*00c0*/ 	.word	0x0500000f


	//----- nvinfo : EIATTR_COOP_GROUP_INSTR_OFFSETS
	.align		4
.L_16307:
        /*00c4*/ 	.byte	0x04, 0x28
        /*00c6*/ 	.short	(.L_16309 - .L_16308)


	//   ....[0]....
.L_16308:
        /*00c8*/ 	.word	0x000005e0


	//   ....[1]....
        /*00cc*/ 	.word	0x00000610


	//   ....[2]....
        /*00d0*/ 	.word	0x00000640


	//   ....[3]....
        /*00d4*/ 	.word	0x00000670


	//   ....[4]....
        /*00d8*/ 	.word	0x000006a0


	//   ....[5]....
        /*00dc*/ 	.word	0x00000800


	//   ....[6]....
        /*00e0*/ 	.word	0x00000830


	//   ....[7]....
        /*00e4*/ 	.word	0x00000860


	//   ....[8]....
        /*00e8*/ 	.word	0x00000890


	//   ....[9]....
        /*00ec*/ 	.word	0x000008c0


	//   ....[10]....
        /*00f0*/ 	.word	0x00000c00


	//   ....[11]....
        /*00f4*/ 	.word	0x00000c20


	//   ....[12]....
        /*00f8*/ 	.word	0x00000c40


	//   ....[13]....
        /*00fc*/ 	.word	0x00000c60


	//   ....[14]....
        /*0100*/ 	.word	0x00000c80


	//   ....[15]....
        /*0104*/ 	.word	0x00000d20


	//   ....[16]....
        /*0108*/ 	.word	0x00000d40


	//   ....[17]....
        /*010c*/ 	.word	0x00000d60


	//   ....[18]....
        /*0110*/ 	.word	0x00000d80


	//   ....[19]....
        /*0114*/ 	.word	0x00000da0


	//   ....[20]....
        /*0118*/ 	.word	0x000014f0


	//   ....[21]....
        /*011c*/ 	.word	0x00001560


	//   ....[22]....
        /*0120*/ 	.word	0x000015d0


	//   ....[23]....
        /*0124*/ 	.word	0x00001640


	//   ....[24]....
        /*0128*/ 	.word	0x000016b0


	//   ....[25]....
        /*012c*/ 	.word	0x00001730


	//   ....[26]....
        /*0130*/ 	.word	0x00001790


	//   ....[27]....
        /*0134*/ 	.word	0x000017f0


	//   ....[28]....
        /*0138*/ 	.word	0x00001850


	//   ....[29]....
        /*013c*/ 	.word	0x000018b0


	//----- nvinfo : EIATTR_EXIT_INSTR_OFFSETS
	.align		4
.L_16309:
        /*0140*/ 	.byte	0x04, 0x1c
        /*0142*/ 	.short	(.L_16311 - .L_16310)


	//   ....[0]....
.L_16310:
        /*0144*/ 	.word	0x000013b0


	//   ....[1]....
        /*0148*/ 	.word	0x00001490


	//----- nvinfo : EIATTR_CRS_STACK_SIZE
	.align		4
.L_16311:
        /*014c*/ 	.byte	0x04, 0x1e
        /*014e*/ 	.short	(.L_16313 - .L_16312)
.L_16312:
        /*0150*/ 	.word	0x00000000


	//----- nvinfo : EIATTR_CBANK_PARAM_SIZE
	.align		4
.L_16313:
        /*0154*/ 	.byte	0x03, 0x19
        /*0156*/ 	.short	0x0018


	//----- nvinfo : EIATTR_PARAM_CBANK
	.align		4
        /*0158*/ 	.byte	0x04, 0x0a
        /*015a*/ 	.short	(.L_16315 - .L_16314)
	.align		4
.L_16314:
        /*015c*/ 	.word	index@(.nv.constant0._ZN2at6native43_GLOBAL__N__9ae7fba5_10_SoftMax_cu_9f978f6322cunn_SoftMaxForwardRegIfffNS1_25LogSoftMaxForwardEpilogueElLi7EEEvPT1_PKT_T3_)
        /*0160*/ 	.short	0x0210
        /*0162*/ 	.short	0x0018


	//----- nvinfo : EIATTR_SW_WAR
	.align		4
.L_16315:
        /*0164*/ 	.byte	0x04, 0x36
        /*0166*/ 	.short	(.L_16317 - .L_16316)
.L_16316:
        /*0168*/ 	.word	0x00000008
.L_16317:


//--------------------- .nv.info._ZN2at6native43_GLOBAL__N__9ae7fba5_10_SoftMax_cu_9f978f6322cunn_SoftMaxForwardRegIfffNS1_25LogSoftMaxForwardEpilogueElLi6EEEvPT1_PKT_T3_ --------------------------
	.section	.nv.info._ZN2at6native43_GLOBAL__N__9ae7fba5_10_SoftMax_cu_9f978f6322cunn_SoftMaxForwardRegIfffNS1_25LogSoftMaxForwardEpilogueElLi6EEEvPT1_PKT_T3_,"",@"SHT_CUDA_INFO"
	.sectionflags	@""
	.align	4


	//----- nvinfo : EIATTR_CUDA_API_VERSION
	.align		4
        /*0000*/ 	.byte	0x04, 0x37
        /*0002*/ 	.short	(.L_16319 - .L_16318)
.L_16318:
        /*0004*/ 	.word	0x00000082


	//----- nvinfo : EIATTR_KPARAM_INFO
	.align		4
.L_16319:
        /*0008*/ 	.byte	0x04, 0x17
        /*000a*/ 	.short	(.L_16321 - .L_16320)
.L_16320:
        /*000c*/ 	.word	0x00000000
        /*0010*/ 	.short	0x0002
        /*0012*/ 	.short	0x0010
        /*0014*/ 	.byte	0x00, 0xf0, 0x21, 0x00


	//----- nvinfo : EIATTR_KPARAM_INFO
	.align		4
.L_16321:
        /*0018*/ 	.byte	0x04, 0x17
        /*001a*/ 	.short	(.L_16323 - .L_16322)
.L_16322:
        /*001c*/ 	.word	0x00000000
        /*0020*/ 	.short	0x0001
        /*0022*/ 	.short	0x0008
        /*0024*/ 	.byte	0x00, 0xf0, 0x21, 0x00


	//----- nvinfo : EIATTR_KPARAM_INFO
	.align		4
.L_16323:
        /*0028*/ 	.byte	0x04, 0x17
        /*002a*/ 	.short	(.L_16325 - .L_16324)
.L_16324:
        /*002c*/ 	.word	0x00000000
        /*0030*/ 	.short	0x0000
        /*0032*/ 	.short	0x0000
        /*0034*/ 	.byte	0x00, 0xf0, 0x21, 0x00


	//----- nvinfo : EIATTR_SPARSE_MMA_MASK
	.align		4
.L_16325:
        /*0038*/ 	.byte	0x03, 0x50
        /*003a*/ 	.short	0x0000


	//----- nvinfo : EIATTR_MAXREG_COUNT
	.align		4
        /*003c*/ 	.byte	0x03, 0x1b
        /*003e*/ 	.short	0x00ff


	//----- nvinfo : EIATTR_NUM_BARRIERS
	.align		4
        /*0040*/ 	.byte	0x02, 0x4c
        /*0042*/ 	.byte	0x01
	.zero		1


	//----- nvinfo : EIATTR_MERCURY_ISA_VERSION
	.align		4
        /*0044*/ 	.byte	0x03, 0x5f
        /*0046*/ 	.short	0x0101


	//----- nvinfo : EIATTR_COOP_GROUP_MASK_REGIDS
	.align		4
        /*0048*/ 	.byte	0x04, 0x29
        /*004a*/ 	.short	(.L_16327 - .L_16326)


	//   ....[0]....
.L_16326:
        /*004c*/ 	.word	0xffffffff


	//   ....[1]....
        /*0050*/ 	.word	0xffffffff


	//   ....[2]....
        /*0054*/ 	.word	0xffffffff


	//   ....[3]....
        /*0058*/ 	.word	0xffffffff


	//   ....[4]....
        /*005c*/ 	.word	0xffffffff


	//   ....[5]....
        /*0060*/ 	.word	0xffffffff


	//   ....[6]....
        /*0064*/ 	.word	0xffffffff


	//   ....[7]....
        /*0068*/ 	.word	0xffffffff


	//   ....[8]....
        /*006c*/ 	.word	0xffffffff


	//   ....[9]....
        /*0070*/ 	.word	0xffffffff


	//   ....[10]....
        /*0074*/ 	.word	0xffffffff


	//   ....[11]....
        /*0078*/ 	.word	0xffffffff


	//   ....[12]....
        /*007c*/ 	.word	0xffffffff


	//   ....[13]....
        /*0080*/ 	.word	0xffffffff


	//   ....[14]....
        /*0084*/ 	.word	0xffffffff


	//   ....[15]....
        /*0088*/ 	.word	0xffffffff


	//   ....[16]....
        /*008c*/ 	.word	0xffffffff


	//   ....[17]....
        /*0090*/ 	.word	0xffffffff


	//   ....[18]....
        /*0094*/ 	.word	0xffffffff


	//   ....[19]....
        /*0098*/ 	.word	0xffffffff


	//   ....[20]....
        /*009c*/ 	.word	0x0500000b


	//   ....[21]....
        /*00a0*/ 	.word	0x0500000b


	//   ....[22]....
        /*00a4*/ 	.word	0x0500000b


	//   ....[23]....
        /*00a8*/ 	.word	0x0500000b


	//   ....[24]....
        /*00ac*/ 	.word	0x0500000b


	//   ....[25]....
        /*00b0*/ 	.word	0x0500000b


	//   ....[26]....
        /*00b4*/ 	.word	0x0500000b


	//   ....[27]....
        /*00b8*/ 	.word	0x0500000b


	//   ....[28]....
        /*00bc*/ 	.word	0x0500000b


	//   ....[29]....
        /*00c0*/ 	.word	0x0500000b


	//----- nvinfo : EIATTR_COOP_GROUP_INSTR_OFFSETS
	.align		4
.L_16327:
        /*00c4*/ 	.byte	0x04, 0x28
        /*00c6*/ 	.short	(.L_16329 - .L_16328)


	//   ....[0]....
.L_16328:
        /*00c8*/ 	.word	0x000004f0


	//   ....[1]....
        /*00cc*/ 	.word	0x00000520


	//   ....[2]....
        /*00d0*/ 	.word	0x00000550


	//   ....[3]....
        /*00d4*/ 	.word	0x00000580


	//   ....[4]....
        /*00d8*/ 	.word	0x000005c0


	//   ....[5]....
        /*00dc*/ 	.word	0x00000730


	//   ....[6]....
        /*00e0*/ 	.word	0x00000760


	//   ....[7]....
        /*00e4*/ 	.word	0x00000790


	//   ....[8]....
        /*00e8*/ 	.word	0x000007c0


	//   ....[9]....
        /*00ec*/ 	.word	0x000007f0


	//   ....[10]....
        /*00f0*/ 	.word	0x00000ab0


	//   ....[11]....
        /*00f4*/ 	.word	0x00000ad0


	//   ....[12]....
        /*00f8*/ 	.word	0x00000af0


	//   ....[13]....
        /*00fc*/ 	.word	0x00000b10


	//   ....[14]....
        /*0100*/ 	.word	0x00000b30


	//   ....[15]....
        /*0104*/ 	.word	0x00000be0


	//   ....[16]....
        /*0108*/ 	.word	0x00000c00


	//   ....[17]....
        /*010c*/ 	.word	0x00000c20


	//   ....[18]....
        /*0110*/ 	.word	0x00000c40


	//   ....[19]....
        /*0114*/ 	.word	0x00000c60


	//   ....[20]....
        /*0118*/ 	.word	0x00001280


	//   ....[21]....
        /*011c*/ 	.word	0x00001300


	//   ....[22]....
        /*0120*/ 	.word	0x00001380


	//   ....[23]....
        /*0124*/ 	.word	0x00001400


	//   ....[24]....
        /*0128*/ 	.word	0x00001480


	//   ....[25]....
        /*012c*/ 	.word	0x00001510


	//   ....[26]....
        /*0130*/ 	.word	0x00001580


	//   ....[27]....
        /*0134*/ 	.word	0x000015f0


	//   ....[28]....
        /*0138*/ 	.word	0x00001660


	//   ....[29]....
        /*013c*/ 	.word	0x000016d0


	//----- nvinfo : EIATTR_EXIT_INSTR_OFFSETS
	.align		4
.L_16329:
        /*0140*/ 	.byte	0x04, 0x1c
        /*0142*/ 	.short	(.L_16331 - .L_16330)


	//   ....[0]....
.L_16330:
        /*0144*/ 	.word	0x00001140


	//   ....[1]....
        /*0148*/ 	.word	0x00001220


	//----- nvinfo : EIATTR_CRS_STACK_SIZE
	.align		4
.L_16331:
        /*014c*/ 	.byte	0x04, 0x1e
        /*014e*/ 	.short	(.L_16333 - .L_16332)
.L_16332:
        /*0150*/ 	.word	0x00000000


	//----- nvinfo : EIATTR_CBANK_PARAM_SIZE
	.align		4
.L_16333:
        /*0154*/ 	.byte	0x03, 0x19
        /*0156*/ 	.short	0x0018


	//----- nvinfo : EIATTR_PARAM_CBANK
	.align		4
        /*0158*/ 	.byte	0x04, 0x0a
        /*015a*/ 	.short	(.L_16335 - .L_16334)
	.align		4
.L_16334:
        /*015c*/ 	.word	index@(.nv.constant0._ZN2at6native43_GLOBAL__N__9ae7fba5_10_SoftMax_cu_9f978f6322cunn_SoftMaxForwardRegIfffNS1_25LogSoftMaxForwardEpilogueElLi6EEEvPT1_PKT_T3_)
        /*0160*/ 	.short	0x0210
        /*0162*/ 	.short	0x0018


	//----- nvinfo : EIATTR_SW_WAR
	.align		4
.L_16335:
        /*0164*/ 	.byte	0x04, 0x36
        /*0166*/ 	.short	(.L_16337 - .L_16336)
.L_16336:
        /*0168*/ 	.word	0x00000008
.L_16337:


//--------------------- .nv.info._ZN2at6native43_GLOBAL__N__9ae7fba5_10_SoftMax_cu_9f978f6322cunn_SoftMaxForwardRegIfffNS1_25LogSoftMaxForwardEpilogueElLi5EEEvPT1_PKT_T3_ --------------------------
	.section	.nv.info._ZN2at6native43_GLOBAL__N__9ae7fba5_10_SoftMax_cu_9f978f6322cunn_SoftMaxForwardRegIfffNS1_25LogSoftMaxForwardEpilogueElLi5EEEvPT1_PKT_T3_,"",@"SHT_CUDA_INFO"
	.sectionflags	@""
	.align	4


	//----- nvinfo : EIATTR_CUDA_API_VERSION
	.align		4
        /*0000*/ 	.byte	0x04, 0x37
        /*0002*/ 	.short	(.L_16339 - .L_16338)
.L_16338:
        /*0004*/ 	.word	0x00000082


	//----- nvinfo : EIATTR_KPARAM_INFO
	.align		4
.L_16339:
        /*0008*/ 	.byte	0x04, 0x17
        /*000a*/ 	.short	(.L_16341 - .L_16340)
.L_16340:
        /*000c*/ 	.word	0x00000000
        /*0010*/ 	.short	0x0002
        /*0012*/ 	.short	0x0010
        /*0014*/ 	.byte	0x00, 0xf0, 0x21, 0x00


	//----- nvinfo : EIATTR_KPARAM_INFO
	.align		4
.L_16341:
        /*0018*/ 	.byte	0x04, 0x17
        /*001a*/ 	.short	(.L_16343 - .L_16342)
.L_16342:
        /*001c*/ 	.word	0x00000000
        /*0020*/ 	.short	0x0001
        /*0022*/ 	.short	0x0008
        /*0024*/ 	.byte	0x00, 0xf0, 0x21, 0x00


	//----- nvinfo : EIATTR_KPARAM_INFO
	.align		4
.L_16343:
        /*0028*/ 	.byte	0x04, 0x17
        /*002a*/ 	.short	(.L_16345 - .L_16344)
.L_16344:
        /*002c*/ 	.word	0x00000000
        /*0030*/ 	.short	0x0000
        /*0032*/ 	.short	0x0000
        /*0034*/ 	.byte	0x00, 0xf0, 0x21, 0x00


	//----- nvinfo : EIATTR_SPARSE_MMA_MASK
	.align		4
.L_16345:
        /*0038*/ 	.byte	0x03, 0x50
        /*003a*/ 	.short	0x0000


	//----- nvinfo : EIATTR_MAXREG_COUNT
	.align		4
        /*003c*/ 	.byte	0x03, 0x1b
        /*003e*/ 	.short	0x00ff


	//----- nvinfo : EIATTR_NUM_BARRIERS
	.align		4
        /*0040*/ 	.byte	0x02, 0x4c
        /*0042*/ 	.byte	0x01
	.zero		1


	//----- nvinfo : EIATTR_MERCURY_ISA_VERSION
	.align		4
        /*0044*/ 	.byte	0x03, 0x5f
        /*0046*/ 	.short	0x0101


	//----- nvinfo : EIATTR_COOP_GROUP_MASK_REGIDS
	.align		4
        /*0048*/ 	.byte	0x04, 0x29
        /*004a*/ 	.short	(.L_16347 - .L_16346)


	//   ....[0]....
.L_16346:
        /*004c*/ 	.word	0xffffffff


	//   ....[1]....
        /*0050*/ 	.word	0xffffffff


	//   ....[2]....
        /*0054*/ 	.word	0xffffffff


	//   ....[3]....
        /*0058*/ 	.word	0xffffffff


	//   ....[4]....
        /*005c*/ 	.word	0xffffffff


	//   ....[5]....
        /*0060*/ 	.word	0xffffffff


	//   ....[6]....
        /*0064*/ 	.word	0xffffffff


	//   ....[7]....
        /*0068*/ 	.word	0xffffffff


	//   ....[8]....
        /*006c*/ 	.word	0xffffffff


	//   ....[9]....
        /*0070*/ 	.word	0xffffffff


	//   ....[10]....
        /*0074*/ 	.word	0xffffffff


	//   ....[11]....
        /*0078*/ 	.word	0xffffffff


	//   ....[12]....
        /*007c*/ 	.word	0xffffffff


	//   ....[13]....
        /*0080*/ 	.word	0xffffffff


	//   ....[14]....
        /*0084*/ 	.word	0xffffffff


	//   ....[15]....
        /*0088*/ 	.word	0xffffffff


	//   ....[16]....
        /*008c*/ 	.word	0xffffffff


	//   ....[17]....
        /*0090*/ 	.word	0xffffffff


	//   ....[18]....
        /*0094*/ 	.word	0xffffffff


	//   ....[19]....
        /*0098*/ 	.word	0xffffffff


	//   ....[20]....
        /*009c*/ 	.word	0x0500000f


	//   ....[21]....
        /*00a0*/ 	.word	0x0500000f


	//   ....[22]....
        /*00a4*/ 	.word	0x0500000f


	//   ....[23]....
        /*00a8*/ 	.word	0x0500000f


	//   ....[24]....
        /*00ac*/ 	.word	0x0500000f


	//   ....[25]....
        /*00b0*/ 	.word	0x0500000f


	//   ....[26]....
        /*00b4*/ 	.word	0x0500000f


	//   ....[27]....
        /*00b8*/ 	.word	0x0500000f


	//   ....[28]....
        /*00bc*/ 	.word	0x0500000f


	//   ....[29]....
        /*00c0*/ 	.word	0x0500000f


	//----- nvinfo : EIATTR_COOP_GROUP_INSTR_OFFSETS
	.align		4
.L_16347:
        /*00c4*/ 	.byte	0x04, 0x28
        /*00c6*/ 	.short	(.L_16349 - .L_16348)


	//   ....[0]....
.L_16348:
        /*00c8*/ 	.word	0x00000450


	//   ....[1]....
        /*00cc*/ 	.word	0x00000480


	//   ....[2]....
        /*00d0*/ 	.word	0x000004b0


	//   ....[3]....
        /*00d4*/ 	.word	0x000004e0


	//   ....[4]....
        /*00d8*/ 	.word	0x00000530


	//   ....[5]....
        /*00dc*/ 	.word	0x00000670


	//   ....[6]....
        /*00e0*/ 	.word	0x000006a0


	//   ....[7]....
        /*00e4*/ 	.word	0x000006d0


	//   ....[8]....
        /*00e8*/ 	.word	0x00000700


	//   ....[9]....
        /*00ec*/ 	.word	0x00000730


	//   ....[10]....
        /*00f0*/ 	.word	0x00000970


	//   ....[11]....
        /*00f4*/ 	.word	0x00000990


	//   ....[12]....
        /*00f8*/ 	.word	0x000009b0


	//   ....[13]....
        /*00fc*/ 	.word	0x000009d0


	//   ....[14]....
        /*0100*/ 	.word	0x000009f0


	//   ....[15]....
        /*0104*/ 	.word	0x00000a90


	//   ....[16]....
        /*0108*/ 	.word	0x00000ab0


	//   ....[17]....
        /*010c*/ 	.word	0x00000ad0


	//   ....[18]....
        /*0110*/ 	.word	0x00000af0


	//   ....[19]....
        /*0114*/ 	.word	0x00000b10


	//   ....[20]....
        /*0118*/ 	.word	0x00000fe0


	//   ....[21]....
        /*011c*/ 	.word	0x00001050


	//   ....[22]....
        /*0120*/ 	.word	0x000010c0


	//   ....[23]....
        /*0124*/ 	.word	0x00001130


	//   ....[24]....
        /*0128*/ 	.word	0x000011a0


	//   ....[25]....
        /*012c*/ 	.word	0x00001220


	//   ....[26]....
        /*0130*/ 	.word	0x00001280


	//   ....[27]....
        /*0134*/ 	.word	0x000012e0


	//   ....[28]....
        /*0138*/ 	.word	0x00001340


	//   ....[29]....
        /*013c*/ 	.word	0x000013a0


	//----- nvinfo : EIATTR_EXIT_INSTR_OFFSETS
	.align		4
.L_16349:
        /*0140*/ 	.byte	0x04, 0x1c
        /*0142*/ 	.short	(.L_16351 - .L_16350)


	//   ....[0]....
.L_16350:
        /*0144*/ 	.word	0x00000ef0


	//   ....[1]....
        /*0148*/ 	.word	0x00000f80


	//----- nvinfo : EIATTR_CRS_STACK_SIZE
	.align		4
.L_16351:
        /*014c*/ 	.byte	0x04, 0x1e
        /*014e*/ 	.short	(.L_16353 - .L_16352)
.L_16352:
        /*0150*/ 	.word	0x00000000


	//----- nvinfo : EIATTR_CBANK_PARAM_SIZE
	.align		4
.L_16353:
        /*0154*/ 	.byte	0x03, 0x19
        /*0156*/ 	.short	0x0018


	//----- nvinfo : EIATTR_PARAM_CBANK
	.align		4
        /*0158*/ 	.byte	0x04, 0x0a
        /*015a*/ 	.short	(.L_16355 - .L_16354)
	.align		4
.L_16354:
        /*015c*/ 	.word	index@(.nv.constant0._ZN2at6native43_GLOBAL__N__9ae7fba5_10_SoftMax_cu_9f978f6322cunn_SoftMaxForwardRegIfffNS1_25LogSoftMaxForwardEpilogueElLi5EEEvPT1_PKT_T3_)
        /*0160*/ 	.short	0x0210
        /*0162*/ 	.short	0x0018


	//----- nvinfo : EIATTR_SW_WAR
	.align		4
.L_16355:
        /*0164*/ 	.byte	0x04, 0x36
        /*0166*/ 	.short	(.L_16357 - .L_16356)
.L_16356:
        /*0168*/ 	.word	0x00000008
.L_16357:


//--------------------- .nv.info._ZN2at6native43_GLOBAL__N__9ae7fba5_10_SoftMax_cu_9f978f6322cunn_SoftMaxForwardRegIfffNS1_25LogSoftMaxForwardEpilogueElLi4EEEvPT1_PKT_T3_ --------------------------
	.section	.nv.info._ZN2at6native43_GLOBAL__N__9ae7fba5_10_SoftMax_cu_9f978f6322cunn_SoftMaxForwardRegIfffNS1_25LogSoftMaxForwardEpilogueElLi4EEEvPT1_PKT_T3_,"",@"SHT_CUDA_INFO"
	.sectionflags	@""
	.align	4


	//----- nvinfo : EIATTR_CUDA_API_VERSION
	.align		4
        /*0000*/ 	.byte	0x04, 0x37
        /*0002*/ 	.short	(.L_16359 - .L_16358)
.L_16358:
        /*0004*/ 	.word	0x00000082


	//----- nvinfo : EIATTR_KPARAM_INFO
	.align		4
.L_16359:
        /*0008*/ 	.byte	0x04, 0x17
        /*000a*/ 	.short	(.L_16361 - .L_16360)
.L_16360:
        /*000c*/ 	.word	0x00000000
        /*0010*/ 	.short	0x0002
        /*0012*/ 	.short	0x0010
        /*0014*/ 	.byte	0x00, 0xf0, 0x21, 0x00


	//----- nvinfo : EIATTR_KPARAM_INFO
	.align		4
.L_16361:
        /*0018*/ 	.byte	0x04, 0x17
        /*001a*/ 	.short	(.L_16363 - .L_16362)
.L_16362:
        /*001c*/ 	.word	0x00000000
        /*0020*/ 	.short	0x0001
        /*0022*/ 	.short	0x0008
        /*0024*/ 	.byte	0x00, 0xf0, 0x21, 0x00


	//----- nvinfo : EIATTR_KPARAM_INFO
	.align		4
.L_16363:
        /*0028*/ 	.byte	0x04, 0x17
        /*002a*/ 	.short	(.L_16365 - .L_16364)
.L_16364:
        /*002c*/ 	.word	0x00000000
        /*0030*/ 	.short	0x0000
        /*0032*/ 	.short	0x0000
        /*0034*/ 	.byte	0x00, 0xf0, 0x21, 0x00


	//----- nvinfo : EIATTR_SPARSE_MMA_MASK
	.align		4
.L_16365:
        /*0038*/ 	.byte	0x03, 0x50
        /*003a*/ 	.short	0x0000


	//----- nvinfo : EIATTR_MAXREG_COUNT
	.align		4
        /*003c*/ 	.byte	0x03, 0x1b
        /*003e*/ 	.short	0x00ff


	//----- nvinfo : EIATTR_NUM_BARRIERS
	.align		4
        /*0040*/ 	.byte	0x02, 0x4c
        /*0042*/ 	.byte	0x01
	.zero		1


	//----- nvinfo : EIATTR_MERCURY_ISA_VERSION
	.align		4
        /*0044*/ 	.byte	0x03, 0x5f
        /*0046*/ 	.short	0x0101


	//----- nvinfo : EIATTR_COOP_GROUP_MASK_REGIDS
	.align		4
        /*0048*/ 	.byte	0x04, 0x29
        /*004a*/ 	.short	(.L_16367 - .L_16366)


	//   ....[0]....
.L_16366:
        /*004c*/ 	.word	0xffffffff


	//   ....[1]....
        /*0050*/ 	.word	0xffffffff


	//   ....[2]....
        /*0054*/ 	.word	0xffffffff


	//   ....[3]....
        /*0058*/ 	.word	0xffffffff


	//   ....[4]....
        /*005c*/ 	.word	0xffffffff


	//   ....[5]....
        /*0060*/ 	.word	0xffffffff


	//   ....[6]....
        /*0064*/ 	.word	0xffffffff


	//   ....[7]....
        /*0068*/ 	.word	0xffffffff


	//   ....[8]....
        /*006c*/ 	.word	0xffffffff


	//   ....[9]....
        /*0070*/ 	.word	0xffffffff


	//   ....[10]....
        /*0074*/ 	.word	0xffffffff


	//   ....[11]....
        /*0078*/ 	.word	0xffffffff


	//   ....[12]....
        /*007c*/ 	.word	0xffffffff


	//   ....[13]....
        /*0080*/ 	.word	0xffffffff


	//   ....[14]....
        /*0084*/ 	.word	0xffffffff


	//   ....[15]....
        /*0088*/ 	.word	0xffffffff


	//   ....[16]....
        /*008c*/ 	.word	0xffffffff


	//   ....[17]....
        /*0090*/ 	.word	0xffffffff


	//   ....[18]....
        /*0094*/ 	.word	0xffffffff


	//   ....[19]....
        /*0098*/ 	.word	0xffffffff


	//   ....[20]....
        /*009c*/ 	.word	0x05000011


	//   ....[21]....
        /*00a0*/ 	.word	0x05000011


	//   ....[22]....
        /*00a4*/ 	.word	0x05000011


	//   ....[23]....
        /*00a8*/ 	.word	0x05000011


	//   ....[24]....
        /*00ac*/ 	.word	0x05000011


	//   ....[25]....
        /*00b0*/ 	.word	0x05000011


	//   ....[26]....
        /*00b4*/ 	.word	0x05000011


	//   ....[27]....
        /*00b8*/ 	.word	0x05000011


	//   ....[28]....
        /*00bc*/ 	.word	0x05000011


	//   ....[29]....
        /*00c0*/ 	.word	0x05000011


	//----- nvinfo : EIATTR_COOP_GROUP_INSTR_OFFSETS
	.align		4
.L_16367:
        /*00c4*/ 	.byte	0x04, 0x28
        /*00c6*/ 	.short	(.L_16369 - .L_16368)


	//   ....[0]....
.L_16368:
        /*00c8*/ 	.word	0x000003a0


	//   ....[1]....
        /*00cc*/ 	.word	0x000003d0


	//   ....[2]....
        /*00d0*/ 	.word	0x00000400


	//   ....[3]....
        /*00d4*/ 	.word	0x00000430


	//   ....[4]....
        /*00d8*/ 	.word	0x00000470


	//   ....[5]....
        /*00dc*/ 	.word	0x000005b0


	//   ....[6]....
        /*00e0*/ 	.word	0x000005e0


	//   ....[7]....
        /*00e4*/ 	.word	0x00000610


	//   ....[8]....
        /*00e8*/ 	.word	0x00000640


	//   ....[9]....
        /*00ec*/ 	.word	0x00000670


	//   ....[10]....
        /*00f0*/ 	.word	0x00000860


	//   ....[11]....
        /*00f4*/ 	.word	0x00000880


	//   ....[12]....
        /*00f8*/ 	.word	0x000008a0


	//   ....[13]....
        /*00fc*/ 	.word	0x000008c0


	//   ....[14]....
        /*0100*/ 	.word	0x000008e0


	//   ....[15]....
        /*0104*/ 	.word	0x00000980


	//   ....[16]....
        /*0108*/ 	.word	0x000009a0


	//   ....[17]....
        /*010c*/ 	.word	0x000009c0


	//   ....[18]....
        /*0110*/ 	.word	0x000009e0


	//   ....[19]....
        /*0114*/ 	.word	0x00000a00


	//   ....[20]....
        /*0118*/ 	.word	0x00000d80


	//   ....[21]....
        /*011c*/ 	.word	0x00000df0


	//   ....[22]....
        /*0120*/ 	.word	0x00000e60


	//   ....[23]....
        /*0124*/ 	.word	0x00000ed0


	//   ....[24]....
        /*0128*/ 	.word	0x00000f40


	//   ....[25]....
        /*012c*/ 	.word	0x00000fc0


	//   ....[26]....
        /*0130*/ 	.word	0x00001020


	//   ....[27]....
        /*0134*/ 	.word	0x00001080


	//   ....[28]....
        /*0138*/ 	.word	0x000010e0


	//   ....[29]....
        /*013c*/ 	.word	0x00001140


	//----- nvinfo : EIATTR_EXIT_INSTR_OFFSETS
	.align		4
.L_16369:
        /*0140*/ 	.byte	0x04, 0x1c
        /*0142*/ 	.short	(.L_16371 - .L_16370)


	//   ....[0]....
.L_16370:
        /*0144*/ 	.word	0x00000c90


	//   ....[1]....
        /*0148*/ 	.word	0x00000d20


	//----- nvinfo : EIATTR_CRS_STACK_SIZE
	.align		4
.L_16371:
        /*014c*/ 	.byte	0x04, 0x1e
        /*014e*/ 	.short	(.L_16373 - .L_16372)
.L_16372:
        /*0150*/ 	.word	0x00000000


	//----- nvinfo : EIATTR_CBANK_PARAM_SIZE
	.align		4
.L_16373:
        /*0154*/ 	.byte	0x03, 0x19
        /*0156*/ 	.short	0x0018


	//----- nvinfo : EIATTR_PARAM_CBANK
	.align		4
        /*0158*/ 	.byte	0x04, 0x0a
        /*015a*/ 	.short	(.L_16375 - .L_16374)
	.align		4
.L_16374:
        /*015c*/ 	.word	index@(.nv.constant0._ZN2at6native43_GLOBAL__N__9ae7fba5_10_SoftMax_cu_9f978f6322cunn_SoftMaxForwardRegIfffNS1_25LogSoftMaxForwardEpilogueElLi4EEEvPT1_PKT_T3_)
        /*0160*/ 	.short	0x0210
        /*0162*/ 	.short	0x0018


	//----- nvinfo : EIATTR_SW_WAR
	.align		4
.L_16375:
        /*0164*/ 	.byte	0x04, 0x36
        /*0166*/ 	.short	(.L_16377 - .L_16376)
.L_16376:
        /*0168*/ 	.word	0x00000008
.L_16377:


//--------------------- .nv.info._ZN2at6native43_GLOBAL__N__9ae7fba5_10_SoftMax_cu_9f978f6322cunn_SoftMaxForwardRegIfffNS1_25LogSoftMaxForwardEpilogueElLi3EEEvPT1_PKT_T3_ --------------------------
	.section	.nv.info._ZN2at6native43_GLOBAL__N__9ae7fba5_10_SoftMax_cu_9f978f6322cunn_SoftMaxForwardRegIfffNS1_25LogSoftMaxForwardEpilogueElLi3EEEvPT1_PKT_T3_,"",@"SHT_CUDA_INFO"
	.sectionflags	@""
	.align	4


	//----- nvinfo : EIATTR_CUDA_API_VERSION
	.align		4
        /*0000*/ 	.byte	0x04, 0x37
        /*0002*/ 	.short	(.L_16379 - .L_16378)
.L_16378:
        /*0004*/ 	.word	0x00000082


	//----- nvinfo : EIATTR_KPARAM_INFO
	.align		4
.L_16379:
        /*0008*/ 	.byte	0x04, 0x17
        /*000a*/ 	.short	(.L_16381 - .L_16380)
.L_16380:
        /*000c*/ 	.word	0x00000000
        /*0010*/ 	.short	0x0002
        /*0012*/ 	.short	0x0010
        /*0014*/ 	.byte	0x00, 0xf0, 0x21, 0x00


	//----- nvinfo : EIATTR_KPARAM_INFO
	.align		4
.L_16381:
        /*0018*/ 	.byte	0x04, 0x17
        /*001a*/ 	.short	(.L_16383 - .L_16382)
.L_16382:
        /*001c*/ 	.word	0x00000000
        /*0020*/ 	.short	0x0001
        /*0022*/ 	.short	0x0008
        /*0024*/ 	.byte	0x00, 0xf0, 0x21, 0x00


	//----- nvinfo : EIATTR_KPARAM_INFO
	.align		4
.L_16383:
        /*0028*/ 	.byte	0x04, 0x17
        /*002a*/ 	.short	(.L_16385 - .L_16384)
.L_16384:
        /*002c*/ 	.word	0x00000000
        /*0030*/ 	.short	0x0000
        /*0032*/ 	.short	0x0000
        /*0034*/ 	.byte	0x00, 0xf0, 0x21, 0x00


	//----- nvinfo : EIATTR_SPARSE_MMA_MASK
	.align		4
.L_16385:
        /*0038*/ 	.byte	0x03, 0x50
        /*003a*/ 	.short	0x0000


	//----- nvinfo : EIATTR_MAXREG_COUNT
	.align		4
        /*003c*/ 	.byte	0x03, 0x1b
        /*003e*/ 	.short	0x00ff


	//----- nvinfo : EIATTR_NUM_BARRIERS
	.align		4
        /*0040*/ 	.byte	0x02, 0x4c
        /*0042*/ 	.byte	0x01
	.zero		1


	//----- nvinfo : EIATTR_MERCURY_ISA_VERSION
	.align		4
        /*0044*/ 	.byte	0x03, 0x5f
        /*0046*/ 	.short	0x0101


	//----- nvinfo : EIATTR_COOP_GROUP_MASK_REGIDS
	.align		4
        /*0048*/ 	.byte	0x04, 0x29
        /*004a*/ 	.short	(.L_16387 - .L_16386)


	//   ....[0]....
.L_16386:
        /*004c*/ 	.word	0xffffffff


	//   ....[1]....
        /*0050*/ 	.word	0xffffffff


	//   ....[2]....
        /*0054*/ 	.word	0xffffffff


	//   ....[3]....
        /*0058*/ 	.word	0xffffffff


	//   ....[4]....
        /*005c*/ 	.word	0xffffffff


	//   ....[5]....
        /*0060*/ 	.word	0xffffffff


	//   ....[6]....
        /*0064*/ 	.word	0xffffffff


	//   ....[7]....
        /*0068*/ 	.word	0xffffffff


	//   ....[8]....
        /*006c*/ 	.word	0xffffffff


	//   ....[9]....
        /*0070*/ 	.word	0xffffffff


	//   ....[10]....
        /*0074*/ 	.word	0xffffffff


	//   ....[11]....
        /*0078*/ 	.word	0xffffffff


	//   ....[12]....
        /*007c*/ 	.word	0xffffffff


	//   ....[13]....
        /*0080*/ 	.word	0xffffffff


	//   ....[14]....
        /*0084*/ 	.word	0xffffffff


	//   ....[15]....
        /*0088*/ 	.word	0xffffffff


	//   ....[16]....
        /*008c*/ 	.word	0xffffffff


	//   ....[17]....
        /*0090*/ 	.word	0xffffffff


	//   ....[18]....
        /*0094*/ 	.word	0xffffffff


	//   ....[19]....
        /*0098*/ 	.word	0xffffffff


	//   ....[20]....
        /*009c*/ 	.word	0x05000015


	//   ....[21]....
        /*00a0*/ 	.word	0x05000015


	//   ....[22]....
        /*00a4*/ 	.word	0x05000015


	//   ....[23]....
        /*00a8*/ 	.word	0x05000015


	//   ....[24]....
        /*00ac*/ 	.word	0x05000015


	//   ....[25]....
        /*00b0*/ 	.word	0x05000015


	//   ....[26]....
        /*00b4*/ 	.word	0x05000015


	//   ....[27]....
        /*00b8*/ 	.word	0x05000015


	//   ....[28]....
        /*00bc*/ 	.word	0x05000015


	//   ....[29]....
        /*00c0*/ 	.word	0x05000015


	//----- nvinfo : EIATTR_COOP_GROUP_INSTR_OFFSETS
	.align		4
.L_16387:
        /*00c4*/ 	.byte	0x04, 0x28
        /*00c6*/ 	.short	(.L_16389 - .L_16388)


	//   ....[0]....
.L_16388:
        /*00c8*/ 	.word	0x000002f0


	//   ....[1]....
        /*00cc*/ 	.word	0x00000320


	//   ....[2]....
        /*00d0*/ 	.word	0x00000350


	//   ....[3]....
        /*00d4*/ 	.word	0x00000380


	//   ....[4]....
        /*00d8*/ 	.word	0x000003c0


	//   ....[5]....
        /*00dc*/ 	.word	0x000004f0


	//   ....[6]....
        /*00e0*/ 	.word	0x00000520


	//   ....[7]....
        /*00e4*/ 	.word	0x00000550


	//   ....[8]....
        /*00e8*/ 	.word	0x00000580


	//   ....[9]....
        /*00ec*/ 	.word	0x000005b0


	//   ....[10]....
        /*00f0*/ 	.word	0x00000770


	//   ....[11]....
        /*00f4*/ 	.word	0x00000790


	//   ....[12]....
        /*00f8*/ 	.word	0x000007b0


	//   ....[13]....
        /*00fc*/ 	.word	0x000007d0


	//   ....[14]....
        /*0100*/ 	.word	0x000007f0


	//   ....[15]....
        /*0104*/ 	.word	0x00000870


	//   ....[16]....
        /*0108*/ 	.word	0x00000890


	//   ....[17]....
        /*010c*/ 	.word	0x000008b0


	//   ....[18]....
        /*0110*/ 	.word	0x000008d0


	//   ....[19]....
        /*0114*/ 	.word	0x000008f0


	//   ....[20]....
        /*0118*/ 	.word	0x00000bc0


	//   ....[21]....
        /*011c*/ 	.word	0x00000c40


	//   ....[22]....
        /*0120*/ 	.word	0x00000cc0


	//   ....[23]....
        /*0124*/ 	.word	0x00000d40


	//   ....[24]....
        /*0128*/ 	.word	0x00000dc0


	//   ....[25]....
        /*012c*/ 	.word	0x00000e40


	//   ....[26]....
        /*0130*/ 	.word	0x00000eb0


	//   ....[27]....
        /*0134*/ 	.word	0x00000f20


	//   ....[28]....
        /*0138*/ 	.word	0x00000f90


	//   ....[29]....
        /*013c*/ 	.word	0x00001000


	//----- nvinfo : EIATTR_EXIT_INSTR_OFFSETS
	.align		4
.L_16389:
        /*0140*/ 	.byte	0x04, 0x1c
        /*0142*/ 	.short	(.L_16391 - .L_16390)


	//   ....[0]....
.L_16390:
        /*0144*/ 	.word	0x00000ad0


	//   ....[1]....
        /*0148*/ 	.word	0x00000b60


	//----- nvinfo : EIATTR_CRS_STACK_SIZE
	.align		4
.L_16391:
        /*014c*/ 	.byte	0x04, 0x1e
        /*014e*/ 	.short	(.L_16393 - .L_16392)
.L_16392:
        /*0150*/ 	.word	0x00000000


	//----- nvinfo : EIATTR_CBANK_PARAM_SIZE
	.align		4
.L_16393:
        /*0154*/ 	.byte	0x03, 0x19
        /*0156*/ 	.short	0x0018


	//----- nvinfo : EIATTR_PARAM_CBANK
	.align		4
        /*0158*/ 	.byte	0x04, 0x0a
        /*015a*/ 	.short	(.L_16395 - .L_16394)
	.align		4
.L_16394:
        /*015c*/ 	.word	index@(.nv.constant0._ZN2at6native43_GLOBAL__N__9ae7fba5_10_SoftMax_cu_9f978f6322cunn_SoftMaxForwardRegIfffNS1_25LogSoftMaxForwardEpilogueElLi3EEEvPT1_PKT_T3_)
        /*0160*/ 	.short	0x0210
        /*0162*/ 	.short	0x0018


	//----- nvinfo : EIATTR_SW_WAR
	.align		4
.L_16395:
        /*0164*/ 	.byte	0x04, 0x36
        /*0166*/ 	.short	(.L_16397 - .L_16396)
.L_16396:
        /*0168*/ 	.word	0x00000008
.L_16397:


//--------------------- .nv.info._ZN2at6native43_GLOBAL__N__9ae7fba5_10_SoftMax_cu_9f978f6322cunn_SoftMaxForwardRegIfffNS1_25LogSoftMaxForwardEpilogueElLi2EEEvPT1_PKT_T3_ --------------------------
	.section	.nv.info._ZN2at6native43_GLOBAL__N__9ae7fba5_10_SoftMax_cu_9f978f6322cunn_SoftMaxForwardRegIfffNS1_25LogSoftMaxForwardEpilogueElLi2EEEvPT1_PKT_T3_,"",@"SHT_CUDA_INFO"
	.sectionflags	@""
	.align	4


	//----- nvinfo : EIATTR_CUDA_API_VERSION
	.align		4
        /*0000*/ 	.byte	0x04, 0x37
        /*0002*/ 	.short	(.L_16399 - .L_16398)
.L_16398:
        /*0004*/ 	.word	0x00000082


	//----- nvinfo : EIATTR_KPARAM_INFO
	.align		4
.L_16399:
        /*0008*/ 	.byte	0x04, 0x17
        /*000a*/ 	.short	(.L_16401 - .L_16400)
.L_16400:
        /*000c*/ 	.word	0x00000000
        /*0010*/ 	.short	0x0002
        /*0012*/ 	.short	0x0010
        /*0014*/ 	.byte	0x00, 0xf0, 0x21, 0x00


	//----- nvinfo : EIATTR_KPARAM_INFO
	.align		4
.L_16401:
        /*0018*/ 	.byte	0x04, 0x17
        /*001a*/ 	.short	(.L_16403 - .L_16402)
.L_16402:
        /*001c*/ 	.word	0x00000000
        /*0020*/ 	.short	0x0001
        /*0022*/ 	.short	0x0008
        /*0024*/ 	.byte	0x00, 0xf0, 0x21, 0x00


	//----- nvinfo : EIATTR_KPARAM_INFO
	.align		4
.L_16403:
        /*0028*/ 	.byte	0x04, 0x17
        /*002a*/ 	.short	(.L_16405 - .L_16404)
.L_16404:
        /*002c*/ 	.word	0x00000000
        /*0030*/ 	.short	0x0000
        /*0032*/ 	.short	0x0000
        /*0034*/ 	.byte	0x00, 0xf0, 0x21, 0x00


	//----- nvinfo : EIATTR_SPARSE_MMA_MASK
	.align		4
.L_16405:
        /*0038*/ 	.byte	0x03, 0x50
        /*003a*/ 	.short	0x0000


	//----- nvinfo : EIATTR_MAXREG_COUNT
	.align		4
        /*003c*/ 	.byte	0x03, 0x1b
        /*003e*/ 	.short	0x00ff


	//----- nvinfo : EIATTR_NUM_BARRIERS
	.align		4
        /*0040*/ 	.byte	0x02, 0x4c
        /*0042*/ 	.byte	0x01
	.zero		1


	//----- nvinfo : EIATTR_MERCURY_ISA_VERSION
	.align		4
        /*0044*/ 	.byte	0x03, 0x5f
        /*0046*/ 	.short	0x0101


	//----- nvinfo : EIATTR_COOP_GROUP_MASK_REGIDS
	.align		4
        /*0048*/ 	.byte	0x04, 0x29
        /*004a*/ 	.short	(.L_16407 - .L_16406)


	//   ....[0]....
.L_16406:
        /*004c*/ 	.word	0xffffffff


	//   ....[1]....
        /*0050*/ 	.word	0xffffffff


	//   ....[2]....
        /*0054*/ 	.word	0xffffffff


	//   ....[3]....
        /*0058*/ 	.word	0xffffffff


	//   ....[4]....
        /*005c*/ 	.word	0xffffffff


	//   ....[5]....
        /*0060*/ 	.word	0xffffffff


	//   ....[6]....
        /*0064*/ 	.word	0xffffffff


	//   ....[7]....
        /*0068*/ 	.word	0xffffffff


	//   ....[8]....
        /*006c*/ 	.word	0xffffffff


	//   ....[9]....
        /*0070*/ 	.word	0xffffffff


	//   ....[10]....
        /*0074*/ 	.word	0xffffffff


	//   ....[11]....
        /*0078*/ 	.word	0xffffffff


	//   ....[12]....
        /*007c*/ 	.word	0xffffffff


	//   ....[13]....
        /*0080*/ 	.word	0xffffffff


	//   ....[14]....
        /*0084*/ 	.word	0xffffffff


	//   ....[15]....
        /*0088*/ 	.word	0xffffffff


	//   ....[16]....
        /*008c*/ 	.word	0xffffffff


	//   ....[17]....
        /*0090*/ 	.word	0xffffffff


	//   ....[18]....
        /*0094*/ 	.word	0xffffffff


	//   ....[19]....
        /*0098*/ 	.word	0xffffffff


	//   ....[20]....
        /*009c*/ 	.word	0x05000011


	//   ....[21]....
        /*00a0*/ 	.word	0x05000011


	//   ....[22]....
        /*00a4*/ 	.word	0x05000011


	//   ....[23]....
        /*00a8*/ 	.word	0x05000011


	//   ....[24]....
        /*00ac*/ 	.word	0x05000011


	//   ....[25]....
        /*00b0*/ 	.word	0x05000011


	//   ....[26]....
        /*00b4*/ 	.word	0x05000011


	//   ....[27]....
        /*00b8*/ 	.word	0x05000011


	//   ....[28]....
        /*00bc*/ 	.word	0x05000011


	//   ....[29]....
        /*00c0*/ 	.word	0x05000011


	//----- nvinfo : EIATTR_COOP_GROUP_INSTR_OFFSETS
	.align		4
.L_16407:
        /*00c4*/ 	.byte	0x04, 0x28
        /*00c6*/ 	.short	(.L_16409 - .L_16408)


	//   ....[0]....
.L_16408:
        /*00c8*/ 	.word	0x00000220


	//   ....[1]....
        /*00cc*/ 	.word	0x00000250


	//   ....[2]....
        /*00d0*/ 	.word	0x00000280


	//   ....[3]....
        /*00d4*/ 	.word	0x000002b0


	//   ....[4]....
        /*00d8*/ 	.word	0x00000310


	//   ....[5]....
        /*00dc*/ 	.word	0x00000430


	//   ....[6]....
        /*00e0*/ 	.word	0x00000460


	//   ....[7]....
        /*00e4*/ 	.word	0x00000490


	//   ....[8]....
        /*00e8*/ 	.word	0x000004c0


	//   ....[9]....
        /*00ec*/ 	.word	0x000004f0


	//   ....[10]....
        /*00f0*/ 	.word	0x00000660


	//   ....[11]....
        /*00f4*/ 	.word	0x00000680


	//   ....[12]....
        /*00f8*/ 	.word	0x000006a0


	//   ....[13]....
        /*00fc*/ 	.word	0x000006c0


	//   ....[14]....
        /*0100*/ 	.word	0x000006e0


	//   ....[15]....
        /*0104*/ 	.word	0x00000760


	//   ....[16]....
        /*0108*/ 	.word	0x00000780


	//   ....[17]....
        /*010c*/ 	.word	0x000007a0


	//   ....[18]....
        /*0110*/ 	.word	0x000007c0


	//   ....[19]....
        /*0114*/ 	.word	0x000007e0


	//   ....[20]....
        /*0118*/ 	.word	0x00000a00


	//   ....[21]....
        /*011c*/ 	.word	0x00000a80


	//   ....[22]....
        /*0120*/ 	.word	0x00000b00


	//   ....[23]....
        /*0124*/ 	.word	0x00000b80


	//   ....[24]....
        /*0128*/ 	.word	0x00000c00


	//   ....[25]....
        /*012c*/ 	.word	0x00000c80


	//   ....[26]....
        /*0130*/ 	.word	0x00000cf0


	//   ....[27]....
        /*0134*/ 	.word	0x00000d60


	//   ....[28]....
        /*0138*/ 	.word	0x00000dd0


	//   ....[29]....
        /*013c*/ 	.word	0x00000e40


	//----- nvinfo : EIATTR_EXIT_INSTR_OFFSETS
	.align		4
.L_16409:
        /*0140*/ 	.byte	0x04, 0x1c
        /*0142*/ 	.short	(.L_16411 - .L_16410)


	//   ....[0]....
.L_16410:
        /*0144*/ 	.word	0x00000910


	//   ....[1]....
        /*0148*/ 	.word	0x000009a0


	//----- nvinfo : EIATTR_CRS_STACK_SIZE
	.align		4
.L_16411:
        /*014c*/ 	.byte	0x04, 0x1e
        /*014e*/ 	.short	(.L_16413 - .L_16412)
.L_16412:
        /*0150*/ 	.word	0x00000000


	//----- nvinfo : EIATTR_CBANK_PARAM_SIZE
	.align		4
.L_16413:
        /*0154*/ 	.byte	0x03, 0x19
        /*0156*/ 	.short	0x0018


	//----- nvinfo : EIATTR_PARAM_CBANK
	.align		4
        /*0158*/ 	.byte	0x04, 0x0a
        /*015a*/ 	.short	(.L_16415 - .L_16414)
	.align		4
.L_16414:
        /*015c*/ 	.word	index@(.nv.constant0._ZN2at6native43_GLOBAL__N__9ae7fba5_10_SoftMax_cu_9f978f6322cunn_SoftMaxForwardRegIfffNS1_25LogSoftMaxForwardEpilogueElLi2EEEvPT1_PKT_T3_)
        /*0160*/ 	.short	0x0210
        /*0162*/ 	.short	0x0018


	//----- nvinfo : EIATTR_SW_WAR
	.align		4
.L_16415:
        /*0164*/ 	.byte	0x04, 0x36
        /*0166*/ 	.short	(.L_16417 - .L_16416)
.L_16416:
        /*0168*/ 	.word	0x00000008
.L_16417:


//--------------------- .nv.info._ZN2at6native43_GLOBAL__N__9ae7fba5_10_SoftMax_cu_9f978f6322cunn_SoftMaxForwardRegIfffNS1_25LogSoftMaxForwardEpilogueElLi1EEEvPT1_PKT_T3_ --------------------------
	.section	.nv.info._ZN2at6native43_GLOBAL__N__9ae7fba5_10_SoftMax_cu_9f978f6322cunn_SoftMaxForwardRegIfffNS1_25LogSoftMaxForwardEpilogueElLi1EEEvPT1_PKT_T3_,"",@"SHT_CUDA_INFO"
	.sectionflags	@""
	.align	4


	//----- nvinfo : EIATTR_CUDA_API_VERSION
	.align		4
        /*0000*/ 	.byte	0x04, 0x37
        /*0002*/ 	.short	(.L_16419 - .L_16418)
.L_16418:
        /*0004*/ 	.word	0x00000082


	//----- nvinfo : EIATTR_KPARAM_INFO
	.align		4
.L_16419:
        /*0008*/ 	.byte	0x04, 0x17
        /*000a*/ 	.short	(.L_16421 - .L_16420)
.L_16420:
        /*000c*/ 	.word	0x00000000
        /*0010*/ 	.short	0x0002
        /*0012*/ 	.short	0x0010
        /*0014*/ 	.byte	0x00, 0xf0, 0x21, 0x00


	//----- nvinfo : EIATTR_KPARAM_INFO
	.align		4
.L_16421:
        /*0018*/ 	.byte	0x04, 0x17
        /*001a*/ 	.short	(.L_16423 - .L_16422)
.L_16422:
        /*001c*/ 	.word	0x00000000
        /*0020*/ 	.short	0x0001
        /*0022*/ 	.short	0x0008
        /*0024*/ 	.byte	0x00, 0xf0, 0x21, 0x00


	//----- nvinfo : EIATTR_KPARAM_INFO
	.align		4
.L_16423:
        /*0028*/ 	.byte	0x04, 0x17
        /*002a*/ 	.short	(.L_16425 - .L_16424)
.L_16424:
        /*002c*/ 	.word	0x00000000
        /*0030*/ 	.short	0x0000
        /*0032*/ 	.short	0x0000
        /*0034*/ 	.byte	0x00, 0xf0, 0x21, 0x00


	//----- nvinfo : EIATTR_SPARSE_MMA_MASK
	.align		4
.L_16425:
        /*0038*/ 	.byte	0x03, 0x50
        /*003a*/ 	.short	0x0000


	//----- nvinfo : EIATTR_MAXREG_COUNT
	.align		4
        /*003c*/ 	.byte	0x03, 0x1b
        /*003e*/ 	.short	0x00ff


	//----- nvinfo : EIATTR_NUM_BARRIERS
	.align		4
        /*0040*/ 	.byte	0x02, 0x4c
        /*0042*/ 	.byte	0x01
	.zero		1


	//----- nvinfo : EIATTR_MERCURY_ISA_VERSION
	.align		4
        /*0044*/ 	.byte	0x03, 0x5f
        /*0046*/ 	.short	0x0101


	//----- nvinfo : EIATTR_COOP_GROUP_MASK_REGIDS
	.align		4
        /*0048*/ 	.byte	0x04, 0x29
        /*004a*/ 	.short	(.L_16427 - .L_16426)


	//   ....[0]....
.L_16426:
        /*004c*/ 	.word	0xffffffff


	//   ....[1]....
        /*0050*/ 	.word	0xffffffff


	//   ....[2]....
        /*0054*/ 	.word	0xffffffff


	//   ....[3]....
        /*0058*/ 	.word	0xffffffff


	//   ....[4]....
        /*005c*/ 	.word	0xffffffff


	//   ....[5]....
        /*0060*/ 	.word	0xffffffff


	//   ....[6]....
        /*0064*/ 	.word	0xffffffff


	//   ....[7]....
        /*0068*/ 	.word	0xffffffff


	//   ....[8]....
        /*006c*/ 	.word	0xffffffff


	//   ....[9]....
        /*0070*/ 	.word	0xffffffff


	//   ....[10]....
        /*0074*/ 	.word	0xffffffff


	//   ....[11]....
        /*0078*/ 	.word	0xffffffff


	//   ....[12]....
        /*007c*/ 	.word	0xffffffff


	//   ....[13]....
        /*0080*/ 	.word	0xffffffff


	//   ....[14]....
        /*0084*/ 	.word	0xffffffff


	//   ....[15]....
        /*0088*/ 	.word	0xffffffff


	//   ....[16]....
        /*008c*/ 	.word	0xffffffff


	//   ....[17]....
        /*0090*/ 	.word	0xffffffff


	//   ....[18]....
        /*0094*/ 	.word	0xffffffff


	//   ....[19]....
        /*0098*/ 	.word	0xffffffff


	//   ....[20]....
        /*009c*/ 	.word	0x0500000e


	//   ....[21]....
        /*00a0*/ 	.word	0x0500000e


	//   ....[22]....
        /*00a4*/ 	.word	0x0500000e


	//   ....[23]....
        /*00a8*/ 	.word	0x0500000e


	//   ....[24]....
        /*00ac*/ 	.word	0x0500000e


	//   ....[25]....
        /*00b0*/ 	.word	0x0500000e


	//   ....[26]....
        /*00b4*/ 	.word	0x0500000e


	//   ....[27]....
        /*00b8*/ 	.word	0x0500000e


	//   ....[28]....
        /*00bc*/ 	.word	0x0500000e


	//   ....[29]....
        /*00c0*/ 	.word	0x0500000e


	//----- nvinfo : EIATTR_COOP_GROUP_INSTR_OFFSETS
	.align		4
.L_16427:
        /*00c4*/ 	.byte	0x04, 0x28
        /*00c6*/ 	.short	(.L_16429 - .L_16428)


	//   ....[0]....
.L_16428:
        /*00c8*/ 	.word	0x00000180


	//   ....[1]....
        /*00cc*/ 	.word	0x000001c0


	//   ....[2]....
        /*00d0*/ 	.word	0x00000220


	//   ....[3]....
        /*00d4*/ 	.word	0x00000260


	//   ....[4]....
        /*00d8*/ 	.word	0x000002b0


	//   ....[5]....
        /*00dc*/ 	.word	0x00000380


	//   ....[6]....
        /*00e0*/ 	.word	0x000003b0


	//   ....[7]....
        /*00e4*/ 	.word	0x000003e0


	//   ....[8]....
        /*00e8*/ 	.word	0x00000410


	//   ....[9]....
        /*00ec*/ 	.word	0x00000440


	//   ....[10]....
        /*00f0*/ 	.word	0x00000570


	//   ....[11]....
        /*00f4*/ 	.word	0x00000590


	//   ....[12]....
        /*00f8*/ 	.word	0x000005b0


	//   ....[13]....
        /*00fc*/ 	.word	0x000005d0


	//   ....[14]....
        /*0100*/ 	.word	0x000005f0


	//   ....[15]....
        /*0104*/ 	.word	0x00000670


	//   ....[16]....
        /*0108*/ 	.word	0x00000690


	//   ....[17]....
        /*010c*/ 	.word	0x000006b0


	//   ....[18]....
        /*0110*/ 	.word	0x000006d0


	//   ....[19]....
        /*0114*/ 	.word	0x000006f0


	//   ....[20]....
        /*0118*/ 	.word	0x00000860


	//   ....[21]....
        /*011c*/ 	.word	0x000008e0


	//   ....[22]....
        /*0120*/ 	.word	0x00000960


	//   ....[23]....
        /*0124*/ 	.word	0x000009e0


	//   ....[24]....
        /*0128*/ 	.word	0x00000a60


	//   ....[25]....
        /*012c*/ 	.word	0x00000ae0


	//   ....[26]....
        /*0130*/ 	.word	0x00000b50


	//   ....[27]....
        /*0134*/ 	.word	0x00000bc0


	//   ....[28]....
        /*0138*/ 	.word	0x00000c30


	//   ....[29]....
        /*013c*/ 	.word	0x00000ca0


	//----- nvinfo : EIATTR_EXIT_INSTR_OFFSETS
	.align		4
.L_16429:
        /*0140*/ 	.byte	0x04, 0x1c
        /*0142*/ 	.short	(.L_16431 - .L_16430)


	//   ....[0]....
.L_16430:
        /*0144*/ 	.word	0x00000750


	//   ....[1]....
        /*0148*/ 	.word	0x00000800


	//----- nvinfo : EIATTR_CRS_STACK_SIZE
	.align		4
.L_16431:
        /*014c*/ 	.byte	0x04, 0x1e
        /*014e*/ 	.short	(.L_16433 - .L_16432)
.L_16432:
        /*0150*/ 	.word	0x00000000


	//----- nvinfo : EIATTR_CBANK_PARAM_SIZE
	.align		4
.L_16433:
        /*0154*/ 	.byte	0x03, 0x19
        /*0156*/ 	.short	0x0018


	//----- nvinfo : EIATTR_PARAM_CBANK
	.align		4
        /*0158*/ 	.byte	0x04, 0x0a
        /*015a*/ 	.short	(.L_16435 - .L_16434)
	.align		4
.L_16434:
        /*015c*/ 	.word	index@(.nv.constant0._ZN2at6native43_GLOBAL__N__9ae7fba5_10_SoftMax_cu_9f978f6322cunn_SoftMaxForwardRegIfffNS1_25LogSoftMaxForwardEpilogueElLi1EEEvPT1_PKT_T3_)
        /*0160*/ 	.short	0x0210
        /*0162*/ 	.short	0x0018


	//----- nvinfo : EIATTR_SW_WAR
	.align		4
.L_16435:
        /*0164*/ 	.byte	0x04, 0x36
        /*0166*/ 	.short	(.L_16437 - .L_16436)
.L_16436:
        /*0168*/ 	.word	0x00000008
.L_16437:


//--------------------- .nv.info._ZN2at6native43_GLOBAL__N__9ae7fba5_10_SoftMax_cu_9f978f6319cunn_SoftMaxForwardILi2EdddNS1_25LogSoftMaxForwardEpilogueEEEvPT2_PKT0_i --------------------------
	.section	.nv.info._ZN2at6native43_GLOBAL__N__9ae7fba5_10_SoftMax_cu_9f978f6319cunn_SoftMaxForwardILi2EdddNS1_25LogSoftMaxForwardEpilogueEEEvPT2_PKT0_i,"",@"SHT_CUDA_INFO"
	.sectionflags	@""
	.align	4


	//----- nvinfo : EIATTR_CUDA_API_VERSION
	.align		4
        /*0000*/ 	.byte	0x04, 0x37
        /*0002*/ 	.short	(.L_16439 - .L_16438)
.L_16438:
        /*0004*/ 	.word	0x00000082


	//----- nvinfo : EIATTR_KPARAM_INFO
	.align		4
.L_16439:
        /*0008*/ 	.byte	0x04, 0x17
        /*000a*/ 	.short	(.L_16441 - .L_16440)
.L_16440:
        /*000c*/ 	.word	0x00000000
        /*0010*/ 	.short	0x0002
        /*0012*/ 	.short	0x0010
        /*0014*/ 	.byte	0x00, 0xf0, 0x11, 0x00


	//----- nvinfo : EIATTR_KPARAM_INFO
	.align		4
.L_16441:
        /*0018*/ 	.byte	0x04, 0x17
        /*001a*/ 	.short	(.L_16443 - .L_16442)
.L_16442:
        /*001c*/ 	.word	0x00000000
        /*0020*/ 	.short	0x0001
        /*0022*/ 	.short	0x0008
        /*0024*/ 	.byte	0x00, 0xf0, 0x21, 0x00


	//----- nvinfo : EIATTR_KPARAM_INFO
	.align		4
.L_16443:
        /*0028*/ 	.byte	0x04, 0x17
        /*002a*/ 	.short	(.L_16445 - .L_16444)
.L_16444:
        /*002c*/ 	.word	0x00000000
        /*0030*/ 	.short	0x0000
        /*0032*/ 	.short	0x0000
        /*0034*/ 	.byte	0x00, 0xf0, 0x21, 0x00


	//----- nvinfo : EIATTR_SPARSE_MMA_MASK
	.align		4
.L_16445:
        /*0038*/ 	.byte	0x03, 0x50
        /*003a*/ 	.short	0x0000


	//----- nvinfo : EIATTR_MAXREG_COUNT
	.align		4
        /*003c*/ 	.byte	0x03, 0x1b
        /*003e*/ 	.short	0x00ff


	//----- nvinfo : EIATTR_NUM_BARRIERS
	.align		4
        /*0040*/ 	.byte	0x02, 0x4c
        /*0042*/ 	.byte	0x01
	.zero		1


	//----- nvinfo : EIATTR_MERCURY_ISA_VERSION
	.align		4
        /*0044*/ 	.byte	0x03, 0x5f
        /*0046*/ 	.short	0x0101


	//----- nvinfo : EIATTR_COOP_GROUP_MASK_REGIDS
	.align		4
        /*0048*/ 	.byte	0x04, 0x29
        /*004a*/ 	.short	(.L_16447 - .L_16446)


	//   ....[0]....
.L_16446:
        /*004c*/ 	.word	0xffffffff


	//   ....[1]....
        /*0050*/ 	.word	0xffffffff


	//   ....[2]....
        /*0054*/ 	.word	0xffffffff


	//   ....[3]....
        /*0058*/ 	.word	0xffffffff


	//   ....[4]....
        /*005c*/ 	.word	0xffffffff


	//   ....[5]....
        /*0060*/ 	.word	0xffffffff


	//   ....[6]....
        /*0064*/ 	.word	0xffffffff


	//   ....[7]....
        /*0068*/ 	.word	0xffffffff


	//   ....[8]....
        /*006c*/ 	.word	0xffffffff


	//   ....[9]....
        /*0070*/ 	.word	0xffffffff


	//   ....[10]....
        /*0074*/ 	.word	0xffffffff


	//   ....[11]....
        /*0078*/ 	.word	0xffffffff


	//   ....[12]....
        /*007c*/ 	.word	0xffffffff


	//   ....[13]....
        /*0080*/ 	.word	0xffffffff


	//   ....[14]....
        /*0084*/ 	.word	0xffffffff


	//   ....[15]....
        /*0088*/ 	.word	0xffffffff


	//   ....[16]....
        /*008c*/ 	.word	0xffffffff


	//   ....[17]....
        /*0090*/ 	.word	0xffffffff


	//   ....[18]....
        /*0094*/ 	.word	0xffffffff


	//   ....[19]....
        /*0098*/ 	.word	0xffffffff


	//   ....[20]....
        /*009c*/ 	.word	0xffffffff


	//   ....[21]....
        /*00a0*/ 	.word	0xffffffff


	//   ....[22]....
        /*00a4*/ 	.word	0xffffffff


	//   ....[23]....
        /*00a8*/ 	.word	0xffffffff


	//   ....[24]....
        /*00ac*/ 	.word	0xffffffff


	//   ....[25]....
        /*00b0*/ 	.word	0xffffffff


	//   ....[26]....
        /*00b4*/ 	.word	0xffffffff


	//   ....[27]....
        /*00b8*/ 	.word	0xffffffff


	//   ....[28]....
        /*00bc*/ 	.word	0xffffffff


	//   ....[29]....
        /*00c0*/ 	.word	0xffffffff


	//   ....[30]....
        /*00c4*/ 	.word	0xffffffff


	//   ....[31]....
        /*00c8*/ 	.word	0xffffffff


	//   ....[32]....
        /*00cc*/ 	.word	0xffffffff


	//   ....[33]....
        /*00d0*/ 	.word	0xffffffff


	//   ....[34]....
        /*00d4*/ 	.word	0xffffffff


	//   ....[35]....
        /*00d8*/ 	.word	0xffffffff


	//   ....[36]....
        /*00dc*/ 	.word	0xffffffff


	//   ....[37]....
        /*00e0*/ 	.word	0xffffffff


	//   ....[38]....
        /*00e4*/ 	.word	0xffffffff


	//   ....[39]....
        /*00e8*/ 	.word	0xffffffff


	//   ....[40]....
        /*00ec*/ 	.word	0x0500000d


	//   ....[41]....
        /*00f0*/ 	.word	0x0500000d


	//   ....[42]....
        /*00f4*/ 	.word	0x0500000d


	//   ....[43]....
        /*00f8*/ 	.word	0x0500000d


	//   ....[44]....
        /*00fc*/ 	.word	0x0500000d


	//   ....[45]....
        /*0100*/ 	.word	0x0500000d


	//   ....[46]....
        /*0104*/ 	.word	0x0500000d


	//   ....[47]....
        /*0108*/ 	.word	0x0500000d


	//   ....[48]....
        /*010c*/ 	.word	0x0500000d


	//   ....[49]....
        /*0110*/ 	.word	0x0500000d


	//   ....[50]....
        /*0114*/ 	.word	0x0500000d


	//   ....[51]....
        /*0118*/ 	.word	0x0500000d


	//   ....[52]....
        /*011c*/ 	.word	0x0500000d


	//   ....[53]....
        /*0120*/ 	.word	0x0500000d


	//   ....[54]....
        /*0124*/ 	.word	0x0500000d


	//   ....[55]....
        /*0128*/ 	.word	0x0500000d


	//   ....[56]....
        /*012c*/ 	.word	0x0500000d


	//   ....[57]....
        /*0130*/ 	.word	0x0500000d


	//   ....[58]....
        /*0134*/ 	.word	0x0500000d


	//   ....[59]....
        /*0138*/ 	.word	0x0500000d


	//----- nvinfo : EIATTR_COOP_GROUP_INSTR_OFFSETS
	.align		4
.L_16447:
        /*013c*/ 	.byte	0x04, 0x28
        /*013e*/ 	.short	(.L_16449 - .L_16448)


	//   ....[0]....
.L_16448:
        /*0140*/ 	.word	0x000007c0


	//   ....[1]....
        /*0144*/ 	.word	0x00000800


	//   ....[2]....
        /*0148*/ 	.word	0x00000890


	//   ....[3]....
        /*014c*/ 	.word	0x000008a0


	//   ....[4]....
        /*0150*/ 	.word	0x000008e0


	//   ....[5]....
        /*0154*/ 	.word	0x000008f0


	//   ....[6]....
        /*0158*/ 	.word	0x00000940


	//   ....[7]....
        /*015c*/ 	.word	0x00000960


	//   ....[8]....
        /*0160*/ 	.word	0x000009d0


	//   ....[9]....
        /*0164*/ 	.word	0x000009e0


	//   ....[10]....
        /*0168*/ 	.word	0x00000ae0


	//   ....[11]....
        /*016c*/ 	.word	0x00000af0


	//   ....[12]....
        /*0170*/ 	.word	0x00000b30


	//   ....[13]....
        /*0174*/ 	.word	0x00000b40


	//   ....[14]....
        /*0178*/ 	.word	0x00000b80


	//   ....[15]....
        /*017c*/ 	.word	0x00000b90


	//   ....[16]....
        /*0180*/ 	.word	0x00000bd0


	//   ....[17]....
        /*0184*/ 	.word	0x00000be0


	//   ....[18]....
        /*0188*/ 	.word	0x00000c20


	//   ....[19]....
        /*018c*/ 	.word	0x00000c30


	//   ....[20]....
        /*0190*/ 	.word	0x00001e00


	//   ....[21]....
        /*0194*/ 	.word	0x00001e20


	//   ....[22]....
        /*0198*/ 	.word	0x00001e60


	//   ....[23]....
        /*019c*/ 	.word	0x00001e70


	//   ....[24]....
        /*01a0*/ 	.word	0x00001e90


	//   ....[25]....
        /*01a4*/ 	.word	0x00001ea0


	//   ....[26]....
        /*01a8*/ 	.word	0x00001ec0


	//   ....[27]....
        /*01ac*/ 	.word	0x00001ed0


	//   ....[28]....
        /*01b0*/ 	.word	0x00001ef0


	//   ....[29]....
        /*01b4*/ 	.word	0x00001f00


	//   ....[30]....
        /*01b8*/ 	.word	0x00002070


	//   ....[31]....
        /*01bc*/ 	.word	0x00002080


	//   ....[32]....
        /*01c0*/ 	.word	0x000020a0


	//   ....[33]....
        /*01c4*/ 	.word	0x000020b0


	//   ....[34]....
        /*01c8*/ 	.word	0x000020f0


	//   ....[35]....
        /*01cc*/ 	.word	0x00002100


	//   ....[36]....
        /*01d0*/ 	.word	0x00002140


	//   ....[37]....
        /*01d4*/ 	.word	0x00002150


	//   ....[38]....
        /*01d8*/ 	.word	0x00002170


	//   ....[39]....
        /*01dc*/ 	.word	0x00002180


	//   ....[40]....
        /*01e0*/ 	.word	0x00002fb0


	//   ....[41]....
        /*01e4*/ 	.word	0x00003000


	//   ....[42]....
        /*01e8*/ 	.word	0x00003090


	//   ....[43]....
        /*01ec*/ 	.word	0x000030e0


	//   ....[44]....
        /*01f0*/ 	.word	0x00003170


	//   ....[45]....
        /*01f4*/ 	.word	0x000031c0


	//   ....[46]....
        /*01f8*/ 	.word	0x00003250


	//   ....[47]....
        /*01fc*/ 	.word	0x000032a0


	//   ....[48]....
        /*0200*/ 	.word	0x00003330


	//   ....[49]....
        /*0204*/ 	.word	0x00003380


	//   ....[50]....
        /*0208*/ 	.word	0x00003410


	//   ....[51]....
        /*020c*/ 	.word	0x00003460


	//   ....[52]....
        /*0210*/ 	.word	0x000034d0


	//   ....[53]....
        /*0214*/ 	.word	0x00003520


	//   ....[54]....
        /*0218*/ 	.word	0x00003590


	//   ....[55]....
        /*021c*/ 	.word	0x000035e0


	//   ....[56]....
        /*0220*/ 	.word	0x00003650


	//   ....[57]....
        /*0224*/ 	.word	0x000036a0


	//   ....[58]....
        /*0228*/ 	.word	0x00003710


	//   ....[59]....
        /*022c*/ 	.word	0x00003760


	//----- nvinfo : EIATTR_EXIT_INSTR_OFFSETS
	.align		4
.L_16449:
        /*0230*/ 	.byte	0x04, 0x1c
        /*0232*/ 	.short	(.L_16451 - .L_16450)


	//   ....[0]....
.L_16450:
        /*0234*/ 	.word	0x000027c0


	//   ....[1]....
        /*0238*/ 	.word	0x000028d0


	//   ....[2]....
        /*023c*/ 	.word	0x00002eb0


	//   ....[3]....
        /*0240*/ 	.word	0x00002f50


	//----- nvinfo : EIATTR_CRS_STACK_SIZE
	.align		4
.L_16451:
        /*0244*/ 	.byte	0x04, 0x1e
        /*0246*/ 	.short	(.L_16453 - .L_16452)
.L_16452:
        /*0248*/ 	.word	0x00000000


	//----- nvinfo : EIATTR_CBANK_PARAM_SIZE
	.align		4
.L_16453:
        /*024c*/ 	.byte	0x03, 0x19
        /*024e*/ 	.short	0x0014


	//----- nvinfo : EIATTR_PARAM_CBANK
	.align		4
        /*0250*/ 	.byte	0x04, 0x0a
        /*0252*/ 	.short	(.L_16455 - .L_16454)
	.align		4
.L_16454:
        /*0254*/ 	.word	index@(.nv.constant0._ZN2at6native43_GLOBAL__N__9ae7fba5_10_SoftMax_cu_9f978f6319cunn_SoftMaxForwardILi2EdddNS1_25LogSoftMaxForwardEpilogueEEEvPT2_PKT0_i)
        /*0258*/ 	.short	0x0210
        /*025a*/ 	.short	0x0014


	//----- nvinfo : EIATTR_SW_WAR
	.align		4
.L_16455:
        /*025c*/ 	.byte	0x04, 0x36
        /*025e*/ 	.short	(.L_16457 - .L_16456)
.L_16456:
        /*0260*/ 	.word	0x00000008
.L_16457:


//--------------------- .nv.info._ZN2at6native43_GLOBAL__N__9ae7fba5_10_SoftMax_cu_9f978f6323cunn_SoftMaxForwardSmemILi2EdddNS1_25LogSoftMaxForwardEpilogueElEEvPT2_PKT0_T4_ --------------------------
	.section	.nv.info._ZN2at6native43_GLOBAL__N__9ae7fba5_10_SoftMax_cu_9f978f6323cunn_SoftMaxForwardSmemILi2EdddNS1_25LogSoftMaxForwardEpilogueElEEvPT2_PKT0_T4_,"",@"SHT_CUDA_INFO"
	.sectionflags	@""
	.align	4


	//----- nvinfo : EIATTR_CUDA_API_VERSION
	.align		4
        /*0000*/ 	.byte	0x04, 0x37
        /*0002*/ 	.short	(.L_16459 - .L_16458)
.L_16458:
        /*0004*/ 	.word	0x00000082


	//----- nvinfo : EIATTR_KPARAM_INFO
	.align		4
.L_16459:
        /*0008*/ 	.byte	0x04, 0x17
        /*000a*/ 	.short	(.L_16461 - .L_16460)
.L_16460:
        /*000c*/ 	.word	0x00000000
        /*0010*/ 	.short	0x0002
        /*0012*/ 	.short	0x0010
        /*0014*/ 	.byte	0x00, 0xf0, 0x21, 0x00


	//----- nvinfo : EIATTR_KPARAM_INFO
	.align		4
.L_16461:
        /*0018*/ 	.byte	0x04, 0x17
        /*001a*/ 	.short	(.L_16463 - .L_16462)
.L_16462:
        /*001c*/ 	.word	0x00000000
        /*0020*/ 	.short	0x0001
        /*0022*/ 	.short	0x0008
        /*0024*/ 	.byte	0x00, 0xf0, 0x21, 0x00


	//----- nvinfo : EIATTR_KPARAM_INFO
	.align		4
.L_16463:
        /*0028*/ 	.byte	0x04, 0x17
        /*002a*/ 	.short	(.L_16465 - .L_16464)
.L_16464:
        /*002c*/ 	.word	0x00000000
        /*0030*/ 	.short	0x0000
        /*0032*/ 	.short	0x0000
        /*0034*/ 	.byte	0x00, 0xf0, 0x21, 0x00


	//----- nvinfo : EIATTR_SPARSE_MMA_MASK
	.align		4
.L_16465:
        /*0038*/ 	.byte	0x03, 0x50
        /*003a*/ 	.short	0x0000


	//----- nvinfo : EIATTR_MAXREG_COUNT
	.align		4
        /*003c*/ 	.byte	0x03, 0x1b
        /*003e*/ 	.short	0x00ff


	//----- nvinfo : EIATTR_NUM_BARRIERS
	.align		4
        /*0040*/ 	.byte	0x02, 0x4c
        /*0042*/ 	.byte	0x01
	.zero		1


	//----- nvinfo : EIATTR_MERCURY_ISA_VERSION
	.align		4
        /*0044*/ 	.byte	0x03, 0x5f
        /*0046*/ 	.short	0x0101


	//----- nvinfo : EIATTR_COOP_GROUP_MASK_REGIDS
	.align		4
        /*0048*/ 	.byte	0x04, 0x29
        /*004a*/ 	.short	(.L_16467 - .L_16466)


	//   ....[0]....
.L_16466:
        /*004c*/ 	.word	0xffffffff


	//   ....[1]....
        /*0050*/ 	.word	0xffffffff


	//   ....[2]....
        /*0054*/ 	.word	0xffffffff


	//   ....[3]....
        /*0058*/ 	.word	0xffffffff


	//   ....[4]....
        /*005c*/ 	.word	0xffffffff


	//   ....[5]....
        /*0060*/ 	.word	0xffffffff


	//   ....[6]....
        /*0064*/ 	.word	0xffffffff


	//   ....[7]....
        /*0068*/ 	.word	0xffffffff


	//   ....[8]....
        /*006c*/ 	.word	0xffffffff


	//   ....[9]....
        /*0070*/ 	.word	0xffffffff


	//   ....[10]....
        /*0074*/ 	.word	0xffffffff


	//   ....[11]....
        /*0078*/ 	.word	0xffffffff


	//   ....[12]....
        /*007c*/ 	.word	0xffffffff


	//   ....[13]....
        /*0080*/ 	.word	0xffffffff


	//   ....[14]....
        /*0084*/ 	.word	0xffffffff


	//   ....[15]....
        /*0088*/ 	.word	0xffffffff


	//   ....[16]....
        /*008c*/ 	.word	0xffffffff


	//   ....[17]....
        /*0090*/ 	.word	0xffffffff


	//   ....[18]....
        /*0094*/ 	.word	0xffffffff


	//   ....[19]....
        /*0098*/ 	.word	0xffffffff


	//   ....[20]....
        /*009c*/ 	.word	0xffffffff


	//   ....[21]....
        /*00a0*/ 	.word	0xffffffff


	//   ....[22]....
        /*00a4*/ 	.word	0xffffffff


	//   ....[23]....
        /*00a8*/ 	.word	0xffffffff


	//   ....[24]....
        /*00ac*/ 	.word	0xffffffff


	//   ....[25]....
        /*00b0*/ 	.word	0xffffffff


	//   ....[26]....
        /*00b4*/ 	.word	0xffffffff


	//   ....[27]....
        /*00b8*/ 	.word	0xffffffff


	//   ....[28]....
        /*00bc*/ 	.word	0xffffffff


	//   ....[29]....
        /*00c0*/ 	.word	0xffffffff


	//   ....[30]....
        /*00c4*/ 	.word	0xffffffff


	//   ....[31]....
        /*00c8*/ 	.word	0xffffffff


	//   ....[32]....
        /*00cc*/ 	.word	0xffffffff


	//   ....[33]....
        /*00d0*/ 	.word	0xffffffff


	//   ....[34]....
        /*00d4*/ 	.word	0xffffffff


	//   ....[35]....
        /*00d8*/ 	.word	0xffffffff


	//   ....[36]....
        /*00dc*/ 	.word	0xffffffff


	//   ....[37]....
        /*00e0*/ 	.word	0xffffffff


	//   ....[38]....
        /*00e4*/ 	.word	0xffffffff


	//   ....[39]....
        /*00e8*/ 	.word	0xffffffff


	//   ....[40]....
        /*00ec*/ 	.word	0x05000010


	//   ....[41]....
        /*00f0*/ 	.word	0x05000010


	//   ....[42]....
        /*00f4*/ 	.word	0x05000010


	//   ....[43]....
        /*00f8*/ 	.word	0x05000010


	//   ....[44]....
        /*00fc*/ 	.word	0x05000010


	//   ....[45]....
        /*0100*/ 	.word	0x05000010


	//   ....[46]....
        /*0104*/ 	.word	0x05000010


	//   ....[47]....
        /*0108*/ 	.word	0x05000010


	//   ....[48]....
        /*010c*/ 	.word	0x05000010


	//   ....[49]....
        /*0110*/ 	.word	0x05000010


	//   ....[50]....
        /*0114*/ 	.word	0x05000010


	//   ....[51]....
        /*0118*/ 	.word	0x05000010


	//   ....[52]....
        /*011c*/ 	.word	0x05000010


	//   ....[53]....
        /*0120*/ 	.word	0x05000010


	//   ....[54]....
        /*0124*/ 	.word	0x05000010


	//   ....[55]....
        /*0128*/ 	.word	0x05000010


	//   ....[56]....
        /*012c*/ 	.word	0x05000010


	//   ....[57]....
        /*0130*/ 	.word	0x05000010


	//   ....[58]....
        /*0134*/ 	.word	0x05000010


	//   ....[59]....
        /*0138*/ 	.word	0x05000010


	//----- nvinfo : EIATTR_COOP_GROUP_INSTR_OFFSETS
	.align		4
.L_16467:
        /*013c*/ 	.byte	0x04, 0x28
        /*013e*/ 	.short	(.L_16469 - .L_16468)


	//   ....[0]....
.L_16468:
        /*0140*/ 	.word	0x000003a0


	//   ....[1]....
        /*0144*/ 	.word	0x000003e0


	//   ....[2]....
        /*0148*/ 	.word	0x000004a0


	//   ....[3]....
        /*014c*/ 	.word	0x000004b0


	//   ....[4]....
        /*0150*/ 	.word	0x000004f0


	//   ....[5]....
        /*0154*/ 	.word	0x00000500


	//   ....[6]....
        /*0158*/ 	.word	0x00000550


	//   ....[7]....
        /*015c*/ 	.word	0x00000560


	//   ....[8]....
        /*0160*/ 	.word	0x000005e0


	//   ....[9]....
        /*0164*/ 	.word	0x000005f0


	//   ....[10]....
        /*0168*/ 	.word	0x000006e0


	//   ....[11]....
        /*016c*/ 	.word	0x000006f0


	//   ....[12]....
        /*0170*/ 	.word	0x00000730


	//   ....[13]....
        /*0174*/ 	.word	0x00000740


	//   ....[14]....
        /*0178*/ 	.word	0x00000780


	//   ....[15]....
        /*017c*/ 	.word	0x00000790


	//   ....[16]....
        /*0180*/ 	.word	0x000007d0


	//   ....[17]....
        /*0184*/ 	.word	0x000007e0


	//   ....[18]....
        /*0188*/ 	.word	0x00000820


	//   ....[19]....
        /*018c*/ 	.word	0x00000830


	//   ....[20]....
        /*0190*/ 	.word	0x00001000


	//   ....[21]....
        /*0194*/ 	.word	0x00001010


	//   ....[22]....
        /*0198*/ 	.word	0x00001050


	//   ....[23]....
        /*019c*/ 	.word	0x00001060


	//   ....[24]....
        /*01a0*/ 	.word	0x000010c0


	//   ....[25]....
        /*01a4*/ 	.word	0x000010d0


	//   ....[26]....
        /*01a8*/ 	.word	0x000010f0


	//   ....[27]....
        /*01ac*/ 	.word	0x00001100


	//   ....[28]....
        /*01b0*/ 	.word	0x00001120


	//   ....[29]....
        /*01b4*/ 	.word	0x00001130


	//   ....[30]....
        /*01b8*/ 	.word	0x000011c0


	//   ....[31]....
        /*01bc*/ 	.word	0x000011d0


	//   ....[32]....
        /*01c0*/ 	.word	0x000011f0


	//   ....[33]....
        /*01c4*/ 	.word	0x00001200


	//   ....[34]....
        /*01c8*/ 	.word	0x00001240


	//   ....[35]....
        /*01cc*/ 	.word	0x00001250


	//   ....[36]....
        /*01d0*/ 	.word	0x00001290


	//   ....[37]....
        /*01d4*/ 	.word	0x000012a0


	//   ....[38]....
        /*01d8*/ 	.word	0x000012c0


	//   ....[39]....
        /*01dc*/ 	.word	0x000012d0


	//   ....[40]....
        /*01e0*/ 	.word	0x00001a90


	//   ....[41]....
        /*01e4*/ 	.word	0x00001ae0


	//   ....[42]....
        /*01e8*/ 	.word	0x00001b70


	//   ....[43]....
        /*01ec*/ 	.word	0x00001bc0


	//   ....[44]....
        /*01f0*/ 	.word	0x00001c50


	//   ....[45]....
        /*01f4*/ 	.word	0x00001ca0


	//   ....[46]....
        /*01f8*/ 	.word	0x00001d30


	//   ....[47]....
        /*01fc*/ 	.word	0x00001d80


	//   ....[48]....
        /*0200*/ 	.word	0x00001e10


	//   ....[49]....
        /*0204*/ 	.word	0x00001e60


	//   ....[50]....
        /*0208*/ 	.word	0x00001ef0


	//   ....[51]....
        /*020c*/ 	.word	0x00001f40


	//   ....[52]....
        /*0210*/ 	.word	0x00001fb0


	//   ....[53]....
        /*0214*/ 	.word	0x00002000


	//   ....[54]....
        /*0218*/ 	.word	0x00002070


	//   ....[55]....
        /*021c*/ 	.word	0x000020c0


	//   ....[56]....
        /*0220*/ 	.word	0x00002130


	//   ....[57]....
        /*0224*/ 	.word	0x00002180


	//   ....[58]....
        /*0228*/ 	.word	0x000021f0


	//   ....[59]....
        /*022c*/ 	.word	0x00002240


	//----- nvinfo : EIATTR_EXIT_INSTR_OFFSETS
	.align		4
.L_16469:
        /*0230*/ 	.byte	0x04, 0x1c
        /*0232*/ 	.short	(.L_16471 - .L_16470)


	//   ....[0]....
.L_16470:
        /*0234*/ 	.word	0x00001890


	//   ....[1]....
        /*0238*/ 	.word	0x00001a30


	//----- nvinfo : EIATTR_CRS_STACK_SIZE
	.align		4
.L_16471:
        /*023c*/ 	.byte	0x04, 0x1e
        /*023e*/ 	.short	(.L_16473 - .L_16472)
.L_16472:
        /*0240*/ 	.word	0x00000000


	//----- nvinfo : EIATTR_CBANK_PARAM_SIZE
	.align		4
.L_16473:
        /*0244*/ 	.byte	0x03, 0x19
        /*0246*/ 	.short	0x0018


	//----- nvinfo : EIATTR_PARAM_CBANK
	.align		4
        /*0248*/ 	.byte	0x04, 0x0a
        /*024a*/ 	.short	(.L_16475 - .L_16474)
	.align		4
.L_16474:
        /*024c*/ 	.word	index@(.nv.constant0._ZN2at6native43_GLOBAL__N__9ae7fba5_10_SoftMax_cu_9f978f6323cunn_SoftMaxForwardSmemILi2EdddNS1_25LogSoftMaxForwardEpilogueElEEvPT2_PKT0_T4_)
        /*0250*/ 	.short	0x0210
        /*0252*/ 	.short	0x0018


	//----- nvinfo : EIATTR_SW_WAR
	.align		4
.L_16475:
        /*0254*/ 	.byte	0x04, 0x36
        /*0256*/ 	.short	(.L_16477 - .L_16476)
.L_16476:
        /*0258*/ 	.word	0x00000008
.L_16477:


//--------------------- .nv.info._ZN2at6native43_GLOBAL__N__9ae7fba5_10_SoftMax_cu_9f978f6322cunn_SoftMaxForwardRegIdddNS1_25LogSoftMaxForwardEpilogueElLi9EEEvPT1_PKT_T3_ --------------------------
	.section	.nv.info._ZN2at6native43_GLOBAL__N__9ae7fba5_10_SoftMax_cu_9f978f6322cunn_SoftMaxForwardRegIdddNS1_25LogSoftMaxForwardEpilogueElLi9EEEvPT1_PKT_T3_,"",@"SHT_CUDA_INFO"
	.sectionflags	@""
	.align	4


	//----- nvinfo : EIATTR_CUDA_API_VERSION
	.align		4
        /*0000*/ 	.byte	0x04, 0x37
        /*0002*/ 	.short	(.L_16479 - .L_16478)
.L_16478:
        /*0004*/ 	.word	0x00000082


	//----- nvinfo : EIATTR_KPARAM_INFO
	.align		4
.L_16479:
        /*0008*/ 	.byte	0x04, 0x17
        /*000a*/ 	.short	(.L_16481 - .L_16480)
.L_16480:
        /*000c*/ 	.word	0x00000000
        /*0010*/ 	.short	0x0002
        /*0012*/ 	.short	0x0010
        /*0014*/ 	.byte	0x00, 0xf0, 0x21, 0x00


	//----- nvinfo : EIATTR_KPARAM_INFO
	.align		4
.L_16481:
        /*0018*/ 	.byte	0x04, 0x17
        /*001a*/ 	.short	(.L_16483 - .L_16482)
.L_16482:
        /*001c*/ 	.word	0x00000000
        /*0020*/ 	.short	0x0001
        /*0022*/ 	.short	0x0008
        /*0024*/ 	.byte	0x00, 0xf0, 0x21, 0x00


	//----- nvinfo : EIATTR_KPARAM_INFO
	.align		4
.L_16483:
        /*0028*/ 	.byte	0x04, 0x17
        /*002a*/ 	.short	(.L_16485 - .L_16484)
.L_16484:
        /*002c*/ 	.word	0x00000000
        /*0030*/ 	.short	0x0000
        /*0032*/ 	.short	0x0000
        /*0034*/ 	.byte	0x00, 0xf0, 0x21, 0x00


	//----- nvinfo : EIATTR_SPARSE_MMA_MASK
	.align		4
.L_16485:
        /*0038*/ 	.byte	0x03, 0x50
        /*003a*/ 	.short	0x0000


	//----- nvinfo : EIATTR_MAXREG_COUNT
	.align		4
        /*003c*/ 	.byte	0x03, 0x1b
        /*003e*/ 	.short	0x00ff


	//----- nvinfo : EIATTR_NUM_BARRIERS
	.align		4
        /*0040*/ 	.byte	0x02, 0x4c
        /*0042*/ 	.byte	0x01
	.zero		1


	//----- nvinfo : EIATTR_MERCURY_ISA_VERSION
	.align		4
        /*0044*/ 	.byte	0x03, 0x5f
        /*0046*/ 	.short	0x0101


	//----- nvinfo : EIATTR_COOP_GROUP_MASK_REGIDS
	.align		4
        /*0048*/ 	.byte	0x04, 0x29
        /*004a*/ 	.short	(.L_16487 - .L_16486)


	//   ....[0]....
.L_16486:
        /*004c*/ 	.word	0xffffffff


	//   ....[1]....
        /*0050*/ 	.word	0xffffffff


	//   ....[2]....
        /*0054*/ 	.word	0xffffffff


	//   ....[3]....
        /*0058*/ 	.word	0xffffffff


	//   ....[4]....
        /*005c*/ 	.word	0xffffffff


	//   ....[5]....
        /*0060*/ 	.word	0xffffffff


	//   ....[6]....
        /*0064*/ 	.word	0xffffffff


	//   ....[7]....
        /*0068*/ 	.word	0xffffffff


	//   ....[8]....
        /*006c*/ 	.word	0xffffffff


	//   ....[9]....
        /*0070*/ 	.word	0xffffffff


	//   ....[10]....
        /*0074*/ 	.word	0xffffffff


	//   ....[11]....
        /*0078*/ 	.word	0xffffffff


	//   ....[12]....
        /*007c*/ 	.word	0xffffffff


	//   ....[13]....
        /*0080*/ 	.word	0xffffffff


	//   ....[14]....
        /*0084*/ 	.word	0xffffffff


	//   ....[15]....
        /*0088*/ 	.word	0xffffffff


	//   ....[16]....
        /*008c*/ 	.word	0xffffffff


	//   ....[17]....
        /*0090*/ 	.word	0xffffffff


	//   ....[18]....
        /*0094*/ 	.word	0xffffffff


	//   ....[19]....
        /*0098*/ 	.word	0xffffffff


	//   ....[20]....
        /*009c*/ 	.word	0xffffffff


	//   ....[21]....
        /*00a0*/ 	.word	0xffffffff


	//   ....[22]....
        /*00a4*/ 	.word	0xffffffff


	//   ....[23]....
        /*00a8*/ 	.word	0xffffffff


	//   ....[24]....
        /*00ac*/ 	.word	0xffffffff


	//   ....[25]....
        /*00b0*/ 	.word	0xffffffff


	//   ....[26]....
        /*00b4*/ 	.word	0xffffffff


	//   ....[27]....
        /*00b8*/ 	.word	0xffffffff


	//   ....[28]....
        /*00bc*/ 	.word	0xffffffff


	//   ....[29]....
        /*00c0*/ 	.word	0xffffffff


	//   ....[30]....
        /*00c4*/ 	.word	0xffffffff


	//   ....[31]....
        /*00c8*/ 	.word	0xffffffff


	//   ....[32]....
        /*00cc*/ 	.word	0xffffffff


	//   ....[33]....
        /*00d0*/ 	.word	0xffffffff


	//   ....[34]....
        /*00d4*/ 	.word	0xffffffff


	//   ....[35]....
        /*00d8*/ 	.word	0xffffffff


	//   ....[36]....
        /*00dc*/ 	.word	0xffffffff


	//   ....[37]....
        /*00e0*/ 	.word	0xffffffff


	//   ....[38]....
        /*00e4*/ 	.word	0xffffffff


	//   ....[39]....
        /*00e8*/ 	.word	0xffffffff


	//   ....[40]....
        /*00ec*/ 	.word	0x0500001e


	//   ....[41]....
        /*00f0*/ 	.word	0x0500001e


	//   ....[42]....
        /*00f4*/ 	.word	0x0500001e


	//   ....[43]....
        /*00f8*/ 	.word	0x0500001e


	//   ....[44]....
        /*00fc*/ 	.word	0x0500001e


	//   ....[45]....
        /*0100*/ 	.word	0x0500001e


	//   ....[46]....
        /*0104*/ 	.word	0x0500001e


	//   ....[47]....
        /*0108*/ 	.word	0x0500001e


	//   ....[48]....
        /*010c*/ 	.word	0x0500001e


	//   ....[49]....
        /*0110*/ 	.word	0x0500001e


	//   ....[50]....
        /*0114*/ 	.word	0x0500001e


	//   ....[51]....
        /*0118*/ 	.word	0x0500001e


	//   ....[52]....
        /*011c*/ 	.word	0x0500001e


	//   ....[53]....
        /*0120*/ 	.word	0x0500001e


	//   ....[54]....
        /*0124*/ 	.word	0x0500001e


	//   ....[55]....
        /*0128*/ 	.word	0x0500001e


	//   ....[56]....
        /*012c*/ 	.word	0x0500001e


	//   ....[57]....
        /*0130*/ 	.word	0x0500001e


	//   ....[58]....
        /*0134*/ 	.word	0x0500001e


	//   ....[59]....
        /*0138*/ 	.word	0x0500001e


	//----- nvinfo : EIATTR_COOP_GROUP_INSTR_OFFSETS
	.align		4
.L_16487:
        /*013c*/ 	.byte	0x04, 0x28
        /*013e*/ 	.short	(.L_16489 - .L_16488)


	//   ....[0]....
.L_16488:
        /*0140*/ 	.word	0x00000c20


	//   ....[1]....
        /*0144*/ 	.word	0x00000c30


	//   ....[2]....
        /*0148*/ 	.word	0x00000c70


	//   ....[3]....
        /*014c*/ 	.word	0x00000c80


	//   ....[4]....
        /*0150*/ 	.word	0x00000cc0


	//   ....[5]....
        /*0154*/ 	.word	0x00000cd0


	//   ....[6]....
        /*0158*/ 	.word	0x00000d10


	//   ....[7]....
        /*015c*/ 	.word	0x00000d20


	//   ....[8]....
        /*0160*/ 	.word	0x00000d60


	//   ....[9]....
        /*0164*/ 	.word	0x00000d70


	//   ....[10]....
        /*0168*/ 	.word	0x00000f70


	//   ....[11]....
        /*016c*/ 	.word	0x00000f80


	//   ....[12]....
        /*0170*/ 	.word	0x00000fe0


	//   ....[13]....
        /*0174*/ 	.word	0x00001000


	//   ....[14]....
        /*0178*/ 	.word	0x00001040


	//   ....[15]....
        /*017c*/ 	.word	0x00001050


	//   ....[16]....
        /*0180*/ 	.word	0x000010b0


	//   ....[17]....
        /*0184*/ 	.word	0x000010d0


	//   ....[18]....
        /*0188*/ 	.word	0x00001130


	//   ....[19]....
        /*018c*/ 	.word	0x00001140


	//   ....[20]....
        /*0190*/ 	.word	0x000036d0


	//   ....[21]....
        /*0194*/ 	.word	0x00003710


	//   ....[22]....
        /*0198*/ 	.word	0x00003770


	//   ....[23]....
        /*019c*/ 	.word	0x00003780


	//   ....[24]....
        /*01a0*/ 	.word	0x000037c0


	//   ....[25]....
        /*01a4*/ 	.word	0x000037e0


	//   ....[26]....
        /*01a8*/ 	.word	0x00003840


	//   ....[27]....
        /*01ac*/ 	.word	0x00003850


	//   ....[28]....
        /*01b0*/ 	.word	0x00003870


	//   ....[29]....
        /*01b4*/ 	.word	0x00003880


	//   ....[30]....
        /*01b8*/ 	.word	0x00003930


	//   ....[31]....
        /*01bc*/ 	.word	0x00003940


	//   ....[32]....
        /*01c0*/ 	.word	0x00003960


	//   ....[33]....
        /*01c4*/ 	.word	0x00003970


	//   ....[34]....
        /*01c8*/ 	.word	0x00003990


	//   ....[35]....
        /*01cc*/ 	.word	0x000039a0


	//   ....[36]....
        /*01d0*/ 	.word	0x000039c0


	//   ....[37]....
        /*01d4*/ 	.word	0x000039d0


	//   ....[38]....
        /*01d8*/ 	.word	0x000039f0


	//   ....[39]....
        /*01dc*/ 	.word	0x00003a00


	//   ....[40]....
        /*01e0*/ 	.word	0x000048a0


	//   ....[41]....
        /*01e4*/ 	.word	0x000048f0


	//   ....[42]....
        /*01e8*/ 	.word	0x000049c0


	//   ....[43]....
        /*01ec*/ 	.word	0x00004a10


	//   ....[44]....
        /*01f0*/ 	.word	0x00004aa0


	//   ....[45]....
        /*01f4*/ 	.word	0x00004af0


	//   ....[46]....
        /*01f8*/ 	.word	0x00004bc0


	//   ....[47]....
        /*01fc*/ 	.word	0x00004c10


	//   ....[48]....
        /*0200*/ 	.word	0x00004cd0


	//   ....[49]....
        /*0204*/ 	.word	0x00004d20


	//   ....[50]....
        /*0208*/ 	.word	0x00004da0


	//   ....[51]....
        /*020c*/ 	.word	0x00004df0


	//   ....[52]....
        /*0210*/ 	.word	0x00004e60


	//   ....[53]....
        /*0214*/ 	.word	0x00004eb0


	//   ....[54]....
        /*0218*/ 	.word	0x00004f20


	//   ....[55]....
        /*021c*/ 	.word	0x00004f70


	//   ....[56]....
        /*0220*/ 	.word	0x00004fe0


	//   ....[57]....
        /*0224*/ 	.word	0x00005030


	//   ....[58]....
        /*0228*/ 	.word	0x000050a0


	//   ....[59]....
        /*022c*/ 	.word	0x000050f0


	//----- nvinfo : EIATTR_EXIT_INSTR_OFFSETS
	.align		4
.L_16489:
        /*0230*/ 	.byte	0x04, 0x1c
        /*0232*/ 	.short	(.L_16491 - .L_16490)


	//   ....[0]....
.L_16490:
        /*0234*/ 	.word	0x00004750


	//   ....[1]....
        /*0238*/ 	.word	0x00004840


	//----- nvinfo : EIATTR_CRS_STACK_SIZE
	.align		4
.L_16491:
        /*023c*/ 	.byte	0x04, 0x1e
        /*023e*/ 	.short	(.L_16493 - .L_16492)
.L_16492:
        /*0240*/ 	.word	0x00000000


	//----- nvinfo : EIATTR_CBANK_PARAM_SIZE
	.align		4
.L_16493:
        /*0244*/ 	.byte	0x03, 0x19
        /*0246*/ 	.short	0x0018


	//----- nvinfo : EIATTR_PARAM_CBANK
	.align		4
        /*0248*/ 	.byte	0x04, 0x0a
        /*024a*/ 	.short	(.L_16495 - .L_16494)
	.align		4
.L_16494:
        /*024c*/ 	.word	index@(.nv.constant0._ZN2at6native43_GLOBAL__N__9ae7fba5_10_SoftMax_cu_9f978f6322cunn_SoftMaxForwardRegIdddNS1_25LogSoftMaxForwardEpilogueElLi9EEEvPT1_PKT_T3_)
        /*0250*/ 	.short	0x0210
        /*0252*/ 	.short	0x0018


	//----- nvinfo : EIATTR_SW_WAR
	.align		4
.L_16495:
        /*0254*/ 	.byte	0x04, 0x36
        /*0256*/ 	.short	(.L_16497 - .L_16496)
.L_16496:
        /*0258*/ 	.word	0x00000008
.L_16497:


//--------------------- .nv.info._ZN2at6native43_GLOBAL__N__9ae7fba5_10_SoftMax_cu_9f978f6322cunn_SoftMaxForwardRegIdddNS1_25LogSoftMaxForwardEpilogueElLi8EEEvPT1_PKT_T3_ --------------------------
	.section	.nv.info._ZN2at6native43_GLOBAL__N__9ae7fba5_10_SoftMax_cu_9f978f6322cunn_SoftMaxForwardRegIdddNS1_25LogSoftMaxForwardEpilogueElLi8EEEvPT1_PKT_T3_,"",@"SHT_CUDA_INFO"
	.sectionflags	@""
	.align	4


	//----- nvinfo : EIATTR_CUDA_API_VERSION
	.align		4
        /*0000*/ 	.byte	0x04, 0x37
        /*0002*/ 	.short	(.L_16499 - .L_16498)
.L_16498:
        /*0004*/ 	.word	0x00000082


	//----- nvinfo : EIATTR_KPARAM_INFO
	.align		4
.L_16499:
        /*0008*/ 	.byte	0x04, 0x17
        /*000a*/ 	.short	(.L_16501 - .L_16500)
.L_16500:
        /*000c*/ 	.word	0x00000000
        /*0010*/ 	.short	0x0002
        /*0012*/ 	.short	0x0010
        /*0014*/ 	.byte	0x00, 0xf0, 0x21, 0x00


	//----- nvinfo : EIATTR_KPARAM_INFO
	.align		4
.L_16501:
        /*0018*/ 	.byte	0x04, 0x17
        /*001a*/ 	.short	(.L_16503 - .L_16502)
.L_16502:
        /*001c*/ 	.word	0x00000000
        /*0020*/ 	.short	0x0001
        /*0022*/ 	.short	0x0008
        /*0024*/ 	.byte	0x00, 0xf0, 0x21, 0x00


	//----- nvinfo : EIATTR_KPARAM_INFO
	.align		4
.L_16503:
        /*0028*/ 	.byte	0x04, 0x17
        /*002a*/ 	.short	(.L_16505 - .L_16504)
.L_16504:
        /*002c*/ 	.word	0x00000000
        /*0030*/ 	.short	0x0000
        /*0032*/ 	.short	0x0000
        /*0034*/ 	.byte	0x00, 0xf0, 0x21, 0x00


	//----- nvinfo : EIATTR_SPARSE_MMA_MASK
	.align		4
.L_16505:
        /*0038*/ 	.byte	0x03, 0x50
        /*003a*/ 	.short	0x0000


	//----- nvinfo : EIATTR_MAXREG_COUNT
	.align		4
        /*003c*/ 	.byte	0x03, 0x1b
        /*003e*/ 	.short	0x00ff


	//----- nvinfo : EIATTR_NUM_BARRIERS
	.align		4
        /*0040*/ 	.byte	0x02, 0x4c
        /*0042*/ 	.byte	0x01
	.zero		1


	//----- nvinfo : EIATTR_MERCURY_ISA_VERSION
	.align		4
        /*0044*/ 	.byte	0x03, 0x5f
        /*0046*/ 	.short	0x0101


	//----- nvinfo : EIATTR_COOP_GROUP_MASK_REGIDS
	.align		4
        /*0048*/ 	.byte	0x04, 0x29
        /*004a*/ 	.short	(.L_16507 - .L_16506)


	//   ....[0]....
.L_16506:
        /*004c*/ 	.word	0xffffffff


	//   ....[1]....
        /*0050*/ 	.word	0xffffffff


	//   ....[2]....
        /*0054*/ 	.word	0xffffffff


	//   ....[3]....
        /*0058*/ 	.word	0xffffffff


	//   ....[4]....
        /*005c*/ 	.word	0xffffffff


	//   ....[5]....
        /*0060*/ 	.word	0xffffffff


	//   ....[6]....
        /*0064*/ 	.word	0xffffffff


	//   ....[7]....
        /*0068*/ 	.word	0xffffffff


	//   ....[8]....
        /*006c*/ 	.word	0xffffffff


	//   ....[9]....
        /*0070*/ 	.word	0xffffffff


	//   ....[10]....
        /*0074*/ 	.word	0xffffffff


	//   ....[11]....
        /*0078*/ 	.word	0xffffffff


	//   ....[12]....
        /*007c*/ 	.word	0xffffffff


	//   ....[13]....
        /*0080*/ 	.word	0xffffffff


	//   ....[14]....
        /*0084*/ 	.word	0xffffffff


	//   ....[15]....
        /*0088*/ 	.word	0xffffffff


	//   ....[16]....
        /*008c*/ 	.word	0xffffffff


	//   ....[17]....
        /*0090*/ 	.word	0xffffffff


	//   ....[18]....
        /*0094*/ 	.word	0xffffffff


	//   ....[19]....
        /*0098*/ 	.word	0xffffffff


	//   ....[20]....
        /*009c*/ 	.word	0xffffffff


	//   ....[21]....
        /*00a0*/ 	.word	0xffffffff


	//   ....[22]....
        /*00a4*/ 	.word	0xffffffff


	//   ....[23]....
        /*00a8*/ 	.word	0xffffffff


	//   ....[24]....
        /*00ac*/ 	.word	0xffffffff


	//   ....[25]....
        /*00b0*/ 	.word	0xffffffff


	//   ....[26]....
        /*00b4*/ 	.word	0xffffffff


	//   ....[27]....
        /*00b8*/ 	.word	0xffffffff


	//   ....[28]....
        /*00bc*/ 	.word	0xffffffff


	//   ....[29]....
        /*00c0*/ 	.word	0xffffffff


	//   ....[30]....
        /*00c4*/ 	.word	0xffffffff


	//   ....[31]....
        /*00c8*/ 	.word	0xffffffff


	//   ....[32]....
        /*00cc*/ 	.word	0xffffffff


	//   ....[33]....
        /*00d0*/ 	.word	0xffffffff


	//   ....[34]....
        /*00d4*/ 	.word	0xffffffff


	//   ....[35]....
        /*00d8*/ 	.word	0xffffffff


	//   ....[36]....
        /*00dc*/ 	.word	0xffffffff


	//   ....[37]....
        /*00e0*/ 	.word	0xffffffff


	//   ....[38]....
        /*00e4*/ 	.word	0xffffffff


	//   ....[39]....
        /*00e8*/ 	.word	0xffffffff


	//   ....[40]....
        /*00ec*/ 	.word	0x0500001a


	//   ....[41]....
        /*00f0*/ 	.word	0x0500001a


	//   ....[42]....
        /*00f4*/ 	.word	0x0500001a


	//   ....[43]....
        /*00f8*/ 	.word	0x0500001a


	//   ....[44]....
        /*00fc*/ 	.word	0x0500001a


	//   ....[45]....
        /*0100*/ 	.word	0x0500001a


	//   ....[46]....
        /*0104*/ 	.word	0x0500001a


	//   ....[47]....
        /*0108*/ 	.word	0x0500001a


	//   ....[48]....
        /*010c*/ 	.word	0x0500001a


	//   ....[49]....
        /*0110*/ 	.word	0x0500001a


	//   ....[50]....
        /*0114*/ 	.word	0x0500001a


	//   ....[51]....
        /*0118*/ 	.word	0x0500001a


	//   ....[52]....
        /*011c*/ 	.word	0x0500001a


	//   ....[53]....
        /*0120*/ 	.word	0x0500001a


	//   ....[54]....
        /*0124*/ 	.word	0x0500001a


	//   ....[55]....
        /*0128*/ 	.word	0x0500001a


	//   ....[56]....
        /*012c*/ 	.word	0x0500001a


	//   ....[57]....
        /*0130*/ 	.word	0x0500001a


	//   ....[58]....
        /*0134*/ 	.word	0x0500001a


	//   ....[59]....
        /*0138*/ 	.word	0x0500001a


	//----- nvinfo : EIATTR_COOP_GROUP_INSTR_OFFSETS
	.align		4
.L_16507:
        /*013c*/ 	.byte	0x04, 0x28
        /*013e*/ 	.short	(.L_16509 - .L_16508)


	//   ....[0]....
.L_16508:
        /*0140*/ 	.word	0x00000b10


	//   ....[1]....
        /*0144*/ 	.word	0x00000b20


	//   ....[2]....
        /*0148*/ 	.word	0x00000b60


	//   ....[3]....
        /*014c*/ 	.word	0x00000b70


	//   ....[4]....
        /*0150*/ 	.word	0x00000bb0


	//   ....[5]....
        /*0154*/ 	.word	0x00000bc0


	//   ....[6]....
        /*0158*/ 	.word	0x00000c00


	//   ....[7]....
        /*015c*/ 	.word	0x00000c10


	//   ....[8]....
        /*0160*/ 	.word	0x00000c50


	//   ....[9]....
        /*0164*/ 	.word	0x00000c60


	//   ....[10]....
        /*0168*/ 	.word	0x00000e40


	//   ....[11]....
        /*016c*/ 	.word	0x00000e50


	//   ....[12]....
        /*0170*/ 	.word	0x00000e90


	//   ....[13]....
        /*0174*/ 	.word	0x00000ea0


	//   ....[14]....
        /*0178*/ 	.word	0x00000ee0


	//   ....[15]....
        /*017c*/ 	.word	0x00000ef0


	//   ....[16]....
        /*0180*/ 	.word	0x00000f30


	//   ....[17]....
        /*0184*/ 	.word	0x00000f40


	//   ....[18]....
        /*0188*/ 	.word	0x00000f80


	//   ....[19]....
        /*018c*/ 	.word	0x00000f90


	//   ....[20]....
        /*0190*/ 	.word	0x00003070


	//   ....[21]....
        /*0194*/ 	.word	0x000030f0


	//   ....[22]....
        /*0198*/ 	.word	0x00003110


	//   ....[23]....
        /*019c*/ 	.word	0x00003120


	//   ....[24]....
        /*01a0*/ 	.word	0x00003160


	//   ....[25]....
        /*01a4*/ 	.word	0x00003180


	//   ....[26]....
        /*01a8*/ 	.word	0x000031e0


	//   ....[27]....
        /*01ac*/ 	.word	0x000031f0


	//   ....[28]....
        /*01b0*/ 	.word	0x00003210


	//   ....[29]....
        /*01b4*/ 	.word	0x00003220


	//   ....[30]....
        /*01b8*/ 	.word	0x000032d0


	//   ....[31]....
        /*01bc*/ 	.word	0x000032e0


	//   ....[32]....
        /*01c0*/ 	.word	0x00003300


	//   ....[33]....
        /*01c4*/ 	.word	0x00003310


	//   ....[34]....
        /*01c8*/ 	.word	0x00003330


	//   ....[35]....
        /*01cc*/ 	.word	0x00003340


	//   ....[36]....
        /*01d0*/ 	.word	0x00003360


	//   ....[37]....
        /*01d4*/ 	.word	0x00003370


	//   ....[38]....
        /*01d8*/ 	.word	0x00003390


	//   ....[39]....
        /*01dc*/ 	.word	0x000033a0


	//   ....[40]....
        /*01e0*/ 	.word	0x00004120


	//   ....[41]....
        /*01e4*/ 	.word	0x00004170


	//   ....[42]....
        /*01e8*/ 	.word	0x00004200


	//   ....[43]....
        /*01ec*/ 	.word	0x00004250


	//   ....[44]....
        /*01f0*/ 	.word	0x000042e0


	//   ....[45]....
        /*01f4*/ 	.word	0x00004330


	//   ....[46]....
        /*01f8*/ 	.word	0x000043c0


	//   ....[47]....
        /*01fc*/ 	.word	0x00004410


	//   ....[48]....
        /*0200*/ 	.word	0x000044a0


	//   ....[49]....
        /*0204*/ 	.word	0x000044f0


	//   ....[50]....
        /*0208*/ 	.word	0x00004580


	//   ....[51]....
        /*020c*/ 	.word	0x000045d0


	//   ....[52]....
        /*0210*/ 	.word	0x00004640


	//   ....[53]....
        /*0214*/ 	.word	0x00004690


	//   ....[54]....
        /*0218*/ 	.word	0x00004700


	//   ....[55]....
        /*021c*/ 	.word	0x00004750


	//   ....[56]....
        /*0220*/ 	.word	0x000047c0


	//   ....[57]....
        /*0224*/ 	.word	0x00004810


	//   ....[58]....
        /*0228*/ 	.word	0x00004880


	//   ....[59]....
        /*022c*/ 	.word	0x000048d0


	//----- nvinfo : EIATTR_EXIT_INSTR_OFFSETS
	.align		4
.L_16509:
        /*0230*/ 	.byte	0x04, 0x1c
        /*0232*/ 	.short	(.L_16511 - .L_16510)


	//   ....[0]....
.L_16510:
        /*0234*/ 	.word	0x00003fd0


	//   ....[1]....
        /*0238*/ 	.word	0x000040c0


	//----- nvinfo : EIATTR_CRS_STACK_SIZE
	.align		4
.L_16511:
        /*023c*/ 	.byte	0x04, 0x1e
        /*023e*/ 	.short	(.L_16513 - .L_16512)
.L_16512:
        /*0240*/ 	.word	0x00000000


	//----- nvinfo : EIATTR_CBANK_PARAM_SIZE
	.align		4
.L_16513:
        /*0244*/ 	.byte	0x03, 0x19
        /*0246*/ 	.short	0x0018


	//----- nvinfo : EIATTR_PARAM_CBANK
	.align		4
        /*0248*/ 	.byte	0x04, 0x0a
        /*024a*/ 	.short	(.L_16515 - .L_16514)
	.align		4
.L_16514:
        /*024c*/ 	.word	index@(.nv.constant0._ZN2at6native43_GLOBAL__N__9ae7fba5_10_SoftMax_cu_9f978f6322cunn_SoftMaxForwardRegIdddNS1_25LogSoftMaxForwardEpilogueElLi8EEEvPT1_PKT_T3_)
        /*0250*/ 	.short	0x0210
        /*0252*/ 	.short	0x0018


	//----- nvinfo : EIATTR_SW_WAR
	.align		4
.L_16515:
        /*0254*/ 	.byte	0x04, 0x36
        /*0256*/ 	.short	(.L_16517 - .L_16516)
.L_16516:
        /*0258*/ 	.word	0x00000008
.L_16517:


//--------------------- .nv.info._ZN2at6native43_GLOBAL__N__9ae7fba5_10_SoftMax_cu_9f978f6322cunn_SoftMaxForwardRegIdddNS1_25LogSoftMaxForwardEpilogueElLi7EEEvPT1_PKT_T3_ --------------------------
	.section	.nv.info._ZN2at6native43_GLOBAL__N__9ae7fba5_10_SoftMax_cu_9f978f6322cunn_SoftMaxForwardRegIdddNS1_25LogSoftMaxForwardEpilogueElLi7EEEvPT1_PKT_T3_,"",@"SHT_CUDA_INFO"
	.sectionflags	@""
	.align	4


	//----- nvinfo : EIATTR_CUDA_API_VERSION
	.align		4
        /*0000*/ 	.byte	0x04, 0x37
        /*0002*/ 	.short	(.L_16519 - .L_16518)
.L_16518:
        /*0004*/ 	.word	0x00000082


	//----- nvinfo : EIATTR_KPARAM_INFO
	.align		4
.L_16519:
        /*0008*/ 	.byte	0x04, 0x17
        /*000a*/ 	.short	(.L_16521 - .L_16520)
.L_16520:
        /*000c*/ 	.word	0x00000000
        /*0010*/ 	.short	0x0002
        /*0012*/ 	.short	0x0010
        /*0014*/ 	.byte	0x00, 0xf0, 0x21, 0x00


	//----- nvinfo : EIATTR_KPARAM_INFO
	.align		4
.L_16521:
        /*0018*/ 	.byte	0x04, 0x17
        /*001a*/ 	.short	(.L_16523 - .L_16522)
.L_16522:
        /*001c*/ 	.word	0x00000000
        /*0020*/ 	.short	0x0001
        /*0022*/ 	.short	0x0008
        /*0024*/ 	.byte	0x00, 0xf0, 0x21, 0x00


	//----- nvinfo : EIATTR_KPARAM_INFO
	.align		4
.L_16523:
        /*0028*/ 	.byte	0x04, 0x17
        /*002a*/ 	.short	(.L_16525 - .L_16524)
.L_16524:
        /*002c*/ 	.word	0x00000000
        /*0030*/ 	.short	0x0000
        /*0032*/ 	.short	0x0000
        /*0034*/ 	.byte	0x00, 0xf0, 0x21, 0x00


	//----- nvinfo : EIATTR_SPARSE_MMA_MASK
	.align		4
.L_16525:
        /*0038*/ 	.byte	0x03, 0x50
        /*003a*/ 	.short	0x0000


	//----- nvinfo : EIATTR_MAXREG_COUNT
	.align		4
        /*003c*/ 	.byte	0x03, 0x1b
        /*003e*/ 	.short	0x00ff


	//----- nvinfo : EIATTR_NUM_BARRIERS
	.align		4
        /*0040*/ 	.byte	0x02, 0x4c
        /*0042*/ 	.byte	0x01
	.zero		1


	//----- nvinfo : EIATTR_MERCURY_ISA_VERSION
	.align		4
        /*0044*/ 	.byte	0x03, 0x5f
        /*0046*/ 	.short	0x0101


	//----- nvinfo : EIATTR_COOP_GROUP_MASK_REGIDS
	.align		4
        /*0048*/ 	.byte	0x04, 0x29
        /*004a*/ 	.short	(.L_16527 - .L_16526)


	//   ....[0]....
.L_16526:
        /*004c*/ 	.word	0xffffffff


	//   ....[1]....
        /*0050*/ 	.word	0xffffffff


	//   ....[2]....
        /*0054*/ 	.word	0xffffffff


	//   ....[3]....
        /*0058*/ 	.word	0xffffffff


	//   ....[4]....
        /*005c*/ 	.word	0xffffffff


	//   ....[5]....
        /*0060*/ 	.word	0xffffffff


	//   ....[6]....
        /*0064*/ 	.word	0xffffffff


	//   ....[7]....
        /*0068*/ 	.word	0xffffffff


	//   ....[8]....
        /*006c*/ 	.word	0xffffffff


	//   ....[9]....
        /*0070*/ 	.word	0xffffffff


	//   ....[10]....
        /*0074*/ 	.word	0xffffffff


	//   ....[11]....
        /*0078*/ 	.word	0xffffffff


	//   ....[12]....
        /*007c*/ 	.word	0xffffffff


	//   ....[13]....
        /*0080*/ 	.word	0xffffffff


	//   ....[14]....
        /*0084*/ 	.word	0xffffffff


	//   ....[15]....
        /*0088*/ 	.word	0xffffffff


	//   ....[16]....
        /*008c*/ 	.word	0xffffffff


	//   ....[17]....
        /*0090*/ 	.word	0xffffffff


	//   ....[18]....
        /*0094*/ 	.word	0xffffffff


	//   ....[19]....
        /*0098*/ 	.word	0xffffffff


	//   ....[20]....
        /*009c*/ 	.word	0xffffffff


	//   ....[21]....
        /*00a0*/ 	.word	0xffffffff


	//   ....[22]....
        /*00a4*/ 	.word	0xffffffff


	//   ....[23]....
        /*00a8*/ 	.word	0xffffffff


	//   ....[24]....
        /*00ac*/ 	.word	0xffffffff


	//   ....[25]....
        /*00b0*/ 	.word	0xffffffff


	//   ....[26]....
        /*00b4*/ 	.word	0xffffffff


	//   ....[27]....
        /*00b8*/ 	.word	0xffffffff


	//   ....[28]....
        /*00bc*/ 	.word	0xffffffff


	//   ....[29]....
        /*00c0*/ 	.word	0xffffffff


	//   ....[30]....
        /*00c4*/ 	.word	0xffffffff


	//   ....[31]....
        /*00c8*/ 	.word	0xffffffff


	//   ....[32]....
        /*00cc*/ 	.word	0xffffffff


	//   ....[33]....
        /*00d0*/ 	.word	0xffffffff


	//   ....[34]....
        /*00d4*/ 	.word	0xffffffff


	//   ....[35]....
        /*00d8*/ 	.word	0xffffffff


	//   ....[36]....
        /*00dc*/ 	.word	0xffffffff


	//   ....[37]....
        /*00e0*/ 	.word	0xffffffff


	//   ....[38]....
        /*00e4*/ 	.word	0xffffffff


	//   ....[39]....
        /*00e8*/ 	.word	0xffffffff


	//   ....[40]....
        /*00ec*/ 	.word	0x0500001a


	//   ....[41]....
        /*00f0*/ 	.word	0x0500001a


	//   ....[42]....
        /*00f4*/ 	.word	0x0500001a


	//   ....[43]....
        /*00f8*/ 	.word	0x0500001a


	//   ....[44]....
        /*00fc*/ 	.word	0x0500001a


	//   ....[45]....
        /*0100*/ 	.word	0x0500001a


	//   ....[46]....
        /*0104*/ 	.word	0x0500001a


	//   ....[47]....
        /*0108*/ 	.word	0x0500001a


	//   ....[48]....
        /*010c*/ 	.word	0x0500001a


	//   ....[49]....
        /*0110*/ 	.word	0x0500001a


	//   ....[50]....
        /*0114*/ 	.word	0x0500001a


	//   ....[51]....
        /*0118*/ 	.word	0x0500001a


	//   ....[52]....
        /*011c*/ 	.word	0x0500001a


	//   ....[53]....
        /*0120*/ 	.word	0x0500001a


	//   ....[54]....
        /*0124*/ 	.word	0x0500001a


	//   ....[55]....
        /*0128*/ 	.word	0x0500001a


	//   ....[56]....
        /*012c*/ 	.word	0x0500001a


	//   ....[57]....
        /*0130*/ 	.word	0x0500001a


	//   ....[58]....
        /*0134*/ 	.word	0x0500001a


	//   ....[59]....
        /*0138*/ 	.word	0x0500001a


	//----- nvinfo : EIATTR_COOP_GROUP_INSTR_OFFSETS
	.align		4
.L_16527:
        /*013c*/ 	.byte	0x04, 0x28
        /*013e*/ 	.short	(.L_16529 - .L_16528)


	//   ....[0]....
.L_16528:
        /*0140*/ 	.word	0x000009d0


	//   ....[1]....
        /*0144*/ 	.word	0x00000a00


	//   ....[2]....
        /*0148*/ 	.word	0x00000a40


	//   ....[3]....
        /*014c*/ 	.word	0x00000a50


	//   ....[4]....
        /*0150*/ 	.word	0x00000a90


	//   ....[5]....
        /*0154*/ 	.word	0x00000aa0


	//   ....[6]....
        /*0158*/ 	.word	0x00000af0


	//   ....[7]....
        /*015c*/ 	.word	0x00000b00


	//   ....[8]....
        /*0160*/ 	.word	0x00000b40


	//   ....[9]....
        /*0164*/ 	.word	0x00000b50


	//   ....[10]....
        /*0168*/ 	.word	0x00000ce0


	//   ....[11]....
        /*016c*/ 	.word	0x00000cf0


	//   ....[12]....
        /*0170*/ 	.word	0x00000d50


	//   ....[13]....
        /*0174*/ 	.word	0x00000d60


	//   ....[14]....
        /*0178*/ 	.word	0x00000db0


	//   ....[15]....
        /*017c*/ 	.word	0x00000dc0


	//   ....[16]....
        /*0180*/ 	.word	0x00000e20


	//   ....[17]....
        /*0184*/ 	.word	0x00000e30


	//   ....[18]....
        /*0188*/ 	.word	0x00000e80


	//   ....[19]....
        /*018c*/ 	.word	0x00000e90


	//   ....[20]....
        /*0190*/ 	.word	0x00002cd0


	//   ....[21]....
        /*0194*/ 	.word	0x00002ce0


	//   ....[22]....
        /*0198*/ 	.word	0x00002d10


	//   ....[23]....
        /*019c*/ 	.word	0x00002d20


	//   ....[24]....
        /*01a0*/ 	.word	0x00002d60


	//   ....[25]....
        /*01a4*/ 	.word	0x00002d80


	//   ....[26]....
        /*01a8*/ 	.word	0x00002da0


	//   ....[27]....
        /*01ac*/ 	.word	0x00002db0


	//   ....[28]....
        /*01b0*/ 	.word	0x00002dd0


	//   ....[29]....
        /*01b4*/ 	.word	0x00002de0


	//   ....[30]....
        /*01b8*/ 	.word	0x00002ec0


	//   ....[31]....
        /*01bc*/ 	.word	0x00002ed0


	//   ....[32]....
        /*01c0*/ 	.word	0x00002ef0


	//   ....[33]....
        /*01c4*/ 	.word	0x00002f00


	//   ....[34]....
        /*01c8*/ 	.word	0x00002f20


	//   ....[35]....
        /*01cc*/ 	.word	0x00002f30


	//   ....[36]....
        /*01d0*/ 	.word	0x00002f50


	//   ....[37]....
        /*01d4*/ 	.word	0x00002f60


	//   ....[38]....
        /*01d8*/ 	.word	0x00002f80


	//   ....[39]....
        /*01dc*/ 	.word	0x00002f90


	//   ....[40]....
        /*01e0*/ 	.word	0x00003bf0


	//   ....[41]....
        /*01e4*/ 	.word	0x00003c40


	//   ....[42]....
        /*01e8*/ 	.word	0x00003d00


	//   ....[43]....
        /*01ec*/ 	.word	0x00003d50


	//   ....[44]....
        /*01f0*/ 	.word	0x00003df0


	//   ....[45]....
        /*01f4*/ 	.word	0x00003e40


	//   ....[46]....
        /*01f8*/ 	.word	0x00003f00


	//   ....[47]....
        /*01fc*/ 	.word	0x00003f50


	//   ....[48]....
        /*0200*/ 	.word	0x00003ff0


	//   ....[49]....
        /*0204*/ 	.word	0x00004040


	//   ....[50]....
        /*0208*/ 	.word	0x000040d0


	//   ....[51]....
        /*020c*/ 	.word	0x00004120


	//   ....[52]....
        /*0210*/ 	.word	0x00004190


	//   ....[53]....
        /*0214*/ 	.word	0x000041e0


	//   ....[54]....
        /*0218*/ 	.word	0x00004250


	//   ....[55]....
        /*021c*/ 	.word	0x000042a0


	//   ....[56]....
        /*0220*/ 	.word	0x00004310


	//   ....[57]....
        /*0224*/ 	.word	0x00004360


	//   ....[58]....
        /*0228*/ 	.word	0x000043d0


	//   ....[59]....
        /*022c*/ 	.word	0x00004420


	//----- nvinfo : EIATTR_EXIT_INSTR_OFFSETS
	.align		4
.L_16529:
        /*0230*/ 	.byte	0x04, 0x1c
        /*0232*/ 	.short	(.L_16531 - .L_16530)


	//   ....[0]....
.L_16530:
        /*0234*/ 	.word	0x00003ab0


	//   ....[1]....
        /*0238*/ 	.word	0x00003b90


	//----- nvinfo : EIATTR_CRS_STACK_SIZE
	.align		4
.L_16531:
        /*023c*/ 	.byte	0x04, 0x1e
        /*023e*/ 	.short	(.L_16533 - .L_16532)
.L_16532:
        /*0240*/ 	.word	0x00000000


	//----- nvinfo : EIATTR_CBANK_PARAM_SIZE
	.align		4
.L_16533:
        /*0244*/ 	.byte	0x03, 0x19
        /*0246*/ 	.short	0x0018


	//----- nvinfo : EIATTR_PARAM_CBANK
	.align		4
        /*0248*/ 	.byte	0x04, 0x0a
        /*024a*/ 	.short	(.L_16535 - .L_16534)
	.align		4
.L_16534:
        /*024c*/ 	.word	index@(.nv.constant0._ZN2at6native43_GLOBAL__N__9ae7fba5_10_SoftMax_cu_9f978f6322cunn_SoftMaxForwardRegIdddNS1_25LogSoftMaxForwardEpilogueElLi7EEEvPT1_PKT_T3_)
        /*0250*/ 	.short	0x0210
        /*0252*/ 	.short	0x0018


	//----- nvinfo : EIATTR_SW_WAR
	.align		4
.L_16535:
        /*0254*/ 	.byte	0x04, 0x36
        /*0256*/ 	.short	(.L_16537 - .L_16536)
.L_16536:
        /*0258*/ 	.word	0x00000008
.L_16537:


//--------------------- .nv.info._ZN2at6native43_GLOBAL__N__9ae7fba5_10_SoftMax_cu_9f978f6322cunn_SoftMaxForwardRegIdddNS1_25LogSoftMaxForwardEpilogueElLi6EEEvPT1_PKT_T3_ --------------------------
	.section	.nv.info._ZN2at6native43_GLOBAL__N__9ae7fba5_10_SoftMax_cu_9f978f6322cunn_SoftMaxForwardRegIdddNS1_25LogSoftMaxForwardEpilogueElLi6EEEvPT1_PKT_T3_,"",@"SHT_CUDA_INFO"
	.sectionflags	@""
	.align	4


	//----- nvinfo : EIATTR_CUDA_API_VERSION
	.align		4
        /*0000*/ 	.byte	0x04, 0x37
        /*0002*/ 	.short	(.L_16539 - .L_16538)
.L_16538:
        /*0004*/ 	.word	0x00000082


	//----- nvinfo : EIATTR_KPARAM_INFO
	.align		4
.L_16539:
        /*0008*/ 	.byte	0x04, 0x17
        /*000a*/ 	.short	(.L_16541 - .L_16540)
.L_16540:
        /*000c*/ 	.word	0x00000000
        /*0010*/ 	.short	0x0002
        /*0012*/ 	.short	0x0010
        /*0014*/ 	.byte	0x00, 0xf0, 0x21, 0x00


	//----- nvinfo : EIATTR_KPARAM_INFO
	.align		4
.L_16541:
        /*0018*/ 	.byte	0x04, 0x17
        /*001a*/ 	.short	(.L_16543 - .L_16542)
.L_16542:
        /*001c*/ 	.word	0x00000000
        /*0020*/ 	.short	0x0001
        /*0022*/ 	.short	0x0008
        /*0024*/ 	.byte	0x00, 0xf0, 0x21, 0x00


	//----- nvinfo : EIATTR_KPARAM_INFO
	.align		4
.L_16543:
        /*0028*/ 	.byte	0x04, 0x17
        /*002a*/ 	.short	(.L_16545 - .L_16544)
.L_16544:
        /*002c*/ 	.word	0x00000000
        /*0030*/ 	.short	0x0000
        /*0032*/ 	.short	0x0000
        /*0034*/ 	.byte	0x00, 0xf0, 0x21, 0x00


	//----- nvinfo : EIATTR_SPARSE_MMA_MASK
	.align		4
.L_16545:
        /*0038*/ 	.byte	0x03, 0x50
        /*003a*/ 	.short	0x0000


	//----- nvinfo : EIATTR_MAXREG_COUNT
	.align		4
        /*003c*/ 	.byte	0x03, 0x1b
        /*003e*/ 	.short	0x00ff


	//----- nvinfo : EIATTR_NUM_BARRIERS
	.align		4
        /*0040*/ 	.byte	0x02, 0x4c
        /*0042*/ 	.byte	0x01
	.zero		1


	//----- nvinfo : EIATTR_MERCURY_ISA_VERSION
	.align		4
        /*0044*/ 	.byte	0x03, 0x5f
        /*0046*/ 	.short	0x0101


	//----- nvinfo : EIATTR_COOP_GROUP_MASK_REGIDS
	.align		4
        /*0048*/ 	.byte	0x04, 0x29
        /*004a*/ 	.short	(.L_16547 - .L_16546)


	//   ....[0]....
.L_16546:
        /*004c*/ 	.word	0xffffffff


	//   ....[1]....
        /*0050*/ 	.word	0xffffffff


	//   ....[2]....
        /*0054*/ 	.word	0xffffffff


	//   ....[3]....
        /*0058*/ 	.word	0xffffffff


	//   ....[4]....
        /*005c*/ 	.word	0xffffffff


	//   ....[5]....
        /*0060*/ 	.word	0xffffffff


	//   ....[6]....
        /*0064*/ 	.word	0xffffffff


	//   ....[7]....
        /*0068*/ 	.word	0xffffffff


	//   ....[8]....
        /*006c*/ 	.word	0xffffffff


	//   ....[9]....
        /*0070*/ 	.word	0xffffffff


	//   ....[10]....
        /*0074*/ 	.word	0xffffffff


	//   ....[11]....
        /*0078*/ 	.word	0xffffffff


	//   ....[12]....
        /*007c*/ 	.word	0xffffffff


	//   ....[13]....
        /*0080*/ 	.word	0xffffffff


	//   ....[14]....
        /*0084*/ 	.word	0xffffffff


	//   ....[15]....
        /*0088*/ 	.word	0xffffffff


	//   ....[16]....
        /*008c*/ 	.word	0xffffffff


	//   ....[17]....
        /*0090*/ 	.word	0xffffffff


	//   ....[18]....
        /*0094*/ 	.word	0xffffffff


	//   ....[19]....
        /*0098*/ 	.word	0xffffffff


	//   ....[20]....
        /*009c*/ 	.word	0xffffffff


	//   ....[21]....
        /*00a0*/ 	.word	0xffffffff


	//   ....[22]....
        /*00a4*/ 	.word	0xffffffff


	//   ....[23]....
        /*00a8*/ 	.word	0xffffffff


	//   ....[24]....
        /*00ac*/ 	.word	0xffffffff


	//   ....[25]....
        /*00b0*/ 	.word	0xffffffff


	//   ....[26]....
        /*00b4*/ 	.word	0xffffffff


	//   ....[27]....
        /*00b8*/ 	.word	0xffffffff


	//   ....[28]....
        /*00bc*/ 	.word	0xffffffff


	//   ....[29]....
        /*00c0*/ 	.word	0xffffffff


	//   ....[30]....
        /*00c4*/ 	.word	0xffffffff


	//   ....[31]....
        /*00c8*/ 	.word	0xffffffff


	//   ....[32]....
        /*00cc*/ 	.word	0xffffffff


	//   ....[33]....
        /*00d0*/ 	.word	0xffffffff


	//   ....[34]....
        /*00d4*/ 	.word	0xffffffff


	//   ....[35]....
        /*00d8*/ 	.word	0xffffffff


	//   ....[36]....
        /*00dc*/ 	.word	0xffffffff


	//   ....[37]....
        /*00e0*/ 	.word	0xffffffff


	//   ....[38]....
        /*00e4*/ 	.word	0xffffffff


	//   ....[39]....
        /*00e8*/ 	.word	0xffffffff


	//   ....[40]....
        /*00ec*/ 	.word	0x05000016


	//   ....[41]....
        /*00f0*/ 	.word	0x05000016


	//   ....[42]....
        /*00f4*/ 	.word	0x05000016


	//   ....[43]....
        /*00f8*/ 	.word	0x05000016


	//   ....[44]....
        /*00fc*/ 	.word	0x05000016


	//   ....[45]....
        /*0100*/ 	.word	0x05000016


	//   ....[46]....
        /*0104*/ 	.word	0x05000016


	//   ....[47]....
        /*0108*/ 	.word	0x05000016


	//   ....[48]....
        /*010c*/ 	.word	0x05000016


	//   ....[49]....
        /*0110*/ 	.word	0x05000016


	//   ....[50]....
        /*0114*/ 	.word	0x05000016


	//   ....[51]....
        /*0118*/ 	.word	0x05000016


	//   ....[52]....
        /*011c*/ 	.word	0x05000016


	//   ....[53]....
        /*0120*/ 	.word	0x05000016


	//   ....[54]....
        /*0124*/ 	.word	0x05000016


	//   ....[55]....
        /*0128*/ 	.word	0x05000016


	//   ....[56]....
        /*012c*/ 	.word	0x05000016


	//   ....[57]....
        /*0130*/ 	.word	0x05000016


	//   ....[58]....
        /*0134*/ 	.word	0x05000016


	//   ....[59]....
        /*0138*/ 	.word	0x05000016


	//----- nvinfo : EIATTR_COOP_GROUP_INSTR_OFFSETS
	.align		4
.L_16547:
        /*013c*/ 	.byte	0x04, 0x28
        /*013e*/ 	.short	(.L_16549 - .L_16548)


	//   ....[0]....
.L_16548:
        /*0140*/ 	.word	0x00000870


	//   ....[1]....
        /*0144*/ 	.word	0x00000880


	//   ....[2]....
        /*0148*/ 	.word	0x000008c0


	//   ....[3]....
        /*014c*/ 	.word	0x000008d0


	//   ....[4]....
        /*0150*/ 	.word	0x00000920


	//   ....[5]....
        /*0154*/ 	.word	0x00000930


	//   ....[6]....
        /*0158*/ 	.word	0x00000970


	//   ....[7]....
        /*015c*/ 	.word	0x00000980


	//   ....[8]....
        /*0160*/ 	.word	0x000009c0


	//   ....[9]....
        /*0164*/ 	.word	0x000009d0


	//   ....[10]....
        /*0168*/ 	.word	0x00000b80


	//   ....[11]....
        /*016c*/ 	.word	0x00000b90


	//   ....[12]....
        /*0170*/ 	.word	0x00000bd0


	//   ....[13]....
        /*0174*/ 	.word	0x00000be0


	//   ....[14]....
        /*0178*/ 	.word	0x00000c20


	//   ....[15]....
        /*017c*/ 	.word	0x00000c30


	//   ....[16]....
        /*0180*/ 	.word	0x00000c70


	//   ....[17]....
        /*0184*/ 	.word	0x00000c80


	//   ....[18]....
        /*0188*/ 	.word	0x00000cc0


	//   ....[19]....
        /*018c*/ 	.word	0x00000cd0


	//   ....[20]....
        /*0190*/ 	.word	0x00002630


	//   ....[21]....
        /*0194*/ 	.word	0x000026b0


	//   ....[22]....
        /*0198*/ 	.word	0x000026d0


	//   ....[23]....
        /*019c*/ 	.word	0x000026e0


	//   ....[24]....
        /*01a0*/ 	.word	0x00002720


	//   ....[25]....
        /*01a4*/ 	.word	0x00002740


	//   ....[26]....
        /*01a8*/ 	.word	0x00002780


	//   ....[27]....
        /*01ac*/ 	.word	0x000027a0


	//   ....[28]....
        /*01b0*/ 	.word	0x000027e0


	//   ....[29]....
        /*01b4*/ 	.word	0x000027f0


	//   ....[30]....
        /*01b8*/ 	.word	0x00002890


	//   ....[31]....
        /*01bc*/ 	.word	0x000028a0


	//   ....[32]....
        /*01c0*/ 	.word	0x000028c0


	//   ....[33]....
        /*01c4*/ 	.word	0x000028d0


	//   ....[34]....
        /*01c8*/ 	.word	0x000028f0


	//   ....[35]....
        /*01cc*/ 	.word	0x00002900


	//   ....[36]....
        /*01d0*/ 	.word	0x00002920


	//   ....[37]....
        /*01d4*/ 	.word	0x00002930


	//   ....[38]....
        /*01d8*/ 	.word	0x00002950


	//   ....[39]....
        /*01dc*/ 	.word	0x00002960


	//   ....[40]....
        /*01e0*/ 	.word	0x00003490


	//   ....[41]....
        /*01e4*/ 	.word	0x000034e0


	//   ....[42]....
        /*01e8*/ 	.word	0x00003570


	//   ....[43]....
        /*01ec*/ 	.word	0x000035c0


	//   ....[44]....
        /*01f0*/ 	.word	0x00003650


	//   ....[45]....
        /*01f4*/ 	.word	0x000036a0


	//   ....[46]....
        /*01f8*/ 	.word	0x00003730


	//   ....[47]....
        /*01fc*/ 	.word	0x00003780


	//   ....[48]....
        /*0200*/ 	.word	0x00003810


	//   ....[49]....
        /*0204*/ 	.word	0x00003860


	//   ....[50]....
        /*0208*/ 	.word	0x000038f0


	//   ....[51]....
        /*020c*/ 	.word	0x00003940


	//   ....[52]....
        /*0210*/ 	.word	0x000039b0


	//   ....[53]....
        /*0214*/ 	.word	0x00003a00


	//   ....[54]....
        /*0218*/ 	.word	0x00003a70


	//   ....[55]....
        /*021c*/ 	.word	0x00003ac0


	//   ....[56]....
        /*0220*/ 	.word	0x00003b30


	//   ....[57]....
        /*0224*/ 	.word	0x00003b80


	//   ....[58]....
        /*0228*/ 	.word	0x00003bf0


	//   ....[59]....
        /*022c*/ 	.word	0x00003c40


	//----- nvinfo : EIATTR_EXIT_INSTR_OFFSETS
	.align		4
.L_16549:
        /*0230*/ 	.byte	0x04, 0x1c
        /*0232*/ 	.short	(.L_16551 - .L_16550)


	//   ....[0]....
.L_16550:
        /*0234*/ 	.word	0x00003350


	//   ....[1]....
        /*0238*/ 	.word	0x00003430


	//----- nvinfo : EIATTR_CRS_STACK_SIZE
	.align		4
.L_16551:
        /*023c*/ 	.byte	0x04, 0x1e
        /*023e*/ 	.short	(.L_16553 - .L_16552)
.L_16552:
        /*0240*/ 	.word	0x00000000


	//----- nvinfo : EIATTR_CBANK_PARAM_SIZE
	.align		4
.L_16553:
        /*0244*/ 	.byte	0x03, 0x19
        /*0246*/ 	.short	0x0018


	//----- nvinfo : EIATTR_PARAM_CBANK
	.align		4
        /*0248*/ 	.byte	0x04, 0x0a
        /*024a*/ 	.short	(.L_16555 - .L_16554)
	.align		4
.L_16554:
        /*024c*/ 	.word	index@(.nv.constant0._ZN2at6native43_GLOBAL__N__9ae7fba5_10_SoftMax_cu_9f978f6322cunn_SoftMaxForwardRegIdddNS1_25LogSoftMaxForwardEpilogueElLi6EEEvPT1_PKT_T3_)
        /*0250*/ 	.short	0x0210
        /*0252*/ 	.short	0x0018


	//----- nvinfo : EIATTR_SW_WAR
	.align		4
.L_16555:
        /*0254*/ 	.byte	0x04, 0x36
        /*0256*/ 	.short	(.L_16557 - .L_16556)
.L_16556:
        /*0258*/ 	.word	0x00000008
.L_16557:


//--------------------- .nv.info._ZN2at6native43_GLOBAL__N__9ae7fba5_10_SoftMax_cu_9f978f6322cunn_SoftMaxForwardRegIdddNS1_25LogSoftMaxForwardEpilogueElLi5EEEvPT1_PKT_T3_ --------------------------
	.section	.nv.info._ZN2at6native43_GLOBAL__N__9ae7fba5_10_SoftMax_cu_9f978f6322cunn_SoftMaxForwardRegIdddNS1_25LogSoftMaxForwardEpilogueElLi5EEEvPT1_PKT_T3_,"",@"SHT_CUDA_INFO"
	.sectionflags	@""
	.align	4


	//----- nvinfo : EIATTR_CUDA_API_VERSION
	.align		4
        /*0000*/ 	.byte	0x04, 0x37
        /*0002*/ 	.short	(.L_16559 - .L_16558)
.L_16558:
        /*0004*/ 	.word	0x00000082


	//----- nvinfo : EIATTR_KPARAM_INFO
	.align		4
.L_16559:
        /*0008*/ 	.byte	0x04, 0x17
        /*000a*/ 	.short	(.L_16561 - .L_16560)
.L_16560:
        /*000c*/ 	.word	0x00000000
        /*0010*/ 	.short	0x0002
        /*0012*/ 	.short	0x0010
        /*0014*/ 	.byte	0x00, 0xf0, 0x21, 0x00


	//----- nvinfo : EIATTR_KPARAM_INFO
	.align		4
.L_16561:
        /*0018*/ 	.byte	0x04, 0x17
        /*001a*/ 	.short	(.L_16563 - .L_16562)
.L_16562:
        /*001c*/ 	.word	0x00000000
        /*0020*/ 	.short	0x0001
        /*0022*/ 	.short	0x0008
        /*0024*/ 	.byte	0x00, 0xf0, 0x21, 0x00


	//----- nvinfo : EIATTR_KPARAM_INFO
	.align		4
.L_16563:
        /*0028*/ 	.byte	0x04, 0x17
        /*002a*/ 	.short	(.L_16565 - .L_16564)
.L_16564:
        /*002c*/ 	.word	0x00000000
        /*0030*/ 	.short	0x0000
        /*0032*/ 	.short	0x0000
        /*0034*/ 	.byte	0x00, 0xf0, 0x21, 0x00


	//----- nvinfo : EIATTR_SPARSE_MMA_MASK
	.align		4
.L_16565:
        /*0038*/ 	.byte	0x03, 0x50
        /*003a*/ 	.short	0x0000


	//----- nvinfo : EIATTR_MAXREG_COUNT
	.align		4
        /*003c*/ 	.byte	0x03, 0x1b
        /*003e*/ 	.short	0x00ff


	//----- nvinfo : EIATTR_NUM_BARRIERS
	.align		4
        /*0040*/ 	.byte	0x02, 0x4c
        /*0042*/ 	.byte	0x01
	.zero		1


	//----- nvinfo : EIATTR_MERCURY_ISA_VERSION
	.align		4
        /*0044*/ 	.byte	0x03, 0x5f
        /*0046*/ 	.short	0x0101


	//----- nvinfo : EIATTR_COOP_GROUP_MASK_REGIDS
	.align		4
        /*0048*/ 	.byte	0x04, 0x29
        /*004a*/ 	.short	(.L_16567 - .L_16566)


	//   ....[0]....
.L_16566:
        /*004c*/ 	.word	0xffffffff


	//   ....[1]....
        /*0050*/ 	.word	0xffffffff


	//   ....[2]....
        /*0054*/ 	.word	0xffffffff


	//   ....[3]....
        /*0058*/ 	.word	0xffffffff


	//   ....[4]....
        /*005c*/ 	.word	0xffffffff


	//   ....[5]....
        /*0060*/ 	.word	0xffffffff


	//   ....[6]....
        /*0064*/ 	.word	0xffffffff


	//   ....[7]....
        /*0068*/ 	.word	0xffffffff


	//   ....[8]....
        /*006c*/ 	.word	0xffffffff


	//   ....[9]....
        /*0070*/ 	.word	0xffffffff


	//   ....[10]....
        /*0074*/ 	.word	0xffffffff


	//   ....[11]....
        /*0078*/ 	.word	0xffffffff


	//   ....[12]....
        /*007c*/ 	.word	0xffffffff


	//   ....[13]....
        /*0080*/ 	.word	0xffffffff


	//   ....[14]....
        /*0084*/ 	.word	0xffffffff


	//   ....[15]....
        /*0088*/ 	.word	0xffffffff


	//   ....[16]....
        /*008c*/ 	.word	0xffffffff


	//   ....[17]....
        /*0090*/ 	.word	0xffffffff


	//   ....[18]....
        /*0094*/ 	.word	0xffffffff


	//   ....[19]....
        /*0098*/ 	.word	0xffffffff


	//   ....[20]....
        /*009c*/ 	.word	0xffffffff


	//   ....[21]....
        /*00a0*/ 	.word	0xffffffff


	//   ....[22]....
        /*00a4*/ 	.word	0xffffffff


	//   ....[23]....
        /*00a8*/ 	.word	0xffffffff


	//   ....[24]....
        /*00ac*/ 	.word	0xffffffff


	//   ....[25]....
        /*00b0*/ 	.word	0xffffffff


	//   ....[26]....
        /*00b4*/ 	.word	0xffffffff


	//   ....[27]....
        /*00b8*/ 	.word	0xffffffff


	//   ....[28]....
        /*00bc*/ 	.word	0xffffffff


	//   ....[29]....
        /*00c0*/ 	.word	0xffffffff


	//   ....[30]....
        /*00c4*/ 	.word	0xffffffff


	//   ....[31]....
        /*00c8*/ 	.word	0xffffffff


	//   ....[32]....
        /*00cc*/ 	.word	0xffffffff


	//   ....[33]....
        /*00d0*/ 	.word	0xffffffff


	//   ....[34]....
        /*00d4*/ 	.word	0xffffffff


	//   ....[35]....
        /*00d8*/ 	.word	0xffffffff


	//   ....[36]....
        /*00dc*/ 	.word	0xffffffff


	//   ....[37]....
        /*00e0*/ 	.word	0xffffffff


	//   ....[38]....
        /*00e4*/ 	.word	0xffffffff


	//   ....[39]....
        /*00e8*/ 	.word	0xffffffff


	//   ....[40]....
        /*00ec*/ 	.word	0x05000002


	//   ....[41]....
        /*00f0*/ 	.word	0x05000002


	//   ....[42]....
        /*00f4*/ 	.word	0x05000002


	//   ....[43]....
        /*00f8*/ 	.word	0x05000002


	//   ....[44]....
        /*00fc*/ 	.word	0x05000002


	//   ....[45]....
        /*0100*/ 	.word	0x05000002


	//   ....[46]....
        /*0104*/ 	.word	0x05000002


	//   ....[47]....
        /*0108*/ 	.word	0x05000002


	//   ....[48]....
        /*010c*/ 	.word	0x05000002


	//   ....[49]....
        /*0110*/ 	.word	0x05000002


	//   ....[50]....
        /*0114*/ 	.word	0x05000002


	//   ....[51]....
        /*0118*/ 	.word	0x05000002


	//   ....[52]....
        /*011c*/ 	.word	0x05000002


	//   ....[53]....
        /*0120*/ 	.word	0x05000002


	//   ....[54]....
        /*0124*/ 	.word	0x05000002


	//   ....[55]....
        /*0128*/ 	.word	0x05000002


	//   ....[56]....
        /*012c*/ 	.word	0x05000002


	//   ....[57]....
        /*0130*/ 	.word	0x05000002


	//   ....[58]....
        /*0134*/ 	.word	0x05000002


	//   ....[59]....
        /*0138*/ 	.word	0x05000002


	//----- nvinfo : EIATTR_COOP_GROUP_INSTR_OFFSETS
	.align		4
.L_16567:
        /*013c*/ 	.byte	0x04, 0x28
        /*013e*/ 	.short	(.L_16569 - .L_16568)


	//   ....[0]....
.L_16568:
        /*0140*/ 	.word	0x00000710


	//   ....[1]....
        /*0144*/ 	.word	0x00000720


	//   ....[2]....
        /*0148*/ 	.word	0x00000760


	//   ....[3]....
        /*014c*/ 	.word	0x00000770


	//   ....[4]....
        /*0150*/ 	.word	0x000007b0


	//   ....[5]....
        /*0154*/ 	.word	0x000007c0


	//   ....[6]....
        /*0158*/ 	.word	0x00000800


	//   ....[7]....
        /*015c*/ 	.word	0x00000810


	//   ....[8]....
        /*0160*/ 	.word	0x00000880


	//   ....[9]....
        /*0164*/ 	.word	0x00000890


	//   ....[10]....
        /*0168*/ 	.word	0x00000a10


	//   ....[11]....
        /*016c*/ 	.word	0x00000a20


	//   ....[12]....
        /*0170*/ 	.word	0x00000a80


	//   ....[13]....
        /*0174*/ 	.word	0x00000a90


	//   ....[14]....
        /*0178*/ 	.word	0x00000af0


	//   ....[15]....
        /*017c*/ 	.word	0x00000b10


	//   ....[16]....
        /*0180*/ 	.word	0x00000b60


	//   ....[17]....
        /*0184*/ 	.word	0x00000b70


	//   ....[18]....
        /*0188*/ 	.word	0x00000bb0


	//   ....[19]....
        /*018c*/ 	.word	0x00000bc0


	//   ....[20]....
        /*0190*/ 	.word	0x00002110


	//   ....[21]....
        /*0194*/ 	.word	0x00002150


	//   ....[22]....
        /*0198*/ 	.word	0x00002170


	//   ....[23]....
        /*019c*/ 	.word	0x00002180


	//   ....[24]....
        /*01a0*/ 	.word	0x000021c0


	//   ....[25]....
        /*01a4*/ 	.word	0x000021e0


	//   ....[26]....
        /*01a8*/ 	.word	0x00002250


	//   ....[27]....
        /*01ac*/ 	.word	0x00002260


	//   ....[28]....
        /*01b0*/ 	.word	0x00002280


	//   ....[29]....
        /*01b4*/ 	.word	0x00002290


	//   ....[30]....
        /*01b8*/ 	.word	0x00002320


	//   ....[31]....
        /*01bc*/ 	.word	0x00002330


	//   ....[32]....
        /*01c0*/ 	.word	0x00002350


	//   ....[33]....
        /*01c4*/ 	.word	0x00002360


	//   ....[34]....
        /*01c8*/ 	.word	0x00002380


	//   ....[35]....
        /*01cc*/ 	.word	0x00002390


	//   ....[36]....
        /*01d0*/ 	.word	0x000023b0


	//   ....[37]....
        /*01d4*/ 	.word	0x000023c0


	//   ....[38]....
        /*01d8*/ 	.word	0x000023e0


	//   ....[39]....
        /*01dc*/ 	.word	0x000023f0


	//   ....[40]....
        /*01e0*/ 	.word	0x00002e20


	//   ....[41]....
        /*01e4*/ 	.word	0x00002e80


	//   ....[42]....
        /*01e8*/ 	.word	0x00002f50


	//   ....[43]....
        /*01ec*/ 	.word	0x00002fb0


	//   ....[44]....
        /*01f0*/ 	.word	0x00003090


	//   ....[45]....
        /*01f4*/ 	.word	0x000030f0


	//   ....[46]....
        /*01f8*/ 	.word	0x000031a0


	//   ....[47]....
        /*01fc*/ 	.word	0x00003200


	//   ....[48]....
        /*0200*/ 	.word	0x000032a0


	//   ....[49]....
        /*0204*/ 	.word	0x00003300


	//   ....[50]....
        /*0208*/ 	.word	0x00003390


	//   ....[51]....
        /*020c*/ 	.word	0x000033f0


	//   ....[52]....
        /*0210*/ 	.word	0x00003470


	//   ....[53]....
        /*0214*/ 	.word	0x000034d0


	//   ....[54]....
        /*0218*/ 	.word	0x00003550


	//   ....[55]....
        /*021c*/ 	.word	0x000035b0


	//   ....[56]....
        /*0220*/ 	.word	0x00003630


	//   ....[57]....
        /*0224*/ 	.word	0x00003690


	//   ....[58]....
        /*0228*/ 	.word	0x00003710


	//   ....[59]....
        /*022c*/ 	.word	0x00003770


	//----- nvinfo : EIATTR_EXIT_INSTR_OFFSETS
	.align		4
.L_16569:
        /*0230*/ 	.byte	0x04, 0x1c
        /*0232*/ 	.short	(.L_16571 - .L_16570)


	//   ....[0]....
.L_16570:
        /*0234*/ 	.word	0x00002cf0


	//   ....[1]....
        /*0238*/ 	.word	0x00002dc0


	//----- nvinfo : EIATTR_CRS_STACK_SIZE
	.align		4
.L_16571:
        /*023c*/ 	.byte	0x04, 0x1e
        /*023e*/ 	.short	(.L_16573 - .L_16572)
.L_16572:
        /*0240*/ 	.word	0x00000000


	//----- nvinfo : EIATTR_CBANK_PARAM_SIZE
	.align		4
.L_16573:
        /*0244*/ 	.byte	0x03, 0x19
        /*0246*/ 	.short	0x0018


	//----- nvinfo : EIATTR_PARAM_CBANK
	.align		4
        /*0248*/ 	.byte	0x04, 0x0a
        /*024a*/ 	.short	(.L_16575 - .L_16574)
	.align		4
.L_16574:
        /*024c*/ 	.word	index@(.nv.constant0._ZN2at6native43_GLOBAL__N__9ae7fba5_10_SoftMax_cu_9f978f6322cunn_SoftMaxForwardRegIdddNS1_25LogSoftMaxForwardEpilogueElLi5EEEvPT1_PKT_T3_)
        /*0250*/ 	.short	0x0210
        /*0252*/ 	.short	0x0018


	//----- nvinfo : EIATTR_SW_WAR
	.align		4
.L_16575:
        /*0254*/ 	.byte	0x04, 0x36
        /*0256*/ 	.short	(.L_16577 - .L_16576)
.L_16576:
        /*0258*/ 	.word	0x00000008
.L_16577:


//--------------------- .nv.info._ZN2at6native43_GLOBAL__N__9ae7fba5_10_SoftMax_cu_9f978f6322cunn_SoftMaxForwardRegIdddNS1_25LogSoftMaxForwardEpilogueElLi4EEEvPT1_PKT_T3_ --------------------------
	.section	.nv.info._ZN2at6native43_GLOBAL__N__9ae7fba5_10_SoftMax_cu_9f978f6322cunn_SoftMaxForwardRegIdddNS1_25LogSoftMaxForwardEpilogueElLi4EEEvPT1_PKT_T3_,"",@"SHT_CUDA_INFO"
	.sectionflags	@""
	.align	4


	//----- nvinfo : EIATTR_CUDA_API_VERSION
	.align		4
        /*0000*/ 	.byte	0x04, 0x37
        /*0002*/ 	.short	(.L_16579 - .L_16578)
.L_16578:
        /*0004*/ 	.word	0x00000082


	//----- nvinfo : EIATTR_KPARAM_INFO
	.align		4
.L_16579:
        /*0008*/ 	.byte	0x04, 0x17
        /*000a*/ 	.short	(.L_16581 - .L_16580)
.L_16580:
        /*000c*/ 	.word	0x00000000
        /*0010*/ 	.short	0x0002
        /*0012*/ 	.short	0x0010
        /*0014*/ 	.byte	0x00, 0xf0, 0x21, 0x00


	//----- nvinfo : EIATTR_KPARAM_INFO
	.align		4
.L_16581:
        /*0018*/ 	.byte	0x04, 0x17
        /*001a*/ 	.short	(.L_16583 - .L_16582)
.L_16582:
        /*001c*/ 	.word	0x00000000
        /*0020*/ 	.short	0x0001
        /*0022*/ 	.short	0x0008
        /*0024*/ 	.byte	0x00, 0xf0, 0x21, 0x00


	//----- nvinfo : EIATTR_KPARAM_INFO
	.align		4
.L_16583:
        /*0028*/ 	.byte	0x04, 0x17
        /*002a*/ 	.short	(.L_16585 - .L_16584)
.L_16584:
        /*002c*/ 	.word	0x00000000
        /*0030*/ 	.short	0x0000
        /*0032*/ 	.short	0x0000
        /*0034*/ 	.byte	0x00, 0xf0, 0x21, 0x00


	//----- nvinfo : EIATTR_SPARSE_MMA_MASK
	.align		4
.L_16585:
        /*0038*/ 	.byte	0x03, 0x50
        /*003a*/ 	.short	0x0000


	//----- nvinfo : EIATTR_MAXREG_COUNT
	.align		4
        /*003c*/ 	.byte	0x03, 0x1b
        /*003e*/ 	.short	0x00ff


	//----- nvinfo : EIATTR_NUM_BARRIERS
	.align		4
        /*0040*/ 	.byte	0x02, 0x4c
        /*0042*/ 	.byte	0x01
	.zero		1


	//----- nvinfo : EIATTR_MERCURY_ISA_VERSION
	.align		4
        /*0044*/ 	.byte	0x03, 0x5f
        /*0046*/ 	.short	0x0101


	//----- nvinfo : EIATTR_COOP_GROUP_MASK_REGIDS
	.align		4
        /*0048*/ 	.byte	0x04, 0x29
        /*004a*/ 	.short	(.L_16587 - .L_16586)


	//   ....[0]....
.L_16586:
        /*004c*/ 	.word	0xffffffff


	//   ....[1]....
        /*0050*/ 	.word	0xffffffff


	//   ....[2]....
        /*0054*/ 	.word	0xffffffff


	//   ....[3]....
        /*0058*/ 	.word	0xffffffff


	//   ....[4]....
        /*005c*/ 	.word	0xffffffff


	//   ....[5]....
        /*0060*/ 	.word	0xffffffff


	//   ....[6]....
        /*0064*/ 	.word	0xffffffff


	//   ....[7]....
        /*0068*/ 	.word	0xffffffff


	//   ....[8]....
        /*006c*/ 	.word	0xffffffff


	//   ....[9]....
        /*0070*/ 	.word	0xffffffff


	//   ....[10]....
        /*0074*/ 	.word	0xffffffff


	//   ....[11]....
        /*0078*/ 	.word	0xffffffff


	//   ....[12]....
        /*007c*/ 	.word	0xffffffff


	//   ....[13]....
        /*0080*/ 	.word	0xffffffff


	//   ....[14]....
        /*0084*/ 	.word	0xffffffff


	//   ....[15]....
        /*0088*/ 	.word	0xffffffff


	//   ....[16]....
        /*008c*/ 	.word	0xffffffff


	//   ....[17]....
        /*0090*/ 	.word	0xffffffff


	//   ....[18]....
        /*0094*/ 	.word	0xffffffff


	//   ....[19]....
        /*0098*/ 	.word	0xffffffff


	//   ....[20]....
        /*009c*/ 	.word	0xffffffff


	//   ....[21]....
        /*00a0*/ 	.word	0xffffffff


	//   ....[22]....
        /*00a4*/ 	.word	0xffffffff


	//   ....[23]....
        /*00a8*/ 	.word	0xffffffff


	//   ....[24]....
        /*00ac*/ 	.word	0xffffffff


	//   ....[25]....
        /*00b0*/ 	.word	0xffffffff


	//   ....[26]....
        /*00b4*/ 	.word	0xffffffff


	//   ....[27]....
        /*00b8*/ 	.word	0xffffffff


	//   ....[28]....
        /*00bc*/ 	.word	0xffffffff


	//   ....[29]....
        /*00c0*/ 	.word	0xffffffff


	//   ....[30]....
        /*00c4*/ 	.word	0xffffffff


	//   ....[31]....
        /*00c8*/ 	.word	0xffffffff


	//   ....[32]....
        /*00cc*/ 	.word	0xffffffff


	//   ....[33]....
        /*00d0*/ 	.word	0xffffffff


	//   ....[34]....
        /*00d4*/ 	.word	0xffffffff


	//   ....[35]....
        /*00d8*/ 	.word	0xffffffff


	//   ....[36]....
        /*00dc*/ 	.word	0xffffffff


	//   ....[37]....
        /*00e0*/ 	.word	0xffffffff


	//   ....[38]....
        /*00e4*/ 	.word	0xffffffff


	//   ....[39]....
        /*00e8*/ 	.word	0xffffffff


	//   ....[40]....
        /*00ec*/ 	.word	0x05000012


	//   ....[41]....
        /*00f0*/ 	.word	0x05000012


	//   ....[42]....
        /*00f4*/ 	.word	0x05000012


	//   ....[43]....
        /*00f8*/ 	.word	0x05000012


	//   ....[44]....
        /*00fc*/ 	.word	0x05000012


	//   ....[45]....
        /*0100*/ 	.word	0x05000012


	//   ....[46]....
        /*0104*/ 	.word	0x05000012


	//   ....[47]....
        /*0108*/ 	.word	0x05000012


	//   ....[48]....
        /*010c*/ 	.word	0x05000012


	//   ....[49]....
        /*0110*/ 	.word	0x05000012


	//   ....[50]....
        /*0114*/ 	.word	0x05000012


	//   ....[51]....
        /*0118*/ 	.word	0x05000012


	//   ....[52]....
        /*011c*/ 	.word	0x05000012


	//   ....[53]....
        /*0120*/ 	.word	0x05000012


	//   ....[54]....
        /*0124*/ 	.word	0x05000012


	//   ....[55]....
        /*0128*/ 	.word	0x05000012


	//   ....[56]....
        /*012c*/ 	.word	0x05000012


	//   ....[57]....
        /*0130*/ 	.word	0x05000012


	//   ....[58]....
        /*0134*/ 	.word	0x05000012


	//   ....[59]....
        /*0138*/ 	.word	0x05000012


	//----- nvinfo : EIATTR_COOP_GROUP_INSTR_OFFSETS
	.align		4
.L_16587:
        /*013c*/ 	.byte	0x04, 0x28
        /*013e*/ 	.short	(.L_16589 - .L_16588)


	//   ....[0]....
.L_16588:
        /*0140*/ 	.word	0x00000600


	//   ....[1]....
        /*0144*/ 	.word	0x00000610


	//   ....[2]....
        /*0148*/ 	.word	0x00000650


	//   ....[3]....
        /*014c*/ 	.word	0x00000660


	//   ....[4]....
        /*0150*/ 	.word	0x000006a0


	//   ....[5]....
        /*0154*/ 	.word	0x000006b0


	//   ....[6]....
        /*0158*/ 	.word	0x00000700


	//   ....[7]....
        /*015c*/ 	.word	0x00000710


	//   ....[8]....
        /*0160*/ 	.word	0x000007a0


	//   ....[9]....
        /*0164*/ 	.word	0x000007b0


	//   ....[10]....
        /*0168*/ 	.word	0x000008b0


	//   ....[11]....
        /*016c*/ 	.word	0x000008c0


	//   ....[12]....
        /*0170*/ 	.word	0x00000920


	//   ....[13]....
        /*0174*/ 	.word	0x00000930


	//   ....[14]....
        /*0178*/ 	.word	0x00000970


	//   ....[15]....
        /*017c*/ 	.word	0x00000980


	//   ....[16]....
        /*0180*/ 	.word	0x000009c0


	//   ....[17]....
        /*0184*/ 	.word	0x000009e0


	//   ....[18]....
        /*0188*/ 	.word	0x00000a30


	//   ....[19]....
        /*018c*/ 	.word	0x00000a40


	//   ....[20]....
        /*0190*/ 	.word	0x00001af0


	//   ....[21]....
        /*0194*/ 	.word	0x00001b30


	//   ....[22]....
        /*0198*/ 	.word	0x00001b50


	//   ....[23]....
        /*019c*/ 	.word	0x00001b60


	//   ....[24]....
        /*01a0*/ 	.word	0x00001ba0


	//   ....[25]....
        /*01a4*/ 	.word	0x00001bc0


	//   ....[26]....
        /*01a8*/ 	.word	0x00001bf0


	//   ....[27]....
        /*01ac*/ 	.word	0x00001c00


	//   ....[28]....
        /*01b0*/ 	.word	0x00001c20


	//   ....[29]....
        /*01b4*/ 	.word	0x00001c30


	//   ....[30]....
        /*01b8*/ 	.word	0x00001cd0


	//   ....[31]....
        /*01bc*/ 	.word	0x00001ce0


	//   ....[32]....
        /*01c0*/ 	.word	0x00001d00


	//   ....[33]....
        /*01c4*/ 	.word	0x00001d10


	//   ....[34]....
        /*01c8*/ 	.word	0x00001d30


	//   ....[35]....
        /*01cc*/ 	.word	0x00001d40


	//   ....[36]....
        /*01d0*/ 	.word	0x00001d60


	//   ....[37]....
        /*01d4*/ 	.word	0x00001d70


	//   ....[38]....
        /*01d8*/ 	.word	0x00001d90


	//   ....[39]....
        /*01dc*/ 	.word	0x00001da0


	//   ....[40]....
        /*01e0*/ 	.word	0x000026f0


	//   ....[41]....
        /*01e4*/ 	.word	0x00002740


	//   ....[42]....
        /*01e8*/ 	.word	0x00002800


	//   ....[43]....
        /*01ec*/ 	.word	0x00002850


	//   ....[44]....
        /*01f0*/ 	.word	0x000028d0


	//   ....[45]....
        /*01f4*/ 	.word	0x00002920


	//   ....[46]....
        /*01f8*/ 	.word	0x000029a0


	//   ....[47]....
        /*01fc*/ 	.word	0x000029f0


	//   ....[48]....
        /*0200*/ 	.word	0x00002aa0


	//   ....[49]....
        /*0204*/ 	.word	0x00002af0


	//   ....[50]....
        /*0208*/ 	.word	0x00002b80


	//   ....[51]....
        /*020c*/ 	.word	0x00002bd0


	//   ....[52]....
        /*0210*/ 	.word	0x00002c40


	//   ....[53]....
        /*0214*/ 	.word	0x00002c90


	//   ....[54]....
        /*0218*/ 	.word	0x00002d00


	//   ....[55]....
        /*021c*/ 	.word	0x00002d50


	//   ....[56]....
        /*0220*/ 	.word	0x00002dc0


	//   ....[57]....
        /*0224*/ 	.word	0x00002e10


	//   ....[58]....
        /*0228*/ 	.word	0x00002e80


	//   ....[59]....
        /*022c*/ 	.word	0x00002ed0


	//----- nvinfo : EIATTR_EXIT_INSTR_OFFSETS
	.align		4
.L_16589:
        /*0230*/ 	.byte	0x04, 0x1c
        /*0232*/ 	.short	(.L_16591 - .L_16590)


	//   ....[0]....
.L_16590:
        /*0234*/ 	.word	0x000025c0


	//   ....[1]....
        /*0238*/ 	.word	0x00002690


	//----- nvinfo : EIATTR_CRS_STACK_SIZE
	.align		4
.L_16591:
        /*023c*/ 	.byte	0x04, 0x1e
        /*023e*/ 	.short	(.L_16593 - .L_16592)
.L_16592:
        /*0240*/ 	.word	0x00000000


	//----- nvinfo : EIATTR_CBANK_PARAM_SIZE
	.align		4
.L_16593:
        /*0244*/ 	.byte	0x03, 0x19
        /*0246*/ 	.short	0x0018


	//----- nvinfo : EIATTR_PARAM_CBANK
	.align		4
        /*0248*/ 	.byte	0x04, 0x0a
        /*024a*/ 	.short	(.L_16595 - .L_16594)
	.align		4
.L_16594:
        /*024c*/ 	.word	index@(.nv.constant0._ZN2at6native43_GLOBAL__N__9ae7fba5_10_SoftMax_cu_9f978f6322cunn_SoftMaxForwardRegIdddNS1_25LogSoftMaxForwardEpilogueElLi4EEEvPT1_PKT_T3_)
        /*0250*/ 	.short	0x0210
        /*0252*/ 	.short	0x0018


	//----- nvinfo : EIATTR_SW_WAR
	.align		4
.L_16595:
        /*0254*/ 	.byte	0x04, 0x36
        /*0256*/ 	.short	(.L_16597 - .L_16596)
.L_16596:
        /*0258*/ 	.word	0x00000008
.L_16597:


//--------------------- .nv.info._ZN2at6native43_GLOBAL__N__9ae7fba5_10_SoftMax_cu_9f978f6322cunn_SoftMaxForwardRegIdddNS1_25LogSoftMaxForwardEpilogueElLi3EEEvPT1_PKT_T3_ --------------------------
	.section	.nv.info._ZN2at6native43_GLOBAL__N__9ae7fba5_10_SoftMax_cu_9f978f6322cunn_SoftMaxForwardRegIdddNS1_25LogSoftMaxForwardEpilogueElLi3EEEvPT1_PKT_T3_,"",@"SHT_CUDA_INFO"
	.sectionflags	@""
	.align	4


	//----- nvinfo : EIATTR_CUDA_API_VERSION
	.align		4
        /*0000*/ 	.byte	0x04, 0x37
        /*0002*/ 	.short	(.L_16599 - .L_16598)
.L_16598:
        /*0004*/ 	.word	0x00000082


	//----- nvinfo : EIATTR_KPARAM_INFO
	.align		4
.L_16599:
        /*0008*/ 	.byte	0x04, 0x17
        /*000a*/ 	.short	(.L_16601 - .L_16600)
.L_16600:
        /*000c*/ 	.word	0x00000000
        /*0010*/ 	.short	0x0002
        /*0012*/ 	.short	0x0010
        /*0014*/ 	.byte	0x00, 0xf0, 0x21, 0x00


	//----- nvinfo : EIATTR_KPARAM_INFO
	.align		4
.L_16601:
        /*0018*/ 	.byte	0x04, 0x17
        /*001a*/ 	.short	(.L_16603 - .L_16602)
.L_16602:
        /*001c*/ 	.word	0x00000000
        /*0020*/ 	.short	0x0001
        /*0022*/ 	.short	0x0008
        /*0024*/ 	.byte	0x00, 0xf0, 0x21, 0x00


	//----- nvinfo : EIATTR_KPARAM_INFO
	.align		4
.L_16603:
        /*0028*/ 	.byte	0x04, 0x17
        /*002a*/ 	.short	(.L_16605 - .L_16604)
.L_16604:
        /*002c*/ 	.word	0x00000000
        /*0030*/ 	.short	0x0000
        /*0032*/ 	.short	0x0000
        /*0034*/ 	.byte	0x00, 0xf0, 0x21, 0x00


	//----- nvinfo : EIATTR_SPARSE_MMA_MASK
	.align		4
.L_16605:
        /*0038*/ 	.byte	0x03, 0x50
        /*003a*/ 	.short	0x0000


	//----- nvinfo : EIATTR_MAXREG_COUNT
	.align		4
        /*003c*/ 	.byte	0x03, 0x1b
        /*003e*/ 	.short	0x00ff


	//----- nvinfo : EIATTR_NUM_BARRIERS
	.align		4
        /*0040*/ 	.byte	0x02, 0x4c
        /*0042*/ 	.byte	0x01
	.zero		1


	//----- nvinfo : EIATTR_MERCURY_ISA_VERSION
	.align		4
        /*0044*/ 	.byte	0x03, 0x5f
        /*0046*/ 	.short	0x0101


	//----- nvinfo : EIATTR_COOP_GROUP_MASK_REGIDS
	.align		4
        /*0048*/ 	.byte	0x04, 0x29
        /*004a*/ 	.short	(.L_16607 - .L_16606)


	//   ....[0]....
.L_16606:
        /*004c*/ 	.word	0xffffffff


	//   ....[1]....
        /*0050*/ 	.word	0xffffffff


	//   ....[2]....
        /*0054*/ 	.word	0xffffffff


	//   ....[3]....
        /*0058*/ 	.word	0xffffffff


	//   ....[4]....
        /*005c*/ 	.word	0xffffffff


	//   ....[5]....
        /*0060*/ 	.word	0xffffffff


	//   ....[6]....
        /*0064*/ 	.word	0xffffffff


	//   ....[7]....
        /*0068*/ 	.word	0xffffffff


	//   ....[8]....
        /*006c*/ 	.word	0xffffffff


	//   ....[9]....
        /*0070*/ 	.word	0xffffffff


	//   ....[10]....
        /*0074*/ 	.word	0xffffffff


	//   ....[11]....
        /*0078*/ 	.word	0xffffffff


	//   ....[12]....
        /*007c*/ 	.word	0xffffffff


	//   ....[13]....
        /*0080*/ 	.word	0xffffffff


	//   ....[14]....
        /*0084*/ 	.word	0xffffffff


	//   ....[15]....
        /*0088*/ 	.word	0xffffffff


	//   ....[16]....
        /*008c*/ 	.word	0xffffffff


	//   ....[17]....
        /*0090*/ 	.word	0xffffffff


	//   ....[18]....
        /*0094*/ 	.word	0xffffffff


	//   ....[19]....
        /*0098*/ 	.word	0xffffffff


	//   ....[20]....
        /*009c*/ 	.word	0xffffffff


	//   ....[21]....
        /*00a0*/ 	.word	0xffffffff


	//   ....[22]....
        /*00a4*/ 	.word	0xffffffff


	//   ....[23]....
        /*00a8*/ 	.word	0xffffffff


	//   ....[24]....
        /*00ac*/ 	.word	0xffffffff


	//   ....[25]....
        /*00b0*/ 	.word	0xffffffff


	//   ....[26]....
        /*00b4*/ 	.word	0xffffffff


	//   ....[27]....
        /*00b8*/ 	.word	0xffffffff


	//   ....[28]....
        /*00bc*/ 	.word	0xffffffff


	//   ....[29]....
        /*00c0*/ 	.word	0xffffffff


	//   ....[30]....
        /*00c4*/ 	.word	0xffffffff


	//   ....[31]....
        /*00c8*/ 	.word	0xffffffff


	//   ....[32]....
        /*00cc*/ 	.word	0xffffffff


	//   ....[33]....
        /*00d0*/ 	.word	0xffffffff


	//   ....[34]....
        /*00d4*/ 	.word	0xffffffff


	//   ....[35]....
        /*00d8*/ 	.word	0xffffffff


	//   ....[36]....
        /*00dc*/ 	.word	0xffffffff


	//   ....[37]....
        /*00e0*/ 	.word	0xffffffff


	//   ....[38]....
        /*00e4*/ 	.word	0xffffffff


	//   ....[39]....
        /*00e8*/ 	.word	0xffffffff


	//   ....[40]....
        /*00ec*/ 	.word	0x0500000e


	//   ....[41]....
        /*00f0*/ 	.word	0x0500000e


	//   ....[42]....
        /*00f4*/ 	.word	0x0500000e


	//   ....[43]....
        /*00f8*/ 	.word	0x0500000e


	//   ....[44]....
        /*00fc*/ 	.word	0x0500000e


	//   ....[45]....
        /*0100*/ 	.word	0x0500000e


	//   ....[46]....
        /*0104*/ 	.word	0x0500000e


	//   ....[47]....
        /*0108*/ 	.word	0x0500000e


	//   ....[48]....
        /*010c*/ 	.word	0x0500000e


	//   ....[49]....
        /*0110*/ 	.word	0x0500000e


	//   ....[50]....
        /*0114*/ 	.word	0x0500000e


	//   ....[51]....
        /*0118*/ 	.word	0x0500000e


	//   ....[52]....
        /*011c*/ 	.word	0x0500000e


	//   ....[53]....
        /*0120*/ 	.word	0x0500000e


	//   ....[54]....
        /*0124*/ 	.word	0x0500000e


	//   ....[55]....
        /*0128*/ 	.word	0x0500000e


	//   ....[56]....
        /*012c*/ 	.word	0x0500000e


	//   ....[57]....
        /*0130*/ 	.word	0x0500000e


	//   ....[58]....
        /*0134*/ 	.word	0x0500000e


	//   ....[59]....
        /*0138*/ 	.word	0x0500000e


	//----- nvinfo : EIATTR_COOP_GROUP_INSTR_OFFSETS
	.align		4
.L_16607:
        /*013c*/ 	.byte	0x04, 0x28
        /*013e*/ 	.short	(.L_16609 - .L_16608)


	//   ....[0]....
.L_16608:
        /*0140*/ 	.word	0x000004e0


	//   ....[1]....
        /*0144*/ 	.word	0x000004f0


	//   ....[2]....
        /*0148*/ 	.word	0x00000530


	//   ....[3]....
        /*014c*/ 	.word	0x00000540


	//   ....[4]....
        /*0150*/ 	.word	0x00000580


	//   ....[5]....
        /*0154*/ 	.word	0x00000590


	//   ....[6]....
        /*0158*/ 	.word	0x000005e0


	//   ....[7]....
        /*015c*/ 	.word	0x000005f0


	//   ....[8]....
        /*0160*/ 	.word	0x00000660


	//   ....[9]....
        /*0164*/ 	.word	0x00000670


	//   ....[10]....
        /*0168*/ 	.word	0x00000770


	//   ....[11]....
        /*016c*/ 	.word	0x00000780


	//   ....[12]....
        /*0170*/ 	.word	0x000007e0


	//   ....[13]....
        /*0174*/ 	.word	0x000007f0


	//   ....[14]....
        /*0178*/ 	.word	0x00000830


	//   ....[15]....
        /*017c*/ 	.word	0x00000840


	//   ....[16]....
        /*0180*/ 	.word	0x00000880


	//   ....[17]....
        /*0184*/ 	.word	0x000008a0


	//   ....[18]....
        /*0188*/ 	.word	0x00000900


	//   ....[19]....
        /*018c*/ 	.word	0x00000910


	//   ....[20]....
        /*0190*/ 	.word	0x000015f0


	//   ....[21]....
        /*0194*/ 	.word	0x00001630


	//   ....[22]....
        /*0198*/ 	.word	0x00001650


	//   ....[23]....
        /*019c*/ 	.word	0x00001660


	//   ....[24]....
        /*01a0*/ 	.word	0x000016a0


	//   ....[25]....
        /*01a4*/ 	.word	0x000016c0


	//   ....[26]....
        /*01a8*/ 	.word	0x000016f0


	//   ....[27]....
        /*01ac*/ 	.word	0x00001700


	//   ....[28]....
        /*01b0*/ 	.word	0x00001730


	//   ....[29]....
        /*01b4*/ 	.word	0x00001740


	//   ....[30]....
        /*01b8*/ 	.word	0x000017c0


	//   ....[31]....
        /*01bc*/ 	.word	0x000017d0


	//   ....[32]....
        /*01c0*/ 	.word	0x000017f0


	//   ....[33]....
        /*01c4*/ 	.word	0x00001800


	//   ....[34]....
        /*01c8*/ 	.word	0x00001820


	//   ....[35]....
        /*01cc*/ 	.word	0x00001830


	//   ....[36]....
        /*01d0*/ 	.word	0x00001850


	//   ....[37]....
        /*01d4*/ 	.word	0x00001860


	//   ....[38]....
        /*01d8*/ 	.word	0x00001880


	//   ....[39]....
        /*01dc*/ 	.word	0x00001890


	//   ....[40]....
        /*01e0*/ 	.word	0x000020f0


	//   ....[41]....
        /*01e4*/ 	.word	0x00002140


	//   ....[42]....
        /*01e8*/ 	.word	0x00002200


	//   ....[43]....
        /*01ec*/ 	.word	0x00002250


	//   ....[44]....
        /*01f0*/ 	.word	0x000022d0


	//   ....[45]....
        /*01f4*/ 	.word	0x00002320


	//   ....[46]....
        /*01f8*/ 	.word	0x000023b0


	//   ....[47]....
        /*01fc*/ 	.word	0x00002400


	//   ....[48]....
        /*0200*/ 	.word	0x000024e0


	//   ....[49]....
        /*0204*/ 	.word	0x00002530


	//   ....[50]....
        /*0208*/ 	.word	0x000025b0


	//   ....[51]....
        /*020c*/ 	.word	0x00002600


	//   ....[52]....
        /*0210*/ 	.word	0x00002670


	//   ....[53]....
        /*0214*/ 	.word	0x000026c0


	//   ....[54]....
        /*0218*/ 	.word	0x00002730


	//   ....[55]....
        /*021c*/ 	.word	0x00002780


	//   ....[56]....
        /*0220*/ 	.word	0x000027f0


	//   ....[57]....
        /*0224*/ 	.word	0x00002840


	//   ....[58]....
        /*0228*/ 	.word	0x000028b0


	//   ....[59]....
        /*022c*/ 	.word	0x00002900


	//----- nvinfo : EIATTR_EXIT_INSTR_OFFSETS
	.align		4
.L_16609:
        /*0230*/ 	.byte	0x04, 0x1c
        /*0232*/ 	.short	(.L_16611 - .L_16610)


	//   ....[0]....
.L_16610:
        /*0234*/ 	.word	0x00001fd0


	//   ....[1]....
        /*0238*/ 	.word	0x00002090


	//----- nvinfo : EIATTR_CRS_STACK_SIZE
	.align		4
.L_16611:
        /*023c*/ 	.byte	0x04, 0x1e
        /*023e*/ 	.short	(.L_16613 - .L_16612)
.L_16612:
        /*0240*/ 	.word	0x00000000


	//----- nvinfo : EIATTR_CBANK_PARAM_SIZE
	.align		4
.L_16613:
        /*0244*/ 	.byte	0x03, 0x19
        /*0246*/ 	.short	0x0018


	//----- nvinfo : EIATTR_PARAM_CBANK
	.align		4
        /*0248*/ 	.byte	0x04, 0x0a
        /*024a*/ 	.short	(.L_16615 - .L_16614)
	.align		4
.L_16614:
        /*024c*/ 	.word	index@(.nv.constant0._ZN2at6native43_GLOBAL__N__9ae7fba5_10_SoftMax_cu_9f978f6322cunn_SoftMaxForwardRegIdddNS1_25LogSoftMaxForwardEpilogueElLi3EEEvPT1_PKT_T3_)
        /*0250*/ 	.short	0x0210
        /*0252*/ 	.short	0x0018


	//----- nvinfo : EIATTR_SW_WAR
	.align		4
.L_16615:
        /*0254*/ 	.byte	0x04, 0x36
        /*0256*/ 	.short	(.L_16617 - .L_16616)
.L_16616:
        /*0258*/ 	.word	0x00000008
.L_16617:


//--------------------- .nv.info._ZN2at6native43_GLOBAL__N__9ae7fba5_10_SoftMax_cu_9f978f6322cunn_SoftMaxForwardRegIdddNS1_25LogSoftMaxForwardEpilogueElLi2EEEvPT1_PKT_T3_ --------------------------
	.section	.nv.info._ZN2at6native43_GLOBAL__N__9ae7fba5_10_SoftMax_cu_9f978f6322cunn_SoftMaxForwardRegIdddNS1_25LogSoftMaxForwardEpilogueElLi2EEEvPT1_PKT_T3_,"",@"SHT_CUDA_INFO"
	.sectionflags	@""
	.align	4


	//----- nvinfo : EIATTR_CUDA_API_VERSION
	.align		4
        /*0000*/ 	.byte	0x04, 0x37
        /*0002*/ 	.short	(.L_16619 - .L_16618)
.L_16618:
        /*0004*/ 	.word	0x00000082


	//----- nvinfo : EIATTR_KPARAM_INFO
	.align		4
.L_16619:
        /*0008*/ 	.byte	0x04, 0x17
        /*000a*/ 	.short	(.L_16621 - .L_16620)
.L_16620:
        /*000c*/ 	.word	0x00000000
        /*0010*/ 	.short	0x0002
        /*0012*/ 	.short	0x0010
        /*0014*/ 	.byte	0x00, 0xf0, 0x21, 0x00


	//----- nvinfo : EIATTR_KPARAM_INFO
	.align		4
.L_16621:
        /*0018*/ 	.byte	0x04, 0x17
        /*001a*/ 	.short	(.L_16623 - .L_16622)
.L_16622:
        /*001c*/ 	.word	0x00000000
        /*0020*/ 	.short	0x0001
        /*0022*/ 	.short	0x0008
        /*0024*/ 	.byte	0x00, 0xf0, 0x21, 0x00


	//----- nvinfo : EIATTR_KPARAM_INFO
	.align		4
.L_16623:
        /*0028*/ 	.byte	0x04, 0x17
        /*002a*/ 	.short	(.L_16625 - .L_16624)
.L_16624:
        /*002c*/ 	.word	0x00000000
        /*0030*/ 	.short	0x0000
        /*0032*/ 	.short	0x0000
        /*0034*/ 	.byte	0x00, 0xf0, 0x21, 0x00


	//----- nvinfo : EIATTR_SPARSE_MMA_MASK
	.align		4
.L_16625:
        /*0038*/ 	.byte	0x03, 0x50
        /*003a*/ 	.short	0x0000


	//----- nvinfo : EIATTR_MAXREG_COUNT
	.align		4
        /*003c*/ 	.byte	0x03, 0x1b
        /*003e*/ 	.short	0x00ff


	//----- nvinfo : EIATTR_NUM_BARRIERS
	.align		4
        /*0040*/ 	.byte	0x02, 0x4c
        /*0042*/ 	.byte	0x01
	.zero		1


	//----- nvinfo : EIATTR_MERCURY_ISA_VERSION
	.align		4
        /*0044*/ 	.byte	0x03, 0x5f
        /*0046*/ 	.short	0x0101


	//----- nvinfo : EIATTR_COOP_GROUP_MASK_REGIDS
	.align		4
        /*0048*/ 	.byte	0x04, 0x29
        /*004a*/ 	.short	(.L_16627 - .L_16626)


	//   ....[0]....
.L_16626:
        /*004c*/ 	.word	0xffffffff


	//   ....[1]....
        /*0050*/ 	.word	0xffffffff


	//   ....[2]....
        /*0054*/ 	.word	0xffffffff


	//   ....[3]....
        /*0058*/ 	.word	0xffffffff


	//   ....[4]....
        /*005c*/ 	.word	0xffffffff


	//   ....[5]....
        /*0060*/ 	.word	0xffffffff


	//   ....[6]....
        /*0064*/ 	.word	0xffffffff


	//   ....[7]....
        /*0068*/ 	.word	0xffffffff


	//   ....[8]....
        /*006c*/ 	.word	0xffffffff


	//   ....[9]....
        /*0070*/ 	.word	0xffffffff


	//   ....[10]....
        /*0074*/ 	.word	0xffffffff


	//   ....[11]....
        /*0078*/ 	.word	0xffffffff


	//   ....[12]....
        /*007c*/ 	.word	0xffffffff


	//   ....[13]....
        /*0080*/ 	.word	0xffffffff


	//   ....[14]....
        /*0084*/ 	.word	0xffffffff


	//   ....[15]....
        /*0088*/ 	.word	0xffffffff


	//   ....[16]....
        /*008c*/ 	.word	0xffffffff


	//   ....[17]....
        /*0090*/ 	.word	0xffffffff


	//   ....[18]....
        /*0094*/ 	.word	0xffffffff


	//   ....[19]....
        /*0098*/ 	.word	0xffffffff


	//   ....[20]....
        /*009c*/ 	.word	0xffffffff


	//   ....[21]....
        /*00a0*/ 	.word	0xffffffff


	//   ....[22]....
        /*00a4*/ 	.word	0xffffffff


	//   ....[23]....
        /*00a8*/ 	.word	0xffffffff


	//   ....[24]....
        /*00ac*/ 	.word	0xffffffff


	//   ....[25]....
        /*00b0*/ 	.word	0xffffffff


	//   ....[26]....
        /*00b4*/ 	.word	0xffffffff


	//   ....[27]....
        /*00b8*/ 	.word	0xffffffff


	//   ....[28]....
        /*00bc*/ 	.word	0xffffffff


	//   ....[29]....
        /*00c0*/ 	.word	0xffffffff


	//   ....[30]....
        /*00c4*/ 	.word	0xffffffff


	//   ....[31]....
        /*00c8*/ 	.word	0xffffffff


	//   ....[32]....
        /*00cc*/ 	.word	0xffffffff


	//   ....[33]....
        /*00d0*/ 	.word	0xffffffff


	//   ....[34]....
        /*00d4*/ 	.word	0xffffffff


	//   ....[35]....
        /*00d8*/ 	.word	0xffffffff


	//   ....[36]....
        /*00dc*/ 	.word	0xffffffff


	//   ....[37]....
        /*00e0*/ 	.word	0xffffffff


	//   ....[38]....
        /*00e4*/ 	.word	0xffffffff


	//   ....[39]....
        /*00e8*/ 	.word	0xffffffff


	//   ....[40]....
        /*00ec*/ 	.word	0x0500000c


	//   ....[41]....
        /*00f0*/ 	.word	0x0500000c


	//   ....[42]....
        /*00f4*/ 	.word	0x0500000c


	//   ....[43]....
        /*00f8*/ 	.word	0x0500000c


	//   ....[44]....
        /*00fc*/ 	.word	0x0500000c


	//   ....[45]....
        /*0100*/ 	.word	0x0500000c


	//   ....[46]....
        /*0104*/ 	.word	0x0500000c


	//   ....[47]....
        /*0108*/ 	.word	0x0500000c


	//   ....[48]....
        /*010c*/ 	.word	0x0500000c


	//   ....[49]....
        /*0110*/ 	.word	0x0500000c


	//   ....[50]....
        /*0114*/ 	.word	0x0500000c


	//   ....[51]....
        /*0118*/ 	.word	0x0500000c


	//   ....[52]....
        /*011c*/ 	.word	0x0500000c


	//   ....[53]....
        /*0120*/ 	.word	0x0500000c


	//   ....[54]....
        /*0124*/ 	.word	0x0500000c


	//   ....[55]....
        /*0128*/ 	.word	0x0500000c


	//   ....[56]....
        /*012c*/ 	.word	0x0500000c


	//   ....[57]....
        /*0130*/ 	.word	0x0500000c


	//   ....[58]....
        /*0134*/ 	.word	0x0500000c


	//   ....[59]....
        /*0138*/ 	.word	0x0500000c


	//----- nvinfo : EIATTR_COOP_GROUP_INSTR_OFFSETS
	.align		4
.L_16627:
        /*013c*/ 	.byte	0x04, 0x28
        /*013e*/ 	.short	(.L_16629 - .L_16628)


	//   ....[0]....
.L_16628:
        /*0140*/ 	.word	0x000003a0


	//   ....[1]....
        /*0144*/ 	.word	0x000003b0


	//   ....[2]....
        /*0148*/ 	.word	0x000003f0


	//   ....[3]....
        /*014c*/ 	.word	0x00000400


	//   ....[4]....
        /*0150*/ 	.word	0x00000440


	//   ....[5]....
        /*0154*/ 	.word	0x00000450


	//   ....[6]....
        /*0158*/ 	.word	0x000004a0


	//   ....[7]....
        /*015c*/ 	.word	0x000004c0


	//   ....[8]....
        /*0160*/ 	.word	0x00000520


	//   ....[9]....
        /*0164*/ 	.word	0x00000530


	//   ....[10]....
        /*0168*/ 	.word	0x00000630


	//   ....[11]....
        /*016c*/ 	.word	0x00000640


	//   ....[12]....
        /*0170*/ 	.word	0x000006a0


	//   ....[13]....
        /*0174*/ 	.word	0x000006d0


	//   ....[14]....
        /*0178*/ 	.word	0x00000710


	//   ....[15]....
        /*017c*/ 	.word	0x00000740


	//   ....[16]....
        /*0180*/ 	.word	0x00000780


	//   ....[17]....
        /*0184*/ 	.word	0x000007b0


	//   ....[18]....
        /*0188*/ 	.word	0x000007f0


	//   ....[19]....
        /*018c*/ 	.word	0x00000800


	//   ....[20]....
        /*0190*/ 	.word	0x000010d0


	//   ....[21]....
        /*0194*/ 	.word	0x000010f0


	//   ....[22]....
        /*0198*/ 	.word	0x00001120


	//   ....[23]....
        /*019c*/ 	.word	0x00001130


	//   ....[24]....
        /*01a0*/ 	.word	0x00001170


	//   ....[25]....
        /*01a4*/ 	.word	0x00001190


	//   ....[26]....
        /*01a8*/ 	.word	0x000011d0


	//   ....[27]....
        /*01ac*/ 	.word	0x000011e0


	//   ....[28]....
        /*01b0*/ 	.word	0x00001200


	//   ....[29]....
        /*01b4*/ 	.word	0x00001210


	//   ....[30]....
        /*01b8*/ 	.word	0x00001290


	//   ....[31]....
        /*01bc*/ 	.word	0x000012a0


	//   ....[32]....
        /*01c0*/ 	.word	0x000012c0


	//   ....[33]....
        /*01c4*/ 	.word	0x000012d0


	//   ....[34]....
        /*01c8*/ 	.word	0x000012f0


	//   ....[35]....
        /*01cc*/ 	.word	0x00001300


	//   ....[36]....
        /*01d0*/ 	.word	0x00001320


	//   ....[37]....
        /*01d4*/ 	.word	0x00001330


	//   ....[38]....
        /*01d8*/ 	.word	0x00001370


	//   ....[39]....
        /*01dc*/ 	.word	0x00001380


	//   ....[40]....
        /*01e0*/ 	.word	0x00001b00


	//   ....[41]....
        /*01e4*/ 	.word	0x00001b50


	//   ....[42]....
        /*01e8*/ 	.word	0x00001c10


	//   ....[43]....
        /*01ec*/ 	.word	0x00001c60


	//   ....[44]....
        /*01f0*/ 	.word	0x00001d30


	//   ....[45]....
        /*01f4*/ 	.word	0x00001d80


	//   ....[46]....
        /*01f8*/ 	.word	0x00001e50


	//   ....[47]....
        /*01fc*/ 	.word	0x00001ea0


	//   ....[48]....
        /*0200*/ 	.word	0x00001f70


	//   ....[49]....
        /*0204*/ 	.word	0x00001fc0


	//   ....[50]....
        /*0208*/ 	.word	0x00002050


	//   ....[51]....
        /*020c*/ 	.word	0x000020a0


	//   ....[52]....
        /*0210*/ 	.word	0x00002110


	//   ....[53]....
        /*0214*/ 	.word	0x00002160


	//   ....[54]....
        /*0218*/ 	.word	0x000021d0


	//   ....[55]....
        /*021c*/ 	.word	0x00002220


	//   ....[56]....
        /*0220*/ 	.word	0x00002290


	//   ....[57]....
        /*0224*/ 	.word	0x000022e0


	//   ....[58]....
        /*0228*/ 	.word	0x00002350


	//   ....[59]....
        /*022c*/ 	.word	0x000023a0


	//----- nvinfo : EIATTR_EXIT_INSTR_OFFSETS
	.align		4
.L_16629:
        /*0230*/ 	.byte	0x04, 0x1c
        /*0232*/ 	.short	(.L_16631 - .L_16630)


	//   ....[0]....
.L_16630:
        /*0234*/ 	.word	0x000019e0


	//   ....[1]....
        /*0238*/ 	.word	0x00001aa0


	//----- nvinfo : EIATTR_CRS_STACK_SIZE
	.align		4
.L_16631:
        /*023c*/ 	.byte	0x04, 0x1e
        /*023e*/ 	.short	(.L_16633 - .L_16632)
.L_16632:
        /*0240*/ 	.word	0x00000000


	//----- nvinfo : EIATTR_CBANK_PARAM_SIZE
	.align		4
.L_16633:
        /*0244*/ 	.byte	0x03, 0x19
        /*0246*/ 	.short	0x0018


	//----- nvinfo : EIATTR_PARAM_CBANK
	.align		4
        /*0248*/ 	.byte	0x04, 0x0a
        /*024a*/ 	.short	(.L_16635 - .L_16634)
	.align		4
.L_16634:
        /*024c*/ 	.word	index@(.nv.constant0._ZN2at6native43_GLOBAL__N__9ae7fba5_10_SoftMax_cu_9f978f6322cunn_SoftMaxForwardRegIdddNS1_25LogSoftMaxForwardEpilogueElLi2EEEvPT1_PKT_T3_)
        /*0250*/ 	.short	0x0210
        /*0252*/ 	.short	0x0018


	//----- nvinfo : EIATTR_SW_WAR
	.align		4
.L_16635:
        /*0254*/ 	.byte	0x04, 0x36
        /*0256*/ 	.short	(.L_16637 - .L_16636)
.L_16636:
        /*0258*/ 	.word	0x00000008
.L_16637:


//--------------------- .nv.info._ZN2at6native43_GLOBAL__N__9ae7fba5_10_SoftMax_cu_9f978f6322cunn_SoftMaxForwardRegIdddNS1_25LogSoftMaxForwardEpilogueElLi1EEEvPT1_PKT_T3_ --------------------------
	.section	.nv.info._ZN2at6native43_GLOBAL__N__9ae7fba5_10_SoftMax_cu_9f978f6322cunn_SoftMaxForwardRegIdddNS1_25LogSoftMaxForwardEpilogueElLi1EEEvPT1_PKT_T3_,"",@"SHT_CUDA_INFO"
	.sectionflags	@""
	.align	4


	//----- nvinfo : EIATTR_CUDA_API_VERSION
	.align		4
        /*0000*/ 	.byte	0x04, 0x37
        /*0002*/ 	.short	(.L_16639 - .L_16638)
.L_16638:
        /*0004*/ 	.word	0x00000082


	//----- nvinfo : EIATTR_KPARAM_INFO
	.align		4
.L_16639:
        /*0008*/ 	.byte	0x04, 0x17
        /*000a*/ 	.short	(.L_16641 - .L_16640)
.L_16640:
        /*000c*/ 	.word	0x00000000
        /*0010*/ 	.short	0x0002
        /*0012*/ 	.short	0x0010
        /*0014*/ 	.byte	0x00, 0xf0, 0x21, 0x00


	//----- nvinfo : EIATTR_KPARAM_INFO
	.align		4
.L_16641:
        /*0018*/ 	.byte	0x04, 0x17
        /*001a*/ 	.short	(.L_16643 - .L_16642)
.L_16642:
        /*001c*/ 	.word	0x00000000
        /*0020*/ 	.short	0x0001
        /*0022*/ 	.short	0x0008
        /*0024*/ 	.byte	0x00, 0xf0, 0x21, 0x00


	//----- nvinfo : EIATTR_KPARAM_INFO
	.align		4
.L_16643:
        /*0028*/ 	.byte	0x04, 0x17
        /*002a*/ 	.short	(.L_16645 - .L_16644)
.L_16644:
        /*002c*/ 	.word	0x00000000
        /*0030*/ 	.short	0x0000
        /*0032*/ 	.short	0x0000
        /*0034*/ 	.byte	0x00, 0xf0, 0x21, 0x00


	//----- nvinfo : EIATTR_SPARSE_MMA_MASK
	.align		4
.L_16645:
        /*0038*/ 	.byte	0x03, 0x50
        /*003a*/ 	.short	0x0000


	//----- nvinfo : EIATTR_MAXREG_COUNT
	.align		4
        /*003c*/ 	.byte	0x03, 0x1b
        /*003e*/ 	.short	0x00ff


	//----- nvinfo : EIATTR_NUM_BARRIERS
	.align		4
        /*0040*/ 	.byte	0x02, 0x4c
        /*0042*/ 	.byte	0x01
	.zero		1


	//----- nvinfo : EIATTR_MERCURY_ISA_VERSION
	.align		4
        /*0044*/ 	.byte	0x03, 0x5f
        /*0046*/ 	.short	0x0101


	//----- nvinfo : EIATTR_COOP_GROUP_MASK_REGIDS
	.align		4
        /*0048*/ 	.byte	0x04, 0x29
        /*004a*/ 	.short	(.L_16647 - .L_16646)


	//   ....[0]....
.L_16646:
        /*004c*/ 	.word	0xffffffff


	//   ....[1]....
        /*0050*/ 	.word	0xffffffff


	//   ....[2]....
        /*0054*/ 	.word	0xffffffff


	//   ....[3]....
        /*0058*/ 	.word	0xffffffff


	//   ....[4]....
        /*005c*/ 	.word	0xffffffff


	//   ....[5]....
        /*0060*/ 	.word	0xffffffff


	//   ....[6]....
        /*0064*/ 	.word	0xffffffff


	//   ....[7]....
        /*0068*/ 	.word	0xffffffff


	//   ....[8]....
        /*006c*/ 	.word	0xffffffff


	//   ....[9]....
        /*0070*/ 	.word	0xffffffff


	//   ....[10]....
        /*0074*/ 	.word	0xffffffff


	//   ....[11]....
        /*0078*/ 	.word	0xffffffff


	//   ....[12]....
        /*007c*/ 	.word	0xffffffff


	//   ....[13]....
        /*0080*/ 	.word	0xffffffff


	//   ....[14]....
        /*0084*/ 	.word	0xffffffff


	//   ....[15]....
        /*0088*/ 	.word	0xffffffff


	//   ....[16]....
        /*008c*/ 	.word	0xffffffff


	//   ....[17]....
        /*0090*/ 	.word	0xffffffff


	//   ....[18]....
        /*0094*/ 	.word	0xffffffff


	//   ....[19]....
        /*0098*/ 	.word	0xffffffff


	//   ....[20]....
        /*009c*/ 	.word	0xffffffff


	//   ....[21]....
        /*00a0*/ 	.word	0xffffffff


	//   ....[22]....
        /*00a4*/ 	.word	0xffffffff


	//   ....[23]....
        /*00a8*/ 	.word	0xffffffff


	//   ....[24]....
        /*00ac*/ 	.word	0xffffffff


	//   ....[25]....
        /*00b0*/ 	.word	0xffffffff


	//   ....[26]....
        /*00b4*/ 	.word	0xffffffff


	//   ....[27]....
        /*00b8*/ 	.word	0xffffffff


	//   ....[28]....
        /*00bc*/ 	.word	0xffffffff


	//   ....[29]....
        /*00c0*/ 	.word	0xffffffff


	//   ....[30]....
        /*00c4*/ 	.word	0xffffffff


	//   ....[31]....
        /*00c8*/ 	.word	0xffffffff


	//   ....[32]....
        /*00cc*/ 	.word	0xffffffff


	//   ....[33]....
        /*00d0*/ 	.word	0xffffffff


	//   ....[34]....
        /*00d4*/ 	.word	0xffffffff


	//   ....[35]....
        /*00d8*/ 	.word	0xffffffff


	//   ....[36]....
        /*00dc*/ 	.word	0xffffffff


	//   ....[37]....
        /*00e0*/ 	.word	0xffffffff


	//   ....[38]....
        /*00e4*/ 	.word	0xffffffff


	//   ....[39]....
        /*00e8*/ 	.word	0xffffffff


	//   ....[40]....
        /*00ec*/ 	.word	0x0500000b


	//   ....[41]....
        /*00f0*/ 	.word	0x0500000b


	//   ....[42]....
        /*00f4*/ 	.word	0x0500000b


	//   ....[43]....
        /*00f8*/ 	.word	0x0500000b


	//   ....[44]....
        /*00fc*/ 	.word	0x0500000b


	//   ....[45]....
        /*0100*/ 	.word	0x0500000b


	//   ....[46]....
        /*0104*/ 	.word	0x0500000b


	//   ....[47]....
        /*0108*/ 	.word	0x0500000b


	//   ....[48]....
        /*010c*/ 	.word	0x0500000b


	//   ....[49]....
        /*0110*/ 	.word	0x0500000b


	//   ....[50]....
        /*0114*/ 	.word	0x0500000b


	//   ....[51]....
        /*0118*/ 	.word	0x0500000b


	//   ....[52]....
        /*011c*/ 	.word	0x0500000b


	//   ....[53]....
        /*0120*/ 	.word	0x0500000b


	//   ....[54]....
        /*0124*/ 	.word	0x0500000b


	//   ....[55]....
        /*0128*/ 	.word	0x0500000b


	//   ....[56]....
        /*012c*/ 	.word	0x0500000b


	//   ....[57]....
        /*0130*/ 	.word	0x0500000b


	//   ....[58]....
        /*0134*/ 	.word	0x0500000b


	//   ....[59]....
        /*0138*/ 	.word	0x0500000b


	//----- nvinfo : EIATTR_COOP_GROUP_INSTR_OFFSETS
	.align		4
.L_16647:
        /*013c*/ 	.byte	0x04, 0x28
        /*013e*/ 	.short	(.L_16649 - .L_16648)


	//   ....[0]....
.L_16648:
        /*0140*/ 	.word	0x00000230


	//   ....[1]....
        /*0144*/ 	.word	0x00000260


	//   ....[2]....
        /*0148*/ 	.word	0x000002a0


	//   ....[3]....
        /*014c*/ 	.word	0x000002b0


	//   ....[4]....
        /*0150*/ 	.word	0x000002f0


	//   ....[5]....
        /*0154*/ 	.word	0x00000300


	//   ....[6]....
        /*0158*/ 	.word	0x00000360


	//   ....[7]....
        /*015c*/ 	.word	0x00000370


	//   ....[8]....
        /*0160*/ 	.word	0x000003d0


	//   ....[9]....
        /*0164*/ 	.word	0x000003e0


	//   ....[10]....
        /*0168*/ 	.word	0x000004e0


	//   ....[11]....
        /*016c*/ 	.word	0x000004f0


	//   ....[12]....
        /*0170*/ 	.word	0x00000550


	//   ....[13]....
        /*0174*/ 	.word	0x00000580


	//   ....[14]....
        /*0178*/ 	.word	0x000005c0


	//   ....[15]....
        /*017c*/ 	.word	0x000005f0


	//   ....[16]....
        /*0180*/ 	.word	0x00000640


	//   ....[17]....
        /*0184*/ 	.word	0x00000660


	//   ....[18]....
        /*0188*/ 	.word	0x000006a0


	//   ....[19]....
        /*018c*/ 	.word	0x000006b0


	//   ....[20]....
        /*0190*/ 	.word	0x00000b80


	//   ....[21]....
        /*0194*/ 	.word	0x00000bb0


	//   ....[22]....
        /*0198*/ 	.word	0x00000bf0


	//   ....[23]....
        /*019c*/ 	.word	0x00000c00


	//   ....[24]....
        /*01a0*/ 	.word	0x00000c20


	//   ....[25]....
        /*01a4*/ 	.word	0x00000c30


	//   ....[26]....
        /*01a8*/ 	.word	0x00000c50


	//   ....[27]....
        /*01ac*/ 	.word	0x00000c60


	//   ....[28]....
        /*01b0*/ 	.word	0x00000c90


	//   ....[29]....
        /*01b4*/ 	.word	0x00000ca0


	//   ....[30]....
        /*01b8*/ 	.word	0x00000d20


	//   ....[31]....
        /*01bc*/ 	.word	0x00000d30


	//   ....[32]....
        /*01c0*/ 	.word	0x00000d70


	//   ....[33]....
        /*01c4*/ 	.word	0x00000d80


	//   ....[34]....
        /*01c8*/ 	.word	0x00000dc0


	//   ....[35]....
        /*01cc*/ 	.word	0x00000dd0


	//   ....[36]....
        /*01d0*/ 	.word	0x00000e10


	//   ....[37]....
        /*01d4*/ 	.word	0x00000e20


	//   ....[38]....
        /*01d8*/ 	.word	0x00000e60


	//   ....[39]....
        /*01dc*/ 	.word	0x00000e70


	//   ....[40]....
        /*01e0*/ 	.word	0x000014f0


	//   ....[41]....
        /*01e4*/ 	.word	0x00001540


	//   ....[42]....
        /*01e8*/ 	.word	0x000015f0


	//   ....[43]....
        /*01ec*/ 	.word	0x00001640


	//   ....[44]....
        /*01f0*/ 	.word	0x00001700


	//   ....[45]....
        /*01f4*/ 	.word	0x00001750


	//   ....[46]....
        /*01f8*/ 	.word	0x00001810


	//   ....[47]....
        /*01fc*/ 	.word	0x00001860


	//   ....[48]....
        /*0200*/ 	.word	0x00001920


	//   ....[49]....
        /*0204*/ 	.word	0x00001970


	//   ....[50]....
        /*0208*/ 	.word	0x00001a00


	//   ....[51]....
        /*020c*/ 	.word	0x00001a50


	//   ....[52]....
        /*0210*/ 	.word	0x00001ac0


	//   ....[53]....
        /*0214*/ 	.word	0x00001b10


	//   ....[54]....
        /*0218*/ 	.word	0x00001b80


	//   ....[55]....
        /*021c*/ 	.word	0x00001bd0


	//   ....[56]....
        /*0220*/ 	.word	0x00001c40


	//   ....[57]....
        /*0224*/ 	.word	0x00001c90


	//   ....[58]....
        /*0228*/ 	.word	0x00001d00


	//   ....[59]....
        /*022c*/ 	.word	0x00001d50


	//----- nvinfo : EIATTR_EXIT_INSTR_OFFSETS
	.align		4
.L_16649:
        /*0230*/ 	.byte	0x04, 0x1c
        /*0232*/ 	.short	(.L_16651 - .L_16650)


	//   ....[0]....
.L_16650:
        /*0234*/ 	.word	0x00001400


	//   ....[1]....
        /*0238*/ 	.word	0x00001490


	//----- nvinfo : EIATTR_CRS_STACK_SIZE
	.align		4
.L_16651:
        /*023c*/ 	.byte	0x04, 0x1e
        /*023e*/ 	.short	(.L_16653 - .L_16652)
.L_16652:
        /*0240*/ 	.word	0x00000000


	//----- nvinfo : EIATTR_CBANK_PARAM_SIZE
	.align		4
.L_16653:
        /*0244*/ 	.byte	0x03, 0x19
        /*0246*/ 	.short	0x0018


	//----- nvinfo : EIATTR_PARAM_CBANK
	.align		4
        /*0248*/ 	.byte	0x04, 0x0a
        /*024a*/ 	.short	(.L_16655 - .L_16654)
	.align		4
.L_16654:
        /*024c*/ 	.word	index@(.nv.constant0._ZN2at6native43_GLOBAL__N__9ae7fba5_10_SoftMax_cu_9f978f6322cunn_SoftMaxForwardRegIdddNS1_25LogSoftMaxForwardEpilogueElLi1EEEvPT1_PKT_T3_)
        /*0250*/ 	.short	0x0210
        /*0252*/ 	.short	0x0018


	//----- nvinfo : EIATTR_SW_WAR
	.align		4
.L_16655:
        /*0254*/ 	.byte	0x04, 0x36
        /*0256*/ 	.short	(.L_16657 - .L_16656)
.L_16656:
        /*0258*/ 	.word	0x00000008
.L_16657:


//--------------------- .nv.callgraph             --------------------------
	.section	.nv.callgraph,"",@"SHT_CUDA_CALLGRAPH"
	.align	4
	.sectionentsize	8
	.align		4
        /*0000*/ 	.word	0x00000000
	.align		4
        /*0004*/ 	.word	0xffffffff
	.align		4
        /*0008*/ 	.word	0x00000000
	.align		4
        /*000c*/ 	.word	0xfffffffe
	.align		4
        /*0010*/ 	.word	0x00000000
	.align		4
        /*0014*/ 	.word	0xfffffffd
	.align		4
        /*0018*/ 	.word	0x00000000
	.align		4
        /*001c*/ 	.word	0xfffffffc


//--------------------- .nv.constant4             --------------------------
	.section	.nv.constant4,"a",@progbits
	.align	8
	.align		8
.nv.constant4:
        /*0000*/ 	.dword	_ZN41_INTERNAL_9ae7fba5_10_SoftMax_cu_9f978f634cuda3std3__45__cpo5beginE
	.align		8
        /*0008*/ 	.dword	_ZN41_INTERNAL_9ae7fba5_10_SoftMax_cu_9f978f634cuda3std3__45__cpo3endE
	.align		8
        /*0010*/ 	.dword	_ZN41_INTERNAL_9ae7fba5_10_SoftMax_cu_9f978f634cuda3std3__45__cpo6cbeginE
	.align		8
        /*0018*/ 	.dword	_ZN41_INTERNAL_9ae7fba5_10_SoftMax_cu_9f978f634cuda3std3__45__cpo4cendE
	.align		8
        /*0020*/ 	.dword	_ZN41_INTERNAL_9ae7fba5_10_SoftMax_cu_9f978f634cuda3std3__45__cpo6rbeginE
	.align		8
        /*0028*/ 	.dword	_ZN41_INTERNAL_9ae7fba5_10_SoftMax_cu_9f978f634cuda3std3__45__cpo4rendE
	.align		8
        /*0030*/ 	.dword	_ZN41_INTERNAL_9ae7fba5_10_SoftMax_cu_9f978f634cuda3std3__45__cpo7crbeginE
	.align		8
        /*0038*/ 	.dword	_ZN41_INTERNAL_9ae7fba5_10_SoftMax_cu_9f978f634cuda3std3__45__cpo5crendE
	.align		8
        /*0040*/ 	.dword	_ZN41_INTERNAL_9ae7fba5_10_SoftMax_cu_9f978f634cuda3std3__443_GLOBAL__N__9ae7fba5_10_SoftMax_cu_9f978f636ignoreE
	.align		8
        /*0048*/ 	.dword	_ZN41_INTERNAL_9ae7fba5_10_SoftMax_cu_9f978f634cuda3std3__419piecewise_constructE
	.align		8
        /*0050*/ 	.dword	_ZN41_INTERNAL_9ae7fba5_10_SoftMax_cu_9f978f634cuda3std3__48in_placeE
	.align		8
        /*0058*/ 	.dword	_ZN41_INTERNAL_9ae7fba5_10_SoftMax_cu_9f978f634cuda3std3__420unreachable_sentinelE
	.align		8
        /*0060*/ 	.dword	_ZN41_INTERNAL_9ae7fba5_10_SoftMax_cu_9f978f634cuda3std6ranges3__45__cpo4swapE
	.align		8
        /*0068*/ 	.dword	_ZN41_INTERNAL_9ae7fba5_10_SoftMax_cu_9f978f634cuda3std6ranges3__45__cpo9iter_moveE
	.align		8
        /*0070*/ 	.dword	_ZN41_INTERNAL_9ae7fba5_10_SoftMax_cu_9f978f634cuda3std6ranges3__45__cpo5beginE
	.align		8
        /*0078*/ 	.dword	_ZN41_INTERNAL_9ae7fba5_10_SoftMax_cu_9f978f634cuda3std6ranges3__45__cpo3endE
	.align		8
        /*0080*/ 	.dword	_ZN41_INTERNAL_9ae7fba5_10_SoftMax_cu_9f978f634cuda3std6ranges3__45__cpo6cbeginE
	.align		8
        /*0088*/ 	.dword	_ZN41_INTERNAL_9ae7fba5_10_SoftMax_cu_9f978f634cuda3std6ranges3__45__cpo4cendE
	.align		8
        /*0090*/ 	.dword	_ZN41_INTERNAL_9ae7fba5_10_SoftMax_cu_9f978f634cuda3std6ranges3__45__cpo7advanceE
	.align		8
        /*0098*/ 	.dword	_ZN41_INTERNAL_9ae7fba5_10_SoftMax_cu_9f978f634cuda3std6ranges3__45__cpo9iter_swapE
	.align		8
        /*00a0*/ 	.dword	_ZN41_INTERNAL_9ae7fba5_10_SoftMax_cu_9f978f634cuda3std6ranges3__45__cpo4nextE
	.align		8
        /*00a8*/ 	.dword	_ZN41_INTERNAL_9ae7fba5_10_SoftMax_cu_9f978f634cuda3std6ranges3__45__cpo4prevE
	.align		8
        /*00b0*/ 	.dword	_ZN41_INTERNAL_9ae7fba5_10_SoftMax_cu_9f978f634cuda3std6ranges3__45__cpo4dataE
	.align		8
        /*00b8*/ 	.dword	_ZN41_INTERNAL_9ae7fba5_10_SoftMax_cu_9f978f634cuda3std6ranges3__45__cpo5cdataE
	.align		8
        /*00c0*/ 	.dword	_ZN41_INTERNAL_9ae7fba5_10_SoftMax_cu_9f978f634cuda3std6ranges3__45__cpo4sizeE
	.align		8
        /*00c8*/ 	.dword	_ZN41_INTERNAL_9ae7fba5_10_SoftMax_cu_9f978f634cuda3std6ranges3__45__cpo5ssizeE
	.align		8
        /*00d0*/ 	.dword	_ZN41_INTERNAL_9ae7fba5_10_SoftMax_cu_9f978f634cuda3std6ranges3__45__cpo8distanceE
	.align		8
        /*00d8*/ 	.dword	_ZN41_INTERNAL_9ae7fba5_10_SoftMax_cu_9f978f636thrust23THRUST_300001_SM_900_NS6system6detail10sequential3seqE


//--------------------- .text._ZN43_GLOBAL__N__9ae7fba5_10_SoftMax_cu_9f978f6321softmax_warp_backwardIN3c108BFloat16ES2_fLi10ELb0ELb1EEEvPT0_PKT_S7_iiiPKb --------------------------
	.section	.text._ZN43_GLOBAL__N__9ae7fba5_10_SoftMax_cu_9f978f6321softmax_warp_backwardIN3c108BFloat16ES2_fLi10ELb0ELb1EEEvPT0_PKT_S7_iiiPKb,"ax",@progbits
	.align	128
.text._ZN43_GLOBAL__N__9ae7fba5_10_SoftMax_cu_9f978f6321softmax_warp_backwardIN3c108BFloat16ES2_fLi10ELb0ELb1EEEvPT0_PKT_S7_iiiPKb:
        .type           _ZN43_GLOBAL__N__9ae7fba5_10_SoftMax_cu_9f978f6321softmax_warp_backwardIN3c108BFloat16ES2_fLi10ELb0ELb1EEEvPT0_PKT_S7_iiiPKb,@function
        .size           _ZN43_GLOBAL__N__9ae7fba5_10_SoftMax_cu_9f978f6321softmax_warp_backwardIN3c108BFloat16ES2_fLi10ELb0ELb1EEEvPT0_PKT_S7_iiiPKb,(.L_x_11636 - _ZN43_GLOBAL__N__9ae7fba5_10_SoftMax_cu_9f978f6321softmax_warp_backwardIN3c108BFloat16ES2_fLi10ELb0ELb1EEEvPT0_PKT_S7_iiiPKb)
        .other          _ZN43_GLOBAL__N__9ae7fba5_10_SoftMax_cu_9f978f6321softmax_warp_backwardIN3c108BFloat16ES2_fLi10ELb0ELb1EEEvPT0_PKT_S7_iiiPKb,@"STO_CUDA_ENTRY STV_DEFAULT"
_ZN43_GLOBAL__N__9ae7fba5_10_SoftMax_cu_9f978f6321softmax_warp_backwardIN3c108BFloat16ES2_fLi10ELb0ELb1EEEvPT0_PKT_S7_iiiPKb:
[----:B------:R-:W-:Y:S01]  /*0000*/  LDC R1, c[0x0][0x28] ;  /* 0x00000a00ff017b82 */ /* 0x000fe20000000800 */
[----:B------:R-:W0:Y:S07]  /*0010*/  S2R R0, SR_TID.Y ;  /* 0x0000000000007919 */ /* 0x000e2e0000002200 */
[----:B------:R-:W0:Y:S01]  /*0020*/  S2UR UR4, SR_CTAID.X ;  /* 0x00000000000479c3 */ /* 0x000e220000002500 */
[----:B------:R-:W1:Y:S07]  /*0030*/  S2R R70, SR_TID.X ;  /* 0x0000000000467919 */ /* 0x000e6e0000002100 */
[----:B------:R-:W0:Y:S08]  /*0040*/  LDC R3, c[0x0][0x4] ;  /* 0x00000100ff037b82 */ /* 0x000e300000000800 */
[----:B------:R-:W2:Y:S08]  /*0050*/  LDC R65, c[0x0][0x230] ;  /* 0x00008c00ff417b82 */ /* 0x000eb00000000800 */
[----:B------:R-:W3:Y:S08]  /*0060*/  LDC.64 R6, c[0x0][0x220] ;  /* 0x00008800ff067b82 */ /* 0x000ef00000000a00 */
[----:B------:R-:W4:Y:S01]  /*0070*/  LDC.64 R4, c[0x0][0x218] ;  /* 0x00008600ff047b82 */ /* 0x000f220000000a00 */
[----:B0-----:R-:W-:Y:S01]  /*0080*/  IMAD R3, R3, UR4, R0 ;  /* 0x0000000403037c24 */ /* 0x001fe2000f8e0200 */
[----:B------:R-:W-:Y:S01]  /*0090*/  ULDC.64 UR4, c[0x0][0x228] ;  /* 0x00008a0000047ab9 */ /* 0x000fe20000000a00 */
[----:B-1----:R-:W-:-:S02]  /*00a0*/  LOP3.LUT R70, R70, 0x1f, RZ, 0xc0, !PT ;  /* 0x0000001f46467812 */ /* 0x002fc400078ec0ff */
[----:B------:R-:W-:Y:S02]  /*00b0*/  CS2R R58, SRZ ;  /* 0x00000000003a7805 */ /* 0x000fe4000001ff00 */
[----:B------:R-:W-:Y:S02]  /*00c0*/  CS2R R56, SRZ ;  /* 0x0000000000387805 */ /* 0x000fe4000001ff00 */
[C---:B------:R-:W-:Y:S02]  /*00d0*/  IADD3 R87, -R3.reuse, UR4, RZ ;  /* 0x0000000403577c10 */ /* 0x040fe4000fffe1ff */
[----:B------:R-:W-:Y:S01]  /*00e0*/  CS2R R54, SRZ ;  /* 0x0000000000367805 */ /* 0x000fe2000001ff00 */
[----:B------:R-:W-:Y:S01]  /*00f0*/  IMAD R66, R3, UR5, R70 ;  /* 0x0000000503427c24 */ /* 0x000fe2000f8e0246 */
[----:B------:R-:W-:Y:S01]  /*0100*/  LOP3.LUT R64, R70, 0x20, RZ, 0xfc, !PT ;  /* 0x0000002046407812 */ /* 0x000fe200078efcff */
[----:B------:R-:W-:Y:S01]  /*0110*/  ULDC.64 UR4, c[0x0][0x208] ;  /* 0x0000820000047ab9 */ /* 0x000fe20000000a00 */
[----:B------:R-:W-:-:S02]  /*0120*/  ISETP.GT.AND P0, PT, R87, RZ, PT ;  /* 0x000000ff5700720c */ /* 0x000fc40003f04270 */
[----:B------:R-:W-:Y:S02]  /*0130*/  CS2R R52, SRZ ;  /* 0x0000000000347805 */ /* 0x000fe4000001ff00 */
[----:B------:R-:W-:Y:S02]  /*0140*/  CS2R R50, SRZ ;  /* 0x0000000000327805 */ /* 0x000fe4000001ff00 */
[----:B------:R-:W-:Y:S02]  /*0150*/  CS2R R48, SRZ ;  /* 0x0000000000307805 */ /* 0x000fe4000001ff00 */
[----:B--2---:R-:W-:Y:S01]  /*0160*/  SEL R67, R65, RZ, P0 ;  /* 0x000000ff41437207 */ /* 0x004fe20000000000 */
[----:B---3--:R-:W-:Y:S01]  /*0170*/  IMAD.WIDE R6, R66, 0x2, R6 ;  /* 0x0000000242067825 */ /* 0x008fe200078e0206 */
[----:B------:R-:W-:Y:S02]  /*0180*/  CS2R R46, SRZ ;  /* 0x00000000002e7805 */ /* 0x000fe4000001ff00 */
[----:B------:R-:W-:-:S02]  /*0190*/  CS2R R44, SRZ ;  /* 0x00000000002c7805 */ /* 0x000fc4000001ff00 */
[-C--:B------:R-:W-:Y:S02]  /*01a0*/  ISETP.GE.AND P4, PT, R70, R67.reuse, PT ;  /* 0x000000434600720c */ /* 0x080fe40003f86270 */
[----:B------:R-:W-:Y:S02]  /*01b0*/  CS2R R42, SRZ ;  /* 0x00000000002a7805 */ /* 0x000fe4000001ff00 */
[----:B------:R-:W-:Y:S02]  /*01c0*/  ISETP.GE.AND P5, PT, R64, R67, PT ;  /* 0x000000434000720c */ /* 0x000fe40003fa6270 */
[----:B------:R-:W-:Y:S02]  /*01d0*/  CS2R R40, SRZ ;  /* 0x0000000000287805 */ /* 0x000fe4000001ff00 */
[----:B------:R-:W-:Y:S01]  /*01e0*/  CS2R R38, SRZ ;  /* 0x0000000000267805 */ /* 0x000fe2000001ff00 */
[----:B----4-:R-:W-:Y:S01]  /*01f0*/  IMAD.WIDE R4, R66, 0x2, R4 ;  /* 0x0000000242047825 */ /* 0x010fe200078e0204 */
[----:B------:R-:W-:-:S02]  /*0200*/  CS2R R36, SRZ ;  /* 0x0000000000247805 */ /* 0x000fc4000001ff00 */
[----:B------:R-:W-:Y:S02]  /*0210*/  CS2R R34, SRZ ;  /* 0x0000000000227805 */ /* 0x000fe4000001ff00 */
[----:B------:R-:W-:Y:S02]  /*0220*/  CS2R R32, SRZ ;  /* 0x0000000000207805 */ /* 0x000fe4000001ff00 */
[----:B------:R-:W-:Y:S02]  /*0230*/  CS2R R30, SRZ ;  /* 0x00000000001e7805 */ /* 0x000fe4000001ff00 */
[----:B------:R-:W-:Y:S02]  /*0240*/  CS2R R28, SRZ ;  /* 0x00000000001c7805 */ /* 0x000fe4000001ff00 */
[----:B------:R-:W-:Y:S02]  /*0250*/  CS2R R26, SRZ ;  /* 0x00000000001a7805 */ /* 0x000fe4000001ff00 */
[----:B------:R-:W-:Y:S01]  /*0260*/  CS2R R24, SRZ ;  /* 0x0000000000187805 */ /* 0x000fe2000001ff00 */
[----:B------:R-:W2:Y:S01]  /*0270*/  @!P4 LDG.E.U16 R0, desc[UR4][R6.64] ;  /* 0x000000040600c981 */ /* 0x000ea2000c1e1500 */
[----:B------:R-:W-:Y:S01]  /*0280*/  LOP3.LUT R63, R70, 0x40, RZ, 0xfc, !PT ;  /* 0x00000040463f7812 */ /* 0x000fe200078efcff */
[----:B------:R-:W-:-:S02]  /*0290*/  ULDC.64 UR6, c[0x0][0x238] ;  /* 0x00008e0000067ab9 */ /* 0x000fc40000000a00 */
[----:B------:R-:W3:Y:S01]  /*02a0*/  @!P4 LDG.E.U16 R13, desc[UR4][R4.64] ;  /* 0x00000004040dc981 */ /* 0x000ee2000c1e1500 */
[----:B------:R-:W-:-:S03]  /*02b0*/  ISETP.GE.AND P6, PT, R63, R67, PT ;  /* 0x000000433f00720c */ /* 0x000fc60003fc6270 */
[----:B------:R-:W4:Y:S01]  /*02c0*/  @!P5 LDG.E.U16 R2, desc[UR4][R4.64+0x40] ;  /* 0x000040040402d981 */ /* 0x000f22000c1e1500 */
[----:B------:R-:W-:-:S03]  /*02d0*/  LOP3.LUT R62, R70, 0x60, RZ, 0xfc, !PT ;  /* 0x00000060463e7812 */ /* 0x000fc600078efcff */
[----:B------:R-:W4:Y:S01]  /*02e0*/  @!P5 LDG.E.U16 R3, desc[UR4][R6.64+0x40] ;  /* 0x000040040603d981 */ /* 0x000f22000c1e1500 */
[----:B------:R-:W-:-:S05]  /*02f0*/  ISETP.GE.AND P2, PT, R62, R67, PT ;  /* 0x000000433e00720c */ /* 0x000fca0003f46270 */
[----:B------:R-:W4:Y:S04]  /*0300*/  @!P6 LDG.E.U16 R8, desc[UR4][R4.64+0x80] ;  /* 0x000080040408e981 */ /* 0x000f28000c1e1500 */
[----:B------:R-:W4:Y:S04]  /*0310*/  @!P6 LDG.E.U16 R9, desc[UR4][R6.64+0x80] ;  /* 0x000080040609e981 */ /* 0x000f28000c1e1500 */
[----:B------:R-:W4:Y:S04]  /*0320*/  @!P2 LDG.E.U16 R10, desc[UR4][R4.64+0xc0] ;  /* 0x0000c004040aa981 */ /* 0x000f28000c1e1500 */
[----:B------:R-:W4:Y:S01]  /*0330*/  @!P2 LDG.E.U16 R11, desc[UR4][R6.64+0xc0] ;  /* 0x0000c004060ba981 */ /* 0x000f22000c1e1500 */
[----:B------:R-:W-:-:S04]  /*0340*/  LOP3.LUT R61, R70, 0x80, RZ, 0xfc, !PT ;  /* 0x00000080463d7812 */ /* 0x000fc800078efcff */
[-C--:B------:R-:W-:Y:S02]  /*0350*/  ISETP.GE.AND P1, PT, R61, R67.reuse, PT ;  /* 0x000000433d00720c */ /* 0x080fe40003f26270 */
[C---:B------:R-:W-:Y:S02]  /*0360*/  LOP3.LUT R60, R70.reuse, 0xa0, RZ, 0xfc, !PT ;  /* 0x000000a0463c7812 */ /* 0x040fe400078efcff */
[----:B------:R-:W-:Y:S02]  /*0370*/  LOP3.LUT R14, R70, 0xc0, RZ, 0xfc, !PT ;  /* 0x000000c0460e7812 */ /* 0x000fe400078efcff */
[-C--:B------:R-:W-:Y:S02]  /*0380*/  ISETP.GE.AND P0, PT, R60, R67.reuse, PT ;  /* 0x000000433c00720c */ /* 0x080fe40003f06270 */
[----:B------:R-:W-:-:S05]  /*0390*/  ISETP.GE.AND P3, PT, R14, R67, PT ;  /* 0x000000430e00720c */ /* 0x000fca0003f66270 */
[----:B------:R-:W4:Y:S01]  /*03a0*/  @!P1 LDG.E.U16 R12, desc[UR4][R4.64+0x100] ;  /* 0x00010004040c9981 */ /* 0x000f22000c1e1500 */
[----:B------:R-:W-:-:S05]  /*03b0*/  LOP3.LUT R16, R70, 0xe0, RZ, 0xfc, !PT ;  /* 0x000000e046107812 */ /* 0x000fca00078efcff */
[----:B------:R-:W4:Y:S01]  /*03c0*/  @!P0 LDG.E.U16 R14, desc[UR4][R6.64+0x140] ;  /* 0x00014004060e8981 */ /* 0x000f22000c1e1500 */
[----:B------:R-:W-:Y:S01]  /*03d0*/  LOP3.LUT R18, R70, 0x120, RZ, 0xfc, !PT ;  /* 0x0000012046127812 */ /* 0x000fe200078efcff */
[----:B--2---:R-:W-:Y:S02]  /*03e0*/  @!P4 IMAD.U32 R58, R0, 0x10000, RZ ;  /* 0x00010000003ac824 */ /* 0x004fe400078e00ff */
[----:B------:R-:W2:Y:S01]  /*03f0*/  @!P1 LDG.E.U16 R0, desc[UR4][R6.64+0x100] ;  /* 0x0001000406009981 */ /* 0x000ea2000c1e1500 */
[----:B---3--:R-:W-:Y:S01]  /*0400*/  @!P4 IMAD.U32 R59, R13, 0x10000, RZ ;  /* 0x000100000d3bc824 */ /* 0x008fe200078e00ff */
[----:B------:R-:W-:Y:S02]  /*0410*/  ISETP.GE.AND P4, PT, R16, R67, PT ;  /* 0x000000431000720c */ /* 0x000fe40003f86270 */
[----:B------:R-:W3:Y:S01]  /*0420*/  @!P0 LDG.E.U16 R13, desc[UR4][R4.64+0x140] ;  /* 0x00014004040d8981 */ /* 0x000ee2000c1e1500 */
[----:B------:R-:W-:Y:S01]  /*0430*/  LOP3.LUT R16, R70, 0x100, RZ, 0xfc, !PT ;  /* 0x0000010046107812 */ /* 0x000fe200078efcff */
[----:B----4-:R-:W-:-:S02]  /*0440*/  @!P5 IMAD.U32 R57, R2, 0x10000, RZ ;  /* 0x000100000239d824 */ /* 0x010fc400078e00ff */
[----:B------:R-:W4:Y:S01]  /*0450*/  @!P3 LDG.E.U16 R2, desc[UR4][R4.64+0x180] ;  /* 0x000180040402b981 */ /* 0x000f22000c1e1500 */
[----:B------:R-:W-:Y:S01]  /*0460*/  @!P5 IMAD.U32 R56, R3, 0x10000, RZ ;  /* 0x000100000338d824 */ /* 0x000fe200078e00ff */
[----:B------:R-:W-:Y:S02]  /*0470*/  ISETP.GE.AND P5, PT, R16, R67, PT ;  /* 0x000000431000720c */ /* 0x000fe40003fa6270 */
[----:B------:R-:W4:Y:S04]  /*0480*/  @!P3 LDG.E.U16 R3, desc[UR4][R6.64+0x180] ;  /* 0x000180040603b981 */ /* 0x000f28000c1e1500 */
[----:B------:R-:W4:Y:S04]  /*0490*/  @!P4 LDG.E.U16 R15, desc[UR4][R4.64+0x1c0] ;  /* 0x0001c004040fc981 */ /* 0x000f28000c1e1500 */
[----:B------:R-:W4:Y:S01]  /*04a0*/  @!P4 LDG.E.U16 R16, desc[UR4][R6.64+0x1c0] ;  /* 0x0001c0040610c981 */ /* 0x000f22000c1e1500 */
[----:B------:R-:W-:-:S02]  /*04b0*/  @!P6 IMAD.U32 R55, R8, 0x10000, RZ ;  /* 0x000100000837e824 */ /* 0x000fc400078e00ff */
[----:B------:R-:W-:Y:S01]  /*04c0*/  @!P6 IMAD.U32 R54, R9, 0x10000, RZ ;  /* 0x000100000936e824 */ /* 0x000fe200078e00ff */
[----:B------:R-:W4:Y:S01]  /*04d0*/  @!P5 LDG.E.U16 R8, desc[UR4][R4.64+0x200] ;  /* 0x000200040408d981 */ /* 0x000f22000c1e1500 */
[----:B------:R-:W-:-:S03]  /*04e0*/  ISETP.GE.AND P6, PT, R18, R67, PT ;  /* 0x000000431200720c */ /* 0x000fc60003fc6270 */
[----:B------:R-:W4:Y:S01]  /*04f0*/  @!P5 LDG.E.U16 R9, desc[UR4][R6.64+0x200] ;  /* 0x000200040609d981 */ /* 0x000f22000c1e1500 */
[----:B------:R-:W-:Y:S01]  /*0500*/  LOP3.LUT R18, R70, 0x140, RZ, 0xfc, !PT ;  /* 0x0000014046127812 */ /* 0x000fe200078efcff */
[----:B------:R-:W-:Y:S02]  /*0510*/  @!P2 IMAD.U32 R53, R10, 0x10000, RZ ;  /* 0x000100000a35a824 */ /* 0x000fe400078e00ff */
[----:B------:R-:W-:Y:S01]  /*0520*/  @!P2 IMAD.U32 R52, R11, 0x10000, RZ ;  /* 0x000100000b34a824 */ /* 0x000fe200078e00ff */
[----:B------:R-:W-:-:S05]  /*0530*/  ISETP.GE.AND P2, PT, R18, R67, PT ;  /* 0x000000431200720c */ /* 0x000fca0003f46270 */
[----:B------:R-:W4:Y:S04]  /*0540*/  @!P6 LDG.E.U16 R10, desc[UR4][R4.64+0x240] ;  /* 0x00024004040ae981 */ /* 0x000f28000c1e1500 */
[----:B------:R-:W4:Y:S04]  /*0550*/  @!P6 LDG.E.U16 R11, desc[UR4][R6.64+0x240] ;  /* 0x00024004060be981 */ /* 0x000f28000c1e1500 */
[----:B------:R-:W4:Y:S04]  /*0560*/  @!P2 LDG.E.U16 R17, desc[UR4][R4.64+0x280] ;  /* 0x000280040411a981 */ /* 0x000f28000c1e1500 */
[----:B------:R-:W4:Y:S01]  /*0570*/  @!P2 LDG.E.U16 R18, desc[UR4][R6.64+0x280] ;  /* 0x000280040612a981 */ /* 0x000f22000c1e1500 */
[----:B------:R-:W-:Y:S01]  /*0580*/  @!P1 IMAD.U32 R51, R12, 0x10000, RZ ;  /* 0x000100000c339824 */ /* 0x000fe200078e00ff */
[----:B------:R-:W-:Y:S01]  /*0590*/  LOP3.LUT R12, R70, 0x160, RZ, 0xfc, !PT ;  /* 0x00000160460c7812 */ /* 0x000fe200078efcff */
[----:B------:R-:W-:Y:S01]  /*05a0*/  @!P0 IMAD.U32 R48, R14, 0x10000, RZ ;  /* 0x000100000e308824 */ /* 0x000fe200078e00ff */
[----:B------:R-:W-:Y:S01]  /*05b0*/  LOP3.LUT R14, R70, 0x220, RZ, 0xfc, !PT ;  /* 0x00000220460e7812 */ /* 0x000fe200078efcff */
[----:B--2---:R-:W-:Y:S01]  /*05c0*/  @!P1 IMAD.U32 R50, R0, 0x10000, RZ ;  /* 0x0001000000329824 */ /* 0x004fe200078e00ff */
[----:B------:R-:W-:-:S02]  /*05d0*/  ISETP.GE.AND P1, PT, R12, R67, PT ;  /* 0x000000430c00720c */ /* 0x000fc40003f26270 */
[C---:B------:R-:W-:Y:S01]  /*05e0*/  LOP3.LUT R0, R70.reuse, 0x180, RZ, 0xfc, !PT ;  /* 0x0000018046007812 */ /* 0x040fe200078efcff */
[----:B---3--:R-:W-:Y:S01]  /*05f0*/  @!P0 IMAD.U32 R49, R13, 0x10000, RZ ;  /* 0x000100000d318824 */ /* 0x008fe200078e00ff */
[----:B------:R-:W-:Y:S02]  /*0600*/  LOP3.LUT R12, R70, 0x1a0, RZ, 0xfc, !PT ;  /* 0x000001a0460c7812 */ /* 0x000fe400078efcff */
[-C--:B------:R-:W-:Y:S01]  /*0610*/  ISETP.GE.AND P0, PT, R0, R67.reuse, PT ;  /* 0x000000430000720c */ /* 0x080fe20003f06270 */
[----:B----4-:R-:W-:Y:S02]  /*0620*/  @!P3 IMAD.U32 R47, R2, 0x10000, RZ ;  /* 0x00010000022fb824 */ /* 0x010fe400078e00ff */
[----:B------:R-:W-:Y:S01]  /*0630*/  @!P3 IMAD.U32 R46, R3, 0x10000, RZ ;  /* 0x00010000032eb824 */ /* 0x000fe200078e00ff */
[----:B------:R-:W-:-:S03]  /*0640*/  ISETP.GE.AND P3, PT, R12, R67, PT ;  /* 0x000000430c00720c */ /* 0x000fc60003f66270 */
[----:B------:R-:W2:Y:S01]  /*0650*/  @!P1 LDG.E.U16 R19, desc[UR4][R4.64+0x2c0] ;  /* 0x0002c00404139981 */ /* 0x000ea2000c1e1500 */
[----:B------:R-:W-:-:S03]  /*0660*/  LOP3.LUT R2, R70, 0x1c0, RZ, 0xfc, !PT ;  /* 0x000001c046027812 */ /* 0x000fc600078efcff */
[----:B------:R-:W3:Y:S01]  /*0670*/  @!P1 LDG.E.U16 R0, desc[UR4][R6.64+0x2c0] ;  /* 0x0002c00406009981 */ /* 0x000ee2000c1e1500 */
[----:B------:R-:W-:Y:S02]  /*0680*/  @!P4 IMAD.U32 R45, R15, 0x10000, RZ ;  /* 0x000100000f2dc824 */ /* 0x000fe400078e00ff */
[----:B------:R-:W-:Y:S01]  /*0690*/  @!P4 IMAD.U32 R44, R16, 0x10000, RZ ;  /* 0x00010000102cc824 */ /* 0x000fe200078e00ff */
[----:B------:R-:W-:Y:S01]  /*06a0*/  ISETP.GE.AND P4, PT, R2, R67, PT ;  /* 0x000000430200720c */ /* 0x000fe20003f86270 */
[----:B------:R-:W4:Y:S01]  /*06b0*/  @!P0 LDG.E.U16 R3, desc[UR4][R6.64+0x300] ;  /* 0x0003000406038981 */ /* 0x000f22000c1e1500 */
[----:B------:R-:W-:-:S03]  /*06c0*/  @!P5 IMAD.U32 R43, R8, 0x10000, RZ ;  /* 0x00010000082bd824 */ /* 0x000fc600078e00ff */
[----:B------:R-:W4:Y:S01]  /*06d0*/  @!P0 LDG.E.U16 R2, desc[UR4][R4.64+0x300] ;  /* 0x0003000404028981 */ /* 0x000f22000c1e1500 */
[----:B------:R-:W-:-:S03]  /*06e0*/  @!P5 IMAD.U32 R42, R9, 0x10000, RZ ;  /* 0x00010000092ad824 */ /* 0x000fc600078e00ff */
[----:B------:R-:W4:Y:S04]  /*06f0*/  @!P3 LDG.E.U16 R8, desc[UR4][R4.64+0x340] ;  /* 0x000340040408b981 */ /* 0x000f28000c1e1500 */
[----:B------:R-:W4:Y:S01]  /*0700*/  @!P3 LDG.E.U16 R9, desc[UR4][R6.64+0x340] ;  /* 0x000340040609b981 */ /* 0x000f22000c1e1500 */
[----:B------:R-:W-:-:S04]  /*0710*/  LOP3.LUT R12, R70, 0x1e0, RZ, 0xfc, !PT ;  /* 0x000001e0460c7812 */ /* 0x000fc800078efcff */
[-C--:B------:R-:W-:Y:S02]  /*0720*/  ISETP.GE.AND P5, PT, R12, R67.reuse, PT ;  /* 0x000000430c00720c */ /* 0x080fe40003fa6270 */
[----:B------:R-:W-:Y:S01]  /*0730*/  LOP3.LUT R12, R70, 0x200, RZ, 0xfc, !PT ;  /* 0x00000200460c7812 */ /* 0x000fe200078efcff */
[----:B------:R-:W-:Y:S02]  /*0740*/  @!P6 IMAD.U32 R41, R10, 0x10000, RZ ;  /* 0x000100000a29e824 */ /* 0x000fe400078e00ff */
[----:B------:R-:W-:Y:S01]  /*0750*/  @!P6 IMAD.U32 R40, R11, 0x10000, RZ ;  /* 0x000100000b28e824 */ /* 0x000fe200078e00ff */
[-C--:B------:R-:W-:Y:S01]  /*0760*/  ISETP.GE.AND P6, PT, R12, R67.reuse, PT ;  /* 0x000000430c00720c */ /* 0x080fe20003fc6270 */
[----:B------:R-:W-:Y:S01]  /*0770*/  @!P2 IMAD.U32 R39, R17, 0x10000, RZ ;  /* 0x000100001127a824 */ /* 0x000fe200078e00ff */
[----:B------:R-:W4:Y:S01]  /*0780*/  @!P4 LDG.E.U16 R10, desc[UR4][R4.64+0x380] ;  /* 0x00038004040ac981 */ /* 0x000f22000c1e1500 */
[----:B------:R-:W-:Y:S01]  /*0790*/  @!P2 IMAD.U32 R38, R18, 0x10000, RZ ;  /* 0x000100001226a824 */ /* 0x000fe200078e00ff */
[----:B------:R-:W-:-:S02]  /*07a0*/  ISETP.GE.AND P2, PT, R14, R67, PT ;  /* 0x000000430e00720c */ /* 0x000fc40003f46270 */
[----:B------:R-:W4:Y:S04]  /*07b0*/  @!P4 LDG.E.U16 R11, desc[UR4][R6.64+0x380] ;  /* 0x00038004060bc981 */ /* 0x000f28000c1e1500 */
[----:B------:R-:W4:Y:S04]  /*07c0*/  @!P5 LDG.E.U16 R12, desc[UR4][R4.64+0x3c0] ;  /* 0x0003c004040cd981 */ /* 0x000f28000c1e1500 */
[----:B------:R-:W4:Y:S04]  /*07d0*/  @!P5 LDG.E.U16 R13, desc[UR4][R6.64+0x3c0] ;  /* 0x0003c004060dd981 */ /* 0x000f28000c1e1500 */
[----:B------:R-:W4:Y:S04]  /*07e0*/  @!P6 LDG.E.U16 R14, desc[UR4][R4.64+0x400] ;  /* 0x00040004040ee981 */ /* 0x000f28000c1e1500 */
[----:B------:R-:W4:Y:S04]  /*07f0*/  @!P6 LDG.E.U16 R15, desc[UR4][R6.64+0x400] ;  /* 0x00040004060fe981 */ /* 0x000f28000c1e1500 */
[----:B------:R-:W4:Y:S04]  /*0800*/  @!P2 LDG.E.U16 R16, desc[UR4][R4.64+0x440] ;  /* 0x000440040410a981 */ /* 0x000f28000c1e1500 */
[----:B------:R-:W4:Y:S01]  /*0810*/  @!P2 LDG.E.U16 R17, desc[UR4][R6.64+0x440] ;  /* 0x000440040611a981 */ /* 0x000f22000c1e1500 */
[----:B------:R-:W-:-:S02]  /*0820*/  LOP3.LUT R18, R70, 0x240, RZ, 0xfc, !PT ;  /* 0x0000024046127812 */ /* 0x000fc400078efcff */
[----:B------:R-:W-:Y:S01]  /*0830*/  SHF.R.S32.HI R23, RZ, 0x1f, R66 ;  /* 0x0000001fff177819 */ /* 0x000fe20000011442 */
[----:B--2---:R-:W-:Y:S02]  /*0840*/  @!P1 IMAD.U32 R37, R19, 0x10000, RZ ;  /* 0x0001000013259824 */ /* 0x004fe400078e00ff */
[----:B---3--:R-:W-:Y:S01]  /*0850*/  @!P1 IMAD.U32 R36, R0, 0x10000, RZ ;  /* 0x0001000000249824 */ /* 0x008fe200078e00ff */
[----:B------:R-:W-:Y:S02]  /*0860*/  ISETP.GE.AND P1, PT, R18, R67, PT ;  /* 0x000000431200720c */ /* 0x000fe40003f26270 */
[----:B------:R-:W-:Y:S01]  /*0870*/  LOP3.LUT R0, R70, 0x260, RZ, 0xfc, !PT ;  /* 0x0000026046007812 */ /* 0x000fe200078efcff */
[----:B----4-:R-:W-:Y:S02]  /*0880*/  @!P0 IMAD.U32 R34, R3, 0x10000, RZ ;  /* 0x0001000003228824 */ /* 0x010fe400078e00ff */
[----:B------:R-:W-:Y:S01]  /*0890*/  @!P0 IMAD.U32 R35, R2, 0x10000, RZ ;  /* 0x0001000002238824 */ /* 0x000fe200078e00ff */
[----:B------:R-:W-:-:S02]  /*08a0*/  LOP3.LUT R2, R70, 0x280, RZ, 0xfc, !PT ;  /* 0x0000028046027812 */ /* 0x000fc400078efcff */
[----:B------:R-:W-:Y:S01]  /*08b0*/  ISETP.GE.AND P0, PT, R0, R67, PT ;  /* 0x000000430000720c */ /* 0x000fe20003f06270 */
[----:B------:R-:W-:-:S04]  /*08c0*/  @!P3 IMAD.U32 R33, R8, 0x10000, RZ ;  /* 0x000100000821b824 */ /* 0x000fc800078e00ff */
[----:B------:R-:W2:Y:S01]  /*08d0*/  @!P1 LDG.E.U16 R18, desc[UR4][R4.64+0x480] ;  /* 0x0004800404129981 */ /* 0x000ea2000c1e1500 */
[----:B------:R-:W-:-:S03]  /*08e0*/  @!P3 IMAD.U32 R32, R9, 0x10000, RZ ;  /* 0x000100000920b824 */ /* 0x000fc600078e00ff */
[----:B------:R-:W3:Y:S01]  /*08f0*/  @!P1 LDG.E.U16 R0, desc[UR4][R6.64+0x480] ;  /* 0x0004800406009981 */ /* 0x000ee2000c1e1500 */
[----:B------:R-:W-:Y:S02]  /*0900*/  ISETP.GE.AND P3, PT, R2, R67, PT ;  /* 0x000000430200720c */ /* 0x000fe40003f66270 */
[----:B------:R-:W-:Y:S01]  /*0910*/  LOP3.LUT R2, R70, 0x2a0, RZ, 0xfc, !PT ;  /* 0x000002a046027812 */ /* 0x000fe200078efcff */
[----:B------:R-:W4:Y:S04]  /*0920*/  @!P0 LDG.E.U16 R78, desc[UR4][R6.64+0x4c0] ;  /* 0x0004c004064e8981 */ /* 0x000f28000c1e1500 */
[----:B------:R-:W4:Y:S06]  /*0930*/  @!P0 LDG.E.U16 R81, desc[UR4][R4.64+0x4c0] ;  /* 0x0004c00404518981 */ /* 0x000f2c000c1e1500 */
[----:B------:R-:W4:Y:S01]  /*0940*/  @!P3 LDG.E.U16 R79, desc[UR4][R4.64+0x500] ;  /* 0x00050004044fb981 */ /* 0x000f22000c1e1500 */
[----:B------:R-:W-:-:S02]  /*0950*/  @!P4 IMAD.U32 R31, R10, 0x10000, RZ ;  /* 0x000100000a1fc824 */ /* 0x000fc400078e00ff */
[----:B------:R-:W-:Y:S01]  /*0960*/  @!P4 IMAD.U32 R30, R11, 0x10000, RZ ;  /* 0x000100000b1ec824 */ /* 0x000fe200078e00ff */
[-C--:B------:R-:W-:Y:S01]  /*0970*/  ISETP.GE.AND P4, PT, R2, R67.reuse, PT ;  /* 0x000000430200720c */ /* 0x080fe20003f86270 */
[----:B------:R-:W-:Y:S01]  /*0980*/  @!P5 IMAD.U32 R29, R12, 0x10000, RZ ;  /* 0x000100000c1dd824 */ /* 0x000fe200078e00ff */
[----:B------:R-:W-:Y:S01]  /*0990*/  LOP3.LUT R2, R70, 0x2c0, RZ, 0xfc, !PT ;  /* 0x000002c046027812 */ /* 0x000fe200078efcff */
[----:B------:R-:W4:Y:S01]  /*09a0*/  @!P3 LDG.E.U16 R80, desc[UR4][R6.64+0x500] ;  /* 0x000500040650b981 */ /* 0x000f22000c1e1500 */
[----:B------:R-:W-:Y:S02]  /*09b0*/  @!P5 IMAD.U32 R28, R13, 0x10000, RZ ;  /* 0x000100000d1cd824 */ /* 0x000fe400078e00ff */
[-C--:B------:R-:W-:Y:S02]  /*09c0*/  ISETP.GE.AND P5, PT, R2, R67.reuse, PT ;  /* 0x000000430200720c */ /* 0x080fe40003fa6270 */
[----:B------:R-:W-:Y:S01]  /*09d0*/  LOP3.LUT R2, R70, 0x2e0, RZ, 0xfc, !PT ;  /* 0x000002e046027812 */ /* 0x000fe200078efcff */
[----:B------:R-:W-:Y:S01]  /*09e0*/  @!P6 IMAD.U32 R27, R14, 0x10000, RZ ;  /* 0x000100000e1be824 */ /* 0x000fe200078e00ff */
[----:B------:R-:W-:Y:S01]  /*09f0*/  LOP3.LUT R8, R70, 0x300, RZ, 0xfc, !PT ;  /* 0x0000030046087812 */ /* 0x000fe200078efcff */
[----:B------:R-:W-:Y:S01]  /*0a00*/  @!P6 IMAD.U32 R26, R15, 0x10000, RZ ;  /* 0x000100000f1ae824 */ /* 0x000fe200078e00ff */
[----:B------:R-:W-:Y:S01]  /*0a10*/  ISETP.GE.AND P6, PT, R2, R67, PT ;  /* 0x000000430200720c */ /* 0x000fe20003fc6270 */
[----:B------:R-:W4:Y:S01]  /*0a20*/  @!P4 LDG.E.U16 R12, desc[UR4][R4.64+0x540] ;  /* 0x00054004040cc981 */ /* 0x000f22000c1e1500 */
[----:B------:R-:W-:-:S03]  /*0a30*/  @!P2 IMAD.U32 R25, R16, 0x10000, RZ ;  /* 0x000100001019a824 */ /* 0x000fc600078e00ff */
[----:B------:R-:W4:Y:S01]  /*0a40*/  @!P4 LDG.E.U16 R13, desc[UR4][R6.64+0x540] ;  /* 0x00054004060dc981 */ /* 0x000f22000c1e1500 */
[----:B------:R-:W-:Y:S01]  /*0a50*/  @!P2 IMAD.U32 R24, R17, 0x10000, RZ ;  /* 0x000100001118a824 */ /* 0x000fe200078e00ff */
[----:B------:R-:W-:Y:S02]  /*0a60*/  IADD3 R2, P2, R66, UR6, RZ ;  /* 0x0000000642027c10 */ /* 0x000fe4000ff5e0ff */
[----:B------:R-:W4:Y:S02]  /*0a70*/  @!P5 LDG.E.U16 R77, desc[UR4][R4.64+0x580] ;  /* 0x00058004044dd981 */ /* 0x000f24000c1e1500 */
[----:B------:R-:W-:Y:S02]  /*0a80*/  IADD3.X R3, R23, UR7, RZ, P2, !PT ;  /* 0x0000000717037c10 */ /* 0x000fe400097fe4ff */
[----:B------:R-:W4:Y:S01]  /*0a90*/  @!P5 LDG.E.U16 R11, desc[UR4][R6.64+0x580] ;  /* 0x00058004060bd981 */ /* 0x000f22000c1e1500 */
[----:B------:R-:W-:-:S03]  /*0aa0*/  ISETP.GE.AND P2, PT, R8, R67, PT ;  /* 0x000000430800720c */ /* 0x000fc60003f46270 */
[----:B------:R-:W4:Y:S04]  /*0ab0*/  @!P6 LDG.E.U16 R10, desc[UR4][R4.64+0x5c0] ;  /* 0x0005c004040ae981 */ /* 0x000f28000c1e1500 */
[----:B------:R-:W4:Y:S04]  /*0ac0*/  @!P6 LDG.E.U16 R9, desc[UR4][R6.64+0x5c0] ;  /* 0x0005c0040609e981 */ /* 0x000f28000c1e1500 */
[----:B------:R-:W4:Y:S04]  /*0ad0*/  LDG.E.U8 R71, desc[UR4][R2.64] ;  /* 0x0000000402477981 */ /* 0x000f28000c1e1100 */
[----:B------:R-:W4:Y:S04]  /*0ae0*/  @!P2 LDG.E.U16 R69, desc[UR4][R4.64+0x600] ;  /* 0x000600040445a981 */ /* 0x000f28000c1e1500 */
[----:B------:R-:W4:Y:S04]  /*0af0*/  LDG.E.U8 R72, desc[UR4][R2.64+0x20] ;  /* 0x0000200402487981 */ /* 0x000f28000c1e1100 */
[----:B------:R-:W4:Y:S04]  /*0b00*/  LDG.E.U8 R73, desc[UR4][R2.64+0x40] ;  /* 0x0000400402497981 */ /* 0x000f28000c1e1100 */
[----:B------:R-:W4:Y:S04]  /*0b10*/  LDG.E.U8 R74, desc[UR4][R2.64+0x60] ;  /* 0x00006004024a7981 */ /* 0x000f28000c1e1100 */
[----:B------:R-:W4:Y:S04]  /*0b20*/  LDG.E.U8 R68, desc[UR4][R2.64+0x80] ;  /* 0x0000800402447981 */ /* 0x000f28000c1e1100 */
[----:B------:R-:W4:Y:S04]  /*0b30*/  LDG.E.U8 R75, desc[UR4][R2.64+0xc0] ;  /* 0x0000c004024b7981 */ /* 0x000f28000c1e1100 */
[----:B------:R-:W4:Y:S01]  /*0b40*/  LDG.E.U8 R8, desc[UR4][R2.64+0xa0] ;  /* 0x0000a00402087981 */ /* 0x000f22000c1e1100 */
[----:B------:R-:W-:-:S02]  /*0b50*/  LOP3.LUT R22, R70, 0x320, RZ, 0xfc, !PT ;  /* 0x0000032046167812 */ /* 0x000fc400078efcff */
[----:B------:R-:W-:Y:S01]  /*0b60*/  CS2R R20, SRZ ;  /* 0x0000000000147805 */ /* 0x000fe2000001ff00 */
[----:B------:R-:W4:Y:S04]  /*0b70*/  LDG.E.U8 R76, desc[UR4][R2.64+0xe0] ;  /* 0x0000e004024c7981 */ /* 0x000f28000c1e1100 */
[----:B------:R-:W4:Y:S04]  /*0b80*/  LDG.E.U8 R89, desc[UR4][R2.64+0x100] ;  /* 0x0001000402597981 */ /* 0x000f28000c1e1100 */
[----:B------:R-:W4:Y:S01]  /*0b90*/  LDG.E.U8 R90, desc[UR4][R2.64+0x120] ;  /* 0x00012004025a7981 */ /* 0x000f22000c1e1100 */
[----:B------:R-:W-:-:S03]  /*0ba0*/  CS2R R16, SRZ ;  /* 0x0000000000107805 */ /* 0x000fc6000001ff00 */
[----:B------:R-:W4:Y:S04]  /*0bb0*/  LDG.E.U8 R84, desc[UR4][R2.64+0x140] ;  /* 0x0001400402547981 */ /* 0x000f28000c1e1100 */
[----:B------:R-:W4:Y:S04]  /*0bc0*/  LDG.E.U8 R85, desc[UR4][R2.64+0x160] ;  /* 0x0001600402557981 */ /* 0x000f28000c1e1100 */
[----:B------:R-:W4:Y:S04]  /*0bd0*/  LDG.E.U8 R86, desc[UR4][R2.64+0x180] ;  /* 0x0001800402567981 */ /* 0x000f28000c1e1100 */
[----:B------:R-:W4:Y:S01]  /*0be0*/  LDG.E.U8 R82, desc[UR4][R2.64+0x1e0] ;  /* 0x0001e00402527981 */ /* 0x000f22000c1e1100 */
[----:B------:R-:W-:-:S03]  /*0bf0*/  CS2R R14, SRZ ;  /* 0x00000000000e7805 */ /* 0x000fc6000001ff00 */
[----:B------:R-:W4:Y:S01]  /*0c00*/  LDG.E.U8 R83, desc[UR4][R2.64+0x200] ;  /* 0x0002000402537981 */ /* 0x000f22000c1e1100 */
[----:B--2---:R-:W-:Y:S02]  /*0c10*/  @!P1 IMAD.U32 R21, R18, 0x10000, RZ ;  /* 0x0001000012159824 */ /* 0x004fe400078e00ff */
[----:B---3--:R-:W-:Y:S01]  /*0c20*/  @!P1 IMAD.U32 R20, R0, 0x10000, RZ ;  /* 0x0001000000149824 */ /* 0x008fe200078e00ff */
[----:B------:R-:W-:Y:S01]  /*0c30*/  ISETP.GE.AND P1, PT, R22, R67, PT ;  /* 0x000000431600720c */ /* 0x000fe20003f26270 */
[----:B------:R-:W2:Y:S01]  /*0c40*/  @!P2 LDG.E.U16 R0, desc[UR4][R6.64+0x600] ;  /* 0x000600040600a981 */ /* 0x000ea2000c1e1500 */
[----:B------:R-:W-:Y:S02]  /*0c50*/  CS2R R18, SRZ ;  /* 0x0000000000127805 */ /* 0x000fe4000001ff00 */
[----:B----4-:R-:W-:Y:S02]  /*0c60*/  @!P0 IMAD.U32 R18, R78, 0x10000, RZ ;  /* 0x000100004e128824 */ /* 0x010fe400078e00ff */
[----:B------:R-:W3:Y:S01]  /*0c70*/  LDG.E.U8 R78, desc[UR4][R2.64+0x1a0] ;  /* 0x0001a004024e7981 */ /* 0x000ee2000c1e1100 */
[----:B------:R-:W-:-:S06]  /*0c80*/  @!P3 IMAD.U32 R17, R79, 0x10000, RZ ;  /* 0x000100004f11b824 */ /* 0x000fcc00078e00ff */
[----:B------:R-:W4:Y:S01]  /*0c90*/  @!P1 LDG.E.U16 R79, desc[UR4][R4.64+0x640] ;  /* 0x00064004044f9981 */ /* 0x000f22000c1e1500 */
[----:B------:R-:W-:-:S03]  /*0ca0*/  @!P0 IMAD.U32 R19, R81, 0x10000, RZ ;  /* 0x0001000051138824 */ /* 0x000fc600078e00ff */
[----:B------:R-:W3:Y:S01]  /*0cb0*/  LDG.E.U8 R81, desc[UR4][R2.64+0x1c0] ;  /* 0x0001c00402517981 */ /* 0x000ee2000c1e1100 */
[----:B------:R-:W-:-:S03]  /*0cc0*/  @!P3 IMAD.U32 R16, R80, 0x10000, RZ ;  /* 0x000100005010b824 */ /* 0x000fc600078e00ff */
[----:B------:R-:W3:Y:S01]  /*0cd0*/  @!P1 LDG.E.U16 R80, desc[UR4][R6.64+0x640] ;  /* 0x0006400406509981 */ /* 0x000ee2000c1e1500 */
[----:B------:R-:W-:Y:S02]  /*0ce0*/  @!P4 IMAD.U32 R15, R12, 0x10000, RZ ;  /* 0x000100000c0fc824 */ /* 0x000fe400078e00ff */
[----:B------:R-:W-:Y:S01]  /*0cf0*/  @!P4 IMAD.U32 R14, R13, 0x10000, RZ ;  /* 0x000100000d0ec824 */ /* 0x000fe200078e00ff */
[----:B------:R-:W-:Y:S02]  /*0d00*/  CS2R R12, SRZ ;  /* 0x00000000000c7805 */ /* 0x000fe4000001ff00 */
[----:B------:R-:W-:Y:S02]  /*0d10*/  @!P5 IMAD.U32 R13, R77, 0x10000, RZ ;  /* 0x000100004d0dd824 */ /* 0x000fe400078e00ff */
[----:B------:R-:W3:Y:S01]  /*0d20*/  LDG.E.U8 R77, desc[UR4][R2.64+0x220] ;  /* 0x00022004024d7981 */ /* 0x000ee2000c1e1100 */
[----:B------:R-:W-:Y:S02]  /*0d30*/  @!P5 IMAD.U32 R12, R11, 0x10000, RZ ;  /* 0x000100000b0cd824 */ /* 0x000fe400078e00ff */
[----:B------:R-:W-:-:S02]  /*0d40*/  IMAD.MOV.U32 R11, RZ, RZ, RZ ;  /* 0x000000ffff0b7224 */ /* 0x000fc400078e00ff */
[----:B------:R-:W-:Y:S02]  /*0d50*/  @!P6 IMAD.U32 R11, R10, 0x10000, RZ ;  /* 0x000100000a0be824 */ /* 0x000fe400078e00ff */
[----:B------:R-:W-:Y:S02]  /*0d60*/  IMAD.MOV.U32 R10, RZ, RZ, RZ ;  /* 0x000000ffff0a7224 */ /* 0x000fe400078e00ff */
[----:B------:R-:W-:Y:S02]  /*0d70*/  @!P6 IMAD.U32 R10, R9, 0x10000, RZ ;  /* 0x00010000090ae824 */ /* 0x000fe400078e00ff */
[----:B------:R-:W-:Y:S02]  /*0d80*/  IMAD.MOV.U32 R9, RZ, RZ, RZ ;  /* 0x000000ffff097224 */ /* 0x000fe400078e00ff */
[----:B------:R-:W-:Y:S02]  /*0d90*/  @!P2 IMAD.U32 R9, R69, 0x10000, RZ ;  /* 0x000100004509a824 */ /* 0x000fe400078e00ff */
[----:B------:R-:W3:Y:S01]  /*0da0*/  LDG.E.U8 R69, desc[UR4][R2.64+0x240] ;  /* 0x0002400402457981 */ /* 0x000ee2000c1e1100 */
[----:B------:R-:W-:-:S03]  /*0db0*/  ISETP.NE.AND P0, PT, R71, RZ, PT ;  /* 0x000000ff4700720c */ /* 0x000fc60003f05270 */
[----:B------:R-:W3:Y:S01]  /*0dc0*/  LDG.E.U8 R71, desc[UR4][R2.64+0x260] ;  /* 0x0002600402477981 */ /* 0x000ee2000c1e1100 */
[----:B------:R-:W-:-:S03]  /*0dd0*/  ISETP.NE.AND P3, PT, R72, RZ, PT ;  /* 0x000000ff4800720c */ /* 0x000fc60003f65270 */
[----:B------:R-:W3:Y:S01]  /*0de0*/  LDG.E.U8 R72, desc[UR4][R2.64+0x280] ;  /* 0x0002800402487981 */ /* 0x000ee2000c1e1100 */
[----:B------:R-:W-:-:S03]  /*0df0*/  ISETP.NE.AND P5, PT, R73, RZ, PT ;  /* 0x000000ff4900720c */ /* 0x000fc60003fa5270 */
[----:B------:R-:W3:Y:S01]  /*0e00*/  LDG.E.U8 R73, desc[UR4][R2.64+0x2a0] ;  /* 0x0002a00402497981 */ /* 0x000ee2000c1e1100 */
[----:B------:R-:W-:-:S03]  /*0e10*/  ISETP.NE.AND P4, PT, R74, RZ, PT ;  /* 0x000000ff4a00720c */ /* 0x000fc60003f85270 */
[----:B------:R-:W3:Y:S01]  /*0e20*/  LDG.E.U8 R74, desc[UR4][R2.64+0x2c0] ;  /* 0x0002c004024a7981 */ /* 0x000ee2000c1e1100 */
[----:B------:R-:W-:Y:S01]  /*0e30*/  ISETP.NE.AND P6, PT, R68, RZ, PT ;  /* 0x000000ff4400720c */ /* 0x000fe20003fc5270 */
[----:B------:R-:W-:-:S05]  /*0e40*/  FADD.FTZ R68, RZ, R59 ;  /* 0x0000003bff447221 */ /* 0x000fca0000010000 */
[----:B------:R-:W-:-:S05]  /*0e50*/  FSEL R68, R68, RZ, !P0 ;  /* 0x000000ff44447208 */ /* 0x000fca0004000000 */
[----:B------:R-:W-:-:S04]  /*0e60*/  @!P3 FADD.FTZ R68, R68, R57 ;  /* 0x000000394444b221 */ /* 0x000fc80000010000 */
[----:B------:R-:W-:Y:S01]  /*0e70*/  @!P5 FADD.FTZ R68, R68, R55 ;  /* 0x000000374444d221 */ /* 0x000fe20000010000 */
[----:B------:R-:W-:Y:S02]  /*0e80*/  ISETP.NE.AND P5, PT, R75, RZ, PT ;  /* 0x000000ff4b00720c */ /* 0x000fe40003fa5270 */
[----:B------:R-:W3:Y:S01]  /*0e90*/  LDG.E.U8 R75, desc[UR4][R2.64+0x2e0] ;  /* 0x0002e004024b7981 */ /* 0x000ee2000c1e1100 */
[----:B------:R-:W-:Y:S01]  /*0ea0*/  ISETP.NE.AND P3, PT, R8, RZ, PT ;  /* 0x000000ff0800720c */ /* 0x000fe20003f65270 */
[----:B------:R-:W-:Y:S01]  /*0eb0*/  @!P4 FADD.FTZ R68, R68, R53 ;  /* 0x000000354444c221 */ /* 0x000fe20000010000 */
[----:B------:R-:W-:Y:S01]  /*0ec0*/  ISETP.NE.AND P4, PT, R76, RZ, PT ;  /* 0x000000ff4c00720c */ /* 0x000fe20003f85270 */
[----:B------:R-:W-:Y:S01]  /*0ed0*/  IMAD.MOV.U32 R8, RZ, RZ, RZ ;  /* 0x000000ffff087224 */ /* 0x000fe200078e00ff */
[----:B------:R-:W3:Y:S01]  /*0ee0*/  LDG.E.U8 R76, desc[UR4][R2.64+0x300] ;  /* 0x00030004024c7981 */ /* 0x000ee2000c1e1100 */
[----:B------:R-:W-:Y:S01]  /*0ef0*/  @!P6 FADD.FTZ R68, R68, R51 ;  /* 0x000000334444e221 */ /* 0x000fe20000010000 */
[----:B------:R-:W-:-:S02]  /*0f00*/  ISETP.NE.AND P6, PT, R90, RZ, PT ;  /* 0x000000ff5a00720c */ /* 0x000fc40003fc5270 */
[----:B------:R-:W3:Y:S05]  /*0f10*/  LDG.E.U8 R90, desc[UR4][R2.64+0x3c0] ;  /* 0x0003c004025a7981 */ /* 0x000eea000c1e1100 */
[----:B------:R-:W-:Y:S01]  /*0f20*/  @!P3 FADD.FTZ R68, R68, R49 ;  /* 0x000000314444b221 */ /* 0x000fe20000010000 */
[----:B------:R-:W-:-:S03]  /*0f30*/  ISETP.NE.AND P3, PT, R84, RZ, PT ;  /* 0x000000ff5400720c */ /* 0x000fc60003f65270 */
[----:B------:R-:W-:-:S04]  /*0f40*/  @!P5 FADD.FTZ R68, R68, R47 ;  /* 0x0000002f4444d221 */ /* 0x000fc80000010000 */
[----:B------:R-:W-:Y:S01]  /*0f50*/  @!P4 FADD.FTZ R68, R68, R45 ;  /* 0x0000002d4444c221 */ /* 0x000fe20000010000 */
[----:B------:R-:W-:Y:S02]  /*0f60*/  ISETP.NE.AND P4, PT, R85, RZ, PT ;  /* 0x000000ff5500720c */ /* 0x000fe40003f85270 */
[----:B------:R-:W-:Y:S02]  /*0f70*/  ISETP.NE.AND P5, PT, R86, RZ, PT ;  /* 0x000000ff5600720c */ /* 0x000fe40003fa5270 */
[C---:B------:R-:W-:Y:S02]  /*0f80*/  LOP3.LUT R84, R70.reuse, 0x380, RZ, 0xfc, !PT ;  /* 0x0000038046547812 */ /* 0x040fe400078efcff */
[----:B------:R-:W-:Y:S01]  /*0f90*/  LOP3.LUT R86, R70, 0x3c0, RZ, 0xfc, !PT ;  /* 0x000003c046567812 */ /* 0x000fe200078efcff */
[----:B--2---:R-:W-:Y:S01]  /*0fa0*/  @!P2 IMAD.U32 R8, R0, 0x10000, RZ ;  /* 0x000100000008a824 */ /* 0x004fe200078e00ff */
[----:B------:R-:W-:Y:S01]  /*0fb0*/  ISETP.NE.AND P2, PT, R89, RZ, PT ;  /* 0x000000ff5900720c */ /* 0x000fe20003f45270 */
[----:B------:R-:W-:-:S12]  /*0fc0*/  IMAD.MOV.U32 R0, RZ, RZ, RZ ;  /* 0x000000ffff007224 */ /* 0x000fd800078e00ff */
[----:B------:R-:W-:Y:S01]  /*0fd0*/  @!P2 FADD.FTZ R68, R68, R43 ;  /* 0x0000002b4444a221 */ /* 0x000fe20000010000 */
[----:B----4-:R-:W-:Y:S02]  /*0fe0*/  @!P1 IMAD.U32 R0, R79, 0x10000, RZ ;  /* 0x000100004f009824 */ /* 0x010fe400078e00ff */
[----:B------:R-:W2:Y:S01]  /*0ff0*/  LDG.E.U8 R79, desc[UR4][R2.64+0x320] ;  /* 0x00032004024f7981 */ /* 0x000ea2000c1e1100 */
[----:B------:R-:W-:Y:S01]  /*1000*/  @!P6 FADD.FTZ R68, R68, R41 ;  /* 0x000000294444e221 */ /* 0x000fe20000010000 */
[----:B---3--:R-:W-:Y:S02]  /*1010*/  ISETP.NE.AND P2, PT, R78, RZ, PT ;  /* 0x000000ff4e00720c */ /* 0x008fe40003f45270 */
[----:B------:R-:W-:Y:S01]  /*1020*/  LOP3.LUT R78, R70, 0x340, RZ, 0xfc, !PT ;  /* 0x00000340464e7812 */ /* 0x000fe200078efcff */
[----:B------:R-:W-:-:S03]  /*1030*/  @!P3 FADD.FTZ R68, R68, R39 ;  /* 0x000000274444b221 */ /* 0x000fc60000010000 */
[----:B------:R-:W-:Y:S01]  /*1040*/  ISETP.GE.AND P6, PT, R78, R67, PT ;  /* 0x000000434e00720c */ /* 0x000fe20003fc6270 */
[----:B------:R-:W-:Y:S01]  /*1050*/  @!P4 FADD.FTZ R68, R68, R37 ;  /* 0x000000254444c221 */ /* 0x000fe20000010000 */
[----:B------:R-:W-:Y:S02]  /*1060*/  ISETP.NE.AND P3, PT, R81, RZ, PT ;  /* 0x000000ff5100720c */ /* 0x000fe40003f65270 */
[----:B------:R-:W-:Y:S02]  /*1070*/  ISETP.NE.AND P4, PT, R82, RZ, PT ;  /* 0x000000ff5200720c */ /* 0x000fe40003f85270 */
[----:B------:R-:W3:Y:S01]  /*1080*/  LDG.E.U8 R82, desc[UR4][R2.64+0x340] ;  /* 0x0003400402527981 */ /* 0x000ee2000c1e1100 */
[----:B------:R-:W-:Y:S02]  /*1090*/  IMAD.MOV.U32 R81, RZ, RZ, RZ ;  /* 0x000000ffff517224 */ /* 0x000fe400078e00ff */
[----:B------:R-:W-:Y:S01]  /*10a0*/  @!P5 FADD.FTZ R68, R68, R35 ;  /* 0x000000234444d221 */ /* 0x000fe20000010000 */
[----:B------:R-:W-:Y:S01]  /*10b0*/  @!P1 IMAD.U32 R81, R80, 0x10000, RZ ;  /* 0x0001000050519824 */ /* 0x000fe200078e00ff */
[----:B------:R-:W-:-:S02]  /*10c0*/  LOP3.LUT R80, R70, 0x360, RZ, 0xfc, !PT ;  /* 0x0000036046507812 */ /* 0x000fc400078efcff */
[----:B------:R-:W-:Y:S01]  /*10d0*/  ISETP.NE.AND P1, PT, R83, RZ, PT ;  /* 0x000000ff5300720c */ /* 0x000fe20003f25270 */
[----:B------:R-:W-:Y:S01]  /*10e0*/  @!P2 FADD.FTZ R68, R68, R33 ;  /* 0x000000214444a221 */ /* 0x000fe20000010000 */
[----:B------:R-:W4:Y:S01]  /*10f0*/  @!P6 LDG.E.U16 R83, desc[UR4][R4.64+0x680] ;  /* 0x000680040453e981 */ /* 0x000f22000c1e1500 */
[-C--:B------:R-:W-:Y:S02]  /*1100*/  ISETP.GE.AND P2, PT, R80, R67.reuse, PT ;  /* 0x000000435000720c */ /* 0x080fe40003f46270 */
[----:B------:R-:W-:Y:S01]  /*1110*/  @!P3 FADD.FTZ R68, R68, R31 ;  /* 0x0000001f4444b221 */ /* 0x000fe20000010000 */
[----:B------:R-:W-:Y:S02]  /*1120*/  ISETP.NE.AND P3, PT, R77, RZ, PT ;  /* 0x000000ff4d00720c */ /* 0x000fe40003f65270 */
[----:B------:R-:W4:Y:S01]  /*1130*/  LDG.E.U8 R77, desc[UR4][R2.64+0x360] ;  /* 0x00036004024d7981 */ /* 0x000f22000c1e1100 */
[----:B------:R-:W-:Y:S01]  /*1140*/  @!P4 FADD.FTZ R68, R68, R29 ;  /* 0x0000001d4444c221 */ /* 0x000fe20000010000 */
[----:B------:R-:W-:-:S03]  /*1150*/  ISETP.GE.AND P5, PT, R84, R67, PT ;  /* 0x000000435400720c */ /* 0x000fc60003fa6270 */
[----:B------:R-:W-:Y:S01]  /*1160*/  @!P1 FADD.FTZ R68, R68, R27 ;  /* 0x0000001b44449221 */ /* 0x000fe20000010000 */
[----:B------:R-:W-:-:S09]  /*1170*/  ISETP.NE.AND P4, PT, R69, RZ, PT ;  /* 0x000000ff4500720c */ /* 0x000fd20003f85270 */
[----:B------:R-:W4:Y:S04]  /*1180*/  @!P5 LDG.E.U16 R85, desc[UR4][R4.64+0x700] ;  /* 0x000700040455d981 */ /* 0x000f28000c1e1500 */
[----:B------:R-:W4:Y:S01]  /*1190*/  @!P2 LDG.E.U16 R69, desc[UR4][R4.64+0x6c0] ;  /* 0x0006c0040445a981 */ /* 0x000f22000c1e1500 */
[----:B------:R-:W-:-:S03]  /*11a0*/  ISETP.NE.AND P1, PT, R71, RZ, PT ;  /* 0x000000ff4700720c */ /* 0x000fc60003f25270 */
[----:B------:R-:W4:Y:S01]  /*11b0*/  LDG.E.U8 R71, desc[UR4][R2.64+0x380] ;  /* 0x0003800402477981 */ /* 0x000f22000c1e1100 */
[----:B------:R-:W-:Y:S01]  /*11c0*/  @!P3 FADD.FTZ R68, R68, R25 ;  /* 0x000000194444b221 */ /* 0x000fe20000010000 */
[----:B------:R-:W-:Y:S02]  /*11d0*/  ISETP.NE.AND P3, PT, R72, RZ, PT ;  /* 0x000000ff4800720c */ /* 0x000fe40003f65270 */
[----:B------:R-:W-:Y:S01]  /*11e0*/  LOP3.LUT R72, R70, 0x3a0, RZ, 0xfc, !PT ;  /* 0x000003a046487812 */ /* 0x000fe200078efcff */
[----:B------:R-:W-:-:S03]  /*11f0*/  @!P4 FADD.FTZ R68, R68, R21 ;  /* 0x000000154444c221 */ /* 0x000fc60000010000 */
[-C--:B------:R-:W-:Y:S02]  /*1200*/  ISETP.GE.AND P4, PT, R72, R67.reuse, PT ;  /* 0x000000434800720c */ /* 0x080fe40003f86270 */
[----:B------:R-:W-:Y:S01]  /*1210*/  @!P1 FADD.FTZ R68, R68, R19 ;  /* 0x0000001344449221 */ /* 0x000fe20000010000 */
[----:B------:R-:W-:Y:S02]  /*1220*/  ISETP.NE.AND P1, PT, R73, RZ, PT ;  /* 0x000000ff4900720c */ /* 0x000fe40003f25270 */
[----:B------:R-:W4:Y:S02]  /*1230*/  LDG.E.U8 R73, desc[UR4][R2.64+0x3a0] ;  /* 0x0003a00402497981 */ /* 0x000f24000c1e1100 */
[----:B------:R-:W-:Y:S01]  /*1240*/  @!P3 FADD.FTZ R68, R68, R17 ;  /* 0x000000114444b221 */ /* 0x000fe20000010000 */
[----:B------:R-:W-:-:S05]  /*1250*/  ISETP.GE.AND P3, PT, R86, R67, PT ;  /* 0x000000435600720c */ /* 0x000fca0003f66270 */
[----:B------:R-:W4:Y:S03]  /*1260*/  @!P4 LDG.E.U16 R89, desc[UR4][R4.64+0x740] ;  /* 0x000740040459c981 */ /* 0x000f26000c1e1500 */
[----:B------:R-:W-:Y:S01]  /*1270*/  @!P1 FADD.FTZ R68, R68, R15 ;  /* 0x0000000f44449221 */ /* 0x000fe20000010000 */
[----:B------:R-:W-:-:S04]  /*1280*/  ISETP.NE.AND P1, PT, R74, RZ, PT ;  /* 0x000000ff4a00720c */ /* 0x000fc80003f25270 */
[----:B------:R-:W4:Y:S09]  /*1290*/  @!P3 LDG.E.U16 R74, desc[UR4][R4.64+0x780] ;  /* 0x00078004044ab981 */ /* 0x000f32000c1e1500 */
[----:B------:R-:W-:Y:S01]  /*12a0*/  @!P1 FADD.FTZ R68, R68, R13 ;  /* 0x0000000d44449221 */ /* 0x000fe20000010000 */
[----:B------:R-:W-:-:S13]  /*12b0*/  ISETP.NE.AND P1, PT, R75, RZ, PT ;  /* 0x000000ff4b00720c */ /* 0x000fda0003f25270 */
[----:B------:R-:W-:Y:S01]  /*12c0*/  @!P1 FADD.FTZ R68, R68, R11 ;  /* 0x0000000b44449221 */ /* 0x000fe20000010000 */
[----:B------:R-:W-:Y:S01]  /*12d0*/  ISETP.NE.AND P1, PT, R76, RZ, PT ;  /* 0x000000ff4c00720c */ /* 0x000fe20003f25270 */
[----:B------:R-:W-:Y:S01]  /*12e0*/  IMAD.MOV.U32 R75, RZ, RZ, RZ ;  /* 0x000000ffff4b7224 */ /* 0x000fe200078e00ff */
[----:B------:R-:W4:Y:S11]  /*12f0*/  LDG.E.U8 R76, desc[UR4][R2.64+0x3e0] ;  /* 0x0003e004024c7981 */ /* 0x000f36000c1e1100 */
[----:B------:R-:W-:Y:S01]  /*1300*/  @!P1 FADD.FTZ R68, R68, R9 ;  /* 0x0000000944449221 */ /* 0x000fe20000010000 */
[----:B--2---:R-:W-:-:S02]  /*1310*/  ISETP.NE.AND P1, PT, R79, RZ, PT ;  /* 0x000000ff4f00720c */ /* 0x004fc40003f25270 */
[----:B------:R-:W-:Y:S01]  /*1320*/  P2R R88, PR, RZ, 0x1 ;  /* 0x00000001ff587803 */ /* 0x000fe20000000000 */
[----:B------:R-:W2:Y:S10]  /*1330*/  @!P3 LDG.E.U16 R79, desc[UR4][R6.64+0x780] ;  /* 0x00078004064fb981 */ /* 0x000eb4000c1e1500 */
[----:B------:R-:W-:Y:S01]  /*1340*/  @!P1 FADD.FTZ R68, R68, R0 ;  /* 0x0000000044449221 */ /* 0x000fe20000010000 */
[----:B---3--:R-:W-:-:S02]  /*1350*/  ISETP.NE.AND P1, PT, R82, RZ, PT ;  /* 0x000000ff5200720c */ /* 0x008fc40003f25270 */
[----:B------:R-:W3:Y:S01]  /*1360*/  @!P4 LDG.E.U16 R82, desc[UR4][R6.64+0x740] ;  /* 0x000740040652c981 */ /* 0x000ee2000c1e1500 */
[----:B----4-:R-:W-:-:S03]  /*1370*/  @!P6 IMAD.U32 R75, R83, 0x10000, RZ ;  /* 0x00010000534be824 */ /* 0x010fc600078e00ff */
[----:B------:R-:W4:Y:S07]  /*1380*/  @!P5 LDG.E.U16 R83, desc[UR4][R6.64+0x700] ;  /* 0x000700040653d981 */ /* 0x000f2e000c1e1500 */
[----:B------:R-:W-:Y:S01]  /*1390*/  @!P1 FADD.FTZ R68, R68, R75 ;  /* 0x0000004b44449221 */ /* 0x000fe20000010000 */
[----:B------:R-:W-:Y:S01]  /*13a0*/  ISETP.NE.AND P1, PT, R77, RZ, PT ;  /* 0x000000ff4d00720c */ /* 0x000fe20003f25270 */
[----:B------:R-:W-:Y:S02]  /*13b0*/  IMAD.MOV.U32 R77, RZ, RZ, RZ ;  /* 0x000000ffff4d7224 */ /* 0x000fe400078e00ff */
[----:B------:R-:W-:-:S10]  /*13c0*/  @!P2 IMAD.U32 R77, R69, 0x10000, RZ ;  /* 0x00010000454da824 */ /* 0x000fd400078e00ff */
[----:B------:R-:W-:Y:S01]  /*13d0*/  @!P1 FADD.FTZ R68, R68, R77 ;  /* 0x0000004d44449221 */ /* 0x000fe20000010000 */
[----:B------:R-:W-:Y:S01]  /*13e0*/  ISETP.NE.AND P1, PT, R71, RZ, PT ;  /* 0x000000ff4700720c */ /* 0x000fe20003f25270 */
[----:B------:R-:W-:Y:S02]  /*13f0*/  IMAD.MOV.U32 R69, RZ, RZ, RZ ;  /* 0x000000ffff457224 */ /* 0x000fe400078e00ff */
[----:B------:R-:W-:Y:S02]  /*1400*/  @!P5 IMAD.U32 R69, R85, 0x10000, RZ ;  /* 0x000100005545d824 */ /* 0x000fe400078e00ff */
[----:B------:R-:W-:Y:S01]  /*1410*/  IMAD.MOV.U32 R71, RZ, RZ, RZ ;  /* 0x000000ffff477224 */ /* 0x000fe200078e00ff */
[----:B------:R-:W2:Y:S07]  /*1420*/  @!P2 LDG.E.U16 R85, desc[UR4][R6.64+0x6c0] ;  /* 0x0006c0040655a981 */ /* 0x000eae000c1e1500 */
[----:B------:R-:W-:Y:S01]  /*1430*/  @!P1 FADD.FTZ R68, R68, R69 ;  /* 0x0000004544449221 */ /* 0x000fe20000010000 */
[----:B------:R-:W-:Y:S01]  /*1440*/  ISETP.NE.AND P1, PT, R73, RZ, PT ;  /* 0x000000ff4900720c */ /* 0x000fe20003f25270 */
[----:B------:R-:W-:-:S12]  /*1450*/  @!P4 IMAD.U32 R71, R89, 0x10000, RZ ;  /* 0x000100005947c824 */ /* 0x000fd800078e00ff */
[----:B------:R-:W-:Y:S01]  /*1460*/  @!P1 FADD.FTZ R68, R68, R71 ;  /* 0x0000004744449221 */ /* 0x000fe20000010000 */
[----:B------:R-:W-:Y:S01]  /*1470*/  ISETP.NE.AND P1, PT, R90, RZ, PT ;  /* 0x000000ff5a00720c */ /* 0x000fe20003f25270 */
[----:B------:R-:W-:Y:S02]  /*1480*/  IMAD.MOV.U32 R73, RZ, RZ, RZ ;  /* 0x000000ffff497224 */ /* 0x000fe400078e00ff */
[----:B------:R-:W-:Y:S01]  /*1490*/  @!P3 IMAD.U32 R73, R74, 0x10000, RZ ;  /* 0x000100004a49b824 */ /* 0x000fe200078e00ff */
[----:B------:R-:W-:-:S09]  /*14a0*/  LOP3.LUT R74, R70, 0x3e0, RZ, 0xfc, !PT ;  /* 0x000003e0464a7812 */ /* 0x000fd200078efcff */
[----:B------:R-:W-:Y:S01]  /*14b0*/  @!P1 FADD.FTZ R68, R68, R73 ;  /* 0x0000004944449221 */ /* 0x000fe20000010000 */
[----:B------:R-:W-:-:S13]  /*14c0*/  ISETP.GE.AND P1, PT, R74, R67, PT ;  /* 0x000000434a00720c */ /* 0x000fda0003f26270 */
[----:B------:R-:W3:Y:S01]  /*14d0*/  @!P1 LDG.E.U16 R4, desc[UR4][R4.64+0x7c0] ;  /* 0x0007c00404049981 */ /* 0x000ee2000c1e1500 */
[----:B------:R-:W-:Y:S01]  /*14e0*/  ISETP.NE.AND P0, PT, R76, RZ, PT ;  /* 0x000000ff4c00720c */ /* 0x000fe20003f05270 */
[----:B------:R-:W-:Y:S02]  /*14f0*/  @P1 IMAD.MOV.U32 R67, RZ, RZ, RZ ;  /* 0x000000ffff431224 */ /* 0x000fe400078e00ff */
[----:B---3--:R-:W-:-:S10]  /*1500*/  @!P1 IMAD.U32 R67, R4, 0x10000, RZ ;  /* 0x0001000004439824 */ /* 0x008fd400078e00ff */
[----:B------:R-:W-:Y:S01]  /*1510*/  @!P0 FADD.FTZ R68, R68, R67 ;  /* 0x0000004344448221 */ /* 0x000fe20000010000 */
[----:B------:R-:W-:Y:S02]  /*1520*/  ISETP.NE.AND P0, PT, R88, RZ, PT ;  /* 0x000000ff5800720c */ /* 0x000fe40003f05270 */
[----:B------:R-:W3:Y:S04]  /*1530*/  @!P6 LDG.E.U16 R88, desc[UR4][R6.64+0x680] ;  /* 0x000680040658e981 */ /* 0x000ee8000c1e1500 */
[----:B------:R0:W5:Y:S04]  /*1540*/  @!P1 LDG.E.U16 R6, desc[UR4][R6.64+0x7c0] ;  /* 0x0007c00406069981 */ /* 0x000168000c1e1500 */
[----:B------:R-:W1:Y:S02]  /*1550*/  SHFL.BFLY PT, R5, R68, 0x10, 0x1f ;  /* 0x0e001f0044057f89 */ /* 0x000e6400000e0000 */
[----:B-1----:R-:W-:-:S05]  /*1560*/  FADD.FTZ R5, R68, R5 ;  /* 0x0000000544057221 */ /* 0x002fca0000010000 */
[----:B------:R-:W1:Y:S02]  /*1570*/  SHFL.BFLY PT, R4, R5, 0x8, 0x1f ;  /* 0x0d001f0005047f89 */ /* 0x000e6400000e0000 */
[----:B-1----:R-:W-:-:S05]  /*1580*/  FADD.FTZ R4, R5, R4 ;  /* 0x0000000405047221 */ /* 0x002fca0000010000 */
[----:B------:R-:W1:Y:S01]  /*1590*/  SHFL.BFLY PT, R89, R4, 0x4, 0x1f ;  /* 0x0c801f0004597f89 */ /* 0x000e6200000e0000 */
[----:B------:R-:W-:Y:S02]  /*15a0*/  IMAD.MOV.U32 R76, RZ, RZ, RZ ;  /* 0x000000ffff4c7224 */ /* 0x000fe400078e00ff */
[----:B-1----:R-:W-:-:S05]  /*15b0*/  FADD.FTZ R89, R4, R89 ;  /* 0x0000005904597221 */ /* 0x002fca0000010000 */
[----:B------:R-:W1:Y:S01]  /*15c0*/  SHFL.BFLY PT, R90, R89, 0x2, 0x1f ;  /* 0x0c401f00595a7f89 */ /* 0x000e6200000e0000 */
[----:B------:R-:W-:Y:S02]  /*15d0*/  IMAD.MOV.U32 R68, RZ, RZ, RZ ;  /* 0x000000ffff447224 */ /* 0x000fe400078e00ff */
[----:B----4-:R-:W-:Y:S02]  /*15e0*/  @!P5 IMAD.U32 R68, R83, 0x10000, RZ ;  /* 0x000100005344d824 */ /* 0x010fe400078e00ff */
[----:B-1----:R-:W-:Y:S01]  /*15f0*/  FADD.FTZ R92, R89, R90 ;  /* 0x0000005a595c7221 */ /* 0x002fe20000010000 */
[----:B------:R-:W-:Y:S02]  /*1600*/  IMAD.MOV.U32 R90, RZ, RZ, RZ ;  /* 0x000000ffff5a7224 */ /* 0x000fe400078e00ff */
[----:B------:R-:W-:Y:S02]  /*1610*/  @!P4 IMAD.U32 R90, R82, 0x10000, RZ ;  /* 0x00010000525ac824 */ /* 0x000fe400078e00ff */
[----:B------:R0:W1:Y:S01]  /*1620*/  SHFL.BFLY PT, R5, R92, 0x1, 0x1f ;  /* 0x0c201f005c057f89 */ /* 0x00006200000e0000 */
[----:B------:R-:W-:-:S02]  /*1630*/  IMAD.MOV.U32 R82, RZ, RZ, RZ ;  /* 0x000000ffff527224 */ /* 0x000fc400078e00ff */
[----:B--2---:R-:W-:Y:S02]  /*1640*/  @!P3 IMAD.U32 R82, R79, 0x10000, RZ ;  /* 0x000100004f52b824 */ /* 0x004fe400078e00ff */
[----:B---3--:R-:W-:Y:S01]  /*1650*/  @!P6 IMAD.U32 R76, R88, 0x10000, RZ ;  /* 0x00010000584ce824 */ /* 0x008fe200078e00ff */
[----:B------:R-:W-:Y:S01]  /*1660*/  ISETP.GE.AND P6, PT, R87, 0x1, PT ;  /* 0x000000015700780c */ /* 0x000fe20003fc6270 */
[----:B------:R-:W-:Y:S02]  /*1670*/  IMAD.MOV.U32 R88, RZ, RZ, RZ ;  /* 0x000000ffff587224 */ /* 0x000fe400078e00ff */
[----:B------:R-:W-:-:S10]  /*1680*/  @!P2 IMAD.U32 R88, R85, 0x10000, RZ ;  /* 0x000100005558a824 */ /* 0x000fd400078e00ff */
[----:B01----:R-:W-:Y:S05]  /*1690*/  @!P6 EXIT ;  /* 0x000000000000e94d */ /* 0x003fea0003800000 */
[----:B------:R-:W0:Y:S01]  /*16a0*/  S2R R7, SR_TID.X ;  /* 0x0000000000077919 */ /* 0x000e220000002100 */
[-C--:B------:R-:W-:Y:S01]  /*16b0*/  ISETP.GE.AND P6, PT, R70, R65.reuse, PT ;  /* 0x000000414600720c */ /* 0x080fe20003fc6270 */
[----:B------:R-:W-:Y:S01]  /*16c0*/  ULDC.64 UR6, c[0x0][0x210] ;  /* 0x0000840000067ab9 */ /* 0x000fe20000000a00 */
[-C--:B------:R-:W-:Y:S01]  /*16d0*/  ISETP.GE.AND P4, PT, R64, R65.reuse, PT ;  /* 0x000000414000720c */ /* 0x080fe20003f86270 */
[----:B------:R-:W-:Y:S01]  /*16e0*/  FADD.FTZ R92, R92, R5 ;  /* 0x000000055c5c7221 */ /* 0x000fe20000010000 */
[----:B------:R-:W-:Y:S01]  /*16f0*/  LEA R4, P2, R66, UR6, 0x1 ;  /* 0x0000000642047c11 */ /* 0x000fe2000f8408ff */
[----:B------:R-:W-:Y:S01]  /*1700*/  BSSY B0, `(.L_x_0) ;  /* 0x000000c000007945 */ /* 0x000fe20003800000 */
[----:B------:R-:W-:Y:S02]  /*1710*/  ISETP.GE.AND P3, PT, R62, R65, PT ;  /* 0x000000413e00720c */ /* 0x000fe40003f66270 */
[----:B------:R-:W-:Y:S02]  /*1720*/  LEA.HI.X R5, R66, UR7, R23, 0x1, P2 ;  /* 0x0000000742057c11 */ /* 0x000fe400090f0c17 */
[----:B------:R-:W-:-:S02]  /*1730*/  P2R R23, PR, RZ, 0x10 ;  /* 0x00000010ff177803 */ /* 0x000fc40000000000 */
[-C--:B------:R-:W-:Y:S02]  /*1740*/  ISETP.GE.AND P2, PT, R63, R65.reuse, PT ;  /* 0x000000413f00720c */ /* 0x080fe40003f46270 */
[-C--:B------:R-:W-:Y:S02]  /*1750*/  ISETP.GE.AND P4, PT, R61, R65.reuse, PT ;  /* 0x000000413d00720c */ /* 0x080fe40003f86270 */
[----:B------:R-:W-:Y:S01]  /*1760*/  ISETP.GE.AND P5, PT, R60, R65, PT ;  /* 0x000000413c00720c */ /* 0x000fe20003fa6270 */
[----:B------:R-:W-:-:S12]  /*1770*/  @P6 BRA `(.L_x_1) ;  /* 0x0000000000106947 */ /* 0x000fd80003800000 */
[----:B------:R-:W-:Y:S01]  /*1780*/  @!P0 FFMA.FTZ R58, -R92, R58, R59 ;  /* 0x0000003a5c3a8223 */ /* 0x000fe2000001013b */
[----:B------:R1:W-:Y:S04]  /*1790*/  @P0 STG.E.U16 desc[UR4][R4.64], RZ ;  /* 0x000000ff04000986 */ /* 0x0003e8000c101504 */
[----:B------:R-:W-:-:S05]  /*17a0*/  @!P0 F2FP.BF16.F32.PACK_AB R58, RZ, R58 ;  /* 0x0000003aff3a823e */ /* 0x000fca00000010ff */
[----:B------:R1:W-:Y:S02]  /*17b0*/  @!P0 STG.E.U16 desc[UR4][R4.64], R58 ;  /* 0x0000003a04008986 */ /* 0x0003e4000c101504 */
.L_x_1:
[----:B------:R-:W-:Y:S05]  /*17c0*/  BSYNC B0 ;  /* 0x0000000000007941 */ /* 0x000fea0003800000 */
.L_x_0:
[-C--:B------:R-:W-:Y:S01]  /*17d0*/  ISETP.GE.AND P6, PT, R64, R65.reuse, PT ;  /* 0x000000414000720c */ /* 0x080fe20003fc6270 */
[----:B------:R-:W-:Y:S01]  /*17e0*/  BSSY B0, `(.L_x_2) ;  /* 0x0000009000007945 */ /* 0x000fe20003800000 */
[----:B------:R-:W-:-:S11]  /*17f0*/  ISETP.GE.AND P0, PT, R22, R65, PT ;  /* 0x000000411600720c */ /* 0x000fd60003f06270 */
[----:B------:R-:W-:Y:S05]  /*1800*/  @P6 BRA `(.L_x_3) ;  /* 0x0000000000186947 */ /* 0x000fea0003800000 */
[----:B------:R-:W2:Y:S02]  /*1810*/  LDG.E.U8 R22, desc[UR4][R2.64+0x20] ;  /* 0x0000200402167981 */ /* 0x000ea4000c1e1100 */
[----:B--2---:R-:W-:-:S13]  /*1820*/  ISETP.NE.AND P6, PT, R22, RZ, PT ;  /* 0x000000ff1600720c */ /* 0x004fda0003fc5270 */
[----:B------:R-:W-:Y:S01]  /*1830*/  @!P6 FFMA.FTZ R56, -R92, R56, R57 ;  /* 0x000000385c38e223 */ /* 0x000fe20000010139 */
[----:B------:R2:W-:Y:S04]  /*1840*/  @P6 STG.E.U16 desc[UR4][R4.64+0x40], RZ ;  /* 0x000040ff04006986 */ /* 0x0005e8000c101504 */
[----:B------:R-:W-:-:S05]  /*1850*/  @!P6 F2FP.BF16.F32.PACK_AB R56, RZ, R56 ;  /* 0x00000038ff38e23e */ /* 0x000fca00000010ff */
[----:B------:R2:W-:Y:S02]  /*1860*/  @!P6 STG.E.U16 desc[UR4][R4.64+0x40], R56 ;  /* 0x000040380400e986 */ /* 0x0005e4000c101504 */
.L_x_3:
[----:B------:R-:W-:Y:S05]  /*1870*/  BSYNC B0 ;  /* 0x0000000000007941 */ /* 0x000fea0003800000 */
.L_x_2:
[----:B------:R-:W-:Y:S01]  /*1880*/  BSSY B0, `(.L_x_4) ;  /* 0x0000009000007945 */ /* 0x000fe20003800000 */
[----:B------:R-:W-:-:S03]  /*1890*/  ISETP.GE.AND P6, PT, R78, R65, PT ;  /* 0x000000414e00720c */ /* 0x000fc60003fc6270 */
[----:B------:R-:W-:Y:S10]  /*18a0*/  @P2 BRA `(.L_x_5) ;  /* 0x0000000000182947 */ /* 0x000ff40003800000 */
[----:B------:R-:W3:Y:S02]  /*18b0*/  LDG.E.U8 R22, desc[UR4][R2.64+0x40] ;  /* 0x0000400402167981 */ /* 0x000ee4000c1e1100 */
[----:B---3--:R-:W-:-:S13]  /*18c0*/  ISETP.NE.AND P2, PT, R22, RZ, PT ;  /* 0x000000ff1600720c */ /* 0x008fda0003f45270 */
[----:B------:R-:W-:Y:S01]  /*18d0*/  @!P2 FFMA.FTZ R54, -R92, R54, R55 ;  /* 0x000000365c36a223 */ /* 0x000fe20000010137 */
[----:B------:R3:W-:Y:S04]  /*18e0*/  @P2 STG.E.U16 desc[UR4][R4.64+0x80], RZ ;  /* 0x000080ff04002986 */ /* 0x0007e8000c101504 */
[----:B------:R-:W-:-:S05]  /*18f0*/  @!P2 F2FP.BF16.F32.PACK_AB R54, RZ, R54 ;  /* 0x00000036ff36a23e */ /* 0x000fca00000010ff */
[----:B------:R3:W-:Y:S02]  /*1900*/  @!P2 STG.E.U16 desc[UR4][R4.64+0x80], R54 ;  /* 0x000080360400a986 */ /* 0x0007e4000c101504 */
.L_x_5:
[----:B------:R-:W-:Y:S05]  /*1910*/  BSYNC B0 ;  /* 0x0000000000007941 */ /* 0x000fea0003800000 */
.L_x_4:
[----:B------:R-:W-:Y:S01]  /*1920*/  BSSY B0, `(.L_x_6) ;  /* 0x0000009000007945 */ /* 0x000fe20003800000 */
[----:B------:R-:W-:-:S03]  /*1930*/  ISETP.GE.AND P2, PT, R80, R65, PT ;  /* 0x000000415000720c */ /* 0x000fc60003f46270 */
[----:B------:R-:W-:Y:S10]  /*1940*/  @P3 BRA `(.L_x_7) ;  /* 0x0000000000183947 */ /* 0x000ff40003800000 */
[----:B------:R-:W4:Y:S02]  /*1950*/  LDG.E.U8 R22, desc[UR4][R2.64+0x60] ;  /* 0x0000600402167981 */ /* 0x000f24000c1e1100 */
[----:B----4-:R-:W-:-:S13]  /*1960*/  ISETP.NE.AND P3, PT, R22, RZ, PT ;  /* 0x000000ff1600720c */ /* 0x010fda0003f65270 */
[----:B------:R-:W-:Y:S01]  /*1970*/  @!P3 FFMA.FTZ R52, -R92, R52, R53 ;  /* 0x000000345c34b223 */ /* 0x000fe20000010135 */
[----:B------:R4:W-:Y:S04]  /*1980*/  @P3 STG.E.U16 desc[UR4][R4.64+0xc0], RZ ;  /* 0x0000c0ff04003986 */ /* 0x0009e8000c101504 */
[----:B------:R-:W-:-:S05]  /*1990*/  @!P3 F2FP.BF16.F32.PACK_AB R52, RZ, R52 ;  /* 0x00000034ff34b23e */ /* 0x000fca00000010ff */
[----:B------:R4:W-:Y:S02]  /*19a0*/  @!P3 STG.E.U16 desc[UR4][R4.64+0xc0], R52 ;  /* 0x0000c0340400b986 */ /* 0x0009e4000c101504 */
.L_x_7:
[----:B------:R-:W-:Y:S05]  /*19b0*/  BSYNC B0 ;  /* 0x0000000000007941 */ /* 0x000fea0003800000 */
.L_x_6:
[----:B0-----:R-:W-:Y:S01]  /*19c0*/  LOP3.LUT R7, R7, 0x1f, RZ, 0xc0, !PT ;  /* 0x0000001f07077812 */ /* 0x001fe200078ec0ff */
[----:B------:R-:W-:Y:S01]  /*19d0*/  BSSY B0, `(.L_x_8) ;  /* 0x000000a000007945 */ /* 0x000fe20003800000 */
[----:B------:R-:W-:Y:S02]  /*19e0*/  ISETP.GE.AND P3, PT, R84, R65, PT ;  /* 0x000000415400720c */ /* 0x000fe40003f66270 */
[----:B------:R-:W-:Y:S01]  /*19f0*/  LOP3.LUT R22, R7, 0xc0, RZ, 0xfc, !PT ;  /* 0x000000c007167812 */ /* 0x000fe200078efcff */
[----:B------:R-:W-:Y:S10]  /*1a00*/  @P4 BRA `(.L_x_9) ;  /* 0x0000000000184947 */ /* 0x000ff40003800000 */
[----:B------:R-:W2:Y:S02]  /*1a10*/  LDG.E.U8 R23, desc[UR4][R2.64+0x80] ;  /* 0x0000800402177981 */ /* 0x000ea4000c1e1100 */
[----:B--2---:R-:W-:-:S13]  /*1a20*/  ISETP.NE.AND P4, PT, R23, RZ, PT ;  /* 0x000000ff1700720c */ /* 0x004fda0003f85270 */
[----:B------:R-:W-:Y:S01]  /*1a30*/  @!P4 FFMA.FTZ R50, -R92, R50, R51 ;  /* 0x000000325c32c223 */ /* 0x000fe20000010133 */
[----:B------:R0:W-:Y:S04]  /*1a40*/  @P4 STG.E.U16 desc[UR4][R4.64+0x100], RZ ;  /* 0x000100ff04004986 */ /* 0x0001e8000c101504 */
[----:B------:R-:W-:-:S05]  /*1a50*/  @!P4 F2FP.BF16.F32.PACK_AB R50, RZ, R50 ;  /* 0x00000032ff32c23e */ /* 0x000fca00000010ff */
[----:B------:R0:W-:Y:S02]  /*1a60*/  @!P4 STG.E.U16 desc[UR4][R4.64+0x100], R50 ;  /* 0x000100320400c986 */ /* 0x0001e4000c101504 */
.L_x_9:
[----:B------:R-:W-:Y:S05]  /*1a70*/  BSYNC B0 ;  /* 0x0000000000007941 */ /* 0x000fea0003800000 */
.L_x_8:
        /* <DEDUP_REMOVED lines=10> */
.L_x_11:
[----:B------:R-:W-:Y:S05]  /*1b20*/  BSYNC B0 ;  /* 0x0000000000007941 */ /* 0x000fea0003800000 */
.L_x_10:
        /* <DEDUP_REMOVED lines=10> */
.L_x_13:
[----:B------:R-:W-:Y:S05]  /*1bd0*/  BSYNC B0 ;  /* 0x0000000000007941 */ /* 0x000fea0003800000 */
.L_x_12:
        /* <DEDUP_REMOVED lines=10> */
.L_x_15:
[----:B------:R-:W-:Y:S05]  /*1c80*/  BSYNC B0 ;  /* 0x0000000000007941 */ /* 0x000fea0003800000 */
.L_x_14:
        /* <DEDUP_REMOVED lines=10> */
.L_x_17:
[----:B------:R-:W-:Y:S05]  /*1d30*/  BSYNC B0 ;  /* 0x0000000000007941 */ /* 0x000fea0003800000 */
.L_x_16:
        /* <DEDUP_REMOVED lines=10> */
.L_x_19:
[----:B------:R-:W-:Y:S05]  /*1de0*/  BSYNC B0 ;  /* 0x0000000000007941 */ /* 0x000fea0003800000 */
.L_x_18:
        /* <DEDUP_REMOVED lines=10> */
.L_x_21:
[----:B------:R-:W-:Y:S05]  /*1e90*/  BSYNC B0 ;  /* 0x0000000000007941 */ /* 0x000fea0003800000 */
.L_x_20:
        /* <DEDUP_REMOVED lines=10> */
.L_x_23:
[----:B------:R-:W-:Y:S05]  /*1f40*/  BSYNC B0 ;  /* 0x0000000000007941 */ /* 0x000fea0003800000 */
.L_x_22:
        /* <DEDUP_REMOVED lines=10> */
.L_x_25:
[----:B------:R-:W-:Y:S05]  /*1ff0*/  BSYNC B0 ;  /* 0x0000000000007941 */ /* 0x000fea0003800000 */
.L_x_24:
        /* <DEDUP_REMOVED lines=10> */
.L_x_27:
[----:B------:R-:W-:Y:S05]  /*20a0*/  BSYNC B0 ;  /* 0x0000000000007941 */ /* 0x000fea0003800000 */
.L_x_26:
        /* <DEDUP_REMOVED lines=10> */
.L_x_29:
[----:B------:R-:W-:Y:S05]  /*2150*/  BSYNC B0 ;  /* 0x0000000000007941 */ /* 0x000fea0003800000 */
.L_x_28:
        /* <DEDUP_REMOVED lines=10> */
.L_x_31:
[----:B------:R-:W-:Y:S05]  /*2200*/  BSYNC B0 ;  /* 0x0000000000007941 */ /* 0x000fea0003800000 */
.L_x_30:
        /* <DEDUP_REMOVED lines=10> */
.L_x_33:
[----:B------:R-:W-:Y:S05]  /*22b0*/  BSYNC B0 ;  /* 0x0000000000007941 */ /* 0x000fea0003800000 */
.L_x_32:
        /* <DEDUP_REMOVED lines=10> */
.L_x_35:
[----:B------:R-:W-:Y:S05]  /*2360*/  BSYNC B0 ;  /* 0x0000000000007941 */ /* 0x000fea0003800000 */
.L_x_34:
        /* <DEDUP_REMOVED lines=10> */
.L_x_37:
[----:B------:R-:W-:Y:S05]  /*2410*/  BSYNC B0 ;  /* 0x0000000000007941 */ /* 0x000fea0003800000 */
.L_x_36:
[----:B------:R-:W-:Y:S01]  /*2420*/  BSSY B0, `(.L_x_38) ;  /* 0x000000a000007945 */ /* 0x000fe20003800000 */
[----:B------:R-:W-:Y:S02]  /*2430*/  ISETP.GE.AND P4, PT, R22, R65, PT ;  /* 0x000000411600720c */ /* 0x000fe40003f86270 */
[----:B--2---:R-:W-:Y:S01]  /*2440*/  LOP3.LUT R20, R7, 0x2a0, RZ, 0xfc, !PT ;  /* 0x000002a007147812 */ /* 0x004fe200078efcff */
[----:B------:R-:W-:Y:S10]  /*2450*/  @P5 BRA `(.L_x_39) ;  /* 0x0000000000185947 */ /* 0x000ff40003800000 */
[----:B------:R-:W2:Y:S02]  /*2460*/  LDG.E.U8 R21, desc[UR4][R2.64+0x260] ;  /* 0x0002600402157981 */ /* 0x000ea4000c1e1100 */
[----:B--2---:R-:W-:-:S13]  /*2470*/  ISETP.NE.AND P5, PT, R21, RZ, PT ;  /* 0x000000ff1500720c */ /* 0x004fda0003fa5270 */
[----:B------:R-:W-:Y:S01]  /*2480*/  @!P5 FFMA.FTZ R18, -R92, R18, R19 ;  /* 0x000000125c12d223 */ /* 0x000fe20000010113 */
[----:B------:R2:W-:Y:S04]  /*2490*/  @P5 STG.E.U16 desc[UR4][R4.64+0x4c0], RZ ;  /* 0x0004c0ff04005986 */ /* 0x0005e8000c101504 */
[----:B------:R-:W-:-:S05]  /*24a0*/  @!P5 F2FP.BF16.F32.PACK_AB R18, RZ, R18 ;  /* 0x00000012ff12d23e */ /* 0x000fca00000010ff */
[----:B------:R2:W-:Y:S02]  /*24b0*/  @!P5 STG.E.U16 desc[UR4][R4.64+0x4c0], R18 ;  /* 0x0004c0120400d986 */ /* 0x0005e4000c101504 */
.L_x_39:
[----:B------:R-:W-:Y:S05]  /*24c0*/  BSYNC B0 ;  /* 0x0000000000007941 */ /* 0x000fea0003800000 */
.L_x_38:
        /* <DEDUP_REMOVED lines=10> */
.L_x_41:
[----:B------:R-:W-:Y:S05]  /*2570*/  BSYNC B0 ;  /* 0x0000000000007941 */ /* 0x000fea0003800000 */
.L_x_40:
        /* <DEDUP_REMOVED lines=10> */
.L_x_43:
[----:B------:R-:W-:Y:S05]  /*2620*/  BSYNC B0 ;  /* 0x0000000000007941 */ /* 0x000fea0003800000 */
.L_x_42:
        /* <DEDUP_REMOVED lines=10> */
.L_x_45:
[----:B------:R-:W-:Y:S05]  /*26d0*/  BSYNC B0 ;  /* 0x0000000000007941 */ /* 0x000fea0003800000 */
.L_x_44:
[----:B------:R-:W-:Y:S01]  /*26e0*/  BSSY B0, `(.L_x_46) ;  /* 0x0000009000007945 */ /* 0x000fe20003800000 */
[----:B------:R-:W-:-:S03]  /*26f0*/  ISETP.GE.AND P4, PT, R14, R65, PT ;  /* 0x000000410e00720c */ /* 0x000fc60003f86270 */
[----:B------:R-:W-:Y:S10]  /*2700*/  @P5 BRA `(.L_x_47) ;  /* 0x0000000000185947 */ /* 0x000ff40003800000 */
[----:B------:R-:W2:Y:S02]  /*2710*/  LDG.E.U8 R7, desc[UR4][R2.64+0x2e0] ;  /* 0x0002e00402077981 */ /* 0x000ea4000c1e1100 */
[----:B--2---:R-:W-:-:S13]  /*2720*/  ISETP.NE.AND P5, PT, R7, RZ, PT ;  /* 0x000000ff0700720c */ /* 0x004fda0003fa5270 */
[----:B------:R-:W-:Y:S01]  /*2730*/  @!P5 FFMA.FTZ R10, -R92, R10, R11 ;  /* 0x0000000a5c0ad223 */ /* 0x000fe2000001010b */
[----:B------:R2:W-:Y:S04]  /*2740*/  @P5 STG.E.U16 desc[UR4][R4.64+0x5c0], RZ ;  /* 0x0005c0ff04005986 */ /* 0x0005e8000c101504 */
[----:B------:R-:W-:-:S05]  /*2750*/  @!P5 F2FP.BF16.F32.PACK_AB R10, RZ, R10 ;  /* 0x0000000aff0ad23e */ /* 0x000fca00000010ff */
[----:B------:R2:W-:Y:S02]  /*2760*/  @!P5 STG.E.U16 desc[UR4][R4.64+0x5c0], R10 ;  /* 0x0005c00a0400d986 */ /* 0x0005e4000c101504 */
.L_x_47:
[----:B------:R-:W-:Y:S05]  /*2770*/  BSYNC B0 ;  /* 0x0000000000007941 */ /* 0x000fea0003800000 */
.L_x_46:
        /* <DEDUP_REMOVED lines=9> */
.L_x_49:
[----:B------:R-:W-:Y:S05]  /*2810*/  BSYNC B0 ;  /* 0x0000000000007941 */ /* 0x000fea0003800000 */
.L_x_48:
        /* <DEDUP_REMOVED lines=9> */
.L_x_51:
[----:B------:R-:W-:Y:S05]  /*28b0*/  BSYNC B0 ;  /* 0x0000000000007941 */ /* 0x000fea0003800000 */
.L_x_50:
        /* <DEDUP_REMOVED lines=9> */
.L_x_53:
[----:B------:R-:W-:Y:S05]  /*2950*/  BSYNC B0 ;  /* 0x0000000000007941 */ /* 0x000fea0003800000 */
.L_x_52:
[----:B------:R-:W-:Y:S04]  /*2960*/  BSSY B0, `(.L_x_54) ;  /* 0x0000008000007945 */ /* 0x000fe80003800000 */
[----:B------:R-:W-:Y:S05]  /*2970*/  @P2 BRA `(.L_x_55) ;  /* 0x0000000000182947 */ /* 0x000fea0003800000 */
[----:B------:R-:W2:Y:S02]  /*2980*/  LDG.E.U8 R0, desc[UR4][R2.64+0x360] ;  /* 0x0003600402007981 */ /* 0x000ea4000c1e1100 */
[----:B--2---:R-:W-:-:S13]  /*2990*/  ISETP.NE.AND P2, PT, R0, RZ, PT ;  /* 0x000000ff0000720c */ /* 0x004fda0003f45270 */
[----:B------:R-:W-:Y:S01]  /*29a0*/  @!P2 FFMA.FTZ R88, -R92, R88, R77 ;  /* 0x000000585c58a223 */ /* 0x000fe2000001014d */
[----:B------:R2:W-:Y:S04]  /*29b0*/  @P2 STG.E.U16 desc[UR4][R4.64+0x6c0], RZ ;  /* 0x0006c0ff04002986 */ /* 0x0005e8000c101504 */
[----:B------:R-:W-:-:S05]  /*29c0*/  @!P2 F2FP.BF16.F32.PACK_AB R88, RZ, R88 ;  /* 0x00000058ff58a23e */ /* 0x000fca00000010ff */
[----:B------:R2:W-:Y:S02]  /*29d0*/  @!P2 STG.E.U16 desc[UR4][R4.64+0x6c0], R88 ;  /* 0x0006c0580400a986 */ /* 0x0005e4000c101504 */
.L_x_55:
[----:B------:R-:W-:Y:S05]  /*29e0*/  BSYNC B0 ;  /* 0x0000000000007941 */ /* 0x000fea0003800000 */
.L_x_54:
        /* <DEDUP_REMOVED lines=8> */
.L_x_57:
[----:B------:R-:W-:Y:S05]  /*2a70*/  BSYNC B0 ;  /* 0x0000000000007941 */ /* 0x000fea0003800000 */
.L_x_56:
        /* <DEDUP_REMOVED lines=8> */
.L_x_59:
[----:B------:R-:W-:Y:S05]  /*2b00*/  BSYNC B0 ;  /* 0x0000000000007941 */ /* 0x000fea0003800000 */
.L_x_58:
        /* <DEDUP_REMOVED lines=8> */
.L_x_61:
[----:B------:R-:W-:Y:S05]  /*2b90*/  BSYNC B0 ;  /* 0x0000000000007941 */ /* 0x000fea0003800000 */
.L_x_60:
[----:B------:R-:W-:Y:S05]  /*2ba0*/  @P0 EXIT ;  /* 0x000000000000094d */ /* 0x000fea0003800000 */
[----:B------:R-:W2:Y:S01]  /*2bb0*/  LDG.E.U8 R2, desc[UR4][R2.64+0x3e0] ;  /* 0x0003e00402027981 */ /* 0x000ea2000c1e1100 */
[----:B------:R-:W-:Y:S02]  /*2bc0*/  @P1 IMAD.MOV.U32 R0, RZ, RZ, RZ ;  /* 0x000000ffff001224 */ /* 0x000fe400078e00ff */
[----:B-----5:R-:W-:Y:S01]  /*2bd0*/  @!P1 IMAD.U32 R0, R6, 0x10000, RZ ;  /* 0x0001000006009824 */ /* 0x020fe200078e00ff */
[----:B--2---:R-:W-:-:S13]  /*2be0*/  ISETP.NE.AND P0, PT, R2, RZ, PT ;  /* 0x000000ff0200720c */ /* 0x004fda0003f05270 */
[----:B------:R2:W-:Y:S01]  /*2bf0*/  @P0 STG.E.U16 desc[UR4][R4.64+0x7c0], RZ ;  /* 0x0007c0ff04000986 */ /* 0x0005e2000c101504 */
[----:B------:R-:W-:Y:S05]  /*2c00*/  @P0 EXIT ;  /* 0x000000000000094d */ /* 0x000fea0003800000 */
[----:B------:R-:W-:-:S05]  /*2c10*/  FFMA.FTZ R0, -R92, R0, R67 ;  /* 0x000000005c007223 */ /* 0x000fca0000010143 */
[----:B------:R-:W-:-:S05]  /*2c20*/  F2FP.BF16.F32.PACK_AB R0, RZ, R0 ;  /* 0x00000000ff00723e */ /* 0x000fca00000010ff */
[----:B------:R-:W-:Y:S01]  /*2c30*/  STG.E.U16 desc[UR4][R4.64+0x7c0], R0 ;  /* 0x0007c00004007986 */ /* 0x000fe2000c101504 */
[----:B------:R-:W-:Y:S05]  /*2c40*/  EXIT ;  /* 0x000000000000794d */ /* 0x000fea0003800000 */
.L_x_62:
[----:B------:R-:W-:-:S00]  /*2c50*/  BRA `(.L_x_62) ;  /* 0xfffffffc00fc7947 */ /* 0x000fc0000383ffff */
[----:B------:R-:W-:-:S00]  /*2c60*/  NOP ;  /* 0x0000000000007918 */ /* 0x000fc00000000000 */
        /* <DEDUP_REMOVED lines=9> */
.L_x_11636:


//--------------------- .text._ZN43_GLOBAL__N__9ae7fba5_10_SoftMax_cu_9f978f6321softmax_warp_backwardIN3c108BFloat16ES2_fLi9ELb0ELb1EEEvPT0_PKT_S7_iiiPKb --------------------------
	.section	.text._ZN43_GLOBAL__N__9ae7fba5_10_SoftMax_cu_9f978f6321softmax_warp_backwardIN3c108BFloat16ES2_fLi9ELb0ELb1EEEvPT0_PKT_S7_iiiPKb,"ax",@progbits
	.align	128
.text._ZN43_GLOBAL__N__9ae7fba5_10_SoftMax_cu_9f978f6321softmax_warp_backwardIN3c108BFloat16ES2_fLi9ELb0ELb1EEEvPT0_PKT_S7_iiiPKb:
        .type           _ZN43_GLOBAL__N__9ae7fba5_10_SoftMax_cu_9f978f6321softmax_warp_backwardIN3c108BFloat16ES2_fLi9ELb0ELb1EEEvPT0_PKT_S7_iiiPKb,@function
        .size           _ZN43_GLOBAL__N__9ae7fba5_10_SoftMax_cu_9f978f6321softmax_warp_backwardIN3c108BFloat16ES2_fLi9ELb0ELb1EEEvPT0_PKT_S7_iiiPKb,(.L_x_11637 - _ZN43_GLOBAL__N__9ae7fba5_10_SoftMax_cu_9f978f6321softmax_warp_backwardIN3c108BFloat16ES2_fLi9ELb0ELb1EEEvPT0_PKT_S7_iiiPKb)
        .other          _ZN43_GLOBAL__N__9ae7fba5_10_SoftMax_cu_9f978f6321softmax_warp_backwardIN3c108BFloat16ES2_fLi9ELb0ELb1EEEvPT0_PKT_S7_iiiPKb,@"STO_CUDA_ENTRY STV_DEFAULT"
_ZN43_GLOBAL__N__9ae7fba5_10_SoftMax_cu_9f978f6321softmax_warp_backwardIN3c108BFloat16ES2_fLi9ELb0ELb1EEEvPT0_PKT_S7_iiiPKb:
        /* <DEDUP_REMOVED lines=16> */
[C---:B------:R-:W-:Y:S01]  /*0100*/  LOP3.LUT R0, R34.reuse, 0x40, RZ, 0xfc, !PT ;  /* 0x0000004022007812 */ /* 0x040fe200078efcff */
[----:B------:R-:W-:Y:S01]  /*0110*/  ULDC.64 UR4, c[0x0][0x208] ;  /* 0x0000820000047ab9 */ /* 0x000fe20000000a00 */
[----:B------:R-:W-:Y:S01]  /*0120*/  ISETP.GT.AND P0, PT, R49, RZ, PT ;  /* 0x000000ff3100720c */ /* 0x000fe20003f04270 */
[----:B------:R-:W-:Y:S01]  /*0130*/  IMAD.MOV.U32 R27, RZ, RZ, RZ ;  /* 0x000000ffff1b7224 */ /* 0x000fe200078e00ff */
[----:B------:R-:W-:Y:S01]  /*0140*/  LOP3.LUT R32, R34, 0x20, RZ, 0xfc, !PT ;  /* 0x0000002022207812 */ /* 0x000fe200078efcff */
[----:B------:R-:W-:Y:S01]  /*0150*/  ULDC.64 UR6, c[0x0][0x238] ;  /* 0x00008e0000067ab9 */ /* 0x000fe20000000a00 */
[----:B--2---:R-:W-:Y:S01]  /*0160*/  SEL R37, R35, RZ, P0 ;  /* 0x000000ff23257207 */ /* 0x004fe20000000000 */
[----:B---3--:R-:W-:-:S03]  /*0170*/  IMAD.WIDE R6, R33, 0x2, R6 ;  /* 0x0000000221067825 */ /* 0x008fc600078e0206 */
[-C--:B------:R-:W-:Y:S02]  /*0180*/  ISETP.GE.AND P4, PT, R34, R37.reuse, PT ;  /* 0x000000252200720c */ /* 0x080fe40003f86270 */
[-C--:B------:R-:W-:Y:S02]  /*0190*/  ISETP.GE.AND P5, PT, R0, R37.reuse, PT ;  /* 0x000000250000720c */ /* 0x080fe40003fa6270 */
[----:B------:R-:W-:Y:S01]  /*01a0*/  ISETP.GE.AND P1, PT, R32, R37, PT ;  /* 0x000000252000720c */ /* 0x000fe20003f26270 */
[----:B----4-:R-:W-:-:S08]  /*01b0*/  IMAD.WIDE R4, R33, 0x2, R4 ;  /* 0x0000000221047825 */ /* 0x010fd000078e0204 */
[----:B------:R-:W2:Y:S04]  /*01c0*/  @!P4 LDG.E.U16 R0, desc[UR4][R6.64] ;  /* 0x000000040600c981 */ /* 0x000ea8000c1e1500 */
[----:B------:R-:W3:Y:S04]  /*01d0*/  @!P4 LDG.E.U16 R11, desc[UR4][R4.64] ;  /* 0x00000004040bc981 */ /* 0x000ee8000c1e1500 */
[----:B------:R-:W4:Y:S04]  /*01e0*/  @!P1 LDG.E.U16 R2, desc[UR4][R4.64+0x40] ;  /* 0x0000400404029981 */ /* 0x000f28000c1e1500 */
[----:B------:R-:W4:Y:S04]  /*01f0*/  @!P1 LDG.E.U16 R3, desc[UR4][R6.64+0x40] ;  /* 0x0000400406039981 */ /* 0x000f28000c1e1500 */
[----:B------:R-:W4:Y:S04]  /*0200*/  @!P5 LDG.E.U16 R8, desc[UR4][R4.64+0x80] ;  /* 0x000080040408d981 */ /* 0x000f28000c1e1500 */
[----:B------:R-:W4:Y:S01]  /*0210*/  @!P5 LDG.E.U16 R9, desc[UR4][R6.64+0x80] ;  /* 0x000080040609d981 */ /* 0x000f22000c1e1500 */
[----:B------:R-:W-:-:S04]  /*0220*/  LOP3.LUT R10, R34, 0x60, RZ, 0xfc, !PT ;  /* 0x00000060220a7812 */ /* 0x000fc800078efcff */
[----:B------:R-:W-:Y:S02]  /*0230*/  ISETP.GE.AND P6, PT, R10, R37, PT ;  /* 0x000000250a00720c */ /* 0x000fe40003fc6270 */
[----:B------:R-:W-:-:S04]  /*0240*/  LOP3.LUT R12, R34, 0x80, RZ, 0xfc, !PT ;  /* 0x00000080220c7812 */ /* 0x000fc800078efcff */
[----:B------:R-:W-:Y:S02]  /*0250*/  ISETP.GE.AND P0, PT, R12, R37, PT ;  /* 0x000000250c00720c */ /* 0x000fe40003f06270 */
[C---:B------:R-:W-:Y:S02]  /*0260*/  LOP3.LUT R12, R34.reuse, 0xc0, RZ, 0xfc, !PT ;  /* 0x000000c0220c7812 */ /* 0x040fe400078efcff */
[----:B------:R-:W-:-:S03]  /*0270*/  LOP3.LUT R10, R34, 0xa0, RZ, 0xfc, !PT ;  /* 0x000000a0220a7812 */ /* 0x000fc600078efcff */
[----:B------:R-:W4:Y:S01]  /*0280*/  @!P6 LDG.E.U16 R18, desc[UR4][R4.64+0xc0] ;  /* 0x0000c0040412e981 */ /* 0x000f22000c1e1500 */
[----:B------:R-:W-:-:S03]  /*0290*/  ISETP.GE.AND P3, PT, R12, R37, PT ;  /* 0x000000250c00720c */ /* 0x000fc60003f66270 */
[----:B------:R-:W4:Y:S01]  /*02a0*/  @!P6 LDG.E.U16 R14, desc[UR4][R6.64+0xc0] ;  /* 0x0000c004060ee981 */ /* 0x000f22000c1e1500 */
[----:B------:R-:W-:Y:S02]  /*02b0*/  ISETP.GE.AND P2, PT, R10, R37, PT ;  /* 0x000000250a00720c */ /* 0x000fe40003f46270 */
[----:B------:R-:W-:Y:S01]  /*02c0*/  SHF.R.S32.HI R26, RZ, 0x1f, R33 ;  /* 0x0000001fff1a7819 */ /* 0x000fe20000011421 */
[----:B------:R-:W4:Y:S04]  /*02d0*/  @!P0 LDG.E.U16 R15, desc[UR4][R4.64+0x100] ;  /* 0x00010004040f8981 */ /* 0x000f28000c1e1500 */
[----:B------:R-:W4:Y:S04]  /*02e0*/  @!P0 LDG.E.U16 R16, desc[UR4][R6.64+0x100] ;  /* 0x0001000406108981 */ /* 0x000f28000c1e1500 */
[----:B------:R-:W4:Y:S04]  /*02f0*/  @!P3 LDG.E.U16 R44, desc[UR4][R4.64+0x180] ;  /* 0x00018004042cb981 */ /* 0x000f28000c1e1500 */
[----:B------:R-:W4:Y:S04]  /*0300*/  @!P2 LDG.E.U16 R17, desc[UR4][R4.64+0x140] ;  /* 0x000140040411a981 */ /* 0x000f28000c1e1500 */
[----:B------:R-:W4:Y:S04]  /*0310*/  @!P3 LDG.E.U16 R45, desc[UR4][R6.64+0x180] ;  /* 0x00018004062db981 */ /* 0x000f28000c1e1500 */
[----:B------:R-:W4:Y:S01]  /*0320*/  @!P2 LDG.E.U16 R43, desc[UR4][R6.64+0x140] ;  /* 0x00014004062ba981 */ /* 0x000f22000c1e1500 */
[----:B--2---:R-:W-:Y:S01]  /*0330*/  @!P4 IMAD.U32 R30, R0, 0x10000, RZ ;  /* 0x00010000001ec824 */ /* 0x004fe200078e00ff */
[----:B------:R-:W-:Y:S01]  /*0340*/  LOP3.LUT R0, R34, 0xe0, RZ, 0xfc, !PT ;  /* 0x000000e022007812 */ /* 0x000fe200078efcff */
[----:B---3--:R-:W-:-:S03]  /*0350*/  @!P4 IMAD.U32 R31, R11, 0x10000, RZ ;  /* 0x000100000b1fc824 */ /* 0x008fc600078e00ff */
[-C--:B------:R-:W-:Y:S02]  /*0360*/  ISETP.GE.AND P4, PT, R0, R37.reuse, PT ;  /* 0x000000250000720c */ /* 0x080fe40003f86270 */
[----:B------:R-:W-:Y:S01]  /*0370*/  LOP3.LUT R0, R34, 0x100, RZ, 0xfc, !PT ;  /* 0x0000010022007812 */ /* 0x000fe200078efcff */
[----:B----4-:R-:W-:Y:S02]  /*0380*/  @!P1 IMAD.U32 R29, R2, 0x10000, RZ ;  /* 0x00010000021d9824 */ /* 0x010fe400078e00ff */
[----:B------:R-:W-:Y:S01]  /*0390*/  @!P1 IMAD.U32 R28, R3, 0x10000, RZ ;  /* 0x00010000031c9824 */ /* 0x000fe200078e00ff */
[----:B------:R-:W-:Y:S01]  /*03a0*/  IADD3 R2, P1, R33, UR6, RZ ;  /* 0x0000000621027c10 */ /* 0x000fe2000ff3e0ff */
[----:B------:R-:W-:Y:S02]  /*03b0*/  @!P5 IMAD.U32 R27, R8, 0x10000, RZ ;  /* 0x00010000081bd824 */ /* 0x000fe400078e00ff */
[----:B------:R-:W-:Y:S01]  /*03c0*/  @!P5 IMAD.U32 R24, R9, 0x10000, RZ ;  /* 0x000100000918d824 */ /* 0x000fe200078e00ff */
[----:B------:R-:W-:-:S03]  /*03d0*/  ISETP.GE.AND P5, PT, R0, R37, PT ;  /* 0x000000250000720c */ /* 0x000fc60003fa6270 */
[----:B------:R-:W2:Y:S01]  /*03e0*/  @!P4 LDG.E.U16 R13, desc[UR4][R6.64+0x1c0] ;  /* 0x0001c004060dc981 */ /* 0x000ea2000c1e1500 */
[----:B------:R-:W-:Y:S02]  /*03f0*/  LOP3.LUT R0, R34, 0x120, RZ, 0xfc, !PT ;  /* 0x0000012022007812 */ /* 0x000fe400078efcff */
[----:B------:R-:W-:Y:S01]  /*0400*/  IADD3.X R3, R26, UR7, RZ, P1, !PT ;  /* 0x000000071a037c10 */ /* 0x000fe20008ffe4ff */
[----:B------:R-:W3:Y:S01]  /*0410*/  @!P4 LDG.E.U16 R12, desc[UR4][R4.64+0x1c0] ;  /* 0x0001c004040cc981 */ /* 0x000ee2000c1e1500 */
[----:B------:R-:W-:-:S03]  /*0420*/  ISETP.GE.AND P1, PT, R0, R37, PT ;  /* 0x000000250000720c */ /* 0x000fc60003f26270 */
[----:B------:R-:W4:Y:S04]  /*0430*/  LDG.E.U8 R41, desc[UR4][R2.64+0x20] ;  /* 0x0000200402297981 */ /* 0x000f28000c1e1100 */
[----:B------:R-:W4:Y:S04]  /*0440*/  @!P5 LDG.E.U16 R11, desc[UR4][R4.64+0x200] ;  /* 0x00020004040bd981 */ /* 0x000f28000c1e1500 */
[----:B------:R-:W4:Y:S04]  /*0450*/  @!P5 LDG.E.U16 R42, desc[UR4][R6.64+0x200] ;  /* 0x00020004062ad981 */ /* 0x000f28000c1e1500 */
[----:B------:R-:W4:Y:S04]  /*0460*/  @!P1 LDG.E.U16 R10, desc[UR4][R4.64+0x240] ;  /* 0x00024004040a9981 */ /* 0x000f28000c1e1500 */
[----:B------:R-:W4:Y:S04]  /*0470*/  @!P1 LDG.E.U16 R9, desc[UR4][R6.64+0x240] ;  /* 0x0002400406099981 */ /* 0x000f28000c1e1500 */
[----:B------:R-:W4:Y:S04]  /*0480*/  LDG.E.U8 R39, desc[UR4][R2.64] ;  /* 0x0000000402277981 */ /* 0x000f28000c1e1100 */
[----:B------:R-:W4:Y:S04]  /*0490*/  LDG.E.U8 R40, desc[UR4][R2.64+0x40] ;  /* 0x0000400402287981 */ /* 0x000f28000c1e1100 */
[----:B------:R-:W4:Y:S04]  /*04a0*/  LDG.E.U8 R36, desc[UR4][R2.64+0x60] ;  /* 0x0000600402247981 */ /* 0x000f28000c1e1100 */
[----:B------:R-:W4:Y:S04]  /*04b0*/  LDG.E.U8 R8, desc[UR4][R2.64+0x80] ;  /* 0x0000800402087981 */ /* 0x000f28000c1e1100 */
[----:B------:R-:W4:Y:S04]  /*04c0*/  LDG.E.U8 R38, desc[UR4][R2.64+0xa0] ;  /* 0x0000a00402267981 */ /* 0x000f28000c1e1100 */
[----:B------:R-:W4:Y:S04]  /*04d0*/  LDG.E.U8 R0, desc[UR4][R2.64+0xc0] ;  /* 0x0000c00402007981 */ /* 0x000f28000c1e1100 */
[----:B------:R-:W4:Y:S04]  /*04e0*/  LDG.E.U8 R46, desc[UR4][R2.64+0xe0] ;  /* 0x0000e004022e7981 */ /* 0x000f28000c1e1100 */
[----:B------:R-:W4:Y:S04]  /*04f0*/  LDG.E.U8 R47, desc[UR4][R2.64+0x100] ;  /* 0x00010004022f7981 */ /* 0x000f28000c1e1100 */
[----:B------:R-:W4:Y:S01]  /*0500*/  LDG.E.U8 R48, desc[UR4][R2.64+0x120] ;  /* 0x0001200402307981 */ /* 0x000f22000c1e1100 */
[----:B------:R-:W-:Y:S01]  /*0510*/  @!P6 IMAD.U32 R25, R18, 0x10000, RZ ;  /* 0x000100001219e824 */ /* 0x000fe200078e00ff */
[----:B------:R-:W-:-:S02]  /*0520*/  LOP3.LUT R18, R34, 0x140, RZ, 0xfc, !PT ;  /* 0x0000014022127812 */ /* 0x000fc400078efcff */
[----:B------:R-:W-:Y:S01]  /*0530*/  CS2R R22, SRZ ;  /* 0x0000000000167805 */ /* 0x000fe2000001ff00 */
[----:B------:R-:W4:Y:S01]  /*0540*/  LDG.E.U8 R51, desc[UR4][R2.64+0x140] ;  /* 0x0001400402337981 */ /* 0x000f22000c1e1100 */
[----:B------:R-:W-:Y:S01]  /*0550*/  @!P6 IMAD.U32 R22, R14, 0x10000, RZ ;  /* 0x000100000e16e824 */ /* 0x000fe200078e00ff */
[----:B------:R-:W-:Y:S01]  /*0560*/  ISETP.GE.AND P6, PT, R18, R37, PT ;  /* 0x000000251200720c */ /* 0x000fe20003fc6270 */
[----:B------:R-:W-:Y:S01]  /*0570*/  @!P0 IMAD.U32 R23, R15, 0x10000, RZ ;  /* 0x000100000f178824 */ /* 0x000fe200078e00ff */
[----:B------:R-:W-:Y:S02]  /*0580*/  CS2R R14, SRZ ;  /* 0x00000000000e7805 */ /* 0x000fe4000001ff00 */
[----:B------:R-:W-:Y:S02]  /*0590*/  CS2R R18, SRZ ;  /* 0x0000000000127805 */ /* 0x000fe4000001ff00 */
[----:B------:R-:W-:Y:S01]  /*05a0*/  CS2R R20, SRZ ;  /* 0x0000000000147805 */ /* 0x000fe2000001ff00 */
[----:B------:R-:W-:-:S02]  /*05b0*/  @!P3 IMAD.U32 R19, R44, 0x10000, RZ ;  /* 0x000100002c13b824 */ /* 0x000fc400078e00ff */
[----:B------:R-:W-:Y:S02]  /*05c0*/  @!P0 IMAD.U32 R20, R16, 0x10000, RZ ;  /* 0x0001000010148824 */ /* 0x000fe400078e00ff */
[----:B------:R-:W-:Y:S02]  /*05d0*/  @!P2 IMAD.U32 R21, R17, 0x10000, RZ ;  /* 0x000100001115a824 */ /* 0x000fe400078e00ff */
[----:B------:R-:W4:Y:S01]  /*05e0*/  @!P6 LDG.E.U16 R44, desc[UR4][R4.64+0x280] ;  /* 0x00028004042ce981 */ /* 0x000f22000c1e1500 */
[----:B------:R-:W-:Y:S02]  /*05f0*/  IMAD.MOV.U32 R16, RZ, RZ, RZ ;  /* 0x000000ffff107224 */ /* 0x000fe400078e00ff */
[----:B------:R-:W-:Y:S02]  /*0600*/  IMAD.MOV.U32 R17, RZ, RZ, RZ ;  /* 0x000000ffff117224 */ /* 0x000fe400078e00ff */
[----:B------:R-:W-:Y:S02]  /*0610*/  @!P3 IMAD.U32 R16, R45, 0x10000, RZ ;  /* 0x000100002d10b824 */ /* 0x000fe400078e00ff */
[----:B------:R-:W4:Y:S01]  /*0620*/  LDG.E.U8 R45, desc[UR4][R2.64+0x160] ;  /* 0x00016004022d7981 */ /* 0x000f22000c1e1100 */
[----:B------:R-:W-:-:S03]  /*0630*/  @!P2 IMAD.U32 R18, R43, 0x10000, RZ ;  /* 0x000100002b12a824 */ /* 0x000fc600078e00ff */
[----:B------:R-:W4:Y:S01]  /*0640*/  LDG.E.U8 R43, desc[UR4][R2.64+0x180] ;  /* 0x00018004022b7981 */ /* 0x000f22000c1e1100 */
[----:B--2---:R-:W-:Y:S01]  /*0650*/  @!P4 IMAD.U32 R14, R13, 0x10000, RZ ;  /* 0x000100000d0ec824 */ /* 0x004fe200078e00ff */
[----:B------:R-:W-:-:S04]  /*0660*/  LOP3.LUT R13, R34, 0x160, RZ, 0xfc, !PT ;  /* 0x00000160220d7812 */ /* 0x000fc800078efcff */
[----:B------:R-:W-:Y:S01]  /*0670*/  ISETP.GE.AND P0, PT, R13, R37, PT ;  /* 0x000000250d00720c */ /* 0x000fe20003f06270 */
[----:B---3--:R-:W-:Y:S02]  /*0680*/  @!P4 IMAD.U32 R17, R12, 0x10000, RZ ;  /* 0x000100000c11c824 */ /* 0x008fe400078e00ff */
[----:B------:R-:W-:Y:S02]  /*0690*/  IMAD.MOV.U32 R12, RZ, RZ, RZ ;  /* 0x000000ffff0c7224 */ /* 0x000fe400078e00ff */
[----:B----4-:R-:W-:Y:S02]  /*06a0*/  @!P5 IMAD.U32 R15, R11, 0x10000, RZ ;  /* 0x000100000b0fd824 */ /* 0x010fe400078e00ff */
[----:B------:R-:W-:Y:S02]  /*06b0*/  IMAD.MOV.U32 R11, RZ, RZ, RZ ;  /* 0x000000ffff0b7224 */ /* 0x000fe400078e00ff */
[----:B------:R-:W-:Y:S01]  /*06c0*/  @!P5 IMAD.U32 R12, R42, 0x10000, RZ ;  /* 0x000100002a0cd824 */ /* 0x000fe200078e00ff */
[----:B------:R-:W-:Y:S01]  /*06d0*/  ISETP.NE.AND P5, PT, R41, RZ, PT ;  /* 0x000000ff2900720c */ /* 0x000fe20003fa5270 */
[----:B------:R-:W-:-:S02]  /*06e0*/  FADD.FTZ R41, RZ, R31 ;  /* 0x0000001fff297221 */ /* 0x000fc40000010000 */
[----:B------:R-:W2:Y:S01]  /*06f0*/  @!P0 LDG.E.U16 R42, desc[UR4][R4.64+0x2c0] ;  /* 0x0002c004042a8981 */ /* 0x000ea2000c1e1500 */
[----:B------:R-:W-:Y:S02]  /*0700*/  @!P1 IMAD.U32 R11, R10, 0x10000, RZ ;  /* 0x000100000a0b9824 */ /* 0x000fe400078e00ff */
[----:B------:R-:W-:Y:S02]  /*0710*/  IMAD.MOV.U32 R10, RZ, RZ, RZ ;  /* 0x000000ffff0a7224 */ /* 0x000fe400078e00ff */
[----:B------:R-:W-:Y:S01]  /*0720*/  @!P1 IMAD.U32 R10, R9, 0x10000, RZ ;  /* 0x00010000090a9824 */ /* 0x000fe200078e00ff */
[----:B------:R-:W-:Y:S02]  /*0730*/  LOP3.LUT R9, R34, 0x180, RZ, 0xfc, !PT ;  /* 0x0000018022097812 */ /* 0x000fe400078efcff */
[----:B------:R-:W-:Y:S02]  /*0740*/  ISETP.NE.AND P1, PT, R39, RZ, PT ;  /* 0x000000ff2700720c */ /* 0x000fe40003f25270 */
[----:B------:R-:W-:Y:S01]  /*0750*/  ISETP.NE.AND P4, PT, R40, RZ, PT ;  /* 0x000000ff2800720c */ /* 0x000fe20003f85270 */
[----:B------:R-:W3:Y:S01]  /*0760*/  LDG.E.U8 R39, desc[UR4][R2.64+0x1a0] ;  /* 0x0001a00402277981 */ /* 0x000ee2000c1e1100 */
[----:B------:R-:W-:-:S02]  /*0770*/  ISETP.GE.AND P2, PT, R9, R37, PT ;  /* 0x000000250900720c */ /* 0x000fc40003f46270 */
[----:B------:R-:W-:Y:S02]  /*0780*/  ISETP.NE.AND P3, PT, R36, RZ, PT ;  /* 0x000000ff2400720c */ /* 0x000fe40003f65270 */
[----:B------:R-:W-:Y:S02]  /*0790*/  FSEL R36, R41, RZ, !P1 ;  /* 0x000000ff29247208 */ /* 0x000fe40004800000 */
[----:B------:R-:W4:Y:S03]  /*07a0*/  LDG.E.U8 R41, desc[UR4][R2.64+0x1c0] ;  /* 0x0001c00402297981 */ /* 0x000f26000c1e1100 */
[----:B------:R-:W-:Y:S01]  /*07b0*/  @!P5 FADD.FTZ R36, R36, R29 ;  /* 0x0000001d2424d221 */ /* 0x000fe20000010000 */
[----:B------:R-:W-:Y:S02]  /*07c0*/  ISETP.NE.AND P5, PT, R8, RZ, PT ;  /* 0x000000ff0800720c */ /* 0x000fe40003fa5270 */
[----:B------:R-:W-:Y:S01]  /*07d0*/  LOP3.LUT R8, R34, 0x1a0, RZ, 0xfc, !PT ;  /* 0x000001a022087812 */ /* 0x000fe200078efcff */
[----:B------:R-:W-:Y:S01]  /*07e0*/  @!P4 FADD.FTZ R36, R36, R27 ;  /* 0x0000001b2424c221 */ /* 0x000fe20000010000 */
[----:B------:R-:W-:-:S02]  /*07f0*/  ISETP.NE.AND P4, PT, R38, RZ, PT ;  /* 0x000000ff2600720c */ /* 0x000fc40003f85270 */
[----:B------:R-:W3:Y:S01]  /*0800*/  @!P2 LDG.E.U16 R38, desc[UR4][R4.64+0x300] ;  /* 0x000300040426a981 */ /* 0x000ee2000c1e1500 */
[----:B------:R-:W-:Y:S01]  /*0810*/  @!P3 FADD.FTZ R36, R36, R25 ;  /* 0x000000192424b221 */ /* 0x000fe20000010000 */
[----:B------:R-:W-:-:S05]  /*0820*/  ISETP.GE.AND P3, PT, R8, R37, PT ;  /* 0x000000250800720c */ /* 0x000fca0003f66270 */
[----:B------:R-:W-:Y:S01]  /*0830*/  @!P5 FADD.FTZ R36, R36, R23 ;  /* 0x000000172424d221 */ /* 0x000fe20000010000 */
[----:B------:R-:W-:Y:S02]  /*0840*/  ISETP.NE.AND P5, PT, R0, RZ, PT ;  /* 0x000000ff0000720c */ /* 0x000fe40003fa5270 */
[----:B------:R-:W-:Y:S01]  /*0850*/  LOP3.LUT R0, R34, 0x1c0, RZ, 0xfc, !PT ;  /* 0x000001c022007812 */ /* 0x000fe200078efcff */
[----:B------:R-:W-:-:S03]  /*0860*/  @!P4 FADD.FTZ R36, R36, R21 ;  /* 0x000000152424c221 */ /* 0x000fc60000010000 */
[----:B------:R-:W-:Y:S01]  /*0870*/  ISETP.GE.AND P4, PT, R0, R37, PT ;  /* 0x000000250000720c */ /* 0x000fe20003f86270 */
[----:B------:R-:W4:Y:S06]  /*0880*/  @!P3 LDG.E.U16 R40, desc[UR4][R4.64+0x340] ;  /* 0x000340040428b981 */ /* 0x000f2c000c1e1500 */
[----:B------:R-:W-:Y:S01]  /*0890*/  @!P5 FADD.FTZ R36, R36, R19 ;  /* 0x000000132424d221 */ /* 0x000fe20000010000 */
[----:B------:R-:W-:-:S05]  /*08a0*/  ISETP.NE.AND P5, PT, R46, RZ, PT ;  /* 0x000000ff2e00720c */ /* 0x000fca0003fa5270 */
[----:B------:R-:W4:Y:S08]  /*08b0*/  @!P4 LDG.E.U16 R46, desc[UR4][R4.64+0x380] ;  /* 0x00038004042ec981 */ /* 0x000f30000c1e1500 */
[----:B------:R-:W-:Y:S01]  /*08c0*/  @!P5 FADD.FTZ R36, R36, R17 ;  /* 0x000000112424d221 */ /* 0x000fe20000010000 */
[----:B------:R-:W-:-:S13]  /*08d0*/  ISETP.NE.AND P5, PT, R47, RZ, PT ;  /* 0x000000ff2f00720c */ /* 0x000fda0003fa5270 */
[----:B------:R-:W-:Y:S01]  /*08e0*/  @!P5 FADD.FTZ R36, R36, R15 ;  /* 0x0000000f2424d221 */ /* 0x000fe20000010000 */
[----:B------:R-:W-:Y:S01]  /*08f0*/  ISETP.NE.AND P5, PT, R48, RZ, PT ;  /* 0x000000ff3000720c */ /* 0x000fe20003fa5270 */
[----:B------:R-:W-:Y:S01]  /*0900*/  IMAD.MOV.U32 R47, RZ, RZ, RZ ;  /* 0x000000ffff2f7224 */ /* 0x000fe200078e00ff */
[----:B------:R-:W-:Y:S01]  /*0910*/  P2R R50, PR, RZ, 0x2 ;  /* 0x00000002ff327803 */ /* 0x000fe20000000000 */
[----:B------:R-:W-:Y:S01]  /*0920*/  @!P6 IMAD.U32 R47, R44, 0x10000, RZ ;  /* 0x000100002c2fe824 */ /* 0x000fe200078e00ff */
[----:B------:R0:W5:Y:S04]  /*0930*/  @!P0 LDG.E.U16 R48, desc[UR4][R6.64+0x2c0] ;  /* 0x0002c00406308981 */ /* 0x000168000c1e1500 */
[----:B------:R0:W5:Y:S05]  /*0940*/  @!P3 LDG.E.U16 R44, desc[UR4][R6.64+0x340] ;  /* 0x00034004062cb981 */ /* 0x00016a000c1e1500 */
[----:B------:R-:W-:Y:S01]  /*0950*/  @!P5 FADD.FTZ R36, R36, R11 ;  /* 0x0000000b2424d221 */ /* 0x000fe20000010000 */
[----:B------:R-:W-:-:S13]  /*0960*/  ISETP.NE.AND P5, PT, R51, RZ, PT ;  /* 0x000000ff3300720c */ /* 0x000fda0003fa5270 */
[----:B------:R-:W-:Y:S01]  /*0970*/  @!P5 FADD.FTZ R36, R36, R47 ;  /* 0x0000002f2424d221 */ /* 0x000fe20000010000 */
[----:B------:R-:W-:Y:S01]  /*0980*/  ISETP.NE.AND P5, PT, R45, RZ, PT ;  /* 0x000000ff2d00720c */ /* 0x000fe20003fa5270 */
[----:B------:R-:W-:Y:S02]  /*0990*/  IMAD.MOV.U32 R45, RZ, RZ, RZ ;  /* 0x000000ffff2d7224 */ /* 0x000fe400078e00ff */
[----:B--2---:R-:W-:Y:S02]  /*09a0*/  @!P0 IMAD.U32 R45, R42, 0x10000, RZ ;  /* 0x000100002a2d8824 */ /* 0x004fe400078e00ff */
[----:B------:R0:W5:Y:S08]  /*09b0*/  @!P4 LDG.E.U16 R42, desc[UR4][R6.64+0x380] ;  /* 0x00038004062ac981 */ /* 0x000170000c1e1500 */
[----:B------:R-:W-:Y:S01]  /*09c0*/  @!P5 FADD.FTZ R36, R36, R45 ;  /* 0x0000002d2424d221 */ /* 0x000fe20000010000 */
[----:B------:R-:W-:Y:S01]  /*09d0*/  ISETP.NE.AND P5, PT, R43, RZ, PT ;  /* 0x000000ff2b00720c */ /* 0x000fe20003fa5270 */
[----:B------:R-:W-:-:S02]  /*09e0*/  IMAD.MOV.U32 R43, RZ, RZ, RZ ;  /* 0x000000ffff2b7224 */ /* 0x000fc400078e00ff */
[----:B---3--:R-:W-:-:S10]  /*09f0*/  @!P2 IMAD.U32 R43, R38, 0x10000, RZ ;  /* 0x00010000262ba824 */ /* 0x008fd400078e00ff */
[----:B------:R-:W-:Y:S01]  /*0a00*/  @!P5 FADD.FTZ R36, R36, R43 ;  /* 0x0000002b2424d221 */ /* 0x000fe20000010000 */
[----:B------:R-:W-:Y:S01]  /*0a10*/  ISETP.NE.AND P5, PT, R39, RZ, PT ;  /* 0x000000ff2700720c */ /* 0x000fe20003fa5270 */
[----:B------:R-:W-:Y:S02]  /*0a20*/  IMAD.MOV.U32 R39, RZ, RZ, RZ ;  /* 0x000000ffff277224 */ /* 0x000fe400078e00ff */
[----:B----4-:R-:W-:Y:S01]  /*0a30*/  @!P3 IMAD.U32 R39, R40, 0x10000, RZ ;  /* 0x000100002827b824 */ /* 0x010fe200078e00ff */
[----:B------:R-:W-:Y:S01]  /*0a40*/  LOP3.LUT R38, R34, 0x1e0, RZ, 0xfc, !PT ;  /* 0x000001e022267812 */ /* 0x000fe200078efcff */
[----:B------:R-:W2:Y:S08]  /*0a50*/  LDG.E.U8 R40, desc[UR4][R2.64+0x1e0] ;  /* 0x0001e00402287981 */ /* 0x000eb0000c1e1100 */
[----:B------:R-:W-:Y:S01]  /*0a60*/  @!P5 FADD.FTZ R36, R36, R39 ;  /* 0x000000272424d221 */ /* 0x000fe20000010000 */
[----:B------:R-:W-:Y:S01]  /*0a70*/  ISETP.NE.AND P5, PT, R41, RZ, PT ;  /* 0x000000ff2900720c */ /* 0x000fe20003fa5270 */
[----:B------:R-:W-:-:S02]  /*0a80*/  IMAD.MOV.U32 R41, RZ, RZ, RZ ;  /* 0x000000ffff297224 */ /* 0x000fc400078e00ff */
[----:B------:R-:W-:Y:S02]  /*0a90*/  @!P4 IMAD.U32 R41, R46, 0x10000, RZ ;  /* 0x000100002e29c824 */ /* 0x000fe400078e00ff */
[----:B------:R0:W5:Y:S08]  /*0aa0*/  @!P2 LDG.E.U16 R46, desc[UR4][R6.64+0x300] ;  /* 0x00030004062ea981 */ /* 0x000170000c1e1500 */
[----:B------:R-:W-:Y:S01]  /*0ab0*/  @!P5 FADD.FTZ R36, R36, R41 ;  /* 0x000000292424d221 */ /* 0x000fe20000010000 */
[----:B------:R-:W-:-:S13]  /*0ac0*/  ISETP.GE.AND P5, PT, R38, R37, PT ;  /* 0x000000252600720c */ /* 0x000fda0003fa6270 */
[----:B------:R-:W3:Y:S01]  /*0ad0*/  @!P5 LDG.E.U16 R4, desc[UR4][R4.64+0x3c0] ;  /* 0x0003c0040404d981 */ /* 0x000ee2000c1e1500 */
[----:B------:R-:W-:Y:S01]  /*0ae0*/  @P5 IMAD.MOV.U32 R37, RZ, RZ, RZ ;  /* 0x000000ffff255224 */ /* 0x000fe200078e00ff */
[----:B--2---:R-:W-:Y:S01]  /*0af0*/  ISETP.NE.AND P1, PT, R40, RZ, PT ;  /* 0x000000ff2800720c */ /* 0x004fe20003f25270 */
[----:B---3--:R-:W-:-:S12]  /*0b00*/  @!P5 IMAD.U32 R37, R4, 0x10000, RZ ;  /* 0x000100000425d824 */ /* 0x008fd800078e00ff */
[----:B------:R-:W-:Y:S01]  /*0b10*/  @!P1 FADD.FTZ R36, R36, R37 ;  /* 0x0000002524249221 */ /* 0x000fe20000010000 */
[----:B------:R-:W-:Y:S02]  /*0b20*/  ISETP.NE.AND P1, PT, R50, RZ, PT ;  /* 0x000000ff3200720c */ /* 0x000fe40003f25270 */
[----:B------:R-:W2:Y:S04]  /*0b30*/  @!P6 LDG.E.U16 R50, desc[UR4][R6.64+0x280] ;  /* 0x000280040632e981 */ /* 0x000ea8000c1e1500 */
        /* <DEDUP_REMOVED lines=8> */
[----:B------:R-:W1:Y:S02]  /*0bc0*/  SHFL.BFLY PT, R52, R51, 0x2, 0x1f ;  /* 0x0c401f0033347f89 */ /* 0x000e6400000e0000 */
[----:B-1----:R-:W-:Y:S01]  /*0bd0*/  FADD.FTZ R52, R51, R52 ;  /* 0x0000003433347221 */ /* 0x002fe20000010000 */
[----:B--2---:R-:W-:Y:S01]  /*0be0*/  @!P6 IMAD.U32 R40, R50, 0x10000, RZ ;  /* 0x000100003228e824 */ /* 0x004fe200078e00ff */
[----:B------:R-:W-:-:S03]  /*0bf0*/  ISETP.GE.AND P6, PT, R49, 0x1, PT ;  /* 0x000000013100780c */ /* 0x000fc60003fc6270 */
[----:B------:R0:W1:Y:S10]  /*0c00*/  SHFL.BFLY PT, R49, R52, 0x1, 0x1f ;  /* 0x0c201f0034317f89 */ /* 0x00007400000e0000 */
[----:B0-----:R-:W-:Y:S05]  /*0c10*/  @!P6 EXIT ;  /* 0x000000000000e94d */ /* 0x001fea0003800000 */
[----:B------:R-:W0:Y:S01]  /*0c20*/  S2R R7, SR_TID.X ;  /* 0x0000000000077919 */ /* 0x000e220000002100 */
[-C--:B------:R-:W-:Y:S01]  /*0c30*/  ISETP.GE.AND P6, PT, R34, R35.reuse, PT ;  /* 0x000000232200720c */ /* 0x080fe20003fc6270 */
[----:B------:R-:W-:Y:S01]  /*0c40*/  IMAD.MOV.U32 R36, RZ, RZ, RZ ;  /* 0x000000ffff247224 */ /* 0x000fe200078e00ff */
[----:B------:R-:W-:Y:S01]  /*0c50*/  ULDC.64 UR6, c[0x0][0x210] ;  /* 0x0000840000067ab9 */ /* 0x000fe20000000a00 */
[----:B-----5:R-:W-:Y:S01]  /*0c60*/  @!P0 IMAD.U32 R36, R48, 0x10000, RZ ;  /* 0x0001000030248824 */ /* 0x020fe200078e00ff */
[C---:B------:R-:W-:Y:S01]  /*0c70*/  LEA R4, P0, R33.reuse, UR6, 0x1 ;  /* 0x0000000621047c11 */ /* 0x040fe2000f8008ff */
[----:B------:R-:W-:Y:S01]  /*0c80*/  IMAD.MOV.U32 R48, RZ, RZ, RZ ;  /* 0x000000ffff307224 */ /* 0x000fe200078e00ff */
[----:B------:R-:W-:Y:S01]  /*0c90*/  BSSY B0, `(.L_x_63) ;  /* 0x0000015000007945 */ /* 0x000fe20003800000 */
[----:B------:R-:W-:Y:S01]  /*0ca0*/  @!P2 IMAD.U32 R48, R46, 0x10000, RZ ;  /* 0x000100002e30a824 */ /* 0x000fe200078e00ff */
[-C--:B------:R-:W-:Y:S01]  /*0cb0*/  ISETP.GE.AND P2, PT, R32, R35.reuse, PT ;  /* 0x000000232000720c */ /* 0x080fe20003f46270 */
[----:B------:R-:W-:Y:S01]  /*0cc0*/  IMAD.MOV.U32 R46, RZ, RZ, RZ ;  /* 0x000000ffff2e7224 */ /* 0x000fe200078e00ff */
[----:B------:R-:W-:Y:S01]  /*0cd0*/  LEA.HI.X R5, R33, UR7, R26, 0x1, P0 ;  /* 0x0000000721057c11 */ /* 0x000fe200080f0c1a */
[----:B------:R-:W-:Y:S01]  /*0ce0*/  @!P3 IMAD.U32 R46, R44, 0x10000, RZ ;  /* 0x000100002c2eb824 */ /* 0x000fe200078e00ff */
[----:B------:R-:W-:Y:S01]  /*0cf0*/  P2R R26, PR, RZ, 0x4 ;  /* 0x00000004ff1a7803 */ /* 0x000fe20000000000 */
[----:B------:R-:W-:Y:S01]  /*0d00*/  IMAD.MOV.U32 R44, RZ, RZ, RZ ;  /* 0x000000ffff2c7224 */ /* 0x000fe200078e00ff */
[----:B------:R-:W-:Y:S01]  /*0d10*/  ISETP.GE.AND P3, PT, R8, R35, PT ;  /* 0x000000230800720c */ /* 0x000fe20003f66270 */
[----:B------:R-:W-:-:S02]  /*0d20*/  @!P4 IMAD.U32 R44, R42, 0x10000, RZ ;  /* 0x000100002a2cc824 */ /* 0x000fc400078e00ff */
[----:B-1----:R-:W-:Y:S01]  /*0d30*/  FADD.FTZ R42, R52, R49 ;  /* 0x00000031342a7221 */ /* 0x002fe20000010000 */
[-C--:B------:R-:W-:Y:S02]  /*0d40*/  ISETP.GE.AND P0, PT, R13, R35.reuse, PT ;  /* 0x000000230d00720c */ /* 0x080fe40003f06270 */
[-C--:B------:R-:W-:Y:S02]  /*0d50*/  ISETP.GE.AND P2, PT, R9, R35.reuse, PT ;  /* 0x000000230900720c */ /* 0x080fe40003f46270 */
[----:B------:R-:W-:Y:S02]  /*0d60*/  ISETP.GE.AND P4, PT, R0, R35, PT ;  /* 0x000000230000720c */ /* 0x000fe40003f86270 */
[----:B0-----:R-:W-:-:S04]  /*0d70*/  LOP3.LUT R7, R7, 0x1f, RZ, 0xc0, !PT ;  /* 0x0000001f07077812 */ /* 0x001fc800078ec0ff */
[----:B------:R-:W-:Y:S01]  /*0d80*/  LOP3.LUT R8, R7, 0x40, RZ, 0xfc, !PT ;  /* 0x0000004007087812 */ /* 0x000fe200078efcff */
[----:B------:R-:W-:Y:S06]  /*0d90*/  @P6 BRA `(.L_x_64) ;  /* 0x0000000000106947 */ /* 0x000fec0003800000 */
[----:B------:R-:W-:Y:S01]  /*0da0*/  @!P1 FFMA.FTZ R30, -R42, R30, R31 ;  /* 0x0000001e2a1e9223 */ /* 0x000fe2000001011f */
[----:B------:R0:W-:Y:S04]  /*0db0*/  @P1 STG.E.U16 desc[UR4][R4.64], RZ ;  /* 0x000000ff04001986 */ /* 0x0001e8000c101504 */
[----:B------:R-:W-:-:S05]  /*0dc0*/  @!P1 F2FP.BF16.F32.PACK_AB R30, RZ, R30 ;  /* 0x0000001eff1e923e */ /* 0x000fca00000010ff */
[----:B------:R0:W-:Y:S02]  /*0dd0*/  @!P1 STG.E.U16 desc[UR4][R4.64], R30 ;  /* 0x0000001e04009986 */ /* 0x0001e4000c101504 */
.L_x_64:
[----:B------:R-:W-:Y:S05]  /*0de0*/  BSYNC B0 ;  /* 0x0000000000007941 */ /* 0x000fea0003800000 */
.L_x_63:
[-C--:B------:R-:W-:Y:S01]  /*0df0*/  ISETP.GE.AND P6, PT, R32, R35.reuse, PT ;  /* 0x000000232000720c */ /* 0x080fe20003fc6270 */
[----:B------:R-:W-:Y:S01]  /*0e00*/  BSSY B0, `(.L_x_65) ;  /* 0x000000a000007945 */ /* 0x000fe20003800000 */
[----:B------:R-:W-:Y:S02]  /*0e10*/  ISETP.GE.AND P1, PT, R8, R35, PT ;  /* 0x000000230800720c */ /* 0x000fe40003f26270 */
[----:B------:R-:W-:-:S09]  /*0e20*/  LOP3.LUT R0, R7, 0x60, RZ, 0xfc, !PT ;  /* 0x0000006007007812 */ /* 0x000fd200078efcff */
[----:B------:R-:W-:Y:S05]  /*0e30*/  @P6 BRA `(.L_x_66) ;  /* 0x0000000000186947 */ /* 0x000fea0003800000 */
[----:B------:R-:W2:Y:S02]  /*0e40*/  LDG.E.U8 R8, desc[UR4][R2.64+0x20] ;  /* 0x0000200402087981 */ /* 0x000ea4000c1e1100 */
[----:B--2---:R-:W-:-:S13]  /*0e50*/  ISETP.NE.AND P6, PT, R8, RZ, PT ;  /* 0x000000ff0800720c */ /* 0x004fda0003fc5270 */
[----:B------:R-:W-:Y:S01]  /*0e60*/  @!P6 FFMA.FTZ R28, -R42, R28, R29 ;  /* 0x0000001c2a1ce223 */ /* 0x000fe2000001011d */
[----:B------:R1:W-:Y:S04]  /*0e70*/  @P6 STG.E.U16 desc[UR4][R4.64+0x40], RZ ;  /* 0x000040ff04006986 */ /* 0x0003e8000c101504 */
[----:B------:R-:W-:-:S05]  /*0e80*/  @!P6 F2FP.BF16.F32.PACK_AB R28, RZ, R28 ;  /* 0x0000001cff1ce23e */ /* 0x000fca00000010ff */
[----:B------:R1:W-:Y:S02]  /*0e90*/  @!P6 STG.E.U16 desc[UR4][R4.64+0x40], R28 ;  /* 0x0000401c0400e986 */ /* 0x0003e4000c101504 */
.L_x_66:
[----:B------:R-:W-:Y:S05]  /*0ea0*/  BSYNC B0 ;  /* 0x0000000000007941 */ /* 0x000fea0003800000 */
.L_x_65:
        /* <DEDUP_REMOVED lines=10> */
.L_x_68:
[----:B------:R-:W-:Y:S05]  /*0f50*/  BSYNC B0 ;  /* 0x0000000000007941 */ /* 0x000fea0003800000 */
.L_x_67:
[----:B------:R-:W-:Y:S01]  /*0f60*/  BSSY B0, `(.L_x_69) ;  /* 0x000000a000007945 */ /* 0x000fe20003800000 */
[----:B------:R-:W-:Y:S02]  /*0f70*/  ISETP.GE.AND P1, PT, R0, R35, PT ;  /* 0x000000230000720c */ /* 0x000fe40003f26270 */
[----:B------:R-:W-:Y:S01]  /*0f80*/  LOP3.LUT R0, R7, 0xa0, RZ, 0xfc, !PT ;  /* 0x000000a007007812 */ /* 0x000fe200078efcff */
[----:B------:R-:W-:Y:S10]  /*0f90*/  @P6 BRA `(.L_x_70) ;  /* 0x0000000000186947 */ /* 0x000ff40003800000 */
[----:B------:R-:W3:Y:S02]  /*0fa0*/  LDG.E.U8 R8, desc[UR4][R2.64+0x60] ;  /* 0x0000600402087981 */ /* 0x000ee4000c1e1100 */
[----:B---3--:R-:W-:-:S13]  /*0fb0*/  ISETP.NE.AND P6, PT, R8, RZ, PT ;  /* 0x000000ff0800720c */ /* 0x008fda0003fc5270 */
[----:B------:R-:W-:Y:S01]  /*0fc0*/  @!P6 FFMA.FTZ R22, -R42, R22, R25 ;  /* 0x000000162a16e223 */ /* 0x000fe20000010119 */
[----:B------:R3:W-:Y:S04]  /*0fd0*/  @P6 STG.E.U16 desc[UR4][R4.64+0xc0], RZ ;  /* 0x0000c0ff04006986 */ /* 0x0007e8000c101504 */
[----:B------:R-:W-:-:S05]  /*0fe0*/  @!P6 F2FP.BF16.F32.PACK_AB R22, RZ, R22 ;  /* 0x00000016ff16e23e */ /* 0x000fca00000010ff */
[----:B------:R3:W-:Y:S02]  /*0ff0*/  @!P6 STG.E.U16 desc[UR4][R4.64+0xc0], R22 ;  /* 0x0000c0160400e986 */ /* 0x0007e4000c101504 */
.L_x_70:
[----:B------:R-:W-:Y:S05]  /*1000*/  BSYNC B0 ;  /* 0x0000000000007941 */ /* 0x000fea0003800000 */
.L_x_69:
[----:B------:R-:W-:Y:S01]  /*1010*/  BSSY B0, `(.L_x_71) ;  /* 0x000000a000007945 */ /* 0x000fe20003800000 */
[----:B------:R-:W-:Y:S02]  /*1020*/  ISETP.GE.AND P6, PT, R0, R35, PT ;  /* 0x000000230000720c */ /* 0x000fe40003fc6270 */
[----:B------:R-:W-:Y:S01]  /*1030*/  LOP3.LUT R0, R7, 0xc0, RZ, 0xfc, !PT ;  /* 0x000000c007007812 */ /* 0x000fe200078efcff */
[----:B------:R-:W-:Y:S10]  /*1040*/  @P1 BRA `(.L_x_72) ;  /* 0x0000000000181947 */ /* 0x000ff40003800000 */
[----:B------:R-:W4:Y:S02]  /*1050*/  LDG.E.U8 R8, desc[UR4][R2.64+0x80] ;  /* 0x0000800402087981 */ /* 0x000f24000c1e1100 */
[----:B----4-:R-:W-:-:S13]  /*1060*/  ISETP.NE.AND P1, PT, R8, RZ, PT ;  /* 0x000000ff0800720c */ /* 0x010fda0003f25270 */
[----:B------:R-:W-:Y:S01]  /*1070*/  @!P1 FFMA.FTZ R20, -R42, R20, R23 ;  /* 0x000000142a149223 */ /* 0x000fe20000010117 */
[----:B------:R4:W-:Y:S04]  /*1080*/  @P1 STG.E.U16 desc[UR4][R4.64+0x100], RZ ;  /* 0x000100ff04001986 */ /* 0x0009e8000c101504 */
[----:B------:R-:W-:-:S05]  /*1090*/  @!P1 F2FP.BF16.F32.PACK_AB R20, RZ, R20 ;  /* 0x00000014ff14923e */ /* 0x000fca00000010ff */
[----:B------:R4:W-:Y:S02]  /*10a0*/  @!P1 STG.E.U16 desc[UR4][R4.64+0x100], R20 ;  /* 0x0001001404009986 */ /* 0x0009e4000c101504 */
.L_x_72:
[----:B------:R-:W-:Y:S05]  /*10b0*/  BSYNC B0 ;  /* 0x0000000000007941 */ /* 0x000fea0003800000 */
.L_x_71:
[----:B------:R-:W-:Y:S01]  /*10c0*/  BSSY B0, `(.L_x_73) ;  /* 0x000000a000007945 */ /* 0x000fe20003800000 */
[----:B------:R-:W-:Y:S02]  /*10d0*/  ISETP.GE.AND P1, PT, R0, R35, PT ;  /* 0x000000230000720c */ /* 0x000fe40003f26270 */
[----:B------:R-:W-:Y:S01]  /*10e0*/  LOP3.LUT R0, R7, 0xe0, RZ, 0xfc, !PT ;  /* 0x000000e007007812 */ /* 0x000fe200078efcff */
[----:B------:R-:W-:Y:S10]  /*10f0*/  @P6 BRA `(.L_x_74) ;  /* 0x0000000000186947 */ /* 0x000ff40003800000 */
[----:B------:R-:W5:Y:S02]  /*1100*/  LDG.E.U8 R8, desc[UR4][R2.64+0xa0] ;  /* 0x0000a00402087981 */ /* 0x000f64000c1e1100 */
[----:B-----5:R-:W-:-:S13]  /*1110*/  ISETP.NE.AND P6, PT, R8, RZ, PT ;  /* 0x000000ff0800720c */ /* 0x020fda0003fc5270 */
[----:B------:R-:W-:Y:S01]  /*1120*/  @!P6 FFMA.FTZ R18, -R42, R18, R21 ;  /* 0x000000122a12e223 */ /* 0x000fe20000010115 */
[----:B------:R0:W-:Y:S04]  /*1130*/  @P6 STG.E.U16 desc[UR4][R4.64+0x140], RZ ;  /* 0x000140ff04006986 */ /* 0x0001e8000c101504 */
[----:B------:R-:W-:-:S05]  /*1140*/  @!P6 F2FP.BF16.F32.PACK_AB R18, RZ, R18 ;  /* 0x00000012ff12e23e */ /* 0x000fca00000010ff */
[----:B------:R0:W-:Y:S02]  /*1150*/  @!P6 STG.E.U16 desc[UR4][R4.64+0x140], R18 ;  /* 0x000140120400e986 */ /* 0x0001e4000c101504 */
.L_x_74:
[----:B------:R-:W-:Y:S05]  /*1160*/  BSYNC B0 ;  /* 0x0000000000007941 */ /* 0x000fea0003800000 */
.L_x_73:
        /* <DEDUP_REMOVED lines=10> */
.L_x_76:
[----:B------:R-:W-:Y:S05]  /*1210*/  BSYNC B0 ;  /* 0x0000000000007941 */ /* 0x000fea0003800000 */
.L_x_75:
        /* <DEDUP_REMOVED lines=10> */
.L_x_78:
[----:B------:R-:W-:Y:S05]  /*12c0*/  BSYNC B0 ;  /* 0x0000000000007941 */ /* 0x000fea0003800000 */
.L_x_77:
        /* <DEDUP_REMOVED lines=10> */
.L_x_80:
[----:B------:R-:W-:Y:S05]  /*1370*/  BSYNC B0 ;  /* 0x0000000000007941 */ /* 0x000fea0003800000 */
.L_x_79:
[----:B------:R-:W-:Y:S01]  /*1380*/  BSSY B0, `(.L_x_81) ;  /* 0x0000009000007945 */ /* 0x000fe20003800000 */
[----:B------:R-:W-:-:S03]  /*1390*/  ISETP.GE.AND P1, PT, R0, R35, PT ;  /* 0x000000230000720c */ /* 0x000fc60003f26270 */
[----:B------:R-:W-:Y:S10]  /*13a0*/  @P6 BRA `(.L_x_82) ;  /* 0x0000000000186947 */ /* 0x000ff40003800000 */
[----:B------:R-:W5:Y:S02]  /*13b0*/  LDG.E.U8 R0, desc[UR4][R2.64+0x120] ;  /* 0x0001200402007981 */ /* 0x000f64000c1e1100 */
[----:B-----5:R-:W-:-:S13]  /*13c0*/  ISETP.NE.AND P6, PT, R0, RZ, PT ;  /* 0x000000ff0000720c */ /* 0x020fda0003fc5270 */
[----:B------:R-:W-:Y:S01]  /*13d0*/  @!P6 FFMA.FTZ R10, -R42, R10, R11 ;  /* 0x0000000a2a0ae223 */ /* 0x000fe2000001010b */
[----:B------:R0:W-:Y:S04]  /*13e0*/  @P6 STG.E.U16 desc[UR4][R4.64+0x240], RZ ;  /* 0x000240ff04006986 */ /* 0x0001e8000c101504 */
[----:B------:R-:W-:-:S05]  /*13f0*/  @!P6 F2FP.BF16.F32.PACK_AB R10, RZ, R10 ;  /* 0x0000000aff0ae23e */ /* 0x000fca00000010ff */
[----:B------:R0:W-:Y:S02]  /*1400*/  @!P6 STG.E.U16 desc[UR4][R4.64+0x240], R10 ;  /* 0x0002400a0400e986 */ /* 0x0001e4000c101504 */
.L_x_82:
[----:B------:R-:W-:Y:S05]  /*1410*/  BSYNC B0 ;  /* 0x0000000000007941 */ /* 0x000fea0003800000 */
.L_x_81:
        /* <DEDUP_REMOVED lines=9> */
.L_x_84:
[----:B------:R-:W-:Y:S05]  /*14b0*/  BSYNC B0 ;  /* 0x0000000000007941 */ /* 0x000fea0003800000 */
.L_x_83:
[----:B------:R-:W-:Y:S04]  /*14c0*/  BSSY B0, `(.L_x_85) ;  /* 0x0000008000007945 */ /* 0x000fe80003800000 */
[----:B------:R-:W-:Y:S05]  /*14d0*/  @P0 BRA `(.L_x_86) ;  /* 0x0000000000180947 */ /* 0x000fea0003800000 */
[----:B------:R-:W5:Y:S02]  /*14e0*/  LDG.E.U8 R0, desc[UR4][R2.64+0x160] ;  /* 0x0001600402007981 */ /* 0x000f64000c1e1100 */
[----:B-----5:R-:W-:-:S13]  /*14f0*/  ISETP.NE.AND P0, PT, R0, RZ, PT ;  /* 0x000000ff0000720c */ /* 0x020fda0003f05270 */
[----:B------:R-:W-:Y:S01]  /*1500*/  @!P0 FFMA.FTZ R36, -R42, R36, R45 ;  /* 0x000000242a248223 */ /* 0x000fe2000001012d */
[----:B------:R0:W-:Y:S04]  /*1510*/  @P0 STG.E.U16 desc[UR4][R4.64+0x2c0], RZ ;  /* 0x0002c0ff04000986 */ /* 0x0001e8000c101504 */
[----:B------:R-:W-:-:S05]  /*1520*/  @!P0 F2FP.BF16.F32.PACK_AB R36, RZ, R36 ;  /* 0x00000024ff24823e */ /* 0x000fca00000010ff */
[----:B------:R0:W-:Y:S02]  /*1530*/  @!P0 STG.E.U16 desc[UR4][R4.64+0x2c0], R36 ;  /* 0x0002c02404008986 */ /* 0x0001e4000c101504 */
.L_x_86:
[----:B------:R-:W-:Y:S05]  /*1540*/  BSYNC B0 ;  /* 0x0000000000007941 */ /* 0x000fea0003800000 */
.L_x_85:
        /* <DEDUP_REMOVED lines=8> */
.L_x_88:
[----:B------:R-:W-:Y:S05]  /*15d0*/  BSYNC B0 ;  /* 0x0000000000007941 */ /* 0x000fea0003800000 */
.L_x_87:
        /* <DEDUP_REMOVED lines=8> */
.L_x_90:
[----:B------:R-:W-:Y:S05]  /*1660*/  BSYNC B0 ;  /* 0x0000000000007941 */ /* 0x000fea0003800000 */
.L_x_89:
        /* <DEDUP_REMOVED lines=8> */
.L_x_92:
[----:B------:R-:W-:Y:S05]  /*16f0*/  BSYNC B0 ;  /* 0x0000000000007941 */ /* 0x000fea0003800000 */
.L_x_91:
[----:B------:R-:W-:Y:S05]  /*1700*/  @P6 EXIT ;  /* 0x000000000000694d */ /* 0x000fea0003800000 */
[----:B------:R-:W5:Y:S01]  /*1710*/  LDG.E.U8 R2, desc[UR4][R2.64+0x1e0] ;  /* 0x0001e00402027981 */ /* 0x000f62000c1e1100 */
[----:B------:R-:W-:Y:S02]  /*1720*/  @P5 IMAD.MOV.U32 R0, RZ, RZ, RZ ;  /* 0x000000ffff005224 */ /* 0x000fe400078e00ff */
[----:B------:R-:W-:Y:S01]  /*1730*/  @!P5 IMAD.U32 R0, R6, 0x10000, RZ ;  /* 0x000100000600d824 */ /* 0x000fe200078e00ff */
[----:B-----5:R-:W-:-:S13]  /*1740*/  ISETP.NE.AND P0, PT, R2, RZ, PT ;  /* 0x000000ff0200720c */ /* 0x020fda0003f05270 */
[----:B------:R0:W-:Y:S01]  /*1750*/  @P0 STG.E.U16 desc[UR4][R4.64+0x3c0], RZ ;  /* 0x0003c0ff04000986 */ /* 0x0001e2000c101504 */
[----:B------:R-:W-:Y:S05]  /*1760*/  @P0 EXIT ;  /* 0x000000000000094d */ /* 0x000fea0003800000 */
[----:B------:R-:W-:-:S05]  /*1770*/  FFMA.FTZ R0, -R42, R0, R37 ;  /* 0x000000002a007223 */ /* 0x000fca0000010125 */
[----:B------:R-:W-:-:S05]  /*1780*/  F2FP.BF16.F32.PACK_AB R0, RZ, R0 ;  /* 0x00000000ff00723e */ /* 0x000fca00000010ff */
[----:B------:R-:W-:Y:S01]  /*1790*/  STG.E.U16 desc[UR4][R4.64+0x3c0], R0 ;  /* 0x0003c00004007986 */ /* 0x000fe2000c101504 */
[----:B------:R-:W-:Y:S05]  /*17a0*/  EXIT ;  /* 0x000000000000794d */ /* 0x000fea0003800000 */
.L_x_93:
        /* <DEDUP_REMOVED lines=13> */
.L_x_11637:


//--------------------- .text._ZN43_GLOBAL__N__9ae7fba5_10_SoftMax_cu_9f978f6321softmax_warp_backwardIN3c108BFloat16ES2_fLi8ELb0ELb1EEEvPT0_PKT_S7_iiiPKb --------------------------
	.section	.text._ZN43_GLOBAL__N__9ae7fba5_10_SoftMax_cu_9f978f6321softmax_warp_backwardIN3c108BFloat16ES2_fLi8ELb0ELb1EEEvPT0_PKT_S7_iiiPKb,"ax",@progbits
	.align	128
.text._ZN43_GLOBAL__N__9ae7fba5_10_SoftMax_cu_9f978f6321softmax_warp_backwardIN3c108BFloat16ES2_fLi8ELb0ELb1EEEvPT0_PKT_S7_iiiPKb:
        .type           _ZN43_GLOBAL__N__9ae7fba5_10_SoftMax_cu_9f978f6321softmax_warp_backwardIN3c108BFloat16ES2_fLi8ELb0ELb1EEEvPT0_PKT_S7_iiiPKb,@function
        .size           _ZN43_GLOBAL__N__9ae7fba5_10_SoftMax_cu_9f978f6321softmax_warp_backwardIN3c108BFloat16ES2_fLi8ELb0ELb1EEEvPT0_PKT_S7_iiiPKb,(.L_x_11638 - _ZN43_GLOBAL__N__9ae7fba5_10_SoftMax_cu_9f978f6321softmax_warp_backwardIN3c108BFloat16ES2_fLi8ELb0ELb1EEEvPT0_PKT_S7_iiiPKb)
        .other          _ZN43_GLOBAL__N__9ae7fba5_10_SoftMax_cu_9f978f6321softmax_warp_backwardIN3c108BFloat16ES2_fLi8ELb0ELb1EEEvPT0_PKT_S7_iiiPKb,@"STO_CUDA_ENTRY STV_DEFAULT"
_ZN43_GLOBAL__N__9ae7fba5_10_SoftMax_cu_9f978f6321softmax_warp_backwardIN3c108BFloat16ES2_fLi8ELb0ELb1EEEvPT0_PKT_S7_iiiPKb:
[----:B------:R-:W-:Y:S01]  /*0000*/  LDC R1, c[0x0][0x28] ;  /* 0x00000a00ff017b82 */ /* 0x000fe20000000800 */
[----:B------:R-:W0:Y:S07]  /*0010*/  S2R R3, SR_TID.Y ;  /* 0x0000000000037919 */ /* 0x000e2e0000002200 */
[----:B------:R-:W0:Y:S01]  /*0020*/  S2UR UR4, SR_CTAID.X ;  /* 0x00000000000479c3 */ /* 0x000e220000002500 */
[----:B------:R-:W-:Y:S01]  /*0030*/  ULDC.64 UR6, c[0x0][0x238] ;  /* 0x00008e0000067ab9 */ /* 0x000fe20000000a00 */
[----:B------:R-:W1:Y:S06]  /*0040*/  S2R R13, SR_TID.X ;  /* 0x00000000000d7919 */ /* 0x000e6c0000002100 */
[----:B------:R-:W0:Y:S08]  /*0050*/  LDC R6, c[0x0][0x4] ;  /* 0x00000100ff067b82 */ /* 0x000e300000000800 */
[----:B------:R-:W2:Y:S08]  /*0060*/  LDC R4, c[0x0][0x230] ;  /* 0x00008c00ff047b82 */ /* 0x000eb00000000800 */
[----:B------:R-:W3:Y:S01]  /*0070*/  LDC.64 R8, c[0x0][0x218] ;  /* 0x00008600ff087b82 */ /* 0x000ee20000000a00 */
[----:B0-----:R-:W-:Y:S01]  /*0080*/  IMAD R6, R6, UR4, R3 ;  /* 0x0000000406067c24 */ /* 0x001fe2000f8e0203 */
[----:B------:R-:W-:-:S06]  /*0090*/  ULDC.64 UR4, c[0x0][0x228] ;  /* 0x00008a0000047ab9 */ /* 0x000fcc0000000a00 */
[----:B------:R-:W0:Y:S01]  /*00a0*/  LDC.64 R2, c[0x0][0x220] ;  /* 0x00008800ff027b82 */ /* 0x000e220000000a00 */
[----:B-1----:R-:W-:Y:S02]  /*00b0*/  LOP3.LUT R13, R13, 0x1f, RZ, 0xc0, !PT ;  /* 0x0000001f0d0d7812 */ /* 0x002fe400078ec0ff */
[----:B------:R-:W-:-:S03]  /*00c0*/  IADD3 R27, -R6, UR4, RZ ;  /* 0x00000004061b7c10 */ /* 0x000fc6000fffe1ff */
[----:B------:R-:W-:Y:S01]  /*00d0*/  IMAD R6, R6, UR5, R13 ;  /* 0x0000000506067c24 */ /* 0x000fe2000f8e020d */
[----:B------:R-:W-:Y:S01]  /*00e0*/  ISETP.GT.AND P0, PT, R27, RZ, PT ;  /* 0x000000ff1b00720c */ /* 0x000fe20003f04270 */
[----:B------:R-:W-:-:S03]  /*00f0*/  ULDC.64 UR4, c[0x0][0x208] ;  /* 0x0000820000047ab9 */ /* 0x000fc60000000a00 */
[----:B--2---:R-:W-:Y:S01]  /*0100*/  SEL R0, R4, RZ, P0 ;  /* 0x000000ff04007207 */ /* 0x004fe20000000000 */
[----:B---3--:R-:W-:-:S03]  /*0110*/  IMAD.WIDE R8, R6, 0x2, R8 ;  /* 0x0000000206087825 */ /* 0x008fc600078e0208 */
[----:B------:R-:W-:Y:S01]  /*0120*/  ISETP.GE.AND P1, PT, R13, R0, PT ;  /* 0x000000000d00720c */ /* 0x000fe20003f26270 */
[----:B0-----:R-:W-:-:S12]  /*0130*/  IMAD.WIDE R2, R6, 0x2, R2 ;  /* 0x0000000206027825 */ /* 0x001fd800078e0202 */
[----:B------:R-:W2:Y:S04]  /*0140*/  @!P1 LDG.E.U16 R19, desc[UR4][R8.64] ;  /* 0x0000000408139981 */ /* 0x000ea8000c1e1500 */
[----:B------:R-:W3:Y:S01]  /*0150*/  @!P1 LDG.E.U16 R10, desc[UR4][R2.64] ;  /* 0x00000004020a9981 */ /* 0x000ee2000c1e1500 */
[----:B------:R-:W-:-:S04]  /*0160*/  LOP3.LUT R5, R13, 0x20, RZ, 0xfc, !PT ;  /* 0x000000200d057812 */ /* 0x000fc800078efcff */
[----:B------:R-:W-:Y:S02]  /*0170*/  ISETP.GE.AND P2, PT, R5, R0, PT ;  /* 0x000000000500720c */ /* 0x000fe40003f46270 */
[----:B------:R-:W-:-:S04]  /*0180*/  LOP3.LUT R5, R13, 0x40, RZ, 0xfc, !PT ;  /* 0x000000400d057812 */ /* 0x000fc800078efcff */
[----:B------:R-:W-:Y:S02]  /*0190*/  ISETP.GE.AND P3, PT, R5, R0, PT ;  /* 0x000000000500720c */ /* 0x000fe40003f66270 */
[----:B------:R-:W-:-:S04]  /*01a0*/  LOP3.LUT R5, R13, 0x60, RZ, 0xfc, !PT ;  /* 0x000000600d057812 */ /* 0x000fc800078efcff */
[-C--:B------:R-:W-:Y:S01]  /*01b0*/  ISETP.GE.AND P4, PT, R5, R0.reuse, PT ;  /* 0x000000000500720c */ /* 0x080fe20003f86270 */
[----:B------:R-:W4:Y:S01]  /*01c0*/  @!P2 LDG.E.U16 R18, desc[UR4][R8.64+0x40] ;  /* 0x000040040812a981 */ /* 0x000f22000c1e1500 */
[----:B------:R-:W-:Y:S02]  /*01d0*/  LOP3.LUT R5, R13, 0x80, RZ, 0xfc, !PT ;  /* 0x000000800d057812 */ /* 0x000fe400078efcff */
[----:B------:R-:W-:Y:S01]  /*01e0*/  ISETP.GT.AND P0, PT, R27, RZ, PT ;  /* 0x000000ff1b00720c */ /* 0x000fe20003f04270 */
[----:B------:R-:W5:Y:S01]  /*01f0*/  @!P2 LDG.E.U16 R17, desc[UR4][R2.64+0x40] ;  /* 0x000040040211a981 */ /* 0x000f62000c1e1500 */
[----:B------:R-:W-:Y:S02]  /*0200*/  ISETP.GE.AND P5, PT, R5, R0, PT ;  /* 0x000000000500720c */ /* 0x000fe40003fa6270 */
[----:B------:R-:W-:Y:S01]  /*0210*/  LOP3.LUT R5, R13, 0xa0, RZ, 0xfc, !PT ;  /* 0x000000a00d057812 */ /* 0x000fe200078efcff */
[----:B------:R-:W5:Y:S01]  /*0220*/  @!P3 LDG.E.U16 R16, desc[UR4][R8.64+0x80] ;  /* 0x000080040810b981 */ /* 0x000f62000c1e1500 */
[----:B------:R-:W-:-:S02]  /*0230*/  SEL R20, R4, RZ, P0 ;  /* 0x000000ff04147207 */ /* 0x000fc40000000000 */
[----:B------:R-:W-:Y:S01]  /*0240*/  LOP3.LUT R7, R13, 0xe0, RZ, 0xfc, !PT ;  /* 0x000000e00d077812 */ /* 0x000fe200078efcff */
[----:B------:R-:W5:Y:S01]  /*0250*/  @!P3 LDG.E.U16 R15, desc[UR4][R2.64+0x80] ;  /* 0x00008004020fb981 */ /* 0x000f62000c1e1500 */
[----:B------:R-:W-:Y:S01]  /*0260*/  ISETP.GE.AND P6, PT, R5, R0, PT ;  /* 0x000000000500720c */ /* 0x000fe20003fc6270 */
[----:B------:R-:W-:Y:S02]  /*0270*/  IMAD.MOV.U32 R5, RZ, RZ, RZ ;  /* 0x000000ffff057224 */ /* 0x000fe400078e00ff */
[----:B------:R-:W-:Y:S01]  /*0280*/  IMAD.MOV.U32 R0, RZ, RZ, RZ ;  /* 0x000000ffff007224 */ /* 0x000fe200078e00ff */
[----:B------:R-:W5:Y:S04]  /*0290*/  @!P4 LDG.E.U16 R14, desc[UR4][R8.64+0xc0] ;  /* 0x0000c004080ec981 */ /* 0x000f68000c1e1500 */
[----:B------:R-:W5:Y:S04]  /*02a0*/  @!P4 LDG.E.U16 R12, desc[UR4][R2.64+0xc0] ;  /* 0x0000c004020cc981 */ /* 0x000f68000c1e1500 */
[----:B------:R-:W5:Y:S01]  /*02b0*/  @!P5 LDG.E.U16 R23, desc[UR4][R8.64+0x100] ;  /* 0x000100040817d981 */ /* 0x000f62000c1e1500 */
[----:B------:R-:W-:-:S03]  /*02c0*/  LOP3.LUT R11, R13, 0xc0, RZ, 0xfc, !PT ;  /* 0x000000c00d0b7812 */ /* 0x000fc600078efcff */
[----:B------:R-:W5:Y:S01]  /*02d0*/  @!P5 LDG.E.U16 R26, desc[UR4][R2.64+0x100] ;  /* 0x00010004021ad981 */ /* 0x000f62000c1e1500 */
[----:B------:R-:W-:-:S03]  /*02e0*/  ISETP.GE.AND P0, PT, R11, R20, PT ;  /* 0x000000140b00720c */ /* 0x000fc60003f06270 */
[----:B------:R-:W5:Y:S10]  /*02f0*/  @!P6 LDG.E.U16 R24, desc[UR4][R8.64+0x140] ;  /* 0x000140040818e981 */ /* 0x000f74000c1e1500 */
[----:B------:R-:W5:Y:S01]  /*0300*/  @!P0 LDG.E.U16 R21, desc[UR4][R8.64+0x180] ;  /* 0x0001800408158981 */ /* 0x000f62000c1e1500 */
[----:B--2---:R-:W-:-:S02]  /*0310*/  @!P1 IMAD.U32 R5, R19, 0x10000, RZ ;  /* 0x0001000013059824 */ /* 0x004fc400078e00ff */
[----:B---3--:R-:W-:Y:S01]  /*0320*/  @!P1 IMAD.U32 R0, R10, 0x10000, RZ ;  /* 0x000100000a009824 */ /* 0x008fe200078e00ff */
[----:B------:R-:W-:Y:S01]  /*0330*/  ISETP.GE.AND P1, PT, R7, R20, PT ;  /* 0x000000140700720c */ /* 0x000fe20003f26270 */
[----:B------:R-:W2:Y:S04]  /*0340*/  @!P0 LDG.E.U16 R10, desc[UR4][R2.64+0x180] ;  /* 0x00018004020a8981 */ /* 0x000ea8000c1e1500 */
[----:B------:R-:W3:Y:S08]  /*0350*/  @!P6 LDG.E.U16 R20, desc[UR4][R2.64+0x140] ;  /* 0x000140040214e981 */ /* 0x000ef0000c1e1500 */
[----:B------:R0:W2:Y:S04]  /*0360*/  @!P1 LDG.E.U16 R22, desc[UR4][R8.64+0x1c0] ;  /* 0x0001c00408169981 */ /* 0x0000a8000c1e1500 */
[----:B------:R1:W3:Y:S01]  /*0370*/  @!P1 LDG.E.U16 R25, desc[UR4][R2.64+0x1c0] ;  /* 0x0001c00402199981 */ /* 0x0002e2000c1e1500 */
[----:B------:R-:W-:-:S02]  /*0380*/  IMAD.MOV.U32 R19, RZ, RZ, RZ ;  /* 0x000000ffff137224 */ /* 0x000fc400078e00ff */
[----:B----4-:R-:W-:Y:S02]  /*0390*/  @!P2 IMAD.U32 R19, R18, 0x10000, RZ ;  /* 0x000100001213a824 */ /* 0x010fe400078e00ff */
[----:B------:R-:W-:Y:S02]  /*03a0*/  IMAD.MOV.U32 R18, RZ, RZ, RZ ;  /* 0x000000ffff127224 */ /* 0x000fe400078e00ff */
[----:B-----5:R-:W-:Y:S02]  /*03b0*/  @!P2 IMAD.U32 R18, R17, 0x10000, RZ ;  /* 0x000100001112a824 */ /* 0x020fe400078e00ff */
[----:B------:R-:W-:Y:S02]  /*03c0*/  IMAD.MOV.U32 R17, RZ, RZ, RZ ;  /* 0x000000ffff117224 */ /* 0x000fe400078e00ff */
[----:B------:R-:W-:Y:S02]  /*03d0*/  @!P3 IMAD.U32 R17, R16, 0x10000, RZ ;  /* 0x000100001011b824 */ /* 0x000fe400078e00ff */
[----:B------:R-:W-:-:S02]  /*03e0*/  IMAD.MOV.U32 R16, RZ, RZ, RZ ;  /* 0x000000ffff107224 */ /* 0x000fc400078e00ff */
[----:B------:R-:W-:Y:S02]  /*03f0*/  @!P3 IMAD.U32 R16, R15, 0x10000, RZ ;  /* 0x000100000f10b824 */ /* 0x000fe400078e00ff */
[----:B------:R-:W-:Y:S02]  /*0400*/  IMAD.MOV.U32 R15, RZ, RZ, RZ ;  /* 0x000000ffff0f7224 */ /* 0x000fe400078e00ff */
[----:B------:R-:W-:Y:S01]  /*0410*/  @!P4 IMAD.U32 R15, R14, 0x10000, RZ ;  /* 0x000100000e0fc824 */ /* 0x000fe200078e00ff */
[----:B0-----:R-:W-:Y:S01]  /*0420*/  SHF.R.S32.HI R9, RZ, 0x1f, R6 ;  /* 0x0000001fff097819 */ /* 0x001fe20000011406 */
[----:B------:R-:W-:Y:S01]  /*0430*/  IMAD.MOV.U32 R14, RZ, RZ, RZ ;  /* 0x000000ffff0e7224 */ /* 0x000fe200078e00ff */
[----:B-1----:R-:W-:Y:S01]  /*0440*/  IADD3 R2, P3, R6, UR6, RZ ;  /* 0x0000000606027c10 */ /* 0x002fe2000ff7e0ff */
[----:B------:R-:W-:Y:S02]  /*0450*/  @!P4 IMAD.U32 R14, R12, 0x10000, RZ ;  /* 0x000100000c0ec824 */ /* 0x000fe400078e00ff */
[----:B------:R-:W-:-:S02]  /*0460*/  IMAD.MOV.U32 R12, RZ, RZ, RZ ;  /* 0x000000ffff0c7224 */ /* 0x000fc400078e00ff */
[----:B------:R-:W-:Y:S01]  /*0470*/  @!P5 IMAD.U32 R12, R23, 0x10000, RZ ;  /* 0x00010000170cd824 */ /* 0x000fe200078e00ff */
[----:B------:R-:W-:Y:S01]  /*0480*/  IADD3.X R3, R9, UR7, RZ, P3, !PT ;  /* 0x0000000709037c10 */ /* 0x000fe20009ffe4ff */
[----:B------:R-:W-:Y:S02]  /*0490*/  IMAD.MOV.U32 R23, RZ, RZ, RZ ;  /* 0x000000ffff177224 */ /* 0x000fe400078e00ff */
[----:B------:R-:W-:Y:S02]  /*04a0*/  @!P5 IMAD.U32 R23, R26, 0x10000, RZ ;  /* 0x000100001a17d824 */ /* 0x000fe400078e00ff */
[----:B------:R-:W-:Y:S01]  /*04b0*/  IMAD.MOV.U32 R26, RZ, RZ, RZ ;  /* 0x000000ffff1a7224 */ /* 0x000fe200078e00ff */
[----:B------:R-:W-:Y:S01]  /*04c0*/  ISETP.GE.AND P2, PT, R27, 0x1, PT ;  /* 0x000000011b00780c */ /* 0x000fe20003f46270 */
[----:B------:R-:W-:Y:S01]  /*04d0*/  @!P6 IMAD.U32 R26, R24, 0x10000, RZ ;  /* 0x00010000181ae824 */ /* 0x000fe200078e00ff */
[----:B------:R-:W4:Y:S01]  /*04e0*/  LDG.E.U8 R8, desc[UR4][R2.64+0x20] ;  /* 0x0000200402087981 */ /* 0x000f22000c1e1100 */
[----:B------:R-:W-:-:S02]  /*04f0*/  @P1 IMAD.MOV.U32 R24, RZ, RZ, RZ ;  /* 0x000000ffff181224 */ /* 0x000fc400078e00ff */
[----:B------:R-:W-:Y:S02]  /*0500*/  @P1 IMAD.MOV.U32 R27, RZ, RZ, RZ ;  /* 0x000000ffff1b1224 */ /* 0x000fe400078e00ff */
[----:B------:R-:W-:Y:S02]  /*0510*/  IMAD.MOV.U32 R29, RZ, RZ, RZ ;  /* 0x000000ffff1d7224 */ /* 0x000fe400078e00ff */
[----:B--2---:R-:W-:Y:S02]  /*0520*/  @!P1 IMAD.U32 R24, R22, 0x10000, RZ ;  /* 0x0001000016189824 */ /* 0x004fe400078e00ff */
[----:B------:R-:W2:Y:S01]  /*0530*/  LDG.E.U8 R22, desc[UR4][R2.64+0x60] ;  /* 0x0000600402167981 */ /* 0x000ea2000c1e1100 */
[----:B---3--:R-:W-:-:S03]  /*0540*/  @!P1 IMAD.U32 R27, R25, 0x10000, RZ ;  /* 0x00010000191b9824 */ /* 0x008fc600078e00ff */
[----:B------:R-:W3:Y:S01]  /*0550*/  LDG.E.U8 R25, desc[UR4][R2.64] ;  /* 0x0000000402197981 */ /* 0x000ee2000c1e1100 */
[----:B------:R-:W-:Y:S02]  /*0560*/  @!P6 IMAD.U32 R29, R20, 0x10000, RZ ;  /* 0x00010000141de824 */ /* 0x000fe400078e00ff */
[----:B------:R-:W-:Y:S02]  /*0570*/  IMAD.MOV.U32 R20, RZ, RZ, RZ ;  /* 0x000000ffff147224 */ /* 0x000fe400078e00ff */
[----:B------:R-:W-:Y:S02]  /*0580*/  @!P0 IMAD.U32 R20, R21, 0x10000, RZ ;  /* 0x0001000015148824 */ /* 0x000fe400078e00ff */
[----:B------:R-:W-:Y:S02]  /*0590*/  IMAD.MOV.U32 R21, RZ, RZ, RZ ;  /* 0x000000ffff157224 */ /* 0x000fe400078e00ff */
[----:B------:R-:W-:Y:S02]  /*05a0*/  @!P0 IMAD.U32 R21, R10, 0x10000, RZ ;  /* 0x000100000a158824 */ /* 0x000fe400078e00ff */
[----:B------:R-:W5:Y:S01]  /*05b0*/  LDG.E.U8 R10, desc[UR4][R2.64+0x40] ;  /* 0x00004004020a7981 */ /* 0x000f62000c1e1100 */
[----:B----4-:R-:W-:-:S03]  /*05c0*/  ISETP.NE.AND P6, PT, R8, RZ, PT ;  /* 0x000000ff0800720c */ /* 0x010fc60003fc5270 */
[----:B------:R-:W4:Y:S01]  /*05d0*/  LDG.E.U8 R8, desc[UR4][R2.64+0xc0] ;  /* 0x0000c00402087981 */ /* 0x000f22000c1e1100 */
[----:B--2---:R-:W-:-:S03]  /*05e0*/  ISETP.NE.AND P3, PT, R22, RZ, PT ;  /* 0x000000ff1600720c */ /* 0x004fc60003f65270 */
[----:B------:R-:W2:Y:S01]  /*05f0*/  LDG.E.U8 R22, desc[UR4][R2.64+0x80] ;  /* 0x0000800402167981 */ /* 0x000ea2000c1e1100 */
[----:B---3--:R-:W-:-:S03]  /*0600*/  ISETP.NE.AND P0, PT, R25, RZ, PT ;  /* 0x000000ff1900720c */ /* 0x008fc60003f05270 */
[----:B------:R-:W3:Y:S01]  /*0610*/  LDG.E.U8 R25, desc[UR4][R2.64+0xa0] ;  /* 0x0000a00402197981 */ /* 0x000ee2000c1e1100 */
[----:B-----5:R-:W-:-:S03]  /*0620*/  ISETP.NE.AND P1, PT, R10, RZ, PT ;  /* 0x000000ff0a00720c */ /* 0x020fc60003f25270 */
[----:B------:R-:W5:Y:S01]  /*0630*/  LDG.E.U8 R10, desc[UR4][R2.64+0xe0] ;  /* 0x0000e004020a7981 */ /* 0x000f62000c1e1100 */
[----:B--2---:R-:W-:Y:S01]  /*0640*/  ISETP.NE.AND P4, PT, R22, RZ, PT ;  /* 0x000000ff1600720c */ /* 0x004fe20003f85270 */
[----:B------:R-:W-:Y:S01]  /*0650*/  FADD.FTZ R22, RZ, R5 ;  /* 0x00000005ff167221 */ /* 0x000fe20000010000 */
[----:B---3--:R-:W-:-:S04]  /*0660*/  ISETP.NE.AND P5, PT, R25, RZ, PT ;  /* 0x000000ff1900720c */ /* 0x008fc80003fa5270 */
[----:B------:R-:W-:-:S05]  /*0670*/  FSEL R25, R22, RZ, !P0 ;  /* 0x000000ff16197208 */ /* 0x000fca0004000000 */
[----:B------:R-:W-:Y:S01]  /*0680*/  @!P6 FADD.FTZ R25, R25, R19 ;  /* 0x000000131919e221 */ /* 0x000fe20000010000 */
[----:B----4-:R-:W-:-:S03]  /*0690*/  ISETP.NE.AND P6, PT, R8, RZ, PT ;  /* 0x000000ff0800720c */ /* 0x010fc60003fc5270 */
[----:B------:R-:W-:Y:S01]  /*06a0*/  @!P1 FADD.FTZ R25, R25, R17 ;  /* 0x0000001119199221 */ /* 0x000fe20000010000 */
[----:B-----5:R-:W-:-:S03]  /*06b0*/  ISETP.NE.AND P1, PT, R10, RZ, PT ;  /* 0x000000ff0a00720c */ /* 0x020fc60003f25270 */
[----:B------:R-:W-:-:S04]  /*06c0*/  @!P3 FADD.FTZ R25, R25, R15 ;  /* 0x0000000f1919b221 */ /* 0x000fc80000010000 */
[----:B------:R-:W-:-:S04]  /*06d0*/  @!P4 FADD.FTZ R25, R25, R12 ;  /* 0x0000000c1919c221 */ /* 0x000fc80000010000 */
[----:B------:R-:W-:-:S04]  /*06e0*/  @!P5 FADD.FTZ R25, R25, R26 ;  /* 0x0000001a1919d221 */ /* 0x000fc80000010000 */
[----:B------:R-:W-:-:S04]  /*06f0*/  @!P6 FADD.FTZ R25, R25, R20 ;  /* 0x000000141919e221 */ /* 0x000fc80000010000 */
[----:B------:R-:W-:-:S05]  /*0700*/  @!P1 FADD.FTZ R25, R25, R24 ;  /* 0x0000001819199221 */ /* 0x000fca0000010000 */
[----:B------:R-:W0:Y:S02]  /*0710*/  SHFL.BFLY PT, R8, R25, 0x10, 0x1f ;  /* 0x0e001f0019087f89 */ /* 0x000e2400000e0000 */
[----:B0-----:R-:W-:-:S05]  /*0720*/  FADD.FTZ R8, R25, R8 ;  /* 0x0000000819087221 */ /* 0x001fca0000010000 */
[----:B------:R-:W0:Y:S02]  /*0730*/  SHFL.BFLY PT, R10, R8, 0x8, 0x1f ;  /* 0x0d001f00080a7f89 */ /* 0x000e2400000e0000 */
[----:B0-----:R-:W-:-:S05]  /*0740*/  FADD.FTZ R22, R8, R10 ;  /* 0x0000000a08167221 */ /* 0x001fca0000010000 */
[----:B------:R-:W0:Y:S02]  /*0750*/  SHFL.BFLY PT, R10, R22, 0x4, 0x1f ;  /* 0x0c801f00160a7f89 */ /* 0x000e2400000e0000 */
[----:B0-----:R-:W-:-:S05]  /*0760*/  FADD.FTZ R28, R22, R10 ;  /* 0x0000000a161c7221 */ /* 0x001fca0000010000 */
[----:B------:R-:W0:Y:S02]  /*0770*/  SHFL.BFLY PT, R10, R28, 0x2, 0x1f ;  /* 0x0c401f001c0a7f89 */ /* 0x000e2400000e0000 */
[----:B0-----:R-:W-:-:S05]  /*0780*/  FADD.FTZ R10, R28, R10 ;  /* 0x0000000a1c0a7221 */ /* 0x001fca0000010000 */
[----:B------:R-:W0:Y:S02]  /*0790*/  SHFL.BFLY PT, R25, R10, 0x1, 0x1f ;  /* 0x0c201f000a197f89 */ /* 0x000e2400000e0000 */
[----:B0-----:R-:W-:Y:S01]  /*07a0*/  FADD.FTZ R10, R10, R25 ;  /* 0x000000190a0a7221 */ /* 0x001fe20000010000 */
[----:B------:R-:W-:Y:S06]  /*07b0*/  @!P2 EXIT ;  /* 0x000000000000a94d */ /* 0x000fec0003800000 */
[----:B------:R-:W0:Y:S01]  /*07c0*/  S2R R8, SR_TID.X ;  /* 0x0000000000087919 */ /* 0x000e220000002100 */
[-C--:B------:R-:W-:Y:S01]  /*07d0*/  ISETP.GE.AND P6, PT, R13, R4.reuse, PT ;  /* 0x000000040d00720c */ /* 0x080fe20003fc6270 */
[----:B------:R-:W-:Y:S01]  /*07e0*/  ULDC.64 UR6, c[0x0][0x210] ;  /* 0x0000840000067ab9 */ /* 0x000fe20000000a00 */
[-C--:B------:R-:W-:Y:S01]  /*07f0*/  ISETP.GE.AND P1, PT, R11, R4.reuse, PT ;  /* 0x000000040b00720c */ /* 0x080fe20003f26270 */
[----:B------:R-:W-:Y:S01]  /*0800*/  BSSY B0, `(.L_x_94) ;  /* 0x0000014000007945 */ /* 0x000fe20003800000 */
[----:B------:R-:W-:Y:S02]  /*0810*/  ISETP.GE.AND P2, PT, R7, R4, PT ;  /* 0x000000040700720c */ /* 0x000fe40003f46270 */
[----:B0-----:R-:W-:Y:S02]  /*0820*/  LOP3.LUT R11, R8, 0x1f, RZ, 0xc0, !PT ;  /* 0x0000001f080b7812 */ /* 0x001fe400078ec0ff */
[----:B------:R-:W-:Y:S02]  /*0830*/  LEA R8, P3, R6, UR6, 0x1 ;  /* 0x0000000606087c11 */ /* 0x000fe4000f8608ff */
[----:B------:R-:W-:-:S02]  /*0840*/  LOP3.LUT R7, R11, 0x20, RZ, 0xfc, !PT ;  /* 0x000000200b077812 */ /* 0x000fc400078efcff */
[----:B------:R-:W-:Y:S02]  /*0850*/  LOP3.LUT R13, R11, 0x40, RZ, 0xfc, !PT ;  /* 0x000000400b0d7812 */ /* 0x000fe400078efcff */
[----:B------:R-:W-:Y:S02]  /*0860*/  LEA.HI.X R9, R6, UR7, R9, 0x1, P3 ;  /* 0x0000000706097c11 */ /* 0x000fe400098f0c09 */
[-C--:B------:R-:W-:Y:S02]  /*0870*/  ISETP.GE.AND P4, PT, R7, R4.reuse, PT ;  /* 0x000000040700720c */ /* 0x080fe40003f86270 */
[----:B------:R-:W-:Y:S02]  /*0880*/  ISETP.GE.AND P3, PT, R13, R4, PT ;  /* 0x000000040d00720c */ /* 0x000fe40003f66270 */
[C---:B------:R-:W-:Y:S02]  /*0890*/  LOP3.LUT R25, R11.reuse, 0x60, RZ, 0xfc, !PT ;  /* 0x000000600b197812 */ /* 0x040fe400078efcff */
[----:B------:R-:W-:-:S02]  /*08a0*/  LOP3.LUT R13, R11, 0x80, RZ, 0xfc, !PT ;  /* 0x000000800b0d7812 */ /* 0x000fc400078efcff */
[----:B------:R-:W-:Y:S02]  /*08b0*/  P2R R6, PR, RZ, 0x10 ;  /* 0x00000010ff067803 */ /* 0x000fe40000000000 */
[-C--:B------:R-:W-:Y:S02]  /*08c0*/  ISETP.GE.AND P4, PT, R25, R4.reuse, PT ;  /* 0x000000041900720c */ /* 0x080fe40003f86270 */
[----:B------:R-:W-:Y:S02]  /*08d0*/  LOP3.LUT R11, R11, 0xa0, RZ, 0xfc, !PT ;  /* 0x000000a00b0b7812 */ /* 0x000fe400078efcff */
[----:B------:R-:W-:Y:S01]  /*08e0*/  ISETP.GE.AND P5, PT, R13, R4, PT ;  /* 0x000000040d00720c */ /* 0x000fe20003fa6270 */
[----:B------:R-:W-:-:S12]  /*08f0*/  @P6 BRA `(.L_x_95) ;  /* 0x0000000000106947 */ /* 0x000fd80003800000 */
[----:B------:R-:W-:Y:S01]  /*0900*/  @!P0 FFMA.FTZ R0, -R10, R0, R5 ;  /* 0x000000000a008223 */ /* 0x000fe20000010105 */
[----:B------:R0:W-:Y:S04]  /*0910*/  @P0 STG.E.U16 desc[UR4][R8.64], RZ ;  /* 0x000000ff08000986 */ /* 0x0001e8000c101504 */
[----:B------:R-:W-:-:S05]  /*0920*/  @!P0 F2FP.BF16.F32.PACK_AB R0, RZ, R0 ;  /* 0x00000000ff00823e */ /* 0x000fca00000010ff */
[----:B------:R0:W-:Y:S02]  /*0930*/  @!P0 STG.E.U16 desc[UR4][R8.64], R0 ;  /* 0x0000000008008986 */ /* 0x0001e4000c101504 */
.L_x_95:
[----:B------:R-:W-:Y:S05]  /*0940*/  BSYNC B0 ;  /* 0x0000000000007941 */ /* 0x000fea0003800000 */
.L_x_94:
[-C--:B------:R-:W-:Y:S01]  /*0950*/  ISETP.GE.AND P6, PT, R7, R4.reuse, PT ;  /* 0x000000040700720c */ /* 0x080fe20003fc6270 */
[----:B------:R-:W-:Y:S01]  /*0960*/  BSSY B0, `(.L_x_96) ;  /* 0x0000009000007945 */ /* 0x000fe20003800000 */
[----:B------:R-:W-:-:S11]  /*0970*/  ISETP.GE.AND P0, PT, R11, R4, PT ;  /* 0x000000040b00720c */ /* 0x000fd60003f06270 */
[----:B------:R-:W-:Y:S05]  /*0980*/  @P6 BRA `(.L_x_97) ;  /* 0x0000000000186947 */ /* 0x000fea0003800000 */
[----:B0-----:R-:W2:Y:S02]  /*0990*/  LDG.E.U8 R0, desc[UR4][R2.64+0x20] ;  /* 0x0000200402007981 */ /* 0x001ea4000c1e1100 */
[----:B--2---:R-:W-:-:S13]  /*09a0*/  ISETP.NE.AND P6, PT, R0, RZ, PT ;  /* 0x000000ff0000720c */ /* 0x004fda0003fc5270 */
[----:B------:R-:W-:Y:S01]  /*09b0*/  @!P6 FFMA.FTZ R18, -R10, R18, R19 ;  /* 0x000000120a12e223 */ /* 0x000fe20000010113 */
[----:B------:R1:W-:Y:S04]  /*09c0*/  @P6 STG.E.U16 desc[UR4][R8.64+0x40], RZ ;  /* 0x000040ff08006986 */ /* 0x0003e8000c101504 */
[----:B------:R-:W-:-:S05]  /*09d0*/  @!P6 F2FP.BF16.F32.PACK_AB R18, RZ, R18 ;  /* 0x00000012ff12e23e */ /* 0x000fca00000010ff */
[----:B------:R1:W-:Y:S02]  /*09e0*/  @!P6 STG.E.U16 desc[UR4][R8.64+0x40], R18 ;  /* 0x000040120800e986 */ /* 0x0003e4000c101504 */
.L_x_97:
[----:B------:R-:W-:Y:S05]  /*09f0*/  BSYNC B0 ;  /* 0x0000000000007941 */ /* 0x000fea0003800000 */
.L_x_96:
[----:B------:R-:W-:Y:S04]  /*0a00*/  BSSY B0, `(.L_x_98) ;  /* 0x0000008000007945 */ /* 0x000fe80003800000 */
[----:B------:R-:W-:Y:S05]  /*0a10*/  @P3 BRA `(.L_x_99) ;  /* 0x0000000000183947 */ /* 0x000fea0003800000 */
[----:B0-----:R-:W2:Y:S02]  /*0a20*/  LDG.E.U8 R0, desc[UR4][R2.64+0x40] ;  /* 0x0000400402007981 */ /* 0x001ea4000c1e1100 */
[----:B--2---:R-:W-:-:S13]  /*0a30*/  ISETP.NE.AND P3, PT, R0, RZ, PT ;  /* 0x000000ff0000720c */ /* 0x004fda0003f65270 */
[----:B------:R-:W-:Y:S01]  /*0a40*/  @!P3 FFMA.FTZ R16, -R10, R16, R17 ;  /* 0x000000100a10b223 */ /* 0x000fe20000010111 */
[----:B------:R2:W-:Y:S04]  /*0a50*/  @P3 STG.E.U16 desc[UR4][R8.64+0x80], RZ ;  /* 0x000080ff08003986 */ /* 0x0005e8000c101504 */
[----:B------:R-:W-:-:S05]  /*0a60*/  @!P3 F2FP.BF16.F32.PACK_AB R16, RZ, R16 ;  /* 0x00000010ff10b23e */ /* 0x000fca00000010ff */
[----:B------:R2:W-:Y:S02]  /*0a70*/  @!P3 STG.E.U16 desc[UR4][R8.64+0x80], R16 ;  /* 0x000080100800b986 */ /* 0x0005e4000c101504 */
.L_x_99:
[----:B------:R-:W-:Y:S05]  /*0a80*/  BSYNC B0 ;  /* 0x0000000000007941 */ /* 0x000fea0003800000 */
.L_x_98:
[----:B------:R-:W-:Y:S04]  /*0a90*/  BSSY B0, `(.L_x_100) ;  /* 0x0000008000007945 */ /* 0x000fe80003800000 */
[----:B------:R-:W-:Y:S05]  /*0aa0*/  @P4 BRA `(.L_x_101) ;  /* 0x0000000000184947 */ /* 0x000fea0003800000 */
[----:B0-----:R-:W3:Y:S02]  /*0ab0*/  LDG.E.U8 R0, desc[UR4][R2.64+0x60] ;  /* 0x0000600402007981 */ /* 0x001ee4000c1e1100 */
[----:B---3--:R-:W-:-:S13]  /*0ac0*/  ISETP.NE.AND P3, PT, R0, RZ, PT ;  /* 0x000000ff0000720c */ /* 0x008fda0003f65270 */
[----:B------:R-:W-:Y:S01]  /*0ad0*/  @!P3 FFMA.FTZ R14, -R10, R14, R15 ;  /* 0x0000000e0a0eb223 */ /* 0x000fe2000001010f */
[----:B------:R3:W-:Y:S04]  /*0ae0*/  @P3 STG.E.U16 desc[UR4][R8.64+0xc0], RZ ;  /* 0x0000c0ff08003986 */ /* 0x0007e8000c101504 */
[----:B------:R-:W-:-:S05]  /*0af0*/  @!P3 F2FP.BF16.F32.PACK_AB R14, RZ, R14 ;  /* 0x0000000eff0eb23e */ /* 0x000fca00000010ff */
[----:B------:R3:W-:Y:S02]  /*0b00*/  @!P3 STG.E.U16 desc[UR4][R8.64+0xc0], R14 ;  /* 0x0000c00e0800b986 */ /* 0x0007e4000c101504 */
.L_x_101:
[----:B------:R-:W-:Y:S05]  /*0b10*/  BSYNC B0 ;  /* 0x0000000000007941 */ /* 0x000fea0003800000 */
.L_x_100:
[----:B------:R-:W-:Y:S04]  /*0b20*/  BSSY B0, `(.L_x_102) ;  /* 0x0000008000007945 */ /* 0x000fe80003800000 */
[----:B------:R-:W-:Y:S05]  /*0b30*/  @P5 BRA `(.L_x_103) ;  /* 0x0000000000185947 */ /* 0x000fea0003800000 */
[----:B0-----:R-:W4:Y:S02]  /*0b40*/  LDG.E.U8 R0, desc[UR4][R2.64+0x80] ;  /* 0x0000800402007981 */ /* 0x001f24000c1e1100 */
[----:B----4-:R-:W-:-:S13]  /*0b50*/  ISETP.NE.AND P3, PT, R0, RZ, PT ;  /* 0x000000ff0000720c */ /* 0x010fda0003f65270 */
[----:B------:R-:W-:Y:S01]  /*0b60*/  @!P3 FFMA.FTZ R23, -R10, R23, R12 ;  /* 0x000000170a17b223 */ /* 0x000fe2000001010c */
[----:B------:R4:W-:Y:S04]  /*0b70*/  @P3 STG.E.U16 desc[UR4][R8.64+0x100], RZ ;  /* 0x000100ff08003986 */ /* 0x0009e8000c101504 */
[----:B------:R-:W-:-:S05]  /*0b80*/  @!P3 F2FP.BF16.F32.PACK_AB R23, RZ, R23 ;  /* 0x00000017ff17b23e */ /* 0x000fca00000010ff */
[----:B------:R4:W-:Y:S02]  /*0b90*/  @!P3 STG.E.U16 desc[UR4][R8.64+0x100], R23 ;  /* 0x000100170800b986 */ /* 0x0009e4000c101504 */
.L_x_103:
[----:B------:R-:W-:Y:S05]  /*0ba0*/  BSYNC B0 ;  /* 0x0000000000007941 */ /* 0x000fea0003800000 */
.L_x_102:
[----:B------:R-:W-:Y:S04]  /*0bb0*/  BSSY B0, `(.L_x_104) ;  /* 0x0000008000007945 */ /* 0x000fe80003800000 */
[----:B------:R-:W-:Y:S05]  /*0bc0*/  @P0 BRA `(.L_x_105) ;  /* 0x0000000000180947 */ /* 0x000fea0003800000 */
[----:B0-----:R-:W5:Y:S02]  /*0bd0*/  LDG.E.U8 R0, desc[UR4][R2.64+0xa0] ;  /* 0x0000a00402007981 */ /* 0x001f64000c1e1100 */
[----:B-----5:R-:W-:-:S13]  /*0be0*/  ISETP.NE.AND P0, PT, R0, RZ, PT ;  /* 0x000000ff0000720c */ /* 0x020fda0003f05270 */
[----:B------:R-:W-:Y:S01]  /*0bf0*/  @!P0 FFMA.FTZ R29, -R10, R29, R26 ;  /* 0x0000001d0a1d8223 */ /* 0x000fe2000001011a */
[----:B------:R0:W-:Y:S04]  /*0c00*/  @P0 STG.E.U16 desc[UR4][R8.64+0x140], RZ ;  /* 0x000140ff08000986 */ /* 0x0001e8000c101504 */
[----:B------:R-:W-:-:S05]  /*0c10*/  @!P0 F2FP.BF16.F32.PACK_AB R29, RZ, R29 ;  /* 0x0000001dff1d823e */ /* 0x000fca00000010ff */
[----:B------:R0:W-:Y:S02]  /*0c20*/  @!P0 STG.E.U16 desc[UR4][R8.64+0x140], R29 ;  /* 0x0001401d08008986 */ /* 0x0001e4000c101504 */
.L_x_105:
[----:B------:R-:W-:Y:S05]  /*0c30*/  BSYNC B0 ;  /* 0x0000000000007941 */ /* 0x000fea0003800000 */
.L_x_104:
        /* <DEDUP_REMOVED lines=8> */
.L_x_107:
[----:B------:R-:W-:Y:S05]  /*0cc0*/  BSYNC B0 ;  /* 0x0000000000007941 */ /* 0x000fea0003800000 */
.L_x_106:
[----:B------:R-:W-:Y:S05]  /*0cd0*/  @P2 EXIT ;  /* 0x000000000000294d */ /* 0x000fea0003800000 */
[----:B------:R-:W5:Y:S02]  /*0ce0*/  LDG.E.U8 R2, desc[UR4][R2.64+0xe0] ;  /* 0x0000e00402027981 */ /* 0x000f64000c1e1100 */
[----:B-----5:R-:W-:-:S13]  /*0cf0*/  ISETP.NE.AND P0, PT, R2, RZ, PT ;  /* 0x000000ff0200720c */ /* 0x020fda0003f05270 */
[----:B------:R0:W-:Y:S01]  /*0d00*/  @P0 STG.E.U16 desc[UR4][R8.64+0x1c0], RZ ;  /* 0x0001c0ff08000986 */ /* 0x0001e2000c101504 */
[----:B------:R-:W-:Y:S05]  /*0d10*/  @P0 EXIT ;  /* 0x000000000000094d */ /* 0x000fea0003800000 */
[----:B------:R-:W-:-:S05]  /*0d20*/  FFMA.FTZ R27, -R10, R27, R24 ;  /* 0x0000001b0a1b7223 */ /* 0x000fca0000010118 */
[----:B------:R-:W-:-:S05]  /*0d30*/  F2FP.BF16.F32.PACK_AB R27, RZ, R27 ;  /* 0x0000001bff1b723e */ /* 0x000fca00000010ff */
[----:B------:R-:W-:Y:S01]  /*0d40*/  STG.E.U16 desc[UR4][R8.64+0x1c0], R27 ;  /* 0x0001c01b08007986 */ /* 0x000fe2000c101504 */
[----:B------:R-:W-:Y:S05]  /*0d50*/  EXIT ;  /* 0x000000000000794d */ /* 0x000fea0003800000 */
.L_x_108:
        /* <DEDUP_REMOVED lines=10> */
.L_x_11638:


//--------------------- .text._ZN43_GLOBAL__N__9ae7fba5_10_SoftMax_cu_9f978f6321softmax_warp_backwardIN3c108BFloat16ES2_fLi7ELb0ELb1EEEvPT0_PKT_S7_iiiPKb --------------------------
	.section	.text._ZN43_GLOBAL__N__9ae7fba5_10_SoftMax_cu_9f978f6321softmax_warp_backwardIN3c108BFloat16ES2_fLi7ELb0ELb1EEEvPT0_PKT_S7_iiiPKb,"ax",@progbits
	.align	128
.text._ZN43_GLOBAL__N__9ae7fba5_10_SoftMax_cu_9f978f6321softmax_warp_backwardIN3c108BFloat16ES2_fLi7ELb0ELb1EEEvPT0_PKT_S7_iiiPKb:
        .type           _ZN43_GLOBAL__N__9ae7fba5_10_SoftMax_cu_9f978f6321softmax_warp_backwardIN3c108BFloat16ES2_fLi7ELb0ELb1EEEvPT0_PKT_S7_iiiPKb,@function
        .size           _ZN43_GLOBAL__N__9ae7fba5_10_SoftMax_cu_9f978f6321softmax_warp_backwardIN3c108BFloat16ES2_fLi7ELb0ELb1EEEvPT0_PKT_S7_iiiPKb,(.L_x_11639 - _ZN43_GLOBAL__N__9ae7fba5_10_SoftMax_cu_9f978f6321softmax_warp_backwardIN3c108BFloat16ES2_fLi7ELb0ELb1EEEvPT0_PKT_S7_iiiPKb)
        .other          _ZN43_GLOBAL__N__9ae7fba5_10_SoftMax_cu_9f978f6321softmax_warp_backwardIN3c108BFloat16ES2_fLi7ELb0ELb1EEEvPT0_PKT_S7_iiiPKb,@"STO_CUDA_ENTRY STV_DEFAULT"
_ZN43_GLOBAL__N__9ae7fba5_10_SoftMax_cu_9f978f6321softmax_warp_backwardIN3c108BFloat16ES2_fLi7ELb0ELb1EEEvPT0_PKT_S7_iiiPKb:
[----:B------:R-:W-:Y:S01]  /*0000*/  LDC R1, c[0x0][0x28] ;  /* 0x00000a00ff017b82 */ /* 0x000fe20000000800 */
[----:B------:R-:W0:Y:S07]  /*0010*/  S2R R3, SR_TID.Y ;  /* 0x0000000000037919 */ /* 0x000e2e0000002200 */
[----:B------:R-:W0:Y:S01]  /*0020*/  S2UR UR6, SR_CTAID.X ;  /* 0x00000000000679c3 */ /* 0x000e220000002500 */
[----:B------:R-:W-:Y:S01]  /*0030*/  ULDC.64 UR4, c[0x0][0x208] ;  /* 0x0000820000047ab9 */ /* 0x000fe20000000a00 */
[----:B------:R-:W-:Y:S01]  /*0040*/  ULDC.64 UR8, c[0x0][0x238] ;  /* 0x00008e0000087ab9 */ /* 0x000fe20000000a00 */
[----:B------:R-:W1:Y:S05]  /*0050*/  S2R R6, SR_TID.X ;  /* 0x0000000000067919 */ /* 0x000e6a0000002100 */
[----:B------:R-:W0:Y:S08]  /*0060*/  LDC R0, c[0x0][0x4] ;  /* 0x00000100ff007b82 */ /* 0x000e300000000800 */
[----:B------:R-:W2:Y:S08]  /*0070*/  LDC.64 R4, c[0x0][0x228] ;  /* 0x00008a00ff047b82 */ /* 0x000eb00000000a00 */
[----:B------:R-:W3:Y:S01]  /*0080*/  LDC R13, c[0x0][0x230] ;  /* 0x00008c00ff0d7b82 */ /* 0x000ee20000000800 */
[----:B0-----:R-:W-:-:S07]  /*0090*/  IMAD R0, R0, UR6, R3 ;  /* 0x0000000600007c24 */ /* 0x001fce000f8e0203 */
[----:B------:R-:W0:Y:S01]  /*00a0*/  LDC.64 R8, c[0x0][0x220] ;  /* 0x00008800ff087b82 */ /* 0x000e220000000a00 */
[----:B------:R-:W-:Y:S01]  /*00b0*/  IMAD.SHL.U32 R19, R0, 0x2, RZ ;  /* 0x0000000200137824 */ /* 0x000fe200078e00ff */
[----:B-1----:R-:W-:-:S03]  /*00c0*/  LOP3.LUT R0, R6, 0x1f, RZ, 0xc0, !PT ;  /* 0x0000001f06007812 */ /* 0x002fc600078ec0ff */
[----:B--2---:R-:W-:-:S03]  /*00d0*/  IMAD.IADD R24, R4, 0x1, -R19 ;  /* 0x0000000104187824 */ /* 0x004fc600078e0a13 */
[----:B------:R-:W1:Y:S01]  /*00e0*/  LDC.64 R2, c[0x0][0x218] ;  /* 0x00008600ff027b82 */ /* 0x000e620000000a00 */
[----:B------:R-:W-:Y:S01]  /*00f0*/  LOP3.LUT R10, R0, 0x20, RZ, 0xfc, !PT ;  /* 0x00000020000a7812 */ /* 0x000fe200078efcff */
[----:B------:R-:W-:Y:S01]  /*0100*/  IMAD R19, R19, R5, R0 ;  /* 0x0000000513137224 */ /* 0x000fe200078e0200 */
[----:B------:R-:W-:-:S04]  /*0110*/  ISETP.GT.AND P0, PT, R24, RZ, PT ;  /* 0x000000ff1800720c */ /* 0x000fc80003f04270 */
[----:B---3--:R-:W-:-:S04]  /*0120*/  SEL R7, R13, RZ, P0 ;  /* 0x000000ff0d077207 */ /* 0x008fc80000000000 */
[-C--:B------:R-:W-:Y:S02]  /*0130*/  ISETP.GE.AND P0, PT, R0, R7.reuse, PT ;  /* 0x000000070000720c */ /* 0x080fe40003f06270 */
[----:B------:R-:W-:Y:S01]  /*0140*/  ISETP.GE.AND P1, PT, R10, R7, PT ;  /* 0x000000070a00720c */ /* 0x000fe20003f26270 */
[----:B0-----:R-:W-:Y:S01]  /*0150*/  IMAD.WIDE R8, R19, 0x2, R8 ;  /* 0x0000000213087825 */ /* 0x001fe200078e0208 */
[----:B------:R-:W-:-:S03]  /*0160*/  LOP3.LUT R22, R0, 0x40, RZ, 0xfc, !PT ;  /* 0x0000004000167812 */ /* 0x000fc600078efcff */
[----:B-1----:R-:W-:-:S06]  /*0170*/  IMAD.WIDE R2, R19, 0x2, R2 ;  /* 0x0000000213027825 */ /* 0x002fcc00078e0202 */
[----:B------:R-:W2:Y:S04]  /*0180*/  @!P0 LDG.E.U16 R5, desc[UR4][R8.64] ;  /* 0x0000000408058981 */ /* 0x000ea8000c1e1500 */
        /* <DEDUP_REMOVED lines=8> */
[----:B------:R0:W4:Y:S01]  /*0210*/  @!P3 LDG.E.U16 R27, desc[UR4][R2.64+0xc0] ;  /* 0x0000c004021bb981 */ /* 0x000122000c1e1500 */
[----:B------:R-:W-:Y:S02]  /*0220*/  SHF.R.S32.HI R18, RZ, 0x1f, R19 ;  /* 0x0000001fff127819 */ /* 0x000fe40000011413 */
[----:B------:R-:W-:-:S02]  /*0230*/  IADD3 R6, P4, R19, UR8, RZ ;  /* 0x0000000813067c10 */ /* 0x000fc4000ff9e0ff */
[----:B------:R-:W-:Y:S02]  /*0240*/  CS2R R16, SRZ ;  /* 0x0000000000107805 */ /* 0x000fe4000001ff00 */
[----:B------:R-:W-:Y:S01]  /*0250*/  VIMNMX R24, R24, 0x2, PT ;  /* 0x0000000218187848 */ /* 0x000fe20003fe0100 */
[----:B------:R-:W-:Y:S01]  /*0260*/  IMAD.MOV.U32 R15, RZ, RZ, RZ ;  /* 0x000000ffff0f7224 */ /* 0x000fe200078e00ff */
[----:B------:R-:W-:Y:S01]  /*0270*/  IADD3.X R7, R18, UR9, RZ, P4, !PT ;  /* 0x0000000912077c10 */ /* 0x000fe2000a7fe4ff */
[----:B------:R-:W-:Y:S01]  /*0280*/  ULDC.64 UR8, c[0x0][0x218] ;  /* 0x0000860000087ab9 */ /* 0x000fe20000000a00 */
[----:B------:R-:W-:Y:S01]  /*0290*/  IMAD.MOV.U32 R32, RZ, RZ, RZ ;  /* 0x000000ffff207224 */ /* 0x000fe200078e00ff */
[----:B------:R1:W4:Y:S04]  /*02a0*/  @!P3 LDG.E.U16 R37, desc[UR4][R8.64+0xc0] ;  /* 0x0000c0040825b981 */ /* 0x000328000c1e1500 */
[----:B------:R-:W4:Y:S04]  /*02b0*/  LDG.E.U8 R30, desc[UR4][R6.64+0x20] ;  /* 0x00002004061e7981 */ /* 0x000f28000c1e1100 */
[----:B------:R-:W4:Y:S01]  /*02c0*/  LDG.E.U8 R21, desc[UR4][R6.64] ;  /* 0x0000000406157981 */ /* 0x000f22000c1e1100 */
[----:B------:R-:W-:-:S03]  /*02d0*/  ISETP.GT.AND P4, PT, R24, 0x1, PT ;  /* 0x000000011800780c */ /* 0x000fc60003f84270 */
[----:B------:R-:W4:Y:S01]  /*02e0*/  LDG.E.U8 R23, desc[UR4][R6.64+0x40] ;  /* 0x0000400406177981 */ /* 0x000f22000c1e1100 */
[----:B------:R-:W-:Y:S02]  /*02f0*/  SEL R29, R13, RZ, P4 ;  /* 0x000000ff0d1d7207 */ /* 0x000fe40002000000 */
[----:B0-----:R-:W-:Y:S02]  /*0300*/  SHF.R.S32.HI R3, RZ, 0x1f, R13 ;  /* 0x0000001fff037819 */ /* 0x001fe4000001140d */
[----:B------:R-:W-:-:S05]  /*0310*/  IADD3 R14, P4, R19, R13, RZ ;  /* 0x0000000d130e7210 */ /* 0x000fca0007f9e0ff */
[----:B------:R-:W-:Y:S01]  /*0320*/  IMAD.SHL.U32 R31, R14, 0x2, RZ ;  /* 0x000000020e1f7824 */ /* 0x000fe200078e00ff */
[----:B------:R-:W-:-:S04]  /*0330*/  ISETP.GE.AND P5, PT, R10, R29, PT ;  /* 0x0000001d0a00720c */ /* 0x000fc80003fa6270 */
[----:B------:R-:W-:Y:S01]  /*0340*/  IADD3 R10, P6, R31, UR8, RZ ;  /* 0x000000081f0a7c10 */ /* 0x000fe2000ffde0ff */
[----:B--2---:R-:W-:Y:S02]  /*0350*/  @!P0 IMAD.U32 R16, R5, 0x10000, RZ ;  /* 0x0001000005108824 */ /* 0x004fe400078e00ff */
[----:B------:R-:W-:Y:S01]  /*0360*/  IMAD.X R5, R18, 0x1, R3, P4 ;  /* 0x0000000112057824 */ /* 0x000fe200020e0603 */
[-C--:B------:R-:W-:Y:S01]  /*0370*/  ISETP.GE.AND P4, PT, R0, R29.reuse, PT ;  /* 0x0000001d0000720c */ /* 0x080fe20003f86270 */
[----:B---3--:R-:W-:Y:S02]  /*0380*/  @!P0 IMAD.U32 R17, R12, 0x10000, RZ ;  /* 0x000100000c118824 */ /* 0x008fe400078e00ff */
[----:B------:R-:W-:Y:S01]  /*0390*/  IMAD.MOV.U32 R12, RZ, RZ, RZ ;  /* 0x000000ffff0c7224 */ /* 0x000fe200078e00ff */
[----:B------:R-:W-:Y:S01]  /*03a0*/  SHF.L.U64.HI R34, R14, 0x1, R5 ;  /* 0x000000010e227819 */ /* 0x000fe20000010205 */
[----:B----4-:R-:W-:Y:S01]  /*03b0*/  @!P1 IMAD.U32 R15, R11, 0x10000, RZ ;  /* 0x000100000b0f9824 */ /* 0x010fe200078e00ff */
[-C--:B------:R-:W-:Y:S01]  /*03c0*/  ISETP.GE.AND P0, PT, R20, R29.reuse, PT ;  /* 0x0000001d1400720c */ /* 0x080fe20003f06270 */
[----:B------:R-:W-:Y:S01]  /*03d0*/  @!P1 IMAD.U32 R12, R25, 0x10000, RZ ;  /* 0x00010000190c9824 */ /* 0x000fe200078e00ff */
[----:B------:R-:W-:-:S02]  /*03e0*/  ISETP.GE.AND P1, PT, R22, R29, PT ;  /* 0x0000001d1600720c */ /* 0x000fc40003f26270 */
[----:B------:R-:W2:Y:S01]  /*03f0*/  LDG.E.U8 R29, desc[UR4][R6.64+0x60] ;  /* 0x00006004061d7981 */ /* 0x000ea2000c1e1100 */
[----:B------:R-:W-:Y:S01]  /*0400*/  IADD3.X R11, R34, UR9, RZ, P6, !PT ;  /* 0x00000009220b7c10 */ /* 0x000fe2000b7fe4ff */
[----:B------:R-:W-:Y:S01]  /*0410*/  ULDC.64 UR8, c[0x0][0x220] ;  /* 0x0000880000087ab9 */ /* 0x000fe20000000a00 */
[----:B------:R-:W-:-:S03]  /*0420*/  IADD3 R2, P6, R6, R13, RZ ;  /* 0x0000000d06027210 */ /* 0x000fc60007fde0ff */
[----:B------:R-:W3:Y:S02]  /*0430*/  @!P4 LDG.E.U16 R25, desc[UR4][R10.64] ;  /* 0x000000040a19c981 */ /* 0x000ee4000c1e1500 */
[----:B------:R-:W-:Y:S02]  /*0440*/  IMAD.X R3, R3, 0x1, R7, P6 ;  /* 0x0000000103037824 */ /* 0x000fe400030e0607 */
[----:B------:R-:W4:Y:S01]  /*0450*/  @!P5 LDG.E.U16 R35, desc[UR4][R10.64+0x40] ;  /* 0x000040040a23d981 */ /* 0x000f22000c1e1500 */
[----:B------:R-:W-:-:S03]  /*0460*/  @!P2 IMAD.U32 R32, R33, 0x10000, RZ ;  /* 0x000100002120a824 */ /* 0x000fc600078e00ff */
[----:B------:R-:W4:Y:S01]  /*0470*/  @!P1 LDG.E.U16 R26, desc[UR4][R10.64+0x80] ;  /* 0x000080040a1a9981 */ /* 0x000f22000c1e1500 */
[----:B------:R-:W-:-:S03]  /*0480*/  IMAD.MOV.U32 R33, RZ, RZ, RZ ;  /* 0x000000ffff217224 */ /* 0x000fc600078e00ff */
[----:B------:R-:W4:Y:S01]  /*0490*/  @!P0 LDG.E.U16 R28, desc[UR4][R10.64+0xc0] ;  /* 0x0000c0040a1c8981 */ /* 0x000f22000c1e1500 */
[----:B------:R-:W-:Y:S02]  /*04a0*/  @!P2 IMAD.U32 R33, R36, 0x10000, RZ ;  /* 0x000100002421a824 */ /* 0x000fe400078e00ff */
[----:B------:R-:W-:Y:S02]  /*04b0*/  IMAD.MOV.U32 R36, RZ, RZ, RZ ;  /* 0x000000ffff247224 */ /* 0x000fe400078e00ff */
[----:B------:R-:W-:Y:S02]  /*04c0*/  @!P3 IMAD.U32 R36, R27, 0x10000, RZ ;  /* 0x000100001b24b824 */ /* 0x000fe400078e00ff */
[----:B------:R-:W4:Y:S04]  /*04d0*/  LDG.E.U8 R27, desc[UR4][R2.64+0x20] ;  /* 0x00002004021b7981 */ /* 0x000f28000c1e1100 */
[----:B------:R-:W4:Y:S04]  /*04e0*/  LDG.E.U8 R10, desc[UR4][R2.64] ;  /* 0x00000004020a7981 */ /* 0x000f28000c1e1100 */
[----:B------:R-:W4:Y:S01]  /*04f0*/  LDG.E.U8 R11, desc[UR4][R2.64+0x40] ;  /* 0x00004004020b7981 */ /* 0x000f22000c1e1100 */
[----:B------:R-:W-:-:S03]  /*0500*/  ISETP.NE.AND P6, PT, R30, RZ, PT ;  /* 0x000000ff1e00720c */ /* 0x000fc60003fc5270 */
[----:B------:R-:W4:Y:S01]  /*0510*/  LDG.E.U8 R30, desc[UR4][R2.64+0x60] ;  /* 0x00006004021e7981 */ /* 0x000f22000c1e1100 */
[----:B-1----:R-:W-:Y:S01]  /*0520*/  IADD3 R8, P2, R31, UR8, RZ ;  /* 0x000000081f087c10 */ /* 0x002fe2000ff5e0ff */
[----:B------:R-:W-:-:S03]  /*0530*/  FADD.FTZ R31, RZ, R17 ;  /* 0x00000011ff1f7221 */ /* 0x000fc60000010000 */
[----:B------:R-:W-:Y:S02]  /*0540*/  IADD3.X R9, R34, UR9, RZ, P2, !PT ;  /* 0x0000000922097c10 */ /* 0x000fe400097fe4ff */
[----:B------:R-:W-:-:S04]  /*0550*/  ISETP.NE.AND P2, PT, R21, RZ, PT ;  /* 0x000000ff1500720c */ /* 0x000fc80003f45270 */
[----:B------:R-:W-:-:S05]  /*0560*/  FSEL R31, R31, RZ, !P2 ;  /* 0x000000ff1f1f7208 */ /* 0x000fca0005000000 */
[----:B------:R-:W-:Y:S01]  /*0570*/  @!P6 FADD.FTZ R31, R31, R15 ;  /* 0x0000000f1f1fe221 */ /* 0x000fe20000010000 */
[----:B------:R-:W-:Y:S01]  /*0580*/  ISETP.NE.AND P6, PT, R23, RZ, PT ;  /* 0x000000ff1700720c */ /* 0x000fe20003fc5270 */
[----:B------:R-:W-:-:S12]  /*0590*/  IMAD.MOV.U32 R23, RZ, RZ, RZ ;  /* 0x000000ffff177224 */ /* 0x000fd800078e00ff */
[----:B------:R-:W-:Y:S01]  /*05a0*/  @!P6 FADD.FTZ R31, R31, R32 ;  /* 0x000000201f1fe221 */ /* 0x000fe20000010000 */
[----:B------:R-:W-:Y:S01]  /*05b0*/  HFMA2.MMA R21, -RZ, RZ, 0, 0 ;  /* 0x00000000ff157435 */ /* 0x000fe200000001ff */
[----:B--2---:R-:W-:Y:S02]  /*05c0*/  ISETP.NE.AND P6, PT, R29, RZ, PT ;  /* 0x000000ff1d00720c */ /* 0x004fe40003fc5270 */
[----:B------:R-:W2:Y:S01]  /*05d0*/  @!P5 LDG.E.U16 R29, desc[UR4][R8.64+0x40] ;  /* 0x00004004081dd981 */ /* 0x000ea2000c1e1500 */
[----:B---3--:R-:W-:-:S04]  /*05e0*/  @!P4 IMAD.U32 R23, R25, 0x10000, RZ ;  /* 0x000100001917c824 */ /* 0x008fc800078e00ff */
[----:B------:R-:W-:-:S06]  /*05f0*/  FADD.FTZ R34, RZ, R23 ;  /* 0x00000017ff227221 */ /* 0x000fcc0000010000 */
[----:B------:R-:W-:Y:S01]  /*0600*/  @!P6 FADD.FTZ R31, R31, R36 ;  /* 0x000000241f1fe221 */ /* 0x000fe20000010000 */
[----:B----4-:R-:W-:Y:S01]  /*0610*/  @!P5 IMAD.U32 R21, R35, 0x10000, RZ ;  /* 0x000100002315d824 */ /* 0x010fe200078e00ff */
[----:B------:R-:W-:-:S04]  /*0620*/  ISETP.NE.AND P6, PT, R10, RZ, PT ;  /* 0x000000ff0a00720c */ /* 0x000fc80003fc5270 */
[----:B------:R-:W-:Y:S02]  /*0630*/  FSEL R34, R34, RZ, !P6 ;  /* 0x000000ff22227208 */ /* 0x000fe40007000000 */
[----:B------:R-:W-:Y:S01]  /*0640*/  ISETP.NE.AND P6, PT, R27, RZ, PT ;  /* 0x000000ff1b00720c */ /* 0x000fe20003fc5270 */
[----:B------:R-:W-:Y:S02]  /*0650*/  IMAD.MOV.U32 R25, RZ, RZ, RZ ;  /* 0x000000ffff197224 */ /* 0x000fe400078e00ff */
[----:B------:R-:W-:Y:S02]  /*0660*/  @!P1 IMAD.U32 R25, R26, 0x10000, RZ ;  /* 0x000100001a199824 */ /* 0x000fe400078e00ff */
[----:B------:R-:W3:Y:S08]  /*0670*/  @!P4 LDG.E.U16 R26, desc[UR4][R8.64] ;  /* 0x00000004081ac981 */ /* 0x000ef0000c1e1500 */
[----:B------:R-:W-:Y:S01]  /*0680*/  @!P6 FADD.FTZ R34, R34, R21 ;  /* 0x000000152222e221 */ /* 0x000fe20000010000 */
[----:B------:R-:W-:Y:S01]  /*0690*/  ISETP.NE.AND P6, PT, R11, RZ, PT ;  /* 0x000000ff0b00720c */ /* 0x000fe20003fc5270 */
[----:B------:R-:W-:Y:S01]  /*06a0*/  @P0 IMAD.MOV.U32 R10, RZ, RZ, RZ ;  /* 0x000000ffff0a0224 */ /* 0x000fe200078e00ff */
[----:B------:R0:W5:Y:S01]  /*06b0*/  @!P1 LDG.E.U16 R11, desc[UR4][R8.64+0x80] ;  /* 0x00008004080b9981 */ /* 0x000162000c1e1500 */
[----:B------:R-:W-:-:S10]  /*06c0*/  @!P0 IMAD.U32 R10, R28, 0x10000, RZ ;  /* 0x000100001c0a8824 */ /* 0x000fd400078e00ff */
[----:B------:R-:W-:Y:S01]  /*06d0*/  @!P6 FADD.FTZ R34, R34, R25 ;  /* 0x000000192222e221 */ /* 0x000fe20000010000 */
[----:B------:R-:W-:-:S13]  /*06e0*/  ISETP.NE.AND P6, PT, R30, RZ, PT ;  /* 0x000000ff1e00720c */ /* 0x000fda0003fc5270 */
[----:B------:R-:W-:Y:S01]  /*06f0*/  @!P6 FADD.FTZ R34, R34, R10 ;  /* 0x0000000a2222e221 */ /* 0x000fe20000010000 */
[----:B------:R-:W-:Y:S02]  /*0700*/  ISETP.GE.AND P6, PT, R24, 0x1, PT ;  /* 0x000000011800780c */ /* 0x000fe40003fc6270 */
[----:B------:R0:W5:Y:S04]  /*0710*/  @!P0 LDG.E.U16 R24, desc[UR4][R8.64+0xc0] ;  /* 0x0000c00408188981 */ /* 0x000168000c1e1500 */
[----:B------:R-:W1:Y:S04]  /*0720*/  SHFL.BFLY PT, R28, R31, 0x10, 0x1f ;  /* 0x0e001f001f1c7f89 */ /* 0x000e6800000e0000 */
[----:B------:R-:W4:Y:S01]  /*0730*/  SHFL.BFLY PT, R27, R34, 0x10, 0x1f ;  /* 0x0e001f00221b7f89 */ /* 0x000f2200000e0000 */
[----:B-1----:R-:W-:Y:S01]  /*0740*/  FADD.FTZ R28, R31, R28 ;  /* 0x0000001c1f1c7221 */ /* 0x002fe20000010000 */
[----:B----4-:R-:W-:-:S04]  /*0750*/  FADD.FTZ R27, R34, R27 ;  /* 0x0000001b221b7221 */ /* 0x010fc80000010000 */
        /* <DEDUP_REMOVED lines=8> */
[----:B------:R-:W-:Y:S04]  /*07e0*/  SHFL.BFLY PT, R34, R35, 0x2, 0x1f ;  /* 0x0c401f0023227f89 */ /* 0x000fe800000e0000 */
[----:B------:R-:W1:Y:S01]  /*07f0*/  SHFL.BFLY PT, R31, R30, 0x2, 0x1f ;  /* 0x0c401f001e1f7f89 */ /* 0x000e6200000e0000 */
[----:B------:R-:W-:Y:S01]  /*0800*/  MOV R28, RZ ;  /* 0x000000ff001c7202 */ /* 0x000fe20000000f00 */
[----:B------:R-:W-:Y:S02]  /*0810*/  IMAD.MOV.U32 R27, RZ, RZ, RZ ;  /* 0x000000ffff1b7224 */ /* 0x000fe400078e00ff */
[----:B------:R-:W-:Y:S02]  /*0820*/  @!P3 IMAD.U32 R27, R37, 0x10000, RZ ;  /* 0x00010000251bb824 */ /* 0x000fe400078e00ff */
[----:B-1----:R-:W-:Y:S01]  /*0830*/  FADD.FTZ R31, R30, R31 ;  /* 0x0000001f1e1f7221 */ /* 0x002fe20000010000 */
[----:B--2---:R-:W-:-:S02]  /*0840*/  @!P5 IMAD.U32 R28, R29, 0x10000, RZ ;  /* 0x000100001d1cd824 */ /* 0x004fc400078e00ff */
[----:B------:R-:W-:Y:S01]  /*0850*/  FADD.FTZ R29, R35, R34 ;  /* 0x00000022231d7221 */ /* 0x000fe20000010000 */
[----:B------:R-:W-:-:S04]  /*0860*/  IMAD.MOV.U32 R34, RZ, RZ, RZ ;  /* 0x000000ffff227224 */ /* 0x000fc800078e00ff */
[----:B------:R0:W1:Y:S01]  /*0870*/  SHFL.BFLY PT, R35, R29, 0x1, 0x1f ;  /* 0x0c201f001d237f89 */ /* 0x00006200000e0000 */
[----:B---3--:R-:W-:-:S03]  /*0880*/  @!P4 IMAD.U32 R34, R26, 0x10000, RZ ;  /* 0x000100001a22c824 */ /* 0x008fc600078e00ff */
[----:B------:R0:W2:Y:S01]  /*0890*/  SHFL.BFLY PT, R26, R31, 0x1, 0x1f ;  /* 0x0c201f001f1a7f89 */ /* 0x0000a200000e0000 */
[----:B-1----:R-:W-:Y:S05]  /*08a0*/  @!P6 EXIT ;  /* 0x000000000000e94d */ /* 0x002fea0003800000 */
[----:B0-----:R-:W0:Y:S01]  /*08b0*/  S2R R8, SR_TID.X ;  /* 0x0000000000087919 */ /* 0x001e220000002100 */
[-C--:B------:R-:W-:Y:S01]  /*08c0*/  ISETP.GE.AND P3, PT, R0, R13.reuse, PT ;  /* 0x0000000d0000720c */ /* 0x080fe20003f66270 */
[----:B------:R-:W1:Y:S01]  /*08d0*/  LDC R37, c[0x0][0x4] ;  /* 0x00000100ff257b82 */ /* 0x000e620000000800 */
[-C--:B------:R-:W-:Y:S01]  /*08e0*/  ISETP.GE.AND P5, PT, R20, R13.reuse, PT ;  /* 0x0000000d1400720c */ /* 0x080fe20003fa6270 */
[----:B------:R-:W1:Y:S01]  /*08f0*/  S2R R0, SR_TID.Y ;  /* 0x0000000000007919 */ /* 0x000e620000002200 */
[----:B------:R-:W-:Y:S01]  /*0900*/  ULDC.64 UR8, c[0x0][0x210] ;  /* 0x0000840000087ab9 */ /* 0x000fe20000000a00 */
[----:B------:R-:W-:Y:S01]  /*0910*/  BSSY B0, `(.L_x_109) ;  /* 0x000000f000007945 */ /* 0x000fe20003800000 */
[----:B------:R-:W-:Y:S01]  /*0920*/  ISETP.GE.AND P4, PT, R22, R13, PT ;  /* 0x0000000d1600720c */ /* 0x000fe20003f86270 */
[----:B------:R-:W-:Y:S01]  /*0930*/  FADD.FTZ R35, R29, R35 ;  /* 0x000000231d237221 */ /* 0x000fe20000010000 */
[----:B0-----:R-:W-:-:S04]  /*0940*/  LOP3.LUT R8, R8, 0x1f, RZ, 0xc0, !PT ;  /* 0x0000001f08087812 */ /* 0x001fc800078ec0ff */
[----:B------:R-:W-:Y:S01]  /*0950*/  LOP3.LUT R20, R8, 0x20, RZ, 0xfc, !PT ;  /* 0x0000002008147812 */ /* 0x000fe200078efcff */
[----:B-1----:R-:W-:Y:S01]  /*0960*/  IMAD R37, R37, UR6, R0 ;  /* 0x0000000625257c24 */ /* 0x002fe2000f8e0200 */
[----:B------:R-:W-:-:S03]  /*0970*/  LEA R8, P6, R19, UR8, 0x1 ;  /* 0x0000000813087c11 */ /* 0x000fc6000f8c08ff */
[----:B------:R-:W-:Y:S01]  /*0980*/  IMAD R4, R37, -0x2, R4 ;  /* 0xfffffffe25047824 */ /* 0x000fe200078e0204 */
[----:B------:R-:W-:Y:S02]  /*0990*/  LEA.HI.X R9, R19, UR9, R18, 0x1, P6 ;  /* 0x0000000913097c11 */ /* 0x000fe4000b0f0c12 */
[----:B------:R-:W-:Y:S01]  /*09a0*/  ISETP.GE.AND P6, PT, R20, R13, PT ;  /* 0x0000000d1400720c */ /* 0x000fe20003fc6270 */
[----:B------:R-:W-:-:S12]  /*09b0*/  @P3 BRA `(.L_x_110) ;  /* 0x0000000000103947 */ /* 0x000fd80003800000 */
[----:B------:R-:W-:Y:S01]  /*09c0*/  @!P2 FFMA.FTZ R16, R35, -R16, R17 ;  /* 0x800000102310a223 */ /* 0x000fe20000010011 */
[----:B------:R0:W-:Y:S04]  /*09d0*/  @P2 STG.E.U16 desc[UR4][R8.64], RZ ;  /* 0x000000ff08002986 */ /* 0x0001e8000c101504 */
[----:B------:R-:W-:-:S05]  /*09e0*/  @!P2 F2FP.BF16.F32.PACK_AB R16, RZ, R16 ;  /* 0x00000010ff10a23e */ /* 0x000fca00000010ff */
[----:B------:R0:W-:Y:S02]  /*09f0*/  @!P2 STG.E.U16 desc[UR4][R8.64], R16 ;  /* 0x000000100800a986 */ /* 0x0001e4000c101504 */
.L_x_110:
[----:B------:R-:W-:Y:S05]  /*0a00*/  BSYNC B0 ;  /* 0x0000000000007941 */ /* 0x000fea0003800000 */
.L_x_109:
[----:B------:R-:W-:Y:S04]  /*0a10*/  BSSY B0, `(.L_x_111) ;  /* 0x0000008000007945 */ /* 0x000fe80003800000 */
[----:B------:R-:W-:Y:S05]  /*0a20*/  @P6 BRA `(.L_x_112) ;  /* 0x0000000000186947 */ /* 0x000fea0003800000 */
[----:B------:R-:W3:Y:S02]  /*0a30*/  LDG.E.U8 R0, desc[UR4][R6.64+0x20] ;  /* 0x0000200406007981 */ /* 0x000ee4000c1e1100 */
[----:B---3--:R-:W-:-:S13]  /*0a40*/  ISETP.NE.AND P2, PT, R0, RZ, PT ;  /* 0x000000ff0000720c */ /* 0x008fda0003f45270 */
[----:B------:R-:W-:Y:S01]  /*0a50*/  @!P2 FFMA.FTZ R12, R35, -R12, R15 ;  /* 0x8000000c230ca223 */ /* 0x000fe2000001000f */
[----:B------:R1:W-:Y:S04]  /*0a60*/  @P2 STG.E.U16 desc[UR4][R8.64+0x40], RZ ;  /* 0x000040ff08002986 */ /* 0x0003e8000c101504 */
[----:B------:R-:W-:-:S05]  /*0a70*/  @!P2 F2FP.BF16.F32.PACK_AB R12, RZ, R12 ;  /* 0x0000000cff0ca23e */ /* 0x000fca00000010ff */
[----:B------:R1:W-:Y:S02]  /*0a80*/  @!P2 STG.E.U16 desc[UR4][R8.64+0x40], R12 ;  /* 0x0000400c0800a986 */ /* 0x0003e4000c101504 */
.L_x_112:
[----:B------:R-:W-:Y:S05]  /*0a90*/  BSYNC B0 ;  /* 0x0000000000007941 */ /* 0x000fea0003800000 */
.L_x_111:
        /* <DEDUP_REMOVED lines=8> */
.L_x_114:
[----:B------:R-:W-:Y:S05]  /*0b20*/  BSYNC B0 ;  /* 0x0000000000007941 */ /* 0x000fea0003800000 */
.L_x_113:
[----:B------:R-:W-:Y:S04]  /*0b30*/  BSSY B0, `(.L_x_115) ;  /* 0x0000008000007945 */ /* 0x000fe80003800000 */
[----:B------:R-:W-:Y:S05]  /*0b40*/  @P5 BRA `(.L_x_116) ;  /* 0x0000000000185947 */ /* 0x000fea0003800000 */
[----:B------:R-:W4:Y:S02]  /*0b50*/  LDG.E.U8 R6, desc[UR4][R6.64+0x60] ;  /* 0x0000600406067981 */ /* 0x000f24000c1e1100 */
[----:B----4-:R-:W-:-:S13]  /*0b60*/  ISETP.NE.AND P2, PT, R6, RZ, PT ;  /* 0x000000ff0600720c */ /* 0x010fda0003f45270 */
[----:B------:R-:W-:Y:S01]  /*0b70*/  @!P2 FFMA.FTZ R27, R35, -R27, R36 ;  /* 0x8000001b231ba223 */ /* 0x000fe20000010024 */
[----:B------:R4:W-:Y:S04]  /*0b80*/  @P2 STG.E.U16 desc[UR4][R8.64+0xc0], RZ ;  /* 0x0000c0ff08002986 */ /* 0x0009e8000c101504 */
[----:B------:R-:W-:-:S05]  /*0b90*/  @!P2 F2FP.BF16.F32.PACK_AB R27, RZ, R27 ;  /* 0x0000001bff1ba23e */ /* 0x000fca00000010ff */
[----:B------:R4:W-:Y:S02]  /*0ba0*/  @!P2 STG.E.U16 desc[UR4][R8.64+0xc0], R27 ;  /* 0x0000c01b0800a986 */ /* 0x0009e4000c101504 */
.L_x_116:
[----:B------:R-:W-:Y:S05]  /*0bb0*/  BSYNC B0 ;  /* 0x0000000000007941 */ /* 0x000fea0003800000 */
.L_x_115:
[----:B------:R-:W-:-:S13]  /*0bc0*/  ISETP.GE.AND P2, PT, R4, 0x2, PT ;  /* 0x000000020400780c */ /* 0x000fda0003f46270 */
[----:B------:R-:W-:Y:S05]  /*0bd0*/  @!P2 EXIT ;  /* 0x000000000000a94d */ /* 0x000fea0003800000 */
[C---:B------:R-:W-:Y:S01]  /*0be0*/  LEA R4, P2, R14.reuse, UR8, 0x1 ;  /* 0x000000080e047c11 */ /* 0x040fe2000f8408ff */
[----:B------:R-:W-:Y:S01]  /*0bf0*/  BSSY B0, `(.L_x_117) ;  /* 0x000000c000007945 */ /* 0x000fe20003800000 */
[----:B------:R-:W-:Y:S02]  /*0c00*/  IMAD.MOV.U32 R0, RZ, RZ, RZ ;  /* 0x000000ffff007224 */ /* 0x000fe400078e00ff */
[----:B--2---:R-:W-:Y:S01]  /*0c10*/  FADD.FTZ R26, R31, R26 ;  /* 0x0000001a1f1a7221 */ /* 0x004fe20000010000 */
[----:B------:R-:W-:Y:S01]  /*0c20*/  LEA.HI.X R5, R14, UR9, R5, 0x1, P2 ;  /* 0x000000090e057c11 */ /* 0x000fe200090f0c05 */
[----:B-----5:R-:W-:Y:S01]  /*0c30*/  @!P1 IMAD.U32 R0, R11, 0x10000, RZ ;  /* 0x000100000b009824 */ /* 0x020fe200078e00ff */
[----:B------:R-:W-:Y:S06]  /*0c40*/  @P3 BRA `(.L_x_118) ;  /* 0x0000000000183947 */ /* 0x000fec0003800000 */
[----:B------:R-:W2:Y:S02]  /*0c50*/  LDG.E.U8 R6, desc[UR4][R2.64] ;  /* 0x0000000402067981 */ /* 0x000ea4000c1e1100 */
[----:B--2---:R-:W-:-:S13]  /*0c60*/  ISETP.NE.AND P1, PT, R6, RZ, PT ;  /* 0x000000ff0600720c */ /* 0x004fda0003f25270 */
[----:B------:R-:W-:Y:S01]  /*0c70*/  @!P1 FFMA.FTZ R34, R26, -R34, R23 ;  /* 0x800000221a229223 */ /* 0x000fe20000010017 */
[----:B------:R2:W-:Y:S04]  /*0c80*/  @P1 STG.E.U16 desc[UR4][R4.64], RZ ;  /* 0x000000ff04001986 */ /* 0x0005e8000c101504 */
[----:B------:R-:W-:-:S05]  /*0c90*/  @!P1 F2FP.BF16.F32.PACK_AB R34, RZ, R34 ;  /* 0x00000022ff22923e */ /* 0x000fca00000010ff */
[----:B------:R2:W-:Y:S02]  /*0ca0*/  @!P1 STG.E.U16 desc[UR4][R4.64], R34 ;  /* 0x0000002204009986 */ /* 0x0005e4000c101504 */
.L_x_118:
[----:B------:R-:W-:Y:S05]  /*0cb0*/  BSYNC B0 ;  /* 0x0000000000007941 */ /* 0x000fea0003800000 */
.L_x_117:
[----:B------:R-:W-:Y:S04]  /*0cc0*/  BSSY B0, `(.L_x_119) ;  /* 0x0000008000007945 */ /* 0x000fe80003800000 */
[----:B------:R-:W-:Y:S05]  /*0cd0*/  @P6 BRA `(.L_x_120) ;  /* 0x0000000000186947 */ /* 0x000fea0003800000 */
[----:B------:R-:W5:Y:S02]  /*0ce0*/  LDG.E.U8 R6, desc[UR4][R2.64+0x20] ;  /* 0x0000200402067981 */ /* 0x000f64000c1e1100 */
[----:B-----5:R-:W-:-:S13]  /*0cf0*/  ISETP.NE.AND P1, PT, R6, RZ, PT ;  /* 0x000000ff0600720c */ /* 0x020fda0003f25270 */
[----:B------:R-:W-:Y:S01]  /*0d00*/  @!P1 FFMA.FTZ R28, R26, -R28, R21 ;  /* 0x8000001c1a1c9223 */ /* 0x000fe20000010015 */
[----:B------:R0:W-:Y:S04]  /*0d10*/  @P1 STG.E.U16 desc[UR4][R4.64+0x40], RZ ;  /* 0x000040ff04001986 */ /* 0x0001e8000c101504 */
[----:B------:R-:W-:-:S05]  /*0d20*/  @!P1 F2FP.BF16.F32.PACK_AB R28, RZ, R28 ;  /* 0x0000001cff1c923e */ /* 0x000fca00000010ff */
[----:B------:R0:W-:Y:S02]  /*0d30*/  @!P1 STG.E.U16 desc[UR4][R4.64+0x40], R28 ;  /* 0x0000401c04009986 */ /* 0x0001e4000c101504 */
.L_x_120:
[----:B------:R-:W-:Y:S05]  /*0d40*/  BSYNC B0 ;  /* 0x0000000000007941 */ /* 0x000fea0003800000 */
.L_x_119:
        /* <DEDUP_REMOVED lines=8> */
.L_x_122:
[----:B------:R-:W-:Y:S05]  /*0dd0*/  BSYNC B0 ;  /* 0x0000000000007941 */ /* 0x000fea0003800000 */
.L_x_121:
[----:B------:R-:W-:Y:S05]  /*0de0*/  @P5 EXIT ;  /* 0x000000000000594d */ /* 0x000fea0003800000 */
[----:B------:R-:W5:Y:S01]  /*0df0*/  LDG.E.U8 R2, desc[UR4][R2.64+0x60] ;  /* 0x0000600402027981 */ /* 0x000f62000c1e1100 */
[----:B------:R-:W-:Y:S02]  /*0e00*/  @P0 IMAD.MOV.U32 R7, RZ, RZ, RZ ;  /* 0x000000ffff070224 */ /* 0x000fe400078e00ff */
[----:B------:R-:W-:Y:S01]  /*0e10*/  @!P0 IMAD.U32 R7, R24, 0x10000, RZ ;  /* 0x0001000018078824 */ /* 0x000fe200078e00ff */
[----:B-----5:R-:W-:-:S13]  /*0e20*/  ISETP.NE.AND P1, PT, R2, RZ, PT ;  /* 0x000000ff0200720c */ /* 0x020fda0003f25270 */
[----:B------:R0:W-:Y:S01]  /*0e30*/  @P1 STG.E.U16 desc[UR4][R4.64+0xc0], RZ ;  /* 0x0000c0ff04001986 */ /* 0x0001e2000c101504 */
[----:B------:R-:W-:Y:S05]  /*0e40*/  @P1 EXIT ;  /* 0x000000000000194d */ /* 0x000fea0003800000 */
[----:B------:R-:W-:-:S05]  /*0e50*/  FFMA.FTZ R7, R26, -R7, R10 ;  /* 0x800000071a077223 */ /* 0x000fca000001000a */
[----:B------:R-:W-:-:S05]  /*0e60*/  F2FP.BF16.F32.PACK_AB R7, RZ, R7 ;  /* 0x00000007ff07723e */ /* 0x000fca00000010ff */
[----:B------:R-:W-:Y:S01]  /*0e70*/  STG.E.U16 desc[UR4][R4.64+0xc0], R7 ;  /* 0x0000c00704007986 */ /* 0x000fe2000c101504 */
[----:B------:R-:W-:Y:S05]  /*0e80*/  EXIT ;  /* 0x000000000000794d */ /* 0x000fea0003800000 */
.L_x_123:
        /* <DEDUP_REMOVED lines=15> */
.L_x_11639:


//--------------------- .text._ZN43_GLOBAL__N__9ae7fba5_10_SoftMax_cu_9f978f6321softmax_warp_backwardIN3c108BFloat16ES2_fLi6ELb0ELb1EEEvPT0_PKT_S7_iiiPKb --------------------------
	.section	.text._ZN43_GLOBAL__N__9ae7fba5_10_SoftMax_cu_9f978f6321softmax_warp_backwardIN3c108BFloat16ES2_fLi6ELb0ELb1EEEvPT0_PKT_S7_iiiPKb,"ax",@progbits
	.align	128
.text._ZN43_GLOBAL__N__9ae7fba5_10_SoftMax_cu_9f978f6321softmax_warp_backwardIN3c108BFloat16ES2_fLi6ELb0ELb1EEEvPT0_PKT_S7_iiiPKb:
        .type           _ZN43_GLOBAL__N__9ae7fba5_10_SoftMax_cu_9f978f6321softmax_warp_backwardIN3c108BFloat16ES2_fLi6ELb0ELb1EEEvPT0_PKT_S7_iiiPKb,@function
        .size           _ZN43_GLOBAL__N__9ae7fba5_10_SoftMax_cu_9f978f6321softmax_warp_backwardIN3c108BFloat16ES2_fLi6ELb0ELb1EEEvPT0_PKT_S7_iiiPKb,(.L_x_11640 - _ZN43_GLOBAL__N__9ae7fba5_10_SoftMax_cu_9f978f6321softmax_warp_backwardIN3c108BFloat16ES2_fLi6ELb0ELb1EEEvPT0_PKT_S7_iiiPKb)
        .other          _ZN43_GLOBAL__N__9ae7fba5_10_SoftMax_cu_9f978f6321softmax_warp_backwardIN3c108BFloat16ES2_fLi6ELb0ELb1EEEvPT0_PKT_S7_iiiPKb,@"STO_CUDA_ENTRY STV_DEFAULT"
_ZN43_GLOBAL__N__9ae7fba5_10_SoftMax_cu_9f978f6321softmax_warp_backwardIN3c108BFloat16ES2_fLi6ELb0ELb1EEEvPT0_PKT_S7_iiiPKb:
        /* <DEDUP_REMOVED lines=9> */
[----:B------:R-:W-:-:S03]  /*0090*/  ULDC.64 UR4, c[0x0][0x228] ;  /* 0x00008a0000047ab9 */ /* 0x000fc60000000a00 */
[----:B------:R-:W-:Y:S01]  /*00a0*/  IMAD.SHL.U32 R3, R0, 0x2, RZ ;  /* 0x0000000200037824 */ /* 0x000fe200078e00ff */
[----:B-1----:R-:W-:-:S04]  /*00b0*/  LOP3.LUT R0, R2, 0x1f, RZ, 0xc0, !PT ;  /* 0x0000001f02007812 */ /* 0x002fc800078ec0ff */
[C---:B------:R-:W-:Y:S01]  /*00c0*/  IADD3 R23, -R3.reuse, UR4, RZ ;  /* 0x0000000403177c10 */ /* 0x040fe2000fffe1ff */
[----:B------:R-:W-:Y:S01]  /*00d0*/  IMAD R12, R3, UR5, R0 ;  /* 0x00000005030c7c24 */ /* 0x000fe2000f8e0200 */
[----:B------:R-:W-:Y:S02]  /*00e0*/  ULDC.64 UR4, c[0x0][0x208] ;  /* 0x0000820000047ab9 */ /* 0x000fe40000000a00 */
[----:B------:R-:W-:Y:S01]  /*00f0*/  ISETP.GT.AND P0, PT, R23, RZ, PT ;  /* 0x000000ff1700720c */ /* 0x000fe20003f04270 */
[----:B---3--:R-:W-:-:S03]  /*0100*/  IMAD.WIDE R10, R12, 0x2, R10 ;  /* 0x000000020c0a7825 */ /* 0x008fc600078e020a */
[----:B--2---:R-:W-:-:S04]  /*0110*/  SEL R5, R13, RZ, P0 ;  /* 0x000000ff0d057207 */ /* 0x004fc80000000000 */
[----:B------:R-:W-:-:S13]  /*0120*/  ISETP.GE.AND P3, PT, R0, R5, PT ;  /* 0x000000050000720c */ /* 0x000fda0003f66270 */
[----:B------:R-:W2:Y:S01]  /*0130*/  @!P3 LDG.E.U16 R24, desc[UR4][R10.64] ;  /* 0x000000040a18b981 */ /* 0x000ea2000c1e1500 */
[----:B------:R-:W-:Y:S02]  /*0140*/  LOP3.LUT R14, R0, 0x20, RZ, 0xfc, !PT ;  /* 0x00000020000e7812 */ /* 0x000fe400078efcff */
[----:B------:R-:W-:Y:S02]  /*0150*/  SHF.R.S32.HI R15, RZ, 0x1f, R12 ;  /* 0x0000001fff0f7819 */ /* 0x000fe4000001140c */
[----:B------:R-:W-:Y:S02]  /*0160*/  IADD3 R4, P0, R12, UR6, RZ ;  /* 0x000000060c047c10 */ /* 0x000fe4000ff1e0ff */
[----:B------:R-:W-:Y:S02]  /*0170*/  VIMNMX R19, R23, 0x2, PT ;  /* 0x0000000217137848 */ /* 0x000fe40003fe0100 */
[----:B------:R-:W-:Y:S02]  /*0180*/  ISETP.GE.AND P4, PT, R14, R5, PT ;  /* 0x000000050e00720c */ /* 0x000fe40003f86270 */
[----:B------:R-:W-:Y:S01]  /*0190*/  IADD3.X R5, R15, UR7, RZ, P0, !PT ;  /* 0x000000070f057c10 */ /* 0x000fe200087fe4ff */
[----:B------:R-:W-:Y:S01]  /*01a0*/  ULDC.64 UR6, c[0x0][0x218] ;  /* 0x0000860000067ab9 */ /* 0x000fe20000000a00 */
[----:B------:R-:W-:-:S02]  /*01b0*/  ISETP.GT.AND P0, PT, R19, 0x1, PT ;  /* 0x000000011300780c */ /* 0x000fc40003f04270 */
[----:B------:R-:W-:Y:S01]  /*01c0*/  SHF.R.S32.HI R3, RZ, 0x1f, R13 ;  /* 0x0000001fff037819 */ /* 0x000fe2000001140d */
[----:B------:R-:W3:Y:S01]  /*01d0*/  LDG.E.U8 R18, desc[UR4][R4.64+0x20] ;  /* 0x0000200404127981 */ /* 0x000ee2000c1e1100 */
[----:B------:R-:W-:Y:S02]  /*01e0*/  IADD3 R17, P1, R12, R13, RZ ;  /* 0x0000000d0c117210 */ /* 0x000fe40007f3e0ff */
[----:B------:R-:W-:Y:S01]  /*01f0*/  SEL R9, R13, RZ, P0 ;  /* 0x000000ff0d097207 */ /* 0x000fe20000000000 */
[----:B------:R-:W4:Y:S02]  /*0200*/  LDG.E.U8 R25, desc[UR4][R4.64] ;  /* 0x0000000404197981 */ /* 0x000f24000c1e1100 */
[----:B------:R-:W-:Y:S01]  /*0210*/  IMAD.X R6, R15, 0x1, R3, P1 ;  /* 0x000000010f067824 */ /* 0x000fe200008e0603 */
[----:B------:R-:W-:Y:S01]  /*0220*/  ISETP.GE.AND P2, PT, R0, R9, PT ;  /* 0x000000090000720c */ /* 0x000fe20003f46270 */
[C---:B------:R-:W-:Y:S01]  /*0230*/  IMAD.SHL.U32 R16, R17.reuse, 0x2, RZ ;  /* 0x0000000211107824 */ /* 0x040fe200078e00ff */
[----:B------:R-:W-:Y:S01]  /*0240*/  IADD3 R2, P1, R4, R13, RZ ;  /* 0x0000000d04027210 */ /* 0x000fe20007f3e0ff */
[----:B------:R0:W4:Y:S01]  /*0250*/  @!P4 LDG.E.U16 R20, desc[UR4][R10.64+0x40] ;  /* 0x000040040a14c981 */ /* 0x000122000c1e1500 */
[----:B------:R-:W-:-:S02]  /*0260*/  SHF.L.U64.HI R17, R17, 0x1, R6 ;  /* 0x0000000111117819 */ /* 0x000fc40000010206 */
[----:B------:R-:W-:Y:S01]  /*0270*/  IADD3 R6, P0, R16, UR6, RZ ;  /* 0x0000000610067c10 */ /* 0x000fe2000ff1e0ff */
[----:B------:R-:W-:Y:S01]  /*0280*/  IMAD.X R3, R3, 0x1, R5, P1 ;  /* 0x0000000103037824 */ /* 0x000fe200008e0605 */
[----:B------:R-:W-:Y:S02]  /*0290*/  ISETP.GE.AND P1, PT, R14, R9, PT ;  /* 0x000000090e00720c */ /* 0x000fe40003f26270 */
[----:B------:R-:W-:Y:S01]  /*02a0*/  IADD3.X R7, R17, UR7, RZ, P0, !PT ;  /* 0x0000000711077c10 */ /* 0x000fe200087fe4ff */
[----:B------:R-:W1:Y:S01]  /*02b0*/  LDC.64 R8, c[0x0][0x220] ;  /* 0x00008800ff087b82 */ /* 0x000e620000000a00 */
[----:B------:R-:W4:Y:S01]  /*02c0*/  LDG.E.U8 R22, desc[UR4][R2.64+0x20] ;  /* 0x0000200402167981 */ /* 0x000f22000c1e1100 */
[----:B------:R-:W-:-:S03]  /*02d0*/  ULDC.64 UR6, c[0x0][0x220] ;  /* 0x0000880000067ab9 */ /* 0x000fc60000000a00 */
[----:B------:R-:W4:Y:S04]  /*02e0*/  @!P2 LDG.E.U16 R21, desc[UR4][R6.64] ;  /* 0x000000040615a981 */ /* 0x000f28000c1e1500 */
[----:B------:R-:W4:Y:S04]  /*02f0*/  LDG.E.U8 R26, desc[UR4][R2.64] ;  /* 0x00000004021a7981 */ /* 0x000f28000c1e1100 */
[----:B------:R-:W4:Y:S01]  /*0300*/  @!P1 LDG.E.U16 R27, desc[UR4][R6.64+0x40] ;  /* 0x00004004061b9981 */ /* 0x000f22000c1e1500 */
[----:B0-----:R-:W-:Y:S01]  /*0310*/  IADD3 R10, P0, R16, UR6, RZ ;  /* 0x00000006100a7c10 */ /* 0x001fe2000ff1e0ff */
[----:B-1----:R-:W-:-:S03]  /*0320*/  IMAD.WIDE R8, R12, 0x2, R8 ;  /* 0x000000020c087825 */ /* 0x002fc600078e0208 */
[----:B------:R-:W-:Y:S02]  /*0330*/  IADD3.X R11, R17, UR7, RZ, P0, !PT ;  /* 0x00000007110b7c10 */ /* 0x000fe400087fe4ff */
[----:B------:R-:W4:Y:S01]  /*0340*/  @!P3 LDG.E.U16 R29, desc[UR4][R8.64] ;  /* 0x00000004081db981 */ /* 0x000f22000c1e1500 */
[----:B------:R-:W-:-:S03]  /*0350*/  IMAD.MOV.U32 R28, RZ, RZ, RZ ;  /* 0x000000ffff1c7224 */ /* 0x000fc600078e00ff */
[----:B------:R0:W4:Y:S02]  /*0360*/  @!P4 LDG.E.U16 R8, desc[UR4][R8.64+0x40] ;  /* 0x000040040808c981 */ /* 0x000124000c1e1500 */
[----:B0-----:R-:W-:Y:S02]  /*0370*/  IMAD.MOV.U32 R9, RZ, RZ, RZ ;  /* 0x000000ffff097224 */ /* 0x001fe400078e00ff */
[----:B--2---:R-:W-:Y:S02]  /*0380*/  @!P3 IMAD.U32 R28, R24, 0x10000, RZ ;  /* 0x00010000181cb824 */ /* 0x004fe400078e00ff */
[----:B------:R0:W5:Y:S04]  /*0390*/  @!P2 LDG.E.U16 R24, desc[UR4][R10.64] ;  /* 0x000000040a18a981 */ /* 0x000168000c1e1500 */
[----:B------:R0:W5:Y:S01]  /*03a0*/  @!P1 LDG.E.U16 R10, desc[UR4][R10.64+0x40] ;  /* 0x000040040a0a9981 */ /* 0x000162000c1e1500 */
[----:B------:R-:W-:Y:S01]  /*03b0*/  FADD.FTZ R7, RZ, R28 ;  /* 0x0000001cff077221 */ /* 0x000fe20000010000 */
[----:B---3--:R-:W-:-:S02]  /*03c0*/  ISETP.NE.AND P6, PT, R18, RZ, PT ;  /* 0x000000ff1200720c */ /* 0x008fc40003fc5270 */
[----:B----4-:R-:W-:Y:S01]  /*03d0*/  ISETP.NE.AND P0, PT, R25, RZ, PT ;  /* 0x000000ff1900720c */ /* 0x010fe20003f05270 */
[----:B------:R-:W-:-:S03]  /*03e0*/  IMAD.MOV.U32 R18, RZ, RZ, RZ ;  /* 0x000000ffff127224 */ /* 0x000fc600078e00ff */
[----:B------:R-:W-:Y:S01]  /*03f0*/  FSEL R7, R7, RZ, !P0 ;  /* 0x000000ff07077208 */ /* 0x000fe20004000000 */
[----:B------:R-:W-:-:S06]  /*0400*/  @!P4 IMAD.U32 R18, R20, 0x10000, RZ ;  /* 0x000100001412c824 */ /* 0x000fcc00078e00ff */
[----:B------:R-:W-:Y:S01]  /*0410*/  @!P6 FADD.FTZ R7, R7, R18 ;  /* 0x000000120707e221 */ /* 0x000fe20000010000 */
[----:B------:R-:W-:Y:S01]  /*0420*/  ISETP.NE.AND P5, PT, R22, RZ, PT ;  /* 0x000000ff1600720c */ /* 0x000fe20003fa5270 */
[----:B------:R-:W-:-:S04]  /*0430*/  @!P2 IMAD.U32 R9, R21, 0x10000, RZ ;  /* 0x000100001509a824 */ /* 0x000fc800078e00ff */
[----:B------:R-:W-:Y:S01]  /*0440*/  FADD.FTZ R6, RZ, R9 ;  /* 0x00000009ff067221 */ /* 0x000fe20000010000 */
[----:B------:R-:W-:Y:S01]  /*0450*/  ISETP.NE.AND P6, PT, R26, RZ, PT ;  /* 0x000000ff1a00720c */ /* 0x000fe20003fc5270 */
[----:B------:R-:W-:Y:S02]  /*0460*/  @P1 IMAD.MOV.U32 R20, RZ, RZ, RZ ;  /* 0x000000ffff141224 */ /* 0x000fe400078e00ff */
[----:B------:R-:W-:Y:S01]  /*0470*/  @!P1 IMAD.U32 R20, R27, 0x10000, RZ ;  /* 0x000100001b149824 */ /* 0x000fe200078e00ff */
[----:B------:R-:W-:-:S05]  /*0480*/  FSEL R21, R6, RZ, !P6 ;  /* 0x000000ff06157208 */ /* 0x000fca0007000000 */
[----:B------:R-:W-:Y:S01]  /*0490*/  @!P5 FADD.FTZ R21, R21, R20 ;  /* 0x000000141515d221 */ /* 0x000fe20000010000 */
[----:B------:R-:W1:Y:S04]  /*04a0*/  SHFL.BFLY PT, R6, R7, 0x10, 0x1f ;  /* 0x0e001f0007067f89 */ /* 0x000e6800000e0000 */
[----:B------:R-:W2:Y:S01]  /*04b0*/  SHFL.BFLY PT, R22, R21, 0x10, 0x1f ;  /* 0x0e001f0015167f89 */ /* 0x000ea200000e0000 */
[----:B-1----:R-:W-:Y:S01]  /*04c0*/  FADD.FTZ R6, R7, R6 ;  /* 0x0000000607067221 */ /* 0x002fe20000010000 */
[----:B--2---:R-:W-:-:S04]  /*04d0*/  FADD.FTZ R22, R21, R22 ;  /* 0x0000001615167221 */ /* 0x004fc80000010000 */
        /* <DEDUP_REMOVED lines=10> */
[----:B------:R-:W-:Y:S01]  /*0580*/  ISETP.GE.AND P5, PT, R19, 0x1, PT ;  /* 0x000000011300780c */ /* 0x000fe20003fa6270 */
[----:B------:R-:W-:Y:S02]  /*0590*/  IMAD.MOV.U32 R25, RZ, RZ, RZ ;  /* 0x000000ffff197224 */ /* 0x000fe400078e00ff */
[----:B------:R-:W-:Y:S02]  /*05a0*/  @!P4 IMAD.U32 R25, R8, 0x10000, RZ ;  /* 0x000100000819c824 */ /* 0x000fe400078e00ff */
[----:B-1----:R-:W-:Y:S01]  /*05b0*/  FADD.FTZ R21, R6, R21 ;  /* 0x0000001506157221 */ /* 0x002fe20000010000 */
[----:B--2---:R-:W-:-:S04]  /*05c0*/  FADD.FTZ R19, R7, R27 ;  /* 0x0000001b07137221 */ /* 0x004fc80000010000 */
[----:B------:R0:W1:Y:S01]  /*05d0*/  SHFL.BFLY PT, R22, R21, 0x1, 0x1f ;  /* 0x0c201f0015167f89 */ /* 0x00006200000e0000 */
[----:B------:R-:W-:-:S03]  /*05e0*/  IMAD.MOV.U32 R27, RZ, RZ, RZ ;  /* 0x000000ffff1b7224 */ /* 0x000fc600078e00ff */
[----:B------:R0:W2:Y:S01]  /*05f0*/  SHFL.BFLY PT, R8, R19, 0x1, 0x1f ;  /* 0x0c201f0013087f89 */ /* 0x0000a200000e0000 */
[----:B------:R-:W-:Y:S01]  /*0600*/  @!P3 IMAD.U32 R27, R29, 0x10000, RZ ;  /* 0x000100001d1bb824 */ /* 0x000fe200078e00ff */
[----:B------:R-:W-:Y:S06]  /*0610*/  @!P5 EXIT ;  /* 0x000000000000d94d */ /* 0x000fec0003800000 */
[-C--:B------:R-:W-:Y:S01]  /*0620*/  ISETP.GE.AND P5, PT, R0, R13.reuse, PT ;  /* 0x0000000d0000720c */ /* 0x080fe20003fa6270 */
[----:B------:R-:W-:Y:S01]  /*0630*/  ULDC.64 UR6, c[0x0][0x210] ;  /* 0x0000840000067ab9 */ /* 0x000fe20000000a00 */
[----:B------:R-:W-:Y:S01]  /*0640*/  BSSY B0, `(.L_x_124) ;  /* 0x000000b000007945 */ /* 0x000fe20003800000 */
[----:B------:R-:W-:Y:S01]  /*0650*/  LEA R6, P6, R12, UR6, 0x1 ;  /* 0x000000060c067c11 */ /* 0x000fe2000f8c08ff */
[----:B01----:R-:W-:Y:S01]  /*0660*/  FADD.FTZ R21, R21, R22 ;  /* 0x0000001615157221 */ /* 0x003fe20000010000 */
[----:B------:R-:W-:Y:S02]  /*0670*/  ISETP.GE.AND P3, PT, R14, R13, PT ;  /* 0x0000000d0e00720c */ /* 0x000fe40003f66270 */
[----:B------:R-:W-:Y:S02]  /*0680*/  ISETP.GE.AND P4, PT, R23, 0x2, PT ;  /* 0x000000021700780c */ /* 0x000fe40003f86270 */
[----:B------:R-:W-:-:S04]  /*0690*/  LEA.HI.X R7, R12, UR7, R15, 0x1, P6 ;  /* 0x000000070c077c11 */ /* 0x000fc8000b0f0c0f */
[----:B------:R-:W-:Y:S07]  /*06a0*/  @P5 BRA `(.L_x_125) ;  /* 0x0000000000105947 */ /* 0x000fee0003800000 */
[----:B------:R-:W-:Y:S01]  /*06b0*/  @!P0 FFMA.FTZ R27, R21, -R27, R28 ;  /* 0x8000001b151b8223 */ /* 0x000fe2000001001c */
[----:B------:R0:W-:Y:S04]  /*06c0*/  @P0 STG.E.U16 desc[UR4][R6.64], RZ ;  /* 0x000000ff06000986 */ /* 0x0001e8000c101504 */
[----:B------:R-:W-:-:S05]  /*06d0*/  @!P0 F2FP.BF16.F32.PACK_AB R27, RZ, R27 ;  /* 0x0000001bff1b823e */ /* 0x000fca00000010ff */
[----:B------:R0:W-:Y:S02]  /*06e0*/  @!P0 STG.E.U16 desc[UR4][R6.64], R27 ;  /* 0x0000001b06008986 */ /* 0x0001e4000c101504 */
.L_x_125:
[----:B------:R-:W-:Y:S05]  /*06f0*/  BSYNC B0 ;  /* 0x0000000000007941 */ /* 0x000fea0003800000 */
.L_x_124:
        /* <DEDUP_REMOVED lines=8> */
.L_x_127:
[----:B------:R-:W-:Y:S05]  /*0780*/  BSYNC B0 ;  /* 0x0000000000007941 */ /* 0x000fea0003800000 */
.L_x_126:
[----:B------:R-:W-:Y:S05]  /*0790*/  @!P4 EXIT ;  /* 0x000000000000c94d */ /* 0x000fea0003800000 */
[----:B------:R-:W-:Y:S01]  /*07a0*/  IADD3 R16, P0, R16, UR6, RZ ;  /* 0x0000000610107c10 */ /* 0x000fe2000ff1e0ff */
[----:B------:R-:W-:Y:S01]  /*07b0*/  BSSY B0, `(.L_x_128) ;  /* 0x000000c000007945 */ /* 0x000fe20003800000 */
[----:B------:R-:W-:Y:S02]  /*07c0*/  IMAD.MOV.U32 R0, RZ, RZ, RZ ;  /* 0x000000ffff007224 */ /* 0x000fe400078e00ff */
[----:B--2---:R-:W-:Y:S01]  /*07d0*/  FADD.FTZ R8, R19, R8 ;  /* 0x0000000813087221 */ /* 0x004fe20000010000 */
[----:B------:R-:W-:Y:S01]  /*07e0*/  IADD3.X R17, R17, UR7, RZ, P0, !PT ;  /* 0x0000000711117c10 */ /* 0x000fe200087fe4ff */
        /* <DEDUP_REMOVED lines=8> */
.L_x_129:
[----:B------:R-:W-:Y:S05]  /*0870*/  BSYNC B0 ;  /* 0x0000000000007941 */ /* 0x000fea0003800000 */
.L_x_128:
[----:B------:R-:W-:Y:S05]  /*0880*/  @P3 EXIT ;  /* 0x000000000000394d */ /* 0x000fea0003800000 */
[----:B------:R-:W3:Y:S01]  /*0890*/  LDG.E.U8 R2, desc[UR4][R2.64+0x20] ;  /* 0x0000200402027981 */ /* 0x000ee2000c1e1100 */
[----:B------:R-:W-:Y:S02]  /*08a0*/  @P1 IMAD.MOV.U32 R5, RZ, RZ, RZ ;  /* 0x000000ffff051224 */ /* 0x000fe400078e00ff */
[----:B------:R-:W-:Y:S01]  /*08b0*/  @!P1 IMAD.U32 R5, R10, 0x10000, RZ ;  /* 0x000100000a059824 */ /* 0x000fe200078e00ff */
[----:B---3--:R-:W-:-:S13]  /*08c0*/  ISETP.NE.AND P0, PT, R2, RZ, PT ;  /* 0x000000ff0200720c */ /* 0x008fda0003f05270 */
[----:B------:R3:W-:Y:S01]  /*08d0*/  @P0 STG.E.U16 desc[UR4][R16.64+0x40], RZ ;  /* 0x000040ff10000986 */ /* 0x0007e2000c101504 */
[----:B------:R-:W-:Y:S05]  /*08e0*/  @P0 EXIT ;  /* 0x000000000000094d */ /* 0x000fea0003800000 */
[----:B------:R-:W-:-:S05]  /*08f0*/  FFMA.FTZ R5, R8, -R5, R20 ;  /* 0x8000000508057223 */ /* 0x000fca0000010014 */
[----:B------:R-:W-:-:S05]  /*0900*/  F2FP.BF16.F32.PACK_AB R5, RZ, R5 ;  /* 0x00000005ff05723e */ /* 0x000fca00000010ff */
[----:B------:R-:W-:Y:S01]  /*0910*/  STG.E.U16 desc[UR4][R16.64+0x40], R5 ;  /* 0x0000400510007986 */ /* 0x000fe2000c101504 */
[----:B------:R-:W-:Y:S05]  /*0920*/  EXIT ;  /* 0x000000000000794d */ /* 0x000fea0003800000 */
.L_x_130:
        /* <DEDUP_REMOVED lines=13> */
.L_x_11640:


//--------------------- .text._ZN43_GLOBAL__N__9ae7fba5_10_SoftMax_cu_9f978f6321softmax_warp_backwardIN3c108BFloat16ES2_fLi5ELb0ELb1EEEvPT0_PKT_S7_iiiPKb --------------------------
	.section	.text._ZN43_GLOBAL__N__9ae7fba5_10_SoftMax_cu_9f978f6321softmax_warp_backwardIN3c108BFloat16ES2_fLi5ELb0ELb1EEEvPT0_PKT_S7_iiiPKb,"ax",@progbits
	.align	128
.text._ZN43_GLOBAL__N__9ae7fba5_10_SoftMax_cu_9f978f6321softmax_warp_backwardIN3c108BFloat16ES2_fLi5ELb0ELb1EEEvPT0_PKT_S7_iiiPKb:
        .type           _ZN43_GLOBAL__N__9ae7fba5_10_SoftMax_cu_9f978f6321softmax_warp_backwardIN3c108BFloat16ES2_fLi5ELb0ELb1EEEvPT0_PKT_S7_iiiPKb,@function
        .size           _ZN43_GLOBAL__N__9ae7fba5_10_SoftMax_cu_9f978f6321softmax_warp_backwardIN3c108BFloat16ES2_fLi5ELb0ELb1EEEvPT0_PKT_S7_iiiPKb,(.L_x_11641 - _ZN43_GLOBAL__N__9ae7fba5_10_SoftMax_cu_9f978f6321softmax_warp_backwardIN3c108BFloat16ES2_fLi5ELb0ELb1EEEvPT0_PKT_S7_iiiPKb)
        .other          _ZN43_GLOBAL__N__9ae7fba5_10_SoftMax_cu_9f978f6321softmax_warp_backwardIN3c108BFloat16ES2_fLi5ELb0ELb1EEEvPT0_PKT_S7_iiiPKb,@"STO_CUDA_ENTRY STV_DEFAULT"
_ZN43_GLOBAL__N__9ae7fba5_10_SoftMax_cu_9f978f6321softmax_warp_backwardIN3c108BFloat16ES2_fLi5ELb0ELb1EEEvPT0_PKT_S7_iiiPKb:
[----:B------:R-:W-:Y:S01]  /*0000*/  LDC R1, c[0x0][0x28] ;  /* 0x00000a00ff017b82 */ /* 0x000fe20000000800 */
[----:B------:R-:W0:Y:S07]  /*0010*/  S2R R3, SR_TID.Y ;  /* 0x0000000000037919 */ /* 0x000e2e0000002200 */
[----:B------:R-:W0:Y:S01]  /*0020*/  S2UR UR4, SR_CTAID.X ;  /* 0x00000000000479c3 */ /* 0x000e220000002500 */
[----:B------:R-:W-:Y:S01]  /*0030*/  ULDC.64 UR6, c[0x0][0x238] ;  /* 0x00008e0000067ab9 */ /* 0x000fe20000000a00 */
[----:B------:R-:W1:Y:S06]  /*0040*/  S2R R2, SR_TID.X ;  /* 0x0000000000027919 */ /* 0x000e6c0000002100 */
[----:B------:R-:W0:Y:S08]  /*0050*/  LDC R0, c[0x0][0x4] ;  /* 0x00000100ff007b82 */ /* 0x000e300000000800 */
[----:B------:R-:W2:Y:S01]  /*0060*/  LDC R9, c[0x0][0x230] ;  /* 0x00008c00ff097b82 */ /* 0x000ea20000000800 */
[----:B0-----:R-:W-:Y:S01]  /*0070*/  IMAD R0, R0, UR4, R3 ;  /* 0x0000000400007c24 */ /* 0x001fe2000f8e0203 */
[----:B------:R-:W-:-:S03]  /*0080*/  ULDC.64 UR4, c[0x0][0x228] ;  /* 0x00008a0000047ab9 */ /* 0x000fc60000000a00 */
[----:B------:R-:W-:Y:S01]  /*0090*/  IMAD.SHL.U32 R3, R0, 0x2, RZ ;  /* 0x0000000200037824 */ /* 0x000fe200078e00ff */
[----:B-1----:R-:W-:-:S04]  /*00a0*/  LOP3.LUT R0, R2, 0x1f, RZ, 0xc0, !PT ;  /* 0x0000001f02007812 */ /* 0x002fc800078ec0ff */
[C---:B------:R-:W-:Y:S01]  /*00b0*/  IADD3 R20, -R3.reuse, UR4, RZ ;  /* 0x0000000403147c10 */ /* 0x040fe2000fffe1ff */
[----:B------:R-:W-:Y:S01]  /*00c0*/  IMAD R8, R3, UR5, R0 ;  /* 0x0000000503087c24 */ /* 0x000fe2000f8e0200 */
[----:B--2---:R-:W-:Y:S01]  /*00d0*/  SHF.R.S32.HI R16, RZ, 0x1f, R9 ;  /* 0x0000001fff107819 */ /* 0x004fe20000011409 */
[----:B------:R-:W-:Y:S01]  /*00e0*/  ULDC.64 UR4, c[0x0][0x208] ;  /* 0x0000820000047ab9 */ /* 0x000fe20000000a00 */
[C---:B------:R-:W-:Y:S02]  /*00f0*/  ISETP.GT.AND P0, PT, R20.reuse, RZ, PT ;  /* 0x000000ff1400720c */ /* 0x040fe40003f04270 */
[----:B------:R-:W-:Y:S02]  /*0100*/  VIMNMX R21, R20, 0x2, PT ;  /* 0x0000000214157848 */ /* 0x000fe40003fe0100 */
[----:B------:R-:W-:Y:S02]  /*0110*/  SEL R5, R9, RZ, P0 ;  /* 0x000000ff09057207 */ /* 0x000fe40000000000 */
[----:B------:R-:W-:-:S02]  /*0120*/  ISETP.GT.AND P1, PT, R21, 0x1, PT ;  /* 0x000000011500780c */ /* 0x000fc40003f24270 */
[C---:B------:R-:W-:Y:S02]  /*0130*/  ISETP.GE.AND P0, PT, R0.reuse, R5, PT ;  /* 0x000000050000720c */ /* 0x040fe40003f06270 */
[----:B------:R-:W-:Y:S02]  /*0140*/  SEL R5, R9, RZ, P1 ;  /* 0x000000ff09057207 */ /* 0x000fe40000800000 */
[----:B------:R-:W-:Y:S02]  /*0150*/  SHF.R.S32.HI R11, RZ, 0x1f, R8 ;  /* 0x0000001fff0b7819 */ /* 0x000fe40000011408 */
[----:B------:R-:W-:Y:S02]  /*0160*/  ISETP.GE.AND P1, PT, R0, R5, PT ;  /* 0x000000050000720c */ /* 0x000fe40003f26270 */
[C---:B------:R-:W-:Y:S02]  /*0170*/  IADD3 R10, P2, R8.reuse, R9, RZ ;  /* 0x00000009080a7210 */ /* 0x040fe40007f5e0ff */
[----:B------:R-:W-:-:S03]  /*0180*/  IADD3 R4, P4, R8, UR6, RZ ;  /* 0x0000000608047c10 */ /* 0x000fc6000ff9e0ff */
[----:B------:R-:W0:Y:S01]  /*0190*/  @!P0 LDC.64 R18, c[0x0][0x218] ;  /* 0x00008600ff128b82 */ /* 0x000e220000000a00 */
[C---:B------:R-:W-:Y:S01]  /*01a0*/  @!P0 IMAD.SHL.U32 R17, R8.reuse, 0x2, RZ ;  /* 0x0000000208118824 */ /* 0x040fe200078e00ff */
[----:B------:R-:W-:-:S04]  /*01b0*/  @!P0 SHF.L.U64.HI R22, R8, 0x1, R11 ;  /* 0x0000000108168819 */ /* 0x000fc8000001020b */
[C---:B------:R-:W-:Y:S01]  /*01c0*/  @!P1 IMAD.SHL.U32 R13, R10.reuse, 0x2, RZ ;  /* 0x000000020a0d9824 */ /* 0x040fe200078e00ff */
[----:B------:R-:W-:Y:S01]  /*01d0*/  @!P1 LEA.HI.X.SX32 R3, R9, R11, 0x1, P2 ;  /* 0x0000000b09039211 */ /* 0x000fe200010f0eff */
[----:B------:R-:W1:Y:S03]  /*01e0*/  @!P1 LDC.64 R6, c[0x0][0x218] ;  /* 0x00008600ff069b82 */ /* 0x000e660000000a00 */
[----:B------:R-:W-:-:S05]  /*01f0*/  @!P1 SHF.L.U64.HI R12, R10, 0x1, R3 ;  /* 0x000000010a0c9819 */ /* 0x000fca0000010203 */
[----:B------:R-:W2:Y:S01]  /*0200*/  @!P0 LDC.64 R14, c[0x0][0x220] ;  /* 0x00008800ff0e8b82 */ /* 0x000ea20000000a00 */
[----:B0-----:R-:W-:-:S05]  /*0210*/  @!P0 IADD3 R18, P3, R17, R18, RZ ;  /* 0x0000001211128210 */ /* 0x001fca0007f7e0ff */
[----:B------:R-:W-:Y:S01]  /*0220*/  @!P0 IMAD.X R19, R22, 0x1, R19, P3 ;  /* 0x0000000116138824 */ /* 0x000fe200018e0613 */
[----:B-1----:R-:W-:Y:S02]  /*0230*/  @!P1 IADD3 R6, P3, R13, R6, RZ ;  /* 0x000000060d069210 */ /* 0x002fe40007f7e0ff */
[----:B------:R-:W-:-:S03]  /*0240*/  IADD3.X R5, R11, UR7, RZ, P4, !PT ;  /* 0x000000070b057c10 */ /* 0x000fc6000a7fe4ff */
[----:B------:R0:W3:Y:S01]  /*0250*/  @!P0 LDG.E.U16 R19, desc[UR4][R18.64] ;  /* 0x0000000412138981 */ /* 0x0000e2000c1e1500 */
[----:B------:R-:W-:Y:S01]  /*0260*/  @!P1 IMAD.X R7, R12, 0x1, R7, P3 ;  /* 0x000000010c079824 */ /* 0x000fe200018e0607 */
[----:B------:R-:W-:Y:S02]  /*0270*/  IADD3 R2, P3, R4, R9, RZ ;  /* 0x0000000904027210 */ /* 0x000fe40007f7e0ff */
[----:B------:R1:W4:Y:S03]  /*0280*/  LDG.E.U8 R4, desc[UR4][R4.64] ;  /* 0x0000000404047981 */ /* 0x000326000c1e1100 */
[----:B------:R-:W-:Y:S01]  /*0290*/  IMAD.X R3, R16, 0x1, R5, P3 ;  /* 0x0000000110037824 */ /* 0x000fe200018e0605 */
[----:B------:R-:W4:Y:S04]  /*02a0*/  @!P1 LDG.E.U16 R6, desc[UR4][R6.64] ;  /* 0x0000000406069981 */ /* 0x000f28000c1e1500 */
[----:B------:R-:W4:Y:S01]  /*02b0*/  LDG.E.U8 R23, desc[UR4][R2.64] ;  /* 0x0000000402177981 */ /* 0x000f22000c1e1100 */
[----:B--2---:R-:W-:Y:S01]  /*02c0*/  @!P0 IADD3 R14, P3, R17, R14, RZ ;  /* 0x0000000e110e8210 */ /* 0x004fe20007f7e0ff */
[----:B0-----:R-:W-:-:S02]  /*02d0*/  IMAD.MOV.U32 R18, RZ, RZ, RZ ;  /* 0x000000ffff127224 */ /* 0x001fc400078e00ff */
[----:B------:R-:W-:Y:S02]  /*02e0*/  @P1 IMAD.MOV.U32 R17, RZ, RZ, RZ ;  /* 0x000000ffff111224 */ /* 0x000fe400078e00ff */
[----:B------:R-:W-:-:S05]  /*02f0*/  @!P0 IMAD.X R15, R22, 0x1, R15, P3 ;  /* 0x00000001160f8824 */ /* 0x000fca00018e060f */
[----:B------:R0:W5:Y:S01]  /*0300*/  @!P0 LDG.E.U16 R14, desc[UR4][R14.64] ;  /* 0x000000040e0e8981 */ /* 0x000162000c1e1500 */
[----:B---3--:R-:W-:-:S04]  /*0310*/  @!P0 IMAD.U32 R18, R19, 0x10000, RZ ;  /* 0x0001000013128824 */ /* 0x008fc800078e00ff */
[----:B-1----:R-:W-:Y:S01]  /*0320*/  FADD.FTZ R5, RZ, R18 ;  /* 0x00000012ff057221 */ /* 0x002fe20000010000 */
[----:B----4-:R-:W-:Y:S01]  /*0330*/  ISETP.NE.AND P3, PT, R4, RZ, PT ;  /* 0x000000ff0400720c */ /* 0x010fe20003f65270 */
[----:B------:R-:W-:-:S03]  /*0340*/  @!P1 IMAD.U32 R17, R6, 0x10000, RZ ;  /* 0x0001000006119824 */ /* 0x000fc600078e00ff */
[----:B------:R-:W-:Y:S01]  /*0350*/  FSEL R5, R5, RZ, !P3 ;  /* 0x000000ff05057208 */ /* 0x000fe20005800000 */
[----:B------:R-:W-:Y:S01]  /*0360*/  FADD.FTZ R4, RZ, R17 ;  /* 0x00000011ff047221 */ /* 0x000fe20000010000 */
[----:B------:R-:W-:-:S03]  /*0370*/  ISETP.NE.AND P4, PT, R23, RZ, PT ;  /* 0x000000ff1700720c */ /* 0x000fc60003f85270 */
[----:B------:R-:W1:Y:S01]  /*0380*/  SHFL.BFLY PT, R6, R5, 0x10, 0x1f ;  /* 0x0e001f0005067f89 */ /* 0x000e6200000e0000 */
[----:B------:R-:W-:Y:S02]  /*0390*/  FSEL R4, R4, RZ, !P4 ;  /* 0x000000ff04047208 */ /* 0x000fe40006000000 */
[----:B------:R-:W-:-:S03]  /*03a0*/  ISETP.GE.AND P4, PT, R21, 0x1, PT ;  /* 0x000000011500780c */ /* 0x000fc60003f86270 */
[----:B------:R-:W2:Y:S01]  /*03b0*/  SHFL.BFLY PT, R7, R4, 0x10, 0x1f ;  /* 0x0e001f0004077f89 */ /* 0x000ea200000e0000 */
[----:B-1----:R-:W-:-:S05]  /*03c0*/  FADD.FTZ R6, R5, R6 ;  /* 0x0000000605067221 */ /* 0x002fca0000010000 */
[----:B0-----:R-:W0:Y:S01]  /*03d0*/  SHFL.BFLY PT, R15, R6, 0x8, 0x1f ;  /* 0x0d001f00060f7f89 */ /* 0x001e2200000e0000 */
[----:B--2---:R-:W-:Y:S02]  /*03e0*/  FADD.FTZ R7, R4, R7 ;  /* 0x0000000704077221 */ /* 0x004fe40000010000 */
[----:B------:R-:W1:Y:S03]  /*03f0*/  @!P1 LDC.64 R4, c[0x0][0x220] ;  /* 0x00008800ff049b82 */ /* 0x000e660000000a00 */
[----:B------:R-:W2:Y:S01]  /*0400*/  SHFL.BFLY PT, R22, R7, 0x8, 0x1f ;  /* 0x0d001f0007167f89 */ /* 0x000ea200000e0000 */
[----:B0-----:R-:W-:Y:S01]  /*0410*/  FADD.FTZ R15, R6, R15 ;  /* 0x0000000f060f7221 */ /* 0x001fe20000010000 */
[----:B-1----:R-:W-:-:S04]  /*0420*/  @!P1 IADD3 R4, P5, R13, R4, RZ ;  /* 0x000000040d049210 */ /* 0x002fc80007fbe0ff */
[----:B------:R-:W0:Y:S01]  /*0430*/  SHFL.BFLY PT, R24, R15, 0x4, 0x1f ;  /* 0x0c801f000f187f89 */ /* 0x000e2200000e0000 */
[----:B--2---:R-:W-:Y:S01]  /*0440*/  FADD.FTZ R22, R7, R22 ;  /* 0x0000001607167221 */ /* 0x004fe20000010000 */
[----:B------:R-:W-:-:S04]  /*0450*/  @!P1 IMAD.X R5, R12, 0x1, R5, P5 ;  /* 0x000000010c059824 */ /* 0x000fc800028e0605 */
[----:B------:R-:W1:Y:S04]  /*0460*/  SHFL.BFLY PT, R19, R22, 0x4, 0x1f ;  /* 0x0c801f0016137f89 */ /* 0x000e6800000e0000 */
[----:B------:R2:W5:Y:S01]  /*0470*/  @!P1 LDG.E.U16 R7, desc[UR4][R4.64] ;  /* 0x0000000404079981 */ /* 0x000562000c1e1500 */
[----:B0-----:R-:W-:-:S05]  /*0480*/  FADD.FTZ R24, R15, R24 ;  /* 0x000000180f187221 */ /* 0x001fca0000010000 */
[----:B------:R-:W0:Y:S01]  /*0490*/  SHFL.BFLY PT, R23, R24, 0x2, 0x1f ;  /* 0x0c401f0018177f89 */ /* 0x000e2200000e0000 */
[----:B-1----:R-:W-:-:S05]  /*04a0*/  FADD.FTZ R19, R22, R19 ;  /* 0x0000001316137221 */ /* 0x002fca0000010000 */
[----:B------:R-:W1:Y:S01]  /*04b0*/  SHFL.BFLY PT, R6, R19, 0x2, 0x1f ;  /* 0x0c401f0013067f89 */ /* 0x000e6200000e0000 */
[----:B0-----:R-:W-:-:S05]  /*04c0*/  FADD.FTZ R23, R24, R23 ;  /* 0x0000001718177221 */ /* 0x001fca0000010000 */
[----:B------:R2:W0:Y:S01]  /*04d0*/  SHFL.BFLY PT, R26, R23, 0x1, 0x1f ;  /* 0x0c201f00171a7f89 */ /* 0x00042200000e0000 */
[----:B-1----:R-:W-:-:S05]  /*04e0*/  FADD.FTZ R6, R19, R6 ;  /* 0x0000000613067221 */ /* 0x002fca0000010000 */
[----:B------:R2:W1:Y:S01]  /*04f0*/  SHFL.BFLY PT, R13, R6, 0x1, 0x1f ;  /* 0x0c201f00060d7f89 */ /* 0x00046200000e0000 */
[----:B------:R-:W-:Y:S05]  /*0500*/  @!P4 EXIT ;  /* 0x000000000000c94d */ /* 0x000fea0003800000 */
[----:B------:R-:W-:Y:S01]  /*0510*/  ISETP.GE.AND P4, PT, R0, R9, PT ;  /* 0x000000090000720c */ /* 0x000fe20003f86270 */
[----:B------:R-:W-:Y:S01]  /*0520*/  BSSY B0, `(.L_x_131) ;  /* 0x000000d000007945 */ /* 0x000fe20003800000 */
[----:B--2---:R-:W-:Y:S01]  /*0530*/  IMAD.MOV.U32 R5, RZ, RZ, RZ ;  /* 0x000000ffff057224 */ /* 0x004fe200078e00ff */
[----:B------:R-:W-:Y:S01]  /*0540*/  ISETP.GE.AND P5, PT, R20, 0x2, PT ;  /* 0x000000021400780c */ /* 0x000fe20003fa6270 */
[----:B-----5:R-:W-:Y:S02]  /*0550*/  @!P0 IMAD.U32 R5, R14, 0x10000, RZ ;  /* 0x000100000e058824 */ /* 0x020fe400078e00ff */
[----:B0-----:R-:W-:-:S07]  /*0560*/  FADD.FTZ R23, R23, R26 ;  /* 0x0000001a17177221 */ /* 0x001fce0000010000 */
[----:B------:R-:W-:Y:S05]  /*0570*/  @P4 BRA `(.L_x_132) ;  /* 0x00000000001c4947 */ /* 0x000fea0003800000 */
[----:B------:R-:W-:Y:S01]  /*0580*/  @!P3 FFMA.FTZ R5, R23, -R5, R18 ;  /* 0x800000051705b223 */ /* 0x000fe20000010012 */
[----:B------:R-:W-:Y:S02]  /*0590*/  ULDC.64 UR6, c[0x0][0x210] ;  /* 0x0000840000067ab9 */ /* 0x000fe40000000a00 */
[C---:B------:R-:W-:Y:S02]  /*05a0*/  LEA R4, P0, R8.reuse, UR6, 0x1 ;  /* 0x0000000608047c11 */ /* 0x040fe4000f8008ff */
[----:B------:R-:W-:Y:S02]  /*05b0*/  @!P3 F2FP.BF16.F32.PACK_AB R0, RZ, R5 ;  /* 0x00000005ff00b23e */ /* 0x000fe400000010ff */
[----:B------:R-:W-:-:S05]  /*05c0*/  LEA.HI.X R5, R8, UR7, R11, 0x1, P0 ;  /* 0x0000000708057c11 */ /* 0x000fca00080f0c0b */
[----:B------:R0:W-:Y:S04]  /*05d0*/  @P3 STG.E.U16 desc[UR4][R4.64], RZ ;  /* 0x000000ff04003986 */ /* 0x0001e8000c101504 */
[----:B------:R0:W-:Y:S02]  /*05e0*/  @!P3 STG.E.U16 desc[UR4][R4.64], R0 ;  /* 0x000000000400b986 */ /* 0x0001e4000c101504 */
.L_x_132:
[----:B------:R-:W-:Y:S05]  /*05f0*/  BSYNC B0 ;  /* 0x0000000000007941 */ /* 0x000fea0003800000 */
.L_x_131:
[----:B------:R-:W-:Y:S05]  /*0600*/  @!P5 EXIT ;  /* 0x000000000000d94d */ /* 0x000fea0003800000 */
[----:B------:R-:W-:Y:S05]  /*0610*/  @P4 EXIT ;  /* 0x000000000000494d */ /* 0x000fea0003800000 */
[----:B------:R-:W2:Y:S01]  /*0620*/  LDG.E.U8 R2, desc[UR4][R2.64] ;  /* 0x0000000402027981 */ /* 0x000ea2000c1e1100 */
[----:B------:R-:W-:Y:S01]  /*0630*/  ULDC.64 UR6, c[0x0][0x210] ;  /* 0x0000840000067ab9 */ /* 0x000fe20000000a00 */
[----:B------:R-:W-:Y:S01]  /*0640*/  IMAD.X R11, R11, 0x1, R16, P2 ;  /* 0x000000010b0b7824 */ /* 0x000fe200010e0610 */
[----:B0-----:R-:W-:Y:S01]  /*0650*/  LEA R4, P2, R10, UR6, 0x1 ;  /* 0x000000060a047c11 */ /* 0x001fe2000f8408ff */
[----:B------:R-:W-:Y:S02]  /*0660*/  @P1 IMAD.MOV.U32 R0, RZ, RZ, RZ ;  /* 0x000000ffff001224 */ /* 0x000fe400078e00ff */
[----:B-1----:R-:W-:Y:S01]  /*0670*/  FADD.FTZ R6, R6, R13 ;  /* 0x0000000d06067221 */ /* 0x002fe20000010000 */
[----:B------:R-:W-:Y:S01]  /*0680*/  @!P1 IMAD.U32 R0, R7, 0x10000, RZ ;  /* 0x0001000007009824 */ /* 0x000fe200078e00ff */
[----:B------:R-:W-:Y:S02]  /*0690*/  LEA.HI.X R5, R10, UR7, R11, 0x1, P2 ;  /* 0x000000070a057c11 */ /* 0x000fe400090f0c0b */
[----:B--2---:R-:W-:-:S13]  /*06a0*/  ISETP.NE.AND P0, PT, R2, RZ, PT ;  /* 0x000000ff0200720c */ /* 0x004fda0003f05270 */
[----:B------:R0:W-:Y:S01]  /*06b0*/  @P0 STG.E.U16 desc[UR4][R4.64], RZ ;  /* 0x000000ff04000986 */ /* 0x0001e2000c101504 */
[----:B------:R-:W-:Y:S05]  /*06c0*/  @P0 EXIT ;  /* 0x000000000000094d */ /* 0x000fea0003800000 */
[----:B------:R-:W-:-:S05]  /*06d0*/  FFMA.FTZ R0, R6, -R0, R17 ;  /* 0x8000000006007223 */ /* 0x000fca0000010011 */
[----:B------:R-:W-:-:S05]  /*06e0*/  F2FP.BF16.F32.PACK_AB R0, RZ, R0 ;  /* 0x00000000ff00723e */ /* 0x000fca00000010ff */
[----:B------:R-:W-:Y:S01]  /*06f0*/  STG.E.U16 desc[UR4][R4.64], R0 ;  /* 0x0000000004007986 */ /* 0x000fe2000c101504 */
[----:B------:R-:W-:Y:S05]  /*0700*/  EXIT ;  /* 0x000000000000794d */ /* 0x000fea0003800000 */
.L_x_133:
        /* <DEDUP_REMOVED lines=15> */
.L_x_11641:


//--------------------- .text._ZN43_GLOBAL__N__9ae7fba5_10_SoftMax_cu_9f978f6321softmax_warp_backwardIN3c108BFloat16ES2_fLi4ELb0ELb1EEEvPT0_PKT_S7_iiiPKb --------------------------
	.section	.text._ZN43_GLOBAL__N__9ae7fba5_10_SoftMax_cu_9f978f6321softmax_warp_backwardIN3c108BFloat16ES2_fLi4ELb0ELb1EEEvPT0_PKT_S7_iiiPKb,"ax",@progbits
	.align	128
.text._ZN43_GLOBAL__N__9ae7fba5_10_SoftMax_cu_9f978f6321softmax_warp_backwardIN3c108BFloat16ES2_fLi4ELb0ELb1EEEvPT0_PKT_S7_iiiPKb:
        .type           _ZN43_GLOBAL__N__9ae7fba5_10_SoftMax_cu_9f978f6321softmax_warp_backwardIN3c108BFloat16ES2_fLi4ELb0ELb1EEEvPT0_PKT_S7_iiiPKb,@function
        .size           _ZN43_GLOBAL__N__9ae7fba5_10_SoftMax_cu_9f978f6321softmax_warp_backwardIN3c108BFloat16ES2_fLi4ELb0ELb1EEEvPT0_PKT_S7_iiiPKb,(.L_x_11642 - _ZN43_GLOBAL__N__9ae7fba5_10_SoftMax_cu_9f978f6321softmax_warp_backwardIN3c108BFloat16ES2_fLi4ELb0ELb1EEEvPT0_PKT_S7_iiiPKb)
        .other          _ZN43_GLOBAL__N__9ae7fba5_10_SoftMax_cu_9f978f6321softmax_warp_backwardIN3c108BFloat16ES2_fLi4ELb0ELb1EEEvPT0_PKT_S7_iiiPKb,@"STO_CUDA_ENTRY STV_DEFAULT"
_ZN43_GLOBAL__N__9ae7fba5_10_SoftMax_cu_9f978f6321softmax_warp_backwardIN3c108BFloat16ES2_fLi4ELb0ELb1EEEvPT0_PKT_S7_iiiPKb:
        /* <DEDUP_REMOVED lines=56> */
[----:B------:R-:W0:Y:S01]  /*0380*/  SHFL.BFLY PT, R5, R6, 0x8, 0x101f ;  /* 0x0d101f0006057f89 */ /* 0x000e2200000e0000 */
[----:B------:R-:W-:Y:S02]  /*0390*/  FSEL R7, R4, RZ, !P4 ;  /* 0x000000ff04077208 */ /* 0x000fe40006000000 */
[----:B------:R-:W-:-:S03]  /*03a0*/  ISETP.GE.AND P4, PT, R21, 0x1, PT ;  /* 0x000000011500780c */ /* 0x000fc60003f86270 */
[----:B------:R-:W1:Y:S01]  /*03b0*/  SHFL.BFLY PT, R4, R7, 0x8, 0x101f ;  /* 0x0d101f0007047f89 */ /* 0x000e6200000e0000 */
[----:B0-----:R-:W-:-:S05]  /*03c0*/  FADD.FTZ R15, R6, R5 ;  /* 0x00000005060f7221 */ /* 0x001fca0000010000 */
[----:B------:R-:W0:Y:S01]  /*03d0*/  SHFL.BFLY PT, R22, R15, 0x4, 0x101f ;  /* 0x0c901f000f167f89 */ /* 0x000e2200000e0000 */
[----:B-1----:R-:W-:Y:S02]  /*03e0*/  FADD.FTZ R19, R7, R4 ;  /* 0x0000000407137221 */ /* 0x002fe40000010000 */
        /* <DEDUP_REMOVED lines=28> */
.L_x_135:
[----:B------:R-:W-:Y:S05]  /*05b0*/  BSYNC B0 ;  /* 0x0000000000007941 */ /* 0x000fea0003800000 */
.L_x_134:
        /* <DEDUP_REMOVED lines=17> */
.L_x_136:
        /* <DEDUP_REMOVED lines=11> */
.L_x_11642:


//--------------------- .text._ZN43_GLOBAL__N__9ae7fba5_10_SoftMax_cu_9f978f6321softmax_warp_backwardIN3c108BFloat16ES2_fLi3ELb0ELb1EEEvPT0_PKT_S7_iiiPKb --------------------------
	.section	.text._ZN43_GLOBAL__N__9ae7fba5_10_SoftMax_cu_9f978f6321softmax_warp_backwardIN3c108BFloat16ES2_fLi3ELb0ELb1EEEvPT0_PKT_S7_iiiPKb,"ax",@progbits
	.align	128
.text._ZN43_GLOBAL__N__9ae7fba5_10_SoftMax_cu_9f978f6321softmax_warp_backwardIN3c108BFloat16ES2_fLi3ELb0ELb1EEEvPT0_PKT_S7_iiiPKb:
        .type           _ZN43_GLOBAL__N__9ae7fba5_10_SoftMax_cu_9f978f6321softmax_warp_backwardIN3c108BFloat16ES2_fLi3ELb0ELb1EEEvPT0_PKT_S7_iiiPKb,@function
        .size           _ZN43_GLOBAL__N__9ae7fba5_10_SoftMax_cu_9f978f6321softmax_warp_backwardIN3c108BFloat16ES2_fLi3ELb0ELb1EEEvPT0_PKT_S7_iiiPKb,(.L_x_11643 - _ZN43_GLOBAL__N__9ae7fba5_10_SoftMax_cu_9f978f6321softmax_warp_backwardIN3c108BFloat16ES2_fLi3ELb0ELb1EEEvPT0_PKT_S7_iiiPKb)
        .other          _ZN43_GLOBAL__N__9ae7fba5_10_SoftMax_cu_9f978f6321softmax_warp_backwardIN3c108BFloat16ES2_fLi3ELb0ELb1EEEvPT0_PKT_S7_iiiPKb,@"STO_CUDA_ENTRY STV_DEFAULT"
_ZN43_GLOBAL__N__9ae7fba5_10_SoftMax_cu_9f978f6321softmax_warp_backwardIN3c108BFloat16ES2_fLi3ELb0ELb1EEEvPT0_PKT_S7_iiiPKb:
        /* <DEDUP_REMOVED lines=8> */
[----:B------:R-:W-:Y:S01]  /*0080*/  ULDC.64 UR4, c[0x0][0x228] ;  /* 0x00008a0000047ab9 */ /* 0x000fe20000000a00 */
[----:B-1----:R-:W-:-:S02]  /*0090*/  LOP3.LUT R7, R7, 0x7, RZ, 0xc0, !PT ;  /* 0x0000000707077812 */ /* 0x002fc400078ec0ff */
[----:B------:R-:W-:-:S04]  /*00a0*/  IMAD.SHL.U32 R2, R2, 0x2, RZ ;  /* 0x0000000202027824 */ /* 0x000fc800078e00ff */
[C---:B------:R-:W-:Y:S01]  /*00b0*/  IMAD R9, R2.reuse, UR5, R7 ;  /* 0x0000000502097c24 */ /* 0x040fe2000f8e0207 */
[----:B------:R-:W-:Y:S01]  /*00c0*/  IADD3 R18, -R2, UR4, RZ ;  /* 0x0000000402127c10 */ /* 0x000fe2000fffe1ff */
[----:B------:R-:W-:-:S03]  /*00d0*/  ULDC.64 UR4, c[0x0][0x208] ;  /* 0x0000820000047ab9 */ /* 0x000fc60000000a00 */
[C---:B------:R-:W-:Y:S02]  /*00e0*/  ISETP.GT.AND P0, PT, R18.reuse, RZ, PT ;  /* 0x000000ff1200720c */ /* 0x040fe40003f04270 */
[----:B------:R-:W-:Y:S02]  /*00f0*/  VIMNMX R19, R18, 0x2, PT ;  /* 0x0000000212137848 */ /* 0x000fe40003fe0100 */
[C---:B--2---:R-:W-:Y:S02]  /*0100*/  SEL R4, R0.reuse, RZ, P0 ;  /* 0x000000ff00047207 */ /* 0x044fe40000000000 */
[----:B------:R-:W-:Y:S02]  /*0110*/  ISETP.GT.AND P1, PT, R19, 0x1, PT ;  /* 0x000000011300780c */ /* 0x000fe40003f24270 */
[----:B------:R-:W-:Y:S02]  /*0120*/  ISETP.GE.AND P0, PT, R7, R4, PT ;  /* 0x000000040700720c */ /* 0x000fe40003f06270 */
[----:B------:R-:W-:-:S02]  /*0130*/  SEL R4, R0, RZ, P1 ;  /* 0x000000ff00047207 */ /* 0x000fc40000800000 */
[----:B------:R-:W-:Y:S02]  /*0140*/  SHF.R.S32.HI R6, RZ, 0x1f, R9 ;  /* 0x0000001fff067819 */ /* 0x000fe40000011409 */
[----:B------:R-:W-:-:S07]  /*0150*/  ISETP.GE.AND P2, PT, R7, R4, PT ;  /* 0x000000040700720c */ /* 0x000fce0003f46270 */
[----:B------:R-:W0:Y:S01]  /*0160*/  @!P0 LDC.64 R20, c[0x0][0x218] ;  /* 0x00008600ff148b82 */ /* 0x000e220000000a00 */
[C---:B------:R-:W-:Y:S01]  /*0170*/  @!P0 IMAD.SHL.U32 R23, R9.reuse, 0x2, RZ ;  /* 0x0000000209178824 */ /* 0x040fe200078e00ff */
[----:B------:R-:W-:-:S04]  /*0180*/  @!P0 SHF.L.U64.HI R12, R9, 0x1, R6 ;  /* 0x00000001090c8819 */ /* 0x000fc80000010206 */
[C---:B------:R-:W-:Y:S02]  /*0190*/  @!P2 IADD3 R13, P3, R9.reuse, R0, RZ ;  /* 0x00000000090da210 */ /* 0x040fe40007f7e0ff */
[----:B------:R-:W1:Y:S02]  /*01a0*/  @!P2 LDC.64 R10, c[0x0][0x218] ;  /* 0x00008600ff0aab82 */ /* 0x000e640000000a00 */
[----:B------:R-:W-:Y:S02]  /*01b0*/  @!P2 LEA.HI.X.SX32 R8, R0, R6, 0x1, P3 ;  /* 0x000000060008a211 */ /* 0x000fe400018f0eff */
[----:B------:R-:W-:Y:S02]  /*01c0*/  IADD3 R4, P3, R9, UR6, RZ ;  /* 0x0000000609047c10 */ /* 0x000fe4000ff7e0ff */
[C---:B------:R-:W-:Y:S01]  /*01d0*/  @!P2 SHF.L.U64.HI R8, R13.reuse, 0x1, R8 ;  /* 0x000000010d08a819 */ /* 0x040fe20000010208 */
[----:B------:R-:W-:Y:S01]  /*01e0*/  @!P2 IMAD.SHL.U32 R13, R13, 0x2, RZ ;  /* 0x000000020d0da824 */ /* 0x000fe200078e00ff */
[----:B------:R-:W-:Y:S01]  /*01f0*/  SHF.R.S32.HI R15, RZ, 0x1f, R0 ;  /* 0x0000001fff0f7819 */ /* 0x000fe20000011400 */
[----:B------:R-:W2:Y:S01]  /*0200*/  @!P0 LDC.64 R16, c[0x0][0x220] ;  /* 0x00008800ff108b82 */ /* 0x000ea20000000a00 */
[----:B0-----:R-:W-:-:S05]  /*0210*/  @!P0 IADD3 R20, P1, R23, R20, RZ ;  /* 0x0000001417148210 */ /* 0x001fca0007f3e0ff */
[----:B------:R-:W-:Y:S01]  /*0220*/  @!P0 IMAD.X R21, R12, 0x1, R21, P1 ;  /* 0x000000010c158824 */ /* 0x000fe200008e0615 */
[----:B------:R-:W-:Y:S02]  /*0230*/  IADD3.X R5, R6, UR7, RZ, P3, !PT ;  /* 0x0000000706057c10 */ /* 0x000fe40009ffe4ff */
[----:B-1----:R-:W-:Y:S02]  /*0240*/  @!P2 IADD3 R10, P1, R13, R10, RZ ;  /* 0x0000000a0d0aa210 */ /* 0x002fe40007f3e0ff */
[----:B------:R-:W3:Y:S03]  /*0250*/  @!P0 LDG.E.U16 R20, desc[UR4][R20.64] ;  /* 0x0000000414148981 */ /* 0x000ee6000c1e1500 */
[----:B------:R-:W-:Y:S01]  /*0260*/  @!P2 IMAD.X R11, R8, 0x1, R11, P1 ;  /* 0x00000001080ba824 */ /* 0x000fe200008e060b */
[----:B------:R-:W-:Y:S02]  /*0270*/  IADD3 R2, P1, R4, R0, RZ ;  /* 0x0000000004027210 */ /* 0x000fe40007f3e0ff */
[----:B------:R0:W4:Y:S03]  /*0280*/  LDG.E.U8 R4, desc[UR4][R4.64] ;  /* 0x0000000404047981 */ /* 0x000126000c1e1100 */
[----:B------:R-:W-:Y:S01]  /*0290*/  IMAD.X R3, R15, 0x1, R5, P1 ;  /* 0x000000010f037824 */ /* 0x000fe200008e0605 */
[----:B------:R-:W4:Y:S04]  /*02a0*/  @!P2 LDG.E.U16 R10, desc[UR4][R10.64] ;  /* 0x000000040a0aa981 */ /* 0x000f28000c1e1500 */
[----:B------:R-:W4:Y:S01]  /*02b0*/  LDG.E.U8 R22, desc[UR4][R2.64] ;  /* 0x0000000402167981 */ /* 0x000f22000c1e1100 */
[----:B--2---:R-:W-:Y:S01]  /*02c0*/  @!P0 IADD3 R16, P1, R23, R16, RZ ;  /* 0x0000001017108210 */ /* 0x004fe20007f3e0ff */
[----:B------:R-:W-:-:S04]  /*02d0*/  IMAD.MOV.U32 R14, RZ, RZ, RZ ;  /* 0x000000ffff0e7224 */ /* 0x000fc800078e00ff */
[----:B------:R-:W-:Y:S02]  /*02e0*/  @!P0 IMAD.X R17, R12, 0x1, R17, P1 ;  /* 0x000000010c118824 */ /* 0x000fe400008e0611 */
[----:B------:R-:W-:-:S03]  /*02f0*/  @P2 IMAD.MOV.U32 R12, RZ, RZ, RZ ;  /* 0x000000ffff0c2224 */ /* 0x000fc600078e00ff */
[----:B------:R1:W5:Y:S01]  /*0300*/  @!P0 LDG.E.U16 R16, desc[UR4][R16.64] ;  /* 0x0000000410108981 */ /* 0x000362000c1e1500 */
[----:B---3--:R-:W-:-:S04]  /*0310*/  @!P0 IMAD.U32 R14, R20, 0x10000, RZ ;  /* 0x00010000140e8824 */ /* 0x008fc800078e00ff */
[----:B0-----:R-:W-:Y:S01]  /*0320*/  FADD.FTZ R5, RZ, R14 ;  /* 0x0000000eff057221 */ /* 0x001fe20000010000 */
        /* <DEDUP_REMOVED lines=8> */
[----:B------:R-:W0:Y:S01]  /*03b0*/  SHFL.BFLY PT, R20, R11, 0x4, 0x181f ;  /* 0x0c981f000b147f89 */ /* 0x000e2200000e0000 */
[----:B-1----:R-:W-:Y:S02]  /*03c0*/  FADD.FTZ R17, R10, R5 ;  /* 0x000000050a117221 */ /* 0x002fe40000010000 */
[----:B------:R-:W1:Y:S03]  /*03d0*/  @!P2 LDC.64 R4, c[0x0][0x220] ;  /* 0x00008800ff04ab82 */ /* 0x000e660000000a00 */
[----:B------:R-:W2:Y:S01]  /*03e0*/  SHFL.BFLY PT, R22, R17, 0x2, 0x181f ;  /* 0x0c581f0011167f89 */ /* 0x000ea200000e0000 */
[----:B0-----:R-:W-:-:S05]  /*03f0*/  FADD.FTZ R20, R11, R20 ;  /* 0x000000140b147221 */ /* 0x001fca0000010000 */
[----:B------:R-:W0:Y:S01]  /*0400*/  SHFL.BFLY PT, R21, R20, 0x2, 0x181f ;  /* 0x0c581f0014157f89 */ /* 0x000e2200000e0000 */
[----:B-1----:R-:W-:Y:S01]  /*0410*/  @!P2 IADD3 R4, P4, R13, R4, RZ ;  /* 0x000000040d04a210 */ /* 0x002fe20007f9e0ff */
[----:B--2---:R-:W-:-:S04]  /*0420*/  FADD.FTZ R22, R17, R22 ;  /* 0x0000001611167221 */ /* 0x004fc80000010000 */
[----:B------:R-:W-:Y:S01]  /*0430*/  @!P2 IMAD.X R5, R8, 0x1, R5, P4 ;  /* 0x000000010805a824 */ /* 0x000fe200020e0605 */
[----:B------:R1:W2:Y:S01]  /*0440*/  SHFL.BFLY PT, R13, R22, 0x1, 0x181f ;  /* 0x0c381f00160d7f89 */ /* 0x0002a200000e0000 */
[----:B0-----:R-:W-:-:S03]  /*0450*/  FADD.FTZ R8, R20, R21 ;  /* 0x0000001514087221 */ /* 0x001fc60000010000 */
[----:B------:R1:W5:Y:S04]  /*0460*/  @!P2 LDG.E.U16 R10, desc[UR4][R4.64] ;  /* 0x00000004040aa981 */ /* 0x000368000c1e1500 */
[----:B------:R1:W0:Y:S01]  /*0470*/  SHFL.BFLY PT, R11, R8, 0x1, 0x181f ;  /* 0x0c381f00080b7f89 */ /* 0x00022200000e0000 */
[----:B------:R-:W-:Y:S05]  /*0480*/  @!P3 EXIT ;  /* 0x000000000000b94d */ /* 0x000fea0003800000 */
[----:B------:R-:W-:Y:S01]  /*0490*/  ISETP.GE.AND P4, PT, R7, R0, PT ;  /* 0x000000000700720c */ /* 0x000fe20003f86270 */
[----:B------:R-:W-:Y:S01]  /*04a0*/  BSSY B0, `(.L_x_137) ;  /* 0x000000c000007945 */ /* 0x000fe20003800000 */
[----:B------:R-:W-:Y:S01]  /*04b0*/  IMAD.MOV.U32 R7, RZ, RZ, RZ ;  /* 0x000000ffff077224 */ /* 0x000fe200078e00ff */
[----:B------:R-:W-:Y:S01]  /*04c0*/  ISETP.GE.AND P3, PT, R18, 0x2, PT ;  /* 0x000000021200780c */ /* 0x000fe20003f66270 */
[----:B-----5:R-:W-:Y:S02]  /*04d0*/  @!P0 IMAD.U32 R7, R16, 0x10000, RZ ;  /* 0x0001000010078824 */ /* 0x020fe400078e00ff */
[----:B--2---:R-:W-:-:S07]  /*04e0*/  FADD.FTZ R13, R22, R13 ;  /* 0x0000000d160d7221 */ /* 0x004fce0000010000 */
[----:B------:R-:W-:Y:S05]  /*04f0*/  @P4 BRA `(.L_x_138) ;  /* 0x0000000000184947 */ /* 0x000fea0003800000 */
[----:B-1----:R-:W1:Y:S01]  /*0500*/  LDC.64 R4, c[0x0][0x210] ;  /* 0x00008400ff047b82 */ /* 0x002e620000000a00 */
[----:B------:R-:W-:-:S05]  /*0510*/  @!P1 FFMA.FTZ R7, R13, -R7, R14 ;  /* 0x800000070d079223 */ /* 0x000fca000001000e */
[----:B------:R-:W-:Y:S01]  /*0520*/  @!P1 F2FP.BF16.F32.PACK_AB R7, RZ, R7 ;  /* 0x00000007ff07923e */ /* 0x000fe200000010ff */
[----:B-1----:R-:W-:-:S05]  /*0530*/  IMAD.WIDE R4, R9, 0x2, R4 ;  /* 0x0000000209047825 */ /* 0x002fca00078e0204 */
[----:B------:R2:W-:Y:S04]  /*0540*/  @P1 STG.E.U16 desc[UR4][R4.64], RZ ;  /* 0x000000ff04001986 */ /* 0x0005e8000c101504 */
[----:B------:R2:W-:Y:S02]  /*0550*/  @!P1 STG.E.U16 desc[UR4][R4.64], R7 ;  /* 0x0000000704009986 */ /* 0x0005e4000c101504 */
.L_x_138:
[----:B------:R-:W-:Y:S05]  /*0560*/  BSYNC B0 ;  /* 0x0000000000007941 */ /* 0x000fea0003800000 */
.L_x_137:
[----:B------:R-:W-:Y:S05]  /*0570*/  @!P3 EXIT ;  /* 0x000000000000b94d */ /* 0x000fea0003800000 */
[----:B------:R-:W-:Y:S05]  /*0580*/  @P4 EXIT ;  /* 0x000000000000494d */ /* 0x000fea0003800000 */
[----:B------:R-:W3:Y:S01]  /*0590*/  LDG.E.U8 R2, desc[UR4][R2.64] ;  /* 0x0000000402027981 */ /* 0x000ee2000c1e1100 */
[----:B------:R-:W-:Y:S01]  /*05a0*/  IADD3 R0, P1, R9, R0, RZ ;  /* 0x0000000009007210 */ /* 0x000fe20007f3e0ff */
[----:B------:R-:W-:Y:S01]  /*05b0*/  ULDC.64 UR6, c[0x0][0x210] ;  /* 0x0000840000067ab9 */ /* 0x000fe20000000a00 */
[----:B--2---:R-:W-:Y:S02]  /*05c0*/  @P2 IMAD.MOV.U32 R7, RZ, RZ, RZ ;  /* 0x000000ffff072224 */ /* 0x004fe400078e00ff */
[----:B0-----:R-:W-:Y:S01]  /*05d0*/  FADD.FTZ R11, R8, R11 ;  /* 0x0000000b080b7221 */ /* 0x001fe20000010000 */
[----:B------:R-:W-:Y:S02]  /*05e0*/  @!P2 IMAD.U32 R7, R10, 0x10000, RZ ;  /* 0x000100000a07a824 */ /* 0x000fe400078e00ff */
[----:B------:R-:W-:Y:S01]  /*05f0*/  IMAD.X R15, R6, 0x1, R15, P1 ;  /* 0x00000001060f7824 */ /* 0x000fe200008e060f */
[----:B-1----:R-:W-:-:S04]  /*0600*/  LEA R4, P1, R0, UR6, 0x1 ;  /* 0x0000000600047c11 */ /* 0x002fc8000f8208ff */
[----:B------:R-:W-:Y:S02]  /*0610*/  LEA.HI.X R5, R0, UR7, R15, 0x1, P1 ;  /* 0x0000000700057c11 */ /* 0x000fe400088f0c0f */
[----:B---3--:R-:W-:-:S13]  /*0620*/  ISETP.NE.AND P0, PT, R2, RZ, PT ;  /* 0x000000ff0200720c */ /* 0x008fda0003f05270 */
[----:B------:R0:W-:Y:S01]  /*0630*/  @P0 STG.E.U16 desc[UR4][R4.64], RZ ;  /* 0x000000ff04000986 */ /* 0x0001e2000c101504 */
[----:B------:R-:W-:Y:S05]  /*0640*/  @P0 EXIT ;  /* 0x000000000000094d */ /* 0x000fea0003800000 */
[----:B------:R-:W-:-:S05]  /*0650*/  FFMA.FTZ R7, R11, -R7, R12 ;  /* 0x800000070b077223 */ /* 0x000fca000001000c */
[----:B------:R-:W-:-:S05]  /*0660*/  F2FP.BF16.F32.PACK_AB R7, RZ, R7 ;  /* 0x00000007ff07723e */ /* 0x000fca00000010ff */
[----:B------:R-:W-:Y:S01]  /*0670*/  STG.E.U16 desc[UR4][R4.64], R7 ;  /* 0x0000000704007986 */ /* 0x000fe2000c101504 */
[----:B------:R-:W-:Y:S05]  /*0680*/  EXIT ;  /* 0x000000000000794d */ /* 0x000fea0003800000 */
.L_x_139:
        /* <DEDUP_REMOVED lines=15> */
.L_x_11643:


//--------------------- .text._ZN43_GLOBAL__N__9ae7fba5_10_SoftMax_cu_9f978f6321softmax_warp_backwardIN3c108BFloat16ES2_fLi2ELb0ELb1EEEvPT0_PKT_S7_iiiPKb --------------------------
	.section	.text._ZN43_GLOBAL__N__9ae7fba5_10_SoftMax_cu_9f978f6321softmax_warp_backwardIN3c108BFloat16ES2_fLi2ELb0ELb1EEEvPT0_PKT_S7_iiiPKb,"ax",@progbits
	.align	128
.text._ZN43_GLOBAL__N__9ae7fba5_10_SoftMax_cu_9f978f6321softmax_warp_backwardIN3c108BFloat16ES2_fLi2ELb0ELb1EEEvPT0_PKT_S7_iiiPKb:
        .type           _ZN43_GLOBAL__N__9ae7fba5_10_SoftMax_cu_9f978f6321softmax_warp_backwardIN3c108BFloat16ES2_fLi2ELb0ELb1EEEvPT0_PKT_S7_iiiPKb,@function
        .size           _ZN43_GLOBAL__N__9ae7fba5_10_SoftMax_cu_9f978f6321softmax_warp_backwardIN3c108BFloat16ES2_fLi2ELb0ELb1EEEvPT0_PKT_S7_iiiPKb,(.L_x_11644 - _ZN43_GLOBAL__N__9ae7fba5_10_SoftMax_cu_9f978f6321softmax_warp_backwardIN3c108BFloat16ES2_fLi2ELb0ELb1EEEvPT0_PKT_S7_iiiPKb)
        .other          _ZN43_GLOBAL__N__9ae7fba5_10_SoftMax_cu_9f978f6321softmax_warp_backwardIN3c108BFloat16ES2_fLi2ELb0ELb1EEEvPT0_PKT_S7_iiiPKb,@"STO_CUDA_ENTRY STV_DEFAULT"
_ZN43_GLOBAL__N__9ae7fba5_10_SoftMax_cu_9f978f6321softmax_warp_backwardIN3c108BFloat16ES2_fLi2ELb0ELb1EEEvPT0_PKT_S7_iiiPKb:
        /* <DEDUP_REMOVED lines=35> */
[----:B-1----:R-:W-:-:S04]  /*0230*/  @!P2 IADD3 R10, P1, R13, R10, RZ ;  /* 0x0000000a0d0aa210 */ /* 0x002fc80007f3e0ff */
[----:B------:R-:W3:Y:S01]  /*0240*/  @!P0 LDG.E.U16 R20, desc[UR4][R20.64] ;  /* 0x0000000414148981 */ /* 0x000ee2000c1e1500 */
[----:B------:R-:W-:Y:S01]  /*0250*/  IADD3.X R5, R6, UR7, RZ, P3, !PT ;  /* 0x0000000706057c10 */ /* 0x000fe20009ffe4ff */
[----:B------:R-:W-:Y:S01]  /*0260*/  @!P2 IMAD.X R11, R8, 0x1, R11, P1 ;  /* 0x00000001080ba824 */ /* 0x000fe200008e060b */
[----:B------:R-:W-:-:S03]  /*0270*/  IADD3 R2, P1, R4, R0, RZ ;  /* 0x0000000004027210 */ /* 0x000fc60007f3e0ff */
[----:B------:R0:W4:Y:S02]  /*0280*/  LDG.E.U8 R4, desc[UR4][R4.64] ;  /* 0x0000000404047981 */ /* 0x000124000c1e1100 */
[----:B------:R-:W-:Y:S02]  /*0290*/  IMAD.X R3, R15, 0x1, R5, P1 ;  /* 0x000000010f037824 */ /* 0x000fe400008e0605 */
        /* <DEDUP_REMOVED lines=11> */
[----:B------:R-:W-:Y:S02]  /*0350*/  FSEL R11, R5, RZ, !P1 ;  /* 0x000000ff050b7208 */ /* 0x000fe40004800000 */
[----:B------:R-:W0:Y:S01]  /*0360*/  @!P2 LDC.64 R4, c[0x0][0x220] ;  /* 0x00008800ff04ab82 */ /* 0x000e220000000a00 */
[----:B------:R-:W-:Y:S01]  /*0370*/  FADD.FTZ R10, RZ, R12 ;  /* 0x0000000cff0a7221 */ /* 0x000fe20000010000 */
[----:B------:R-:W-:Y:S01]  /*0380*/  ISETP.NE.AND P3, PT, R22, RZ, PT ;  /* 0x000000ff1600720c */ /* 0x000fe20003f65270 */
[----:B------:R-:W2:Y:S03]  /*0390*/  SHFL.BFLY PT, R20, R11, 0x2, 0x1c1f ;  /* 0x0c5c1f000b147f89 */ /* 0x000ea600000e0000 */
[----:B-1----:R-:W-:Y:S02]  /*03a0*/  FSEL R17, R10, RZ, !P3 ;  /* 0x000000ff0a117208 */ /* 0x002fe40005800000 */
[----:B------:R-:W-:-:S03]  /*03b0*/  ISETP.GE.AND P3, PT, R19, 0x1, PT ;  /* 0x000000011300780c */ /* 0x000fc60003f66270 */
[----:B------:R-:W1:Y:S01]  /*03c0*/  SHFL.BFLY PT, R10, R17, 0x2, 0x1c1f ;  /* 0x0c5c1f00110a7f89 */ /* 0x000e6200000e0000 */
[----:B0-----:R-:W-:Y:S01]  /*03d0*/  @!P2 IADD3 R4, P4, R13, R4, RZ ;  /* 0x000000040d04a210 */ /* 0x001fe20007f9e0ff */
[----:B--2---:R-:W-:-:S04]  /*03e0*/  FADD.FTZ R20, R11, R20 ;  /* 0x000000140b147221 */ /* 0x004fc80000010000 */
[----:B------:R-:W-:Y:S01]  /*03f0*/  @!P2 IMAD.X R5, R8, 0x1, R5, P4 ;  /* 0x000000010805a824 */ /* 0x000fe200020e0605 */
[----:B------:R0:W2:Y:S01]  /*0400*/  SHFL.BFLY PT, R13, R20, 0x1, 0x1c1f ;  /* 0x0c3c1f00140d7f89 */ /* 0x0000a200000e0000 */
[----:B-1----:R-:W-:-:S03]  /*0410*/  FADD.FTZ R8, R17, R10 ;  /* 0x0000000a11087221 */ /* 0x002fc60000010000 */
[----:B------:R0:W5:Y:S04]  /*0420*/  @!P2 LDG.E.U16 R10, desc[UR4][R4.64] ;  /* 0x00000004040aa981 */ /* 0x000168000c1e1500 */
[----:B------:R0:W1:Y:S01]  /*0430*/  SHFL.BFLY PT, R11, R8, 0x1, 0x1c1f ;  /* 0x0c3c1f00080b7f89 */ /* 0x00006200000e0000 */
        /* <DEDUP_REMOVED lines=8> */
[----:B0-----:R-:W0:Y:S01]  /*04c0*/  LDC.64 R4, c[0x0][0x210] ;  /* 0x00008400ff047b82 */ /* 0x001e220000000a00 */
[----:B------:R-:W-:-:S05]  /*04d0*/  @!P1 FFMA.FTZ R7, R13, -R7, R14 ;  /* 0x800000070d079223 */ /* 0x000fca000001000e */
[----:B------:R-:W-:Y:S01]  /*04e0*/  @!P1 F2FP.BF16.F32.PACK_AB R7, RZ, R7 ;  /* 0x00000007ff07923e */ /* 0x000fe200000010ff */
[----:B0-----:R-:W-:-:S05]  /*04f0*/  IMAD.WIDE R4, R9, 0x2, R4 ;  /* 0x0000000209047825 */ /* 0x001fca00078e0204 */
[----:B------:R2:W-:Y:S04]  /*0500*/  @P1 STG.E.U16 desc[UR4][R4.64], RZ ;  /* 0x000000ff04001986 */ /* 0x0005e8000c101504 */
[----:B------:R2:W-:Y:S02]  /*0510*/  @!P1 STG.E.U16 desc[UR4][R4.64], R7 ;  /* 0x0000000704009986 */ /* 0x0005e4000c101504 */
.L_x_141:
[----:B------:R-:W-:Y:S05]  /*0520*/  BSYNC B0 ;  /* 0x0000000000007941 */ /* 0x000fea0003800000 */
.L_x_140:
[----:B------:R-:W-:Y:S05]  /*0530*/  @!P3 EXIT ;  /* 0x000000000000b94d */ /* 0x000fea0003800000 */
[----:B------:R-:W-:Y:S05]  /*0540*/  @P4 EXIT ;  /* 0x000000000000494d */ /* 0x000fea0003800000 */
[----:B------:R-:W3:Y:S01]  /*0550*/  LDG.E.U8 R2, desc[UR4][R2.64] ;  /* 0x0000000402027981 */ /* 0x000ee2000c1e1100 */
[----:B------:R-:W-:Y:S01]  /*0560*/  IADD3 R0, P1, R9, R0, RZ ;  /* 0x0000000009007210 */ /* 0x000fe20007f3e0ff */
[----:B------:R-:W-:Y:S01]  /*0570*/  ULDC.64 UR6, c[0x0][0x210] ;  /* 0x0000840000067ab9 */ /* 0x000fe20000000a00 */
[----:B--2---:R-:W-:Y:S02]  /*0580*/  @P2 IMAD.MOV.U32 R7, RZ, RZ, RZ ;  /* 0x000000ffff072224 */ /* 0x004fe400078e00ff */
[----:B-1----:R-:W-:Y:S01]  /*0590*/  FADD.FTZ R11, R8, R11 ;  /* 0x0000000b080b7221 */ /* 0x002fe20000010000 */
[----:B------:R-:W-:Y:S02]  /*05a0*/  @!P2 IMAD.U32 R7, R10, 0x10000, RZ ;  /* 0x000100000a07a824 */ /* 0x000fe400078e00ff */
[----:B------:R-:W-:Y:S01]  /*05b0*/  IMAD.X R15, R6, 0x1, R15, P1 ;  /* 0x00000001060f7824 */ /* 0x000fe200008e060f */
[----:B0-----:R-:W-:-:S04]  /*05c0*/  LEA R4, P1, R0, UR6, 0x1 ;  /* 0x0000000600047c11 */ /* 0x001fc8000f8208ff */
        /* <DEDUP_REMOVED lines=8> */
.L_x_142:
        /* <DEDUP_REMOVED lines=11> */
.L_x_11644:


//--------------------- .text._ZN43_GLOBAL__N__9ae7fba5_10_SoftMax_cu_9f978f6321softmax_warp_backwardIN3c108BFloat16ES2_fLi1ELb0ELb1EEEvPT0_PKT_S7_iiiPKb --------------------------
	.section	.text._ZN43_GLOBAL__N__9ae7fba5_10_SoftMax_cu_9f978f6321softmax_warp_backwardIN3c108BFloat16ES2_fLi1ELb0ELb1EEEvPT0_PKT_S7_iiiPKb,"ax",@progbits
	.align	128
.text._ZN43_GLOBAL__N__9ae7fba5_10_SoftMax_cu_9f978f6321softmax_warp_backwardIN3c108BFloat16ES2_fLi1ELb0ELb1EEEvPT0_PKT_S7_iiiPKb:
        .type           _ZN43_GLOBAL__N__9ae7fba5_10_SoftMax_cu_9f978f6321softmax_warp_backwardIN3c108BFloat16ES2_fLi1ELb0ELb1EEEvPT0_PKT_S7_iiiPKb,@function
        .size           _ZN43_GLOBAL__N__9ae7fba5_10_SoftMax_cu_9f978f6321softmax_warp_backwardIN3c108BFloat16ES2_fLi1ELb0ELb1EEEvPT0_PKT_S7_iiiPKb,(.L_x_11645 - _ZN43_GLOBAL__N__9ae7fba5_10_SoftMax_cu_9f978f6321softmax_warp_backwardIN3c108BFloat16ES2_fLi1ELb0ELb1EEEvPT0_PKT_S7_iiiPKb)
        .other          _ZN43_GLOBAL__N__9ae7fba5_10_SoftMax_cu_9f978f6321softmax_warp_backwardIN3c108BFloat16ES2_fLi1ELb0ELb1EEEvPT0_PKT_S7_iiiPKb,@"STO_CUDA_ENTRY STV_DEFAULT"
_ZN43_GLOBAL__N__9ae7fba5_10_SoftMax_cu_9f978f6321softmax_warp_backwardIN3c108BFloat16ES2_fLi1ELb0ELb1EEEvPT0_PKT_S7_iiiPKb:
        /* <DEDUP_REMOVED lines=13> */
[----:B------:R-:W-:Y:S02]  /*00d0*/  ULDC.64 UR4, c[0x0][0x208] ;  /* 0x0000820000047ab9 */ /* 0x000fe40000000a00 */
[C---:B------:R-:W-:Y:S02]  /*00e0*/  ISETP.GT.AND P0, PT, R20.reuse, RZ, PT ;  /* 0x000000ff1400720c */ /* 0x040fe40003f04270 */
[----:B------:R-:W-:Y:S02]  /*00f0*/  VIMNMX R21, R20, 0x2, PT ;  /* 0x0000000214157848 */ /* 0x000fe40003fe0100 */
[----:B--2---:R-:W-:Y:S02]  /*0100*/  SEL R5, R11, RZ, P0 ;  /* 0x000000ff0b057207 */ /* 0x004fe40000000000 */
        /* <DEDUP_REMOVED lines=13> */
[----:B------:R-:W-:Y:S02]  /*01e0*/  @!P3 SHF.L.U64.HI R14, R12, 0x1, R3 ;  /* 0x000000010c0eb819 */ /* 0x000fe40000010203 */
[----:B------:R-:W-:-:S03]  /*01f0*/  SHF.R.S32.HI R18, RZ, 0x1f, R11 ;  /* 0x0000001fff127819 */ /* 0x000fc6000001140b */
[----:B------:R-:W2:Y:S01]  /*0200*/  @!P0 LDC.64 R8, c[0x0][0x220] ;  /* 0x00008800ff088b82 */ /* 0x000ea20000000a00 */
[----:B0-----:R-:W-:-:S05]  /*0210*/  @!P0 IADD3 R16, P1, R25, R16, RZ ;  /* 0x0000001019108210 */ /* 0x001fca0007f3e0ff */
[----:B------:R-:W-:Y:S01]  /*0220*/  @!P0 IMAD.X R17, R22, 0x1, R17, P1 ;  /* 0x0000000116118824 */ /* 0x000fe200008e0611 */
[----:B-1----:R-:W-:-:S04]  /*0230*/  @!P3 IADD3 R4, P1, R15, R4, RZ ;  /* 0x000000040f04b210 */ /* 0x002fc80007f3e0ff */
[----:B------:R0:W3:Y:S01]  /*0240*/  @!P0 LDG.E.U16 R19, desc[UR4][R16.64] ;  /* 0x0000000410138981 */ /* 0x0000e2000c1e1500 */
[----:B------:R-:W-:Y:S01]  /*0250*/  IADD3.X R7, R13, UR7, RZ, P4, !PT ;  /* 0x000000070d077c10 */ /* 0x000fe2000a7fe4ff */
[----:B------:R-:W-:Y:S01]  /*0260*/  @!P3 IMAD.X R5, R14, 0x1, R5, P1 ;  /* 0x000000010e05b824 */ /* 0x000fe200008e0605 */
[----:B------:R-:W-:-:S03]  /*0270*/  IADD3 R2, P1, R6, R11, RZ ;  /* 0x0000000b06027210 */ /* 0x000fc60007f3e0ff */
[----:B------:R1:W4:Y:S02]  /*0280*/  LDG.E.U8 R6, desc[UR4][R6.64] ;  /* 0x0000000406067981 */ /* 0x000324000c1e1100 */
[----:B------:R-:W-:Y:S01]  /*0290*/  IMAD.X R3, R18, 0x1, R7, P1 ;  /* 0x0000000112037824 */ /* 0x000fe200008e0607 */
[----:B0-----:R-:W0:Y:S01]  /*02a0*/  @!P3 LDC.64 R16, c[0x0][0x220] ;  /* 0x00008800ff10bb82 */ /* 0x001e220000000a00 */
[----:B------:R-:W4:Y:S04]  /*02b0*/  @!P3 LDG.E.U16 R4, desc[UR4][R4.64] ;  /* 0x000000040404b981 */ /* 0x000f28000c1e1500 */
[----:B------:R-:W4:Y:S01]  /*02c0*/  LDG.E.U8 R23, desc[UR4][R2.64] ;  /* 0x0000000402177981 */ /* 0x000f22000c1e1100 */
[----:B--2---:R-:W-:-:S05]  /*02d0*/  @!P0 IADD3 R8, P1, R25, R8, RZ ;  /* 0x0000000819088210 */ /* 0x004fca0007f3e0ff */
[----:B------:R-:W-:Y:S01]  /*02e0*/  @!P0 IMAD.X R9, R22, 0x1, R9, P1 ;  /* 0x0000000116098824 */ /* 0x000fe200008e0609 */
[----:B0-----:R-:W-:Y:S01]  /*02f0*/  @!P3 IADD3 R16, P6, R15, R16, RZ ;  /* 0x000000100f10b210 */ /* 0x001fe20007fde0ff */
[----:B------:R-:W-:Y:S01]  /*0300*/  IMAD.MOV.U32 R22, RZ, RZ, RZ ;  /* 0x000000ffff167224 */ /* 0x000fe200078e00ff */
[----:B------:R-:W-:Y:S02]  /*0310*/  ISETP.GE.AND P5, PT, R21, 0x1, PT ;  /* 0x000000011500780c */ /* 0x000fe40003fa6270 */
[----:B------:R0:W5:Y:S01]  /*0320*/  @!P0 LDG.E.U16 R8, desc[UR4][R8.64] ;  /* 0x0000000408088981 */ /* 0x000162000c1e1500 */
[----:B------:R-:W-:-:S05]  /*0330*/  @!P3 IMAD.X R17, R14, 0x1, R17, P6 ;  /* 0x000000010e11b824 */ /* 0x000fca00030e0611 */
[----:B------:R2:W5:Y:S01]  /*0340*/  @!P3 LDG.E.U16 R16, desc[UR4][R16.64] ;  /* 0x000000041010b981 */ /* 0x000562000c1e1500 */
[----:B---3--:R-:W-:Y:S02]  /*0350*/  @!P0 IMAD.U32 R22, R19, 0x10000, RZ ;  /* 0x0001000013168824 */ /* 0x008fe400078e00ff */
[----:B------:R-:W-:Y:S02]  /*0360*/  @P3 IMAD.MOV.U32 R19, RZ, RZ, RZ ;  /* 0x000000ffff133224 */ /* 0x000fe400078e00ff */
[----:B-1----:R-:W-:Y:S01]  /*0370*/  FADD.FTZ R7, RZ, R22 ;  /* 0x00000016ff077221 */ /* 0x002fe20000010000 */
[----:B----4-:R-:W-:-:S04]  /*0380*/  ISETP.NE.AND P1, PT, R6, RZ, PT ;  /* 0x000000ff0600720c */ /* 0x010fc80003f25270 */
[----:B------:R-:W-:Y:S01]  /*0390*/  FSEL R7, R7, RZ, !P1 ;  /* 0x000000ff07077208 */ /* 0x000fe20004800000 */
[----:B------:R-:W-:-:S04]  /*03a0*/  @!P3 IMAD.U32 R19, R4, 0x10000, RZ ;  /* 0x000100000413b824 */ /* 0x000fc800078e00ff */
[----:B------:R-:W-:Y:S01]  /*03b0*/  FADD.FTZ R4, RZ, R19 ;  /* 0x00000013ff047221 */ /* 0x000fe20000010000 */
[----:B------:R-:W-:Y:S01]  /*03c0*/  ISETP.NE.AND P4, PT, R23, RZ, PT ;  /* 0x000000ff1700720c */ /* 0x000fe20003f85270 */
[----:B------:R2:W1:Y:S03]  /*03d0*/  SHFL.BFLY PT, R6, R7, 0x1, 0x1e1f ;  /* 0x0c3e1f0007067f89 */ /* 0x00046600000e0000 */
[----:B------:R-:W-:-:S05]  /*03e0*/  FSEL R4, R4, RZ, !P4 ;  /* 0x000000ff04047208 */ /* 0x000fca0006000000 */
[----:B0-----:R2:W0:Y:S01]  /*03f0*/  SHFL.BFLY PT, R9, R4, 0x1, 0x1e1f ;  /* 0x0c3e1f0004097f89 */ /* 0x00142200000e0000 */
[----:B------:R-:W-:Y:S05]  /*0400*/  @!P5 EXIT ;  /* 0x000000000000d94d */ /* 0x000fea0003800000 */
[----:B------:R-:W-:Y:S01]  /*0410*/  ISETP.GE.AND P5, PT, R0, R11, PT ;  /* 0x0000000b0000720c */ /* 0x000fe20003fa6270 */
[----:B------:R-:W-:Y:S01]  /*0420*/  BSSY B0, `(.L_x_143) ;  /* 0x000000d000007945 */ /* 0x000fe20003800000 */
[----:B------:R-:W-:Y:S01]  /*0430*/  IMAD.MOV.U32 R5, RZ, RZ, RZ ;  /* 0x000000ffff057224 */ /* 0x000fe200078e00ff */
[----:B------:R-:W-:Y:S01]  /*0440*/  ISETP.GE.AND P4, PT, R20, 0x2, PT ;  /* 0x000000021400780c */ /* 0x000fe20003f86270 */
[----:B-----5:R-:W-:Y:S02]  /*0450*/  @!P0 IMAD.U32 R5, R8, 0x10000, RZ ;  /* 0x0001000008058824 */ /* 0x020fe400078e00ff */
[----:B-12---:R-:W-:-:S07]  /*0460*/  FADD.FTZ R7, R7, R6 ;  /* 0x0000000607077221 */ /* 0x006fce0000010000 */
[----:B------:R-:W-:Y:S05]  /*0470*/  @P5 BRA `(.L_x_144) ;  /* 0x00000000001c5947 */ /* 0x000fea0003800000 */
[----:B------:R-:W-:Y:S01]  /*0480*/  ULDC.64 UR6, c[0x0][0x210] ;  /* 0x0000840000067ab9 */ /* 0x000fe20000000a00 */
[----:B------:R-:W-:Y:S01]  /*0490*/  @!P1 FFMA.FTZ R5, R7, -R5, R22 ;  /* 0x8000000507059223 */ /* 0x000fe20000010016 */
[----:B------:R-:W-:-:S04]  /*04a0*/  LEA R6, P0, R10, UR6, 0x1 ;  /* 0x000000060a067c11 */ /* 0x000fc8000f8008ff */
[----:B------:R-:W-:Y:S02]  /*04b0*/  LEA.HI.X R7, R10, UR7, R13, 0x1, P0 ;  /* 0x000000070a077c11 */ /* 0x000fe400080f0c0d */
[----:B------:R-:W-:-:S03]  /*04c0*/  @!P1 F2FP.BF16.F32.PACK_AB R5, RZ, R5 ;  /* 0x00000005ff05923e */ /* 0x000fc600000010ff */
[----:B------:R1:W-:Y:S04]  /*04d0*/  @P1 STG.E.U16 desc[UR4][R6.64], RZ ;  /* 0x000000ff06001986 */ /* 0x0003e8000c101504 */
[----:B------:R1:W-:Y:S02]  /*04e0*/  @!P1 STG.E.U16 desc[UR4][R6.64], R5 ;  /* 0x0000000506009986 */ /* 0x0003e4000c101504 */
.L_x_144:
[----:B------:R-:W-:Y:S05]  /*04f0*/  BSYNC B0 ;  /* 0x0000000000007941 */ /* 0x000fea0003800000 */
.L_x_143:
[----:B------:R-:W-:Y:S05]  /*0500*/  @!P4 EXIT ;  /* 0x000000000000c94d */ /* 0x000fea0003800000 */
[----:B------:R-:W-:Y:S05]  /*0510*/  @P5 EXIT ;  /* 0x000000000000594d */ /* 0x000fea0003800000 */
[----:B------:R-:W2:Y:S01]  /*0520*/  LDG.E.U8 R2, desc[UR4][R2.64] ;  /* 0x0000000402027981 */ /* 0x000ea2000c1e1100 */
[----:B------:R-:W-:Y:S01]  /*0530*/  ULDC.64 UR6, c[0x0][0x210] ;  /* 0x0000840000067ab9 */ /* 0x000fe20000000a00 */
[----:B------:R-:W-:Y:S01]  /*0540*/  IMAD.X R13, R13, 0x1, R18, P2 ;  /* 0x000000010d0d7824 */ /* 0x000fe200010e0612 */
[----:B-1----:R-:W-:Y:S01]  /*0550*/  LEA R6, P1, R12, UR6, 0x1 ;  /* 0x000000060c067c11 */ /* 0x002fe2000f8208ff */
[----:B------:R-:W-:Y:S02]  /*0560*/  @P3 IMAD.MOV.U32 R0, RZ, RZ, RZ ;  /* 0x000000ffff003224 */ /* 0x000fe400078e00ff */
[----:B0-----:R-:W-:Y:S01]  /*0570*/  FADD.FTZ R4, R4, R9 ;  /* 0x0000000904047221 */ /* 0x001fe20000010000 */
        /* <DEDUP_REMOVED lines=9> */
.L_x_145:
        /* <DEDUP_REMOVED lines=15> */
.L_x_11645:


//--------------------- .text._ZN43_GLOBAL__N__9ae7fba5_10_SoftMax_cu_9f978f6321softmax_warp_backwardIN3c108BFloat16ES2_fLi0ELb0ELb1EEEvPT0_PKT_S7_iiiPKb --------------------------
	.section	.text._ZN43_GLOBAL__N__9ae7fba5_10_SoftMax_cu_9f978f6321softmax_warp_backwardIN3c108BFloat16ES2_fLi0ELb0ELb1EEEvPT0_PKT_S7_iiiPKb,"ax",@progbits
	.align	128
.text._ZN43_GLOBAL__N__9ae7fba5_10_SoftMax_cu_9f978f6321softmax_warp_backwardIN3c108BFloat16ES2_fLi0ELb0ELb1EEEvPT0_PKT_S7_iiiPKb:
        .type           _ZN43_GLOBAL__N__9ae7fba5_10_SoftMax_cu_9f978f6321softmax_warp_backwardIN3c108BFloat16ES2_fLi0ELb0ELb1EEEvPT0_PKT_S7_iiiPKb,@function
        .size           _ZN43_GLOBAL__N__9ae7fba5_10_SoftMax_cu_9f978f6321softmax_warp_backwardIN3c108BFloat16ES2_fLi0ELb0ELb1EEEvPT0_PKT_S7_iiiPKb,(.L_x_11646 - _ZN43_GLOBAL__N__9ae7fba5_10_SoftMax_cu_9f978f6321softmax_warp_backwardIN3c108BFloat16ES2_fLi0ELb0ELb1EEEvPT0_PKT_S7_iiiPKb)
        .other          _ZN43_GLOBAL__N__9ae7fba5_10_SoftMax_cu_9f978f6321softmax_warp_backwardIN3c108BFloat16ES2_fLi0ELb0ELb1EEEvPT0_PKT_S7_iiiPKb,@"STO_CUDA_ENTRY STV_DEFAULT"
_ZN43_GLOBAL__N__9ae7fba5_10_SoftMax_cu_9f978f6321softmax_warp_backwardIN3c108BFloat16ES2_fLi0ELb0ELb1EEEvPT0_PKT_S7_iiiPKb:
[----:B------:R-:W-:Y:S01]  /*0000*/  LDC R1, c[0x0][0x28] ;  /* 0x00000a00ff017b82 */ /* 0x000fe20000000800 */
[----:B------:R-:W0:Y:S07]  /*0010*/  S2R R3, SR_TID.Y ;  /* 0x0000000000037919 */ /* 0x000e2e0000002200 */
[----:B------:R-:W0:Y:S01]  /*0020*/  S2UR UR4, SR_CTAID.X ;  /* 0x00000000000479c3 */ /* 0x000e220000002500 */
[----:B------:R-:W-:Y:S01]  /*0030*/  ULDC.64 UR6, c[0x0][0x228] ;  /* 0x00008a0000067ab9 */ /* 0x000fe20000000a00 */
[----:B------:R-:W-:-:S02]  /*0040*/  IMAD.MOV.U32 R11, RZ, RZ, RZ ;  /* 0x000000ffff0b7224 */ /* 0x000fc400078e00ff */
[----:B------:R-:W-:Y:S02]  /*0050*/  IMAD.MOV.U32 R15, RZ, RZ, RZ ;  /* 0x000000ffff0f7224 */ /* 0x000fe400078e00ff */
[----:B------:R-:W-:Y:S02]  /*0060*/  IMAD.MOV.U32 R12, RZ, RZ, RZ ;  /* 0x000000ffff0c7224 */ /* 0x000fe400078e00ff */
[----:B------:R-:W0:Y:S01]  /*0070*/  LDC R10, c[0x0][0x4] ;  /* 0x00000100ff0a7b82 */ /* 0x000e220000000800 */
[----:B------:R-:W-:-:S07]  /*0080*/  IMAD.MOV.U32 R16, RZ, RZ, RZ ;  /* 0x000000ffff107224 */ /* 0x000fce00078e00ff */
[----:B------:R-:W1:Y:S01]  /*0090*/  LDC R0, c[0x0][0x230] ;  /* 0x00008c00ff007b82 */ /* 0x000e620000000800 */
[----:B0-----:R-:W-:Y:S01]  /*00a0*/  IMAD R10, R10, UR4, R3 ;  /* 0x000000040a0a7c24 */ /* 0x001fe2000f8e0203 */
[----:B------:R-:W-:-:S03]  /*00b0*/  ULDC.64 UR4, c[0x0][0x208] ;  /* 0x0000820000047ab9 */ /* 0x000fc60000000a00 */
[----:B------:R-:W-:Y:S01]  /*00c0*/  IMAD.SHL.U32 R14, R10, 0x2, RZ ;  /* 0x000000020a0e7824 */ /* 0x000fe200078e00ff */
[----:B-1----:R-:W-:-:S04]  /*00d0*/  ISETP.GE.AND P0, PT, R0, 0x1, PT ;  /* 0x000000010000780c */ /* 0x002fc80003f06270 */
[C---:B------:R-:W-:Y:S01]  /*00e0*/  IADD3 R17, -R14.reuse, UR6, RZ ;  /* 0x000000060e117c10 */ /* 0x040fe2000fffe1ff */
[----:B------:R-:W-:-:S03]  /*00f0*/  IMAD R14, R14, UR7, RZ ;  /* 0x000000070e0e7c24 */ /* 0x000fc6000f8e02ff */
[----:B------:R-:W-:Y:S02]  /*0100*/  VIMNMX R2, R17, 0x2, PT ;  /* 0x0000000211027848 */ /* 0x000fe40003fe0100 */
[----:B------:R-:W-:Y:S02]  /*0110*/  SHF.R.S32.HI R13, RZ, 0x1f, R14 ;  /* 0x0000001fff0d7819 */ /* 0x000fe4000001140e */
[----:B------:R-:W-:Y:S01]  /*0120*/  ISETP.GE.AND P1, PT, R2, 0x1, PT ;  /* 0x000000010200780c */ /* 0x000fe20003f26270 */
[----:B------:R-:W-:-:S12]  /*0130*/  @!P0 BRA `(.L_x_146) ;  /* 0x0000000000708947 */ /* 0x000fd80003800000 */
[----:B------:R-:W-:Y:S02]  /*0140*/  ISETP.GE.AND P3, PT, R17, 0x1, PT ;  /* 0x000000011100780c */ /* 0x000fe40003f66270 */
[----:B------:R-:W-:-:S11]  /*0150*/  ISETP.GE.AND P2, PT, R2, 0x2, PT ;  /* 0x000000020200780c */ /* 0x000fd60003f46270 */
[----:B------:R-:W0:Y:S01]  /*0160*/  @P3 LDC.64 R6, c[0x0][0x218] ;  /* 0x00008600ff063b82 */ /* 0x000e220000000a00 */
[C---:B------:R-:W-:Y:S01]  /*0170*/  @P3 IMAD.SHL.U32 R23, R14.reuse, 0x2, RZ ;  /* 0x000000020e173824 */ /* 0x040fe200078e00ff */
[C---:B------:R-:W-:Y:S02]  /*0180*/  @P2 IADD3 R18, P4, R14.reuse, R0, RZ ;  /* 0x000000000e122210 */ /* 0x040fe40007f9e0ff */
[----:B------:R-:W-:Y:S02]  /*0190*/  @P3 SHF.L.U64.HI R20, R14, 0x1, R13 ;  /* 0x000000010e143819 */ /* 0x000fe4000001020d */
[----:B------:R-:W-:Y:S01]  /*01a0*/  @P2 LEA.HI.X.SX32 R21, R0, R13, 0x1, P4 ;  /* 0x0000000d00152211 */ /* 0x000fe200020f0eff */
[C---:B------:R-:W-:Y:S01]  /*01b0*/  @P2 IMAD.SHL.U32 R19, R18.reuse, 0x2, RZ ;  /* 0x0000000212132824 */ /* 0x040fe200078e00ff */
[----:B------:R-:W1:Y:S02]  /*01c0*/  @P3 LDC.64 R8, c[0x0][0x220] ;  /* 0x00008800ff083b82 */ /* 0x000e640000000a00 */
[----:B------:R-:W-:-:S06]  /*01d0*/  @P2 SHF.L.U64.HI R18, R18, 0x1, R21 ;  /* 0x0000000112122819 */ /* 0x000fcc0000010215 */
[----:B------:R-:W2:Y:S08]  /*01e0*/  @P2 LDC.64 R2, c[0x0][0x218] ;  /* 0x00008600ff022b82 */ /* 0x000eb00000000a00 */
[----:B------:R-:W3:Y:S01]  /*01f0*/  @P2 LDC.64 R4, c[0x0][0x220] ;  /* 0x00008800ff042b82 */ /* 0x000ee20000000a00 */
[----:B0-----:R-:W-:-:S05]  /*0200*/  @P3 IADD3 R6, P5, R23, R6, RZ ;  /* 0x0000000617063210 */ /* 0x001fca0007fbe0ff */
[----:B------:R-:W-:Y:S01]  /*0210*/  @P3 IMAD.X R7, R20, 0x1, R7, P5 ;  /* 0x0000000114073824 */ /* 0x000fe200028e0607 */
[----:B-1----:R-:W-:-:S04]  /*0220*/  @P3 IADD3 R8, P4, R23, R8, RZ ;  /* 0x0000000817083210 */ /* 0x002fc80007f9e0ff */
[----:B------:R-:W4:Y:S01]  /*0230*/  @P3 LDG.E.U16 R6, desc[UR4][R6.64] ;  /* 0x0000000406063981 */ /* 0x000f22000c1e1500 */
[----:B------:R-:W-:Y:S01]  /*0240*/  @P3 IMAD.X R9, R20, 0x1, R9, P4 ;  /* 0x0000000114093824 */ /* 0x000fe200020e0609 */
[----:B--2---:R-:W-:-:S04]  /*0250*/  @P2 IADD3 R2, P5, R19, R2, RZ ;  /* 0x0000000213022210 */ /* 0x004fc80007fbe0ff */
[----:B------:R-:W2:Y:S01]  /*0260*/  @P3 LDG.E.U16 R8, desc[UR4][R8.64] ;  /* 0x0000000408083981 */ /* 0x000ea2000c1e1500 */
[----:B------:R-:W-:Y:S01]  /*0270*/  @P2 IMAD.X R3, R18, 0x1, R3, P5 ;  /* 0x0000000112032824 */ /* 0x000fe200028e0603 */
[----:B---3--:R-:W-:-:S04]  /*0280*/  @P2 IADD3 R4, P4, R19, R4, RZ ;  /* 0x0000000413042210 */ /* 0x008fc80007f9e0ff */
[----:B------:R-:W3:Y:S01]  /*0290*/  @P2 LDG.E.U16 R2, desc[UR4][R2.64] ;  /* 0x0000000402022981 */ /* 0x000ee2000c1e1500 */
[----:B------:R-:W-:-:S05]  /*02a0*/  @P2 IMAD.X R5, R18, 0x1, R5, P4 ;  /* 0x0000000112052824 */ /* 0x000fca00020e0605 */
[----:B------:R-:W5:Y:S01]  /*02b0*/  @P2 LDG.E.U16 R4, desc[UR4][R4.64] ;  /* 0x0000000404042981 */ /* 0x000f62000c1e1500 */
[----:B----4-:R-:W-:Y:S02]  /*02c0*/  @P3 IMAD.U32 R15, R6, 0x10000, RZ ;  /* 0x00010000060f3824 */ /* 0x010fe400078e00ff */
[----:B--2---:R-:W-:Y:S02]  /*02d0*/  @P3 IMAD.U32 R16, R8, 0x10000, RZ ;  /* 0x0001000008103824 */ /* 0x004fe400078e00ff */
[----:B---3--:R-:W-:Y:S02]  /*02e0*/  @P2 IMAD.U32 R11, R2, 0x10000, RZ ;  /* 0x00010000020b2824 */ /* 0x008fe400078e00ff */
[----:B-----5:R-:W-:-:S07]  /*02f0*/  @P2 IMAD.U32 R12, R4, 0x10000, RZ ;  /* 0x00010000040c2824 */ /* 0x020fce00078e00ff */
.L_x_146:
[----:B------:R-:W-:Y:S02]  /*0300*/  ULDC.64 UR8, c[0x0][0x238] ;  /* 0x00008e0000087ab9 */ /* 0x000fe40000000a00 */
[----:B------:R-:W-:-:S04]  /*0310*/  IADD3 R4, P2, R14, UR8, RZ ;  /* 0x000000080e047c10 */ /* 0x000fc8000ff5e0ff */
[----:B------:R-:W-:Y:S01]  /*0320*/  IADD3.X R5, R13, UR9, RZ, P2, !PT ;  /* 0x000000090d057c10 */ /* 0x000fe200097fe4ff */
[----:B------:R-:W-:Y:S08]  /*0330*/  @!P1 EXIT ;  /* 0x000000000000994d */ /* 0x000ff00003800000 */
[----:B------:R-:W-:Y:S05]  /*0340*/  @!P0 EXIT ;  /* 0x000000000000894d */ /* 0x000fea0003800000 */
[----:B------:R-:W2:Y:S01]  /*0350*/  LDG.E.U8 R2, desc[UR4][R4.64] ;  /* 0x0000000404027981 */ /* 0x000ea2000c1e1100 */
[----:B------:R-:W-:Y:S01]  /*0360*/  SHF.R.S32.HI R8, RZ, 0x1f, R0 ;  /* 0x0000001fff087819 */ /* 0x000fe20000011400 */
[----:B------:R-:W-:Y:S01]  /*0370*/  ULDC.64 UR8, c[0x0][0x210] ;  /* 0x0000840000087ab9 */ /* 0x000fe20000000a00 */
[----:B--2---:R-:W-:-:S13]  /*0380*/  ISETP.NE.AND P0, PT, R2, RZ, PT ;  /* 0x000000ff0200720c */ /* 0x004fda0003f05270 */
[----:B------:R-:W-:-:S05]  /*0390*/  @!P0 FADD.FTZ R2, RZ, R15 ;  /* 0x0000000fff028221 */ /* 0x000fca0000010000 */
[----:B------:R-:W-:Y:S02]  /*03a0*/  @!P0 FSEL R6, R2, RZ, !P0 ;  /* 0x000000ff02068208 */ /* 0x000fe40004000000 */
[----:B------:R-:W-:-:S03]  /*03b0*/  IADD3 R2, P1, R4, R0, RZ ;  /* 0x0000000004027210 */ /* 0x000fc60007f3e0ff */
[----:B------:R-:W-:Y:S01]  /*03c0*/  @!P0 FFMA.FTZ R16, R6, -R16, R15 ;  /* 0x8000001006108223 */ /* 0x000fe2000001000f */
[----:B------:R-:W-:Y:S01]  /*03d0*/  LEA R6, P2, R14, UR8, 0x1 ;  /* 0x000000080e067c11 */ /* 0x000fe2000f8408ff */
[----:B------:R-:W-:Y:S01]  /*03e0*/  IMAD.X R3, R8, 0x1, R5, P1 ;  /* 0x0000000108037824 */ /* 0x000fe200008e0605 */
[----:B------:R-:W-:Y:S02]  /*03f0*/  ISETP.GE.AND P1, PT, R17, 0x2, PT ;  /* 0x000000021100780c */ /* 0x000fe40003f26270 */
[----:B------:R-:W-:Y:S02]  /*0400*/  LEA.HI.X R7, R14, UR9, R13, 0x1, P2 ;  /* 0x000000090e077c11 */ /* 0x000fe400090f0c0d */
[----:B------:R-:W-:Y:S01]  /*0410*/  @!P0 F2FP.BF16.F32.PACK_AB R16, RZ, R16 ;  /* 0x00000010ff10823e */ /* 0x000fe200000010ff */
[----:B------:R0:W5:Y:S04]  /*0420*/  LDG.E.U8 R9, desc[UR4][R2.64] ;  /* 0x0000000402097981 */ /* 0x000168000c1e1100 */
[----:B------:R0:W-:Y:S04]  /*0430*/  @P0 STG.E.U16 desc[UR4][R6.64], RZ ;  /* 0x000000ff06000986 */ /* 0x0001e8000c101504 */
[----:B------:R0:W-:Y:S01]  /*0440*/  @!P0 STG.E.U16 desc[UR4][R6.64], R16 ;  /* 0x0000001006008986 */ /* 0x0001e2000c101504 */
[----:B------:R-:W-:Y:S05]  /*0450*/  @!P1 EXIT ;  /* 0x000000000000994d */ /* 0x000fea0003800000 */
[----:B0-----:R-:W2:Y:S01]  /*0460*/  LDG.E.U8 R2, desc[UR4][R2.64] ;  /* 0x0000000402027981 */ /* 0x001ea2000c1e1100 */
[----:B------:R-:W-:-:S04]  /*0470*/  IMAD R10, R10, UR7, RZ ;  /* 0x000000070a0a7c24 */ /* 0x000fc8000f8e02ff */
[----:B------:R-:W-:-:S05]  /*0480*/  IMAD.SHL.U32 R5, R10, 0x2, RZ ;  /* 0x000000020a057824 */ /* 0x000fca00078e00ff */
[----:B------:R-:W-:-:S04]  /*0490*/  IADD3 R0, P1, R5, R0, RZ ;  /* 0x0000000005007210 */ /* 0x000fc80007f3e0ff */
[----:B------:R-:W-:Y:S02]  /*04a0*/  LEA.HI.X.SX32 R5, R5, R8, 0x1, P1 ;  /* 0x0000000805057211 */ /* 0x000fe400008f0eff */
[----:B------:R-:W-:-:S04]  /*04b0*/  LEA R4, P1, R0, UR8, 0x1 ;  /* 0x0000000800047c11 */ /* 0x000fc8000f8208ff */
[----:B------:R-:W-:Y:S02]  /*04c0*/  LEA.HI.X R5, R0, UR9, R5, 0x1, P1 ;  /* 0x0000000900057c11 */ /* 0x000fe400088f0c05 */
[----:B--2---:R-:W-:-:S13]  /*04d0*/  ISETP.NE.AND P0, PT, R2, RZ, PT ;  /* 0x000000ff0200720c */ /* 0x004fda0003f05270 */
[----:B------:R0:W-:Y:S01]  /*04e0*/  @P0 STG.E.U16 desc[UR4][R4.64], RZ ;  /* 0x000000ff04000986 */ /* 0x0001e2000c101504 */
[----:B------:R-:W-:Y:S05]  /*04f0*/  @P0 EXIT ;  /* 0x000000000000094d */ /* 0x000fea0003800000 */
[----:B------:R-:W-:Y:S01]  /*0500*/  FADD.FTZ R0, RZ, R11 ;  /* 0x0000000bff007221 */ /* 0x000fe20000010000 */
[----:B-----5:R-:W-:-:S04]  /*0510*/  ISETP.NE.AND P0, PT, R9, RZ, PT ;  /* 0x000000ff0900720c */ /* 0x020fc80003f05270 */
[----:B------:R-:W-:-:S05]  /*0520*/  FSEL R0, R0, RZ, !P0 ;  /* 0x000000ff00007208 */ /* 0x000fca0004000000 */
[----:B------:R-:W-:-:S05]  /*0530*/  FFMA.FTZ R0, R0, -R12, R11 ;  /* 0x8000000c00007223 */ /* 0x000fca000001000b */
[----:B------:R-:W-:-:S05]  /*0540*/  F2FP.BF16.F32.PACK_AB R0, RZ, R0 ;  /* 0x00000000ff00723e */ /* 0x000fca00000010ff */
[----:B------:R-:W-:Y:S01]  /*0550*/  STG.E.U16 desc[UR4][R4.64], R0 ;  /* 0x0000000004007986 */ /* 0x000fe2000c101504 */
[----:B------:R-:W-:Y:S05]  /*0560*/  EXIT ;  /* 0x000000000000794d */ /* 0x000fea0003800000 */
.L_x_147:
        /* <DEDUP_REMOVED lines=9> */
.L_x_11646:


//--------------------- .text._ZN43_GLOBAL__N__9ae7fba5_10_SoftMax_cu_9f978f6321softmax_warp_backwardIN3c104HalfES2_fLi10ELb0ELb1EEEvPT0_PKT_S7_iiiPKb --------------------------
	.section	.text._ZN43_GLOBAL__N__9ae7fba5_10_SoftMax_cu_9f978f6321softmax_warp_backwardIN3c104HalfES2_fLi10ELb0ELb1EEEvPT0_PKT_S7_iiiPKb,"ax",@progbits
	.align	128
.text._ZN43_GLOBAL__N__9ae7fba5_10_SoftMax_cu_9f978f6321softmax_warp_backwardIN3c104HalfES2_fLi10ELb0ELb1EEEvPT0_PKT_S7_iiiPKb:
        .type           _ZN43_GLOBAL__N__9ae7fba5_10_SoftMax_cu_9f978f6321softmax_warp_backwardIN3c104HalfES2_fLi10ELb0ELb1EEEvPT0_PKT_S7_iiiPKb,@function
        .size           _ZN43_GLOBAL__N__9ae7fba5_10_SoftMax_cu_9f978f6321softmax_warp_backwardIN3c104HalfES2_fLi10ELb0ELb1EEEvPT0_PKT_S7_iiiPKb,(.L_x_11647 - _ZN43_GLOBAL__N__9ae7fba5_10_SoftMax_cu_9f978f6321softmax_warp_backwardIN3c104HalfES2_fLi10ELb0ELb1EEEvPT0_PKT_S7_iiiPKb)
        .other          _ZN43_GLOBAL__N__9ae7fba5_10_SoftMax_cu_9f978f6321softmax_warp_backwardIN3c104HalfES2_fLi10ELb0ELb1EEEvPT0_PKT_S7_iiiPKb,@"STO_CUDA_ENTRY STV_DEFAULT"
_ZN43_GLOBAL__N__9ae7fba5_10_SoftMax_cu_9f978f6321softmax_warp_backwardIN3c104HalfES2_fLi10ELb0ELb1EEEvPT0_PKT_S7_iiiPKb:
        /* <DEDUP_REMOVED lines=10> */
[----:B-1----:R-:W-:Y:S01]  /*00a0*/  LOP3.LUT R73, R73, 0x1f, RZ, 0xc0, !PT ;  /* 0x0000001f49497812 */ /* 0x002fe200078ec0ff */
[----:B------:R-:W-:Y:S01]  /*00b0*/  IMAD.MOV.U32 R60, RZ, RZ, RZ ;  /* 0x000000ffff3c7224 */ /* 0x000fe200078e00ff */
[----:B------:R-:W-:-:S02]  /*00c0*/  CS2R R58, SRZ ;  /* 0x00000000003a7805 */ /* 0x000fc4000001ff00 */
[C---:B------:R-:W-:Y:S02]  /*00d0*/  IADD3 R85, -R0.reuse, UR4, RZ ;  /* 0x0000000400557c10 */ /* 0x040fe4000fffe1ff */
[----:B------:R-:W-:Y:S02]  /*00e0*/  CS2R R56, SRZ ;  /* 0x0000000000387805 */ /* 0x000fe4000001ff00 */
[----:B------:R-:W-:Y:S01]  /*00f0*/  LOP3.LUT R65, R73, 0x20, RZ, 0xfc, !PT ;  /* 0x0000002049417812 */ /* 0x000fe200078efcff */
[----:B------:R-:W-:Y:S01]  /*0100*/  IMAD R67, R0, UR5, R73 ;  /* 0x0000000500437c24 */ /* 0x000fe2000f8e0249 */
[----:B------:R-:W-:Y:S01]  /*0110*/  ISETP.GT.AND P0, PT, R85, RZ, PT ;  /* 0x000000ff5500720c */ /* 0x000fe20003f04270 */
[----:B------:R-:W-:Y:S01]  /*0120*/  ULDC.64 UR4, c[0x0][0x208] ;  /* 0x0000820000047ab9 */ /* 0x000fe20000000a00 */
[----:B------:R-:W-:Y:S02]  /*0130*/  LOP3.LUT R64, R73, 0x40, RZ, 0xfc, !PT ;  /* 0x0000004049407812 */ /* 0x000fe400078efcff */
[----:B------:R-:W-:-:S02]  /*0140*/  CS2R R54, SRZ ;  /* 0x0000000000367805 */ /* 0x000fc4000001ff00 */
[----:B--2---:R-:W-:Y:S02]  /*0150*/  SEL R68, R66, RZ, P0 ;  /* 0x000000ff42447207 */ /* 0x004fe40000000000 */
[----:B------:R-:W-:Y:S01]  /*0160*/  CS2R R52, SRZ ;  /* 0x0000000000347805 */ /* 0x000fe2000001ff00 */
[----:B---3--:R-:W-:Y:S01]  /*0170*/  IMAD.WIDE R4, R67, 0x2, R4 ;  /* 0x0000000243047825 */ /* 0x008fe200078e0204 */
[----:B------:R-:W-:Y:S02]  /*0180*/  CS2R R50, SRZ ;  /* 0x0000000000327805 */ /* 0x000fe4000001ff00 */
[-C--:B------:R-:W-:Y:S02]  /*0190*/  ISETP.GE.AND P4, PT, R73, R68.reuse, PT ;  /* 0x000000444900720c */ /* 0x080fe40003f86270 */
[----:B------:R-:W-:Y:S02]  /*01a0*/  CS2R R48, SRZ ;  /* 0x0000000000307805 */ /* 0x000fe4000001ff00 */
[----:B------:R-:W-:-:S02]  /*01b0*/  ISETP.GE.AND P5, PT, R65, R68, PT ;  /* 0x000000444100720c */ /* 0x000fc40003fa6270 */
[----:B------:R-:W-:Y:S02]  /*01c0*/  CS2R R46, SRZ ;  /* 0x00000000002e7805 */ /* 0x000fe4000001ff00 */
[----:B------:R-:W-:Y:S02]  /*01d0*/  ISETP.GE.AND P6, PT, R64, R68, PT ;  /* 0x000000444000720c */ /* 0x000fe40003fc6270 */
[----:B------:R-:W-:Y:S01]  /*01e0*/  CS2R R44, SRZ ;  /* 0x00000000002c7805 */ /* 0x000fe2000001ff00 */
[----:B----4-:R-:W-:Y:S01]  /*01f0*/  IMAD.WIDE R6, R67, 0x2, R6 ;  /* 0x0000000243067825 */ /* 0x010fe200078e0206 */
[----:B------:R-:W-:Y:S02]  /*0200*/  LOP3.LUT R63, R73, 0x60, RZ, 0xfc, !PT ;  /* 0x00000060493f7812 */ /* 0x000fe400078efcff */
[----:B------:R-:W-:Y:S02]  /*0210*/  CS2R R42, SRZ ;  /* 0x00000000002a7805 */ /* 0x000fe4000001ff00 */
[----:B------:R-:W-:-:S02]  /*0220*/  CS2R R40, SRZ ;  /* 0x0000000000287805 */ /* 0x000fc4000001ff00 */
[----:B------:R-:W-:Y:S02]  /*0230*/  CS2R R38, SRZ ;  /* 0x0000000000267805 */ /* 0x000fe4000001ff00 */
[----:B------:R-:W-:Y:S02]  /*0240*/  CS2R R36, SRZ ;  /* 0x0000000000247805 */ /* 0x000fe4000001ff00 */
[----:B------:R-:W-:Y:S01]  /*0250*/  CS2R R34, SRZ ;  /* 0x0000000000227805 */ /* 0x000fe2000001ff00 */
[----:B------:R-:W2:Y:S01]  /*0260*/  @!P4 LDG.E.U16 R16, desc[UR4][R4.64] ;  /* 0x000000040410c981 */ /* 0x000ea2000c1e1500 */
[----:B------:R-:W-:Y:S02]  /*0270*/  CS2R R32, SRZ ;  /* 0x0000000000207805 */ /* 0x000fe4000001ff00 */
[----:B------:R-:W-:Y:S02]  /*0280*/  CS2R R30, SRZ ;  /* 0x00000000001e7805 */ /* 0x000fe4000001ff00 */
[----:B------:R-:W-:Y:S01]  /*0290*/  CS2R R28, SRZ ;  /* 0x00000000001c7805 */ /* 0x000fe2000001ff00 */
[----:B------:R-:W3:Y:S01]  /*02a0*/  @!P4 LDG.E.U16 R0, desc[UR4][R6.64] ;  /* 0x000000040600c981 */ /* 0x000ee2000c1e1500 */
[----:B------:R-:W-:-:S02]  /*02b0*/  ISETP.GE.AND P2, PT, R63, R68, PT ;  /* 0x000000443f00720c */ /* 0x000fc40003f46270 */
[----:B------:R-:W-:Y:S01]  /*02c0*/  CS2R R26, SRZ ;  /* 0x00000000001a7805 */ /* 0x000fe2000001ff00 */
[----:B------:R-:W-:Y:S01]  /*02d0*/  IMAD.MOV.U32 R25, RZ, RZ, RZ ;  /* 0x000000ffff197224 */ /* 0x000fe200078e00ff */
[----:B------:R-:W4:Y:S01]  /*02e0*/  @!P5 LDG.E.U16 R2, desc[UR4][R4.64+0x40] ;  /* 0x000040040402d981 */ /* 0x000f22000c1e1500 */
[----:B------:R-:W-:-:S03]  /*02f0*/  ULDC.64 UR6, c[0x0][0x238] ;  /* 0x00008e0000067ab9 */ /* 0x000fc60000000a00 */
[----:B------:R-:W4:Y:S04]  /*0300*/  @!P5 LDG.E.U16 R3, desc[UR4][R6.64+0x40] ;  /* 0x000040040603d981 */ /* 0x000f28000c1e1500 */
        /* <DEDUP_REMOVED lines=10> */
[----:B------:R-:W4:Y:S04]  /*03b0*/  @!P1 LDG.E.U16 R12, desc[UR4][R4.64+0x100] ;  /* 0x00010004040c9981 */ /* 0x000f28000c1e1500 */
[----:B------:R-:W4:Y:S01]  /*03c0*/  @!P1 LDG.E.U16 R13, desc[UR4][R6.64+0x100] ;  /* 0x00010004060d9981 */ /* 0x000f22000c1e1500 */
[C---:B------:R-:W-:Y:S02]  /*03d0*/  LOP3.LUT R15, R73.reuse, 0xe0, RZ, 0xfc, !PT ;  /* 0x000000e0490f7812 */ /* 0x040fe400078efcff */
[----:B------:R-:W-:Y:S01]  /*03e0*/  LOP3.LUT R17, R73, 0x100, RZ, 0xfc, !PT ;  /* 0x0000010049117812 */ /* 0x000fe200078efcff */
[----:B------:R-:W4:Y:S01]  /*03f0*/  @!P0 LDG.E.U16 R14, desc[UR4][R4.64+0x140] ;  /* 0x00014004040e8981 */ /* 0x000f22000c1e1500 */
[----:B--2---:R-:W-:-:S03]  /*0400*/  @!P4 HADD2.F32 R60, -RZ, R16.H0_H0 ;  /* 0x20000010ff3cc230 */ /* 0x004fc60000004100 */
[----:B------:R-:W2:Y:S01]  /*0410*/  @!P3 LDG.E.U16 R16, desc[UR4][R6.64+0x180] ;  /* 0x000180040610b981 */ /* 0x000ea2000c1e1500 */
[----:B---3--:R-:W-:Y:S01]  /*0420*/  @!P4 HADD2.F32 R59, -RZ, R0.H0_H0 ;  /* 0x20000000ff3bc230 */ /* 0x008fe20000004100 */
[----:B------:R-:W-:Y:S02]  /*0430*/  ISETP.GE.AND P4, PT, R15, R68, PT ;  /* 0x000000440f00720c */ /* 0x000fe40003f86270 */
[----:B------:R-:W3:Y:S01]  /*0440*/  @!P0 LDG.E.U16 R0, desc[UR4][R6.64+0x140] ;  /* 0x0001400406008981 */ /* 0x000ee2000c1e1500 */
[----:B----4-:R-:W-:-:S03]  /*0450*/  @!P5 HADD2.F32 R58, -RZ, R2.H0_H0 ;  /* 0x20000002ff3ad230 */ /* 0x010fc60000004100 */
[----:B------:R-:W4:Y:S01]  /*0460*/  @!P3 LDG.E.U16 R15, desc[UR4][R4.64+0x180] ;  /* 0x00018004040fb981 */ /* 0x000f22000c1e1500 */
[----:B------:R-:W-:Y:S01]  /*0470*/  @!P5 HADD2.F32 R57, -RZ, R3.H0_H0 ;  /* 0x20000003ff39d230 */ /* 0x000fe20000004100 */
[----:B------:R-:W-:Y:S01]  /*0480*/  ISETP.GE.AND P5, PT, R17, R68, PT ;  /* 0x000000441100720c */ /* 0x000fe20003fa6270 */
[----:B------:R-:W-:Y:S01]  /*0490*/  @!P6 HADD2.F32 R55, -RZ, R9.H0_H0 ;  /* 0x20000009ff37e230 */ /* 0x000fe20000004100 */
[----:B------:R-:W-:-:S03]  /*04a0*/  LOP3.LUT R9, R73, 0x140, RZ, 0xfc, !PT ;  /* 0x0000014049097812 */ /* 0x000fc600078efcff */
[----:B------:R-:W4:Y:S01]  /*04b0*/  @!P4 LDG.E.U16 R2, desc[UR4][R4.64+0x1c0] ;  /* 0x0001c0040402c981 */ /* 0x000f22000c1e1500 */
[----:B------:R-:W-:-:S03]  /*04c0*/  LOP3.LUT R17, R73, 0x120, RZ, 0xfc, !PT ;  /* 0x0000012049117812 */ /* 0x000fc600078efcff */
[----:B------:R-:W4:Y:S01]  /*04d0*/  @!P4 LDG.E.U16 R3, desc[UR4][R6.64+0x1c0] ;  /* 0x0001c0040603c981 */ /* 0x000f22000c1e1500 */
[----:B------:R-:W-:Y:S01]  /*04e0*/  @!P6 HADD2.F32 R56, -RZ, R8.H0_H0 ;  /* 0x20000008ff38e230 */ /* 0x000fe20000004100 */
[-C--:B------:R-:W-:Y:S01]  /*04f0*/  ISETP.GE.AND P6, PT, R17, R68.reuse, PT ;  /* 0x000000441100720c */ /* 0x080fe20003fc6270 */
[----:B------:R-:W-:Y:S01]  /*0500*/  @!P2 HADD2.F32 R54, -RZ, R10.H0_H0 ;  /* 0x2000000aff36a230 */ /* 0x000fe20000004100 */
[----:B------:R-:W4:Y:S01]  /*0510*/  @!P5 LDG.E.U16 R8, desc[UR4][R4.64+0x200] ;  /* 0x000200040408d981 */ /* 0x000f22000c1e1500 */
[----:B------:R-:W-:Y:S01]  /*0520*/  @!P2 HADD2.F32 R53, -RZ, R11.H0_H0 ;  /* 0x2000000bff35a230 */ /* 0x000fe20000004100 */
[----:B------:R-:W-:Y:S02]  /*0530*/  ISETP.GE.AND P2, PT, R9, R68, PT ;  /* 0x000000440900720c */ /* 0x000fe40003f46270 */
[----:B------:R-:W4:Y:S07]  /*0540*/  @!P5 LDG.E.U16 R9, desc[UR4][R6.64+0x200] ;  /* 0x000200040609d981 */ /* 0x000f2e000c1e1500 */
[----:B------:R-:W4:Y:S04]  /*0550*/  @!P6 LDG.E.U16 R10, desc[UR4][R4.64+0x240] ;  /* 0x00024004040ae981 */ /* 0x000f28000c1e1500 */
[----:B------:R-:W4:Y:S04]  /*0560*/  @!P6 LDG.E.U16 R11, desc[UR4][R6.64+0x240] ;  /* 0x00024004060be981 */ /* 0x000f28000c1e1500 */
[----:B------:R-:W4:Y:S04]  /*0570*/  @!P2 LDG.E.U16 R17, desc[UR4][R4.64+0x280] ;  /* 0x000280040411a981 */ /* 0x000f28000c1e1500 */
[----:B------:R-:W4:Y:S01]  /*0580*/  @!P2 LDG.E.U16 R18, desc[UR4][R6.64+0x280] ;  /* 0x000280040612a981 */ /* 0x000f22000c1e1500 */
[----:B------:R-:W-:Y:S01]  /*0590*/  LOP3.LUT R19, R73, 0x160, RZ, 0xfc, !PT ;  /* 0x0000016049137812 */ /* 0x000fe200078efcff */
[----:B------:R-:W-:-:S02]  /*05a0*/  @!P1 HADD2.F32 R52, -RZ, R12.H0_H0 ;  /* 0x2000000cff349230 */ /* 0x000fc40000004100 */
[----:B------:R-:W-:Y:S01]  /*05b0*/  @!P1 HADD2.F32 R51, -RZ, R13.H0_H0 ;  /* 0x2000000dff339230 */ /* 0x000fe20000004100 */
[----:B------:R-:W-:Y:S02]  /*05c0*/  ISETP.GE.AND P1, PT, R19, R68, PT ;  /* 0x000000441300720c */ /* 0x000fe40003f26270 */
[C---:B------:R-:W-:Y:S01]  /*05d0*/  LOP3.LUT R13, R73.reuse, 0x180, RZ, 0xfc, !PT ;  /* 0x00000180490d7812 */ /* 0x040fe200078efcff */
[----:B------:R-:W-:Y:S01]  /*05e0*/  @!P0 HADD2.F32 R50, -RZ, R14.H0_H0 ;  /* 0x2000000eff328230 */ /* 0x000fe20000004100 */
[----:B------:R-:W-:-:S09]  /*05f0*/  LOP3.LUT R19, R73, 0x1a0, RZ, 0xfc, !PT ;  /* 0x000001a049137812 */ /* 0x000fd200078efcff */
[----:B------:R-:W4:Y:S01]  /*0600*/  @!P1 LDG.E.U16 R20, desc[UR4][R4.64+0x2c0] ;  /* 0x0002c00404149981 */ /* 0x000f22000c1e1500 */
[----:B---3--:R-:W-:Y:S01]  /*0610*/  @!P0 HADD2.F32 R49, -RZ, R0.H0_H0 ;  /* 0x20000000ff318230 */ /* 0x008fe20000004100 */
[-C--:B------:R-:W-:Y:S02]  /*0620*/  ISETP.GE.AND P0, PT, R13, R68.reuse, PT ;  /* 0x000000440d00720c */ /* 0x080fe40003f06270 */
[----:B------:R-:W3:Y:S01]  /*0630*/  @!P1 LDG.E.U16 R0, desc[UR4][R6.64+0x2c0] ;  /* 0x0002c00406009981 */ /* 0x000ee2000c1e1500 */
[----:B--2---:R-:W-:Y:S02]  /*0640*/  @!P3 HADD2.F32 R47, -RZ, R16.H0_H0 ;  /* 0x20000010ff2fb230 */ /* 0x004fe40000004100 */
[----:B----4-:R-:W-:Y:S01]  /*0650*/  @!P3 HADD2.F32 R48, -RZ, R15.H0_H0 ;  /* 0x2000000fff30b230 */ /* 0x010fe20000004100 */
[----:B------:R-:W-:Y:S02]  /*0660*/  ISETP.GE.AND P3, PT, R19, R68, PT ;  /* 0x000000441300720c */ /* 0x000fe40003f66270 */
[----:B------:R-:W-:-:S02]  /*0670*/  LOP3.LUT R13, R73, 0x1c0, RZ, 0xfc, !PT ;  /* 0x000001c0490d7812 */ /* 0x000fc400078efcff */
[----:B------:R-:W-:Y:S01]  /*0680*/  LOP3.LUT R15, R73, 0x1e0, RZ, 0xfc, !PT ;  /* 0x000001e0490f7812 */ /* 0x000fe200078efcff */
[----:B------:R-:W-:Y:S02]  /*0690*/  @!P4 HADD2.F32 R46, -RZ, R2.H0_H0 ;  /* 0x20000002ff2ec230 */ /* 0x000fe40000004100 */
[----:B------:R-:W2:Y:S01]  /*06a0*/  @!P0 LDG.E.U16 R2, desc[UR4][R4.64+0x300] ;  /* 0x0003000404028981 */ /* 0x000ea2000c1e1500 */
[----:B------:R-:W-:Y:S01]  /*06b0*/  @!P4 HADD2.F32 R45, -RZ, R3.H0_H0 ;  /* 0x20000003ff2dc230 */ /* 0x000fe20000004100 */
[----:B------:R-:W-:Y:S02]  /*06c0*/  ISETP.GE.AND P4, PT, R13, R68, PT ;  /* 0x000000440d00720c */ /* 0x000fe40003f86270 */
[----:B------:R-:W4:Y:S01]  /*06d0*/  @!P0 LDG.E.U16 R3, desc[UR4][R6.64+0x300] ;  /* 0x0003000406038981 */ /* 0x000f22000c1e1500 */
[----:B------:R-:W-:-:S03]  /*06e0*/  @!P5 HADD2.F32 R44, -RZ, R8.H0_H0 ;  /* 0x20000008ff2cd230 */ /* 0x000fc60000004100 */
[----:B------:R-:W4:Y:S01]  /*06f0*/  @!P3 LDG.E.U16 R12, desc[UR4][R4.64+0x340] ;  /* 0x00034004040cb981 */ /* 0x000f22000c1e1500 */
[----:B------:R-:W-:Y:S01]  /*0700*/  @!P5 HADD2.F32 R43, -RZ, R9.H0_H0 ;  /* 0x20000009ff2bd230 */ /* 0x000fe20000004100 */
[----:B------:R-:W-:Y:S02]  /*0710*/  ISETP.GE.AND P5, PT, R15, R68, PT ;  /* 0x000000440f00720c */ /* 0x000fe40003fa6270 */
[----:B------:R-:W4:Y:S01]  /*0720*/  @!P3 LDG.E.U16 R13, desc[UR4][R6.64+0x340] ;  /* 0x00034004060db981 */ /* 0x000f22000c1e1500 */
[----:B------:R-:W-:-:S03]  /*0730*/  LOP3.LUT R15, R73, 0x200, RZ, 0xfc, !PT ;  /* 0x00000200490f7812 */ /* 0x000fc600078efcff */
[----:B------:R-:W4:Y:S01]  /*0740*/  @!P4 LDG.E.U16 R8, desc[UR4][R4.64+0x380] ;  /* 0x000380040408c981 */ /* 0x000f22000c1e1500 */
[----:B------:R-:W-:-:S03]  /*0750*/  @!P6 HADD2.F32 R42, -RZ, R10.H0_H0 ;  /* 0x2000000aff2ae230 */ /* 0x000fc60000004100 */
[----:B------:R-:W4:Y:S01]  /*0760*/  @!P4 LDG.E.U16 R9, desc[UR4][R6.64+0x380] ;  /* 0x000380040609c981 */ /* 0x000f22000c1e1500 */
[----:B------:R-:W-:Y:S01]  /*0770*/  @!P6 HADD2.F32 R41, -RZ, R11.H0_H0 ;  /* 0x2000000bff29e230 */ /* 0x000fe20000004100 */
[----:B------:R-:W-:Y:S02]  /*0780*/  ISETP.GE.AND P6, PT, R15, R68, PT ;  /* 0x000000440f00720c */ /* 0x000fe40003fc6270 */
[----:B------:R-:W-:Y:S01]  /*0790*/  LOP3.LUT R15, R73, 0x220, RZ, 0xfc, !PT ;  /* 0x00000220490f7812 */ /* 0x000fe200078efcff */
[----:B------:R-:W4:Y:S01]  /*07a0*/  @!P5 LDG.E.U16 R10, desc[UR4][R4.64+0x3c0] ;  /* 0x0003c004040ad981 */ /* 0x000f22000c1e1500 */
[----:B------:R-:W-:-:S03]  /*07b0*/  @!P2 HADD2.F32 R40, -RZ, R17.H0_H0 ;  /* 0x20000011ff28a230 */ /* 0x000fc60000004100 */
[----:B------:R-:W4:Y:S01]  /*07c0*/  @!P5 LDG.E.U16 R11, desc[UR4][R6.64+0x3c0] ;  /* 0x0003c004060bd981 */ /* 0x000f22000c1e1500 */
[----:B------:R-:W-:Y:S01]  /*07d0*/  @!P2 HADD2.F32 R39, -RZ, R18.H0_H0 ;  /* 0x20000012ff27a230 */ /* 0x000fe20000004100 */
[----:B------:R-:W-:-:S04]  /*07e0*/  ISETP.GE.AND P2, PT, R15, R68, PT ;  /* 0x000000440f00720c */ /* 0x000fc80003f46270 */
[----:B------:R-:W4:Y:S04]  /*07f0*/  @!P6 LDG.E.U16 R14, desc[UR4][R4.64+0x400] ;  /* 0x00040004040ee981 */ /* 0x000f28000c1e1500 */
[----:B------:R-:W4:Y:S05]  /*0800*/  @!P6 LDG.E.U16 R15, desc[UR4][R6.64+0x400] ;  /* 0x00040004060fe981 */ /* 0x000f2a000c1e1500 */
[----:B------:R-:W4:Y:S04]  /*0810*/  @!P2 LDG.E.U16 R16, desc[UR4][R4.64+0x440] ;  /* 0x000440040410a981 */ /* 0x000f28000c1e1500 */
[----:B------:R-:W4:Y:S01]  /*0820*/  @!P2 LDG.E.U16 R17, desc[UR4][R6.64+0x440] ;  /* 0x000440040611a981 */ /* 0x000f22000c1e1500 */
[----:B------:R-:W-:Y:S01]  /*0830*/  LOP3.LUT R19, R73, 0x240, RZ, 0xfc, !PT ;  /* 0x0000024049137812 */ /* 0x000fe200078efcff */
[----:B------:R-:W-:Y:S01]  /*0840*/  @!P1 HADD2.F32 R38, -RZ, R20.H0_H0 ;  /* 0x20000014ff269230 */ /* 0x000fe20000004100 */
[----:B------:R-:W-:Y:S01]  /*0850*/  SHF.R.S32.HI R24, RZ, 0x1f, R67 ;  /* 0x0000001fff187819 */ /* 0x000fe20000011443 */
[----:B---3--:R-:W-:Y:S01]  /*0860*/  @!P1 HADD2.F32 R37, -RZ, R0.H0_H0 ;  /* 0x20000000ff259230 */ /* 0x008fe20000004100 */
[----:B------:R-:W-:-:S02]  /*0870*/  ISETP.GE.AND P1, PT, R19, R68, PT ;  /* 0x000000441300720c */ /* 0x000fc40003f26270 */
[----:B------:R-:W-:Y:S01]  /*0880*/  LOP3.LUT R19, R73, 0x260, RZ, 0xfc, !PT ;  /* 0x0000026049137812 */ /* 0x000fe200078efcff */
[----:B--2---:R-:W-:-:S10]  /*0890*/  @!P0 HADD2.F32 R36, -RZ, R2.H0_H0 ;  /* 0x20000002ff248230 */ /* 0x004fd40000004100 */
[----:B------:R-:W2:Y:S01]  /*08a0*/  @!P1 LDG.E.U16 R18, desc[UR4][R6.64+0x480] ;  /* 0x0004800406129981 */ /* 0x000ea2000c1e1500 */
[----:B----4-:R-:W-:Y:S01]  /*08b0*/  @!P0 HADD2.F32 R35, -RZ, R3.H0_H0 ;  /* 0x20000003ff238230 */ /* 0x010fe20000004100 */
[-C--:B------:R-:W-:Y:S02]  /*08c0*/  ISETP.GE.AND P0, PT, R19, R68.reuse, PT ;  /* 0x000000441300720c */ /* 0x080fe40003f06270 */
[----:B------:R-:W-:Y:S01]  /*08d0*/  LOP3.LUT R3, R73, 0x280, RZ, 0xfc, !PT ;  /* 0x0000028049037812 */ /* 0x000fe200078efcff */
[----:B------:R-:W3:Y:S01]  /*08e0*/  @!P1 LDG.E.U16 R19, desc[UR4][R4.64+0x480] ;  /* 0x0004800404139981 */ /* 0x000ee2000c1e1500 */
[----:B------:R-:W-:Y:S02]  /*08f0*/  @!P3 HADD2.F32 R34, -RZ, R12.H0_H0 ;  /* 0x2000000cff22b230 */ /* 0x000fe40000004100 */
[----:B------:R-:W-:Y:S01]  /*0900*/  @!P3 HADD2.F32 R33, -RZ, R13.H0_H0 ;  /* 0x2000000dff21b230 */ /* 0x000fe20000004100 */
[----:B------:R-:W-:Y:S02]  /*0910*/  ISETP.GE.AND P3, PT, R3, R68, PT ;  /* 0x000000440300720c */ /* 0x000fe40003f66270 */
[----:B------:R-:W-:Y:S01]  /*0920*/  LOP3.LUT R3, R73, 0x2a0, RZ, 0xfc, !PT ;  /* 0x000002a049037812 */ /* 0x000fe200078efcff */
[----:B------:R-:W-:-:S03]  /*0930*/  @!P4 HADD2.F32 R32, -RZ, R8.H0_H0 ;  /* 0x20000008ff20c230 */ /* 0x000fc60000004100 */
[----:B------:R-:W4:Y:S01]  /*0940*/  @!P0 LDG.E.U16 R75, desc[UR4][R6.64+0x4c0] ;  /* 0x0004c004064b8981 */ /* 0x000f22000c1e1500 */
[----:B------:R-:W-:Y:S01]  /*0950*/  @!P4 HADD2.F32 R31, -RZ, R9.H0_H0 ;  /* 0x20000009ff1fc230 */ /* 0x000fe20000004100 */
[-C--:B------:R-:W-:Y:S02]  /*0960*/  ISETP.GE.AND P4, PT, R3, R68.reuse, PT ;  /* 0x000000440300720c */ /* 0x080fe40003f86270 */
[----:B------:R-:W4:Y:S01]  /*0970*/  @!P0 LDG.E.U16 R78, desc[UR4][R4.64+0x4c0] ;  /* 0x0004c004044e8981 */ /* 0x000f22000c1e1500 */
[----:B------:R-:W-:Y:S01]  /*0980*/  LOP3.LUT R3, R73, 0x2c0, RZ, 0xfc, !PT ;  /* 0x000002c049037812 */ /* 0x000fe200078efcff */
[----:B------:R-:W-:Y:S02]  /*0990*/  @!P5 HADD2.F32 R30, -RZ, R10.H0_H0 ;  /* 0x2000000aff1ed230 */ /* 0x000fe40000004100 */
[----:B------:R-:W4:Y:S01]  /*09a0*/  @!P3 LDG.E.U16 R0, desc[UR4][R6.64+0x500] ;  /* 0x000500040600b981 */ /* 0x000f22000c1e1500 */
[----:B------:R-:W-:Y:S01]  /*09b0*/  @!P5 HADD2.F32 R29, -RZ, R11.H0_H0 ;  /* 0x2000000bff1dd230 */ /* 0x000fe20000004100 */
[----:B------:R-:W-:-:S02]  /*09c0*/  ISETP.GE.AND P5, PT, R3, R68, PT ;  /* 0x000000440300720c */ /* 0x000fc40003fa6270 */
[----:B------:R-:W4:Y:S01]  /*09d0*/  @!P3 LDG.E.U16 R77, desc[UR4][R4.64+0x500] ;  /* 0x00050004044db981 */ /* 0x000f22000c1e1500 */
[----:B------:R-:W-:Y:S01]  /*09e0*/  LOP3.LUT R3, R73, 0x2e0, RZ, 0xfc, !PT ;  /* 0x000002e049037812 */ /* 0x000fe200078efcff */
[----:B------:R-:W-:Y:S02]  /*09f0*/  @!P6 HADD2.F32 R28, -RZ, R14.H0_H0 ;  /* 0x2000000eff1ce230 */ /* 0x000fe40000004100 */
[----:B------:R-:W-:Y:S01]  /*0a00*/  @!P6 HADD2.F32 R27, -RZ, R15.H0_H0 ;  /* 0x2000000fff1be230 */ /* 0x000fe20000004100 */
[----:B------:R-:W-:Y:S01]  /*0a10*/  ISETP.GE.AND P6, PT, R3, R68, PT ;  /* 0x000000440300720c */ /* 0x000fe20003fc6270 */
[----:B------:R-:W4:Y:S05]  /*0a20*/  @!P4 LDG.E.U16 R12, desc[UR4][R4.64+0x540] ;  /* 0x00054004040cc981 */ /* 0x000f2a000c1e1500 */
[----:B------:R-:W4:Y:S01]  /*0a30*/  @!P5 LDG.E.U16 R69, desc[UR4][R4.64+0x580] ;  /* 0x000580040445d981 */ /* 0x000f22000c1e1500 */
[----:B------:R-:W-:-:S02]  /*0a40*/  @!P2 HADD2.F32 R26, -RZ, R16.H0_H0 ;  /* 0x20000010ff1aa230 */ /* 0x000fc40000004100 */
[----:B------:R-:W-:Y:S01]  /*0a50*/  @!P2 HADD2.F32 R25, -RZ, R17.H0_H0 ;  /* 0x20000011ff19a230 */ /* 0x000fe20000004100 */
[----:B------:R-:W-:Y:S01]  /*0a60*/  IADD3 R2, P2, R67, UR6, RZ ;  /* 0x0000000643027c10 */ /* 0x000fe2000ff5e0ff */
[----:B------:R-:W4:Y:S01]  /*0a70*/  @!P4 LDG.E.U16 R13, desc[UR4][R6.64+0x540] ;  /* 0x00054004060dc981 */ /* 0x000f22000c1e1500 */
[----:B------:R-:W-:Y:S02]  /*0a80*/  LOP3.LUT R9, R73, 0x300, RZ, 0xfc, !PT ;  /* 0x0000030049097812 */ /* 0x000fe400078efcff */
[----:B------:R-:W-:Y:S01]  /*0a90*/  IADD3.X R3, R24, UR7, RZ, P2, !PT ;  /* 0x0000000718037c10 */ /* 0x000fe200097fe4ff */
        /* <DEDUP_REMOVED lines=12> */
[----:B------:R-:W-:Y:S01]  /*0b60*/  LOP3.LUT R23, R73, 0x320, RZ, 0xfc, !PT ;  /* 0x0000032049177812 */ /* 0x000fe200078efcff */
[----:B------:R-:W-:Y:S01]  /*0b70*/  IMAD.MOV.U32 R22, RZ, RZ, RZ ;  /* 0x000000ffff167224 */ /* 0x000fe200078e00ff */
[----:B------:R-:W-:Y:S01]  /*0b80*/  CS2R R20, SRZ ;  /* 0x0000000000147805 */ /* 0x000fe2000001ff00 */
[----:B------:R-:W4:Y:S04]  /*0b90*/  LDG.E.U8 R74, desc[UR4][R2.64+0xe0] ;  /* 0x0000e004024a7981 */ /* 0x000f28000c1e1100 */
[----:B------:R-:W4:Y:S04]  /*0ba0*/  @!P2 LDG.E.U16 R8, desc[UR4][R6.64+0x600] ;  /* 0x000600040608a981 */ /* 0x000f28000c1e1500 */
[----:B------:R-:W4:Y:S04]  /*0bb0*/  LDG.E.U8 R89, desc[UR4][R2.64+0x100] ;  /* 0x0001000402597981 */ /* 0x000f28000c1e1100 */
[----:B------:R-:W4:Y:S04]  /*0bc0*/  LDG.E.U8 R90, desc[UR4][R2.64+0x120] ;  /* 0x00012004025a7981 */ /* 0x000f28000c1e1100 */
[----:B------:R-:W4:Y:S01]  /*0bd0*/  LDG.E.U8 R84, desc[UR4][R2.64+0x140] ;  /* 0x0001400402547981 */ /* 0x000f22000c1e1100 */
[----:B------:R-:W-:-:S03]  /*0be0*/  CS2R R16, SRZ ;  /* 0x0000000000107805 */ /* 0x000fc6000001ff00 */
[----:B------:R-:W4:Y:S04]  /*0bf0*/  LDG.E.U8 R87, desc[UR4][R2.64+0x160] ;  /* 0x0001600402577981 */ /* 0x000f28000c1e1100 */
[----:B------:R-:W4:Y:S01]  /*0c00*/  LDG.E.U8 R88, desc[UR4][R2.64+0x180] ;  /* 0x0001800402587981 */ /* 0x000f22000c1e1100 */
[----:B------:R-:W-:-:S03]  /*0c10*/  CS2R R14, SRZ ;  /* 0x00000000000e7805 */ /* 0x000fc6000001ff00 */
[----:B------:R-:W4:Y:S01]  /*0c20*/  LDG.E.U8 R83, desc[UR4][R2.64+0x200] ;  /* 0x0002000402537981 */ /* 0x000f22000c1e1100 */
[----:B--2---:R-:W-:Y:S02]  /*0c30*/  @!P1 HADD2.F32 R21, -RZ, R18.H0_H0 ;  /* 0x20000012ff159230 */ /* 0x004fe40000004100 */
[----:B---3--:R-:W-:Y:S01]  /*0c40*/  @!P1 HADD2.F32 R22, -RZ, R19.H0_H0 ;  /* 0x20000013ff169230 */ /* 0x008fe20000004100 */
[----:B------:R-:W-:Y:S02]  /*0c50*/  ISETP.GE.AND P1, PT, R23, R68, PT ;  /* 0x000000441700720c */ /* 0x000fe40003f26270 */
[----:B------:R-:W-:Y:S01]  /*0c60*/  CS2R R18, SRZ ;  /* 0x0000000000127805 */ /* 0x000fe2000001ff00 */
[----:B----4-:R-:W-:-:S10]  /*0c70*/  @!P0 HADD2.F32 R19, -RZ, R75.H0_H0 ;  /* 0x2000004bff138230 */ /* 0x010fd40000004100 */
[----:B------:R-:W2:Y:S01]  /*0c80*/  @!P1 LDG.E.U16 R75, desc[UR4][R4.64+0x640] ;  /* 0x00064004044b9981 */ /* 0x000ea2000c1e1500 */
[----:B------:R-:W-:-:S03]  /*0c90*/  @!P3 HADD2.F32 R17, -RZ, R0.H0_H0 ;  /* 0x20000000ff11b230 */ /* 0x000fc60000004100 */
[----:B------:R-:W3:Y:S01]  /*0ca0*/  LDG.E.U8 R0, desc[UR4][R2.64+0x1a0] ;  /* 0x0001a00402007981 */ /* 0x000ee2000c1e1100 */
[----:B------:R-:W-:-:S03]  /*0cb0*/  @!P0 HADD2.F32 R20, -RZ, R78.H0_H0 ;  /* 0x2000004eff148230 */ /* 0x000fc60000004100 */
[----:B------:R-:W4:Y:S01]  /*0cc0*/  LDG.E.U8 R78, desc[UR4][R2.64+0x1e0] ;  /* 0x0001e004024e7981 */ /* 0x000f22000c1e1100 */
[----:B------:R-:W-:-:S03]  /*0cd0*/  @!P3 HADD2.F32 R18, -RZ, R77.H0_H0 ;  /* 0x2000004dff12b230 */ /* 0x000fc60000004100 */
[----:B------:R-:W4:Y:S01]  /*0ce0*/  @!P1 LDG.E.U16 R77, desc[UR4][R6.64+0x640] ;  /* 0x00064004064d9981 */ /* 0x000f22000c1e1500 */
[----:B------:R-:W-:-:S03]  /*0cf0*/  @!P5 HADD2.F32 R14, -RZ, R69.H0_H0 ;  /* 0x20000045ff0ed230 */ /* 0x000fc60000004100 */
[----:B------:R-:W4:Y:S01]  /*0d00*/  LDG.E.U8 R69, desc[UR4][R2.64+0x1c0] ;  /* 0x0001c00402457981 */ /* 0x000f22000c1e1100 */
[----:B------:R-:W-:Y:S02]  /*0d10*/  @!P4 HADD2.F32 R16, -RZ, R12.H0_H0 ;  /* 0x2000000cff10c230 */ /* 0x000fe40000004100 */
[----:B------:R-:W-:Y:S01]  /*0d20*/  @!P4 HADD2.F32 R15, -RZ, R13.H0_H0 ;  /* 0x2000000dff0fc230 */ /* 0x000fe20000004100 */
[----:B------:R-:W-:Y:S01]  /*0d30*/  CS2R R12, SRZ ;  /* 0x00000000000c7805 */ /* 0x000fe2000001ff00 */
[----:B------:R-:W-:Y:S02]  /*0d40*/  @!P5 HADD2.F32 R13, -RZ, R11.H0_H0 ;  /* 0x2000000bff0dd230 */ /* 0x000fe40000004100 */
[----:B------:R-:W-:Y:S02]  /*0d50*/  IMAD.MOV.U32 R11, RZ, RZ, RZ ;  /* 0x000000ffff0b7224 */ /* 0x000fe400078e00ff */
[----:B------:R-:W-:Y:S02]  /*0d60*/  @!P6 HADD2.F32 R11, -RZ, R82.H0_H0 ;  /* 0x20000052ff0be230 */ /* 0x000fe40000004100 */
[----:B------:R-:W4:Y:S01]  /*0d70*/  LDG.E.U8 R82, desc[UR4][R2.64+0x220] ;  /* 0x0002200402527981 */ /* 0x000f22000c1e1100 */
[----:B------:R-:W-:-:S02]  /*0d80*/  @!P6 HADD2.F32 R12, -RZ, R10.H0_H0 ;  /* 0x2000000aff0ce230 */ /* 0x000fc40000004100 */
[----:B------:R-:W-:Y:S02]  /*0d90*/  IMAD.MOV.U32 R10, RZ, RZ, RZ ;  /* 0x000000ffff0a7224 */ /* 0x000fe400078e00ff */
[----:B------:R-:W-:Y:S02]  /*0da0*/  @!P2 HADD2.F32 R10, -RZ, R81.H0_H0 ;  /* 0x20000051ff0aa230 */ /* 0x000fe40000004100 */
[----:B------:R-:W4:Y:S01]  /*0db0*/  LDG.E.U8 R81, desc[UR4][R2.64+0x240] ;  /* 0x0002400402517981 */ /* 0x000f22000c1e1100 */
[----:B------:R-:W-:Y:S02]  /*0dc0*/  ISETP.NE.AND P0, PT, R79, RZ, PT ;  /* 0x000000ff4f00720c */ /* 0x000fe40003f05270 */
[----:B------:R-:W-:Y:S01]  /*0dd0*/  ISETP.NE.AND P3, PT, R80, RZ, PT ;  /* 0x000000ff5000720c */ /* 0x000fe20003f65270 */
[----:B------:R-:W4:Y:S04]  /*0de0*/  LDG.E.U8 R79, desc[UR4][R2.64+0x260] ;  /* 0x00026004024f7981 */ /* 0x000f28000c1e1100 */
[----:B------:R-:W4:Y:S01]  /*0df0*/  LDG.E.U8 R80, desc[UR4][R2.64+0x280] ;  /* 0x0002800402507981 */ /* 0x000f22000c1e1100 */
[----:B------:R-:W-:-:S03]  /*0e00*/  ISETP.NE.AND P5, PT, R76, RZ, PT ;  /* 0x000000ff4c00720c */ /* 0x000fc60003fa5270 */
[----:B------:R-:W4:Y:S01]  /*0e10*/  LDG.E.U8 R76, desc[UR4][R2.64+0x2a0] ;  /* 0x0002a004024c7981 */ /* 0x000f22000c1e1100 */
[----:B------:R-:W-:-:S03]  /*0e20*/  ISETP.NE.AND P4, PT, R70, RZ, PT ;  /* 0x000000ff4600720c */ /* 0x000fc60003f85270 */
[----:B------:R-:W4:Y:S01]  /*0e30*/  LDG.E.U8 R70, desc[UR4][R2.64+0x2c0] ;  /* 0x0002c00402467981 */ /* 0x000f22000c1e1100 */
[----:B------:R-:W-:Y:S01]  /*0e40*/  ISETP.NE.AND P6, PT, R71, RZ, PT ;  /* 0x000000ff4700720c */ /* 0x000fe20003fc5270 */
[----:B------:R-:W-:-:S05]  /*0e50*/  FADD.FTZ R71, RZ, R60 ;  /* 0x0000003cff477221 */ /* 0x000fca0000010000 */
[----:B------:R-:W-:-:S05]  /*0e60*/  FSEL R71, R71, RZ, !P0 ;  /* 0x000000ff47477208 */ /* 0x000fca0004000000 */
[----:B------:R-:W-:-:S04]  /*0e70*/  @!P3 FADD.FTZ R71, R71, R58 ;  /* 0x0000003a4747b221 */ /* 0x000fc80000010000 */
[----:B------:R-:W-:Y:S01]  /*0e80*/  @!P5 FADD.FTZ R71, R71, R56 ;  /* 0x000000384747d221 */ /* 0x000fe20000010000 */
[----:B------:R-:W-:Y:S02]  /*0e90*/  ISETP.NE.AND P5, PT, R72, RZ, PT ;  /* 0x000000ff4800720c */ /* 0x000fe40003fa5270 */
[----:B------:R-:W4:Y:S01]  /*0ea0*/  LDG.E.U8 R72, desc[UR4][R2.64+0x2e0] ;  /* 0x0002e00402487981 */ /* 0x000f22000c1e1100 */
[----:B------:R-:W-:Y:S01]  /*0eb0*/  ISETP.NE.AND P3, PT, R9, RZ, PT ;  /* 0x000000ff0900720c */ /* 0x000fe20003f65270 */
[----:B------:R-:W-:Y:S01]  /*0ec0*/  @!P4 FADD.FTZ R71, R71, R54 ;  /* 0x000000364747c221 */ /* 0x000fe20000010000 */
[----:B------:R-:W-:Y:S01]  /*0ed0*/  ISETP.NE.AND P4, PT, R74, RZ, PT ;  /* 0x000000ff4a00720c */ /* 0x000fe20003f85270 */
[----:B------:R-:W-:Y:S01]  /*0ee0*/  IMAD.MOV.U32 R9, RZ, RZ, RZ ;  /* 0x000000ffff097224 */ /* 0x000fe200078e00ff */
[----:B------:R-:W4:Y:S01]  /*0ef0*/  LDG.E.U8 R74, desc[UR4][R2.64+0x300] ;  /* 0x00030004024a7981 */ /* 0x000f22000c1e1100 */
[----:B------:R-:W-:Y:S01]  /*0f00*/  @!P6 FADD.FTZ R71, R71, R52 ;  /* 0x000000344747e221 */ /* 0x000fe20000010000 */
[----:B------:R-:W-:Y:S01]  /*0f10*/  @!P2 HADD2.F32 R9, -RZ, R8.H0_H0 ;  /* 0x20000008ff09a230 */ /* 0x000fe20000004100 */
[----:B------:R-:W-:-:S02]  /*0f20*/  ISETP.NE.AND P2, PT, R89, RZ, PT ;  /* 0x000000ff5900720c */ /* 0x000fc40003f45270 */
[----:B------:R-:W-:-:S04]  /*0f30*/  ISETP.NE.AND P6, PT, R90, RZ, PT ;  /* 0x000000ff5a00720c */ /* 0x000fc80003fc5270 */
[----:B------:R-:W-:Y:S01]  /*0f40*/  @!P3 FADD.FTZ R71, R71, R50 ;  /* 0x000000324747b221 */ /* 0x000fe20000010000 */
[----:B------:R-:W-:Y:S01]  /*0f50*/  ISETP.NE.AND P3, PT, R84, RZ, PT ;  /* 0x000000ff5400720c */ /* 0x000fe20003f65270 */
[----:B------:R-:W-:Y:S01]  /*0f60*/  IMAD.MOV.U32 R8, RZ, RZ, RZ ;  /* 0x000000ffff087224 */ /* 0x000fe200078e00ff */
[----:B------:R-:W4:Y:S01]  /*0f70*/  LDG.E.U8 R90, desc[UR4][R2.64+0x3c0] ;  /* 0x0003c004025a7981 */ /* 0x000f22000c1e1100 */
[----:B------:R-:W-:-:S04]  /*0f80*/  @!P5 FADD.FTZ R71, R71, R48 ;  /* 0x000000304747d221 */ /* 0x000fc80000010000 */
[----:B------:R-:W-:Y:S01]  /*0f90*/  @!P4 FADD.FTZ R71, R71, R46 ;  /* 0x0000002e4747c221 */ /* 0x000fe20000010000 */
[----:B------:R-:W-:-:S03]  /*0fa0*/  ISETP.NE.AND P4, PT, R87, RZ, PT ;  /* 0x000000ff5700720c */ /* 0x000fc60003f85270 */
[----:B------:R-:W-:Y:S01]  /*0fb0*/  @!P2 FADD.FTZ R71, R71, R44 ;  /* 0x0000002c4747a221 */ /* 0x000fe20000010000 */
[----:B------:R-:W-:-:S03]  /*0fc0*/  ISETP.NE.AND P5, PT, R88, RZ, PT ;  /* 0x000000ff5800720c */ /* 0x000fc60003fa5270 */
[----:B------:R-:W-:-:S04]  /*0fd0*/  @!P6 FADD.FTZ R71, R71, R42 ;  /* 0x0000002a4747e221 */ /* 0x000fc80000010000 */
[----:B------:R-:W-:-:S04]  /*0fe0*/  @!P3 FADD.FTZ R71, R71, R40 ;  /* 0x000000284747b221 */ /* 0x000fc80000010000 */
[----:B------:R-:W-:-:S04]  /*0ff0*/  @!P4 FADD.FTZ R71, R71, R38 ;  /* 0x000000264747c221 */ /* 0x000fc80000010000 */
[----:B------:R-:W-:Y:S01]  /*1000*/  @!P5 FADD.FTZ R71, R71, R36 ;  /* 0x000000244747d221 */ /* 0x000fe20000010000 */
[C---:B------:R-:W-:Y:S01]  /*1010*/  LOP3.LUT R87, R73.reuse, 0x3c0, RZ, 0xfc, !PT ;  /* 0x000003c049577812 */ /* 0x040fe200078efcff */
[----:B--2---:R-:W-:Y:S02]  /*1020*/  @!P1 HADD2.F32 R8, -RZ, R75.H0_H0 ;  /* 0x2000004bff089230 */ /* 0x004fe40000004100 */
[----:B------:R-:W2:Y:S01]  /*1030*/  LDG.E.U8 R75, desc[UR4][R2.64+0x320] ;  /* 0x00032004024b7981 */ /* 0x000ea2000c1e1100 */
[----:B---3--:R-:W-:Y:S02]  /*1040*/  ISETP.NE.AND P2, PT, R0, RZ, PT ;  /* 0x000000ff0000720c */ /* 0x008fe40003f45270 */
[----:B------:R-:W-:-:S04]  /*1050*/  LOP3.LUT R0, R73, 0x340, RZ, 0xfc, !PT ;  /* 0x0000034049007812 */ /* 0x000fc800078efcff */
[----:B------:R-:W-:Y:S02]  /*1060*/  ISETP.GE.AND P6, PT, R0, R68, PT ;  /* 0x000000440000720c */ /* 0x000fe40003fc6270 */
[----:B----4-:R-:W-:Y:S02]  /*1070*/  ISETP.NE.AND P4, PT, R78, RZ, PT ;  /* 0x000000ff4e00720c */ /* 0x010fe40003f85270 */
[----:B------:R-:W3:Y:S01]  /*1080*/  LDG.E.U8 R78, desc[UR4][R2.64+0x340] ;  /* 0x00034004024e7981 */ /* 0x000ee2000c1e1100 */
[----:B------:R-:W-:Y:S01]  /*1090*/  ISETP.NE.AND P3, PT, R69, RZ, PT ;  /* 0x000000ff4500720c */ /* 0x000fe20003f65270 */
[----:B------:R-:W-:Y:S02]  /*10a0*/  IMAD.MOV.U32 R69, RZ, RZ, RZ ;  /* 0x000000ffff457224 */ /* 0x000fe400078e00ff */
[----:B------:R-:W-:Y:S01]  /*10b0*/  @!P2 FADD.FTZ R71, R71, R34 ;  /* 0x000000224747a221 */ /* 0x000fe20000010000 */
[----:B------:R-:W-:Y:S01]  /*10c0*/  @!P1 HADD2.F32 R69, -RZ, R77.H0_H0 ;  /* 0x2000004dff459230 */ /* 0x000fe20000004100 */
[----:B------:R-:W-:-:S03]  /*10d0*/  LOP3.LUT R77, R73, 0x360, RZ, 0xfc, !PT ;  /* 0x00000360494d7812 */ /* 0x000fc600078efcff */
[----:B------:R-:W4:Y:S01]  /*10e0*/  @!P6 LDG.E.U16 R84, desc[UR4][R4.64+0x680] ;  /* 0x000680040454e981 */ /* 0x000f22000c1e1500 */
[----:B------:R-:W-:Y:S02]  /*10f0*/  ISETP.NE.AND P1, PT, R83, RZ, PT ;  /* 0x000000ff5300720c */ /* 0x000fe40003f25270 */
[----:B------:R-:W-:Y:S02]  /*1100*/  ISETP.GE.AND P2, PT, R77, R68, PT ;  /* 0x000000444d00720c */ /* 0x000fe40003f46270 */
[----:B------:R-:W-:Y:S01]  /*1110*/  @!P3 FADD.FTZ R71, R71, R32 ;  /* 0x000000204747b221 */ /* 0x000fe20000010000 */
[----:B------:R-:W-:Y:S02]  /*1120*/  ISETP.NE.AND P3, PT, R82, RZ, PT ;  /* 0x000000ff5200720c */ /* 0x000fe40003f65270 */
[----:B------:R-:W4:Y:S01]  /*1130*/  LDG.E.U8 R82, desc[UR4][R2.64+0x360] ;  /* 0x0003600402527981 */ /* 0x000f22000c1e1100 */
[----:B------:R-:W-:Y:S01]  /*1140*/  @!P4 FADD.FTZ R71, R71, R30 ;  /* 0x0000001e4747c221 */ /* 0x000fe20000010000 */
[----:B------:R-:W-:-:S04]  /*1150*/  LOP3.LUT R83, R73, 0x380, RZ, 0xfc, !PT ;  /* 0x0000038049537812 */ /* 0x000fc800078efcff */
[----:B------:R-:W-:Y:S01]  /*1160*/  @!P1 FADD.FTZ R71, R71, R28 ;  /* 0x0000001c47479221 */ /* 0x000fe20000010000 */
[----:B------:R-:W-:Y:S02]  /*1170*/  ISETP.GE.AND P5, PT, R83, R68, PT ;  /* 0x000000445300720c */ /* 0x000fe40003fa6270 */
[----:B------:R-:W-:Y:S02]  /*1180*/  ISETP.NE.AND P4, PT, R81, RZ, PT ;  /* 0x000000ff5100720c */ /* 0x000fe40003f85270 */
[----:B------:R-:W4:Y:S01]  /*1190*/  @!P2 LDG.E.U16 R81, desc[UR4][R4.64+0x6c0] ;  /* 0x0006c0040451a981 */ /* 0x000f22000c1e1500 */
[----:B------:R-:W-:Y:S01]  /*11a0*/  @!P3 FADD.FTZ R71, R71, R26 ;  /* 0x0000001a4747b221 */ /* 0x000fe20000010000 */
[----:B------:R-:W-:Y:S02]  /*11b0*/  ISETP.NE.AND P1, PT, R79, RZ, PT ;  /* 0x000000ff4f00720c */ /* 0x000fe40003f25270 */
[----:B------:R-:W-:Y:S02]  /*11c0*/  ISETP.NE.AND P3, PT, R80, RZ, PT ;  /* 0x000000ff5000720c */ /* 0x000fe40003f65270 */
[----:B------:R-:W4:Y:S01]  /*11d0*/  LDG.E.U8 R80, desc[UR4][R2.64+0x380] ;  /* 0x0003800402507981 */ /* 0x000f22000c1e1100 */
[----:B------:R-:W-:-:S04]  /*11e0*/  LOP3.LUT R79, R73, 0x3a0, RZ, 0xfc, !PT ;  /* 0x000003a0494f7812 */ /* 0x000fc800078efcff */
[----:B------:R-:W-:Y:S01]  /*11f0*/  @!P4 FADD.FTZ R71, R71, R22 ;  /* 0x000000164747c221 */ /* 0x000fe20000010000 */
[----:B------:R-:W4:Y:S01]  /*1200*/  @!P5 LDG.E.U16 R88, desc[UR4][R4.64+0x700] ;  /* 0x000700040458d981 */ /* 0x000f22000c1e1500 */
[-C--:B------:R-:W-:Y:S02]  /*1210*/  ISETP.GE.AND P4, PT, R79, R68.reuse, PT ;  /* 0x000000444f00720c */ /* 0x080fe40003f86270 */
[----:B------:R-:W-:Y:S01]  /*1220*/  @!P1 FADD.FTZ R71, R71, R20 ;  /* 0x0000001447479221 */ /* 0x000fe20000010000 */
[----:B------:R-:W-:Y:S02]  /*1230*/  ISETP.NE.AND P1, PT, R76, RZ, PT ;  /* 0x000000ff4c00720c */ /* 0x000fe40003f25270 */
[----:B------:R-:W4:Y:S01]  /*1240*/  LDG.E.U8 R76, desc[UR4][R2.64+0x3a0] ;  /* 0x0003a004024c7981 */ /* 0x000f22000c1e1100 */
[----:B------:R-:W-:Y:S01]  /*1250*/  @!P3 FADD.FTZ R71, R71, R18 ;  /* 0x000000124747b221 */ /* 0x000fe20000010000 */
[----:B------:R-:W-:-:S06]  /*1260*/  ISETP.GE.AND P3, PT, R87, R68, PT ;  /* 0x000000445700720c */ /* 0x000fcc0003f66270 */
[----:B------:R-:W4:Y:S03]  /*1270*/  @!P4 LDG.E.U16 R89, desc[UR4][R4.64+0x740] ;  /* 0x000740040459c981 */ /* 0x000f26000c1e1500 */
[----:B------:R-:W-:Y:S01]  /*1280*/  @!P1 FADD.FTZ R71, R71, R16 ;  /* 0x0000001047479221 */ /* 0x000fe20000010000 */
[----:B------:R-:W-:-:S03]  /*1290*/  ISETP.NE.AND P1, PT, R70, RZ, PT ;  /* 0x000000ff4600720c */ /* 0x000fc60003f25270 */
[----:B------:R-:W4:Y:S10]  /*12a0*/  @!P3 LDG.E.U16 R70, desc[UR4][R4.64+0x780] ;  /* 0x000780040446b981 */ /* 0x000f34000c1e1500 */
[----:B------:R-:W-:Y:S01]  /*12b0*/  @!P1 FADD.FTZ R71, R71, R14 ;  /* 0x0000000e47479221 */ /* 0x000fe20000010000 */
[----:B------:R-:W-:-:S13]  /*12c0*/  ISETP.NE.AND P1, PT, R72, RZ, PT ;  /* 0x000000ff4800720c */ /* 0x000fda0003f25270 */
[----:B------:R-:W-:Y:S01]  /*12d0*/  @!P1 FADD.FTZ R71, R71, R12 ;  /* 0x0000000c47479221 */ /* 0x000fe20000010000 */
[----:B------:R-:W-:-:S13]  /*12e0*/  ISETP.NE.AND P1, PT, R74, RZ, PT ;  /* 0x000000ff4a00720c */ /* 0x000fda0003f25270 */
[----:B------:R-:W-:Y:S01]  /*12f0*/  @!P1 FADD.FTZ R71, R71, R10 ;  /* 0x0000000a47479221 */ /* 0x000fe20000010000 */
[----:B------:R-:W-:Y:S02]  /*1300*/  IMAD.MOV.U32 R72, RZ, RZ, RZ ;  /* 0x000000ffff487224 */ /* 0x000fe400078e00ff */
[----:B------:R-:W-:Y:S01]  /*1310*/  IMAD.MOV.U32 R74, RZ, RZ, RZ ;  /* 0x000000ffff4a7224 */ /* 0x000fe200078e00ff */
[----:B--2---:R-:W-:-:S13]  /*1320*/  ISETP.NE.AND P1, PT, R75, RZ, PT ;  /* 0x000000ff4b00720c */ /* 0x004fda0003f25270 */
[----:B------:R-:W-:Y:S01]  /*1330*/  @!P1 FADD.FTZ R71, R71, R8 ;  /* 0x0000000847479221 */ /* 0x000fe20000010000 */
[----:B---3--:R-:W-:Y:S01]  /*1340*/  ISETP.NE.AND P1, PT, R78, RZ, PT ;  /* 0x000000ff4e00720c */ /* 0x008fe20003f25270 */
[----:B----4-:R-:W-:Y:S02]  /*1350*/  @!P6 HADD2.F32 R72, -RZ, R84.H0_H0 ;  /* 0x20000054ff48e230 */ /* 0x010fe40000004100 */
[----:B------:R-:W-:Y:S02]  /*1360*/  IMAD.MOV.U32 R78, RZ, RZ, RZ ;  /* 0x000000ffff4e7224 */ /* 0x000fe400078e00ff */
[----:B------:R-:W-:-:S08]  /*1370*/  @!P2 HADD2.F32 R74, -RZ, R81.H0_H0 ;  /* 0x20000051ff4aa230 */ /* 0x000fd00000004100 */
[----:B------:R-:W-:Y:S01]  /*1380*/  @!P1 FADD.FTZ R71, R71, R72 ;  /* 0x0000004847479221 */ /* 0x000fe20000010000 */
[----:B------:R-:W-:Y:S01]  /*1390*/  ISETP.NE.AND P1, PT, R82, RZ, PT ;  /* 0x000000ff5200720c */ /* 0x000fe20003f25270 */
[----:B------:R-:W2:Y:S01]  /*13a0*/  @!P5 LDG.E.U16 R84, desc[UR4][R6.64+0x700] ;  /* 0x000700040654d981 */ /* 0x000ea2000c1e1500 */
[----:B------:R-:W-:Y:S02]  /*13b0*/  LOP3.LUT R75, R73, 0x3e0, RZ, 0xfc, !PT ;  /* 0x000003e0494b7812 */ /* 0x000fe400078efcff */
[----:B------:R-:W-:Y:S01]  /*13c0*/  P2R R86, PR, RZ, 0x1 ;  /* 0x00000001ff567803 */ /* 0x000fe20000000000 */
[----:B------:R-:W3:Y:S08]  /*13d0*/  @!P4 LDG.E.U16 R82, desc[UR4][R6.64+0x740] ;  /* 0x000740040652c981 */ /* 0x000ef0000c1e1500 */
[----:B------:R-:W-:Y:S01]  /*13e0*/  @!P1 FADD.FTZ R71, R71, R74 ;  /* 0x0000004a47479221 */ /* 0x000fe20000010000 */
[----:B------:R-:W-:Y:S01]  /*13f0*/  ISETP.NE.AND P1, PT, R80, RZ, PT ;  /* 0x000000ff5000720c */ /* 0x000fe20003f25270 */
[----:B------:R-:W-:Y:S01]  /*1400*/  @!P5 HADD2.F32 R78, -RZ, R88.H0_H0 ;  /* 0x20000058ff4ed230 */ /* 0x000fe20000004100 */
[----:B------:R-:W-:Y:S01]  /*1410*/  CS2R R80, SRZ ;  /* 0x0000000000507805 */ /* 0x000fe2000001ff00 */
[----:B------:R-:W4:Y:S10]  /*1420*/  @!P6 LDG.E.U16 R88, desc[UR4][R6.64+0x680] ;  /* 0x000680040658e981 */ /* 0x000f34000c1e1500 */
[----:B------:R-:W-:Y:S01]  /*1430*/  @!P1 FADD.FTZ R71, R71, R78 ;  /* 0x0000004e47479221 */ /* 0x000fe20000010000 */
[----:B------:R-:W-:Y:S01]  /*1440*/  ISETP.NE.AND P1, PT, R76, RZ, PT ;  /* 0x000000ff4c00720c */ /* 0x000fe20003f25270 */
[----:B------:R-:W-:-:S02]  /*1450*/  IMAD.MOV.U32 R76, RZ, RZ, RZ ;  /* 0x000000ffff4c7224 */ /* 0x000fc400078e00ff */
[----:B------:R-:W-:-:S10]  /*1460*/  @!P4 HADD2.F32 R76, -RZ, R89.H0_H0 ;  /* 0x20000059ff4cc230 */ /* 0x000fd40000004100 */
[----:B------:R-:W-:Y:S01]  /*1470*/  @!P1 FADD.FTZ R71, R71, R76 ;  /* 0x0000004c47479221 */ /* 0x000fe20000010000 */
[----:B------:R-:W-:Y:S01]  /*1480*/  ISETP.NE.AND P1, PT, R90, RZ, PT ;  /* 0x000000ff5a00720c */ /* 0x000fe20003f25270 */
[----:B------:R-:W-:Y:S02]  /*1490*/  @!P3 HADD2.F32 R80, -RZ, R70.H0_H0 ;  /* 0x20000046ff50b230 */ /* 0x000fe40000004100 */
[----:B------:R-:W2:Y:S10]  /*14a0*/  LDG.E.U8 R70, desc[UR4][R2.64+0x3e0] ;  /* 0x0003e00402467981 */ /* 0x000eb4000c1e1100 */
[----:B------:R-:W-:Y:S01]  /*14b0*/  @!P1 FADD.FTZ R71, R71, R80 ;  /* 0x0000005047479221 */ /* 0x000fe20000010000 */
[----:B------:R-:W-:-:S13]  /*14c0*/  ISETP.GE.AND P1, PT, R75, R68, PT ;  /* 0x000000444b00720c */ /* 0x000fda0003f26270 */
[----:B------:R-:W3:Y:S01]  /*14d0*/  @!P1 LDG.E.U16 R4, desc[UR4][R4.64+0x7c0] ;  /* 0x0007c00404049981 */ /* 0x000ee2000c1e1500 */
[----:B------:R-:W-:Y:S01]  /*14e0*/  @P1 IMAD.MOV.U32 R68, RZ, RZ, RZ ;  /* 0x000000ffff441224 */ /* 0x000fe200078e00ff */
[----:B--2---:R-:W-:Y:S02]  /*14f0*/  ISETP.NE.AND P0, PT, R70, RZ, PT ;  /* 0x000000ff4600720c */ /* 0x004fe40003f05270 */
[----:B------:R-:W2:Y:S01]  /*1500*/  @!P3 LDG.E.U16 R70, desc[UR4][R6.64+0x780] ;  /* 0x000780040646b981 */ /* 0x000ea2000c1e1500 */
[----:B---3--:R-:W-:-:S10]  /*1510*/  @!P1 HADD2.F32 R68, -RZ, R4.H0_H0 ;  /* 0x20000004ff449230 */ /* 0x008fd40000004100 */
        /* <DEDUP_REMOVED lines=9> */
[----:B----4-:R-:W-:Y:S01]  /*15b0*/  @!P6 HADD2.F32 R81, -RZ, R88.H0_H0 ;  /* 0x20000058ff51e230 */ /* 0x010fe20000004100 */
[----:B------:R-:W-:Y:S01]  /*15c0*/  ISETP.GE.AND P6, PT, R85, 0x1, PT ;  /* 0x000000015500780c */ /* 0x000fe20003fc6270 */
[----:B-1----:R-:W-:-:S05]  /*15d0*/  FADD.FTZ R90, R5, R90 ;  /* 0x0000005a055a7221 */ /* 0x002fca0000010000 */
[----:B------:R-:W1:Y:S01]  /*15e0*/  SHFL.BFLY PT, R89, R90, 0x2, 0x1f ;  /* 0x0c401f005a597f89 */ /* 0x000e6200000e0000 */
[----:B------:R-:W-:Y:S02]  /*15f0*/  IMAD.MOV.U32 R71, RZ, RZ, RZ ;  /* 0x000000ffff477224 */ /* 0x000fe400078e00ff */
[----:B------:R-:W-:Y:S02]  /*1600*/  IMAD.MOV.U32 R85, RZ, RZ, RZ ;  /* 0x000000ffff557224 */ /* 0x000fe400078e00ff */
[----:B------:R-:W-:Y:S02]  /*1610*/  IMAD.MOV.U32 R91, RZ, RZ, RZ ;  /* 0x000000ffff5b7224 */ /* 0x000fe400078e00ff */
[----:B------:R-:W-:Y:S02]  /*1620*/  @!P5 HADD2.F32 R85, -RZ, R84.H0_H0 ;  /* 0x20000054ff55d230 */ /* 0x000fe40000004100 */
[----:B-1----:R-:W-:Y:S01]  /*1630*/  FADD.FTZ R93, R90, R89 ;  /* 0x000000595a5d7221 */ /* 0x002fe20000010000 */
[----:B------:R-:W-:-:S04]  /*1640*/  IMAD.MOV.U32 R89, RZ, RZ, RZ ;  /* 0x000000ffff597224 */ /* 0x000fc800078e00ff */
[----:B------:R0:W1:Y:S01]  /*1650*/  SHFL.BFLY PT, R4, R93, 0x1, 0x1f ;  /* 0x0c201f005d047f89 */ /* 0x00006200000e0000 */
[----:B------:R-:W-:Y:S02]  /*1660*/  @!P4 HADD2.F32 R89, -RZ, R82.H0_H0 ;  /* 0x20000052ff59c230 */ /* 0x000fe40000004100 */
[----:B--2---:R-:W-:Y:S02]  /*1670*/  @!P3 HADD2.F32 R91, -RZ, R70.H0_H0 ;  /* 0x20000046ff5bb230 */ /* 0x004fe40000004100 */
[----:B---3--:R-:W-:Y:S01]  /*1680*/  @!P2 HADD2.F32 R71, -RZ, R86.H0_H0 ;  /* 0x20000056ff47a230 */ /* 0x008fe20000004100 */
[----:B01----:R-:W-:Y:S06]  /*1690*/  @!P6 EXIT ;  /* 0x000000000000e94d */ /* 0x003fec0003800000 */
[----:B------:R-:W0:Y:S01]  /*16a0*/  S2R R7, SR_TID.X ;  /* 0x0000000000077919 */ /* 0x000e220000002100 */
[-C--:B------:R-:W-:Y:S01]  /*16b0*/  ISETP.GE.AND P6, PT, R73, R66.reuse, PT ;  /* 0x000000424900720c */ /* 0x080fe20003fc6270 */
[----:B------:R-:W-:Y:S01]  /*16c0*/  ULDC.64 UR6, c[0x0][0x210] ;  /* 0x0000840000067ab9 */ /* 0x000fe20000000a00 */
        /* <DEDUP_REMOVED lines=8> */
[-C--:B------:R-:W-:Y:S02]  /*1750*/  ISETP.GE.AND P4, PT, R62, R66.reuse, PT ;  /* 0x000000423e00720c */ /* 0x080fe40003f86270 */
[----:B------:R-:W-:Y:S01]  /*1760*/  ISETP.GE.AND P5, PT, R61, R66, PT ;  /* 0x000000423d00720c */ /* 0x000fe20003fa6270 */
[----:B------:R-:W-:-:S12]  /*1770*/  @P6 BRA `(.L_x_149) ;  /* 0x0000000000106947 */ /* 0x000fd80003800000 */
[----:B------:R-:W-:Y:S01]  /*1780*/  @!P0 FFMA.FTZ R59, -R93, R59, R60 ;  /* 0x0000003b5d3b8223 */ /* 0x000fe2000001013c */
[----:B------:R1:W-:Y:S04]  /*1790*/  @P0 STG.E.U16 desc[UR4][R4.64], RZ ;  /* 0x000000ff04000986 */ /* 0x0003e8000c101504 */
[----:B------:R-:W-:-:S05]  /*17a0*/  @!P0 F2FP.F16.F32.PACK_AB R59, RZ, R59 ;  /* 0x0000003bff3b823e */ /* 0x000fca00000000ff */
[----:B------:R1:W-:Y:S02]  /*17b0*/  @!P0 STG.E.U16 desc[UR4][R4.64], R59 ;  /* 0x0000003b04008986 */ /* 0x0003e4000c101504 */
.L_x_149:
[----:B------:R-:W-:Y:S05]  /*17c0*/  BSYNC B0 ;  /* 0x0000000000007941 */ /* 0x000fea0003800000 */
.L_x_148:
        /* <DEDUP_REMOVED lines=8> */
[----:B------:R-:W-:-:S05]  /*1850*/  @!P6 F2FP.F16.F32.PACK_AB R57, RZ, R57 ;  /* 0x00000039ff39e23e */ /* 0x000fca00000000ff */
[----:B------:R2:W-:Y:S02]  /*1860*/  @!P6 STG.E.U16 desc[UR4][R4.64+0x40], R57 ;  /* 0x000040390400e986 */ /* 0x0005e4000c101504 */
.L_x_151:
[----:B------:R-:W-:Y:S05]  /*1870*/  BSYNC B0 ;  /* 0x0000000000007941 */ /* 0x000fea0003800000 */
.L_x_150:
[----:B------:R-:W-:Y:S01]  /*1880*/  BSSY B0, `(.L_x_152) ;  /* 0x0000009000007945 */ /* 0x000fe20003800000 */
[----:B------:R-:W-:-:S03]  /*1890*/  ISETP.GE.AND P6, PT, R0, R66, PT ;  /* 0x000000420000720c */ /* 0x000fc60003fc6270 */
[----:B------:R-:W-:Y:S10]  /*18a0*/  @P2 BRA `(.L_x_153) ;  /* 0x0000000000182947 */ /* 0x000ff40003800000 */
[----:B------:R-:W3:Y:S02]  /*18b0*/  LDG.E.U8 R0, desc[UR4][R2.64+0x40] ;  /* 0x0000400402007981 */ /* 0x000ee4000c1e1100 */
[----:B---3--:R-:W-:-:S13]  /*18c0*/  ISETP.NE.AND P2, PT, R0, RZ, PT ;  /* 0x000000ff0000720c */ /* 0x008fda0003f45270 */
[----:B------:R-:W-:Y:S01]  /*18d0*/  @!P2 FFMA.FTZ R55, -R93, R55, R56 ;  /* 0x000000375d37a223 */ /* 0x000fe20000010138 */
[----:B------:R3:W-:Y:S04]  /*18e0*/  @P2 STG.E.U16 desc[UR4][R4.64+0x80], RZ ;  /* 0x000080ff04002986 */ /* 0x0007e8000c101504 */
[----:B------:R-:W-:-:S05]  /*18f0*/  @!P2 F2FP.F16.F32.PACK_AB R55, RZ, R55 ;  /* 0x00000037ff37a23e */ /* 0x000fca00000000ff */
[----:B------:R3:W-:Y:S02]  /*1900*/  @!P2 STG.E.U16 desc[UR4][R4.64+0x80], R55 ;  /* 0x000080370400a986 */ /* 0x0007e4000c101504 */
.L_x_153:
[----:B------:R-:W-:Y:S05]  /*1910*/  BSYNC B0 ;  /* 0x0000000000007941 */ /* 0x000fea0003800000 */
.L_x_152:
[----:B------:R-:W-:Y:S01]  /*1920*/  BSSY B0, `(.L_x_154) ;  /* 0x0000009000007945 */ /* 0x000fe20003800000 */
[----:B------:R-:W-:-:S03]  /*1930*/  ISETP.GE.AND P2, PT, R77, R66, PT ;  /* 0x000000424d00720c */ /* 0x000fc60003f46270 */
[----:B------:R-:W-:Y:S10]  /*1940*/  @P3 BRA `(.L_x_155) ;  /* 0x0000000000183947 */ /* 0x000ff40003800000 */
[----:B------:R-:W4:Y:S02]  /*1950*/  LDG.E.U8 R0, desc[UR4][R2.64+0x60] ;  /* 0x0000600402007981 */ /* 0x000f24000c1e1100 */
[----:B----4-:R-:W-:-:S13]  /*1960*/  ISETP.NE.AND P3, PT, R0, RZ, PT ;  /* 0x000000ff0000720c */ /* 0x010fda0003f65270 */
[----:B------:R-:W-:Y:S01]  /*1970*/  @!P3 FFMA.FTZ R53, -R93, R53, R54 ;  /* 0x000000355d35b223 */ /* 0x000fe20000010136 */
[----:B------:R4:W-:Y:S04]  /*1980*/  @P3 STG.E.U16 desc[UR4][R4.64+0xc0], RZ ;  /* 0x0000c0ff04003986 */ /* 0x0009e8000c101504 */
[----:B------:R-:W-:-:S05]  /*1990*/  @!P3 F2FP.F16.F32.PACK_AB R53, RZ, R53 ;  /* 0x00000035ff35b23e */ /* 0x000fca00000000ff */
[----:B------:R4:W-:Y:S02]  /*19a0*/  @!P3 STG.E.U16 desc[UR4][R4.64+0xc0], R53 ;  /* 0x0000c0350400b986 */ /* 0x0009e4000c101504 */
.L_x_155:
[----:B------:R-:W-:Y:S05]  /*19b0*/  BSYNC B0 ;  /* 0x0000000000007941 */ /* 0x000fea0003800000 */
.L_x_154:
        /* <DEDUP_REMOVED lines=9> */
[----:B------:R-:W-:-:S05]  /*1a50*/  @!P4 F2FP.F16.F32.PACK_AB R51, RZ, R51 ;  /* 0x00000033ff33c23e */ /* 0x000fca00000000ff */
[----:B------:R0:W-:Y:S02]  /*1a60*/  @!P4 STG.E.U16 desc[UR4][R4.64+0x100], R51 ;  /* 0x000100330400c986 */ /* 0x0001e4000c101504 */
.L_x_157:
[----:B------:R-:W-:Y:S05]  /*1a70*/  BSYNC B0 ;  /* 0x0000000000007941 */ /* 0x000fea0003800000 */
.L_x_156:
        /* <DEDUP_REMOVED lines=10> */
.L_x_159:
[----:B------:R-:W-:Y:S05]  /*1b20*/  BSYNC B0 ;  /* 0x0000000000007941 */ /* 0x000fea0003800000 */
.L_x_158:
        /* <DEDUP_REMOVED lines=10> */
.L_x_161:
[----:B------:R-:W-:Y:S05]  /*1bd0*/  BSYNC B0 ;  /* 0x0000000000007941 */ /* 0x000fea0003800000 */
.L_x_160:
        /* <DEDUP_REMOVED lines=10> */
.L_x_163:
[----:B------:R-:W-:Y:S05]  /*1c80*/  BSYNC B0 ;  /* 0x0000000000007941 */ /* 0x000fea0003800000 */
.L_x_162:
        /* <DEDUP_REMOVED lines=10> */
.L_x_165:
[----:B------:R-:W-:Y:S05]  /*1d30*/  BSYNC B0 ;  /* 0x0000000000007941 */ /* 0x000fea0003800000 */
.L_x_164:
        /* <DEDUP_REMOVED lines=10> */
.L_x_167:
[----:B------:R-:W-:Y:S05]  /*1de0*/  BSYNC B0 ;  /* 0x0000000000007941 */ /* 0x000fea0003800000 */
.L_x_166:
        /* <DEDUP_REMOVED lines=10> */
.L_x_169:
[----:B------:R-:W-:Y:S05]  /*1e90*/  BSYNC B0 ;  /* 0x0000000000007941 */ /* 0x000fea0003800000 */
.L_x_168:
        /* <DEDUP_REMOVED lines=10> */
.L_x_171:
[----:B------:R-:W-:Y:S05]  /*1f40*/  BSYNC B0 ;  /* 0x0000000000007941 */ /* 0x000fea0003800000 */
.L_x_170:
        /* <DEDUP_REMOVED lines=10> */
.L_x_173:
[----:B------:R-:W-:Y:S05]  /*1ff0*/  BSYNC B0 ;  /* 0x0000000000007941 */ /* 0x000fea0003800000 */
.L_x_172:
        /* <DEDUP_REMOVED lines=10> */
.L_x_175:
[----:B------:R-:W-:Y:S05]  /*20a0*/  BSYNC B0 ;  /* 0x0000000000007941 */ /* 0x000fea0003800000 */
.L_x_174:
        /* <DEDUP_REMOVED lines=10> */
.L_x_177:
[----:B------:R-:W-:Y:S05]  /*2150*/  BSYNC B0 ;  /* 0x0000000000007941 */ /* 0x000fea0003800000 */
.L_x_176:
        /* <DEDUP_REMOVED lines=10> */
.L_x_179:
[----:B------:R-:W-:Y:S05]  /*2200*/  BSYNC B0 ;  /* 0x0000000000007941 */ /* 0x000fea0003800000 */
.L_x_178:
        /* <DEDUP_REMOVED lines=10> */
.L_x_181:
[----:B------:R-:W-:Y:S05]  /*22b0*/  BSYNC B0 ;  /* 0x0000000000007941 */ /* 0x000fea0003800000 */
.L_x_180:
        /* <DEDUP_REMOVED lines=10> */
.L_x_183:
[----:B------:R-:W-:Y:S05]  /*2360*/  BSYNC B0 ;  /* 0x0000000000007941 */ /* 0x000fea0003800000 */
.L_x_182:
        /* <DEDUP_REMOVED lines=10> */
.L_x_185:
[----:B------:R-:W-:Y:S05]  /*2410*/  BSYNC B0 ;  /* 0x0000000000007941 */ /* 0x000fea0003800000 */
.L_x_184:
        /* <DEDUP_REMOVED lines=8> */
[----:B------:R-:W-:-:S05]  /*24a0*/  @!P5 F2FP.F16.F32.PACK_AB R19, RZ, R19 ;  /* 0x00000013ff13d23e */ /* 0x000fca00000000ff */
[----:B------:R2:W-:Y:S02]  /*24b0*/  @!P5 STG.E.U16 desc[UR4][R4.64+0x4c0], R19 ;  /* 0x0004c0130400d986 */ /* 0x0005e4000c101504 */
.L_x_187:
[----:B------:R-:W-:Y:S05]  /*24c0*/  BSYNC B0 ;  /* 0x0000000000007941 */ /* 0x000fea0003800000 */
.L_x_186:
        /* <DEDUP_REMOVED lines=10> */
.L_x_189:
[----:B------:R-:W-:Y:S05]  /*2570*/  BSYNC B0 ;  /* 0x0000000000007941 */ /* 0x000fea0003800000 */
.L_x_188:
        /* <DEDUP_REMOVED lines=10> */
.L_x_191:
[----:B------:R-:W-:Y:S05]  /*2620*/  BSYNC B0 ;  /* 0x0000000000007941 */ /* 0x000fea0003800000 */
.L_x_190:
        /* <DEDUP_REMOVED lines=10> */
.L_x_193:
[----:B------:R-:W-:Y:S05]  /*26d0*/  BSYNC B0 ;  /* 0x0000000000007941 */ /* 0x000fea0003800000 */
.L_x_192:
[----:B------:R-:W-:Y:S01]  /*26e0*/  BSSY B0, `(.L_x_194) ;  /* 0x0000009000007945 */ /* 0x000fe20003800000 */
[----:B------:R-:W-:-:S03]  /*26f0*/  ISETP.GE.AND P4, PT, R7, R66, PT ;  /* 0x000000420700720c */ /* 0x000fc60003f86270 */
[----:B------:R-:W-:Y:S10]  /*2700*/  @P5 BRA `(.L_x_195) ;  /* 0x0000000000185947 */ /* 0x000ff40003800000 */
[----:B------:R-:W2:Y:S02]  /*2710*/  LDG.E.U8 R0, desc[UR4][R2.64+0x2e0] ;  /* 0x0002e00402007981 */ /* 0x000ea4000c1e1100 */
[----:B--2---:R-:W-:-:S13]  /*2720*/  ISETP.NE.AND P5, PT, R0, RZ, PT ;  /* 0x000000ff0000720c */ /* 0x004fda0003fa5270 */
[----:B------:R-:W-:Y:S01]  /*2730*/  @!P5 FFMA.FTZ R11, -R93, R11, R12 ;  /* 0x0000000b5d0bd223 */ /* 0x000fe2000001010c */
[----:B------:R2:W-:Y:S04]  /*2740*/  @P5 STG.E.U16 desc[UR4][R4.64+0x5c0], RZ ;  /* 0x0005c0ff04005986 */ /* 0x0005e8000c101504 */
[----:B------:R-:W-:-:S05]  /*2750*/  @!P5 F2FP.F16.F32.PACK_AB R11, RZ, R11 ;  /* 0x0000000bff0bd23e */ /* 0x000fca00000000ff */
[----:B------:R2:W-:Y:S02]  /*2760*/  @!P5 STG.E.U16 desc[UR4][R4.64+0x5c0], R11 ;  /* 0x0005c00b0400d986 */ /* 0x0005e4000c101504 */
.L_x_195:
[----:B------:R-:W-:Y:S05]  /*2770*/  BSYNC B0 ;  /* 0x0000000000007941 */ /* 0x000fea0003800000 */
.L_x_194:
        /* <DEDUP_REMOVED lines=9> */
.L_x_197:
[----:B------:R-:W-:Y:S05]  /*2810*/  BSYNC B0 ;  /* 0x0000000000007941 */ /* 0x000fea0003800000 */
.L_x_196:
        /* <DEDUP_REMOVED lines=9> */
.L_x_199:
[----:B------:R-:W-:Y:S05]  /*28b0*/  BSYNC B0 ;  /* 0x0000000000007941 */ /* 0x000fea0003800000 */
.L_x_198:
        /* <DEDUP_REMOVED lines=9> */
.L_x_201:
[----:B------:R-:W-:Y:S05]  /*2950*/  BSYNC B0 ;  /* 0x0000000000007941 */ /* 0x000fea0003800000 */
.L_x_200:
[----:B------:R-:W-:Y:S04]  /*2960*/  BSSY B0, `(.L_x_202) ;  /* 0x0000008000007945 */ /* 0x000fe80003800000 */
[----:B------:R-:W-:Y:S05]  /*2970*/  @P2 BRA `(.L_x_203) ;  /* 0x0000000000182947 */ /* 0x000fea0003800000 */
[----:B------:R-:W2:Y:S02]  /*2980*/  LDG.E.U8 R0, desc[UR4][R2.64+0x360] ;  /* 0x0003600402007981 */ /* 0x000ea4000c1e1100 */
[----:B--2---:R-:W-:-:S13]  /*2990*/  ISETP.NE.AND P2, PT, R0, RZ, PT ;  /* 0x000000ff0000720c */ /* 0x004fda0003f45270 */
[----:B------:R-:W-:Y:S01]  /*29a0*/  @!P2 FFMA.FTZ R71, -R93, R71, R74 ;  /* 0x000000475d47a223 */ /* 0x000fe2000001014a */
[----:B------:R2:W-:Y:S04]  /*29b0*/  @P2 STG.E.U16 desc[UR4][R4.64+0x6c0], RZ ;  /* 0x0006c0ff04002986 */ /* 0x0005e8000c101504 */
[----:B------:R-:W-:-:S05]  /*29c0*/  @!P2 F2FP.F16.F32.PACK_AB R71, RZ, R71 ;  /* 0x00000047ff47a23e */ /* 0x000fca00000000ff */
[----:B------:R2:W-:Y:S02]  /*29d0*/  @!P2 STG.E.U16 desc[UR4][R4.64+0x6c0], R71 ;  /* 0x0006c0470400a986 */ /* 0x0005e4000c101504 */
.L_x_203:
[----:B------:R-:W-:Y:S05]  /*29e0*/  BSYNC B0 ;  /* 0x0000000000007941 */ /* 0x000fea0003800000 */
.L_x_202:
        /* <DEDUP_REMOVED lines=8> */
.L_x_205:
[----:B------:R-:W-:Y:S05]  /*2a70*/  BSYNC B0 ;  /* 0x0000000000007941 */ /* 0x000fea0003800000 */
.L_x_204:
        /* <DEDUP_REMOVED lines=8> */
.L_x_207:
[----:B------:R-:W-:Y:S05]  /*2b00*/  BSYNC B0 ;  /* 0x0000000000007941 */ /* 0x000fea0003800000 */
.L_x_206:
        /* <DEDUP_REMOVED lines=8> */
.L_x_209:
[----:B------:R-:W-:Y:S05]  /*2b90*/  BSYNC B0 ;  /* 0x0000000000007941 */ /* 0x000fea0003800000 */
.L_x_208:
[----:B------:R-:W-:Y:S05]  /*2ba0*/  @P0 EXIT ;  /* 0x000000000000094d */ /* 0x000fea0003800000 */
[----:B------:R-:W2:Y:S01]  /*2bb0*/  LDG.E.U8 R2, desc[UR4][R2.64+0x3e0] ;  /* 0x0003e00402027981 */ /* 0x000ea2000c1e1100 */
[----:B------:R-:W-:Y:S02]  /*2bc0*/  @P1 IMAD.MOV.U32 R0, RZ, RZ, RZ ;  /* 0x000000ffff001224 */ /* 0x000fe400078e00ff */
[----:B-----5:R-:W-:Y:S01]  /*2bd0*/  @!P1 HADD2.F32 R0, -RZ, R6.H0_H0 ;  /* 0x20000006ff009230 */ /* 0x020fe20000004100 */
[----:B--2---:R-:W-:-:S13]  /*2be0*/  ISETP.NE.AND P0, PT, R2, RZ, PT ;  /* 0x000000ff0200720c */ /* 0x004fda0003f05270 */
[----:B------:R2:W-:Y:S01]  /*2bf0*/  @P0 STG.E.U16 desc[UR4][R4.64+0x7c0], RZ ;  /* 0x0007c0ff04000986 */ /* 0x0005e2000c101504 */
[----:B------:R-:W-:Y:S05]  /*2c00*/  @P0 EXIT ;  /* 0x000000000000094d */ /* 0x000fea0003800000 */
[----:B------:R-:W-:-:S05]  /*2c10*/  FFMA.FTZ R0, -R93, R0, R68 ;  /* 0x000000005d007223 */ /* 0x000fca0000010144 */
[----:B------:R-:W-:-:S05]  /*2c20*/  F2FP.F16.F32.PACK_AB R0, RZ, R0 ;  /* 0x00000000ff00723e */ /* 0x000fca00000000ff */
[----:B------:R-:W-:Y:S01]  /*2c30*/  STG.E.U16 desc[UR4][R4.64+0x7c0], R0 ;  /* 0x0007c00004007986 */ /* 0x000fe2000c101504 */
[----:B------:R-:W-:Y:S05]  /*2c40*/  EXIT ;  /* 0x000000000000794d */ /* 0x000fea0003800000 */
.L_x_210:
        /* <DEDUP_REMOVED lines=11> */
.L_x_11647:


//--------------------- .text._ZN43_GLOBAL__N__9ae7fba5_10_SoftMax_cu_9f978f6321softmax_warp_backwardIN3c104HalfES2_fLi9ELb0ELb1EEEvPT0_PKT_S7_iiiPKb --------------------------
	.section	.text._ZN43_GLOBAL__N__9ae7fba5_10_SoftMax_cu_9f978f6321softmax_warp_backwardIN3c104HalfES2_fLi9ELb0ELb1EEEvPT0_PKT_S7_iiiPKb,"ax",@progbits
	.align	128
.text._ZN43_GLOBAL__N__9ae7fba5_10_SoftMax_cu_9f978f6321softmax_warp_backwardIN3c104HalfES2_fLi9ELb0ELb1EEEvPT0_PKT_S7_iiiPKb:
        .type           _ZN43_GLOBAL__N__9ae7fba5_10_SoftMax_cu_9f978f6321softmax_warp_backwardIN3c104HalfES2_fLi9ELb0ELb1EEEvPT0_PKT_S7_iiiPKb,@function
        .size           _ZN43_GLOBAL__N__9ae7fba5_10_SoftMax_cu_9f978f6321softmax_warp_backwardIN3c104HalfES2_fLi9ELb0ELb1EEEvPT0_PKT_S7_iiiPKb,(.L_x_11648 - _ZN43_GLOBAL__N__9ae7fba5_10_SoftMax_cu_9f978f6321softmax_warp_backwardIN3c104HalfES2_fLi9ELb0ELb1EEEvPT0_PKT_S7_iiiPKb)
        .other          _ZN43_GLOBAL__N__9ae7fba5_10_SoftMax_cu_9f978f6321softmax_warp_backwardIN3c104HalfES2_fLi9ELb0ELb1EEEvPT0_PKT_S7_iiiPKb,@"STO_CUDA_ENTRY STV_DEFAULT"
_ZN43_GLOBAL__N__9ae7fba5_10_SoftMax_cu_9f978f6321softmax_warp_backwardIN3c104HalfES2_fLi9ELb0ELb1EEEvPT0_PKT_S7_iiiPKb:
        /* <DEDUP_REMOVED lines=14> */
[----:B------:R-:W-:Y:S02]  /*00e0*/  CS2R R28, SRZ ;  /* 0x00000000001c7805 */ /* 0x000fe4000001ff00 */
[----:B------:R-:W-:Y:S01]  /*00f0*/  LOP3.LUT R0, R34, 0x40, RZ, 0xfc, !PT ;  /* 0x0000004022007812 */ /* 0x000fe200078efcff */
[----:B------:R-:W-:Y:S01]  /*0100*/  IMAD R33, R33, UR5, R34 ;  /* 0x0000000521217c24 */ /* 0x000fe2000f8e0222 */
[----:B------:R-:W-:Y:S01]  /*0110*/  ISETP.GT.AND P0, PT, R48, RZ, PT ;  /* 0x000000ff3000720c */ /* 0x000fe20003f04270 */
[----:B------:R-:W-:Y:S01]  /*0120*/  ULDC.64 UR4, c[0x0][0x208] ;  /* 0x0000820000047ab9 */ /* 0x000fe20000000a00 */
        /* <DEDUP_REMOVED lines=19> */
[----:B------:R-:W-:Y:S02]  /*0260*/  LOP3.LUT R10, R34, 0xe0, RZ, 0xfc, !PT ;  /* 0x000000e0220a7812 */ /* 0x000fe400078efcff */
[----:B------:R-:W-:-:S02]  /*0270*/  ISETP.GE.AND P0, PT, R12, R37, PT ;  /* 0x000000250c00720c */ /* 0x000fc40003f06270 */
[----:B------:R-:W-:Y:S01]  /*0280*/  LOP3.LUT R14, R34, 0xa0, RZ, 0xfc, !PT ;  /* 0x000000a0220e7812 */ /* 0x000fe200078efcff */
[----:B------:R-:W4:Y:S03]  /*0290*/  @!P6 LDG.E.U16 R20, desc[UR4][R4.64+0xc0] ;  /* 0x0000c0040414e981 */ /* 0x000f26000c1e1500 */
[----:B------:R-:W-:Y:S02]  /*02a0*/  ISETP.GE.AND P2, PT, R14, R37, PT ;  /* 0x000000250e00720c */ /* 0x000fe40003f46270 */
[----:B------:R-:W4:Y:S01]  /*02b0*/  @!P6 LDG.E.U16 R14, desc[UR4][R6.64+0xc0] ;  /* 0x0000c004060ee981 */ /* 0x000f22000c1e1500 */
[----:B------:R-:W-:-:S03]  /*02c0*/  SHF.R.S32.HI R24, RZ, 0x1f, R33 ;  /* 0x0000001fff187819 */ /* 0x000fc60000011421 */
[----:B------:R-:W4:Y:S04]  /*02d0*/  @!P3 LDG.E.U16 R12, desc[UR4][R6.64+0x180] ;  /* 0x00018004060cb981 */ /* 0x000f28000c1e1500 */
[----:B------:R-:W4:Y:S04]  /*02e0*/  @!P0 LDG.E.U16 R16, desc[UR4][R4.64+0x100] ;  /* 0x0001000404108981 */ /* 0x000f28000c1e1500 */
[----:B------:R-:W4:Y:S04]  /*02f0*/  @!P0 LDG.E.U16 R17, desc[UR4][R6.64+0x100] ;  /* 0x0001000406118981 */ /* 0x000f28000c1e1500 */
[----:B------:R-:W4:Y:S04]  /*0300*/  @!P2 LDG.E.U16 R44, desc[UR4][R6.64+0x140] ;  /* 0x00014004062ca981 */ /* 0x000f28000c1e1500 */
[----:B------:R-:W4:Y:S01]  /*0310*/  @!P2 LDG.E.U16 R19, desc[UR4][R4.64+0x140] ;  /* 0x000140040413a981 */ /* 0x000f22000c1e1500 */
[----:B--2---:R-:W-:Y:S01]  /*0320*/  @!P4 HADD2.F32 R30, -RZ, R0.H0_H0 ;  /* 0x20000000ff1ec230 */ /* 0x004fe20000004100 */
[----:B------:R-:W-:Y:S01]  /*0330*/  LOP3.LUT R0, R34, 0x100, RZ, 0xfc, !PT ;  /* 0x0000010022007812 */ /* 0x000fe200078efcff */
[----:B---3--:R-:W-:Y:S01]  /*0340*/  @!P4 HADD2.F32 R31, -RZ, R11.H0_H0 ;  /* 0x2000000bff1fc230 */ /* 0x008fe20000004100 */
[----:B------:R-:W-:Y:S01]  /*0350*/  ISETP.GE.AND P4, PT, R10, R37, PT ;  /* 0x000000250a00720c */ /* 0x000fe20003f86270 */
[----:B------:R-:W2:Y:S01]  /*0360*/  @!P3 LDG.E.U16 R11, desc[UR4][R4.64+0x180] ;  /* 0x00018004040bb981 */ /* 0x000ea2000c1e1500 */
[----:B----4-:R-:W-:-:S02]  /*0370*/  @!P5 HADD2.F32 R27, -RZ, R8.H0_H0 ;  /* 0x20000008ff1bd230 */ /* 0x010fc40000004100 */
[----:B------:R-:W-:Y:S01]  /*0380*/  @!P5 HADD2.F32 R26, -RZ, R9.H0_H0 ;  /* 0x20000009ff1ad230 */ /* 0x000fe20000004100 */
[----:B------:R-:W-:Y:S01]  /*0390*/  ISETP.GE.AND P5, PT, R0, R37, PT ;  /* 0x000000250000720c */ /* 0x000fe20003fa6270 */
[----:B------:R-:W-:Y:S01]  /*03a0*/  @!P1 HADD2.F32 R29, -RZ, R2.H0_H0 ;  /* 0x20000002ff1d9230 */ /* 0x000fe20000004100 */
[----:B------:R-:W-:-:S06]  /*03b0*/  LOP3.LUT R8, R34, 0x120, RZ, 0xfc, !PT ;  /* 0x0000012022087812 */ /* 0x000fcc00078efcff */
[----:B------:R-:W3:Y:S01]  /*03c0*/  @!P4 LDG.E.U16 R15, desc[UR4][R4.64+0x1c0] ;  /* 0x0001c004040fc981 */ /* 0x000ee2000c1e1500 */
[----:B------:R-:W-:Y:S01]  /*03d0*/  @!P1 HADD2.F32 R28, -RZ, R3.H0_H0 ;  /* 0x20000003ff1c9230 */ /* 0x000fe20000004100 */
[----:B------:R-:W-:Y:S02]  /*03e0*/  IADD3 R2, P1, R33, UR6, RZ ;  /* 0x0000000621027c10 */ /* 0x000fe4000ff3e0ff */
[----:B------:R-:W4:Y:S02]  /*03f0*/  @!P4 LDG.E.U16 R43, desc[UR4][R6.64+0x1c0] ;  /* 0x0001c004062bc981 */ /* 0x000f24000c1e1500 */
[----:B------:R-:W-:Y:S02]  /*0400*/  IADD3.X R3, R24, UR7, RZ, P1, !PT ;  /* 0x0000000718037c10 */ /* 0x000fe40008ffe4ff */
[----:B------:R-:W2:Y:S01]  /*0410*/  @!P5 LDG.E.U16 R13, desc[UR4][R4.64+0x200] ;  /* 0x00020004040dd981 */ /* 0x000ea2000c1e1500 */
[----:B------:R-:W-:-:S03]  /*0420*/  ISETP.GE.AND P1, PT, R8, R37, PT ;  /* 0x000000250800720c */ /* 0x000fc60003f26270 */
[----:B------:R-:W4:Y:S04]  /*0430*/  @!P5 LDG.E.U16 R10, desc[UR4][R6.64+0x200] ;  /* 0x00020004060ad981 */ /* 0x000f28000c1e1500 */
[----:B------:R-:W4:Y:S04]  /*0440*/  LDG.E.U8 R41, desc[UR4][R2.64+0x20] ;  /* 0x0000200402297981 */ /* 0x000f28000c1e1100 */
[----:B------:R-:W4:Y:S04]  /*0450*/  LDG.E.U8 R39, desc[UR4][R2.64] ;  /* 0x0000000402277981 */ /* 0x000f28000c1e1100 */
        /* <DEDUP_REMOVED lines=13> */
[----:B------:R-:W-:Y:S01]  /*0530*/  @!P6 HADD2.F32 R25, -RZ, R20.H0_H0 ;  /* 0x20000014ff19e230 */ /* 0x000fe20000004100 */
[----:B------:R-:W4:Y:S01]  /*0540*/  LDG.E.U8 R51, desc[UR4][R2.64+0x140] ;  /* 0x0001400402337981 */ /* 0x000f22000c1e1100 */
[----:B------:R-:W-:Y:S01]  /*0550*/  @!P6 HADD2.F32 R22, -RZ, R14.H0_H0 ;  /* 0x2000000eff16e230 */ /* 0x000fe20000004100 */
[----:B------:R-:W-:-:S02]  /*0560*/  ISETP.GE.AND P6, PT, R18, R37, PT ;  /* 0x000000251200720c */ /* 0x000fc40003fc6270 */
[----:B------:R-:W-:Y:S01]  /*0570*/  CS2R R20, SRZ ;  /* 0x0000000000147805 */ /* 0x000fe2000001ff00 */
[----:B------:R-:W-:Y:S01]  /*0580*/  @!P0 HADD2.F32 R23, -RZ, R16.H0_H0 ;  /* 0x20000010ff178230 */ /* 0x000fe20000004100 */
[----:B------:R-:W4:Y:S01]  /*0590*/  LDG.E.U8 R45, desc[UR4][R2.64+0x160] ;  /* 0x00016004022d7981 */ /* 0x000f22000c1e1100 */
[----:B------:R-:W-:Y:S01]  /*05a0*/  @!P0 HADD2.F32 R20, -RZ, R17.H0_H0 ;  /* 0x20000011ff148230 */ /* 0x000fe20000004100 */
[----:B------:R-:W-:Y:S01]  /*05b0*/  CS2R R16, SRZ ;  /* 0x0000000000107805 */ /* 0x000fe2000001ff00 */
[----:B------:R-:W-:Y:S02]  /*05c0*/  IMAD.MOV.U32 R18, RZ, RZ, RZ ;  /* 0x000000ffff127224 */ /* 0x000fe400078e00ff */
[----:B------:R-:W-:-:S04]  /*05d0*/  @!P2 HADD2.F32 R18, -RZ, R44.H0_H0 ;  /* 0x2000002cff12a230 */ /* 0x000fc80000004100 */
[----:B------:R-:W4:Y:S01]  /*05e0*/  @!P6 LDG.E.U16 R44, desc[UR4][R4.64+0x280] ;  /* 0x00028004042ce981 */ /* 0x000f22000c1e1500 */
[----:B------:R-:W-:Y:S02]  /*05f0*/  @!P3 HADD2.F32 R16, -RZ, R12.H0_H0 ;  /* 0x2000000cff10b230 */ /* 0x000fe40000004100 */
[----:B------:R-:W-:Y:S02]  /*0600*/  IMAD.MOV.U32 R12, RZ, RZ, RZ ;  /* 0x000000ffff0c7224 */ /* 0x000fe400078e00ff */
[----:B------:R-:W-:Y:S02]  /*0610*/  @!P2 HADD2.F32 R21, -RZ, R19.H0_H0 ;  /* 0x20000013ff15a230 */ /* 0x000fe40000004100 */
[----:B------:R-:W-:Y:S02]  /*0620*/  IMAD.MOV.U32 R19, RZ, RZ, RZ ;  /* 0x000000ffff137224 */ /* 0x000fe400078e00ff */
[----:B------:R-:W-:Y:S02]  /*0630*/  IMAD.MOV.U32 R14, RZ, RZ, RZ ;  /* 0x000000ffff0e7224 */ /* 0x000fe400078e00ff */
[----:B---3--:R-:W-:-:S02]  /*0640*/  @!P4 HADD2.F32 R17, -RZ, R15.H0_H0 ;  /* 0x2000000fff11c230 */ /* 0x008fc40000004100 */
[----:B------:R-:W-:Y:S02]  /*0650*/  IMAD.MOV.U32 R15, RZ, RZ, RZ ;  /* 0x000000ffff0f7224 */ /* 0x000fe400078e00ff */
[----:B--2---:R-:W-:Y:S01]  /*0660*/  @!P5 HADD2.F32 R15, -RZ, R13.H0_H0 ;  /* 0x2000000dff0fd230 */ /* 0x004fe20000004100 */
[----:B------:R-:W-:-:S04]  /*0670*/  LOP3.LUT R13, R34, 0x160, RZ, 0xfc, !PT ;  /* 0x00000160220d7812 */ /* 0x000fc800078efcff */
[----:B------:R-:W-:Y:S01]  /*0680*/  ISETP.GE.AND P0, PT, R13, R37, PT ;  /* 0x000000250d00720c */ /* 0x000fe20003f06270 */
[----:B----4-:R-:W-:Y:S01]  /*0690*/  @!P5 HADD2.F32 R12, -RZ, R10.H0_H0 ;  /* 0x2000000aff0cd230 */ /* 0x010fe20000004100 */
[----:B------:R-:W-:Y:S01]  /*06a0*/  ISETP.NE.AND P5, PT, R41, RZ, PT ;  /* 0x000000ff2900720c */ /* 0x000fe20003fa5270 */
[----:B------:R-:W-:Y:S02]  /*06b0*/  @!P3 HADD2.F32 R19, -RZ, R11.H0_H0 ;  /* 0x2000000bff13b230 */ /* 0x000fe40000004100 */
[----:B------:R-:W-:Y:S01]  /*06c0*/  FADD.FTZ R41, RZ, R31 ;  /* 0x0000001fff297221 */ /* 0x000fe20000010000 */
[----:B------:R-:W-:Y:S02]  /*06d0*/  IMAD.MOV.U32 R11, RZ, RZ, RZ ;  /* 0x000000ffff0b7224 */ /* 0x000fe400078e00ff */
[----:B------:R-:W-:Y:S02]  /*06e0*/  IMAD.MOV.U32 R10, RZ, RZ, RZ ;  /* 0x000000ffff0a7224 */ /* 0x000fe400078e00ff */
[----:B------:R-:W-:-:S02]  /*06f0*/  @!P4 HADD2.F32 R14, -RZ, R43.H0_H0 ;  /* 0x2000002bff0ec230 */ /* 0x000fc40000004100 */
[----:B------:R-:W-:Y:S01]  /*0700*/  @!P1 HADD2.F32 R11, -RZ, R42.H0_H0 ;  /* 0x2000002aff0b9230 */ /* 0x000fe20000004100 */
[----:B------:R-:W2:Y:S01]  /*0710*/  LDG.E.U8 R43, desc[UR4][R2.64+0x1c0] ;  /* 0x0001c004022b7981 */ /* 0x000ea2000c1e1100 */
[----:B------:R-:W-:Y:S01]  /*0720*/  @!P1 HADD2.F32 R10, -RZ, R9.H0_H0 ;  /* 0x20000009ff0a9230 */ /* 0x000fe20000004100 */
[----:B------:R-:W-:Y:S02]  /*0730*/  ISETP.NE.AND P1, PT, R39, RZ, PT ;  /* 0x000000ff2700720c */ /* 0x000fe40003f25270 */
[----:B------:R-:W-:Y:S01]  /*0740*/  LOP3.LUT R9, R34, 0x180, RZ, 0xfc, !PT ;  /* 0x0000018022097812 */ /* 0x000fe200078efcff */
[----:B------:R-:W3:Y:S01]  /*0750*/  @!P0 LDG.E.U16 R39, desc[UR4][R4.64+0x2c0] ;  /* 0x0002c00404278981 */ /* 0x000ee2000c1e1500 */
[----:B------:R-:W-:Y:S02]  /*0760*/  ISETP.NE.AND P4, PT, R40, RZ, PT ;  /* 0x000000ff2800720c */ /* 0x000fe40003f85270 */
[----:B------:R-:W-:Y:S01]  /*0770*/  ISETP.GE.AND P2, PT, R9, R37, PT ;  /* 0x000000250900720c */ /* 0x000fe20003f46270 */
[----:B------:R-:W4:Y:S01]  /*0780*/  LDG.E.U8 R40, desc[UR4][R2.64+0x180] ;  /* 0x0001800402287981 */ /* 0x000f22000c1e1100 */
[----:B------:R-:W-:-:S02]  /*0790*/  ISETP.NE.AND P3, PT, R36, RZ, PT ;  /* 0x000000ff2400720c */ /* 0x000fc40003f65270 */
[----:B------:R-:W-:Y:S02]  /*07a0*/  FSEL R36, R41, RZ, !P1 ;  /* 0x000000ff29247208 */ /* 0x000fe40004800000 */
[----:B------:R-:W2:Y:S03]  /*07b0*/  LDG.E.U8 R41, desc[UR4][R2.64+0x1a0] ;  /* 0x0001a00402297981 */ /* 0x000ea6000c1e1100 */
[----:B------:R-:W-:Y:S01]  /*07c0*/  @!P5 FADD.FTZ R36, R36, R29 ;  /* 0x0000001d2424d221 */ /* 0x000fe20000010000 */
[----:B------:R-:W-:Y:S02]  /*07d0*/  ISETP.NE.AND P5, PT, R8, RZ, PT ;  /* 0x000000ff0800720c */ /* 0x000fe40003fa5270 */
[----:B------:R-:W-:Y:S01]  /*07e0*/  LOP3.LUT R8, R34, 0x1a0, RZ, 0xfc, !PT ;  /* 0x000001a022087812 */ /* 0x000fe200078efcff */
[----:B------:R-:W-:Y:S01]  /*07f0*/  @!P4 FADD.FTZ R36, R36, R27 ;  /* 0x0000001b2424c221 */ /* 0x000fe20000010000 */
[----:B------:R-:W-:-:S02]  /*0800*/  ISETP.NE.AND P4, PT, R38, RZ, PT ;  /* 0x000000ff2600720c */ /* 0x000fc40003f85270 */
[----:B------:R-:W2:Y:S01]  /*0810*/  @!P2 LDG.E.U16 R38, desc[UR4][R4.64+0x300] ;  /* 0x000300040426a981 */ /* 0x000ea2000c1e1500 */
[----:B------:R-:W-:Y:S01]  /*0820*/  @!P3 FADD.FTZ R36, R36, R25 ;  /* 0x000000192424b221 */ /* 0x000fe20000010000 */
[----:B------:R-:W-:-:S05]  /*0830*/  ISETP.GE.AND P3, PT, R8, R37, PT ;  /* 0x000000250800720c */ /* 0x000fca0003f66270 */
[----:B------:R-:W-:Y:S01]  /*0840*/  @!P5 FADD.FTZ R36, R36, R23 ;  /* 0x000000172424d221 */ /* 0x000fe20000010000 */
[----:B------:R-:W-:Y:S02]  /*0850*/  ISETP.NE.AND P5, PT, R0, RZ, PT ;  /* 0x000000ff0000720c */ /* 0x000fe40003fa5270 */
[----:B------:R-:W-:Y:S01]  /*0860*/  LOP3.LUT R0, R34, 0x1c0, RZ, 0xfc, !PT ;  /* 0x000001c022007812 */ /* 0x000fe200078efcff */
[----:B------:R-:W-:-:S03]  /*0870*/  @!P4 FADD.FTZ R36, R36, R21 ;  /* 0x000000152424c221 */ /* 0x000fc60000010000 */
[----:B------:R-:W-:Y:S01]  /*0880*/  ISETP.GE.AND P4, PT, R0, R37, PT ;  /* 0x000000250000720c */ /* 0x000fe20003f86270 */
[----:B------:R-:W2:Y:S06]  /*0890*/  @!P3 LDG.E.U16 R42, desc[UR4][R4.64+0x340] ;  /* 0x00034004042ab981 */ /* 0x000eac000c1e1500 */
[----:B------:R-:W-:Y:S01]  /*08a0*/  @!P5 FADD.FTZ R36, R36, R19 ;  /* 0x000000132424d221 */ /* 0x000fe20000010000 */
[----:B------:R-:W-:-:S05]  /*08b0*/  ISETP.NE.AND P5, PT, R46, RZ, PT ;  /* 0x000000ff2e00720c */ /* 0x000fca0003fa5270 */
[----:B------:R-:W2:Y:S08]  /*08c0*/  @!P4 LDG.E.U16 R46, desc[UR4][R4.64+0x380] ;  /* 0x00038004042ec981 */ /* 0x000eb0000c1e1500 */
[----:B------:R-:W-:Y:S01]  /*08d0*/  @!P5 FADD.FTZ R36, R36, R17 ;  /* 0x000000112424d221 */ /* 0x000fe20000010000 */
[----:B------:R-:W-:-:S13]  /*08e0*/  ISETP.NE.AND P5, PT, R47, RZ, PT ;  /* 0x000000ff2f00720c */ /* 0x000fda0003fa5270 */
[----:B------:R-:W-:Y:S01]  /*08f0*/  @!P5 FADD.FTZ R36, R36, R15 ;  /* 0x0000000f2424d221 */ /* 0x000fe20000010000 */
[----:B------:R-:W-:Y:S01]  /*0900*/  ISETP.NE.AND P5, PT, R50, RZ, PT ;  /* 0x000000ff3200720c */ /* 0x000fe20003fa5270 */
[----:B------:R-:W-:Y:S01]  /*0910*/  IMAD.MOV.U32 R47, RZ, RZ, RZ ;  /* 0x000000ffff2f7224 */ /* 0x000fe200078e00ff */
[----:B------:R-:W2:Y:S01]  /*0920*/  @!P6 LDG.E.U16 R50, desc[UR4][R6.64+0x280] ;  /* 0x000280040632e981 */ /* 0x000ea2000c1e1500 */
[----:B------:R-:W-:Y:S01]  /*0930*/  @!P6 HADD2.F32 R47, -RZ, R44.H0_H0 ;  /* 0x2000002cff2fe230 */ /* 0x000fe20000004100 */
[----:B------:R-:W-:Y:S02]  /*0940*/  P2R R49, PR, RZ, 0x2 ;  /* 0x00000002ff317803 */ /* 0x000fe40000000000 */
[----:B------:R0:W5:Y:S07]  /*0950*/  @!P3 LDG.E.U16 R44, desc[UR4][R6.64+0x340] ;  /* 0x00034004062cb981 */ /* 0x00016e000c1e1500 */
[----:B------:R-:W-:Y:S01]  /*0960*/  @!P5 FADD.FTZ R36, R36, R11 ;  /* 0x0000000b2424d221 */ /* 0x000fe20000010000 */
[----:B------:R-:W-:-:S13]  /*0970*/  ISETP.NE.AND P5, PT, R51, RZ, PT ;  /* 0x000000ff3300720c */ /* 0x000fda0003fa5270 */
[----:B------:R-:W-:Y:S01]  /*0980*/  @!P5 FADD.FTZ R36, R36, R47 ;  /* 0x0000002f2424d221 */ /* 0x000fe20000010000 */
[----:B------:R-:W-:Y:S01]  /*0990*/  ISETP.NE.AND P5, PT, R45, RZ, PT ;  /* 0x000000ff2d00720c */ /* 0x000fe20003fa5270 */
[----:B------:R-:W-:Y:S02]  /*09a0*/  IMAD.MOV.U32 R45, RZ, RZ, RZ ;  /* 0x000000ffff2d7224 */ /* 0x000fe400078e00ff */
[----:B---3--:R-:W-:-:S10]  /*09b0*/  @!P0 HADD2.F32 R45, -RZ, R39.H0_H0 ;  /* 0x20000027ff2d8230 */ /* 0x008fd40000004100 */
[----:B------:R-:W-:Y:S01]  /*09c0*/  @!P5 FADD.FTZ R36, R36, R45 ;  /* 0x0000002d2424d221 */ /* 0x000fe20000010000 */
[----:B----4-:R-:W-:Y:S01]  /*09d0*/  ISETP.NE.AND P5, PT, R40, RZ, PT ;  /* 0x000000ff2800720c */ /* 0x010fe20003fa5270 */
[----:B------:R-:W-:Y:S01]  /*09e0*/  IMAD.MOV.U32 R39, RZ, RZ, RZ ;  /* 0x000000ffff277224 */ /* 0x000fe200078e00ff */
[----:B------:R-:W3:Y:S01]  /*09f0*/  LDG.E.U8 R40, desc[UR4][R2.64+0x1e0] ;  /* 0x0001e00402287981 */ /* 0x000ee2000c1e1100 */
[----:B--2---:R-:W-:-:S10]  /*0a00*/  @!P2 HADD2.F32 R39, -RZ, R38.H0_H0 ;  /* 0x20000026ff27a230 */ /* 0x004fd40000004100 */
[----:B------:R-:W-:Y:S01]  /*0a10*/  @!P5 FADD.FTZ R36, R36, R39 ;  /* 0x000000272424d221 */ /* 0x000fe20000010000 */
[----:B------:R-:W-:Y:S01]  /*0a20*/  ISETP.NE.AND P5, PT, R41, RZ, PT ;  /* 0x000000ff2900720c */ /* 0x000fe20003fa5270 */
[----:B------:R-:W-:Y:S02]  /*0a30*/  IMAD.MOV.U32 R41, RZ, RZ, RZ ;  /* 0x000000ffff297224 */ /* 0x000fe400078e00ff */
[----:B------:R-:W-:Y:S01]  /*0a40*/  @!P3 HADD2.F32 R41, -RZ, R42.H0_H0 ;  /* 0x2000002aff29b230 */ /* 0x000fe20000004100 */
[----:B------:R-:W-:Y:S01]  /*0a50*/  LOP3.LUT R38, R34, 0x1e0, RZ, 0xfc, !PT ;  /* 0x000001e022267812 */ /* 0x000fe200078efcff */
[----:B------:R0:W5:Y:S08]  /*0a60*/  @!P4 LDG.E.U16 R42, desc[UR4][R6.64+0x380] ;  /* 0x00038004062ac981 */ /* 0x000170000c1e1500 */
[----:B------:R-:W-:Y:S01]  /*0a70*/  @!P5 FADD.FTZ R36, R36, R41 ;  /* 0x000000292424d221 */ /* 0x000fe20000010000 */
[----:B------:R-:W-:Y:S01]  /*0a80*/  ISETP.NE.AND P5, PT, R43, RZ, PT ;  /* 0x000000ff2b00720c */ /* 0x000fe20003fa5270 */
[----:B------:R-:W-:-:S02]  /*0a90*/  IMAD.MOV.U32 R43, RZ, RZ, RZ ;  /* 0x000000ffff2b7224 */ /* 0x000fc400078e00ff */
[----:B------:R-:W-:Y:S02]  /*0aa0*/  @!P4 HADD2.F32 R43, -RZ, R46.H0_H0 ;  /* 0x2000002eff2bc230 */ /* 0x000fe40000004100 */
[----:B------:R0:W5:Y:S08]  /*0ab0*/  @!P2 LDG.E.U16 R46, desc[UR4][R6.64+0x300] ;  /* 0x00030004062ea981 */ /* 0x000170000c1e1500 */
[----:B------:R-:W-:Y:S01]  /*0ac0*/  @!P5 FADD.FTZ R36, R36, R43 ;  /* 0x0000002b2424d221 */ /* 0x000fe20000010000 */
[----:B------:R-:W-:-:S13]  /*0ad0*/  ISETP.GE.AND P5, PT, R38, R37, PT ;  /* 0x000000252600720c */ /* 0x000fda0003fa6270 */
[----:B------:R-:W2:Y:S01]  /*0ae0*/  @!P5 LDG.E.U16 R4, desc[UR4][R4.64+0x3c0] ;  /* 0x0003c0040404d981 */ /* 0x000ea2000c1e1500 */
[----:B------:R-:W-:Y:S01]  /*0af0*/  @P5 IMAD.MOV.U32 R37, RZ, RZ, RZ ;  /* 0x000000ffff255224 */ /* 0x000fe200078e00ff */
[----:B---3--:R-:W-:Y:S01]  /*0b00*/  ISETP.NE.AND P1, PT, R40, RZ, PT ;  /* 0x000000ff2800720c */ /* 0x008fe20003f25270 */
[----:B--2---:R-:W-:-:S12]  /*0b10*/  @!P5 HADD2.F32 R37, -RZ, R4.H0_H0 ;  /* 0x20000004ff25d230 */ /* 0x004fd80000004100 */
[----:B------:R-:W-:Y:S01]  /*0b20*/  @!P1 FADD.FTZ R36, R36, R37 ;  /* 0x0000002524249221 */ /* 0x000fe20000010000 */
[----:B------:R-:W-:Y:S02]  /*0b30*/  ISETP.NE.AND P1, PT, R49, RZ, PT ;  /* 0x000000ff3100720c */ /* 0x000fe40003f25270 */
[----:B------:R0:W5:Y:S04]  /*0b40*/  @!P0 LDG.E.U16 R49, desc[UR4][R6.64+0x2c0] ;  /* 0x0002c00406318981 */ /* 0x000168000c1e1500 */
[----:B------:R0:W5:Y:S04]  /*0b50*/  @!P5 LDG.E.U16 R6, desc[UR4][R6.64+0x3c0] ;  /* 0x0003c0040606d981 */ /* 0x000168000c1e1500 */
[----:B------:R-:W1:Y:S02]  /*0b60*/  SHFL.BFLY PT, R5, R36, 0x10, 0x1f ;  /* 0x0e001f0024057f89 */ /* 0x000e6400000e0000 */
[----:B-1----:R-:W-:-:S05]  /*0b70*/  FADD.FTZ R5, R36, R5 ;  /* 0x0000000524057221 */ /* 0x002fca0000010000 */
[----:B------:R-:W1:Y:S02]  /*0b80*/  SHFL.BFLY PT, R4, R5, 0x8, 0x1f ;  /* 0x0d001f0005047f89 */ /* 0x000e6400000e0000 */
[----:B-1----:R-:W-:-:S05]  /*0b90*/  FADD.FTZ R4, R5, R4 ;  /* 0x0000000405047221 */ /* 0x002fca0000010000 */
[----:B------:R-:W1:Y:S01]  /*0ba0*/  SHFL.BFLY PT, R51, R4, 0x4, 0x1f ;  /* 0x0c801f0004337f89 */ /* 0x000e6200000e0000 */
[----:B------:R-:W-:Y:S02]  /*0bb0*/  IMAD.MOV.U32 R40, RZ, RZ, RZ ;  /* 0x000000ffff287224 */ /* 0x000fe400078e00ff */
[----:B------:R-:W-:Y:S02]  /*0bc0*/  @!P6 HADD2.F32 R40, -RZ, R50.H0_H0 ;  /* 0x20000032ff28e230 */ /* 0x000fe40000004100 */
[----:B-1----:R-:W-:-:S05]  /*0bd0*/  FADD.FTZ R51, R4, R51 ;  /* 0x0000003304337221 */ /* 0x002fca0000010000 */
[----:B------:R-:W1:Y:S01]  /*0be0*/  SHFL.BFLY PT, R52, R51, 0x2, 0x1f ;  /* 0x0c401f0033347f89 */ /* 0x000e6200000e0000 */
[----:B------:R-:W-:Y:S01]  /*0bf0*/  ISETP.GE.AND P6, PT, R48, 0x1, PT ;  /* 0x000000013000780c */ /* 0x000fe20003fc6270 */
[----:B-1----:R-:W-:-:S05]  /*0c00*/  FADD.FTZ R52, R51, R52 ;  /* 0x0000003433347221 */ /* 0x002fca0000010000 */
[----:B------:R0:W1:Y:S07]  /*0c10*/  SHFL.BFLY PT, R53, R52, 0x1, 0x1f ;  /* 0x0c201f0034357f89 */ /* 0x00006e00000e0000 */
[----:B------:R-:W-:Y:S05]  /*0c20*/  @!P6 EXIT ;  /* 0x000000000000e94d */ /* 0x000fea0003800000 */
[----:B0-----:R-:W0:Y:S01]  /*0c30*/  S2R R7, SR_TID.X ;  /* 0x0000000000077919 */ /* 0x001e220000002100 */
[-C--:B------:R-:W-:Y:S01]  /*0c40*/  ISETP.GE.AND P6, PT, R34, R35.reuse, PT ;  /* 0x000000232200720c */ /* 0x080fe20003fc6270 */
[----:B------:R-:W-:Y:S01]  /*0c50*/  IMAD.MOV.U32 R36, RZ, RZ, RZ ;  /* 0x000000ffff247224 */ /* 0x000fe200078e00ff */
[----:B------:R-:W-:Y:S01]  /*0c60*/  ULDC.64 UR6, c[0x0][0x210] ;  /* 0x0000840000067ab9 */ /* 0x000fe20000000a00 */
[----:B-----5:R-:W-:Y:S01]  /*0c70*/  @!P0 HADD2.F32 R36, -RZ, R49.H0_H0 ;  /* 0x20000031ff248230 */ /* 0x020fe20000004100 */
[C---:B------:R-:W-:Y:S01]  /*0c80*/  LEA R4, P0, R33.reuse, UR6, 0x1 ;  /* 0x0000000621047c11 */ /* 0x040fe2000f8008ff */
[----:B------:R-:W-:Y:S01]  /*0c90*/  IMAD.MOV.U32 R48, RZ, RZ, RZ ;  /* 0x000000ffff307224 */ /* 0x000fe200078e00ff */
[----:B------:R-:W-:Y:S01]  /*0ca0*/  BSSY B0, `(.L_x_211) ;  /* 0x0000015000007945 */ /* 0x000fe20003800000 */
[----:B------:R-:W-:Y:S01]  /*0cb0*/  @!P2 HADD2.F32 R48, -RZ, R46.H0_H0 ;  /* 0x2000002eff30a230 */ /* 0x000fe20000004100 */
[-C--:B------:R-:W-:Y:S01]  /*0cc0*/  ISETP.GE.AND P2, PT, R32, R35.reuse, PT ;  /* 0x000000232000720c */ /* 0x080fe20003f46270 */
[----:B------:R-:W-:Y:S01]  /*0cd0*/  IMAD.MOV.U32 R46, RZ, RZ, RZ ;  /* 0x000000ffff2e7224 */ /* 0x000fe200078e00ff */
[----:B------:R-:W-:Y:S01]  /*0ce0*/  LEA.HI.X R5, R33, UR7, R24, 0x1, P0 ;  /* 0x0000000721057c11 */ /* 0x000fe200080f0c18 */
[----:B------:R-:W-:Y:S01]  /*0cf0*/  @!P3 HADD2.F32 R46, -RZ, R44.H0_H0 ;  /* 0x2000002cff2eb230 */ /* 0x000fe20000004100 */
[----:B------:R-:W-:Y:S01]  /*0d00*/  P2R R24, PR, RZ, 0x4 ;  /* 0x00000004ff187803 */ /* 0x000fe20000000000 */
[----:B------:R-:W-:Y:S01]  /*0d10*/  IMAD.MOV.U32 R44, RZ, RZ, RZ ;  /* 0x000000ffff2c7224 */ /* 0x000fe200078e00ff */
[----:B------:R-:W-:Y:S01]  /*0d20*/  ISETP.GE.AND P3, PT, R8, R35, PT ;  /* 0x000000230800720c */ /* 0x000fe20003f66270 */
[----:B------:R-:W-:-:S02]  /*0d30*/  @!P4 HADD2.F32 R44, -RZ, R42.H0_H0 ;  /* 0x2000002aff2cc230 */ /* 0x000fc40000004100 */
        /* <DEDUP_REMOVED lines=9> */
[----:B------:R-:W-:-:S05]  /*0dd0*/  @!P1 F2FP.F16.F32.PACK_AB R30, RZ, R30 ;  /* 0x0000001eff1e923e */ /* 0x000fca00000000ff */
[----:B------:R0:W-:Y:S02]  /*0de0*/  @!P1 STG.E.U16 desc[UR4][R4.64], R30 ;  /* 0x0000001e04009986 */ /* 0x0001e4000c101504 */
.L_x_212:
[----:B------:R-:W-:Y:S05]  /*0df0*/  BSYNC B0 ;  /* 0x0000000000007941 */ /* 0x000fea0003800000 */
.L_x_211:
        /* <DEDUP_REMOVED lines=9> */
[----:B------:R-:W-:-:S05]  /*0e90*/  @!P6 F2FP.F16.F32.PACK_AB R28, RZ, R28 ;  /* 0x0000001cff1ce23e */ /* 0x000fca00000000ff */
[----:B------:R1:W-:Y:S02]  /*0ea0*/  @!P6 STG.E.U16 desc[UR4][R4.64+0x40], R28 ;  /* 0x0000401c0400e986 */ /* 0x0003e4000c101504 */
.L_x_214:
[----:B------:R-:W-:Y:S05]  /*0eb0*/  BSYNC B0 ;  /* 0x0000000000007941 */ /* 0x000fea0003800000 */
.L_x_213:
        /* <DEDUP_REMOVED lines=10> */
.L_x_216:
[----:B------:R-:W-:Y:S05]  /*0f60*/  BSYNC B0 ;  /* 0x0000000000007941 */ /* 0x000fea0003800000 */
.L_x_215:
        /* <DEDUP_REMOVED lines=8> */
[----:B------:R-:W-:-:S05]  /*0ff0*/  @!P6 F2FP.F16.F32.PACK_AB R22, RZ, R22 ;  /* 0x00000016ff16e23e */ /* 0x000fca00000000ff */
[----:B------:R3:W-:Y:S02]  /*1000*/  @!P6 STG.E.U16 desc[UR4][R4.64+0xc0], R22 ;  /* 0x0000c0160400e986 */ /* 0x0007e4000c101504 */
.L_x_218:
[----:B------:R-:W-:Y:S05]  /*1010*/  BSYNC B0 ;  /* 0x0000000000007941 */ /* 0x000fea0003800000 */
.L_x_217:
        /* <DEDUP_REMOVED lines=8> */
[----:B------:R-:W-:-:S05]  /*10a0*/  @!P1 F2FP.F16.F32.PACK_AB R20, RZ, R20 ;  /* 0x00000014ff14923e */ /* 0x000fca00000000ff */
[----:B------:R4:W-:Y:S02]  /*10b0*/  @!P1 STG.E.U16 desc[UR4][R4.64+0x100], R20 ;  /* 0x0001001404009986 */ /* 0x0009e4000c101504 */
.L_x_220:
[----:B------:R-:W-:Y:S05]  /*10c0*/  BSYNC B0 ;  /* 0x0000000000007941 */ /* 0x000fea0003800000 */
.L_x_219:
        /* <DEDUP_REMOVED lines=8> */
[----:B------:R-:W-:-:S05]  /*1150*/  @!P6 F2FP.F16.F32.PACK_AB R18, RZ, R18 ;  /* 0x00000012ff12e23e */ /* 0x000fca00000000ff */
[----:B------:R0:W-:Y:S02]  /*1160*/  @!P6 STG.E.U16 desc[UR4][R4.64+0x140], R18 ;  /* 0x000140120400e986 */ /* 0x0001e4000c101504 */
.L_x_222:
[----:B------:R-:W-:Y:S05]  /*1170*/  BSYNC B0 ;  /* 0x0000000000007941 */ /* 0x000fea0003800000 */
.L_x_221:
        /* <DEDUP_REMOVED lines=10> */
.L_x_224:
[----:B------:R-:W-:Y:S05]  /*1220*/  BSYNC B0 ;  /* 0x0000000000007941 */ /* 0x000fea0003800000 */
.L_x_223:
        /* <DEDUP_REMOVED lines=10> */
.L_x_226:
[----:B------:R-:W-:Y:S05]  /*12d0*/  BSYNC B0 ;  /* 0x0000000000007941 */ /* 0x000fea0003800000 */
.L_x_225:
        /* <DEDUP_REMOVED lines=10> */
.L_x_228:
[----:B------:R-:W-:Y:S05]  /*1380*/  BSYNC B0 ;  /* 0x0000000000007941 */ /* 0x000fea0003800000 */
.L_x_227:
[----:B------:R-:W-:Y:S01]  /*1390*/  BSSY B0, `(.L_x_229) ;  /* 0x0000009000007945 */ /* 0x000fe20003800000 */
[----:B------:R-:W-:-:S03]  /*13a0*/  ISETP.GE.AND P1, PT, R0, R35, PT ;  /* 0x000000230000720c */ /* 0x000fc60003f26270 */
[----:B------:R-:W-:Y:S10]  /*13b0*/  @P6 BRA `(.L_x_230) ;  /* 0x0000000000186947 */ /* 0x000ff40003800000 */
[----:B------:R-:W5:Y:S02]  /*13c0*/  LDG.E.U8 R0, desc[UR4][R2.64+0x120] ;  /* 0x0001200402007981 */ /* 0x000f64000c1e1100 */
[----:B-----5:R-:W-:-:S13]  /*13d0*/  ISETP.NE.AND P6, PT, R0, RZ, PT ;  /* 0x000000ff0000720c */ /* 0x020fda0003fc5270 */
[----:B------:R-:W-:Y:S01]  /*13e0*/  @!P6 FFMA.FTZ R10, -R42, R10, R11 ;  /* 0x0000000a2a0ae223 */ /* 0x000fe2000001010b */
[----:B------:R0:W-:Y:S04]  /*13f0*/  @P6 STG.E.U16 desc[UR4][R4.64+0x240], RZ ;  /* 0x000240ff04006986 */ /* 0x0001e8000c101504 */
[----:B------:R-:W-:-:S05]  /*1400*/  @!P6 F2FP.F16.F32.PACK_AB R10, RZ, R10 ;  /* 0x0000000aff0ae23e */ /* 0x000fca00000000ff */
[----:B------:R0:W-:Y:S02]  /*1410*/  @!P6 STG.E.U16 desc[UR4][R4.64+0x240], R10 ;  /* 0x0002400a0400e986 */ /* 0x0001e4000c101504 */
.L_x_230:
[----:B------:R-:W-:Y:S05]  /*1420*/  BSYNC B0 ;  /* 0x0000000000007941 */ /* 0x000fea0003800000 */
.L_x_229:
        /* <DEDUP_REMOVED lines=9> */
.L_x_232:
[----:B------:R-:W-:Y:S05]  /*14c0*/  BSYNC B0 ;  /* 0x0000000000007941 */ /* 0x000fea0003800000 */
.L_x_231:
[----:B------:R-:W-:Y:S04]  /*14d0*/  BSSY B0, `(.L_x_233) ;  /* 0x0000008000007945 */ /* 0x000fe80003800000 */
[----:B------:R-:W-:Y:S05]  /*14e0*/  @P0 BRA `(.L_x_234) ;  /* 0x0000000000180947 */ /* 0x000fea0003800000 */
[----:B------:R-:W5:Y:S02]  /*14f0*/  LDG.E.U8 R0, desc[UR4][R2.64+0x160] ;  /* 0x0001600402007981 */ /* 0x000f64000c1e1100 */
[----:B-----5:R-:W-:-:S13]  /*1500*/  ISETP.NE.AND P0, PT, R0, RZ, PT ;  /* 0x000000ff0000720c */ /* 0x020fda0003f05270 */
[----:B------:R-:W-:Y:S01]  /*1510*/  @!P0 FFMA.FTZ R36, -R42, R36, R45 ;  /* 0x000000242a248223 */ /* 0x000fe2000001012d */
[----:B------:R0:W-:Y:S04]  /*1520*/  @P0 STG.E.U16 desc[UR4][R4.64+0x2c0], RZ ;  /* 0x0002c0ff04000986 */ /* 0x0001e8000c101504 */
[----:B------:R-:W-:-:S05]  /*1530*/  @!P0 F2FP.F16.F32.PACK_AB R36, RZ, R36 ;  /* 0x00000024ff24823e */ /* 0x000fca00000000ff */
[----:B------:R0:W-:Y:S02]  /*1540*/  @!P0 STG.E.U16 desc[UR4][R4.64+0x2c0], R36 ;  /* 0x0002c02404008986 */ /* 0x0001e4000c101504 */
.L_x_234:
[----:B------:R-:W-:Y:S05]  /*1550*/  BSYNC B0 ;  /* 0x0000000000007941 */ /* 0x000fea0003800000 */
.L_x_233:
        /* <DEDUP_REMOVED lines=8> */
.L_x_236:
[----:B------:R-:W-:Y:S05]  /*15e0*/  BSYNC B0 ;  /* 0x0000000000007941 */ /* 0x000fea0003800000 */
.L_x_235:
        /* <DEDUP_REMOVED lines=8> */
.L_x_238:
[----:B------:R-:W-:Y:S05]  /*1670*/  BSYNC B0 ;  /* 0x0000000000007941 */ /* 0x000fea0003800000 */
.L_x_237:
        /* <DEDUP_REMOVED lines=8> */
.L_x_240:
[----:B------:R-:W-:Y:S05]  /*1700*/  BSYNC B0 ;  /* 0x0000000000007941 */ /* 0x000fea0003800000 */
.L_x_239:
[----:B------:R-:W-:Y:S05]  /*1710*/  @P6 EXIT ;  /* 0x000000000000694d */ /* 0x000fea0003800000 */
[----:B------:R-:W5:Y:S01]  /*1720*/  LDG.E.U8 R2, desc[UR4][R2.64+0x1e0] ;  /* 0x0001e00402027981 */ /* 0x000f62000c1e1100 */
[----:B------:R-:W-:Y:S02]  /*1730*/  @P5 IMAD.MOV.U32 R0, RZ, RZ, RZ ;  /* 0x000000ffff005224 */ /* 0x000fe400078e00ff */
[----:B------:R-:W-:Y:S01]  /*1740*/  @!P5 HADD2.F32 R0, -RZ, R6.H0_H0 ;  /* 0x20000006ff00d230 */ /* 0x000fe20000004100 */
[----:B-----5:R-:W-:-:S13]  /*1750*/  ISETP.NE.AND P0, PT, R2, RZ, PT ;  /* 0x000000ff0200720c */ /* 0x020fda0003f05270 */
[----:B------:R0:W-:Y:S01]  /*1760*/  @P0 STG.E.U16 desc[UR4][R4.64+0x3c0], RZ ;  /* 0x0003c0ff04000986 */ /* 0x0001e2000c101504 */
[----:B------:R-:W-:Y:S05]  /*1770*/  @P0 EXIT ;  /* 0x000000000000094d */ /* 0x000fea0003800000 */
[----:B------:R-:W-:-:S05]  /*1780*/  FFMA.FTZ R0, -R42, R0, R37 ;  /* 0x000000002a007223 */ /* 0x000fca0000010125 */
[----:B------:R-:W-:-:S05]  /*1790*/  F2FP.F16.F32.PACK_AB R0, RZ, R0 ;  /* 0x00000000ff00723e */ /* 0x000fca00000000ff */
[----:B------:R-:W-:Y:S01]  /*17a0*/  STG.E.U16 desc[UR4][R4.64+0x3c0], R0 ;  /* 0x0003c00004007986 */ /* 0x000fe2000c101504 */
[----:B------:R-:W-:Y:S05]  /*17b0*/  EXIT ;  /* 0x000000000000794d */ /* 0x000fea0003800000 */
.L_x_241:
        /* <DEDUP_REMOVED lines=12> */
.L_x_11648:


//--------------------- .text._ZN43_GLOBAL__N__9ae7fba5_10_SoftMax_cu_9f978f6321softmax_warp_backwardIN3c104HalfES2_fLi8ELb0ELb1EEEvPT0_PKT_S7_iiiPKb --------------------------
	.section	.text._ZN43_GLOBAL__N__9ae7fba5_10_SoftMax_cu_9f978f6321softmax_warp_backwardIN3c104HalfES2_fLi8ELb0ELb1EEEvPT0_PKT_S7_iiiPKb,"ax",@progbits
	.align	128
.text._ZN43_GLOBAL__N__9ae7fba5_10_SoftMax_cu_9f978f6321softmax_warp_backwardIN3c104HalfES2_fLi8ELb0ELb1EEEvPT0_PKT_S7_iiiPKb:
        .type           _ZN43_GLOBAL__N__9ae7fba5_10_SoftMax_cu_9f978f6321softmax_warp_backwardIN3c104HalfES2_fLi8ELb0ELb1EEEvPT0_PKT_S7_iiiPKb,@function
        .size           _ZN43_GLOBAL__N__9ae7fba5_10_SoftMax_cu_9f978f6321softmax_warp_backwardIN3c104HalfES2_fLi8ELb0ELb1EEEvPT0_PKT_S7_iiiPKb,(.L_x_11649 - _ZN43_GLOBAL__N__9ae7fba5_10_SoftMax_cu_9f978f6321softmax_warp_backwardIN3c104HalfES2_fLi8ELb0ELb1EEEvPT0_PKT_S7_iiiPKb)
        .other          _ZN43_GLOBAL__N__9ae7fba5_10_SoftMax_cu_9f978f6321softmax_warp_backwardIN3c104HalfES2_fLi8ELb0ELb1EEEvPT0_PKT_S7_iiiPKb,@"STO_CUDA_ENTRY STV_DEFAULT"
_ZN43_GLOBAL__N__9ae7fba5_10_SoftMax_cu_9f978f6321softmax_warp_backwardIN3c104HalfES2_fLi8ELb0ELb1EEEvPT0_PKT_S7_iiiPKb:
        /* <DEDUP_REMOVED lines=33> */
[C---:B------:R-:W-:Y:S01]  /*0210*/  LOP3.LUT R5, R11.reuse, 0xa0, RZ, 0xfc, !PT ;  /* 0x000000a00b057812 */ /* 0x040fe200078efcff */
[----:B------:R-:W5:Y:S01]  /*0220*/  @!P3 LDG.E.U16 R14, desc[UR4][R12.64+0x80] ;  /* 0x000080040c0eb981 */ /* 0x000f62000c1e1500 */
[----:B------:R-:W-:-:S02]  /*0230*/  LOP3.LUT R9, R11, 0xc0, RZ, 0xfc, !PT ;  /* 0x000000c00b097812 */ /* 0x000fc400078efcff */
[----:B------:R-:W-:Y:S01]  /*0240*/  SEL R22, R6, RZ, P0 ;  /* 0x000000ff06167207 */ /* 0x000fe20000000000 */
[----:B------:R-:W5:Y:S01]  /*0250*/  @!P3 LDG.E.U16 R15, desc[UR4][R2.64+0x80] ;  /* 0x00008004020fb981 */ /* 0x000f62000c1e1500 */
[----:B------:R-:W-:Y:S02]  /*0260*/  ISETP.GE.AND P6, PT, R5, R0, PT ;  /* 0x000000000500720c */ /* 0x000fe40003fc6270 */
[----:B------:R-:W-:Y:S02]  /*0270*/  ISETP.GE.AND P0, PT, R9, R22, PT ;  /* 0x000000160900720c */ /* 0x000fe40003f06270 */
[----:B------:R-:W-:Y:S01]  /*0280*/  LOP3.LUT R7, R11, 0xe0, RZ, 0xfc, !PT ;  /* 0x000000e00b077812 */ /* 0x000fe200078efcff */
[----:B------:R-:W-:Y:S01]  /*0290*/  IMAD.MOV.U32 R5, RZ, RZ, RZ ;  /* 0x000000ffff057224 */ /* 0x000fe200078e00ff */
[----:B------:R-:W5:Y:S01]  /*02a0*/  @!P4 LDG.E.U16 R10, desc[UR4][R12.64+0xc0] ;  /* 0x0000c0040c0ac981 */ /* 0x000f62000c1e1500 */
[----:B------:R-:W-:-:S03]  /*02b0*/  IMAD.MOV.U32 R0, RZ, RZ, RZ ;  /* 0x000000ffff007224 */ /* 0x000fc600078e00ff */
[----:B------:R-:W5:Y:S04]  /*02c0*/  @!P5 LDG.E.U16 R25, desc[UR4][R12.64+0x100] ;  /* 0x000100040c19d981 */ /* 0x000f68000c1e1500 */
[----:B------:R-:W5:Y:S04]  /*02d0*/  @!P5 LDG.E.U16 R24, desc[UR4][R2.64+0x100] ;  /* 0x000100040218d981 */ /* 0x000f68000c1e1500 */
[----:B------:R-:W5:Y:S04]  /*02e0*/  @!P4 LDG.E.U16 R27, desc[UR4][R2.64+0xc0] ;  /* 0x0000c004021bc981 */ /* 0x000f68000c1e1500 */
[----:B------:R-:W5:Y:S04]  /*02f0*/  @!P6 LDG.E.U16 R18, desc[UR4][R2.64+0x140] ;  /* 0x000140040212e981 */ /* 0x000f68000c1e1500 */
[----:B------:R-:W5:Y:S04]  /*0300*/  @!P0 LDG.E.U16 R21, desc[UR4][R2.64+0x180] ;  /* 0x0001800402158981 */ /* 0x000f68000c1e1500 */
[----:B------:R-:W5:Y:S01]  /*0310*/  @!P6 LDG.E.U16 R8, desc[UR4][R12.64+0x140] ;  /* 0x000140040c08e981 */ /* 0x000f62000c1e1500 */
[----:B--2---:R-:W-:-:S03]  /*0320*/  @!P1 HADD2.F32 R5, -RZ, R20.H0_H0 ;  /* 0x20000014ff059230 */ /* 0x004fc60000004100 */
[----:B------:R-:W2:Y:S01]  /*0330*/  @!P0 LDG.E.U16 R20, desc[UR4][R12.64+0x180] ;  /* 0x000180040c148981 */ /* 0x000ea2000c1e1500 */
[----:B---3--:R-:W-:Y:S01]  /*0340*/  @!P1 HADD2.F32 R0, -RZ, R19.H0_H0 ;  /* 0x20000013ff009230 */ /* 0x008fe20000004100 */
[----:B------:R-:W-:-:S13]  /*0350*/  ISETP.GE.AND P1, PT, R7, R22, PT ;  /* 0x000000160700720c */ /* 0x000fda0003f26270 */
[----:B------:R-:W3:Y:S04]  /*0360*/  @!P1 LDG.E.U16 R23, desc[UR4][R2.64+0x1c0] ;  /* 0x0001c00402179981 */ /* 0x000ee8000c1e1500 */
[----:B------:R0:W3:Y:S01]  /*0370*/  @!P1 LDG.E.U16 R22, desc[UR4][R12.64+0x1c0] ;  /* 0x0001c0040c169981 */ /* 0x0000e2000c1e1500 */
[----:B------:R-:W-:Y:S02]  /*0380*/  IMAD.MOV.U32 R19, RZ, RZ, RZ ;  /* 0x000000ffff137224 */ /* 0x000fe400078e00ff */
[----:B----4-:R-:W-:Y:S02]  /*0390*/  @!P2 HADD2.F32 R19, -RZ, R16.H0_H0 ;  /* 0x20000010ff13a230 */ /* 0x010fe40000004100 */
[----:B------:R-:W-:Y:S02]  /*03a0*/  IMAD.MOV.U32 R16, RZ, RZ, RZ ;  /* 0x000000ffff107224 */ /* 0x000fe400078e00ff */
[----:B-----5:R-:W-:-:S02]  /*03b0*/  @!P2 HADD2.F32 R16, -RZ, R17.H0_H0 ;  /* 0x20000011ff10a230 */ /* 0x020fc40000004100 */
[----:B------:R-:W-:Y:S02]  /*03c0*/  IMAD.MOV.U32 R17, RZ, RZ, RZ ;  /* 0x000000ffff117224 */ /* 0x000fe400078e00ff */
[----:B------:R-:W-:Y:S02]  /*03d0*/  @!P3 HADD2.F32 R17, -RZ, R14.H0_H0 ;  /* 0x2000000eff11b230 */ /* 0x000fe40000004100 */
[----:B------:R-:W-:Y:S01]  /*03e0*/  IMAD.MOV.U32 R14, RZ, RZ, RZ ;  /* 0x000000ffff0e7224 */ /* 0x000fe200078e00ff */
[----:B0-----:R-:W-:Y:S01]  /*03f0*/  CS2R R12, SRZ ;  /* 0x00000000000c7805 */ /* 0x001fe2000001ff00 */
[----:B------:R-:W-:Y:S02]  /*0400*/  @!P3 HADD2.F32 R14, -RZ, R15.H0_H0 ;  /* 0x2000000fff0eb230 */ /* 0x000fe40000004100 */
[----:B------:R-:W-:Y:S02]  /*0410*/  IMAD.MOV.U32 R15, RZ, RZ, RZ ;  /* 0x000000ffff0f7224 */ /* 0x000fe400078e00ff */
[----:B------:R-:W-:-:S02]  /*0420*/  @!P4 HADD2.F32 R15, -RZ, R10.H0_H0 ;  /* 0x2000000aff0fc230 */ /* 0x000fc40000004100 */
[----:B------:R-:W-:Y:S02]  /*0430*/  IMAD.MOV.U32 R10, RZ, RZ, RZ ;  /* 0x000000ffff0a7224 */ /* 0x000fe400078e00ff */
[----:B------:R-:W-:Y:S02]  /*0440*/  @!P5 HADD2.F32 R12, -RZ, R25.H0_H0 ;  /* 0x20000019ff0cd230 */ /* 0x000fe40000004100 */
[----:B------:R-:W-:Y:S01]  /*0450*/  @!P5 HADD2.F32 R13, -RZ, R24.H0_H0 ;  /* 0x20000018ff0dd230 */ /* 0x000fe20000004100 */
[----:B------:R-:W-:Y:S01]  /*0460*/  CS2R R24, SRZ ;  /* 0x0000000000187805 */ /* 0x000fe2000001ff00 */
[----:B------:R-:W-:Y:S02]  /*0470*/  @!P4 HADD2.F32 R10, -RZ, R27.H0_H0 ;  /* 0x2000001bff0ac230 */ /* 0x000fe40000004100 */
[----:B------:R-:W-:Y:S02]  /*0480*/  IMAD.MOV.U32 R27, RZ, RZ, RZ ;  /* 0x000000ffff1b7224 */ /* 0x000fe400078e00ff */
[----:B------:R-:W-:-:S02]  /*0490*/  @!P6 HADD2.F32 R25, -RZ, R18.H0_H0 ;  /* 0x20000012ff19e230 */ /* 0x000fc40000004100 */
[----:B------:R-:W-:Y:S02]  /*04a0*/  IMAD.MOV.U32 R18, RZ, RZ, RZ ;  /* 0x000000ffff127224 */ /* 0x000fe400078e00ff */
[----:B------:R-:W-:Y:S01]  /*04b0*/  @!P0 HADD2.F32 R27, -RZ, R21.H0_H0 ;  /* 0x20000015ff1b8230 */ /* 0x000fe20000004100 */
[----:B------:R-:W-:Y:S01]  /*04c0*/  SHF.R.S32.HI R21, RZ, 0x1f, R4 ;  /* 0x0000001fff157819 */ /* 0x000fe20000011404 */
[----:B------:R-:W-:Y:S01]  /*04d0*/  @P1 IMAD.MOV.U32 R29, RZ, RZ, RZ ;  /* 0x000000ffff1d1224 */ /* 0x000fe200078e00ff */
[----:B------:R-:W-:Y:S01]  /*04e0*/  ISETP.GE.AND P2, PT, R26, 0x1, PT ;  /* 0x000000011a00780c */ /* 0x000fe20003f46270 */
[----:B------:R-:W-:Y:S02]  /*04f0*/  @!P6 HADD2.F32 R24, -RZ, R8.H0_H0 ;  /* 0x20000008ff18e230 */ /* 0x000fe40000004100 */
[----:B--2---:R-:W-:Y:S01]  /*0500*/  @!P0 HADD2.F32 R18, -RZ, R20.H0_H0 ;  /* 0x20000014ff128230 */ /* 0x004fe20000004100 */
[----:B------:R-:W-:-:S04]  /*0510*/  IADD3 R2, P0, R4, UR6, RZ ;  /* 0x0000000604027c10 */ /* 0x000fc8000ff1e0ff */
[----:B------:R-:W-:-:S05]  /*0520*/  IADD3.X R3, R21, UR7, RZ, P0, !PT ;  /* 0x0000000715037c10 */ /* 0x000fca00087fe4ff */
[----:B------:R-:W2:Y:S01]  /*0530*/  LDG.E.U8 R26, desc[UR4][R2.64] ;  /* 0x00000004021a7981 */ /* 0x000ea2000c1e1100 */
[----:B---3--:R-:W-:-:S03]  /*0540*/  @!P1 HADD2.F32 R29, -RZ, R23.H0_H0 ;  /* 0x20000017ff1d9230 */ /* 0x008fc60000004100 */
[----:B------:R-:W3:Y:S04]  /*0550*/  LDG.E.U8 R8, desc[UR4][R2.64+0x20] ;  /* 0x0000200402087981 */ /* 0x000ee8000c1e1100 */
[----:B------:R-:W4:Y:S01]  /*0560*/  LDG.E.U8 R23, desc[UR4][R2.64+0x60] ;  /* 0x0000600402177981 */ /* 0x000f22000c1e1100 */
[----:B------:R-:W-:Y:S02]  /*0570*/  @P1 IMAD.MOV.U32 R20, RZ, RZ, RZ ;  /* 0x000000ffff141224 */ /* 0x000fe400078e00ff */
[----:B------:R-:W-:Y:S02]  /*0580*/  @!P1 HADD2.F32 R20, -RZ, R22.H0_H0 ;  /* 0x20000016ff149230 */ /* 0x000fe40000004100 */
        /* <DEDUP_REMOVED lines=9> */
[----:B----4-:R-:W-:Y:S01]  /*0620*/  ISETP.NE.AND P4, PT, R23, RZ, PT ;  /* 0x000000ff1700720c */ /* 0x010fe20003f85270 */
[----:B------:R-:W-:-:S05]  /*0630*/  FADD.FTZ R23, RZ, R5 ;  /* 0x00000005ff177221 */ /* 0x000fca0000010000 */
[----:B------:R-:W-:Y:S02]  /*0640*/  FSEL R23, R23, RZ, !P0 ;  /* 0x000000ff17177208 */ /* 0x000fe40004000000 */
[----:B--2---:R-:W-:-:S03]  /*0650*/  ISETP.NE.AND P5, PT, R26, RZ, PT ;  /* 0x000000ff1a00720c */ /* 0x004fc60003fa5270 */
[----:B------:R-:W-:Y:S01]  /*0660*/  @!P6 FADD.FTZ R23, R23, R19 ;  /* 0x000000131717e221 */ /* 0x000fe20000010000 */
[----:B---3--:R-:W-:-:S03]  /*0670*/  ISETP.NE.AND P6, PT, R8, RZ, PT ;  /* 0x000000ff0800720c */ /* 0x008fc60003fc5270 */
        /* <DEDUP_REMOVED lines=27> */
[----:B------:R-:W-:Y:S02]  /*0830*/  LEA.HI.X R9, R4, UR7, R21, 0x1, P3 ;  /* 0x0000000704097c11 */ /* 0x000fe400098f0c15 */
[----:B------:R-:W-:Y:S02]  /*0840*/  LOP3.LUT R21, R11, 0x40, RZ, 0xfc, !PT ;  /* 0x000000400b157812 */ /* 0x000fe400078efcff */
        /* <DEDUP_REMOVED lines=11> */
[----:B------:R-:W-:-:S05]  /*0900*/  @!P0 F2FP.F16.F32.PACK_AB R0, RZ, R0 ;  /* 0x00000000ff00823e */ /* 0x000fca00000000ff */
[----:B------:R0:W-:Y:S02]  /*0910*/  @!P0 STG.E.U16 desc[UR4][R8.64], R0 ;  /* 0x0000000008008986 */ /* 0x0001e4000c101504 */
.L_x_243:
[----:B------:R-:W-:Y:S05]  /*0920*/  BSYNC B0 ;  /* 0x0000000000007941 */ /* 0x000fea0003800000 */
.L_x_242:
        /* <DEDUP_REMOVED lines=8> */
[----:B------:R-:W-:-:S05]  /*09b0*/  @!P6 F2FP.F16.F32.PACK_AB R16, RZ, R16 ;  /* 0x00000010ff10e23e */ /* 0x000fca00000000ff */
[----:B------:R1:W-:Y:S02]  /*09c0*/  @!P6 STG.E.U16 desc[UR4][R8.64+0x40], R16 ;  /* 0x000040100800e986 */ /* 0x0003e4000c101504 */
.L_x_245:
[----:B------:R-:W-:Y:S05]  /*09d0*/  BSYNC B0 ;  /* 0x0000000000007941 */ /* 0x000fea0003800000 */
.L_x_244:
[----:B------:R-:W-:Y:S04]  /*09e0*/  BSSY B0, `(.L_x_246) ;  /* 0x0000008000007945 */ /* 0x000fe80003800000 */
[----:B------:R-:W-:Y:S05]  /*09f0*/  @P3 BRA `(.L_x_247) ;  /* 0x0000000000183947 */ /* 0x000fea0003800000 */
[----:B0-----:R-:W2:Y:S02]  /*0a00*/  LDG.E.U8 R0, desc[UR4][R2.64+0x40] ;  /* 0x0000400402007981 */ /* 0x001ea4000c1e1100 */
[----:B--2---:R-:W-:-:S13]  /*0a10*/  ISETP.NE.AND P3, PT, R0, RZ, PT ;  /* 0x000000ff0000720c */ /* 0x004fda0003f65270 */
[----:B------:R-:W-:Y:S01]  /*0a20*/  @!P3 FFMA.FTZ R14, -R22, R14, R17 ;  /* 0x0000000e160eb223 */ /* 0x000fe20000010111 */
[----:B------:R2:W-:Y:S04]  /*0a30*/  @P3 STG.E.U16 desc[UR4][R8.64+0x80], RZ ;  /* 0x000080ff08003986 */ /* 0x0005e8000c101504 */
[----:B------:R-:W-:-:S05]  /*0a40*/  @!P3 F2FP.F16.F32.PACK_AB R14, RZ, R14 ;  /* 0x0000000eff0eb23e */ /* 0x000fca00000000ff */
[----:B------:R2:W-:Y:S02]  /*0a50*/  @!P3 STG.E.U16 desc[UR4][R8.64+0x80], R14 ;  /* 0x0000800e0800b986 */ /* 0x0005e4000c101504 */
.L_x_247:
[----:B------:R-:W-:Y:S05]  /*0a60*/  BSYNC B0 ;  /* 0x0000000000007941 */ /* 0x000fea0003800000 */
.L_x_246:
[----:B------:R-:W-:Y:S04]  /*0a70*/  BSSY B0, `(.L_x_248) ;  /* 0x0000008000007945 */ /* 0x000fe80003800000 */
[----:B------:R-:W-:Y:S05]  /*0a80*/  @P4 BRA `(.L_x_249) ;  /* 0x0000000000184947 */ /* 0x000fea0003800000 */
[----:B0-----:R-:W3:Y:S02]  /*0a90*/  LDG.E.U8 R0, desc[UR4][R2.64+0x60] ;  /* 0x0000600402007981 */ /* 0x001ee4000c1e1100 */
[----:B---3--:R-:W-:-:S13]  /*0aa0*/  ISETP.NE.AND P3, PT, R0, RZ, PT ;  /* 0x000000ff0000720c */ /* 0x008fda0003f65270 */
[----:B------:R-:W-:Y:S01]  /*0ab0*/  @!P3 FFMA.FTZ R10, -R22, R10, R15 ;  /* 0x0000000a160ab223 */ /* 0x000fe2000001010f */
[----:B------:R3:W-:Y:S04]  /*0ac0*/  @P3 STG.E.U16 desc[UR4][R8.64+0xc0], RZ ;  /* 0x0000c0ff08003986 */ /* 0x0007e8000c101504 */
[----:B------:R-:W-:-:S05]  /*0ad0*/  @!P3 F2FP.F16.F32.PACK_AB R10, RZ, R10 ;  /* 0x0000000aff0ab23e */ /* 0x000fca00000000ff */
[----:B------:R3:W-:Y:S02]  /*0ae0*/  @!P3 STG.E.U16 desc[UR4][R8.64+0xc0], R10 ;  /* 0x0000c00a0800b986 */ /* 0x0007e4000c101504 */
.L_x_249:
[----:B------:R-:W-:Y:S05]  /*0af0*/  BSYNC B0 ;  /* 0x0000000000007941 */ /* 0x000fea0003800000 */
.L_x_248:
[----:B------:R-:W-:Y:S04]  /*0b00*/  BSSY B0, `(.L_x_250) ;  /* 0x0000008000007945 */ /* 0x000fe80003800000 */
[----:B------:R-:W-:Y:S05]  /*0b10*/  @P5 BRA `(.L_x_251) ;  /* 0x0000000000185947 */ /* 0x000fea0003800000 */
[----:B0-----:R-:W4:Y:S02]  /*0b20*/  LDG.E.U8 R0, desc[UR4][R2.64+0x80] ;  /* 0x0000800402007981 */ /* 0x001f24000c1e1100 */
[----:B----4-:R-:W-:-:S13]  /*0b30*/  ISETP.NE.AND P3, PT, R0, RZ, PT ;  /* 0x000000ff0000720c */ /* 0x010fda0003f65270 */
[----:B------:R-:W-:Y:S01]  /*0b40*/  @!P3 FFMA.FTZ R13, -R22, R13, R12 ;  /* 0x0000000d160db223 */ /* 0x000fe2000001010c */
[----:B------:R4:W-:Y:S04]  /*0b50*/  @P3 STG.E.U16 desc[UR4][R8.64+0x100], RZ ;  /* 0x000100ff08003986 */ /* 0x0009e8000c101504 */
[----:B------:R-:W-:-:S05]  /*0b60*/  @!P3 F2FP.F16.F32.PACK_AB R13, RZ, R13 ;  /* 0x0000000dff0db23e */ /* 0x000fca00000000ff */
[----:B------:R4:W-:Y:S02]  /*0b70*/  @!P3 STG.E.U16 desc[UR4][R8.64+0x100], R13 ;  /* 0x0001000d0800b986 */ /* 0x0009e4000c101504 */
.L_x_251:
[----:B------:R-:W-:Y:S05]  /*0b80*/  BSYNC B0 ;  /* 0x0000000000007941 */ /* 0x000fea0003800000 */
.L_x_250:
[----:B------:R-:W-:Y:S04]  /*0b90*/  BSSY B0, `(.L_x_252) ;  /* 0x0000008000007945 */ /* 0x000fe80003800000 */
[----:B------:R-:W-:Y:S05]  /*0ba0*/  @P0 BRA `(.L_x_253) ;  /* 0x0000000000180947 */ /* 0x000fea0003800000 */
[----:B0-----:R-:W5:Y:S02]  /*0bb0*/  LDG.E.U8 R0, desc[UR4][R2.64+0xa0] ;  /* 0x0000a00402007981 */ /* 0x001f64000c1e1100 */
[----:B-----5:R-:W-:-:S13]  /*0bc0*/  ISETP.NE.AND P0, PT, R0, RZ, PT ;  /* 0x000000ff0000720c */ /* 0x020fda0003f05270 */
[----:B------:R-:W-:Y:S01]  /*0bd0*/  @!P0 FFMA.FTZ R25, -R22, R25, R24 ;  /* 0x0000001916198223 */ /* 0x000fe20000010118 */
[----:B------:R0:W-:Y:S04]  /*0be0*/  @P0 STG.E.U16 desc[UR4][R8.64+0x140], RZ ;  /* 0x000140ff08000986 */ /* 0x0001e8000c101504 */
[----:B------:R-:W-:-:S05]  /*0bf0*/  @!P0 F2FP.F16.F32.PACK_AB R25, RZ, R25 ;  /* 0x00000019ff19823e */ /* 0x000fca00000000ff */
[----:B------:R0:W-:Y:S02]  /*0c00*/  @!P0 STG.E.U16 desc[UR4][R8.64+0x140], R25 ;  /* 0x0001401908008986 */ /* 0x0001e4000c101504 */
.L_x_253:
[----:B------:R-:W-:Y:S05]  /*0c10*/  BSYNC B0 ;  /* 0x0000000000007941 */ /* 0x000fea0003800000 */
.L_x_252:
        /* <DEDUP_REMOVED lines=8> */
.L_x_255:
[----:B------:R-:W-:Y:S05]  /*0ca0*/  BSYNC B0 ;  /* 0x0000000000007941 */ /* 0x000fea0003800000 */
.L_x_254:
[----:B------:R-:W-:Y:S05]  /*0cb0*/  @P2 EXIT ;  /* 0x000000000000294d */ /* 0x000fea0003800000 */
[----:B------:R-:W5:Y:S02]  /*0cc0*/  LDG.E.U8 R2, desc[UR4][R2.64+0xe0] ;  /* 0x0000e00402027981 */ /* 0x000f64000c1e1100 */
[----:B-----5:R-:W-:-:S13]  /*0cd0*/  ISETP.NE.AND P0, PT, R2, RZ, PT ;  /* 0x000000ff0200720c */ /* 0x020fda0003f05270 */
[----:B------:R0:W-:Y:S01]  /*0ce0*/  @P0 STG.E.U16 desc[UR4][R8.64+0x1c0], RZ ;  /* 0x0001c0ff08000986 */ /* 0x0001e2000c101504 */
[----:B------:R-:W-:Y:S05]  /*0cf0*/  @P0 EXIT ;  /* 0x000000000000094d */ /* 0x000fea0003800000 */
[----:B------:R-:W-:-:S05]  /*0d00*/  FFMA.FTZ R29, -R22, R29, R20 ;  /* 0x0000001d161d7223 */ /* 0x000fca0000010114 */
[----:B------:R-:W-:-:S05]  /*0d10*/  F2FP.F16.F32.PACK_AB R29, RZ, R29 ;  /* 0x0000001dff1d723e */ /* 0x000fca00000000ff */
[----:B------:R-:W-:Y:S01]  /*0d20*/  STG.E.U16 desc[UR4][R8.64+0x1c0], R29 ;  /* 0x0001c01d08007986 */ /* 0x000fe2000c101504 */
[----:B------:R-:W-:Y:S05]  /*0d30*/  EXIT ;  /* 0x000000000000794d */ /* 0x000fea0003800000 */
.L_x_256:
        /* <DEDUP_REMOVED lines=12> */
.L_x_11649:


//--------------------- .text._ZN43_GLOBAL__N__9ae7fba5_10_SoftMax_cu_9f978f6321softmax_warp_backwardIN3c104HalfES2_fLi7ELb0ELb1EEEvPT0_PKT_S7_iiiPKb --------------------------
	.section	.text._ZN43_GLOBAL__N__9ae7fba5_10_SoftMax_cu_9f978f6321softmax_warp_backwardIN3c104HalfES2_fLi7ELb0ELb1EEEvPT0_PKT_S7_iiiPKb,"ax",@progbits
	.align	128
.text._ZN43_GLOBAL__N__9ae7fba5_10_SoftMax_cu_9f978f6321softmax_warp_backwardIN3c104HalfES2_fLi7ELb0ELb1EEEvPT0_PKT_S7_iiiPKb:
        .type           _ZN43_GLOBAL__N__9ae7fba5_10_SoftMax_cu_9f978f6321softmax_warp_backwardIN3c104HalfES2_fLi7ELb0ELb1EEEvPT0_PKT_S7_iiiPKb,@function
        .size           _ZN43_GLOBAL__N__9ae7fba5_10_SoftMax_cu_9f978f6321softmax_warp_backwardIN3c104HalfES2_fLi7ELb0ELb1EEEvPT0_PKT_S7_iiiPKb,(.L_x_11650 - _ZN43_GLOBAL__N__9ae7fba5_10_SoftMax_cu_9f978f6321softmax_warp_backwardIN3c104HalfES2_fLi7ELb0ELb1EEEvPT0_PKT_S7_iiiPKb)
        .other          _ZN43_GLOBAL__N__9ae7fba5_10_SoftMax_cu_9f978f6321softmax_warp_backwardIN3c104HalfES2_fLi7ELb0ELb1EEEvPT0_PKT_S7_iiiPKb,@"STO_CUDA_ENTRY STV_DEFAULT"
_ZN43_GLOBAL__N__9ae7fba5_10_SoftMax_cu_9f978f6321softmax_warp_backwardIN3c104HalfES2_fLi7ELb0ELb1EEEvPT0_PKT_S7_iiiPKb:
        /* <DEDUP_REMOVED lines=21> */
[----:B0-----:R-:W-:-:S04]  /*0150*/  IMAD.WIDE R6, R12, 0x2, R6 ;  /* 0x000000020c067825 */ /* 0x001fc800078e0206 */
[----:B-1----:R-:W-:-:S06]  /*0160*/  IMAD.WIDE R8, R12, 0x2, R8 ;  /* 0x000000020c087825 */ /* 0x002fcc00078e0208 */
[----:B------:R-:W2:Y:S04]  /*0170*/  @!P0 LDG.E.U16 R20, desc[UR4][R6.64] ;  /* 0x0000000406148981 */ /* 0x000ea8000c1e1500 */
[----:B------:R-:W3:Y:S04]  /*0180*/  @!P0 LDG.E.U16 R19, desc[UR4][R8.64] ;  /* 0x0000000408138981 */ /* 0x000ee8000c1e1500 */
[----:B------:R-:W4:Y:S01]  /*0190*/  @!P5 LDG.E.U16 R22, desc[UR4][R6.64+0x40] ;  /* 0x000040040616d981 */ /* 0x000f22000c1e1500 */
[----:B------:R-:W-:-:S03]  /*01a0*/  LOP3.LUT R14, R0, 0x40, RZ, 0xfc, !PT ;  /* 0x00000040000e7812 */ /* 0x000fc600078efcff */
[----:B------:R-:W4:Y:S01]  /*01b0*/  @!P5 LDG.E.U16 R21, desc[UR4][R8.64+0x40] ;  /* 0x000040040815d981 */ /* 0x000f22000c1e1500 */
[----:B------:R-:W-:Y:S02]  /*01c0*/  ISETP.GE.AND P6, PT, R14, R11, PT ;  /* 0x0000000b0e00720c */ /* 0x000fe40003fc6270 */
[----:B------:R-:W-:Y:S02]  /*01d0*/  SHF.R.S32.HI R28, RZ, 0x1f, R13 ;  /* 0x0000001fff1c7819 */ /* 0x000fe4000001140d */
[----:B------:R-:W-:Y:S02]  /*01e0*/  SHF.R.S32.HI R3, RZ, 0x1f, R12 ;  /* 0x0000001fff037819 */ /* 0x000fe4000001140c */
[----:B------:R-:W-:Y:S02]  /*01f0*/  IADD3 R15, P3, R12, R13, RZ ;  /* 0x0000000d0c0f7210 */ /* 0x000fe40007f7e0ff */
[----:B------:R-:W-:Y:S02]  /*0200*/  VIMNMX R27, R27, 0x2, PT ;  /* 0x000000021b1b7848 */ /* 0x000fe40003fe0100 */
[----:B------:R-:W-:Y:S01]  /*0210*/  LOP3.LUT R16, R0, 0x60, RZ, 0xfc, !PT ;  /* 0x0000006000107812 */ /* 0x000fe200078efcff */
[----:B------:R-:W-:Y:S01]  /*0220*/  IMAD.X R18, R3, 0x1, R28, P3 ;  /* 0x0000000103127824 */ /* 0x000fe200018e061c */
[----:B------:R-:W-:Y:S01]  /*0230*/  ISETP.GT.AND P1, PT, R27, 0x1, PT ;  /* 0x000000011b00780c */ /* 0x000fe20003f24270 */
[----:B------:R-:W4:Y:S01]  /*0240*/  @!P6 LDG.E.U16 R33, desc[UR4][R6.64+0x80] ;  /* 0x000080040621e981 */ /* 0x000f22000c1e1500 */
[----:B------:R-:W-:Y:S01]  /*0250*/  IMAD.SHL.U32 R29, R15, 0x2, RZ ;  /* 0x000000020f1d7824 */ /* 0x000fe200078e00ff */
[----:B------:R-:W-:-:S02]  /*0260*/  ISETP.GE.AND P2, PT, R16, R11, PT ;  /* 0x0000000b1000720c */ /* 0x000fc40003f46270 */
[----:B------:R-:W4:Y:S01]  /*0270*/  @!P6 LDG.E.U16 R32, desc[UR4][R8.64+0x80] ;  /* 0x000080040820e981 */ /* 0x000f22000c1e1500 */
[----:B------:R-:W-:Y:S02]  /*0280*/  SEL R31, R13, RZ, P1 ;  /* 0x000000ff0d1f7207 */ /* 0x000fe40000800000 */
[----:B------:R-:W-:Y:S02]  /*0290*/  SHF.L.U64.HI R26, R15, 0x1, R18 ;  /* 0x000000010f1a7819 */ /* 0x000fe40000010212 */
[----:B------:R-:W-:Y:S02]  /*02a0*/  IADD3 R10, P1, R29, UR8, RZ ;  /* 0x000000081d0a7c10 */ /* 0x000fe4000ff3e0ff */
[-C--:B------:R-:W-:Y:S02]  /*02b0*/  ISETP.GE.AND P3, PT, R4, R31.reuse, PT ;  /* 0x0000001f0400720c */ /* 0x080fe40003f66270 */
[----:B------:R-:W-:Y:S01]  /*02c0*/  IADD3.X R11, R26, UR9, RZ, P1, !PT ;  /* 0x000000091a0b7c10 */ /* 0x000fe20008ffe4ff */
[----:B------:R-:W-:Y:S01]  /*02d0*/  ULDC.64 UR8, c[0x0][0x238] ;  /* 0x00008e0000087ab9 */ /* 0x000fe20000000a00 */
[----:B------:R-:W-:Y:S01]  /*02e0*/  IMAD.MOV.U32 R17, RZ, RZ, RZ ;  /* 0x000000ffff117224 */ /* 0x000fe200078e00ff */
[----:B------:R-:W-:Y:S01]  /*02f0*/  IADD3 R4, P1, R12, UR8, RZ ;  /* 0x000000080c047c10 */ /* 0x000fe2000ff3e0ff */
[----:B------:R0:W4:Y:S03]  /*0300*/  @!P2 LDG.E.U16 R37, desc[UR4][R6.64+0xc0] ;  /* 0x0000c0040625a981 */ /* 0x000126000c1e1500 */
[----:B------:R-:W-:Y:S01]  /*0310*/  IADD3.X R5, R3, UR9, RZ, P1, !PT ;  /* 0x0000000903057c10 */ /* 0x000fe20008ffe4ff */
[----:B------:R-:W-:Y:S01]  /*0320*/  ULDC.64 UR8, c[0x0][0x220] ;  /* 0x0000880000087ab9 */ /* 0x000fe20000000a00 */
[-C--:B------:R-:W-:Y:S01]  /*0330*/  ISETP.GE.AND P4, PT, R0, R31.reuse, PT ;  /* 0x0000001f0000720c */ /* 0x080fe20003f86270 */
[----:B------:R1:W4:Y:S04]  /*0340*/  @!P2 LDG.E.U16 R36, desc[UR4][R8.64+0xc0] ;  /* 0x0000c0040824a981 */ /* 0x000328000c1e1500 */
[----:B------:R-:W4:Y:S04]  /*0350*/  LDG.E.U8 R23, desc[UR4][R4.64+0x20] ;  /* 0x0000200404177981 */ /* 0x000f28000c1e1100 */
[----:B------:R-:W4:Y:S04]  /*0360*/  LDG.E.U8 R24, desc[UR4][R4.64] ;  /* 0x0000000404187981 */ /* 0x000f28000c1e1100 */
[----:B------:R-:W4:Y:S01]  /*0370*/  LDG.E.U8 R25, desc[UR4][R4.64+0x40] ;  /* 0x0000400404197981 */ /* 0x000f22000c1e1100 */
[----:B------:R-:W-:-:S03]  /*0380*/  ISETP.GE.AND P1, PT, R14, R31, PT ;  /* 0x0000001f0e00720c */ /* 0x000fc60003f26270 */
[----:B------:R-:W4:Y:S04]  /*0390*/  LDG.E.U8 R34, desc[UR4][R4.64+0x60] ;  /* 0x0000600404227981 */ /* 0x000f28000c1e1100 */
[----:B------:R-:W4:Y:S04]  /*03a0*/  @!P4 LDG.E.U16 R35, desc[UR4][R10.64] ;  /* 0x000000040a23c981 */ /* 0x000f28000c1e1500 */
[----:B------:R-:W4:Y:S01]  /*03b0*/  @!P3 LDG.E.U16 R30, desc[UR4][R10.64+0x40] ;  /* 0x000040040a1eb981 */ /* 0x000f22000c1e1500 */
[----:B--2---:R-:W-:Y:S02]  /*03c0*/  @!P0 HADD2.F32 R17, -RZ, R20.H0_H0 ;  /* 0x20000014ff118230 */ /* 0x004fe40000004100 */
[----:B------:R-:W-:-:S02]  /*03d0*/  IMAD.MOV.U32 R20, RZ, RZ, RZ ;  /* 0x000000ffff147224 */ /* 0x000fc400078e00ff */
[----:B---3--:R-:W-:Y:S02]  /*03e0*/  @!P0 HADD2.F32 R20, -RZ, R19.H0_H0 ;  /* 0x20000013ff148230 */ /* 0x008fe40000004100 */
[----:B------:R-:W-:Y:S02]  /*03f0*/  IMAD.MOV.U32 R19, RZ, RZ, RZ ;  /* 0x000000ffff137224 */ /* 0x000fe400078e00ff */
[----:B----4-:R-:W-:Y:S01]  /*0400*/  @!P5 HADD2.F32 R19, -RZ, R22.H0_H0 ;  /* 0x20000016ff13d230 */ /* 0x010fe20000004100 */
[----:B------:R-:W-:Y:S01]  /*0410*/  HFMA2.MMA R22, -RZ, RZ, 0, 0 ;  /* 0x00000000ff167435 */ /* 0x000fe200000001ff */
[----:B------:R-:W-:-:S04]  /*0420*/  ISETP.GE.AND P0, PT, R16, R31, PT ;  /* 0x0000001f1000720c */ /* 0x000fc80003f06270 */
[----:B------:R-:W-:Y:S01]  /*0430*/  @!P5 HADD2.F32 R22, -RZ, R21.H0_H0 ;  /* 0x20000015ff16d230 */ /* 0x000fe20000004100 */
[----:B0-----:R-:W-:Y:S01]  /*0440*/  IADD3 R6, P5, R4, R13, RZ ;  /* 0x0000000d04067210 */ /* 0x001fe20007fbe0ff */
[----:B------:R-:W2:Y:S04]  /*0450*/  @!P1 LDG.E.U16 R21, desc[UR4][R10.64+0x80] ;  /* 0x000080040a159981 */ /* 0x000ea8000c1e1500 */
[----:B------:R-:W-:-:S03]  /*0460*/  IMAD.X R7, R28, 0x1, R5, P5 ;  /* 0x000000011c077824 */ /* 0x000fc600028e0605 */
[----:B------:R-:W3:Y:S04]  /*0470*/  @!P0 LDG.E.U16 R31, desc[UR4][R10.64+0xc0] ;  /* 0x0000c0040a1f8981 */ /* 0x000ee8000c1e1500 */
[----:B------:R-:W4:Y:S04]  /*0480*/  LDG.E.U8 R10, desc[UR4][R6.64] ;  /* 0x00000004060a7981 */ /* 0x000f28000c1e1100 */
[----:B------:R-:W2:Y:S01]  /*0490*/  LDG.E.U8 R11, desc[UR4][R6.64+0x20] ;  /* 0x00002004060b7981 */ /* 0x000ea2000c1e1100 */
[----:B------:R-:W-:Y:S02]  /*04a0*/  IMAD.MOV.U32 R28, RZ, RZ, RZ ;  /* 0x000000ffff1c7224 */ /* 0x000fe400078e00ff */
[----:B------:R-:W-:-:S02]  /*04b0*/  @!P6 HADD2.F32 R28, -RZ, R33.H0_H0 ;  /* 0x20000021ff1ce230 */ /* 0x000fc40000004100 */
[----:B------:R-:W-:Y:S02]  /*04c0*/  IMAD.MOV.U32 R33, RZ, RZ, RZ ;  /* 0x000000ffff217224 */ /* 0x000fe400078e00ff */
[----:B------:R-:W-:Y:S01]  /*04d0*/  @!P6 HADD2.F32 R33, -RZ, R32.H0_H0 ;  /* 0x20000020ff21e230 */ /* 0x000fe20000004100 */
[----:B-1----:R-:W-:-:S04]  /*04e0*/  IADD3 R8, P6, R29, UR8, RZ ;  /* 0x000000081d087c10 */ /* 0x002fc8000ffde0ff */
[----:B------:R-:W-:Y:S02]  /*04f0*/  IADD3.X R9, R26, UR9, RZ, P6, !PT ;  /* 0x000000091a097c10 */ /* 0x000fe4000b7fe4ff */
[----:B------:R-:W3:Y:S01]  /*0500*/  LDG.E.U8 R26, desc[UR4][R6.64+0x40] ;  /* 0x00004004061a7981 */ /* 0x000ee2000c1e1100 */
[----:B------:R-:W-:Y:S01]  /*0510*/  ISETP.NE.AND P6, PT, R23, RZ, PT ;  /* 0x000000ff1700720c */ /* 0x000fe20003fc5270 */
[----:B------:R-:W-:Y:S01]  /*0520*/  FADD.FTZ R29, RZ, R17 ;  /* 0x00000011ff1d7221 */ /* 0x000fe20000010000 */
[----:B------:R-:W-:-:S04]  /*0530*/  ISETP.NE.AND P5, PT, R24, RZ, PT ;  /* 0x000000ff1800720c */ /* 0x000fc80003fa5270 */
[----:B------:R-:W-:-:S07]  /*0540*/  FSEL R29, R29, RZ, !P5 ;  /* 0x000000ff1d1d7208 */ /* 0x000fce0006800000 */
[----:B------:R-:W-:Y:S01]  /*0550*/  @!P6 FADD.FTZ R29, R29, R19 ;  /* 0x000000131d1de221 */ /* 0x000fe20000010000 */
[----:B------:R-:W-:Y:S02]  /*0560*/  ISETP.NE.AND P6, PT, R25, RZ, PT ;  /* 0x000000ff1900720c */ /* 0x000fe40003fc5270 */
[----:B------:R-:W3:Y:S01]  /*0570*/  LDG.E.U8 R25, desc[UR4][R6.64+0x60] ;  /* 0x0000600406197981 */ /* 0x000ee2000c1e1100 */
[----:B------:R-:W-:Y:S02]  /*0580*/  IMAD.MOV.U32 R32, RZ, RZ, RZ ;  /* 0x000000ffff207224 */ /* 0x000fe400078e00ff */
[----:B------:R-:W-:-:S08]  /*0590*/  IMAD.MOV.U32 R23, RZ, RZ, RZ ;  /* 0x000000ffff177224 */ /* 0x000fd000078e00ff */
[----:B------:R-:W-:Y:S01]  /*05a0*/  @!P6 FADD.FTZ R29, R29, R28 ;  /* 0x0000001c1d1de221 */ /* 0x000fe20000010000 */
[----:B------:R-:W-:Y:S01]  /*05b0*/  ISETP.NE.AND P6, PT, R34, RZ, PT ;  /* 0x000000ff2200720c */ /* 0x000fe20003fc5270 */
[----:B------:R-:W-:Y:S02]  /*05c0*/  @!P2 HADD2.F32 R32, -RZ, R37.H0_H0 ;  /* 0x20000025ff20a230 */ /* 0x000fe40000004100 */
[----:B------:R-:W-:-:S05]  /*05d0*/  @!P4 HADD2.F32 R23, -RZ, R35.H0_H0 ;  /* 0x20000023ff17c230 */ /* 0x000fca0000004100 */
[----:B------:R-:W-:-:S05]  /*05e0*/  FADD.FTZ R35, RZ, R23 ;  /* 0x00000017ff237221 */ /* 0x000fca0000010000 */
[----:B------:R-:W-:Y:S01]  /*05f0*/  @!P6 FADD.FTZ R29, R29, R32 ;  /* 0x000000201d1de221 */ /* 0x000fe20000010000 */
[----:B------:R-:W-:Y:S01]  /*0600*/  MOV R37, RZ ;  /* 0x000000ff00257202 */ /* 0x000fe20000000f00 */
[----:B------:R-:W-:Y:S02]  /*0610*/  @!P3 HADD2.F32 R37, -RZ, R30.H0_H0 ;  /* 0x2000001eff25b230 */ /* 0x000fe40000004100 */
[----:B------:R-:W-:Y:S01]  /*0620*/  IMAD.MOV.U32 R24, RZ, RZ, RZ ;  /* 0x000000ffff187224 */ /* 0x000fe200078e00ff */
[----:B------:R-:W3:Y:S01]  /*0630*/  @!P3 LDG.E.U16 R30, desc[UR4][R8.64+0x40] ;  /* 0x00004004081eb981 */ /* 0x000ee2000c1e1500 */
[----:B----4-:R-:W-:-:S04]  /*0640*/  ISETP.NE.AND P6, PT, R10, RZ, PT ;  /* 0x000000ff0a00720c */ /* 0x010fc80003fc5270 */
[----:B------:R-:W-:Y:S02]  /*0650*/  FSEL R35, R35, RZ, !P6 ;  /* 0x000000ff23237208 */ /* 0x000fe40007000000 */
[----:B--2---:R-:W-:Y:S01]  /*0660*/  ISETP.NE.AND P6, PT, R11, RZ, PT ;  /* 0x000000ff0b00720c */ /* 0x004fe20003fc5270 */
[----:B------:R-:W-:Y:S01]  /*0670*/  @!P1 HADD2.F32 R24, -RZ, R21.H0_H0 ;  /* 0x20000015ff189230 */ /* 0x000fe20000004100 */
[----:B------:R0:W5:Y:S04]  /*0680*/  @!P1 LDG.E.U16 R11, desc[UR4][R8.64+0x80] ;  /* 0x00008004080b9981 */ /* 0x000168000c1e1500 */
[----:B------:R-:W2:Y:S07]  /*0690*/  @!P4 LDG.E.U16 R21, desc[UR4][R8.64] ;  /* 0x000000040815c981 */ /* 0x000eae000c1e1500 */
[----:B------:R-:W-:Y:S01]  /*06a0*/  @!P6 FADD.FTZ R35, R35, R37 ;  /* 0x000000252323e221 */ /* 0x000fe20000010000 */
[----:B---3--:R-:W-:-:S02]  /*06b0*/  ISETP.NE.AND P6, PT, R26, RZ, PT ;  /* 0x000000ff1a00720c */ /* 0x008fc40003fc5270 */
[----:B------:R-:W1:Y:S11]  /*06c0*/  SHFL.BFLY PT, R26, R29, 0x10, 0x1f ;  /* 0x0e001f001d1a7f89 */ /* 0x000e7600000e0000 */
[----:B------:R-:W-:Y:S01]  /*06d0*/  @!P6 FADD.FTZ R35, R35, R24 ;  /* 0x000000182323e221 */ /* 0x000fe20000010000 */
[----:B------:R-:W-:Y:S01]  /*06e0*/  ISETP.NE.AND P6, PT, R25, RZ, PT ;  /* 0x000000ff1900720c */ /* 0x000fe20003fc5270 */
[----:B-1----:R-:W-:-:S05]  /*06f0*/  FADD.FTZ R26, R29, R26 ;  /* 0x0000001a1d1a7221 */ /* 0x002fca0000010000 */
[----:B------:R-:W1:Y:S01]  /*0700*/  SHFL.BFLY PT, R25, R26, 0x8, 0x1f ;  /* 0x0d001f001a197f89 */ /* 0x000e6200000e0000 */
[----:B------:R-:W-:Y:S02]  /*0710*/  @P0 IMAD.MOV.U32 R10, RZ, RZ, RZ ;  /* 0x000000ffff0a0224 */ /* 0x000fe400078e00ff */
[----:B------:R-:W-:Y:S02]  /*0720*/  @!P0 HADD2.F32 R10, -RZ, R31.H0_H0 ;  /* 0x2000001fff0a8230 */ /* 0x000fe40000004100 */
[----:B-1----:R-:W-:Y:S02]  /*0730*/  FADD.FTZ R31, R26, R25 ;  /* 0x000000191a1f7221 */ /* 0x002fe40000010000 */
[----:B------:R0:W5:Y:S01]  /*0740*/  @!P0 LDG.E.U16 R26, desc[UR4][R8.64+0xc0] ;  /* 0x0000c004081a8981 */ /* 0x000162000c1e1500 */
[----:B------:R-:W-:-:S05]  /*0750*/  @!P6 FADD.FTZ R35, R35, R10 ;  /* 0x0000000a2323e221 */ /* 0x000fca0000010000 */
[----:B------:R-:W1:Y:S02]  /*0760*/  SHFL.BFLY PT, R34, R35, 0x10, 0x1f ;  /* 0x0e001f0023227f89 */ /* 0x000e6400000e0000 */
[----:B-1----:R-:W-:-:S05]  /*0770*/  FADD.FTZ R34, R35, R34 ;  /* 0x0000002223227221 */ /* 0x002fca0000010000 */
[----:B------:R-:W1:Y:S02]  /*0780*/  SHFL.BFLY PT, R25, R34, 0x8, 0x1f ;  /* 0x0d001f0022197f89 */ /* 0x000e6400000e0000 */
[----:B-1----:R-:W-:Y:S02]  /*0790*/  FADD.FTZ R34, R34, R25 ;  /* 0x0000001922227221 */ /* 0x002fe40000010000 */
[----:B------:R-:W1:Y:S04]  /*07a0*/  SHFL.BFLY PT, R25, R31, 0x4, 0x1f ;  /* 0x0c801f001f197f89 */ /* 0x000e6800000e0000 */
[----:B------:R-:W3:Y:S01]  /*07b0*/  SHFL.BFLY PT, R29, R34, 0x4, 0x1f ;  /* 0x0c801f00221d7f89 */ /* 0x000ee200000e0000 */
[----:B------:R-:W-:Y:S01]  /*07c0*/  ISETP.GE.AND P6, PT, R27, 0x1, PT ;  /* 0x000000011b00780c */ /* 0x000fe20003fc6270 */
[----:B-1----:R-:W-:Y:S01]  /*07d0*/  FADD.FTZ R31, R31, R25 ;  /* 0x000000191f1f7221 */ /* 0x002fe20000010000 */
[----:B---3--:R-:W-:-:S04]  /*07e0*/  FADD.FTZ R29, R34, R29 ;  /* 0x0000001d221d7221 */ /* 0x008fc80000010000 */
[----:B------:R-:W1:Y:S04]  /*07f0*/  SHFL.BFLY PT, R27, R31, 0x2, 0x1f ;  /* 0x0c401f001f1b7f89 */ /* 0x000e6800000e0000 */
[----:B------:R-:W3:Y:S01]  /*0800*/  SHFL.BFLY PT, R35, R29, 0x2, 0x1f ;  /* 0x0c401f001d237f89 */ /* 0x000ee200000e0000 */
[----:B------:R-:W-:Y:S02]  /*0810*/  IMAD.MOV.U32 R25, RZ, RZ, RZ ;  /* 0x000000ffff197224 */ /* 0x000fe400078e00ff */
[----:B------:R-:W-:Y:S01]  /*0820*/  @!P2 HADD2.F32 R25, -RZ, R36.H0_H0 ;  /* 0x20000024ff19a230 */ /* 0x000fe20000004100 */
[----:B------:R-:W-:Y:S01]  /*0830*/  HFMA2.MMA R36, -RZ, RZ, 0, 0 ;  /* 0x00000000ff247435 */ /* 0x000fe200000001ff */
[----:B------:R-:W-:-:S04]  /*0840*/  IMAD.MOV.U32 R34, RZ, RZ, RZ ;  /* 0x000000ffff227224 */ /* 0x000fc800078e00ff */
[----:B------:R-:W-:Y:S02]  /*0850*/  @!P3 HADD2.F32 R36, -RZ, R30.H0_H0 ;  /* 0x2000001eff24b230 */ /* 0x000fe40000004100 */
[----:B-1----:R-:W-:Y:S01]  /*0860*/  FADD.FTZ R27, R31, R27 ;  /* 0x0000001b1f1b7221 */ /* 0x002fe20000010000 */
[----:B---3--:R-:W-:-:S05]  /*0870*/  FADD.FTZ R29, R29, R35 ;  /* 0x000000231d1d7221 */ /* 0x008fca0000010000 */
[----:B------:R0:W1:Y:S01]  /*0880*/  SHFL.BFLY PT, R30, R29, 0x1, 0x1f ;  /* 0x0c201f001d1e7f89 */ /* 0x00006200000e0000 */
[----:B--2---:R-:W-:-:S03]  /*0890*/  @!P4 HADD2.F32 R34, -RZ, R21.H0_H0 ;  /* 0x20000015ff22c230 */ /* 0x004fc60000004100 */
        /* <DEDUP_REMOVED lines=10> */
[----:B--2---:R-:W-:Y:S01]  /*0940*/  FADD.FTZ R21, R27, R21 ;  /* 0x000000151b157221 */ /* 0x004fe20000010000 */
        /* <DEDUP_REMOVED lines=10> */
[----:B------:R-:W-:-:S05]  /*09f0*/  @!P5 F2FP.F16.F32.PACK_AB R20, RZ, R20 ;  /* 0x00000014ff14d23e */ /* 0x000fca00000000ff */
[----:B------:R0:W-:Y:S02]  /*0a00*/  @!P5 STG.E.U16 desc[UR4][R8.64], R20 ;  /* 0x000000140800d986 */ /* 0x0001e4000c101504 */
.L_x_258:
[----:B------:R-:W-:Y:S05]  /*0a10*/  BSYNC B0 ;  /* 0x0000000000007941 */ /* 0x000fea0003800000 */
.L_x_257:
[----:B------:R-:W-:Y:S04]  /*0a20*/  BSSY B0, `(.L_x_259) ;  /* 0x0000008000007945 */ /* 0x000fe80003800000 */
[----:B------:R-:W-:Y:S05]  /*0a30*/  @P6 BRA `(.L_x_260) ;  /* 0x0000000000186947 */ /* 0x000fea0003800000 */
[----:B------:R-:W2:Y:S02]  /*0a40*/  LDG.E.U8 R0, desc[UR4][R4.64+0x20] ;  /* 0x0000200404007981 */ /* 0x000ea4000c1e1100 */
[----:B--2---:R-:W-:-:S13]  /*0a50*/  ISETP.NE.AND P5, PT, R0, RZ, PT ;  /* 0x000000ff0000720c */ /* 0x004fda0003fa5270 */
[----:B------:R-:W-:Y:S01]  /*0a60*/  @!P5 FFMA.FTZ R22, R21, -R22, R19 ;  /* 0x800000161516d223 */ /* 0x000fe20000010013 */
[----:B------:R1:W-:Y:S04]  /*0a70*/  @P5 STG.E.U16 desc[UR4][R8.64+0x40], RZ ;  /* 0x000040ff08005986 */ /* 0x0003e8000c101504 */
[----:B------:R-:W-:-:S05]  /*0a80*/  @!P5 F2FP.F16.F32.PACK_AB R22, RZ, R22 ;  /* 0x00000016ff16d23e */ /* 0x000fca00000000ff */
[----:B------:R1:W-:Y:S02]  /*0a90*/  @!P5 STG.E.U16 desc[UR4][R8.64+0x40], R22 ;  /* 0x000040160800d986 */ /* 0x0003e4000c101504 */
.L_x_260:
[----:B------:R-:W-:Y:S05]  /*0aa0*/  BSYNC B0 ;  /* 0x0000000000007941 */ /* 0x000fea0003800000 */
.L_x_259:
        /* <DEDUP_REMOVED lines=8> */
.L_x_262:
[----:B------:R-:W-:Y:S05]  /*0b30*/  BSYNC B0 ;  /* 0x0000000000007941 */ /* 0x000fea0003800000 */
.L_x_261:
[----:B------:R-:W-:Y:S04]  /*0b40*/  BSSY B0, `(.L_x_263) ;  /* 0x0000008000007945 */ /* 0x000fe80003800000 */
[----:B------:R-:W-:Y:S05]  /*0b50*/  @P4 BRA `(.L_x_264) ;  /* 0x0000000000184947 */ /* 0x000fea0003800000 */
[----:B------:R-:W3:Y:S02]  /*0b60*/  LDG.E.U8 R4, desc[UR4][R4.64+0x60] ;  /* 0x0000600404047981 */ /* 0x000ee4000c1e1100 */
[----:B---3--:R-:W-:-:S13]  /*0b70*/  ISETP.NE.AND P5, PT, R4, RZ, PT ;  /* 0x000000ff0400720c */ /* 0x008fda0003fa5270 */
[----:B------:R-:W-:Y:S01]  /*0b80*/  @!P5 FFMA.FTZ R25, R21, -R25, R32 ;  /* 0x800000191519d223 */ /* 0x000fe20000010020 */
[----:B------:R3:W-:Y:S04]  /*0b90*/  @P5 STG.E.U16 desc[UR4][R8.64+0xc0], RZ ;  /* 0x0000c0ff08005986 */ /* 0x0007e8000c101504 */
[----:B------:R-:W-:-:S05]  /*0ba0*/  @!P5 F2FP.F16.F32.PACK_AB R25, RZ, R25 ;  /* 0x00000019ff19d23e */ /* 0x000fca00000000ff */
[----:B------:R3:W-:Y:S02]  /*0bb0*/  @!P5 STG.E.U16 desc[UR4][R8.64+0xc0], R25 ;  /* 0x0000c0190800d986 */ /* 0x0007e4000c101504 */
.L_x_264:
[----:B------:R-:W-:Y:S05]  /*0bc0*/  BSYNC B0 ;  /* 0x0000000000007941 */ /* 0x000fea0003800000 */
.L_x_263:
[----:B------:R-:W-:-:S13]  /*0bd0*/  ISETP.GE.AND P5, PT, R2, 0x2, PT ;  /* 0x000000020200780c */ /* 0x000fda0003fa6270 */
[----:B------:R-:W-:Y:S05]  /*0be0*/  @!P5 EXIT ;  /* 0x000000000000d94d */ /* 0x000fea0003800000 */
[----:B------:R-:W-:Y:S01]  /*0bf0*/  LEA R2, P5, R15, UR8, 0x1 ;  /* 0x000000080f027c11 */ /* 0x000fe2000f8a08ff */
[----:B------:R-:W-:Y:S01]  /*0c00*/  BSSY B0, `(.L_x_265) ;  /* 0x000000c000007945 */ /* 0x000fe20003800000 */
[----:B------:R-:W-:Y:S02]  /*0c10*/  IMAD.MOV.U32 R5, RZ, RZ, RZ ;  /* 0x000000ffff057224 */ /* 0x000fe400078e00ff */
[----:B------:R-:W-:Y:S01]  /*0c20*/  FADD.FTZ R30, R29, R30 ;  /* 0x0000001e1d1e7221 */ /* 0x000fe20000010000 */
[----:B------:R-:W-:Y:S01]  /*0c30*/  LEA.HI.X R3, R15, UR9, R18, 0x1, P5 ;  /* 0x000000090f037c11 */ /* 0x000fe2000a8f0c12 */
[----:B-----5:R-:W-:Y:S01]  /*0c40*/  @!P1 HADD2.F32 R5, -RZ, R11.H0_H0 ;  /* 0x2000000bff059230 */ /* 0x020fe20000004100 */
[----:B------:R-:W-:Y:S06]  /*0c50*/  @P2 BRA `(.L_x_266) ;  /* 0x0000000000182947 */ /* 0x000fec0003800000 */
[----:B------:R-:W4:Y:S02]  /*0c60*/  LDG.E.U8 R0, desc[UR4][R6.64] ;  /* 0x0000000406007981 */ /* 0x000f24000c1e1100 */
[----:B----4-:R-:W-:-:S13]  /*0c70*/  ISETP.NE.AND P1, PT, R0, RZ, PT ;  /* 0x000000ff0000720c */ /* 0x010fda0003f25270 */
[----:B------:R-:W-:Y:S01]  /*0c80*/  @!P1 FFMA.FTZ R34, R30, -R34, R23 ;  /* 0x800000221e229223 */ /* 0x000fe20000010017 */
[----:B------:R4:W-:Y:S04]  /*0c90*/  @P1 STG.E.U16 desc[UR4][R2.64], RZ ;  /* 0x000000ff02001986 */ /* 0x0009e8000c101504 */
[----:B------:R-:W-:-:S05]  /*0ca0*/  @!P1 F2FP.F16.F32.PACK_AB R34, RZ, R34 ;  /* 0x00000022ff22923e */ /* 0x000fca00000000ff */
[----:B------:R4:W-:Y:S02]  /*0cb0*/  @!P1 STG.E.U16 desc[UR4][R2.64], R34 ;  /* 0x0000002202009986 */ /* 0x0009e4000c101504 */
.L_x_266:
[----:B------:R-:W-:Y:S05]  /*0cc0*/  BSYNC B0 ;  /* 0x0000000000007941 */ /* 0x000fea0003800000 */
.L_x_265:
[----:B------:R-:W-:Y:S04]  /*0cd0*/  BSSY B0, `(.L_x_267) ;  /* 0x0000008000007945 */ /* 0x000fe80003800000 */
[----:B------:R-:W-:Y:S05]  /*0ce0*/  @P6 BRA `(.L_x_268) ;  /* 0x0000000000186947 */ /* 0x000fea0003800000 */
[----:B------:R-:W5:Y:S02]  /*0cf0*/  LDG.E.U8 R0, desc[UR4][R6.64+0x20] ;  /* 0x0000200406007981 */ /* 0x000f64000c1e1100 */
[----:B-----5:R-:W-:-:S13]  /*0d00*/  ISETP.NE.AND P1, PT, R0, RZ, PT ;  /* 0x000000ff0000720c */ /* 0x020fda0003f25270 */
[----:B------:R-:W-:Y:S01]  /*0d10*/  @!P1 FFMA.FTZ R36, R30, -R36, R37 ;  /* 0x800000241e249223 */ /* 0x000fe20000010025 */
[----:B------:R0:W-:Y:S04]  /*0d20*/  @P1 STG.E.U16 desc[UR4][R2.64+0x40], RZ ;  /* 0x000040ff02001986 */ /* 0x0001e8000c101504 */
[----:B------:R-:W-:-:S05]  /*0d30*/  @!P1 F2FP.F16.F32.PACK_AB R36, RZ, R36 ;  /* 0x00000024ff24923e */ /* 0x000fca00000000ff */
[----:B------:R0:W-:Y:S02]  /*0d40*/  @!P1 STG.E.U16 desc[UR4][R2.64+0x40], R36 ;  /* 0x0000402402009986 */ /* 0x0001e4000c101504 */
.L_x_268:
[----:B------:R-:W-:Y:S05]  /*0d50*/  BSYNC B0 ;  /* 0x0000000000007941 */ /* 0x000fea0003800000 */
.L_x_267:
        /* <DEDUP_REMOVED lines=8> */
.L_x_270:
[----:B------:R-:W-:Y:S05]  /*0de0*/  BSYNC B0 ;  /* 0x0000000000007941 */ /* 0x000fea0003800000 */
.L_x_269:
[----:B------:R-:W-:Y:S05]  /*0df0*/  @P4 EXIT ;  /* 0x000000000000494d */ /* 0x000fea0003800000 */
[----:B------:R-:W5:Y:S01]  /*0e00*/  LDG.E.U8 R6, desc[UR4][R6.64+0x60] ;  /* 0x0000600406067981 */ /* 0x000f62000c1e1100 */
[----:B0-----:R-:W-:Y:S02]  /*0e10*/  @P0 IMAD.MOV.U32 R5, RZ, RZ, RZ ;  /* 0x000000ffff050224 */ /* 0x001fe400078e00ff */
[----:B------:R-:W-:Y:S01]  /*0e20*/  @!P0 HADD2.F32 R5, -RZ, R26.H0_H0 ;  /* 0x2000001aff058230 */ /* 0x000fe20000004100 */
[----:B-----5:R-:W-:-:S13]  /*0e30*/  ISETP.NE.AND P1, PT, R6, RZ, PT ;  /* 0x000000ff0600720c */ /* 0x020fda0003f25270 */
[----:B------:R0:W-:Y:S01]  /*0e40*/  @P1 STG.E.U16 desc[UR4][R2.64+0xc0], RZ ;  /* 0x0000c0ff02001986 */ /* 0x0001e2000c101504 */
[----:B------:R-:W-:Y:S05]  /*0e50*/  @P1 EXIT ;  /* 0x000000000000194d */ /* 0x000fea0003800000 */
[----:B------:R-:W-:-:S05]  /*0e60*/  FFMA.FTZ R5, R30, -R5, R10 ;  /* 0x800000051e057223 */ /* 0x000fca000001000a */
[----:B------:R-:W-:-:S05]  /*0e70*/  F2FP.F16.F32.PACK_AB R5, RZ, R5 ;  /* 0x00000005ff05723e */ /* 0x000fca00000000ff */
[----:B------:R-:W-:Y:S01]  /*0e80*/  STG.E.U16 desc[UR4][R2.64+0xc0], R5 ;  /* 0x0000c00502007986 */ /* 0x000fe2000c101504 */
[----:B------:R-:W-:Y:S05]  /*0e90*/  EXIT ;  /* 0x000000000000794d */ /* 0x000fea0003800000 */
.L_x_271:
        /* <DEDUP_REMOVED lines=14> */
.L_x_11650:


//--------------------- .text._ZN43_GLOBAL__N__9ae7fba5_10_SoftMax_cu_9f978f6321softmax_warp_backwardIN3c104HalfES2_fLi6ELb0ELb1EEEvPT0_PKT_S7_iiiPKb --------------------------
	.section	.text._ZN43_GLOBAL__N__9ae7fba5_10_SoftMax_cu_9f978f6321softmax_warp_backwardIN3c104HalfES2_fLi6ELb0ELb1EEEvPT0_PKT_S7_iiiPKb,"ax",@progbits
	.align	128
.text._ZN43_GLOBAL__N__9ae7fba5_10_SoftMax_cu_9f978f6321softmax_warp_backwardIN3c104HalfES2_fLi6ELb0ELb1EEEvPT0_PKT_S7_iiiPKb:
        .type           _ZN43_GLOBAL__N__9ae7fba5_10_SoftMax_cu_9f978f6321softmax_warp_backwardIN3c104HalfES2_fLi6ELb0ELb1EEEvPT0_PKT_S7_iiiPKb,@function
        .size           _ZN43_GLOBAL__N__9ae7fba5_10_SoftMax_cu_9f978f6321softmax_warp_backwardIN3c104HalfES2_fLi6ELb0ELb1EEEvPT0_PKT_S7_iiiPKb,(.L_x_11651 - _ZN43_GLOBAL__N__9ae7fba5_10_SoftMax_cu_9f978f6321softmax_warp_backwardIN3c104HalfES2_fLi6ELb0ELb1EEEvPT0_PKT_S7_iiiPKb)
        .other          _ZN43_GLOBAL__N__9ae7fba5_10_SoftMax_cu_9f978f6321softmax_warp_backwardIN3c104HalfES2_fLi6ELb0ELb1EEEvPT0_PKT_S7_iiiPKb,@"STO_CUDA_ENTRY STV_DEFAULT"
_ZN43_GLOBAL__N__9ae7fba5_10_SoftMax_cu_9f978f6321softmax_warp_backwardIN3c104HalfES2_fLi6ELb0ELb1EEEvPT0_PKT_S7_iiiPKb:
        /* <DEDUP_REMOVED lines=9> */
[----:B------:R-:W-:Y:S01]  /*0090*/  ULDC.64 UR4, c[0x0][0x228] ;  /* 0x00008a0000047ab9 */ /* 0x000fe20000000a00 */
[----:B-1----:R-:W-:-:S02]  /*00a0*/  LOP3.LUT R16, R16, 0x1f, RZ, 0xc0, !PT ;  /* 0x0000001f10107812 */ /* 0x002fc400078ec0ff */
[----:B------:R-:W-:-:S05]  /*00b0*/  IMAD.SHL.U32 R15, R0, 0x2, RZ ;  /* 0x00000002000f7824 */ /* 0x000fca00078e00ff */
        /* <DEDUP_REMOVED lines=10> */
[----:B------:R-:W-:Y:S02]  /*0160*/  ISETP.GE.AND P4, PT, R14, R3, PT ;  /* 0x000000030e00720c */ /* 0x000fe40003f86270 */
[----:B------:R-:W-:Y:S02]  /*0170*/  IADD3 R4, P0, R15, UR6, RZ ;  /* 0x000000060f047c10 */ /* 0x000fe4000ff1e0ff */
[----:B------:R-:W-:Y:S02]  /*0180*/  VIMNMX R18, R26, 0x2, PT ;  /* 0x000000021a127848 */ /* 0x000fe40003fe0100 */
[----:B------:R-:W-:-:S02]  /*0190*/  SHF.R.S32.HI R3, RZ, 0x1f, R17 ;  /* 0x0000001fff037819 */ /* 0x000fc40000011411 */
[----:B------:R-:W-:Y:S02]  /*01a0*/  IADD3 R0, P1, R15, R17, RZ ;  /* 0x000000110f007210 */ /* 0x000fe40007f3e0ff */
[C---:B------:R-:W-:Y:S01]  /*01b0*/  IADD3.X R5, R13.reuse, UR7, RZ, P0, !PT ;  /* 0x000000070d057c10 */ /* 0x040fe200087fe4ff */
[----:B------:R-:W-:Y:S01]  /*01c0*/  ULDC.64 UR6, c[0x0][0x218] ;  /* 0x0000860000067ab9 */ /* 0x000fe20000000a00 */
[----:B------:R-:W-:Y:S01]  /*01d0*/  ISETP.GT.AND P0, PT, R18, 0x1, PT ;  /* 0x000000011200780c */ /* 0x000fe20003f04270 */
[----:B------:R-:W-:Y:S01]  /*01e0*/  IMAD.X R7, R13, 0x1, R3, P1 ;  /* 0x000000010d077824 */ /* 0x000fe200008e0603 */
[----:B------:R0:W3:Y:S02]  /*01f0*/  @!P4 LDG.E.U16 R19, desc[UR4][R8.64+0x40] ;  /* 0x000040040813c981 */ /* 0x0000e4000c1e1500 */
[----:B------:R-:W-:Y:S02]  /*0200*/  SEL R11, R17, RZ, P0 ;  /* 0x000000ff110b7207 */ /* 0x000fe40000000000 */
[C---:B------:R-:W-:Y:S01]  /*0210*/  SHF.L.U64.HI R12, R0.reuse, 0x1, R7 ;  /* 0x00000001000c7819 */ /* 0x040fe20000010207 */
[----:B------:R-:W-:Y:S01]  /*0220*/  IMAD.SHL.U32 R0, R0, 0x2, RZ ;  /* 0x0000000200007824 */ /* 0x000fe200078e00ff */
[----:B------:R-:W-:Y:S01]  /*0230*/  ISETP.GE.AND P2, PT, R16, R11, PT ;  /* 0x0000000b1000720c */ /* 0x000fe20003f46270 */
[----:B------:R-:W4:Y:S01]  /*0240*/  LDG.E.U8 R20, desc[UR4][R4.64+0x20] ;  /* 0x0000200404147981 */ /* 0x000f22000c1e1100 */
[----:B------:R-:W-:-:S02]  /*0250*/  IADD3 R2, P1, R4, R17, RZ ;  /* 0x0000001104027210 */ /* 0x000fc40007f3e0ff */
[----:B------:R-:W-:Y:S01]  /*0260*/  IADD3 R6, P0, R0, UR6, RZ ;  /* 0x0000000600067c10 */ /* 0x000fe2000ff1e0ff */
[----:B------:R-:W3:Y:S01]  /*0270*/  LDG.E.U8 R21, desc[UR4][R4.64] ;  /* 0x0000000404157981 */ /* 0x000ee2000c1e1100 */
[----:B0-----:R-:W0:Y:S01]  /*0280*/  LDC.64 R8, c[0x0][0x220] ;  /* 0x00008800ff087b82 */ /* 0x001e220000000a00 */
[----:B------:R-:W-:Y:S01]  /*0290*/  IMAD.X R3, R3, 0x1, R5, P1 ;  /* 0x0000000103037824 */ /* 0x000fe200008e0605 */
[----:B------:R-:W-:Y:S01]  /*02a0*/  IADD3.X R7, R12, UR7, RZ, P0, !PT ;  /* 0x000000070c077c10 */ /* 0x000fe200087fe4ff */
[----:B------:R-:W-:Y:S01]  /*02b0*/  ULDC.64 UR6, c[0x0][0x220] ;  /* 0x0000880000067ab9 */ /* 0x000fe20000000a00 */
[----:B------:R-:W-:Y:S02]  /*02c0*/  ISETP.GE.AND P1, PT, R14, R11, PT ;  /* 0x0000000b0e00720c */ /* 0x000fe40003f26270 */
[----:B------:R-:W3:Y:S04]  /*02d0*/  LDG.E.U8 R23, desc[UR4][R2.64+0x20] ;  /* 0x0000200402177981 */ /* 0x000ee8000c1e1100 */
[----:B------:R-:W3:Y:S04]  /*02e0*/  @!P2 LDG.E.U16 R22, desc[UR4][R6.64] ;  /* 0x000000040616a981 */ /* 0x000ee8000c1e1500 */
[----:B------:R-:W3:Y:S04]  /*02f0*/  LDG.E.U8 R24, desc[UR4][R2.64] ;  /* 0x0000000402187981 */ /* 0x000ee8000c1e1100 */
[----:B------:R1:W3:Y:S01]  /*0300*/  @!P1 LDG.E.U16 R25, desc[UR4][R6.64+0x40] ;  /* 0x0000400406199981 */ /* 0x0002e2000c1e1500 */
[----:B------:R-:W-:Y:S01]  /*0310*/  IADD3 R10, P0, R0, UR6, RZ ;  /* 0x00000006000a7c10 */ /* 0x000fe2000ff1e0ff */
[----:B0-----:R-:W-:-:S03]  /*0320*/  IMAD.WIDE R8, R15, 0x2, R8 ;  /* 0x000000020f087825 */ /* 0x001fc600078e0208 */
[----:B------:R-:W-:Y:S02]  /*0330*/  IADD3.X R11, R12, UR7, RZ, P0, !PT ;  /* 0x000000070c0b7c10 */ /* 0x000fe400087fe4ff */
[----:B------:R-:W3:Y:S01]  /*0340*/  @!P3 LDG.E.U16 R29, desc[UR4][R8.64] ;  /* 0x00000004081db981 */ /* 0x000ee2000c1e1500 */
[----:B------:R-:W-:-:S03]  /*0350*/  IMAD.MOV.U32 R28, RZ, RZ, RZ ;  /* 0x000000ffff1c7224 */ /* 0x000fc600078e00ff */
[----:B------:R0:W3:Y:S01]  /*0360*/  @!P4 LDG.E.U16 R8, desc[UR4][R8.64+0x40] ;  /* 0x000040040808c981 */ /* 0x0000e2000c1e1500 */
[----:B-1----:R-:W-:Y:S01]  /*0370*/  CS2R R6, SRZ ;  /* 0x0000000000067805 */ /* 0x002fe2000001ff00 */
[----:B--2---:R-:W-:Y:S02]  /*0380*/  @!P3 HADD2.F32 R28, -RZ, R27.H0_H0 ;  /* 0x2000001bff1cb230 */ /* 0x004fe40000004100 */
[----:B------:R1:W5:Y:S04]  /*0390*/  @!P2 LDG.E.U16 R27, desc[UR4][R10.64] ;  /* 0x000000040a1ba981 */ /* 0x000368000c1e1500 */
[----:B------:R1:W5:Y:S01]  /*03a0*/  @!P1 LDG.E.U16 R10, desc[UR4][R10.64+0x40] ;  /* 0x000040040a0a9981 */ /* 0x000362000c1e1500 */
[----:B0-----:R-:W-:Y:S01]  /*03b0*/  FADD.FTZ R9, RZ, R28 ;  /* 0x0000001cff097221 */ /* 0x001fe20000010000 */
[----:B----4-:R-:W-:-:S02]  /*03c0*/  ISETP.NE.AND P6, PT, R20, RZ, PT ;  /* 0x000000ff1400720c */ /* 0x010fc40003fc5270 */
[----:B---3--:R-:W-:Y:S01]  /*03d0*/  ISETP.NE.AND P0, PT, R21, RZ, PT ;  /* 0x000000ff1500720c */ /* 0x008fe20003f05270 */
[----:B------:R-:W-:-:S03]  /*03e0*/  @!P4 HADD2.F32 R6, -RZ, R19.H0_H0 ;  /* 0x20000013ff06c230 */ /* 0x000fc60000004100 */
[----:B------:R-:W-:Y:S02]  /*03f0*/  FSEL R9, R9, RZ, !P0 ;  /* 0x000000ff09097208 */ /* 0x000fe40004000000 */
[----:B------:R-:W-:Y:S01]  /*0400*/  ISETP.NE.AND P5, PT, R23, RZ, PT ;  /* 0x000000ff1700720c */ /* 0x000fe20003fa5270 */
[----:B------:R-:W-:-:S04]  /*0410*/  @!P2 HADD2.F32 R7, -RZ, R22.H0_H0 ;  /* 0x20000016ff07a230 */ /* 0x000fc80000004100 */
[----:B------:R-:W-:Y:S01]  /*0420*/  @!P6 FADD.FTZ R9, R9, R6 ;  /* 0x000000060909e221 */ /* 0x000fe20000010000 */
[----:B------:R-:W-:Y:S01]  /*0430*/  ISETP.NE.AND P6, PT, R24, RZ, PT ;  /* 0x000000ff1800720c */ /* 0x000fe20003fc5270 */
[----:B------:R-:W-:Y:S01]  /*0440*/  FADD.FTZ R20, RZ, R7 ;  /* 0x00000007ff147221 */ /* 0x000fe20000010000 */
[----:B------:R-:W-:Y:S02]  /*0450*/  @P1 IMAD.MOV.U32 R19, RZ, RZ, RZ ;  /* 0x000000ffff131224 */ /* 0x000fe400078e00ff */
[----:B------:R-:W-:Y:S02]  /*0460*/  @!P1 HADD2.F32 R19, -RZ, R25.H0_H0 ;  /* 0x20000019ff139230 */ /* 0x000fe40000004100 */
[----:B------:R-:W-:-:S05]  /*0470*/  FSEL R20, R20, RZ, !P6 ;  /* 0x000000ff14147208 */ /* 0x000fca0007000000 */
[----:B------:R-:W-:Y:S01]  /*0480*/  @!P5 FADD.FTZ R20, R20, R19 ;  /* 0x000000131414d221 */ /* 0x000fe20000010000 */
[----:B------:R-:W0:Y:S04]  /*0490*/  SHFL.BFLY PT, R22, R9, 0x10, 0x1f ;  /* 0x0e001f0009167f89 */ /* 0x000e2800000e0000 */
[----:B------:R-:W2:Y:S01]  /*04a0*/  SHFL.BFLY PT, R21, R20, 0x10, 0x1f ;  /* 0x0e001f0014157f89 */ /* 0x000ea200000e0000 */
[----:B0-----:R-:W-:Y:S01]  /*04b0*/  FADD.FTZ R22, R9, R22 ;  /* 0x0000001609167221 */ /* 0x001fe20000010000 */
[----:B--2---:R-:W-:-:S04]  /*04c0*/  FADD.FTZ R21, R20, R21 ;  /* 0x0000001514157221 */ /* 0x004fc80000010000 */
        /* <DEDUP_REMOVED lines=10> */
[----:B------:R-:W-:Y:S01]  /*0570*/  ISETP.GE.AND P5, PT, R18, 0x1, PT ;  /* 0x000000011200780c */ /* 0x000fe20003fa6270 */
[----:B------:R-:W-:Y:S02]  /*0580*/  IMAD.MOV.U32 R23, RZ, RZ, RZ ;  /* 0x000000ffff177224 */ /* 0x000fe400078e00ff */
[----:B------:R-:W-:Y:S02]  /*0590*/  @!P4 HADD2.F32 R23, -RZ, R8.H0_H0 ;  /* 0x20000008ff17c230 */ /* 0x000fe40000004100 */
[----:B0-----:R-:W-:Y:S01]  /*05a0*/  FADD.FTZ R20, R9, R20 ;  /* 0x0000001409147221 */ /* 0x001fe20000010000 */
[----:B--2---:R-:W-:-:S04]  /*05b0*/  FADD.FTZ R18, R24, R25 ;  /* 0x0000001918127221 */ /* 0x004fc80000010000 */
[----:B------:R1:W0:Y:S01]  /*05c0*/  SHFL.BFLY PT, R22, R20, 0x1, 0x1f ;  /* 0x0c201f0014167f89 */ /* 0x00022200000e0000 */
[----:B------:R-:W-:-:S03]  /*05d0*/  IMAD.MOV.U32 R25, RZ, RZ, RZ ;  /* 0x000000ffff197224 */ /* 0x000fc600078e00ff */
[----:B------:R1:W2:Y:S01]  /*05e0*/  SHFL.BFLY PT, R21, R18, 0x1, 0x1f ;  /* 0x0c201f0012157f89 */ /* 0x0002a200000e0000 */
[----:B------:R-:W-:Y:S01]  /*05f0*/  @!P3 HADD2.F32 R25, -RZ, R29.H0_H0 ;  /* 0x2000001dff19b230 */ /* 0x000fe20000004100 */
[----:B------:R-:W-:Y:S06]  /*0600*/  @!P5 EXIT ;  /* 0x000000000000d94d */ /* 0x000fec0003800000 */
[-C--:B------:R-:W-:Y:S01]  /*0610*/  ISETP.GE.AND P5, PT, R16, R17.reuse, PT ;  /* 0x000000111000720c */ /* 0x080fe20003fa6270 */
[----:B------:R-:W-:Y:S01]  /*0620*/  ULDC.64 UR6, c[0x0][0x210] ;  /* 0x0000840000067ab9 */ /* 0x000fe20000000a00 */
[----:B------:R-:W-:Y:S01]  /*0630*/  BSSY B0, `(.L_x_272) ;  /* 0x000000b000007945 */ /* 0x000fe20003800000 */
[C---:B------:R-:W-:Y:S01]  /*0640*/  LEA R8, P6, R15.reuse, UR6, 0x1 ;  /* 0x000000060f087c11 */ /* 0x040fe2000f8c08ff */
[----:B01----:R-:W-:Y:S01]  /*0650*/  FADD.FTZ R11, R20, R22 ;  /* 0x00000016140b7221 */ /* 0x003fe20000010000 */
[----:B------:R-:W-:Y:S02]  /*0660*/  ISETP.GE.AND P3, PT, R14, R17, PT ;  /* 0x000000110e00720c */ /* 0x000fe40003f66270 */
[----:B------:R-:W-:Y:S02]  /*0670*/  ISETP.GE.AND P4, PT, R26, 0x2, PT ;  /* 0x000000021a00780c */ /* 0x000fe40003f86270 */
[----:B------:R-:W-:-:S04]  /*0680*/  LEA.HI.X R9, R15, UR7, R13, 0x1, P6 ;  /* 0x000000070f097c11 */ /* 0x000fc8000b0f0c0d */
[----:B------:R-:W-:Y:S07]  /*0690*/  @P5 BRA `(.L_x_273) ;  /* 0x0000000000105947 */ /* 0x000fee0003800000 */
[----:B------:R-:W-:Y:S01]  /*06a0*/  @!P0 FFMA.FTZ R25, R11, -R25, R28 ;  /* 0x800000190b198223 */ /* 0x000fe2000001001c */
[----:B------:R0:W-:Y:S04]  /*06b0*/  @P0 STG.E.U16 desc[UR4][R8.64], RZ ;  /* 0x000000ff08000986 */ /* 0x0001e8000c101504 */
[----:B------:R-:W-:-:S05]  /*06c0*/  @!P0 F2FP.F16.F32.PACK_AB R25, RZ, R25 ;  /* 0x00000019ff19823e */ /* 0x000fca00000000ff */
[----:B------:R0:W-:Y:S02]  /*06d0*/  @!P0 STG.E.U16 desc[UR4][R8.64], R25 ;  /* 0x0000001908008986 */ /* 0x0001e4000c101504 */
.L_x_273:
[----:B------:R-:W-:Y:S05]  /*06e0*/  BSYNC B0 ;  /* 0x0000000000007941 */ /* 0x000fea0003800000 */
.L_x_272:
        /* <DEDUP_REMOVED lines=8> */
.L_x_275:
[----:B------:R-:W-:Y:S05]  /*0770*/  BSYNC B0 ;  /* 0x0000000000007941 */ /* 0x000fea0003800000 */
.L_x_274:
[----:B------:R-:W-:Y:S05]  /*0780*/  @!P4 EXIT ;  /* 0x000000000000c94d */ /* 0x000fea0003800000 */
[----:B------:R-:W-:Y:S01]  /*0790*/  IADD3 R4, P0, R0, UR6, RZ ;  /* 0x0000000600047c10 */ /* 0x000fe2000ff1e0ff */
[----:B------:R-:W-:Y:S01]  /*07a0*/  BSSY B0, `(.L_x_276) ;  /* 0x000000c000007945 */ /* 0x000fe20003800000 */
[----:B------:R-:W-:Y:S02]  /*07b0*/  IMAD.MOV.U32 R0, RZ, RZ, RZ ;  /* 0x000000ffff007224 */ /* 0x000fe400078e00ff */
[----:B--2---:R-:W-:Y:S01]  /*07c0*/  FADD.FTZ R18, R18, R21 ;  /* 0x0000001512127221 */ /* 0x004fe20000010000 */
[----:B------:R-:W-:Y:S01]  /*07d0*/  IADD3.X R5, R12, UR7, RZ, P0, !PT ;  /* 0x000000070c057c10 */ /* 0x000fe200087fe4ff */
[----:B-----5:R-:W-:Y:S01]  /*07e0*/  @!P2 HADD2.F32 R0, -RZ, R27.H0_H0 ;  /* 0x2000001bff00a230 */ /* 0x020fe20000004100 */
[----:B------:R-:W-:Y:S06]  /*07f0*/  @P5 BRA `(.L_x_277) ;  /* 0x0000000000185947 */ /* 0x000fec0003800000 */
[----:B------:R-:W2:Y:S02]  /*0800*/  LDG.E.U8 R6, desc[UR4][R2.64] ;  /* 0x0000000402067981 */ /* 0x000ea4000c1e1100 */
[----:B--2---:R-:W-:-:S13]  /*0810*/  ISETP.NE.AND P0, PT, R6, RZ, PT ;  /* 0x000000ff0600720c */ /* 0x004fda0003f05270 */
[----:B------:R-:W-:Y:S01]  /*0820*/  @!P0 FFMA.FTZ R0, R18, -R0, R7 ;  /* 0x8000000012008223 */ /* 0x000fe20000010007 */
[----:B------:R2:W-:Y:S04]  /*0830*/  @P0 STG.E.U16 desc[UR4][R4.64], RZ ;  /* 0x000000ff04000986 */ /* 0x0005e8000c101504 */
[----:B------:R-:W-:-:S05]  /*0840*/  @!P0 F2FP.F16.F32.PACK_AB R0, RZ, R0 ;  /* 0x00000000ff00823e */ /* 0x000fca00000000ff */
[----:B------:R2:W-:Y:S02]  /*0850*/  @!P0 STG.E.U16 desc[UR4][R4.64], R0 ;  /* 0x0000000004008986 */ /* 0x0005e4000c101504 */
.L_x_277:
[----:B------:R-:W-:Y:S05]  /*0860*/  BSYNC B0 ;  /* 0x0000000000007941 */ /* 0x000fea0003800000 */
.L_x_276:
[----:B------:R-:W-:Y:S05]  /*0870*/  @P3 EXIT ;  /* 0x000000000000394d */ /* 0x000fea0003800000 */
[----:B------:R-:W3:Y:S01]  /*0880*/  LDG.E.U8 R2, desc[UR4][R2.64+0x20] ;  /* 0x0000200402027981 */ /* 0x000ee2000c1e1100 */
[----:B--2---:R-:W-:Y:S02]  /*0890*/  @P1 IMAD.MOV.U32 R0, RZ, RZ, RZ ;  /* 0x000000ffff001224 */ /* 0x004fe400078e00ff */
[----:B------:R-:W-:Y:S01]  /*08a0*/  @!P1 HADD2.F32 R0, -RZ, R10.H0_H0 ;  /* 0x2000000aff009230 */ /* 0x000fe20000004100 */
[----:B---3--:R-:W-:-:S13]  /*08b0*/  ISETP.NE.AND P0, PT, R2, RZ, PT ;  /* 0x000000ff0200720c */ /* 0x008fda0003f05270 */
[----:B------:R2:W-:Y:S01]  /*08c0*/  @P0 STG.E.U16 desc[UR4][R4.64+0x40], RZ ;  /* 0x000040ff04000986 */ /* 0x0005e2000c101504 */
[----:B------:R-:W-:Y:S05]  /*08d0*/  @P0 EXIT ;  /* 0x000000000000094d */ /* 0x000fea0003800000 */
[----:B------:R-:W-:-:S05]  /*08e0*/  FFMA.FTZ R0, R18, -R0, R19 ;  /* 0x8000000012007223 */ /* 0x000fca0000010013 */
[----:B------:R-:W-:-:S05]  /*08f0*/  F2FP.F16.F32.PACK_AB R0, RZ, R0 ;  /* 0x00000000ff00723e */ /* 0x000fca00000000ff */
[----:B------:R-:W-:Y:S01]  /*0900*/  STG.E.U16 desc[UR4][R4.64+0x40], R0 ;  /* 0x0000400004007986 */ /* 0x000fe2000c101504 */
[----:B------:R-:W-:Y:S05]  /*0910*/  EXIT ;  /* 0x000000000000794d */ /* 0x000fea0003800000 */
.L_x_278:
        /* <DEDUP_REMOVED lines=14> */
.L_x_11651:


//--------------------- .text._ZN43_GLOBAL__N__9ae7fba5_10_SoftMax_cu_9f978f6321softmax_warp_backwardIN3c104HalfES2_fLi5ELb0ELb1EEEvPT0_PKT_S7_iiiPKb --------------------------
	.section	.text._ZN43_GLOBAL__N__9ae7fba5_10_SoftMax_cu_9f978f6321softmax_warp_backwardIN3c104HalfES2_fLi5ELb0ELb1EEEvPT0_PKT_S7_iiiPKb,"ax",@progbits
	.align	128
.text._ZN43_GLOBAL__N__9ae7fba5_10_SoftMax_cu_9f978f6321softmax_warp_backwardIN3c104HalfES2_fLi5ELb0ELb1EEEvPT0_PKT_S7_iiiPKb:
        .type           _ZN43_GLOBAL__N__9ae7fba5_10_SoftMax_cu_9f978f6321softmax_warp_backwardIN3c104HalfES2_fLi5ELb0ELb1EEEvPT0_PKT_S7_iiiPKb,@function
        .size           _ZN43_GLOBAL__N__9ae7fba5_10_SoftMax_cu_9f978f6321softmax_warp_backwardIN3c104HalfES2_fLi5ELb0ELb1EEEvPT0_PKT_S7_iiiPKb,(.L_x_11652 - _ZN43_GLOBAL__N__9ae7fba5_10_SoftMax_cu_9f978f6321softmax_warp_backwardIN3c104HalfES2_fLi5ELb0ELb1EEEvPT0_PKT_S7_iiiPKb)
        .other          _ZN43_GLOBAL__N__9ae7fba5_10_SoftMax_cu_9f978f6321softmax_warp_backwardIN3c104HalfES2_fLi5ELb0ELb1EEEvPT0_PKT_S7_iiiPKb,@"STO_CUDA_ENTRY STV_DEFAULT"
_ZN43_GLOBAL__N__9ae7fba5_10_SoftMax_cu_9f978f6321softmax_warp_backwardIN3c104HalfES2_fLi5ELb0ELb1EEEvPT0_PKT_S7_iiiPKb:
        /* <DEDUP_REMOVED lines=40> */
[----:B------:R-:W4:Y:S03]  /*0280*/  LDG.E.U8 R4, desc[UR4][R4.64] ;  /* 0x0000000404047981 */ /* 0x000f26000c1e1100 */
        /* <DEDUP_REMOVED lines=8> */
[----:B---3--:R-:W-:Y:S01]  /*0310*/  @!P0 HADD2.F32 R18, -RZ, R19.H0_H0 ;  /* 0x20000013ff128230 */ /* 0x008fe20000004100 */
[----:B----4-:R-:W-:-:S04]  /*0320*/  ISETP.NE.AND P3, PT, R4, RZ, PT ;  /* 0x000000ff0400720c */ /* 0x010fc80003f65270 */
[----:B------:R-:W-:Y:S01]  /*0330*/  FADD.FTZ R5, RZ, R18 ;  /* 0x00000012ff057221 */ /* 0x000fe20000010000 */
[----:B------:R-:W-:-:S04]  /*0340*/  @!P1 HADD2.F32 R17, -RZ, R6.H0_H0 ;  /* 0x20000006ff119230 */ /* 0x000fc80000004100 */
[----:B------:R-:W-:Y:S02]  /*0350*/  FSEL R5, R5, RZ, !P3 ;  /* 0x000000ff05057208 */ /* 0x000fe40005800000 */
[----:B------:R-:W-:Y:S01]  /*0360*/  ISETP.NE.AND P4, PT, R23, RZ, PT ;  /* 0x000000ff1700720c */ /* 0x000fe20003f85270 */
[----:B------:R-:W-:Y:S02]  /*0370*/  FADD.FTZ R4, RZ, R17 ;  /* 0x00000011ff047221 */ /* 0x000fe40000010000 */
[----:B------:R-:W1:Y:S03]  /*0380*/  SHFL.BFLY PT, R6, R5, 0x10, 0x1f ;  /* 0x0e001f0005067f89 */ /* 0x000e6600000e0000 */
        /* <DEDUP_REMOVED lines=28> */
[----:B-----5:R-:W-:Y:S02]  /*0550*/  @!P0 HADD2.F32 R5, -RZ, R14.H0_H0 ;  /* 0x2000000eff058230 */ /* 0x020fe40000004100 */
[----:B0-----:R-:W-:-:S07]  /*0560*/  FADD.FTZ R23, R23, R26 ;  /* 0x0000001a17177221 */ /* 0x001fce0000010000 */
[----:B------:R-:W-:Y:S05]  /*0570*/  @P4 BRA `(.L_x_280) ;  /* 0x00000000001c4947 */ /* 0x000fea0003800000 */
[----:B------:R-:W-:Y:S01]  /*0580*/  @!P3 FFMA.FTZ R5, R23, -R5, R18 ;  /* 0x800000051705b223 */ /* 0x000fe20000010012 */
[----:B------:R-:W-:Y:S02]  /*0590*/  ULDC.64 UR6, c[0x0][0x210] ;  /* 0x0000840000067ab9 */ /* 0x000fe40000000a00 */
[C---:B------:R-:W-:Y:S02]  /*05a0*/  LEA R4, P0, R8.reuse, UR6, 0x1 ;  /* 0x0000000608047c11 */ /* 0x040fe4000f8008ff */
[----:B------:R-:W-:Y:S02]  /*05b0*/  @!P3 F2FP.F16.F32.PACK_AB R0, RZ, R5 ;  /* 0x00000005ff00b23e */ /* 0x000fe400000000ff */
[----:B------:R-:W-:-:S05]  /*05c0*/  LEA.HI.X R5, R8, UR7, R11, 0x1, P0 ;  /* 0x0000000708057c11 */ /* 0x000fca00080f0c0b */
[----:B------:R0:W-:Y:S04]  /*05d0*/  @P3 STG.E.U16 desc[UR4][R4.64], RZ ;  /* 0x000000ff04003986 */ /* 0x0001e8000c101504 */
[----:B------:R0:W-:Y:S02]  /*05e0*/  @!P3 STG.E.U16 desc[UR4][R4.64], R0 ;  /* 0x000000000400b986 */ /* 0x0001e4000c101504 */
.L_x_280:
[----:B------:R-:W-:Y:S05]  /*05f0*/  BSYNC B0 ;  /* 0x0000000000007941 */ /* 0x000fea0003800000 */
.L_x_279:
        /* <DEDUP_REMOVED lines=8> */
[----:B------:R-:W-:Y:S01]  /*0680*/  @!P1 HADD2.F32 R0, -RZ, R7.H0_H0 ;  /* 0x20000007ff009230 */ /* 0x000fe20000004100 */
[----:B------:R-:W-:Y:S02]  /*0690*/  LEA.HI.X R5, R10, UR7, R11, 0x1, P2 ;  /* 0x000000070a057c11 */ /* 0x000fe400090f0c0b */
[----:B--2---:R-:W-:-:S13]  /*06a0*/  ISETP.NE.AND P0, PT, R2, RZ, PT ;  /* 0x000000ff0200720c */ /* 0x004fda0003f05270 */
[----:B------:R0:W-:Y:S01]  /*06b0*/  @P0 STG.E.U16 desc[UR4][R4.64], RZ ;  /* 0x000000ff04000986 */ /* 0x0001e2000c101504 */
[----:B------:R-:W-:Y:S05]  /*06c0*/  @P0 EXIT ;  /* 0x000000000000094d */ /* 0x000fea0003800000 */
[----:B------:R-:W-:-:S05]  /*06d0*/  FFMA.FTZ R0, R6, -R0, R17 ;  /* 0x8000000006007223 */ /* 0x000fca0000010011 */
[----:B------:R-:W-:-:S05]  /*06e0*/  F2FP.F16.F32.PACK_AB R0, RZ, R0 ;  /* 0x00000000ff00723e */ /* 0x000fca00000000ff */
[----:B------:R-:W-:Y:S01]  /*06f0*/  STG.E.U16 desc[UR4][R4.64], R0 ;  /* 0x0000000004007986 */ /* 0x000fe2000c101504 */
[----:B------:R-:W-:Y:S05]  /*0700*/  EXIT ;  /* 0x000000000000794d */ /* 0x000fea0003800000 */
.L_x_281:
        /* <DEDUP_REMOVED lines=15> */
.L_x_11652:


//--------------------- .text._ZN43_GLOBAL__N__9ae7fba5_10_SoftMax_cu_9f978f6321softmax_warp_backwardIN3c104HalfES2_fLi4ELb0ELb1EEEvPT0_PKT_S7_iiiPKb --------------------------
	.section	.text._ZN43_GLOBAL__N__9ae7fba5_10_SoftMax_cu_9f978f6321softmax_warp_backwardIN3c104HalfES2_fLi4ELb0ELb1EEEvPT0_PKT_S7_iiiPKb,"ax",@progbits
	.align	128
.text._ZN43_GLOBAL__N__9ae7fba5_10_SoftMax_cu_9f978f6321softmax_warp_backwardIN3c104HalfES2_fLi4ELb0ELb1EEEvPT0_PKT_S7_iiiPKb:
        .type           _ZN43_GLOBAL__N__9ae7fba5_10_SoftMax_cu_9f978f6321softmax_warp_backwardIN3c104HalfES2_fLi4ELb0ELb1EEEvPT0_PKT_S7_iiiPKb,@function
        .size           _ZN43_GLOBAL__N__9ae7fba5_10_SoftMax_cu_9f978f6321softmax_warp_backwardIN3c104HalfES2_fLi4ELb0ELb1EEEvPT0_PKT_S7_iiiPKb,(.L_x_11653 - _ZN43_GLOBAL__N__9ae7fba5_10_SoftMax_cu_9f978f6321softmax_warp_backwardIN3c104HalfES2_fLi4ELb0ELb1EEEvPT0_PKT_S7_iiiPKb)
        .other          _ZN43_GLOBAL__N__9ae7fba5_10_SoftMax_cu_9f978f6321softmax_warp_backwardIN3c104HalfES2_fLi4ELb0ELb1EEEvPT0_PKT_S7_iiiPKb,@"STO_CUDA_ENTRY STV_DEFAULT"
_ZN43_GLOBAL__N__9ae7fba5_10_SoftMax_cu_9f978f6321softmax_warp_backwardIN3c104HalfES2_fLi4ELb0ELb1EEEvPT0_PKT_S7_iiiPKb:
        /* <DEDUP_REMOVED lines=56> */
[----:B------:R-:W0:Y:S03]  /*0380*/  SHFL.BFLY PT, R5, R6, 0x8, 0x101f ;  /* 0x0d101f0006057f89 */ /* 0x000e2600000e0000 */
        /* <DEDUP_REMOVED lines=34> */
.L_x_283:
[----:B------:R-:W-:Y:S05]  /*05b0*/  BSYNC B0 ;  /* 0x0000000000007941 */ /* 0x000fea0003800000 */
.L_x_282:
        /* <DEDUP_REMOVED lines=17> */
.L_x_284:
        /* <DEDUP_REMOVED lines=11> */
.L_x_11653:


//--------------------- .text._ZN43_GLOBAL__N__9ae7fba5_10_SoftMax_cu_9f978f6321softmax_warp_backwardIN3c104HalfES2_fLi3ELb0ELb1EEEvPT0_PKT_S7_iiiPKb --------------------------
	.section	.text._ZN43_GLOBAL__N__9ae7fba5_10_SoftMax_cu_9f978f6321softmax_warp_backwardIN3c104HalfES2_fLi3ELb0ELb1EEEvPT0_PKT_S7_iiiPKb,"ax",@progbits
	.align	128
.text._ZN43_GLOBAL__N__9ae7fba5_10_SoftMax_cu_9f978f6321softmax_warp_backwardIN3c104HalfES2_fLi3ELb0ELb1EEEvPT0_PKT_S7_iiiPKb:
        .type           _ZN43_GLOBAL__N__9ae7fba5_10_SoftMax_cu_9f978f6321softmax_warp_backwardIN3c104HalfES2_fLi3ELb0ELb1EEEvPT0_PKT_S7_iiiPKb,@function
        .size           _ZN43_GLOBAL__N__9ae7fba5_10_SoftMax_cu_9f978f6321softmax_warp_backwardIN3c104HalfES2_fLi3ELb0ELb1EEEvPT0_PKT_S7_iiiPKb,(.L_x_11654 - _ZN43_GLOBAL__N__9ae7fba5_10_SoftMax_cu_9f978f6321softmax_warp_backwardIN3c104HalfES2_fLi3ELb0ELb1EEEvPT0_PKT_S7_iiiPKb)
        .other          _ZN43_GLOBAL__N__9ae7fba5_10_SoftMax_cu_9f978f6321softmax_warp_backwardIN3c104HalfES2_fLi3ELb0ELb1EEEvPT0_PKT_S7_iiiPKb,@"STO_CUDA_ENTRY STV_DEFAULT"
_ZN43_GLOBAL__N__9ae7fba5_10_SoftMax_cu_9f978f6321softmax_warp_backwardIN3c104HalfES2_fLi3ELb0ELb1EEEvPT0_PKT_S7_iiiPKb:
        /* <DEDUP_REMOVED lines=44> */
[----:B------:R-:W-:Y:S01]  /*02c0*/  IMAD.MOV.U32 R14, RZ, RZ, RZ ;  /* 0x000000ffff0e7224 */ /* 0x000fe200078e00ff */
[----:B--2---:R-:W-:-:S05]  /*02d0*/  @!P0 IADD3 R16, P1, R23, R16, RZ ;  /* 0x0000001017108210 */ /* 0x004fca0007f3e0ff */
[----:B------:R-:W-:Y:S02]  /*02e0*/  @!P0 IMAD.X R17, R12, 0x1, R17, P1 ;  /* 0x000000010c118824 */ /* 0x000fe400008e0611 */
[----:B------:R-:W-:-:S03]  /*02f0*/  @P2 IMAD.MOV.U32 R12, RZ, RZ, RZ ;  /* 0x000000ffff0c2224 */ /* 0x000fc600078e00ff */
[----:B------:R1:W5:Y:S01]  /*0300*/  @!P0 LDG.E.U16 R16, desc[UR4][R16.64] ;  /* 0x0000000410108981 */ /* 0x000362000c1e1500 */
[----:B---3--:R-:W-:-:S05]  /*0310*/  @!P0 HADD2.F32 R14, -RZ, R20.H0_H0 ;  /* 0x20000014ff0e8230 */ /* 0x008fca0000004100 */
[----:B0-----:R-:W-:Y:S01]  /*0320*/  FADD.FTZ R5, RZ, R14 ;  /* 0x0000000eff057221 */ /* 0x001fe20000010000 */
[----:B----4-:R-:W-:Y:S01]  /*0330*/  ISETP.NE.AND P1, PT, R4, RZ, PT ;  /* 0x000000ff0400720c */ /* 0x010fe20003f25270 */
[----:B------:R-:W-:-:S03]  /*0340*/  @!P2 HADD2.F32 R12, -RZ, R10.H0_H0 ;  /* 0x2000000aff0ca230 */ /* 0x000fc60000004100 */
[----:B------:R-:W-:Y:S02]  /*0350*/  FSEL R10, R5, RZ, !P1 ;  /* 0x000000ff050a7208 */ /* 0x000fe40004800000 */
[----:B------:R-:W-:Y:S01]  /*0360*/  ISETP.NE.AND P3, PT, R22, RZ, PT ;  /* 0x000000ff1600720c */ /* 0x000fe20003f65270 */
[----:B------:R-:W-:Y:S02]  /*0370*/  FADD.FTZ R4, RZ, R12 ;  /* 0x0000000cff047221 */ /* 0x000fe40000010000 */
[----:B------:R-:W1:Y:S03]  /*0380*/  SHFL.BFLY PT, R5, R10, 0x4, 0x181f ;  /* 0x0c981f000a057f89 */ /* 0x000e6600000e0000 */
        /* <DEDUP_REMOVED lines=11> */
[----:B------:R1:W2:Y:S04]  /*0440*/  SHFL.BFLY PT, R13, R22, 0x1, 0x181f ;  /* 0x0c381f00160d7f89 */ /* 0x0002a800000e0000 */
[----:B------:R1:W5:Y:S01]  /*0450*/  @!P2 LDG.E.U16 R10, desc[UR4][R4.64] ;  /* 0x00000004040aa981 */ /* 0x000362000c1e1500 */
[----:B0-----:R-:W-:-:S05]  /*0460*/  FADD.FTZ R8, R20, R21 ;  /* 0x0000001514087221 */ /* 0x001fca0000010000 */
[----:B------:R1:W0:Y:S01]  /*0470*/  SHFL.BFLY PT, R11, R8, 0x1, 0x181f ;  /* 0x0c381f00080b7f89 */ /* 0x00022200000e0000 */
[----:B------:R-:W-:Y:S05]  /*0480*/  @!P3 EXIT ;  /* 0x000000000000b94d */ /* 0x000fea0003800000 */
[----:B------:R-:W-:Y:S01]  /*0490*/  ISETP.GE.AND P4, PT, R7, R0, PT ;  /* 0x000000000700720c */ /* 0x000fe20003f86270 */
[----:B------:R-:W-:Y:S01]  /*04a0*/  BSSY B0, `(.L_x_285) ;  /* 0x000000c000007945 */ /* 0x000fe20003800000 */
[----:B------:R-:W-:Y:S01]  /*04b0*/  IMAD.MOV.U32 R7, RZ, RZ, RZ ;  /* 0x000000ffff077224 */ /* 0x000fe200078e00ff */
[----:B------:R-:W-:Y:S01]  /*04c0*/  ISETP.GE.AND P3, PT, R18, 0x2, PT ;  /* 0x000000021200780c */ /* 0x000fe20003f66270 */
[----:B-----5:R-:W-:Y:S02]  /*04d0*/  @!P0 HADD2.F32 R7, -RZ, R16.H0_H0 ;  /* 0x20000010ff078230 */ /* 0x020fe40000004100 */
[----:B--2---:R-:W-:-:S07]  /*04e0*/  FADD.FTZ R13, R22, R13 ;  /* 0x0000000d160d7221 */ /* 0x004fce0000010000 */
[----:B------:R-:W-:Y:S05]  /*04f0*/  @P4 BRA `(.L_x_286) ;  /* 0x0000000000184947 */ /* 0x000fea0003800000 */
[----:B-1----:R-:W1:Y:S01]  /*0500*/  LDC.64 R4, c[0x0][0x210] ;  /* 0x00008400ff047b82 */ /* 0x002e620000000a00 */
[----:B------:R-:W-:-:S05]  /*0510*/  @!P1 FFMA.FTZ R7, R13, -R7, R14 ;  /* 0x800000070d079223 */ /* 0x000fca000001000e */
[----:B------:R-:W-:Y:S01]  /*0520*/  @!P1 F2FP.F16.F32.PACK_AB R7, RZ, R7 ;  /* 0x00000007ff07923e */ /* 0x000fe200000000ff */
[----:B-1----:R-:W-:-:S05]  /*0530*/  IMAD.WIDE R4, R9, 0x2, R4 ;  /* 0x0000000209047825 */ /* 0x002fca00078e0204 */
[----:B------:R2:W-:Y:S04]  /*0540*/  @P1 STG.E.U16 desc[UR4][R4.64], RZ ;  /* 0x000000ff04001986 */ /* 0x0005e8000c101504 */
[----:B------:R2:W-:Y:S02]  /*0550*/  @!P1 STG.E.U16 desc[UR4][R4.64], R7 ;  /* 0x0000000704009986 */ /* 0x0005e4000c101504 */
.L_x_286:
[----:B------:R-:W-:Y:S05]  /*0560*/  BSYNC B0 ;  /* 0x0000000000007941 */ /* 0x000fea0003800000 */
.L_x_285:
[----:B------:R-:W-:Y:S05]  /*0570*/  @!P3 EXIT ;  /* 0x000000000000b94d */ /* 0x000fea0003800000 */
[----:B------:R-:W-:Y:S05]  /*0580*/  @P4 EXIT ;  /* 0x000000000000494d */ /* 0x000fea0003800000 */
[----:B------:R-:W3:Y:S01]  /*0590*/  LDG.E.U8 R2, desc[UR4][R2.64] ;  /* 0x0000000402027981 */ /* 0x000ee2000c1e1100 */
[----:B------:R-:W-:Y:S01]  /*05a0*/  IADD3 R0, P1, R9, R0, RZ ;  /* 0x0000000009007210 */ /* 0x000fe20007f3e0ff */
[----:B------:R-:W-:Y:S01]  /*05b0*/  ULDC.64 UR6, c[0x0][0x210] ;  /* 0x0000840000067ab9 */ /* 0x000fe20000000a00 */
[----:B--2---:R-:W-:Y:S02]  /*05c0*/  @P2 IMAD.MOV.U32 R7, RZ, RZ, RZ ;  /* 0x000000ffff072224 */ /* 0x004fe400078e00ff */
[----:B0-----:R-:W-:Y:S01]  /*05d0*/  FADD.FTZ R11, R8, R11 ;  /* 0x0000000b080b7221 */ /* 0x001fe20000010000 */
[----:B------:R-:W-:Y:S02]  /*05e0*/  @!P2 HADD2.F32 R7, -RZ, R10.H0_H0 ;  /* 0x2000000aff07a230 */ /* 0x000fe40000004100 */
[----:B------:R-:W-:Y:S01]  /*05f0*/  IMAD.X R15, R6, 0x1, R15, P1 ;  /* 0x00000001060f7824 */ /* 0x000fe200008e060f */
[----:B-1----:R-:W-:-:S04]  /*0600*/  LEA R4, P1, R0, UR6, 0x1 ;  /* 0x0000000600047c11 */ /* 0x002fc8000f8208ff */
[----:B------:R-:W-:Y:S02]  /*0610*/  LEA.HI.X R5, R0, UR7, R15, 0x1, P1 ;  /* 0x0000000700057c11 */ /* 0x000fe400088f0c0f */
[----:B---3--:R-:W-:-:S13]  /*0620*/  ISETP.NE.AND P0, PT, R2, RZ, PT ;  /* 0x000000ff0200720c */ /* 0x008fda0003f05270 */
[----:B------:R0:W-:Y:S01]  /*0630*/  @P0 STG.E.U16 desc[UR4][R4.64], RZ ;  /* 0x000000ff04000986 */ /* 0x0001e2000c101504 */
[----:B------:R-:W-:Y:S05]  /*0640*/  @P0 EXIT ;  /* 0x000000000000094d */ /* 0x000fea0003800000 */
[----:B------:R-:W-:-:S05]  /*0650*/  FFMA.FTZ R7, R11, -R7, R12 ;  /* 0x800000070b077223 */ /* 0x000fca000001000c */
[----:B------:R-:W-:-:S05]  /*0660*/  F2FP.F16.F32.PACK_AB R7, RZ, R7 ;  /* 0x00000007ff07723e */ /* 0x000fca00000000ff */
[----:B------:R-:W-:Y:S01]  /*0670*/  STG.E.U16 desc[UR4][R4.64], R7 ;  /* 0x0000000704007986 */ /* 0x000fe2000c101504 */
[----:B------:R-:W-:Y:S05]  /*0680*/  EXIT ;  /* 0x000000000000794d */ /* 0x000fea0003800000 */
.L_x_287:
        /* <DEDUP_REMOVED lines=15> */
.L_x_11654:


//--------------------- .text._ZN43_GLOBAL__N__9ae7fba5_10_SoftMax_cu_9f978f6321softmax_warp_backwardIN3c104HalfES2_fLi2ELb0ELb1EEEvPT0_PKT_S7_iiiPKb --------------------------
	.section	.text._ZN43_GLOBAL__N__9ae7fba5_10_SoftMax_cu_9f978f6321softmax_warp_backwardIN3c104HalfES2_fLi2ELb0ELb1EEEvPT0_PKT_S7_iiiPKb,"ax",@progbits
	.align	128
.text._ZN43_GLOBAL__N__9ae7fba5_10_SoftMax_cu_9f978f6321softmax_warp_backwardIN3c104HalfES2_fLi2ELb0ELb1EEEvPT0_PKT_S7_iiiPKb:
        .type           _ZN43_GLOBAL__N__9ae7fba5_10_SoftMax_cu_9f978f6321softmax_warp_backwardIN3c104HalfES2_fLi2ELb0ELb1EEEvPT0_PKT_S7_iiiPKb,@function
        .size           _ZN43_GLOBAL__N__9ae7fba5_10_SoftMax_cu_9f978f6321softmax_warp_backwardIN3c104HalfES2_fLi2ELb0ELb1EEEvPT0_PKT_S7_iiiPKb,(.L_x_11655 - _ZN43_GLOBAL__N__9ae7fba5_10_SoftMax_cu_9f978f6321softmax_warp_backwardIN3c104HalfES2_fLi2ELb0ELb1EEEvPT0_PKT_S7_iiiPKb)
        .other          _ZN43_GLOBAL__N__9ae7fba5_10_SoftMax_cu_9f978f6321softmax_warp_backwardIN3c104HalfES2_fLi2ELb0ELb1EEEvPT0_PKT_S7_iiiPKb,@"STO_CUDA_ENTRY STV_DEFAULT"
_ZN43_GLOBAL__N__9ae7fba5_10_SoftMax_cu_9f978f6321softmax_warp_backwardIN3c104HalfES2_fLi2ELb0ELb1EEEvPT0_PKT_S7_iiiPKb:
        /* <DEDUP_REMOVED lines=54> */
[----:B------:R-:W0:Y:S01]  /*0360*/  @!P2 LDC.64 R4, c[0x0][0x220] ;  /* 0x00008800ff04ab82 */ /* 0x000e220000000a00 */
[----:B------:R-:W-:Y:S01]  /*0370*/  ISETP.NE.AND P3, PT, R22, RZ, PT ;  /* 0x000000ff1600720c */ /* 0x000fe20003f65270 */
[----:B------:R-:W-:Y:S01]  /*0380*/  FADD.FTZ R10, RZ, R12 ;  /* 0x0000000cff0a7221 */ /* 0x000fe20000010000 */
[----:B------:R-:W2:Y:S04]  /*0390*/  SHFL.BFLY PT, R20, R11, 0x2, 0x1c1f ;  /* 0x0c5c1f000b147f89 */ /* 0x000ea800000e0000 */
        /* <DEDUP_REMOVED lines=18> */
[----:B0-----:R-:W0:Y:S01]  /*04c0*/  LDC.64 R4, c[0x0][0x210] ;  /* 0x00008400ff047b82 */ /* 0x001e220000000a00 */
[----:B------:R-:W-:-:S05]  /*04d0*/  @!P1 FFMA.FTZ R7, R13, -R7, R14 ;  /* 0x800000070d079223 */ /* 0x000fca000001000e */
[----:B------:R-:W-:Y:S01]  /*04e0*/  @!P1 F2FP.F16.F32.PACK_AB R7, RZ, R7 ;  /* 0x00000007ff07923e */ /* 0x000fe200000000ff */
[----:B0-----:R-:W-:-:S05]  /*04f0*/  IMAD.WIDE R4, R9, 0x2, R4 ;  /* 0x0000000209047825 */ /* 0x001fca00078e0204 */
[----:B------:R2:W-:Y:S04]  /*0500*/  @P1 STG.E.U16 desc[UR4][R4.64], RZ ;  /* 0x000000ff04001986 */ /* 0x0005e8000c101504 */
[----:B------:R2:W-:Y:S02]  /*0510*/  @!P1 STG.E.U16 desc[UR4][R4.64], R7 ;  /* 0x0000000704009986 */ /* 0x0005e4000c101504 */
.L_x_289:
[----:B------:R-:W-:Y:S05]  /*0520*/  BSYNC B0 ;  /* 0x0000000000007941 */ /* 0x000fea0003800000 */
.L_x_288:
[----:B------:R-:W-:Y:S05]  /*0530*/  @!P3 EXIT ;  /* 0x000000000000b94d */ /* 0x000fea0003800000 */
[----:B------:R-:W-:Y:S05]  /*0540*/  @P4 EXIT ;  /* 0x000000000000494d */ /* 0x000fea0003800000 */
[----:B------:R-:W3:Y:S01]  /*0550*/  LDG.E.U8 R2, desc[UR4][R2.64] ;  /* 0x0000000402027981 */ /* 0x000ee2000c1e1100 */
[----:B------:R-:W-:Y:S01]  /*0560*/  IADD3 R0, P1, R9, R0, RZ ;  /* 0x0000000009007210 */ /* 0x000fe20007f3e0ff */
[----:B------:R-:W-:Y:S01]  /*0570*/  ULDC.64 UR6, c[0x0][0x210] ;  /* 0x0000840000067ab9 */ /* 0x000fe20000000a00 */
[----:B--2---:R-:W-:Y:S02]  /*0580*/  @P2 IMAD.MOV.U32 R7, RZ, RZ, RZ ;  /* 0x000000ffff072224 */ /* 0x004fe400078e00ff */
[----:B-1----:R-:W-:Y:S01]  /*0590*/  FADD.FTZ R11, R8, R11 ;  /* 0x0000000b080b7221 */ /* 0x002fe20000010000 */
[----:B------:R-:W-:Y:S02]  /*05a0*/  @!P2 HADD2.F32 R7, -RZ, R10.H0_H0 ;  /* 0x2000000aff07a230 */ /* 0x000fe40000004100 */
[----:B------:R-:W-:Y:S01]  /*05b0*/  IMAD.X R15, R6, 0x1, R15, P1 ;  /* 0x00000001060f7824 */ /* 0x000fe200008e060f */
[----:B0-----:R-:W-:-:S04]  /*05c0*/  LEA R4, P1, R0, UR6, 0x1 ;  /* 0x0000000600047c11 */ /* 0x001fc8000f8208ff */
        /* <DEDUP_REMOVED lines=8> */
.L_x_290:
        /* <DEDUP_REMOVED lines=11> */
.L_x_11655:


//--------------------- .text._ZN43_GLOBAL__N__9ae7fba5_10_SoftMax_cu_9f978f6321softmax_warp_backwardIN3c104HalfES2_fLi1ELb0ELb1EEEvPT0_PKT_S7_iiiPKb --------------------------
	.section	.text._ZN43_GLOBAL__N__9ae7fba5_10_SoftMax_cu_9f978f6321softmax_warp_backwardIN3c104HalfES2_fLi1ELb0ELb1EEEvPT0_PKT_S7_iiiPKb,"ax",@progbits
	.align	128
.text._ZN43_GLOBAL__N__9ae7fba5_10_SoftMax_cu_9f978f6321softmax_warp_backwardIN3c104HalfES2_fLi1ELb0ELb1EEEvPT0_PKT_S7_iiiPKb:
        .type           _ZN43_GLOBAL__N__9ae7fba5_10_SoftMax_cu_9f978f6321softmax_warp_backwardIN3c104HalfES2_fLi1ELb0ELb1EEEvPT0_PKT_S7_iiiPKb,@function
        .size           _ZN43_GLOBAL__N__9ae7fba5_10_SoftMax_cu_9f978f6321softmax_warp_backwardIN3c104HalfES2_fLi1ELb0ELb1EEEvPT0_PKT_S7_iiiPKb,(.L_x_11656 - _ZN43_GLOBAL__N__9ae7fba5_10_SoftMax_cu_9f978f6321softmax_warp_backwardIN3c104HalfES2_fLi1ELb0ELb1EEEvPT0_PKT_S7_iiiPKb)
        .other          _ZN43_GLOBAL__N__9ae7fba5_10_SoftMax_cu_9f978f6321softmax_warp_backwardIN3c104HalfES2_fLi1ELb0ELb1EEEvPT0_PKT_S7_iiiPKb,@"STO_CUDA_ENTRY STV_DEFAULT"
_ZN43_GLOBAL__N__9ae7fba5_10_SoftMax_cu_9f978f6321softmax_warp_backwardIN3c104HalfES2_fLi1ELb0ELb1EEEvPT0_PKT_S7_iiiPKb:
        /* <DEDUP_REMOVED lines=53> */
[----:B---3--:R-:W-:Y:S02]  /*0350*/  @!P0 HADD2.F32 R22, -RZ, R19.H0_H0 ;  /* 0x20000013ff168230 */ /* 0x008fe40000004100 */
[----:B------:R-:W-:-:S03]  /*0360*/  @P3 IMAD.MOV.U32 R19, RZ, RZ, RZ ;  /* 0x000000ffff133224 */ /* 0x000fc600078e00ff */
[----:B-1----:R-:W-:Y:S01]  /*0370*/  FADD.FTZ R7, RZ, R22 ;  /* 0x00000016ff077221 */ /* 0x002fe20000010000 */
[----:B----4-:R-:W-:-:S04]  /*0380*/  ISETP.NE.AND P1, PT, R6, RZ, PT ;  /* 0x000000ff0600720c */ /* 0x010fc80003f25270 */
[----:B------:R-:W-:Y:S01]  /*0390*/  FSEL R7, R7, RZ, !P1 ;  /* 0x000000ff07077208 */ /* 0x000fe20004800000 */
[----:B------:R-:W-:Y:S01]  /*03a0*/  @!P3 HADD2.F32 R19, -RZ, R4.H0_H0 ;  /* 0x20000004ff13b230 */ /* 0x000fe20000004100 */
[----:B------:R-:W-:-:S04]  /*03b0*/  ISETP.NE.AND P4, PT, R23, RZ, PT ;  /* 0x000000ff1700720c */ /* 0x000fc80003f85270 */
[----:B------:R-:W-:Y:S01]  /*03c0*/  FADD.FTZ R4, RZ, R19 ;  /* 0x00000013ff047221 */ /* 0x000fe20000010000 */
[----:B------:R2:W1:Y:S04]  /*03d0*/  SHFL.BFLY PT, R6, R7, 0x1, 0x1e1f ;  /* 0x0c3e1f0007067f89 */ /* 0x00046800000e0000 */
[----:B------:R-:W-:-:S05]  /*03e0*/  FSEL R4, R4, RZ, !P4 ;  /* 0x000000ff04047208 */ /* 0x000fca0006000000 */
[----:B0-----:R2:W0:Y:S01]  /*03f0*/  SHFL.BFLY PT, R9, R4, 0x1, 0x1e1f ;  /* 0x0c3e1f0004097f89 */ /* 0x00142200000e0000 */
[----:B------:R-:W-:Y:S05]  /*0400*/  @!P5 EXIT ;  /* 0x000000000000d94d */ /* 0x000fea0003800000 */
[----:B------:R-:W-:Y:S01]  /*0410*/  ISETP.GE.AND P5, PT, R0, R11, PT ;  /* 0x0000000b0000720c */ /* 0x000fe20003fa6270 */
[----:B------:R-:W-:Y:S01]  /*0420*/  BSSY B0, `(.L_x_291) ;  /* 0x000000d000007945 */ /* 0x000fe20003800000 */
[----:B------:R-:W-:Y:S01]  /*0430*/  IMAD.MOV.U32 R5, RZ, RZ, RZ ;  /* 0x000000ffff057224 */ /* 0x000fe200078e00ff */
[----:B------:R-:W-:Y:S01]  /*0440*/  ISETP.GE.AND P4, PT, R20, 0x2, PT ;  /* 0x000000021400780c */ /* 0x000fe20003f86270 */
[----:B-----5:R-:W-:Y:S02]  /*0450*/  @!P0 HADD2.F32 R5, -RZ, R8.H0_H0 ;  /* 0x20000008ff058230 */ /* 0x020fe40000004100 */
[----:B-12---:R-:W-:-:S07]  /*0460*/  FADD.FTZ R7, R7, R6 ;  /* 0x0000000607077221 */ /* 0x006fce0000010000 */
[----:B------:R-:W-:Y:S05]  /*0470*/  @P5 BRA `(.L_x_292) ;  /* 0x00000000001c5947 */ /* 0x000fea0003800000 */
[----:B------:R-:W-:Y:S01]  /*0480*/  ULDC.64 UR6, c[0x0][0x210] ;  /* 0x0000840000067ab9 */ /* 0x000fe20000000a00 */
[----:B------:R-:W-:Y:S01]  /*0490*/  @!P1 FFMA.FTZ R5, R7, -R5, R22 ;  /* 0x8000000507059223 */ /* 0x000fe20000010016 */
[----:B------:R-:W-:-:S04]  /*04a0*/  LEA R6, P0, R10, UR6, 0x1 ;  /* 0x000000060a067c11 */ /* 0x000fc8000f8008ff */
[----:B------:R-:W-:Y:S02]  /*04b0*/  LEA.HI.X R7, R10, UR7, R13, 0x1, P0 ;  /* 0x000000070a077c11 */ /* 0x000fe400080f0c0d */
[----:B------:R-:W-:-:S03]  /*04c0*/  @!P1 F2FP.F16.F32.PACK_AB R5, RZ, R5 ;  /* 0x00000005ff05923e */ /* 0x000fc600000000ff */
[----:B------:R1:W-:Y:S04]  /*04d0*/  @P1 STG.E.U16 desc[UR4][R6.64], RZ ;  /* 0x000000ff06001986 */ /* 0x0003e8000c101504 */
[----:B------:R1:W-:Y:S02]  /*04e0*/  @!P1 STG.E.U16 desc[UR4][R6.64], R5 ;  /* 0x0000000506009986 */ /* 0x0003e4000c101504 */
.L_x_292:
[----:B------:R-:W-:Y:S05]  /*04f0*/  BSYNC B0 ;  /* 0x0000000000007941 */ /* 0x000fea0003800000 */
.L_x_291:
        /* <DEDUP_REMOVED lines=17> */
.L_x_293:
        /* <DEDUP_REMOVED lines=15> */
.L_x_11656:


//--------------------- .text._ZN43_GLOBAL__N__9ae7fba5_10_SoftMax_cu_9f978f6321softmax_warp_backwardIN3c104HalfES2_fLi0ELb0ELb1EEEvPT0_PKT_S7_iiiPKb --------------------------
	.section	.text._ZN43_GLOBAL__N__9ae7fba5_10_SoftMax_cu_9f978f6321softmax_warp_backwardIN3c104HalfES2_fLi0ELb0ELb1EEEvPT0_PKT_S7_iiiPKb,"ax",@progbits
	.align	128
.text._ZN43_GLOBAL__N__9ae7fba5_10_SoftMax_cu_9f978f6321softmax_warp_backwardIN3c104HalfES2_fLi0ELb0ELb1EEEvPT0_PKT_S7_iiiPKb:
        .type           _ZN43_GLOBAL__N__9ae7fba5_10_SoftMax_cu_9f978f6321softmax_warp_backwardIN3c104HalfES2_fLi0ELb0ELb1EEEvPT0_PKT_S7_iiiPKb,@function
        .size           _ZN43_GLOBAL__N__9ae7fba5_10_SoftMax_cu_9f978f6321softmax_warp_backwardIN3c104HalfES2_fLi0ELb0ELb1EEEvPT0_PKT_S7_iiiPKb,(.L_x_11657 - _ZN43_GLOBAL__N__9ae7fba5_10_SoftMax_cu_9f978f6321softmax_warp_backwardIN3c104HalfES2_fLi0ELb0ELb1EEEvPT0_PKT_S7_iiiPKb)
        .other          _ZN43_GLOBAL__N__9ae7fba5_10_SoftMax_cu_9f978f6321softmax_warp_backwardIN3c104HalfES2_fLi0ELb0ELb1EEEvPT0_PKT_S7_iiiPKb,@"STO_CUDA_ENTRY STV_DEFAULT"
_ZN43_GLOBAL__N__9ae7fba5_10_SoftMax_cu_9f978f6321softmax_warp_backwardIN3c104HalfES2_fLi0ELb0ELb1EEEvPT0_PKT_S7_iiiPKb:
        /* <DEDUP_REMOVED lines=44> */
[----:B----4-:R-:W-:Y:S02]  /*02c0*/  @P3 HADD2.F32 R15, -RZ, R6.H0_H0 ;  /* 0x20000006ff0f3230 */ /* 0x010fe40000004100 */
[----:B--2---:R-:W-:Y:S02]  /*02d0*/  @P3 HADD2.F32 R16, -RZ, R8.H0_H0 ;  /* 0x20000008ff103230 */ /* 0x004fe40000004100 */
[----:B---3--:R-:W-:Y:S02]  /*02e0*/  @P2 HADD2.F32 R11, -RZ, R2.H0_H0 ;  /* 0x20000002ff0b2230 */ /* 0x008fe40000004100 */
[----:B-----5:R-:W-:-:S07]  /*02f0*/  @P2 HADD2.F32 R12, -RZ, R4.H0_H0 ;  /* 0x20000004ff0c2230 */ /* 0x020fce0000004100 */
.L_x_294:
        /* <DEDUP_REMOVED lines=17> */
[----:B------:R-:W-:Y:S01]  /*0410*/  @!P0 F2FP.F16.F32.PACK_AB R16, RZ, R16 ;  /* 0x00000010ff10823e */ /* 0x000fe200000000ff */
        /* <DEDUP_REMOVED lines=18> */
[----:B------:R-:W-:-:S05]  /*0540*/  F2FP.F16.F32.PACK_AB R0, RZ, R0 ;  /* 0x00000000ff00723e */ /* 0x000fca00000000ff */
[----:B------:R-:W-:Y:S01]  /*0550*/  STG.E.U16 desc[UR4][R4.64], R0 ;  /* 0x0000000004007986 */ /* 0x000fe2000c101504 */
[----:B------:R-:W-:Y:S05]  /*0560*/  EXIT ;  /* 0x000000000000794d */ /* 0x000fea0003800000 */
.L_x_295:
        /* <DEDUP_REMOVED lines=9> */
.L_x_11657:


//--------------------- .text._ZN43_GLOBAL__N__9ae7fba5_10_SoftMax_cu_9f978f6321softmax_warp_backwardIfffLi10ELb0ELb1EEEvPT0_PKT_S5_iiiPKb --------------------------
	.section	.text._ZN43_GLOBAL__N__9ae7fba5_10_SoftMax_cu_9f978f6321softmax_warp_backwardIfffLi10ELb0ELb1EEEvPT0_PKT_S5_iiiPKb,"ax",@progbits
	.align	128
.text._ZN43_GLOBAL__N__9ae7fba5_10_SoftMax_cu_9f978f6321softmax_warp_backwardIfffLi10ELb0ELb1EEEvPT0_PKT_S5_iiiPKb:
        .type           _ZN43_GLOBAL__N__9ae7fba5_10_SoftMax_cu_9f978f6321softmax_warp_backwardIfffLi10ELb0ELb1EEEvPT0_PKT_S5_iiiPKb,@function
        .size           _ZN43_GLOBAL__N__9ae7fba5_10_SoftMax_cu_9f978f6321softmax_warp_backwardIfffLi10ELb0ELb1EEEvPT0_PKT_S5_iiiPKb,(.L_x_11658 - _ZN43_GLOBAL__N__9ae7fba5_10_SoftMax_cu_9f978f6321softmax_warp_backwardIfffLi10ELb0ELb1EEEvPT0_PKT_S5_iiiPKb)
        .other          _ZN43_GLOBAL__N__9ae7fba5_10_SoftMax_cu_9f978f6321softmax_warp_backwardIfffLi10ELb0ELb1EEEvPT0_PKT_S5_iiiPKb,@"STO_CUDA_ENTRY STV_DEFAULT"
_ZN43_GLOBAL__N__9ae7fba5_10_SoftMax_cu_9f978f6321softmax_warp_backwardIfffLi10ELb0ELb1EEEvPT0_PKT_S5_iiiPKb:
[----:B------:R-:W-:Y:S01]  /*0000*/  LDC R1, c[0x0][0x28] ;  /* 0x00000a00ff017b82 */ /* 0x000fe20000000800 */
[----:B------:R-:W0:Y:S07]  /*0010*/  S2R R0, SR_TID.Y ;  /* 0x0000000000007919 */ /* 0x000e2e0000002200 */
[----:B------:R-:W0:Y:S01]  /*0020*/  S2UR UR4, SR_CTAID.X ;  /* 0x00000000000479c3 */ /* 0x000e220000002500 */
[----:B------:R-:W-:Y:S01]  /*0030*/  IMAD.MOV.U32 R19, RZ, RZ, RZ ;  /* 0x000000ffff137224 */ /* 0x000fe200078e00ff */
[----:B------:R-:W-:Y:S01]  /*0040*/  CS2R R24, SRZ ;  /* 0x0000000000187805 */ /* 0x000fe2000001ff00 */
[----:B------:R-:W1:Y:S01]  /*0050*/  S2R R78, SR_TID.X ;  /* 0x00000000004e7919 */ /* 0x000e620000002100 */
[----:B------:R-:W-:-:S02]  /*0060*/  CS2R R20, SRZ ;  /* 0x0000000000147805 */ /* 0x000fc4000001ff00 */
[----:B------:R-:W-:Y:S02]  /*0070*/  CS2R R22, SRZ ;  /* 0x0000000000167805 */ /* 0x000fe4000001ff00 */
[----:B------:R-:W-:Y:S01]  /*0080*/  CS2R R26, SRZ ;  /* 0x00000000001a7805 */ /* 0x000fe2000001ff00 */
[----:B------:R-:W0:Y:S08]  /*0090*/  LDC R17, c[0x0][0x4] ;  /* 0x00000100ff117b82 */ /* 0x000e300000000800 */
[----:B------:R-:W2:Y:S08]  /*00a0*/  LDC R15, c[0x0][0x230] ;  /* 0x00008c00ff0f7b82 */ /* 0x000eb00000000800 */
[----:B------:R-:W3:Y:S01]  /*00b0*/  LDC.64 R4, c[0x0][0x218] ;  /* 0x00008600ff047b82 */ /* 0x000ee20000000a00 */
[----:B0-----:R-:W-:Y:S01]  /*00c0*/  IMAD R17, R17, UR4, R0 ;  /* 0x0000000411117c24 */ /* 0x001fe2000f8e0200 */
[----:B------:R-:W-:-:S06]  /*00d0*/  ULDC.64 UR4, c[0x0][0x228] ;  /* 0x00008a0000047ab9 */ /* 0x000fcc0000000a00 */
[----:B------:R-:W0:Y:S01]  /*00e0*/  LDC.64 R6, c[0x0][0x220] ;  /* 0x00008800ff067b82 */ /* 0x000e220000000a00 */
[----:B-1----:R-:W-:Y:S02]  /*00f0*/  LOP3.LUT R78, R78, 0x1f, RZ, 0xc0, !PT ;  /* 0x0000001f4e4e7812 */ /* 0x002fe400078ec0ff */
[C---:B------:R-:W-:Y:S02]  /*0100*/  IADD3 R86, -R17.reuse, UR4, RZ ;  /* 0x0000000411567c10 */ /* 0x040fe4000fffe1ff */
[----:B------:R-:W-:Y:S01]  /*0110*/  LOP3.LUT R28, R78, 0x20, RZ, 0xfc, !PT ;  /* 0x000000204e1c7812 */ /* 0x000fe200078efcff */
[----:B------:R-:W-:Y:S01]  /*0120*/  IMAD R17, R17, UR5, R78 ;  /* 0x0000000511117c24 */ /* 0x000fe2000f8e024e */
[----:B------:R-:W-:Y:S01]  /*0130*/  ISETP.GT.AND P0, PT, R86, RZ, PT ;  /* 0x000000ff5600720c */ /* 0x000fe20003f04270 */
[----:B------:R-:W-:Y:S01]  /*0140*/  ULDC.64 UR4, c[0x0][0x238] ;  /* 0x00008e0000047ab9 */ /* 0x000fe20000000a00 */
[----:B------:R-:W-:Y:S02]  /*0150*/  LOP3.LUT R30, R78, 0x40, RZ, 0xfc, !PT ;  /* 0x000000404e1e7812 */ /* 0x000fe400078efcff */
[----:B--2---:R-:W-:-:S02]  /*0160*/  SEL R65, R15, RZ, P0 ;  /* 0x000000ff0f417207 */ /* 0x004fc40000000000 */
[----:B------:R-:W-:Y:S01]  /*0170*/  SHF.R.S32.HI R18, RZ, 0x1f, R17 ;  /* 0x0000001fff127819 */ /* 0x000fe20000011411 */
[C---:B---3--:R-:W-:Y:S01]  /*0180*/  IMAD.WIDE R4, R17.reuse, 0x4, R4 ;  /* 0x0000000411047825 */ /* 0x048fe200078e0204 */
[CC--:B------:R-:W-:Y:S02]  /*0190*/  ISETP.GE.AND P6, PT, R78.reuse, R65.reuse, PT ;  /* 0x000000414e00720c */ /* 0x0c0fe40003fc6270 */
[----:B------:R-:W-:Y:S02]  /*01a0*/  IADD3 R2, P0, R17, UR4, RZ ;  /* 0x0000000411027c10 */ /* 0x000fe4000ff1e0ff */
[----:B------:R-:W-:Y:S02]  /*01b0*/  LOP3.LUT R32, R78, 0x60, RZ, 0xfc, !PT ;  /* 0x000000604e207812 */ /* 0x000fe400078efcff */
[----:B------:R-:W-:Y:S01]  /*01c0*/  IADD3.X R3, R18, UR5, RZ, P0, !PT ;  /* 0x0000000512037c10 */ /* 0x000fe200087fe4ff */
[----:B------:R-:W-:Y:S01]  /*01d0*/  ULDC.64 UR4, c[0x0][0x208] ;  /* 0x0000820000047ab9 */ /* 0x000fe20000000a00 */
[----:B------:R-:W-:-:S02]  /*01e0*/  ISETP.GE.AND P0, PT, R28, R65, PT ;  /* 0x000000411c00720c */ /* 0x000fc40003f06270 */
[C---:B------:R-:W-:Y:S01]  /*01f0*/  LOP3.LUT R34, R78.reuse, 0x80, RZ, 0xfc, !PT ;  /* 0x000000804e227812 */ /* 0x040fe200078efcff */
[----:B------:R-:W2:Y:S01]  /*0200*/  LDG.E.U8 R72, desc[UR4][R2.64] ;  /* 0x0000000402487981 */ /* 0x000ea2000c1e1100 */
[C---:B------:R-:W-:Y:S02]  /*0210*/  LOP3.LUT R36, R78.reuse, 0xa0, RZ, 0xfc, !PT ;  /* 0x000000a04e247812 */ /* 0x040fe400078efcff */
[----:B------:R-:W-:Y:S01]  /*0220*/  LOP3.LUT R0, R78, 0xc0, RZ, 0xfc, !PT ;  /* 0x000000c04e007812 */ /* 0x000fe200078efcff */
[----:B------:R-:W3:Y:S01]  /*0230*/  LDG.E.U8 R16, desc[UR4][R2.64+0x20] ;  /* 0x0000200402107981 */ /* 0x000ee2000c1e1100 */
[----:B0-----:R-:W-:Y:S01]  /*0240*/  IMAD.WIDE R6, R17, 0x4, R6 ;  /* 0x0000000411067825 */ /* 0x001fe200078e0206 */
[-C--:B------:R-:W-:Y:S02]  /*0250*/  ISETP.GE.AND P3, PT, R30, R65.reuse, PT ;  /* 0x000000411e00720c */ /* 0x080fe40003f66270 */
[----:B------:R-:W4:Y:S01]  /*0260*/  @!P6 LDG.E R19, desc[UR4][R4.64] ;  /* 0x000000040413e981 */ /* 0x000f22000c1e1900 */
[----:B------:R-:W-:-:S02]  /*0270*/  ISETP.GE.AND P5, PT, R0, R65, PT ;  /* 0x000000410000720c */ /* 0x000fc40003fa6270 */
[C---:B------:R-:W-:Y:S01]  /*0280*/  LOP3.LUT R10, R78.reuse, 0x120, RZ, 0xfc, !PT ;  /* 0x000001204e0a7812 */ /* 0x040fe200078efcff */
[----:B------:R-:W4:Y:S01]  /*0290*/  LDG.E.U8 R13, desc[UR4][R2.64+0x40] ;  /* 0x00004004020d7981 */ /* 0x000f22000c1e1100 */
[----:B------:R-:W-:Y:S01]  /*02a0*/  LOP3.LUT R0, R78, 0xe0, RZ, 0xfc, !PT ;  /* 0x000000e04e007812 */ /* 0x000fe200078efcff */
[----:B------:R-:W-:Y:S01]  /*02b0*/  IMAD.MOV.U32 R29, RZ, RZ, RZ ;  /* 0x000000ffff1d7224 */ /* 0x000fe200078e00ff */
[-C--:B------:R-:W-:Y:S01]  /*02c0*/  ISETP.GE.AND P2, PT, R10, R65.reuse, PT ;  /* 0x000000410a00720c */ /* 0x080fe20003f46270 */
[----:B------:R-:W4:Y:S01]  /*02d0*/  LDG.E.U8 R75, desc[UR4][R2.64+0x60] ;  /* 0x00006004024b7981 */ /* 0x000f22000c1e1100 */
[-C--:B------:R-:W-:Y:S02]  /*02e0*/  ISETP.GE.AND P1, PT, R0, R65.reuse, PT ;  /* 0x000000410000720c */ /* 0x080fe40003f26270 */
[----:B------:R-:W-:Y:S01]  /*02f0*/  LOP3.LUT R8, R78, 0x100, RZ, 0xfc, !PT ;  /* 0x000001004e087812 */ /* 0x000fe200078efcff */
[----:B------:R0:W5:Y:S01]  /*0300*/  @!P6 LDG.E R24, desc[UR4][R6.64] ;  /* 0x000000040618e981 */ /* 0x000162000c1e1900 */
[----:B------:R-:W-:-:S03]  /*0310*/  ISETP.GE.AND P6, PT, R32, R65, PT ;  /* 0x000000412000720c */ /* 0x000fc60003fc6270 */
[----:B------:R-:W4:Y:S04]  /*0320*/  @!P0 LDG.E R20, desc[UR4][R4.64+0x80] ;  /* 0x0000800404148981 */ /* 0x000f28000c1e1900 */
[----:B------:R-:W4:Y:S04]  /*0330*/  LDG.E.U8 R14, desc[UR4][R2.64+0x80] ;  /* 0x00008004020e7981 */ /* 0x000f28000c1e1100 */
[----:B------:R-:W4:Y:S04]  /*0340*/  LDG.E.U8 R11, desc[UR4][R2.64+0xa0] ;  /* 0x0000a004020b7981 */ /* 0x000f28000c1e1100 */
[----:B------:R0:W5:Y:S01]  /*0350*/  @!P0 LDG.E R23, desc[UR4][R6.64+0x80] ;  /* 0x0000800406178981 */ /* 0x000162000c1e1900 */
[----:B------:R-:W-:-:S03]  /*0360*/  ISETP.GE.AND P0, PT, R34, R65, PT ;  /* 0x000000412200720c */ /* 0x000fc60003f06270 */
[----:B------:R-:W4:Y:S04]  /*0370*/  LDG.E.U8 R77, desc[UR4][R2.64+0xc0] ;  /* 0x0000c004024d7981 */ /* 0x000f28000c1e1100 */
[----:B------:R-:W4:Y:S04]  /*0380*/  @!P3 LDG.E R21, desc[UR4][R4.64+0x100] ;  /* 0x000100040415b981 */ /* 0x000f28000c1e1900 */
[----:B------:R-:W4:Y:S04]  /*0390*/  LDG.E.U8 R12, desc[UR4][R2.64+0xe0] ;  /* 0x0000e004020c7981 */ /* 0x000f28000c1e1100 */
[----:B------:R-:W4:Y:S01]  /*03a0*/  LDG.E.U8 R9, desc[UR4][R2.64+0x100] ;  /* 0x0001000402097981 */ /* 0x000f22000c1e1100 */
[----:B------:R-:W-:-:S02]  /*03b0*/  LOP3.LUT R0, R78, 0x140, RZ, 0xfc, !PT ;  /* 0x000001404e007812 */ /* 0x000fc400078efcff */
[----:B------:R-:W-:Y:S01]  /*03c0*/  CS2R R38, SRZ ;  /* 0x0000000000267805 */ /* 0x000fe2000001ff00 */
[----:B------:R-:W-:Y:S01]  /*03d0*/  IMAD.MOV.U32 R31, RZ, RZ, RZ ;  /* 0x000000ffff1f7224 */ /* 0x000fe200078e00ff */
[----:B------:R-:W4:Y:S01]  /*03e0*/  @!P6 LDG.E R22, desc[UR4][R4.64+0x180] ;  /* 0x000180040416e981 */ /* 0x000f22000c1e1900 */
[----:B------:R-:W-:-:S03]  /*03f0*/  ISETP.GE.AND P4, PT, R8, R65, PT ;  /* 0x000000410800720c */ /* 0x000fc60003f86270 */
[----:B------:R0:W5:Y:S01]  /*0400*/  @!P6 LDG.E R25, desc[UR4][R6.64+0x180] ;  /* 0x000180040619e981 */ /* 0x000162000c1e1900 */
[----:B------:R-:W-:-:S03]  /*0410*/  ISETP.GE.AND P6, PT, R36, R65, PT ;  /* 0x000000412400720c */ /* 0x000fc60003fc6270 */
[----:B------:R-:W4:Y:S04]  /*0420*/  @!P0 LDG.E R27, desc[UR4][R4.64+0x200] ;  /* 0x00020004041b8981 */ /* 0x000f28000c1e1900 */
[----:B------:R-:W4:Y:S04]  /*0430*/  LDG.E.U8 R10, desc[UR4][R2.64+0x120] ;  /* 0x00012004020a7981 */ /* 0x000f28000c1e1100 */
[----:B------:R0:W5:Y:S01]  /*0440*/  @!P3 LDG.E R26, desc[UR4][R6.64+0x100] ;  /* 0x00010004061ab981 */ /* 0x000162000c1e1900 */
[----:B------:R-:W-:Y:S02]  /*0450*/  ISETP.GE.AND P3, PT, R0, R65, PT ;  /* 0x000000410000720c */ /* 0x000fe40003f66270 */
[----:B------:R-:W-:Y:S01]  /*0460*/  LOP3.LUT R0, R78, 0x160, RZ, 0xfc, !PT ;  /* 0x000001604e007812 */ /* 0x000fe200078efcff */
[----:B------:R-:W4:Y:S01]  /*0470*/  LDG.E.U8 R79, desc[UR4][R2.64+0x140] ;  /* 0x00014004024f7981 */ /* 0x000f22000c1e1100 */
[----:B------:R-:W-:-:S03]  /*0480*/  IMAD.MOV.U32 R33, RZ, RZ, RZ ;  /* 0x000000ffff217224 */ /* 0x000fc600078e00ff */
[----:B------:R-:W4:Y:S01]  /*0490*/  @!P6 LDG.E R29, desc[UR4][R4.64+0x280] ;  /* 0x00028004041de981 */ /* 0x000f22000c1e1900 */
[----:B------:R-:W-:-:S03]  /*04a0*/  IMAD.MOV.U32 R35, RZ, RZ, RZ ;  /* 0x000000ffff237224 */ /* 0x000fc600078e00ff */
[----:B------:R0:W5:Y:S01]  /*04b0*/  @!P0 LDG.E R38, desc[UR4][R6.64+0x200] ;  /* 0x0002000406268981 */ /* 0x000162000c1e1900 */
[----:B------:R-:W-:-:S03]  /*04c0*/  ISETP.GE.AND P0, PT, R0, R65, PT ;  /* 0x000000410000720c */ /* 0x000fc60003f06270 */
[----:B------:R-:W4:Y:S01]  /*04d0*/  @!P5 LDG.E R31, desc[UR4][R4.64+0x300] ;  /* 0x00030004041fd981 */ /* 0x000f22000c1e1900 */
[----:B------:R-:W-:-:S03]  /*04e0*/  CS2R R40, SRZ ;  /* 0x0000000000287805 */ /* 0x000fc6000001ff00 */
[----:B------:R-:W4:Y:S01]  /*04f0*/  LDG.E.U8 R0, desc[UR4][R2.64+0x160] ;  /* 0x0001600402007981 */ /* 0x000f22000c1e1100 */
[----:B------:R-:W-:-:S03]  /*0500*/  LOP3.LUT R44, R78, 0x180, RZ, 0xfc, !PT ;  /* 0x000001804e2c7812 */ /* 0x000fc600078efcff */
[----:B------:R-:W4:Y:S01]  /*0510*/  @!P1 LDG.E R33, desc[UR4][R4.64+0x380] ;  /* 0x0003800404219981 */ /* 0x000f22000c1e1900 */
[----:B------:R-:W-:-:S03]  /*0520*/  CS2R R42, SRZ ;  /* 0x00000000002a7805 */ /* 0x000fc6000001ff00 */
[----:B------:R-:W4:Y:S01]  /*0530*/  LDG.E.U8 R8, desc[UR4][R2.64+0x180] ;  /* 0x0001800402087981 */ /* 0x000f22000c1e1100 */
[----:B------:R-:W-:-:S03]  /*0540*/  IMAD.MOV.U32 R37, RZ, RZ, RZ ;  /* 0x000000ffff257224 */ /* 0x000fc600078e00ff */
[----:B------:R0:W5:Y:S01]  /*0550*/  @!P6 LDG.E R40, desc[UR4][R6.64+0x280] ;  /* 0x000280040628e981 */ /* 0x000162000c1e1900 */
[----:B------:R-:W-:-:S03]  /*0560*/  ISETP.GE.AND P6, PT, R44, R65, PT ;  /* 0x000000412c00720c */ /* 0x000fc60003fc6270 */
[----:B------:R-:W4:Y:S01]  /*0570*/  @!P4 LDG.E R35, desc[UR4][R4.64+0x400] ;  /* 0x000400040423c981 */ /* 0x000f22000c1e1900 */
[----:B------:R-:W-:-:S03]  /*0580*/  LOP3.LUT R44, R78, 0x1a0, RZ, 0xfc, !PT ;  /* 0x000001a04e2c7812 */ /* 0x000fc600078efcff */
[----:B------:R0:W5:Y:S01]  /*0590*/  @!P5 LDG.E R42, desc[UR4][R6.64+0x300] ;  /* 0x00030004062ad981 */ /* 0x000162000c1e1900 */
[----:B------:R-:W-:Y:S02]  /*05a0*/  ISETP.GE.AND P5, PT, R44, R65, PT ;  /* 0x000000412c00720c */ /* 0x000fe40003fa6270 */
[----:B------:R-:W-:Y:S01]  /*05b0*/  CS2R R44, SRZ ;  /* 0x00000000002c7805 */ /* 0x000fe2000001ff00 */
[----:B------:R-:W4:Y:S01]  /*05c0*/  @!P2 LDG.E R37, desc[UR4][R4.64+0x480] ;  /* 0x000480040425a981 */ /* 0x000f22000c1e1900 */
[----:B------:R-:W-:-:S03]  /*05d0*/  LOP3.LUT R48, R78, 0x1c0, RZ, 0xfc, !PT ;  /* 0x000001c04e307812 */ /* 0x000fc600078efcff */
[----:B------:R-:W4:Y:S01]  /*05e0*/  LDG.E.U8 R63, desc[UR4][R2.64+0x1a0] ;  /* 0x0001a004023f7981 */ /* 0x000f22000c1e1100 */
[----:B------:R-:W-:-:S03]  /*05f0*/  CS2R R46, SRZ ;  /* 0x00000000002e7805 */ /* 0x000fc6000001ff00 */
[----:B------:R-:W4:Y:S04]  /*0600*/  @!P3 LDG.E R39, desc[UR4][R4.64+0x500] ;  /* 0x000500040427b981 */ /* 0x000f28000c1e1900 */
[----:B------:R-:W4:Y:S04]  /*0610*/  LDG.E.U8 R74, desc[UR4][R2.64+0x1c0] ;  /* 0x0001c004024a7981 */ /* 0x000f28000c1e1100 */
[----:B------:R0:W5:Y:S01]  /*0620*/  @!P1 LDG.E R44, desc[UR4][R6.64+0x380] ;  /* 0x00038004062c9981 */ /* 0x000162000c1e1900 */
[-C--:B------:R-:W-:Y:S02]  /*0630*/  ISETP.GE.AND P1, PT, R48, R65.reuse, PT ;  /* 0x000000413000720c */ /* 0x080fe40003f26270 */
[----:B------:R-:W-:Y:S01]  /*0640*/  LOP3.LUT R48, R78, 0x1e0, RZ, 0xfc, !PT ;  /* 0x000001e04e307812 */ /* 0x000fe200078efcff */
[----:B------:R-:W4:Y:S04]  /*0650*/  @!P0 LDG.E R41, desc[UR4][R4.64+0x580] ;  /* 0x0005800404298981 */ /* 0x000f28000c1e1900 */
[----:B------:R0:W5:Y:S01]  /*0660*/  @!P4 LDG.E R46, desc[UR4][R6.64+0x400] ;  /* 0x00040004062ec981 */ /* 0x000162000c1e1900 */
[----:B------:R-:W-:-:S02]  /*0670*/  ISETP.GE.AND P4, PT, R48, R65, PT ;  /* 0x000000413000720c */ /* 0x000fc40003f86270 */
[----:B------:R-:W-:Y:S01]  /*0680*/  CS2R R48, SRZ ;  /* 0x0000000000307805 */ /* 0x000fe2000001ff00 */
[----:B------:R-:W4:Y:S01]  /*0690*/  @!P6 LDG.E R43, desc[UR4][R4.64+0x600] ;  /* 0x00060004042be981 */ /* 0x000f22000c1e1900 */
[----:B------:R-:W-:-:S03]  /*06a0*/  LOP3.LUT R50, R78, 0x200, RZ, 0xfc, !PT ;  /* 0x000002004e327812 */ /* 0x000fc600078efcff */
[----:B------:R-:W4:Y:S04]  /*06b0*/  LDG.E.U8 R83, desc[UR4][R2.64+0x1e0] ;  /* 0x0001e00402537981 */ /* 0x000f28000c1e1100 */
[----:B------:R-:W4:Y:S04]  /*06c0*/  @!P5 LDG.E R45, desc[UR4][R4.64+0x680] ;  /* 0x00068004042dd981 */ /* 0x000f28000c1e1900 */
[----:B------:R-:W4:Y:S04]  /*06d0*/  LDG.E.U8 R84, desc[UR4][R2.64+0x200] ;  /* 0x0002000402547981 */ /* 0x000f28000c1e1100 */
[----:B------:R0:W5:Y:S01]  /*06e0*/  @!P2 LDG.E R48, desc[UR4][R6.64+0x480] ;  /* 0x000480040630a981 */ /* 0x000162000c1e1900 */
[----:B------:R-:W-:-:S02]  /*06f0*/  ISETP.GE.AND P2, PT, R50, R65, PT ;  /* 0x000000413200720c */ /* 0x000fc40003f46270 */
[----:B------:R-:W-:Y:S01]  /*0700*/  CS2R R50, SRZ ;  /* 0x0000000000327805 */ /* 0x000fe2000001ff00 */
[----:B------:R-:W4:Y:S01]  /*0710*/  @!P1 LDG.E R47, desc[UR4][R4.64+0x700] ;  /* 0x00070004042f9981 */ /* 0x000f22000c1e1900 */
[----:B------:R-:W-:-:S03]  /*0720*/  LOP3.LUT R52, R78, 0x220, RZ, 0xfc, !PT ;  /* 0x000002204e347812 */ /* 0x000fc600078efcff */
[----:B------:R-:W4:Y:S04]  /*0730*/  @!P4 LDG.E R49, desc[UR4][R4.64+0x780] ;  /* 0x000780040431c981 */ /* 0x000f28000c1e1900 */
[----:B------:R0:W5:Y:S01]  /*0740*/  @!P3 LDG.E R50, desc[UR4][R6.64+0x500] ;  /* 0x000500040632b981 */ /* 0x000162000c1e1900 */
[----:B------:R-:W-:-:S03]  /*0750*/  ISETP.GE.AND P3, PT, R52, R65, PT ;  /* 0x000000413400720c */ /* 0x000fc60003f66270 */
[----:B------:R-:W4:Y:S01]  /*0760*/  LDG.E.U8 R82, desc[UR4][R2.64+0x220] ;  /* 0x0002200402527981 */ /* 0x000f22000c1e1100 */
[----:B------:R-:W-:-:S03]  /*0770*/  CS2R R52, SRZ ;  /* 0x0000000000347805 */ /* 0x000fc6000001ff00 */
[----:B------:R-:W4:Y:S04]  /*0780*/  @!P2 LDG.E R51, desc[UR4][R4.64+0x800] ;  /* 0x000800040433a981 */ /* 0x000f28000c1e1900 */
[----:B------:R-:W4:Y:S04]  /*0790*/  LDG.E.U8 R81, desc[UR4][R2.64+0x240] ;  /* 0x0002400402517981 */ /* 0x000f28000c1e1100 */
[----:B------:R-:W4:Y:S01]  /*07a0*/  @!P3 LDG.E R52, desc[UR4][R4.64+0x880] ;  /* 0x000880040434b981 */ /* 0x000f22000c1e1900 */
[----:B------:R-:W-:Y:S02]  /*07b0*/  CS2R R54, SRZ ;  /* 0x0000000000367805 */ /* 0x000fe4000001ff00 */
[----:B------:R-:W-:-:S02]  /*07c0*/  LOP3.LUT R56, R78, 0x240, RZ, 0xfc, !PT ;  /* 0x000002404e387812 */ /* 0x000fc400078efcff */
[----:B------:R-:W-:Y:S01]  /*07d0*/  LOP3.LUT R58, R78, 0x260, RZ, 0xfc, !PT ;  /* 0x000002604e3a7812 */ /* 0x000fe200078efcff */
[----:B------:R-:W4:Y:S04]  /*07e0*/  LDG.E.U8 R67, desc[UR4][R2.64+0x260] ;  /* 0x0002600402437981 */ /* 0x000f28000c1e1100 */
[----:B------:R0:W5:Y:S01]  /*07f0*/  @!P0 LDG.E R54, desc[UR4][R6.64+0x580] ;  /* 0x0005800406368981 */ /* 0x000162000c1e1900 */
[-C--:B------:R-:W-:Y:S02]  /*0800*/  ISETP.GE.AND P0, PT, R56, R65.reuse, PT ;  /* 0x000000413800720c */ /* 0x080fe40003f06270 */
[----:B------:R-:W-:Y:S02]  /*0810*/  CS2R R56, SRZ ;  /* 0x0000000000387805 */ /* 0x000fe4000001ff00 */
[----:B------:R-:W-:Y:S01]  /*0820*/  LOP3.LUT R60, R78, 0x280, RZ, 0xfc, !PT ;  /* 0x000002804e3c7812 */ /* 0x000fe200078efcff */
[----:B------:R-:W4:Y:S04]  /*0830*/  LDG.E.U8 R69, desc[UR4][R2.64+0x280] ;  /* 0x0002800402457981 */ /* 0x000f28000c1e1100 */
[----:B------:R0:W5:Y:S01]  /*0840*/  @!P6 LDG.E R56, desc[UR4][R6.64+0x600] ;  /* 0x000600040638e981 */ /* 0x000162000c1e1900 */
[----:B------:R-:W-:-:S02]  /*0850*/  ISETP.GE.AND P6, PT, R58, R65, PT ;  /* 0x000000413a00720c */ /* 0x000fc40003fc6270 */
[C---:B------:R-:W-:Y:S01]  /*0860*/  LOP3.LUT R62, R78.reuse, 0x2a0, RZ, 0xfc, !PT ;  /* 0x000002a04e3e7812 */ /* 0x040fe200078efcff */
[----:B------:R-:W4:Y:S04]  /*0870*/  LDG.E.U8 R71, desc[UR4][R2.64+0x2a0] ;  /* 0x0002a00402477981 */ /* 0x000f28000c1e1100 */
[----:B------:R-:W4:Y:S01]  /*0880*/  @!P0 LDG.E R53, desc[UR4][R4.64+0x900] ;  /* 0x0009000404358981 */ /* 0x000f22000c1e1900 */
[----:B------:R-:W-:Y:S02]  /*0890*/  CS2R R58, SRZ ;  /* 0x00000000003a7805 */ /* 0x000fe4000001ff00 */
[C---:B------:R-:W-:Y:S01]  /*08a0*/  LOP3.LUT R66, R78.reuse, 0x2c0, RZ, 0xfc, !PT ;  /* 0x000002c04e427812 */ /* 0x040fe200078efcff */
[----:B------:R-:W-:Y:S01]  /*08b0*/  IMAD.MOV.U32 R64, RZ, RZ, RZ ;  /* 0x000000ffff407224 */ /* 0x000fe200078e00ff */
[----:B------:R-:W-:Y:S01]  /*08c0*/  LOP3.LUT R68, R78, 0x2e0, RZ, 0xfc, !PT ;  /* 0x000002e04e447812 */ /* 0x000fe200078efcff */
[----:B------:R-:W4:Y:S04]  /*08d0*/  LDG.E.U8 R73, desc[UR4][R2.64+0x2c0] ;  /* 0x0002c00402497981 */ /* 0x000f28000c1e1100 */
[----:B------:R0:W5:Y:S01]  /*08e0*/  @!P5 LDG.E R58, desc[UR4][R6.64+0x680] ;  /* 0x00068004063ad981 */ /* 0x000162000c1e1900 */
[----:B------:R-:W-:-:S03]  /*08f0*/  ISETP.GE.AND P5, PT, R60, R65, PT ;  /* 0x000000413c00720c */ /* 0x000fc60003fa6270 */
[----:B------:R-:W4:Y:S01]  /*0900*/  @!P6 LDG.E R55, desc[UR4][R4.64+0x980] ;  /* 0x000980040437e981 */ /* 0x000f22000c1e1900 */
[----:B------:R-:W-:-:S03]  /*0910*/  CS2R R60, SRZ ;  /* 0x00000000003c7805 */ /* 0x000fc6000001ff00 */
[----:B------:R0:W5:Y:S04]  /*0920*/  @!P2 LDG.E R64, desc[UR4][R6.64+0x800] ;  /* 0x000800040640a981 */ /* 0x000168000c1e1900 */
[----:B------:R0:W5:Y:S01]  /*0930*/  @!P1 LDG.E R60, desc[UR4][R6.64+0x700] ;  /* 0x00070004063c9981 */ /* 0x000162000c1e1900 */
[-C--:B------:R-:W-:Y:S01]  /*0940*/  ISETP.GE.AND P1, PT, R62, R65.reuse, PT ;  /* 0x000000413e00720c */ /* 0x080fe20003f26270 */
[----:B------:R-:W-:Y:S02]  /*0950*/  IMAD.MOV.U32 R62, RZ, RZ, RZ ;  /* 0x000000ffff3e7224 */ /* 0x000fe400078e00ff */
[----:B------:R-:W4:Y:S04]  /*0960*/  @!P5 LDG.E R57, desc[UR4][R4.64+0xa00] ;  /* 0x000a00040439d981 */ /* 0x000f28000c1e1900 */
[----:B------:R0:W5:Y:S01]  /*0970*/  @!P4 LDG.E R62, desc[UR4][R6.64+0x780] ;  /* 0x00078004063ec981 */ /* 0x000162000c1e1900 */
[----:B------:R-:W-:-:S02]  /*0980*/  ISETP.GE.AND P4, PT, R66, R65, PT ;  /* 0x000000414200720c */ /* 0x000fc40003f86270 */
[----:B------:R-:W-:Y:S01]  /*0990*/  LOP3.LUT R66, R78, 0x300, RZ, 0xfc, !PT ;  /* 0x000003004e427812 */ /* 0x000fe200078efcff */
[----:B------:R0:W5:Y:S01]  /*09a0*/  @!P3 LDG.E R59, desc[UR4][R6.64+0x880] ;  /* 0x00088004063bb981 */ /* 0x000162000c1e1900 */
[-C--:B------:R-:W-:Y:S01]  /*09b0*/  ISETP.GE.AND P2, PT, R68, R65.reuse, PT ;  /* 0x000000414400720c */ /* 0x080fe20003f46270 */
[----:B------:R-:W-:Y:S01]  /*09c0*/  IMAD.MOV.U32 R68, RZ, RZ, RZ ;  /* 0x000000ffff447224 */ /* 0x000fe200078e00ff */
[----:B------:R-:W-:Y:S01]  /*09d0*/  ISETP.GE.AND P3, PT, R66, R65, PT ;  /* 0x000000414200720c */ /* 0x000fe20003f66270 */
[----:B------:R-:W-:Y:S01]  /*09e0*/  IMAD.MOV.U32 R66, RZ, RZ, RZ ;  /* 0x000000ffff427224 */ /* 0x000fe200078e00ff */
[----:B------:R-:W4:Y:S01]  /*09f0*/  @!P1 LDG.E R61, desc[UR4][R4.64+0xa80] ;  /* 0x000a8004043d9981 */ /* 0x000f22000c1e1900 */
[----:B------:R-:W-:-:S03]  /*0a00*/  IMAD.MOV.U32 R70, RZ, RZ, RZ ;  /* 0x000000ffff467224 */ /* 0x000fc600078e00ff */
[----:B------:R0:W5:Y:S04]  /*0a10*/  @!P6 LDG.E R68, desc[UR4][R6.64+0x980] ;  /* 0x000980040644e981 */ /* 0x000168000c1e1900 */
[----:B------:R0:W5:Y:S04]  /*0a20*/  @!P0 LDG.E R66, desc[UR4][R6.64+0x900] ;  /* 0x0009000406428981 */ /* 0x000168000c1e1900 */
[----:B------:R0:W5:Y:S04]  /*0a30*/  @!P5 LDG.E R70, desc[UR4][R6.64+0xa00] ;  /* 0x000a00040646d981 */ /* 0x000168000c1e1900 */
[----:B------:R-:W4:Y:S04]  /*0a40*/  LDG.E.U8 R80, desc[UR4][R2.64+0x340] ;  /* 0x0003400402507981 */ /* 0x000f28000c1e1100 */
[----:B------:R-:W4:Y:S04]  /*0a50*/  LDG.E.U8 R89, desc[UR4][R2.64+0x360] ;  /* 0x0003600402597981 */ /* 0x000f28000c1e1100 */
[----:B------:R-:W4:Y:S01]  /*0a60*/  LDG.E.U8 R90, desc[UR4][R2.64+0x380] ;  /* 0x00038004025a7981 */ /* 0x000f22000c1e1100 */
[----:B------:R-:W-:-:S03]  /*0a70*/  IMAD.MOV.U32 R85, RZ, RZ, RZ ;  /* 0x000000ffff557224 */ /* 0x000fc600078e00ff */
[----:B------:R-:W4:Y:S01]  /*0a80*/  LDG.E.U8 R91, desc[UR4][R2.64+0x3a0] ;  /* 0x0003a004025b7981 */ /* 0x000f22000c1e1100 */
[----:B--2---:R-:W-:Y:S01]  /*0a90*/  ISETP.NE.AND P0, PT, R72, RZ, PT ;  /* 0x000000ff4800720c */ /* 0x004fe20003f05270 */
[----:B------:R-:W-:Y:S01]  /*0aa0*/  IMAD.MOV.U32 R72, RZ, RZ, RZ ;  /* 0x000000ffff487224 */ /* 0x000fe200078e00ff */
[----:B---3--:R-:W-:Y:S01]  /*0ab0*/  ISETP.NE.AND P6, PT, R16, RZ, PT ;  /* 0x000000ff1000720c */ /* 0x008fe20003fc5270 */
[----:B------:R-:W-:-:S04]  /*0ac0*/  IMAD.MOV.U32 R16, RZ, RZ, RZ ;  /* 0x000000ffff107224 */ /* 0x000fc800078e00ff */
[----:B------:R0:W5:Y:S01]  /*0ad0*/  @!P1 LDG.E R72, desc[UR4][R6.64+0xa80] ;  /* 0x000a800406489981 */ /* 0x000162000c1e1900 */
[----:B----4-:R-:W-:-:S03]  /*0ae0*/  FADD.FTZ R76, RZ, R19 ;  /* 0x00000013ff4c7221 */ /* 0x010fc60000010000 */
[----:B------:R-:W2:Y:S01]  /*0af0*/  @!P4 LDG.E R16, desc[UR4][R4.64+0xb00] ;  /* 0x000b00040410c981 */ /* 0x000ea2000c1e1900 */
[----:B------:R-:W-:Y:S01]  /*0b00*/  ISETP.NE.AND P5, PT, R13, RZ, PT ;  /* 0x000000ff0d00720c */ /* 0x000fe20003fa5270 */
[----:B------:R-:W-:Y:S01]  /*0b10*/  IMAD.MOV.U32 R13, RZ, RZ, RZ ;  /* 0x000000ffff0d7224 */ /* 0x000fe200078e00ff */
[----:B------:R-:W-:Y:S02]  /*0b20*/  FSEL R76, R76, RZ, !P0 ;  /* 0x000000ff4c4c7208 */ /* 0x000fe40004000000 */
[----:B------:R-:W-:Y:S02]  /*0b30*/  ISETP.NE.AND P1, PT, R75, RZ, PT ;  /* 0x000000ff4b00720c */ /* 0x000fe40003f25270 */
[----:B------:R-:W3:Y:S04]  /*0b40*/  LDG.E.U8 R75, desc[UR4][R2.64+0x2e0] ;  /* 0x0002e004024b7981 */ /* 0x000ee8000c1e1100 */
[----:B------:R0:W5:Y:S01]  /*0b50*/  @!P4 LDG.E R13, desc[UR4][R6.64+0xb00] ;  /* 0x000b0004060dc981 */ /* 0x000162000c1e1900 */
[----:B------:R-:W-:Y:S01]  /*0b60*/  @!P6 FADD.FTZ R76, R76, R20 ;  /* 0x000000144c4ce221 */ /* 0x000fe20000010000 */
[----:B------:R-:W-:Y:S01]  /*0b70*/  ISETP.NE.AND P4, PT, R14, RZ, PT ;  /* 0x000000ff0e00720c */ /* 0x000fe20003f85270 */
[----:B------:R-:W-:Y:S01]  /*0b80*/  IMAD.MOV.U32 R14, RZ, RZ, RZ ;  /* 0x000000ffff0e7224 */ /* 0x000fe200078e00ff */
[----:B------:R-:W-:Y:S01]  /*0b90*/  ISETP.NE.AND P6, PT, R11, RZ, PT ;  /* 0x000000ff0b00720c */ /* 0x000fe20003fc5270 */
[----:B------:R-:W-:-:S04]  /*0ba0*/  IMAD.MOV.U32 R11, RZ, RZ, RZ ;  /* 0x000000ffff0b7224 */ /* 0x000fc800078e00ff */
[----:B------:R-:W4:Y:S04]  /*0bb0*/  @!P2 LDG.E R14, desc[UR4][R4.64+0xb80] ;  /* 0x000b8004040ea981 */ /* 0x000f28000c1e1900 */
[----:B------:R0:W5:Y:S01]  /*0bc0*/  @!P2 LDG.E R11, desc[UR4][R6.64+0xb80] ;  /* 0x000b8004060ba981 */ /* 0x000162000c1e1900 */
[----:B------:R-:W-:-:S03]  /*0bd0*/  ISETP.NE.AND P2, PT, R77, RZ, PT ;  /* 0x000000ff4d00720c */ /* 0x000fc60003f45270 */
[----:B------:R-:W4:Y:S01]  /*0be0*/  LDG.E.U8 R77, desc[UR4][R2.64+0x300] ;  /* 0x00030004024d7981 */ /* 0x000f22000c1e1100 */
[----:B------:R-:W-:Y:S01]  /*0bf0*/  @!P5 FADD.FTZ R76, R76, R21 ;  /* 0x000000154c4cd221 */ /* 0x000fe20000010000 */
[----:B------:R-:W-:Y:S01]  /*0c00*/  ISETP.NE.AND P5, PT, R12, RZ, PT ;  /* 0x000000ff0c00720c */ /* 0x000fe20003fa5270 */
[----:B------:R-:W-:Y:S01]  /*0c10*/  IMAD.MOV.U32 R12, RZ, RZ, RZ ;  /* 0x000000ffff0c7224 */ /* 0x000fe200078e00ff */
[----:B------:R-:W-:-:S05]  /*0c20*/  P2R R87, PR, RZ, 0x1 ;  /* 0x00000001ff577803 */ /* 0x000fca0000000000 */
[----:B------:R-:W4:Y:S01]  /*0c30*/  @!P3 LDG.E R12, desc[UR4][R4.64+0xc00] ;  /* 0x000c0004040cb981 */ /* 0x000f22000c1e1900 */
[----:B------:R-:W-:Y:S01]  /*0c40*/  @!P1 FADD.FTZ R76, R76, R22 ;  /* 0x000000164c4c9221 */ /* 0x000fe20000010000 */
[----:B------:R-:W-:Y:S01]  /*0c50*/  ISETP.NE.AND P1, PT, R9, RZ, PT ;  /* 0x000000ff0900720c */ /* 0x000fe20003f25270 */
[----:B------:R-:W-:Y:S02]  /*0c60*/  IMAD.MOV.U32 R9, RZ, RZ, RZ ;  /* 0x000000ffff097224 */ /* 0x000fe400078e00ff */
[----:B------:R-:W-:-:S04]  /*0c70*/  @!P4 FADD.FTZ R76, R76, R27 ;  /* 0x0000001b4c4cc221 */ /* 0x000fc80000010000 */
[----:B------:R0:W5:Y:S01]  /*0c80*/  @!P3 LDG.E R9, desc[UR4][R6.64+0xc00] ;  /* 0x000c00040609b981 */ /* 0x000162000c1e1900 */
[----:B------:R-:W-:Y:S02]  /*0c90*/  ISETP.NE.AND P4, PT, R10, RZ, PT ;  /* 0x000000ff0a00720c */ /* 0x000fe40003f85270 */
[----:B------:R-:W-:-:S04]  /*0ca0*/  LOP3.LUT R10, R78, 0x320, RZ, 0xfc, !PT ;  /* 0x000003204e0a7812 */ /* 0x000fc800078efcff */
[----:B------:R-:W-:Y:S02]  /*0cb0*/  ISETP.GE.AND P0, PT, R10, R65, PT ;  /* 0x000000410a00720c */ /* 0x000fe40003f06270 */
[----:B------:R-:W-:Y:S02]  /*0cc0*/  ISETP.NE.AND P3, PT, R79, RZ, PT ;  /* 0x000000ff4f00720c */ /* 0x000fe40003f65270 */
[----:B------:R-:W4:Y:S01]  /*0cd0*/  LDG.E.U8 R79, desc[UR4][R2.64+0x320] ;  /* 0x00032004024f7981 */ /* 0x000f22000c1e1100 */
[----:B------:R-:W-:-:S04]  /*0ce0*/  @!P6 FADD.FTZ R76, R76, R29 ;  /* 0x0000001d4c4ce221 */ /* 0x000fc80000010000 */
[----:B------:R-:W-:Y:S01]  /*0cf0*/  @!P2 FADD.FTZ R76, R76, R31 ;  /* 0x0000001f4c4ca221 */ /* 0x000fe20000010000 */
[----:B------:R-:W-:Y:S01]  /*0d00*/  ISETP.NE.AND P2, PT, R0, RZ, PT ;  /* 0x000000ff0000720c */ /* 0x000fe20003f45270 */
[----:B------:R-:W-:Y:S02]  /*0d10*/  IMAD.MOV.U32 R0, RZ, RZ, RZ ;  /* 0x000000ffff007224 */ /* 0x000fe400078e00ff */
[----:B------:R-:W-:-:S04]  /*0d20*/  @!P5 FADD.FTZ R76, R76, R33 ;  /* 0x000000214c4cd221 */ /* 0x000fc80000010000 */
[----:B------:R-:W4:Y:S01]  /*0d30*/  @!P0 LDG.E R0, desc[UR4][R4.64+0xc80] ;  /* 0x000c800404008981 */ /* 0x000f22000c1e1900 */
[----:B------:R-:W-:Y:S02]  /*0d40*/  ISETP.NE.AND P5, PT, R8, RZ, PT ;  /* 0x000000ff0800720c */ /* 0x000fe40003fa5270 */
[----:B------:R-:W-:Y:S01]  /*0d50*/  LOP3.LUT R8, R78, 0x340, RZ, 0xfc, !PT ;  /* 0x000003404e087812 */ /* 0x000fe200078efcff */
[----:B------:R-:W-:-:S03]  /*0d60*/  @!P1 FADD.FTZ R76, R76, R35 ;  /* 0x000000234c4c9221 */ /* 0x000fc60000010000 */
[----:B------:R-:W-:Y:S01]  /*0d70*/  ISETP.GE.AND P1, PT, R8, R65, PT ;  /* 0x000000410800720c */ /* 0x000fe20003f26270 */
[----:B------:R-:W-:Y:S01]  /*0d80*/  @!P4 FADD.FTZ R76, R76, R37 ;  /* 0x000000254c4cc221 */ /* 0x000fe20000010000 */
[----:B------:R-:W-:Y:S01]  /*0d90*/  ISETP.NE.AND P4, PT, R63, RZ, PT ;  /* 0x000000ff3f00720c */ /* 0x000fe20003f85270 */
[----:B------:R-:W-:Y:S02]  /*0da0*/  IMAD.MOV.U32 R63, RZ, RZ, RZ ;  /* 0x000000ffff3f7224 */ /* 0x000fe400078e00ff */
[----:B------:R-:W-:-:S08]  /*0db0*/  @!P3 FADD.FTZ R76, R76, R39 ;  /* 0x000000274c4cb221 */ /* 0x000fd00000010000 */
        /* <DEDUP_REMOVED lines=15> */
[----:B------:R-:W-:Y:S02]  /*0eb0*/  ISETP.NE.AND P5, PT, R82, RZ, PT ;  /* 0x000000ff5200720c */ /* 0x000fe40003fa5270 */
[----:B------:R-:W-:-:S09]  /*0ec0*/  LOP3.LUT R82, R78, 0x3a0, RZ, 0xfc, !PT ;  /* 0x000003a04e527812 */ /* 0x000fd200078efcff */
[----:B------:R-:W4:Y:S01]  /*0ed0*/  @!P3 LDG.E R85, desc[UR4][R4.64+0xe00] ;  /* 0x000e00040455b981 */ /* 0x000f22000c1e1900 */
[----:B------:R-:W-:Y:S01]  /*0ee0*/  @!P4 FADD.FTZ R76, R76, R51 ;  /* 0x000000334c4cc221 */ /* 0x000fe20000010000 */
[----:B------:R-:W-:-:S03]  /*0ef0*/  ISETP.GE.AND P4, PT, R82, R65, PT ;  /* 0x000000415200720c */ /* 0x000fc60003f86270 */
[----:B------:R-:W-:Y:S01]  /*0f00*/  @!P5 FADD.FTZ R76, R76, R52 ;  /* 0x000000344c4cd221 */ /* 0x000fe20000010000 */
[----:B------:R-:W-:Y:S01]  /*0f10*/  ISETP.NE.AND P5, PT, R81, RZ, PT ;  /* 0x000000ff5100720c */ /* 0x000fe20003fa5270 */
[----:B------:R-:W-:-:S08]  /*0f20*/  IMAD.MOV.U32 R81, RZ, RZ, RZ ;  /* 0x000000ffff517224 */ /* 0x000fd000078e00ff */
[----:B------:R-:W4:Y:S04]  /*0f30*/  @!P4 LDG.E R81, desc[UR4][R4.64+0xe80] ;  /* 0x000e80040451c981 */ /* 0x000f28000c1e1900 */
[----:B------:R-:W-:Y:S01]  /*0f40*/  @!P5 FADD.FTZ R76, R76, R53 ;  /* 0x000000354c4cd221 */ /* 0x000fe20000010000 */
[----:B------:R-:W-:-:S13]  /*0f50*/  ISETP.NE.AND P5, PT, R67, RZ, PT ;  /* 0x000000ff4300720c */ /* 0x000fda0003fa5270 */
[----:B------:R-:W-:Y:S01]  /*0f60*/  @!P5 FADD.FTZ R76, R76, R55 ;  /* 0x000000374c4cd221 */ /* 0x000fe20000010000 */
[----:B------:R-:W-:Y:S02]  /*0f70*/  ISETP.NE.AND P5, PT, R69, RZ, PT ;  /* 0x000000ff4500720c */ /* 0x000fe40003fa5270 */
[----:B------:R-:W4:Y:S11]  /*0f80*/  LDG.E.U8 R69, desc[UR4][R2.64+0x3c0] ;  /* 0x0003c00402457981 */ /* 0x000f36000c1e1100 */
[----:B------:R-:W-:Y:S01]  /*0f90*/  @!P5 FADD.FTZ R76, R76, R57 ;  /* 0x000000394c4cd221 */ /* 0x000fe20000010000 */
[----:B------:R-:W-:-:S13]  /*0fa0*/  ISETP.NE.AND P5, PT, R71, RZ, PT ;  /* 0x000000ff4700720c */ /* 0x000fda0003fa5270 */
[----:B------:R-:W-:Y:S01]  /*0fb0*/  @!P5 FADD.FTZ R76, R76, R61 ;  /* 0x0000003d4c4cd221 */ /* 0x000fe20000010000 */
[----:B------:R-:W-:-:S13]  /*0fc0*/  ISETP.NE.AND P5, PT, R73, RZ, PT ;  /* 0x000000ff4900720c */ /* 0x000fda0003fa5270 */
[----:B--2---:R-:W-:Y:S01]  /*0fd0*/  @!P5 FADD.FTZ R76, R76, R16 ;  /* 0x000000104c4cd221 */ /* 0x004fe20000010000 */
[----:B---3--:R-:W-:-:S13]  /*0fe0*/  ISETP.NE.AND P5, PT, R75, RZ, PT ;  /* 0x000000ff4b00720c */ /* 0x008fda0003fa5270 */
[----:B----4-:R-:W-:Y:S01]  /*0ff0*/  @!P5 FADD.FTZ R76, R76, R14 ;  /* 0x0000000e4c4cd221 */ /* 0x010fe20000010000 */
[----:B------:R-:W-:-:S13]  /*1000*/  ISETP.NE.AND P5, PT, R77, RZ, PT ;  /* 0x000000ff4d00720c */ /* 0x000fda0003fa5270 */
[----:B------:R-:W-:Y:S01]  /*1010*/  @!P5 FADD.FTZ R76, R76, R12 ;  /* 0x0000000c4c4cd221 */ /* 0x000fe20000010000 */
[----:B------:R-:W-:-:S13]  /*1020*/  ISETP.NE.AND P5, PT, R79, RZ, PT ;  /* 0x000000ff4f00720c */ /* 0x000fda0003fa5270 */
[----:B------:R-:W-:Y:S01]  /*1030*/  @!P5 FADD.FTZ R76, R76, R0 ;  /* 0x000000004c4cd221 */ /* 0x000fe20000010000 */
[----:B------:R-:W-:-:S13]  /*1040*/  ISETP.NE.AND P5, PT, R80, RZ, PT ;  /* 0x000000ff5000720c */ /* 0x000fda0003fa5270 */
[----:B------:R-:W-:Y:S01]  /*1050*/  @!P5 FADD.FTZ R76, R76, R63 ;  /* 0x0000003f4c4cd221 */ /* 0x000fe20000010000 */
[----:B------:R-:W-:-:S13]  /*1060*/  ISETP.NE.AND P5, PT, R89, RZ, PT ;  /* 0x000000ff5900720c */ /* 0x000fda0003fa5270 */
[----:B------:R-:W-:Y:S01]  /*1070*/  @!P5 FADD.FTZ R76, R76, R83 ;  /* 0x000000534c4cd221 */ /* 0x000fe20000010000 */
[----:B------:R-:W-:Y:S02]  /*1080*/  ISETP.NE.AND P5, PT, R90, RZ, PT ;  /* 0x000000ff5a00720c */ /* 0x000fe40003fa5270 */
[----:B------:R-:W-:-:S11]  /*1090*/  LOP3.LUT R90, R78, 0x3c0, RZ, 0xfc, !PT ;  /* 0x000003c04e5a7812 */ /* 0x000fd600078efcff */
[----:B------:R-:W-:Y:S01]  /*10a0*/  @!P5 FADD.FTZ R76, R76, R85 ;  /* 0x000000554c4cd221 */ /* 0x000fe20000010000 */
[----:B------:R-:W-:Y:S01]  /*10b0*/  ISETP.NE.AND P5, PT, R91, RZ, PT ;  /* 0x000000ff5b00720c */ /* 0x000fe20003fa5270 */
[----:B------:R-:W-:-:S12]  /*10c0*/  IMAD.MOV.U32 R67, RZ, RZ, RZ ;  /* 0x000000ffff437224 */ /* 0x000fd800078e00ff */
[----:B------:R-:W-:Y:S01]  /*10d0*/  @!P5 FADD.FTZ R76, R76, R81 ;  /* 0x000000514c4cd221 */ /* 0x000fe20000010000 */
[----:B------:R-:W-:-:S13]  /*10e0*/  ISETP.GE.AND P5, PT, R90, R65, PT ;  /* 0x000000415a00720c */ /* 0x000fda0003fa6270 */
[----:B------:R-:W2:Y:S01]  /*10f0*/  @!P5 LDG.E R67, desc[UR4][R4.64+0xf00] ;  /* 0x000f00040443d981 */ /* 0x000ea2000c1e1900 */
[----:B------:R-:W-:Y:S02]  /*1100*/  LOP3.LUT R80, R78, 0x3e0, RZ, 0xfc, !PT ;  /* 0x000003e04e507812 */ /* 0x000fe400078efcff */
[----:B------:R-:W-:Y:S02]  /*1110*/  ISETP.NE.AND P6, PT, R69, RZ, PT ;  /* 0x000000ff4500720c */ /* 0x000fe40003fc5270 */
[----:B------:R-:W3:Y:S11]  /*1120*/  LDG.E.U8 R69, desc[UR4][R2.64+0x3e0] ;  /* 0x0003e00402457981 */ /* 0x000ef6000c1e1100 */
[----:B--2---:R-:W-:Y:S01]  /*1130*/  @!P6 FADD.FTZ R76, R76, R67 ;  /* 0x000000434c4ce221 */ /* 0x004fe20000010000 */
[----:B------:R-:W-:-:S13]  /*1140*/  ISETP.GE.AND P6, PT, R80, R65, PT ;  /* 0x000000415000720c */ /* 0x000fda0003fc6270 */
[----:B------:R-:W-:-:S06]  /*1150*/  @P6 IMAD.MOV.U32 R65, RZ, RZ, RZ ;  /* 0x000000ffff416224 */ /* 0x000fcc00078e00ff */
[----:B------:R-:W2:Y:S01]  /*1160*/  @!P6 LDG.E R65, desc[UR4][R4.64+0xf80] ;  /* 0x000f80040441e981 */ /* 0x000ea2000c1e1900 */
[----:B------:R-:W-:Y:S02]  /*1170*/  P2R R88, PR, RZ, 0x1 ;  /* 0x00000001ff587803 */ /* 0x000fe40000000000 */
[----:B---3--:R-:W-:Y:S01]  /*1180*/  ISETP.NE.AND P0, PT, R69, RZ, PT ;  /* 0x000000ff4500720c */ /* 0x008fe20003f05270 */
[----:B------:R-:W-:-:S06]  /*1190*/  IMAD.MOV.U32 R92, RZ, RZ, RZ ;  /* 0x000000ffff5c7224 */ /* 0x000fcc00078e00ff */
[----:B------:R0:W5:Y:S06]  /*11a0*/  @!P2 LDG.E R92, desc[UR4][R6.64+0xd80] ;  /* 0x000d8004065ca981 */ /* 0x00016c000c1e1900 */
[----:B--2---:R-:W-:-:S05]  /*11b0*/  @!P0 FADD.FTZ R76, R76, R65 ;  /* 0x000000414c4c8221 */ /* 0x004fca0000010000 */
[----:B------:R-:W1:Y:S01]  /*11c0*/  SHFL.BFLY PT, R71, R76, 0x10, 0x1f ;  /* 0x0e001f004c477f89 */ /* 0x000e6200000e0000 */
[----:B------:R-:W-:Y:S01]  /*11d0*/  ISETP.NE.AND P0, PT, R88, RZ, PT ;  /* 0x000000ff5800720c */ /* 0x000fe20003f05270 */
[----:B-1----:R-:W-:-:S05]  /*11e0*/  FADD.FTZ R71, R76, R71 ;  /* 0x000000474c477221 */ /* 0x002fca0000010000 */
[----:B------:R-:W1:Y:S02]  /*11f0*/  SHFL.BFLY PT, R88, R71, 0x8, 0x1f ;  /* 0x0d001f0047587f89 */ /* 0x000e6400000e0000 */
[----:B-1----:R-:W-:-:S05]  /*1200*/  FADD.FTZ R73, R71, R88 ;  /* 0x0000005847497221 */ /* 0x002fca0000010000 */
[----:B------:R-:W1:Y:S01]  /*1210*/  SHFL.BFLY PT, R88, R73, 0x4, 0x1f ;  /* 0x0c801f0049587f89 */ /* 0x000e6200000e0000 */
[----:B------:R-:W-:Y:S02]  /*1220*/  IMAD.MOV.U32 R76, RZ, RZ, RZ ;  /* 0x000000ffff4c7224 */ /* 0x000fe400078e00ff */
[----:B------:R-:W-:-:S04]  /*1230*/  IMAD.MOV.U32 R71, RZ, RZ, RZ ;  /* 0x000000ffff477224 */ /* 0x000fc800078e00ff */
[----:B------:R0:W5:Y:S04]  /*1240*/  @!P3 LDG.E R76, desc[UR4][R6.64+0xe00] ;  /* 0x000e0004064cb981 */ /* 0x000168000c1e1900 */
[----:B------:R0:W5:Y:S01]  /*1250*/  @!P5 LDG.E R71, desc[UR4][R6.64+0xf00] ;  /* 0x000f00040647d981 */ /* 0x000162000c1e1900 */
[----:B-1----:R-:W-:Y:S01]  /*1260*/  FADD.FTZ R75, R73, R88 ;  /* 0x00000058494b7221 */ /* 0x002fe20000010000 */
[----:B------:R-:W-:Y:S02]  /*1270*/  IMAD.MOV.U32 R88, RZ, RZ, RZ ;  /* 0x000000ffff587224 */ /* 0x000fe400078e00ff */
[----:B------:R-:W-:-:S04]  /*1280*/  @P6 IMAD.MOV.U32 R73, RZ, RZ, RZ ;  /* 0x000000ffff496224 */ /* 0x000fc800078e00ff */
[----:B------:R0:W5:Y:S01]  /*1290*/  @!P1 LDG.E R88, desc[UR4][R6.64+0xd00] ;  /* 0x000d000406589981 */ /* 0x000162000c1e1900 */
[----:B------:R-:W-:Y:S01]  /*12a0*/  ISETP.GE.AND P1, PT, R86, 0x1, PT ;  /* 0x000000015600780c */ /* 0x000fe20003f26270 */
[----:B------:R-:W-:Y:S02]  /*12b0*/  IMAD.MOV.U32 R86, RZ, RZ, RZ ;  /* 0x000000ffff567224 */ /* 0x000fe400078e00ff */
[----:B------:R0:W5:Y:S04]  /*12c0*/  @!P6 LDG.E R73, desc[UR4][R6.64+0xf80] ;  /* 0x000f80040649e981 */ /* 0x000168000c1e1900 */
[----:B------:R0:W5:Y:S04]  /*12d0*/  @!P4 LDG.E R86, desc[UR4][R6.64+0xe80] ;  /* 0x000e80040656c981 */ /* 0x000168000c1e1900 */
[----:B------:R-:W1:Y:S01]  /*12e0*/  SHFL.BFLY PT, R4, R75, 0x2, 0x1f ;  /* 0x0c401f004b047f89 */ /* 0x000e6200000e0000 */
[----:B------:R-:W-:-:S06]  /*12f0*/  IMAD.MOV.U32 R69, RZ, RZ, RZ ;  /* 0x000000ffff457224 */ /* 0x000fcc00078e00ff */
[----:B------:R0:W5:Y:S01]  /*1300*/  @!P0 LDG.E R69, desc[UR4][R6.64+0xc80] ;  /* 0x000c800406458981 */ /* 0x000162000c1e1900 */
[----:B------:R-:W-:Y:S01]  /*1310*/  ISETP.NE.AND P0, PT, R87, RZ, PT ;  /* 0x000000ff5700720c */ /* 0x000fe20003f05270 */
[----:B-1----:R-:W-:-:S05]  /*1320*/  FADD.FTZ R4, R75, R4 ;  /* 0x000000044b047221 */ /* 0x002fca0000010000 */
[----:B------:R0:W1:Y:S01]  /*1330*/  SHFL.BFLY PT, R5, R4, 0x1, 0x1f ;  /* 0x0c201f0004057f89 */ /* 0x00006200000e0000 */
[----:B------:R-:W-:Y:S06]  /*1340*/  @!P1 EXIT ;  /* 0x000000000000994d */ /* 0x000fec0003800000 */
[----:B0-----:R-:W0:Y:S01]  /*1350*/  S2R R7, SR_TID.X ;  /* 0x0000000000077919 */ /* 0x001e220000002100 */
[-C--:B------:R-:W-:Y:S01]  /*1360*/  ISETP.GE.AND P6, PT, R78, R15.reuse, PT ;  /* 0x0000000f4e00720c */ /* 0x080fe20003fc6270 */
[----:B------:R-:W-:Y:S01]  /*1370*/  ULDC.64 UR6, c[0x0][0x210] ;  /* 0x0000840000067ab9 */ /* 0x000fe20000000a00 */
[----:B-1----:R-:W-:Y:S01]  /*1380*/  FADD.FTZ R6, R4, R5 ;  /* 0x0000000504067221 */ /* 0x002fe20000010000 */
[C---:B------:R-:W-:Y:S01]  /*1390*/  LEA R4, P1, R17.reuse, UR6, 0x2 ;  /* 0x0000000611047c11 */ /* 0x040fe2000f8210ff */
[----:B------:R-:W-:Y:S01]  /*13a0*/  BSSY B0, `(.L_x_296) ;  /* 0x000000d000007945 */ /* 0x000fe20003800000 */
[----:B------:R-:W-:Y:S02]  /*13b0*/  ISETP.GE.AND P2, PT, R28, R15, PT ;  /* 0x0000000f1c00720c */ /* 0x000fe40003f46270 */
[----:B------:R-:W-:Y:S02]  /*13c0*/  LEA.HI.X R5, R17, UR7, R18, 0x2, P1 ;  /* 0x0000000711057c11 */ /* 0x000fe400088f1412 */
[----:B------:R-:W-:-:S02]  /*13d0*/  P2R R17, PR, RZ, 0x4 ;  /* 0x00000004ff117803 */ /* 0x000fc40000000000 */
[-C--:B------:R-:W-:Y:S02]  /*13e0*/  ISETP.GE.AND P1, PT, R30, R15.reuse, PT ;  /* 0x0000000f1e00720c */ /* 0x080fe40003f26270 */
[-C--:B------:R-:W-:Y:S02]  /*13f0*/  ISETP.GE.AND P2, PT, R32, R15.reuse, PT ;  /* 0x0000000f2000720c */ /* 0x080fe40003f46270 */
[-C--:B------:R-:W-:Y:S02]  /*1400*/  ISETP.GE.AND P3, PT, R34, R15.reuse, PT ;  /* 0x0000000f2200720c */ /* 0x080fe40003f66270 */
[-C--:B------:R-:W-:Y:S02]  /*1410*/  ISETP.GE.AND P4, PT, R36, R15.reuse, PT ;  /* 0x0000000f2400720c */ /* 0x080fe40003f86270 */
[----:B------:R-:W-:Y:S01]  /*1420*/  ISETP.GE.AND P5, PT, R10, R15, PT ;  /* 0x0000000f0a00720c */ /* 0x000fe20003fa6270 */
[----:B------:R-:W-:-:S12]  /*1430*/  @P6 BRA `(.L_x_297) ;  /* 0x00000000000c6947 */ /* 0x000fd80003800000 */
[----:B-----5:R-:W-:Y:S01]  /*1440*/  @!P0 FFMA.FTZ R19, -R6, R24, R19 ;  /* 0x0000001806138223 */ /* 0x020fe20000010113 */
[----:B------:R1:W-:Y:S04]  /*1450*/  @P0 STG.E desc[UR4][R4.64], RZ ;  /* 0x000000ff04000986 */ /* 0x0003e8000c101904 */
[----:B------:R1:W-:Y:S02]  /*1460*/  @!P0 STG.E desc[UR4][R4.64], R19 ;  /* 0x0000001304008986 */ /* 0x0003e4000c101904 */
.L_x_297:
[----:B------:R-:W-:Y:S05]  /*1470*/  BSYNC B0 ;  /* 0x0000000000007941 */ /* 0x000fea0003800000 */
.L_x_296:
[-C--:B------:R-:W-:Y:S01]  /*1480*/  ISETP.GE.AND P6, PT, R28, R15.reuse, PT ;  /* 0x0000000f1c00720c */ /* 0x080fe20003fc6270 */
[----:B------:R-:W-:Y:S01]  /*1490*/  BSSY B0, `(.L_x_298) ;  /* 0x0000008000007945 */ /* 0x000fe20003800000 */
[----:B------:R-:W-:-:S11]  /*14a0*/  ISETP.GE.AND P0, PT, R8, R15, PT ;  /* 0x0000000f0800720c */ /* 0x000fd60003f06270 */
[----:B------:R-:W-:Y:S05]  /*14b0*/  @P6 BRA `(.L_x_299) ;  /* 0x0000000000146947 */ /* 0x000fea0003800000 */
[----:B------:R-:W2:Y:S02]  /*14c0*/  LDG.E.U8 R8, desc[UR4][R2.64+0x20] ;  /* 0x0000200402087981 */ /* 0x000ea4000c1e1100 */
[----:B--2---:R-:W-:-:S13]  /*14d0*/  ISETP.NE.AND P6, PT, R8, RZ, PT ;  /* 0x000000ff0800720c */ /* 0x004fda0003fc5270 */
[----:B-----5:R-:W-:Y:S01]  /*14e0*/  @!P6 FFMA.FTZ R23, -R6, R23, R20 ;  /* 0x000000170617e223 */ /* 0x020fe20000010114 */
[----:B------:R2:W-:Y:S04]  /*14f0*/  @P6 STG.E desc[UR4][R4.64+0x80], RZ ;  /* 0x000080ff04006986 */ /* 0x0005e8000c101904 */
[----:B------:R2:W-:Y:S02]  /*1500*/  @!P6 STG.E desc[UR4][R4.64+0x80], R23 ;  /* 0x000080170400e986 */ /* 0x0005e4000c101904 */
.L_x_299:
[----:B------:R-:W-:Y:S05]  /*1510*/  BSYNC B0 ;  /* 0x0000000000007941 */ /* 0x000fea0003800000 */
.L_x_298:
[----:B------:R-:W-:Y:S01]  /*1520*/  BSSY B0, `(.L_x_300) ;  /* 0x0000008000007945 */ /* 0x000fe20003800000 */
[----:B------:R-:W-:-:S03]  /*1530*/  ISETP.GE.AND P6, PT, R74, R15, PT ;  /* 0x0000000f4a00720c */ /* 0x000fc60003fc6270 */
[----:B------:R-:W-:Y:S10]  /*1540*/  @P1 BRA `(.L_x_301) ;  /* 0x0000000000141947 */ /* 0x000ff40003800000 */
[----:B------:R-:W3:Y:S02]  /*1550*/  LDG.E.U8 R8, desc[UR4][R2.64+0x40] ;  /* 0x0000400402087981 */ /* 0x000ee4000c1e1100 */
[----:B---3--:R-:W-:-:S13]  /*1560*/  ISETP.NE.AND P1, PT, R8, RZ, PT ;  /* 0x000000ff0800720c */ /* 0x008fda0003f25270 */
[----:B-----5:R-:W-:Y:S01]  /*1570*/  @!P1 FFMA.FTZ R21, -R6, R26, R21 ;  /* 0x0000001a06159223 */ /* 0x020fe20000010115 */
[----:B------:R3:W-:Y:S04]  /*1580*/  @P1 STG.E desc[UR4][R4.64+0x100], RZ ;  /* 0x000100ff04001986 */ /* 0x0007e8000c101904 */
[----:B------:R3:W-:Y:S02]  /*1590*/  @!P1 STG.E desc[UR4][R4.64+0x100], R21 ;  /* 0x0001001504009986 */ /* 0x0007e4000c101904 */
.L_x_301:
[----:B------:R-:W-:Y:S05]  /*15a0*/  BSYNC B0 ;  /* 0x0000000000007941 */ /* 0x000fea0003800000 */
.L_x_300:
[----:B------:R-:W-:Y:S01]  /*15b0*/  BSSY B0, `(.L_x_302) ;  /* 0x0000008000007945 */ /* 0x000fe20003800000 */
[----:B------:R-:W-:-:S03]  /*15c0*/  ISETP.GE.AND P1, PT, R84, R15, PT ;  /* 0x0000000f5400720c */ /* 0x000fc60003f26270 */
[----:B------:R-:W-:Y:S10]  /*15d0*/  @P2 BRA `(.L_x_303) ;  /* 0x0000000000142947 */ /* 0x000ff40003800000 */
[----:B------:R-:W4:Y:S02]  /*15e0*/  LDG.E.U8 R8, desc[UR4][R2.64+0x60] ;  /* 0x0000600402087981 */ /* 0x000f24000c1e1100 */
[----:B----4-:R-:W-:-:S13]  /*15f0*/  ISETP.NE.AND P2, PT, R8, RZ, PT ;  /* 0x000000ff0800720c */ /* 0x010fda0003f45270 */
[----:B-----5:R-:W-:Y:S01]  /*1600*/  @!P2 FFMA.FTZ R25, -R6, R25, R22 ;  /* 0x000000190619a223 */ /* 0x020fe20000010116 */
[----:B------:R4:W-:Y:S04]  /*1610*/  @P2 STG.E desc[UR4][R4.64+0x180], RZ ;  /* 0x000180ff04002986 */ /* 0x0009e8000c101904 */
[----:B------:R4:W-:Y:S02]  /*1620*/  @!P2 STG.E desc[UR4][R4.64+0x180], R25 ;  /* 0x000180190400a986 */ /* 0x0009e4000c101904 */
.L_x_303:
[----:B------:R-:W-:Y:S05]  /*1630*/  BSYNC B0 ;  /* 0x0000000000007941 */ /* 0x000fea0003800000 */
.L_x_302:
[----:B0-----:R-:W-:Y:S01]  /*1640*/  LOP3.LUT R7, R7, 0x1f, RZ, 0xc0, !PT ;  /* 0x0000001f07077812 */ /* 0x001fe200078ec0ff */
[----:B------:R-:W-:Y:S01]  /*1650*/  BSSY B0, `(.L_x_304) ;  /* 0x0000009000007945 */ /* 0x000fe20003800000 */
[----:B------:R-:W-:Y:S02]  /*1660*/  ISETP.GE.AND P2, PT, R82, R15, PT ;  /* 0x0000000f5200720c */ /* 0x000fe40003f46270 */
[----:B------:R-:W-:Y:S01]  /*1670*/  LOP3.LUT R8, R7, 0xc0, RZ, 0xfc, !PT ;  /* 0x000000c007087812 */ /* 0x000fe200078efcff */
[----:B------:R-:W-:Y:S10]  /*1680*/  @P3 BRA `(.L_x_305) ;  /* 0x0000000000143947 */ /* 0x000ff40003800000 */
[----:B------:R-:W2:Y:S02]  /*1690*/  LDG.E.U8 R10, desc[UR4][R2.64+0x80] ;  /* 0x00008004020a7981 */ /* 0x000ea4000c1e1100 */
[----:B--2---:R-:W-:-:S13]  /*16a0*/  ISETP.NE.AND P3, PT, R10, RZ, PT ;  /* 0x000000ff0a00720c */ /* 0x004fda0003f65270 */
[----:B-----5:R-:W-:Y:S01]  /*16b0*/  @!P3 FFMA.FTZ R27, -R6, R38, R27 ;  /* 0x00000026061bb223 */ /* 0x020fe2000001011b */
[----:B------:R0:W-:Y:S04]  /*16c0*/  @P3 STG.E desc[UR4][R4.64+0x200], RZ ;  /* 0x000200ff04003986 */ /* 0x0001e8000c101904 */
[----:B------:R0:W-:Y:S02]  /*16d0*/  @!P3 STG.E desc[UR4][R4.64+0x200], R27 ;  /* 0x0002001b0400b986 */ /* 0x0001e4000c101904 */
.L_x_305:
[----:B------:R-:W-:Y:S05]  /*16e0*/  BSYNC B0 ;  /* 0x0000000000007941 */ /* 0x000fea0003800000 */
.L_x_304:
        /* <DEDUP_REMOVED lines=9> */
.L_x_307:
[----:B------:R-:W-:Y:S05]  /*1780*/  BSYNC B0 ;  /* 0x0000000000007941 */ /* 0x000fea0003800000 */
.L_x_306:
        /* <DEDUP_REMOVED lines=9> */
.L_x_309:
[----:B------:R-:W-:Y:S05]  /*1820*/  BSYNC B0 ;  /* 0x0000000000007941 */ /* 0x000fea0003800000 */
.L_x_308:
        /* <DEDUP_REMOVED lines=9> */
.L_x_311:
[----:B------:R-:W-:Y:S05]  /*18c0*/  BSYNC B0 ;  /* 0x0000000000007941 */ /* 0x000fea0003800000 */
.L_x_310:
        /* <DEDUP_REMOVED lines=9> */
.L_x_313:
[----:B------:R-:W-:Y:S05]  /*1960*/  BSYNC B0 ;  /* 0x0000000000007941 */ /* 0x000fea0003800000 */
.L_x_312:
        /* <DEDUP_REMOVED lines=9> */
.L_x_315:
[----:B------:R-:W-:Y:S05]  /*1a00*/  BSYNC B0 ;  /* 0x0000000000007941 */ /* 0x000fea0003800000 */
.L_x_314:
        /* <DEDUP_REMOVED lines=9> */
.L_x_317:
[----:B------:R-:W-:Y:S05]  /*1aa0*/  BSYNC B0 ;  /* 0x0000000000007941 */ /* 0x000fea0003800000 */
.L_x_316:
        /* <DEDUP_REMOVED lines=9> */
.L_x_319:
[----:B------:R-:W-:Y:S05]  /*1b40*/  BSYNC B0 ;  /* 0x0000000000007941 */ /* 0x000fea0003800000 */
.L_x_318:
        /* <DEDUP_REMOVED lines=9> */
.L_x_321:
[----:B------:R-:W-:Y:S05]  /*1be0*/  BSYNC B0 ;  /* 0x0000000000007941 */ /* 0x000fea0003800000 */
.L_x_320:
        /* <DEDUP_REMOVED lines=9> */
.L_x_323:
[----:B------:R-:W-:Y:S05]  /*1c80*/  BSYNC B0 ;  /* 0x0000000000007941 */ /* 0x000fea0003800000 */
.L_x_322:
        /* <DEDUP_REMOVED lines=9> */
.L_x_325:
[----:B------:R-:W-:Y:S05]  /*1d20*/  BSYNC B0 ;  /* 0x0000000000007941 */ /* 0x000fea0003800000 */
.L_x_324:
        /* <DEDUP_REMOVED lines=9> */
.L_x_327:
[----:B------:R-:W-:Y:S05]  /*1dc0*/  BSYNC B0 ;  /* 0x0000000000007941 */ /* 0x000fea0003800000 */
.L_x_326:
        /* <DEDUP_REMOVED lines=9> */
.L_x_329:
[----:B------:R-:W-:Y:S05]  /*1e60*/  BSYNC B0 ;  /* 0x0000000000007941 */ /* 0x000fea0003800000 */
.L_x_328:
        /* <DEDUP_REMOVED lines=9> */
.L_x_331:
[----:B------:R-:W-:Y:S05]  /*1f00*/  BSYNC B0 ;  /* 0x0000000000007941 */ /* 0x000fea0003800000 */
.L_x_330:
        /* <DEDUP_REMOVED lines=9> */
.L_x_333:
[----:B------:R-:W-:Y:S05]  /*1fa0*/  BSYNC B0 ;  /* 0x0000000000007941 */ /* 0x000fea0003800000 */
.L_x_332:
        /* <DEDUP_REMOVED lines=9> */
.L_x_335:
[----:B------:R-:W-:Y:S05]  /*2040*/  BSYNC B0 ;  /* 0x0000000000007941 */ /* 0x000fea0003800000 */
.L_x_334:
        /* <DEDUP_REMOVED lines=9> */
.L_x_337:
[----:B------:R-:W-:Y:S05]  /*20e0*/  BSYNC B0 ;  /* 0x0000000000007941 */ /* 0x000fea0003800000 */
.L_x_336:
        /* <DEDUP_REMOVED lines=9> */
.L_x_339:
[----:B------:R-:W-:Y:S05]  /*2180*/  BSYNC B0 ;  /* 0x0000000000007941 */ /* 0x000fea0003800000 */
.L_x_338:
        /* <DEDUP_REMOVED lines=9> */
.L_x_341:
[----:B------:R-:W-:Y:S05]  /*2220*/  BSYNC B0 ;  /* 0x0000000000007941 */ /* 0x000fea0003800000 */
.L_x_340:
[----:B------:R-:W-:Y:S01]  /*2230*/  BSSY B0, `(.L_x_342) ;  /* 0x0000008000007945 */ /* 0x000fe20003800000 */
[----:B------:R-:W-:-:S03]  /*2240*/  ISETP.GE.AND P3, PT, R8, R15, PT ;  /* 0x0000000f0800720c */ /* 0x000fc60003f66270 */
[----:B------:R-:W-:Y:S10]  /*2250*/  @P4 BRA `(.L_x_343) ;  /* 0x0000000000144947 */ /* 0x000ff40003800000 */
[----:B------:R-:W2:Y:S02]  /*2260*/  LDG.E.U8 R7, desc[UR4][R2.64+0x2e0] ;  /* 0x0002e00402077981 */ /* 0x000ea4000c1e1100 */
[----:B--2---:R-:W-:-:S13]  /*2270*/  ISETP.NE.AND P4, PT, R7, RZ, PT ;  /* 0x000000ff0700720c */ /* 0x004fda0003f85270 */
[----:B-----5:R-:W-:Y:S01]  /*2280*/  @!P4 FFMA.FTZ R11, -R6, R11, R14 ;  /* 0x0000000b060bc223 */ /* 0x020fe2000001010e */
[----:B------:R2:W-:Y:S04]  /*2290*/  @P4 STG.E desc[UR4][R4.64+0xb80], RZ ;  /* 0x000b80ff04004986 */ /* 0x0005e8000c101904 */
[----:B------:R2:W-:Y:S02]  /*22a0*/  @!P4 STG.E desc[UR4][R4.64+0xb80], R11 ;  /* 0x000b800b0400c986 */ /* 0x0005e4000c101904 */
.L_x_343:
[----:B------:R-:W-:Y:S05]  /*22b0*/  BSYNC B0 ;  /* 0x0000000000007941 */ /* 0x000fea0003800000 */
.L_x_342:
        /* <DEDUP_REMOVED lines=8> */
.L_x_345:
[----:B------:R-:W-:Y:S05]  /*2340*/  BSYNC B0 ;  /* 0x0000000000007941 */ /* 0x000fea0003800000 */
.L_x_344:
        /* <DEDUP_REMOVED lines=8> */
.L_x_347:
[----:B------:R-:W-:Y:S05]  /*23d0*/  BSYNC B0 ;  /* 0x0000000000007941 */ /* 0x000fea0003800000 */
.L_x_346:
[----:B------:R-:W-:Y:S04]  /*23e0*/  BSSY B0, `(.L_x_348) ;  /* 0x0000007000007945 */ /* 0x000fe80003800000 */
[----:B------:R-:W-:Y:S05]  /*23f0*/  @P0 BRA `(.L_x_349) ;  /* 0x0000000000140947 */ /* 0x000fea0003800000 */
[----:B------:R-:W2:Y:S02]  /*2400*/  LDG.E.U8 R0, desc[UR4][R2.64+0x340] ;  /* 0x0003400402007981 */ /* 0x000ea4000c1e1100 */
[----:B--2---:R-:W-:-:S13]  /*2410*/  ISETP.NE.AND P0, PT, R0, RZ, PT ;  /* 0x000000ff0000720c */ /* 0x004fda0003f05270 */
[----:B-----5:R-:W-:Y:S01]  /*2420*/  @!P0 FFMA.FTZ R63, -R6, R88, R63 ;  /* 0x00000058063f8223 */ /* 0x020fe2000001013f */
[----:B------:R2:W-:Y:S04]  /*2430*/  @P0 STG.E desc[UR4][R4.64+0xd00], RZ ;  /* 0x000d00ff04000986 */ /* 0x0005e8000c101904 */
[----:B------:R2:W-:Y:S02]  /*2440*/  @!P0 STG.E desc[UR4][R4.64+0xd00], R63 ;  /* 0x000d003f04008986 */ /* 0x0005e4000c101904 */
.L_x_349:
[----:B------:R-:W-:Y:S05]  /*2450*/  BSYNC B0 ;  /* 0x0000000000007941 */ /* 0x000fea0003800000 */
.L_x_348:
[----:B------:R-:W-:Y:S04]  /*2460*/  BSSY B0, `(.L_x_350) ;  /* 0x0000007000007945 */ /* 0x000fe80003800000 */
[----:B------:R-:W-:Y:S05]  /*2470*/  @P6 BRA `(.L_x_351) ;  /* 0x0000000000146947 */ /* 0x000fea0003800000 */
[----:B------:R-:W2:Y:S02]  /*2480*/  LDG.E.U8 R0, desc[UR4][R2.64+0x360] ;  /* 0x0003600402007981 */ /* 0x000ea4000c1e1100 */
[----:B--2---:R-:W-:-:S13]  /*2490*/  ISETP.NE.AND P0, PT, R0, RZ, PT ;  /* 0x000000ff0000720c */ /* 0x004fda0003f05270 */
[----:B-----5:R-:W-:Y:S01]  /*24a0*/  @!P0 FFMA.FTZ R83, -R6, R92, R83 ;  /* 0x0000005c06538223 */ /* 0x020fe20000010153 */
[----:B------:R2:W-:Y:S04]  /*24b0*/  @P0 STG.E desc[UR4][R4.64+0xd80], RZ ;  /* 0x000d80ff04000986 */ /* 0x0005e8000c101904 */
[----:B------:R2:W-:Y:S02]  /*24c0*/  @!P0 STG.E desc[UR4][R4.64+0xd80], R83 ;  /* 0x000d805304008986 */ /* 0x0005e4000c101904 */
.L_x_351:
[----:B------:R-:W-:Y:S05]  /*24d0*/  BSYNC B0 ;  /* 0x0000000000007941 */ /* 0x000fea0003800000 */
.L_x_350:
[----:B------:R-:W-:Y:S04]  /*24e0*/  BSSY B0, `(.L_x_352) ;  /* 0x0000007000007945 */ /* 0x000fe80003800000 */
[----:B------:R-:W-:Y:S05]  /*24f0*/  @P1 BRA `(.L_x_353) ;  /* 0x0000000000141947 */ /* 0x000fea0003800000 */
[----:B------:R-:W2:Y:S02]  /*2500*/  LDG.E.U8 R0, desc[UR4][R2.64+0x380] ;  /* 0x0003800402007981 */ /* 0x000ea4000c1e1100 */
[----:B--2---:R-:W-:-:S13]  /*2510*/  ISETP.NE.AND P0, PT, R0, RZ, PT ;  /* 0x000000ff0000720c */ /* 0x004fda0003f05270 */
[----:B-----5:R-:W-:Y:S01]  /*2520*/  @!P0 FFMA.FTZ R85, -R6, R76, R85 ;  /* 0x0000004c06558223 */ /* 0x020fe20000010155 */
[----:B------:R2:W-:Y:S04]  /*2530*/  @P0 STG.E desc[UR4][R4.64+0xe00], RZ ;  /* 0x000e00ff04000986 */ /* 0x0005e8000c101904 */
[----:B------:R2:W-:Y:S02]  /*2540*/  @!P0 STG.E desc[UR4][R4.64+0xe00], R85 ;  /* 0x000e005504008986 */ /* 0x0005e4000c101904 */
.L_x_353:
[----:B------:R-:W-:Y:S05]  /*2550*/  BSYNC B0 ;  /* 0x0000000000007941 */ /* 0x000fea0003800000 */
.L_x_352:
[----:B------:R-:W-:Y:S04]  /*2560*/  BSSY B0, `(.L_x_354) ;  /* 0x0000007000007945 */ /* 0x000fe80003800000 */
[----:B------:R-:W-:Y:S05]  /*2570*/  @P2 BRA `(.L_x_355) ;  /* 0x0000000000142947 */ /* 0x000fea0003800000 */
[----:B------:R-:W2:Y:S02]  /*2580*/  LDG.E.U8 R0, desc[UR4][R2.64+0x3a0] ;  /* 0x0003a00402007981 */ /* 0x000ea4000c1e1100 */
[----:B--2---:R-:W-:-:S13]  /*2590*/  ISETP.NE.AND P0, PT, R0, RZ, PT ;  /* 0x000000ff0000720c */ /* 0x004fda0003f05270 */
[----:B-----5:R-:W-:Y:S01]  /*25a0*/  @!P0 FFMA.FTZ R81, -R6, R86, R81 ;  /* 0x0000005606518223 */ /* 0x020fe20000010151 */
[----:B------:R2:W-:Y:S04]  /*25b0*/  @P0 STG.E desc[UR4][R4.64+0xe80], RZ ;  /* 0x000e80ff04000986 */ /* 0x0005e8000c101904 */
[----:B------:R2:W-:Y:S02]  /*25c0*/  @!P0 STG.E desc[UR4][R4.64+0xe80], R81 ;  /* 0x000e805104008986 */ /* 0x0005e4000c101904 */
.L_x_355:
[----:B------:R-:W-:Y:S05]  /*25d0*/  BSYNC B0 ;  /* 0x0000000000007941 */ /* 0x000fea0003800000 */
.L_x_354:
[----:B------:R-:W-:Y:S04]  /*25e0*/  BSSY B0, `(.L_x_356) ;  /* 0x0000007000007945 */ /* 0x000fe80003800000 */
[----:B------:R-:W-:Y:S05]  /*25f0*/  @P4 BRA `(.L_x_357) ;  /* 0x0000000000144947 */ /* 0x000fea0003800000 */
[----:B------:R-:W2:Y:S02]  /*2600*/  LDG.E.U8 R0, desc[UR4][R2.64+0x3c0] ;  /* 0x0003c00402007981 */ /* 0x000ea4000c1e1100 */
[----:B--2---:R-:W-:-:S13]  /*2610*/  ISETP.NE.AND P0, PT, R0, RZ, PT ;  /* 0x000000ff0000720c */ /* 0x004fda0003f05270 */
[----:B-----5:R-:W-:Y:S01]  /*2620*/  @!P0 FFMA.FTZ R71, -R6, R71, R67 ;  /* 0x0000004706478223 */ /* 0x020fe20000010143 */
[----:B------:R2:W-:Y:S04]  /*2630*/  @P0 STG.E desc[UR4][R4.64+0xf00], RZ ;  /* 0x000f00ff04000986 */ /* 0x0005e8000c101904 */
[----:B------:R2:W-:Y:S02]  /*2640*/  @!P0 STG.E desc[UR4][R4.64+0xf00], R71 ;  /* 0x000f004704008986 */ /* 0x0005e4000c101904 */
.L_x_357:
[----:B------:R-:W-:Y:S05]  /*2650*/  BSYNC B0 ;  /* 0x0000000000007941 */ /* 0x000fea0003800000 */
.L_x_356:
[----:B------:R-:W-:Y:S05]  /*2660*/  @P3 EXIT ;  /* 0x000000000000394d */ /* 0x000fea0003800000 */
[----:B------:R-:W2:Y:S02]  /*2670*/  LDG.E.U8 R2, desc[UR4][R2.64+0x3e0] ;  /* 0x0003e00402027981 */ /* 0x000ea4000c1e1100 */
[----:B--2---:R-:W-:-:S13]  /*2680*/  ISETP.NE.AND P0, PT, R2, RZ, PT ;  /* 0x000000ff0200720c */ /* 0x004fda0003f05270 */
[----:B------:R2:W-:Y:S01]  /*2690*/  @P0 STG.E desc[UR4][R4.64+0xf80], RZ ;  /* 0x000f80ff04000986 */ /* 0x0005e2000c101904 */
[----:B------:R-:W-:Y:S05]  /*26a0*/  @P0 EXIT ;  /* 0x000000000000094d */ /* 0x000fea0003800000 */
[----:B-----5:R-:W-:-:S05]  /*26b0*/  FFMA.FTZ R73, -R6, R73, R65 ;  /* 0x0000004906497223 */ /* 0x020fca0000010141 */
[----:B------:R-:W-:Y:S01]  /*26c0*/  STG.E desc[UR4][R4.64+0xf80], R73 ;  /* 0x000f804904007986 */ /* 0x000fe2000c101904 */
[----:B------:R-:W-:Y:S05]  /*26d0*/  EXIT ;  /* 0x000000000000794d */ /* 0x000fea0003800000 */
.L_x_358:
        /* <DEDUP_REMOVED lines=10> */
.L_x_11658:


//--------------------- .text._ZN43_GLOBAL__N__9ae7fba5_10_SoftMax_cu_9f978f6321softmax_warp_backwardIfffLi9ELb0ELb1EEEvPT0_PKT_S5_iiiPKb --------------------------
	.section	.text._ZN43_GLOBAL__N__9ae7fba5_10_SoftMax_cu_9f978f6321softmax_warp_backwardIfffLi9ELb0ELb1EEEvPT0_PKT_S5_iiiPKb,"ax",@progbits
	.align	128
.text._ZN43_GLOBAL__N__9ae7fba5_10_SoftMax_cu_9f978f6321softmax_warp_backwardIfffLi9ELb0ELb1EEEvPT0_PKT_S5_iiiPKb:
        .type           _ZN43_GLOBAL__N__9ae7fba5_10_SoftMax_cu_9f978f6321softmax_warp_backwardIfffLi9ELb0ELb1EEEvPT0_PKT_S5_iiiPKb,@function
        .size           _ZN43_GLOBAL__N__9ae7fba5_10_SoftMax_cu_9f978f6321softmax_warp_backwardIfffLi9ELb0ELb1EEEvPT0_PKT_S5_iiiPKb,(.L_x_11659 - _ZN43_GLOBAL__N__9ae7fba5_10_SoftMax_cu_9f978f6321softmax_warp_backwardIfffLi9ELb0ELb1EEEvPT0_PKT_S5_iiiPKb)
        .other          _ZN43_GLOBAL__N__9ae7fba5_10_SoftMax_cu_9f978f6321softmax_warp_backwardIfffLi9ELb0ELb1EEEvPT0_PKT_S5_iiiPKb,@"STO_CUDA_ENTRY STV_DEFAULT"
_ZN43_GLOBAL__N__9ae7fba5_10_SoftMax_cu_9f978f6321softmax_warp_backwardIfffLi9ELb0ELb1EEEvPT0_PKT_S5_iiiPKb:
[----:B------:R-:W-:Y:S01]  /*0000*/  LDC R1, c[0x0][0x28] ;  /* 0x00000a00ff017b82 */ /* 0x000fe20000000800 */
[----:B------:R-:W0:Y:S07]  /*0010*/  S2R R41, SR_TID.X ;  /* 0x0000000000297919 */ /* 0x000e2e0000002100 */
[----:B------:R-:W1:Y:S01]  /*0020*/  S2UR UR4, SR_CTAID.X ;  /* 0x00000000000479c3 */ /* 0x000e620000002500 */
[----:B------:R-:W1:Y:S07]  /*0030*/  S2R R3, SR_TID.Y ;  /* 0x0000000000037919 */ /* 0x000e6e0000002200 */
[----:B------:R-:W1:Y:S08]  /*0040*/  LDC R36, c[0x0][0x4] ;  /* 0x00000100ff247b82 */ /* 0x000e700000000800 */
[----:B------:R-:W2:Y:S08]  /*0050*/  LDC R16, c[0x0][0x230] ;  /* 0x00008c00ff107b82 */ /* 0x000eb00000000800 */
[----:B------:R-:W3:Y:S01]  /*0060*/  LDC.64 R4, c[0x0][0x218] ;  /* 0x00008600ff047b82 */ /* 0x000ee20000000a00 */
[----:B0-----:R-:W-:Y:S01]  /*0070*/  LOP3.LUT R41, R41, 0x1f, RZ, 0xc0, !PT ;  /* 0x0000001f29297812 */ /* 0x001fe200078ec0ff */
[----:B-1----:R-:W-:Y:S01]  /*0080*/  IMAD R36, R36, UR4, R3 ;  /* 0x0000000424247c24 */ /* 0x002fe2000f8e0203 */
[----:B------:R-:W-:-:S03]  /*0090*/  ULDC.64 UR4, c[0x0][0x228] ;  /* 0x00008a0000047ab9 */ /* 0x000fc60000000a00 */
[C---:B------:R-:W-:Y:S01]  /*00a0*/  IMAD R17, R36.reuse, UR5, R41 ;  /* 0x0000000524117c24 */ /* 0x040fe2000f8e0229 */
[----:B------:R-:W-:Y:S01]  /*00b0*/  IADD3 R36, -R36, UR4, RZ ;  /* 0x0000000424247c10 */ /* 0x000fe2000fffe1ff */
[----:B------:R-:W-:-:S03]  /*00c0*/  ULDC.64 UR4, c[0x0][0x238] ;  /* 0x00008e0000047ab9 */ /* 0x000fc60000000a00 */
[----:B------:R-:W-:Y:S02]  /*00d0*/  ISETP.GT.AND P0, PT, R36, RZ, PT ;  /* 0x000000ff2400720c */ /* 0x000fe40003f04270 */
[----:B------:R-:W-:Y:S02]  /*00e0*/  SHF.R.S32.HI R18, RZ, 0x1f, R17 ;  /* 0x0000001fff127819 */ /* 0x000fe40000011411 */
[----:B------:R-:W-:Y:S02]  /*00f0*/  IADD3 R2, P1, R17, UR4, RZ ;  /* 0x0000000411027c10 */ /* 0x000fe4000ff3e0ff */
[----:B--2---:R-:W-:Y:S02]  /*0100*/  SEL R38, R16, RZ, P0 ;  /* 0x000000ff10267207 */ /* 0x004fe40000000000 */
[----:B------:R-:W-:Y:S01]  /*0110*/  IADD3.X R3, R18, UR5, RZ, P1, !PT ;  /* 0x0000000512037c10 */ /* 0x000fe20008ffe4ff */
[----:B------:R-:W-:Y:S01]  /*0120*/  ULDC.64 UR4, c[0x0][0x208] ;  /* 0x0000820000047ab9 */ /* 0x000fe20000000a00 */
[----:B------:R-:W-:-:S03]  /*0130*/  ISETP.GE.AND P3, PT, R41, R38, PT ;  /* 0x000000262900720c */ /* 0x000fc60003f66270 */
[----:B------:R-:W2:Y:S01]  /*0140*/  LDG.E.U8 R10, desc[UR4][R2.64] ;  /* 0x00000004020a7981 */ /* 0x000ea2000c1e1100 */
[----:B------:R-:W-:Y:S01]  /*0150*/  LOP3.LUT R21, R41, 0x20, RZ, 0xfc, !PT ;  /* 0x0000002029157812 */ /* 0x000fe200078efcff */
[----:B------:R-:W-:Y:S02]  /*0160*/  IMAD.MOV.U32 R19, RZ, RZ, RZ ;  /* 0x000000ffff137224 */ /* 0x000fe400078e00ff */
[----:B---3--:R-:W-:Y:S01]  /*0170*/  IMAD.WIDE R4, R17, 0x4, R4 ;  /* 0x0000000411047825 */ /* 0x008fe200078e0204 */
[----:B------:R-:W3:Y:S01]  /*0180*/  LDG.E.U8 R9, desc[UR4][R2.64+0x20] ;  /* 0x0000200402097981 */ /* 0x000ee2000c1e1100 */
[-C--:B------:R-:W-:Y:S02]  /*0190*/  ISETP.GE.AND P5, PT, R21, R38.reuse, PT ;  /* 0x000000261500720c */ /* 0x080fe40003fa6270 */
[----:B------:R-:W-:Y:S01]  /*01a0*/  LOP3.LUT R7, R41, 0x40, RZ, 0xfc, !PT ;  /* 0x0000004029077812 */ /* 0x000fe200078efcff */
[----:B------:R-:W4:Y:S04]  /*01b0*/  LDG.E.U8 R8, desc[UR4][R2.64+0x40] ;  /* 0x0000400402087981 */ /* 0x000f28000c1e1100 */
[----:B------:R-:W4:Y:S01]  /*01c0*/  @!P3 LDG.E R19, desc[UR4][R4.64] ;  /* 0x000000040413b981 */ /* 0x000f22000c1e1900 */
[----:B------:R-:W-:Y:S01]  /*01d0*/  ISETP.GE.AND P6, PT, R7, R38, PT ;  /* 0x000000260700720c */ /* 0x000fe20003fc6270 */
[----:B------:R-:W-:Y:S01]  /*01e0*/  IMAD.MOV.U32 R20, RZ, RZ, RZ ;  /* 0x000000ffff147224 */ /* 0x000fe200078e00ff */
[----:B------:R-:W-:Y:S01]  /*01f0*/  CS2R R22, SRZ ;  /* 0x0000000000167805 */ /* 0x000fe2000001ff00 */
[----:B------:R-:W4:Y:S04]  /*0200*/  LDG.E.U8 R0, desc[UR4][R2.64+0x60] ;  /* 0x0000600402007981 */ /* 0x000f28000c1e1100 */
[----:B------:R-:W4:Y:S04]  /*0210*/  @!P5 LDG.E R20, desc[UR4][R4.64+0x80] ;  /* 0x000080040414d981 */ /* 0x000f28000c1e1900 */
[----:B------:R-:W4:Y:S04]  /*0220*/  LDG.E.U8 R43, desc[UR4][R2.64+0x80] ;  /* 0x00008004022b7981 */ /* 0x000f28000c1e1100 */
[----:B------:R-:W4:Y:S01]  /*0230*/  @!P6 LDG.E R22, desc[UR4][R4.64+0x100] ;  /* 0x000100040416e981 */ /* 0x000f22000c1e1900 */
[----:B------:R-:W-:-:S02]  /*0240*/  LOP3.LUT R7, R41, 0x60, RZ, 0xfc, !PT ;  /* 0x0000006029077812 */ /* 0x000fc400078efcff */
[----:B------:R-:W-:Y:S02]  /*0250*/  CS2R R24, SRZ ;  /* 0x0000000000187805 */ /* 0x000fe4000001ff00 */
[----:B------:R-:W-:Y:S01]  /*0260*/  LOP3.LUT R11, R41, 0xa0, RZ, 0xfc, !PT ;  /* 0x000000a0290b7812 */ /* 0x000fe200078efcff */
[----:B------:R-:W4:Y:S01]  /*0270*/  LDG.E.U8 R42, desc[UR4][R2.64+0xa0] ;  /* 0x0000a004022a7981 */ /* 0x000f22000c1e1100 */
[-C--:B------:R-:W-:Y:S02]  /*0280*/  ISETP.GE.AND P1, PT, R7, R38.reuse, PT ;  /* 0x000000260700720c */ /* 0x080fe40003f26270 */
[----:B------:R-:W-:Y:S02]  /*0290*/  LOP3.LUT R7, R41, 0x80, RZ, 0xfc, !PT ;  /* 0x0000008029077812 */ /* 0x000fe400078efcff */
[----:B------:R-:W-:Y:S01]  /*02a0*/  CS2R R26, SRZ ;  /* 0x00000000001a7805 */ /* 0x000fe2000001ff00 */
[----:B------:R-:W4:Y:S01]  /*02b0*/  LDG.E.U8 R40, desc[UR4][R2.64+0xc0] ;  /* 0x0000c00402287981 */ /* 0x000f22000c1e1100 */
[----:B------:R-:W-:-:S02]  /*02c0*/  ISETP.GE.AND P2, PT, R7, R38, PT ;  /* 0x000000260700720c */ /* 0x000fc40003f46270 */
[----:B------:R-:W0:Y:S01]  /*02d0*/  LDC.64 R6, c[0x0][0x220] ;  /* 0x00008800ff067b82 */ /* 0x000e220000000a00 */
[----:B------:R-:W-:Y:S02]  /*02e0*/  CS2R R28, SRZ ;  /* 0x00000000001c7805 */ /* 0x000fe4000001ff00 */
[----:B------:R-:W-:Y:S01]  /*02f0*/  CS2R R30, SRZ ;  /* 0x00000000001e7805 */ /* 0x000fe2000001ff00 */
[----:B------:R-:W4:Y:S04]  /*0300*/  LDG.E.U8 R44, desc[UR4][R2.64+0xe0] ;  /* 0x0000e004022c7981 */ /* 0x000f28000c1e1100 */
[----:B------:R-:W4:Y:S01]  /*0310*/  @!P1 LDG.E R23, desc[UR4][R4.64+0x180] ;  /* 0x0001800404179981 */ /* 0x000f22000c1e1900 */
[----:B------:R-:W-:-:S03]  /*0320*/  ISETP.GE.AND P0, PT, R11, R38, PT ;  /* 0x000000260b00720c */ /* 0x000fc60003f06270 */
[----:B------:R-:W4:Y:S01]  /*0330*/  @!P2 LDG.E R24, desc[UR4][R4.64+0x200] ;  /* 0x000200040418a981 */ /* 0x000f22000c1e1900 */
[----:B------:R-:W-:-:S03]  /*0340*/  LOP3.LUT R11, R41, 0xc0, RZ, 0xfc, !PT ;  /* 0x000000c0290b7812 */ /* 0x000fc600078efcff */
[----:B------:R-:W4:Y:S01]  /*0350*/  LDG.E.U8 R48, desc[UR4][R2.64+0x100] ;  /* 0x0001000402307981 */ /* 0x000f22000c1e1100 */
[----:B------:R-:W-:-:S03]  /*0360*/  ISETP.GE.AND P4, PT, R11, R38, PT ;  /* 0x000000260b00720c */ /* 0x000fc60003f86270 */
[----:B------:R-:W4:Y:S04]  /*0370*/  LDG.E.U8 R47, desc[UR4][R2.64+0x120] ;  /* 0x00012004022f7981 */ /* 0x000f28000c1e1100 */
[----:B------:R-:W4:Y:S01]  /*0380*/  @!P0 LDG.E R26, desc[UR4][R4.64+0x280] ;  /* 0x00028004041a8981 */ /* 0x000f22000c1e1900 */
[----:B0-----:R-:W-:Y:S01]  /*0390*/  IMAD.WIDE R6, R17, 0x4, R6 ;  /* 0x0000000411067825 */ /* 0x001fe200078e0206 */
[----:B------:R-:W-:Y:S02]  /*03a0*/  LOP3.LUT R11, R41, 0xe0, RZ, 0xfc, !PT ;  /* 0x000000e0290b7812 */ /* 0x000fe400078efcff */
[----:B------:R-:W-:Y:S01]  /*03b0*/  CS2R R32, SRZ ;  /* 0x0000000000207805 */ /* 0x000fe2000001ff00 */
[----:B------:R-:W4:Y:S04]  /*03c0*/  LDG.E.U8 R46, desc[UR4][R2.64+0x140] ;  /* 0x00014004022e7981 */ /* 0x000f28000c1e1100 */
[----:B------:R0:W5:Y:S01]  /*03d0*/  @!P3 LDG.E R28, desc[UR4][R6.64] ;  /* 0x00000004061cb981 */ /* 0x000162000c1e1900 */
[----:B------:R-:W-:-:S03]  /*03e0*/  ISETP.GE.AND P3, PT, R11, R38, PT ;  /* 0x000000260b00720c */ /* 0x000fc60003f66270 */
[----:B------:R-:W4:Y:S01]  /*03f0*/  @!P4 LDG.E R30, desc[UR4][R4.64+0x300] ;  /* 0x00030004041ec981 */ /* 0x000f22000c1e1900 */
[----:B------:R-:W-:-:S03]  /*0400*/  LOP3.LUT R11, R41, 0x100, RZ, 0xfc, !PT ;  /* 0x00000100290b7812 */ /* 0x000fc600078efcff */
[----:B------:R0:W5:Y:S01]  /*0410*/  @!P5 LDG.E R25, desc[UR4][R6.64+0x80] ;  /* 0x000080040619d981 */ /* 0x000162000c1e1900 */
[----:B------:R-:W-:-:S03]  /*0420*/  ISETP.GE.AND P5, PT, R11, R38, PT ;  /* 0x000000260b00720c */ /* 0x000fc60003fa6270 */
[----:B------:R0:W5:Y:S04]  /*0430*/  @!P6 LDG.E R29, desc[UR4][R6.64+0x100] ;  /* 0x00010004061de981 */ /* 0x000168000c1e1900 */
[----:B------:R-:W4:Y:S01]  /*0440*/  @!P3 LDG.E R27, desc[UR4][R4.64+0x380] ;  /* 0x00038004041bb981 */ /* 0x000f22000c1e1900 */
[----:B------:R-:W-:-:S03]  /*0450*/  LOP3.LUT R11, R41, 0x120, RZ, 0xfc, !PT ;  /* 0x00000120290b7812 */ /* 0x000fc600078efcff */
[----:B------:R0:W5:Y:S01]  /*0460*/  @!P1 LDG.E R32, desc[UR4][R6.64+0x180] ;  /* 0x0001800406209981 */ /* 0x000162000c1e1900 */
[----:B------:R-:W-:-:S03]  /*0470*/  ISETP.GE.AND P6, PT, R11, R38, PT ;  /* 0x000000260b00720c */ /* 0x000fc60003fc6270 */
[----:B------:R-:W4:Y:S01]  /*0480*/  @!P5 LDG.E R31, desc[UR4][R4.64+0x400] ;  /* 0x00040004041fd981 */ /* 0x000f22000c1e1900 */
[C---:B------:R-:W-:Y:S02]  /*0490*/  LOP3.LUT R11, R41.reuse, 0x140, RZ, 0xfc, !PT ;  /* 0x00000140290b7812 */ /* 0x040fe400078efcff */
[----:B------:R-:W-:Y:S02]  /*04a0*/  CS2R R34, SRZ ;  /* 0x0000000000227805 */ /* 0x000fe4000001ff00 */
[----:B------:R-:W-:Y:S01]  /*04b0*/  LOP3.LUT R37, R41, 0x160, RZ, 0xfc, !PT ;  /* 0x0000016029257812 */ /* 0x000fe200078efcff */
[----:B------:R-:W-:Y:S01]  /*04c0*/  IMAD.MOV.U32 R15, RZ, RZ, RZ ;  /* 0x000000ffff0f7224 */ /* 0x000fe200078e00ff */
[----:B------:R-:W-:Y:S01]  /*04d0*/  ISETP.GE.AND P1, PT, R11, R38, PT ;  /* 0x000000260b00720c */ /* 0x000fe20003f26270 */
[----:B------:R-:W4:Y:S04]  /*04e0*/  LDG.E.U8 R45, desc[UR4][R2.64+0x160] ;  /* 0x00016004022d7981 */ /* 0x000f28000c1e1100 */
[----:B------:R-:W4:Y:S01]  /*04f0*/  @!P6 LDG.E R33, desc[UR4][R4.64+0x480] ;  /* 0x000480040421e981 */ /* 0x000f22000c1e1900 */
[----:B------:R-:W-:-:S03]  /*0500*/  P2R R12, PR, RZ, 0x40 ;  /* 0x00000040ff0c7803 */ /* 0x000fc60000000000 */
[----:B------:R0:W5:Y:S01]  /*0510*/  @!P2 LDG.E R35, desc[UR4][R6.64+0x200] ;  /* 0x000200040623a981 */ /* 0x000162000c1e1900 */
[----:B------:R-:W-:-:S03]  /*0520*/  ISETP.GE.AND P2, PT, R37, R38, PT ;  /* 0x000000262500720c */ /* 0x000fc60003f46270 */
[----:B------:R-:W4:Y:S01]  /*0530*/  @!P1 LDG.E R34, desc[UR4][R4.64+0x500] ;  /* 0x0005000404229981 */ /* 0x000f22000c1e1900 */
[----:B------:R-:W-:Y:S02]  /*0540*/  P2R R49, PR, RZ, 0x2 ;  /* 0x00000002ff317803 */ /* 0x000fe40000000000 */
[----:B------:R-:W-:Y:S01]  /*0550*/  ISETP.NE.AND P1, PT, R12, RZ, PT ;  /* 0x000000ff0c00720c */ /* 0x000fe20003f25270 */
[----:B------:R0:W5:Y:S01]  /*0560*/  @!P0 LDG.E R15, desc[UR4][R6.64+0x280] ;  /* 0x00028004060f8981 */ /* 0x000162000c1e1900 */
[----:B------:R-:W-:Y:S02]  /*0570*/  CS2R R12, SRZ ;  /* 0x00000000000c7805 */ /* 0x000fe4000001ff00 */
[----:B------:R-:W-:Y:S01]  /*0580*/  LOP3.LUT R14, R41, 0x180, RZ, 0xfc, !PT ;  /* 0x00000180290e7812 */ /* 0x000fe200078efcff */
[----:B------:R-:W4:Y:S04]  /*0590*/  LDG.E.U8 R51, desc[UR4][R2.64+0x180] ;  /* 0x0001800402337981 */ /* 0x000f28000c1e1100 */
[----:B------:R0:W5:Y:S04]  /*05a0*/  @!P4 LDG.E R13, desc[UR4][R6.64+0x300] ;  /* 0x00030004060dc981 */ /* 0x000168000c1e1900 */
[----:B------:R0:W5:Y:S01]  /*05b0*/  @!P3 LDG.E R12, desc[UR4][R6.64+0x380] ;  /* 0x00038004060cb981 */ /* 0x000162000c1e1900 */
[----:B------:R-:W-:-:S03]  /*05c0*/  ISETP.GE.AND P3, PT, R14, R38, PT ;  /* 0x000000260e00720c */ /* 0x000fc60003f66270 */
[----:B------:R-:W4:Y:S01]  /*05d0*/  LDG.E.U8 R52, desc[UR4][R2.64+0x1a0] ;  /* 0x0001a00402347981 */ /* 0x000f22000c1e1100 */
[----:B--2---:R-:W-:Y:S02]  /*05e0*/  ISETP.NE.AND P0, PT, R10, RZ, PT ;  /* 0x000000ff0a00720c */ /* 0x004fe40003f05270 */
[----:B------:R-:W-:Y:S02]  /*05f0*/  CS2R R10, SRZ ;  /* 0x00000000000a7805 */ /* 0x000fe4000001ff00 */
[----:B---3--:R-:W-:-:S04]  /*0600*/  ISETP.NE.AND P4, PT, R9, RZ, PT ;  /* 0x000000ff0900720c */ /* 0x008fc80003f85270 */
[----:B------:R-:W2:Y:S04]  /*0610*/  @!P2 LDG.E R11, desc[UR4][R4.64+0x580] ;  /* 0x00058004040ba981 */ /* 0x000ea8000c1e1900 */
[----:B------:R0:W5:Y:S01]  /*0620*/  @!P5 LDG.E R10, desc[UR4][R6.64+0x400] ;  /* 0x00040004060ad981 */ /* 0x000162000c1e1900 */
[----:B----4-:R-:W-:Y:S01]  /*0630*/  FADD.FTZ R39, RZ, R19 ;  /* 0x00000013ff277221 */ /* 0x010fe20000010000 */
[----:B------:R-:W-:Y:S01]  /*0640*/  ISETP.NE.AND P5, PT, R8, RZ, PT ;  /* 0x000000ff0800720c */ /* 0x000fe20003fa5270 */
[----:B------:R-:W-:Y:S01]  /*0650*/  IMAD.MOV.U32 R8, RZ, RZ, RZ ;  /* 0x000000ffff087224 */ /* 0x000fe200078e00ff */
[----:B------:R-:W-:Y:S02]  /*0660*/  LOP3.LUT R9, R41, 0x1a0, RZ, 0xfc, !PT ;  /* 0x000001a029097812 */ /* 0x000fe400078efcff */
[----:B------:R-:W-:-:S03]  /*0670*/  FSEL R39, R39, RZ, !P0 ;  /* 0x000000ff27277208 */ /* 0x000fc60004000000 */
[----:B------:R-:W3:Y:S02]  /*0680*/  @!P3 LDG.E R8, desc[UR4][R4.64+0x600] ;  /* 0x000600040408b981 */ /* 0x000ee4000c1e1900 */
        /* <DEDUP_REMOVED lines=23> */
[----:B------:R-:W-:Y:S01]  /*0800*/  LOP3.LUT R45, R41, 0x1c0, RZ, 0xfc, !PT ;  /* 0x000001c0292d7812 */ /* 0x000fe200078efcff */
[----:B------:R-:W-:-:S10]  /*0810*/  IMAD.MOV.U32 R40, RZ, RZ, RZ ;  /* 0x000000ffff287224 */ /* 0x000fd400078e00ff */
[----:B--2---:R-:W-:Y:S01]  /*0820*/  @!P5 FADD.FTZ R39, R39, R11 ;  /* 0x0000000b2727d221 */ /* 0x004fe20000010000 */
[----:B------:R-:W-:-:S13]  /*0830*/  ISETP.NE.AND P5, PT, R51, RZ, PT ;  /* 0x000000ff3300720c */ /* 0x000fda0003fa5270 */
[----:B---3--:R-:W-:Y:S01]  /*0840*/  @!P5 FADD.FTZ R39, R39, R8 ;  /* 0x000000082727d221 */ /* 0x008fe20000010000 */
[----:B------:R-:W-:-:S13]  /*0850*/  ISETP.NE.AND P5, PT, R52, RZ, PT ;  /* 0x000000ff3400720c */ /* 0x000fda0003fa5270 */
[----:B----4-:R-:W-:Y:S01]  /*0860*/  @!P5 FADD.FTZ R39, R39, R0 ;  /* 0x000000002727d221 */ /* 0x010fe20000010000 */
        /* <DEDUP_REMOVED lines=11> */
[----:B------:R-:W-:Y:S02]  /*0920*/  IMAD.MOV.U32 R42, RZ, RZ, RZ ;  /* 0x000000ffff2a7224 */ /* 0x000fe400078e00ff */
[----:B------:R-:W-:Y:S02]  /*0930*/  IMAD.MOV.U32 R51, RZ, RZ, RZ ;  /* 0x000000ffff337224 */ /* 0x000fe400078e00ff */
[----:B------:R-:W-:-:S04]  /*0940*/  @P6 IMAD.MOV.U32 R53, RZ, RZ, RZ ;  /* 0x000000ffff356224 */ /* 0x000fc800078e00ff */
[----:B------:R0:W5:Y:S04]  /*0950*/  @!P5 LDG.E R51, desc[UR4][R6.64+0x700] ;  /* 0x000700040633d981 */ /* 0x000168000c1e1900 */
[----:B------:R0:W5:Y:S01]  /*0960*/  @!P6 LDG.E R53, desc[UR4][R6.64+0x780] ;  /* 0x000780040635e981 */ /* 0x000162000c1e1900 */
[----:B--2---:R-:W-:-:S05]  /*0970*/  @!P1 FADD.FTZ R39, R39, R38 ;  /* 0x0000002627279221 */ /* 0x004fca0000010000 */
[----:B------:R-:W1:Y:S02]  /*0980*/  SHFL.BFLY PT, R44, R39, 0x10, 0x1f ;  /* 0x0e001f00272c7f89 */ /* 0x000e6400000e0000 */
[----:B-1----:R-:W-:-:S05]  /*0990*/  FADD.FTZ R44, R39, R44 ;  /* 0x0000002c272c7221 */ /* 0x002fca0000010000 */
[----:B------:R-:W1:Y:S01]  /*09a0*/  SHFL.BFLY PT, R47, R44, 0x8, 0x1f ;  /* 0x0d001f002c2f7f89 */ /* 0x000e6200000e0000 */
[----:B------:R-:W-:-:S13]  /*09b0*/  ISETP.NE.AND P1, PT, R50, RZ, PT ;  /* 0x000000ff3200720c */ /* 0x000fda0003f25270 */
[----:B------:R0:W5:Y:S01]  /*09c0*/  @!P1 LDG.E R42, desc[UR4][R6.64+0x480] ;  /* 0x00048004062a9981 */ /* 0x000162000c1e1900 */
[----:B-1----:R-:W-:-:S05]  /*09d0*/  FADD.FTZ R46, R44, R47 ;  /* 0x0000002f2c2e7221 */ /* 0x002fca0000010000 */
[----:B------:R-:W1:Y:S01]  /*09e0*/  SHFL.BFLY PT, R47, R46, 0x4, 0x1f ;  /* 0x0c801f002e2f7f89 */ /* 0x000e6200000e0000 */
[----:B------:R-:W-:Y:S01]  /*09f0*/  ISETP.NE.AND P1, PT, R49, RZ, PT ;  /* 0x000000ff3100720c */ /* 0x000fe20003f25270 */
[----:B------:R-:W-:Y:S02]  /*0a00*/  IMAD.MOV.U32 R39, RZ, RZ, RZ ;  /* 0x000000ffff277224 */ /* 0x000fe400078e00ff */
[----:B------:R-:W-:-:S04]  /*0a10*/  IMAD.MOV.U32 R49, RZ, RZ, RZ ;  /* 0x000000ffff317224 */ /* 0x000fc800078e00ff */
[----:B------:R0:W5:Y:S04]  /*0a20*/  @!P3 LDG.E R39, desc[UR4][R6.64+0x600] ;  /* 0x000600040627b981 */ /* 0x000168000c1e1900 */
[----:B------:R0:W5:Y:S01]  /*0a30*/  @!P4 LDG.E R49, desc[UR4][R6.64+0x680] ;  /* 0x000680040631c981 */ /* 0x000162000c1e1900 */
[----:B-1----:R-:W-:Y:S01]  /*0a40*/  FADD.FTZ R48, R46, R47 ;  /* 0x0000002f2e307221 */ /* 0x002fe20000010000 */
[----:B------:R-:W-:-:S06]  /*0a50*/  IMAD.MOV.U32 R47, RZ, RZ, RZ ;  /* 0x000000ffff2f7224 */ /* 0x000fcc00078e00ff */
[----:B------:R0:W5:Y:S01]  /*0a60*/  @!P1 LDG.E R47, desc[UR4][R6.64+0x500] ;  /* 0x00050004062f9981 */ /* 0x000162000c1e1900 */
[----:B------:R-:W-:Y:S01]  /*0a70*/  ISETP.GE.AND P1, PT, R36, 0x1, PT ;  /* 0x000000012400780c */ /* 0x000fe20003f26270 */
[----:B------:R-:W-:-:S06]  /*0a80*/  IMAD.MOV.U32 R36, RZ, RZ, RZ ;  /* 0x000000ffff247224 */ /* 0x000fcc00078e00ff */
[----:B------:R0:W5:Y:S04]  /*0a90*/  @!P2 LDG.E R36, desc[UR4][R6.64+0x580] ;  /* 0x000580040624a981 */ /* 0x000168000c1e1900 */
[----:B------:R-:W1:Y:S02]  /*0aa0*/  SHFL.BFLY PT, R5, R48, 0x2, 0x1f ;  /* 0x0c401f0030057f89 */ /* 0x000e6400000e0000 */
[----:B-1----:R-:W-:-:S05]  /*0ab0*/  FADD.FTZ R5, R48, R5 ;  /* 0x0000000530057221 */ /* 0x002fca0000010000 */
[----:B------:R0:W1:Y:S01]  /*0ac0*/  SHFL.BFLY PT, R4, R5, 0x1, 0x1f ;  /* 0x0c201f0005047f89 */ /* 0x00006200000e0000 */
[----:B------:R-:W-:Y:S05]  /*0ad0*/  @!P1 EXIT ;  /* 0x000000000000994d */ /* 0x000fea0003800000 */
[----:B0-----:R-:W0:Y:S01]  /*0ae0*/  S2R R6, SR_TID.X ;  /* 0x0000000000067919 */ /* 0x001e220000002100 */
[-C--:B------:R-:W-:Y:S01]  /*0af0*/  ISETP.GE.AND P6, PT, R41, R16.reuse, PT ;  /* 0x000000102900720c */ /* 0x080fe20003fc6270 */
[----:B------:R-:W-:Y:S01]  /*0b00*/  ULDC.64 UR6, c[0x0][0x210] ;  /* 0x0000840000067ab9 */ /* 0x000fe20000000a00 */
[----:B-1----:R-:W-:Y:S01]  /*0b10*/  FADD.FTZ R7, R5, R4 ;  /* 0x0000000405077221 */ /* 0x002fe20000010000 */
        /* <DEDUP_REMOVED lines=9> */
[----:B------:R-:W-:Y:S02]  /*0bb0*/  ISETP.GE.AND P5, PT, R43, R16, PT ;  /* 0x000000102b00720c */ /* 0x000fe40003fa6270 */
[----:B0-----:R-:W-:-:S04]  /*0bc0*/  LOP3.LUT R6, R6, 0x1f, RZ, 0xc0, !PT ;  /* 0x0000001f06067812 */ /* 0x001fc800078ec0ff */
[----:B------:R-:W-:Y:S01]  /*0bd0*/  LOP3.LUT R9, R6, 0x40, RZ, 0xfc, !PT ;  /* 0x0000004006097812 */ /* 0x000fe200078efcff */
[----:B------:R-:W-:Y:S06]  /*0be0*/  @P6 BRA `(.L_x_360) ;  /* 0x00000000000c6947 */ /* 0x000fec0003800000 */
[----:B-----5:R-:W-:Y:S01]  /*0bf0*/  @!P0 FFMA.FTZ R19, -R7, R28, R19 ;  /* 0x0000001c07138223 */ /* 0x020fe20000010113 */
[----:B------:R0:W-:Y:S04]  /*0c00*/  @P0 STG.E desc[UR4][R4.64], RZ ;  /* 0x000000ff04000986 */ /* 0x0001e8000c101904 */
[----:B------:R0:W-:Y:S02]  /*0c10*/  @!P0 STG.E desc[UR4][R4.64], R19 ;  /* 0x0000001304008986 */ /* 0x0001e4000c101904 */
.L_x_360:
[----:B------:R-:W-:Y:S05]  /*0c20*/  BSYNC B0 ;  /* 0x0000000000007941 */ /* 0x000fea0003800000 */
.L_x_359:
[-C--:B------:R-:W-:Y:S01]  /*0c30*/  ISETP.GE.AND P6, PT, R21, R16.reuse, PT ;  /* 0x000000101500720c */ /* 0x080fe20003fc6270 */
[----:B------:R-:W-:Y:S01]  /*0c40*/  BSSY B0, `(.L_x_361) ;  /* 0x0000009000007945 */ /* 0x000fe20003800000 */
[----:B------:R-:W-:Y:S02]  /*0c50*/  ISETP.GE.AND P0, PT, R9, R16, PT ;  /* 0x000000100900720c */ /* 0x000fe40003f06270 */
[----:B------:R-:W-:-:S09]  /*0c60*/  LOP3.LUT R9, R6, 0x60, RZ, 0xfc, !PT ;  /* 0x0000006006097812 */ /* 0x000fd200078efcff */
[----:B------:R-:W-:Y:S05]  /*0c70*/  @P6 BRA `(.L_x_362) ;  /* 0x0000000000146947 */ /* 0x000fea0003800000 */
[----:B------:R-:W2:Y:S02]  /*0c80*/  LDG.E.U8 R14, desc[UR4][R2.64+0x20] ;  /* 0x00002004020e7981 */ /* 0x000ea4000c1e1100 */
[----:B--2---:R-:W-:-:S13]  /*0c90*/  ISETP.NE.AND P6, PT, R14, RZ, PT ;  /* 0x000000ff0e00720c */ /* 0x004fda0003fc5270 */
[----:B-----5:R-:W-:Y:S01]  /*0ca0*/  @!P6 FFMA.FTZ R25, -R7, R25, R20 ;  /* 0x000000190719e223 */ /* 0x020fe20000010114 */
[----:B------:R1:W-:Y:S04]  /*0cb0*/  @P6 STG.E desc[UR4][R4.64+0x80], RZ ;  /* 0x000080ff04006986 */ /* 0x0003e8000c101904 */
[----:B------:R1:W-:Y:S02]  /*0cc0*/  @!P6 STG.E desc[UR4][R4.64+0x80], R25 ;  /* 0x000080190400e986 */ /* 0x0003e4000c101904 */
.L_x_362:
[----:B------:R-:W-:Y:S05]  /*0cd0*/  BSYNC B0 ;  /* 0x0000000000007941 */ /* 0x000fea0003800000 */
.L_x_361:
        /* <DEDUP_REMOVED lines=9> */
.L_x_364:
[----:B------:R-:W-:Y:S05]  /*0d70*/  BSYNC B0 ;  /* 0x0000000000007941 */ /* 0x000fea0003800000 */
.L_x_363:
[----:B------:R-:W-:Y:S01]  /*0d80*/  BSSY B0, `(.L_x_365) ;  /* 0x0000009000007945 */ /* 0x000fe20003800000 */
[----:B------:R-:W-:Y:S02]  /*0d90*/  ISETP.GE.AND P0, PT, R9, R16, PT ;  /* 0x000000100900720c */ /* 0x000fe40003f06270 */
[----:B------:R-:W-:Y:S01]  /*0da0*/  LOP3.LUT R9, R6, 0xa0, RZ, 0xfc, !PT ;  /* 0x000000a006097812 */ /* 0x000fe200078efcff */
[----:B------:R-:W-:Y:S10]  /*0db0*/  @P6 BRA `(.L_x_366) ;  /* 0x0000000000146947 */ /* 0x000ff40003800000 */
[----:B------:R-:W3:Y:S02]  /*0dc0*/  LDG.E.U8 R14, desc[UR4][R2.64+0x60] ;  /* 0x00006004020e7981 */ /* 0x000ee4000c1e1100 */
[----:B---3--:R-:W-:-:S13]  /*0dd0*/  ISETP.NE.AND P6, PT, R14, RZ, PT ;  /* 0x000000ff0e00720c */ /* 0x008fda0003fc5270 */
[----:B-----5:R-:W-:Y:S01]  /*0de0*/  @!P6 FFMA.FTZ R23, -R7, R32, R23 ;  /* 0x000000200717e223 */ /* 0x020fe20000010117 */
[----:B------:R3:W-:Y:S04]  /*0df0*/  @P6 STG.E desc[UR4][R4.64+0x180], RZ ;  /* 0x000180ff04006986 */ /* 0x0007e8000c101904 */
[----:B------:R3:W-:Y:S02]  /*0e00*/  @!P6 STG.E desc[UR4][R4.64+0x180], R23 ;  /* 0x000180170400e986 */ /* 0x0007e4000c101904 */
.L_x_366:
[----:B------:R-:W-:Y:S05]  /*0e10*/  BSYNC B0 ;  /* 0x0000000000007941 */ /* 0x000fea0003800000 */
.L_x_365:
[----:B------:R-:W-:Y:S01]  /*0e20*/  BSSY B0, `(.L_x_367) ;  /* 0x0000009000007945 */ /* 0x000fe20003800000 */
[----:B------:R-:W-:Y:S02]  /*0e30*/  ISETP.GE.AND P6, PT, R9, R16, PT ;  /* 0x000000100900720c */ /* 0x000fe40003fc6270 */
[----:B------:R-:W-:Y:S01]  /*0e40*/  LOP3.LUT R9, R6, 0xc0, RZ, 0xfc, !PT ;  /* 0x000000c006097812 */ /* 0x000fe200078efcff */
[----:B------:R-:W-:Y:S10]  /*0e50*/  @P0 BRA `(.L_x_368) ;  /* 0x0000000000140947 */ /* 0x000ff40003800000 */
[----:B------:R-:W4:Y:S02]  /*0e60*/  LDG.E.U8 R14, desc[UR4][R2.64+0x80] ;  /* 0x00008004020e7981 */ /* 0x000f24000c1e1100 */
[----:B----4-:R-:W-:-:S13]  /*0e70*/  ISETP.NE.AND P0, PT, R14, RZ, PT ;  /* 0x000000ff0e00720c */ /* 0x010fda0003f05270 */
[----:B-----5:R-:W-:Y:S01]  /*0e80*/  @!P0 FFMA.FTZ R35, -R7, R35, R24 ;  /* 0x0000002307238223 */ /* 0x020fe20000010118 */
[----:B------:R4:W-:Y:S04]  /*0e90*/  @P0 STG.E desc[UR4][R4.64+0x200], RZ ;  /* 0x000200ff04000986 */ /* 0x0009e8000c101904 */
[----:B------:R4:W-:Y:S02]  /*0ea0*/  @!P0 STG.E desc[UR4][R4.64+0x200], R35 ;  /* 0x0002002304008986 */ /* 0x0009e4000c101904 */
.L_x_368:
[----:B------:R-:W-:Y:S05]  /*0eb0*/  BSYNC B0 ;  /* 0x0000000000007941 */ /* 0x000fea0003800000 */
.L_x_367:
        /* <DEDUP_REMOVED lines=9> */
.L_x_370:
[----:B------:R-:W-:Y:S05]  /*0f50*/  BSYNC B0 ;  /* 0x0000000000007941 */ /* 0x000fea0003800000 */
.L_x_369:
        /* <DEDUP_REMOVED lines=9> */
.L_x_372:
[----:B------:R-:W-:Y:S05]  /*0ff0*/  BSYNC B0 ;  /* 0x0000000000007941 */ /* 0x000fea0003800000 */
.L_x_371:
[----:B------:R-:W-:Y:S01]  /*1000*/  BSSY B0, `(.L_x_373) ;  /* 0x0000009000007945 */ /* 0x000fe20003800000 */
[----:B------:R-:W-:Y:S02]  /*1010*/  ISETP.GE.AND P0, PT, R9, R16, PT ;  /* 0x000000100900720c */ /* 0x000fe40003f06270 */
[----:B------:R-:W-:Y:S01]  /*1020*/  LOP3.LUT R9, R6, 0x120, RZ, 0xfc, !PT ;  /* 0x0000012006097812 */ /* 0x000fe200078efcff */
[----:B------:R-:W-:Y:S10]  /*1030*/  @P6 BRA `(.L_x_374) ;  /* 0x0000000000146947 */ /* 0x000ff40003800000 */
[----:B--2--5:R-:W2:Y:S02]  /*1040*/  LDG.E.U8 R13, desc[UR4][R2.64+0xe0] ;  /* 0x0000e004020d7981 */ /* 0x024ea4000c1e1100 */
[----:B--2---:R-:W-:-:S13]  /*1050*/  ISETP.NE.AND P6, PT, R13, RZ, PT ;  /* 0x000000ff0d00720c */ /* 0x004fda0003fc5270 */
[----:B------:R-:W-:Y:S01]  /*1060*/  @!P6 FFMA.FTZ R27, -R7, R12, R27 ;  /* 0x0000000c071be223 */ /* 0x000fe2000001011b */
[----:B------:R2:W-:Y:S04]  /*1070*/  @P6 STG.E desc[UR4][R4.64+0x380], RZ ;  /* 0x000380ff04006986 */ /* 0x0005e8000c101904 */
[----:B------:R2:W-:Y:S02]  /*1080*/  @!P6 STG.E desc[UR4][R4.64+0x380], R27 ;  /* 0x0003801b0400e986 */ /* 0x0005e4000c101904 */
.L_x_374:
[----:B------:R-:W-:Y:S05]  /*1090*/  BSYNC B0 ;  /* 0x0000000000007941 */ /* 0x000fea0003800000 */
.L_x_373:
        /* <DEDUP_REMOVED lines=9> */
.L_x_376:
[----:B------:R-:W-:Y:S05]  /*1130*/  BSYNC B0 ;  /* 0x0000000000007941 */ /* 0x000fea0003800000 */
.L_x_375:
        /* <DEDUP_REMOVED lines=8> */
.L_x_378:
[----:B------:R-:W-:Y:S05]  /*11c0*/  BSYNC B0 ;  /* 0x0000000000007941 */ /* 0x000fea0003800000 */
.L_x_377:
[----:B------:R-:W-:Y:S04]  /*11d0*/  BSSY B0, `(.L_x_379) ;  /* 0x0000007000007945 */ /* 0x000fe80003800000 */
[----:B------:R-:W-:Y:S05]  /*11e0*/  @P0 BRA `(.L_x_380) ;  /* 0x0000000000140947 */ /* 0x000fea0003800000 */
[----:B------:R-:W2:Y:S02]  /*11f0*/  LDG.E.U8 R6, desc[UR4][R2.64+0x140] ;  /* 0x0001400402067981 */ /* 0x000ea4000c1e1100 */
[----:B--2---:R-:W-:-:S13]  /*1200*/  ISETP.NE.AND P0, PT, R6, RZ, PT ;  /* 0x000000ff0600720c */ /* 0x004fda0003f05270 */
[----:B-----5:R-:W-:Y:S01]  /*1210*/  @!P0 FFMA.FTZ R47, -R7, R47, R34 ;  /* 0x0000002f072f8223 */ /* 0x020fe20000010122 */
[----:B------:R2:W-:Y:S04]  /*1220*/  @P0 STG.E desc[UR4][R4.64+0x500], RZ ;  /* 0x000500ff04000986 */ /* 0x0005e8000c101904 */
[----:B------:R2:W-:Y:S02]  /*1230*/  @!P0 STG.E desc[UR4][R4.64+0x500], R47 ;  /* 0x0005002f04008986 */ /* 0x0005e4000c101904 */
.L_x_380:
[----:B------:R-:W-:Y:S05]  /*1240*/  BSYNC B0 ;  /* 0x0000000000007941 */ /* 0x000fea0003800000 */
.L_x_379:
[----:B------:R-:W-:Y:S04]  /*1250*/  BSSY B0, `(.L_x_381) ;  /* 0x0000007000007945 */ /* 0x000fe80003800000 */
[----:B------:R-:W-:Y:S05]  /*1260*/  @P1 BRA `(.L_x_382) ;  /* 0x0000000000141947 */ /* 0x000fea0003800000 */
[----:B------:R-:W2:Y:S02]  /*1270*/  LDG.E.U8 R6, desc[UR4][R2.64+0x160] ;  /* 0x0001600402067981 */ /* 0x000ea4000c1e1100 */
[----:B--2---:R-:W-:-:S13]  /*1280*/  ISETP.NE.AND P0, PT, R6, RZ, PT ;  /* 0x000000ff0600720c */ /* 0x004fda0003f05270 */
[----:B-----5:R-:W-:Y:S01]  /*1290*/  @!P0 FFMA.FTZ R11, -R7, R36, R11 ;  /* 0x00000024070b8223 */ /* 0x020fe2000001010b */
[----:B------:R2:W-:Y:S04]  /*12a0*/  @P0 STG.E desc[UR4][R4.64+0x580], RZ ;  /* 0x000580ff04000986 */ /* 0x0005e8000c101904 */
[----:B------:R2:W-:Y:S02]  /*12b0*/  @!P0 STG.E desc[UR4][R4.64+0x580], R11 ;  /* 0x0005800b04008986 */ /* 0x0005e4000c101904 */
.L_x_382:
[----:B------:R-:W-:Y:S05]  /*12c0*/  BSYNC B0 ;  /* 0x0000000000007941 */ /* 0x000fea0003800000 */
.L_x_381:
[----:B------:R-:W-:Y:S04]  /*12d0*/  BSSY B0, `(.L_x_383) ;  /* 0x0000007000007945 */ /* 0x000fe80003800000 */
[----:B------:R-:W-:Y:S05]  /*12e0*/  @P2 BRA `(.L_x_384) ;  /* 0x0000000000142947 */ /* 0x000fea0003800000 */
[----:B------:R-:W2:Y:S02]  /*12f0*/  LDG.E.U8 R6, desc[UR4][R2.64+0x180] ;  /* 0x0001800402067981 */ /* 0x000ea4000c1e1100 */
[----:B--2---:R-:W-:-:S13]  /*1300*/  ISETP.NE.AND P0, PT, R6, RZ, PT ;  /* 0x000000ff0600720c */ /* 0x004fda0003f05270 */
[----:B-----5:R-:W-:Y:S01]  /*1310*/  @!P0 FFMA.FTZ R39, -R7, R39, R8 ;  /* 0x0000002707278223 */ /* 0x020fe20000010108 */
[----:B------:R2:W-:Y:S04]  /*1320*/  @P0 STG.E desc[UR4][R4.64+0x600], RZ ;  /* 0x000600ff04000986 */ /* 0x0005e8000c101904 */
[----:B------:R2:W-:Y:S02]  /*1330*/  @!P0 STG.E desc[UR4][R4.64+0x600], R39 ;  /* 0x0006002704008986 */ /* 0x0005e4000c101904 */
.L_x_384:
[----:B------:R-:W-:Y:S05]  /*1340*/  BSYNC B0 ;  /* 0x0000000000007941 */ /* 0x000fea0003800000 */
.L_x_383:
[----:B------:R-:W-:Y:S04]  /*1350*/  BSSY B0, `(.L_x_385) ;  /* 0x0000007000007945 */ /* 0x000fe80003800000 */
[----:B------:R-:W-:Y:S05]  /*1360*/  @P3 BRA `(.L_x_386) ;  /* 0x0000000000143947 */ /* 0x000fea0003800000 */
[----:B------:R-:W2:Y:S02]  /*1370*/  LDG.E.U8 R6, desc[UR4][R2.64+0x1a0] ;  /* 0x0001a00402067981 */ /* 0x000ea4000c1e1100 */
[----:B--2---:R-:W-:-:S13]  /*1380*/  ISETP.NE.AND P0, PT, R6, RZ, PT ;  /* 0x000000ff0600720c */ /* 0x004fda0003f05270 */
[----:B-----5:R-:W-:Y:S01]  /*1390*/  @!P0 FFMA.FTZ R49, -R7, R49, R0 ;  /* 0x0000003107318223 */ /* 0x020fe20000010100 */
[----:B------:R2:W-:Y:S04]  /*13a0*/  @P0 STG.E desc[UR4][R4.64+0x680], RZ ;  /* 0x000680ff04000986 */ /* 0x0005e8000c101904 */
[----:B------:R2:W-:Y:S02]  /*13b0*/  @!P0 STG.E desc[UR4][R4.64+0x680], R49 ;  /* 0x0006803104008986 */ /* 0x0005e4000c101904 */
.L_x_386:
[----:B------:R-:W-:Y:S05]  /*13c0*/  BSYNC B0 ;  /* 0x0000000000007941 */ /* 0x000fea0003800000 */
.L_x_385:
[----:B------:R-:W-:Y:S04]  /*13d0*/  BSSY B0, `(.L_x_387) ;  /* 0x0000007000007945 */ /* 0x000fe80003800000 */
[----:B------:R-:W-:Y:S05]  /*13e0*/  @P4 BRA `(.L_x_388) ;  /* 0x0000000000144947 */ /* 0x000fea0003800000 */
[----:B------:R-:W2:Y:S02]  /*13f0*/  LDG.E.U8 R0, desc[UR4][R2.64+0x1c0] ;  /* 0x0001c00402007981 */ /* 0x000ea4000c1e1100 */
[----:B--2---:R-:W-:-:S13]  /*1400*/  ISETP.NE.AND P0, PT, R0, RZ, PT ;  /* 0x000000ff0000720c */ /* 0x004fda0003f05270 */
[----:B-----5:R-:W-:Y:S01]  /*1410*/  @!P0 FFMA.FTZ R51, -R7, R51, R40 ;  /* 0x0000003307338223 */ /* 0x020fe20000010128 */
[----:B------:R2:W-:Y:S04]  /*1420*/  @P0 STG.E desc[UR4][R4.64+0x700], RZ ;  /* 0x000700ff04000986 */ /* 0x0005e8000c101904 */
[----:B------:R2:W-:Y:S02]  /*1430*/  @!P0 STG.E desc[UR4][R4.64+0x700], R51 ;  /* 0x0007003304008986 */ /* 0x0005e4000c101904 */
.L_x_388:
[----:B------:R-:W-:Y:S05]  /*1440*/  BSYNC B0 ;  /* 0x0000000000007941 */ /* 0x000fea0003800000 */
.L_x_387:
        /* <DEDUP_REMOVED lines=8> */
.L_x_389:
        /* <DEDUP_REMOVED lines=11> */
.L_x_11659:


//--------------------- .text._ZN43_GLOBAL__N__9ae7fba5_10_SoftMax_cu_9f978f6321softmax_warp_backwardIfffLi8ELb0ELb1EEEvPT0_PKT_S5_iiiPKb --------------------------
	.section	.text._ZN43_GLOBAL__N__9ae7fba5_10_SoftMax_cu_9f978f6321softmax_warp_backwardIfffLi8ELb0ELb1EEEvPT0_PKT_S5_iiiPKb,"ax",@progbits
	.align	128
.text._ZN43_GLOBAL__N__9ae7fba5_10_SoftMax_cu_9f978f6321softmax_warp_backwardIfffLi8ELb0ELb1EEEvPT0_PKT_S5_iiiPKb:
        .type           _ZN43_GLOBAL__N__9ae7fba5_10_SoftMax_cu_9f978f6321softmax_warp_backwardIfffLi8ELb0ELb1EEEvPT0_PKT_S5_iiiPKb,@function
        .size           _ZN43_GLOBAL__N__9ae7fba5_10_SoftMax_cu_9f978f6321softmax_warp_backwardIfffLi8ELb0ELb1EEEvPT0_PKT_S5_iiiPKb,(.L_x_11660 - _ZN43_GLOBAL__N__9ae7fba5_10_SoftMax_cu_9f978f6321softmax_warp_backwardIfffLi8ELb0ELb1EEEvPT0_PKT_S5_iiiPKb)
        .other          _ZN43_GLOBAL__N__9ae7fba5_10_SoftMax_cu_9f978f6321softmax_warp_backwardIfffLi8ELb0ELb1EEEvPT0_PKT_S5_iiiPKb,@"STO_CUDA_ENTRY STV_DEFAULT"
_ZN43_GLOBAL__N__9ae7fba5_10_SoftMax_cu_9f978f6321softmax_warp_backwardIfffLi8ELb0ELb1EEEvPT0_PKT_S5_iiiPKb:
[----:B------:R-:W-:Y:S01]  /*0000*/  LDC R1, c[0x0][0x28] ;  /* 0x00000a00ff017b82 */ /* 0x000fe20000000800 */
[----:B------:R-:W0:Y:S07]  /*0010*/  S2R R0, SR_TID.Y ;  /* 0x0000000000007919 */ /* 0x000e2e0000002200 */
[----:B------:R-:W0:Y:S01]  /*0020*/  S2UR UR4, SR_CTAID.X ;  /* 0x00000000000479c3 */ /* 0x000e220000002500 */
[----:B------:R-:W-:Y:S01]  /*0030*/  CS2R R12, SRZ ;  /* 0x00000000000c7805 */ /* 0x000fe2000001ff00 */
[----:B------:R-:W-:Y:S01]  /*0040*/  ULDC.64 UR6, c[0x0][0x238] ;  /* 0x00008e0000067ab9 */ /* 0x000fe20000000a00 */
[----:B------:R-:W1:Y:S05]  /*0050*/  S2R R18, SR_TID.X ;  /* 0x0000000000127919 */ /* 0x000e6a0000002100 */
[----:B------:R-:W0:Y:S08]  /*0060*/  LDC R7, c[0x0][0x4] ;  /* 0x00000100ff077b82 */ /* 0x000e300000000800 */
[----:B------:R-:W2:Y:S08]  /*0070*/  LDC R15, c[0x0][0x230] ;  /* 0x00008c00ff0f7b82 */ /* 0x000eb00000000800 */
[----:B------:R-:W3:Y:S01]  /*0080*/  LDC.64 R2, c[0x0][0x218] ;  /* 0x00008600ff027b82 */ /* 0x000ee20000000a00 */
[----:B0-----:R-:W-:-:S07]  /*0090*/  IMAD R7, R7, UR4, R0 ;  /* 0x0000000407077c24 */ /* 0x001fce000f8e0200 */
[----:B------:R-:W0:Y:S01]  /*00a0*/  LDC.64 R4, c[0x0][0x220] ;  /* 0x00008800ff047b82 */ /* 0x000e220000000a00 */
[----:B------:R-:W-:Y:S01]  /*00b0*/  ULDC.64 UR4, c[0x0][0x228] ;  /* 0x00008a0000047ab9 */ /* 0x000fe20000000a00 */
[----:B-1----:R-:W-:Y:S02]  /*00c0*/  LOP3.LUT R18, R18, 0x1f, RZ, 0xc0, !PT ;  /* 0x0000001f12127812 */ /* 0x002fe400078ec0ff */
[C---:B------:R-:W-:Y:S02]  /*00d0*/  IADD3 R27, -R7.reuse, UR4, RZ ;  /* 0x00000004071b7c10 */ /* 0x040fe4000fffe1ff */
[C---:B------:R-:W-:Y:S01]  /*00e0*/  LOP3.LUT R16, R18.reuse, 0xe0, RZ, 0xfc, !PT ;  /* 0x000000e012107812 */ /* 0x040fe200078efcff */
[----:B------:R-:W-:Y:S01]  /*00f0*/  IMAD R14, R7, UR5, R18 ;  /* 0x00000005070e7c24 */ /* 0x000fe2000f8e0212 */
[----:B------:R-:W-:Y:S01]  /*0100*/  ISETP.GT.AND P0, PT, R27, RZ, PT ;  /* 0x000000ff1b00720c */ /* 0x000fe20003f04270 */
[----:B------:R-:W-:Y:S01]  /*0110*/  ULDC.64 UR4, c[0x0][0x208] ;  /* 0x0000820000047ab9 */ /* 0x000fe20000000a00 */
[----:B------:R-:W-:-:S02]  /*0120*/  LOP3.LUT R0, R18, 0x20, RZ, 0xfc, !PT ;  /* 0x0000002012007812 */ /* 0x000fc400078efcff */
[----:B--2---:R-:W-:Y:S02]  /*0130*/  SEL R9, R15, RZ, P0 ;  /* 0x000000ff0f097207 */ /* 0x004fe40000000000 */
[----:B------:R-:W-:Y:S01]  /*0140*/  ISETP.GT.AND P0, PT, R27, RZ, PT ;  /* 0x000000ff1b00720c */ /* 0x000fe20003f04270 */
[----:B---3--:R-:W-:Y:S01]  /*0150*/  IMAD.WIDE R2, R14, 0x4, R2 ;  /* 0x000000040e027825 */ /* 0x008fe200078e0202 */
[-C--:B------:R-:W-:Y:S02]  /*0160*/  ISETP.GE.AND P6, PT, R18, R9.reuse, PT ;  /* 0x000000091200720c */ /* 0x080fe40003fc6270 */
[----:B------:R-:W-:Y:S02]  /*0170*/  SEL R7, R15, RZ, P0 ;  /* 0x000000ff0f077207 */ /* 0x000fe40000000000 */
[----:B------:R-:W-:Y:S02]  /*0180*/  ISETP.GE.AND P5, PT, R0, R9, PT ;  /* 0x000000090000720c */ /* 0x000fe40003fa6270 */
[----:B------:R-:W-:Y:S01]  /*0190*/  ISETP.GE.AND P0, PT, R16, R7, PT ;  /* 0x000000071000720c */ /* 0x000fe20003f06270 */
[----:B0-----:R-:W-:Y:S01]  /*01a0*/  IMAD.WIDE R4, R14, 0x4, R4 ;  /* 0x000000040e047825 */ /* 0x001fe200078e0204 */
[----:B------:R-:W-:-:S02]  /*01b0*/  LOP3.LUT R6, R18, 0x40, RZ, 0xfc, !PT ;  /* 0x0000004012067812 */ /* 0x000fc400078efcff */
[C---:B------:R-:W-:Y:S02]  /*01c0*/  LOP3.LUT R8, R18.reuse, 0x60, RZ, 0xfc, !PT ;  /* 0x0000006012087812 */ /* 0x040fe400078efcff */
[C---:B------:R-:W-:Y:S01]  /*01d0*/  LOP3.LUT R10, R18.reuse, 0x80, RZ, 0xfc, !PT ;  /* 0x00000080120a7812 */ /* 0x040fe200078efcff */
[----:B------:R-:W2:Y:S01]  /*01e0*/  @!P6 LDG.E R13, desc[UR4][R2.64] ;  /* 0x00000004020de981 */ /* 0x000ea2000c1e1900 */
[C---:B------:R-:W-:Y:S02]  /*01f0*/  LOP3.LUT R0, R18.reuse, 0xa0, RZ, 0xfc, !PT ;  /* 0x000000a012007812 */ /* 0x040fe400078efcff */
[----:B------:R-:W-:Y:S01]  /*0200*/  LOP3.LUT R26, R18, 0xc0, RZ, 0xfc, !PT ;  /* 0x000000c0121a7812 */ /* 0x000fe200078efcff */
[----:B------:R-:W5:Y:S01]  /*0210*/  @!P6 LDG.E R12, desc[UR4][R4.64] ;  /* 0x00000004040ce981 */ /* 0x000f62000c1e1900 */
[-C--:B------:R-:W-:Y:S02]  /*0220*/  ISETP.GE.AND P4, PT, R6, R9.reuse, PT ;  /* 0x000000090600720c */ /* 0x080fe40003f86270 */
[----:B------:R-:W-:-:S02]  /*0230*/  ISETP.GE.AND P3, PT, R8, R9, PT ;  /* 0x000000090800720c */ /* 0x000fc40003f66270 */
[-C--:B------:R-:W-:Y:S02]  /*0240*/  ISETP.GE.AND P2, PT, R10, R9.reuse, PT ;  /* 0x000000090a00720c */ /* 0x080fe40003f46270 */
[----:B------:R-:W-:Y:S02]  /*0250*/  ISETP.GE.AND P1, PT, R0, R9, PT ;  /* 0x000000090000720c */ /* 0x000fe40003f26270 */
[----:B------:R-:W-:Y:S02]  /*0260*/  ISETP.GE.AND P6, PT, R26, R7, PT ;  /* 0x000000071a00720c */ /* 0x000fe40003fc6270 */
[----:B------:R-:W-:Y:S02]  /*0270*/  CS2R R10, SRZ ;  /* 0x00000000000a7805 */ /* 0x000fe4000001ff00 */
[----:B------:R-:W-:Y:S02]  /*0280*/  CS2R R8, SRZ ;  /* 0x0000000000087805 */ /* 0x000fe4000001ff00 */
[----:B------:R-:W-:Y:S01]  /*0290*/  CS2R R6, SRZ ;  /* 0x0000000000067805 */ /* 0x000fe2000001ff00 */
[----:B------:R-:W-:-:S02]  /*02a0*/  @P0 IMAD.MOV.U32 R0, RZ, RZ, RZ ;  /* 0x000000ffff000224 */ /* 0x000fc400078e00ff */
[----:B------:R-:W-:Y:S01]  /*02b0*/  @P0 IMAD.MOV.U32 R17, RZ, RZ, RZ ;  /* 0x000000ffff110224 */ /* 0x000fe200078e00ff */
[----:B------:R-:W3:Y:S01]  /*02c0*/  @!P5 LDG.E R11, desc[UR4][R2.64+0x80] ;  /* 0x00008004020bd981 */ /* 0x000ee2000c1e1900 */
[----:B------:R-:W-:-:S03]  /*02d0*/  SHF.R.S32.HI R25, RZ, 0x1f, R14 ;  /* 0x0000001fff197819 */ /* 0x000fc6000001140e */
[----:B------:R-:W4:Y:S01]  /*02e0*/  @!P4 LDG.E R10, desc[UR4][R2.64+0x100] ;  /* 0x00010004020ac981 */ /* 0x000f22000c1e1900 */
[----:B------:R-:W-:-:S03]  /*02f0*/  IMAD.MOV.U32 R24, RZ, RZ, RZ ;  /* 0x000000ffff187224 */ /* 0x000fc600078e00ff */
[----:B------:R-:W4:Y:S01]  /*0300*/  @!P3 LDG.E R9, desc[UR4][R2.64+0x180] ;  /* 0x000180040209b981 */ /* 0x000f22000c1e1900 */
[----:B------:R-:W-:-:S03]  /*0310*/  CS2R R22, SRZ ;  /* 0x0000000000167805 */ /* 0x000fc6000001ff00 */
[----:B------:R-:W4:Y:S01]  /*0320*/  @!P2 LDG.E R8, desc[UR4][R2.64+0x200] ;  /* 0x000200040208a981 */ /* 0x000f22000c1e1900 */
[----:B------:R-:W-:-:S03]  /*0330*/  CS2R R20, SRZ ;  /* 0x0000000000147805 */ /* 0x000fc6000001ff00 */
[----:B------:R-:W4:Y:S01]  /*0340*/  @!P1 LDG.E R7, desc[UR4][R2.64+0x280] ;  /* 0x0002800402079981 */ /* 0x000f22000c1e1900 */
[----:B------:R-:W-:-:S03]  /*0350*/  IMAD.MOV.U32 R19, RZ, RZ, RZ ;  /* 0x000000ffff137224 */ /* 0x000fc600078e00ff */
[----:B------:R-:W4:Y:S04]  /*0360*/  @!P6 LDG.E R6, desc[UR4][R2.64+0x300] ;  /* 0x000300040206e981 */ /* 0x000f28000c1e1900 */
[----:B------:R0:W4:Y:S04]  /*0370*/  @!P0 LDG.E R0, desc[UR4][R2.64+0x380] ;  /* 0x0003800402008981 */ /* 0x000128000c1e1900 */
[----:B------:R-:W5:Y:S04]  /*0380*/  @!P0 LDG.E R17, desc[UR4][R4.64+0x380] ;  /* 0x0003800404118981 */ /* 0x000f68000c1e1900 */
[----:B------:R-:W5:Y:S01]  /*0390*/  @!P5 LDG.E R24, desc[UR4][R4.64+0x80] ;  /* 0x000080040418d981 */ /* 0x000f62000c1e1900 */
[----:B0-----:R-:W-:-:S03]  /*03a0*/  IADD3 R2, P0, R14, UR6, RZ ;  /* 0x000000060e027c10 */ /* 0x001fc6000ff1e0ff */
[----:B------:R-:W5:Y:S01]  /*03b0*/  @!P4 LDG.E R23, desc[UR4][R4.64+0x100] ;  /* 0x000100040417c981 */ /* 0x000f62000c1e1900 */
[----:B------:R-:W-:-:S03]  /*03c0*/  IADD3.X R3, R25, UR7, RZ, P0, !PT ;  /* 0x0000000719037c10 */ /* 0x000fc600087fe4ff */
[----:B------:R-:W5:Y:S04]  /*03d0*/  @!P3 LDG.E R22, desc[UR4][R4.64+0x180] ;  /* 0x000180040416b981 */ /* 0x000f68000c1e1900 */
[----:B------:R-:W5:Y:S04]  /*03e0*/  @!P2 LDG.E R21, desc[UR4][R4.64+0x200] ;  /* 0x000200040415a981 */ /* 0x000f68000c1e1900 */
[----:B------:R-:W5:Y:S04]  /*03f0*/  @!P1 LDG.E R20, desc[UR4][R4.64+0x280] ;  /* 0x0002800404149981 */ /* 0x000f68000c1e1900 */
[----:B------:R2:W5:Y:S04]  /*0400*/  @!P6 LDG.E R19, desc[UR4][R4.64+0x300] ;  /* 0x000300040413e981 */ /* 0x000568000c1e1900 */
[----:B------:R-:W2:Y:S04]  /*0410*/  LDG.E.U8 R28, desc[UR4][R2.64] ;  /* 0x00000004021c7981 */ /* 0x000ea8000c1e1100 */
[----:B------:R-:W3:Y:S01]  /*0420*/  LDG.E.U8 R4, desc[UR4][R2.64+0x60] ;  /* 0x0000600402047981 */ /* 0x000ee2000c1e1100 */
[----:B------:R-:W-:-:S03]  /*0430*/  ISETP.GE.AND P1, PT, R27, 0x1, PT ;  /* 0x000000011b00780c */ /* 0x000fc60003f26270 */
[----:B------:R-:W4:Y:S04]  /*0440*/  LDG.E.U8 R27, desc[UR4][R2.64+0x20] ;  /* 0x00002004021b7981 */ /* 0x000f28000c1e1100 */
[----:B------:R-:W4:Y:S01]  /*0450*/  LDG.E.U8 R5, desc[UR4][R2.64+0x80] ;  /* 0x0000800402057981 */ /* 0x000f22000c1e1100 */
[----:B---3--:R-:W-:-:S03]  /*0460*/  ISETP.NE.AND P3, PT, R4, RZ, PT ;  /* 0x000000ff0400720c */ /* 0x008fc60003f65270 */
[----:B------:R-:W3:Y:S01]  /*0470*/  LDG.E.U8 R4, desc[UR4][R2.64+0xa0] ;  /* 0x0000a00402047981 */ /* 0x000ee2000c1e1100 */
[----:B--2---:R-:W-:-:S03]  /*0480*/  ISETP.NE.AND P0, PT, R28, RZ, PT ;  /* 0x000000ff1c00720c */ /* 0x004fc60003f05270 */
[----:B------:R-:W2:Y:S01]  /*0490*/  LDG.E.U8 R28, desc[UR4][R2.64+0x40] ;  /* 0x00004004021c7981 */ /* 0x000ea2000c1e1100 */
[----:B----4-:R-:W-:-:S03]  /*04a0*/  ISETP.NE.AND P6, PT, R27, RZ, PT ;  /* 0x000000ff1b00720c */ /* 0x010fc60003fc5270 */
[----:B------:R-:W4:Y:S01]  /*04b0*/  LDG.E.U8 R27, desc[UR4][R2.64+0xc0] ;  /* 0x0000c004021b7981 */ /* 0x000f22000c1e1100 */
[----:B------:R-:W-:Y:S02]  /*04c0*/  ISETP.NE.AND P4, PT, R5, RZ, PT ;  /* 0x000000ff0500720c */ /* 0x000fe40003f85270 */
[----:B---3--:R-:W-:Y:S01]  /*04d0*/  ISETP.NE.AND P5, PT, R4, RZ, PT ;  /* 0x000000ff0400720c */ /* 0x008fe20003fa5270 */
[----:B------:R-:W-:-:S05]  /*04e0*/  FADD.FTZ R4, RZ, R13 ;  /* 0x0000000dff047221 */ /* 0x000fca0000010000 */
[----:B------:R-:W-:Y:S02]  /*04f0*/  FSEL R5, R4, RZ, !P0 ;  /* 0x000000ff04057208 */ /* 0x000fe40004000000 */
[----:B------:R-:W3:Y:S01]  /*0500*/  LDG.E.U8 R4, desc[UR4][R2.64+0xe0] ;  /* 0x0000e00402047981 */ /* 0x000ee2000c1e1100 */
[----:B--2---:R-:W-:Y:S02]  /*0510*/  ISETP.NE.AND P2, PT, R28, RZ, PT ;  /* 0x000000ff1c00720c */ /* 0x004fe40003f45270 */
[----:B------:R-:W-:Y:S01]  /*0520*/  @!P6 FADD.FTZ R5, R5, R11 ;  /* 0x0000000b0505e221 */ /* 0x000fe20000010000 */
[----:B----4-:R-:W-:-:S10]  /*0530*/  ISETP.NE.AND P6, PT, R27, RZ, PT ;  /* 0x000000ff1b00720c */ /* 0x010fd40003fc5270 */
[----:B------:R-:W-:-:S04]  /*0540*/  @!P2 FADD.FTZ R5, R5, R10 ;  /* 0x0000000a0505a221 */ /* 0x000fc80000010000 */
[----:B------:R-:W-:-:S04]  /*0550*/  @!P3 FADD.FTZ R5, R5, R9 ;  /* 0x000000090505b221 */ /* 0x000fc80000010000 */
[----:B------:R-:W-:-:S04]  /*0560*/  @!P4 FADD.FTZ R5, R5, R8 ;  /* 0x000000080505c221 */ /* 0x000fc80000010000 */
[----:B------:R-:W-:-:S04]  /*0570*/  @!P5 FADD.FTZ R5, R5, R7 ;  /* 0x000000070505d221 */ /* 0x000fc80000010000 */
[----:B------:R-:W-:Y:S01]  /*0580*/  @!P6 FADD.FTZ R5, R5, R6 ;  /* 0x000000060505e221 */ /* 0x000fe20000010000 */
[----:B---3--:R-:W-:-:S13]  /*0590*/  ISETP.NE.AND P2, PT, R4, RZ, PT ;  /* 0x000000ff0400720c */ /* 0x008fda0003f45270 */
        /* <DEDUP_REMOVED lines=25> */
[----:B------:R-:W-:Y:S02]  /*0730*/  P2R R14, PR, RZ, 0x10 ;  /* 0x00000010ff0e7803 */ /* 0x000fe40000000000 */
[----:B------:R-:W-:-:S02]  /*0740*/  LOP3.LUT R26, R18, 0x60, RZ, 0xfc, !PT ;  /* 0x00000060121a7812 */ /* 0x000fc400078efcff */
[----:B------:R-:W-:Y:S02]  /*0750*/  LOP3.LUT R14, R18, 0x80, RZ, 0xfc, !PT ;  /* 0x00000080120e7812 */ /* 0x000fe400078efcff */
[-C--:B------:R-:W-:Y:S02]  /*0760*/  ISETP.GE.AND P4, PT, R26, R15.reuse, PT ;  /* 0x0000000f1a00720c */ /* 0x080fe40003f86270 */
[----:B------:R-:W-:Y:S02]  /*0770*/  LOP3.LUT R18, R18, 0xa0, RZ, 0xfc, !PT ;  /* 0x000000a012127812 */ /* 0x000fe400078efcff */
[----:B------:R-:W-:Y:S01]  /*0780*/  ISETP.GE.AND P5, PT, R14, R15, PT ;  /* 0x0000000f0e00720c */ /* 0x000fe20003fa6270 */
[----:B------:R-:W-:-:S12]  /*0790*/  @P6 BRA `(.L_x_391) ;  /* 0x00000000000c6947 */ /* 0x000fd80003800000 */
[----:B-----5:R-:W-:Y:S01]  /*07a0*/  @!P0 FFMA.FTZ R13, -R27, R12, R13 ;  /* 0x0000000c1b0d8223 */ /* 0x020fe2000001010d */
[----:B------:R0:W-:Y:S04]  /*07b0*/  @P0 STG.E desc[UR4][R4.64], RZ ;  /* 0x000000ff04000986 */ /* 0x0001e8000c101904 */
[----:B------:R0:W-:Y:S02]  /*07c0*/  @!P0 STG.E desc[UR4][R4.64], R13 ;  /* 0x0000000d04008986 */ /* 0x0001e4000c101904 */
.L_x_391:
[----:B------:R-:W-:Y:S05]  /*07d0*/  BSYNC B0 ;  /* 0x0000000000007941 */ /* 0x000fea0003800000 */
.L_x_390:
[-C--:B------:R-:W-:Y:S01]  /*07e0*/  ISETP.GE.AND P6, PT, R16, R15.reuse, PT ;  /* 0x0000000f1000720c */ /* 0x080fe20003fc6270 */
[----:B------:R-:W-:Y:S01]  /*07f0*/  BSSY B0, `(.L_x_392) ;  /* 0x0000008000007945 */ /* 0x000fe20003800000 */
[----:B------:R-:W-:-:S11]  /*0800*/  ISETP.GE.AND P0, PT, R18, R15, PT ;  /* 0x0000000f1200720c */ /* 0x000fd60003f06270 */
[----:B------:R-:W-:Y:S05]  /*0810*/  @P6 BRA `(.L_x_393) ;  /* 0x0000000000146947 */ /* 0x000fea0003800000 */
[----:B-----5:R-:W2:Y:S02]  /*0820*/  LDG.E.U8 R12, desc[UR4][R2.64+0x20] ;  /* 0x00002004020c7981 */ /* 0x020ea4000c1e1100 */
[----:B--2---:R-:W-:-:S13]  /*0830*/  ISETP.NE.AND P6, PT, R12, RZ, PT ;  /* 0x000000ff0c00720c */ /* 0x004fda0003fc5270 */
[----:B------:R-:W-:Y:S01]  /*0840*/  @!P6 FFMA.FTZ R11, -R27, R24, R11 ;  /* 0x000000181b0be223 */ /* 0x000fe2000001010b */
[----:B------:R1:W-:Y:S04]  /*0850*/  @P6 STG.E desc[UR4][R4.64+0x80], RZ ;  /* 0x000080ff04006986 */ /* 0x0003e8000c101904 */
[----:B------:R1:W-:Y:S02]  /*0860*/  @!P6 STG.E desc[UR4][R4.64+0x80], R11 ;  /* 0x0000800b0400e986 */ /* 0x0003e4000c101904 */
.L_x_393:
[----:B------:R-:W-:Y:S05]  /*0870*/  BSYNC B0 ;  /* 0x0000000000007941 */ /* 0x000fea0003800000 */
.L_x_392:
[----:B------:R-:W-:Y:S04]  /*0880*/  BSSY B0, `(.L_x_394) ;  /* 0x0000007000007945 */ /* 0x000fe80003800000 */
[----:B------:R-:W-:Y:S05]  /*0890*/  @P3 BRA `(.L_x_395) ;  /* 0x0000000000143947 */ /* 0x000fea0003800000 */
[----:B-1----:R-:W2:Y:S02]  /*08a0*/  LDG.E.U8 R11, desc[UR4][R2.64+0x40] ;  /* 0x00004004020b7981 */ /* 0x002ea4000c1e1100 */
[----:B--2---:R-:W-:-:S13]  /*08b0*/  ISETP.NE.AND P3, PT, R11, RZ, PT ;  /* 0x000000ff0b00720c */ /* 0x004fda0003f65270 */
[----:B-----5:R-:W-:Y:S01]  /*08c0*/  @!P3 FFMA.FTZ R23, -R27, R23, R10 ;  /* 0x000000171b17b223 */ /* 0x020fe2000001010a */
[----:B------:R2:W-:Y:S04]  /*08d0*/  @P3 STG.E desc[UR4][R4.64+0x100], RZ ;  /* 0x000100ff04003986 */ /* 0x0005e8000c101904 */
[----:B------:R2:W-:Y:S02]  /*08e0*/  @!P3 STG.E desc[UR4][R4.64+0x100], R23 ;  /* 0x000100170400b986 */ /* 0x0005e4000c101904 */
.L_x_395:
[----:B------:R-:W-:Y:S05]  /*08f0*/  BSYNC B0 ;  /* 0x0000000000007941 */ /* 0x000fea0003800000 */
.L_x_394:
[----:B------:R-:W-:Y:S04]  /*0900*/  BSSY B0, `(.L_x_396) ;  /* 0x0000007000007945 */ /* 0x000fe80003800000 */
[----:B------:R-:W-:Y:S05]  /*0910*/  @P4 BRA `(.L_x_397) ;  /* 0x0000000000144947 */ /* 0x000fea0003800000 */
[----:B------:R-:W3:Y:S02]  /*0920*/  LDG.E.U8 R10, desc[UR4][R2.64+0x60] ;  /* 0x00006004020a7981 */ /* 0x000ee4000c1e1100 */
[----:B---3--:R-:W-:-:S13]  /*0930*/  ISETP.NE.AND P3, PT, R10, RZ, PT ;  /* 0x000000ff0a00720c */ /* 0x008fda0003f65270 */
[----:B-----5:R-:W-:Y:S01]  /*0940*/  @!P3 FFMA.FTZ R9, -R27, R22, R9 ;  /* 0x000000161b09b223 */ /* 0x020fe20000010109 */
[----:B------:R3:W-:Y:S04]  /*0950*/  @P3 STG.E desc[UR4][R4.64+0x180], RZ ;  /* 0x000180ff04003986 */ /* 0x0007e8000c101904 */
[----:B------:R3:W-:Y:S02]  /*0960*/  @!P3 STG.E desc[UR4][R4.64+0x180], R9 ;  /* 0x000180090400b986 */ /* 0x0007e4000c101904 */
.L_x_397:
[----:B------:R-:W-:Y:S05]  /*0970*/  BSYNC B0 ;  /* 0x0000000000007941 */ /* 0x000fea0003800000 */
.L_x_396:
[----:B------:R-:W-:Y:S04]  /*0980*/  BSSY B0, `(.L_x_398) ;  /* 0x0000007000007945 */ /* 0x000fe80003800000 */
[----:B------:R-:W-:Y:S05]  /*0990*/  @P5 BRA `(.L_x_399) ;  /* 0x0000000000145947 */ /* 0x000fea0003800000 */
[----:B---3--:R-:W3:Y:S02]  /*09a0*/  LDG.E.U8 R9, desc[UR4][R2.64+0x80] ;  /* 0x0000800402097981 */ /* 0x008ee4000c1e1100 */
[----:B---3--:R-:W-:-:S13]  /*09b0*/  ISETP.NE.AND P3, PT, R9, RZ, PT ;  /* 0x000000ff0900720c */ /* 0x008fda0003f65270 */
[----:B-----5:R-:W-:Y:S01]  /*09c0*/  @!P3 FFMA.FTZ R21, -R27, R21, R8 ;  /* 0x000000151b15b223 */ /* 0x020fe20000010108 */
[----:B------:R4:W-:Y:S04]  /*09d0*/  @P3 STG.E desc[UR4][R4.64+0x200], RZ ;  /* 0x000200ff04003986 */ /* 0x0009e8000c101904 */
[----:B------:R4:W-:Y:S02]  /*09e0*/  @!P3 STG.E desc[UR4][R4.64+0x200], R21 ;  /* 0x000200150400b986 */ /* 0x0009e4000c101904 */
.L_x_399:
[----:B------:R-:W-:Y:S05]  /*09f0*/  BSYNC B0 ;  /* 0x0000000000007941 */ /* 0x000fea0003800000 */
.L_x_398:
[----:B------:R-:W-:Y:S04]  /*0a00*/  BSSY B0, `(.L_x_400) ;  /* 0x0000007000007945 */ /* 0x000fe80003800000 */
[----:B------:R-:W-:Y:S05]  /*0a10*/  @P0 BRA `(.L_x_401) ;  /* 0x0000000000140947 */ /* 0x000fea0003800000 */
[----:B------:R-:W2:Y:S02]  /*0a20*/  LDG.E.U8 R8, desc[UR4][R2.64+0xa0] ;  /* 0x0000a00402087981 */ /* 0x000ea4000c1e1100 */
[----:B--2---:R-:W-:-:S13]  /*0a30*/  ISETP.NE.AND P0, PT, R8, RZ, PT ;  /* 0x000000ff0800720c */ /* 0x004fda0003f05270 */
[----:B-----5:R-:W-:Y:S01]  /*0a40*/  @!P0 FFMA.FTZ R7, -R27, R20, R7 ;  /* 0x000000141b078223 */ /* 0x020fe20000010107 */
[----:B------:R2:W-:Y:S04]  /*0a50*/  @P0 STG.E desc[UR4][R4.64+0x280], RZ ;  /* 0x000280ff04000986 */ /* 0x0005e8000c101904 */
[----:B------:R2:W-:Y:S02]  /*0a60*/  @!P0 STG.E desc[UR4][R4.64+0x280], R7 ;  /* 0x0002800704008986 */ /* 0x0005e4000c101904 */
.L_x_401:
[----:B------:R-:W-:Y:S05]  /*0a70*/  BSYNC B0 ;  /* 0x0000000000007941 */ /* 0x000fea0003800000 */
.L_x_400:
[----:B------:R-:W-:Y:S04]  /*0a80*/  BSSY B0, `(.L_x_402) ;  /* 0x0000007000007945 */ /* 0x000fe80003800000 */
[----:B------:R-:W-:Y:S05]  /*0a90*/  @P1 BRA `(.L_x_403) ;  /* 0x0000000000141947 */ /* 0x000fea0003800000 */
[----:B--2---:R-:W2:Y:S02]  /*0aa0*/  LDG.E.U8 R7, desc[UR4][R2.64+0xc0] ;  /* 0x0000c00402077981 */ /* 0x004ea4000c1e1100 */
[----:B--2---:R-:W-:-:S13]  /*0ab0*/  ISETP.NE.AND P0, PT, R7, RZ, PT ;  /* 0x000000ff0700720c */ /* 0x004fda0003f05270 */
[----:B-----5:R-:W-:Y:S01]  /*0ac0*/  @!P0 FFMA.FTZ R19, -R27, R19, R6 ;  /* 0x000000131b138223 */ /* 0x020fe20000010106 */
[----:B------:R2:W-:Y:S04]  /*0ad0*/  @P0 STG.E desc[UR4][R4.64+0x300], RZ ;  /* 0x000300ff04000986 */ /* 0x0005e8000c101904 */
[----:B------:R2:W-:Y:S02]  /*0ae0*/  @!P0 STG.E desc[UR4][R4.64+0x300], R19 ;  /* 0x0003001304008986 */ /* 0x0005e4000c101904 */
.L_x_403:
[----:B------:R-:W-:Y:S05]  /*0af0*/  BSYNC B0 ;  /* 0x0000000000007941 */ /* 0x000fea0003800000 */
.L_x_402:
        /* <DEDUP_REMOVED lines=8> */
.L_x_404:
        /* <DEDUP_REMOVED lines=16> */
.L_x_11660:


//--------------------- .text._ZN43_GLOBAL__N__9ae7fba5_10_SoftMax_cu_9f978f6321softmax_warp_backwardIfffLi7ELb0ELb1EEEvPT0_PKT_S5_iiiPKb --------------------------
	.section	.text._ZN43_GLOBAL__N__9ae7fba5_10_SoftMax_cu_9f978f6321softmax_warp_backwardIfffLi7ELb0ELb1EEEvPT0_PKT_S5_iiiPKb,"ax",@progbits
	.align	128
.text._ZN43_GLOBAL__N__9ae7fba5_10_SoftMax_cu_9f978f6321softmax_warp_backwardIfffLi7ELb0ELb1EEEvPT0_PKT_S5_iiiPKb:
        .type           _ZN43_GLOBAL__N__9ae7fba5_10_SoftMax_cu_9f978f6321softmax_warp_backwardIfffLi7ELb0ELb1EEEvPT0_PKT_S5_iiiPKb,@function
        .size           _ZN43_GLOBAL__N__9ae7fba5_10_SoftMax_cu_9f978f6321softmax_warp_backwardIfffLi7ELb0ELb1EEEvPT0_PKT_S5_iiiPKb,(.L_x_11661 - _ZN43_GLOBAL__N__9ae7fba5_10_SoftMax_cu_9f978f6321softmax_warp_backwardIfffLi7ELb0ELb1EEEvPT0_PKT_S5_iiiPKb)
        .other          _ZN43_GLOBAL__N__9ae7fba5_10_SoftMax_cu_9f978f6321softmax_warp_backwardIfffLi7ELb0ELb1EEEvPT0_PKT_S5_iiiPKb,@"STO_CUDA_ENTRY STV_DEFAULT"
_ZN43_GLOBAL__N__9ae7fba5_10_SoftMax_cu_9f978f6321softmax_warp_backwardIfffLi7ELb0ELb1EEEvPT0_PKT_S5_iiiPKb:
[----:B------:R-:W-:Y:S01]  /*0000*/  LDC R1, c[0x0][0x28] ;  /* 0x00000a00ff017b82 */ /* 0x000fe20000000800 */
[----:B------:R-:W0:Y:S07]  /*0010*/  S2R R3, SR_TID.Y ;  /* 0x0000000000037919 */ /* 0x000e2e0000002200 */
[----:B------:R-:W0:Y:S01]  /*0020*/  S2UR UR6, SR_CTAID.X ;  /* 0x00000000000679c3 */ /* 0x000e220000002500 */
[----:B------:R-:W-:Y:S01]  /*0030*/  ULDC.64 UR4, c[0x0][0x238] ;  /* 0x00008e0000047ab9 */ /* 0x000fe20000000a00 */
[----:B------:R-:W-:Y:S01]  /*0040*/  IMAD.MOV.U32 R18, RZ, RZ, RZ ;  /* 0x000000ffff127224 */ /* 0x000fe200078e00ff */
[----:B------:R-:W1:Y:S05]  /*0050*/  S2R R22, SR_TID.X ;  /* 0x0000000000167919 */ /* 0x000e6a0000002100 */
[----:B------:R-:W0:Y:S08]  /*0060*/  LDC R0, c[0x0][0x4] ;  /* 0x00000100ff007b82 */ /* 0x000e300000000800 */
[----:B------:R-:W2:Y:S08]  /*0070*/  LDC.64 R6, c[0x0][0x228] ;  /* 0x00008a00ff067b82 */ /* 0x000eb00000000a00 */
[----:B------:R-:W3:Y:S08]  /*0080*/  LDC R21, c[0x0][0x230] ;  /* 0x00008c00ff157b82 */ /* 0x000ef00000000800 */
[----:B------:R-:W4:Y:S01]  /*0090*/  LDC.64 R12, c[0x0][0x218] ;  /* 0x00008600ff0c7b82 */ /* 0x000f220000000a00 */
[----:B0-----:R-:W-:Y:S01]  /*00a0*/  IMAD R0, R0, UR6, R3 ;  /* 0x0000000600007c24 */ /* 0x001fe2000f8e0203 */
[----:B------:R-:W-:-:S02]  /*00b0*/  CS2R R16, SRZ ;  /* 0x0000000000107805 */ /* 0x000fc4000001ff00 */
[----:B-1----:R-:W-:Y:S01]  /*00c0*/  LOP3.LUT R22, R22, 0x1f, RZ, 0xc0, !PT ;  /* 0x0000001f16167812 */ /* 0x002fe200078ec0ff */
[----:B------:R-:W-:Y:S01]  /*00d0*/  ULDC.64 UR8, c[0x0][0x218] ;  /* 0x0000860000087ab9 */ /* 0x000fe20000000a00 */
[----:B------:R-:W-:Y:S02]  /*00e0*/  IMAD.SHL.U32 R3, R0, 0x2, RZ ;  /* 0x0000000200037824 */ /* 0x000fe400078e00ff */
[----:B------:R-:W-:Y:S02]  /*00f0*/  LOP3.LUT R10, R22, 0x20, RZ, 0xfc, !PT ;  /* 0x00000020160a7812 */ /* 0x000fe400078efcff */
[----:B--2---:R-:W-:Y:S02]  /*0100*/  IMAD.IADD R31, R6, 0x1, -R3 ;  /* 0x00000001061f7824 */ /* 0x004fe400078e0a03 */
[----:B------:R-:W-:-:S03]  /*0110*/  IMAD R20, R3, R7, R22 ;  /* 0x0000000703147224 */ /* 0x000fc600078e0216 */
[----:B------:R-:W-:Y:S02]  /*0120*/  ISETP.GT.AND P0, PT, R31, RZ, PT ;  /* 0x000000ff1f00720c */ /* 0x000fe40003f04270 */
[----:B------:R-:W-:Y:S02]  /*0130*/  SHF.R.S32.HI R19, RZ, 0x1f, R20 ;  /* 0x0000001fff137819 */ /* 0x000fe40000011414 */
[----:B---3--:R-:W-:Y:S02]  /*0140*/  SEL R25, R21, RZ, P0 ;  /* 0x000000ff15197207 */ /* 0x008fe40000000000 */
[----:B------:R-:W-:Y:S02]  /*0150*/  IADD3 R2, P0, R20, UR4, RZ ;  /* 0x0000000414027c10 */ /* 0x000fe4000ff1e0ff */
[-C--:B------:R-:W-:Y:S02]  /*0160*/  ISETP.GE.AND P2, PT, R22, R25.reuse, PT ;  /* 0x000000191600720c */ /* 0x080fe40003f46270 */
[----:B------:R-:W-:Y:S01]  /*0170*/  IADD3.X R3, R19, UR5, RZ, P0, !PT ;  /* 0x0000000513037c10 */ /* 0x000fe200087fe4ff */
[----:B------:R-:W-:Y:S01]  /*0180*/  ULDC.64 UR4, c[0x0][0x208] ;  /* 0x0000820000047ab9 */ /* 0x000fe20000000a00 */
[----:B----4-:R-:W-:Y:S01]  /*0190*/  IMAD.WIDE R12, R20, 0x4, R12 ;  /* 0x00000004140c7825 */ /* 0x010fe200078e020c */
[----:B------:R-:W-:-:S02]  /*01a0*/  ISETP.GE.AND P1, PT, R10, R25, PT ;  /* 0x000000190a00720c */ /* 0x000fc40003f26270 */
[----:B------:R-:W2:Y:S04]  /*01b0*/  LDG.E.U8 R36, desc[UR4][R2.64+0x20] ;  /* 0x0000200402247981 */ /* 0x000ea8000c1e1100 */
[----:B------:R-:W3:Y:S04]  /*01c0*/  LDG.E.U8 R32, desc[UR4][R2.64] ;  /* 0x0000000402207981 */ /* 0x000ee8000c1e1100 */
[----:B------:R-:W4:Y:S01]  /*01d0*/  @!P2 LDG.E R18, desc[UR4][R12.64] ;  /* 0x000000040c12a981 */ /* 0x000f22000c1e1900 */
[----:B------:R-:W-:-:S03]  /*01e0*/  LOP3.LUT R26, R22, 0x40, RZ, 0xfc, !PT ;  /* 0x00000040161a7812 */ /* 0x000fc600078efcff */
[----:B------:R-:W4:Y:S01]  /*01f0*/  @!P1 LDG.E R17, desc[UR4][R12.64+0x80] ;  /* 0x000080040c119981 */ /* 0x000f22000c1e1900 */
[----:B------:R-:W-:-:S03]  /*0200*/  ISETP.GE.AND P2, PT, R26, R25, PT ;  /* 0x000000191a00720c */ /* 0x000fc60003f46270 */
[----:B------:R-:W4:Y:S01]  /*0210*/  LDG.E.U8 R29, desc[UR4][R2.64+0x40] ;  /* 0x00004004021d7981 */ /* 0x000f22000c1e1100 */
[----:B------:R-:W-:Y:S02]  /*0220*/  VIMNMX R31, R31, 0x2, PT ;  /* 0x000000021f1f7848 */ /* 0x000fe40003fe0100 */
[----:B------:R-:W-:Y:S01]  /*0230*/  SHF.R.S32.HI R0, RZ, 0x1f, R21 ;  /* 0x0000001fff007819 */ /* 0x000fe20000011415 */
[----:B------:R-:W4:Y:S01]  /*0240*/  LDG.E.U8 R30, desc[UR4][R2.64+0x60] ;  /* 0x00006004021e7981 */ /* 0x000f22000c1e1100 */
[----:B------:R-:W-:Y:S02]  /*0250*/  ISETP.GT.AND P0, PT, R31, 0x1, PT ;  /* 0x000000011f00780c */ /* 0x000fe40003f04270 */
[----:B------:R-:W-:Y:S02]  /*0260*/  IADD3 R15, P5, R20, R21, RZ ;  /* 0x00000015140f7210 */ /* 0x000fe40007fbe0ff */
[----:B------:R-:W-:Y:S01]  /*0270*/  LOP3.LUT R28, R22, 0x60, RZ, 0xfc, !PT ;  /* 0x00000060161c7812 */ /* 0x000fe200078efcff */
[----:B------:R-:W4:Y:S01]  /*0280*/  @!P2 LDG.E R16, desc[UR4][R12.64+0x100] ;  /* 0x000100040c10a981 */ /* 0x000f22000c1e1900 */
[----:B------:R-:W-:Y:S01]  /*0290*/  SEL R27, R21, RZ, P0 ;  /* 0x000000ff151b7207 */ /* 0x000fe20000000000 */
[----:B------:R-:W-:Y:S01]  /*02a0*/  IMAD.X R14, R19, 0x1, R0, P5 ;  /* 0x00000001130e7824 */ /* 0x000fe200028e0600 */
[----:B------:R-:W-:Y:S01]  /*02b0*/  ISETP.GE.AND P3, PT, R28, R25, PT ;  /* 0x000000191c00720c */ /* 0x000fe20003f66270 */
[----:B------:R-:W-:Y:S01]  /*02c0*/  IMAD.SHL.U32 R23, R15, 0x4, RZ ;  /* 0x000000040f177824 */ /* 0x000fe200078e00ff */
[----:B------:R-:W-:-:S02]  /*02d0*/  ISETP.GE.AND P0, PT, R22, R27, PT ;  /* 0x0000001b1600720c */ /* 0x000fc40003f06270 */
[----:B------:R-:W-:Y:S02]  /*02e0*/  IADD3 R4, P4, R2, R21, RZ ;  /* 0x0000001502047210 */ /* 0x000fe40007f9e0ff */
[----:B------:R-:W-:Y:S02]  /*02f0*/  SHF.L.U64.HI R11, R15, 0x2, R14 ;  /* 0x000000020f0b7819 */ /* 0x000fe4000001020e */
[----:B------:R-:W-:Y:S01]  /*0300*/  IADD3 R8, P5, R23, UR8, RZ ;  /* 0x0000000817087c10 */ /* 0x000fe2000ffbe0ff */
[----:B------:R-:W-:Y:S02]  /*0310*/  IMAD.X R5, R0, 0x1, R3, P4 ;  /* 0x0000000100057824 */ /* 0x000fe400020e0603 */
[----:B------:R-:W-:Y:S01]  /*0320*/  IMAD.MOV.U32 R7, RZ, RZ, RZ ;  /* 0x000000ffff077224 */ /* 0x000fe200078e00ff */
[----:B------:R-:W-:Y:S01]  /*0330*/  IADD3.X R9, R11, UR9, RZ, P5, !PT ;  /* 0x000000090b097c10 */ /* 0x000fe2000affe4ff */
[----:B------:R-:W-:Y:S01]  /*0340*/  IMAD.MOV.U32 R0, RZ, RZ, RZ ;  /* 0x000000ffff007224 */ /* 0x000fe200078e00ff */
[----:B------:R-:W4:Y:S01]  /*0350*/  LDG.E.U8 R34, desc[UR4][R4.64] ;  /* 0x0000000404227981 */ /* 0x000f22000c1e1100 */
[----:B------:R-:W-:Y:S01]  /*0360*/  ISETP.GE.AND P4, PT, R10, R27, PT ;  /* 0x0000001b0a00720c */ /* 0x000fe20003f86270 */
[----:B------:R-:W-:Y:S01]  /*0370*/  IMAD.MOV.U32 R24, RZ, RZ, RZ ;  /* 0x000000ffff187224 */ /* 0x000fe200078e00ff */
[----:B------:R-:W-:Y:S01]  /*0380*/  ULDC.64 UR8, c[0x0][0x220] ;  /* 0x0000880000087ab9 */ /* 0x000fe20000000a00 */
[----:B------:R4:W4:Y:S04]  /*0390*/  @!P3 LDG.E R7, desc[UR4][R12.64+0x180] ;  /* 0x000180040c07b981 */ /* 0x000928000c1e1900 */
[----:B------:R-:W4:Y:S04]  /*03a0*/  @!P0 LDG.E R0, desc[UR4][R8.64] ;  /* 0x0000000408008981 */ /* 0x000f28000c1e1900 */
[----:B------:R-:W4:Y:S04]  /*03b0*/  LDG.E.U8 R33, desc[UR4][R4.64+0x20] ;  /* 0x0000200404217981 */ /* 0x000f28000c1e1100 */
[----:B------:R-:W4:Y:S01]  /*03c0*/  @!P4 LDG.E R24, desc[UR4][R8.64+0x80] ;  /* 0x000080040818c981 */ /* 0x000f22000c1e1900 */
[----:B------:R-:W-:Y:S01]  /*03d0*/  IADD3 R10, P5, R23, UR8, RZ ;  /* 0x00000008170a7c10 */ /* 0x000fe2000ffbe0ff */
[----:B------:R-:W-:-:S02]  /*03e0*/  IMAD.MOV.U32 R23, RZ, RZ, RZ ;  /* 0x000000ffff177224 */ /* 0x000fc400078e00ff */
[----:B------:R-:W4:Y:S01]  /*03f0*/  LDG.E.U8 R13, desc[UR4][R4.64+0x40] ;  /* 0x00004004040d7981 */ /* 0x000f22000c1e1100 */
[----:B------:R-:W-:-:S05]  /*0400*/  IADD3.X R11, R11, UR9, RZ, P5, !PT ;  /* 0x000000090b0b7c10 */ /* 0x000fca000affe4ff */
[----:B------:R-:W5:Y:S01]  /*0410*/  @!P0 LDG.E R23, desc[UR4][R10.64] ;  /* 0x000000040a178981 */ /* 0x000f62000c1e1900 */
[----:B--2---:R-:W-:Y:S02]  /*0420*/  ISETP.NE.AND P5, PT, R36, RZ, PT ;  /* 0x000000ff2400720c */ /* 0x004fe40003fa5270 */
[----:B---3--:R-:W-:Y:S01]  /*0430*/  ISETP.NE.AND P0, PT, R32, RZ, PT ;  /* 0x000000ff2000720c */ /* 0x008fe20003f05270 */
[----:B----4-:R-:W-:-:S05]  /*0440*/  FADD.FTZ R12, RZ, R18 ;  /* 0x00000012ff0c7221 */ /* 0x010fca0000010000 */
[----:B------:R-:W-:-:S05]  /*0450*/  FSEL R32, R12, RZ, !P0 ;  /* 0x000000ff0c207208 */ /* 0x000fca0004000000 */
[----:B------:R-:W-:Y:S01]  /*0460*/  @!P5 FADD.FTZ R32, R32, R17 ;  /* 0x000000112020d221 */ /* 0x000fe20000010000 */
[----:B------:R-:W-:Y:S01]  /*0470*/  ISETP.NE.AND P5, PT, R29, RZ, PT ;  /* 0x000000ff1d00720c */ /* 0x000fe20003fa5270 */
[----:B------:R-:W-:Y:S01]  /*0480*/  IMAD.MOV.U32 R12, RZ, RZ, RZ ;  /* 0x000000ffff0c7224 */ /* 0x000fe200078e00ff */
[----:B------:R-:W2:Y:S11]  /*0490*/  LDG.E.U8 R29, desc[UR4][R4.64+0x60] ;  /* 0x00006004041d7981 */ /* 0x000eb6000c1e1100 */
[----:B------:R-:W-:Y:S01]  /*04a0*/  @!P5 FADD.FTZ R32, R32, R16 ;  /* 0x000000102020d221 */ /* 0x000fe20000010000 */
[----:B------:R-:W-:-:S13]  /*04b0*/  ISETP.NE.AND P5, PT, R30, RZ, PT ;  /* 0x000000ff1e00720c */ /* 0x000fda0003fa5270 */
[----:B------:R-:W-:Y:S01]  /*04c0*/  @!P5 FADD.FTZ R32, R32, R7 ;  /* 0x000000072020d221 */ /* 0x000fe20000010000 */
[----:B------:R-:W-:Y:S01]  /*04d0*/  ISETP.NE.AND P5, PT, R34, RZ, PT ;  /* 0x000000ff2200720c */ /* 0x000fe20003fa5270 */
[----:B------:R-:W-:-:S05]  /*04e0*/  FADD.FTZ R37, RZ, R0 ;  /* 0x00000000ff257221 */ /* 0x000fca0000010000 */
[----:B------:R-:W-:Y:S02]  /*04f0*/  FSEL R37, R37, RZ, !P5 ;  /* 0x000000ff25257208 */ /* 0x000fe40006800000 */
[----:B------:R-:W-:-:S13]  /*0500*/  ISETP.NE.AND P5, PT, R33, RZ, PT ;  /* 0x000000ff2100720c */ /* 0x000fda0003fa5270 */
[----:B------:R-:W-:Y:S01]  /*0510*/  @!P5 FADD.FTZ R37, R37, R24 ;  /* 0x000000182525d221 */ /* 0x000fe20000010000 */
[----:B------:R-:W-:-:S13]  /*0520*/  ISETP.GE.AND P5, PT, R26, R27, PT ;  /* 0x0000001b1a00720c */ /* 0x000fda0003fa6270 */
[----:B------:R-:W3:Y:S01]  /*0530*/  @!P5 LDG.E R12, desc[UR4][R8.64+0x100] ;  /* 0x00010004080cd981 */ /* 0x000ee2000c1e1900 */
[----:B------:R-:W-:-:S13]  /*0540*/  ISETP.NE.AND P6, PT, R13, RZ, PT ;  /* 0x000000ff0d00720c */ /* 0x000fda0003fc5270 */
[----:B---3--:R-:W-:Y:S01]  /*0550*/  @!P6 FADD.FTZ R37, R37, R12 ;  /* 0x0000000c2525e221 */ /* 0x008fe20000010000 */
[----:B------:R-:W-:-:S13]  /*0560*/  ISETP.GE.AND P6, PT, R28, R27, PT ;  /* 0x0000001b1c00720c */ /* 0x000fda0003fc6270 */
[----:B------:R-:W-:-:S06]  /*0570*/  @P6 IMAD.MOV.U32 R13, RZ, RZ, RZ ;  /* 0x000000ffff0d6224 */ /* 0x000fcc00078e00ff */
[----:B------:R0:W3:Y:S01]  /*0580*/  @!P6 LDG.E R13, desc[UR4][R8.64+0x180] ;  /* 0x00018004080de981 */ /* 0x0000e2000c1e1900 */
[----:B------:R-:W-:Y:S02]  /*0590*/  P2R R35, PR, RZ, 0x2 ;  /* 0x00000002ff237803 */ /* 0x000fe40000000000 */
[----:B--2---:R-:W-:Y:S01]  /*05a0*/  ISETP.NE.AND P1, PT, R29, RZ, PT ;  /* 0x000000ff1d00720c */ /* 0x004fe20003f25270 */
[----:B------:R-:W1:Y:S02]  /*05b0*/  SHFL.BFLY PT, R27, R32, 0x10, 0x1f ;  /* 0x0e001f00201b7f89 */ /* 0x000e6400000e0000 */
[----:B-1----:R-:W-:-:S05]  /*05c0*/  FADD.FTZ R27, R32, R27 ;  /* 0x0000001b201b7221 */ /* 0x002fca0000010000 */
[----:B------:R-:W1:Y:S02]  /*05d0*/  SHFL.BFLY PT, R34, R27, 0x8, 0x1f ;  /* 0x0d001f001b227f89 */ /* 0x000e6400000e0000 */
[----:B-1----:R-:W-:-:S05]  /*05e0*/  FADD.FTZ R34, R27, R34 ;  /* 0x000000221b227221 */ /* 0x002fca0000010000 */
[----:B0-----:R-:W-:Y:S01]  /*05f0*/  SHFL.BFLY PT, R9, R34, 0x4, 0x1f ;  /* 0x0c801f0022097f89 */ /* 0x001fe200000e0000 */
[----:B------:R-:W-:Y:S02]  /*0600*/  IMAD.MOV.U32 R27, RZ, RZ, RZ ;  /* 0x000000ffff1b7224 */ /* 0x000fe400078e00ff */
[----:B------:R-:W-:-:S04]  /*0610*/  IMAD.MOV.U32 R29, RZ, RZ, RZ ;  /* 0x000000ffff1d7224 */ /* 0x000fc800078e00ff */
[----:B------:R-:W5:Y:S01]  /*0620*/  @!P5 LDG.E R27, desc[UR4][R10.64+0x100] ;  /* 0x000100040a1bd981 */ /* 0x000f62000c1e1900 */
[----:B------:R-:W-:Y:S01]  /*0630*/  ISETP.GE.AND P5, PT, R22, R25, PT ;  /* 0x000000191600720c */ /* 0x000fe20003fa6270 */
[----:B------:R-:W-:Y:S02]  /*0640*/  IMAD.MOV.U32 R25, RZ, RZ, RZ ;  /* 0x000000ffff197224 */ /* 0x000fe400078e00ff */
[----:B------:R-:W5:Y:S01]  /*0650*/  @!P4 LDG.E R29, desc[UR4][R10.64+0x80] ;  /* 0x000080040a1dc981 */ /* 0x000f62000c1e1900 */
[----:B------:R-:W-:Y:S01]  /*0660*/  ISETP.GE.AND P4, PT, R31, 0x1, PT ;  /* 0x000000011f00780c */ /* 0x000fe20003f86270 */
[----:B------:R-:W-:Y:S02]  /*0670*/  IMAD.MOV.U32 R31, RZ, RZ, RZ ;  /* 0x000000ffff1f7224 */ /* 0x000fe400078e00ff */
[----:B---3--:R-:W-:-:S05]  /*0680*/  @!P1 FADD.FTZ R37, R37, R13 ;  /* 0x0000000d25259221 */ /* 0x008fca0000010000 */
[----:B------:R-:W0:Y:S02]  /*0690*/  SHFL.BFLY PT, R30, R37, 0x10, 0x1f ;  /* 0x0e001f00251e7f89 */ /* 0x000e2400000e0000 */
[----:B0-----:R-:W-:-:S05]  /*06a0*/  FADD.FTZ R30, R37, R30 ;  /* 0x0000001e251e7221 */ /* 0x001fca0000010000 */
[----:B------:R-:W0:Y:S02]  /*06b0*/  SHFL.BFLY PT, R33, R30, 0x8, 0x1f ;  /* 0x0d001f001e217f89 */ /* 0x000e2400000e0000 */
[----:B0-----:R-:W-:-:S05]  /*06c0*/  FADD.FTZ R33, R30, R33 ;  /* 0x000000211e217221 */ /* 0x001fca0000010000 */
[----:B------:R-:W0:Y:S01]  /*06d0*/  SHFL.BFLY PT, R8, R33, 0x4, 0x1f ;  /* 0x0c801f0021087f89 */ /* 0x000e2200000e0000 */
[----:B------:R-:W-:Y:S01]  /*06e0*/  ISETP.NE.AND P1, PT, R35, RZ, PT ;  /* 0x000000ff2300720c */ /* 0x000fe20003f25270 */
[----:B------:R-:W-:-:S05]  /*06f0*/  FADD.FTZ R35, R34, R9 ;  /* 0x0000000922237221 */ /* 0x000fca0000010000 */
[----:B------:R-:W1:Y:S01]  /*0700*/  SHFL.BFLY PT, R32, R35, 0x2, 0x1f ;  /* 0x0c401f0023207f89 */ /* 0x000e6200000e0000 */
[----:B0-----:R-:W-:Y:S02]  /*0710*/  FADD.FTZ R36, R33, R8 ;  /* 0x0000000821247221 */ /* 0x001fe40000010000 */
[----:B------:R-:W0:Y:S03]  /*0720*/  LDC.64 R8, c[0x0][0x220] ;  /* 0x00008800ff087b82 */ /* 0x000e260000000a00 */
[----:B------:R-:W2:Y:S01]  /*0730*/  SHFL.BFLY PT, R37, R36, 0x2, 0x1f ;  /* 0x0c401f0024257f89 */ /* 0x000ea200000e0000 */
[----:B-1----:R-:W-:Y:S01]  /*0740*/  FADD.FTZ R33, R35, R32 ;  /* 0x0000002023217221 */ /* 0x002fe20000010000 */
[----:B------:R-:W-:Y:S02]  /*0750*/  IMAD.MOV.U32 R34, RZ, RZ, RZ ;  /* 0x000000ffff227224 */ /* 0x000fe400078e00ff */
[----:B0-----:R-:W-:-:S04]  /*0760*/  IMAD.WIDE R8, R20, 0x4, R8 ;  /* 0x0000000414087825 */ /* 0x001fc800078e0208 */
[----:B--2---:R-:W-:Y:S01]  /*0770*/  FADD.FTZ R32, R36, R37 ;  /* 0x0000002524207221 */ /* 0x004fe20000010000 */
[----:B------:R-:W-:Y:S01]  /*0780*/  IMAD.MOV.U32 R36, RZ, RZ, RZ ;  /* 0x000000ffff247224 */ /* 0x000fe200078e00ff */
[----:B------:R-:W5:Y:S04]  /*0790*/  @!P5 LDG.E R31, desc[UR4][R8.64] ;  /* 0x00000004081fd981 */ /* 0x000f68000c1e1900 */
[----:B------:R-:W5:Y:S04]  /*07a0*/  @!P1 LDG.E R34, desc[UR4][R8.64+0x80] ;  /* 0x0000800408229981 */ /* 0x000f68000c1e1900 */
[----:B------:R-:W5:Y:S04]  /*07b0*/  @!P2 LDG.E R25, desc[UR4][R8.64+0x100] ;  /* 0x000100040819a981 */ /* 0x000f68000c1e1900 */
[----:B------:R-:W5:Y:S01]  /*07c0*/  @!P3 LDG.E R36, desc[UR4][R8.64+0x180] ;  /* 0x000180040824b981 */ /* 0x000f62000c1e1900 */
[----:B------:R-:W-:-:S06]  /*07d0*/  @P6 IMAD.MOV.U32 R30, RZ, RZ, RZ ;  /* 0x000000ffff1e6224 */ /* 0x000fcc00078e00ff */
[----:B------:R0:W5:Y:S04]  /*07e0*/  @!P6 LDG.E R30, desc[UR4][R10.64+0x180] ;  /* 0x000180040a1ee981 */ /* 0x000168000c1e1900 */
[----:B0-----:R0:W1:Y:S04]  /*07f0*/  SHFL.BFLY PT, R10, R33, 0x1, 0x1f ;  /* 0x0c201f00210a7f89 */ /* 0x00106800000e0000 */
[----:B------:R0:W2:Y:S01]  /*0800*/  SHFL.BFLY PT, R11, R32, 0x1, 0x1f ;  /* 0x0c201f00200b7f89 */ /* 0x0000a200000e0000 */
[----:B------:R-:W-:Y:S05]  /*0810*/  @!P4 EXIT ;  /* 0x000000000000c94d */ /* 0x000fea0003800000 */
[----:B------:R-:W3:Y:S01]  /*0820*/  S2R R8, SR_TID.X ;  /* 0x0000000000087919 */ /* 0x000ee20000002100 */
[-C--:B------:R-:W-:Y:S01]  /*0830*/  ISETP.GE.AND P1, PT, R22, R21.reuse, PT ;  /* 0x000000151600720c */ /* 0x080fe20003f26270 */
[----:B------:R-:W4:Y:S01]  /*0840*/  LDC R9, c[0x0][0x4] ;  /* 0x00000100ff097b82 */ /* 0x000f220000000800 */
[----:B------:R-:W-:Y:S01]  /*0850*/  ULDC.64 UR8, c[0x0][0x210] ;  /* 0x0000840000087ab9 */ /* 0x000fe20000000a00 */
[----:B------:R-:W4:Y:S01]  /*0860*/  S2R R22, SR_TID.Y ;  /* 0x0000000000167919 */ /* 0x000f220000002200 */
[----:B------:R-:W-:Y:S01]  /*0870*/  BSSY B0, `(.L_x_405) ;  /* 0x0000010000007945 */ /* 0x000fe20003800000 */
[-C--:B------:R-:W-:Y:S01]  /*0880*/  ISETP.GE.AND P2, PT, R26, R21.reuse, PT ;  /* 0x000000151a00720c */ /* 0x080fe20003f46270 */
[----:B-1----:R-:W-:Y:S01]  /*0890*/  FADD.FTZ R10, R33, R10 ;  /* 0x0000000a210a7221 */ /* 0x002fe20000010000 */
[----:B------:R-:W-:Y:S02]  /*08a0*/  ISETP.GE.AND P3, PT, R28, R21, PT ;  /* 0x000000151c00720c */ /* 0x000fe40003f66270 */
[----:B---3--:R-:W-:Y:S01]  /*08b0*/  LOP3.LUT R8, R8, 0x1f, RZ, 0xc0, !PT ;  /* 0x0000001f08087812 */ /* 0x008fe200078ec0ff */
[----:B----4-:R-:W-:-:S03]  /*08c0*/  IMAD R9, R9, UR6, R22 ;  /* 0x0000000609097c24 */ /* 0x010fc6000f8e0216 */
[----:B------:R-:W-:Y:S01]  /*08d0*/  LOP3.LUT R8, R8, 0x20, RZ, 0xfc, !PT ;  /* 0x0000002008087812 */ /* 0x000fe200078efcff */
[----:B------:R-:W-:-:S03]  /*08e0*/  IMAD R9, R9, -0x2, R6 ;  /* 0xfffffffe09097824 */ /* 0x000fc600078e0206 */
[----:B------:R-:W-:Y:S02]  /*08f0*/  ISETP.GE.AND P4, PT, R8, R21, PT ;  /* 0x000000150800720c */ /* 0x000fe40003f86270 */
[C---:B------:R-:W-:Y:S02]  /*0900*/  LEA R8, P6, R20.reuse, UR8, 0x2 ;  /* 0x0000000814087c11 */ /* 0x040fe4000f8c10ff */
[----:B------:R-:W-:Y:S02]  /*0910*/  ISETP.GE.AND P5, PT, R9, 0x2, PT ;  /* 0x000000020900780c */ /* 0x000fe40003fa6270 */
[----:B------:R-:W-:Y:S01]  /*0920*/  LEA.HI.X R9, R20, UR9, R19, 0x2, P6 ;  /* 0x0000000914097c11 */ /* 0x000fe2000b0f1413 */
[----:B------:R-:W-:Y:S10]  /*0930*/  @P1 BRA `(.L_x_406) ;  /* 0x00000000000c1947 */ /* 0x000ff40003800000 */
[----:B-----5:R-:W-:Y:S01]  /*0940*/  @!P0 FFMA.FTZ R31, R10, -R31, R18 ;  /* 0x8000001f0a1f8223 */ /* 0x020fe20000010012 */
[----:B------:R1:W-:Y:S04]  /*0950*/  @P0 STG.E desc[UR4][R8.64], RZ ;  /* 0x000000ff08000986 */ /* 0x0003e8000c101904 */
[----:B------:R1:W-:Y:S02]  /*0960*/  @!P0 STG.E desc[UR4][R8.64], R31 ;  /* 0x0000001f08008986 */ /* 0x0003e4000c101904 */
.L_x_406:
[----:B------:R-:W-:Y:S05]  /*0970*/  BSYNC B0 ;  /* 0x0000000000007941 */ /* 0x000fea0003800000 */
.L_x_405:
[----:B------:R-:W-:Y:S04]  /*0980*/  BSSY B0, `(.L_x_407) ;  /* 0x0000007000007945 */ /* 0x000fe80003800000 */
[----:B------:R-:W-:Y:S05]  /*0990*/  @P4 BRA `(.L_x_408) ;  /* 0x0000000000144947 */ /* 0x000fea0003800000 */
[----:B------:R-:W3:Y:S02]  /*09a0*/  LDG.E.U8 R6, desc[UR4][R2.64+0x20] ;  /* 0x0000200402067981 */ /* 0x000ee4000c1e1100 */
[----:B---3--:R-:W-:-:S13]  /*09b0*/  ISETP.NE.AND P0, PT, R6, RZ, PT ;  /* 0x000000ff0600720c */ /* 0x008fda0003f05270 */
[----:B-----5:R-:W-:Y:S01]  /*09c0*/  @!P0 FFMA.FTZ R17, R10, -R34, R17 ;  /* 0x800000220a118223 */ /* 0x020fe20000010011 */
[----:B------:R3:W-:Y:S04]  /*09d0*/  @P0 STG.E desc[UR4][R8.64+0x80], RZ ;  /* 0x000080ff08000986 */ /* 0x0007e8000c101904 */
[----:B------:R3:W-:Y:S02]  /*09e0*/  @!P0 STG.E desc[UR4][R8.64+0x80], R17 ;  /* 0x0000801108008986 */ /* 0x0007e4000c101904 */
.L_x_408:
[----:B------:R-:W-:Y:S05]  /*09f0*/  BSYNC B0 ;  /* 0x0000000000007941 */ /* 0x000fea0003800000 */
.L_x_407:
[----:B------:R-:W-:Y:S04]  /*0a00*/  BSSY B0, `(.L_x_409) ;  /* 0x0000007000007945 */ /* 0x000fe80003800000 */
[----:B------:R-:W-:Y:S05]  /*0a10*/  @P2 BRA `(.L_x_410) ;  /* 0x0000000000142947 */ /* 0x000fea0003800000 */
[----:B------:R-:W4:Y:S02]  /*0a20*/  LDG.E.U8 R6, desc[UR4][R2.64+0x40] ;  /* 0x0000400402067981 */ /* 0x000f24000c1e1100 */
[----:B----4-:R-:W-:-:S13]  /*0a30*/  ISETP.NE.AND P0, PT, R6, RZ, PT ;  /* 0x000000ff0600720c */ /* 0x010fda0003f05270 */
[----:B-----5:R-:W-:Y:S01]  /*0a40*/  @!P0 FFMA.FTZ R25, R10, -R25, R16 ;  /* 0x800000190a198223 */ /* 0x020fe20000010010 */
[----:B------:R4:W-:Y:S04]  /*0a50*/  @P0 STG.E desc[UR4][R8.64+0x100], RZ ;  /* 0x000100ff08000986 */ /* 0x0009e8000c101904 */
[----:B------:R4:W-:Y:S02]  /*0a60*/  @!P0 STG.E desc[UR4][R8.64+0x100], R25 ;  /* 0x0001001908008986 */ /* 0x0009e4000c101904 */
.L_x_410:
[----:B------:R-:W-:Y:S05]  /*0a70*/  BSYNC B0 ;  /* 0x0000000000007941 */ /* 0x000fea0003800000 */
.L_x_409:
[----:B------:R-:W-:Y:S04]  /*0a80*/  BSSY B0, `(.L_x_411) ;  /* 0x0000007000007945 */ /* 0x000fe80003800000 */
[----:B------:R-:W-:Y:S05]  /*0a90*/  @P3 BRA `(.L_x_412) ;  /* 0x0000000000143947 */ /* 0x000fea0003800000 */
[----:B------:R-:W2:Y:S02]  /*0aa0*/  LDG.E.U8 R2, desc[UR4][R2.64+0x60] ;  /* 0x0000600402027981 */ /* 0x000ea4000c1e1100 */
[----:B--2---:R-:W-:-:S13]  /*0ab0*/  ISETP.NE.AND P0, PT, R2, RZ, PT ;  /* 0x000000ff0200720c */ /* 0x004fda0003f05270 */
[----:B-----5:R-:W-:Y:S01]  /*0ac0*/  @!P0 FFMA.FTZ R7, R10, -R36, R7 ;  /* 0x800000240a078223 */ /* 0x020fe20000010007 */
[----:B------:R2:W-:Y:S04]  /*0ad0*/  @P0 STG.E desc[UR4][R8.64+0x180], RZ ;  /* 0x000180ff08000986 */ /* 0x0005e8000c101904 */
[----:B------:R2:W-:Y:S02]  /*0ae0*/  @!P0 STG.E desc[UR4][R8.64+0x180], R7 ;  /* 0x0001800708008986 */ /* 0x0005e4000c101904 */
.L_x_412:
[----:B------:R-:W-:Y:S05]  /*0af0*/  BSYNC B0 ;  /* 0x0000000000007941 */ /* 0x000fea0003800000 */
.L_x_411:
[----:B------:R-:W-:Y:S05]  /*0b00*/  @!P5 EXIT ;  /* 0x000000000000d94d */ /* 0x000fea0003800000 */
[C---:B------:R-:W-:Y:S01]  /*0b10*/  LEA R2, P0, R15.reuse, UR8, 0x2 ;  /* 0x000000080f027c11 */ /* 0x040fe2000f8010ff */
[----:B------:R-:W-:Y:S01]  /*0b20*/  BSSY B0, `(.L_x_413) ;  /* 0x0000009000007945 */ /* 0x000fe20003800000 */
[----:B--2---:R-:W-:Y:S02]  /*0b30*/  FADD.FTZ R11, R32, R11 ;  /* 0x0000000b200b7221 */ /* 0x004fe40000010000 */
[----:B------:R-:W-:Y:S01]  /*0b40*/  LEA.HI.X R3, R15, UR9, R14, 0x2, P0 ;  /* 0x000000090f037c11 */ /* 0x000fe200080f140e */
[----:B------:R-:W-:Y:S08]  /*0b50*/  @P1 BRA `(.L_x_414) ;  /* 0x0000000000141947 */ /* 0x000ff00003800000 */
[----:B------:R-:W2:Y:S02]  /*0b60*/  LDG.E.U8 R6, desc[UR4][R4.64] ;  /* 0x0000000404067981 */ /* 0x000ea4000c1e1100 */
[----:B--2---:R-:W-:-:S13]  /*0b70*/  ISETP.NE.AND P0, PT, R6, RZ, PT ;  /* 0x000000ff0600720c */ /* 0x004fda0003f05270 */
[----:B-----5:R-:W-:Y:S01]  /*0b80*/  @!P0 FFMA.FTZ R23, R11, -R23, R0 ;  /* 0x800000170b178223 */ /* 0x020fe20000010000 */
[----:B------:R2:W-:Y:S04]  /*0b90*/  @P0 STG.E desc[UR4][R2.64], RZ ;  /* 0x000000ff02000986 */ /* 0x0005e8000c101904 */
[----:B------:R2:W-:Y:S02]  /*0ba0*/  @!P0 STG.E desc[UR4][R2.64], R23 ;  /* 0x0000001702008986 */ /* 0x0005e4000c101904 */
.L_x_414:
[----:B------:R-:W-:Y:S05]  /*0bb0*/  BSYNC B0 ;  /* 0x0000000000007941 */ /* 0x000fea0003800000 */
.L_x_413:
[----:B------:R-:W-:Y:S04]  /*0bc0*/  BSSY B0, `(.L_x_415) ;  /* 0x0000007000007945 */ /* 0x000fe80003800000 */
[----:B------:R-:W-:Y:S05]  /*0bd0*/  @P4 BRA `(.L_x_416) ;  /* 0x0000000000144947 */ /* 0x000fea0003800000 */
[----:B------:R-:W2:Y:S02]  /*0be0*/  LDG.E.U8 R0, desc[UR4][R4.64+0x20] ;  /* 0x0000200404007981 */ /* 0x000ea4000c1e1100 */
[----:B--2---:R-:W-:-:S13]  /*0bf0*/  ISETP.NE.AND P0, PT, R0, RZ, PT ;  /* 0x000000ff0000720c */ /* 0x004fda0003f05270 */
[----:B-----5:R-:W-:Y:S01]  /*0c00*/  @!P0 FFMA.FTZ R29, R11, -R29, R24 ;  /* 0x8000001d0b1d8223 */ /* 0x020fe20000010018 */
[----:B------:R2:W-:Y:S04]  /*0c10*/  @P0 STG.E desc[UR4][R2.64+0x80], RZ ;  /* 0x000080ff02000986 */ /* 0x0005e8000c101904 */
[----:B------:R2:W-:Y:S02]  /*0c20*/  @!P0 STG.E desc[UR4][R2.64+0x80], R29 ;  /* 0x0000801d02008986 */ /* 0x0005e4000c101904 */
.L_x_416:
[----:B------:R-:W-:Y:S05]  /*0c30*/  BSYNC B0 ;  /* 0x0000000000007941 */ /* 0x000fea0003800000 */
.L_x_415:
[----:B------:R-:W-:Y:S04]  /*0c40*/  BSSY B0, `(.L_x_417) ;  /* 0x0000007000007945 */ /* 0x000fe80003800000 */
[----:B------:R-:W-:Y:S05]  /*0c50*/  @P2 BRA `(.L_x_418) ;  /* 0x0000000000142947 */ /* 0x000fea0003800000 */
[----:B------:R-:W2:Y:S02]  /*0c60*/  LDG.E.U8 R0, desc[UR4][R4.64+0x40] ;  /* 0x0000400404007981 */ /* 0x000ea4000c1e1100 */
[----:B--2---:R-:W-:-:S13]  /*0c70*/  ISETP.NE.AND P0, PT, R0, RZ, PT ;  /* 0x000000ff0000720c */ /* 0x004fda0003f05270 */
[----:B-----5:R-:W-:Y:S01]  /*0c80*/  @!P0 FFMA.FTZ R27, R11, -R27, R12 ;  /* 0x8000001b0b1b8223 */ /* 0x020fe2000001000c */
[----:B------:R2:W-:Y:S04]  /*0c90*/  @P0 STG.E desc[UR4][R2.64+0x100], RZ ;  /* 0x000100ff02000986 */ /* 0x0005e8000c101904 */
[----:B------:R2:W-:Y:S02]  /*0ca0*/  @!P0 STG.E desc[UR4][R2.64+0x100], R27 ;  /* 0x0001001b02008986 */ /* 0x0005e4000c101904 */
.L_x_418:
[----:B------:R-:W-:Y:S05]  /*0cb0*/  BSYNC B0 ;  /* 0x0000000000007941 */ /* 0x000fea0003800000 */
.L_x_417:
[----:B------:R-:W-:Y:S05]  /*0cc0*/  @P3 EXIT ;  /* 0x000000000000394d */ /* 0x000fea0003800000 */
[----:B------:R-:W2:Y:S02]  /*0cd0*/  LDG.E.U8 R4, desc[UR4][R4.64+0x60] ;  /* 0x0000600404047981 */ /* 0x000ea4000c1e1100 */
[----:B--2---:R-:W-:-:S13]  /*0ce0*/  ISETP.NE.AND P0, PT, R4, RZ, PT ;  /* 0x000000ff0400720c */ /* 0x004fda0003f05270 */
[----:B------:R2:W-:Y:S01]  /*0cf0*/  @P0 STG.E desc[UR4][R2.64+0x180], RZ ;  /* 0x000180ff02000986 */ /* 0x0005e2000c101904 */
[----:B------:R-:W-:Y:S05]  /*0d00*/  @P0 EXIT ;  /* 0x000000000000094d */ /* 0x000fea0003800000 */
[----:B-----5:R-:W-:-:S05]  /*0d10*/  FFMA.FTZ R13, R11, -R30, R13 ;  /* 0x8000001e0b0d7223 */ /* 0x020fca000001000d */
[----:B------:R-:W-:Y:S01]  /*0d20*/  STG.E desc[UR4][R2.64+0x180], R13 ;  /* 0x0001800d02007986 */ /* 0x000fe2000c101904 */
[----:B------:R-:W-:Y:S05]  /*0d30*/  EXIT ;  /* 0x000000000000794d */ /* 0x000fea0003800000 */
.L_x_419:
        /* <DEDUP_REMOVED lines=12> */
.L_x_11661:


//--------------------- .text._ZN43_GLOBAL__N__9ae7fba5_10_SoftMax_cu_9f978f6321softmax_warp_backwardIfffLi6ELb0ELb1EEEvPT0_PKT_S5_iiiPKb --------------------------
	.section	.text._ZN43_GLOBAL__N__9ae7fba5_10_SoftMax_cu_9f978f6321softmax_warp_backwardIfffLi6ELb0ELb1EEEvPT0_PKT_S5_iiiPKb,"ax",@progbits
	.align	128
.text._ZN43_GLOBAL__N__9ae7fba5_10_SoftMax_cu_9f978f6321softmax_warp_backwardIfffLi6ELb0ELb1EEEvPT0_PKT_S5_iiiPKb:
        .type           _ZN43_GLOBAL__N__9ae7fba5_10_SoftMax_cu_9f978f6321softmax_warp_backwardIfffLi6ELb0ELb1EEEvPT0_PKT_S5_iiiPKb,@function
        .size           _ZN43_GLOBAL__N__9ae7fba5_10_SoftMax_cu_9f978f6321softmax_warp_backwardIfffLi6ELb0ELb1EEEvPT0_PKT_S5_iiiPKb,(.L_x_11662 - _ZN43_GLOBAL__N__9ae7fba5_10_SoftMax_cu_9f978f6321softmax_warp_backwardIfffLi6ELb0ELb1EEEvPT0_PKT_S5_iiiPKb)
        .other          _ZN43_GLOBAL__N__9ae7fba5_10_SoftMax_cu_9f978f6321softmax_warp_backwardIfffLi6ELb0ELb1EEEvPT0_PKT_S5_iiiPKb,@"STO_CUDA_ENTRY STV_DEFAULT"
_ZN43_GLOBAL__N__9ae7fba5_10_SoftMax_cu_9f978f6321softmax_warp_backwardIfffLi6ELb0ELb1EEEvPT0_PKT_S5_iiiPKb:
[----:B------:R-:W-:Y:S01]  /*0000*/  LDC R1, c[0x0][0x28] ;  /* 0x00000a00ff017b82 */ /* 0x000fe20000000800 */
[----:B------:R-:W0:Y:S07]  /*0010*/  S2R R3, SR_TID.Y ;  /* 0x0000000000037919 */ /* 0x000e2e0000002200 */
[----:B------:R-:W0:Y:S01]  /*0020*/  S2UR UR4, SR_CTAID.X ;  /* 0x00000000000479c3 */ /* 0x000e220000002500 */
[----:B------:R-:W-:Y:S01]  /*0030*/  IMAD.MOV.U32 R13, RZ, RZ, RZ ;  /* 0x000000ffff0d7224 */ /* 0x000fe200078e00ff */
[----:B------:R-:W-:Y:S01]  /*0040*/  ULDC.64 UR6, c[0x0][0x218] ;  /* 0x0000860000067ab9 */ /* 0x000fe20000000a00 */
[----:B------:R-:W1:Y:S05]  /*0050*/  S2R R19, SR_TID.X ;  /* 0x0000000000137919 */ /* 0x000e6a0000002100 */
[----:B------:R-:W0:Y:S08]  /*0060*/  LDC R0, c[0x0][0x4] ;  /* 0x00000100ff007b82 */ /* 0x000e300000000800 */
[----:B------:R-:W2:Y:S08]  /*0070*/  LDC R16, c[0x0][0x230] ;  /* 0x00008c00ff107b82 */ /* 0x000eb00000000800 */
[----:B------:R-:W3:Y:S01]  /*0080*/  LDC.64 R8, c[0x0][0x218] ;  /* 0x00008600ff087b82 */ /* 0x000ee20000000a00 */
[----:B0-----:R-:W-:Y:S01]  /*0090*/  IMAD R0, R0, UR4, R3 ;  /* 0x0000000400007c24 */ /* 0x001fe2000f8e0203 */
[----:B------:R-:W-:Y:S01]  /*00a0*/  ULDC.64 UR4, c[0x0][0x228] ;  /* 0x00008a0000047ab9 */ /* 0x000fe20000000a00 */
[----:B-1----:R-:W-:-:S02]  /*00b0*/  LOP3.LUT R19, R19, 0x1f, RZ, 0xc0, !PT ;  /* 0x0000001f13137812 */ /* 0x002fc400078ec0ff */
[----:B------:R-:W-:Y:S02]  /*00c0*/  IMAD.SHL.U32 R0, R0, 0x2, RZ ;  /* 0x0000000200007824 */ /* 0x000fe400078e00ff */
[----:B------:R-:W-:Y:S02]  /*00d0*/  LOP3.LUT R15, R19, 0x20, RZ, 0xfc, !PT ;  /* 0x00000020130f7812 */ /* 0x000fe400078efcff */
[C---:B------:R-:W-:Y:S01]  /*00e0*/  IMAD R17, R0.reuse, UR5, R19 ;  /* 0x0000000500117c24 */ /* 0x040fe2000f8e0213 */
[----:B------:R-:W-:Y:S01]  /*00f0*/  IADD3 R20, -R0, UR4, RZ ;  /* 0x0000000400147c10 */ /* 0x000fe2000fffe1ff */
[----:B------:R-:W-:Y:S01]  /*0100*/  ULDC.64 UR4, c[0x0][0x238] ;  /* 0x00008e0000047ab9 */ /* 0x000fe20000000a00 */
[----:B--2---:R-:W-:Y:S02]  /*0110*/  SHF.R.S32.HI R5, RZ, 0x1f, R16 ;  /* 0x0000001fff057819 */ /* 0x004fe40000011410 */
[----:B------:R-:W-:Y:S02]  /*0120*/  ISETP.GT.AND P0, PT, R20, RZ, PT ;  /* 0x000000ff1400720c */ /* 0x000fe40003f04270 */
[----:B------:R-:W-:Y:S01]  /*0130*/  SHF.R.S32.HI R14, RZ, 0x1f, R17 ;  /* 0x0000001fff0e7819 */ /* 0x000fe20000011411 */
[----:B---3--:R-:W-:Y:S01]  /*0140*/  IMAD.WIDE R8, R17, 0x4, R8 ;  /* 0x0000000411087825 */ /* 0x008fe200078e0208 */
[----:B------:R-:W-:-:S02]  /*0150*/  SEL R0, R16, RZ, P0 ;  /* 0x000000ff10007207 */ /* 0x000fc40000000000 */
[C---:B------:R-:W-:Y:S02]  /*0160*/  IADD3 R2, P0, R17.reuse, UR4, RZ ;  /* 0x0000000411027c10 */ /* 0x040fe4000ff1e0ff */
[----:B------:R-:W-:Y:S02]  /*0170*/  VIMNMX R24, R20, 0x2, PT ;  /* 0x0000000214187848 */ /* 0x000fe40003fe0100 */
[C---:B------:R-:W-:Y:S01]  /*0180*/  IADD3.X R3, R14.reuse, UR5, RZ, P0, !PT ;  /* 0x000000050e037c10 */ /* 0x040fe200087fe4ff */
[----:B------:R-:W-:Y:S01]  /*0190*/  ULDC.64 UR4, c[0x0][0x208] ;  /* 0x0000820000047ab9 */ /* 0x000fe20000000a00 */
[----:B------:R-:W-:Y:S02]  /*01a0*/  IADD3 R11, P0, R17, R16, RZ ;  /* 0x00000010110b7210 */ /* 0x000fe40007f1e0ff */
[-C--:B------:R-:W-:Y:S01]  /*01b0*/  ISETP.GE.AND P1, PT, R19, R0.reuse, PT ;  /* 0x000000001300720c */ /* 0x080fe20003f26270 */
[----:B------:R-:W2:Y:S01]  /*01c0*/  LDG.E.U8 R22, desc[UR4][R2.64+0x20] ;  /* 0x0000200402167981 */ /* 0x000ea2000c1e1100 */
[----:B------:R-:W-:Y:S01]  /*01d0*/  ISETP.GE.AND P2, PT, R15, R0, PT ;  /* 0x000000000f00720c */ /* 0x000fe20003f46270 */
[----:B------:R-:W-:Y:S01]  /*01e0*/  IMAD.X R12, R14, 0x1, R5, P0 ;  /* 0x000000010e0c7824 */ /* 0x000fe200000e0605 */
[----:B------:R-:W-:Y:S01]  /*01f0*/  ISETP.GT.AND P0, PT, R24, 0x1, PT ;  /* 0x000000011800780c */ /* 0x000fe20003f04270 */
[----:B------:R-:W3:Y:S03]  /*0200*/  LDG.E.U8 R21, desc[UR4][R2.64] ;  /* 0x0000000402157981 */ /* 0x000ee6000c1e1100 */
[----:B------:R-:W-:-:S02]  /*0210*/  SEL R0, R16, RZ, P0 ;  /* 0x000000ff10007207 */ /* 0x000fc40000000000 */
[C---:B------:R-:W-:Y:S01]  /*0220*/  SHF.L.U64.HI R12, R11.reuse, 0x2, R12 ;  /* 0x000000020b0c7819 */ /* 0x040fe2000001020c */
[----:B------:R-:W-:Y:S01]  /*0230*/  IMAD.SHL.U32 R11, R11, 0x4, RZ ;  /* 0x000000040b0b7824 */ /* 0x000fe200078e00ff */
[----:B------:R-:W-:Y:S01]  /*0240*/  IADD3 R4, P0, R2, R16, RZ ;  /* 0x0000001002047210 */ /* 0x000fe20007f1e0ff */
[----:B------:R-:W4:Y:S01]  /*0250*/  @!P1 LDG.E R13, desc[UR4][R8.64] ;  /* 0x00000004080d9981 */ /* 0x000f22000c1e1900 */
[-C--:B------:R-:W-:Y:S02]  /*0260*/  ISETP.GE.AND P4, PT, R19, R0.reuse, PT ;  /* 0x000000001300720c */ /* 0x080fe40003f86270 */
[----:B------:R-:W-:Y:S01]  /*0270*/  ISETP.GE.AND P3, PT, R15, R0, PT ;  /* 0x000000000f00720c */ /* 0x000fe20003f66270 */
[----:B------:R-:W-:Y:S01]  /*0280*/  IMAD.X R5, R5, 0x1, R3, P0 ;  /* 0x0000000105057824 */ /* 0x000fe200000e0603 */
[----:B------:R-:W-:Y:S01]  /*0290*/  IADD3 R6, P0, R11, UR6, RZ ;  /* 0x000000060b067c10 */ /* 0x000fe2000ff1e0ff */
[----:B------:R-:W-:Y:S02]  /*02a0*/  IMAD.MOV.U32 R10, RZ, RZ, RZ ;  /* 0x000000ffff0a7224 */ /* 0x000fe400078e00ff */
[----:B------:R-:W-:Y:S01]  /*02b0*/  IMAD.MOV.U32 R0, RZ, RZ, RZ ;  /* 0x000000ffff007224 */ /* 0x000fe200078e00ff */
[----:B------:R-:W-:Y:S01]  /*02c0*/  IADD3.X R7, R12, UR7, RZ, P0, !PT ;  /* 0x000000070c077c10 */ /* 0x000fe200087fe4ff */
[----:B------:R-:W4:Y:S01]  /*02d0*/  LDG.E.U8 R25, desc[UR4][R4.64+0x20] ;  /* 0x0000200404197981 */ /* 0x000f22000c1e1100 */
[----:B------:R-:W-:-:S03]  /*02e0*/  ULDC.64 UR6, c[0x0][0x220] ;  /* 0x0000880000067ab9 */ /* 0x000fc60000000a00 */
[----:B------:R-:W4:Y:S04]  /*02f0*/  @!P4 LDG.E R10, desc[UR4][R6.64] ;  /* 0x00000004060ac981 */ /* 0x000f28000c1e1900 */
[----:B------:R-:W4:Y:S01]  /*0300*/  @!P2 LDG.E R0, desc[UR4][R8.64+0x80] ;  /* 0x000080040800a981 */ /* 0x000f22000c1e1900 */
[----:B------:R-:W-:-:S03]  /*0310*/  @P3 IMAD.MOV.U32 R18, RZ, RZ, RZ ;  /* 0x000000ffff123224 */ /* 0x000fc600078e00ff */
[----:B------:R-:W4:Y:S04]  /*0320*/  LDG.E.U8 R23, desc[UR4][R4.64] ;  /* 0x0000000404177981 */ /* 0x000f28000c1e1100 */
[----:B------:R-:W4:Y:S01]  /*0330*/  @!P3 LDG.E R18, desc[UR4][R6.64+0x80] ;  /* 0x000080040612b981 */ /* 0x000f22000c1e1900 */
[----:B--2---:R-:W-:Y:S02]  /*0340*/  ISETP.NE.AND P6, PT, R22, RZ, PT ;  /* 0x000000ff1600720c */ /* 0x004fe40003fc5270 */
[----:B---3--:R-:W-:Y:S01]  /*0350*/  ISETP.NE.AND P0, PT, R21, RZ, PT ;  /* 0x000000ff1500720c */ /* 0x008fe20003f05270 */
[----:B----4-:R-:W-:-:S05]  /*0360*/  FADD.FTZ R22, RZ, R13 ;  /* 0x0000000dff167221 */ /* 0x010fca0000010000 */
[----:B------:R-:W-:Y:S02]  /*0370*/  FSEL R21, R22, RZ, !P0 ;  /* 0x000000ff16157208 */ /* 0x000fe40004000000 */
[----:B------:R-:W-:Y:S01]  /*0380*/  ISETP.NE.AND P5, PT, R25, RZ, PT ;  /* 0x000000ff1900720c */ /* 0x000fe20003fa5270 */
[----:B------:R-:W-:Y:S02]  /*0390*/  FADD.FTZ R22, RZ, R10 ;  /* 0x0000000aff167221 */ /* 0x000fe40000010000 */
[----:B------:R-:W-:Y:S01]  /*03a0*/  @!P6 FADD.FTZ R21, R21, R0 ;  /* 0x000000001515e221 */ /* 0x000fe20000010000 */
[----:B------:R-:W-:-:S04]  /*03b0*/  ISETP.NE.AND P6, PT, R23, RZ, PT ;  /* 0x000000ff1700720c */ /* 0x000fc80003fc5270 */
[----:B------:R-:W-:-:S05]  /*03c0*/  FSEL R9, R22, RZ, !P6 ;  /* 0x000000ff16097208 */ /* 0x000fca0007000000 */
[----:B------:R-:W-:Y:S01]  /*03d0*/  @!P5 FADD.FTZ R9, R9, R18 ;  /* 0x000000120909d221 */ /* 0x000fe20000010000 */
[----:B------:R-:W0:Y:S04]  /*03e0*/  SHFL.BFLY PT, R6, R21, 0x10, 0x1f ;  /* 0x0e001f0015067f89 */ /* 0x000e2800000e0000 */
[----:B------:R-:W1:Y:S01]  /*03f0*/  SHFL.BFLY PT, R22, R9, 0x10, 0x1f ;  /* 0x0e001f0009167f89 */ /* 0x000e6200000e0000 */
[----:B0-----:R-:W-:Y:S01]  /*0400*/  FADD.FTZ R8, R21, R6 ;  /* 0x0000000615087221 */ /* 0x001fe20000010000 */
[----:B-1----:R-:W-:-:S04]  /*0410*/  FADD.FTZ R22, R9, R22 ;  /* 0x0000001609167221 */ /* 0x002fc80000010000 */
[----:B------:R-:W0:Y:S04]  /*0420*/  SHFL.BFLY PT, R7, R8, 0x8, 0x1f ;  /* 0x0d001f0008077f89 */ /* 0x000e2800000e0000 */
[----:B------:R-:W1:Y:S01]  /*0430*/  SHFL.BFLY PT, R23, R22, 0x8, 0x1f ;  /* 0x0d001f0016177f89 */ /* 0x000e6200000e0000 */
[----:B0-----:R-:W-:Y:S02]  /*0440*/  FADD.FTZ R25, R8, R7 ;  /* 0x0000000708197221 */ /* 0x001fe40000010000 */
[----:B------:R-:W0:Y:S01]  /*0450*/  LDC.64 R8, c[0x0][0x220] ;  /* 0x00008800ff087b82 */ /* 0x000e220000000a00 */
[----:B-1----:R-:W-:Y:S02]  /*0460*/  FADD.FTZ R26, R22, R23 ;  /* 0x00000017161a7221 */ /* 0x002fe40000010000 */
[----:B------:R-:W1:Y:S04]  /*0470*/  SHFL.BFLY PT, R28, R25, 0x4, 0x1f ;  /* 0x0c801f00191c7f89 */ /* 0x000e6800000e0000 */
[----:B------:R-:W2:Y:S01]  /*0480*/  SHFL.BFLY PT, R27, R26, 0x4, 0x1f ;  /* 0x0c801f001a1b7f89 */ /* 0x000ea200000e0000 */
[----:B------:R-:W-:Y:S01]  /*0490*/  IADD3 R6, P5, R11, UR6, RZ ;  /* 0x000000060b067c10 */ /* 0x000fe2000ffbe0ff */
[----:B-1----:R-:W-:Y:S01]  /*04a0*/  FADD.FTZ R28, R25, R28 ;  /* 0x0000001c191c7221 */ /* 0x002fe20000010000 */
[----:B--2---:R-:W-:-:S04]  /*04b0*/  FADD.FTZ R29, R26, R27 ;  /* 0x0000001b1a1d7221 */ /* 0x004fc80000010000 */
[----:B------:R-:W1:Y:S04]  /*04c0*/  SHFL.BFLY PT, R27, R28, 0x2, 0x1f ;  /* 0x0c401f001c1b7f89 */ /* 0x000e6800000e0000 */
[----:B------:R-:W2:Y:S01]  /*04d0*/  SHFL.BFLY PT, R26, R29, 0x2, 0x1f ;  /* 0x0c401f001d1a7f89 */ /* 0x000ea200000e0000 */
[----:B------:R-:W-:Y:S01]  /*04e0*/  @P3 IMAD.MOV.U32 R21, RZ, RZ, RZ ;  /* 0x000000ffff153224 */ /* 0x000fe200078e00ff */
[----:B------:R-:W-:Y:S01]  /*04f0*/  IADD3.X R7, R12, UR7, RZ, P5, !PT ;  /* 0x000000070c077c10 */ /* 0x000fe2000affe4ff */
[----:B------:R-:W-:-:S04]  /*0500*/  IMAD.MOV.U32 R23, RZ, RZ, RZ ;  /* 0x000000ffff177224 */ /* 0x000fc800078e00ff */
[----:B------:R3:W5:Y:S01]  /*0510*/  @!P3 LDG.E R21, desc[UR4][R6.64+0x80] ;  /* 0x000080040615b981 */ /* 0x000762000c1e1900 */
[----:B------:R-:W-:Y:S01]  /*0520*/  ISETP.GE.AND P3, PT, R24, 0x1, PT ;  /* 0x000000011800780c */ /* 0x000fe20003f66270 */
[----:B0-----:R-:W-:Y:S02]  /*0530*/  IMAD.WIDE R8, R17, 0x4, R8 ;  /* 0x0000000411087825 */ /* 0x001fe400078e0208 */
[----:B------:R3:W5:Y:S02]  /*0540*/  @!P4 LDG.E R23, desc[UR4][R6.64] ;  /* 0x000000040617c981 */ /* 0x000764000c1e1900 */
[----:B-1----:R-:W-:Y:S01]  /*0550*/  FADD.FTZ R22, R28, R27 ;  /* 0x0000001b1c167221 */ /* 0x002fe20000010000 */
[----:B--2---:R-:W-:Y:S01]  /*0560*/  FADD.FTZ R24, R29, R26 ;  /* 0x0000001a1d187221 */ /* 0x004fe20000010000 */
[----:B------:R-:W-:-:S06]  /*0570*/  CS2R R26, SRZ ;  /* 0x00000000001a7805 */ /* 0x000fcc000001ff00 */
[----:B------:R3:W5:Y:S04]  /*0580*/  @!P1 LDG.E R26, desc[UR4][R8.64] ;  /* 0x00000004081a9981 */ /* 0x000768000c1e1900 */
[----:B------:R3:W5:Y:S04]  /*0590*/  @!P2 LDG.E R27, desc[UR4][R8.64+0x80] ;  /* 0x00008004081ba981 */ /* 0x000768000c1e1900 */
[----:B------:R3:W0:Y:S04]  /*05a0*/  SHFL.BFLY PT, R29, R22, 0x1, 0x1f ;  /* 0x0c201f00161d7f89 */ /* 0x00062800000e0000 */
[----:B------:R3:W1:Y:S01]  /*05b0*/  SHFL.BFLY PT, R25, R24, 0x1, 0x1f ;  /* 0x0c201f0018197f89 */ /* 0x00066200000e0000 */
[----:B------:R-:W-:Y:S05]  /*05c0*/  @!P3 EXIT ;  /* 0x000000000000b94d */ /* 0x000fea0003800000 */
[-C--:B------:R-:W-:Y:S01]  /*05d0*/  ISETP.GE.AND P3, PT, R19, R16.reuse, PT ;  /* 0x000000101300720c */ /* 0x080fe20003f66270 */
[----:B------:R-:W-:Y:S01]  /*05e0*/  ULDC.64 UR6, c[0x0][0x210] ;  /* 0x0000840000067ab9 */ /* 0x000fe20000000a00 */
[----:B------:R-:W-:Y:S01]  /*05f0*/  BSSY B0, `(.L_x_420) ;  /* 0x000000a000007945 */ /* 0x000fe20003800000 */
[----:B---3--:R-:W-:Y:S01]  /*0600*/  LEA R6, P4, R17, UR6, 0x2 ;  /* 0x0000000611067c11 */ /* 0x008fe2000f8810ff */
[----:B0-----:R-:W-:Y:S01]  /*0610*/  FADD.FTZ R29, R22, R29 ;  /* 0x0000001d161d7221 */ /* 0x001fe20000010000 */
[----:B------:R-:W-:Y:S02]  /*0620*/  ISETP.GE.AND P1, PT, R15, R16, PT ;  /* 0x000000100f00720c */ /* 0x000fe40003f26270 */
[----:B------:R-:W-:Y:S02]  /*0630*/  ISETP.GE.AND P2, PT, R20, 0x2, PT ;  /* 0x000000021400780c */ /* 0x000fe40003f46270 */
[----:B------:R-:W-:-:S04]  /*0640*/  LEA.HI.X R7, R17, UR7, R14, 0x2, P4 ;  /* 0x0000000711077c11 */ /* 0x000fc8000a0f140e */
[----:B------:R-:W-:Y:S07]  /*0650*/  @P3 BRA `(.L_x_421) ;  /* 0x00000000000c3947 */ /* 0x000fee0003800000 */
[----:B-----5:R-:W-:Y:S01]  /*0660*/  @!P0 FFMA.FTZ R13, R29, -R26, R13 ;  /* 0x8000001a1d0d8223 */ /* 0x020fe2000001000d */
[----:B------:R0:W-:Y:S04]  /*0670*/  @P0 STG.E desc[UR4][R6.64], RZ ;  /* 0x000000ff06000986 */ /* 0x0001e8000c101904 */
[----:B------:R0:W-:Y:S02]  /*0680*/  @!P0 STG.E desc[UR4][R6.64], R13 ;  /* 0x0000000d06008986 */ /* 0x0001e4000c101904 */
.L_x_421:
[----:B------:R-:W-:Y:S05]  /*0690*/  BSYNC B0 ;  /* 0x0000000000007941 */ /* 0x000fea0003800000 */
.L_x_420:
[----:B------:R-:W-:Y:S04]  /*06a0*/  BSSY B0, `(.L_x_422) ;  /* 0x0000007000007945 */ /* 0x000fe80003800000 */
[----:B------:R-:W-:Y:S05]  /*06b0*/  @P1 BRA `(.L_x_423) ;  /* 0x0000000000141947 */ /* 0x000fea0003800000 */
[----:B------:R-:W2:Y:S02]  /*06c0*/  LDG.E.U8 R2, desc[UR4][R2.64+0x20] ;  /* 0x0000200402027981 */ /* 0x000ea4000c1e1100 */
[----:B--2---:R-:W-:-:S13]  /*06d0*/  ISETP.NE.AND P0, PT, R2, RZ, PT ;  /* 0x000000ff0200720c */ /* 0x004fda0003f05270 */
[----:B-----5:R-:W-:Y:S01]  /*06e0*/  @!P0 FFMA.FTZ R27, R29, -R27, R0 ;  /* 0x8000001b1d1b8223 */ /* 0x020fe20000010000 */
[----:B------:R2:W-:Y:S04]  /*06f0*/  @P0 STG.E desc[UR4][R6.64+0x80], RZ ;  /* 0x000080ff06000986 */ /* 0x0005e8000c101904 */
[----:B------:R2:W-:Y:S02]  /*0700*/  @!P0 STG.E desc[UR4][R6.64+0x80], R27 ;  /* 0x0000801b06008986 */ /* 0x0005e4000c101904 */
.L_x_423:
[----:B------:R-:W-:Y:S05]  /*0710*/  BSYNC B0 ;  /* 0x0000000000007941 */ /* 0x000fea0003800000 */
.L_x_422:
[----:B------:R-:W-:Y:S05]  /*0720*/  @!P2 EXIT ;  /* 0x000000000000a94d */ /* 0x000fea0003800000 */
[----:B------:R-:W-:Y:S01]  /*0730*/  IADD3 R2, P0, R11, UR6, RZ ;  /* 0x000000060b027c10 */ /* 0x000fe2000ff1e0ff */
[----:B------:R-:W-:Y:S01]  /*0740*/  BSSY B0, `(.L_x_424) ;  /* 0x0000009000007945 */ /* 0x000fe20003800000 */
[----:B-1----:R-:W-:Y:S02]  /*0750*/  FADD.FTZ R25, R24, R25 ;  /* 0x0000001918197221 */ /* 0x002fe40000010000 */
[----:B------:R-:W-:Y:S01]  /*0760*/  IADD3.X R3, R12, UR7, RZ, P0, !PT ;  /* 0x000000070c037c10 */ /* 0x000fe200087fe4ff */
[----:B------:R-:W-:Y:S08]  /*0770*/  @P3 BRA `(.L_x_425) ;  /* 0x0000000000143947 */ /* 0x000ff00003800000 */
[----:B------:R-:W3:Y:S02]  /*0780*/  LDG.E.U8 R0, desc[UR4][R4.64] ;  /* 0x0000000404007981 */ /* 0x000ee4000c1e1100 */
[----:B---3--:R-:W-:-:S13]  /*0790*/  ISETP.NE.AND P0, PT, R0, RZ, PT ;  /* 0x000000ff0000720c */ /* 0x008fda0003f05270 */
[----:B-----5:R-:W-:Y:S01]  /*07a0*/  @!P0 FFMA.FTZ R23, R25, -R23, R10 ;  /* 0x8000001719178223 */ /* 0x020fe2000001000a */
[----:B------:R1:W-:Y:S04]  /*07b0*/  @P0 STG.E desc[UR4][R2.64], RZ ;  /* 0x000000ff02000986 */ /* 0x0003e8000c101904 */
[----:B------:R1:W-:Y:S02]  /*07c0*/  @!P0 STG.E desc[UR4][R2.64], R23 ;  /* 0x0000001702008986 */ /* 0x0003e4000c101904 */
.L_x_425:
[----:B------:R-:W-:Y:S05]  /*07d0*/  BSYNC B0 ;  /* 0x0000000000007941 */ /* 0x000fea0003800000 */
.L_x_424:
[----:B------:R-:W-:Y:S05]  /*07e0*/  @P1 EXIT ;  /* 0x000000000000194d */ /* 0x000fea0003800000 */
[----:B------:R-:W3:Y:S02]  /*07f0*/  LDG.E.U8 R4, desc[UR4][R4.64+0x20] ;  /* 0x0000200404047981 */ /* 0x000ee4000c1e1100 */
[----:B---3--:R-:W-:-:S13]  /*0800*/  ISETP.NE.AND P0, PT, R4, RZ, PT ;  /* 0x000000ff0400720c */ /* 0x008fda0003f05270 */
[----:B------:R3:W-:Y:S01]  /*0810*/  @P0 STG.E desc[UR4][R2.64+0x80], RZ ;  /* 0x000080ff02000986 */ /* 0x0007e2000c101904 */
[----:B------:R-:W-:Y:S05]  /*0820*/  @P0 EXIT ;  /* 0x000000000000094d */ /* 0x000fea0003800000 */
[----:B-----5:R-:W-:-:S05]  /*0830*/  FFMA.FTZ R21, R25, -R21, R18 ;  /* 0x8000001519157223 */ /* 0x020fca0000010012 */
[----:B------:R-:W-:Y:S01]  /*0840*/  STG.E desc[UR4][R2.64+0x80], R21 ;  /* 0x0000801502007986 */ /* 0x000fe2000c101904 */
[----:B------:R-:W-:Y:S05]  /*0850*/  EXIT ;  /* 0x000000000000794d */ /* 0x000fea0003800000 */
.L_x_426:
        /* <DEDUP_REMOVED lines=10> */
.L_x_11662:


//--------------------- .text._ZN43_GLOBAL__N__9ae7fba5_10_SoftMax_cu_9f978f6321softmax_warp_backwardIfffLi5ELb0ELb1EEEvPT0_PKT_S5_iiiPKb --------------------------
	.section	.text._ZN43_GLOBAL__N__9ae7fba5_10_SoftMax_cu_9f978f6321softmax_warp_backwardIfffLi5ELb0ELb1EEEvPT0_PKT_S5_iiiPKb,"ax",@progbits
	.align	128
.text._ZN43_GLOBAL__N__9ae7fba5_10_SoftMax_cu_9f978f6321softmax_warp_backwardIfffLi5ELb0ELb1EEEvPT0_PKT_S5_iiiPKb:
        .type           _ZN43_GLOBAL__N__9ae7fba5_10_SoftMax_cu_9f978f6321softmax_warp_backwardIfffLi5ELb0ELb1EEEvPT0_PKT_S5_iiiPKb,@function
        .size           _ZN43_GLOBAL__N__9ae7fba5_10_SoftMax_cu_9f978f6321softmax_warp_backwardIfffLi5ELb0ELb1EEEvPT0_PKT_S5_iiiPKb,(.L_x_11663 - _ZN43_GLOBAL__N__9ae7fba5_10_SoftMax_cu_9f978f6321softmax_warp_backwardIfffLi5ELb0ELb1EEEvPT0_PKT_S5_iiiPKb)
        .other          _ZN43_GLOBAL__N__9ae7fba5_10_SoftMax_cu_9f978f6321softmax_warp_backwardIfffLi5ELb0ELb1EEEvPT0_PKT_S5_iiiPKb,@"STO_CUDA_ENTRY STV_DEFAULT"
_ZN43_GLOBAL__N__9ae7fba5_10_SoftMax_cu_9f978f6321softmax_warp_backwardIfffLi5ELb0ELb1EEEvPT0_PKT_S5_iiiPKb:
[----:B------:R-:W-:Y:S01]  /*0000*/  LDC R1, c[0x0][0x28] ;  /* 0x00000a00ff017b82 */ /* 0x000fe20000000800 */
[----:B------:R-:W0:Y:S07]  /*0010*/  S2R R3, SR_TID.Y ;  /* 0x0000000000037919 */ /* 0x000e2e0000002200 */
[----:B------:R-:W0:Y:S01]  /*0020*/  S2UR UR4, SR_CTAID.X ;  /* 0x00000000000479c3 */ /* 0x000e220000002500 */
[----:B------:R-:W1:Y:S07]  /*0030*/  S2R R12, SR_TID.X ;  /* 0x00000000000c7919 */ /* 0x000e6e0000002100 */
        /* <DEDUP_REMOVED lines=16> */
[----:B------:R-:W-:Y:S02]  /*0140*/  ISETP.GE.AND P3, PT, R12, R5, PT ;  /* 0x000000050c00720c */ /* 0x000fe40003f66270 */
[C---:B------:R-:W-:Y:S01]  /*0150*/  IADD3 R10, P0, R14.reuse, UR4, RZ ;  /* 0x000000040e0a7c10 */ /* 0x040fe2000ff1e0ff */
[----:B------:R-:W-:Y:S01]  /*0160*/  IMAD.MOV.U32 R0, RZ, RZ, RZ ;  /* 0x000000ffff007224 */ /* 0x000fe200078e00ff */
[C---:B------:R-:W-:Y:S02]  /*0170*/  IADD3 R9, P1, R14.reuse, R13, RZ ;  /* 0x0000000d0e097210 */ /* 0x040fe40007f3e0ff */
[----:B------:R-:W-:Y:S01]  /*0180*/  IADD3.X R11, R15, UR5, RZ, P0, !PT ;  /* 0x000000050f0b7c10 */ /* 0x000fe200087fe4ff */
[----:B------:R-:W0:Y:S01]  /*0190*/  @!P2 LDC.64 R4, c[0x0][0x218] ;  /* 0x00008600ff04ab82 */ /* 0x000e220000000a00 */
[C---:B------:R-:W-:Y:S01]  /*01a0*/  @!P2 IMAD.SHL.U32 R21, R14.reuse, 0x4, RZ ;  /* 0x000000040e15a824 */ /* 0x040fe200078e00ff */
[----:B------:R-:W-:Y:S01]  /*01b0*/  @!P2 SHF.L.U64.HI R16, R14, 0x2, R15 ;  /* 0x000000020e10a819 */ /* 0x000fe2000001020f */
[----:B------:R-:W-:-:S02]  /*01c0*/  ULDC.64 UR4, c[0x0][0x208] ;  /* 0x0000820000047ab9 */ /* 0x000fc40000000a00 */
[----:B------:R1:W2:Y:S03]  /*01d0*/  LDG.E.U8 R23, desc[UR4][R10.64] ;  /* 0x000000040a177981 */ /* 0x0002a6000c1e1100 */
[----:B------:R-:W3:Y:S01]  /*01e0*/  @!P3 LDC.64 R6, c[0x0][0x218] ;  /* 0x00008600ff06bb82 */ /* 0x000ee20000000a00 */
[----:B0-----:R-:W-:-:S05]  /*01f0*/  @!P2 IADD3 R4, P0, R21, R4, RZ ;  /* 0x000000041504a210 */ /* 0x001fca0007f1e0ff */
[----:B------:R-:W-:-:S05]  /*0200*/  @!P2 IMAD.X R5, R16, 0x1, R5, P0 ;  /* 0x000000011005a824 */ /* 0x000fca00000e0605 */
[----:B------:R-:W4:Y:S01]  /*0210*/  @!P2 LDG.E R0, desc[UR4][R4.64] ;  /* 0x000000040400a981 */ /* 0x000f22000c1e1900 */
[----:B------:R-:W-:Y:S01]  /*0220*/  @!P3 IMAD.SHL.U32 R17, R9, 0x4, RZ ;  /* 0x000000040911b824 */ /* 0x000fe200078e00ff */
[----:B------:R-:W-:Y:S02]  /*0230*/  @!P3 LEA.HI.X.SX32 R18, R13, R15, 0x1, P1 ;  /* 0x0000000f0d12b211 */ /* 0x000fe400008f0eff */
[----:B------:R-:W-:Y:S02]  /*0240*/  SHF.R.S32.HI R8, RZ, 0x1f, R13 ;  /* 0x0000001fff087819 */ /* 0x000fe4000001140d */
[----:B------:R-:W-:Y:S02]  /*0250*/  IADD3 R2, P4, R10, R13, RZ ;  /* 0x0000000d0a027210 */ /* 0x000fe40007f9e0ff */
[----:B------:R-:W-:Y:S02]  /*0260*/  @!P3 SHF.L.U64.HI R18, R9, 0x2, R18 ;  /* 0x000000020912b819 */ /* 0x000fe40000010212 */
[----:B---3--:R-:W-:Y:S01]  /*0270*/  @!P3 IADD3 R6, P0, R17, R6, RZ ;  /* 0x000000061106b210 */ /* 0x008fe20007f1e0ff */
[----:B------:R-:W-:-:S02]  /*0280*/  IMAD.X R3, R8, 0x1, R11, P4 ;  /* 0x0000000108037824 */ /* 0x000fc400020e060b */
[----:B-1----:R-:W-:Y:S02]  /*0290*/  @P3 IMAD.MOV.U32 R10, RZ, RZ, RZ ;  /* 0x000000ffff0a3224 */ /* 0x002fe400078e00ff */
[----:B------:R-:W-:Y:S01]  /*02a0*/  @!P3 IMAD.X R7, R18, 0x1, R7, P0 ;  /* 0x000000011207b824 */ /* 0x000fe200000e0607 */
[----:B------:R-:W3:Y:S04]  /*02b0*/  LDG.E.U8 R22, desc[UR4][R2.64] ;  /* 0x0000000402167981 */ /* 0x000ee8000c1e1100 */
[----:B------:R0:W3:Y:S02]  /*02c0*/  @!P3 LDG.E R10, desc[UR4][R6.64] ;  /* 0x00000004060ab981 */ /* 0x0000e4000c1e1900 */
[----:B0-----:R-:W0:Y:S02]  /*02d0*/  @!P3 LDC.64 R6, c[0x0][0x220] ;  /* 0x00008800ff06bb82 */ /* 0x001e240000000a00 */
[----:B0-----:R-:W-:Y:S01]  /*02e0*/  @!P3 IADD3 R6, P6, R17, R6, RZ ;  /* 0x000000061106b210 */ /* 0x001fe20007fde0ff */
[----:B------:R-:W-:-:S04]  /*02f0*/  @P3 IMAD.MOV.U32 R17, RZ, RZ, RZ ;  /* 0x000000ffff113224 */ /* 0x000fc800078e00ff */
[----:B------:R-:W-:-:S05]  /*0300*/  @!P3 IMAD.X R7, R18, 0x1, R7, P6 ;  /* 0x000000011207b824 */ /* 0x000fca00030e0607 */
[----:B------:R0:W5:Y:S01]  /*0310*/  @!P3 LDG.E R17, desc[UR4][R6.64] ;  /* 0x000000040611b981 */ /* 0x000162000c1e1900 */
[----:B--2---:R-:W-:Y:S01]  /*0320*/  ISETP.NE.AND P0, PT, R23, RZ, PT ;  /* 0x000000ff1700720c */ /* 0x004fe20003f05270 */
[----:B----4-:R-:W-:-:S05]  /*0330*/  FADD.FTZ R11, RZ, R0 ;  /* 0x00000000ff0b7221 */ /* 0x010fca0000010000 */
[----:B------:R-:W-:-:S05]  /*0340*/  FSEL R11, R11, RZ, !P0 ;  /* 0x000000ff0b0b7208 */ /* 0x000fca0004000000 */
[----:B------:R-:W1:Y:S01]  /*0350*/  SHFL.BFLY PT, R4, R11, 0x10, 0x1f ;  /* 0x0e001f000b047f89 */ /* 0x000e6200000e0000 */
[----:B---3--:R-:W-:Y:S01]  /*0360*/  ISETP.NE.AND P4, PT, R22, RZ, PT ;  /* 0x000000ff1600720c */ /* 0x008fe20003f85270 */
[----:B------:R-:W-:-:S05]  /*0370*/  FADD.FTZ R22, RZ, R10 ;  /* 0x0000000aff167221 */ /* 0x000fca0000010000 */
[----:B------:R-:W-:Y:S01]  /*0380*/  FSEL R22, R22, RZ, !P4 ;  /* 0x000000ff16167208 */ /* 0x000fe20006000000 */
[----:B-1----:R-:W-:-:S04]  /*0390*/  FADD.FTZ R23, R11, R4 ;  /* 0x000000040b177221 */ /* 0x002fc80000010000 */
[----:B------:R-:W1:Y:S04]  /*03a0*/  SHFL.BFLY PT, R5, R22, 0x10, 0x1f ;  /* 0x0e001f0016057f89 */ /* 0x000e6800000e0000 */
[----:B------:R-:W2:Y:S01]  /*03b0*/  SHFL.BFLY PT, R4, R23, 0x8, 0x1f ;  /* 0x0d001f0017047f89 */ /* 0x000ea200000e0000 */
[----:B-1----:R-:W-:Y:S01]  /*03c0*/  FADD.FTZ R24, R22, R5 ;  /* 0x0000000516187221 */ /* 0x002fe20000010000 */
[----:B--2---:R-:W-:-:S04]  /*03d0*/  FADD.FTZ R25, R23, R4 ;  /* 0x0000000417197221 */ /* 0x004fc80000010000 */
[----:B------:R-:W1:Y:S04]  /*03e0*/  SHFL.BFLY PT, R5, R24, 0x8, 0x1f ;  /* 0x0d001f0018057f89 */ /* 0x000e6800000e0000 */
[----:B------:R-:W2:Y:S01]  /*03f0*/  SHFL.BFLY PT, R4, R25, 0x4, 0x1f ;  /* 0x0c801f0019047f89 */ /* 0x000ea200000e0000 */
[----:B-1----:R-:W-:Y:S01]  /*0400*/  FADD.FTZ R26, R24, R5 ;  /* 0x00000005181a7221 */ /* 0x002fe20000010000 */
[----:B--2---:R-:W-:Y:S02]  /*0410*/  FADD.FTZ R27, R25, R4 ;  /* 0x00000004191b7221 */ /* 0x004fe40000010000 */
[----:B------:R-:W1:Y:S01]  /*0420*/  @!P2 LDC.64 R4, c[0x0][0x220] ;  /* 0x00008800ff04ab82 */ /* 0x000e620000000a00 */
[----:B------:R-:W-:Y:S01]  /*0430*/  IMAD.MOV.U32 R23, RZ, RZ, RZ ;  /* 0x000000ffff177224 */ /* 0x000fe200078e00ff */
[----:B-1----:R-:W-:-:S05]  /*0440*/  @!P2 IADD3 R4, P5, R21, R4, RZ ;  /* 0x000000041504a210 */ /* 0x002fca0007fbe0ff */
[----:B------:R-:W-:-:S05]  /*0450*/  @!P2 IMAD.X R5, R16, 0x1, R5, P5 ;  /* 0x000000011005a824 */ /* 0x000fca00028e0605 */
[----:B------:R0:W5:Y:S04]  /*0460*/  @!P2 LDG.E R23, desc[UR4][R4.64] ;  /* 0x000000040417a981 */ /* 0x000168000c1e1900 */
[----:B------:R-:W1:Y:S04]  /*0470*/  SHFL.BFLY PT, R29, R26, 0x4, 0x1f ;  /* 0x0c801f001a1d7f89 */ /* 0x000e6800000e0000 */
[----:B------:R-:W2:Y:S01]  /*0480*/  SHFL.BFLY PT, R28, R27, 0x2, 0x1f ;  /* 0x0c401f001b1c7f89 */ /* 0x000ea200000e0000 */
[----:B-1----:R-:W-:-:S05]  /*0490*/  FADD.FTZ R11, R26, R29 ;  /* 0x0000001d1a0b7221 */ /* 0x002fca0000010000 */
[----:B------:R-:W1:Y:S01]  /*04a0*/  SHFL.BFLY PT, R22, R11, 0x2, 0x1f ;  /* 0x0c401f000b167f89 */ /* 0x000e6200000e0000 */
[----:B------:R-:W-:Y:S01]  /*04b0*/  ISETP.GE.AND P4, PT, R20, 0x1, PT ;  /* 0x000000011400780c */ /* 0x000fe20003f86270 */
[----:B--2---:R-:W-:-:S05]  /*04c0*/  FADD.FTZ R21, R27, R28 ;  /* 0x0000001c1b157221 */ /* 0x004fca0000010000 */
[----:B------:R0:W2:Y:S01]  /*04d0*/  SHFL.BFLY PT, R16, R21, 0x1, 0x1f ;  /* 0x0c201f0015107f89 */ /* 0x0000a200000e0000 */
[----:B-1----:R-:W-:-:S05]  /*04e0*/  FADD.FTZ R22, R11, R22 ;  /* 0x000000160b167221 */ /* 0x002fca0000010000 */
[----:B------:R0:W1:Y:S01]  /*04f0*/  SHFL.BFLY PT, R11, R22, 0x1, 0x1f ;  /* 0x0c201f00160b7f89 */ /* 0x00006200000e0000 */
[----:B------:R-:W-:Y:S05]  /*0500*/  @!P4 EXIT ;  /* 0x000000000000c94d */ /* 0x000fea0003800000 */
[----:B------:R-:W-:Y:S01]  /*0510*/  ISETP.GE.AND P3, PT, R12, R13, PT ;  /* 0x0000000d0c00720c */ /* 0x000fe20003f66270 */
[----:B------:R-:W-:Y:S01]  /*0520*/  BSSY B0, `(.L_x_427) ;  /* 0x000000a000007945 */ /* 0x000fe20003800000 */
[----:B------:R-:W-:Y:S01]  /*0530*/  ISETP.GE.AND P2, PT, R19, 0x2, PT ;  /* 0x000000021300780c */ /* 0x000fe20003f46270 */
[----:B0-2---:R-:W-:-:S10]  /*0540*/  FADD.FTZ R21, R21, R16 ;  /* 0x0000001015157221 */ /* 0x005fd40000010000 */
[----:B------:R-:W-:Y:S05]  /*0550*/  @P3 BRA `(.L_x_428) ;  /* 0x0000000000183947 */ /* 0x000fea0003800000 */
[----:B------:R-:W-:Y:S01]  /*0560*/  ULDC.64 UR6, c[0x0][0x210] ;  /* 0x0000840000067ab9 */ /* 0x000fe20000000a00 */
[----:B-----5:R-:W-:Y:S01]  /*0570*/  @!P0 FFMA.FTZ R23, R21, -R23, R0 ;  /* 0x8000001715178223 */ /* 0x020fe20000010000 */
[----:B------:R-:W-:-:S04]  /*0580*/  LEA R4, P4, R14, UR6, 0x2 ;  /* 0x000000060e047c11 */ /* 0x000fc8000f8810ff */
[----:B------:R-:W-:-:S05]  /*0590*/  LEA.HI.X R5, R14, UR7, R15, 0x2, P4 ;  /* 0x000000070e057c11 */ /* 0x000fca000a0f140f */
[----:B------:R0:W-:Y:S04]  /*05a0*/  @P0 STG.E desc[UR4][R4.64], RZ ;  /* 0x000000ff04000986 */ /* 0x0001e8000c101904 */
[----:B------:R0:W-:Y:S02]  /*05b0*/  @!P0 STG.E desc[UR4][R4.64], R23 ;  /* 0x0000001704008986 */ /* 0x0001e4000c101904 */
.L_x_428:
[----:B------:R-:W-:Y:S05]  /*05c0*/  BSYNC B0 ;  /* 0x0000000000007941 */ /* 0x000fea0003800000 */
.L_x_427:
[----:B------:R-:W-:Y:S05]  /*05d0*/  @!P2 EXIT ;  /* 0x000000000000a94d */ /* 0x000fea0003800000 */
[----:B------:R-:W-:Y:S05]  /*05e0*/  @P3 EXIT ;  /* 0x000000000000394d */ /* 0x000fea0003800000 */
[----:B------:R-:W2:Y:S01]  /*05f0*/  LDG.E.U8 R2, desc[UR4][R2.64] ;  /* 0x0000000402027981 */ /* 0x000ea2000c1e1100 */
[----:B------:R-:W-:Y:S01]  /*0600*/  ULDC.64 UR6, c[0x0][0x210] ;  /* 0x0000840000067ab9 */ /* 0x000fe20000000a00 */
[----:B------:R-:W-:Y:S01]  /*0610*/  IMAD.X R8, R15, 0x1, R8, P1 ;  /* 0x000000010f087824 */ /* 0x000fe200008e0608 */
[----:B0-----:R-:W-:Y:S01]  /*0620*/  LEA R4, P1, R9, UR6, 0x2 ;  /* 0x0000000609047c11 */ /* 0x001fe2000f8210ff */
[----:B-1----:R-:W-:-:S03]  /*0630*/  FADD.FTZ R11, R22, R11 ;  /* 0x0000000b160b7221 */ /* 0x002fc60000010000 */
[----:B------:R-:W-:Y:S02]  /*0640*/  LEA.HI.X R5, R9, UR7, R8, 0x2, P1 ;  /* 0x0000000709057c11 */ /* 0x000fe400088f1408 */
[----:B--2---:R-:W-:-:S13]  /*0650*/  ISETP.NE.AND P0, PT, R2, RZ, PT ;  /* 0x000000ff0200720c */ /* 0x004fda0003f05270 */
[----:B------:R0:W-:Y:S01]  /*0660*/  @P0 STG.E desc[UR4][R4.64], RZ ;  /* 0x000000ff04000986 */ /* 0x0001e2000c101904 */
[----:B------:R-:W-:Y:S05]  /*0670*/  @P0 EXIT ;  /* 0x000000000000094d */ /* 0x000fea0003800000 */
[----:B-----5:R-:W-:-:S05]  /*0680*/  FFMA.FTZ R17, R11, -R17, R10 ;  /* 0x800000110b117223 */ /* 0x020fca000001000a */
[----:B------:R-:W-:Y:S01]  /*0690*/  STG.E desc[UR4][R4.64], R17 ;  /* 0x0000001104007986 */ /* 0x000fe2000c101904 */
[----:B------:R-:W-:Y:S05]  /*06a0*/  EXIT ;  /* 0x000000000000794d */ /* 0x000fea0003800000 */
.L_x_429:
        /* <DEDUP_REMOVED lines=13> */
.L_x_11663:


//--------------------- .text._ZN43_GLOBAL__N__9ae7fba5_10_SoftMax_cu_9f978f6321softmax_warp_backwardIfffLi4ELb0ELb1EEEvPT0_PKT_S5_iiiPKb --------------------------
	.section	.text._ZN43_GLOBAL__N__9ae7fba5_10_SoftMax_cu_9f978f6321softmax_warp_backwardIfffLi4ELb0ELb1EEEvPT0_PKT_S5_iiiPKb,"ax",@progbits
	.align	128
.text._ZN43_GLOBAL__N__9ae7fba5_10_SoftMax_cu_9f978f6321softmax_warp_backwardIfffLi4ELb0ELb1EEEvPT0_PKT_S5_iiiPKb:
        .type           _ZN43_GLOBAL__N__9ae7fba5_10_SoftMax_cu_9f978f6321softmax_warp_backwardIfffLi4ELb0ELb1EEEvPT0_PKT_S5_iiiPKb,@function
        .size           _ZN43_GLOBAL__N__9ae7fba5_10_SoftMax_cu_9f978f6321softmax_warp_backwardIfffLi4ELb0ELb1EEEvPT0_PKT_S5_iiiPKb,(.L_x_11664 - _ZN43_GLOBAL__N__9ae7fba5_10_SoftMax_cu_9f978f6321softmax_warp_backwardIfffLi4ELb0ELb1EEEvPT0_PKT_S5_iiiPKb)
        .other          _ZN43_GLOBAL__N__9ae7fba5_10_SoftMax_cu_9f978f6321softmax_warp_backwardIfffLi4ELb0ELb1EEEvPT0_PKT_S5_iiiPKb,@"STO_CUDA_ENTRY STV_DEFAULT"
_ZN43_GLOBAL__N__9ae7fba5_10_SoftMax_cu_9f978f6321softmax_warp_backwardIfffLi4ELb0ELb1EEEvPT0_PKT_S5_iiiPKb:
        /* <DEDUP_REMOVED lines=53> */
[----:B------:R-:W1:Y:S02]  /*0350*/  SHFL.BFLY PT, R4, R11, 0x8, 0x101f ;  /* 0x0d101f000b047f89 */ /* 0x000e6400000e0000 */
[----:B-1----:R-:W-:-:S05]  /*0360*/  FADD.FTZ R24, R11, R4 ;  /* 0x000000040b187221 */ /* 0x002fca0000010000 */
[----:B------:R-:W1:Y:S01]  /*0370*/  SHFL.BFLY PT, R5, R24, 0x4, 0x101f ;  /* 0x0c901f0018057f89 */ /* 0x000e6200000e0000 */
[----:B---3--:R-:W-:Y:S01]  /*0380*/  ISETP.NE.AND P4, PT, R22, RZ, PT ;  /* 0x000000ff1600720c */ /* 0x008fe20003f85270 */
[----:B------:R-:W-:-:S05]  /*0390*/  FADD.FTZ R22, RZ, R10 ;  /* 0x0000000aff167221 */ /* 0x000fca0000010000 */
[----:B------:R-:W-:-:S05]  /*03a0*/  FSEL R23, R22, RZ, !P4 ;  /* 0x000000ff16177208 */ /* 0x000fca0006000000 */
[----:B------:R-:W2:Y:S01]  /*03b0*/  SHFL.BFLY PT, R22, R23, 0x8, 0x101f ;  /* 0x0d101f0017167f89 */ /* 0x000ea200000e0000 */
[----:B-1----:R-:W-:Y:S02]  /*03c0*/  FADD.FTZ R26, R24, R5 ;  /* 0x00000005181a7221 */ /* 0x002fe40000010000 */
[----:B------:R-:W1:Y:S01]  /*03d0*/  @!P2 LDC.64 R4, c[0x0][0x220] ;  /* 0x00008800ff04ab82 */ /* 0x000e620000000a00 */
[----:B--2---:R-:W-:Y:S01]  /*03e0*/  FADD.FTZ R25, R23, R22 ;  /* 0x0000001617197221 */ /* 0x004fe20000010000 */
        /* <DEDUP_REMOVED lines=25> */
.L_x_431:
[----:B------:R-:W-:Y:S05]  /*0580*/  BSYNC B0 ;  /* 0x0000000000007941 */ /* 0x000fea0003800000 */
.L_x_430:
        /* <DEDUP_REMOVED lines=14> */
.L_x_432:
        /* <DEDUP_REMOVED lines=9> */
.L_x_11664:


//--------------------- .text._ZN43_GLOBAL__N__9ae7fba5_10_SoftMax_cu_9f978f6321softmax_warp_backwardIfffLi3ELb0ELb1EEEvPT0_PKT_S5_iiiPKb --------------------------
	.section	.text._ZN43_GLOBAL__N__9ae7fba5_10_SoftMax_cu_9f978f6321softmax_warp_backwardIfffLi3ELb0ELb1EEEvPT0_PKT_S5_iiiPKb,"ax",@progbits
	.align	128
.text._ZN43_GLOBAL__N__9ae7fba5_10_SoftMax_cu_9f978f6321softmax_warp_backwardIfffLi3ELb0ELb1EEEvPT0_PKT_S5_iiiPKb:
        .type           _ZN43_GLOBAL__N__9ae7fba5_10_SoftMax_cu_9f978f6321softmax_warp_backwardIfffLi3ELb0ELb1EEEvPT0_PKT_S5_iiiPKb,@function
        .size           _ZN43_GLOBAL__N__9ae7fba5_10_SoftMax_cu_9f978f6321softmax_warp_backwardIfffLi3ELb0ELb1EEEvPT0_PKT_S5_iiiPKb,(.L_x_11665 - _ZN43_GLOBAL__N__9ae7fba5_10_SoftMax_cu_9f978f6321softmax_warp_backwardIfffLi3ELb0ELb1EEEvPT0_PKT_S5_iiiPKb)
        .other          _ZN43_GLOBAL__N__9ae7fba5_10_SoftMax_cu_9f978f6321softmax_warp_backwardIfffLi3ELb0ELb1EEEvPT0_PKT_S5_iiiPKb,@"STO_CUDA_ENTRY STV_DEFAULT"
_ZN43_GLOBAL__N__9ae7fba5_10_SoftMax_cu_9f978f6321softmax_warp_backwardIfffLi3ELb0ELb1EEEvPT0_PKT_S5_iiiPKb:
        /* <DEDUP_REMOVED lines=15> */
[----:B--2---:R-:W-:Y:S02]  /*00f0*/  SEL R2, R14, RZ, P0 ;  /* 0x000000ff0e027207 */ /* 0x004fe40000000000 */
[----:B------:R-:W-:Y:S02]  /*0100*/  ISETP.GT.AND P0, PT, R22, 0x1, PT ;  /* 0x000000011600780c */ /* 0x000fe40003f04270 */
[----:B------:R-:W-:Y:S02]  /*0110*/  ISETP.GE.AND P1, PT, R13, R2, PT ;  /* 0x000000020d00720c */ /* 0x000fe40003f26270 */
[----:B------:R-:W-:-:S02]  /*0120*/  SEL R2, R14, RZ, P0 ;  /* 0x000000ff0e027207 */ /* 0x000fc40000000000 */
[----:B------:R-:W-:Y:S02]  /*0130*/  SHF.R.S32.HI R11, RZ, 0x1f, R12 ;  /* 0x0000001fff0b7819 */ /* 0x000fe4000001140c */
[----:B------:R-:W-:Y:S02]  /*0140*/  ISETP.GE.AND P2, PT, R13, R2, PT ;  /* 0x000000020d00720c */ /* 0x000fe40003f46270 */
[----:B------:R-:W-:-:S04]  /*0150*/  IADD3 R20, P0, R12, UR4, RZ ;  /* 0x000000040c147c10 */ /* 0x000fc8000ff1e0ff */
[----:B------:R-:W-:Y:S01]  /*0160*/  IADD3.X R21, R11, UR5, RZ, P0, !PT ;  /* 0x000000050b157c10 */ /* 0x000fe200087fe4ff */
[----:B------:R-:W0:Y:S01]  /*0170*/  @!P1 LDC.64 R6, c[0x0][0x218] ;  /* 0x00008600ff069b82 */ /* 0x000e220000000a00 */
[C---:B------:R-:W-:Y:S01]  /*0180*/  @!P1 IMAD.SHL.U32 R17, R12.reuse, 0x4, RZ ;  /* 0x000000040c119824 */ /* 0x040fe200078e00ff */
[C---:B------:R-:W-:Y:S01]  /*0190*/  @!P1 SHF.L.U64.HI R16, R12.reuse, 0x2, R11 ;  /* 0x000000020c109819 */ /* 0x040fe2000001020b */
[----:B------:R-:W-:Y:S01]  /*01a0*/  IMAD.MOV.U32 R10, RZ, RZ, RZ ;  /* 0x000000ffff0a7224 */ /* 0x000fe200078e00ff */
[----:B------:R-:W-:Y:S02]  /*01b0*/  ULDC.64 UR4, c[0x0][0x208] ;  /* 0x0000820000047ab9 */ /* 0x000fe40000000a00 */
[----:B------:R1:W2:Y:S01]  /*01c0*/  LDG.E.U8 R23, desc[UR4][R20.64] ;  /* 0x0000000414177981 */ /* 0x0002a2000c1e1100 */
[----:B------:R-:W-:Y:S01]  /*01d0*/  @!P2 IADD3 R15, P3, R12, R14, RZ ;  /* 0x0000000e0c0fa210 */ /* 0x000fe20007f7e0ff */
[----:B------:R-:W3:Y:S03]  /*01e0*/  @!P2 LDC.64 R4, c[0x0][0x218] ;  /* 0x00008600ff04ab82 */ /* 0x000ee60000000a00 */
[----:B------:R-:W-:-:S02]  /*01f0*/  @!P2 LEA.HI.X.SX32 R18, R14, R11, 0x1, P3 ;  /* 0x0000000b0e12a211 */ /* 0x000fc400018f0eff */
[----:B0-----:R-:W-:-:S05]  /*0200*/  @!P1 IADD3 R6, P0, R17, R6, RZ ;  /* 0x0000000611069210 */ /* 0x001fca0007f1e0ff */
[----:B------:R-:W-:-:S05]  /*0210*/  @!P1 IMAD.X R7, R16, 0x1, R7, P0 ;  /* 0x0000000110079824 */ /* 0x000fca00000e0607 */
[----:B------:R-:W4:Y:S01]  /*0220*/  @!P1 LDG.E R10, desc[UR4][R6.64] ;  /* 0x00000004060a9981 */ /* 0x000f22000c1e1900 */
[C---:B------:R-:W-:Y:S01]  /*0230*/  @!P2 SHF.L.U64.HI R18, R15.reuse, 0x2, R18 ;  /* 0x000000020f12a819 */ /* 0x040fe20000010212 */
[----:B------:R-:W-:Y:S01]  /*0240*/  @!P2 IMAD.SHL.U32 R15, R15, 0x4, RZ ;  /* 0x000000040f0fa824 */ /* 0x000fe200078e00ff */
[----:B------:R-:W-:Y:S02]  /*0250*/  SHF.R.S32.HI R0, RZ, 0x1f, R14 ;  /* 0x0000001fff007819 */ /* 0x000fe4000001140e */
[----:B------:R-:W-:Y:S02]  /*0260*/  IADD3 R2, P3, R20, R14, RZ ;  /* 0x0000000e14027210 */ /* 0x000fe40007f7e0ff */
[----:B---3--:R-:W-:Y:S01]  /*0270*/  @!P2 IADD3 R8, P0, R15, R4, RZ ;  /* 0x000000040f08a210 */ /* 0x008fe20007f1e0ff */
[----:B-1----:R-:W-:Y:S02]  /*0280*/  @P2 IMAD.MOV.U32 R20, RZ, RZ, RZ ;  /* 0x000000ffff142224 */ /* 0x002fe400078e00ff */
[----:B------:R-:W-:-:S02]  /*0290*/  IMAD.X R3, R0, 0x1, R21, P3 ;  /* 0x0000000100037824 */ /* 0x000fc400018e0615 */
[----:B------:R-:W-:-:S03]  /*02a0*/  @!P2 IMAD.X R9, R18, 0x1, R5, P0 ;  /* 0x000000011209a824 */ /* 0x000fc600000e0605 */
[----:B------:R-:W3:Y:S04]  /*02b0*/  LDG.E.U8 R5, desc[UR4][R2.64] ;  /* 0x0000000402057981 */ /* 0x000ee8000c1e1100 */
[----:B------:R-:W3:Y:S01]  /*02c0*/  @!P2 LDG.E R20, desc[UR4][R8.64] ;  /* 0x000000040814a981 */ /* 0x000ee2000c1e1900 */
[----:B--2---:R-:W-:Y:S01]  /*02d0*/  ISETP.NE.AND P0, PT, R23, RZ, PT ;  /* 0x000000ff1700720c */ /* 0x004fe20003f05270 */
[----:B----4-:R-:W-:-:S05]  /*02e0*/  FADD.FTZ R4, RZ, R10 ;  /* 0x0000000aff047221 */ /* 0x010fca0000010000 */
[----:B------:R-:W-:-:S05]  /*02f0*/  FSEL R21, R4, RZ, !P0 ;  /* 0x000000ff04157208 */ /* 0x000fca0004000000 */
[----:B------:R-:W0:Y:S01]  /*0300*/  SHFL.BFLY PT, R6, R21, 0x4, 0x181f ;  /* 0x0c981f0015067f89 */ /* 0x000e2200000e0000 */
[----:B---3--:R-:W-:Y:S01]  /*0310*/  ISETP.NE.AND P3, PT, R5, RZ, PT ;  /* 0x000000ff0500720c */ /* 0x008fe20003f65270 */
[----:B------:R-:W-:-:S05]  /*0320*/  FADD.FTZ R4, RZ, R20 ;  /* 0x00000014ff047221 */ /* 0x000fca0000010000 */
[----:B------:R-:W-:Y:S02]  /*0330*/  FSEL R23, R4, RZ, !P3 ;  /* 0x000000ff04177208 */ /* 0x000fe40005800000 */
[----:B------:R-:W1:Y:S01]  /*0340*/  @!P1 LDC.64 R4, c[0x0][0x220] ;  /* 0x00008800ff049b82 */ /* 0x000e620000000a00 */
[----:B0-----:R-:W-:-:S07]  /*0350*/  FADD.FTZ R24, R21, R6 ;  /* 0x0000000615187221 */ /* 0x001fce0000010000 */
[----:B------:R-:W0:Y:S01]  /*0360*/  @!P2 LDC.64 R6, c[0x0][0x220] ;  /* 0x00008800ff06ab82 */ /* 0x000e220000000a00 */
[----:B-1----:R-:W-:Y:S01]  /*0370*/  @!P1 IADD3 R4, P4, R17, R4, RZ ;  /* 0x0000000411049210 */ /* 0x002fe20007f9e0ff */
[----:B------:R-:W-:-:S04]  /*0380*/  IMAD.MOV.U32 R17, RZ, RZ, RZ ;  /* 0x000000ffff117224 */ /* 0x000fc800078e00ff */
[----:B------:R-:W-:Y:S01]  /*0390*/  @!P1 IMAD.X R5, R16, 0x1, R5, P4 ;  /* 0x0000000110059824 */ /* 0x000fe200020e0605 */
[----:B0-----:R-:W-:Y:S01]  /*03a0*/  @!P2 IADD3 R6, P5, R15, R6, RZ ;  /* 0x000000060f06a210 */ /* 0x001fe20007fbe0ff */
[----:B------:R-:W-:-:S03]  /*03b0*/  @P2 IMAD.MOV.U32 R15, RZ, RZ, RZ ;  /* 0x000000ffff0f2224 */ /* 0x000fc600078e00ff */
[----:B------:R0:W5:Y:S01]  /*03c0*/  @!P1 LDG.E R17, desc[UR4][R4.64] ;  /* 0x0000000404119981 */ /* 0x000162000c1e1900 */
        /* <DEDUP_REMOVED lines=17> */
[----:B------:R-:W0:Y:S01]  /*04e0*/  LDC.64 R4, c[0x0][0x210] ;  /* 0x00008400ff047b82 */ /* 0x000e220000000a00 */
[----:B-----5:R-:W-:Y:S01]  /*04f0*/  @!P0 FFMA.FTZ R17, R25, -R17, R10 ;  /* 0x8000001119118223 */ /* 0x020fe2000001000a */
[----:B0-----:R-:W-:-:S05]  /*0500*/  IMAD.WIDE R4, R12, 0x4, R4 ;  /* 0x000000040c047825 */ /* 0x001fca00078e0204 */
[----:B------:R0:W-:Y:S04]  /*0510*/  @P0 STG.E desc[UR4][R4.64], RZ ;  /* 0x000000ff04000986 */ /* 0x0001e8000c101904 */
[----:B------:R0:W-:Y:S02]  /*0520*/  @!P0 STG.E desc[UR4][R4.64], R17 ;  /* 0x0000001104008986 */ /* 0x0001e4000c101904 */
.L_x_434:
[----:B------:R-:W-:Y:S05]  /*0530*/  BSYNC B0 ;  /* 0x0000000000007941 */ /* 0x000fea0003800000 */
.L_x_433:
[----:B------:R-:W-:Y:S05]  /*0540*/  @!P1 EXIT ;  /* 0x000000000000994d */ /* 0x000fea0003800000 */
[----:B------:R-:W-:Y:S05]  /*0550*/  @P2 EXIT ;  /* 0x000000000000294d */ /* 0x000fea0003800000 */
[----:B------:R-:W2:Y:S01]  /*0560*/  LDG.E.U8 R2, desc[UR4][R2.64] ;  /* 0x0000000402027981 */ /* 0x000ea2000c1e1100 */
[----:B------:R-:W-:Y:S01]  /*0570*/  IADD3 R12, P1, R12, R14, RZ ;  /* 0x0000000e0c0c7210 */ /* 0x000fe20007f3e0ff */
[----:B------:R-:W-:Y:S01]  /*0580*/  ULDC.64 UR6, c[0x0][0x210] ;  /* 0x0000840000067ab9 */ /* 0x000fe20000000a00 */
[----:B-1----:R-:W-:-:S03]  /*0590*/  FADD.FTZ R9, R9, R8 ;  /* 0x0000000809097221 */ /* 0x002fc60000010000 */
[----:B------:R-:W-:Y:S01]  /*05a0*/  IMAD.X R11, R11, 0x1, R0, P1 ;  /* 0x000000010b0b7824 */ /* 0x000fe200008e0600 */
[----:B0-----:R-:W-:-:S04]  /*05b0*/  LEA R4, P1, R12, UR6, 0x2 ;  /* 0x000000060c047c11 */ /* 0x001fc8000f8210ff */
[----:B------:R-:W-:Y:S02]  /*05c0*/  LEA.HI.X R5, R12, UR7, R11, 0x2, P1 ;  /* 0x000000070c057c11 */ /* 0x000fe400088f140b */
[----:B--2---:R-:W-:-:S13]  /*05d0*/  ISETP.NE.AND P0, PT, R2, RZ, PT ;  /* 0x000000ff0200720c */ /* 0x004fda0003f05270 */
[----:B------:R0:W-:Y:S01]  /*05e0*/  @P0 STG.E desc[UR4][R4.64], RZ ;  /* 0x000000ff04000986 */ /* 0x0001e2000c101904 */
[----:B------:R-:W-:Y:S05]  /*05f0*/  @P0 EXIT ;  /* 0x000000000000094d */ /* 0x000fea0003800000 */
[----:B-----5:R-:W-:-:S05]  /*0600*/  FFMA.FTZ R15, R9, -R15, R20 ;  /* 0x8000000f090f7223 */ /* 0x020fca0000010014 */
[----:B------:R-:W-:Y:S01]  /*0610*/  STG.E desc[UR4][R4.64], R15 ;  /* 0x0000000f04007986 */ /* 0x000fe2000c101904 */
[----:B------:R-:W-:Y:S05]  /*0620*/  EXIT ;  /* 0x000000000000794d */ /* 0x000fea0003800000 */
.L_x_435:
        /* <DEDUP_REMOVED lines=13> */
.L_x_11665:


//--------------------- .text._ZN43_GLOBAL__N__9ae7fba5_10_SoftMax_cu_9f978f6321softmax_warp_backwardIfffLi2ELb0ELb1EEEvPT0_PKT_S5_iiiPKb --------------------------
	.section	.text._ZN43_GLOBAL__N__9ae7fba5_10_SoftMax_cu_9f978f6321softmax_warp_backwardIfffLi2ELb0ELb1EEEvPT0_PKT_S5_iiiPKb,"ax",@progbits
	.align	128
.text._ZN43_GLOBAL__N__9ae7fba5_10_SoftMax_cu_9f978f6321softmax_warp_backwardIfffLi2ELb0ELb1EEEvPT0_PKT_S5_iiiPKb:
        .type           _ZN43_GLOBAL__N__9ae7fba5_10_SoftMax_cu_9f978f6321softmax_warp_backwardIfffLi2ELb0ELb1EEEvPT0_PKT_S5_iiiPKb,@function
        .size           _ZN43_GLOBAL__N__9ae7fba5_10_SoftMax_cu_9f978f6321softmax_warp_backwardIfffLi2ELb0ELb1EEEvPT0_PKT_S5_iiiPKb,(.L_x_11666 - _ZN43_GLOBAL__N__9ae7fba5_10_SoftMax_cu_9f978f6321softmax_warp_backwardIfffLi2ELb0ELb1EEEvPT0_PKT_S5_iiiPKb)
        .other          _ZN43_GLOBAL__N__9ae7fba5_10_SoftMax_cu_9f978f6321softmax_warp_backwardIfffLi2ELb0ELb1EEEvPT0_PKT_S5_iiiPKb,@"STO_CUDA_ENTRY STV_DEFAULT"
_ZN43_GLOBAL__N__9ae7fba5_10_SoftMax_cu_9f978f6321softmax_warp_backwardIfffLi2ELb0ELb1EEEvPT0_PKT_S5_iiiPKb:
        /* <DEDUP_REMOVED lines=27> */
[----:B------:R-:W-:Y:S01]  /*01b0*/  SHF.R.S32.HI R0, RZ, 0x1f, R14 ;  /* 0x0000001fff007819 */ /* 0x000fe2000001140e */
[----:B------:R-:W-:Y:S01]  /*01c0*/  ULDC.64 UR4, c[0x0][0x208] ;  /* 0x0000820000047ab9 */ /* 0x000fe20000000a00 */
[----:B------:R-:W-:Y:S01]  /*01d0*/  @!P2 IADD3 R15, P3, R12, R14, RZ ;  /* 0x0000000e0c0fa210 */ /* 0x000fe20007f7e0ff */
[----:B------:R1:W2:Y:S01]  /*01e0*/  LDG.E.U8 R23, desc[UR4][R20.64] ;  /* 0x0000000414177981 */ /* 0x0002a2000c1e1100 */
[----:B------:R-:W3:Y:S02]  /*01f0*/  @!P2 LDC.64 R4, c[0x0][0x218] ;  /* 0x00008600ff04ab82 */ /* 0x000ee40000000a00 */
[----:B------:R-:W-:-:S02]  /*0200*/  @!P2 LEA.HI.X.SX32 R18, R14, R11, 0x1, P3 ;  /* 0x0000000b0e12a211 */ /* 0x000fc400018f0eff */
[----:B------:R-:W-:Y:S02]  /*0210*/  IADD3 R2, P3, R20, R14, RZ ;  /* 0x0000000e14027210 */ /* 0x000fe40007f7e0ff */
[C---:B------:R-:W-:Y:S01]  /*0220*/  @!P2 SHF.L.U64.HI R18, R15.reuse, 0x2, R18 ;  /* 0x000000020f12a819 */ /* 0x040fe20000010212 */
[----:B------:R-:W-:Y:S01]  /*0230*/  @!P2 IMAD.SHL.U32 R15, R15, 0x4, RZ ;  /* 0x000000040f0fa824 */ /* 0x000fe200078e00ff */
[----:B0-----:R-:W-:-:S05]  /*0240*/  @!P1 IADD3 R6, P0, R17, R6, RZ ;  /* 0x0000000611069210 */ /* 0x001fca0007f1e0ff */
[----:B------:R-:W-:Y:S02]  /*0250*/  @!P1 IMAD.X R7, R16, 0x1, R7, P0 ;  /* 0x0000000110079824 */ /* 0x000fe400000e0607 */
[----:B------:R-:W-:Y:S01]  /*0260*/  IMAD.X R3, R0, 0x1, R21, P3 ;  /* 0x0000000100037824 */ /* 0x000fe200018e0615 */
[C---:B---3--:R-:W-:Y:S02]  /*0270*/  @!P2 IADD3 R8, P0, R15.reuse, R4, RZ ;  /* 0x000000040f08a210 */ /* 0x048fe40007f1e0ff */
[----:B------:R0:W3:Y:S03]  /*0280*/  @!P1 LDG.E R10, desc[UR4][R6.64] ;  /* 0x00000004060a9981 */ /* 0x0000e6000c1e1900 */
[----:B------:R-:W-:Y:S02]  /*0290*/  @!P2 IMAD.X R9, R18, 0x1, R5, P0 ;  /* 0x000000011209a824 */ /* 0x000fe400000e0605 */
[----:B------:R-:W4:Y:S01]  /*02a0*/  LDG.E.U8 R5, desc[UR4][R2.64] ;  /* 0x0000000402057981 */ /* 0x000f22000c1e1100 */
[----:B-1----:R-:W-:Y:S01]  /*02b0*/  @P2 IMAD.MOV.U32 R20, RZ, RZ, RZ ;  /* 0x000000ffff142224 */ /* 0x002fe200078e00ff */
[----:B0-----:R-:W0:Y:S05]  /*02c0*/  @!P2 LDC.64 R6, c[0x0][0x220] ;  /* 0x00008800ff06ab82 */ /* 0x001e2a0000000a00 */
[----:B------:R-:W4:Y:S01]  /*02d0*/  @!P2 LDG.E R20, desc[UR4][R8.64] ;  /* 0x000000040814a981 */ /* 0x000f22000c1e1900 */
[----:B------:R-:W-:Y:S01]  /*02e0*/  @P2 IMAD.MOV.U32 R9, RZ, RZ, RZ ;  /* 0x000000ffff092224 */ /* 0x000fe200078e00ff */
[----:B0-----:R-:W-:Y:S01]  /*02f0*/  @!P2 IADD3 R6, P5, R15, R6, RZ ;  /* 0x000000060f06a210 */ /* 0x001fe20007fbe0ff */
[----:B------:R-:W-:-:S04]  /*0300*/  IMAD.MOV.U32 R15, RZ, RZ, RZ ;  /* 0x000000ffff0f7224 */ /* 0x000fc800078e00ff */
[----:B------:R-:W-:-:S05]  /*0310*/  @!P2 IMAD.X R7, R18, 0x1, R7, P5 ;  /* 0x000000011207a824 */ /* 0x000fca00028e0607 */
[----:B------:R0:W5:Y:S01]  /*0320*/  @!P2 LDG.E R9, desc[UR4][R6.64] ;  /* 0x000000040609a981 */ /* 0x000162000c1e1900 */
[----:B--2---:R-:W-:Y:S01]  /*0330*/  ISETP.NE.AND P0, PT, R23, RZ, PT ;  /* 0x000000ff1700720c */ /* 0x004fe20003f05270 */
[----:B---3--:R-:W-:-:S05]  /*0340*/  FADD.FTZ R4, RZ, R10 ;  /* 0x0000000aff047221 */ /* 0x008fca0000010000 */
[----:B------:R-:W-:Y:S02]  /*0350*/  FSEL R23, R4, RZ, !P0 ;  /* 0x000000ff04177208 */ /* 0x000fe40004000000 */
[----:B----4-:R-:W-:Y:S02]  /*0360*/  ISETP.NE.AND P3, PT, R5, RZ, PT ;  /* 0x000000ff0500720c */ /* 0x010fe40003f65270 */
[----:B------:R-:W1:Y:S02]  /*0370*/  @!P1 LDC.64 R4, c[0x0][0x220] ;  /* 0x00008800ff049b82 */ /* 0x000e640000000a00 */
[----:B-1----:R-:W-:-:S05]  /*0380*/  @!P1 IADD3 R4, P4, R17, R4, RZ ;  /* 0x0000000411049210 */ /* 0x002fca0007f9e0ff */
[----:B------:R-:W-:-:S05]  /*0390*/  @!P1 IMAD.X R5, R16, 0x1, R5, P4 ;  /* 0x0000000110059824 */ /* 0x000fca00020e0605 */
[----:B------:R0:W5:Y:S01]  /*03a0*/  @!P1 LDG.E R15, desc[UR4][R4.64] ;  /* 0x00000004040f9981 */ /* 0x000162000c1e1900 */
[----:B------:R-:W-:-:S05]  /*03b0*/  FADD.FTZ R21, RZ, R20 ;  /* 0x00000014ff157221 */ /* 0x000fca0000010000 */
[----:B------:R-:W-:Y:S01]  /*03c0*/  FSEL R21, R21, RZ, !P3 ;  /* 0x000000ff15157208 */ /* 0x000fe20005800000 */
[----:B------:R-:W1:Y:S04]  /*03d0*/  SHFL.BFLY PT, R26, R23, 0x2, 0x1c1f ;  /* 0x0c5c1f00171a7f89 */ /* 0x000e6800000e0000 */
[----:B------:R-:W2:Y:S01]  /*03e0*/  SHFL.BFLY PT, R24, R21, 0x2, 0x1c1f ;  /* 0x0c5c1f0015187f89 */ /* 0x000ea200000e0000 */
[----:B------:R-:W-:Y:S01]  /*03f0*/  ISETP.GE.AND P3, PT, R22, 0x1, PT ;  /* 0x000000011600780c */ /* 0x000fe20003f66270 */
[----:B-1----:R-:W-:Y:S01]  /*0400*/  FADD.FTZ R26, R23, R26 ;  /* 0x0000001a171a7221 */ /* 0x002fe20000010000 */
[----:B--2---:R-:W-:-:S04]  /*0410*/  FADD.FTZ R24, R21, R24 ;  /* 0x0000001815187221 */ /* 0x004fc80000010000 */
[----:B------:R0:W1:Y:S04]  /*0420*/  SHFL.BFLY PT, R17, R26, 0x1, 0x1c1f ;  /* 0x0c3c1f001a117f89 */ /* 0x00006800000e0000 */
[----:B------:R0:W2:Y:S03]  /*0430*/  SHFL.BFLY PT, R21, R24, 0x1, 0x1c1f ;  /* 0x0c3c1f0018157f89 */ /* 0x0000a600000e0000 */
[----:B------:R-:W-:Y:S05]  /*0440*/  @!P3 EXIT ;  /* 0x000000000000b94d */ /* 0x000fea0003800000 */
[----:B------:R-:W-:Y:S01]  /*0450*/  ISETP.GE.AND P2, PT, R13, R14, PT ;  /* 0x0000000e0d00720c */ /* 0x000fe20003f46270 */
[----:B------:R-:W-:Y:S01]  /*0460*/  BSSY B0, `(.L_x_436) ;  /* 0x0000009000007945 */ /* 0x000fe20003800000 */
[----:B------:R-:W-:Y:S01]  /*0470*/  ISETP.GE.AND P1, PT, R19, 0x2, PT ;  /* 0x000000021300780c */ /* 0x000fe20003f26270 */
[----:B-1----:R-:W-:-:S10]  /*0480*/  FADD.FTZ R17, R26, R17 ;  /* 0x000000111a117221 */ /* 0x002fd40000010000 */
[----:B------:R-:W-:Y:S05]  /*0490*/  @P2 BRA `(.L_x_437) ;  /* 0x0000000000142947 */ /* 0x000fea0003800000 */
[----:B0-----:R-:W0:Y:S01]  /*04a0*/  LDC.64 R4, c[0x0][0x210] ;  /* 0x00008400ff047b82 */ /* 0x001e220000000a00 */
[----:B-----5:R-:W-:Y:S01]  /*04b0*/  @!P0 FFMA.FTZ R15, R17, -R15, R10 ;  /* 0x8000000f110f8223 */ /* 0x020fe2000001000a */
[----:B0-----:R-:W-:-:S05]  /*04c0*/  IMAD.WIDE R4, R12, 0x4, R4 ;  /* 0x000000040c047825 */ /* 0x001fca00078e0204 */
[----:B------:R1:W-:Y:S04]  /*04d0*/  @P0 STG.E desc[UR4][R4.64], RZ ;  /* 0x000000ff04000986 */ /* 0x0003e8000c101904 */
[----:B------:R1:W-:Y:S02]  /*04e0*/  @!P0 STG.E desc[UR4][R4.64], R15 ;  /* 0x0000000f04008986 */ /* 0x0003e4000c101904 */
.L_x_437:
[----:B------:R-:W-:Y:S05]  /*04f0*/  BSYNC B0 ;  /* 0x0000000000007941 */ /* 0x000fea0003800000 */
.L_x_436:
[----:B------:R-:W-:Y:S05]  /*0500*/  @!P1 EXIT ;  /* 0x000000000000994d */ /* 0x000fea0003800000 */
[----:B------:R-:W-:Y:S05]  /*0510*/  @P2 EXIT ;  /* 0x000000000000294d */ /* 0x000fea0003800000 */
[----:B------:R-:W3:Y:S01]  /*0520*/  LDG.E.U8 R2, desc[UR4][R2.64] ;  /* 0x0000000402027981 */ /* 0x000ee2000c1e1100 */
[----:B------:R-:W-:Y:S01]  /*0530*/  IADD3 R12, P1, R12, R14, RZ ;  /* 0x0000000e0c0c7210 */ /* 0x000fe20007f3e0ff */
[----:B------:R-:W-:Y:S01]  /*0540*/  ULDC.64 UR6, c[0x0][0x210] ;  /* 0x0000840000067ab9 */ /* 0x000fe20000000a00 */
[----:B--2---:R-:W-:-:S03]  /*0550*/  FADD.FTZ R21, R24, R21 ;  /* 0x0000001518157221 */ /* 0x004fc60000010000 */
[----:B------:R-:W-:Y:S01]  /*0560*/  IMAD.X R11, R11, 0x1, R0, P1 ;  /* 0x000000010b0b7824 */ /* 0x000fe200008e0600 */
[----:B01----:R-:W-:-:S04]  /*0570*/  LEA R4, P1, R12, UR6, 0x2 ;  /* 0x000000060c047c11 */ /* 0x003fc8000f8210ff */
[----:B------:R-:W-:Y:S02]  /*0580*/  LEA.HI.X R5, R12, UR7, R11, 0x2, P1 ;  /* 0x000000070c057c11 */ /* 0x000fe400088f140b */
[----:B---3--:R-:W-:-:S13]  /*0590*/  ISETP.NE.AND P0, PT, R2, RZ, PT ;  /* 0x000000ff0200720c */ /* 0x008fda0003f05270 */
[----:B------:R0:W-:Y:S01]  /*05a0*/  @P0 STG.E desc[UR4][R4.64], RZ ;  /* 0x000000ff04000986 */ /* 0x0001e2000c101904 */
[----:B------:R-:W-:Y:S05]  /*05b0*/  @P0 EXIT ;  /* 0x000000000000094d */ /* 0x000fea0003800000 */
[----:B-----5:R-:W-:-:S05]  /*05c0*/  FFMA.FTZ R9, R21, -R9, R20 ;  /* 0x8000000915097223 */ /* 0x020fca0000010014 */
[----:B------:R-:W-:Y:S01]  /*05d0*/  STG.E desc[UR4][R4.64], R9 ;  /* 0x0000000904007986 */ /* 0x000fe2000c101904 */
[----:B------:R-:W-:Y:S05]  /*05e0*/  EXIT ;  /* 0x000000000000794d */ /* 0x000fea0003800000 */
.L_x_438:
        /* <DEDUP_REMOVED lines=9> */
.L_x_11666:


//--------------------- .text._ZN43_GLOBAL__N__9ae7fba5_10_SoftMax_cu_9f978f6321softmax_warp_backwardIfffLi1ELb0ELb1EEEvPT0_PKT_S5_iiiPKb --------------------------
	.section	.text._ZN43_GLOBAL__N__9ae7fba5_10_SoftMax_cu_9f978f6321softmax_warp_backwardIfffLi1ELb0ELb1EEEvPT0_PKT_S5_iiiPKb,"ax",@progbits
	.align	128
.text._ZN43_GLOBAL__N__9ae7fba5_10_SoftMax_cu_9f978f6321softmax_warp_backwardIfffLi1ELb0ELb1EEEvPT0_PKT_S5_iiiPKb:
        .type           _ZN43_GLOBAL__N__9ae7fba5_10_SoftMax_cu_9f978f6321softmax_warp_backwardIfffLi1ELb0ELb1EEEvPT0_PKT_S5_iiiPKb,@function
        .size           _ZN43_GLOBAL__N__9ae7fba5_10_SoftMax_cu_9f978f6321softmax_warp_backwardIfffLi1ELb0ELb1EEEvPT0_PKT_S5_iiiPKb,(.L_x_11667 - _ZN43_GLOBAL__N__9ae7fba5_10_SoftMax_cu_9f978f6321softmax_warp_backwardIfffLi1ELb0ELb1EEEvPT0_PKT_S5_iiiPKb)
        .other          _ZN43_GLOBAL__N__9ae7fba5_10_SoftMax_cu_9f978f6321softmax_warp_backwardIfffLi1ELb0ELb1EEEvPT0_PKT_S5_iiiPKb,@"STO_CUDA_ENTRY STV_DEFAULT"
_ZN43_GLOBAL__N__9ae7fba5_10_SoftMax_cu_9f978f6321softmax_warp_backwardIfffLi1ELb0ELb1EEEvPT0_PKT_S5_iiiPKb:
[----:B------:R-:W-:Y:S01]  /*0000*/  LDC R1, c[0x0][0x28] ;  /* 0x00000a00ff017b82 */ /* 0x000fe20000000800 */
[----:B------:R-:W0:Y:S07]  /*0010*/  S2R R3, SR_TID.Y ;  /* 0x0000000000037919 */ /* 0x000e2e0000002200 */
[----:B------:R-:W0:Y:S01]  /*0020*/  S2UR UR4, SR_CTAID.X ;  /* 0x00000000000479c3 */ /* 0x000e220000002500 */
[----:B------:R-:W1:Y:S07]  /*0030*/  S2R R2, SR_TID.X ;  /* 0x0000000000027919 */ /* 0x000e6e0000002100 */
        /* <DEDUP_REMOVED lines=17> */
[C---:B------:R-:W-:Y:S02]  /*0150*/  IADD3 R8, P0, R12.reuse, UR4, RZ ;  /* 0x000000040c087c10 */ /* 0x040fe4000ff1e0ff */
[----:B------:R-:W-:-:S02]  /*0160*/  IADD3 R14, P1, R12, R13, RZ ;  /* 0x0000000d0c0e7210 */ /* 0x000fc40007f3e0ff */
[----:B------:R-:W-:Y:S01]  /*0170*/  IADD3.X R9, R15, UR5, RZ, P0, !PT ;  /* 0x000000050f097c10 */ /* 0x000fe200087fe4ff */
[----:B------:R-:W0:Y:S01]  /*0180*/  @!P2 LDC.64 R4, c[0x0][0x218] ;  /* 0x00008600ff04ab82 */ /* 0x000e220000000a00 */
[----:B------:R-:W-:Y:S01]  /*0190*/  SHF.R.S32.HI R17, RZ, 0x1f, R13 ;  /* 0x0000001fff117819 */ /* 0x000fe2000001140d */
[C---:B------:R-:W-:Y:S01]  /*01a0*/  @!P2 IMAD.SHL.U32 R21, R12.reuse, 0x4, RZ ;  /* 0x000000040c15a824 */ /* 0x040fe200078e00ff */
[----:B------:R-:W-:Y:S01]  /*01b0*/  @!P2 SHF.L.U64.HI R20, R12, 0x2, R15 ;  /* 0x000000020c14a819 */ /* 0x000fe2000001020f */
[----:B------:R-:W-:-:S04]  /*01c0*/  ULDC.64 UR4, c[0x0][0x208] ;  /* 0x0000820000047ab9 */ /* 0x000fc80000000a00 */
[----:B------:R-:W1:Y:S01]  /*01d0*/  @!P3 LDC.64 R6, c[0x0][0x218] ;  /* 0x00008600ff06bb82 */ /* 0x000e620000000a00 */
[----:B------:R-:W-:Y:S01]  /*01e0*/  @!P3 LEA.HI.X.SX32 R3, R13, R15, 0x1, P1 ;  /* 0x0000000f0d03b211 */ /* 0x000fe200008f0eff */
[----:B------:R2:W3:Y:S01]  /*01f0*/  LDG.E.U8 R25, desc[UR4][R8.64] ;  /* 0x0000000408197981 */ /* 0x0004e2000c1e1100 */
[----:B------:R-:W-:Y:S02]  /*0200*/  IADD3 R2, P4, R8, R13, RZ ;  /* 0x0000000d08027210 */ /* 0x000fe40007f9e0ff */
[----:B------:R-:W-:-:S03]  /*0210*/  @!P3 SHF.L.U64.HI R18, R14, 0x2, R3 ;  /* 0x000000020e12b819 */ /* 0x000fc60000010203 */
[----:B------:R-:W-:Y:S01]  /*0220*/  IMAD.X R3, R17, 0x1, R9, P4 ;  /* 0x0000000111037824 */ /* 0x000fe200020e0609 */
[----:B------:R-:W4:Y:S01]  /*0230*/  @!P3 LDC.64 R10, c[0x0][0x220] ;  /* 0x00008800ff0abb82 */ /* 0x000f220000000a00 */
[----:B------:R-:W-:Y:S02]  /*0240*/  @!P3 IMAD.SHL.U32 R19, R14, 0x4, RZ ;  /* 0x000000040e13b824 */ /* 0x000fe400078e00ff */
[----:B------:R-:W-:Y:S01]  /*0250*/  IMAD.MOV.U32 R16, RZ, RZ, RZ ;  /* 0x000000ffff107224 */ /* 0x000fe200078e00ff */
[----:B------:R-:W3:Y:S01]  /*0260*/  LDG.E.U8 R26, desc[UR4][R2.64] ;  /* 0x00000004021a7981 */ /* 0x000ee2000c1e1100 */
[----:B0-----:R-:W-:-:S03]  /*0270*/  @!P2 IADD3 R4, P0, R21, R4, RZ ;  /* 0x000000041504a210 */ /* 0x001fc60007f1e0ff */
[----:B--2---:R-:W0:Y:S02]  /*0280*/  @!P2 LDC.64 R8, c[0x0][0x220] ;  /* 0x00008800ff08ab82 */ /* 0x004e240000000a00 */
[----:B------:R-:W-:Y:S01]  /*0290*/  @!P2 IMAD.X R5, R20, 0x1, R5, P0 ;  /* 0x000000011405a824 */ /* 0x000fe200000e0605 */
[----:B-1----:R-:W-:Y:S01]  /*02a0*/  @!P3 IADD3 R6, P0, R19, R6, RZ ;  /* 0x000000061306b210 */ /* 0x002fe20007f1e0ff */
[----:B------:R-:W-:-:S03]  /*02b0*/  @P3 IMAD.MOV.U32 R24, RZ, RZ, RZ ;  /* 0x000000ffff183224 */ /* 0x000fc600078e00ff */
[----:B------:R1:W2:Y:S01]  /*02c0*/  @!P2 LDG.E R16, desc[UR4][R4.64] ;  /* 0x000000040410a981 */ /* 0x0002a2000c1e1900 */
[----:B------:R-:W-:-:S05]  /*02d0*/  @!P3 IMAD.X R7, R18, 0x1, R7, P0 ;  /* 0x000000011207b824 */ /* 0x000fca00000e0607 */
[----:B------:R-:W2:Y:S01]  /*02e0*/  @!P3 LDG.E R24, desc[UR4][R6.64] ;  /* 0x000000040618b981 */ /* 0x000ea2000c1e1900 */
[----:B----4-:R-:W-:Y:S01]  /*02f0*/  @!P3 IADD3 R10, P6, R19, R10, RZ ;  /* 0x0000000a130ab210 */ /* 0x010fe20007fde0ff */
[----:B------:R-:W-:Y:S01]  /*0300*/  IMAD.MOV.U32 R19, RZ, RZ, RZ ;  /* 0x000000ffff137224 */ /* 0x000fe200078e00ff */
[----:B0-----:R-:W-:Y:S01]  /*0310*/  @!P2 IADD3 R8, P5, R21, R8, RZ ;  /* 0x000000081508a210 */ /* 0x001fe20007fbe0ff */
[----:B-1----:R-:W-:Y:S02]  /*0320*/  @P3 IMAD.MOV.U32 R5, RZ, RZ, RZ ;  /* 0x000000ffff053224 */ /* 0x002fe400078e00ff */
[----:B------:R-:W-:Y:S02]  /*0330*/  @!P3 IMAD.X R11, R18, 0x1, R11, P6 ;  /* 0x00000001120bb824 */ /* 0x000fe400030e060b */
[----:B------:R-:W-:-:S03]  /*0340*/  @!P2 IMAD.X R9, R20, 0x1, R9, P5 ;  /* 0x000000011409a824 */ /* 0x000fc600028e0609 */
[----:B------:R0:W5:Y:S04]  /*0350*/  @!P3 LDG.E R5, desc[UR4][R10.64] ;  /* 0x000000040a05b981 */ /* 0x000168000c1e1900 */
[----:B------:R0:W5:Y:S01]  /*0360*/  @!P2 LDG.E R19, desc[UR4][R8.64] ;  /* 0x000000040813a981 */ /* 0x000162000c1e1900 */
[----:B------:R-:W-:Y:S02]  /*0370*/  ISETP.GE.AND P4, PT, R23, 0x1, PT ;  /* 0x000000011700780c */ /* 0x000fe40003f86270 */
[----:B---3--:R-:W-:Y:S02]  /*0380*/  ISETP.NE.AND P0, PT, R25, RZ, PT ;  /* 0x000000ff1900720c */ /* 0x008fe40003f05270 */
[----:B------:R-:W-:Y:S01]  /*0390*/  ISETP.NE.AND P5, PT, R26, RZ, PT ;  /* 0x000000ff1a00720c */ /* 0x000fe20003fa5270 */
[----:B--2---:R-:W-:Y:S01]  /*03a0*/  FADD.FTZ R27, RZ, R16 ;  /* 0x00000010ff1b7221 */ /* 0x004fe20000010000 */
[----:B------:R-:W-:-:S04]  /*03b0*/  FADD.FTZ R4, RZ, R24 ;  /* 0x00000018ff047221 */ /* 0x000fc80000010000 */
[----:B------:R-:W-:Y:S02]  /*03c0*/  FSEL R27, R27, RZ, !P0 ;  /* 0x000000ff1b1b7208 */ /* 0x000fe40004000000 */
[----:B------:R-:W-:-:S03]  /*03d0*/  FSEL R4, R4, RZ, !P5 ;  /* 0x000000ff04047208 */ /* 0x000fc60006800000 */
[----:B------:R0:W1:Y:S04]  /*03e0*/  SHFL.BFLY PT, R6, R27, 0x1, 0x1e1f ;  /* 0x0c3e1f001b067f89 */ /* 0x00006800000e0000 */
[----:B------:R0:W2:Y:S01]  /*03f0*/  SHFL.BFLY PT, R21, R4, 0x1, 0x1e1f ;  /* 0x0c3e1f0004157f89 */ /* 0x0000a200000e0000 */
[----:B------:R-:W-:Y:S05]  /*0400*/  @!P4 EXIT ;  /* 0x000000000000c94d */ /* 0x000fea0003800000 */
[----:B------:R-:W-:Y:S01]  /*0410*/  ISETP.GE.AND P3, PT, R0, R13, PT ;  /* 0x0000000d0000720c */ /* 0x000fe20003f66270 */
[----:B------:R-:W-:Y:S01]  /*0420*/  BSSY B0, `(.L_x_439) ;  /* 0x000000a000007945 */ /* 0x000fe20003800000 */
[----:B------:R-:W-:Y:S01]  /*0430*/  ISETP.GE.AND P2, PT, R22, 0x2, PT ;  /* 0x000000021600780c */ /* 0x000fe20003f46270 */
[----:B01----:R-:W-:-:S10]  /*0440*/  FADD.FTZ R27, R27, R6 ;  /* 0x000000061b1b7221 */ /* 0x003fd40000010000 */
[----:B------:R-:W-:Y:S05]  /*0450*/  @P3 BRA `(.L_x_440) ;  /* 0x0000000000183947 */ /* 0x000fea0003800000 */
[----:B------:R-:W-:Y:S01]  /*0460*/  ULDC.64 UR6, c[0x0][0x210] ;  /* 0x0000840000067ab9 */ /* 0x000fe20000000a00 */
[----:B-----5:R-:W-:Y:S01]  /*0470*/  @!P0 FFMA.FTZ R19, R27, -R19, R16 ;  /* 0x800000131b138223 */ /* 0x020fe20000010010 */
[----:B------:R-:W-:-:S04]  /*0480*/  LEA R6, P4, R12, UR6, 0x2 ;  /* 0x000000060c067c11 */ /* 0x000fc8000f8810ff */
[----:B------:R-:W-:-:S05]  /*0490*/  LEA.HI.X R7, R12, UR7, R15, 0x2, P4 ;  /* 0x000000070c077c11 */ /* 0x000fca000a0f140f */
[----:B------:R0:W-:Y:S04]  /*04a0*/  @P0 STG.E desc[UR4][R6.64], RZ ;  /* 0x000000ff06000986 */ /* 0x0001e8000c101904 */
[----:B------:R0:W-:Y:S02]  /*04b0*/  @!P0 STG.E desc[UR4][R6.64], R19 ;  /* 0x0000001306008986 */ /* 0x0001e4000c101904 */
.L_x_440:
[----:B------:R-:W-:Y:S05]  /*04c0*/  BSYNC B0 ;  /* 0x0000000000007941 */ /* 0x000fea0003800000 */
.L_x_439:
[----:B------:R-:W-:Y:S05]  /*04d0*/  @!P2 EXIT ;  /* 0x000000000000a94d */ /* 0x000fea0003800000 */
[----:B------:R-:W-:Y:S05]  /*04e0*/  @P3 EXIT ;  /* 0x000000000000394d */ /* 0x000fea0003800000 */
[----:B------:R-:W3:Y:S01]  /*04f0*/  LDG.E.U8 R2, desc[UR4][R2.64] ;  /* 0x0000000402027981 */ /* 0x000ee2000c1e1100 */
[----:B------:R-:W-:Y:S01]  /*0500*/  ULDC.64 UR6, c[0x0][0x210] ;  /* 0x0000840000067ab9 */ /* 0x000fe20000000a00 */
[----:B------:R-:W-:Y:S01]  /*0510*/  IMAD.X R15, R15, 0x1, R17, P1 ;  /* 0x000000010f0f7824 */ /* 0x000fe200008e0611 */
[----:B0-----:R-:W-:Y:S01]  /*0520*/  LEA R6, P1, R14, UR6, 0x2 ;  /* 0x000000060e067c11 */ /* 0x001fe2000f8210ff */
[----:B--2---:R-:W-:-:S03]  /*0530*/  FADD.FTZ R21, R4, R21 ;  /* 0x0000001504157221 */ /* 0x004fc60000010000 */
[----:B------:R-:W-:Y:S02]  /*0540*/  LEA.HI.X R7, R14, UR7, R15, 0x2, P1 ;  /* 0x000000070e077c11 */ /* 0x000fe400088f140f */
[----:B---3--:R-:W-:-:S13]  /*0550*/  ISETP.NE.AND P0, PT, R2, RZ, PT ;  /* 0x000000ff0200720c */ /* 0x008fda0003f05270 */
[----:B------:R0:W-:Y:S01]  /*0560*/  @P0 STG.E desc[UR4][R6.64], RZ ;  /* 0x000000ff06000986 */ /* 0x0001e2000c101904 */
[----:B------:R-:W-:Y:S05]  /*0570*/  @P0 EXIT ;  /* 0x000000000000094d */ /* 0x000fea0003800000 */
[----:B-----5:R-:W-:-:S05]  /*0580*/  FFMA.FTZ R5, R21, -R5, R24 ;  /* 0x8000000515057223 */ /* 0x020fca0000010018 */
[----:B------:R-:W-:Y:S01]  /*0590*/  STG.E desc[UR4][R6.64], R5 ;  /* 0x0000000506007986 */ /* 0x000fe2000c101904 */
[----:B------:R-:W-:Y:S05]  /*05a0*/  EXIT ;  /* 0x000000000000794d */ /* 0x000fea0003800000 */
.L_x_441:
        /* <DEDUP_REMOVED lines=13> */
.L_x_11667:


//--------------------- .text._ZN43_GLOBAL__N__9ae7fba5_10_SoftMax_cu_9f978f6321softmax_warp_backwardIfffLi0ELb0ELb1EEEvPT0_PKT_S5_iiiPKb --------------------------
	.section	.text._ZN43_GLOBAL__N__9ae7fba5_10_SoftMax_cu_9f978f6321softmax_warp_backwardIfffLi0ELb0ELb1EEEvPT0_PKT_S5_iiiPKb,"ax",@progbits
	.align	128
.text._ZN43_GLOBAL__N__9ae7fba5_10_SoftMax_cu_9f978f6321softmax_warp_backwardIfffLi0ELb0ELb1EEEvPT0_PKT_S5_iiiPKb:
        .type           _ZN43_GLOBAL__N__9ae7fba5_10_SoftMax_cu_9f978f6321softmax_warp_backwardIfffLi0ELb0ELb1EEEvPT0_PKT_S5_iiiPKb,@function
        .size           _ZN43_GLOBAL__N__9ae7fba5_10_SoftMax_cu_9f978f6321softmax_warp_backwardIfffLi0ELb0ELb1EEEvPT0_PKT_S5_iiiPKb,(.L_x_11668 - _ZN43_GLOBAL__N__9ae7fba5_10_SoftMax_cu_9f978f6321softmax_warp_backwardIfffLi0ELb0ELb1EEEvPT0_PKT_S5_iiiPKb)
        .other          _ZN43_GLOBAL__N__9ae7fba5_10_SoftMax_cu_9f978f6321softmax_warp_backwardIfffLi0ELb0ELb1EEEvPT0_PKT_S5_iiiPKb,@"STO_CUDA_ENTRY STV_DEFAULT"
_ZN43_GLOBAL__N__9ae7fba5_10_SoftMax_cu_9f978f6321softmax_warp_backwardIfffLi0ELb0ELb1EEEvPT0_PKT_S5_iiiPKb:
[----:B------:R-:W-:Y:S01]  /*0000*/  LDC R1, c[0x0][0x28] ;  /* 0x00000a00ff017b82 */ /* 0x000fe20000000800 */
[----:B------:R-:W0:Y:S07]  /*0010*/  S2R R3, SR_TID.Y ;  /* 0x0000000000037919 */ /* 0x000e2e0000002200 */
[----:B------:R-:W0:Y:S01]  /*0020*/  S2UR UR4, SR_CTAID.X ;  /* 0x00000000000479c3 */ /* 0x000e220000002500 */
[----:B------:R-:W-:Y:S01]  /*0030*/  ULDC.64 UR6, c[0x0][0x228] ;  /* 0x00008a0000067ab9 */ /* 0x000fe20000000a00 */
[----:B------:R-:W-:Y:S01]  /*0040*/  IMAD.MOV.U32 R11, RZ, RZ, RZ ;  /* 0x000000ffff0b7224 */ /* 0x000fe200078e00ff */
[----:B------:R-:W-:Y:S01]  /*0050*/  CS2R R12, SRZ ;  /* 0x00000000000c7805 */ /* 0x000fe2000001ff00 */
[----:B------:R-:W-:-:S04]  /*0060*/  IMAD.MOV.U32 R0, RZ, RZ, RZ ;  /* 0x000000ffff007224 */ /* 0x000fc800078e00ff */
[----:B------:R-:W0:Y:S08]  /*0070*/  LDC R14, c[0x0][0x4] ;  /* 0x00000100ff0e7b82 */ /* 0x000e300000000800 */
        /* <DEDUP_REMOVED lines=26> */
[----:B------:R0:W5:Y:S01]  /*0220*/  @P3 LDG.E R13, desc[UR4][R6.64] ;  /* 0x00000004060d3981 */ /* 0x000162000c1e1900 */
[----:B------:R-:W-:Y:S01]  /*0230*/  @P3 IMAD.X R9, R20, 0x1, R9, P4 ;  /* 0x0000000114093824 */ /* 0x000fe200020e0609 */
[----:B--2---:R-:W-:-:S04]  /*0240*/  @P2 IADD3 R2, P5, R19, R2, RZ ;  /* 0x0000000213022210 */ /* 0x004fc80007fbe0ff */
[----:B------:R0:W5:Y:S01]  /*0250*/  @P3 LDG.E R12, desc[UR4][R8.64] ;  /* 0x00000004080c3981 */ /* 0x000162000c1e1900 */
[----:B------:R-:W-:Y:S01]  /*0260*/  @P2 IMAD.X R3, R18, 0x1, R3, P5 ;  /* 0x0000000112032824 */ /* 0x000fe200028e0603 */
[----:B---3--:R-:W-:-:S04]  /*0270*/  @P2 IADD3 R4, P4, R19, R4, RZ ;  /* 0x0000000413042210 */ /* 0x008fc80007f9e0ff */
[----:B------:R0:W5:Y:S01]  /*0280*/  @P2 LDG.E R11, desc[UR4][R2.64] ;  /* 0x00000004020b2981 */ /* 0x000162000c1e1900 */
[----:B------:R-:W-:-:S05]  /*0290*/  @P2 IMAD.X R5, R18, 0x1, R5, P4 ;  /* 0x0000000112052824 */ /* 0x000fca00020e0605 */
[----:B------:R0:W5:Y:S03]  /*02a0*/  @P2 LDG.E R0, desc[UR4][R4.64] ;  /* 0x0000000404002981 */ /* 0x000166000c1e1900 */
.L_x_442:
[----:B------:R-:W-:Y:S02]  /*02b0*/  ULDC.64 UR8, c[0x0][0x238] ;  /* 0x00008e0000087ab9 */ /* 0x000fe40000000a00 */
[----:B0-----:R-:W-:-:S04]  /*02c0*/  IADD3 R6, P2, R15, UR8, RZ ;  /* 0x000000080f067c10 */ /* 0x001fc8000ff5e0ff */
[----:B------:R-:W-:Y:S01]  /*02d0*/  IADD3.X R7, R10, UR9, RZ, P2, !PT ;  /* 0x000000090a077c10 */ /* 0x000fe200097fe4ff */
[----:B------:R-:W-:Y:S08]  /*02e0*/  @!P1 EXIT ;  /* 0x000000000000994d */ /* 0x000ff00003800000 */
[----:B------:R-:W-:Y:S05]  /*02f0*/  @!P0 EXIT ;  /* 0x000000000000894d */ /* 0x000fea0003800000 */
[----:B------:R-:W2:Y:S01]  /*0300*/  LDG.E.U8 R2, desc[UR4][R6.64] ;  /* 0x0000000406027981 */ /* 0x000ea2000c1e1100 */
[----:B------:R-:W-:Y:S01]  /*0310*/  SHF.R.S32.HI R9, RZ, 0x1f, R16 ;  /* 0x0000001fff097819 */ /* 0x000fe20000011410 */
[----:B------:R-:W-:Y:S02]  /*0320*/  ULDC.64 UR8, c[0x0][0x210] ;  /* 0x0000840000087ab9 */ /* 0x000fe40000000a00 */
[----:B------:R-:W-:-:S04]  /*0330*/  LEA R4, P2, R15, UR8, 0x2 ;  /* 0x000000080f047c11 */ /* 0x000fc8000f8410ff */
[----:B------:R-:W-:Y:S02]  /*0340*/  LEA.HI.X R5, R15, UR9, R10, 0x2, P2 ;  /* 0x000000090f057c11 */ /* 0x000fe400090f140a */
[----:B--2---:R-:W-:Y:S02]  /*0350*/  ISETP.NE.AND P0, PT, R2, RZ, PT ;  /* 0x000000ff0200720c */ /* 0x004fe40003f05270 */
[----:B------:R-:W-:-:S11]  /*0360*/  IADD3 R2, P1, R6, R16, RZ ;  /* 0x0000001006027210 */ /* 0x000fd60007f3e0ff */
[----:B-----5:R-:W-:-:S05]  /*0370*/  @!P0 FADD.FTZ R3, RZ, R13 ;  /* 0x0000000dff038221 */ /* 0x020fca0000010000 */
[----:B------:R-:W-:Y:S01]  /*0380*/  @!P0 FSEL R8, R3, RZ, !P0 ;  /* 0x000000ff03088208 */ /* 0x000fe20004000000 */
[----:B------:R-:W-:Y:S01]  /*0390*/  IMAD.X R3, R9, 0x1, R7, P1 ;  /* 0x0000000109037824 */ /* 0x000fe200008e0607 */
[----:B------:R-:W-:-:S03]  /*03a0*/  ISETP.GE.AND P1, PT, R17, 0x2, PT ;  /* 0x000000021100780c */ /* 0x000fc60003f26270 */
[----:B------:R-:W-:Y:S01]  /*03b0*/  @!P0 FFMA.FTZ R13, R8, -R12, R13 ;  /* 0x8000000c080d8223 */ /* 0x000fe2000001000d */
[----:B------:R0:W5:Y:S04]  /*03c0*/  LDG.E.U8 R6, desc[UR4][R2.64] ;  /* 0x0000000402067981 */ /* 0x000168000c1e1100 */
[----:B------:R0:W-:Y:S04]  /*03d0*/  @P0 STG.E desc[UR4][R4.64], RZ ;  /* 0x000000ff04000986 */ /* 0x0001e8000c101904 */
[----:B------:R0:W-:Y:S01]  /*03e0*/  @!P0 STG.E desc[UR4][R4.64], R13 ;  /* 0x0000000d04008986 */ /* 0x0001e2000c101904 */
        /* <DEDUP_REMOVED lines=9> */
[----:B------:R0:W-:Y:S01]  /*0480*/  @P0 STG.E desc[UR4][R4.64], RZ ;  /* 0x000000ff04000986 */ /* 0x0001e2000c101904 */
[----:B------:R-:W-:Y:S05]  /*0490*/  @P0 EXIT ;  /* 0x000000000000094d */ /* 0x000fea0003800000 */
[----:B------:R-:W-:Y:S01]  /*04a0*/  FADD.FTZ R2, RZ, R11 ;  /* 0x0000000bff027221 */ /* 0x000fe20000010000 */
[----:B-----5:R-:W-:-:S04]  /*04b0*/  ISETP.NE.AND P0, PT, R6, RZ, PT ;  /* 0x000000ff0600720c */ /* 0x020fc80003f05270 */
[----:B------:R-:W-:-:S05]  /*04c0*/  FSEL R2, R2, RZ, !P0 ;  /* 0x000000ff02027208 */ /* 0x000fca0004000000 */
[----:B------:R-:W-:-:S05]  /*04d0*/  FFMA.FTZ R11, R2, -R0, R11 ;  /* 0x80000000020b7223 */ /* 0x000fca000001000b */
[----:B------:R-:W-:Y:S01]  /*04e0*/  STG.E desc[UR4][R4.64], R11 ;  /* 0x0000000b04007986 */ /* 0x000fe2000c101904 */
[----:B------:R-:W-:Y:S05]  /*04f0*/  EXIT ;  /* 0x000000000000794d */ /* 0x000fea0003800000 */
.L_x_443:
        /* <DEDUP_REMOVED lines=16> */
.L_x_11668:


//--------------------- .text._ZN43_GLOBAL__N__9ae7fba5_10_SoftMax_cu_9f978f6321softmax_warp_backwardIdddLi10ELb0ELb1EEEvPT0_PKT_S5_iiiPKb --------------------------
	.section	.text._ZN43_GLOBAL__N__9ae7fba5_10_SoftMax_cu_9f978f6321softmax_warp_backwardIdddLi10ELb0ELb1EEEvPT0_PKT_S5_iiiPKb,"ax",@progbits
	.align	128
.text._ZN43_GLOBAL__N__9ae7fba5_10_SoftMax_cu_9f978f6321softmax_warp_backwardIdddLi10ELb0ELb1EEEvPT0_PKT_S5_iiiPKb:
        .type           _ZN43_GLOBAL__N__9ae7fba5_10_SoftMax_cu_9f978f6321softmax_warp_backwardIdddLi10ELb0ELb1EEEvPT0_PKT_S5_iiiPKb,@function
        .size           _ZN43_GLOBAL__N__9ae7fba5_10_SoftMax_cu_9f978f6321softmax_warp_backwardIdddLi10ELb0ELb1EEEvPT0_PKT_S5_iiiPKb,(.L_x_11669 - _ZN43_GLOBAL__N__9ae7fba5_10_SoftMax_cu_9f978f6321softmax_warp_backwardIdddLi10ELb0ELb1EEEvPT0_PKT_S5_iiiPKb)
        .other          _ZN43_GLOBAL__N__9ae7fba5_10_SoftMax_cu_9f978f6321softmax_warp_backwardIdddLi10ELb0ELb1EEEvPT0_PKT_S5_iiiPKb,@"STO_CUDA_ENTRY STV_DEFAULT"
_ZN43_GLOBAL__N__9ae7fba5_10_SoftMax_cu_9f978f6321softmax_warp_backwardIdddLi10ELb0ELb1EEEvPT0_PKT_S5_iiiPKb:
[----:B------:R-:W-:Y:S01]  /*0000*/  LDC R1, c[0x0][0x28] ;  /* 0x00000a00ff017b82 */ /* 0x000fe20000000800 */
[----:B------:R-:W0:Y:S07]  /*0010*/  S2R R3, SR_TID.Y ;  /* 0x0000000000037919 */ /* 0x000e2e0000002200 */
[----:B------:R-:W0:Y:S01]  /*0020*/  S2UR UR4, SR_CTAID.X ;  /* 0x00000000000479c3 */ /* 0x000e220000002500 */
[----:B------:R-:W-:Y:S01]  /*0030*/  CS2R R44, SRZ ;  /* 0x00000000002c7805 */ /* 0x000fe2000001ff00 */
[----:B------:R-:W1:Y:S06]  /*0040*/  S2R R139, SR_TID.X ;  /* 0x00000000008b7919 */ /* 0x000e6c0000002100 */
[----:B------:R-:W0:Y:S08]  /*0050*/  LDC R2, c[0x0][0x4] ;  /* 0x00000100ff027b82 */ /* 0x000e300000000800 */
[----:B------:R-:W2:Y:S08]  /*0060*/  LDC R0, c[0x0][0x230] ;  /* 0x00008c00ff007b82 */ /* 0x000eb00000000800 */
[----:B------:R-:W3:Y:S01]  /*0070*/  LDC.64 R76, c[0x0][0x218] ;  /* 0x00008600ff4c7b82 */ /* 0x000ee20000000a00 */
[----:B0-----:R-:W-:Y:S01]  /*0080*/  IMAD R2, R2, UR4, R3 ;  /* 0x0000000402027c24 */ /* 0x001fe2000f8e0203 */
[----:B------:R-:W-:Y:S01]  /*0090*/  ULDC.64 UR4, c[0x0][0x228] ;  /* 0x00008a0000047ab9 */ /* 0x000fe20000000a00 */
[----:B------:R-:W-:-:S02]  /*00a0*/  CS2R R42, SRZ ;  /* 0x00000000002a7805 */ /* 0x000fc4000001ff00 */
[----:B-1----:R-:W-:Y:S02]  /*00b0*/  LOP3.LUT R139, R139, 0x1f, RZ, 0xc0, !PT ;  /* 0x0000001f8b8b7812 */ /* 0x002fe400078ec0ff */
[----:B------:R-:W-:Y:S02]  /*00c0*/  CS2R R40, SRZ ;  /* 0x0000000000287805 */ /* 0x000fe4000001ff00 */
[C---:B------:R-:W-:Y:S02]  /*00d0*/  IADD3 R127, -R2.reuse, UR4, RZ ;  /* 0x00000004027f7c10 */ /* 0x040fe4000fffe1ff */
[----:B------:R-:W-:Y:S02]  /*00e0*/  CS2R R38, SRZ ;  /* 0x0000000000267805 */ /* 0x000fe4000001ff00 */
[----:B------:R-:W-:Y:S01]  /*00f0*/  LOP3.LUT R71, R139, 0x20, RZ, 0xfc, !PT ;  /* 0x000000208b477812 */ /* 0x000fe200078efcff */
[----:B------:R-:W-:Y:S01]  /*0100*/  IMAD R141, R2, UR5, R139 ;  /* 0x00000005028d7c24 */ /* 0x000fe2000f8e028b */
[----:B------:R-:W-:Y:S01]  /*0110*/  ISETP.GT.AND P0, PT, R127, RZ, PT ;  /* 0x000000ff7f00720c */ /* 0x000fe20003f04270 */
[----:B------:R-:W-:Y:S01]  /*0120*/  ULDC.64 UR4, c[0x0][0x238] ;  /* 0x00008e0000047ab9 */ /* 0x000fe20000000a00 */
[----:B------:R-:W-:-:S02]  /*0130*/  CS2R R36, SRZ ;  /* 0x0000000000247805 */ /* 0x000fc4000001ff00 */
[----:B------:R-:W-:Y:S02]  /*0140*/  CS2R R34, SRZ ;  /* 0x0000000000227805 */ /* 0x000fe4000001ff00 */
[----:B--2---:R-:W-:Y:S02]  /*0150*/  SEL R126, R0, RZ, P0 ;  /* 0x000000ff007e7207 */ /* 0x004fe40000000000 */
[----:B------:R-:W-:Y:S02]  /*0160*/  CS2R R32, SRZ ;  /* 0x0000000000207805 */ /* 0x000fe4000001ff00 */
[C---:B------:R-:W-:Y:S01]  /*0170*/  IADD3 R46, P0, R141.reuse, UR4, RZ ;  /* 0x000000048d2e7c10 */ /* 0x040fe2000ff1e0ff */
[----:B---3--:R-:W-:Y:S01]  /*0180*/  IMAD.WIDE R76, R141, 0x8, R76 ;  /* 0x000000088d4c7825 */ /* 0x008fe200078e024c */
[----:B------:R-:W-:Y:S02]  /*0190*/  ISETP.GE.AND P2, PT, R139, R126, PT ;  /* 0x0000007e8b00720c */ /* 0x000fe40003f46270 */
[----:B------:R-:W-:-:S02]  /*01a0*/  CS2R R30, SRZ ;  /* 0x00000000001e7805 */ /* 0x000fc4000001ff00 */
[----:B------:R-:W-:Y:S01]  /*01b0*/  LEA.HI.X.SX32 R47, R141, UR5, 0x1, P0 ;  /* 0x000000058d2f7c11 */ /* 0x000fe200080f0eff */
[----:B------:R-:W-:Y:S01]  /*01c0*/  ULDC.64 UR4, c[0x0][0x208] ;  /* 0x0000820000047ab9 */ /* 0x000fe20000000a00 */
[----:B------:R-:W-:Y:S02]  /*01d0*/  CS2R R28, SRZ ;  /* 0x00000000001c7805 */ /* 0x000fe4000001ff00 */
[----:B------:R-:W-:Y:S02]  /*01e0*/  CS2R R26, SRZ ;  /* 0x00000000001a7805 */ /* 0x000fe4000001ff00 */
[----:B------:R-:W-:Y:S01]  /*01f0*/  CS2R R24, SRZ ;  /* 0x0000000000187805 */ /* 0x000fe2000001ff00 */
[----:B------:R-:W2:Y:S01]  /*0200*/  LDG.E.U8 R6, desc[UR4][R46.64+0x20] ;  /* 0x000020042e067981 */ /* 0x000ea2000c1e1100 */
[----:B------:R-:W-:Y:S02]  /*0210*/  ISETP.GE.AND P1, PT, R71, R126, PT ;  /* 0x0000007e4700720c */ /* 0x000fe40003f26270 */
[----:B------:R-:W-:-:S02]  /*0220*/  CS2R R22, SRZ ;  /* 0x0000000000167805 */ /* 0x000fc4000001ff00 */
[----:B------:R-:W-:Y:S01]  /*0230*/  CS2R R20, SRZ ;  /* 0x0000000000147805 */ /* 0x000fe2000001ff00 */
[----:B------:R-:W3:Y:S01]  /*0240*/  LDG.E.U8 R4, desc[UR4][R46.64] ;  /* 0x000000042e047981 */ /* 0x000ee2000c1e1100 */
[----:B------:R-:W-:Y:S02]  /*0250*/  CS2R R18, SRZ ;  /* 0x0000000000127805 */ /* 0x000fe4000001ff00 */
[----:B------:R-:W-:Y:S02]  /*0260*/  CS2R R16, SRZ ;  /* 0x0000000000107805 */ /* 0x000fe4000001ff00 */
[----:B------:R-:W-:Y:S01]  /*0270*/  CS2R R14, SRZ ;  /* 0x00000000000e7805 */ /* 0x000fe2000001ff00 */
[----:B------:R-:W4:Y:S01]  /*0280*/  @!P2 LDG.E.64 R44, desc[UR4][R76.64] ;  /* 0x000000044c2ca981 */ /* 0x000f22000c1e1b00 */
[----:B------:R-:W-:Y:S02]  /*0290*/  LOP3.LUT R73, R139, 0x40, RZ, 0xfc, !PT ;  /* 0x000000408b497812 */ /* 0x000fe400078efcff */
[----:B------:R-:W-:-:S02]  /*02a0*/  CS2R R12, SRZ ;  /* 0x00000000000c7805 */ /* 0x000fc4000001ff00 */
[----:B------:R-:W-:Y:S01]  /*02b0*/  LOP3.LUT R75, R139, 0x60, RZ, 0xfc, !PT ;  /* 0x000000608b4b7812 */ /* 0x000fe200078efcff */
[----:B------:R-:W3:Y:S01]  /*02c0*/  LDG.E.U8 R7, desc[UR4][R46.64+0x40] ;  /* 0x000040042e077981 */ /* 0x000ee2000c1e1100 */
[----:B------:R-:W-:Y:S02]  /*02d0*/  ISETP.GE.AND P0, PT, R73, R126, PT ;  /* 0x0000007e4900720c */ /* 0x000fe40003f06270 */
[----:B------:R-:W-:Y:S01]  /*02e0*/  CS2R R10, SRZ ;  /* 0x00000000000a7805 */ /* 0x000fe2000001ff00 */
[----:B------:R-:W0:Y:S01]  /*02f0*/  LDC.64 R134, c[0x0][0x220] ;  /* 0x00008800ff867b82 */ /* 0x000e220000000a00 */
[----:B------:R-:W3:Y:S01]  /*0300*/  @!P1 LDG.E.64 R42, desc[UR4][R76.64+0x100] ;  /* 0x000100044c2a9981 */ /* 0x000ee2000c1e1b00 */
[----:B------:R-:W-:-:S03]  /*0310*/  LOP3.LUT R79, R139, 0x80, RZ, 0xfc, !PT ;  /* 0x000000808b4f7812 */ /* 0x000fc600078efcff */
[----:B------:R-:W3:Y:S04]  /*0320*/  LDG.E.U8 R8, desc[UR4][R46.64+0x60] ;  /* 0x000060042e087981 */ /* 0x000ee8000c1e1100 */
[----:B------:R-:W3:Y:S04]  /*0330*/  LDG.E.U8 R9, desc[UR4][R46.64+0x80] ;  /* 0x000080042e097981 */ /* 0x000ee8000c1e1100 */
[----:B------:R-:W3:Y:S01]  /*0340*/  @!P0 LDG.E.64 R40, desc[UR4][R76.64+0x200] ;  /* 0x000200044c288981 */ /* 0x000ee2000c1e1b00 */
[----:B------:R-:W-:Y:S02]  /*0350*/  ISETP.GE.AND P0, PT, R75, R126, PT ;  /* 0x0000007e4b00720c */ /* 0x000fe40003f06270 */
[C---:B------:R-:W-:Y:S01]  /*0360*/  LOP3.LUT R81, R139.reuse, 0xa0, RZ, 0xfc, !PT ;  /* 0x000000a08b517812 */ /* 0x040fe200078efcff */
[----:B------:R-:W3:Y:S01]  /*0370*/  LDG.E.U8 R48, desc[UR4][R46.64+0x260] ;  /* 0x000260042e307981 */ /* 0x000ee2000c1e1100 */
[----:B------:R-:W-:-:S02]  /*0380*/  LOP3.LUT R83, R139, 0xc0, RZ, 0xfc, !PT ;  /* 0x000000c08b537812 */ /* 0x000fc400078efcff */
[C---:B------:R-:W-:Y:S01]  /*0390*/  LOP3.LUT R85, R139.reuse, 0xe0, RZ, 0xfc, !PT ;  /* 0x000000e08b557812 */ /* 0x040fe200078efcff */
[----:B------:R-:W3:Y:S01]  /*03a0*/  LDG.E.U8 R50, desc[UR4][R46.64+0x280] ;  /* 0x000280042e327981 */ /* 0x000ee2000c1e1100 */
[C---:B------:R-:W-:Y:S02]  /*03b0*/  LOP3.LUT R87, R139.reuse, 0x100, RZ, 0xfc, !PT ;  /* 0x000001008b577812 */ /* 0x040fe400078efcff */
[----:B------:R-:W-:Y:S01]  /*03c0*/  LOP3.LUT R89, R139, 0x120, RZ, 0xfc, !PT ;  /* 0x000001208b597812 */ /* 0x000fe200078efcff */
[----:B------:R-:W3:Y:S04]  /*03d0*/  LDG.E.U8 R52, desc[UR4][R46.64+0x2a0] ;  /* 0x0002a0042e347981 */ /* 0x000ee8000c1e1100 */
[----:B------:R-:W3:Y:S01]  /*03e0*/  @!P0 LDG.E.64 R38, desc[UR4][R76.64+0x300] ;  /* 0x000300044c268981 */ /* 0x000ee2000c1e1b00 */
[----:B------:R-:W-:-:S02]  /*03f0*/  ISETP.GE.AND P0, PT, R79, R126, PT ;  /* 0x0000007e4f00720c */ /* 0x000fc40003f06270 */
[C---:B------:R-:W-:Y:S01]  /*0400*/  LOP3.LUT R91, R139.reuse, 0x140, RZ, 0xfc, !PT ;  /* 0x000001408b5b7812 */ /* 0x040fe200078efcff */
[----:B------:R-:W3:Y:S01]  /*0410*/  LDG.E.U8 R54, desc[UR4][R46.64+0x2c0] ;  /* 0x0002c0042e367981 */ /* 0x000ee2000c1e1100 */
[C---:B------:R-:W-:Y:S02]  /*0420*/  LOP3.LUT R93, R139.reuse, 0x160, RZ, 0xfc, !PT ;  /* 0x000001608b5d7812 */ /* 0x040fe400078efcff */
[C---:B------:R-:W-:Y:S01]  /*0430*/  LOP3.LUT R95, R139.reuse, 0x180, RZ, 0xfc, !PT ;  /* 0x000001808b5f7812 */ /* 0x040fe200078efcff */
[----:B------:R-:W3:Y:S01]  /*0440*/  LDG.E.U8 R56, desc[UR4][R46.64+0x2e0] ;  /* 0x0002e0042e387981 */ /* 0x000ee2000c1e1100 */
[C---:B------:R-:W-:Y:S02]  /*0450*/  LOP3.LUT R99, R139.reuse, 0x1a0, RZ, 0xfc, !PT ;  /* 0x000001a08b637812 */ /* 0x040fe400078efcff */
[C---:B------:R-:W-:Y:S01]  /*0460*/  LOP3.LUT R97, R139.reuse, 0x1c0, RZ, 0xfc, !PT ;  /* 0x000001c08b617812 */ /* 0x040fe200078efcff */
[----:B------:R-:W3:Y:S04]  /*0470*/  LDG.E.U8 R58, desc[UR4][R46.64+0x300] ;  /* 0x000300042e3a7981 */ /* 0x000ee8000c1e1100 */
[----:B------:R-:W3:Y:S01]  /*0480*/  @!P0 LDG.E.64 R36, desc[UR4][R76.64+0x400] ;  /* 0x000400044c248981 */ /* 0x000ee2000c1e1b00 */
[----:B------:R-:W-:-:S02]  /*0490*/  LOP3.LUT R143, R139, 0x1e0, RZ, 0xfc, !PT ;  /* 0x000001e08b8f7812 */ /* 0x000fc400078efcff */
[C---:B------:R-:W-:Y:S01]  /*04a0*/  LOP3.LUT R145, R139.reuse, 0x200, RZ, 0xfc, !PT ;  /* 0x000002008b917812 */ /* 0x040fe200078efcff */
[----:B------:R-:W3:Y:S01]  /*04b0*/  LDG.E.U8 R60, desc[UR4][R46.64+0x320] ;  /* 0x000320042e3c7981 */ /* 0x000ee2000c1e1100 */
[C---:B------:R-:W-:Y:S02]  /*04c0*/  LOP3.LUT R147, R139.reuse, 0x220, RZ, 0xfc, !PT ;  /* 0x000002208b937812 */ /* 0x040fe400078efcff */
[C---:B------:R-:W-:Y:S01]  /*04d0*/  LOP3.LUT R149, R139.reuse, 0x240, RZ, 0xfc, !PT ;  /* 0x000002408b957812 */ /* 0x040fe200078efcff */
[----:B------:R-:W3:Y:S01]  /*04e0*/  LDG.E.U8 R62, desc[UR4][R46.64+0x340] ;  /* 0x000340042e3e7981 */ /* 0x000ee2000c1e1100 */
[C---:B------:R-:W-:Y:S02]  /*04f0*/  LOP3.LUT R151, R139.reuse, 0x260, RZ, 0xfc, !PT ;  /* 0x000002608b977812 */ /* 0x040fe400078efcff */
[C---:B------:R-:W-:Y:S01]  /*0500*/  LOP3.LUT R153, R139.reuse, 0x280, RZ, 0xfc, !PT ;  /* 0x000002808b997812 */ /* 0x040fe200078efcff */
[----:B------:R-:W3:Y:S01]  /*0510*/  LDG.E.U8 R64, desc[UR4][R46.64+0x360] ;  /* 0x000360042e407981 */ /* 0x000ee2000c1e1100 */
[----:B------:R-:W-:-:S02]  /*0520*/  LOP3.LUT R155, R139, 0x2a0, RZ, 0xfc, !PT ;  /* 0x000002a08b9b7812 */ /* 0x000fc400078efcff */
[C---:B------:R-:W-:Y:S01]  /*0530*/  LOP3.LUT R157, R139.reuse, 0x2c0, RZ, 0xfc, !PT ;  /* 0x000002c08b9d7812 */ /* 0x040fe200078efcff */
[----:B------:R-:W3:Y:S01]  /*0540*/  LDG.E.U8 R68, desc[UR4][R46.64+0x380] ;  /* 0x000380042e447981 */ /* 0x000ee2000c1e1100 */
[C---:B------:R-:W-:Y:S02]  /*0550*/  LOP3.LUT R159, R139.reuse, 0x2e0, RZ, 0xfc, !PT ;  /* 0x000002e08b9f7812 */ /* 0x040fe400078efcff */
[----:B------:R-:W-:Y:S01]  /*0560*/  LOP3.LUT R161, R139, 0x300, RZ, 0xfc, !PT ;  /* 0x000003008ba17812 */ /* 0x000fe200078efcff */
[----:B------:R-:W3:Y:S01]  /*0570*/  LDG.E.U8 R70, desc[UR4][R46.64+0x3e0] ;  /* 0x0003e0042e467981 */ /* 0x000ee2000c1e1100 */
[----:B--2---:R-:W-:-:S03]  /*0580*/  ISETP.NE.AND P1, PT, R6, RZ, PT ;  /* 0x000000ff0600720c */ /* 0x004fc60003f25270 */
[----:B------:R-:W2:Y:S01]  /*0590*/  LDG.E.U8 R6, desc[UR4][R46.64+0xa0] ;  /* 0x0000a0042e067981 */ /* 0x000ea2000c1e1100 */
[----:B----4-:R-:W-:Y:S01]  /*05a0*/  DADD R2, RZ, R44 ;  /* 0x00000000ff027229 */ /* 0x010fe2000000002c */
[----:B---3--:R-:W-:-:S09]  /*05b0*/  ISETP.NE.AND P0, PT, R4, RZ, PT ;  /* 0x000000ff0400720c */ /* 0x008fd20003f05270 */
[----:B------:R-:W-:Y:S02]  /*05c0*/  FSEL R4, R2, RZ, !P0 ;  /* 0x000000ff02047208 */ /* 0x000fe40004000000 */
[----:B------:R-:W-:-:S06]  /*05d0*/  FSEL R5, R3, RZ, !P0 ;  /* 0x000000ff03057208 */ /* 0x000fcc0004000000 */
[----:B------:R-:W-:-:S10]  /*05e0*/  DADD R2, R42, R4 ;  /* 0x000000002a027229 */ /* 0x000fd40000000004 */
[----:B------:R-:W-:Y:S02]  /*05f0*/  FSEL R4, R2, R4, !P1 ;  /* 0x0000000402047208 */ /* 0x000fe40004800000 */
[----:B------:R-:W-:-:S06]  /*0600*/  FSEL R5, R3, R5, !P1 ;  /* 0x0000000503057208 */ /* 0x000fcc0004800000 */
[----:B------:R-:W-:Y:S01]  /*0610*/  DADD R2, R40, R4 ;  /* 0x0000000028027229 */ /* 0x000fe20000000004 */
[----:B------:R-:W-:-:S09]  /*0620*/  ISETP.NE.AND P1, PT, R7, RZ, PT ;  /* 0x000000ff0700720c */ /* 0x000fd20003f25270 */
[----:B------:R-:W-:Y:S02]  /*0630*/  FSEL R4, R2, R4, !P1 ;  /* 0x0000000402047208 */ /* 0x000fe40004800000 */
[----:B------:R-:W-:-:S06]  /*0640*/  FSEL R5, R3, R5, !P1 ;  /* 0x0000000503057208 */ /* 0x000fcc0004800000 */
[----:B------:R-:W-:Y:S01]  /*0650*/  DADD R2, R38, R4 ;  /* 0x0000000026027229 */ /* 0x000fe20000000004 */
[----:B------:R-:W-:Y:S02]  /*0660*/  ISETP.NE.AND P1, PT, R8, RZ, PT ;  /* 0x000000ff0800720c */ /* 0x000fe40003f25270 */
[----:B------:R-:W-:-:S07]  /*0670*/  ISETP.GE.AND P3, PT, R81, R126, PT ;  /* 0x0000007e5100720c */ /* 0x000fce0003f66270 */
[----:B------:R-:W-:Y:S02]  /*0680*/  FSEL R4, R2, R4, !P1 ;  /* 0x0000000402047208 */ /* 0x000fe40004800000 */
[----:B------:R-:W-:-:S04]  /*0690*/  FSEL R5, R3, R5, !P1 ;  /* 0x0000000503057208 */ /* 0x000fc80004800000 */
[----:B------:R-:W3:Y:S02]  /*06a0*/  @!P3 LDG.E.64 R34, desc[UR4][R76.64+0x500] ;  /* 0x000500044c22b981 */ /* 0x000ee4000c1e1b00 */
[----:B------:R-:W-:Y:S01]  /*06b0*/  DADD R2, R36, R4 ;  /* 0x0000000024027229 */ /* 0x000fe20000000004 */
[----:B------:R-:W-:-:S09]  /*06c0*/  ISETP.NE.AND P1, PT, R9, RZ, PT ;  /* 0x000000ff0900720c */ /* 0x000fd20003f25270 */
[----:B------:R-:W-:Y:S02]  /*06d0*/  FSEL R4, R2, R4, !P1 ;  /* 0x0000000402047208 */ /* 0x000fe40004800000 */
[----:B------:R-:W-:Y:S02]  /*06e0*/  FSEL R5, R3, R5, !P1 ;  /* 0x0000000503057208 */ /* 0x000fe40004800000 */
[----:B------:R-:W-:-:S04]  /*06f0*/  ISETP.GT.AND P1, PT, R127, RZ, PT ;  /* 0x000000ff7f00720c */ /* 0x000fc80003f24270 */
[----:B------:R-:W-:Y:S02]  /*0700*/  SEL R69, R0, RZ, P1 ;  /* 0x000000ff00457207 */ /* 0x000fe40000800000 */
[----:B--2---:R-:W-:Y:S02]  /*0710*/  ISETP.NE.AND P1, PT, R6, RZ, PT ;  /* 0x000000ff0600720c */ /* 0x004fe40003f25270 */
[----:B------:R-:W2:Y:S01]  /*0720*/  LDG.E.U8 R6, desc[UR4][R46.64+0xc0] ;  /* 0x0000c0042e067981 */ /* 0x000ea2000c1e1100 */
[----:B------:R-:W-:Y:S02]  /*0730*/  P2R R118, PR, RZ, 0x1 ;  /* 0x00000001ff767803 */ /* 0x000fe40000000000 */
[----:B------:R-:W-:-:S13]  /*0740*/  ISETP.GE.AND P0, PT, R83, R126, PT ;  /* 0x0000007e5300720c */ /* 0x000fda0003f06270 */
[----:B------:R-:W4:Y:S01]  /*0750*/  @!P0 LDG.E.64 R32, desc[UR4][R76.64+0x600] ;  /* 0x000600044c208981 */ /* 0x000f22000c1e1b00 */
[----:B---3--:R-:W-:-:S10]  /*0760*/  DADD R2, R34, R4 ;  /* 0x0000000022027229 */ /* 0x008fd40000000004 */
[----:B------:R-:W-:Y:S02]  /*0770*/  FSEL R4, R2, R4, !P1 ;  /* 0x0000000402047208 */ /* 0x000fe40004800000 */
[----:B------:R-:W-:Y:S02]  /*0780*/  FSEL R5, R3, R5, !P1 ;  /* 0x0000000503057208 */ /* 0x000fe40004800000 */
[----:B--2---:R-:W-:Y:S02]  /*0790*/  ISETP.NE.AND P1, PT, R6, RZ, PT ;  /* 0x000000ff0600720c */ /* 0x004fe40003f25270 */
[----:B------:R-:W2:Y:S01]  /*07a0*/  LDG.E.U8 R6, desc[UR4][R46.64+0xe0] ;  /* 0x0000e0042e067981 */ /* 0x000ea2000c1e1100 */
[----:B------:R-:W-:Y:S01]  /*07b0*/  ISETP.GE.AND P0, PT, R85, R126, PT ;  /* 0x0000007e5500720c */ /* 0x000fe20003f06270 */
[----:B----4-:R-:W-:-:S12]  /*07c0*/  DADD R2, R32, R4 ;  /* 0x0000000020027229 */ /* 0x010fd80000000004 */
[----:B------:R-:W3:Y:S01]  /*07d0*/  @!P0 LDG.E.64 R30, desc[UR4][R76.64+0x700] ;  /* 0x000700044c1e8981 */ /* 0x000ee2000c1e1b00 */
[----:B------:R-:W-:Y:S02]  /*07e0*/  FSEL R4, R2, R4, !P1 ;  /* 0x0000000402047208 */ /* 0x000fe40004800000 */
[----:B------:R-:W-:Y:S02]  /*07f0*/  FSEL R5, R3, R5, !P1 ;  /* 0x0000000503057208 */ /* 0x000fe40004800000 */
[----:B--2---:R-:W-:Y:S02]  /*0800*/  ISETP.NE.AND P1, PT, R6, RZ, PT ;  /* 0x000000ff0600720c */ /* 0x004fe40003f25270 */
[----:B------:R-:W2:Y:S01]  /*0810*/  LDG.E.U8 R6, desc[UR4][R46.64+0x100] ;  /* 0x000100042e067981 */ /* 0x000ea2000c1e1100 */
[----:B------:R-:W-:Y:S01]  /*0820*/  ISETP.GE.AND P0, PT, R87, R126, PT ;  /* 0x0000007e5700720c */ /* 0x000fe20003f06270 */
[----:B---3--:R-:W-:-:S12]  /*0830*/  DADD R2, R30, R4 ;  /* 0x000000001e027229 */ /* 0x008fd80000000004 */
        /* <DEDUP_REMOVED lines=68> */
[----:B------:R-:W-:Y:S02]  /*0c80*/  ISETP.GE.AND P0, PT, R149, R126, PT ;  /* 0x0000007e9500720c */ /* 0x000fe40003f06270 */
[----:B------:R-:W-:Y:S01]  /*0c90*/  CS2R R8, SRZ ;  /* 0x0000000000087805 */ /* 0x000fe2000001ff00 */
[----:B---3--:R-:W-:-:S10]  /*0ca0*/  DADD R2, R10, R4 ;  /* 0x000000000a027229 */ /* 0x008fd40000000004 */
[----:B------:R-:W3:Y:S01]  /*0cb0*/  @!P0 LDG.E.64 R8, desc[UR4][R76.64+0x1200] ;  /* 0x001200044c088981 */ /* 0x000ee2000c1e1b00 */
[----:B------:R-:W-:Y:S02]  /*0cc0*/  ISETP.GE.AND P0, PT, R151, R126, PT ;  /* 0x0000007e9700720c */ /* 0x000fe40003f06270 */
[----:B------:R-:W-:Y:S02]  /*0cd0*/  FSEL R4, R2, R4, !P1 ;  /* 0x0000000402047208 */ /* 0x000fe40004800000 */
[----:B------:R-:W-:Y:S02]  /*0ce0*/  FSEL R5, R3, R5, !P1 ;  /* 0x0000000503057208 */ /* 0x000fe40004800000 */
[----:B--2---:R-:W-:Y:S02]  /*0cf0*/  ISETP.NE.AND P1, PT, R6, RZ, PT ;  /* 0x000000ff0600720c */ /* 0x004fe40003f25270 */
[----:B------:R-:W-:-:S06]  /*0d00*/  CS2R R6, SRZ ;  /* 0x0000000000067805 */ /* 0x000fcc000001ff00 */
[----:B------:R-:W2:Y:S01]  /*0d10*/  @!P0 LDG.E.64 R6, desc[UR4][R76.64+0x1300] ;  /* 0x001300044c068981 */ /* 0x000ea2000c1e1b00 */
[----:B---3--:R-:W-:-:S10]  /*0d20*/  DADD R2, R8, R4 ;  /* 0x0000000008027229 */ /* 0x008fd40000000004 */
[----:B------:R-:W-:Y:S02]  /*0d30*/  FSEL R4, R2, R4, !P1 ;  /* 0x0000000402047208 */ /* 0x000fe40004800000 */
[----:B------:R-:W-:Y:S02]  /*0d40*/  FSEL R5, R3, R5, !P1 ;  /* 0x0000000503057208 */ /* 0x000fe40004800000 */
[----:B------:R-:W-:Y:S02]  /*0d50*/  ISETP.GE.AND P0, PT, R153, R126, PT ;  /* 0x0000007e9900720c */ /* 0x000fe40003f06270 */
[----:B------:R-:W-:Y:S02]  /*0d60*/  ISETP.NE.AND P1, PT, R48, RZ, PT ;  /* 0x000000ff3000720c */ /* 0x000fe40003f25270 */
[----:B--2---:R-:W-:-:S10]  /*0d70*/  DADD R2, R6, R4 ;  /* 0x0000000006027229 */ /* 0x004fd40000000004 */
[----:B------:R-:W-:Y:S02]  /*0d80*/  FSEL R48, R2, R4, !P1 ;  /* 0x0000000402307208 */ /* 0x000fe40004800000 */
[----:B------:R-:W-:Y:S02]  /*0d90*/  FSEL R49, R3, R5, !P1 ;  /* 0x0000000503317208 */ /* 0x000fe40004800000 */
[----:B------:R-:W-:-:S06]  /*0da0*/  CS2R R4, SRZ ;  /* 0x0000000000047805 */ /* 0x000fcc000001ff00 */
[----:B------:R-:W2:Y:S01]  /*0db0*/  @!P0 LDG.E.64 R4, desc[UR4][R76.64+0x1400] ;  /* 0x001400044c048981 */ /* 0x000ea2000c1e1b00 */
[----:B------:R-:W-:Y:S02]  /*0dc0*/  ISETP.GE.AND P0, PT, R155, R126, PT ;  /* 0x0000007e9b00720c */ /* 0x000fe40003f06270 */
[----:B------:R-:W-:Y:S01]  /*0dd0*/  ISETP.NE.AND P1, PT, R50, RZ, PT ;  /* 0x000000ff3200720c */ /* 0x000fe20003f25270 */
        /* <DEDUP_REMOVED lines=26> */
[----:B------:R-:W-:Y:S02]  /*0f80*/  LOP3.LUT R163, R139, 0x320, RZ, 0xfc, !PT ;  /* 0x000003208ba37812 */ /* 0x000fe400078efcff */
[----:B------:R-:W-:Y:S02]  /*0f90*/  ISETP.NE.AND P1, PT, R58, RZ, PT ;  /* 0x000000ff3a00720c */ /* 0x000fe40003f25270 */
[----:B------:R-:W-:Y:S01]  /*0fa0*/  ISETP.GE.AND P3, PT, R163, R126, PT ;  /* 0x0000007ea300720c */ /* 0x000fe20003f66270 */
[----:B--2---:R-:W-:-:S10]  /*0fb0*/  DADD R54, R52, R56 ;  /* 0x0000000034367229 */ /* 0x004fd40000000038 */
[----:B------:R-:W-:Y:S02]  /*0fc0*/  FSEL R58, R54, R56, !P1 ;  /* 0x00000038363a7208 */ /* 0x000fe40004800000 */
[----:B------:R-:W-:Y:S02]  /*0fd0*/  FSEL R59, R55, R57, !P1 ;  /* 0x00000039373b7208 */ /* 0x000fe40004800000 */
[----:B------:R-:W-:-:S06]  /*0fe0*/  CS2R R54, SRZ ;  /* 0x0000000000367805 */ /* 0x000fcc000001ff00 */
[----:B------:R-:W2:Y:S01]  /*0ff0*/  @!P3 LDG.E.64 R54, desc[UR4][R76.64+0x1900] ;  /* 0x001900044c36b981 */ /* 0x000ea2000c1e1b00 */
[----:B------:R-:W-:Y:S02]  /*1000*/  LOP3.LUT R165, R139, 0x340, RZ, 0xfc, !PT ;  /* 0x000003408ba57812 */ /* 0x000fe400078efcff */
[----:B------:R-:W-:Y:S02]  /*1010*/  P2R R114, PR, RZ, 0x1 ;  /* 0x00000001ff727803 */ /* 0x000fe40000000000 */
[----:B------:R-:W-:Y:S02]  /*1020*/  ISETP.GE.AND P0, PT, R165, R126, PT ;  /* 0x0000007ea500720c */ /* 0x000fe40003f06270 */
[----:B------:R-:W-:Y:S01]  /*1030*/  ISETP.NE.AND P1, PT, R60, RZ, PT ;  /* 0x000000ff3c00720c */ /* 0x000fe20003f25270 */
[----:B--2---:R-:W-:-:S10]  /*1040*/  DADD R56, R54, R58 ;  /* 0x0000000036387229 */ /* 0x004fd4000000003a */
[----:B------:R-:W-:Y:S02]  /*1050*/  FSEL R60, R56, R58, !P1 ;  /* 0x0000003a383c7208 */ /* 0x000fe40004800000 */
[----:B------:R-:W-:Y:S02]  /*1060*/  FSEL R61, R57, R59, !P1 ;  /* 0x0000003b393d7208 */ /* 0x000fe40004800000 */
[----:B------:R-:W-:-:S06]  /*1070*/  CS2R R56, SRZ ;  /* 0x0000000000387805 */ /* 0x000fcc000001ff00 */
[----:B------:R-:W2:Y:S01]  /*1080*/  @!P0 LDG.E.64 R56, desc[UR4][R76.64+0x1a00] ;  /* 0x001a00044c388981 */ /* 0x000ea2000c1e1b00 */
[----:B------:R-:W-:Y:S02]  /*1090*/  ISETP.NE.AND P1, PT, R62, RZ, PT ;  /* 0x000000ff3e00720c */ /* 0x000fe40003f25270 */
[----:B------:R-:W-:Y:S01]  /*10a0*/  LOP3.LUT R138, R139, 0x360, RZ, 0xfc, !PT ;  /* 0x000003608b8a7812 */ /* 0x000fe200078efcff */
[----:B--2---:R-:W-:-:S10]  /*10b0*/  DADD R58, R56, R60 ;  /* 0x00000000383a7229 */ /* 0x004fd4000000003c */
[----:B------:R-:W-:Y:S02]  /*10c0*/  FSEL R62, R58, R60, !P1 ;  /* 0x0000003c3a3e7208 */ /* 0x000fe40004800000 */
[----:B------:R-:W-:Y:S02]  /*10d0*/  FSEL R63, R59, R61, !P1 ;  /* 0x0000003d3b3f7208 */ /* 0x000fe40004800000 */
[----:B------:R-:W-:Y:S02]  /*10e0*/  ISETP.GE.AND P1, PT, R138, R126, PT ;  /* 0x0000007e8a00720c */ /* 0x000fe40003f26270 */
[----:B------:R-:W-:-:S11]  /*10f0*/  CS2R R58, SRZ ;  /* 0x00000000003a7805 */ /* 0x000fd6000001ff00 */
[----:B------:R-:W2:Y:S01]  /*1100*/  @!P1 LDG.E.64 R58, desc[UR4][R76.64+0x1b00] ;  /* 0x001b00044c3a9981 */ /* 0x000ea2000c1e1b00 */
[----:B------:R-:W-:Y:S01]  /*1110*/  ISETP.NE.AND P3, PT, R64, RZ, PT ;  /* 0x000000ff4000720c */ /* 0x000fe20003f65270 */
[----:B0-----:R-:W-:Y:S01]  /*1120*/  IMAD.WIDE R134, R141, 0x8, R134 ;  /* 0x000000088d867825 */ /* 0x001fe200078e0286 */
[----:B------:R-:W-:Y:S01]  /*1130*/  LOP3.LUT R140, R139, 0x380, RZ, 0xfc, !PT ;  /* 0x000003808b8c7812 */ /* 0x000fe200078efcff */
[----:B--2---:R-:W-:-:S10]  /*1140*/  DADD R60, R58, R62 ;  /* 0x000000003a3c7229 */ /* 0x004fd4000000003e */
[----:B------:R-:W-:Y:S02]  /*1150*/  FSEL R66, R60, R62, !P3 ;  /* 0x0000003e3c427208 */ /* 0x000fe40005800000 */
[----:B------:R-:W-:Y:S02]  /*1160*/  FSEL R67, R61, R63, !P3 ;  /* 0x0000003f3d437208 */ /* 0x000fe40005800000 */
[----:B------:R-:W-:-:S06]  /*1170*/  CS2R R60, SRZ ;  /* 0x00000000003c7805 */ /* 0x000fcc000001ff00 */
[----:B------:R-:W5:Y:S01]  /*1180*/  @!P2 LDG.E.64 R60, desc[UR4][R134.64] ;  /* 0x00000004863ca981 */ /* 0x000f62000c1e1b00 */
[----:B------:R-:W-:Y:S02]  /*1190*/  ISETP.GE.AND P2, PT, R140, R69, PT ;  /* 0x000000458c00720c */ /* 0x000fe40003f46270 */
[----:B------:R-:W-:-:S11]  /*11a0*/  CS2R R62, SRZ ;  /* 0x00000000003e7805 */ /* 0x000fd6000001ff00 */
[----:B------:R-:W2:Y:S01]  /*11b0*/  @!P2 LDG.E.64 R62, desc[UR4][R76.64+0x1c00] ;  /* 0x001c00044c3ea981 */ /* 0x000ea2000c1e1b00 */
[----:B------:R-:W-:Y:S02]  /*11c0*/  ISETP.NE.AND P3, PT, R68, RZ, PT ;  /* 0x000000ff4400720c */ /* 0x000fe40003f65270 */
[----:B------:R-:W-:Y:S01]  /*11d0*/  LOP3.LUT R142, R139, 0x3a0, RZ, 0xfc, !PT ;  /* 0x000003a08b8e7812 */ /* 0x000fe200078efcff */
[----:B------:R-:W3:Y:S01]  /*11e0*/  LDG.E.U8 R68, desc[UR4][R46.64+0x3a0] ;  /* 0x0003a0042e447981 */ /* 0x000ee2000c1e1100 */
[----:B--2---:R-:W-:-:S10]  /*11f0*/  DADD R64, R62, R66 ;  /* 0x000000003e407229 */ /* 0x004fd40000000042 */
[----:B------:R-:W-:Y:S02]  /*1200*/  FSEL R100, R64, R66, !P3 ;  /* 0x0000004240647208 */ /* 0x000fe40005800000 */
[----:B------:R-:W-:Y:S02]  /*1210*/  FSEL R101, R65, R67, !P3 ;  /* 0x0000004341657208 */ /* 0x000fe40005800000 */
[----:B------:R-:W-:Y:S02]  /*1220*/  ISETP.GE.AND P3, PT, R142, R69, PT ;  /* 0x000000458e00720c */ /* 0x000fe40003f66270 */
[----:B------:R-:W-:-:S11]  /*1230*/  CS2R R64, SRZ ;  /* 0x0000000000407805 */ /* 0x000fd6000001ff00 */
[----:B------:R-:W2:Y:S01]  /*1240*/  @!P3 LDG.E.64 R64, desc[UR4][R76.64+0x1d00] ;  /* 0x001d00044c40b981 */ /* 0x000ea2000c1e1b00 */
[----:B---3--:R-:W-:Y:S02]  /*1250*/  ISETP.NE.AND P4, PT, R68, RZ, PT ;  /* 0x000000ff4400720c */ /* 0x008fe40003f85270 */
        /* <DEDUP_REMOVED lines=10> */
[----:B--2---:R-:W-:-:S10]  /*1300*/  DADD R100, R66, R102 ;  /* 0x0000000042647229 */ /* 0x004fd40000000066 */
[----:B------:R-:W-:Y:S02]  /*1310*/  FSEL R102, R100, R102, !P5 ;  /* 0x0000006664667208 */ /* 0x000fe40006800000 */
[----:B------:R-:W-:Y:S02]  /*1320*/  FSEL R103, R101, R103, !P5 ;  /* 0x0000006765677208 */ /* 0x000fe40006800000 */
[----:B------:R-:W-:-:S13]  /*1330*/  ISETP.GE.AND P5, PT, R146, R69, PT ;  /* 0x000000459200720c */ /* 0x000fda0003fa6270 */
[----:B------:R-:W-:-:S06]  /*1340*/  @P5 CS2R R68, SRZ ;  /* 0x0000000000445805 */ /* 0x000fcc000001ff00 */
[----:B------:R0:W2:Y:S01]  /*1350*/  @!P5 LDG.E.64 R68, desc[UR4][R76.64+0x1f00] ;  /* 0x001f00044c44d981 */ /* 0x0000a2000c1e1b00 */
[----:B------:R-:W-:Y:S02]  /*1360*/  ISETP.NE.AND P6, PT, R70, RZ, PT ;  /* 0x000000ff4600720c */ /* 0x000fe40003fc5270 */
[----:B------:R-:W-:Y:S02]  /*1370*/  ISETP.GE.AND P0, PT, R73, R126, PT ;  /* 0x0000007e4900720c */ /* 0x000fe40003f06270 */
[----:B------:R-:W-:-:S11]  /*1380*/  CS2R R72, SRZ ;  /* 0x0000000000487805 */ /* 0x000fd6000001ff00 */
[----:B------:R1:W5:Y:S01]  /*1390*/  @!P0 LDG.E.64 R72, desc[UR4][R134.64+0x200] ;  /* 0x0002000486488981 */ /* 0x000362000c1e1b00 */
[----:B------:R-:W-:Y:S02]  /*13a0*/  ISETP.GE.AND P0, PT, R79, R126, PT ;  /* 0x0000007e4f00720c */ /* 0x000fe40003f06270 */
[----:B0-----:R-:W-:Y:S02]  /*13b0*/  CS2R R76, SRZ ;  /* 0x00000000004c7805 */ /* 0x001fe4000001ff00 */
[----:B------:R-:W-:-:S09]  /*13c0*/  CS2R R78, SRZ ;  /* 0x00000000004e7805 */ /* 0x000fd2000001ff00 */
[----:B------:R1:W5:Y:S01]  /*13d0*/  @!P0 LDG.E.64 R76, desc[UR4][R134.64+0x400] ;  /* 0x00040004864c8981 */ /* 0x000362000c1e1b00 */
[----:B------:R-:W-:Y:S02]  /*13e0*/  ISETP.GE.AND P0, PT, R83, R126, PT ;  /* 0x0000007e5300720c */ /* 0x000fe40003f06270 */
[----:B------:R-:W-:Y:S02]  /*13f0*/  CS2R R82, SRZ ;  /* 0x0000000000527805 */ /* 0x000fe4000001ff00 */
[----:B------:R-:W-:Y:S02]  /*1400*/  CS2R R104, SRZ ;  /* 0x0000000000687805 */ /* 0x000fe4000001ff00 */
[----:B------:R-:W-:Y:S02]  /*1410*/  CS2R R106, SRZ ;  /* 0x00000000006a7805 */ /* 0x000fe4000001ff00 */
[----:B------:R-:W-:Y:S02]  /*1420*/  CS2R R108, SRZ ;  /* 0x00000000006c7805 */ /* 0x000fe4000001ff00 */
[----:B------:R-:W-:-:S02]  /*1430*/  CS2R R110, SRZ ;  /* 0x00000000006e7805 */ /* 0x000fc4000001ff00 */
[----:B------:R-:W-:Y:S02]  /*1440*/  CS2R R112, SRZ ;  /* 0x0000000000707805 */ /* 0x000fe4000001ff00 */
[----:B------:R-:W-:Y:S01]  /*1450*/  CS2R R116, SRZ ;  /* 0x0000000000747805 */ /* 0x000fe2000001ff00 */
[----:B--2---:R-:W-:-:S10]  /*1460*/  DADD R100, R68, R102 ;  /* 0x0000000044647229 */ /* 0x004fd40000000066 */
[----:B------:R-:W-:Y:S02]  /*1470*/  FSEL R122, R100, R102, !P6 ;  /* 0x00000066647a7208 */ /* 0x000fe40007000000 */
[----:B------:R-:W-:Y:S02]  /*1480*/  FSEL R123, R101, R103, !P6 ;  /* 0x00000067657b7208 */ /* 0x000fe40007000000 */
[----:B------:R-:W-:Y:S02]  /*1490*/  ISETP.GE.AND P6, PT, R71, R126, PT ;  /* 0x0000007e4700720c */ /* 0x000fe40003fc6270 */
[----:B------:R-:W-:-:S11]  /*14a0*/  CS2R R70, SRZ ;  /* 0x0000000000467805 */ /* 0x000fd6000001ff00 */
[----:B------:R1:W5:Y:S01]  /*14b0*/  @!P6 LDG.E.64 R70, desc[UR4][R134.64+0x100] ;  /* 0x000100048646e981 */ /* 0x000362000c1e1b00 */
[----:B------:R-:W-:Y:S02]  /*14c0*/  ISETP.GE.AND P6, PT, R75, R126, PT ;  /* 0x0000007e4b00720c */ /* 0x000fe40003fc6270 */
[----:B------:R-:W-:-:S11]  /*14d0*/  CS2R R74, SRZ ;  /* 0x00000000004a7805 */ /* 0x000fd6000001ff00 */
[----:B------:R1:W5:Y:S01]  /*14e0*/  @!P6 LDG.E.64 R74, desc[UR4][R134.64+0x300] ;  /* 0x00030004864ae981 */ /* 0x000362000c1e1b00 */
[----:B------:R-:W-:Y:S02]  /*14f0*/  ISETP.GE.AND P6, PT, R81, R126, PT ;  /* 0x0000007e5100720c */ /* 0x000fe40003fc6270 */
[----:B------:R-:W-:-:S06]  /*1500*/  CS2R R80, SRZ ;  /* 0x0000000000507805 */ /* 0x000fcc000001ff00 */
[----:B------:R1:W5:Y:S05]  /*1510*/  @!P0 LDG.E.64 R80, desc[UR4][R134.64+0x600] ;  /* 0x0006000486508981 */ /* 0x00036a000c1e1b00 */
[----:B------:R1:W5:Y:S01]  /*1520*/  @!P6 LDG.E.64 R78, desc[UR4][R134.64+0x500] ;  /* 0x00050004864ee981 */ /* 0x000362000c1e1b00 */
[-C--:B------:R-:W-:Y:S02]  /*1530*/  ISETP.GE.AND P6, PT, R85, R126.reuse, PT ;  /* 0x0000007e5500720c */ /* 0x080fe40003fc6270 */
[----:B------:R-:W-:Y:S02]  /*1540*/  ISETP.GE.AND P0, PT, R87, R126, PT ;  /* 0x0000007e5700720c */ /* 0x000fe40003f06270 */
[----:B------:R-:W-:-:S02]  /*1550*/  CS2R R84, SRZ ;  /* 0x0000000000547805 */ /* 0x000fc4000001ff00 */
[----:B------:R-:W-:-:S07]  /*1560*/  CS2R R86, SRZ ;  /* 0x0000000000567805 */ /* 0x000fce000001ff00 */
[----:B------:R1:W5:Y:S01]  /*1570*/  @!P6 LDG.E.64 R82, desc[UR4][R134.64+0x700] ;  /* 0x000700048652e981 */ /* 0x000362000c1e1b00 */
[----:B------:R-:W-:-:S03]  /*1580*/  ISETP.GE.AND P6, PT, R89, R126, PT ;  /* 0x0000007e5900720c */ /* 0x000fc60003fc6270 */
[----:B------:R1:W5:Y:S01]  /*1590*/  @!P0 LDG.E.64 R84, desc[UR4][R134.64+0x800] ;  /* 0x0008000486548981 */ /* 0x000362000c1e1b00 */
[----:B------:R-:W-:Y:S02]  /*15a0*/  ISETP.GE.AND P0, PT, R91, R126, PT ;  /* 0x0000007e5b00720c */ /* 0x000fe40003f06270 */
[----:B------:R-:W-:-:S07]  /*15b0*/  CS2R R88, SRZ ;  /* 0x0000000000587805 */ /* 0x000fce000001ff00 */
[----:B------:R1:W5:Y:S01]  /*15c0*/  @!P6 LDG.E.64 R86, desc[UR4][R134.64+0x900] ;  /* 0x000900048656e981 */ /* 0x000362000c1e1b00 */
[-C--:B------:R-:W-:Y:S02]  /*15d0*/  ISETP.GE.AND P6, PT, R93, R126.reuse, PT ;  /* 0x0000007e5d00720c */ /* 0x080fe40003fc6270 */
[----:B------:R-:W-:Y:S01]  /*15e0*/  CS2R R90, SRZ ;  /* 0x00000000005a7805 */ /* 0x000fe2000001ff00 */
[----:B------:R1:W5:Y:S01]  /*15f0*/  @!P0 LDG.E.64 R88, desc[UR4][R134.64+0xa00] ;  /* 0x000a000486588981 */ /* 0x000362000c1e1b00 */
[----:B------:R-:W-:-:S03]  /*1600*/  ISETP.GE.AND P0, PT, R95, R126, PT ;  /* 0x0000007e5f00720c */ /* 0x000fc60003f06270 */
[----:B------:R-:W-:Y:S04]  /*1610*/  SHFL.BFLY PT, R121, R123, 0x10, 0x1f ;  /* 0x0e001f007b797f89 */ /* 0x000fe800000e0000 */
[----:B------:R-:W0:Y:S01]  /*1620*/  SHFL.BFLY PT, R120, R122, 0x10, 0x1f ;  /* 0x0e001f007a787f89 */ /* 0x000e2200000e0000 */
[----:B------:R-:W-:-:S03]  /*1630*/  CS2R R92, SRZ ;  /* 0x00000000005c7805 */ /* 0x000fc6000001ff00 */
[----:B------:R1:W5:Y:S01]  /*1640*/  @!P6 LDG.E.64 R90, desc[UR4][R134.64+0xb00] ;  /* 0x000b0004865ae981 */ /* 0x000362000c1e1b00 */
[-C--:B------:R-:W-:Y:S02]  /*1650*/  ISETP.GE.AND P6, PT, R99, R126.reuse, PT ;  /* 0x0000007e6300720c */ /* 0x080fe40003fc6270 */
[----:B------:R-:W-:Y:S01]  /*1660*/  CS2R R94, SRZ ;  /* 0x00000000005e7805 */ /* 0x000fe2000001ff00 */
[----:B------:R1:W5:Y:S01]  /*1670*/  @!P0 LDG.E.64 R92, desc[UR4][R134.64+0xc00] ;  /* 0x000c0004865c8981 */ /* 0x000362000c1e1b00 */
[----:B------:R-:W-:Y:S02]  /*1680*/  ISETP.GE.AND P0, PT, R97, R126, PT ;  /* 0x0000007e6100720c */ /* 0x000fe40003f06270 */
[----:B------:R-:W-:-:S07]  /*1690*/  CS2R R96, SRZ ;  /* 0x0000000000607805 */ /* 0x000fce000001ff00 */
[----:B------:R1:W5:Y:S01]  /*16a0*/  @!P6 LDG.E.64 R94, desc[UR4][R134.64+0xd00] ;  /* 0x000d0004865ee981 */ /* 0x000362000c1e1b00 */
[-C--:B------:R-:W-:Y:S02]  /*16b0*/  ISETP.GE.AND P6, PT, R143, R126.reuse, PT ;  /* 0x0000007e8f00720c */ /* 0x080fe40003fc6270 */
[----:B------:R-:W-:Y:S01]  /*16c0*/  CS2R R98, SRZ ;  /* 0x0000000000627805 */ /* 0x000fe2000001ff00 */
[----:B------:R1:W5:Y:S01]  /*16d0*/  @!P0 LDG.E.64 R96, desc[UR4][R134.64+0xe00] ;  /* 0x000e000486608981 */ /* 0x000362000c1e1b00 */
[----:B------:R-:W-:Y:S01]  /*16e0*/  ISETP.GE.AND P0, PT, R145, R126, PT ;  /* 0x0000007e9100720c */ /* 0x000fe20003f06270 */
[----:B0-----:R-:W-:Y:S01]  /*16f0*/  DADD R124, R120, R122 ;  /* 0x00000000787c7229 */ /* 0x001fe2000000007a */
[----:B------:R-:W-:-:S06]  /*1700*/  CS2R R100, SRZ ;  /* 0x0000000000647805 */ /* 0x000fcc000001ff00 */
[----:B------:R-:W-:Y:S04]  /*1710*/  SHFL.BFLY PT, R121, R125, 0x8, 0x1f ;  /* 0x0d001f007d797f89 */ /* 0x000fe800000e0000 */
[----:B------:R-:W0:Y:S04]  /*1720*/  SHFL.BFLY PT, R120, R124, 0x8, 0x1f ;  /* 0x0d001f007c787f89 */ /* 0x000e2800000e0000 */
[----:B------:R1:W5:Y:S01]  /*1730*/  @!P6 LDG.E.64 R98, desc[UR4][R134.64+0xf00] ;  /* 0x000f00048662e981 */ /* 0x000362000c1e1b00 */
[-C--:B------:R-:W-:Y:S02]  /*1740*/  ISETP.GE.AND P6, PT, R147, R126.reuse, PT ;  /* 0x0000007e9300720c */ /* 0x080fe40003fc6270 */
[----:B------:R-:W-:Y:S01]  /*1750*/  CS2R R102, SRZ ;  /* 0x0000000000667805 */ /* 0x000fe2000001ff00 */
[----:B------:R1:W5:Y:S01]  /*1760*/  @!P0 LDG.E.64 R100, desc[UR4][R134.64+0x1000] ;  /* 0x0010000486648981 */ /* 0x000362000c1e1b00 */
[----:B------:R-:W-:-:S09]  /*1770*/  ISETP.GE.AND P0, PT, R149, R126, PT ;  /* 0x0000007e9500720c */ /* 0x000fd20003f06270 */
[----:B------:R1:W5:Y:S01]  /*1780*/  @!P6 LDG.E.64 R102, desc[UR4][R134.64+0x1100] ;  /* 0x001100048666e981 */ /* 0x000362000c1e1b00 */
[----:B------:R-:W-:-:S03]  /*1790*/  ISETP.GE.AND P6, PT, R151, R126, PT ;  /* 0x0000007e9700720c */ /* 0x000fc60003fc6270 */
[----:B------:R1:W5:Y:S01]  /*17a0*/  @!P0 LDG.E.64 R104, desc[UR4][R134.64+0x1200] ;  /* 0x0012000486688981 */ /* 0x000362000c1e1b00 */
[----:B------:R-:W-:Y:S01]  /*17b0*/  ISETP.GE.AND P0, PT, R153, R126, PT ;  /* 0x0000007e9900720c */ /* 0x000fe20003f06270 */
[----:B0-----:R-:W-:-:S08]  /*17c0*/  DADD R130, R124, R120 ;  /* 0x000000007c827229 */ /* 0x001fd00000000078 */
[----:B------:R1:W5:Y:S01]  /*17d0*/  @!P6 LDG.E.64 R106, desc[UR4][R134.64+0x1300] ;  /* 0x00130004866ae981 */ /* 0x000362000c1e1b00 */
[----:B------:R-:W-:-:S03]  /*17e0*/  ISETP.GE.AND P6, PT, R155, R126, PT ;  /* 0x0000007e9b00720c */ /* 0x000fc60003fc6270 */
[----:B------:R-:W-:Y:S04]  /*17f0*/  SHFL.BFLY PT, R129, R131, 0x4, 0x1f ;  /* 0x0c801f0083817f89 */ /* 0x000fe800000e0000 */
[----:B------:R-:W0:Y:S04]  /*1800*/  SHFL.BFLY PT, R128, R130, 0x4, 0x1f ;  /* 0x0c801f0082807f89 */ /* 0x000e2800000e0000 */
[----:B------:R1:W5:Y:S01]  /*1810*/  @!P0 LDG.E.64 R108, desc[UR4][R134.64+0x1400] ;  /* 0x00140004866c8981 */ /* 0x000362000c1e1b00 */
[----:B------:R-:W-:-:S03]  /*1820*/  ISETP.GE.AND P0, PT, R157, R126, PT ;  /* 0x0000007e9d00720c */ /* 0x000fc60003f06270 */
[----:B------:R1:W5:Y:S01]  /*1830*/  @!P6 LDG.E.64 R110, desc[UR4][R134.64+0x1500] ;  /* 0x00150004866ee981 */ /* 0x000362000c1e1b00 */
[----:B------:R-:W-:-:S09]  /*1840*/  ISETP.GE.AND P6, PT, R159, R126, PT ;  /* 0x0000007e9f00720c */ /* 0x000fd20003fc6270 */
[----:B------:R1:W5:Y:S01]  /*1850*/  @!P0 LDG.E.64 R112, desc[UR4][R134.64+0x1600] ;  /* 0x0016000486708981 */ /* 0x000362000c1e1b00 */
[----:B------:R-:W-:Y:S02]  /*1860*/  ISETP.NE.AND P0, PT, R114, RZ, PT ;  /* 0x000000ff7200720c */ /* 0x000fe40003f05270 */
[----:B------:R-:W-:Y:S01]  /*1870*/  CS2R R114, SRZ ;  /* 0x0000000000727805 */ /* 0x000fe2000001ff00 */
[----:B0-----:R-:W-:-:S05]  /*1880*/  DADD R128, R130, R128 ;  /* 0x0000000082807229 */ /* 0x001fca0000000080 */
[----:B------:R1:W5:Y:S01]  /*1890*/  @!P6 LDG.E.64 R114, desc[UR4][R134.64+0x1700] ;  /* 0x001700048672e981 */ /* 0x000362000c1e1b00 */
[----:B------:R-:W-:-:S03]  /*18a0*/  ISETP.GE.AND P6, PT, R163, R126, PT ;  /* 0x0000007ea300720c */ /* 0x000fc60003fc6270 */
[----:B------:R-:W-:Y:S04]  /*18b0*/  SHFL.BFLY PT, R133, R129, 0x2, 0x1f ;  /* 0x0c401f0081857f89 */ /* 0x000fe800000e0000 */
[----:B------:R-:W0:Y:S04]  /*18c0*/  SHFL.BFLY PT, R132, R128, 0x2, 0x1f ;  /* 0x0c401f0080847f89 */ /* 0x000e2800000e0000 */
[----:B------:R1:W5:Y:S01]  /*18d0*/  @!P0 LDG.E.64 R116, desc[UR4][R134.64+0x1800] ;  /* 0x0018000486748981 */ /* 0x000362000c1e1b00 */
[----:B------:R-:W-:Y:S02]  /*18e0*/  ISETP.NE.AND P0, PT, R118, RZ, PT ;  /* 0x000000ff7600720c */ /* 0x000fe40003f05270 */
[----:B------:R-:W-:-:S06]  /*18f0*/  CS2R R118, SRZ ;  /* 0x0000000000767805 */ /* 0x000fcc000001ff00 */
[----:B------:R1:W5:Y:S01]  /*1900*/  @!P6 LDG.E.64 R118, desc[UR4][R134.64+0x1900] ;  /* 0x001900048676e981 */ /* 0x000362000c1e1b00 */
[----:B------:R-:W-:Y:S02]  /*1910*/  ISETP.GE.AND P6, PT, R165, R126, PT ;  /* 0x0000007ea500720c */ /* 0x000fe40003fc6270 */
[----:B------:R-:W-:Y:S02]  /*1920*/  CS2R R120, SRZ ;  /* 0x0000000000787805 */ /* 0x000fe4000001ff00 */
[----:B------:R-:W-:Y:S02]  /*1930*/  CS2R R122, SRZ ;  /* 0x00000000007a7805 */ /* 0x000fe4000001ff00 */
[----:B------:R-:W-:Y:S02]  /*1940*/  CS2R R124, SRZ ;  /* 0x00000000007c7805 */ /* 0x000fe4000001ff00 */
[----:B------:R-:W-:Y:S02]  /*1950*/  @P5 CS2R R130, SRZ ;  /* 0x0000000000825805 */ /* 0x000fe4000001ff00 */
[----:B------:R1:W5:Y:S01]  /*1960*/  @!P1 LDG.E.64 R122, desc[UR4][R134.64+0x1b00] ;  /* 0x001b0004867a9981 */ /* 0x000362000c1e1b00 */
[----:B0-----:R-:W-:-:S03]  /*1970*/  DADD R132, R128, R132 ;  /* 0x0000000080847229 */ /* 0x001fc60000000084 */
[----:B------:R1:W5:Y:S01]  /*1980*/  @!P2 LDG.E.64 R124, desc[UR4][R134.64+0x1c00] ;  /* 0x001c0004867ca981 */ /* 0x000362000c1e1b00 */
[----:B------:R-:W-:-:S03]  /*1990*/  CS2R R128, SRZ ;  /* 0x0000000000807805 */ /* 0x000fc6000001ff00 */
[----:B------:R1:W5:Y:S01]  /*19a0*/  @!P6 LDG.E.64 R120, desc[UR4][R134.64+0x1a00] ;  /* 0x001a00048678e981 */ /* 0x000362000c1e1b00 */
[----:B------:R-:W-:Y:S02]  /*19b0*/  ISETP.GE.AND P6, PT, R127, 0x1, PT ;  /* 0x000000017f00780c */ /* 0x000fe40003fc6270 */
[----:B------:R-:W-:Y:S01]  /*19c0*/  CS2R R126, SRZ ;  /* 0x00000000007e7805 */ /* 0x000fe2000001ff00 */
[----:B------:R1:W5:Y:S05]  /*19d0*/  @!P4 LDG.E.64 R128, desc[UR4][R134.64+0x1e00] ;  /* 0x001e00048680c981 */ /* 0x00036a000c1e1b00 */
[----:B------:R1:W5:Y:S04]  /*19e0*/  @!P3 LDG.E.64 R126, desc[UR4][R134.64+0x1d00] ;  /* 0x001d0004867eb981 */ /* 0x000368000c1e1b00 */
[----:B------:R1:W5:Y:S04]  /*19f0*/  @!P5 LDG.E.64 R130, desc[UR4][R134.64+0x1f00] ;  /* 0x001f00048682d981 */ /* 0x000368000c1e1b00 */
[----:B------:R1:W0:Y:S04]  /*1a00*/  SHFL.BFLY PT, R137, R133, 0x1, 0x1f ;  /* 0x0c201f0085897f89 */ /* 0x00022800000e0000 */
[----:B------:R1:W2:Y:S01]  /*1a10*/  SHFL.BFLY PT, R136, R132, 0x1, 0x1f ;  /* 0x0c201f0084887f89 */ /* 0x0002a200000e0000 */
[----:B------:R-:W-:Y:S05]  /*1a20*/  @!P6 EXIT ;  /* 0x000000000000e94d */ /* 0x000fea0003800000 */
[----:B------:R-:W3:Y:S01]  /*1a30*/  S2R R148, SR_TID.X ;  /* 0x0000000000947919 */ /* 0x000ee20000002100 */
[----:B-1----:R-:W1:Y:S01]  /*1a40*/  LDC.64 R134, c[0x0][0x210] ;  /* 0x00008400ff867b82 */ /* 0x002e620000000a00 */
[-C--:B------:R-:W-:Y:S01]  /*1a50*/  ISETP.GE.AND P6, PT, R139, R0.reuse, PT ;  /* 0x000000008b00720c */ /* 0x080fe20003fc6270 */
[----:B0-2---:R-:W-:Y:S01]  /*1a60*/  DADD R136, R132, R136 ;  /* 0x0000000084887229 */ /* 0x005fe20000000088 */
[----:B------:R-:W-:Y:S01]  /*1a70*/  P2R R150, PR, RZ, 0x1 ;  /* 0x00000001ff967803 */ /* 0x000fe20000000000 */
[----:B------:R-:W-:Y:S01]  /*1a80*/  BSSY B0, `(.L_x_444) ;  /* 0x0000011000007945 */ /* 0x000fe20003800000 */
[-C--:B------:R-:W-:Y:S02]  /*1a90*/  ISETP.GE.AND P1, PT, R143, R0.reuse, PT ;  /* 0x000000008f00720c */ /* 0x080fe40003f26270 */
[-C--:B------:R-:W-:Y:S02]  /*1aa0*/  ISETP.GE.AND P2, PT, R145, R0.reuse, PT ;  /* 0x000000009100720c */ /* 0x080fe40003f46270 */
[----:B------:R-:W-:-:S02]  /*1ab0*/  ISETP.GE.AND P3, PT, R147, R0, PT ;  /* 0x000000009300720c */ /* 0x000fc40003f66270 */
[-C--:B------:R-:W-:Y:S02]  /*1ac0*/  ISETP.GE.AND P4, PT, R149, R0.reuse, PT ;  /* 0x000000009500720c */ /* 0x080fe40003f86270 */
[----:B------:R-:W-:Y:S01]  /*1ad0*/  ISETP.GE.AND P5, PT, R151, R0, PT ;  /* 0x000000009700720c */ /* 0x000fe20003fa6270 */
[----:B-1----:R-:W-:Y:S01]  /*1ae0*/  IMAD.WIDE R134, R141, 0x8, R134 ;  /* 0x000000088d867825 */ /* 0x002fe200078e0286 */
[----:B---3--:R-:W-:-:S04]  /*1af0*/  LOP3.LUT R132, R148, 0x1f, RZ, 0xc0, !PT ;  /* 0x0000001f94847812 */ /* 0x008fc800078ec0ff */
[C---:B------:R-:W-:Y:S02]  /*1b00*/  LOP3.LUT R133, R132.reuse, 0x20, RZ, 0xfc, !PT ;  /* 0x0000002084857812 */ /* 0x040fe400078efcff */
[----:B------:R-:W-:Y:S02]  /*1b10*/  LOP3.LUT R139, R132, 0x40, RZ, 0xfc, !PT ;  /* 0x00000040848b7812 */ /* 0x000fe400078efcff */
[----:B------:R-:W-:-:S04]  /*1b20*/  ISETP.GE.AND P0, PT, R133, R0, PT ;  /* 0x000000008500720c */ /* 0x000fc80003f06270 */
[----:B------:R-:W-:Y:S02]  /*1b30*/  P2R R141, PR, RZ, 0x1 ;  /* 0x00000001ff8d7803 */ /* 0x000fe40000000000 */
[----:B------:R-:W-:Y:S01]  /*1b40*/  ISETP.NE.AND P0, PT, R150, RZ, PT ;  /* 0x000000ff9600720c */ /* 0x000fe20003f05270 */
[----:B------:R-:W-:-:S12]  /*1b50*/  @P6 BRA `(.L_x_445) ;  /* 0x00000000000c6947 */ /* 0x000fd80003800000 */
[----:B-----5:R-:W-:Y:S01]  /*1b60*/  @!P0 DFMA R60, -R136, R60, R44 ;  /* 0x0000003c883c822b */ /* 0x020fe2000000012c */
[----:B------:R0:W-:Y:S06]  /*1b70*/  @P0 STG.E.64 desc[UR4][R134.64], RZ ;  /* 0x000000ff86000986 */ /* 0x0001ec000c101b04 */
[----:B------:R0:W-:Y:S04]  /*1b80*/  @!P0 STG.E.64 desc[UR4][R134.64], R60 ;  /* 0x0000003c86008986 */ /* 0x0001e8000c101b04 */
.L_x_445:
[----:B------:R-:W-:Y:S05]  /*1b90*/  BSYNC B0 ;  /* 0x0000000000007941 */ /* 0x000fea0003800000 */
.L_x_444:
[-C--:B------:R-:W-:Y:S01]  /*1ba0*/  ISETP.GE.AND P6, PT, R133, R0.reuse, PT ;  /* 0x000000008500720c */ /* 0x080fe20003fc6270 */
[----:B------:R-:W-:Y:S01]  /*1bb0*/  BSSY B0, `(.L_x_446) ;  /* 0x0000009000007945 */ /* 0x000fe20003800000 */
[----:B------:R-:W-:Y:S02]  /*1bc0*/  ISETP.GE.AND P0, PT, R139, R0, PT ;  /* 0x000000008b00720c */ /* 0x000fe40003f06270 */
[----:B------:R-:W-:-:S09]  /*1bd0*/  LOP3.LUT R45, R132, 0x60, RZ, 0xfc, !PT ;  /* 0x00000060842d7812 */ /* 0x000fd200078efcff */
[----:B------:R-:W-:Y:S05]  /*1be0*/  @P6 BRA `(.L_x_447) ;  /* 0x0000000000146947 */ /* 0x000fea0003800000 */
[----:B------:R-:W2:Y:S02]  /*1bf0*/  LDG.E.U8 R44, desc[UR4][R46.64+0x20] ;  /* 0x000020042e2c7981 */ /* 0x000ea4000c1e1100 */
[----:B--2---:R-:W-:-:S13]  /*1c00*/  ISETP.NE.AND P6, PT, R44, RZ, PT ;  /* 0x000000ff2c00720c */ /* 0x004fda0003fc5270 */
[----:B-----5:R-:W-:Y:S01]  /*1c10*/  @!P6 DFMA R70, -R136, R70, R42 ;  /* 0x000000468846e22b */ /* 0x020fe2000000012a */
[----:B------:R1:W-:Y:S06]  /*1c20*/  @P6 STG.E.64 desc[UR4][R134.64+0x100], RZ ;  /* 0x000100ff86006986 */ /* 0x0003ec000c101b04 */
[----:B------:R1:W-:Y:S04]  /*1c30*/  @!P6 STG.E.64 desc[UR4][R134.64+0x100], R70 ;  /* 0x000100468600e986 */ /* 0x0003e8000c101b04 */
.L_x_447:
[----:B------:R-:W-:Y:S05]  /*1c40*/  BSYNC B0 ;  /* 0x0000000000007941 */ /* 0x000fea0003800000 */
.L_x_446:
[----:B------:R-:W-:Y:S01]  /*1c50*/  BSSY B0, `(.L_x_448) ;  /* 0x0000009000007945 */ /* 0x000fe20003800000 */
[----:B------:R-:W-:Y:S02]  /*1c60*/  ISETP.GE.AND P6, PT, R45, R0, PT ;  /* 0x000000002d00720c */ /* 0x000fe40003fc6270 */
[----:B------:R-:W-:Y:S01]  /*1c70*/  LOP3.LUT R43, R132, 0x80, RZ, 0xfc, !PT ;  /* 0x00000080842b7812 */ /* 0x000fe200078efcff */
[----:B------:R-:W-:Y:S10]  /*1c80*/  @P0 BRA `(.L_x_449) ;  /* 0x0000000000140947 */ /* 0x000ff40003800000 */
[----:B------:R-:W2:Y:S02]  /*1c90*/  LDG.E.U8 R42, desc[UR4][R46.64+0x40] ;  /* 0x000040042e2a7981 */ /* 0x000ea4000c1e1100 */
[----:B--2---:R-:W-:-:S13]  /*1ca0*/  ISETP.NE.AND P0, PT, R42, RZ, PT ;  /* 0x000000ff2a00720c */ /* 0x004fda0003f05270 */
[----:B-----5:R-:W-:Y:S01]  /*1cb0*/  @!P0 DFMA R72, -R136, R72, R40 ;  /* 0x000000488848822b */ /* 0x020fe20000000128 */
[----:B------:R2:W-:Y:S06]  /*1cc0*/  @P0 STG.E.64 desc[UR4][R134.64+0x200], RZ ;  /* 0x000200ff86000986 */ /* 0x0005ec000c101b04 */
[----:B------:R2:W-:Y:S04]  /*1cd0*/  @!P0 STG.E.64 desc[UR4][R134.64+0x200], R72 ;  /* 0x0002004886008986 */ /* 0x0005e8000c101b04 */
.L_x_449:
[----:B------:R-:W-:Y:S05]  /*1ce0*/  BSYNC B0 ;  /* 0x0000000000007941 */ /* 0x000fea0003800000 */
.L_x_448:
[----:B------:R-:W-:Y:S01]  /*1cf0*/  BSSY B0, `(.L_x_450) ;  /* 0x0000009000007945 */ /* 0x000fe20003800000 */
[----:B------:R-:W-:Y:S02]  /*1d00*/  ISETP.GE.AND P0, PT, R43, R0, PT ;  /* 0x000000002b00720c */ /* 0x000fe40003f06270 */
[----:B------:R-:W-:Y:S01]  /*1d10*/  LOP3.LUT R41, R132, 0xa0, RZ, 0xfc, !PT ;  /* 0x000000a084297812 */ /* 0x000fe200078efcff */
[----:B------:R-:W-:Y:S10]  /*1d20*/  @P6 BRA `(.L_x_451) ;  /* 0x0000000000146947 */ /* 0x000ff40003800000 */
[----:B------:R-:W3:Y:S02]  /*1d30*/  LDG.E.U8 R40, desc[UR4][R46.64+0x60] ;  /* 0x000060042e287981 */ /* 0x000ee4000c1e1100 */
[----:B---3--:R-:W-:-:S13]  /*1d40*/  ISETP.NE.AND P6, PT, R40, RZ, PT ;  /* 0x000000ff2800720c */ /* 0x008fda0003fc5270 */
[----:B-----5:R-:W-:Y:S01]  /*1d50*/  @!P6 DFMA R74, -R136, R74, R38 ;  /* 0x0000004a884ae22b */ /* 0x020fe20000000126 */
[----:B------:R3:W-:Y:S06]  /*1d60*/  @P6 STG.E.64 desc[UR4][R134.64+0x300], RZ ;  /* 0x000300ff86006986 */ /* 0x0007ec000c101b04 */
[----:B------:R3:W-:Y:S04]  /*1d70*/  @!P6 STG.E.64 desc[UR4][R134.64+0x300], R74 ;  /* 0x0003004a8600e986 */ /* 0x0007e8000c101b04 */
.L_x_451:
[----:B------:R-:W-:Y:S05]  /*1d80*/  BSYNC B0 ;  /* 0x0000000000007941 */ /* 0x000fea0003800000 */
.L_x_450:
[----:B------:R-:W-:Y:S01]  /*1d90*/  BSSY B0, `(.L_x_452) ;  /* 0x0000009000007945 */ /* 0x000fe20003800000 */
[----:B------:R-:W-:Y:S02]  /*1da0*/  ISETP.GE.AND P6, PT, R41, R0, PT ;  /* 0x000000002900720c */ /* 0x000fe40003fc6270 */
[----:B------:R-:W-:Y:S01]  /*1db0*/  LOP3.LUT R39, R132, 0xc0, RZ, 0xfc, !PT ;  /* 0x000000c084277812 */ /* 0x000fe200078efcff */
[----:B------:R-:W-:Y:S10]  /*1dc0*/  @P0 BRA `(.L_x_453) ;  /* 0x0000000000140947 */ /* 0x000ff40003800000 */
[----:B------:R-:W4:Y:S02]  /*1dd0*/  LDG.E.U8 R38, desc[UR4][R46.64+0x80] ;  /* 0x000080042e267981 */ /* 0x000f24000c1e1100 */
[----:B----4-:R-:W-:-:S13]  /*1de0*/  ISETP.NE.AND P0, PT, R38, RZ, PT ;  /* 0x000000ff2600720c */ /* 0x010fda0003f05270 */
[----:B-----5:R-:W-:Y:S01]  /*1df0*/  @!P0 DFMA R76, -R136, R76, R36 ;  /* 0x0000004c884c822b */ /* 0x020fe20000000124 */
[----:B------:R4:W-:Y:S06]  /*1e00*/  @P0 STG.E.64 desc[UR4][R134.64+0x400], RZ ;  /* 0x000400ff86000986 */ /* 0x0009ec000c101b04 */
[----:B------:R4:W-:Y:S04]  /*1e10*/  @!P0 STG.E.64 desc[UR4][R134.64+0x400], R76 ;  /* 0x0004004c86008986 */ /* 0x0009e8000c101b04 */
.L_x_453:
[----:B------:R-:W-:Y:S05]  /*1e20*/  BSYNC B0 ;  /* 0x0000000000007941 */ /* 0x000fea0003800000 */
.L_x_452:
        /* <DEDUP_REMOVED lines=9> */
.L_x_455:
[----:B------:R-:W-:Y:S05]  /*1ec0*/  BSYNC B0 ;  /* 0x0000000000007941 */ /* 0x000fea0003800000 */
.L_x_454:
        /* <DEDUP_REMOVED lines=9> */
.L_x_457:
[----:B------:R-:W-:Y:S05]  /*1f60*/  BSYNC B0 ;  /* 0x0000000000007941 */ /* 0x000fea0003800000 */
.L_x_456:
        /* <DEDUP_REMOVED lines=9> */
.L_x_459:
[----:B------:R-:W-:Y:S05]  /*2000*/  BSYNC B0 ;  /* 0x0000000000007941 */ /* 0x000fea0003800000 */
.L_x_458:
        /* <DEDUP_REMOVED lines=9> */
.L_x_461:
[----:B------:R-:W-:Y:S05]  /*20a0*/  BSYNC B0 ;  /* 0x0000000000007941 */ /* 0x000fea0003800000 */
.L_x_460:
        /* <DEDUP_REMOVED lines=9> */
.L_x_463:
[----:B------:R-:W-:Y:S05]  /*2140*/  BSYNC B0 ;  /* 0x0000000000007941 */ /* 0x000fea0003800000 */
.L_x_462:
        /* <DEDUP_REMOVED lines=9> */
.L_x_465:
[----:B------:R-:W-:Y:S05]  /*21e0*/  BSYNC B0 ;  /* 0x0000000000007941 */ /* 0x000fea0003800000 */
.L_x_464:
        /* <DEDUP_REMOVED lines=9> */
.L_x_467:
[----:B------:R-:W-:Y:S05]  /*2280*/  BSYNC B0 ;  /* 0x0000000000007941 */ /* 0x000fea0003800000 */
.L_x_466:
        /* <DEDUP_REMOVED lines=9> */
.L_x_469:
[----:B------:R-:W-:Y:S05]  /*2320*/  BSYNC B0 ;  /* 0x0000000000007941 */ /* 0x000fea0003800000 */
.L_x_468:
[----:B------:R-:W-:Y:S01]  /*2330*/  BSSY B0, `(.L_x_470) ;  /* 0x0000008000007945 */ /* 0x000fe20003800000 */
[----:B------:R-:W-:-:S03]  /*2340*/  ISETP.GE.AND P0, PT, R23, R0, PT ;  /* 0x000000001700720c */ /* 0x000fc60003f06270 */
[----:B------:R-:W-:Y:S10]  /*2350*/  @P6 BRA `(.L_x_471) ;  /* 0x0000000000146947 */ /* 0x000ff40003800000 */
[----:B------:R-:W2:Y:S02]  /*2360*/  LDG.E.U8 R20, desc[UR4][R46.64+0x1a0] ;  /* 0x0001a0042e147981 */ /* 0x000ea4000c1e1100 */
[----:B--2---:R-:W-:-:S13]  /*2370*/  ISETP.NE.AND P6, PT, R20, RZ, PT ;  /* 0x000000ff1400720c */ /* 0x004fda0003fc5270 */
[----:B-----5:R-:W-:Y:S01]  /*2380*/  @!P6 DFMA R94, -R136, R94, R18 ;  /* 0x0000005e885ee22b */ /* 0x020fe20000000112 */
[----:B------:R2:W-:Y:S06]  /*2390*/  @P6 STG.E.64 desc[UR4][R134.64+0xd00], RZ ;  /* 0x000d00ff86006986 */ /* 0x0005ec000c101b04 */
[----:B------:R2:W-:Y:S04]  /*23a0*/  @!P6 STG.E.64 desc[UR4][R134.64+0xd00], R94 ;  /* 0x000d005e8600e986 */ /* 0x0005e8000c101b04 */
.L_x_471:
[----:B------:R-:W-:Y:S05]  /*23b0*/  BSYNC B0 ;  /* 0x0000000000007941 */ /* 0x000fea0003800000 */
.L_x_470:
        /* <DEDUP_REMOVED lines=8> */
.L_x_473:
[----:B------:R-:W-:Y:S05]  /*2440*/  BSYNC B0 ;  /* 0x0000000000007941 */ /* 0x000fea0003800000 */
.L_x_472:
        /* <DEDUP_REMOVED lines=8> */
.L_x_475:
[----:B------:R-:W-:Y:S05]  /*24d0*/  BSYNC B0 ;  /* 0x0000000000007941 */ /* 0x000fea0003800000 */
.L_x_474:
        /* <DEDUP_REMOVED lines=8> */
.L_x_477:
[----:B------:R-:W-:Y:S05]  /*2560*/  BSYNC B0 ;  /* 0x0000000000007941 */ /* 0x000fea0003800000 */
.L_x_476:
        /* <DEDUP_REMOVED lines=8> */
.L_x_479:
[----:B------:R-:W-:Y:S05]  /*25f0*/  BSYNC B0 ;  /* 0x0000000000007941 */ /* 0x000fea0003800000 */
.L_x_478:
        /* <DEDUP_REMOVED lines=8> */
.L_x_481:
[----:B------:R-:W-:Y:S05]  /*2680*/  BSYNC B0 ;  /* 0x0000000000007941 */ /* 0x000fea0003800000 */
.L_x_480:
        /* <DEDUP_REMOVED lines=8> */
.L_x_483:
[----:B------:R-:W-:Y:S05]  /*2710*/  BSYNC B0 ;  /* 0x0000000000007941 */ /* 0x000fea0003800000 */
.L_x_482:
        /* <DEDUP_REMOVED lines=8> */
.L_x_485:
[----:B------:R-:W-:Y:S05]  /*27a0*/  BSYNC B0 ;  /* 0x0000000000007941 */ /* 0x000fea0003800000 */
.L_x_484:
        /* <DEDUP_REMOVED lines=8> */
.L_x_487:
[----:B------:R-:W-:Y:S05]  /*2830*/  BSYNC B0 ;  /* 0x0000000000007941 */ /* 0x000fea0003800000 */
.L_x_486:
        /* <DEDUP_REMOVED lines=8> */
.L_x_489:
[----:B------:R-:W-:Y:S05]  /*28c0*/  BSYNC B0 ;  /* 0x0000000000007941 */ /* 0x000fea0003800000 */
.L_x_488:
        /* <DEDUP_REMOVED lines=8> */
.L_x_491:
[----:B------:R-:W-:Y:S05]  /*2950*/  BSYNC B0 ;  /* 0x0000000000007941 */ /* 0x000fea0003800000 */
.L_x_490:
        /* <DEDUP_REMOVED lines=8> */
.L_x_493:
[----:B------:R-:W-:Y:S05]  /*29e0*/  BSYNC B0 ;  /* 0x0000000000007941 */ /* 0x000fea0003800000 */
.L_x_492:
        /* <DEDUP_REMOVED lines=8> */
.L_x_495:
[----:B------:R-:W-:Y:S05]  /*2a70*/  BSYNC B0 ;  /* 0x0000000000007941 */ /* 0x000fea0003800000 */
.L_x_494:
[----:B------:R-:W-:Y:S04]  /*2a80*/  BSSY B0, `(.L_x_496) ;  /* 0x0000007000007945 */ /* 0x000fe80003800000 */
[----:B------:R-:W-:Y:S05]  /*2a90*/  @P5 BRA `(.L_x_497) ;  /* 0x0000000000145947 */ /* 0x000fea0003800000 */
[----:B------:R-:W2:Y:S02]  /*2aa0*/  LDG.E.U8 R0, desc[UR4][R46.64+0x340] ;  /* 0x000340042e007981 */ /* 0x000ea4000c1e1100 */
[----:B--2---:R-:W-:-:S13]  /*2ab0*/  ISETP.NE.AND P4, PT, R0, RZ, PT ;  /* 0x000000ff0000720c */ /* 0x004fda0003f85270 */
[----:B-----5:R-:W-:Y:S01]  /*2ac0*/  @!P4 DFMA R120, -R136, R120, R56 ;  /* 0x000000788878c22b */ /* 0x020fe20000000138 */
[----:B------:R2:W-:Y:S06]  /*2ad0*/  @P4 STG.E.64 desc[UR4][R134.64+0x1a00], RZ ;  /* 0x001a00ff86004986 */ /* 0x0005ec000c101b04 */
[----:B------:R2:W-:Y:S04]  /*2ae0*/  @!P4 STG.E.64 desc[UR4][R134.64+0x1a00], R120 ;  /* 0x001a00788600c986 */ /* 0x0005e8000c101b04 */
.L_x_497:
[----:B------:R-:W-:Y:S05]  /*2af0*/  BSYNC B0 ;  /* 0x0000000000007941 */ /* 0x000fea0003800000 */
.L_x_496:
[----:B------:R-:W-:Y:S04]  /*2b00*/  BSSY B0, `(.L_x_498) ;  /* 0x0000007000007945 */ /* 0x000fe80003800000 */
[----:B------:R-:W-:Y:S05]  /*2b10*/  @P6 BRA `(.L_x_499) ;  /* 0x0000000000146947 */ /* 0x000fea0003800000 */
[----:B------:R-:W2:Y:S02]  /*2b20*/  LDG.E.U8 R0, desc[UR4][R46.64+0x360] ;  /* 0x000360042e007981 */ /* 0x000ea4000c1e1100 */
[----:B--2---:R-:W-:-:S13]  /*2b30*/  ISETP.NE.AND P4, PT, R0, RZ, PT ;  /* 0x000000ff0000720c */ /* 0x004fda0003f85270 */
[----:B-----5:R-:W-:Y:S01]  /*2b40*/  @!P4 DFMA R122, -R136, R122, R58 ;  /* 0x0000007a887ac22b */ /* 0x020fe2000000013a */
[----:B------:R2:W-:Y:S06]  /*2b50*/  @P4 STG.E.64 desc[UR4][R134.64+0x1b00], RZ ;  /* 0x001b00ff86004986 */ /* 0x0005ec000c101b04 */
[----:B------:R2:W-:Y:S04]  /*2b60*/  @!P4 STG.E.64 desc[UR4][R134.64+0x1b00], R122 ;  /* 0x001b007a8600c986 */ /* 0x0005e8000c101b04 */
.L_x_499:
[----:B------:R-:W-:Y:S05]  /*2b70*/  BSYNC B0 ;  /* 0x0000000000007941 */ /* 0x000fea0003800000 */
.L_x_498:
[----:B------:R-:W-:Y:S04]  /*2b80*/  BSSY B0, `(.L_x_500) ;  /* 0x0000007000007945 */ /* 0x000fe80003800000 */
[----:B------:R-:W-:Y:S05]  /*2b90*/  @P0 BRA `(.L_x_501) ;  /* 0x0000000000140947 */ /* 0x000fea0003800000 */
[----:B------:R-:W2:Y:S02]  /*2ba0*/  LDG.E.U8 R0, desc[UR4][R46.64+0x380] ;  /* 0x000380042e007981 */ /* 0x000ea4000c1e1100 */
[----:B--2---:R-:W-:-:S13]  /*2bb0*/  ISETP.NE.AND P0, PT, R0, RZ, PT ;  /* 0x000000ff0000720c */ /* 0x004fda0003f05270 */
[----:B-----5:R-:W-:Y:S01]  /*2bc0*/  @!P0 DFMA R124, -R136, R124, R62 ;  /* 0x0000007c887c822b */ /* 0x020fe2000000013e */
[----:B------:R2:W-:Y:S06]  /*2bd0*/  @P0 STG.E.64 desc[UR4][R134.64+0x1c00], RZ ;  /* 0x001c00ff86000986 */ /* 0x0005ec000c101b04 */
[----:B------:R2:W-:Y:S04]  /*2be0*/  @!P0 STG.E.64 desc[UR4][R134.64+0x1c00], R124 ;  /* 0x001c007c86008986 */ /* 0x0005e8000c101b04 */
.L_x_501:
[----:B------:R-:W-:Y:S05]  /*2bf0*/  BSYNC B0 ;  /* 0x0000000000007941 */ /* 0x000fea0003800000 */
.L_x_500:
[----:B------:R-:W-:Y:S04]  /*2c00*/  BSSY B0, `(.L_x_502) ;  /* 0x0000007000007945 */ /* 0x000fe80003800000 */
[----:B------:R-:W-:Y:S05]  /*2c10*/  @P1 BRA `(.L_x_503) ;  /* 0x0000000000141947 */ /* 0x000fea0003800000 */
[----:B------:R-:W2:Y:S02]  /*2c20*/  LDG.E.U8 R0, desc[UR4][R46.64+0x3a0] ;  /* 0x0003a0042e007981 */ /* 0x000ea4000c1e1100 */
[----:B--2---:R-:W-:-:S13]  /*2c30*/  ISETP.NE.AND P0, PT, R0, RZ, PT ;  /* 0x000000ff0000720c */ /* 0x004fda0003f05270 */
[----:B-----5:R-:W-:Y:S01]  /*2c40*/  @!P0 DFMA R126, -R136, R126, R64 ;  /* 0x0000007e887e822b */ /* 0x020fe20000000140 */
[----:B------:R2:W-:Y:S06]  /*2c50*/  @P0 STG.E.64 desc[UR4][R134.64+0x1d00], RZ ;  /* 0x001d00ff86000986 */ /* 0x0005ec000c101b04 */
[----:B------:R2:W-:Y:S04]  /*2c60*/  @!P0 STG.E.64 desc[UR4][R134.64+0x1d00], R126 ;  /* 0x001d007e86008986 */ /* 0x0005e8000c101b04 */
.L_x_503:
[----:B------:R-:W-:Y:S05]  /*2c70*/  BSYNC B0 ;  /* 0x0000000000007941 */ /* 0x000fea0003800000 */
.L_x_502:
[----:B------:R-:W-:Y:S04]  /*2c80*/  BSSY B0, `(.L_x_504) ;  /* 0x0000007000007945 */ /* 0x000fe80003800000 */
[----:B------:R-:W-:Y:S05]  /*2c90*/  @P2 BRA `(.L_x_505) ;  /* 0x0000000000142947 */ /* 0x000fea0003800000 */
[----:B------:R-:W2:Y:S02]  /*2ca0*/  LDG.E.U8 R0, desc[UR4][R46.64+0x3c0] ;  /* 0x0003c0042e007981 */ /* 0x000ea4000c1e1100 */
[----:B--2---:R-:W-:-:S13]  /*2cb0*/  ISETP.NE.AND P0, PT, R0, RZ, PT ;  /* 0x000000ff0000720c */ /* 0x004fda0003f05270 */
[----:B-----5:R-:W-:Y:S01]  /*2cc0*/  @!P0 DFMA R128, -R136, R128, R66 ;  /* 0x000000808880822b */ /* 0x020fe20000000142 */
[----:B------:R2:W-:Y:S06]  /*2cd0*/  @P0 STG.E.64 desc[UR4][R134.64+0x1e00], RZ ;  /* 0x001e00ff86000986 */ /* 0x0005ec000c101b04 */
[----:B------:R2:W-:Y:S04]  /*2ce0*/  @!P0 STG.E.64 desc[UR4][R134.64+0x1e00], R128 ;  /* 0x001e008086008986 */ /* 0x0005e8000c101b04 */
.L_x_505:
[----:B------:R-:W-:Y:S05]  /*2cf0*/  BSYNC B0 ;  /* 0x0000000000007941 */ /* 0x000fea0003800000 */
.L_x_504:
[----:B------:R-:W-:Y:S05]  /*2d00*/  @P3 EXIT ;  /* 0x000000000000394d */ /* 0x000fea0003800000 */
[----:B------:R-:W2:Y:S02]  /*2d10*/  LDG.E.U8 R46, desc[UR4][R46.64+0x3e0] ;  /* 0x0003e0042e2e7981 */ /* 0x000ea4000c1e1100 */
[----:B--2---:R-:W-:-:S13]  /*2d20*/  ISETP.NE.AND P0, PT, R46, RZ, PT ;  /* 0x000000ff2e00720c */ /* 0x004fda0003f05270 */
[----:B------:R2:W-:Y:S01]  /*2d30*/  @P0 STG.E.64 desc[UR4][R134.64+0x1f00], RZ ;  /* 0x001f00ff86000986 */ /* 0x0005e2000c101b04 */
[----:B------:R-:W-:Y:S05]  /*2d40*/  @P0 EXIT ;  /* 0x000000000000094d */ /* 0x000fea0003800000 */
[----:B-----5:R-:W-:-:S07]  /*2d50*/  DFMA R130, -R136, R130, R68 ;  /* 0x000000828882722b */ /* 0x020fce0000000144 */
[----:B------:R-:W-:Y:S01]  /*2d60*/  STG.E.64 desc[UR4][R134.64+0x1f00], R130 ;  /* 0x001f008286007986 */ /* 0x000fe2000c101b04 */
[----:B------:R-:W-:Y:S05]  /*2d70*/  EXIT ;  /* 0x000000000000794d */ /* 0x000fea0003800000 */
.L_x_506:
        /* <DEDUP_REMOVED lines=16> */
.L_x_11669:


//--------------------- .text._ZN43_GLOBAL__N__9ae7fba5_10_SoftMax_cu_9f978f6321softmax_warp_backwardIdddLi9ELb0ELb1EEEvPT0_PKT_S5_iiiPKb --------------------------
	.section	.text._ZN43_GLOBAL__N__9ae7fba5_10_SoftMax_cu_9f978f6321softmax_warp_backwardIdddLi9ELb0ELb1EEEvPT0_PKT_S5_iiiPKb,"ax",@progbits
	.align	128
.text._ZN43_GLOBAL__N__9ae7fba5_10_SoftMax_cu_9f978f6321softmax_warp_backwardIdddLi9ELb0ELb1EEEvPT0_PKT_S5_iiiPKb:
        .type           _ZN43_GLOBAL__N__9ae7fba5_10_SoftMax_cu_9f978f6321softmax_warp_backwardIdddLi9ELb0ELb1EEEvPT0_PKT_S5_iiiPKb,@function
        .size           _ZN43_GLOBAL__N__9ae7fba5_10_SoftMax_cu_9f978f6321softmax_warp_backwardIdddLi9ELb0ELb1EEEvPT0_PKT_S5_iiiPKb,(.L_x_11670 - _ZN43_GLOBAL__N__9ae7fba5_10_SoftMax_cu_9f978f6321softmax_warp_backwardIdddLi9ELb0ELb1EEEvPT0_PKT_S5_iiiPKb)
        .other          _ZN43_GLOBAL__N__9ae7fba5_10_SoftMax_cu_9f978f6321softmax_warp_backwardIdddLi9ELb0ELb1EEEvPT0_PKT_S5_iiiPKb,@"STO_CUDA_ENTRY STV_DEFAULT"
_ZN43_GLOBAL__N__9ae7fba5_10_SoftMax_cu_9f978f6321softmax_warp_backwardIdddLi9ELb0ELb1EEEvPT0_PKT_S5_iiiPKb:
        /* <DEDUP_REMOVED lines=15> */
[----:B------:R-:W-:Y:S01]  /*00f0*/  CS2R R22, SRZ ;  /* 0x0000000000167805 */ /* 0x000fe2000001ff00 */
[----:B------:R-:W-:Y:S01]  /*0100*/  IMAD R2, R2, UR5, R3 ;  /* 0x0000000502027c24 */ /* 0x000fe2000f8e0203 */
[----:B------:R-:W-:Y:S01]  /*0110*/  ISETP.GT.AND P0, PT, R62, RZ, PT ;  /* 0x000000ff3e00720c */ /* 0x000fe20003f04270 */
[----:B------:R-:W-:Y:S01]  /*0120*/  ULDC.64 UR4, c[0x0][0x238] ;  /* 0x00008e0000047ab9 */ /* 0x000fe20000000a00 */
[----:B------:R-:W-:-:S02]  /*0130*/  CS2R R20, SRZ ;  /* 0x0000000000147805 */ /* 0x000fc4000001ff00 */
[----:B------:R-:W-:Y:S02]  /*0140*/  CS2R R18, SRZ ;  /* 0x0000000000127805 */ /* 0x000fe4000001ff00 */
[----:B--2---:R-:W-:Y:S02]  /*0150*/  SEL R4, R0, RZ, P0 ;  /* 0x000000ff00047207 */ /* 0x004fe40000000000 */
[----:B------:R-:W-:Y:S02]  /*0160*/  CS2R R16, SRZ ;  /* 0x0000000000107805 */ /* 0x000fe4000001ff00 */
[----:B------:R-:W-:Y:S01]  /*0170*/  SHF.R.S32.HI R5, RZ, 0x1f, R2 ;  /* 0x0000001fff057819 */ /* 0x000fe20000011402 */
[C---:B---3--:R-:W-:Y:S01]  /*0180*/  IMAD.WIDE R68, R2.reuse, 0x8, R68 ;  /* 0x0000000802447825 */ /* 0x048fe200078e0244 */
[----:B------:R-:W-:Y:S01]  /*0190*/  ISETP.GE.AND P3, PT, R3, R4, PT ;  /* 0x000000040300720c */ /* 0x000fe20003f66270 */
[----:B------:R-:W0:Y:S01]  /*01a0*/  LDC.64 R72, c[0x0][0x220] ;  /* 0x00008800ff487b82 */ /* 0x000e220000000a00 */
[----:B------:R-:W-:-:S04]  /*01b0*/  IADD3 R32, P0, R2, UR4, RZ ;  /* 0x0000000402207c10 */ /* 0x000fc8000ff1e0ff */
[----:B------:R-:W-:Y:S01]  /*01c0*/  IADD3.X R33, R5, UR5, RZ, P0, !PT ;  /* 0x0000000505217c10 */ /* 0x000fe200087fe4ff */
[----:B------:R-:W-:Y:S01]  /*01d0*/  ULDC.64 UR4, c[0x0][0x208] ;  /* 0x0000820000047ab9 */ /* 0x000fe20000000a00 */
[----:B------:R-:W-:-:S03]  /*01e0*/  LOP3.LUT R5, R3, 0x20, RZ, 0xfc, !PT ;  /* 0x0000002003057812 */ /* 0x000fc600078efcff */
[----:B------:R-:W2:Y:S01]  /*01f0*/  LDG.E.U8 R8, desc[UR4][R32.64] ;  /* 0x0000000420087981 */ /* 0x000ea2000c1e1100 */
[----:B------:R-:W-:-:S03]  /*0200*/  ISETP.GE.AND P1, PT, R5, R4, PT ;  /* 0x000000040500720c */ /* 0x000fc60003f26270 */
[----:B------:R-:W3:Y:S01]  /*0210*/  @!P3 LDG.E.64 R30, desc[UR4][R68.64] ;  /* 0x00000004441eb981 */ /* 0x000ee2000c1e1b00 */
[----:B------:R-:W-:-:S03]  /*0220*/  LOP3.LUT R5, R3, 0x40, RZ, 0xfc, !PT ;  /* 0x0000004003057812 */ /* 0x000fc600078efcff */
[----:B------:R-:W4:Y:S01]  /*0230*/  LDG.E.U8 R12, desc[UR4][R32.64+0x20] ;  /* 0x00002004200c7981 */ /* 0x000f22000c1e1100 */
[----:B------:R-:W-:-:S03]  /*0240*/  ISETP.GE.AND P0, PT, R5, R4, PT ;  /* 0x000000040500720c */ /* 0x000fc60003f06270 */
[----:B------:R-:W4:Y:S04]  /*0250*/  LDG.E.U8 R13, desc[UR4][R32.64+0x40] ;  /* 0x00004004200d7981 */ /* 0x000f28000c1e1100 */
[----:B------:R-:W4:Y:S01]  /*0260*/  @!P1 LDG.E.64 R28, desc[UR4][R68.64+0x100] ;  /* 0x00010004441c9981 */ /* 0x000f22000c1e1b00 */
[----:B------:R-:W-:Y:S02]  /*0270*/  LOP3.LUT R5, R3, 0x60, RZ, 0xfc, !PT ;  /* 0x0000006003057812 */ /* 0x000fe400078efcff */
[----:B------:R-:W-:Y:S01]  /*0280*/  P2R R11, PR, RZ, 0x1 ;  /* 0x00000001ff0b7803 */ /* 0x000fe20000000000 */
[----:B------:R-:W4:Y:S04]  /*0290*/  LDG.E.U8 R14, desc[UR4][R32.64+0x80] ;  /* 0x00008004200e7981 */ /* 0x000f28000c1e1100 */
[----:B------:R-:W4:Y:S01]  /*02a0*/  @!P0 LDG.E.64 R26, desc[UR4][R68.64+0x200] ;  /* 0x00020004441a8981 */ /* 0x000f22000c1e1b00 */
[----:B------:R-:W-:-:S02]  /*02b0*/  ISETP.GE.AND P0, PT, R5, R4, PT ;  /* 0x000000040500720c */ /* 0x000fc40003f06270 */
[C---:B------:R-:W-:Y:S01]  /*02c0*/  LOP3.LUT R5, R3.reuse, 0x80, RZ, 0xfc, !PT ;  /* 0x0000008003057812 */ /* 0x040fe200078efcff */
[----:B0-----:R-:W-:Y:S01]  /*02d0*/  IMAD.WIDE R72, R2, 0x8, R72 ;  /* 0x0000000802487825 */ /* 0x001fe200078e0248 */
[----:B------:R-:W-:Y:S01]  /*02e0*/  P2R R34, PR, RZ, 0x1 ;  /* 0x00000001ff227803 */ /* 0x000fe20000000000 */
[----:B------:R-:W4:Y:S01]  /*02f0*/  LDG.E.U8 R43, desc[UR4][R32.64+0x1a0] ;  /* 0x0001a004202b7981 */ /* 0x000f22000c1e1100 */
[C---:B------:R-:W-:Y:S02]  /*0300*/  LOP3.LUT R75, R3.reuse, 0x1a0, RZ, 0xfc, !PT ;  /* 0x000001a0034b7812 */ /* 0x040fe400078efcff */
[----:B------:R-:W-:Y:S01]  /*0310*/  LOP3.LUT R77, R3, 0x1c0, RZ, 0xfc, !PT ;  /* 0x000001c0034d7812 */ /* 0x000fe200078efcff */
[----:B------:R-:W4:Y:S04]  /*0320*/  LDG.E.U8 R76, desc[UR4][R32.64+0x1e0] ;  /* 0x0001e004204c7981 */ /* 0x000f28000c1e1100 */
[----:B------:R-:W4:Y:S01]  /*0330*/  @!P0 LDG.E.64 R24, desc[UR4][R68.64+0x300] ;  /* 0x0003000444188981 */ /* 0x000f22000c1e1b00 */
[----:B------:R-:W-:-:S03]  /*0340*/  ISETP.GE.AND P0, PT, R5, R4, PT ;  /* 0x000000040500720c */ /* 0x000fc60003f06270 */
[----:B------:R-:W4:Y:S01]  /*0350*/  LDG.E.U8 R5, desc[UR4][R32.64+0x60] ;  /* 0x0000600420057981 */ /* 0x000f22000c1e1100 */
[----:B------:R-:W-:-:S09]  /*0360*/  P2R R35, PR, RZ, 0x1 ;  /* 0x00000001ff237803 */ /* 0x000fd20000000000 */
[----:B------:R-:W4:Y:S01]  /*0370*/  @!P0 LDG.E.64 R22, desc[UR4][R68.64+0x400] ;  /* 0x0004000444168981 */ /* 0x000f22000c1e1b00 */
[----:B------:R-:W-:Y:S01]  /*0380*/  P2R R10, PR, RZ, 0x2 ;  /* 0x00000002ff0a7803 */ /* 0x000fe20000000000 */
[----:B---3--:R-:W-:Y:S01]  /*0390*/  DADD R6, RZ, R30 ;  /* 0x00000000ff067229 */ /* 0x008fe2000000001e */
[----:B--2---:R-:W-:-:S09]  /*03a0*/  ISETP.NE.AND P0, PT, R8, RZ, PT ;  /* 0x000000ff0800720c */ /* 0x004fd20003f05270 */
[----:B------:R-:W-:Y:S02]  /*03b0*/  FSEL R8, R6, RZ, !P0 ;  /* 0x000000ff06087208 */ /* 0x000fe40004000000 */
[----:B------:R-:W-:-:S06]  /*03c0*/  FSEL R9, R7, RZ, !P0 ;  /* 0x000000ff07097208 */ /* 0x000fcc0004000000 */
[----:B----4-:R-:W-:Y:S01]  /*03d0*/  DADD R6, R28, R8 ;  /* 0x000000001c067229 */ /* 0x010fe20000000008 */
[----:B------:R-:W-:-:S09]  /*03e0*/  ISETP.NE.AND P1, PT, R12, RZ, PT ;  /* 0x000000ff0c00720c */ /* 0x000fd20003f25270 */
[----:B------:R-:W-:Y:S02]  /*03f0*/  FSEL R8, R6, R8, !P1 ;  /* 0x0000000806087208 */ /* 0x000fe40004800000 */
[----:B------:R-:W-:-:S06]  /*0400*/  FSEL R9, R7, R9, !P1 ;  /* 0x0000000907097208 */ /* 0x000fcc0004800000 */
[----:B------:R-:W-:Y:S01]  /*0410*/  DADD R6, R26, R8 ;  /* 0x000000001a067229 */ /* 0x000fe20000000008 */
[----:B------:R-:W-:-:S09]  /*0420*/  ISETP.NE.AND P1, PT, R13, RZ, PT ;  /* 0x000000ff0d00720c */ /* 0x000fd20003f25270 */
[----:B------:R-:W-:Y:S02]  /*0430*/  FSEL R8, R6, R8, !P1 ;  /* 0x0000000806087208 */ /* 0x000fe40004800000 */
[----:B------:R-:W-:Y:S02]  /*0440*/  FSEL R9, R7, R9, !P1 ;  /* 0x0000000907097208 */ /* 0x000fe40004800000 */
[----:B------:R-:W-:Y:S02]  /*0450*/  ISETP.NE.AND P1, PT, R5, RZ, PT ;  /* 0x000000ff0500720c */ /* 0x000fe40003f25270 */
[----:B------:R-:W-:-:S04]  /*0460*/  LOP3.LUT R5, R3, 0xa0, RZ, 0xfc, !PT ;  /* 0x000000a003057812 */ /* 0x000fc800078efcff */
[----:B------:R-:W-:Y:S02]  /*0470*/  ISETP.GE.AND P2, PT, R5, R4, PT ;  /* 0x000000040500720c */ /* 0x000fe40003f46270 */
[----:B------:R-:W2:Y:S01]  /*0480*/  LDG.E.U8 R5, desc[UR4][R32.64+0xa0] ;  /* 0x0000a00420057981 */ /* 0x000ea2000c1e1100 */
[----:B------:R-:W-:-:S10]  /*0490*/  DADD R6, R24, R8 ;  /* 0x0000000018067229 */ /* 0x000fd40000000008 */
[----:B------:R-:W-:Y:S01]  /*04a0*/  FSEL R8, R6, R8, !P1 ;  /* 0x0000000806087208 */ /* 0x000fe20004800000 */
[----:B------:R-:W3:Y:S01]  /*04b0*/  @!P2 LDG.E.64 R20, desc[UR4][R68.64+0x500] ;  /* 0x000500044414a981 */ /* 0x000ee2000c1e1b00 */
[----:B------:R-:W-:-:S06]  /*04c0*/  FSEL R9, R7, R9, !P1 ;  /* 0x0000000907097208 */ /* 0x000fcc0004800000 */
[----:B------:R-:W-:Y:S01]  /*04d0*/  DADD R6, R22, R8 ;  /* 0x0000000016067229 */ /* 0x000fe20000000008 */
[----:B------:R-:W-:-:S09]  /*04e0*/  ISETP.NE.AND P1, PT, R14, RZ, PT ;  /* 0x000000ff0e00720c */ /* 0x000fd20003f25270 */
[----:B------:R-:W-:Y:S02]  /*04f0*/  FSEL R8, R6, R8, !P1 ;  /* 0x0000000806087208 */ /* 0x000fe40004800000 */
[----:B------:R-:W-:Y:S02]  /*0500*/  FSEL R9, R7, R9, !P1 ;  /* 0x0000000907097208 */ /* 0x000fe40004800000 */
[----:B------:R-:W-:-:S04]  /*0510*/  ISETP.GT.AND P1, PT, R62, RZ, PT ;  /* 0x000000ff3e00720c */ /* 0x000fc80003f24270 */
[----:B------:R-:W-:Y:S02]  /*0520*/  SEL R56, R0, RZ, P1 ;  /* 0x000000ff00387207 */ /* 0x000fe40000800000 */
[----:B------:R-:W-:Y:S02]  /*0530*/  P2R R57, PR, RZ, 0x1 ;  /* 0x00000001ff397803 */ /* 0x000fe40000000000 */
[----:B--2---:R-:W-:Y:S02]  /*0540*/  ISETP.NE.AND P1, PT, R5, RZ, PT ;  /* 0x000000ff0500720c */ /* 0x004fe40003f25270 */
[----:B------:R-:W-:-:S04]  /*0550*/  LOP3.LUT R5, R3, 0xc0, RZ, 0xfc, !PT ;  /* 0x000000c003057812 */ /* 0x000fc800078efcff */
[----:B------:R-:W-:Y:S02]  /*0560*/  ISETP.GE.AND P0, PT, R5, R4, PT ;  /* 0x000000040500720c */ /* 0x000fe40003f06270 */
[----:B------:R-:W2:Y:S01]  /*0570*/  LDG.E.U8 R5, desc[UR4][R32.64+0xc0] ;  /* 0x0000c00420057981 */ /* 0x000ea2000c1e1100 */
[----:B---3--:R-:W-:-:S10]  /*0580*/  DADD R6, R20, R8 ;  /* 0x0000000014067229 */ /* 0x008fd40000000008 */
[----:B------:R-:W3:Y:S01]  /*0590*/  @!P0 LDG.E.64 R18, desc[UR4][R68.64+0x600] ;  /* 0x0006000444128981 */ /* 0x000ee2000c1e1b00 */
[----:B------:R-:W-:Y:S02]  /*05a0*/  FSEL R8, R6, R8, !P1 ;  /* 0x0000000806087208 */ /* 0x000fe40004800000 */
[----:B------:R-:W-:Y:S02]  /*05b0*/  FSEL R9, R7, R9, !P1 ;  /* 0x0000000907097208 */ /* 0x000fe40004800000 */
        /* <DEDUP_REMOVED lines=14> */
[----:B---3--:R-:W-:Y:S01]  /*06a0*/  DADD R6, R16, R8 ;  /* 0x0000000010067229 */ /* 0x008fe20000000008 */
[----:B------:R-:W-:Y:S02]  /*06b0*/  CS2R R14, SRZ ;  /* 0x00000000000e7805 */ /* 0x000fe4000001ff00 */
[----:B------:R-:W-:-:S07]  /*06c0*/  P2R R40, PR, RZ, 0x1 ;  /* 0x00000001ff287803 */ /* 0x000fce0000000000 */
[----:B------:R-:W3:Y:S01]  /*06d0*/  @!P0 LDG.E.64 R14, desc[UR4][R68.64+0x800] ;  /* 0x00080004440e8981 */ /* 0x000ee2000c1e1b00 */
[----:B------:R-:W-:Y:S02]  /*06e0*/  FSEL R8, R6, R8, !P1 ;  /* 0x0000000806087208 */ /* 0x000fe40004800000 */
[----:B------:R-:W-:Y:S02]  /*06f0*/  FSEL R9, R7, R9, !P1 ;  /* 0x0000000907097208 */ /* 0x000fe40004800000 */
[----:B------:R-:W-:Y:S02]  /*0700*/  CS2R R12, SRZ ;  /* 0x00000000000c7805 */ /* 0x000fe4000001ff00 */
[----:B--2---:R-:W-:Y:S02]  /*0710*/  ISETP.NE.AND P1, PT, R5, RZ, PT ;  /* 0x000000ff0500720c */ /* 0x004fe40003f25270 */
[----:B------:R-:W-:-:S04]  /*0720*/  LOP3.LUT R5, R3, 0x120, RZ, 0xfc, !PT ;  /* 0x0000012003057812 */ /* 0x000fc800078efcff */
[----:B------:R-:W-:Y:S02]  /*0730*/  ISETP.GE.AND P0, PT, R5, R4, PT ;  /* 0x000000040500720c */ /* 0x000fe40003f06270 */
[----:B------:R-:W2:Y:S11]  /*0740*/  LDG.E.U8 R5, desc[UR4][R32.64+0x120] ;  /* 0x0001200420057981 */ /* 0x000eb6000c1e1100 */
[----:B------:R-:W4:Y:S01]  /*0750*/  @!P0 LDG.E.64 R12, desc[UR4][R68.64+0x900] ;  /* 0x00090004440c8981 */ /* 0x000f22000c1e1b00 */
[----:B---3--:R-:W-:Y:S01]  /*0760*/  DADD R6, R14, R8 ;  /* 0x000000000e067229 */ /* 0x008fe20000000008 */
[----:B------:R-:W-:-:S02]  /*0770*/  P2R R52, PR, RZ, 0x1 ;  /* 0x00000001ff347803 */ /* 0x000fc40000000000 */
[----:B------:R-:W-:Y:S02]  /*0780*/  ISETP.NE.AND P0, PT, R38, RZ, PT ;  /* 0x000000ff2600720c */ /* 0x000fe40003f05270 */
[----:B------:R-:W-:Y:S01]  /*0790*/  P2R R36, PR, RZ, 0x4 ;  /* 0x00000004ff247803 */ /* 0x000fe20000000000 */
[----:B------:R-:W3:Y:S01]  /*07a0*/  LDG.E.U8 R38, desc[UR4][R32.64+0x180] ;  /* 0x0001800420267981 */ /* 0x000ee2000c1e1100 */
[----:B------:R-:W-:Y:S02]  /*07b0*/  P2R R50, PR, RZ, 0x1 ;  /* 0x00000001ff327803 */ /* 0x000fe40000000000 */
[----:B------:R-:W-:Y:S02]  /*07c0*/  ISETP.NE.AND P0, PT, R37, RZ, PT ;  /* 0x000000ff2500720c */ /* 0x000fe40003f05270 */
[----:B------:R-:W-:Y:S02]  /*07d0*/  FSEL R8, R6, R8, !P1 ;  /* 0x0000000806087208 */ /* 0x000fe40004800000 */
[----:B------:R-:W-:-:S02]  /*07e0*/  FSEL R9, R7, R9, !P1 ;  /* 0x0000000907097208 */ /* 0x000fc40004800000 */
[----:B------:R-:W-:Y:S02]  /*07f0*/  P2R R48, PR, RZ, 0x1 ;  /* 0x00000001ff307803 */ /* 0x000fe40000000000 */
[----:B------:R-:W-:-:S04]  /*0800*/  ISETP.NE.AND P0, PT, R36, RZ, PT ;  /* 0x000000ff2400720c */ /* 0x000fc80003f05270 */
[----:B------:R-:W-:Y:S02]  /*0810*/  P2R R46, PR, RZ, 0x1 ;  /* 0x00000001ff2e7803 */ /* 0x000fe40000000000 */
[----:B------:R-:W-:-:S04]  /*0820*/  ISETP.NE.AND P0, PT, R35, RZ, PT ;  /* 0x000000ff2300720c */ /* 0x000fc80003f05270 */
[----:B------:R-:W-:Y:S02]  /*0830*/  P2R R44, PR, RZ, 0x1 ;  /* 0x00000001ff2c7803 */ /* 0x000fe40000000000 */
[----:B------:R-:W-:Y:S02]  /*0840*/  ISETP.NE.AND P0, PT, R34, RZ, PT ;  /* 0x000000ff2200720c */ /* 0x000fe40003f05270 */
[----:B------:R-:W3:Y:S02]  /*0850*/  LDG.E.U8 R34, desc[UR4][R32.64+0x160] ;  /* 0x0001600420227981 */ /* 0x000ee4000c1e1100 */
[----:B------:R-:W-:Y:S02]  /*0860*/  P2R R42, PR, RZ, 0x1 ;  /* 0x00000001ff2a7803 */ /* 0x000fe40000000000 */
[----:B------:R-:W-:-:S04]  /*0870*/  ISETP.NE.AND P0, PT, R11, RZ, PT ;  /* 0x000000ff0b00720c */ /* 0x000fc80003f05270 */
[----:B------:R-:W-:Y:S02]  /*0880*/  P2R R41, PR, RZ, 0x1 ;  /* 0x00000001ff297803 */ /* 0x000fe40000000000 */
[----:B------:R-:W-:Y:S02]  /*0890*/  ISETP.NE.AND P0, PT, R10, RZ, PT ;  /* 0x000000ff0a00720c */ /* 0x000fe40003f05270 */
[----:B------:R-:W-:Y:S02]  /*08a0*/  CS2R R10, SRZ ;  /* 0x00000000000a7805 */ /* 0x000fe4000001ff00 */
[----:B--2---:R-:W-:Y:S02]  /*08b0*/  ISETP.NE.AND P1, PT, R5, RZ, PT ;  /* 0x000000ff0500720c */ /* 0x004fe40003f25270 */
[----:B------:R-:W-:Y:S01]  /*08c0*/  LOP3.LUT R5, R3, 0x140, RZ, 0xfc, !PT ;  /* 0x0000014003057812 */ /* 0x000fe200078efcff */
[----:B----4-:R-:W-:-:S10]  /*08d0*/  DADD R6, R12, R8 ;  /* 0x000000000c067229 */ /* 0x010fd40000000008 */
[----:B------:R-:W-:Y:S02]  /*08e0*/  FSEL R8, R6, R8, !P1 ;  /* 0x0000000806087208 */ /* 0x000fe40004800000 */
[----:B------:R-:W-:Y:S02]  /*08f0*/  FSEL R9, R7, R9, !P1 ;  /* 0x0000000907097208 */ /* 0x000fe40004800000 */
[----:B------:R-:W-:Y:S02]  /*0900*/  ISETP.GE.AND P1, PT, R5, R4, PT ;  /* 0x000000040500720c */ /* 0x000fe40003f26270 */
[----:B------:R-:W2:Y:S11]  /*0910*/  LDG.E.U8 R5, desc[UR4][R32.64+0x140] ;  /* 0x0001400420057981 */ /* 0x000eb6000c1e1100 */
[----:B------:R-:W4:Y:S01]  /*0920*/  @!P1 LDG.E.64 R10, desc[UR4][R68.64+0xa00] ;  /* 0x000a0004440a9981 */ /* 0x000f22000c1e1b00 */
[----:B--2---:R-:W-:-:S02]  /*0930*/  ISETP.NE.AND P2, PT, R5, RZ, PT ;  /* 0x000000ff0500720c */ /* 0x004fc40003f45270 */
[----:B------:R-:W-:Y:S01]  /*0940*/  LOP3.LUT R5, R3, 0x160, RZ, 0xfc, !PT ;  /* 0x0000016003057812 */ /* 0x000fe200078efcff */
[----:B----4-:R-:W-:-:S10]  /*0950*/  DADD R6, R10, R8 ;  /* 0x000000000a067229 */ /* 0x010fd40000000008 */
        /* <DEDUP_REMOVED lines=15> */
[----:B------:R-:W-:Y:S01]  /*0a50*/  ISETP.NE.AND P4, PT, R38, RZ, PT ;  /* 0x000000ff2600720c */ /* 0x000fe20003f85270 */
[----:B--2---:R-:W-:-:S10]  /*0a60*/  DADD R34, R4, R36 ;  /* 0x0000000004227229 */ /* 0x004fd40000000024 */
[----:B------:R-:W-:Y:S02]  /*0a70*/  FSEL R38, R34, R36, !P4 ;  /* 0x0000002422267208 */ /* 0x000fe40006000000 */
[----:B------:R-:W-:Y:S02]  /*0a80*/  FSEL R39, R35, R37, !P4 ;  /* 0x0000002523277208 */ /* 0x000fe40006000000 */
[----:B------:R-:W-:Y:S02]  /*0a90*/  ISETP.GE.AND P4, PT, R75, R56, PT ;  /* 0x000000384b00720c */ /* 0x000fe40003f86270 */
[----:B------:R-:W-:-:S11]  /*0aa0*/  CS2R R34, SRZ ;  /* 0x0000000000227805 */ /* 0x000fd6000001ff00 */
[----:B------:R-:W2:Y:S01]  /*0ab0*/  @!P4 LDG.E.64 R34, desc[UR4][R68.64+0xd00] ;  /* 0x000d00044422c981 */ /* 0x000ea2000c1e1b00 */
[----:B------:R-:W-:-:S03]  /*0ac0*/  ISETP.NE.AND P5, PT, R43, RZ, PT ;  /* 0x000000ff2b00720c */ /* 0x000fc60003fa5270 */
        /* <DEDUP_REMOVED lines=14> */
[----:B------:R-:W-:Y:S02]  /*0bb0*/  ISETP.NE.AND P0, PT, R41, RZ, PT ;  /* 0x000000ff2900720c */ /* 0x000fe40003f05270 */
[----:B------:R-:W-:Y:S02]  /*0bc0*/  ISETP.NE.AND P6, PT, R40, RZ, PT ;  /* 0x000000ff2800720c */ /* 0x000fe40003fc5270 */
[----:B------:R-:W-:-:S09]  /*0bd0*/  CS2R R40, SRZ ;  /* 0x0000000000287805 */ /* 0x000fd2000001ff00 */
[----:B------:R-:W5:Y:S01]  /*0be0*/  @!P0 LDG.E.64 R40, desc[UR4][R72.64+0x200] ;  /* 0x0002000448288981 */ /* 0x000f62000c1e1b00 */
[----:B------:R-:W-:Y:S02]  /*0bf0*/  ISETP.NE.AND P0, PT, R42, RZ, PT ;  /* 0x000000ff2a00720c */ /* 0x000fe40003f05270 */
[----:B------:R-:W-:-:S11]  /*0c00*/  CS2R R42, SRZ ;  /* 0x00000000002a7805 */ /* 0x000fd6000001ff00 */
        /* <DEDUP_REMOVED lines=14> */
[----:B------:R-:W-:-:S06]  /*0cf0*/  CS2R R52, SRZ ;  /* 0x0000000000347805 */ /* 0x000fcc000001ff00 */
[----:B------:R-:W5:Y:S01]  /*0d00*/  @!P6 LDG.E.64 R52, desc[UR4][R72.64+0x800] ;  /* 0x000800044834e981 */ /* 0x000f62000c1e1b00 */
[----:B------:R-:W-:Y:S02]  /*0d10*/  ISETP.GE.AND P6, PT, R74, R56, PT ;  /* 0x000000384a00720c */ /* 0x000fe40003fc6270 */
[----:B------:R-:W-:-:S06]  /*0d20*/  CS2R R54, SRZ ;  /* 0x0000000000367805 */ /* 0x000fcc000001ff00 */
[----:B------:R-:W5:Y:S01]  /*0d30*/  @!P0 LDG.E.64 R54, desc[UR4][R72.64+0x900] ;  /* 0x0009000448368981 */ /* 0x000f62000c1e1b00 */
[----:B------:R-:W-:-:S04]  /*0d40*/  ISETP.NE.AND P0, PT, R57, RZ, PT ;  /* 0x000000ff3900720c */ /* 0x000fc80003f05270 */
[----:B------:R-:W-:-:S06]  /*0d50*/  @P6 CS2R R56, SRZ ;  /* 0x0000000000386805 */ /* 0x000fcc000001ff00 */
[----:B------:R-:W2:Y:S01]  /*0d60*/  @!P6 LDG.E.64 R56, desc[UR4][R68.64+0xf00] ;  /* 0x000f00044438e981 */ /* 0x000ea2000c1e1b00 */
[----:B------:R-:W-:Y:S02]  /*0d70*/  CS2R R58, SRZ ;  /* 0x00000000003a7805 */ /* 0x000fe4000001ff00 */
[----:B------:R-:W-:Y:S02]  /*0d80*/  CS2R R60, SRZ ;  /* 0x00000000003c7805 */ /* 0x000fe4000001ff00 */
[----:B------:R-:W-:Y:S02]  /*0d90*/  CS2R R64, SRZ ;  /* 0x0000000000407805 */ /* 0x000fe4000001ff00 */
[----:B------:R-:W-:Y:S01]  /*0da0*/  CS2R R66, SRZ ;  /* 0x0000000000427805 */ /* 0x000fe2000001ff00 */
[----:B------:R-:W5:Y:S01]  /*0db0*/  @!P1 LDG.E.64 R58, desc[UR4][R72.64+0xa00] ;  /* 0x000a0004483a9981 */ /* 0x000f62000c1e1b00 */
[----:B------:R-:W-:Y:S02]  /*0dc0*/  ISETP.GE.AND P1, PT, R62, 0x1, PT ;  /* 0x000000013e00780c */ /* 0x000fe40003f26270 */
[----:B------:R-:W-:-:S02]  /*0dd0*/  CS2R R62, SRZ ;  /* 0x00000000003e7805 */ /* 0x000fc4000001ff00 */
[----:B------:R-:W-:Y:S01]  /*0de0*/  @P6 CS2R R68, SRZ ;  /* 0x0000000000446805 */ /* 0x000fe2000001ff00 */
[----:B------:R-:W5:Y:S04]  /*0df0*/  @!P2 LDG.E.64 R60, desc[UR4][R72.64+0xb00] ;  /* 0x000b0004483ca981 */ /* 0x000f68000c1e1b00 */
[----:B------:R-:W5:Y:S04]  /*0e00*/  @!P3 LDG.E.64 R62, desc[UR4][R72.64+0xc00] ;  /* 0x000c0004483eb981 */ /* 0x000f68000c1e1b00 */
[----:B------:R-:W5:Y:S04]  /*0e10*/  @!P4 LDG.E.64 R64, desc[UR4][R72.64+0xd00] ;  /* 0x000d00044840c981 */ /* 0x000f68000c1e1b00 */
[----:B------:R-:W5:Y:S04]  /*0e20*/  @!P5 LDG.E.64 R66, desc[UR4][R72.64+0xe00] ;  /* 0x000e00044842d981 */ /* 0x000f68000c1e1b00 */
[----:B------:R2:W5:Y:S01]  /*0e30*/  @!P6 LDG.E.64 R68, desc[UR4][R72.64+0xf00] ;  /* 0x000f00044844e981 */ /* 0x000562000c1e1b00 */
[----:B------:R-:W-:Y:S01]  /*0e40*/  ISETP.NE.AND P2, PT, R76, RZ, PT ;  /* 0x000000ff4c00720c */ /* 0x000fe20003f45270 */
[----:B--2---:R-:W-:-:S10]  /*0e50*/  DADD R72, R56, R70 ;  /* 0x0000000038487229 */ /* 0x004fd40000000046 */
[----:B------:R-:W-:Y:S02]  /*0e60*/  FSEL R72, R72, R70, !P2 ;  /* 0x0000004648487208 */ /* 0x000fe40005000000 */
[----:B------:R-:W-:-:S03]  /*0e70*/  FSEL R73, R73, R71, !P2 ;  /* 0x0000004749497208 */ /* 0x000fc60005000000 */
[----:B------:R-:W-:Y:S04]  /*0e80*/  SHFL.BFLY PT, R70, R72, 0x10, 0x1f ;  /* 0x0e001f0048467f89 */ /* 0x000fe800000e0000 */
[----:B------:R-:W0:Y:S02]  /*0e90*/  SHFL.BFLY PT, R71, R73, 0x10, 0x1f ;  /* 0x0e001f0049477f89 */ /* 0x000e2400000e0000 */
[----:B0-----:R-:W-:-:S07]  /*0ea0*/  DADD R72, R70, R72 ;  /* 0x0000000046487229 */ /* 0x001fce0000000048 */
        /* <DEDUP_REMOVED lines=11> */
[----:B0-----:R-:W-:Y:S01]  /*0f60*/  DADD R72, R70, R72 ;  /* 0x0000000046487229 */ /* 0x001fe20000000048 */
[----:B------:R-:W-:Y:S10]  /*0f70*/  @!P1 EXIT ;  /* 0x000000000000994d */ /* 0x000ff40003800000 */
[----:B------:R-:W-:Y:S01]  /*0f80*/  ISETP.GE.AND P1, PT, R3, R0, PT ;  /* 0x000000000300720c */ /* 0x000fe20003f26270 */
[----:B------:R-:W-:Y:S01]  /*0f90*/  ULDC.64 UR6, c[0x0][0x210] ;  /* 0x0000840000067ab9 */ /* 0x000fe20000000a00 */
[----:B------:R-:W-:Y:S01]  /*0fa0*/  SHF.R.S32.HI R3, RZ, 0x1f, R2 ;  /* 0x0000001fff037819 */ /* 0x000fe20000011402 */
[----:B------:R-:W-:Y:S01]  /*0fb0*/  BSSY B0, `(.L_x_507) ;  /* 0x0000007000007945 */ /* 0x000fe20003800000 */
[----:B------:R-:W-:-:S04]  /*0fc0*/  LEA R70, P2, R2, UR6, 0x3 ;  /* 0x0000000602467c11 */ /* 0x000fc8000f8418ff */
[----:B------:R-:W-:-:S05]  /*0fd0*/  LEA.HI.X R71, R2, UR7, R3, 0x3, P2 ;  /* 0x0000000702477c11 */ /* 0x000fca00090f1c03 */
[----:B------:R-:W-:Y:S05]  /*0fe0*/  @P1 BRA `(.L_x_508) ;  /* 0x00000000000c1947 */ /* 0x000fea0003800000 */
[----:B-----5:R-:W-:Y:S01]  /*0ff0*/  @!P0 DFMA R6, -R72, R6, R30 ;  /* 0x000000064806822b */ /* 0x020fe2000000011e */
[----:B------:R0:W-:Y:S06]  /*1000*/  @P0 STG.E.64 desc[UR4][R70.64], RZ ;  /* 0x000000ff46000986 */ /* 0x0001ec000c101b04 */
[----:B------:R0:W-:Y:S04]  /*1010*/  @!P0 STG.E.64 desc[UR4][R70.64], R6 ;  /* 0x0000000646008986 */ /* 0x0001e8000c101b04 */
.L_x_508:
[----:B------:R-:W-:Y:S05]  /*1020*/  BSYNC B0 ;  /* 0x0000000000007941 */ /* 0x000fea0003800000 */
.L_x_507:
[----:B------:R-:W1:Y:S01]  /*1030*/  S2R R2, SR_TID.X ;  /* 0x0000000000027919 */ /* 0x000e620000002100 */
[----:B------:R-:W-:Y:S01]  /*1040*/  BSSY B0, `(.L_x_509) ;  /* 0x000000d000007945 */ /* 0x000fe20003800000 */
[-C--:B------:R-:W-:Y:S02]  /*1050*/  ISETP.GE.AND P2, PT, R75, R0.reuse, PT ;  /* 0x000000004b00720c */ /* 0x080fe40003f46270 */
[-C--:B------:R-:W-:Y:S02]  /*1060*/  ISETP.GE.AND P1, PT, R77, R0.reuse, PT ;  /* 0x000000004d00720c */ /* 0x080fe40003f26270 */
[----:B------:R-:W-:Y:S02]  /*1070*/  ISETP.GE.AND P0, PT, R74, R0, PT ;  /* 0x000000004a00720c */ /* 0x000fe40003f06270 */
[----:B-1----:R-:W-:-:S04]  /*1080*/  LOP3.LUT R2, R2, 0x1f, RZ, 0xc0, !PT ;  /* 0x0000001f02027812 */ /* 0x002fc800078ec0ff */
[----:B------:R-:W-:-:S04]  /*1090*/  LOP3.LUT R3, R2, 0x20, RZ, 0xfc, !PT ;  /* 0x0000002002037812 */ /* 0x000fc800078efcff */
[----:B------:R-:W-:-:S13]  /*10a0*/  ISETP.GE.AND P3, PT, R3, R0, PT ;  /* 0x000000000300720c */ /* 0x000fda0003f66270 */
[----:B------:R-:W-:Y:S05]  /*10b0*/  @P3 BRA `(.L_x_510) ;  /* 0x0000000000143947 */ /* 0x000fea0003800000 */
[----:B------:R-:W2:Y:S02]  /*10c0*/  LDG.E.U8 R3, desc[UR4][R32.64+0x20] ;  /* 0x0000200420037981 */ /* 0x000ea4000c1e1100 */
[----:B--2---:R-:W-:-:S13]  /*10d0*/  ISETP.NE.AND P3, PT, R3, RZ, PT ;  /* 0x000000ff0300720c */ /* 0x004fda0003f65270 */
[----:B-----5:R-:W-:Y:S01]  /*10e0*/  @!P3 DFMA R38, -R72, R38, R28 ;  /* 0x000000264826b22b */ /* 0x020fe2000000011c */
[----:B------:R1:W-:Y:S06]  /*10f0*/  @P3 STG.E.64 desc[UR4][R70.64+0x100], RZ ;  /* 0x000100ff46003986 */ /* 0x0003ec000c101b04 */
[----:B------:R1:W-:Y:S04]  /*1100*/  @!P3 STG.E.64 desc[UR4][R70.64+0x100], R38 ;  /* 0x000100264600b986 */ /* 0x0003e8000c101b04 */
.L_x_510:
[----:B------:R-:W-:Y:S05]  /*1110*/  BSYNC B0 ;  /* 0x0000000000007941 */ /* 0x000fea0003800000 */
.L_x_509:
[C---:B------:R-:W-:Y:S01]  /*1120*/  LOP3.LUT R3, R2.reuse, 0x40, RZ, 0xfc, !PT ;  /* 0x0000004002037812 */ /* 0x040fe200078efcff */
[----:B------:R-:W-:Y:S01]  /*1130*/  BSSY B0, `(.L_x_511) ;  /* 0x000000f000007945 */ /* 0x000fe20003800000 */
[C---:B0----5:R-:W-:Y:S02]  /*1140*/  LOP3.LUT R7, R2.reuse, 0x60, RZ, 0xfc, !PT ;  /* 0x0000006002077812 */ /* 0x061fe400078efcff */
[-C--:B------:R-:W-:Y:S02]  /*1150*/  ISETP.GE.AND P3, PT, R3, R0.reuse, PT ;  /* 0x000000000300720c */ /* 0x080fe40003f66270 */
[C---:B------:R-:W-:Y:S02]  /*1160*/  LOP3.LUT R29, R2.reuse, 0x80, RZ, 0xfc, !PT ;  /* 0x00000080021d7812 */ /* 0x040fe400078efcff */
[----:B------:R-:W-:Y:S02]  /*1170*/  LOP3.LUT R31, R2, 0xa0, RZ, 0xfc, !PT ;  /* 0x000000a0021f7812 */ /* 0x000fe400078efcff */
[----:B------:R-:W-:-:S02]  /*1180*/  ISETP.GE.AND P4, PT, R7, R0, PT ;  /* 0x000000000700720c */ /* 0x000fc40003f86270 */
[-C--:B------:R-:W-:Y:S02]  /*1190*/  ISETP.GE.AND P5, PT, R29, R0.reuse, PT ;  /* 0x000000001d00720c */ /* 0x080fe40003fa6270 */
[----:B------:R-:W-:Y:S02]  /*11a0*/  ISETP.GE.AND P6, PT, R31, R0, PT ;  /* 0x000000001f00720c */ /* 0x000fe40003fc6270 */
[----:B------:R-:W-:Y:S01]  /*11b0*/  LOP3.LUT R3, R2, 0xc0, RZ, 0xfc, !PT ;  /* 0x000000c002037812 */ /* 0x000fe200078efcff */
[----:B------:R-:W-:Y:S10]  /*11c0*/  @P3 BRA `(.L_x_512) ;  /* 0x0000000000143947 */ /* 0x000ff40003800000 */
[----:B------:R-:W2:Y:S02]  /*11d0*/  LDG.E.U8 R6, desc[UR4][R32.64+0x40] ;  /* 0x0000400420067981 */ /* 0x000ea4000c1e1100 */
[----:B--2---:R-:W-:-:S13]  /*11e0*/  ISETP.NE.AND P3, PT, R6, RZ, PT ;  /* 0x000000ff0600720c */ /* 0x004fda0003f65270 */
[----:B------:R-:W-:Y:S01]  /*11f0*/  @!P3 DFMA R40, -R72, R40, R26 ;  /* 0x000000284828b22b */ /* 0x000fe2000000011a */
[----:B------:R0:W-:Y:S06]  /*1200*/  @P3 STG.E.64 desc[UR4][R70.64+0x200], RZ ;  /* 0x000200ff46003986 */ /* 0x0001ec000c101b04 */
[----:B------:R0:W-:Y:S04]  /*1210*/  @!P3 STG.E.64 desc[UR4][R70.64+0x200], R40 ;  /* 0x000200284600b986 */ /* 0x0001e8000c101b04 */
.L_x_512:
[----:B------:R-:W-:Y:S05]  /*1220*/  BSYNC B0 ;  /* 0x0000000000007941 */ /* 0x000fea0003800000 */
.L_x_511:
[----:B------:R-:W-:Y:S01]  /*1230*/  BSSY B0, `(.L_x_513) ;  /* 0x0000009000007945 */ /* 0x000fe20003800000 */
        /* <DEDUP_REMOVED lines=8> */
.L_x_514:
[----:B------:R-:W-:Y:S05]  /*12c0*/  BSYNC B0 ;  /* 0x0000000000007941 */ /* 0x000fea0003800000 */
.L_x_513:
[----:B------:R-:W-:Y:S01]  /*12d0*/  BSSY B0, `(.L_x_515) ;  /* 0x0000009000007945 */ /* 0x000fe20003800000 */
[----:B------:R-:W-:Y:S02]  /*12e0*/  ISETP.GE.AND P4, PT, R3, R0, PT ;  /* 0x000000000300720c */ /* 0x000fe40003f86270 */
[----:B------:R-:W-:Y:S01]  /*12f0*/  LOP3.LUT R3, R2, 0x100, RZ, 0xfc, !PT ;  /* 0x0000010002037812 */ /* 0x000fe200078efcff */
[----:B------:R-:W-:Y:S10]  /*1300*/  @P5 BRA `(.L_x_516) ;  /* 0x0000000000145947 */ /* 0x000ff40003800000 */
[----:B------:R-:W3:Y:S02]  /*1310*/  LDG.E.U8 R6, desc[UR4][R32.64+0x80] ;  /* 0x0000800420067981 */ /* 0x000ee4000c1e1100 */
[----:B---3--:R-:W-:-:S13]  /*1320*/  ISETP.NE.AND P5, PT, R6, RZ, PT ;  /* 0x000000ff0600720c */ /* 0x008fda0003fa5270 */
[----:B------:R-:W-:Y:S01]  /*1330*/  @!P5 DFMA R44, -R72, R44, R22 ;  /* 0x0000002c482cd22b */ /* 0x000fe20000000116 */
[----:B------:R3:W-:Y:S06]  /*1340*/  @P5 STG.E.64 desc[UR4][R70.64+0x400], RZ ;  /* 0x000400ff46005986 */ /* 0x0007ec000c101b04 */
[----:B------:R3:W-:Y:S04]  /*1350*/  @!P5 STG.E.64 desc[UR4][R70.64+0x400], R44 ;  /* 0x0004002c4600d986 */ /* 0x0007e8000c101b04 */
.L_x_516:
[----:B------:R-:W-:Y:S05]  /*1360*/  BSYNC B0 ;  /* 0x0000000000007941 */ /* 0x000fea0003800000 */
.L_x_515:
[----:B------:R-:W-:Y:S01]  /*1370*/  BSSY B0, `(.L_x_517) ;  /* 0x0000009000007945 */ /* 0x000fe20003800000 */
[----:B------:R-:W-:Y:S02]  /*1380*/  ISETP.GE.AND P5, PT, R3, R0, PT ;  /* 0x000000000300720c */ /* 0x000fe40003fa6270 */
[----:B------:R-:W-:Y:S01]  /*1390*/  LOP3.LUT R3, R2, 0x120, RZ, 0xfc, !PT ;  /* 0x0000012002037812 */ /* 0x000fe200078efcff */
[----:B------:R-:W-:Y:S10]  /*13a0*/  @P6 BRA `(.L_x_518) ;  /* 0x0000000000146947 */ /* 0x000ff40003800000 */
[----:B------:R-:W4:Y:S02]  /*13b0*/  LDG.E.U8 R6, desc[UR4][R32.64+0xa0] ;  /* 0x0000a00420067981 */ /* 0x000f24000c1e1100 */
[----:B----4-:R-:W-:-:S13]  /*13c0*/  ISETP.NE.AND P6, PT, R6, RZ, PT ;  /* 0x000000ff0600720c */ /* 0x010fda0003fc5270 */
[----:B------:R-:W-:Y:S01]  /*13d0*/  @!P6 DFMA R46, -R72, R46, R20 ;  /* 0x0000002e482ee22b */ /* 0x000fe20000000114 */
[----:B------:R4:W-:Y:S06]  /*13e0*/  @P6 STG.E.64 desc[UR4][R70.64+0x500], RZ ;  /* 0x000500ff46006986 */ /* 0x0009ec000c101b04 */
[----:B------:R4:W-:Y:S04]  /*13f0*/  @!P6 STG.E.64 desc[UR4][R70.64+0x500], R46 ;  /* 0x0005002e4600e986 */ /* 0x0009e8000c101b04 */
.L_x_518:
[----:B------:R-:W-:Y:S05]  /*1400*/  BSYNC B0 ;  /* 0x0000000000007941 */ /* 0x000fea0003800000 */
.L_x_517:
[----:B------:R-:W-:Y:S01]  /*1410*/  BSSY B0, `(.L_x_519) ;  /* 0x0000009000007945 */ /* 0x000fe20003800000 */
[----:B------:R-:W-:Y:S02]  /*1420*/  ISETP.GE.AND P6, PT, R3, R0, PT ;  /* 0x000000000300720c */ /* 0x000fe40003fc6270 */
[----:B------:R-:W-:Y:S01]  /*1430*/  LOP3.LUT R3, R2, 0x140, RZ, 0xfc, !PT ;  /* 0x0000014002037812 */ /* 0x000fe200078efcff */
[----:B------:R-:W-:Y:S10]  /*1440*/  @P3 BRA `(.L_x_520) ;  /* 0x0000000000143947 */ /* 0x000ff40003800000 */
[----:B------:R-:W5:Y:S02]  /*1450*/  LDG.E.U8 R6, desc[UR4][R32.64+0xc0] ;  /* 0x0000c00420067981 */ /* 0x000f64000c1e1100 */
[----:B-----5:R-:W-:-:S13]  /*1460*/  ISETP.NE.AND P3, PT, R6, RZ, PT ;  /* 0x000000ff0600720c */ /* 0x020fda0003f65270 */
[----:B------:R-:W-:Y:S01]  /*1470*/  @!P3 DFMA R48, -R72, R48, R18 ;  /* 0x000000304830b22b */ /* 0x000fe20000000112 */
[----:B------:R0:W-:Y:S06]  /*1480*/  @P3 STG.E.64 desc[UR4][R70.64+0x600], RZ ;  /* 0x000600ff46003986 */ /* 0x0001ec000c101b04 */
[----:B------:R0:W-:Y:S04]  /*1490*/  @!P3 STG.E.64 desc[UR4][R70.64+0x600], R48 ;  /* 0x000600304600b986 */ /* 0x0001e8000c101b04 */
.L_x_520:
[----:B------:R-:W-:Y:S05]  /*14a0*/  BSYNC B0 ;  /* 0x0000000000007941 */ /* 0x000fea0003800000 */
.L_x_519:
        /* <DEDUP_REMOVED lines=9> */
.L_x_522:
[----:B------:R-:W-:Y:S05]  /*1540*/  BSYNC B0 ;  /* 0x0000000000007941 */ /* 0x000fea0003800000 */
.L_x_521:
        /* <DEDUP_REMOVED lines=9> */
.L_x_524:
[----:B------:R-:W-:Y:S05]  /*15e0*/  BSYNC B0 ;  /* 0x0000000000007941 */ /* 0x000fea0003800000 */
.L_x_523:
[----:B------:R-:W-:Y:S01]  /*15f0*/  BSSY B0, `(.L_x_525) ;  /* 0x0000008000007945 */ /* 0x000fe20003800000 */
[----:B------:R-:W-:-:S03]  /*1600*/  ISETP.GE.AND P5, PT, R3, R0, PT ;  /* 0x000000000300720c */ /* 0x000fc60003fa6270 */
[----:B------:R-:W-:Y:S10]  /*1610*/  @P6 BRA `(.L_x_526) ;  /* 0x0000000000146947 */ /* 0x000ff40003800000 */
[----:B------:R-:W5:Y:S02]  /*1620*/  LDG.E.U8 R0, desc[UR4][R32.64+0x120] ;  /* 0x0001200420007981 */ /* 0x000f64000c1e1100 */
[----:B-----5:R-:W-:-:S13]  /*1630*/  ISETP.NE.AND P6, PT, R0, RZ, PT ;  /* 0x000000ff0000720c */ /* 0x020fda0003fc5270 */
[----:B------:R-:W-:Y:S01]  /*1640*/  @!P6 DFMA R54, -R72, R54, R12 ;  /* 0x000000364836e22b */ /* 0x000fe2000000010c */
[----:B------:R0:W-:Y:S06]  /*1650*/  @P6 STG.E.64 desc[UR4][R70.64+0x900], RZ ;  /* 0x000900ff46006986 */ /* 0x0001ec000c101b04 */
[----:B------:R0:W-:Y:S04]  /*1660*/  @!P6 STG.E.64 desc[UR4][R70.64+0x900], R54 ;  /* 0x000900364600e986 */ /* 0x0001e8000c101b04 */
.L_x_526:
[----:B------:R-:W-:Y:S05]  /*1670*/  BSYNC B0 ;  /* 0x0000000000007941 */ /* 0x000fea0003800000 */
.L_x_525:
[----:B------:R-:W-:Y:S04]  /*1680*/  BSSY B0, `(.L_x_527) ;  /* 0x0000007000007945 */ /* 0x000fe80003800000 */
[----:B------:R-:W-:Y:S05]  /*1690*/  @P3 BRA `(.L_x_528) ;  /* 0x0000000000143947 */ /* 0x000fea0003800000 */
[----:B------:R-:W5:Y:S02]  /*16a0*/  LDG.E.U8 R0, desc[UR4][R32.64+0x140] ;  /* 0x0001400420007981 */ /* 0x000f64000c1e1100 */
[----:B-----5:R-:W-:-:S13]  /*16b0*/  ISETP.NE.AND P3, PT, R0, RZ, PT ;  /* 0x000000ff0000720c */ /* 0x020fda0003f65270 */
[----:B------:R-:W-:Y:S01]  /*16c0*/  @!P3 DFMA R58, -R72, R58, R10 ;  /* 0x0000003a483ab22b */ /* 0x000fe2000000010a */
[----:B------:R0:W-:Y:S06]  /*16d0*/  @P3 STG.E.64 desc[UR4][R70.64+0xa00], RZ ;  /* 0x000a00ff46003986 */ /* 0x0001ec000c101b04 */
[----:B------:R0:W-:Y:S04]  /*16e0*/  @!P3 STG.E.64 desc[UR4][R70.64+0xa00], R58 ;  /* 0x000a003a4600b986 */ /* 0x0001e8000c101b04 */
.L_x_528:
[----:B------:R-:W-:Y:S05]  /*16f0*/  BSYNC B0 ;  /* 0x0000000000007941 */ /* 0x000fea0003800000 */
.L_x_527:
[----:B------:R-:W-:Y:S04]  /*1700*/  BSSY B0, `(.L_x_529) ;  /* 0x0000007000007945 */ /* 0x000fe80003800000 */
[----:B------:R-:W-:Y:S05]  /*1710*/  @P4 BRA `(.L_x_530) ;  /* 0x0000000000144947 */ /* 0x000fea0003800000 */
[----:B------:R-:W5:Y:S02]  /*1720*/  LDG.E.U8 R0, desc[UR4][R32.64+0x160] ;  /* 0x0001600420007981 */ /* 0x000f64000c1e1100 */
[----:B-----5:R-:W-:-:S13]  /*1730*/  ISETP.NE.AND P3, PT, R0, RZ, PT ;  /* 0x000000ff0000720c */ /* 0x020fda0003f65270 */
[----:B------:R-:W-:Y:S01]  /*1740*/  @!P3 DFMA R60, -R72, R60, R8 ;  /* 0x0000003c483cb22b */ /* 0x000fe20000000108 */
[----:B------:R0:W-:Y:S06]  /*1750*/  @P3 STG.E.64 desc[UR4][R70.64+0xb00], RZ ;  /* 0x000b00ff46003986 */ /* 0x0001ec000c101b04 */
[----:B------:R0:W-:Y:S04]  /*1760*/  @!P3 STG.E.64 desc[UR4][R70.64+0xb00], R60 ;  /* 0x000b003c4600b986 */ /* 0x0001e8000c101b04 */
.L_x_530:
[----:B------:R-:W-:Y:S05]  /*1770*/  BSYNC B0 ;  /* 0x0000000000007941 */ /* 0x000fea0003800000 */
.L_x_529:
[----:B------:R-:W-:Y:S04]  /*1780*/  BSSY B0, `(.L_x_531) ;  /* 0x0000007000007945 */ /* 0x000fe80003800000 */
[----:B------:R-:W-:Y:S05]  /*1790*/  @P5 BRA `(.L_x_532) ;  /* 0x0000000000145947 */ /* 0x000fea0003800000 */
[----:B------:R-:W5:Y:S02]  /*17a0*/  LDG.E.U8 R0, desc[UR4][R32.64+0x180] ;  /* 0x0001800420007981 */ /* 0x000f64000c1e1100 */
[----:B-----5:R-:W-:-:S13]  /*17b0*/  ISETP.NE.AND P3, PT, R0, RZ, PT ;  /* 0x000000ff0000720c */ /* 0x020fda0003f65270 */
[----:B------:R-:W-:Y:S01]  /*17c0*/  @!P3 DFMA R62, -R72, R62, R4 ;  /* 0x0000003e483eb22b */ /* 0x000fe20000000104 */
[----:B------:R0:W-:Y:S06]  /*17d0*/  @P3 STG.E.64 desc[UR4][R70.64+0xc00], RZ ;  /* 0x000c00ff46003986 */ /* 0x0001ec000c101b04 */
[----:B------:R0:W-:Y:S04]  /*17e0*/  @!P3 STG.E.64 desc[UR4][R70.64+0xc00], R62 ;  /* 0x000c003e4600b986 */ /* 0x0001e8000c101b04 */
.L_x_532:
[----:B------:R-:W-:Y:S05]  /*17f0*/  BSYNC B0 ;  /* 0x0000000000007941 */ /* 0x000fea0003800000 */
.L_x_531:
[----:B------:R-:W-:Y:S04]  /*1800*/  BSSY B0, `(.L_x_533) ;  /* 0x0000007000007945 */ /* 0x000fe80003800000 */
[----:B------:R-:W-:Y:S05]  /*1810*/  @P2 BRA `(.L_x_534) ;  /* 0x0000000000142947 */ /* 0x000fea0003800000 */
[----:B------:R-:W5:Y:S02]  /*1820*/  LDG.E.U8 R0, desc[UR4][R32.64+0x1a0] ;  /* 0x0001a00420007981 */ /* 0x000f64000c1e1100 */
[----:B-----5:R-:W-:-:S13]  /*1830*/  ISETP.NE.AND P2, PT, R0, RZ, PT ;  /* 0x000000ff0000720c */ /* 0x020fda0003f45270 */
[----:B------:R-:W-:Y:S01]  /*1840*/  @!P2 DFMA R64, -R72, R64, R34 ;  /* 0x000000404840a22b */ /* 0x000fe20000000122 */
[----:B------:R0:W-:Y:S06]  /*1850*/  @P2 STG.E.64 desc[UR4][R70.64+0xd00], RZ ;  /* 0x000d00ff46002986 */ /* 0x0001ec000c101b04 */
[----:B------:R0:W-:Y:S04]  /*1860*/  @!P2 STG.E.64 desc[UR4][R70.64+0xd00], R64 ;  /* 0x000d00404600a986 */ /* 0x0001e8000c101b04 */
.L_x_534:
[----:B------:R-:W-:Y:S05]  /*1870*/  BSYNC B0 ;  /* 0x0000000000007941 */ /* 0x000fea0003800000 */
.L_x_533:
[----:B------:R-:W-:Y:S04]  /*1880*/  BSSY B0, `(.L_x_535) ;  /* 0x0000007000007945 */ /* 0x000fe80003800000 */
[----:B------:R-:W-:Y:S05]  /*1890*/  @P1 BRA `(.L_x_536) ;  /* 0x0000000000141947 */ /* 0x000fea0003800000 */
[----:B------:R-:W5:Y:S02]  /*18a0*/  LDG.E.U8 R0, desc[UR4][R32.64+0x1c0] ;  /* 0x0001c00420007981 */ /* 0x000f64000c1e1100 */
[----:B-----5:R-:W-:-:S13]  /*18b0*/  ISETP.NE.AND P1, PT, R0, RZ, PT ;  /* 0x000000ff0000720c */ /* 0x020fda0003f25270 */
[----:B------:R-:W-:Y:S01]  /*18c0*/  @!P1 DFMA R66, -R72, R66, R36 ;  /* 0x000000424842922b */ /* 0x000fe20000000124 */
[----:B------:R0:W-:Y:S06]  /*18d0*/  @P1 STG.E.64 desc[UR4][R70.64+0xe00], RZ ;  /* 0x000e00ff46001986 */ /* 0x0001ec000c101b04 */
[----:B------:R0:W-:Y:S04]  /*18e0*/  @!P1 STG.E.64 desc[UR4][R70.64+0xe00], R66 ;  /* 0x000e004246009986 */ /* 0x0001e8000c101b04 */
.L_x_536:
[----:B------:R-:W-:Y:S05]  /*18f0*/  BSYNC B0 ;  /* 0x0000000000007941 */ /* 0x000fea0003800000 */
.L_x_535:
[----:B------:R-:W-:Y:S05]  /*1900*/  @P0 EXIT ;  /* 0x000000000000094d */ /* 0x000fea0003800000 */
[----:B------:R-:W5:Y:S02]  /*1910*/  LDG.E.U8 R32, desc[UR4][R32.64+0x1e0] ;  /* 0x0001e00420207981 */ /* 0x000f64000c1e1100 */
[----:B-----5:R-:W-:-:S13]  /*1920*/  ISETP.NE.AND P0, PT, R32, RZ, PT ;  /* 0x000000ff2000720c */ /* 0x020fda0003f05270 */
[----:B------:R0:W-:Y:S01]  /*1930*/  @P0 STG.E.64 desc[UR4][R70.64+0xf00], RZ ;  /* 0x000f00ff46000986 */ /* 0x0001e2000c101b04 */
[----:B------:R-:W-:Y:S05]  /*1940*/  @P0 EXIT ;  /* 0x000000000000094d */ /* 0x000fea0003800000 */
[----:B------:R-:W-:-:S07]  /*1950*/  DFMA R68, -R72, R68, R56 ;  /* 0x000000444844722b */ /* 0x000fce0000000138 */
[----:B------:R-:W-:Y:S01]  /*1960*/  STG.E.64 desc[UR4][R70.64+0xf00], R68 ;  /* 0x000f004446007986 */ /* 0x000fe2000c101b04 */
[----:B------:R-:W-:Y:S05]  /*1970*/  EXIT ;  /* 0x000000000000794d */ /* 0x000fea0003800000 */
.L_x_537:
        /* <DEDUP_REMOVED lines=16> */
.L_x_11670:


//--------------------- .text._ZN43_GLOBAL__N__9ae7fba5_10_SoftMax_cu_9f978f6321softmax_warp_backwardIdddLi8ELb0ELb1EEEvPT0_PKT_S5_iiiPKb --------------------------
	.section	.text._ZN43_GLOBAL__N__9ae7fba5_10_SoftMax_cu_9f978f6321softmax_warp_backwardIdddLi8ELb0ELb1EEEvPT0_PKT_S5_iiiPKb,"ax",@progbits
	.align	128
.text._ZN43_GLOBAL__N__9ae7fba5_10_SoftMax_cu_9f978f6321softmax_warp_backwardIdddLi8ELb0ELb1EEEvPT0_PKT_S5_iiiPKb:
        .type           _ZN43_GLOBAL__N__9ae7fba5_10_SoftMax_cu_9f978f6321softmax_warp_backwardIdddLi8ELb0ELb1EEEvPT0_PKT_S5_iiiPKb,@function
        .size           _ZN43_GLOBAL__N__9ae7fba5_10_SoftMax_cu_9f978f6321softmax_warp_backwardIdddLi8ELb0ELb1EEEvPT0_PKT_S5_iiiPKb,(.L_x_11671 - _ZN43_GLOBAL__N__9ae7fba5_10_SoftMax_cu_9f978f6321softmax_warp_backwardIdddLi8ELb0ELb1EEEvPT0_PKT_S5_iiiPKb)
        .other          _ZN43_GLOBAL__N__9ae7fba5_10_SoftMax_cu_9f978f6321softmax_warp_backwardIdddLi8ELb0ELb1EEEvPT0_PKT_S5_iiiPKb,@"STO_CUDA_ENTRY STV_DEFAULT"
_ZN43_GLOBAL__N__9ae7fba5_10_SoftMax_cu_9f978f6321softmax_warp_backwardIdddLi8ELb0ELb1EEEvPT0_PKT_S5_iiiPKb:
        /* <DEDUP_REMOVED lines=19> */
[----:B------:R-:W0:Y:S02]  /*0130*/  LDC.64 R44, c[0x0][0x220] ;  /* 0x00008800ff2c7b82 */ /* 0x000e240000000a00 */
[----:B--2---:R-:W-:-:S02]  /*0140*/  SEL R4, R0, RZ, P0 ;  /* 0x000000ff00047207 */ /* 0x004fc40000000000 */
[----:B------:R-:W-:Y:S01]  /*0150*/  SHF.R.S32.HI R5, RZ, 0x1f, R2 ;  /* 0x0000001fff057819 */ /* 0x000fe20000011402 */
[C---:B---3--:R-:W-:Y:S01]  /*0160*/  IMAD.WIDE R40, R2.reuse, 0x8, R40 ;  /* 0x0000000802287825 */ /* 0x048fe200078e0228 */
[----:B------:R-:W-:Y:S02]  /*0170*/  ISETP.GE.AND P5, PT, R3, R4, PT ;  /* 0x000000040300720c */ /* 0x000fe40003fa6270 */
        /* <DEDUP_REMOVED lines=14> */
[----:B------:R-:W4:Y:S01]  /*0260*/  LDG.E.U8 R24, desc[UR4][R22.64+0x80] ;  /* 0x0000800416187981 */ /* 0x000f22000c1e1100 */
[----:B------:R-:W-:-:S03]  /*0270*/  ISETP.GE.AND P1, PT, R5, R4, PT ;  /* 0x000000040500720c */ /* 0x000fc60003f26270 */
[----:B------:R-:W4:Y:S01]  /*0280*/  @!P2 LDG.E.64 R16, desc[UR4][R40.64+0x200] ;  /* 0x000200042810a981 */ /* 0x000f22000c1e1b00 */
[----:B------:R-:W-:Y:S01]  /*0290*/  LOP3.LUT R5, R3, 0x80, RZ, 0xfc, !PT ;  /* 0x0000008003057812 */ /* 0x000fe200078efcff */
[----:B0-----:R-:W-:Y:S02]  /*02a0*/  IMAD.WIDE R44, R2, 0x8, R44 ;  /* 0x00000008022c7825 */ /* 0x001fe400078e022c */
[----:B------:R-:W4:Y:S01]  /*02b0*/  LDG.E.U8 R28, desc[UR4][R22.64+0xc0] ;  /* 0x0000c004161c7981 */ /* 0x000f22000c1e1100 */
[----:B------:R-:W-:-:S03]  /*02c0*/  ISETP.GE.AND P4, PT, R5, R4, PT ;  /* 0x000000040500720c */ /* 0x000fc60003f86270 */
[----:B------:R-:W4:Y:S04]  /*02d0*/  LDG.E.U8 R5, desc[UR4][R22.64+0x60] ;  /* 0x0000600416057981 */ /* 0x000f28000c1e1100 */
[----:B------:R-:W4:Y:S06]  /*02e0*/  @!P1 LDG.E.64 R14, desc[UR4][R40.64+0x300] ;  /* 0x00030004280e9981 */ /* 0x000f2c000c1e1b00 */
[----:B------:R-:W4:Y:S01]  /*02f0*/  @!P4 LDG.E.64 R12, desc[UR4][R40.64+0x400] ;  /* 0x00040004280cc981 */ /* 0x000f22000c1e1b00 */
        /* <DEDUP_REMOVED lines=18> */
[----:B------:R-:W-:-:S07]  /*0420*/  LOP3.LUT R5, R3, 0xa0, RZ, 0xfc, !PT ;  /* 0x000000a003057812 */ /* 0x000fce00078efcff */
[----:B------:R-:W-:Y:S02]  /*0430*/  FSEL R6, R6, R8, !P3 ;  /* 0x0000000806067208 */ /* 0x000fe40005800000 */
[----:B------:R-:W-:Y:S02]  /*0440*/  FSEL R7, R7, R9, !P3 ;  /* 0x0000000907077208 */ /* 0x000fe40005800000 */
[----:B------:R-:W-:Y:S02]  /*0450*/  CS2R R10, SRZ ;  /* 0x00000000000a7805 */ /* 0x000fe4000001ff00 */
[----:B------:R-:W-:Y:S01]  /*0460*/  ISETP.GT.AND P3, PT, R34, RZ, PT ;  /* 0x000000ff2200720c */ /* 0x000fe20003f64270 */
[----:B------:R-:W2:Y:S03]  /*0470*/  LDG.E.U8 R8, desc[UR4][R22.64+0xa0] ;  /* 0x0000a00416087981 */ /* 0x000ea6000c1e1100 */
[----:B------:R-:W-:-:S02]  /*0480*/  SEL R24, R0, RZ, P3 ;  /* 0x000000ff00187207 */ /* 0x000fc40001800000 */
[----:B------:R-:W-:-:S13]  /*0490*/  ISETP.GE.AND P3, PT, R5, R4, PT ;  /* 0x000000040500720c */ /* 0x000fda0003f66270 */
[----:B------:R-:W3:Y:S01]  /*04a0*/  @!P3 LDG.E.64 R10, desc[UR4][R40.64+0x500] ;  /* 0x00050004280ab981 */ /* 0x000ee2000c1e1b00 */
[----:B--2---:R-:W-:Y:S02]  /*04b0*/  ISETP.NE.AND P6, PT, R8, RZ, PT ;  /* 0x000000ff0800720c */ /* 0x004fe40003fc5270 */
[----:B------:R-:W-:-:S06]  /*04c0*/  CS2R R8, SRZ ;  /* 0x0000000000087805 */ /* 0x000fcc000001ff00 */
[----:B------:R-:W5:Y:S01]  /*04d0*/  @!P5 LDG.E.64 R8, desc[UR4][R44.64] ;  /* 0x000000042c08d981 */ /* 0x000f62000c1e1b00 */
[----:B---3--:R-:W-:-:S10]  /*04e0*/  DADD R4, R10, R6 ;  /* 0x000000000a047229 */ /* 0x008fd40000000006 */
[----:B------:R-:W-:Y:S02]  /*04f0*/  FSEL R27, R5, R7, !P6 ;  /* 0x00000007051b7208 */ /* 0x000fe40007000000 */
[----:B------:R-:W-:-:S04]  /*0500*/  LOP3.LUT R5, R3, 0xc0, RZ, 0xfc, !PT ;  /* 0x000000c003057812 */ /* 0x000fc800078efcff */
[----:B------:R-:W-:Y:S02]  /*0510*/  ISETP.GE.AND P5, PT, R5, R24, PT ;  /* 0x000000180500720c */ /* 0x000fe40003fa6270 */
[----:B------:R-:W-:Y:S02]  /*0520*/  FSEL R26, R4, R6, !P6 ;  /* 0x00000006041a7208 */ /* 0x000fe40007000000 */
[----:B------:R-:W-:-:S09]  /*0530*/  CS2R R6, SRZ ;  /* 0x0000000000067805 */ /* 0x000fd2000001ff00 */
[----:B------:R-:W2:Y:S01]  /*0540*/  @!P5 LDG.E.64 R6, desc[UR4][R40.64+0x600] ;  /* 0x000600042806d981 */ /* 0x000ea2000c1e1b00 */
[----:B------:R-:W-:Y:S02]  /*0550*/  ISETP.NE.AND P6, PT, R28, RZ, PT ;  /* 0x000000ff1c00720c */ /* 0x000fe40003fc5270 */
[----:B------:R-:W-:Y:S01]  /*0560*/  LOP3.LUT R43, R3, 0xe0, RZ, 0xfc, !PT ;  /* 0x000000e0032b7812 */ /* 0x000fe200078efcff */
[----:B--2---:R-:W-:-:S10]  /*0570*/  DADD R4, R6, R26 ;  /* 0x0000000006047229 */ /* 0x004fd4000000001a */
[----:B------:R-:W-:Y:S02]  /*0580*/  FSEL R38, R4, R26, !P6 ;  /* 0x0000001a04267208 */ /* 0x000fe40007000000 */
[----:B------:R-:W-:Y:S02]  /*0590*/  FSEL R39, R5, R27, !P6 ;  /* 0x0000001b05277208 */ /* 0x000fe40007000000 */
[----:B------:R-:W-:Y:S02]  /*05a0*/  ISETP.NE.AND P6, PT, R25, RZ, PT ;  /* 0x000000ff1900720c */ /* 0x000fe40003fc5270 */
[----:B------:R-:W-:-:S11]  /*05b0*/  CS2R R4, SRZ ;  /* 0x0000000000047805 */ /* 0x000fd6000001ff00 */
[----:B------:R-:W5:Y:S01]  /*05c0*/  @!P6 LDG.E.64 R4, desc[UR4][R44.64+0x100] ;  /* 0x000100042c04e981 */ /* 0x000f62000c1e1b00 */
[----:B------:R-:W-:-:S13]  /*05d0*/  ISETP.GE.AND P6, PT, R43, R24, PT ;  /* 0x000000182b00720c */ /* 0x000fda0003fc6270 */
[----:B------:R-:W-:-:S06]  /*05e0*/  @P6 CS2R R24, SRZ ;  /* 0x0000000000186805 */ /* 0x000fcc000001ff00 */
[----:B------:R-:W2:Y:S04]  /*05f0*/  @!P6 LDG.E.64 R24, desc[UR4][R40.64+0x700] ;  /* 0x000700042818e981 */ /* 0x000ea8000c1e1b00 */
[----:B------:R-:W3:Y:S01]  /*0600*/  LDG.E.U8 R40, desc[UR4][R22.64+0xe0] ;  /* 0x0000e00416287981 */ /* 0x000ee2000c1e1100 */
[----:B------:R-:W-:-:S06]  /*0610*/  CS2R R28, SRZ ;  /* 0x00000000001c7805 */ /* 0x000fcc000001ff00 */
[----:B------:R-:W5:Y:S01]  /*0620*/  @!P1 LDG.E.64 R28, desc[UR4][R44.64+0x300] ;  /* 0x000300042c1c9981 */ /* 0x000f62000c1e1b00 */
[----:B------:R-:W-:Y:S02]  /*0630*/  CS2R R26, SRZ ;  /* 0x00000000001a7805 */ /* 0x000fe4000001ff00 */
[----:B------:R-:W-:Y:S02]  /*0640*/  CS2R R30, SRZ ;  /* 0x00000000001e7805 */ /* 0x000fe4000001ff00 */
[----:B------:R-:W-:Y:S02]  /*0650*/  CS2R R32, SRZ ;  /* 0x0000000000207805 */ /* 0x000fe4000001ff00 */
[----:B------:R-:W-:Y:S01]  /*0660*/  @P6 CS2R R36, SRZ ;  /* 0x0000000000246805 */ /* 0x000fe2000001ff00 */
[----:B------:R-:W5:Y:S01]  /*0670*/  @!P2 LDG.E.64 R26, desc[UR4][R44.64+0x200] ;  /* 0x000200042c1aa981 */ /* 0x000f62000c1e1b00 */
[----:B------:R-:W-:Y:S02]  /*0680*/  ISETP.GE.AND P2, PT, R34, 0x1, PT ;  /* 0x000000012200780c */ /* 0x000fe40003f46270 */
[----:B------:R-:W-:Y:S01]  /*0690*/  CS2R R34, SRZ ;  /* 0x0000000000227805 */ /* 0x000fe2000001ff00 */
[----:B------:R-:W5:Y:S04]  /*06a0*/  @!P4 LDG.E.64 R30, desc[UR4][R44.64+0x400] ;  /* 0x000400042c1ec981 */ /* 0x000f68000c1e1b00 */
[----:B------:R-:W5:Y:S04]  /*06b0*/  @!P3 LDG.E.64 R32, desc[UR4][R44.64+0x500] ;  /* 0x000500042c20b981 */ /* 0x000f68000c1e1b00 */
[----:B------:R-:W5:Y:S04]  /*06c0*/  @!P5 LDG.E.64 R34, desc[UR4][R44.64+0x600] ;  /* 0x000600042c22d981 */ /* 0x000f68000c1e1b00 */
[----:B------:R0:W5:Y:S01]  /*06d0*/  @!P6 LDG.E.64 R36, desc[UR4][R44.64+0x700] ;  /* 0x000700042c24e981 */ /* 0x000162000c1e1b00 */
[----:B---3--:R-:W-:Y:S01]  /*06e0*/  ISETP.NE.AND P1, PT, R40, RZ, PT ;  /* 0x000000ff2800720c */ /* 0x008fe20003f25270 */
[----:B--2---:R-:W-:-:S10]  /*06f0*/  DADD R40, R24, R38 ;  /* 0x0000000018287229 */ /* 0x004fd40000000026 */
[----:B------:R-:W-:Y:S02]  /*0700*/  FSEL R41, R41, R39, !P1 ;  /* 0x0000002729297208 */ /* 0x000fe40004800000 */
[----:B------:R-:W-:-:S03]  /*0710*/  FSEL R40, R40, R38, !P1 ;  /* 0x0000002628287208 */ /* 0x000fc60004800000 */
[----:B------:R-:W-:Y:S04]  /*0720*/  SHFL.BFLY PT, R39, R41, 0x10, 0x1f ;  /* 0x0e001f0029277f89 */ /* 0x000fe800000e0000 */
[----:B------:R-:W1:Y:S02]  /*0730*/  SHFL.BFLY PT, R38, R40, 0x10, 0x1f ;  /* 0x0e001f0028267f89 */ /* 0x000e6400000e0000 */
[----:B-1----:R-:W-:-:S07]  /*0740*/  DADD R38, R38, R40 ;  /* 0x0000000026267229 */ /* 0x002fce0000000028 */
[----:B------:R-:W-:Y:S04]  /*0750*/  SHFL.BFLY PT, R41, R39, 0x8, 0x1f ;  /* 0x0d001f0027297f89 */ /* 0x000fe800000e0000 */
[----:B------:R-:W1:Y:S02]  /*0760*/  SHFL.BFLY PT, R40, R38, 0x8, 0x1f ;  /* 0x0d001f0026287f89 */ /* 0x000e6400000e0000 */
[----:B-1----:R-:W-:-:S07]  /*0770*/  DADD R40, R38, R40 ;  /* 0x0000000026287229 */ /* 0x002fce0000000028 */
[----:B0-----:R-:W-:Y:S04]  /*0780*/  SHFL.BFLY PT, R45, R41, 0x4, 0x1f ;  /* 0x0c801f00292d7f89 */ /* 0x001fe800000e0000 */
        /* <DEDUP_REMOVED lines=9> */
[----:B------:R-:W0:Y:S01]  /*0820*/  S2R R42, SR_TID.X ;  /* 0x00000000002a7919 */ /* 0x000e220000002100 */
        /* <DEDUP_REMOVED lines=10> */
.L_x_539:
[----:B------:R-:W-:Y:S05]  /*08d0*/  BSYNC B0 ;  /* 0x0000000000007941 */ /* 0x000fea0003800000 */
.L_x_538:
[----:B0-----:R-:W-:Y:S01]  /*08e0*/  LOP3.LUT R42, R42, 0x1f, RZ, 0xc0, !PT ;  /* 0x0000001f2a2a7812 */ /* 0x001fe200078ec0ff */
[----:B------:R-:W-:Y:S01]  /*08f0*/  BSSY B0, `(.L_x_540) ;  /* 0x0000014000007945 */ /* 0x000fe20003800000 */
[-C--:B------:R-:W-:Y:S02]  /*0900*/  ISETP.GE.AND P0, PT, R43, R0.reuse, PT ;  /* 0x000000002b00720c */ /* 0x080fe40003f06270 */
[C---:B------:R-:W-:Y:S02]  /*0910*/  LOP3.LUT R3, R42.reuse, 0x20, RZ, 0xfc, !PT ;  /* 0x000000202a037812 */ /* 0x040fe400078efcff */
[----:B-1---5:R-:W-:Y:S02]  /*0920*/  LOP3.LUT R9, R42, 0x40, RZ, 0xfc, !PT ;  /* 0x000000402a097812 */ /* 0x022fe400078efcff */
[-C--:B------:R-:W-:Y:S02]  /*0930*/  ISETP.GE.AND P6, PT, R3, R0.reuse, PT ;  /* 0x000000000300720c */ /* 0x080fe40003fc6270 */
[----:B------:R-:W-:-:S02]  /*0940*/  ISETP.GE.AND P1, PT, R9, R0, PT ;  /* 0x000000000900720c */ /* 0x000fc40003f26270 */
[C---:B------:R-:W-:Y:S02]  /*0950*/  LOP3.LUT R3, R42.reuse, 0x60, RZ, 0xfc, !PT ;  /* 0x000000602a037812 */ /* 0x040fe400078efcff */
[C---:B------:R-:W-:Y:S02]  /*0960*/  LOP3.LUT R9, R42.reuse, 0x80, RZ, 0xfc, !PT ;  /* 0x000000802a097812 */ /* 0x040fe400078efcff */
[C---:B------:R-:W-:Y:S02]  /*0970*/  LOP3.LUT R21, R42.reuse, 0xa0, RZ, 0xfc, !PT ;  /* 0x000000a02a157812 */ /* 0x040fe400078efcff */
[----:B------:R-:W-:Y:S02]  /*0980*/  LOP3.LUT R43, R42, 0xc0, RZ, 0xfc, !PT ;  /* 0x000000c02a2b7812 */ /* 0x000fe400078efcff */
[-C--:B------:R-:W-:Y:S02]  /*0990*/  ISETP.GE.AND P2, PT, R3, R0.reuse, PT ;  /* 0x000000000300720c */ /* 0x080fe40003f46270 */
[----:B------:R-:W-:-:S02]  /*09a0*/  ISETP.GE.AND P3, PT, R9, R0, PT ;  /* 0x000000000900720c */ /* 0x000fc40003f66270 */
[-C--:B------:R-:W-:Y:S02]  /*09b0*/  ISETP.GE.AND P4, PT, R21, R0.reuse, PT ;  /* 0x000000001500720c */ /* 0x080fe40003f86270 */
[----:B------:R-:W-:Y:S01]  /*09c0*/  ISETP.GE.AND P5, PT, R43, R0, PT ;  /* 0x000000002b00720c */ /* 0x000fe20003fa6270 */
[----:B------:R-:W-:-:S12]  /*09d0*/  @P6 BRA `(.L_x_541) ;  /* 0x0000000000146947 */ /* 0x000fd80003800000 */
[----:B------:R-:W2:Y:S02]  /*09e0*/  LDG.E.U8 R0, desc[UR4][R22.64+0x20] ;  /* 0x0000200416007981 */ /* 0x000ea4000c1e1100 */
[----:B--2---:R-:W-:-:S13]  /*09f0*/  ISETP.NE.AND P6, PT, R0, RZ, PT ;  /* 0x000000ff0000720c */ /* 0x004fda0003fc5270 */
[----:B------:R-:W-:Y:S01]  /*0a00*/  @!P6 DFMA R4, -R40, R4, R18 ;  /* 0x000000042804e22b */ /* 0x000fe20000000112 */
[----:B------:R0:W-:Y:S06]  /*0a10*/  @P6 STG.E.64 desc[UR4][R38.64+0x100], RZ ;  /* 0x000100ff26006986 */ /* 0x0001ec000c101b04 */
[----:B------:R0:W-:Y:S04]  /*0a20*/  @!P6 STG.E.64 desc[UR4][R38.64+0x100], R4 ;  /* 0x000100042600e986 */ /* 0x0001e8000c101b04 */
.L_x_541:
[----:B------:R-:W-:Y:S05]  /*0a30*/  BSYNC B0 ;  /* 0x0000000000007941 */ /* 0x000fea0003800000 */
.L_x_540:
[----:B------:R-:W-:Y:S04]  /*0a40*/  BSSY B0, `(.L_x_542) ;  /* 0x0000007000007945 */ /* 0x000fe80003800000 */
[----:B------:R-:W-:Y:S05]  /*0a50*/  @P1 BRA `(.L_x_543) ;  /* 0x0000000000141947 */ /* 0x000fea0003800000 */
[----:B------:R-:W2:Y:S02]  /*0a60*/  LDG.E.U8 R0, desc[UR4][R22.64+0x40] ;  /* 0x0000400416007981 */ /* 0x000ea4000c1e1100 */
[----:B--2---:R-:W-:-:S13]  /*0a70*/  ISETP.NE.AND P1, PT, R0, RZ, PT ;  /* 0x000000ff0000720c */ /* 0x004fda0003f25270 */
[----:B------:R-:W-:Y:S01]  /*0a80*/  @!P1 DFMA R26, -R40, R26, R16 ;  /* 0x0000001a281a922b */ /* 0x000fe20000000110 */
[----:B------:R1:W-:Y:S06]  /*0a90*/  @P1 STG.E.64 desc[UR4][R38.64+0x200], RZ ;  /* 0x000200ff26001986 */ /* 0x0003ec000c101b04 */
[----:B------:R1:W-:Y:S04]  /*0aa0*/  @!P1 STG.E.64 desc[UR4][R38.64+0x200], R26 ;  /* 0x0002001a26009986 */ /* 0x0003e8000c101b04 */
.L_x_543:
[----:B------:R-:W-:Y:S05]  /*0ab0*/  BSYNC B0 ;  /* 0x0000000000007941 */ /* 0x000fea0003800000 */
.L_x_542:
[----:B------:R-:W-:Y:S04]  /*0ac0*/  BSSY B0, `(.L_x_544) ;  /* 0x0000007000007945 */ /* 0x000fe80003800000 */
[----:B------:R-:W-:Y:S05]  /*0ad0*/  @P2 BRA `(.L_x_545) ;  /* 0x0000000000142947 */ /* 0x000fea0003800000 */
[----:B------:R-:W2:Y:S02]  /*0ae0*/  LDG.E.U8 R0, desc[UR4][R22.64+0x60] ;  /* 0x0000600416007981 */ /* 0x000ea4000c1e1100 */
[----:B--2---:R-:W-:-:S13]  /*0af0*/  ISETP.NE.AND P1, PT, R0, RZ, PT ;  /* 0x000000ff0000720c */ /* 0x004fda0003f25270 */
[----:B------:R-:W-:Y:S01]  /*0b00*/  @!P1 DFMA R28, -R40, R28, R14 ;  /* 0x0000001c281c922b */ /* 0x000fe2000000010e */
[----:B------:R2:W-:Y:S06]  /*0b10*/  @P1 STG.E.64 desc[UR4][R38.64+0x300], RZ ;  /* 0x000300ff26001986 */ /* 0x0005ec000c101b04 */
[----:B------:R2:W-:Y:S04]  /*0b20*/  @!P1 STG.E.64 desc[UR4][R38.64+0x300], R28 ;  /* 0x0003001c26009986 */ /* 0x0005e8000c101b04 */
.L_x_545:
[----:B------:R-:W-:Y:S05]  /*0b30*/  BSYNC B0 ;  /* 0x0000000000007941 */ /* 0x000fea0003800000 */
.L_x_544:
[----:B------:R-:W-:Y:S04]  /*0b40*/  BSSY B0, `(.L_x_546) ;  /* 0x0000007000007945 */ /* 0x000fe80003800000 */
[----:B------:R-:W-:Y:S05]  /*0b50*/  @P3 BRA `(.L_x_547) ;  /* 0x0000000000143947 */ /* 0x000fea0003800000 */
[----:B------:R-:W3:Y:S02]  /*0b60*/  LDG.E.U8 R0, desc[UR4][R22.64+0x80] ;  /* 0x0000800416007981 */ /* 0x000ee4000c1e1100 */
[----:B---3--:R-:W-:-:S13]  /*0b70*/  ISETP.NE.AND P1, PT, R0, RZ, PT ;  /* 0x000000ff0000720c */ /* 0x008fda0003f25270 */
[----:B------:R-:W-:Y:S01]  /*0b80*/  @!P1 DFMA R30, -R40, R30, R12 ;  /* 0x0000001e281e922b */ /* 0x000fe2000000010c */
[----:B------:R3:W-:Y:S06]  /*0b90*/  @P1 STG.E.64 desc[UR4][R38.64+0x400], RZ ;  /* 0x000400ff26001986 */ /* 0x0007ec000c101b04 */
[----:B------:R3:W-:Y:S04]  /*0ba0*/  @!P1 STG.E.64 desc[UR4][R38.64+0x400], R30 ;  /* 0x0004001e26009986 */ /* 0x0007e8000c101b04 */
.L_x_547:
[----:B------:R-:W-:Y:S05]  /*0bb0*/  BSYNC B0 ;  /* 0x0000000000007941 */ /* 0x000fea0003800000 */
.L_x_546:
[----:B------:R-:W-:Y:S04]  /*0bc0*/  BSSY B0, `(.L_x_548) ;  /* 0x0000007000007945 */ /* 0x000fe80003800000 */
[----:B------:R-:W-:Y:S05]  /*0bd0*/  @P4 BRA `(.L_x_549) ;  /* 0x0000000000144947 */ /* 0x000fea0003800000 */
[----:B------:R-:W4:Y:S02]  /*0be0*/  LDG.E.U8 R0, desc[UR4][R22.64+0xa0] ;  /* 0x0000a00416007981 */ /* 0x000f24000c1e1100 */
[----:B----4-:R-:W-:-:S13]  /*0bf0*/  ISETP.NE.AND P1, PT, R0, RZ, PT ;  /* 0x000000ff0000720c */ /* 0x010fda0003f25270 */
[----:B------:R-:W-:Y:S01]  /*0c00*/  @!P1 DFMA R32, -R40, R32, R10 ;  /* 0x000000202820922b */ /* 0x000fe2000000010a */
[----:B------:R4:W-:Y:S06]  /*0c10*/  @P1 STG.E.64 desc[UR4][R38.64+0x500], RZ ;  /* 0x000500ff26001986 */ /* 0x0009ec000c101b04 */
[----:B------:R4:W-:Y:S04]  /*0c20*/  @!P1 STG.E.64 desc[UR4][R38.64+0x500], R32 ;  /* 0x0005002026009986 */ /* 0x0009e8000c101b04 */
.L_x_549:
[----:B------:R-:W-:Y:S05]  /*0c30*/  BSYNC B0 ;  /* 0x0000000000007941 */ /* 0x000fea0003800000 */
.L_x_548:
[----:B------:R-:W-:Y:S04]  /*0c40*/  BSSY B0, `(.L_x_550) ;  /* 0x0000007000007945 */ /* 0x000fe80003800000 */
[----:B------:R-:W-:Y:S05]  /*0c50*/  @P5 BRA `(.L_x_551) ;  /* 0x0000000000145947 */ /* 0x000fea0003800000 */
[----:B------:R-:W5:Y:S02]  /*0c60*/  LDG.E.U8 R0, desc[UR4][R22.64+0xc0] ;  /* 0x0000c00416007981 */ /* 0x000f64000c1e1100 */
[----:B-----5:R-:W-:-:S13]  /*0c70*/  ISETP.NE.AND P1, PT, R0, RZ, PT ;  /* 0x000000ff0000720c */ /* 0x020fda0003f25270 */
[----:B------:R-:W-:Y:S01]  /*0c80*/  @!P1 DFMA R34, -R40, R34, R6 ;  /* 0x000000222822922b */ /* 0x000fe20000000106 */
[----:B------:R0:W-:Y:S06]  /*0c90*/  @P1 STG.E.64 desc[UR4][R38.64+0x600], RZ ;  /* 0x000600ff26001986 */ /* 0x0001ec000c101b04 */
[----:B------:R0:W-:Y:S04]  /*0ca0*/  @!P1 STG.E.64 desc[UR4][R38.64+0x600], R34 ;  /* 0x0006002226009986 */ /* 0x0001e8000c101b04 */
.L_x_551:
[----:B------:R-:W-:Y:S05]  /*0cb0*/  BSYNC B0 ;  /* 0x0000000000007941 */ /* 0x000fea0003800000 */
.L_x_550:
        /* <DEDUP_REMOVED lines=8> */
.L_x_552:
        /* <DEDUP_REMOVED lines=12> */
.L_x_11671:


//--------------------- .text._ZN43_GLOBAL__N__9ae7fba5_10_SoftMax_cu_9f978f6321softmax_warp_backwardIdddLi7ELb0ELb1EEEvPT0_PKT_S5_iiiPKb --------------------------
	.section	.text._ZN43_GLOBAL__N__9ae7fba5_10_SoftMax_cu_9f978f6321softmax_warp_backwardIdddLi7ELb0ELb1EEEvPT0_PKT_S5_iiiPKb,"ax",@progbits
	.align	128
.text._ZN43_GLOBAL__N__9ae7fba5_10_SoftMax_cu_9f978f6321softmax_warp_backwardIdddLi7ELb0ELb1EEEvPT0_PKT_S5_iiiPKb:
        .type           _ZN43_GLOBAL__N__9ae7fba5_10_SoftMax_cu_9f978f6321softmax_warp_backwardIdddLi7ELb0ELb1EEEvPT0_PKT_S5_iiiPKb,@function
        .size           _ZN43_GLOBAL__N__9ae7fba5_10_SoftMax_cu_9f978f6321softmax_warp_backwardIdddLi7ELb0ELb1EEEvPT0_PKT_S5_iiiPKb,(.L_x_11672 - _ZN43_GLOBAL__N__9ae7fba5_10_SoftMax_cu_9f978f6321softmax_warp_backwardIdddLi7ELb0ELb1EEEvPT0_PKT_S5_iiiPKb)
        .other          _ZN43_GLOBAL__N__9ae7fba5_10_SoftMax_cu_9f978f6321softmax_warp_backwardIdddLi7ELb0ELb1EEEvPT0_PKT_S5_iiiPKb,@"STO_CUDA_ENTRY STV_DEFAULT"
_ZN43_GLOBAL__N__9ae7fba5_10_SoftMax_cu_9f978f6321softmax_warp_backwardIdddLi7ELb0ELb1EEEvPT0_PKT_S5_iiiPKb:
[----:B------:R-:W-:Y:S01]  /*0000*/  LDC R1, c[0x0][0x28] ;  /* 0x00000a00ff017b82 */ /* 0x000fe20000000800 */
[----:B------:R-:W0:Y:S07]  /*0010*/  S2R R3, SR_TID.Y ;  /* 0x0000000000037919 */ /* 0x000e2e0000002200 */
[----:B------:R-:W0:Y:S01]  /*0020*/  S2UR UR6, SR_CTAID.X ;  /* 0x00000000000679c3 */ /* 0x000e220000002500 */
[----:B------:R-:W-:Y:S01]  /*0030*/  ULDC.64 UR4, c[0x0][0x238] ;  /* 0x00008e0000047ab9 */ /* 0x000fe20000000a00 */
[----:B------:R-:W-:Y:S01]  /*0040*/  CS2R R12, SRZ ;  /* 0x00000000000c7805 */ /* 0x000fe2000001ff00 */
        /* <DEDUP_REMOVED lines=9> */
[----:B------:R-:W-:Y:S01]  /*00e0*/  IMAD.SHL.U32 R2, R2, 0x2, RZ ;  /* 0x0000000202027824 */ /* 0x000fe200078e00ff */
[----:B------:R-:W-:Y:S01]  /*00f0*/  ULDC.64 UR10, c[0x0][0x220] ;  /* 0x00008800000a7ab9 */ /* 0x000fe20000000a00 */
[----:B------:R-:W-:Y:S01]  /*0100*/  LOP3.LUT R17, R16, 0x20, RZ, 0xfc, !PT ;  /* 0x0000002010117812 */ /* 0x000fe200078efcff */
[----:B------:R-:W0:Y:S01]  /*0110*/  LDC.64 R52, c[0x0][0x220] ;  /* 0x00008800ff347b82 */ /* 0x000e220000000a00 */
[----:B--2---:R-:W-:Y:S02]  /*0120*/  IMAD.IADD R6, R4, 0x1, -R2 ;  /* 0x0000000104067824 */ /* 0x004fe400078e0a02 */
[----:B------:R-:W-:-:S03]  /*0130*/  IMAD R3, R2, R5, R16 ;  /* 0x0000000502037224 */ /* 0x000fc600078e0210 */
[----:B------:R-:W-:Y:S02]  /*0140*/  ISETP.GT.AND P0, PT, R6, RZ, PT ;  /* 0x000000ff0600720c */ /* 0x000fe40003f04270 */
[----:B------:R-:W-:Y:S02]  /*0150*/  SHF.R.S32.HI R2, RZ, 0x1f, R3 ;  /* 0x0000001fff027819 */ /* 0x000fe40000011403 */
[----:B---3--:R-:W-:Y:S02]  /*0160*/  SEL R26, R0, RZ, P0 ;  /* 0x000000ff001a7207 */ /* 0x008fe40000000000 */
[C---:B------:R-:W-:Y:S02]  /*0170*/  IADD3 R14, P0, R3.reuse, UR4, RZ ;  /* 0x00000004030e7c10 */ /* 0x040fe4000ff1e0ff */
[-C--:B------:R-:W-:Y:S01]  /*0180*/  ISETP.GE.AND P2, PT, R16, R26.reuse, PT ;  /* 0x0000001a1000720c */ /* 0x080fe20003f46270 */
[----:B----4-:R-:W-:Y:S01]  /*0190*/  IMAD.WIDE R50, R3, 0x8, R50 ;  /* 0x0000000803327825 */ /* 0x010fe200078e0232 */
[----:B------:R-:W-:Y:S01]  /*01a0*/  IADD3.X R15, R2, UR5, RZ, P0, !PT ;  /* 0x00000005020f7c10 */ /* 0x000fe200087fe4ff */
[----:B------:R-:W-:Y:S01]  /*01b0*/  ULDC.64 UR4, c[0x0][0x208] ;  /* 0x0000820000047ab9 */ /* 0x000fe20000000a00 */
[----:B------:R-:W-:-:S03]  /*01c0*/  ISETP.GE.AND P1, PT, R17, R26, PT ;  /* 0x0000001a1100720c */ /* 0x000fc60003f26270 */
[----:B------:R-:W2:Y:S04]  /*01d0*/  LDG.E.U8 R45, desc[UR4][R14.64] ;  /* 0x000000040e2d7981 */ /* 0x000ea8000c1e1100 */
[----:B------:R-:W3:Y:S04]  /*01e0*/  LDG.E.U8 R44, desc[UR4][R14.64+0x20] ;  /* 0x000020040e2c7981 */ /* 0x000ee8000c1e1100 */
[----:B------:R-:W4:Y:S04]  /*01f0*/  @!P2 LDG.E.64 R12, desc[UR4][R50.64] ;  /* 0x00000004320ca981 */ /* 0x000f28000c1e1b00 */
[----:B------:R-:W3:Y:S01]  /*0200*/  @!P1 LDG.E.64 R10, desc[UR4][R50.64+0x100] ;  /* 0x00010004320a9981 */ /* 0x000ee2000c1e1b00 */
[----:B------:R-:W-:-:S02]  /*0210*/  VIMNMX R6, R6, 0x2, PT ;  /* 0x0000000206067848 */ /* 0x000fc40003fe0100 */
[----:B------:R-:W-:Y:S02]  /*0220*/  SHF.R.S32.HI R47, RZ, 0x1f, R0 ;  /* 0x0000001fff2f7819 */ /* 0x000fe40000011400 */
[C---:B------:R-:W-:Y:S02]  /*0230*/  LOP3.LUT R49, R16.reuse, 0x60, RZ, 0xfc, !PT ;  /* 0x0000006010317812 */ /* 0x040fe400078efcff */
[----:B------:R-:W-:Y:S02]  /*0240*/  LOP3.LUT R5, R16, 0x40, RZ, 0xfc, !PT ;  /* 0x0000004010057812 */ /* 0x000fe400078efcff */
[----:B------:R-:W-:Y:S02]  /*0250*/  CS2R R22, SRZ ;  /* 0x0000000000167805 */ /* 0x000fe4000001ff00 */
[----:B------:R-:W-:Y:S02]  /*0260*/  SHF.R.S32.HI R18, RZ, 0x1f, R3 ;  /* 0x0000001fff127819 */ /* 0x000fe40000011403 */
[----:B------:R-:W-:-:S02]  /*0270*/  CS2R R28, SRZ ;  /* 0x00000000001c7805 */ /* 0x000fc4000001ff00 */
[C---:B------:R-:W-:Y:S02]  /*0280*/  IADD3 R2, P4, R3.reuse, R0, RZ ;  /* 0x0000000003027210 */ /* 0x040fe40007f9e0ff */
[----:B------:R-:W-:Y:S02]  /*0290*/  CS2R R8, SRZ ;  /* 0x0000000000087805 */ /* 0x000fe4000001ff00 */
[----:B------:R-:W-:Y:S02]  /*02a0*/  ISETP.GT.AND P3, PT, R6, 0x1, PT ;  /* 0x000000010600780c */ /* 0x000fe40003f64270 */
[----:B------:R-:W-:Y:S01]  /*02b0*/  CS2R R38, SRZ ;  /* 0x0000000000267805 */ /* 0x000fe2000001ff00 */
[----:B0-----:R-:W-:Y:S01]  /*02c0*/  IMAD.WIDE R52, R3, 0x8, R52 ;  /* 0x0000000803347825 */ /* 0x001fe200078e0234 */
[----:B------:R-:W-:Y:S01]  /*02d0*/  CS2R R20, SRZ ;  /* 0x0000000000147805 */ /* 0x000fe2000001ff00 */
[----:B------:R-:W3:Y:S02]  /*02e0*/  LDG.E.U8 R46, desc[UR4][R14.64+0x40] ;  /* 0x000040040e2e7981 */ /* 0x000ee4000c1e1100 */
[----:B------:R-:W-:Y:S01]  /*02f0*/  IMAD.X R7, R18, 0x1, R47, P4 ;  /* 0x0000000112077824 */ /* 0x000fe200020e062f */
[----:B------:R-:W-:Y:S01]  /*0300*/  SEL R18, R0, RZ, P3 ;  /* 0x000000ff00127207 */ /* 0x000fe20001800000 */
[----:B------:R-:W-:-:S03]  /*0310*/  IMAD.SHL.U32 R42, R2, 0x8, RZ ;  /* 0x00000008022a7824 */ /* 0x000fc600078e00ff */
[-C--:B------:R-:W-:Y:S02]  /*0320*/  ISETP.GE.AND P4, PT, R16, R18.reuse, PT ;  /* 0x000000121000720c */ /* 0x080fe40003f86270 */
[----:B------:R-:W-:Y:S02]  /*0330*/  SHF.L.U64.HI R19, R2, 0x3, R7 ;  /* 0x0000000302137819 */ /* 0x000fe40000010207 */
[C---:B------:R-:W-:Y:S02]  /*0340*/  IADD3 R36, P5, R42.reuse, UR8, RZ ;  /* 0x000000082a247c10 */ /* 0x040fe4000ffbe0ff */
[----:B------:R-:W-:Y:S02]  /*0350*/  ISETP.GE.AND P3, PT, R49, R18, PT ;  /* 0x000000123100720c */ /* 0x000fe40003f66270 */
[----:B------:R-:W-:Y:S02]  /*0360*/  IADD3 R42, P6, R42, UR10, RZ ;  /* 0x0000000a2a2a7c10 */ /* 0x000fe4000ffde0ff */
[----:B------:R-:W-:-:S02]  /*0370*/  IADD3.X R37, R19, UR9, RZ, P5, !PT ;  /* 0x0000000913257c10 */ /* 0x000fc4000affe4ff */
[-C--:B------:R-:W-:Y:S02]  /*0380*/  ISETP.GE.AND P5, PT, R17, R18.reuse, PT ;  /* 0x000000121100720c */ /* 0x080fe40003fa6270 */
[----:B------:R-:W-:Y:S02]  /*0390*/  CS2R R16, SRZ ;  /* 0x0000000000107805 */ /* 0x000fe4000001ff00 */
[----:B------:R-:W-:Y:S02]  /*03a0*/  IADD3.X R43, R19, UR11, RZ, P6, !PT ;  /* 0x0000000b132b7c10 */ /* 0x000fe4000b7fe4ff */
[C---:B------:R-:W-:Y:S02]  /*03b0*/  ISETP.GE.AND P6, PT, R5.reuse, R18, PT ;  /* 0x000000120500720c */ /* 0x040fe40003fc6270 */
[----:B------:R-:W-:Y:S01]  /*03c0*/  ISETP.GE.AND P0, PT, R5, R26, PT ;  /* 0x0000001a0500720c */ /* 0x000fe20003f06270 */
[----:B------:R-:W3:Y:S01]  /*03d0*/  @!P4 LDG.E.64 R16, desc[UR4][R36.64] ;  /* 0x000000042410c981 */ /* 0x000ee2000c1e1b00 */
[----:B------:R-:W-:-:S03]  /*03e0*/  @P3 CS2R R30, SRZ ;  /* 0x00000000001e3805 */ /* 0x000fc6000001ff00 */
[----:B------:R-:W5:Y:S01]  /*03f0*/  @!P4 LDG.E.64 R22, desc[UR4][R42.64] ;  /* 0x000000042a16c981 */ /* 0x000f62000c1e1b00 */
[----:B------:R-:W-:Y:S02]  /*0400*/  ISETP.GE.AND P4, PT, R49, R26, PT ;  /* 0x0000001a3100720c */ /* 0x000fe40003f86270 */
[----:B------:R-:W-:Y:S01]  /*0410*/  CS2R R26, SRZ ;  /* 0x00000000001a7805 */ /* 0x000fe2000001ff00 */
[----:B------:R-:W5:Y:S01]  /*0420*/  @!P3 LDG.E.64 R30, desc[UR4][R42.64+0x300] ;  /* 0x000300042a1eb981 */ /* 0x000f62000c1e1b00 */
[----:B------:R-:W-:Y:S02]  /*0430*/  CS2R R18, SRZ ;  /* 0x0000000000127805 */ /* 0x000fe4000001ff00 */
[----:B------:R-:W-:Y:S02]  /*0440*/  @P3 CS2R R24, SRZ ;  /* 0x0000000000183805 */ /* 0x000fe4000001ff00 */
[----:B------:R-:W5:Y:S04]  /*0450*/  @!P5 LDG.E.64 R26, desc[UR4][R42.64+0x100] ;  /* 0x000100042a1ad981 */ /* 0x000f68000c1e1b00 */
[----:B------:R-:W5:Y:S04]  /*0460*/  @!P6 LDG.E.64 R28, desc[UR4][R42.64+0x200] ;  /* 0x000200042a1ce981 */ /* 0x000f68000c1e1b00 */
[----:B------:R-:W3:Y:S04]  /*0470*/  @!P0 LDG.E.64 R8, desc[UR4][R50.64+0x200] ;  /* 0x0002000432088981 */ /* 0x000ee8000c1e1b00 */
[----:B------:R-:W5:Y:S04]  /*0480*/  @!P0 LDG.E.64 R38, desc[UR4][R52.64+0x200] ;  /* 0x0002000434268981 */ /* 0x000f68000c1e1b00 */
[----:B------:R-:W3:Y:S04]  /*0490*/  @!P5 LDG.E.64 R18, desc[UR4][R36.64+0x100] ;  /* 0x000100042412d981 */ /* 0x000ee8000c1e1b00 */
[----:B------:R-:W3:Y:S04]  /*04a0*/  @!P6 LDG.E.64 R20, desc[UR4][R36.64+0x200] ;  /* 0x000200042414e981 */ /* 0x000ee8000c1e1b00 */
[----:B------:R0:W3:Y:S02]  /*04b0*/  @!P3 LDG.E.64 R24, desc[UR4][R36.64+0x300] ;  /* 0x000300042418b981 */ /* 0x0000e4000c1e1b00 */
[----:B0-----:R-:W-:-:S06]  /*04c0*/  CS2R R36, SRZ ;  /* 0x0000000000247805 */ /* 0x001fcc000001ff00 */
[----:B------:R-:W5:Y:S01]  /*04d0*/  @!P1 LDG.E.64 R36, desc[UR4][R52.64+0x100] ;  /* 0x0001000434249981 */ /* 0x000f62000c1e1b00 */
[----:B------:R-:W-:-:S06]  /*04e0*/  CS2R R32, SRZ ;  /* 0x0000000000207805 */ /* 0x000fcc000001ff00 */
[----:B------:R-:W3:Y:S04]  /*04f0*/  @!P4 LDG.E.64 R32, desc[UR4][R50.64+0x300] ;  /* 0x000300043220c981 */ /* 0x000ee8000c1e1b00 */
[----:B------:R-:W3:Y:S01]  /*0500*/  LDG.E.U8 R51, desc[UR4][R14.64+0x60] ;  /* 0x000060040e337981 */ /* 0x000ee2000c1e1100 */
[----:B--2---:R-:W-:Y:S01]  /*0510*/  ISETP.NE.AND P0, PT, R45, RZ, PT ;  /* 0x000000ff2d00720c */ /* 0x004fe20003f05270 */
[----:B----4-:R-:W-:Y:S01]  /*0520*/  DADD R42, RZ, R12 ;  /* 0x00000000ff2a7229 */ /* 0x010fe2000000000c */
[----:B---3--:R-:W-:-:S09]  /*0530*/  ISETP.NE.AND P1, PT, R44, RZ, PT ;  /* 0x000000ff2c00720c */ /* 0x008fd20003f25270 */
[----:B------:R-:W-:Y:S02]  /*0540*/  FSEL R42, R42, RZ, !P0 ;  /* 0x000000ff2a2a7208 */ /* 0x000fe40004000000 */
[----:B------:R-:W-:-:S06]  /*0550*/  FSEL R43, R43, RZ, !P0 ;  /* 0x000000ff2b2b7208 */ /* 0x000fcc0004000000 */
[----:B------:R-:W-:-:S10]  /*0560*/  DADD R44, R10, R42 ;  /* 0x000000000a2c7229 */ /* 0x000fd4000000002a */
[----:B------:R-:W-:Y:S02]  /*0570*/  FSEL R44, R44, R42, !P1 ;  /* 0x0000002a2c2c7208 */ /* 0x000fe40004800000 */
[----:B------:R-:W-:Y:S02]  /*0580*/  FSEL R45, R45, R43, !P1 ;  /* 0x0000002b2d2d7208 */ /* 0x000fe40004800000 */
[----:B------:R-:W-:-:S05]  /*0590*/  IADD3 R42, P1, R14, R0, RZ ;  /* 0x000000000e2a7210 */ /* 0x000fca0007f3e0ff */
[----:B------:R-:W-:-:S05]  /*05a0*/  IMAD.X R43, R47, 0x1, R15, P1 ;  /* 0x000000012f2b7824 */ /* 0x000fca00008e060f */
[----:B------:R-:W2:Y:S01]  /*05b0*/  LDG.E.U8 R48, desc[UR4][R42.64] ;  /* 0x000000042a307981 */ /* 0x000ea2000c1e1100 */
[----:B------:R-:W-:-:S03]  /*05c0*/  ISETP.NE.AND P1, PT, R46, RZ, PT ;  /* 0x000000ff2e00720c */ /* 0x000fc60003f25270 */
[----:B------:R-:W3:Y:S01]  /*05d0*/  LDG.E.U8 R50, desc[UR4][R42.64+0x20] ;  /* 0x000020042a327981 */ /* 0x000ee2000c1e1100 */
[----:B------:R-:W-:-:S10]  /*05e0*/  DADD R46, R8, R44 ;  /* 0x00000000082e7229 */ /* 0x000fd4000000002c */
[----:B------:R-:W-:Y:S02]  /*05f0*/  FSEL R44, R46, R44, !P1 ;  /* 0x0000002c2e2c7208 */ /* 0x000fe40004800000 */
[----:B------:R-:W-:-:S06]  /*0600*/  FSEL R45, R47, R45, !P1 ;  /* 0x0000002d2f2d7208 */ /* 0x000fcc0004800000 */
[----:B------:R-:W-:Y:S01]  /*0610*/  DADD R46, R32, R44 ;  /* 0x00000000202e7229 */ /* 0x000fe2000000002c */
[----:B------:R-:W-:-:S09]  /*0620*/  ISETP.NE.AND P1, PT, R51, RZ, PT ;  /* 0x000000ff3300720c */ /* 0x000fd20003f25270 */
[----:B------:R-:W-:Y:S02]  /*0630*/  FSEL R44, R46, R44, !P1 ;  /* 0x0000002c2e2c7208 */ /* 0x000fe40004800000 */
[----:B------:R-:W-:Y:S02]  /*0640*/  FSEL R45, R47, R45, !P1 ;  /* 0x0000002d2f2d7208 */ /* 0x000fe40004800000 */
[----:B--2---:R-:W-:Y:S02]  /*0650*/  ISETP.NE.AND P1, PT, R48, RZ, PT ;  /* 0x000000ff3000720c */ /* 0x004fe40003f25270 */
[----:B------:R-:W2:Y:S01]  /*0660*/  LDG.E.U8 R48, desc[UR4][R42.64+0x40] ;  /* 0x000040042a307981 */ /* 0x000ea2000c1e1100 */
[----:B------:R-:W-:-:S10]  /*0670*/  DADD R46, RZ, R16 ;  /* 0x00000000ff2e7229 */ /* 0x000fd40000000010 */
[----:B------:R-:W-:Y:S02]  /*0680*/  FSEL R46, R46, RZ, !P1 ;  /* 0x000000ff2e2e7208 */ /* 0x000fe40004800000 */
[----:B------:R-:W-:Y:S02]  /*0690*/  FSEL R47, R47, RZ, !P1 ;  /* 0x000000ff2f2f7208 */ /* 0x000fe40004800000 */
[----:B---3--:R-:W-:-:S04]  /*06a0*/  ISETP.NE.AND P1, PT, R50, RZ, PT ;  /* 0x000000ff3200720c */ /* 0x008fc80003f25270 */
[----:B------:R-:W-:-:S10]  /*06b0*/  DADD R50, R18, R46 ;  /* 0x0000000012327229 */ /* 0x000fd4000000002e */
[----:B------:R-:W-:Y:S02]  /*06c0*/  FSEL R46, R50, R46, !P1 ;  /* 0x0000002e322e7208 */ /* 0x000fe40004800000 */
[----:B------:R-:W-:Y:S02]  /*06d0*/  FSEL R47, R51, R47, !P1 ;  /* 0x0000002f332f7208 */ /* 0x000fe40004800000 */
[----:B--2---:R-:W-:Y:S02]  /*06e0*/  ISETP.NE.AND P1, PT, R48, RZ, PT ;  /* 0x000000ff3000720c */ /* 0x004fe40003f25270 */
[----:B------:R-:W2:Y:S02]  /*06f0*/  LDG.E.U8 R48, desc[UR4][R42.64+0x60] ;  /* 0x000060042a307981 */ /* 0x000ea4000c1e1100 */
[----:B------:R-:W-:Y:S01]  /*0700*/  DADD R50, R20, R46 ;  /* 0x0000000014327229 */ /* 0x000fe2000000002e */
[----:B------:R-:W-:Y:S02]  /*0710*/  CS2R R34, SRZ ;  /* 0x0000000000227805 */ /* 0x000fe4000001ff00 */
[----:B------:R-:W-:-:S04]  /*0720*/  CS2R R40, SRZ ;  /* 0x0000000000287805 */ /* 0x000fc8000001ff00 */
[----:B------:R-:W5:Y:S03]  /*0730*/  @!P2 LDG.E.64 R34, desc[UR4][R52.64] ;  /* 0x000000043422a981 */ /* 0x000f66000c1e1b00 */
[----:B------:R-:W-:Y:S01]  /*0740*/  FSEL R46, R50, R46, !P1 ;  /* 0x0000002e322e7208 */ /* 0x000fe20004800000 */
[----:B------:R0:W5:Y:S01]  /*0750*/  @!P4 LDG.E.64 R40, desc[UR4][R52.64+0x300] ;  /* 0x000300043428c981 */ /* 0x000162000c1e1b00 */
[----:B------:R-:W-:-:S06]  /*0760*/  FSEL R47, R51, R47, !P1 ;  /* 0x0000002f332f7208 */ /* 0x000fcc0004800000 */
[----:B------:R-:W-:Y:S01]  /*0770*/  DADD R50, R24, R46 ;  /* 0x0000000018327229 */ /* 0x000fe2000000002e */
[----:B--2---:R-:W-:-:S09]  /*0780*/  ISETP.NE.AND P1, PT, R48, RZ, PT ;  /* 0x000000ff3000720c */ /* 0x004fd20003f25270 */
[----:B0-----:R-:W-:Y:S02]  /*0790*/  FSEL R52, R50, R46, !P1 ;  /* 0x0000002e32347208 */ /* 0x001fe40004800000 */
[----:B------:R-:W-:Y:S01]  /*07a0*/  FSEL R53, R51, R47, !P1 ;  /* 0x0000002f33357208 */ /* 0x000fe20004800000 */
[----:B------:R-:W-:Y:S04]  /*07b0*/  SHFL.BFLY PT, R50, R44, 0x10, 0x1f ;  /* 0x0e001f002c327f89 */ /* 0x000fe800000e0000 */
[----:B------:R-:W0:Y:S04]  /*07c0*/  SHFL.BFLY PT, R51, R45, 0x10, 0x1f ;  /* 0x0e001f002d337f89 */ /* 0x000e2800000e0000 */
[----:B------:R-:W-:Y:S04]  /*07d0*/  SHFL.BFLY PT, R47, R53, 0x10, 0x1f ;  /* 0x0e001f00352f7f89 */ /* 0x000fe800000e0000 */
[----:B------:R-:W1:Y:S01]  /*07e0*/  SHFL.BFLY PT, R46, R52, 0x10, 0x1f ;  /* 0x0e001f00342e7f89 */ /* 0x000e6200000e0000 */
[----:B0-----:R-:W-:-:S02]  /*07f0*/  DADD R50, R50, R44 ;  /* 0x0000000032327229 */ /* 0x001fc4000000002c */
[----:B-1----:R-:W-:-:S05]  /*0800*/  DADD R52, R46, R52 ;  /* 0x000000002e347229 */ /* 0x002fca0000000034 */
[----:B------:R-:W-:Y:S04]  /*0810*/  SHFL.BFLY PT, R47, R51, 0x8, 0x1f ;  /* 0x0d001f00332f7f89 */ /* 0x000fe800000e0000 */
[----:B------:R-:W0:Y:S02]  /*0820*/  SHFL.BFLY PT, R46, R50, 0x8, 0x1f ;  /* 0x0d001f00322e7f89 */ /* 0x000e2400000e0000 */
[----:B0-----:R-:W-:Y:S02]  /*0830*/  DADD R46, R50, R46 ;  /* 0x00000000322e7229 */ /* 0x001fe4000000002e */
[----:B------:R-:W-:Y:S04]  /*0840*/  SHFL.BFLY PT, R51, R53, 0x8, 0x1f ;  /* 0x0d001f0035337f89 */ /* 0x000fe800000e0000 */
[----:B------:R-:W0:Y:S04]  /*0850*/  SHFL.BFLY PT, R50, R52, 0x8, 0x1f ;  /* 0x0d001f0034327f89 */ /* 0x000e2800000e0000 */
[----:B------:R-:W-:Y:S04]  /*0860*/  SHFL.BFLY PT, R45, R47, 0x4, 0x1f ;  /* 0x0c801f002f2d7f89 */ /* 0x000fe800000e0000 */
[----:B------:R-:W1:Y:S01]  /*0870*/  SHFL.BFLY PT, R44, R46, 0x4, 0x1f ;  /* 0x0c801f002e2c7f89 */ /* 0x000e6200000e0000 */
[----:B0-----:R-:W-:-:S02]  /*0880*/  DADD R50, R52, R50 ;  /* 0x0000000034327229 */ /* 0x001fc40000000032 */
[----:B-1----:R-:W-:-:S05]  /*0890*/  DADD R44, R46, R44 ;  /* 0x000000002e2c7229 */ /* 0x002fca000000002c */
[----:B------:R-:W-:Y:S04]  /*08a0*/  SHFL.BFLY PT, R47, R51, 0x4, 0x1f ;  /* 0x0c801f00332f7f89 */ /* 0x000fe800000e0000 */
[----:B------:R-:W0:Y:S04]  /*08b0*/  SHFL.BFLY PT, R46, R50, 0x4, 0x1f ;  /* 0x0c801f00322e7f89 */ /* 0x000e2800000e0000 */
[----:B------:R-:W-:Y:S04]  /*08c0*/  SHFL.BFLY PT, R53, R45, 0x2, 0x1f ;  /* 0x0c401f002d357f89 */ /* 0x000fe800000e0000 */
[----:B------:R-:W1:Y:S01]  /*08d0*/  SHFL.BFLY PT, R52, R44, 0x2, 0x1f ;  /* 0x0c401f002c347f89 */ /* 0x000e6200000e0000 */
[----:B0-----:R-:W-:-:S07]  /*08e0*/  DADD R46, R50, R46 ;  /* 0x00000000322e7229 */ /* 0x001fce000000002e */
[----:B------:R-:W-:Y:S04]  /*08f0*/  SHFL.BFLY PT, R51, R47, 0x2, 0x1f ;  /* 0x0c401f002f337f89 */ /* 0x000fe800000e0000 */
[----:B------:R-:W0:Y:S01]  /*0900*/  SHFL.BFLY PT, R50, R46, 0x2, 0x1f ;  /* 0x0c401f002e327f89 */ /* 0x000e2200000e0000 */
[----:B-1----:R-:W-:-:S07]  /*0910*/  DADD R52, R44, R52 ;  /* 0x000000002c347229 */ /* 0x002fce0000000034 */
[----:B------:R-:W-:Y:S04]  /*0920*/  SHFL.BFLY PT, R45, R53, 0x1, 0x1f ;  /* 0x0c201f00352d7f89 */ /* 0x000fe800000e0000 */
[----:B------:R-:W1:Y:S01]  /*0930*/  SHFL.BFLY PT, R44, R52, 0x1, 0x1f ;  /* 0x0c201f00342c7f89 */ /* 0x000e6200000e0000 */
[----:B0-----:R-:W-:-:S07]  /*0940*/  DADD R50, R46, R50 ;  /* 0x000000002e327229 */ /* 0x001fce0000000032 */
[----:B------:R-:W-:Y:S04]  /*0950*/  SHFL.BFLY PT, R47, R51, 0x1, 0x1f ;  /* 0x0c201f00332f7f89 */ /* 0x000fe800000e0000 */
[----:B------:R-:W0:Y:S01]  /*0960*/  SHFL.BFLY PT, R46, R50, 0x1, 0x1f ;  /* 0x0c201f00322e7f89 */ /* 0x000e2200000e0000 */
[----:B------:R-:W-:Y:S01]  /*0970*/  ISETP.GE.AND P1, PT, R6, 0x1, PT ;  /* 0x000000010600780c */ /* 0x000fe20003f26270 */
[----:B-1----:R-:W-:Y:S02]  /*0980*/  DADD R44, R52, R44 ;  /* 0x00000000342c7229 */ /* 0x002fe4000000002c */
[----:B0-----:R-:W-:-:S10]  /*0990*/  DADD R46, R50, R46 ;  /* 0x00000000322e7229 */ /* 0x001fd4000000002e */
[----:B------:R-:W-:Y:S05]  /*09a0*/  @!P1 EXIT ;  /* 0x000000000000994d */ /* 0x000fea0003800000 */
[----:B------:R-:W0:Y:S01]  /*09b0*/  S2R R48, SR_TID.X ;  /* 0x0000000000307919 */ /* 0x000e220000002100 */
[----:B------:R-:W1:Y:S01]  /*09c0*/  LDC R6, c[0x0][0x4] ;  /* 0x00000100ff067b82 */ /* 0x000e620000000800 */
[-C--:B------:R-:W-:Y:S01]  /*09d0*/  ISETP.GE.AND P2, PT, R49, R0.reuse, PT ;  /* 0x000000003100720c */ /* 0x080fe20003f46270 */
[----:B------:R-:W-:Y:S01]  /*09e0*/  ULDC.64 UR8, c[0x0][0x210] ;  /* 0x0000840000087ab9 */ /* 0x000fe20000000a00 */
[----:B------:R-:W1:Y:S01]  /*09f0*/  S2R R51, SR_TID.Y ;  /* 0x0000000000337919 */ /* 0x000e620000002200 */
[----:B------:R-:W-:Y:S01]  /*0a00*/  ISETP.GE.AND P1, PT, R5, R0, PT ;  /* 0x000000000500720c */ /* 0x000fe20003f26270 */
[----:B------:R-:W-:Y:S01]  /*0a10*/  BSSY B0, `(.L_x_553) ;  /* 0x000000f000007945 */ /* 0x000fe20003800000 */
[----:B0-----:R-:W-:-:S04]  /*0a20*/  LOP3.LUT R49, R48, 0x1f, RZ, 0xc0, !PT ;  /* 0x0000001f30317812 */ /* 0x001fc800078ec0ff */
[C---:B------:R-:W-:Y:S01]  /*0a30*/  ISETP.GE.AND P3, PT, R49.reuse, R0, PT ;  /* 0x000000003100720c */ /* 0x040fe20003f66270 */
[----:B-1----:R-:W-:Y:S01]  /*0a40*/  IMAD R5, R6, UR6, R51 ;  /* 0x0000000606057c24 */ /* 0x002fe2000f8e0233 */
[----:B------:R-:W-:-:S03]  /*0a50*/  LOP3.LUT R49, R49, 0x20, RZ, 0xfc, !PT ;  /* 0x0000002031317812 */ /* 0x000fc600078efcff */
[----:B------:R-:W-:Y:S01]  /*0a60*/  IMAD R5, R5, -0x2, R4 ;  /* 0xfffffffe05057824 */ /* 0x000fe200078e0204 */
[----:B------:R-:W-:Y:S02]  /*0a70*/  ISETP.GE.AND P4, PT, R49, R0, PT ;  /* 0x000000003100720c */ /* 0x000fe40003f86270 */
[----:B------:R-:W-:Y:S02]  /*0a80*/  SHF.R.S32.HI R0, RZ, 0x1f, R3 ;  /* 0x0000001fff007819 */ /* 0x000fe40000011403 */
[----:B------:R-:W-:Y:S02]  /*0a90*/  LEA R4, P6, R3, UR8, 0x3 ;  /* 0x0000000803047c11 */ /* 0x000fe4000f8c18ff */
[----:B------:R-:W-:Y:S02]  /*0aa0*/  ISETP.GE.AND P5, PT, R5, 0x2, PT ;  /* 0x000000020500780c */ /* 0x000fe40003fa6270 */
[----:B------:R-:W-:Y:S01]  /*0ab0*/  LEA.HI.X R5, R3, UR9, R0, 0x3, P6 ;  /* 0x0000000903057c11 */ /* 0x000fe2000b0f1c00 */
[----:B------:R-:W-:Y:S10]  /*0ac0*/  @P3 BRA `(.L_x_554) ;  /* 0x00000000000c3947 */ /* 0x000ff40003800000 */
[----:B-----5:R-:W-:Y:S01]  /*0ad0*/  @!P0 DFMA R34, R44, -R34, R12 ;  /* 0x800000222c22822b */ /* 0x020fe2000000000c */
[----:B------:R0:W-:Y:S06]  /*0ae0*/  @P0 STG.E.64 desc[UR4][R4.64], RZ ;  /* 0x000000ff04000986 */ /* 0x0001ec000c101b04 */
[----:B------:R0:W-:Y:S04]  /*0af0*/  @!P0 STG.E.64 desc[UR4][R4.64], R34 ;  /* 0x0000002204008986 */ /* 0x0001e8000c101b04 */
.L_x_554:
[----:B------:R-:W-:Y:S05]  /*0b00*/  BSYNC B0 ;  /* 0x0000000000007941 */ /* 0x000fea0003800000 */
.L_x_553:
[----:B------:R-:W-:Y:S04]  /*0b10*/  BSSY B0, `(.L_x_555) ;  /* 0x0000007000007945 */ /* 0x000fe80003800000 */
[----:B------:R-:W-:Y:S05]  /*0b20*/  @P4 BRA `(.L_x_556) ;  /* 0x0000000000144947 */ /* 0x000fea0003800000 */
[----:B------:R-:W2:Y:S02]  /*0b30*/  LDG.E.U8 R0, desc[UR4][R14.64+0x20] ;  /* 0x000020040e007981 */ /* 0x000ea4000c1e1100 */
[----:B--2---:R-:W-:-:S13]  /*0b40*/  ISETP.NE.AND P0, PT, R0, RZ, PT ;  /* 0x000000ff0000720c */ /* 0x004fda0003f05270 */
[----:B-----5:R-:W-:Y:S01]  /*0b50*/  @!P0 DFMA R36, R44, -R36, R10 ;  /* 0x800000242c24822b */ /* 0x020fe2000000000a */
[----:B------:R1:W-:Y:S06]  /*0b60*/  @P0 STG.E.64 desc[UR4][R4.64+0x100], RZ ;  /* 0x000100ff04000986 */ /* 0x0003ec000c101b04 */
[----:B------:R1:W-:Y:S04]  /*0b70*/  @!P0 STG.E.64 desc[UR4][R4.64+0x100], R36 ;  /* 0x0001002404008986 */ /* 0x0003e8000c101b04 */
.L_x_556:
[----:B------:R-:W-:Y:S05]  /*0b80*/  BSYNC B0 ;  /* 0x0000000000007941 */ /* 0x000fea0003800000 */
.L_x_555:
[----:B------:R-:W-:Y:S04]  /*0b90*/  BSSY B0, `(.L_x_557) ;  /* 0x0000007000007945 */ /* 0x000fe80003800000 */
[----:B------:R-:W-:Y:S05]  /*0ba0*/  @P1 BRA `(.L_x_558) ;  /* 0x0000000000141947 */ /* 0x000fea0003800000 */
[----:B------:R-:W2:Y:S02]  /*0bb0*/  LDG.E.U8 R0, desc[UR4][R14.64+0x40] ;  /* 0x000040040e007981 */ /* 0x000ea4000c1e1100 */
[----:B--2---:R-:W-:-:S13]  /*0bc0*/  ISETP.NE.AND P0, PT, R0, RZ, PT ;  /* 0x000000ff0000720c */ /* 0x004fda0003f05270 */
[----:B-----5:R-:W-:Y:S01]  /*0bd0*/  @!P0 DFMA R38, R44, -R38, R8 ;  /* 0x800000262c26822b */ /* 0x020fe20000000008 */
[----:B------:R2:W-:Y:S06]  /*0be0*/  @P0 STG.E.64 desc[UR4][R4.64+0x200], RZ ;  /* 0x000200ff04000986 */ /* 0x0005ec000c101b04 */
[----:B------:R2:W-:Y:S04]  /*0bf0*/  @!P0 STG.E.64 desc[UR4][R4.64+0x200], R38 ;  /* 0x0002002604008986 */ /* 0x0005e8000c101b04 */
.L_x_558:
[----:B------:R-:W-:Y:S05]  /*0c00*/  BSYNC B0 ;  /* 0x0000000000007941 */ /* 0x000fea0003800000 */
.L_x_557:
[----:B------:R-:W-:Y:S04]  /*0c10*/  BSSY B0, `(.L_x_559) ;  /* 0x0000007000007945 */ /* 0x000fe80003800000 */
[----:B------:R-:W-:Y:S05]  /*0c20*/  @P2 BRA `(.L_x_560) ;  /* 0x0000000000142947 */ /* 0x000fea0003800000 */
[----:B------:R-:W3:Y:S02]  /*0c30*/  LDG.E.U8 R14, desc[UR4][R14.64+0x60] ;  /* 0x000060040e0e7981 */ /* 0x000ee4000c1e1100 */
[----:B---3--:R-:W-:-:S13]  /*0c40*/  ISETP.NE.AND P0, PT, R14, RZ, PT ;  /* 0x000000ff0e00720c */ /* 0x008fda0003f05270 */
[----:B-----5:R-:W-:Y:S01]  /*0c50*/  @!P0 DFMA R40, R44, -R40, R32 ;  /* 0x800000282c28822b */ /* 0x020fe20000000020 */
[----:B------:R3:W-:Y:S06]  /*0c60*/  @P0 STG.E.64 desc[UR4][R4.64+0x300], RZ ;  /* 0x000300ff04000986 */ /* 0x0007ec000c101b04 */
[----:B------:R3:W-:Y:S04]  /*0c70*/  @!P0 STG.E.64 desc[UR4][R4.64+0x300], R40 ;  /* 0x0003002804008986 */ /* 0x0007e8000c101b04 */
.L_x_560:
[----:B------:R-:W-:Y:S05]  /*0c80*/  BSYNC B0 ;  /* 0x0000000000007941 */ /* 0x000fea0003800000 */
.L_x_559:
[----:B------:R-:W-:Y:S05]  /*0c90*/  @!P5 EXIT ;  /* 0x000000000000d94d */ /* 0x000fea0003800000 */
[C---:B0123--:R-:W-:Y:S01]  /*0ca0*/  LEA R4, P0, R2.reuse, UR8, 0x3 ;  /* 0x0000000802047c11 */ /* 0x04ffe2000f8018ff */
[----:B------:R-:W-:Y:S03]  /*0cb0*/  BSSY B0, `(.L_x_561) ;  /* 0x0000008000007945 */ /* 0x000fe60003800000 */
[----:B------:R-:W-:Y:S01]  /*0cc0*/  LEA.HI.X R5, R2, UR9, R7, 0x3, P0 ;  /* 0x0000000902057c11 */ /* 0x000fe200080f1c07 */
[----:B------:R-:W-:Y:S08]  /*0cd0*/  @P3 BRA `(.L_x_562) ;  /* 0x0000000000143947 */ /* 0x000ff00003800000 */
[----:B------:R-:W2:Y:S02]  /*0ce0*/  LDG.E.U8 R0, desc[UR4][R42.64] ;  /* 0x000000042a007981 */ /* 0x000ea4000c1e1100 */
[----:B--2---:R-:W-:-:S13]  /*0cf0*/  ISETP.NE.AND P0, PT, R0, RZ, PT ;  /* 0x000000ff0000720c */ /* 0x004fda0003f05270 */
[----:B-----5:R-:W-:Y:S01]  /*0d00*/  @!P0 DFMA R22, R46, -R22, R16 ;  /* 0x800000162e16822b */ /* 0x020fe20000000010 */
[----:B------:R0:W-:Y:S06]  /*0d10*/  @P0 STG.E.64 desc[UR4][R4.64], RZ ;  /* 0x000000ff04000986 */ /* 0x0001ec000c101b04 */
[----:B------:R0:W-:Y:S04]  /*0d20*/  @!P0 STG.E.64 desc[UR4][R4.64], R22 ;  /* 0x0000001604008986 */ /* 0x0001e8000c101b04 */
.L_x_562:
[----:B------:R-:W-:Y:S05]  /*0d30*/  BSYNC B0 ;  /* 0x0000000000007941 */ /* 0x000fea0003800000 */
.L_x_561:
[----:B------:R-:W-:Y:S04]  /*0d40*/  BSSY B0, `(.L_x_563) ;  /* 0x0000007000007945 */ /* 0x000fe80003800000 */
[----:B------:R-:W-:Y:S05]  /*0d50*/  @P4 BRA `(.L_x_564) ;  /* 0x0000000000144947 */ /* 0x000fea0003800000 */
[----:B------:R-:W2:Y:S02]  /*0d60*/  LDG.E.U8 R0, desc[UR4][R42.64+0x20] ;  /* 0x000020042a007981 */ /* 0x000ea4000c1e1100 */
[----:B--2---:R-:W-:-:S13]  /*0d70*/  ISETP.NE.AND P0, PT, R0, RZ, PT ;  /* 0x000000ff0000720c */ /* 0x004fda0003f05270 */
[----:B-----5:R-:W-:Y:S01]  /*0d80*/  @!P0 DFMA R26, R46, -R26, R18 ;  /* 0x8000001a2e1a822b */ /* 0x020fe20000000012 */
[----:B------:R1:W-:Y:S06]  /*0d90*/  @P0 STG.E.64 desc[UR4][R4.64+0x100], RZ ;  /* 0x000100ff04000986 */ /* 0x0003ec000c101b04 */
[----:B------:R1:W-:Y:S04]  /*0da0*/  @!P0 STG.E.64 desc[UR4][R4.64+0x100], R26 ;  /* 0x0001001a04008986 */ /* 0x0003e8000c101b04 */
.L_x_564:
[----:B------:R-:W-:Y:S05]  /*0db0*/  BSYNC B0 ;  /* 0x0000000000007941 */ /* 0x000fea0003800000 */
.L_x_563:
[----:B------:R-:W-:Y:S04]  /*0dc0*/  BSSY B0, `(.L_x_565) ;  /* 0x0000007000007945 */ /* 0x000fe80003800000 */
[----:B------:R-:W-:Y:S05]  /*0dd0*/  @P1 BRA `(.L_x_566) ;  /* 0x0000000000141947 */ /* 0x000fea0003800000 */
[----:B------:R-:W2:Y:S02]  /*0de0*/  LDG.E.U8 R0, desc[UR4][R42.64+0x40] ;  /* 0x000040042a007981 */ /* 0x000ea4000c1e1100 */
[----:B--2---:R-:W-:-:S13]  /*0df0*/  ISETP.NE.AND P0, PT, R0, RZ, PT ;  /* 0x000000ff0000720c */ /* 0x004fda0003f05270 */
[----:B-----5:R-:W-:Y:S01]  /*0e00*/  @!P0 DFMA R28, R46, -R28, R20 ;  /* 0x8000001c2e1c822b */ /* 0x020fe20000000014 */
[----:B------:R2:W-:Y:S06]  /*0e10*/  @P0 STG.E.64 desc[UR4][R4.64+0x200], RZ ;  /* 0x000200ff04000986 */ /* 0x0005ec000c101b04 */
[----:B------:R2:W-:Y:S04]  /*0e20*/  @!P0 STG.E.64 desc[UR4][R4.64+0x200], R28 ;  /* 0x0002001c04008986 */ /* 0x0005e8000c101b04 */
.L_x_566:
[----:B------:R-:W-:Y:S05]  /*0e30*/  BSYNC B0 ;  /* 0x0000000000007941 */ /* 0x000fea0003800000 */
.L_x_565:
[----:B------:R-:W-:Y:S05]  /*0e40*/  @P2 EXIT ;  /* 0x000000000000294d */ /* 0x000fea0003800000 */
[----:B------:R-:W3:Y:S02]  /*0e50*/  LDG.E.U8 R42, desc[UR4][R42.64+0x60] ;  /* 0x000060042a2a7981 */ /* 0x000ee4000c1e1100 */
[----:B---3--:R-:W-:-:S13]  /*0e60*/  ISETP.NE.AND P0, PT, R42, RZ, PT ;  /* 0x000000ff2a00720c */ /* 0x008fda0003f05270 */
[----:B------:R3:W-:Y:S01]  /*0e70*/  @P0 STG.E.64 desc[UR4][R4.64+0x300], RZ ;  /* 0x000300ff04000986 */ /* 0x0007e2000c101b04 */
[----:B------:R-:W-:Y:S05]  /*0e80*/  @P0 EXIT ;  /* 0x000000000000094d */ /* 0x000fea0003800000 */
[----:B-----5:R-:W-:-:S07]  /*0e90*/  DFMA R30, R46, -R30, R24 ;  /* 0x8000001e2e1e722b */ /* 0x020fce0000000018 */
[----:B------:R-:W-:Y:S01]  /*0ea0*/  STG.E.64 desc[UR4][R4.64+0x300], R30 ;  /* 0x0003001e04007986 */ /* 0x000fe2000c101b04 */
[----:B------:R-:W-:Y:S05]  /*0eb0*/  EXIT ;  /* 0x000000000000794d */ /* 0x000fea0003800000 */
.L_x_567:
        /* <DEDUP_REMOVED lines=12> */
.L_x_11672:


//--------------------- .text._ZN43_GLOBAL__N__9ae7fba5_10_SoftMax_cu_9f978f6321softmax_warp_backwardIdddLi6ELb0ELb1EEEvPT0_PKT_S5_iiiPKb --------------------------
	.section	.text._ZN43_GLOBAL__N__9ae7fba5_10_SoftMax_cu_9f978f6321softmax_warp_backwardIdddLi6ELb0ELb1EEEvPT0_PKT_S5_iiiPKb,"ax",@progbits
	.align	128
.text._ZN43_GLOBAL__N__9ae7fba5_10_SoftMax_cu_9f978f6321softmax_warp_backwardIdddLi6ELb0ELb1EEEvPT0_PKT_S5_iiiPKb:
        .type           _ZN43_GLOBAL__N__9ae7fba5_10_SoftMax_cu_9f978f6321softmax_warp_backwardIdddLi6ELb0ELb1EEEvPT0_PKT_S5_iiiPKb,@function
        .size           _ZN43_GLOBAL__N__9ae7fba5_10_SoftMax_cu_9f978f6321softmax_warp_backwardIdddLi6ELb0ELb1EEEvPT0_PKT_S5_iiiPKb,(.L_x_11673 - _ZN43_GLOBAL__N__9ae7fba5_10_SoftMax_cu_9f978f6321softmax_warp_backwardIdddLi6ELb0ELb1EEEvPT0_PKT_S5_iiiPKb)
        .other          _ZN43_GLOBAL__N__9ae7fba5_10_SoftMax_cu_9f978f6321softmax_warp_backwardIdddLi6ELb0ELb1EEEvPT0_PKT_S5_iiiPKb,@"STO_CUDA_ENTRY STV_DEFAULT"
_ZN43_GLOBAL__N__9ae7fba5_10_SoftMax_cu_9f978f6321softmax_warp_backwardIdddLi6ELb0ELb1EEEvPT0_PKT_S5_iiiPKb:
[----:B------:R-:W-:Y:S01]  /*0000*/  LDC R1, c[0x0][0x28] ;  /* 0x00000a00ff017b82 */ /* 0x000fe20000000800 */
[----:B------:R-:W0:Y:S07]  /*0010*/  S2R R3, SR_TID.Y ;  /* 0x0000000000037919 */ /* 0x000e2e0000002200 */
[----:B------:R-:W0:Y:S01]  /*0020*/  S2UR UR6, SR_CTAID.X ;  /* 0x00000000000679c3 */ /* 0x000e220000002500 */
[----:B------:R-:W-:Y:S01]  /*0030*/  ULDC.64 UR4, c[0x0][0x238] ;  /* 0x00008e0000047ab9 */ /* 0x000fe20000000a00 */
[----:B------:R-:W-:Y:S01]  /*0040*/  CS2R R4, SRZ ;  /* 0x0000000000047805 */ /* 0x000fe2000001ff00 */
[----:B------:R-:W1:Y:S01]  /*0050*/  S2R R10, SR_TID.X ;  /* 0x00000000000a7919 */ /* 0x000e620000002100 */
[----:B------:R-:W-:-:S04]  /*0060*/  ULDC.64 UR8, c[0x0][0x218] ;  /* 0x0000860000087ab9 */ /* 0x000fc80000000a00 */
[----:B------:R-:W0:Y:S08]  /*0070*/  LDC R0, c[0x0][0x4] ;  /* 0x00000100ff007b82 */ /* 0x000e300000000800 */
[----:B------:R-:W2:Y:S08]  /*0080*/  LDC.64 R8, c[0x0][0x228] ;  /* 0x00008a00ff087b82 */ /* 0x000eb00000000a00 */
[----:B------:R-:W3:Y:S01]  /*0090*/  LDC R2, c[0x0][0x230] ;  /* 0x00008c00ff027b82 */ /* 0x000ee20000000800 */
[----:B0-----:R-:W-:-:S07]  /*00a0*/  IMAD R0, R0, UR6, R3 ;  /* 0x0000000600007c24 */ /* 0x001fce000f8e0203 */
[----:B------:R-:W0:Y:S01]  /*00b0*/  LDC.64 R20, c[0x0][0x218] ;  /* 0x00008600ff147b82 */ /* 0x000e220000000a00 */
[----:B-1----:R-:W-:Y:S01]  /*00c0*/  LOP3.LUT R10, R10, 0x1f, RZ, 0xc0, !PT ;  /* 0x0000001f0a0a7812 */ /* 0x002fe200078ec0ff */
[----:B------:R-:W-:-:S04]  /*00d0*/  IMAD.SHL.U32 R0, R0, 0x2, RZ ;  /* 0x0000000200007824 */ /* 0x000fc800078e00ff */
[----:B--2---:R-:W-:Y:S02]  /*00e0*/  IMAD.IADD R24, R8, 0x1, -R0 ;  /* 0x0000000108187824 */ /* 0x004fe400078e0a00 */
[----:B------:R-:W-:Y:S01]  /*00f0*/  IMAD R35, R0, R9, R10 ;  /* 0x0000000900237224 */ /* 0x000fe200078e020a */
[----:B------:R-:W-:Y:S02]  /*0100*/  LOP3.LUT R9, R10, 0x20, RZ, 0xfc, !PT ;  /* 0x000000200a097812 */ /* 0x000fe400078efcff */
[----:B------:R-:W-:Y:S02]  /*0110*/  ISETP.GT.AND P0, PT, R24, RZ, PT ;  /* 0x000000ff1800720c */ /* 0x000fe40003f04270 */
[----:B------:R-:W-:Y:S02]  /*0120*/  SHF.R.S32.HI R0, RZ, 0x1f, R35 ;  /* 0x0000001fff007819 */ /* 0x000fe40000011423 */
[----:B---3--:R-:W-:Y:S02]  /*0130*/  SEL R11, R2, RZ, P0 ;  /* 0x000000ff020b7207 */ /* 0x008fe40000000000 */
[----:B------:R-:W-:-:S02]  /*0140*/  IADD3 R6, P0, R35, UR4, RZ ;  /* 0x0000000423067c10 */ /* 0x000fc4000ff1e0ff */
[----:B------:R-:W-:Y:S02]  /*0150*/  ISETP.GE.AND P1, PT, R10, R11, PT ;  /* 0x0000000b0a00720c */ /* 0x000fe40003f26270 */
[----:B------:R-:W-:Y:S01]  /*0160*/  IADD3.X R7, R0, UR5, RZ, P0, !PT ;  /* 0x0000000500077c10 */ /* 0x000fe200087fe4ff */
[----:B------:R-:W-:Y:S01]  /*0170*/  ULDC.64 UR4, c[0x0][0x208] ;  /* 0x0000820000047ab9 */ /* 0x000fe20000000a00 */
[C---:B0-----:R-:W-:Y:S01]  /*0180*/  IMAD.WIDE R20, R35.reuse, 0x8, R20 ;  /* 0x0000000823147825 */ /* 0x041fe200078e0214 */
[----:B------:R-:W-:Y:S02]  /*0190*/  VIMNMX R24, R24, 0x2, PT ;  /* 0x0000000218187848 */ /* 0x000fe40003fe0100 */
[----:B------:R-:W-:Y:S01]  /*01a0*/  SHF.R.S32.HI R13, RZ, 0x1f, R2 ;  /* 0x0000001fff0d7819 */ /* 0x000fe20000011402 */
[----:B------:R-:W2:Y:S01]  /*01b0*/  LDG.E.U8 R26, desc[UR4][R6.64] ;  /* 0x00000004061a7981 */ /* 0x000ea2000c1e1100 */
[----:B------:R-:W-:Y:S02]  /*01c0*/  IADD3 R3, P2, R35, R2, RZ ;  /* 0x0000000223037210 */ /* 0x000fe40007f5e0ff */
[----:B------:R-:W-:Y:S01]  /*01d0*/  ISETP.GT.AND P0, PT, R24, 0x1, PT ;  /* 0x000000011800780c */ /* 0x000fe20003f04270 */
[----:B------:R-:W3:Y:S02]  /*01e0*/  LDG.E.U8 R30, desc[UR4][R6.64+0x20] ;  /* 0x00002004061e7981 */ /* 0x000ee4000c1e1100 */
[----:B------:R-:W-:-:S02]  /*01f0*/  IMAD.X R0, R0, 0x1, R13, P2 ;  /* 0x0000000100007824 */ /* 0x000fc400010e060d */
[----:B------:R-:W4:Y:S01]  /*0200*/  @!P1 LDG.E.64 R4, desc[UR4][R20.64] ;  /* 0x0000000414049981 */ /* 0x000f22000c1e1b00 */
[----:B------:R-:W-:Y:S02]  /*0210*/  ISETP.GE.AND P2, PT, R9, R11, PT ;  /* 0x0000000b0900720c */ /* 0x000fe40003f46270 */
[----:B------:R-:W-:-:S04]  /*0220*/  SEL R16, R2, RZ, P0 ;  /* 0x000000ff02107207 */ /* 0x000fc80000000000 */
[----:B------:R-:W-:Y:S02]  /*0230*/  ISETP.GE.AND P4, PT, R10, R16, PT ;  /* 0x000000100a00720c */ /* 0x000fe40003f86270 */
[----:B------:R-:W-:Y:S01]  /*0240*/  CS2R R10, SRZ ;  /* 0x00000000000a7805 */ /* 0x000fe2000001ff00 */
[----:B------:R-:W-:-:S05]  /*0250*/  IMAD.SHL.U32 R19, R3, 0x8, RZ ;  /* 0x0000000803137824 */ /* 0x000fca00078e00ff */
[----:B------:R-:W3:Y:S01]  /*0260*/  @!P2 LDG.E.64 R10, desc[UR4][R20.64+0x100] ;  /* 0x00010004140aa981 */ /* 0x000ee2000c1e1b00 */
[----:B------:R-:W-:Y:S02]  /*0270*/  SHF.L.U64.HI R18, R3, 0x3, R0 ;  /* 0x0000000303127819 */ /* 0x000fe40000010200 */
[----:B------:R-:W-:Y:S02]  /*0280*/  IADD3 R28, P0, R19, UR8, RZ ;  /* 0x00000008131c7c10 */ /* 0x000fe4000ff1e0ff */
[----:B------:R-:W-:Y:S02]  /*0290*/  IADD3 R12, P3, R6, R2, RZ ;  /* 0x00000002060c7210 */ /* 0x000fe40007f7e0ff */
[----:B------:R-:W-:Y:S02]  /*02a0*/  CS2R R14, SRZ ;  /* 0x00000000000e7805 */ /* 0x000fe4000001ff00 */
[----:B------:R-:W-:Y:S01]  /*02b0*/  IADD3.X R29, R18, UR9, RZ, P0, !PT ;  /* 0x00000009121d7c10 */ /* 0x000fe200087fe4ff */
[----:B------:R-:W-:Y:S01]  /*02c0*/  ULDC.64 UR8, c[0x0][0x220] ;  /* 0x0000880000087ab9 */ /* 0x000fe20000000a00 */
[----:B------:R-:W-:Y:S01]  /*02d0*/  IMAD.X R13, R13, 0x1, R7, P3 ;  /* 0x000000010d0d7824 */ /* 0x000fe200018e0607 */
[----:B------:R-:W-:-:S02]  /*02e0*/  ISETP.GE.AND P3, PT, R9, R16, PT ;  /* 0x000000100900720c */ /* 0x000fc40003f66270 */
[----:B------:R-:W3:Y:S04]  /*02f0*/  @!P4 LDG.E.64 R14, desc[UR4][R28.64] ;  /* 0x000000041c0ec981 */ /* 0x000ee8000c1e1b00 */
[----:B------:R-:W3:Y:S04]  /*0300*/  LDG.E.U8 R31, desc[UR4][R12.64] ;  /* 0x000000040c1f7981 */ /* 0x000ee8000c1e1100 */
[----:B------:R-:W3:Y:S03]  /*0310*/  LDG.E.U8 R25, desc[UR4][R12.64+0x20] ;  /* 0x000020040c197981 */ /* 0x000ee6000c1e1100 */
[----:B------:R-:W-:-:S06]  /*0320*/  @P3 CS2R R16, SRZ ;  /* 0x0000000000103805 */ /* 0x000fcc000001ff00 */
[----:B------:R0:W3:Y:S01]  /*0330*/  @!P3 LDG.E.64 R16, desc[UR4][R28.64+0x100] ;  /* 0x000100041c10b981 */ /* 0x0000e2000c1e1b00 */
[----:B--2---:R-:W-:Y:S01]  /*0340*/  ISETP.NE.AND P0, PT, R26, RZ, PT ;  /* 0x000000ff1a00720c */ /* 0x004fe20003f05270 */
[----:B----4-:R-:W-:-:S10]  /*0350*/  DADD R22, RZ, R4 ;  /* 0x00000000ff167229 */ /* 0x010fd40000000004 */
[----:B------:R-:W-:Y:S02]  /*0360*/  FSEL R22, R22, RZ, !P0 ;  /* 0x000000ff16167208 */ /* 0x000fe40004000000 */
[----:B------:R-:W-:-:S06]  /*0370*/  FSEL R23, R23, RZ, !P0 ;  /* 0x000000ff17177208 */ /* 0x000fcc0004000000 */
[----:B---3--:R-:W-:Y:S01]  /*0380*/  DADD R26, R10, R22 ;  /* 0x000000000a1a7229 */ /* 0x008fe20000000016 */
[----:B------:R-:W-:-:S09]  /*0390*/  ISETP.NE.AND P5, PT, R30, RZ, PT ;  /* 0x000000ff1e00720c */ /* 0x000fd20003fa5270 */
[----:B------:R-:W-:Y:S02]  /*03a0*/  FSEL R22, R26, R22, !P5 ;  /* 0x000000161a167208 */ /* 0x000fe40006800000 */
[----:B------:R-:W-:-:S03]  /*03b0*/  FSEL R23, R27, R23, !P5 ;  /* 0x000000171b177208 */ /* 0x000fc60006800000 */
[----:B0-----:R-:W-:Y:S04]  /*03c0*/  SHFL.BFLY PT, R28, R22, 0x10, 0x1f ;  /* 0x0e001f00161c7f89 */ /* 0x001fe800000e0000 */
[----:B------:R-:W0:Y:S01]  /*03d0*/  SHFL.BFLY PT, R29, R23, 0x10, 0x1f ;  /* 0x0e001f00171d7f89 */ /* 0x000e2200000e0000 */
[----:B------:R-:W-:Y:S01]  /*03e0*/  DADD R20, RZ, R14 ;  /* 0x00000000ff147229 */ /* 0x000fe2000000000e */
[----:B------:R-:W-:-:S09]  /*03f0*/  ISETP.NE.AND P6, PT, R31, RZ, PT ;  /* 0x000000ff1f00720c */ /* 0x000fd20003fc5270 */
[----:B------:R-:W-:Y:S02]  /*0400*/  FSEL R20, R20, RZ, !P6 ;  /* 0x000000ff14147208 */ /* 0x000fe40007000000 */
[----:B------:R-:W-:-:S06]  /*0410*/  FSEL R21, R21, RZ, !P6 ;  /* 0x000000ff15157208 */ /* 0x000fcc0007000000 */
[----:B------:R-:W-:Y:S01]  /*0420*/  DADD R26, R16, R20 ;  /* 0x00000000101a7229 */ /* 0x000fe20000000014 */
[----:B------:R-:W-:Y:S01]  /*0430*/  ISETP.NE.AND P5, PT, R25, RZ, PT ;  /* 0x000000ff1900720c */ /* 0x000fe20003fa5270 */
[----:B0-----:R-:W-:-:S08]  /*0440*/  DADD R28, R28, R22 ;  /* 0x000000001c1c7229 */ /* 0x001fd00000000016 */
[----:B------:R-:W-:Y:S02]  /*0450*/  FSEL R33, R27, R21, !P5 ;  /* 0x000000151b217208 */ /* 0x000fe40006800000 */
[----:B------:R-:W-:Y:S01]  /*0460*/  FSEL R32, R26, R20, !P5 ;  /* 0x000000141a207208 */ /* 0x000fe20006800000 */
[----:B------:R-:W-:Y:S04]  /*0470*/  SHFL.BFLY PT, R21, R29, 0x8, 0x1f ;  /* 0x0d001f001d157f89 */ /* 0x000fe800000e0000 */
[----:B------:R-:W0:Y:S04]  /*0480*/  SHFL.BFLY PT, R20, R28, 0x8, 0x1f ;  /* 0x0d001f001c147f89 */ /* 0x000e2800000e0000 */
[----:B------:R-:W-:Y:S04]  /*0490*/  SHFL.BFLY PT, R31, R33, 0x10, 0x1f ;  /* 0x0e001f00211f7f89 */ /* 0x000fe800000e0000 */
[----:B------:R-:W1:Y:S01]  /*04a0*/  SHFL.BFLY PT, R30, R32, 0x10, 0x1f ;  /* 0x0e001f00201e7f89 */ /* 0x000e6200000e0000 */
[----:B0-----:R-:W-:-:S07]  /*04b0*/  DADD R20, R28, R20 ;  /* 0x000000001c147229 */ /* 0x001fce0000000014 */
[----:B------:R-:W-:Y:S04]  /*04c0*/  SHFL.BFLY PT, R27, R21, 0x4, 0x1f ;  /* 0x0c801f00151b7f89 */ /* 0x000fe800000e0000 */
[----:B------:R-:W0:Y:S01]  /*04d0*/  SHFL.BFLY PT, R26, R20, 0x4, 0x1f ;  /* 0x0c801f00141a7f89 */ /* 0x000e2200000e0000 */
[----:B-1----:R-:W-:Y:S01]  /*04e0*/  DADD R30, R30, R32 ;  /* 0x000000001e1e7229 */ /* 0x002fe20000000020 */
[----:B------:R-:W1:Y:S06]  /*04f0*/  LDC.64 R32, c[0x0][0x220] ;  /* 0x00008800ff207b82 */ /* 0x000e6c0000000a00 */
[----:B------:R-:W-:Y:S04]  /*0500*/  SHFL.BFLY PT, R23, R31, 0x8, 0x1f ;  /* 0x0d001f001f177f89 */ /* 0x000fe800000e0000 */
[----:B------:R-:W2:Y:S01]  /*0510*/  SHFL.BFLY PT, R22, R30, 0x8, 0x1f ;  /* 0x0d001f001e167f89 */ /* 0x000ea200000e0000 */
[----:B0-----:R-:W-:-:S07]  /*0520*/  DADD R26, R20, R26 ;  /* 0x00000000141a7229 */ /* 0x001fce000000001a */
[----:B------:R-:W-:Y:S04]  /*0530*/  SHFL.BFLY PT, R29, R27, 0x2, 0x1f ;  /* 0x0c401f001b1d7f89 */ /* 0x000fe800000e0000 */
[----:B------:R-:W0:Y:S01]  /*0540*/  SHFL.BFLY PT, R28, R26, 0x2, 0x1f ;  /* 0x0c401f001a1c7f89 */ /* 0x000e2200000e0000 */
[----:B--2---:R-:W-:Y:S01]  /*0550*/  DADD R22, R30, R22 ;  /* 0x000000001e167229 */ /* 0x004fe20000000016 */
[----:B------:R-:W-:Y:S02]  /*0560*/  IADD3 R30, P5, R19, UR8, RZ ;  /* 0x00000008131e7c10 */ /* 0x000fe4000ffbe0ff */
[----:B------:R-:W-:Y:S02]  /*0570*/  @P3 CS2R R20, SRZ ;  /* 0x0000000000143805 */ /* 0x000fe4000001ff00 */
[----:B------:R-:W-:Y:S01]  /*0580*/  IADD3.X R31, R18, UR9, RZ, P5, !PT ;  /* 0x00000009121f7c10 */ /* 0x000fe2000affe4ff */
[----:B-1----:R-:W-:-:S04]  /*0590*/  IMAD.WIDE R32, R35, 0x8, R32 ;  /* 0x0000000823207825 */ /* 0x002fc800078e0220 */
[----:B------:R-:W5:Y:S01]  /*05a0*/  @!P3 LDG.E.64 R20, desc[UR4][R30.64+0x100] ;  /* 0x000100041e14b981 */ /* 0x000f62000c1e1b00 */
[----:B------:R-:W-:Y:S02]  /*05b0*/  ISETP.GE.AND P3, PT, R24, 0x1, PT ;  /* 0x000000011800780c */ /* 0x000fe40003f66270 */
[----:B------:R-:W-:-:S06]  /*05c0*/  CS2R R24, SRZ ;  /* 0x0000000000187805 */ /* 0x000fcc000001ff00 */
[----:B------:R-:W5:Y:S01]  /*05d0*/  @!P1 LDG.E.64 R24, desc[UR4][R32.64] ;  /* 0x0000000420189981 */ /* 0x000f62000c1e1b00 */
[----:B0-----:R-:W-:Y:S01]  /*05e0*/  DADD R28, R26, R28 ;  /* 0x000000001a1c7229 */ /* 0x001fe2000000001c */
[----:B------:R-:W-:-:S06]  /*05f0*/  CS2R R26, SRZ ;  /* 0x00000000001a7805 */ /* 0x000fcc000001ff00 */
[----:B------:R-:W5:Y:S04]  /*0600*/  @!P2 LDG.E.64 R26, desc[UR4][R32.64+0x100] ;  /* 0x00010004201aa981 */ /* 0x000f68000c1e1b00 */
[----:B------:R-:W-:Y:S04]  /*0610*/  SHFL.BFLY PT, R37, R23, 0x4, 0x1f ;  /* 0x0c801f0017257f89 */ /* 0x000fe800000e0000 */
[----:B------:R-:W0:Y:S01]  /*0620*/  SHFL.BFLY PT, R36, R22, 0x4, 0x1f ;  /* 0x0c801f0016247f89 */ /* 0x000e2200000e0000 */
[----:B------:R-:W-:-:S06]  /*0630*/  CS2R R18, SRZ ;  /* 0x0000000000127805 */ /* 0x000fcc000001ff00 */
[----:B------:R1:W5:Y:S01]  /*0640*/  @!P4 LDG.E.64 R18, desc[UR4][R30.64] ;  /* 0x000000041e12c981 */ /* 0x000362000c1e1b00 */
[----:B0-----:R-:W-:-:S07]  /*0650*/  DADD R36, R22, R36 ;  /* 0x0000000016247229 */ /* 0x001fce0000000024 */
[----:B------:R-:W-:Y:S04]  /*0660*/  SHFL.BFLY PT, R23, R37, 0x2, 0x1f ;  /* 0x0c401f0025177f89 */ /* 0x000fe800000e0000 */
[----:B------:R-:W0:Y:S04]  /*0670*/  SHFL.BFLY PT, R22, R36, 0x2, 0x1f ;  /* 0x0c401f0024167f89 */ /* 0x000e2800000e0000 */
[----:B-1----:R-:W-:Y:S04]  /*0680*/  SHFL.BFLY PT, R31, R29, 0x1, 0x1f ;  /* 0x0c201f001d1f7f89 */ /* 0x002fe800000e0000 */
[----:B------:R-:W1:Y:S01]  /*0690*/  SHFL.BFLY PT, R30, R28, 0x1, 0x1f ;  /* 0x0c201f001c1e7f89 */ /* 0x000e6200000e0000 */
[----:B0-----:R-:W-:-:S07]  /*06a0*/  DADD R22, R36, R22 ;  /* 0x0000000024167229 */ /* 0x001fce0000000016 */
[----:B------:R0:W2:Y:S01]  /*06b0*/  SHFL.BFLY PT, R37, R23, 0x1, 0x1f ;  /* 0x0c201f0017257f89 */ /* 0x0000a200000e0000 */
[----:B-1----:R-:W-:-:S03]  /*06c0*/  DADD R30, R28, R30 ;  /* 0x000000001c1e7229 */ /* 0x002fc6000000001e */
[----:B------:R0:W1:Y:S01]  /*06d0*/  SHFL.BFLY PT, R36, R22, 0x1, 0x1f ;  /* 0x0c201f0016247f89 */ /* 0x00006200000e0000 */
[----:B------:R-:W-:Y:S07]  /*06e0*/  @!P3 EXIT ;  /* 0x000000000000b94d */ /* 0x000fee0003800000 */
[----:B------:R-:W3:Y:S01]  /*06f0*/  S2R R28, SR_TID.X ;  /* 0x00000000001c7919 */ /* 0x000ee20000002100 */
[----:B------:R-:W4:Y:S01]  /*0700*/  LDC R29, c[0x0][0x4] ;  /* 0x00000100ff1d7b82 */ /* 0x000f220000000800 */
[----:B------:R-:W-:Y:S01]  /*0710*/  ULDC.64 UR8, c[0x0][0x210] ;  /* 0x0000840000087ab9 */ /* 0x000fe20000000a00 */
[----:B------:R-:W-:Y:S01]  /*0720*/  ISETP.GE.AND P1, PT, R9, R2, PT ;  /* 0x000000020900720c */ /* 0x000fe20003f26270 */
[----:B------:R-:W4:Y:S01]  /*0730*/  S2R R32, SR_TID.Y ;  /* 0x0000000000207919 */ /* 0x000f220000002200 */
[----:B------:R-:W-:Y:S01]  /*0740*/  BSSY B0, `(.L_x_568) ;  /* 0x000000d000007945 */ /* 0x000fe20003800000 */
[----:B---3--:R-:W-:-:S04]  /*0750*/  LOP3.LUT R33, R28, 0x1f, RZ, 0xc0, !PT ;  /* 0x0000001f1c217812 */ /* 0x008fc800078ec0ff */
[----:B------:R-:W-:Y:S01]  /*0760*/  ISETP.GE.AND P3, PT, R33, R2, PT ;  /* 0x000000022100720c */ /* 0x000fe20003f66270 */
[----:B----4-:R-:W-:Y:S01]  /*0770*/  IMAD R29, R29, UR6, R32 ;  /* 0x000000061d1d7c24 */ /* 0x010fe2000f8e0220 */
[----:B------:R-:W-:-:S03]  /*0780*/  SHF.R.S32.HI R2, RZ, 0x1f, R35 ;  /* 0x0000001fff027819 */ /* 0x000fc60000011423 */
[----:B------:R-:W-:Y:S01]  /*0790*/  IMAD R29, R29, -0x2, R8 ;  /* 0xfffffffe1d1d7824 */ /* 0x000fe200078e0208 */
[----:B------:R-:W-:-:S04]  /*07a0*/  LEA R8, P4, R35, UR8, 0x3 ;  /* 0x0000000823087c11 */ /* 0x000fc8000f8818ff */
[----:B------:R-:W-:Y:S02]  /*07b0*/  ISETP.GE.AND P2, PT, R29, 0x2, PT ;  /* 0x000000021d00780c */ /* 0x000fe40003f46270 */
[----:B------:R-:W-:Y:S01]  /*07c0*/  LEA.HI.X R9, R35, UR9, R2, 0x3, P4 ;  /* 0x0000000923097c11 */ /* 0x000fe2000a0f1c02 */
[----:B------:R-:W-:Y:S10]  /*07d0*/  @P3 BRA `(.L_x_569) ;  /* 0x00000000000c3947 */ /* 0x000ff40003800000 */
[----:B-----5:R-:W-:Y:S01]  /*07e0*/  @!P0 DFMA R24, R30, -R24, R4 ;  /* 0x800000181e18822b */ /* 0x020fe20000000004 */
[----:B------:R3:W-:Y:S06]  /*07f0*/  @P0 STG.E.64 desc[UR4][R8.64], RZ ;  /* 0x000000ff08000986 */ /* 0x0007ec000c101b04 */
[----:B------:R3:W-:Y:S04]  /*0800*/  @!P0 STG.E.64 desc[UR4][R8.64], R24 ;  /* 0x0000001808008986 */ /* 0x0007e8000c101b04 */
.L_x_569:
[----:B------:R-:W-:Y:S05]  /*0810*/  BSYNC B0 ;  /* 0x0000000000007941 */ /* 0x000fea0003800000 */
.L_x_568:
[----:B------:R-:W-:Y:S04]  /*0820*/  BSSY B0, `(.L_x_570) ;  /* 0x0000007000007945 */ /* 0x000fe80003800000 */
[----:B------:R-:W-:Y:S05]  /*0830*/  @P1 BRA `(.L_x_571) ;  /* 0x0000000000141947 */ /* 0x000fea0003800000 */
[----:B------:R-:W4:Y:S02]  /*0840*/  LDG.E.U8 R6, desc[UR4][R6.64+0x20] ;  /* 0x0000200406067981 */ /* 0x000f24000c1e1100 */
[----:B----4-:R-:W-:-:S13]  /*0850*/  ISETP.NE.AND P0, PT, R6, RZ, PT ;  /* 0x000000ff0600720c */ /* 0x010fda0003f05270 */
[----:B-----5:R-:W-:Y:S01]  /*0860*/  @!P0 DFMA R26, R30, -R26, R10 ;  /* 0x8000001a1e1a822b */ /* 0x020fe2000000000a */
[----:B------:R4:W-:Y:S06]  /*0870*/  @P0 STG.E.64 desc[UR4][R8.64+0x100], RZ ;  /* 0x000100ff08000986 */ /* 0x0009ec000c101b04 */
[----:B------:R4:W-:Y:S04]  /*0880*/  @!P0 STG.E.64 desc[UR4][R8.64+0x100], R26 ;  /* 0x0001001a08008986 */ /* 0x0009e8000c101b04 */
.L_x_571:
[----:B------:R-:W-:Y:S05]  /*0890*/  BSYNC B0 ;  /* 0x0000000000007941 */ /* 0x000fea0003800000 */
.L_x_570:
[----:B------:R-:W-:Y:S05]  /*08a0*/  @!P2 EXIT ;  /* 0x000000000000a94d */ /* 0x000fea0003800000 */
[C---:B------:R-:W-:Y:S01]  /*08b0*/  LEA R2, P0, R3.reuse, UR8, 0x3 ;  /* 0x0000000803027c11 */ /* 0x040fe2000f8018ff */
[----:B------:R-:W-:Y:S01]  /*08c0*/  BSSY B0, `(.L_x_572) ;  /* 0x0000009000007945 */ /* 0x000fe20003800000 */
[----:B-12---:R-:W-:Y:S02]  /*08d0*/  DADD R36, R22, R36 ;  /* 0x0000000016247229 */ /* 0x006fe40000000024 */
[----:B------:R-:W-:Y:S01]  /*08e0*/  LEA.HI.X R3, R3, UR9, R0, 0x3, P0 ;  /* 0x0000000903037c11 */ /* 0x000fe200080f1c00 */
[----:B------:R-:W-:Y:S08]  /*08f0*/  @P3 BRA `(.L_x_573) ;  /* 0x0000000000143947 */ /* 0x000ff00003800000 */
[----:B------:R-:W2:Y:S02]  /*0900*/  LDG.E.U8 R0, desc[UR4][R12.64] ;  /* 0x000000040c007981 */ /* 0x000ea4000c1e1100 */
[----:B--2---:R-:W-:-:S13]  /*0910*/  ISETP.NE.AND P0, PT, R0, RZ, PT ;  /* 0x000000ff0000720c */ /* 0x004fda0003f05270 */
[----:B-----5:R-:W-:Y:S01]  /*0920*/  @!P0 DFMA R18, R36, -R18, R14 ;  /* 0x800000122412822b */ /* 0x020fe2000000000e */
[----:B------:R1:W-:Y:S06]  /*0930*/  @P0 STG.E.64 desc[UR4][R2.64], RZ ;  /* 0x000000ff02000986 */ /* 0x0003ec000c101b04 */
[----:B------:R1:W-:Y:S04]  /*0940*/  @!P0 STG.E.64 desc[UR4][R2.64], R18 ;  /* 0x0000001202008986 */ /* 0x0003e8000c101b04 */
.L_x_573:
[----:B------:R-:W-:Y:S05]  /*0950*/  BSYNC B0 ;  /* 0x0000000000007941 */ /* 0x000fea0003800000 */
.L_x_572:
[----:B------:R-:W-:Y:S05]  /*0960*/  @P1 EXIT ;  /* 0x000000000000194d */ /* 0x000fea0003800000 */
[----:B------:R-:W2:Y:S02]  /*0970*/  LDG.E.U8 R12, desc[UR4][R12.64+0x20] ;  /* 0x000020040c0c7981 */ /* 0x000ea4000c1e1100 */
[----:B--2---:R-:W-:-:S13]  /*0980*/  ISETP.NE.AND P0, PT, R12, RZ, PT ;  /* 0x000000ff0c00720c */ /* 0x004fda0003f05270 */
[----:B------:R2:W-:Y:S01]  /*0990*/  @P0 STG.E.64 desc[UR4][R2.64+0x100], RZ ;  /* 0x000100ff02000986 */ /* 0x0005e2000c101b04 */
[----:B------:R-:W-:Y:S05]  /*09a0*/  @P0 EXIT ;  /* 0x000000000000094d */ /* 0x000fea0003800000 */
[----:B-----5:R-:W-:-:S07]  /*09b0*/  DFMA R20, R36, -R20, R16 ;  /* 0x800000142414722b */ /* 0x020fce0000000010 */
[----:B------:R-:W-:Y:S01]  /*09c0*/  STG.E.64 desc[UR4][R2.64+0x100], R20 ;  /* 0x0001001402007986 */ /* 0x000fe2000c101b04 */
[----:B------:R-:W-:Y:S05]  /*09d0*/  EXIT ;  /* 0x000000000000794d */ /* 0x000fea0003800000 */
.L_x_574:
        /* <DEDUP_REMOVED lines=10> */
.L_x_11673:


//--------------------- .text._ZN43_GLOBAL__N__9ae7fba5_10_SoftMax_cu_9f978f6321softmax_warp_backwardIdddLi5ELb0ELb1EEEvPT0_PKT_S5_iiiPKb --------------------------
	.section	.text._ZN43_GLOBAL__N__9ae7fba5_10_SoftMax_cu_9f978f6321softmax_warp_backwardIdddLi5ELb0ELb1EEEvPT0_PKT_S5_iiiPKb,"ax",@progbits
	.align	128
.text._ZN43_GLOBAL__N__9ae7fba5_10_SoftMax_cu_9f978f6321softmax_warp_backwardIdddLi5ELb0ELb1EEEvPT0_PKT_S5_iiiPKb:
        .type           _ZN43_GLOBAL__N__9ae7fba5_10_SoftMax_cu_9f978f6321softmax_warp_backwardIdddLi5ELb0ELb1EEEvPT0_PKT_S5_iiiPKb,@function
        .size           _ZN43_GLOBAL__N__9ae7fba5_10_SoftMax_cu_9f978f6321softmax_warp_backwardIdddLi5ELb0ELb1EEEvPT0_PKT_S5_iiiPKb,(.L_x_11674 - _ZN43_GLOBAL__N__9ae7fba5_10_SoftMax_cu_9f978f6321softmax_warp_backwardIdddLi5ELb0ELb1EEEvPT0_PKT_S5_iiiPKb)
        .other          _ZN43_GLOBAL__N__9ae7fba5_10_SoftMax_cu_9f978f6321softmax_warp_backwardIdddLi5ELb0ELb1EEEvPT0_PKT_S5_iiiPKb,@"STO_CUDA_ENTRY STV_DEFAULT"
_ZN43_GLOBAL__N__9ae7fba5_10_SoftMax_cu_9f978f6321softmax_warp_backwardIdddLi5ELb0ELb1EEEvPT0_PKT_S5_iiiPKb:
        /* <DEDUP_REMOVED lines=12> */
[----:B------:R-:W-:Y:S01]  /*00c0*/  ULDC.64 UR4, c[0x0][0x238] ;  /* 0x00008e0000047ab9 */ /* 0x000fe20000000a00 */
[----:B--2---:R-:W-:Y:S02]  /*00d0*/  SHF.R.S32.HI R23, RZ, 0x1f, R0 ;  /* 0x0000001fff177819 */ /* 0x004fe40000011400 */
[----:B------:R-:W-:Y:S02]  /*00e0*/  VIMNMX R22, R2, 0x2, PT ;  /* 0x0000000202167848 */ /* 0x000fe40003fe0100 */
[----:B------:R-:W-:Y:S02]  /*00f0*/  SHF.R.S32.HI R4, RZ, 0x1f, R5 ;  /* 0x0000001fff047819 */ /* 0x000fe40000011405 */
[----:B------:R-:W-:Y:S02]  /*0100*/  ISETP.GT.AND P0, PT, R22, 0x1, PT ;  /* 0x000000011600780c */ /* 0x000fe40003f04270 */
[----:B------:R-:W-:-:S02]  /*0110*/  IADD3 R12, P3, R5, UR4, RZ ;  /* 0x00000004050c7c10 */ /* 0x000fc4000ff7e0ff */
[----:B------:R-:W-:Y:S02]  /*0120*/  SEL R6, R0, RZ, P0 ;  /* 0x000000ff00067207 */ /* 0x000fe40000000000 */
[----:B------:R-:W-:Y:S01]  /*0130*/  IADD3.X R13, R4, UR5, RZ, P3, !PT ;  /* 0x00000005040d7c10 */ /* 0x000fe20009ffe4ff */
[----:B------:R-:W-:Y:S01]  /*0140*/  ULDC.64 UR4, c[0x0][0x208] ;  /* 0x0000820000047ab9 */ /* 0x000fe20000000a00 */
[----:B------:R-:W-:-:S13]  /*0150*/  ISETP.GE.AND P0, PT, R3, R6, PT ;  /* 0x000000060300720c */ /* 0x000fda0003f06270 */
[----:B------:R-:W0:Y:S01]  /*0160*/  @!P0 LDC.64 R20, c[0x0][0x218] ;  /* 0x00008600ff148b82 */ /* 0x000e220000000a00 */
[----:B------:R-:W-:Y:S02]  /*0170*/  @!P0 IADD3 R17, P1, R5, R0, RZ ;  /* 0x0000000005118210 */ /* 0x000fe40007f3e0ff */
[----:B------:R-:W-:Y:S02]  /*0180*/  @P0 CS2R R8, SRZ ;  /* 0x0000000000080805 */ /* 0x000fe4000001ff00 */
[----:B------:R-:W-:Y:S02]  /*0190*/  @!P0 LEA.HI.X.SX32 R26, R0, R4, 0x1, P1 ;  /* 0x00000004001a8211 */ /* 0x000fe400008f0eff */
[----:B------:R-:W-:Y:S02]  /*01a0*/  ISETP.GT.AND P1, PT, R2, RZ, PT ;  /* 0x000000ff0200720c */ /* 0x000fe40003f24270 */
[C---:B------:R-:W-:Y:S01]  /*01b0*/  @!P0 SHF.L.U64.HI R26, R17.reuse, 0x3, R26 ;  /* 0x00000003111a8819 */ /* 0x040fe2000001021a */
[----:B------:R-:W-:Y:S01]  /*01c0*/  @!P0 IMAD.SHL.U32 R17, R17, 0x8, RZ ;  /* 0x0000000811118824 */ /* 0x000fe200078e00ff */
[----:B------:R-:W-:-:S04]  /*01d0*/  SEL R6, R0, RZ, P1 ;  /* 0x000000ff00067207 */ /* 0x000fc80000800000 */
[----:B------:R-:W-:Y:S02]  /*01e0*/  ISETP.GE.AND P1, PT, R3, R6, PT ;  /* 0x000000060300720c */ /* 0x000fe40003f26270 */
[----:B0-----:R-:W-:-:S11]  /*01f0*/  @!P0 IADD3 R20, P2, R17, R20, RZ ;  /* 0x0000001411148210 */ /* 0x001fd60007f5e0ff */
[----:B------:R-:W0:Y:S01]  /*0200*/  @!P1 LDC.64 R10, c[0x0][0x218] ;  /* 0x00008600ff0a9b82 */ /* 0x000e220000000a00 */
[----:B------:R-:W-:Y:S01]  /*0210*/  @!P0 IMAD.X R21, R26, 0x1, R21, P2 ;  /* 0x000000011a158824 */ /* 0x000fe200010e0615 */
[----:B------:R-:W-:Y:S01]  /*0220*/  IADD3 R6, P2, R12, R0, RZ ;  /* 0x000000000c067210 */ /* 0x000fe20007f5e0ff */
[C---:B------:R-:W-:Y:S01]  /*0230*/  @!P1 IMAD.SHL.U32 R25, R5.reuse, 0x8, RZ ;  /* 0x0000000805199824 */ /* 0x040fe200078e00ff */
[----:B------:R-:W-:Y:S01]  /*0240*/  @!P1 SHF.L.U64.HI R24, R5, 0x3, R4 ;  /* 0x0000000305189819 */ /* 0x000fe20000010204 */
[----:B------:R-:W2:Y:S02]  /*0250*/  LDG.E.U8 R12, desc[UR4][R12.64] ;  /* 0x000000040c0c7981 */ /* 0x000ea4000c1e1100 */
[----:B------:R-:W-:Y:S02]  /*0260*/  IMAD.X R7, R23, 0x1, R13, P2 ;  /* 0x0000000117077824 */ /* 0x000fe400010e060d */
[----:B------:R-:W3:Y:S04]  /*0270*/  @!P0 LDG.E.64 R8, desc[UR4][R20.64] ;  /* 0x0000000414088981 */ /* 0x000ee8000c1e1b00 */
[----:B------:R-:W4:Y:S01]  /*0280*/  LDG.E.U8 R16, desc[UR4][R6.64] ;  /* 0x0000000406107981 */ /* 0x000f22000c1e1100 */
[----:B0-----:R-:W-:-:S05]  /*0290*/  @!P1 IADD3 R18, P2, R25, R10, RZ ;  /* 0x0000000a19129210 */ /* 0x001fca0007f5e0ff */
[----:B------:R-:W-:Y:S01]  /*02a0*/  @!P1 IMAD.X R19, R24, 0x1, R11, P2 ;  /* 0x0000000118139824 */ /* 0x000fe200010e060b */
[----:B------:R-:W-:-:S06]  /*02b0*/  CS2R R10, SRZ ;  /* 0x00000000000a7805 */ /* 0x000fcc000001ff00 */
[----:B------:R-:W2:Y:S01]  /*02c0*/  @!P1 LDG.E.64 R10, desc[UR4][R18.64] ;  /* 0x00000004120a9981 */ /* 0x000ea2000c1e1b00 */
[----:B---3--:R-:W-:Y:S01]  /*02d0*/  DADD R14, RZ, R8 ;  /* 0x00000000ff0e7229 */ /* 0x008fe20000000008 */
[----:B----4-:R-:W-:-:S09]  /*02e0*/  ISETP.NE.AND P2, PT, R16, RZ, PT ;  /* 0x000000ff1000720c */ /* 0x010fd20003f45270 */
[----:B------:R-:W-:Y:S02]  /*02f0*/  FSEL R15, R15, RZ, !P2 ;  /* 0x000000ff0f0f7208 */ /* 0x000fe40005000000 */
[----:B------:R-:W-:-:S03]  /*0300*/  FSEL R14, R14, RZ, !P2 ;  /* 0x000000ff0e0e7208 */ /* 0x000fc60005000000 */
[----:B------:R-:W-:Y:S04]  /*0310*/  SHFL.BFLY PT, R29, R15, 0x10, 0x1f ;  /* 0x0e001f000f1d7f89 */ /* 0x000fe800000e0000 */
[----:B------:R-:W0:Y:S01]  /*0320*/  SHFL.BFLY PT, R28, R14, 0x10, 0x1f ;  /* 0x0e001f000e1c7f89 */ /* 0x000e2200000e0000 */
[----:B--2---:R-:W-:Y:S01]  /*0330*/  ISETP.NE.AND P2, PT, R12, RZ, PT ;  /* 0x000000ff0c00720c */ /* 0x004fe20003f45270 */
[----:B0-----:R-:W-:-:S07]  /*0340*/  DADD R14, R28, R14 ;  /* 0x000000001c0e7229 */ /* 0x001fce000000000e */
[----:B------:R-:W-:Y:S04]  /*0350*/  SHFL.BFLY PT, R13, R15, 0x8, 0x1f ;  /* 0x0d001f000f0d7f89 */ /* 0x000fe800000e0000 */
[----:B------:R-:W0:Y:S01]  /*0360*/  SHFL.BFLY PT, R12, R14, 0x8, 0x1f ;  /* 0x0d001f000e0c7f89 */ /* 0x000e2200000e0000 */
[----:B------:R-:W-:-:S10]  /*0370*/  DADD R20, RZ, R10 ;  /* 0x00000000ff147229 */ /* 0x000fd4000000000a */
[----:B------:R-:W-:Y:S02]  /*0380*/  FSEL R21, R21, RZ, !P2 ;  /* 0x000000ff15157208 */ /* 0x000fe40005000000 */
[----:B------:R-:W-:-:S03]  /*0390*/  FSEL R20, R20, RZ, !P2 ;  /* 0x000000ff14147208 */ /* 0x000fc60005000000 */
[----:B------:R-:W-:Y:S04]  /*03a0*/  SHFL.BFLY PT, R29, R21, 0x10, 0x1f ;  /* 0x0e001f00151d7f89 */ /* 0x000fe800000e0000 */
[----:B------:R-:W1:Y:S01]  /*03b0*/  SHFL.BFLY PT, R28, R20, 0x10, 0x1f ;  /* 0x0e001f00141c7f89 */ /* 0x000e6200000e0000 */
[----:B0-----:R-:W-:Y:S01]  /*03c0*/  DADD R12, R14, R12 ;  /* 0x000000000e0c7229 */ /* 0x001fe2000000000c */
[----:B------:R-:W0:Y:S06]  /*03d0*/  @!P0 LDC.64 R14, c[0x0][0x220] ;  /* 0x00008800ff0e8b82 */ /* 0x000e2c0000000a00 */
[----:B------:R-:W-:Y:S01]  /*03e0*/  SHFL.BFLY PT, R16, R12, 0x4, 0x1f ;  /* 0x0c801f000c107f89 */ /* 0x000fe200000e0000 */
[----:B-1----:R-:W-:Y:S01]  /*03f0*/  DADD R28, R28, R20 ;  /* 0x000000001c1c7229 */ /* 0x002fe20000000014 */
[----:B0-----:R-:W-:-:S02]  /*0400*/  @!P0 IADD3 R14, P3, R17, R14, RZ ;  /* 0x0000000e110e8210 */ /* 0x001fc40007f7e0ff */
[----:B------:R-:W0:Y:S04]  /*0410*/  SHFL.BFLY PT, R17, R13, 0x4, 0x1f ;  /* 0x0c801f000d117f89 */ /* 0x000e2800000e0000 */
[----:B------:R-:W-:Y:S04]  /*0420*/  SHFL.BFLY PT, R19, R29, 0x8, 0x1f ;  /* 0x0d001f001d137f89 */ /* 0x000fe800000e0000 */
[----:B------:R-:W1:Y:S01]  /*0430*/  SHFL.BFLY PT, R18, R28, 0x8, 0x1f ;  /* 0x0d001f001c127f89 */ /* 0x000e6200000e0000 */
[----:B0-----:R-:W-:Y:S01]  /*0440*/  DADD R16, R12, R16 ;  /* 0x000000000c107229 */ /* 0x001fe20000000010 */
[----:B------:R-:W0:Y:S01]  /*0450*/  @!P1 LDC.64 R12, c[0x0][0x220] ;  /* 0x00008800ff0c9b82 */ /* 0x000e220000000a00 */
[----:B-1----:R-:W-:-:S05]  /*0460*/  DADD R18, R28, R18 ;  /* 0x000000001c127229 */ /* 0x002fca0000000012 */
[----:B------:R-:W-:Y:S04]  /*0470*/  SHFL.BFLY PT, R29, R17, 0x2, 0x1f ;  /* 0x0c401f00111d7f89 */ /* 0x000fe800000e0000 */
[----:B------:R-:W1:Y:S01]  /*0480*/  SHFL.BFLY PT, R28, R16, 0x2, 0x1f ;  /* 0x0c401f00101c7f89 */ /* 0x000e6200000e0000 */
[----:B------:R-:W-:Y:S01]  /*0490*/  @!P0 IMAD.X R15, R26, 0x1, R15, P3 ;  /* 0x000000011a0f8824 */ /* 0x000fe200018e060f */
[----:B0-----:R-:W-:-:S05]  /*04a0*/  @!P1 IADD3 R12, P3, R25, R12, RZ ;  /* 0x0000000c190c9210 */ /* 0x001fca0007f7e0ff */
[----:B------:R-:W-:Y:S01]  /*04b0*/  @!P1 IMAD.X R13, R24, 0x1, R13, P3 ;  /* 0x00000001180d9824 */ /* 0x000fe200018e060d */
[----:B-1----:R-:W-:Y:S01]  /*04c0*/  DADD R28, R16, R28 ;  /* 0x00000000101c7229 */ /* 0x002fe2000000001c */
[----:B------:R-:W-:-:S06]  /*04d0*/  CS2R R16, SRZ ;  /* 0x0000000000107805 */ /* 0x000fcc000001ff00 */
[----:B------:R-:W5:Y:S04]  /*04e0*/  @!P1 LDG.E.64 R16, desc[UR4][R12.64] ;  /* 0x000000040c109981 */ /* 0x000f68000c1e1b00 */
[----:B------:R-:W-:Y:S04]  /*04f0*/  SHFL.BFLY PT, R21, R19, 0x4, 0x1f ;  /* 0x0c801f0013157f89 */ /* 0x000fe800000e0000 */
[----:B------:R-:W0:Y:S01]  /*0500*/  SHFL.BFLY PT, R20, R18, 0x4, 0x1f ;  /* 0x0c801f0012147f89 */ /* 0x000e2200000e0000 */
[----:B------:R-:W-:-:S06]  /*0510*/  @P0 CS2R R26, SRZ ;  /* 0x00000000001a0805 */ /* 0x000fcc000001ff00 */
[----:B------:R0:W5:Y:S02]  /*0520*/  @!P0 LDG.E.64 R26, desc[UR4][R14.64] ;  /* 0x000000040e1a8981 */ /* 0x000164000c1e1b00 */
[----:B0-----:R-:W-:-:S07]  /*0530*/  DADD R14, R18, R20 ;  /* 0x00000000120e7229 */ /* 0x001fce0000000014 */
[----:B------:R-:W-:Y:S04]  /*0540*/  SHFL.BFLY PT, R21, R15, 0x2, 0x1f ;  /* 0x0c401f000f157f89 */ /* 0x000fe800000e0000 */
[----:B------:R-:W0:Y:S01]  /*0550*/  SHFL.BFLY PT, R20, R14, 0x2, 0x1f ;  /* 0x0c401f000e147f89 */ /* 0x000e2200000e0000 */
[----:B------:R-:W-:Y:S01]  /*0560*/  ISETP.GE.AND P0, PT, R22, 0x1, PT ;  /* 0x000000011600780c */ /* 0x000fe20003f06270 */
[----:B0-----:R-:W-:Y:S02]  /*0570*/  DADD R20, R14, R20 ;  /* 0x000000000e147229 */ /* 0x001fe40000000014 */
[----:B------:R0:W1:Y:S04]  /*0580*/  SHFL.BFLY PT, R15, R29, 0x1, 0x1f ;  /* 0x0c201f001d0f7f89 */ /* 0x00006800000e0000 */
[----:B------:R0:W2:Y:S04]  /*0590*/  SHFL.BFLY PT, R14, R28, 0x1, 0x1f ;  /* 0x0c201f001c0e7f89 */ /* 0x0000a800000e0000 */
[----:B------:R0:W3:Y:S04]  /*05a0*/  SHFL.BFLY PT, R19, R21, 0x1, 0x1f ;  /* 0x0c201f0015137f89 */ /* 0x0000e800000e0000 */
[----:B------:R0:W4:Y:S01]  /*05b0*/  SHFL.BFLY PT, R18, R20, 0x1, 0x1f ;  /* 0x0c201f0014127f89 */ /* 0x00012200000e0000 */
[----:B------:R-:W-:Y:S05]  /*05c0*/  @!P0 EXIT ;  /* 0x000000000000894d */ /* 0x000fea0003800000 */
[----:B------:R-:W-:Y:S01]  /*05d0*/  ISETP.GE.AND P1, PT, R3, R0, PT ;  /* 0x000000000300720c */ /* 0x000fe20003f26270 */
[----:B------:R-:W-:Y:S01]  /*05e0*/  BSSY B0, `(.L_x_575) ;  /* 0x000000a000007945 */ /* 0x000fe20003800000 */
[----:B---34-:R-:W-:Y:S01]  /*05f0*/  DADD R18, R20, R18 ;  /* 0x0000000014127229 */ /* 0x018fe20000000012 */
[----:B------:R-:W-:-:S10]  /*0600*/  ISETP.GE.AND P0, PT, R2, 0x2, PT ;  /* 0x000000020200780c */ /* 0x000fd40003f06270 */
[----:B------:R-:W-:Y:S05]  /*0610*/  @P1 BRA `(.L_x_576) ;  /* 0x0000000000181947 */ /* 0x000fea0003800000 */
[----:B------:R-:W-:Y:S01]  /*0620*/  ULDC.64 UR6, c[0x0][0x210] ;  /* 0x0000840000067ab9 */ /* 0x000fe20000000a00 */
[----:B-----5:R-:W-:Y:S01]  /*0630*/  @!P2 DFMA R16, R18, -R16, R10 ;  /* 0x800000101210a22b */ /* 0x020fe2000000000a */
[----:B------:R-:W-:-:S04]  /*0640*/  LEA R2, P3, R5, UR6, 0x3 ;  /* 0x0000000605027c11 */ /* 0x000fc8000f8618ff */
[----:B------:R-:W-:-:S05]  /*0650*/  LEA.HI.X R3, R5, UR7, R4, 0x3, P3 ;  /* 0x0000000705037c11 */ /* 0x000fca00098f1c04 */
[----:B------:R3:W-:Y:S04]  /*0660*/  @P2 STG.E.64 desc[UR4][R2.64], RZ ;  /* 0x000000ff02002986 */ /* 0x0007e8000c101b04 */
[----:B------:R3:W-:Y:S02]  /*0670*/  @!P2 STG.E.64 desc[UR4][R2.64], R16 ;  /* 0x000000100200a986 */ /* 0x0007e4000c101b04 */
.L_x_576:
[----:B------:R-:W-:Y:S05]  /*0680*/  BSYNC B0 ;  /* 0x0000000000007941 */ /* 0x000fea0003800000 */
.L_x_575:
[----:B------:R-:W-:Y:S05]  /*0690*/  @!P0 EXIT ;  /* 0x000000000000894d */ /* 0x000fea0003800000 */
[----:B------:R-:W-:Y:S05]  /*06a0*/  @P1 EXIT ;  /* 0x000000000000194d */ /* 0x000fea0003800000 */
[----:B------:R-:W4:Y:S01]  /*06b0*/  LDG.E.U8 R6, desc[UR4][R6.64] ;  /* 0x0000000406067981 */ /* 0x000f22000c1e1100 */
[----:B------:R-:W-:Y:S01]  /*06c0*/  IADD3 R0, P1, R5, R0, RZ ;  /* 0x0000000005007210 */ /* 0x000fe20007f3e0ff */
[----:B------:R-:W-:Y:S01]  /*06d0*/  ULDC.64 UR6, c[0x0][0x210] ;  /* 0x0000840000067ab9 */ /* 0x000fe20000000a00 */
[----:B-12---:R-:W-:-:S03]  /*06e0*/  DADD R14, R28, R14 ;  /* 0x000000001c0e7229 */ /* 0x006fc6000000000e */
[----:B------:R-:W-:Y:S01]  /*06f0*/  IMAD.X R23, R4, 0x1, R23, P1 ;  /* 0x0000000104177824 */ /* 0x000fe200008e0617 */
[----:B---3--:R-:W-:-:S04]  /*0700*/  LEA R2, P1, R0, UR6, 0x3 ;  /* 0x0000000600027c11 */ /* 0x008fc8000f8218ff */
[----:B------:R-:W-:Y:S02]  /*0710*/  LEA.HI.X R3, R0, UR7, R23, 0x3, P1 ;  /* 0x0000000700037c11 */ /* 0x000fe400088f1c17 */
[----:B----4-:R-:W-:-:S13]  /*0720*/  ISETP.NE.AND P0, PT, R6, RZ, PT ;  /* 0x000000ff0600720c */ /* 0x010fda0003f05270 */
[----:B------:R1:W-:Y:S01]  /*0730*/  @P0 STG.E.64 desc[UR4][R2.64], RZ ;  /* 0x000000ff02000986 */ /* 0x0003e2000c101b04 */
[----:B------:R-:W-:Y:S05]  /*0740*/  @P0 EXIT ;  /* 0x000000000000094d */ /* 0x000fea0003800000 */
[----:B-----5:R-:W-:-:S07]  /*0750*/  DFMA R26, R14, -R26, R8 ;  /* 0x8000001a0e1a722b */ /* 0x020fce0000000008 */
[----:B------:R-:W-:Y:S01]  /*0760*/  STG.E.64 desc[UR4][R2.64], R26 ;  /* 0x0000001a02007986 */ /* 0x000fe2000c101b04 */
[----:B------:R-:W-:Y:S05]  /*0770*/  EXIT ;  /* 0x000000000000794d */ /* 0x000fea0003800000 */
.L_x_577:
        /* <DEDUP_REMOVED lines=16> */
.L_x_11674:


//--------------------- .text._ZN43_GLOBAL__N__9ae7fba5_10_SoftMax_cu_9f978f6321softmax_warp_backwardIdddLi4ELb0ELb1EEEvPT0_PKT_S5_iiiPKb --------------------------
	.section	.text._ZN43_GLOBAL__N__9ae7fba5_10_SoftMax_cu_9f978f6321softmax_warp_backwardIdddLi4ELb0ELb1EEEvPT0_PKT_S5_iiiPKb,"ax",@progbits
	.align	128
.text._ZN43_GLOBAL__N__9ae7fba5_10_SoftMax_cu_9f978f6321softmax_warp_backwardIdddLi4ELb0ELb1EEEvPT0_PKT_S5_iiiPKb:
        .type           _ZN43_GLOBAL__N__9ae7fba5_10_SoftMax_cu_9f978f6321softmax_warp_backwardIdddLi4ELb0ELb1EEEvPT0_PKT_S5_iiiPKb,@function
        .size           _ZN43_GLOBAL__N__9ae7fba5_10_SoftMax_cu_9f978f6321softmax_warp_backwardIdddLi4ELb0ELb1EEEvPT0_PKT_S5_iiiPKb,(.L_x_11675 - _ZN43_GLOBAL__N__9ae7fba5_10_SoftMax_cu_9f978f6321softmax_warp_backwardIdddLi4ELb0ELb1EEEvPT0_PKT_S5_iiiPKb)
        .other          _ZN43_GLOBAL__N__9ae7fba5_10_SoftMax_cu_9f978f6321softmax_warp_backwardIdddLi4ELb0ELb1EEEvPT0_PKT_S5_iiiPKb,@"STO_CUDA_ENTRY STV_DEFAULT"
_ZN43_GLOBAL__N__9ae7fba5_10_SoftMax_cu_9f978f6321softmax_warp_backwardIdddLi4ELb0ELb1EEEvPT0_PKT_S5_iiiPKb:
        /* <DEDUP_REMOVED lines=13> */
[----:B------:R-:W-:Y:S02]  /*00d0*/  VIMNMX R22, R2, 0x2, PT ;  /* 0x0000000202167848 */ /* 0x000fe40003fe0100 */
[----:B------:R-:W-:Y:S02]  /*00e0*/  SHF.R.S32.HI R4, RZ, 0x1f, R5 ;  /* 0x0000001fff047819 */ /* 0x000fe40000011405 */
[----:B------:R-:W-:Y:S02]  /*00f0*/  ISETP.GT.AND P0, PT, R22, 0x1, PT ;  /* 0x000000011600780c */ /* 0x000fe40003f04270 */
[----:B------:R-:W-:Y:S02]  /*0100*/  IADD3 R16, P3, R5, UR4, RZ ;  /* 0x0000000405107c10 */ /* 0x000fe4000ff7e0ff */
[----:B--2---:R-:W-:Y:S02]  /*0110*/  SEL R6, R0, RZ, P0 ;  /* 0x000000ff00067207 */ /* 0x004fe40000000000 */
[----:B------:R-:W-:Y:S01]  /*0120*/  IADD3.X R17, R4, UR5, RZ, P3, !PT ;  /* 0x0000000504117c10 */ /* 0x000fe20009ffe4ff */
[----:B------:R-:W-:Y:S01]  /*0130*/  ULDC.64 UR4, c[0x0][0x208] ;  /* 0x0000820000047ab9 */ /* 0x000fe20000000a00 */
[----:B------:R-:W-:-:S02]  /*0140*/  ISETP.GE.AND P2, PT, R3, R6, PT ;  /* 0x000000060300720c */ /* 0x000fc40003f46270 */
[----:B------:R-:W-:Y:S01]  /*0150*/  IADD3 R6, P0, R5, R0, RZ ;  /* 0x0000000005067210 */ /* 0x000fe20007f1e0ff */
[----:B------:R-:W2:Y:S10]  /*0160*/  LDG.E.U8 R23, desc[UR4][R16.64] ;  /* 0x0000000410177981 */ /* 0x000eb4000c1e1100 */
[----:B------:R-:W0:Y:S01]  /*0170*/  @!P2 LDC.64 R14, c[0x0][0x218] ;  /* 0x00008600ff0eab82 */ /* 0x000e220000000a00 */
[----:B------:R-:W-:Y:S01]  /*0180*/  @!P2 IMAD.SHL.U32 R19, R6, 0x8, RZ ;  /* 0x000000080613a824 */ /* 0x000fe200078e00ff */
[----:B------:R-:W-:-:S02]  /*0190*/  @!P2 LEA.HI.X.SX32 R7, R0, R4, 0x1, P0 ;  /* 0x000000040007a211 */ /* 0x000fc400000f0eff */
[----:B------:R-:W-:Y:S02]  /*01a0*/  @P2 CS2R R10, SRZ ;  /* 0x00000000000a2805 */ /* 0x000fe4000001ff00 */
[----:B------:R-:W-:Y:S02]  /*01b0*/  @!P2 SHF.L.U64.HI R20, R6, 0x3, R7 ;  /* 0x000000030614a819 */ /* 0x000fe40000010207 */
[----:B------:R-:W-:Y:S02]  /*01c0*/  SHF.R.S32.HI R7, RZ, 0x1f, R0 ;  /* 0x0000001fff077819 */ /* 0x000fe40000011400 */
[----:B0-----:R-:W-:-:S05]  /*01d0*/  @!P2 IADD3 R14, P1, R19, R14, RZ ;  /* 0x0000000e130ea210 */ /* 0x001fca0007f3e0ff */
[----:B------:R-:W-:Y:S01]  /*01e0*/  @!P2 IMAD.X R15, R20, 0x1, R15, P1 ;  /* 0x00000001140fa824 */ /* 0x000fe200008e060f */
[----:B------:R-:W-:-:S04]  /*01f0*/  IADD3 R8, P1, R16, R0, RZ ;  /* 0x0000000010087210 */ /* 0x000fc80007f3e0ff */
[----:B------:R-:W3:Y:S01]  /*0200*/  @!P2 LDG.E.64 R10, desc[UR4][R14.64] ;  /* 0x000000040e0aa981 */ /* 0x000ee2000c1e1b00 */
[----:B------:R-:W-:-:S05]  /*0210*/  IMAD.X R9, R7, 0x1, R17, P1 ;  /* 0x0000000107097824 */ /* 0x000fca00008e0611 */
[----:B------:R-:W4:Y:S01]  /*0220*/  LDG.E.U8 R18, desc[UR4][R8.64] ;  /* 0x0000000408127981 */ /* 0x000f22000c1e1100 */
[----:B------:R-:W-:-:S04]  /*0230*/  ISETP.GT.AND P1, PT, R2, RZ, PT ;  /* 0x000000ff0200720c */ /* 0x000fc80003f24270 */
[----:B------:R-:W-:-:S04]  /*0240*/  SEL R12, R0, RZ, P1 ;  /* 0x000000ff000c7207 */ /* 0x000fc80000800000 */
[----:B------:R-:W-:-:S13]  /*0250*/  ISETP.GE.AND P1, PT, R3, R12, PT ;  /* 0x0000000c0300720c */ /* 0x000fda0003f26270 */
[----:B------:R-:W0:Y:S01]  /*0260*/  @!P1 LDC.64 R12, c[0x0][0x218] ;  /* 0x00008600ff0c9b82 */ /* 0x000e220000000a00 */
[C---:B------:R-:W-:Y:S01]  /*0270*/  @!P1 IMAD.SHL.U32 R25, R5.reuse, 0x8, RZ ;  /* 0x0000000805199824 */ /* 0x040fe200078e00ff */
[----:B------:R-:W-:-:S04]  /*0280*/  @!P1 SHF.L.U64.HI R24, R5, 0x3, R4 ;  /* 0x0000000305189819 */ /* 0x000fc80000010204 */
        /* <DEDUP_REMOVED lines=9> */
[----:B------:R-:W0:Y:S02]  /*0320*/  SHFL.BFLY PT, R14, R28, 0x8, 0x101f ;  /* 0x0d101f001c0e7f89 */ /* 0x000e2400000e0000 */
[----:B0-----:R-:W-:Y:S01]  /*0330*/  DADD R28, R14, R28 ;  /* 0x000000000e1c7229 */ /* 0x001fe2000000001c */
[----:B------:R-:W0:Y:S02]  /*0340*/  @!P2 LDC.64 R14, c[0x0][0x220] ;  /* 0x00008800ff0eab82 */ /* 0x000e240000000a00 */
[----:B0-----:R-:W-:-:S05]  /*0350*/  @!P2 IADD3 R18, P3, R19, R14, RZ ;  /* 0x0000000e1312a210 */ /* 0x001fca0007f7e0ff */
[----:B------:R-:W-:Y:S01]  /*0360*/  @!P2 IMAD.X R19, R20, 0x1, R15, P3 ;  /* 0x000000011413a824 */ /* 0x000fe200018e060f */
[----:B------:R-:W-:Y:S02]  /*0370*/  @P2 CS2R R14, SRZ ;  /* 0x00000000000e2805 */ /* 0x000fe4000001ff00 */
[----:B------:R-:W-:-:S04]  /*0380*/  ISETP.GE.AND P3, PT, R22, 0x1, PT ;  /* 0x000000011600780c */ /* 0x000fc80003f66270 */
[----:B------:R0:W5:Y:S01]  /*0390*/  @!P2 LDG.E.64 R14, desc[UR4][R18.64] ;  /* 0x00000004120ea981 */ /* 0x000162000c1e1b00 */
[----:B--2---:R-:W-:Y:S02]  /*03a0*/  ISETP.NE.AND P2, PT, R23, RZ, PT ;  /* 0x000000ff1700720c */ /* 0x004fe40003f45270 */
[----:B------:R-:W1:Y:S02]  /*03b0*/  @!P1 LDC.64 R22, c[0x0][0x220] ;  /* 0x00008800ff169b82 */ /* 0x000e640000000a00 */
[----:B-1----:R-:W-:-:S05]  /*03c0*/  @!P1 IADD3 R22, P4, R25, R22, RZ ;  /* 0x0000001619169210 */ /* 0x002fca0007f9e0ff */
[----:B------:R-:W-:Y:S01]  /*03d0*/  @!P1 IMAD.X R23, R24, 0x1, R23, P4 ;  /* 0x0000000118179824 */ /* 0x000fe200020e0617 */
[----:B------:R-:W-:-:S06]  /*03e0*/  CS2R R24, SRZ ;  /* 0x0000000000187805 */ /* 0x000fcc000001ff00 */
[----:B------:R1:W5:Y:S04]  /*03f0*/  @!P1 LDG.E.64 R24, desc[UR4][R22.64] ;  /* 0x0000000416189981 */ /* 0x000368000c1e1b00 */
[----:B------:R-:W-:Y:S04]  /*0400*/  SHFL.BFLY PT, R21, R29, 0x4, 0x101f ;  /* 0x0c901f001d157f89 */ /* 0x000fe800000e0000 */
[----:B------:R-:W2:Y:S01]  /*0410*/  SHFL.BFLY PT, R20, R28, 0x4, 0x101f ;  /* 0x0c901f001c147f89 */ /* 0x000ea200000e0000 */
[----:B------:R-:W-:-:S10]  /*0420*/  DADD R26, RZ, R12 ;  /* 0x00000000ff1a7229 */ /* 0x000fd4000000000c */
[----:B------:R-:W-:Y:S02]  /*0430*/  FSEL R27, R27, RZ, !P2 ;  /* 0x000000ff1b1b7208 */ /* 0x000fe40005000000 */
[----:B------:R-:W-:Y:S01]  /*0440*/  FSEL R26, R26, RZ, !P2 ;  /* 0x000000ff1a1a7208 */ /* 0x000fe20005000000 */
[----:B--2---:R-:W-:Y:S02]  /*0450*/  DADD R20, R28, R20 ;  /* 0x000000001c147229 */ /* 0x004fe40000000014 */
[----:B------:R-:W-:Y:S04]  /*0460*/  SHFL.BFLY PT, R29, R27, 0x8, 0x101f ;  /* 0x0d101f001b1d7f89 */ /* 0x000fe800000e0000 */
[----:B------:R-:W2:Y:S04]  /*0470*/  SHFL.BFLY PT, R28, R26, 0x8, 0x101f ;  /* 0x0d101f001a1c7f89 */ /* 0x000ea800000e0000 */
[----:B------:R-:W-:Y:S04]  /*0480*/  SHFL.BFLY PT, R17, R21, 0x2, 0x101f ;  /* 0x0c501f0015117f89 */ /* 0x000fe800000e0000 */
[----:B------:R-:W3:Y:S01]  /*0490*/  SHFL.BFLY PT, R16, R20, 0x2, 0x101f ;  /* 0x0c501f0014107f89 */ /* 0x000ee200000e0000 */
[----:B--2---:R-:W-:-:S07]  /*04a0*/  DADD R28, R28, R26 ;  /* 0x000000001c1c7229 */ /* 0x004fce000000001a */
[----:B0-----:R-:W-:Y:S04]  /*04b0*/  SHFL.BFLY PT, R19, R29, 0x4, 0x101f ;  /* 0x0c901f001d137f89 */ /* 0x001fe800000e0000 */
[----:B------:R-:W0:Y:S01]  /*04c0*/  SHFL.BFLY PT, R18, R28, 0x4, 0x101f ;  /* 0x0c901f001c127f89 */ /* 0x000e2200000e0000 */
[----:B---3--:R-:W-:Y:S02]  /*04d0*/  DADD R16, R20, R16 ;  /* 0x0000000014107229 */ /* 0x008fe40000000010 */
[----:B0-----:R-:W-:-:S07]  /*04e0*/  DADD R18, R28, R18 ;  /* 0x000000001c127229 */ /* 0x001fce0000000012 */
[----:B------:R-:W-:Y:S04]  /*04f0*/  SHFL.BFLY PT, R21, R19, 0x2, 0x101f ;  /* 0x0c501f0013157f89 */ /* 0x000fe800000e0000 */
[----:B------:R-:W0:Y:S04]  /*0500*/  SHFL.BFLY PT, R20, R18, 0x2, 0x101f ;  /* 0x0c501f0012147f89 */ /* 0x000e2800000e0000 */
[----:B------:R1:W2:Y:S04]  /*0510*/  SHFL.BFLY PT, R29, R17, 0x1, 0x101f ;  /* 0x0c301f00111d7f89 */ /* 0x0002a800000e0000 */
[----:B------:R1:W3:Y:S01]  /*0520*/  SHFL.BFLY PT, R28, R16, 0x1, 0x101f ;  /* 0x0c301f00101c7f89 */ /* 0x0002e200000e0000 */
[----:B0-----:R-:W-:-:S07]  /*0530*/  DADD R20, R18, R20 ;  /* 0x0000000012147229 */ /* 0x001fce0000000014 */
[----:B------:R1:W0:Y:S04]  /*0540*/  SHFL.BFLY PT, R27, R21, 0x1, 0x101f ;  /* 0x0c301f00151b7f89 */ /* 0x00022800000e0000 */
[----:B------:R1:W4:Y:S01]  /*0550*/  SHFL.BFLY PT, R26, R20, 0x1, 0x101f ;  /* 0x0c301f00141a7f89 */ /* 0x00032200000e0000 */
[----:B--23--:R-:W-:Y:S05]  /*0560*/  @!P3 EXIT ;  /* 0x000000000000b94d */ /* 0x00cfea0003800000 */
[----:B------:R-:W-:Y:S01]  /*0570*/  ISETP.GE.AND P3, PT, R3, R0, PT ;  /* 0x000000000300720c */ /* 0x000fe20003f66270 */
[----:B------:R-:W-:Y:S01]  /*0580*/  BSSY B0, `(.L_x_578) ;  /* 0x000000a000007945 */ /* 0x000fe20003800000 */
[----:B0---4-:R-:W-:Y:S01]  /*0590*/  DADD R26, R20, R26 ;  /* 0x00000000141a7229 */ /* 0x011fe2000000001a */
        /* <DEDUP_REMOVED lines=8> */
.L_x_579:
[----:B------:R-:W-:Y:S05]  /*0620*/  BSYNC B0 ;  /* 0x0000000000007941 */ /* 0x000fea0003800000 */
.L_x_578:
[----:B------:R-:W-:Y:S05]  /*0630*/  @!P1 EXIT ;  /* 0x000000000000994d */ /* 0x000fea0003800000 */
[----:B------:R-:W-:Y:S05]  /*0640*/  @P3 EXIT ;  /* 0x000000000000394d */ /* 0x000fea0003800000 */
[----:B------:R-:W2:Y:S01]  /*0650*/  LDG.E.U8 R8, desc[UR4][R8.64] ;  /* 0x0000000408087981 */ /* 0x000ea2000c1e1100 */
[----:B------:R-:W-:Y:S01]  /*0660*/  ULDC.64 UR6, c[0x0][0x210] ;  /* 0x0000840000067ab9 */ /* 0x000fe20000000a00 */
[----:B------:R-:W-:Y:S01]  /*0670*/  IMAD.X R7, R4, 0x1, R7, P0 ;  /* 0x0000000104077824 */ /* 0x000fe200000e0607 */
[----:B0-----:R-:W-:Y:S01]  /*0680*/  LEA R2, P0, R6, UR6, 0x3 ;  /* 0x0000000606027c11 */ /* 0x001fe2000f8018ff */
[----:B------:R-:W-:-:S03]  /*0690*/  DADD R28, R16, R28 ;  /* 0x00000000101c7229 */ /* 0x000fc6000000001c */
[----:B------:R-:W-:Y:S02]  /*06a0*/  LEA.HI.X R3, R6, UR7, R7, 0x3, P0 ;  /* 0x0000000706037c11 */ /* 0x000fe400080f1c07 */
[----:B--2---:R-:W-:-:S13]  /*06b0*/  ISETP.NE.AND P1, PT, R8, RZ, PT ;  /* 0x000000ff0800720c */ /* 0x004fda0003f25270 */
[----:B------:R0:W-:Y:S01]  /*06c0*/  @P1 STG.E.64 desc[UR4][R2.64], RZ ;  /* 0x000000ff02001986 */ /* 0x0001e2000c101b04 */
[----:B------:R-:W-:Y:S05]  /*06d0*/  @P1 EXIT ;  /* 0x000000000000194d */ /* 0x000fea0003800000 */
[----:B-----5:R-:W-:-:S07]  /*06e0*/  DFMA R14, R28, -R14, R10 ;  /* 0x8000000e1c0e722b */ /* 0x020fce000000000a */
[----:B------:R-:W-:Y:S01]  /*06f0*/  STG.E.64 desc[UR4][R2.64], R14 ;  /* 0x0000000e02007986 */ /* 0x000fe2000c101b04 */
[----:B------:R-:W-:Y:S05]  /*0700*/  EXIT ;  /* 0x000000000000794d */ /* 0x000fea0003800000 */
.L_x_580:
        /* <DEDUP_REMOVED lines=15> */
.L_x_11675:


//--------------------- .text._ZN43_GLOBAL__N__9ae7fba5_10_SoftMax_cu_9f978f6321softmax_warp_backwardIdddLi3ELb0ELb1EEEvPT0_PKT_S5_iiiPKb --------------------------
	.section	.text._ZN43_GLOBAL__N__9ae7fba5_10_SoftMax_cu_9f978f6321softmax_warp_backwardIdddLi3ELb0ELb1EEEvPT0_PKT_S5_iiiPKb,"ax",@progbits
	.align	128
.text._ZN43_GLOBAL__N__9ae7fba5_10_SoftMax_cu_9f978f6321softmax_warp_backwardIdddLi3ELb0ELb1EEEvPT0_PKT_S5_iiiPKb:
        .type           _ZN43_GLOBAL__N__9ae7fba5_10_SoftMax_cu_9f978f6321softmax_warp_backwardIdddLi3ELb0ELb1EEEvPT0_PKT_S5_iiiPKb,@function
        .size           _ZN43_GLOBAL__N__9ae7fba5_10_SoftMax_cu_9f978f6321softmax_warp_backwardIdddLi3ELb0ELb1EEEvPT0_PKT_S5_iiiPKb,(.L_x_11676 - _ZN43_GLOBAL__N__9ae7fba5_10_SoftMax_cu_9f978f6321softmax_warp_backwardIdddLi3ELb0ELb1EEEvPT0_PKT_S5_iiiPKb)
        .other          _ZN43_GLOBAL__N__9ae7fba5_10_SoftMax_cu_9f978f6321softmax_warp_backwardIdddLi3ELb0ELb1EEEvPT0_PKT_S5_iiiPKb,@"STO_CUDA_ENTRY STV_DEFAULT"
_ZN43_GLOBAL__N__9ae7fba5_10_SoftMax_cu_9f978f6321softmax_warp_backwardIdddLi3ELb0ELb1EEEvPT0_PKT_S5_iiiPKb:
        /* <DEDUP_REMOVED lines=22> */
[----:B------:R0:W2:Y:S10]  /*0160*/  LDG.E.U8 R21, desc[UR4][R28.64] ;  /* 0x000000041c157981 */ /* 0x0000b4000c1e1100 */
[----:B------:R-:W1:Y:S01]  /*0170*/  @!P1 LDC.64 R14, c[0x0][0x218] ;  /* 0x00008600ff0e9b82 */ /* 0x000e620000000a00 */
[----:B------:R-:W-:Y:S01]  /*0180*/  @!P1 IMAD.SHL.U32 R25, R6, 0x8, RZ ;  /* 0x0000000806199824 */ /* 0x000fe200078e00ff */
[----:B------:R-:W-:-:S02]  /*0190*/  @!P1 LEA.HI.X.SX32 R7, R0, R4, 0x1, P0 ;  /* 0x0000000400079211 */ /* 0x000fc400000f0eff */
[----:B------:R-:W-:Y:S02]  /*01a0*/  @P1 CS2R R12, SRZ ;  /* 0x00000000000c1805 */ /* 0x000fe4000001ff00 */
[----:B------:R-:W-:Y:S02]  /*01b0*/  @!P1 SHF.L.U64.HI R26, R6, 0x3, R7 ;  /* 0x00000003061a9819 */ /* 0x000fe40000010207 */
[----:B------:R-:W-:Y:S02]  /*01c0*/  SHF.R.S32.HI R7, RZ, 0x1f, R0 ;  /* 0x0000001fff077819 */ /* 0x000fe40000011400 */
[----:B-1----:R-:W-:-:S05]  /*01d0*/  @!P1 IADD3 R14, P2, R25, R14, RZ ;  /* 0x0000000e190e9210 */ /* 0x002fca0007f5e0ff */
[----:B------:R-:W-:Y:S01]  /*01e0*/  @!P1 IMAD.X R15, R26, 0x1, R15, P2 ;  /* 0x000000011a0f9824 */ /* 0x000fe200010e060f */
[----:B------:R-:W-:-:S04]  /*01f0*/  IADD3 R10, P2, R28, R0, RZ ;  /* 0x000000001c0a7210 */ /* 0x000fc80007f5e0ff */
[----:B------:R-:W3:Y:S01]  /*0200*/  @!P1 LDG.E.64 R12, desc[UR4][R14.64] ;  /* 0x000000040e0c9981 */ /* 0x000ee2000c1e1b00 */
[----:B------:R-:W-:Y:S01]  /*0210*/  IMAD.X R11, R7, 0x1, R29, P2 ;  /* 0x00000001070b7824 */ /* 0x000fe200010e061d */
[----:B------:R-:W-:-:S04]  /*0220*/  ISETP.GT.AND P2, PT, R2, RZ, PT ;  /* 0x000000ff0200720c */ /* 0x000fc80003f44270 */
[----:B------:R-:W-:Y:S01]  /*0230*/  SEL R8, R0, RZ, P2 ;  /* 0x000000ff00087207 */ /* 0x000fe20001000000 */
[----:B------:R-:W4:Y:S03]  /*0240*/  LDG.E.U8 R16, desc[UR4][R10.64] ;  /* 0x000000040a107981 */ /* 0x000f26000c1e1100 */
[----:B------:R-:W-:-:S13]  /*0250*/  ISETP.GE.AND P2, PT, R3, R8, PT ;  /* 0x000000080300720c */ /* 0x000fda0003f46270 */
[----:B------:R-:W1:Y:S01]  /*0260*/  @!P2 LDC.64 R8, c[0x0][0x218] ;  /* 0x00008600ff08ab82 */ /* 0x000e620000000a00 */
[C---:B------:R-:W-:Y:S01]  /*0270*/  @!P2 IMAD.SHL.U32 R19, R5.reuse, 0x8, RZ ;  /* 0x000000080513a824 */ /* 0x040fe200078e00ff */
[----:B------:R-:W-:-:S04]  /*0280*/  @!P2 SHF.L.U64.HI R20, R5, 0x3, R4 ;  /* 0x000000030514a819 */ /* 0x000fc80000010204 */
[----:B-1----:R-:W-:-:S05]  /*0290*/  @!P2 IADD3 R22, P3, R19, R8, RZ ;  /* 0x000000081316a210 */ /* 0x002fca0007f7e0ff */
[----:B------:R-:W-:Y:S01]  /*02a0*/  @!P2 IMAD.X R23, R20, 0x1, R9, P3 ;  /* 0x000000011417a824 */ /* 0x000fe200018e0609 */
[----:B------:R-:W-:-:S06]  /*02b0*/  CS2R R8, SRZ ;  /* 0x0000000000087805 */ /* 0x000fcc000001ff00 */
[----:B------:R1:W2:Y:S01]  /*02c0*/  @!P2 LDG.E.64 R8, desc[UR4][R22.64] ;  /* 0x000000041608a981 */ /* 0x0002a2000c1e1b00 */
[----:B0-----:R-:W-:Y:S01]  /*02d0*/  CS2R R28, SRZ ;  /* 0x00000000001c7805 */ /* 0x001fe2000001ff00 */
[----:B---3--:R-:W-:Y:S01]  /*02e0*/  DADD R14, RZ, R12 ;  /* 0x00000000ff0e7229 */ /* 0x008fe2000000000c */
[----:B----4-:R-:W-:-:S09]  /*02f0*/  ISETP.NE.AND P3, PT, R16, RZ, PT ;  /* 0x000000ff1000720c */ /* 0x010fd20003f65270 */
[----:B-1----:R-:W-:Y:S02]  /*0300*/  FSEL R23, R15, RZ, !P3 ;  /* 0x000000ff0f177208 */ /* 0x002fe40005800000 */
[----:B------:R-:W-:Y:S02]  /*0310*/  FSEL R22, R14, RZ, !P3 ;  /* 0x000000ff0e167208 */ /* 0x000fe40005800000 */
[----:B------:R-:W0:Y:S01]  /*0320*/  @!P2 LDC.64 R14, c[0x0][0x220] ;  /* 0x00008800ff0eab82 */ /* 0x000e220000000a00 */
[----:B------:R-:W-:Y:S04]  /*0330*/  SHFL.BFLY PT, R17, R23, 0x4, 0x181f ;  /* 0x0c981f0017117f89 */ /* 0x000fe800000e0000 */
[----:B------:R-:W1:Y:S01]  /*0340*/  SHFL.BFLY PT, R16, R22, 0x4, 0x181f ;  /* 0x0c981f0016107f89 */ /* 0x000e6200000e0000 */
[----:B0-----:R-:W-:-:S05]  /*0350*/  @!P2 IADD3 R14, P3, R19, R14, RZ ;  /* 0x0000000e130ea210 */ /* 0x001fca0007f7e0ff */
[----:B------:R-:W-:-:S05]  /*0360*/  @!P2 IMAD.X R15, R20, 0x1, R15, P3 ;  /* 0x00000001140fa824 */ /* 0x000fca00018e060f */
[----:B------:R0:W5:Y:S01]  /*0370*/  @!P2 LDG.E.64 R28, desc[UR4][R14.64] ;  /* 0x000000040e1ca981 */ /* 0x000162000c1e1b00 */
[----:B--2---:R-:W-:Y:S01]  /*0380*/  ISETP.NE.AND P2, PT, R21, RZ, PT ;  /* 0x000000ff1500720c */ /* 0x004fe20003f45270 */
[----:B0-----:R-:W-:Y:S02]  /*0390*/  DADD R14, RZ, R8 ;  /* 0x00000000ff0e7229 */ /* 0x001fe40000000008 */
[----:B-1----:R-:W-:-:S08]  /*03a0*/  DADD R16, R16, R22 ;  /* 0x0000000010107229 */ /* 0x002fd00000000016 */
[----:B------:R-:W-:Y:S02]  /*03b0*/  FSEL R21, R15, RZ, !P2 ;  /* 0x000000ff0f157208 */ /* 0x000fe40005000000 */
[----:B------:R-:W-:Y:S02]  /*03c0*/  FSEL R20, R14, RZ, !P2 ;  /* 0x000000ff0e147208 */ /* 0x000fe40005000000 */
[----:B------:R-:W0:Y:S01]  /*03d0*/  @!P1 LDC.64 R14, c[0x0][0x220] ;  /* 0x00008800ff0e9b82 */ /* 0x000e220000000a00 */
[----:B------:R-:W-:Y:S04]  /*03e0*/  SHFL.BFLY PT, R23, R21, 0x4, 0x181f ;  /* 0x0c981f0015177f89 */ /* 0x000fe800000e0000 */
[----:B------:R-:W1:Y:S01]  /*03f0*/  SHFL.BFLY PT, R22, R20, 0x4, 0x181f ;  /* 0x0c981f0014167f89 */ /* 0x000e6200000e0000 */
[----:B0-----:R-:W-:Y:S01]  /*0400*/  @!P1 IADD3 R14, P4, R25, R14, RZ ;  /* 0x0000000e190e9210 */ /* 0x001fe20007f9e0ff */
[----:B-1----:R-:W-:-:S04]  /*0410*/  DADD R22, R22, R20 ;  /* 0x0000000016167229 */ /* 0x002fc80000000014 */
[----:B------:R-:W-:Y:S01]  /*0420*/  @!P1 IMAD.X R15, R26, 0x1, R15, P4 ;  /* 0x000000011a0f9824 */ /* 0x000fe200020e060f */
[----:B------:R-:W-:-:S06]  /*0430*/  @P1 CS2R R20, SRZ ;  /* 0x0000000000141805 */ /* 0x000fcc000001ff00 */
[----:B------:R0:W5:Y:S04]  /*0440*/  @!P1 LDG.E.64 R20, desc[UR4][R14.64] ;  /* 0x000000040e149981 */ /* 0x000168000c1e1b00 */
[----:B------:R-:W-:Y:S04]  /*0450*/  SHFL.BFLY PT, R19, R17, 0x2, 0x181f ;  /* 0x0c581f0011137f89 */ /* 0x000fe800000e0000 */
[----:B------:R-:W1:Y:S01]  /*0460*/  SHFL.BFLY PT, R18, R16, 0x2, 0x181f ;  /* 0x0c581f0010127f89 */ /* 0x000e6200000e0000 */
[----:B------:R-:W-:Y:S01]  /*0470*/  ISETP.GE.AND P3, PT, R24, 0x1, PT ;  /* 0x000000011800780c */ /* 0x000fe20003f66270 */
[----:B-1----:R-:W-:-:S02]  /*0480*/  DADD R18, R16, R18 ;  /* 0x0000000010127229 */ /* 0x002fc40000000012 */
[----:B------:R-:W-:Y:S04]  /*0490*/  SHFL.BFLY PT, R17, R23, 0x2, 0x181f ;  /* 0x0c581f0017117f89 */ /* 0x000fe800000e0000 */
[----:B------:R-:W1:Y:S04]  /*04a0*/  SHFL.BFLY PT, R16, R22, 0x2, 0x181f ;  /* 0x0c581f0016107f89 */ /* 0x000e6800000e0000 */
[----:B------:R0:W2:Y:S04]  /*04b0*/  SHFL.BFLY PT, R27, R19, 0x1, 0x181f ;  /* 0x0c381f00131b7f89 */ /* 0x0000a800000e0000 */
[----:B------:R0:W3:Y:S01]  /*04c0*/  SHFL.BFLY PT, R26, R18, 0x1, 0x181f ;  /* 0x0c381f00121a7f89 */ /* 0x0000e200000e0000 */
[----:B-1----:R-:W-:-:S07]  /*04d0*/  DADD R16, R22, R16 ;  /* 0x0000000016107229 */ /* 0x002fce0000000010 */
[----:B------:R0:W1:Y:S04]  /*04e0*/  SHFL.BFLY PT, R25, R17, 0x1, 0x181f ;  /* 0x0c381f0011197f89 */ /* 0x00006800000e0000 */
[----:B------:R0:W4:Y:S01]  /*04f0*/  SHFL.BFLY PT, R24, R16, 0x1, 0x181f ;  /* 0x0c381f0010187f89 */ /* 0x00012200000e0000 */
[----:B--23--:R-:W-:Y:S05]  /*0500*/  @!P3 EXIT ;  /* 0x000000000000b94d */ /* 0x00cfea0003800000 */
[----:B------:R-:W-:Y:S01]  /*0510*/  ISETP.GE.AND P3, PT, R3, R0, PT ;  /* 0x000000000300720c */ /* 0x000fe20003f66270 */
[----:B------:R-:W-:Y:S01]  /*0520*/  BSSY B0, `(.L_x_581) ;  /* 0x000000a000007945 */ /* 0x000fe20003800000 */
[----:B-1--4-:R-:W-:Y:S01]  /*0530*/  DADD R24, R16, R24 ;  /* 0x0000000010187229 */ /* 0x012fe20000000018 */
        /* <DEDUP_REMOVED lines=8> */
.L_x_582:
[----:B------:R-:W-:Y:S05]  /*05c0*/  BSYNC B0 ;  /* 0x0000000000007941 */ /* 0x000fea0003800000 */
.L_x_581:
[----:B------:R-:W-:Y:S05]  /*05d0*/  @!P1 EXIT ;  /* 0x000000000000994d */ /* 0x000fea0003800000 */
[----:B------:R-:W-:Y:S05]  /*05e0*/  @P3 EXIT ;  /* 0x000000000000394d */ /* 0x000fea0003800000 */
[----:B------:R-:W2:Y:S01]  /*05f0*/  LDG.E.U8 R10, desc[UR4][R10.64] ;  /* 0x000000040a0a7981 */ /* 0x000ea2000c1e1100 */
[----:B------:R-:W-:Y:S01]  /*0600*/  ULDC.64 UR6, c[0x0][0x210] ;  /* 0x0000840000067ab9 */ /* 0x000fe20000000a00 */
[----:B------:R-:W-:Y:S01]  /*0610*/  IMAD.X R7, R4, 0x1, R7, P0 ;  /* 0x0000000104077824 */ /* 0x000fe200000e0607 */
[----:B-1----:R-:W-:Y:S01]  /*0620*/  LEA R2, P0, R6, UR6, 0x3 ;  /* 0x0000000606027c11 */ /* 0x002fe2000f8018ff */
        /* <DEDUP_REMOVED lines=8> */
.L_x_583:
        /* <DEDUP_REMOVED lines=13> */
.L_x_11676:


//--------------------- .text._ZN43_GLOBAL__N__9ae7fba5_10_SoftMax_cu_9f978f6321softmax_warp_backwardIdddLi2ELb0ELb1EEEvPT0_PKT_S5_iiiPKb --------------------------
	.section	.text._ZN43_GLOBAL__N__9ae7fba5_10_SoftMax_cu_9f978f6321softmax_warp_backwardIdddLi2ELb0ELb1EEEvPT0_PKT_S5_iiiPKb,"ax",@progbits
	.align	128
.text._ZN43_GLOBAL__N__9ae7fba5_10_SoftMax_cu_9f978f6321softmax_warp_backwardIdddLi2ELb0ELb1EEEvPT0_PKT_S5_iiiPKb:
        .type           _ZN43_GLOBAL__N__9ae7fba5_10_SoftMax_cu_9f978f6321softmax_warp_backwardIdddLi2ELb0ELb1EEEvPT0_PKT_S5_iiiPKb,@function
        .size           _ZN43_GLOBAL__N__9ae7fba5_10_SoftMax_cu_9f978f6321softmax_warp_backwardIdddLi2ELb0ELb1EEEvPT0_PKT_S5_iiiPKb,(.L_x_11677 - _ZN43_GLOBAL__N__9ae7fba5_10_SoftMax_cu_9f978f6321softmax_warp_backwardIdddLi2ELb0ELb1EEEvPT0_PKT_S5_iiiPKb)
        .other          _ZN43_GLOBAL__N__9ae7fba5_10_SoftMax_cu_9f978f6321softmax_warp_backwardIdddLi2ELb0ELb1EEEvPT0_PKT_S5_iiiPKb,@"STO_CUDA_ENTRY STV_DEFAULT"
_ZN43_GLOBAL__N__9ae7fba5_10_SoftMax_cu_9f978f6321softmax_warp_backwardIdddLi2ELb0ELb1EEEvPT0_PKT_S5_iiiPKb:
        /* <DEDUP_REMOVED lines=13> */
[C---:B------:R-:W-:Y:S02]  /*00d0*/  VIMNMX R22, R2.reuse, 0x2, PT ;  /* 0x0000000202167848 */ /* 0x040fe40003fe0100 */
[----:B------:R-:W-:Y:S02]  /*00e0*/  ISETP.GT.AND P1, PT, R2, RZ, PT ;  /* 0x000000ff0200720c */ /* 0x000fe40003f24270 */
[----:B------:R-:W-:Y:S02]  /*00f0*/  ISETP.GT.AND P0, PT, R22, 0x1, PT ;  /* 0x000000011600780c */ /* 0x000fe40003f04270 */
[C---:B--2---:R-:W-:Y:S02]  /*0100*/  SEL R8, R0.reuse, RZ, P1 ;  /* 0x000000ff00087207 */ /* 0x044fe40000800000 */
[----:B------:R-:W-:Y:S02]  /*0110*/  SEL R6, R0, RZ, P0 ;  /* 0x000000ff00067207 */ /* 0x000fe40000000000 */
[----:B------:R-:W-:-:S02]  /*0120*/  SHF.R.S32.HI R4, RZ, 0x1f, R5 ;  /* 0x0000001fff047819 */ /* 0x000fc40000011405 */
[----:B------:R-:W-:Y:S02]  /*0130*/  ISETP.GE.AND P0, PT, R3, R6, PT ;  /* 0x000000060300720c */ /* 0x000fe40003f06270 */
[C---:B------:R-:W-:Y:S02]  /*0140*/  IADD3 R6, P1, R5.reuse, R0, RZ ;  /* 0x0000000005067210 */ /* 0x040fe40007f3e0ff */
[----:B------:R-:W-:Y:S02]  /*0150*/  IADD3 R24, P4, R5, UR4, RZ ;  /* 0x0000000405187c10 */ /* 0x000fe4000ff9e0ff */
[----:B------:R-:W-:Y:S02]  /*0160*/  ISETP.GE.AND P2, PT, R3, R8, PT ;  /* 0x000000080300720c */ /* 0x000fe40003f46270 */
[----:B------:R-:W-:Y:S01]  /*0170*/  IADD3.X R25, R4, UR5, RZ, P4, !PT ;  /* 0x0000000504197c10 */ /* 0x000fe2000a7fe4ff */
[----:B------:R-:W-:-:S04]  /*0180*/  ULDC.64 UR4, c[0x0][0x208] ;  /* 0x0000820000047ab9 */ /* 0x000fc80000000a00 */
[----:B------:R-:W0:Y:S01]  /*0190*/  @!P0 LDC.64 R16, c[0x0][0x218] ;  /* 0x00008600ff108b82 */ /* 0x000e220000000a00 */
[----:B------:R-:W-:Y:S01]  /*01a0*/  @!P0 IMAD.SHL.U32 R21, R6, 0x8, RZ ;  /* 0x0000000806158824 */ /* 0x000fe200078e00ff */
[----:B------:R-:W-:Y:S02]  /*01b0*/  @!P0 LEA.HI.X.SX32 R7, R0, R4, 0x1, P1 ;  /* 0x0000000400078211 */ /* 0x000fe400008f0eff */
[----:B------:R-:W-:Y:S02]  /*01c0*/  @P0 CS2R R12, SRZ ;  /* 0x00000000000c0805 */ /* 0x000fe4000001ff00 */
[----:B------:R-:W-:Y:S02]  /*01d0*/  @!P0 SHF.L.U64.HI R26, R6, 0x3, R7 ;  /* 0x00000003061a8819 */ /* 0x000fe40000010207 */
[----:B------:R-:W-:Y:S01]  /*01e0*/  SHF.R.S32.HI R7, RZ, 0x1f, R0 ;  /* 0x0000001fff077819 */ /* 0x000fe20000011400 */
[----:B------:R-:W1:Y:S08]  /*01f0*/  @!P2 LDC.64 R8, c[0x0][0x218] ;  /* 0x00008600ff08ab82 */ /* 0x000e700000000a00 */
[----:B------:R-:W2:Y:S01]  /*0200*/  @!P2 LDC.64 R14, c[0x0][0x220] ;  /* 0x00008800ff0eab82 */ /* 0x000ea20000000a00 */
[----:B0-----:R-:W-:-:S05]  /*0210*/  @!P0 IADD3 R16, P3, R21, R16, RZ ;  /* 0x0000001015108210 */ /* 0x001fca0007f7e0ff */
[----:B------:R-:W-:Y:S01]  /*0220*/  @!P0 IMAD.X R17, R26, 0x1, R17, P3 ;  /* 0x000000011a118824 */ /* 0x000fe200018e0611 */
[----:B------:R-:W-:Y:S01]  /*0230*/  IADD3 R10, P3, R24, R0, RZ ;  /* 0x00000000180a7210 */ /* 0x000fe20007f7e0ff */
[C---:B------:R-:W-:Y:S01]  /*0240*/  @!P2 IMAD.SHL.U32 R19, R5.reuse, 0x8, RZ ;  /* 0x000000080513a824 */ /* 0x040fe200078e00ff */
[----:B------:R-:W-:Y:S01]  /*0250*/  @!P2 SHF.L.U64.HI R20, R5, 0x3, R4 ;  /* 0x000000030514a819 */ /* 0x000fe20000010204 */
[----:B------:R-:W3:Y:S02]  /*0260*/  LDG.E.U8 R24, desc[UR4][R24.64] ;  /* 0x0000000418187981 */ /* 0x000ee4000c1e1100 */
[----:B------:R-:W-:Y:S02]  /*0270*/  IMAD.X R11, R7, 0x1, R25, P3 ;  /* 0x00000001070b7824 */ /* 0x000fe400018e0619 */
[----:B------:R-:W4:Y:S04]  /*0280*/  @!P0 LDG.E.64 R12, desc[UR4][R16.64] ;  /* 0x00000004100c8981 */ /* 0x000f28000c1e1b00 */
[----:B------:R-:W2:Y:S01]  /*0290*/  LDG.E.U8 R16, desc[UR4][R10.64] ;  /* 0x000000040a107981 */ /* 0x000ea2000c1e1100 */
[----:B-1----:R-:W-:-:S05]  /*02a0*/  @!P2 IADD3 R28, P3, R19, R8, RZ ;  /* 0x00000008131ca210 */ /* 0x002fca0007f7e0ff */
[----:B------:R-:W-:Y:S01]  /*02b0*/  @!P2 IMAD.X R29, R20, 0x1, R9, P3 ;  /* 0x00000001141da824 */ /* 0x000fe200018e0609 */
[----:B------:R-:W-:-:S06]  /*02c0*/  CS2R R8, SRZ ;  /* 0x0000000000087805 */ /* 0x000fcc000001ff00 */
[----:B------:R4:W3:Y:S02]  /*02d0*/  @!P2 LDG.E.64 R8, desc[UR4][R28.64] ;  /* 0x000000041c08a981 */ /* 0x0008e4000c1e1b00 */
[----:B----4-:R-:W-:Y:S01]  /*02e0*/  DADD R28, RZ, R12 ;  /* 0x00000000ff1c7229 */ /* 0x010fe2000000000c */
[----:B--2---:R-:W-:-:S09]  /*02f0*/  ISETP.NE.AND P3, PT, R16, RZ, PT ;  /* 0x000000ff1000720c */ /* 0x004fd20003f65270 */
[----:B------:R-:W-:Y:S02]  /*0300*/  FSEL R17, R29, RZ, !P3 ;  /* 0x000000ff1d117208 */ /* 0x000fe40005800000 */
[----:B------:R-:W-:Y:S02]  /*0310*/  FSEL R16, R28, RZ, !P3 ;  /* 0x000000ff1c107208 */ /* 0x000fe40005800000 */
[----:B------:R-:W-:Y:S02]  /*0320*/  @!P2 IADD3 R14, P3, R19, R14, RZ ;  /* 0x0000000e130ea210 */ /* 0x000fe40007f7e0ff */
[----:B------:R-:W-:Y:S04]  /*0330*/  SHFL.BFLY PT, R19, R17, 0x2, 0x1c1f ;  /* 0x0c5c1f0011137f89 */ /* 0x000fe800000e0000 */
[----:B------:R-:W0:Y:S02]  /*0340*/  SHFL.BFLY PT, R18, R16, 0x2, 0x1c1f ;  /* 0x0c5c1f0010127f89 */ /* 0x000e2400000e0000 */
[----:B0-----:R-:W-:Y:S01]  /*0350*/  DADD R18, R18, R16 ;  /* 0x0000000012127229 */ /* 0x001fe20000000010 */
[----:B------:R-:W0:Y:S01]  /*0360*/  @!P0 LDC.64 R16, c[0x0][0x220] ;  /* 0x00008800ff108b82 */ /* 0x000e220000000a00 */
[----:B------:R-:W-:Y:S01]  /*0370*/  @!P2 IMAD.X R15, R20, 0x1, R15, P3 ;  /* 0x00000001140fa824 */ /* 0x000fe200018e060f */
[----:B0-----:R-:W-:-:S02]  /*0380*/  @!P0 IADD3 R16, P4, R21, R16, RZ ;  /* 0x0000001015108210 */ /* 0x001fc40007f9e0ff */
[----:B------:R-:W-:-:S03]  /*0390*/  @P0 CS2R R20, SRZ ;  /* 0x0000000000140805 */ /* 0x000fc6000001ff00 */
[----:B------:R-:W-:-:S05]  /*03a0*/  @!P0 IMAD.X R17, R26, 0x1, R17, P4 ;  /* 0x000000011a118824 */ /* 0x000fca00020e0611 */
[----:B------:R-:W5:Y:S01]  /*03b0*/  @!P0 LDG.E.64 R20, desc[UR4][R16.64] ;  /* 0x0000000410148981 */ /* 0x000f62000c1e1b00 */
[----:B------:R-:W-:-:S06]  /*03c0*/  CS2R R28, SRZ ;  /* 0x00000000001c7805 */ /* 0x000fcc000001ff00 */
[----:B------:R0:W5:Y:S01]  /*03d0*/  @!P2 LDG.E.64 R28, desc[UR4][R14.64] ;  /* 0x000000040e1ca981 */ /* 0x000162000c1e1b00 */
[----:B---3--:R-:W-:Y:S01]  /*03e0*/  ISETP.NE.AND P2, PT, R24, RZ, PT ;  /* 0x000000ff1800720c */ /* 0x008fe20003f45270 */
[----:B0-----:R-:W-:-:S10]  /*03f0*/  DADD R14, RZ, R8 ;  /* 0x00000000ff0e7229 */ /* 0x001fd40000000008 */
[----:B------:R-:W-:Y:S02]  /*0400*/  FSEL R25, R15, RZ, !P2 ;  /* 0x000000ff0f197208 */ /* 0x000fe40005000000 */
[----:B------:R-:W-:-:S03]  /*0410*/  FSEL R24, R14, RZ, !P2 ;  /* 0x000000ff0e187208 */ /* 0x000fc60005000000 */
[----:B------:R-:W-:Y:S04]  /*0420*/  SHFL.BFLY PT, R15, R25, 0x2, 0x1c1f ;  /* 0x0c5c1f00190f7f89 */ /* 0x000fe800000e0000 */
[----:B------:R-:W0:Y:S01]  /*0430*/  SHFL.BFLY PT, R14, R24, 0x2, 0x1c1f ;  /* 0x0c5c1f00180e7f89 */ /* 0x000e2200000e0000 */
[----:B------:R-:W-:-:S03]  /*0440*/  ISETP.GE.AND P3, PT, R22, 0x1, PT ;  /* 0x000000011600780c */ /* 0x000fc60003f66270 */
        /* <DEDUP_REMOVED lines=17> */
.L_x_585:
[----:B------:R-:W-:Y:S05]  /*0560*/  BSYNC B0 ;  /* 0x0000000000007941 */ /* 0x000fea0003800000 */
.L_x_584:
        /* <DEDUP_REMOVED lines=14> */
.L_x_586:
        /* <DEDUP_REMOVED lines=11> */
.L_x_11677:


//--------------------- .text._ZN43_GLOBAL__N__9ae7fba5_10_SoftMax_cu_9f978f6321softmax_warp_backwardIdddLi1ELb0ELb1EEEvPT0_PKT_S5_iiiPKb --------------------------
	.section	.text._ZN43_GLOBAL__N__9ae7fba5_10_SoftMax_cu_9f978f6321softmax_warp_backwardIdddLi1ELb0ELb1EEEvPT0_PKT_S5_iiiPKb,"ax",@progbits
	.align	128
.text._ZN43_GLOBAL__N__9ae7fba5_10_SoftMax_cu_9f978f6321softmax_warp_backwardIdddLi1ELb0ELb1EEEvPT0_PKT_S5_iiiPKb:
        .type           _ZN43_GLOBAL__N__9ae7fba5_10_SoftMax_cu_9f978f6321softmax_warp_backwardIdddLi1ELb0ELb1EEEvPT0_PKT_S5_iiiPKb,@function
        .size           _ZN43_GLOBAL__N__9ae7fba5_10_SoftMax_cu_9f978f6321softmax_warp_backwardIdddLi1ELb0ELb1EEEvPT0_PKT_S5_iiiPKb,(.L_x_11678 - _ZN43_GLOBAL__N__9ae7fba5_10_SoftMax_cu_9f978f6321softmax_warp_backwardIdddLi1ELb0ELb1EEEvPT0_PKT_S5_iiiPKb)
        .other          _ZN43_GLOBAL__N__9ae7fba5_10_SoftMax_cu_9f978f6321softmax_warp_backwardIdddLi1ELb0ELb1EEEvPT0_PKT_S5_iiiPKb,@"STO_CUDA_ENTRY STV_DEFAULT"
_ZN43_GLOBAL__N__9ae7fba5_10_SoftMax_cu_9f978f6321softmax_warp_backwardIdddLi1ELb0ELb1EEEvPT0_PKT_S5_iiiPKb:
[----:B------:R-:W-:Y:S01]  /*0000*/  LDC R1, c[0x0][0x28] ;  /* 0x00000a00ff017b82 */ /* 0x000fe20000000800 */
[----:B------:R-:W0:Y:S07]  /*0010*/  S2R R3, SR_TID.Y ;  /* 0x0000000000037919 */ /* 0x000e2e0000002200 */
[----:B------:R-:W0:Y:S01]  /*0020*/  S2UR UR4, SR_CTAID.X ;  /* 0x00000000000479c3 */ /* 0x000e220000002500 */
[----:B------:R-:W-:Y:S01]  /*0030*/  ULDC.64 UR6, c[0x0][0x228] ;  /* 0x00008a0000067ab9 */ /* 0x000fe20000000a00 */
[----:B------:R-:W-:Y:S01]  /*0040*/  CS2R R14, SRZ ;  /* 0x00000000000e7805 */ /* 0x000fe2000001ff00 */
[----:B------:R-:W1:Y:S05]  /*0050*/  S2R R5, SR_TID.X ;  /* 0x0000000000057919 */ /* 0x000e6a0000002100 */
[----:B------:R-:W0:Y:S08]  /*0060*/  LDC R2, c[0x0][0x4] ;  /* 0x00000100ff027b82 */ /* 0x000e300000000800 */
[----:B------:R-:W2:Y:S01]  /*0070*/  LDC R0, c[0x0][0x230] ;  /* 0x00008c00ff007b82 */ /* 0x000ea20000000800 */
[----:B0-----:R-:W-:Y:S01]  /*0080*/  IMAD R2, R2, UR4, R3 ;  /* 0x0000000402027c24 */ /* 0x001fe2000f8e0203 */
[----:B------:R-:W-:Y:S01]  /*0090*/  ULDC.64 UR4, c[0x0][0x238] ;  /* 0x00008e0000047ab9 */ /* 0x000fe20000000a00 */
[----:B-1----:R-:W-:-:S02]  /*00a0*/  LOP3.LUT R5, R5, 0x1, RZ, 0xc0, !PT ;  /* 0x0000000105057812 */ /* 0x002fc400078ec0ff */
[----:B------:R-:W-:-:S04]  /*00b0*/  IMAD.SHL.U32 R6, R2, 0x2, RZ ;  /* 0x0000000202067824 */ /* 0x000fc800078e00ff */
[C---:B------:R-:W-:Y:S01]  /*00c0*/  IMAD R7, R6.reuse, UR7, R5 ;  /* 0x0000000706077c24 */ /* 0x040fe2000f8e0205 */
[----:B------:R-:W-:-:S04]  /*00d0*/  IADD3 R3, -R6, UR6, RZ ;  /* 0x0000000606037c10 */ /* 0x000fc8000fffe1ff */
        /* <DEDUP_REMOVED lines=13> */
[----:B------:R-:W-:Y:S01]  /*01b0*/  ULDC.64 UR4, c[0x0][0x208] ;  /* 0x0000820000047ab9 */ /* 0x000fe20000000a00 */
[----:B------:R-:W-:Y:S01]  /*01c0*/  SHF.R.S32.HI R9, RZ, 0x1f, R0 ;  /* 0x0000001fff097819 */ /* 0x000fe20000011400 */
[----:B------:R-:W2:Y:S01]  /*01d0*/  LDG.E.U8 R26, desc[UR4][R24.64] ;  /* 0x00000004181a7981 */ /* 0x000ea2000c1e1100 */
[----:B------:R-:W-:Y:S02]  /*01e0*/  @!P2 IADD3 R7, P3, R7, R0, RZ ;  /* 0x000000000707a210 */ /* 0x000fe40007f7e0ff */
[----:B------:R-:W1:Y:S02]  /*01f0*/  @!P2 LDC.64 R22, c[0x0][0x218] ;  /* 0x00008600ff16ab82 */ /* 0x000e640000000a00 */
[----:B------:R-:W-:-:S04]  /*0200*/  @!P2 LEA.HI.X.SX32 R6, R0, R6, 0x1, P3 ;  /* 0x000000060006a211 */ /* 0x000fc800018f0eff */
[C---:B------:R-:W-:Y:S01]  /*0210*/  @!P2 SHF.L.U64.HI R6, R7.reuse, 0x3, R6 ;  /* 0x000000030706a819 */ /* 0x040fe20000010206 */
[----:B------:R-:W-:Y:S01]  /*0220*/  @!P2 IMAD.SHL.U32 R7, R7, 0x8, RZ ;  /* 0x000000080707a824 */ /* 0x000fe200078e00ff */
[----:B------:R-:W3:Y:S01]  /*0230*/  @!P1 LDC.64 R16, c[0x0][0x220] ;  /* 0x00008800ff109b82 */ /* 0x000ee20000000a00 */
[----:B0-----:R-:W-:-:S05]  /*0240*/  @!P1 IADD3 R18, P0, R27, R18, RZ ;  /* 0x000000121b129210 */ /* 0x001fca0007f1e0ff */
[----:B------:R-:W-:-:S05]  /*0250*/  @!P1 IMAD.X R19, R8, 0x1, R19, P0 ;  /* 0x0000000108139824 */ /* 0x000fca00000e0613 */
[----:B------:R0:W4:Y:S01]  /*0260*/  @!P1 LDG.E.64 R14, desc[UR4][R18.64] ;  /* 0x00000004120e9981 */ /* 0x000122000c1e1b00 */
[----:B-1----:R-:W-:Y:S02]  /*0270*/  @!P2 IADD3 R22, P0, R7, R22, RZ ;  /* 0x000000160716a210 */ /* 0x002fe40007f1e0ff */
[----:B------:R-:W-:Y:S01]  /*0280*/  @P2 CS2R R10, SRZ ;  /* 0x00000000000a2805 */ /* 0x000fe2000001ff00 */
[----:B0-----:R-:W0:Y:S02]  /*0290*/  @!P2 LDC.64 R18, c[0x0][0x220] ;  /* 0x00008800ff12ab82 */ /* 0x001e240000000a00 */
[----:B------:R-:W-:Y:S01]  /*02a0*/  @!P2 IMAD.X R23, R6, 0x1, R23, P0 ;  /* 0x000000010617a824 */ /* 0x000fe200000e0617 */
[----:B------:R-:W-:-:S04]  /*02b0*/  IADD3 R12, P3, R24, R0, RZ ;  /* 0x00000000180c7210 */ /* 0x000fc80007f7e0ff */
[----:B------:R-:W4:Y:S01]  /*02c0*/  @!P2 LDG.E.64 R10, desc[UR4][R22.64] ;  /* 0x00000004160aa981 */ /* 0x000f22000c1e1b00 */
[----:B------:R-:W-:-:S05]  /*02d0*/  IMAD.X R13, R9, 0x1, R25, P3 ;  /* 0x00000001090d7824 */ /* 0x000fca00018e0619 */
[----:B------:R-:W4:Y:S01]  /*02e0*/  LDG.E.U8 R28, desc[UR4][R12.64] ;  /* 0x000000040c1c7981 */ /* 0x000f22000c1e1100 */
[----:B---3--:R-:W-:Y:S02]  /*02f0*/  @!P1 IADD3 R16, P4, R27, R16, RZ ;  /* 0x000000101b109210 */ /* 0x008fe40007f9e0ff */
[----:B------:R-:W-:Y:S02]  /*0300*/  CS2R R24, SRZ ;  /* 0x0000000000187805 */ /* 0x000fe4000001ff00 */
[----:B0-----:R-:W-:Y:S01]  /*0310*/  @!P2 IADD3 R18, P5, R7, R18, RZ ;  /* 0x000000120712a210 */ /* 0x001fe20007fbe0ff */
[----:B------:R-:W-:-:S04]  /*0320*/  @!P1 IMAD.X R17, R8, 0x1, R17, P4 ;  /* 0x0000000108119824 */ /* 0x000fc800020e0611 */
[----:B------:R-:W-:Y:S01]  /*0330*/  @!P2 IMAD.X R19, R6, 0x1, R19, P5 ;  /* 0x000000010613a824 */ /* 0x000fe200028e0613 */
[----:B------:R-:W-:Y:S01]  /*0340*/  @P2 CS2R R6, SRZ ;  /* 0x0000000000062805 */ /* 0x000fe2000001ff00 */
[----:B------:R0:W5:Y:S05]  /*0350*/  @!P1 LDG.E.64 R24, desc[UR4][R16.64] ;  /* 0x0000000410189981 */ /* 0x00016a000c1e1b00 */
[----:B------:R0:W5:Y:S01]  /*0360*/  @!P2 LDG.E.64 R6, desc[UR4][R18.64] ;  /* 0x000000041206a981 */ /* 0x000162000c1e1b00 */
[----:B------:R-:W-:Y:S02]  /*0370*/  ISETP.GE.AND P3, PT, R4, 0x1, PT ;  /* 0x000000010400780c */ /* 0x000fe40003f66270 */
[----:B--2---:R-:W-:Y:S01]  /*0380*/  ISETP.NE.AND P0, PT, R26, RZ, PT ;  /* 0x000000ff1a00720c */ /* 0x004fe20003f05270 */
[----:B----4-:R-:W-:-:S02]  /*0390*/  DADD R20, RZ, R14 ;  /* 0x00000000ff147229 */ /* 0x010fc4000000000e */
[----:B------:R-:W-:-:S08]  /*03a0*/  DADD R22, RZ, R10 ;  /* 0x00000000ff167229 */ /* 0x000fd0000000000a */
[----:B------:R-:W-:Y:S02]  /*03b0*/  FSEL R21, R21, RZ, !P0 ;  /* 0x000000ff15157208 */ /* 0x000fe40004000000 */
[----:B------:R-:W-:Y:S02]  /*03c0*/  ISETP.NE.AND P4, PT, R28, RZ, PT ;  /* 0x000000ff1c00720c */ /* 0x000fe40003f85270 */
[----:B------:R-:W-:Y:S02]  /*03d0*/  FSEL R20, R20, RZ, !P0 ;  /* 0x000000ff14147208 */ /* 0x000fe40004000000 */
[----:B------:R-:W-:Y:S02]  /*03e0*/  FSEL R23, R23, RZ, !P4 ;  /* 0x000000ff17177208 */ /* 0x000fe40006000000 */
[----:B------:R-:W-:Y:S01]  /*03f0*/  FSEL R22, R22, RZ, !P4 ;  /* 0x000000ff16167208 */ /* 0x000fe20006000000 */
[----:B------:R0:W1:Y:S04]  /*0400*/  SHFL.BFLY PT, R27, R21, 0x1, 0x1e1f ;  /* 0x0c3e1f00151b7f89 */ /* 0x00006800000e0000 */
[----:B------:R0:W2:Y:S04]  /*0410*/  SHFL.BFLY PT, R26, R20, 0x1, 0x1e1f ;  /* 0x0c3e1f00141a7f89 */ /* 0x0000a800000e0000 */
[----:B------:R0:W3:Y:S04]  /*0420*/  SHFL.BFLY PT, R29, R23, 0x1, 0x1e1f ;  /* 0x0c3e1f00171d7f89 */ /* 0x0000e800000e0000 */
[----:B------:R0:W4:Y:S01]  /*0430*/  SHFL.BFLY PT, R28, R22, 0x1, 0x1e1f ;  /* 0x0c3e1f00161c7f89 */ /* 0x00012200000e0000 */
[----:B------:R-:W-:Y:S05]  /*0440*/  @!P3 EXIT ;  /* 0x000000000000b94d */ /* 0x000fea0003800000 */
[----:B------:R-:W-:Y:S01]  /*0450*/  ISETP.GE.AND P2, PT, R5, R0, PT ;  /* 0x000000000500720c */ /* 0x000fe20003f46270 */
[----:B------:R-:W-:Y:S01]  /*0460*/  BSSY B0, `(.L_x_587) ;  /* 0x000000c000007945 */ /* 0x000fe20003800000 */
[----:B-12---:R-:W-:Y:S01]  /*0470*/  DADD R26, R26, R20 ;  /* 0x000000001a1a7229 */ /* 0x006fe20000000014 */
[----:B------:R-:W-:-:S10]  /*0480*/  ISETP.GE.AND P1, PT, R3, 0x2, PT ;  /* 0x000000020300780c */ /* 0x000fd40003f26270 */
[----:B------:R-:W-:Y:S05]  /*0490*/  @P2 BRA `(.L_x_588) ;  /* 0x0000000000202947 */ /* 0x000fea0003800000 */
[----:B0-----:R-:W0:Y:S01]  /*04a0*/  LDC.64 R16, c[0x0][0x210] ;  /* 0x00008400ff107b82 */ /* 0x001e220000000a00 */
[----:B------:R-:W-:Y:S01]  /*04b0*/  IMAD R3, R2, UR7, RZ ;  /* 0x0000000702037c24 */ /* 0x000fe2000f8e02ff */
[----:B-----5:R-:W-:-:S03]  /*04c0*/  @!P0 DFMA R24, R26, -R24, R14 ;  /* 0x800000181a18822b */ /* 0x020fc6000000000e */
[----:B------:R-:W-:-:S05]  /*04d0*/  IMAD.SHL.U32 R4, R3, 0x2, RZ ;  /* 0x0000000203047824 */ /* 0x000fca00078e00ff */
[----:B------:R-:W-:-:S05]  /*04e0*/  LOP3.LUT R3, R4, 0xfffffffe, R5, 0xe2, !PT ;  /* 0xfffffffe04037812 */ /* 0x000fca00078ee205 */
[----:B0-----:R-:W-:-:S05]  /*04f0*/  IMAD.WIDE R16, R3, 0x8, R16 ;  /* 0x0000000803107825 */ /* 0x001fca00078e0210 */
[----:B------:R1:W-:Y:S04]  /*0500*/  @P0 STG.E.64 desc[UR4][R16.64], RZ ;  /* 0x000000ff10000986 */ /* 0x0003e8000c101b04 */
[----:B------:R1:W-:Y:S02]  /*0510*/  @!P0 STG.E.64 desc[UR4][R16.64], R24 ;  /* 0x0000001810008986 */ /* 0x0003e4000c101b04 */
.L_x_588:
[----:B------:R-:W-:Y:S05]  /*0520*/  BSYNC B0 ;  /* 0x0000000000007941 */ /* 0x000fea0003800000 */
.L_x_587:
[----:B------:R-:W-:Y:S05]  /*0530*/  @!P1 EXIT ;  /* 0x000000000000994d */ /* 0x000fea0003800000 */
[----:B------:R-:W-:Y:S05]  /*0540*/  @P2 EXIT ;  /* 0x000000000000294d */ /* 0x000fea0003800000 */
[----:B------:R-:W2:Y:S01]  /*0550*/  LDG.E.U8 R12, desc[UR4][R12.64] ;  /* 0x000000040c0c7981 */ /* 0x000ea2000c1e1100 */
[----:B------:R-:W-:Y:S01]  /*0560*/  IMAD R2, R2, UR7, RZ ;  /* 0x0000000702027c24 */ /* 0x000fe2000f8e02ff */
[----:B------:R-:W-:Y:S01]  /*0570*/  ULDC.64 UR8, c[0x0][0x210] ;  /* 0x0000840000087ab9 */ /* 0x000fe20000000a00 */
[----:B---34-:R-:W-:Y:S02]  /*0580*/  DADD R28, R28, R22 ;  /* 0x000000001c1c7229 */ /* 0x018fe40000000016 */
[----:B------:R-:W-:-:S05]  /*0590*/  IMAD.SHL.U32 R2, R2, 0x2, RZ ;  /* 0x0000000202027824 */ /* 0x000fca00078e00ff */
[----:B------:R-:W-:-:S04]  /*05a0*/  LOP3.LUT R5, R2, 0xfffffffe, R5, 0xe2, !PT ;  /* 0xfffffffe02057812 */ /* 0x000fc800078ee205 */
[----:B------:R-:W-:-:S04]  /*05b0*/  IADD3 R0, P1, R5, R0, RZ ;  /* 0x0000000005007210 */ /* 0x000fc80007f3e0ff */
[----:B------:R-:W-:Y:S02]  /*05c0*/  LEA.HI.X.SX32 R9, R5, R9, 0x1, P1 ;  /* 0x0000000905097211 */ /* 0x000fe400008f0eff */
[----:B------:R-:W-:-:S04]  /*05d0*/  LEA R2, P1, R0, UR8, 0x3 ;  /* 0x0000000800027c11 */ /* 0x000fc8000f8218ff */
[----:B------:R-:W-:Y:S02]  /*05e0*/  LEA.HI.X R3, R0, UR9, R9, 0x3, P1 ;  /* 0x0000000900037c11 */ /* 0x000fe400088f1c09 */
[----:B--2---:R-:W-:-:S13]  /*05f0*/  ISETP.NE.AND P0, PT, R12, RZ, PT ;  /* 0x000000ff0c00720c */ /* 0x004fda0003f05270 */
[----:B------:R2:W-:Y:S01]  /*0600*/  @P0 STG.E.64 desc[UR4][R2.64], RZ ;  /* 0x000000ff02000986 */ /* 0x0005e2000c101b04 */
[----:B------:R-:W-:Y:S05]  /*0610*/  @P0 EXIT ;  /* 0x000000000000094d */ /* 0x000fea0003800000 */
[----:B-----5:R-:W-:-:S07]  /*0620*/  DFMA R6, R28, -R6, R10 ;  /* 0x800000061c06722b */ /* 0x020fce000000000a */
[----:B------:R-:W-:Y:S01]  /*0630*/  STG.E.64 desc[UR4][R2.64], R6 ;  /* 0x0000000602007986 */ /* 0x000fe2000c101b04 */
[----:B------:R-:W-:Y:S05]  /*0640*/  EXIT ;  /* 0x000000000000794d */ /* 0x000fea0003800000 */
.L_x_589:
        /* <DEDUP_REMOVED lines=11> */
.L_x_11678:


//--------------------- .text._ZN43_GLOBAL__N__9ae7fba5_10_SoftMax_cu_9f978f6321softmax_warp_backwardIdddLi0ELb0ELb1EEEvPT0_PKT_S5_iiiPKb --------------------------
	.section	.text._ZN43_GLOBAL__N__9ae7fba5_10_SoftMax_cu_9f978f6321softmax_warp_backwardIdddLi0ELb0ELb1EEEvPT0_PKT_S5_iiiPKb,"ax",@progbits
	.align	128
.text._ZN43_GLOBAL__N__9ae7fba5_10_SoftMax_cu_9f978f6321softmax_warp_backwardIdddLi0ELb0ELb1EEEvPT0_PKT_S5_iiiPKb:
        .type           _ZN43_GLOBAL__N__9ae7fba5_10_SoftMax_cu_9f978f6321softmax_warp_backwardIdddLi0ELb0ELb1EEEvPT0_PKT_S5_iiiPKb,@function
        .size           _ZN43_GLOBAL__N__9ae7fba5_10_SoftMax_cu_9f978f6321softmax_warp_backwardIdddLi0ELb0ELb1EEEvPT0_PKT_S5_iiiPKb,(.L_x_11679 - _ZN43_GLOBAL__N__9ae7fba5_10_SoftMax_cu_9f978f6321softmax_warp_backwardIdddLi0ELb0ELb1EEEvPT0_PKT_S5_iiiPKb)
        .other          _ZN43_GLOBAL__N__9ae7fba5_10_SoftMax_cu_9f978f6321softmax_warp_backwardIdddLi0ELb0ELb1EEEvPT0_PKT_S5_iiiPKb,@"STO_CUDA_ENTRY STV_DEFAULT"
_ZN43_GLOBAL__N__9ae7fba5_10_SoftMax_cu_9f978f6321softmax_warp_backwardIdddLi0ELb0ELb1EEEvPT0_PKT_S5_iiiPKb:
[----:B------:R-:W-:Y:S01]  /*0000*/  LDC R1, c[0x0][0x28] ;  /* 0x00000a00ff017b82 */ /* 0x000fe20000000800 */
[----:B------:R-:W0:Y:S07]  /*0010*/  S2R R3, SR_TID.Y ;  /* 0x0000000000037919 */ /* 0x000e2e0000002200 */
[----:B------:R-:W0:Y:S01]  /*0020*/  S2UR UR4, SR_CTAID.X ;  /* 0x00000000000479c3 */ /* 0x000e220000002500 */
[----:B------:R-:W-:Y:S01]  /*0030*/  ULDC.64 UR6, c[0x0][0x228] ;  /* 0x00008a0000067ab9 */ /* 0x000fe20000000a00 */
[----:B------:R-:W-:-:S02]  /*0040*/  CS2R R4, SRZ ;  /* 0x0000000000047805 */ /* 0x000fc4000001ff00 */
[----:B------:R-:W-:Y:S02]  /*0050*/  CS2R R6, SRZ ;  /* 0x0000000000067805 */ /* 0x000fe4000001ff00 */
[----:B------:R-:W-:Y:S02]  /*0060*/  CS2R R8, SRZ ;  /* 0x0000000000087805 */ /* 0x000fe4000001ff00 */
[----:B------:R-:W0:Y:S08]  /*0070*/  LDC R18, c[0x0][0x4] ;  /* 0x00000100ff127b82 */ /* 0x000e300000000800 */
[----:B------:R-:W1:Y:S01]  /*0080*/  LDC R0, c[0x0][0x230] ;  /* 0x00008c00ff007b82 */ /* 0x000e620000000800 */
[----:B0-----:R-:W-:Y:S01]  /*0090*/  IMAD R18, R18, UR4, R3 ;  /* 0x0000000412127c24 */ /* 0x001fe2000f8e0203 */
[----:B------:R-:W-:Y:S01]  /*00a0*/  ULDC.64 UR4, c[0x0][0x208] ;  /* 0x0000820000047ab9 */ /* 0x000fe20000000a00 */
[----:B------:R-:W-:-:S02]  /*00b0*/  CS2R R2, SRZ ;  /* 0x0000000000027805 */ /* 0x000fc4000001ff00 */
        /* <DEDUP_REMOVED lines=14> */
[----:B------:R-:W-:Y:S02]  /*01a0*/  @P2 LEA.HI.X.SX32 R22, R0, R20, 0x1, P4 ;  /* 0x0000001400162211 */ /* 0x000fe400020f0eff */
[----:B------:R-:W1:Y:S02]  /*01b0*/  @P3 LDC.64 R16, c[0x0][0x220] ;  /* 0x00008800ff103b82 */ /* 0x000e640000000a00 */
[C---:B------:R-:W-:Y:S01]  /*01c0*/  @P2 SHF.L.U64.HI R22, R23.reuse, 0x3, R22 ;  /* 0x0000000317162819 */ /* 0x040fe20000010216 */
[----:B------:R-:W-:-:S05]  /*01d0*/  @P2 IMAD.SHL.U32 R23, R23, 0x8, RZ ;  /* 0x0000000817172824 */ /* 0x000fca00078e00ff */
[----:B------:R-:W2:Y:S08]  /*01e0*/  @P2 LDC.64 R10, c[0x0][0x218] ;  /* 0x00008600ff0a2b82 */ /* 0x000eb00000000a00 */
[----:B------:R-:W3:Y:S01]  /*01f0*/  @P2 LDC.64 R12, c[0x0][0x220] ;  /* 0x00008800ff0c2b82 */ /* 0x000ee20000000a00 */
[----:B0-----:R-:W-:-:S05]  /*0200*/  @P3 IADD3 R14, P5, R25, R14, RZ ;  /* 0x0000000e190e3210 */ /* 0x001fca0007fbe0ff */
[----:B------:R-:W-:Y:S01]  /*0210*/  @P3 IMAD.X R15, R24, 0x1, R15, P5 ;  /* 0x00000001180f3824 */ /* 0x000fe200028e060f */
[----:B-1----:R-:W-:-:S04]  /*0220*/  @P3 IADD3 R16, P4, R25, R16, RZ ;  /* 0x0000001019103210 */ /* 0x002fc80007f9e0ff */
[----:B------:R0:W5:Y:S01]  /*0230*/  @P3 LDG.E.64 R4, desc[UR4][R14.64] ;  /* 0x000000040e043981 */ /* 0x000162000c1e1b00 */
[----:B------:R-:W-:Y:S01]  /*0240*/  @P3 IMAD.X R17, R24, 0x1, R17, P4 ;  /* 0x0000000118113824 */ /* 0x000fe200020e0611 */
[----:B--2---:R-:W-:-:S04]  /*0250*/  @P2 IADD3 R10, P5, R23, R10, RZ ;  /* 0x0000000a170a2210 */ /* 0x004fc80007fbe0ff */
[----:B------:R0:W5:Y:S01]  /*0260*/  @P3 LDG.E.64 R8, desc[UR4][R16.64] ;  /* 0x0000000410083981 */ /* 0x000162000c1e1b00 */
[----:B------:R-:W-:Y:S01]  /*0270*/  @P2 IMAD.X R11, R22, 0x1, R11, P5 ;  /* 0x00000001160b2824 */ /* 0x000fe200028e060b */
[----:B---3--:R-:W-:-:S04]  /*0280*/  @P2 IADD3 R12, P4, R23, R12, RZ ;  /* 0x0000000c170c2210 */ /* 0x008fc80007f9e0ff */
[----:B------:R0:W5:Y:S01]  /*0290*/  @P2 LDG.E.64 R2, desc[UR4][R10.64] ;  /* 0x000000040a022981 */ /* 0x000162000c1e1b00 */
[----:B------:R-:W-:-:S05]  /*02a0*/  @P2 IMAD.X R13, R22, 0x1, R13, P4 ;  /* 0x00000001160d2824 */ /* 0x000fca00020e060d */
[----:B------:R0:W5:Y:S03]  /*02b0*/  @P2 LDG.E.64 R6, desc[UR4][R12.64] ;  /* 0x000000040c062981 */ /* 0x000166000c1e1b00 */
.L_x_590:
[----:B------:R-:W-:Y:S02]  /*02c0*/  ULDC.64 UR8, c[0x0][0x238] ;  /* 0x00008e0000087ab9 */ /* 0x000fe40000000a00 */
[----:B0-----:R-:W-:-:S04]  /*02d0*/  IADD3 R12, P2, R19, UR8, RZ ;  /* 0x00000008130c7c10 */ /* 0x001fc8000ff5e0ff */
[----:B------:R-:W-:Y:S01]  /*02e0*/  IADD3.X R13, R20, UR9, RZ, P2, !PT ;  /* 0x00000009140d7c10 */ /* 0x000fe200097fe4ff */
[----:B------:R-:W-:Y:S08]  /*02f0*/  @!P1 EXIT ;  /* 0x000000000000994d */ /* 0x000ff00003800000 */
[----:B------:R-:W-:Y:S05]  /*0300*/  @!P0 EXIT ;  /* 0x000000000000894d */ /* 0x000fea0003800000 */
[----:B------:R-:W2:Y:S01]  /*0310*/  LDG.E.U8 R10, desc[UR4][R12.64] ;  /* 0x000000040c0a7981 */ /* 0x000ea2000c1e1100 */
[----:B------:R-:W-:Y:S01]  /*0320*/  IADD3 R14, P1, R12, R0, RZ ;  /* 0x000000000c0e7210 */ /* 0x000fe20007f3e0ff */
[----:B------:R-:W-:Y:S01]  /*0330*/  ULDC.64 UR8, c[0x0][0x210] ;  /* 0x0000840000087ab9 */ /* 0x000fe20000000a00 */
[----:B------:R-:W-:-:S05]  /*0340*/  SHF.R.S32.HI R22, RZ, 0x1f, R0 ;  /* 0x0000001fff167819 */ /* 0x000fca0000011400 */
[----:B------:R-:W-:Y:S01]  /*0350*/  IMAD.X R15, R22, 0x1, R13, P1 ;  /* 0x00000001160f7824 */ /* 0x000fe200008e060d */
[----:B------:R-:W-:-:S04]  /*0360*/  ISETP.GE.AND P1, PT, R21, 0x2, PT ;  /* 0x000000021500780c */ /* 0x000fc80003f26270 */
[----:B------:R0:W5:Y:S01]  /*0370*/  LDG.E.U8 R12, desc[UR4][R14.64] ;  /* 0x000000040e0c7981 */ /* 0x000162000c1e1100 */
[----:B--2---:R-:W-:-:S13]  /*0380*/  ISETP.NE.AND P0, PT, R10, RZ, PT ;  /* 0x000000ff0a00720c */ /* 0x004fda0003f05270 */
[----:B-----5:R-:W-:-:S10]  /*0390*/  @!P0 DADD R10, RZ, R4 ;  /* 0x00000000ff0a8229 */ /* 0x020fd40000000004 */
[----:B------:R-:W-:Y:S02]  /*03a0*/  @!P0 FSEL R16, R10, RZ, !P0 ;  /* 0x000000ff0a108208 */ /* 0x000fe40004000000 */
[----:B------:R-:W-:Y:S02]  /*03b0*/  @!P0 FSEL R17, R11, RZ, !P0 ;  /* 0x000000ff0b118208 */ /* 0x000fe40004000000 */
[----:B------:R-:W-:-:S04]  /*03c0*/  LEA R10, P2, R19, UR8, 0x3 ;  /* 0x00000008130a7c11 */ /* 0x000fc8000f8418ff */
[----:B------:R-:W-:Y:S01]  /*03d0*/  @!P0 DFMA R8, -R8, R16, R4 ;  /* 0x000000100808822b */ /* 0x000fe20000000104 */
[----:B------:R-:W-:-:S05]  /*03e0*/  LEA.HI.X R11, R19, UR9, R20, 0x3, P2 ;  /* 0x00000009130b7c11 */ /* 0x000fca00090f1c14 */
[----:B------:R0:W-:Y:S04]  /*03f0*/  @P0 STG.E.64 desc[UR4][R10.64], RZ ;  /* 0x000000ff0a000986 */ /* 0x0001e8000c101b04 */
[----:B------:R0:W-:Y:S01]  /*0400*/  @!P0 STG.E.64 desc[UR4][R10.64], R8 ;  /* 0x000000080a008986 */ /* 0x0001e2000c101b04 */
        /* <DEDUP_REMOVED lines=9> */
[----:B------:R0:W-:Y:S01]  /*04a0*/  @P0 STG.E.64 desc[UR4][R4.64], RZ ;  /* 0x000000ff04000986 */ /* 0x0001e2000c101b04 */
[----:B------:R-:W-:Y:S05]  /*04b0*/  @P0 EXIT ;  /* 0x000000000000094d */ /* 0x000fea0003800000 */
[----:B------:R-:W-:Y:S01]  /*04c0*/  DADD R8, RZ, R2 ;  /* 0x00000000ff087229 */ /* 0x000fe20000000002 */
[----:B------:R-:W-:-:S09]  /*04d0*/  ISETP.NE.AND P0, PT, R12, RZ, PT ;  /* 0x000000ff0c00720c */ /* 0x000fd20003f05270 */
[----:B------:R-:W-:Y:S02]  /*04e0*/  FSEL R8, R8, RZ, !P0 ;  /* 0x000000ff08087208 */ /* 0x000fe40004000000 */
[----:B------:R-:W-:-:S06]  /*04f0*/  FSEL R9, R9, RZ, !P0 ;  /* 0x000000ff09097208 */ /* 0x000fcc0004000000 */
[----:B------:R-:W-:-:S07]  /*0500*/  DFMA R6, -R6, R8, R2 ;  /* 0x000000080606722b */ /* 0x000fce0000000102 */
[----:B------:R-:W-:Y:S01]  /*0510*/  STG.E.64 desc[UR4][R4.64], R6 ;  /* 0x0000000604007986 */ /* 0x000fe2000c101b04 */
[----:B------:R-:W-:Y:S05]  /*0520*/  EXIT ;  /* 0x000000000000794d */ /* 0x000fea0003800000 */
.L_x_591:
        /* <DEDUP_REMOVED lines=13> */
.L_x_11679:


//--------------------- .text._ZN43_GLOBAL__N__9ae7fba5_10_SoftMax_cu_9f978f6320softmax_warp_forwardIN3c108BFloat16ES2_fLi11ELb0ELb1EEEvPT0_PKT_iiiPKbib --------------------------
	.section	.text._ZN43_GLOBAL__N__9ae7fba5_10_SoftMax_cu_9f978f6320softmax_warp_forwardIN3c108BFloat16ES2_fLi11ELb0ELb1EEEvPT0_PKT_iiiPKbib,"ax",@progbits
	.align	128
.text._ZN43_GLOBAL__N__9ae7fba5_10_SoftMax_cu_9f978f6320softmax_warp_forwardIN3c108BFloat16ES2_fLi11ELb0ELb1EEEvPT0_PKT_iiiPKbib:
        .type           _ZN43_GLOBAL__N__9ae7fba5_10_SoftMax_cu_9f978f6320softmax_warp_forwardIN3c108BFloat16ES2_fLi11ELb0ELb1EEEvPT0_PKT_iiiPKbib,@function
        .size           _ZN43_GLOBAL__N__9ae7fba5_10_SoftMax_cu_9f978f6320softmax_warp_forwardIN3c108BFloat16ES2_fLi11ELb0ELb1EEEvPT0_PKT_iiiPKbib,(.L_x_11680 - _ZN43_GLOBAL__N__9ae7fba5_10_SoftMax_cu_9f978f6320softmax_warp_forwardIN3c108BFloat16ES2_fLi11ELb0ELb1EEEvPT0_PKT_iiiPKbib)
        .other          _ZN43_GLOBAL__N__9ae7fba5_10_SoftMax_cu_9f978f6320softmax_warp_forwardIN3c108BFloat16ES2_fLi11ELb0ELb1EEEvPT0_PKT_iiiPKbib,@"STO_CUDA_ENTRY STV_DEFAULT"
_ZN43_GLOBAL__N__9ae7fba5_10_SoftMax_cu_9f978f6320softmax_warp_forwardIN3c108BFloat16ES2_fLi11ELb0ELb1EEEvPT0_PKT_iiiPKbib:
[----:B------:R-:W-:Y:S01]  /*0000*/  LDC R1, c[0x0][0x28] ;  /* 0x00000a00ff017b82 */ /* 0x000fe20000000800 */
[----:B------:R-:W0:Y:S07]  /*0010*/  S2R R34, SR_TID.Y ;  /* 0x0000000000227919 */ /* 0x000e2e0000002200 */
[----:B------:R-:W0:Y:S01]  /*0020*/  S2UR UR5, SR_CTAID.X ;  /* 0x00000000000579c3 */ /* 0x000e220000002500 */
[----:B------:R-:W-:Y:S01]  /*0030*/  ULDC.U8 UR4, c[0x0][0x23c] ;  /* 0x00008f0000047ab9 */ /* 0x000fe20000000000 */
[----:B------:R-:W-:Y:S01]  /*0040*/  ULDC UR8, c[0x0][0x224] ;  /* 0x0000890000087ab9 */ /* 0x000fe20000000800 */
[----:B------:R-:W1:Y:S01]  /*0050*/  S2R R32, SR_TID.X ;  /* 0x0000000000207919 */ /* 0x000e620000002100 */
[----:B------:R-:W-:Y:S01]  /*0060*/  UPRMT UR4, UR4, 0x8880, URZ ;  /* 0x0000888004047896 */ /* 0x000fe2000800003f */
[----:B------:R-:W-:-:S03]  /*0070*/  ULDC UR9, c[0x0][0x220] ;  /* 0x0000880000097ab9 */ /* 0x000fc60000000800 */
[----:B------:R-:W0:Y:S02]  /*0080*/  LDC R3, c[0x0][0x4] ;  /* 0x00000100ff037b82 */ /* 0x000e240000000800 */
[----:B------:R-:W-:-:S06]  /*0090*/  ISETP.NE.AND P1, PT, RZ, UR4, PT ;  /* 0x00000004ff007c0c */ /* 0x000fcc000bf25270 */
[----:B------:R-:W2:Y:S01]  /*00a0*/  LDC R35, c[0x0][0x228] ;  /* 0x00008a00ff237b82 */ /* 0x000ea20000000800 */
[----:B0-----:R-:W-:-:S04]  /*00b0*/  IMAD R0, R3, UR5, R34 ;  /* 0x0000000503007c24 */ /* 0x001fc8000f8e0222 */
[C---:B------:R-:W-:Y:S01]  /*00c0*/  IMAD R5, R0.reuse, UR8, RZ ;  /* 0x0000000800057c24 */ /* 0x040fe2000f8e02ff */
[----:B------:R-:W-:-:S03]  /*00d0*/  IADD3 R2, -R0, UR9, RZ ;  /* 0x0000000900027c10 */ /* 0x000fc6000fffe1ff */
[----:B-1----:R-:W-:Y:S01]  /*00e0*/  IMAD.IADD R0, R5, 0x1, R32 ;  /* 0x0000000105007824 */ /* 0x002fe200078e0220 */
[----:B------:R-:W-:-:S03]  /*00f0*/  ISETP.GT.AND P0, PT, R2, RZ, PT ;  /* 0x000000ff0200720c */ /* 0x000fc60003f04270 */
[--C-:B------:R-:W-:Y:S01]  /*0100*/  IMAD.MOV.U32 R2, RZ, RZ, R0.reuse ;  /* 0x000000ffff027224 */ /* 0x100fe200078e0000 */
[----:B------:R-:W-:Y:S02]  /*0110*/  SHF.R.S32.HI R15, RZ, 0x1f, R0 ;  /* 0x0000001fff0f7819 */ /* 0x000fe40000011400 */
[----:B--2---:R-:W-:-:S03]  /*0120*/  SEL R33, R35, RZ, P0 ;  /* 0x000000ff23217207 */ /* 0x004fc60000000000 */
[----:B------:R-:W-:Y:S01]  /*0130*/  IMAD.MOV.U32 R3, RZ, RZ, R15 ;  /* 0x000000ffff037224 */ /* 0x000fe200078e000f */
[----:B------:R-:W-:Y:S01]  /*0140*/  ISETP.GE.AND P0, PT, R32, R33, PT ;  /* 0x000000212000720c */ /* 0x000fe20003f06270 */
[----:B------:R-:W-:-:S12]  /*0150*/  @!P1 BRA `(.L_x_592) ;  /* 0x0000000000689947 */ /* 0x000fd80003800000 */
[----:B------:R-:W0:Y:S02]  /*0160*/  LDC R6, c[0x0][0x238] ;  /* 0x00008e00ff067b82 */ /* 0x000e240000000800 */
[----:B0-----:R-:W-:-:S04]  /*0170*/  IABS R7, R6 ;  /* 0x0000000600077213 */ /* 0x001fc80000000000 */
[----:B------:R-:W0:Y:S08]  /*0180*/  I2F.RP R4, R7 ;  /* 0x0000000700047306 */ /* 0x000e300000209400 */
[----:B0-----:R-:W0:Y:S02]  /*0190*/  MUFU.RCP R4, R4 ;  /* 0x0000000400047308 */ /* 0x001e240000001000 */
[----:B0-----:R-:W-:-:S06]  /*01a0*/  VIADD R2, R4, 0xffffffe ;  /* 0x0ffffffe04027836 */ /* 0x001fcc0000000000 */
[----:B------:R0:W1:Y:S02]  /*01b0*/  F2I.FTZ.U32.TRUNC.NTZ R3, R2 ;  /* 0x0000000200037305 */ /* 0x000064000021f000 */
[----:B0-----:R-:W-:Y:S02]  /*01c0*/  IMAD.MOV.U32 R2, RZ, RZ, RZ ;  /* 0x000000ffff027224 */ /* 0x001fe400078e00ff */
[----:B-1----:R-:W-:-:S04]  /*01d0*/  IMAD.MOV R8, RZ, RZ, -R3 ;  /* 0x000000ffff087224 */ /* 0x002fc800078e0a03 */
[----:B------:R-:W-:Y:S01]  /*01e0*/  IMAD R9, R8, R7, RZ ;  /* 0x0000000708097224 */ /* 0x000fe200078e02ff */
[----:B------:R-:W-:Y:S02]  /*01f0*/  IABS R8, R5 ;  /* 0x0000000500087213 */ /* 0x000fe40000000000 */
[----:B------:R-:W-:Y:S01]  /*0200*/  LOP3.LUT R5, R5, R6, RZ, 0x3c, !PT ;  /* 0x0000000605057212 */ /* 0x000fe200078e3cff */
[----:B------:R-:W-:-:S03]  /*0210*/  IMAD.HI.U32 R3, R3, R9, R2 ;  /* 0x0000000903037227 */ /* 0x000fc600078e0002 */
[----:B------:R-:W-:-:S03]  /*0220*/  ISETP.GE.AND P3, PT, R5, RZ, PT ;  /* 0x000000ff0500720c */ /* 0x000fc60003f66270 */
[----:B------:R-:W-:-:S04]  /*0230*/  IMAD.HI.U32 R3, R3, R8, RZ ;  /* 0x0000000803037227 */ /* 0x000fc800078e00ff */
[----:B------:R-:W-:-:S04]  /*0240*/  IMAD.MOV R4, RZ, RZ, -R3 ;  /* 0x000000ffff047224 */ /* 0x000fc800078e0a03 */
[----:B------:R-:W-:-:S05]  /*0250*/  IMAD R4, R7, R4, R8 ;  /* 0x0000000407047224 */ /* 0x000fca00078e0208 */
[----:B------:R-:W-:-:S13]  /*0260*/  ISETP.GT.U32.AND P2, PT, R7, R4, PT ;  /* 0x000000040700720c */ /* 0x000fda0003f44070 */
[----:B------:R-:W-:Y:S02]  /*0270*/  @!P2 IMAD.IADD R4, R4, 0x1, -R7 ;  /* 0x000000010404a824 */ /* 0x000fe400078e0a07 */
[----:B------:R-:W-:Y:S01]  /*0280*/  @!P2 VIADD R3, R3, 0x1 ;  /* 0x000000010303a836 */ /* 0x000fe20000000000 */
[----:B------:R-:W-:Y:S02]  /*0290*/  ISETP.NE.AND P2, PT, R6, RZ, PT ;  /* 0x000000ff0600720c */ /* 0x000fe40003f45270 */
[----:B------:R-:W-:-:S13]  /*02a0*/  ISETP.GE.U32.AND P1, PT, R4, R7, PT ;  /* 0x000000070400720c */ /* 0x000fda0003f26070 */
[----:B------:R-:W-:-:S04]  /*02b0*/  @P1 VIADD R3, R3, 0x1 ;  /* 0x0000000103031836 */ /* 0x000fc80000000000 */
[----:B------:R-:W-:Y:S01]  /*02c0*/  @!P3 IMAD.MOV R3, RZ, RZ, -R3 ;  /* 0x000000ffff03b224 */ /* 0x000fe200078e0a03 */
[----:B------:R-:W-:-:S05]  /*02d0*/  @!P2 LOP3.LUT R3, RZ, R6, RZ, 0x33, !PT ;  /* 0x00000006ff03a212 */ /* 0x000fca00078e33ff */
[----:B------:R-:W-:-:S05]  /*02e0*/  IMAD R2, R3, UR8, R32 ;  /* 0x0000000803027c24 */ /* 0x000fca000f8e0220 */
[----:B------:R-:W-:-:S07]  /*02f0*/  SHF.R.S32.HI R3, RZ, 0x1f, R2 ;  /* 0x0000001fff037819 */ /* 0x000fce0000011402 */
.L_x_592:
[----:B------:R-:W-:Y:S01]  /*0300*/  ULDC.64 UR6, c[0x0][0x230] ;  /* 0x00008c0000067ab9 */ /* 0x000fe20000000a00 */
[----:B------:R-:W-:Y:S01]  /*0310*/  VIADD R31, R32, 0x7c0 ;  /* 0x000007c0201f7836 */ /* 0x000fe20000000000 */
[----:B------:R-:W-:Y:S01]  /*0320*/  IADD3 R2, P1, R2, UR6, RZ ;  /* 0x0000000602027c10 */ /* 0x000fe2000ff3e0ff */
[----:B------:R-:W-:-:S03]  /*0330*/  ULDC.64 UR10, c[0x0][0x218] ;  /* 0x00008600000a7ab9 */ /* 0x000fc60000000a00 */
[----:B------:R-:W-:Y:S01]  /*0340*/  IADD3.X R3, R3, UR7, RZ, P1, !PT ;  /* 0x0000000703037c10 */ /* 0x000fe20008ffe4ff */
[----:B------:R-:W-:-:S04]  /*0350*/  ULDC.64 UR6, c[0x0][0x208] ;  /* 0x0000820000067ab9 */ /* 0x000fc80000000a00 */
[----:B------:R-:W2:Y:S01]  /*0360*/  @!P0 LDG.E.U8 R14, desc[UR6][R2.64] ;  /* 0x00000006020e8981 */ /* 0x000ea2000c1e1100 */
[----:B------:R-:W-:Y:S01]  /*0370*/  ISETP.GE.AND P1, PT, R31, R33, PT ;  /* 0x000000211f00720c */ /* 0x000fe20003f26270 */
[----:B------:R-:W-:Y:S01]  /*0380*/  VIADD R12, R32, 0x40 ;  /* 0x00000040200c7836 */ /* 0x000fe20000000000 */
[----:B------:R-:W-:Y:S01]  /*0390*/  LEA R6, P3, R0, UR10, 0x1 ;  /* 0x0000000a00067c11 */ /* 0x000fe2000f8608ff */
[----:B------:R-:W-:Y:S01]  /*03a0*/  VIADD R10, R32, 0x20 ;  /* 0x00000020200a7836 */ /* 0x000fe20000000000 */
[----:B------:R-:W-:Y:S01]  /*03b0*/  LOP3.LUT R104, R104, 0xfffffff7, RZ, 0xc0, !PT ;  /* 0xfffffff768687812 */ /* 0x000fe200078ec0ff */
[----:B------:R-:W-:-:S03]  /*03c0*/  VIADD R30, R32, 0x7e0 ;  /* 0x000007e0201e7836 */ /* 0x000fc60000000000 */
[-C--:B------:R-:W-:Y:S01]  /*03d0*/  ISETP.GE.AND P5, PT, R10, R33.reuse, PT ;  /* 0x000000210a00720c */ /* 0x080fe20003fa6270 */
[C---:B------:R-:W-:Y:S02]  /*03e0*/  VIADD R10, R32.reuse, 0x80 ;  /* 0x00000080200a7836 */ /* 0x040fe40000000000 */
[C---:B------:R-:W-:Y:S02]  /*03f0*/  VIADD R36, R32.reuse, 0xa0 ;  /* 0x000000a020247836 */ /* 0x040fe40000000000 */
[----:B------:R-:W-:Y:S01]  /*0400*/  VIADD R38, R32, 0xc0 ;  /* 0x000000c020267836 */ /* 0x000fe20000000000 */
[----:B------:R-:W0:Y:S01]  /*0410*/  @!P1 LDC R7, c[0x0][0x4] ;  /* 0x00000100ff079b82 */ /* 0x000e220000000800 */
[----:B------:R-:W-:Y:S01]  /*0420*/  ISETP.GE.AND P4, PT, R10, R33, PT ;  /* 0x000000210a00720c */ /* 0x000fe20003f86270 */
[C---:B------:R-:W-:Y:S02]  /*0430*/  VIADD R40, R32.reuse, 0xe0 ;  /* 0x000000e020287836 */ /* 0x040fe40000000000 */
[----:B------:R-:W-:-:S02]  /*0440*/  VIADD R42, R32, 0x100 ;  /* 0x00000100202a7836 */ /* 0x000fc40000000000 */
[C---:B------:R-:W-:Y:S02]  /*0450*/  VIADD R44, R32.reuse, 0x120 ;  /* 0x00000120202c7836 */ /* 0x040fe40000000000 */
[C---:B------:R-:W-:Y:S02]  /*0460*/  VIADD R46, R32.reuse, 0x140 ;  /* 0x00000140202e7836 */ /* 0x040fe40000000000 */
[C---:B------:R-:W-:Y:S02]  /*0470*/  VIADD R48, R32.reuse, 0x160 ;  /* 0x0000016020307836 */ /* 0x040fe40000000000 */
[C---:B------:R-:W-:Y:S02]  /*0480*/  VIADD R50, R32.reuse, 0x180 ;  /* 0x0000018020327836 */ /* 0x040fe40000000000 */
        /* <DEDUP_REMOVED lines=18> */
[C---:B------:R-:W-:Y:S01]  /*05b0*/  VIADD R114, R32.reuse, 0x3e0 ;  /* 0x000003e020727836 */ /* 0x040fe20000000000 */
[----:B------:R-:W-:Y:S01]  /*05c0*/  LOP3.LUT R103, R103, 0xfffffffe, RZ, 0xc0, !PT ;  /* 0xfffffffe67677812 */ /* 0x000fe200078ec0ff */
[----:B0-----:R-:W-:Y:S01]  /*05d0*/  @!P1 IMAD R7, R7, UR5, R34 ;  /* 0x0000000507079c24 */ /* 0x001fe2000f8e0222 */
[----:B------:R-:W0:Y:S01]  /*05e0*/  @!P1 LDC.64 R8, c[0x0][0x218] ;  /* 0x00008600ff089b82 */ /* 0x000e220000000a00 */
[----:B------:R-:W-:Y:S01]  /*05f0*/  VIADD R116, R32, 0x400 ;  /* 0x0000040020747836 */ /* 0x000fe20000000000 */
[-C--:B------:R-:W-:Y:S01]  /*0600*/  ISETP.GE.AND P2, PT, R30, R33.reuse, PT ;  /* 0x000000211e00720c */ /* 0x080fe20003f46270 */
[----:B------:R-:W-:Y:S01]  /*0610*/  @!P1 IMAD R11, R7, UR8, R32 ;  /* 0x00000008070b9c24 */ /* 0x000fe2000f8e0220 */
[----:B------:R-:W-:Y:S01]  /*0620*/  LEA.HI.X R7, R0, UR11, R15, 0x1, P3 ;  /* 0x0000000b00077c11 */ /* 0x000fe200098f0c0f */
[----:B------:R-:W-:Y:S01]  /*0630*/  VIADD R0, R32, 0x60 ;  /* 0x0000006020007836 */ /* 0x000fe20000000000 */
[----:B------:R-:W-:Y:S01]  /*0640*/  ISETP.GE.AND P3, PT, R12, R33, PT ;  /* 0x000000210c00720c */ /* 0x000fe20003f66270 */
[----:B------:R-:W-:-:S02]  /*0650*/  VIADD R118, R32, 0x420 ;  /* 0x0000042020767836 */ /* 0x000fc40000000000 */
[----:B------:R-:W-:Y:S01]  /*0660*/  VIADD R122, R32, 0x440 ;  /* 0x00000440207a7836 */ /* 0x000fe20000000000 */
[----:B------:R-:W-:Y:S01]  /*0670*/  ISETP.GE.AND P6, PT, R0, R33, PT ;  /* 0x000000210000720c */ /* 0x000fe20003fc6270 */
[C---:B------:R-:W-:Y:S01]  /*0680*/  VIADD R124, R32.reuse, 0x460 ;  /* 0x00000460207c7836 */ /* 0x040fe20000000000 */
[----:B------:R-:W3:Y:S01]  /*0690*/  @!P4 LDG.E.U16 R70, desc[UR6][R6.64+0x100] ;  /* 0x000100060646c981 */ /* 0x000ee2000c1e1500 */
[C---:B------:R-:W-:Y:S02]  /*06a0*/  VIADD R100, R32.reuse, 0x480 ;  /* 0x0000048020647836 */ /* 0x040fe40000000000 */
[C---:B------:R-:W-:Y:S01]  /*06b0*/  VIADD R90, R32.reuse, 0x4a0 ;  /* 0x000004a0205a7836 */ /* 0x040fe20000000000 */
[----:B------:R-:W4:Y:S01]  /*06c0*/  @!P5 LDG.E.U16 R76, desc[UR6][R6.64+0x40] ;  /* 0x00004006064cd981 */ /* 0x000f22000c1e1500 */
[----:B------:R-:W-:Y:S01]  /*06d0*/  VIADD R88, R32, 0x4c0 ;  /* 0x000004c020587836 */ /* 0x000fe20000000000 */
[----:B------:R-:W1:Y:S01]  /*06e0*/  @!P2 LDC R13, c[0x0][0x4] ;  /* 0x00000100ff0dab82 */ /* 0x000e620000000800 */
[----:B------:R-:W-:Y:S01]  /*06f0*/  @P3 LOP3.LUT R104, R104, 0x8, RZ, 0xfc, !PT ;  /* 0x0000000868683812 */ /* 0x000fe200078efcff */
[----:B------:R-:W-:Y:S01]  /*0700*/  VIADD R29, R32, 0x4e0 ;  /* 0x000004e0201d7836 */ /* 0x000fe20000000000 */
[----:B------:R-:W5:Y:S02]  /*0710*/  @!P0 LDG.E.U16 R120, desc[UR6][R6.64] ;  /* 0x0000000606788981 */ /* 0x000f64000c1e1500 */
[----:B------:R-:W-:Y:S01]  /*0720*/  LOP3.LUT R104, R104, 0xfffffffb, RZ, 0xc0, !PT ;  /* 0xfffffffb68687812 */ /* 0x000fe200078ec0ff */
[C---:B------:R-:W-:Y:S01]  /*0730*/  VIADD R28, R32.reuse, 0x500 ;  /* 0x00000500201c7836 */ /* 0x040fe20000000000 */
[----:B------:R-:W5:Y:S01]  /*0740*/  @!P6 LDG.E.U16 R75, desc[UR6][R6.64+0xc0] ;  /* 0x0000c006064be981 */ /* 0x000f62000c1e1500 */
[----:B------:R-:W-:Y:S01]  /*0750*/  VIADD R27, R32, 0x520 ;  /* 0x00000520201b7836 */ /* 0x000fe20000000000 */
[----:B------:R-:W-:Y:S01]  /*0760*/  @P5 LOP3.LUT R104, R104, 0x4, RZ, 0xfc, !PT ;  /* 0x0000000468685812 */ /* 0x000fe200078efcff */
[----:B------:R-:W-:Y:S01]  /*0770*/  VIADD R26, R32, 0x540 ;  /* 0x00000540201a7836 */ /* 0x000fe20000000000 */
[----:B------:R-:W3:Y:S01]  /*0780*/  @!P2 LDC.64 R4, c[0x0][0x218] ;  /* 0x00008600ff04ab82 */ /* 0x000ee20000000a00 */
[----:B0-----:R-:W-:-:S04]  /*0790*/  @!P1 IMAD.WIDE R8, R11, 0x2, R8 ;  /* 0x000000020b089825 */ /* 0x001fc800078e0208 */
[C---:B------:R-:W-:Y:S01]  /*07a0*/  VIADD R25, R32.reuse, 0x560 ;  /* 0x0000056020197836 */ /* 0x040fe20000000000 */
[----:B------:R0:W4:Y:S01]  /*07b0*/  @!P1 LDG.E.U16 R77, desc[UR6][R8.64+0xf80] ;  /* 0x000f8006084d9981 */ /* 0x000122000c1e1500 */
        /* <DEDUP_REMOVED lines=9> */
[----:B------:R-:W-:Y:S02]  /*0850*/  VIADD R15, R32, 0x6a0 ;  /* 0x000006a0200f7836 */ /* 0x000fe40000000000 */
[----:B-1----:R-:W-:Y:S01]  /*0860*/  @!P2 IMAD R11, R13, UR5, R34 ;  /* 0x000000050d0bac24 */ /* 0x002fe2000f8e0222 */
[----:B--2---:R-:W-:Y:S01]  /*0870*/  @!P0 ISETP.NE.AND P3, PT, R14, RZ, PT ;  /* 0x000000ff0e00820c */ /* 0x004fe20003f65270 */
[----:B------:R-:W-:-:S02]  /*0880*/  VIADD R13, R32, 0x6e0 ;  /* 0x000006e0200d7836 */ /* 0x000fc40000000000 */
[----:B------:R-:W-:Y:S01]  /*0890*/  VIADD R12, R32, 0x700 ;  /* 0x00000700200c7836 */ /* 0x000fe20000000000 */
[----:B------:R-:W-:Y:S01]  /*08a0*/  @!P0 SEL R105, RZ, 0x1, P3 ;  /* 0x00000001ff698807 */ /* 0x000fe20001800000 */
[----:B------:R-:W-:Y:S01]  /*08b0*/  @!P2 IMAD R11, R11, UR8, R32 ;  /* 0x000000080b0bac24 */ /* 0x000fe2000f8e0220 */
[C---:B------:R-:W-:Y:S02]  /*08c0*/  LOP3.LUT P3, RZ, R104.reuse, 0x8, RZ, 0xc0, !PT ;  /* 0x0000000868ff7812 */ /* 0x040fe4000786c0ff */
[----:B------:R-:W-:-:S04]  /*08d0*/  LOP3.LUT R104, R104, 0xffffffef, RZ, 0xc0, !PT ;  /* 0xffffffef68687812 */ /* 0x000fc800078ec0ff */
[----:B------:R-:W-:-:S04]  /*08e0*/  @P6 LOP3.LUT R104, R104, 0x10, RZ, 0xfc, !PT ;  /* 0x0000001068686812 */ /* 0x000fc800078efcff */
[----:B------:R-:W-:-:S03]  /*08f0*/  LOP3.LUT R104, R104, 0xffffffdf, RZ, 0xc0, !PT ;  /* 0xffffffdf68687812 */ /* 0x000fc600078ec0ff */
[----:B------:R-:W2:Y:S01]  /*0900*/  @!P3 LDG.E.U16 R74, desc[UR6][R6.64+0x80] ;  /* 0x00008006064ab981 */ /* 0x000ea2000c1e1500 */
[----:B------:R-:W-:Y:S02]  /*0910*/  ISETP.GE.AND P3, PT, R36, R33, PT ;  /* 0x000000212400720c */ /* 0x000fe40003f66270 */
[----:B------:R-:W-:-:S04]  /*0920*/  @P4 LOP3.LUT R104, R104, 0x20, RZ, 0xfc, !PT ;  /* 0x0000002068684812 */ /* 0x000fc800078efcff */
[----:B------:R-:W-:-:S07]  /*0930*/  LOP3.LUT R104, R104, 0xffffffbf, RZ, 0xc0, !PT ;  /* 0xffffffbf68687812 */ /* 0x000fce00078ec0ff */
[----:B------:R-:W-:Y:S01]  /*0940*/  @P3 LOP3.LUT R104, R104, 0x40, RZ, 0xfc, !PT ;  /* 0x0000004068683812 */ /* 0x000fe200078efcff */
[----:B------:R-:W5:Y:S01]  /*0950*/  @!P3 LDG.E.U16 R71, desc[UR6][R6.64+0x140] ;  /* 0x000140060647b981 */ /* 0x000f62000c1e1500 */
[----:B------:R-:W-:Y:S02]  /*0960*/  ISETP.GE.AND P3, PT, R38, R33, PT ;  /* 0x000000212600720c */ /* 0x000fe40003f66270 */
[----:B------:R-:W-:-:S11]  /*0970*/  LOP3.LUT R104, R104, 0xffffff7f, RZ, 0xc0, !PT ;  /* 0xffffff7f68687812 */ /* 0x000fd600078ec0ff */
        /* <DEDUP_REMOVED lines=98> */
[----:B------:R-:W-:-:S13]  /*0fa0*/  ISETP.GE.AND P3, PT, R114, R33, PT ;  /* 0x000000217200720c */ /* 0x000fda0003f66270 */
        /* <DEDUP_REMOVED lines=83> */
[----:B------:R-:W-:Y:S01]  /*14e0*/  LOP3.LUT R103, R103, 0xffdfffff, RZ, 0xc0, !PT ;  /* 0xffdfffff67677812 */ /* 0x000fe200078ec0ff */
[----:B------:R-:W-:-:S10]  /*14f0*/  VIADD R14, R32, 0x6c0 ;  /* 0x000006c0200e7836 */ /* 0x000fd40000000000 */
        /* <DEDUP_REMOVED lines=12> */
[----:B---3--:R-:W-:-:S10]  /*15c0*/  @!P2 IMAD.WIDE R4, R11, 0x2, R4 ;  /* 0x000000020b04a825 */ /* 0x008fd400078e0204 */
[----:B------:R-:W-:Y:S01]  /*15d0*/  @P3 LOP3.LUT R103, R103, 0x1000000, RZ, 0xfc, !PT ;  /* 0x0100000067673812 */ /* 0x000fe200078efcff */
[----:B------:R-:W3:Y:S01]  /*15e0*/  @!P3 LDG.E.U16 R43, desc[UR6][R6.64+0xdc0] ;  /* 0x000dc006062bb981 */ /* 0x000ee2000c1e1500 */
[-C--:B------:R-:W-:Y:S01]  /*15f0*/  ISETP.GE.AND P3, PT, R12, R33.reuse, PT ;  /* 0x000000210c00720c */ /* 0x080fe20003f66270 */
[C---:B------:R-:W-:Y:S01]  /*1600*/  VIADD R11, R32.reuse, 0x720 ;  /* 0x00000720200b7836 */ /* 0x040fe20000000000 */
[----:B------:R-:W-:Y:S01]  /*1610*/  LOP3.LUT R103, R103, 0xfdffffff, RZ, 0xc0, !PT ;  /* 0xfdffffff67677812 */ /* 0x000fe200078ec0ff */
[C---:B------:R-:W-:Y:S02]  /*1620*/  VIADD R10, R32.reuse, 0x740 ;  /* 0x00000740200a7836 */ /* 0x040fe40000000000 */
[----:B0-----:R-:W-:Y:S01]  /*1630*/  VIADD R9, R32, 0x760 ;  /* 0x0000076020097836 */ /* 0x001fe20000000000 */
[----:B------:R-:W-:Y:S01]  /*1640*/  LOP3.LUT R104, R104, 0xfffffffd, RZ, 0xc0, !PT ;  /* 0xfffffffd68687812 */ /* 0x000fe200078ec0ff */
[----:B------:R-:W-:Y:S01]  /*1650*/  IMAD.MOV.U32 R79, RZ, RZ, -0x800000 ;  /* 0xff800000ff4f7424 */ /* 0x000fe200078e00ff */
[----:B------:R-:W3:Y:S05]  /*1660*/  @!P2 LDG.E.U16 R83, desc[UR6][R4.64+0xfc0] ;  /* 0x000fc0060453a981 */ /* 0x000eea000c1e1500 */
[----:B------:R-:W-:Y:S01]  /*1670*/  @P3 LOP3.LUT R103, R103, 0x2000000, RZ, 0xfc, !PT ;  /* 0x0200000067673812 */ /* 0x000fe200078efcff */
[----:B------:R-:W3:Y:S01]  /*1680*/  @!P3 LDG.E.U16 R44, desc[UR6][R6.64+0xe00] ;  /* 0x000e0006062cb981 */ /* 0x000ee2000c1e1500 */
[----:B------:R-:W-:-:S02]  /*1690*/  ISETP.GE.AND P3, PT, R11, R33, PT ;  /* 0x000000210b00720c */ /* 0x000fc40003f66270 */
[----:B------:R-:W-:Y:S02]  /*16a0*/  LOP3.LUT R103, R103, 0xfbffffff, RZ, 0xc0, !PT ;  /* 0xfbffffff67677812 */ /* 0x000fe400078ec0ff */
[----:B------:R-:W-:-:S09]  /*16b0*/  ISETP.GE.AND P6, PT, R9, R33, PT ;  /* 0x000000210900720c */ /* 0x000fd20003fc6270 */
[----:B------:R-:W-:Y:S01]  /*16c0*/  @P3 LOP3.LUT R103, R103, 0x4000000, RZ, 0xfc, !PT ;  /* 0x0400000067673812 */ /* 0x000fe200078efcff */
[----:B------:R-:W3:Y:S01]  /*16d0*/  @!P3 LDG.E.U16 R45, desc[UR6][R6.64+0xe40] ;  /* 0x000e4006062db981 */ /* 0x000ee2000c1e1500 */
[----:B------:R-:W-:Y:S02]  /*16e0*/  ISETP.GE.AND P3, PT, R10, R33, PT ;  /* 0x000000210a00720c */ /* 0x000fe40003f66270 */
[----:B------:R-:W-:Y:S01]  /*16f0*/  P2R R106, PR, RZ, 0x40 ;  /* 0x00000040ff6a7803 */ /* 0x000fe20000000000 */
[----:B------:R-:W3:Y:S10]  /*1700*/  @!P6 LDG.E.U16 R47, desc[UR6][R6.64+0xec0] ;  /* 0x000ec006062fe981 */ /* 0x000ef4000c1e1500 */
[----:B------:R-:W-:Y:S01]  /*1710*/  @P3 LOP3.LUT R104, R104, 0x2, RZ, 0xfc, !PT ;  /* 0x0000000268683812 */ /* 0x000fe200078efcff */
[----:B------:R-:W-:Y:S01]  /*1720*/  IMAD.MOV.U32 R82, RZ, RZ, -0x800000 ;  /* 0xff800000ff527424 */ /* 0x000fe200078e00ff */
[----:B------:R-:W-:Y:S01]  /*1730*/  P2R R109, PR, RZ, 0x4 ;  /* 0x00000004ff6d7803 */ /* 0x000fe20000000000 */
[----:B------:R-:W-:Y:S01]  /*1740*/  IMAD.MOV.U32 R80, RZ, RZ, -0x800000 ;  /* 0xff800000ff507424 */ /* 0x000fe200078e00ff */
[----:B------:R-:W-:Y:S01]  /*1750*/  LOP3.LUT R104, R104, 0xfffffffe, RZ, 0xc0, !PT ;  /* 0xfffffffe68687812 */ /* 0x000fe200078ec0ff */
[----:B------:R-:W-:Y:S01]  /*1760*/  VIADD R8, R32, 0x780 ;  /* 0x0000078020087836 */ /* 0x000fe20000000000 */
[----:B------:R-:W3:Y:S02]  /*1770*/  @!P3 LDG.E.U16 R46, desc[UR6][R6.64+0xe80] ;  /* 0x000e8006062eb981 */ /* 0x000ee4000c1e1500 */
[----:B------:R-:W-:-:S04]  /*1780*/  @P6 LOP3.LUT R104, R104, 0x1, RZ, 0xfc, !PT ;  /* 0x0000000168686812 */ /* 0x000fc800078efcff */
[----:B------:R-:W-:-:S04]  /*1790*/  LOP3.LUT P6, RZ, R104, 0x4000, RZ, 0xc0, !PT ;  /* 0x0000400068ff7812 */ /* 0x000fc800078cc0ff */
[----:B------:R-:W-:Y:S02]  /*17a0*/  P2R R114, PR, RZ, 0x40 ;  /* 0x00000040ff727803 */ /* 0x000fe40000000000 */
        /* <DEDUP_REMOVED lines=12> */
[----:B------:R-:W-:Y:S01]  /*1870*/  LOP3.LUT P6, RZ, R104, 0x8, RZ, 0xc0, !PT ;  /* 0x0000000868ff7812 */ /* 0x000fe200078cc0ff */
[----:B----4-:R-:W-:-:S12]  /*1880*/  @!P1 IMAD.U32 R82, R77, 0x10000, RZ ;  /* 0x000100004d529824 */ /* 0x010fd800078e00ff */
[----:B--2---:R-:W-:Y:S01]  /*1890*/  @!P6 IMAD.U32 R79, R74, 0x10000, RZ ;  /* 0x000100004a4fe824 */ /* 0x004fe200078e00ff */
[----:B------:R-:W-:Y:S01]  /*18a0*/  ISETP.NE.AND P6, PT, R121, RZ, PT ;  /* 0x000000ff7900720c */ /* 0x000fe20003fc5270 */
[----:B------:R-:W-:-:S12]  /*18b0*/  IMAD.MOV.U32 R77, RZ, RZ, -0x800000 ;  /* 0xff800000ff4d7424 */ /* 0x000fd800078e00ff */
[----:B------:R-:W-:Y:S01]  /*18c0*/  @!P6 IMAD.U32 R77, R70, 0x10000, RZ ;  /* 0x00010000464de824 */ /* 0x000fe200078e00ff */
[----:B------:R-:W-:Y:S01]  /*18d0*/  ISETP.NE.AND P6, PT, R119, RZ, PT ;  /* 0x000000ff7700720c */ /* 0x000fe20003fc5270 */
[----:B------:R-:W-:Y:S01]  /*18e0*/  @!P5 IMAD.U32 R80, R76, 0x10000, RZ ;  /* 0x000100004c50d824 */ /* 0x000fe200078e00ff */
[----:B------:R-:W-:Y:S01]  /*18f0*/  LOP3.LUT P2, RZ, R104, 0x10, RZ, 0xc0, !PT ;  /* 0x0000001068ff7812 */ /* 0x000fe2000784c0ff */
[----:B------:R-:W-:Y:S02]  /*1900*/  IMAD.MOV.U32 R76, RZ, RZ, -0x800000 ;  /* 0xff800000ff4c7424 */ /* 0x000fe400078e00ff */
[----:B------:R-:W-:-:S08]  /*1910*/  VIADD R0, R32, 0x7a0 ;  /* 0x000007a020007836 */ /* 0x000fd00000000000 */
[----:B-----5:R-:W-:Y:S01]  /*1920*/  @!P6 IMAD.U32 R76, R71, 0x10000, RZ ;  /* 0x00010000474ce824 */ /* 0x020fe200078e00ff */
[----:B------:R-:W-:Y:S01]  /*1930*/  ISETP.NE.AND P6, PT, R118, RZ, PT ;  /* 0x000000ff7600720c */ /* 0x000fe20003fc5270 */
[----:B------:R-:W-:Y:S01]  /*1940*/  IMAD.MOV.U32 R78, RZ, RZ, -0x800000 ;  /* 0xff800000ff4e7424 */ /* 0x000fe200078e00ff */
[-C--:B------:R-:W-:Y:S02]  /*1950*/  ISETP.GE.AND P3, PT, R8, R33.reuse, PT ;  /* 0x000000210800720c */ /* 0x080fe40003f66270 */
[----:B------:R-:W-:Y:S01]  /*1960*/  ISETP.GE.AND P4, PT, R0, R33, PT ;  /* 0x000000210000720c */ /* 0x000fe20003f86270 */
[----:B------:R-:W-:Y:S02]  /*1970*/  @!P2 IMAD.U32 R78, R75, 0x10000, RZ ;  /* 0x000100004b4ea824 */ /* 0x000fe400078e00ff */
[----:B------:R-:W-:-:S06]  /*1980*/  IMAD.MOV.U32 R75, RZ, RZ, -0x800000 ;  /* 0xff800000ff4b7424 */ /* 0x000fcc00078e00ff */
[----:B------:R-:W-:Y:S01]  /*1990*/  @!P6 IMAD.U32 R75, R72, 0x10000, RZ ;  /* 0x00010000484be824 */ /* 0x000fe200078e00ff */
[----:B------:R-:W-:Y:S01]  /*19a0*/  ISETP.NE.AND P6, PT, R117, RZ, PT ;  /* 0x000000ff7500720c */ /* 0x000fe20003fc5270 */
[----:B------:R-:W2:Y:S04]  /*19b0*/  @!P3 LDG.E.U16 R48, desc[UR6][R6.64+0xf00] ;  /* 0x000f00060630b981 */ /* 0x000ea8000c1e1500 */
[----:B------:R0:W4:Y:S01]  /*19c0*/  @!P4 LDG.E.U16 R49, desc[UR6][R6.64+0xf40] ;  /* 0x000f40060631c981 */ /* 0x000122000c1e1500 */
[----:B------:R-:W-:Y:S01]  /*19d0*/  IMAD.MOV.U32 R74, RZ, RZ, -0x800000 ;  /* 0xff800000ff4a7424 */ /* 0x000fe200078e00ff */
[----:B0-----:R-:W-:Y:S02]  /*19e0*/  P2R R6, PR, RZ, 0x20 ;  /* 0x00000020ff067803 */ /* 0x001fe40000000000 */
[----:B------:R-:W-:-:S04]  /*19f0*/  LOP3.LUT P5, RZ, R104, 0x800, RZ, 0xc0, !PT ;  /* 0x0000080068ff7812 */ /* 0x000fc800078ac0ff */
[----:B------:R-:W-:Y:S01]  /*1a00*/  @!P6 IMAD.U32 R74, R73, 0x10000, RZ ;  /* 0x00010000494ae824 */ /* 0x000fe200078e00ff */
[----:B------:R-:W-:Y:S01]  /*1a10*/  ISETP.NE.AND P6, PT, R116, RZ, PT ;  /* 0x000000ff7400720c */ /* 0x000fe20003fc5270 */
[----:B------:R-:W-:Y:S02]  /*1a20*/  IMAD.MOV.U32 R71, RZ, RZ, -0x800000 ;  /* 0xff800000ff477424 */ /* 0x000fe400078e00ff */
[----:B------:R-:W-:-:S05]  /*1a30*/  IMAD.MOV.U32 R73, RZ, RZ, -0x800000 ;  /* 0xff800000ff497424 */ /* 0x000fca00078e00ff */
[----:B------:R-:W-:Y:S01]  /*1a40*/  @!P5 IMAD.U32 R71, R68, 0x10000, RZ ;  /* 0x000100004447d824 */ /* 0x000fe200078e00ff */
[----:B------:R-:W-:-:S04]  /*1a50*/  LOP3.LUT P5, RZ, R104, 0x40000000, RZ, 0xc0, !PT ;  /* 0x4000000068ff7812 */ /* 0x000fc800078ac0ff */
[----:B------:R-:W-:Y:S01]  /*1a60*/  @!P6 IMAD.U32 R73, R67, 0x10000, RZ ;  /* 0x000100004349e824 */ /* 0x000fe200078e00ff */
[----:B------:R-:W-:Y:S02]  /*1a70*/  ISETP.NE.AND P6, PT, R115, RZ, PT ;  /* 0x000000ff7300720c */ /* 0x000fe40003fc5270 */
[----:B------:R-:W-:Y:S02]  /*1a80*/  P2R R7, PR, RZ, 0x20 ;  /* 0x00000020ff077803 */ /* 0x000fe40000000000 */
[----:B------:R-:W-:-:S04]  /*1a90*/  LOP3.LUT P5, RZ, R104, 0x20000000, RZ, 0xc0, !PT ;  /* 0x2000000068ff7812 */ /* 0x000fc800078ac0ff */
[----:B------:R-:W-:Y:S02]  /*1aa0*/  P2R R116, PR, RZ, 0x20 ;  /* 0x00000020ff747803 */ /* 0x000fe40000000000 */
[----:B------:R-:W-:Y:S01]  /*1ab0*/  LOP3.LUT P5, RZ, R104, 0x10000000, RZ, 0xc0, !PT ;  /* 0x1000000068ff7812 */ /* 0x000fe200078ac0ff */
[----:B------:R-:W-:-:S03]  /*1ac0*/  IMAD.MOV.U32 R72, RZ, RZ, -0x800000 ;  /* 0xff800000ff487424 */ /* 0x000fc600078e00ff */
[----:B------:R-:W-:Y:S02]  /*1ad0*/  P2R R117, PR, RZ, 0x20 ;  /* 0x00000020ff757803 */ /* 0x000fe40000000000 */
[----:B------:R-:W-:Y:S01]  /*1ae0*/  LOP3.LUT P5, RZ, R104, 0x8000000, RZ, 0xc0, !PT ;  /* 0x0800000068ff7812 */ /* 0x000fe200078ac0ff */
        /* <DEDUP_REMOVED lines=9> */
[----:B------:R-:W-:-:S03]  /*1b80*/  @!P0 IMAD.U32 R81, R120, 0x10000, RZ ;  /* 0x0001000078518824 */ /* 0x000fc600078e00ff */
[----:B------:R-:W-:Y:S02]  /*1b90*/  P2R R120, PR, RZ, 0x20 ;  /* 0x00000020ff787803 */ /* 0x000fe40000000000 */
[C---:B------:R-:W-:Y:S02]  /*1ba0*/  LOP3.LUT P5, RZ, R104.reuse, 0x800000, RZ, 0xc0, !PT ;  /* 0x0080000068ff7812 */ /* 0x040fe400078ac0ff */
[----:B------:R-:W-:Y:S02]  /*1bb0*/  P2R R108, PR, RZ, 0x10 ;  /* 0x00000010ff6c7803 */ /* 0x000fe40000000000 */
[----:B------:R-:W-:Y:S02]  /*1bc0*/  LOP3.LUT P4, RZ, R104, 0x1000, RZ, 0xc0, !PT ;  /* 0x0000100068ff7812 */ /* 0x000fe4000788c0ff */
[----:B------:R-:W-:Y:S01]  /*1bd0*/  P2R R119, PR, RZ, 0x20 ;  /* 0x00000020ff777803 */ /* 0x000fe20000000000 */
[----:B------:R-:W-:Y:S01]  /*1be0*/  IMAD.MOV.U32 R68, RZ, RZ, -0x800000 ;  /* 0xff800000ff447424 */ /* 0x000fe200078e00ff */
[----:B------:R-:W-:-:S02]  /*1bf0*/  P2R R107, PR, RZ, 0x8 ;  /* 0x00000008ff6b7803 */ /* 0x000fc40000000000 */
[C---:B------:R-:W-:Y:S01]  /*1c00*/  LOP3.LUT P5, RZ, R104.reuse, 0x400000, RZ, 0xc0, !PT ;  /* 0x0040000068ff7812 */ /* 0x040fe200078ac0ff */
[----:B------:R-:W-:Y:S01]  /*1c10*/  @!P6 IMAD.U32 R68, R63, 0x10000, RZ ;  /* 0x000100003f44e824 */ /* 0x000fe200078e00ff */
[C---:B------:R-:W-:Y:S02]  /*1c20*/  LOP3.LUT P3, RZ, R104.reuse, 0x2000, RZ, 0xc0, !PT ;  /* 0x0000200068ff7812 */ /* 0x040fe4000786c0ff */
[C---:B------:R-:W-:Y:S02]  /*1c30*/  LOP3.LUT P6, RZ, R104.reuse, 0x100000, RZ, 0xc0, !PT ;  /* 0x0010000068ff7812 */ /* 0x040fe400078cc0ff */
[----:B------:R-:W-:Y:S02]  /*1c40*/  P2R R118, PR, RZ, 0x20 ;  /* 0x00000020ff767803 */ /* 0x000fe40000000000 */
[----:B------:R-:W-:Y:S01]  /*1c50*/  LOP3.LUT P5, RZ, R104, 0x200000, RZ, 0xc0, !PT ;  /* 0x0020000068ff7812 */ /* 0x000fe200078ac0ff */
[----:B------:R-:W-:Y:S02]  /*1c60*/  IMAD.MOV.U32 R70, RZ, RZ, -0x800000 ;  /* 0xff800000ff467424 */ /* 0x000fe400078e00ff */
[----:B------:R-:W-:-:S02]  /*1c70*/  @!P4 IMAD.U32 R70, R69, 0x10000, RZ ;  /* 0x000100004546c824 */ /* 0x000fc400078e00ff */
[----:B------:R-:W-:Y:S02]  /*1c80*/  IMAD.MOV.U32 R69, RZ, RZ, -0x800000 ;  /* 0xff800000ff457424 */ /* 0x000fe400078e00ff */
[----:B------:R-:W-:Y:S02]  /*1c90*/  @!P3 IMAD.U32 R69, R62, 0x10000, RZ ;  /* 0x000100003e45b824 */ /* 0x000fe400078e00ff */
[----:B------:R-:W-:Y:S01]  /*1ca0*/  IMAD.MOV.U32 R62, RZ, RZ, -0x800000 ;  /* 0xff800000ff3e7424 */ /* 0x000fe200078e00ff */
[----:B------:R-:W-:Y:S01]  /*1cb0*/  LOP3.LUT P3, RZ, R104, 0x80000, RZ, 0xc0, !PT ;  /* 0x0008000068ff7812 */ /* 0x000fe2000786c0ff */
[----:B------:R-:W-:Y:S02]  /*1cc0*/  @!P6 IMAD.U32 R62, R61, 0x10000, RZ ;  /* 0x000100003d3ee824 */ /* 0x000fe400078e00ff */
[----:B------:R-:W-:Y:S02]  /*1cd0*/  IMAD.MOV.U32 R61, RZ, RZ, -0x800000 ;  /* 0xff800000ff3d7424 */ /* 0x000fe400078e00ff */
[----:B------:R-:W-:Y:S01]  /*1ce0*/  @!P5 IMAD.U32 R61, R54, 0x10000, RZ ;  /* 0x00010000363dd824 */ /* 0x000fe200078e00ff */
[----:B------:R-:W-:Y:S01]  /*1cf0*/  ISETP.NE.AND P5, PT, R118, RZ, PT ;  /* 0x000000ff7600720c */ /* 0x000fe20003fa5270 */
[----:B------:R-:W-:Y:S01]  /*1d00*/  IMAD.MOV.U32 R63, RZ, RZ, -0x800000 ;  /* 0xff800000ff3f7424 */ /* 0x000fe200078e00ff */
[----:B------:R-:W-:-:S02]  /*1d10*/  P2R R5, PR, RZ, 0x1 ;  /* 0x00000001ff057803 */ /* 0x000fc40000000000 */
[C---:B------:R-:W-:Y:S02]  /*1d20*/  LOP3.LUT P0, RZ, R104.reuse, 0x8000, RZ, 0xc0, !PT ;  /* 0x0000800068ff7812 */ /* 0x040fe4000780c0ff */
[----:B------:R-:W-:Y:S01]  /*1d30*/  LOP3.LUT P4, RZ, R104, 0x40000, RZ, 0xc0, !PT ;  /* 0x0004000068ff7812 */ /* 0x000fe2000788c0ff */
[----:B------:R-:W-:Y:S02]  /*1d40*/  @!P3 IMAD.U32 R63, R60, 0x10000, RZ ;  /* 0x000100003c3fb824 */ /* 0x000fe400078e00ff */
[----:B------:R-:W-:-:S04]  /*1d50*/  IMAD.MOV.U32 R60, RZ, RZ, -0x800000 ;  /* 0xff800000ff3c7424 */ /* 0x000fc800078e00ff */
[----:B------:R-:W-:Y:S01]  /*1d60*/  @!P5 IMAD.U32 R60, R55, 0x10000, RZ ;  /* 0x00010000373cd824 */ /* 0x000fe200078e00ff */
[----:B------:R-:W-:Y:S01]  /*1d70*/  ISETP.NE.AND P5, PT, R119, RZ, PT ;  /* 0x000000ff7700720c */ /* 0x000fe20003fa5270 */
[----:B------:R-:W-:Y:S01]  /*1d80*/  IMAD.MOV.U32 R67, RZ, RZ, -0x800000 ;  /* 0xff800000ff437424 */ /* 0x000fe200078e00ff */
[----:B------:R-:W-:Y:S01]  /*1d90*/  P2R R4, PR, RZ, 0x2 ;  /* 0x00000002ff047803 */ /* 0x000fe20000000000 */
[----:B------:R-:W-:Y:S01]  /*1da0*/  @!P0 IMAD.U32 R67, R64, 0x10000, RZ ;  /* 0x0001000040438824 */ /* 0x000fe200078e00ff */
[C---:B------:R-:W-:Y:S01]  /*1db0*/  LOP3.LUT P1, RZ, R104.reuse, 0x10000, RZ, 0xc0, !PT ;  /* 0x0001000068ff7812 */ /* 0x040fe2000782c0ff */
[----:B------:R-:W-:Y:S01]  /*1dc0*/  IMAD.MOV.U32 R64, RZ, RZ, -0x800000 ;  /* 0xff800000ff407424 */ /* 0x000fe200078e00ff */
[----:B------:R-:W-:Y:S01]  /*1dd0*/  LOP3.LUT P2, RZ, R104, 0x20000, RZ, 0xc0, !PT ;  /* 0x0002000068ff7812 */ /* 0x000fe2000784c0ff */
[----:B------:R-:W-:Y:S02]  /*1de0*/  @!P4 IMAD.U32 R64, R59, 0x10000, RZ ;  /* 0x000100003b40c824 */ /* 0x000fe400078e00ff */
[----:B------:R-:W-:-:S04]  /*1df0*/  IMAD.MOV.U32 R59, RZ, RZ, -0x800000 ;  /* 0xff800000ff3b7424 */ /* 0x000fc800078e00ff */
[----:B------:R-:W-:Y:S01]  /*1e00*/  @!P5 IMAD.U32 R59, R56, 0x10000, RZ ;  /* 0x00010000383bd824 */ /* 0x000fe200078e00ff */
[----:B------:R-:W-:Y:S01]  /*1e10*/  ISETP.NE.AND P5, PT, R120, RZ, PT ;  /* 0x000000ff7800720c */ /* 0x000fe20003fa5270 */
[----:B------:R-:W-:Y:S02]  /*1e20*/  IMAD.MOV.U32 R66, RZ, RZ, -0x800000 ;  /* 0xff800000ff427424 */ /* 0x000fe400078e00ff */
[----:B------:R-:W-:Y:S02]  /*1e30*/  @!P1 IMAD.U32 R66, R65, 0x10000, RZ ;  /* 0x0001000041429824 */ /* 0x000fe400078e00ff */
[----:B------:R-:W-:Y:S02]  /*1e40*/  IMAD.MOV.U32 R65, RZ, RZ, -0x800000 ;  /* 0xff800000ff417424 */ /* 0x000fe400078e00ff */
[----:B------:R-:W-:Y:S02]  /*1e50*/  @!P2 IMAD.U32 R65, R58, 0x10000, RZ ;  /* 0x000100003a41a824 */ /* 0x000fe400078e00ff */
[----:B------:R-:W-:-:S04]  /*1e60*/  IMAD.MOV.U32 R58, RZ, RZ, -0x800000 ;  /* 0xff800000ff3a7424 */ /* 0x000fc800078e00ff */
[----:B------:R-:W-:Y:S01]  /*1e70*/  @!P5 IMAD.U32 R58, R57, 0x10000, RZ ;  /* 0x00010000393ad824 */ /* 0x000fe200078e00ff */
[----:B------:R-:W-:Y:S01]  /*1e80*/  ISETP.NE.AND P5, PT, R121, RZ, PT ;  /* 0x000000ff7900720c */ /* 0x000fe20003fa5270 */
[----:B------:R-:W-:-:S12]  /*1e90*/  IMAD.MOV.U32 R57, RZ, RZ, -0x800000 ;  /* 0xff800000ff397424 */ /* 0x000fd800078e00ff */
        /* <DEDUP_REMOVED lines=11> */
[----:B------:R-:W-:Y:S01]  /*1f50*/  IMAD.MOV.U32 R53, RZ, RZ, -0x800000 ;  /* 0xff800000ff357424 */ /* 0x000fe200078e00ff */
[C---:B------:R-:W-:Y:S02]  /*1f60*/  LOP3.LUT P1, RZ, R103.reuse, 0x1, RZ, 0xc0, !PT ;  /* 0x0000000167ff7812 */ /* 0x040fe4000782c0ff */
[----:B------:R-:W-:Y:S02]  /*1f70*/  LOP3.LUT P0, RZ, R104, 0x80000000, RZ, 0xc0, !PT ;  /* 0x8000000068ff7812 */ /* 0x000fe4000780c0ff */
[C---:B------:R-:W-:Y:S02]  /*1f80*/  LOP3.LUT P6, RZ, R103.reuse, 0x10, RZ, 0xc0, !PT ;  /* 0x0000001067ff7812 */ /* 0x040fe400078cc0ff */
[----:B------:R-:W-:-:S05]  /*1f90*/  LOP3.LUT P4, RZ, R103, 0x4, RZ, 0xc0, !PT ;  /* 0x0000000467ff7812 */ /* 0x000fca000788c0ff */
[----:B------:R-:W-:Y:S01]  /*1fa0*/  @!P5 IMAD.U32 R53, R110, 0x10000, RZ ;  /* 0x000100006e35d824 */ /* 0x000fe200078e00ff */
[----:B------:R-:W-:Y:S02]  /*1fb0*/  ISETP.NE.AND P5, PT, R7, RZ, PT ;  /* 0x000000ff0700720c */ /* 0x000fe40003fa5270 */
[----:B------:R-:W-:Y:S01]  /*1fc0*/  LOP3.LUT P3, RZ, R103, 0x8, RZ, 0xc0, !PT ;  /* 0x0000000867ff7812 */ /* 0x000fe2000786c0ff */
[----:B------:R-:W-:Y:S02]  /*1fd0*/  IMAD.MOV.U32 R50, RZ, RZ, -0x800000 ;  /* 0xff800000ff327424 */ /* 0x000fe400078e00ff */
[----:B------:R-:W-:Y:S01]  /*1fe0*/  @!P1 IMAD.U32 R50, R113, 0x10000, RZ ;  /* 0x0001000071329824 */ /* 0x000fe200078e00ff */
[----:B------:R-:W-:Y:S01]  /*1ff0*/  ISETP.NE.AND P1, PT, R4, RZ, PT ;  /* 0x000000ff0400720c */ /* 0x000fe20003f25270 */
[----:B------:R-:W-:Y:S01]  /*2000*/  IMAD.MOV.U32 R52, RZ, RZ, -0x800000 ;  /* 0xff800000ff347424 */ /* 0x000fe200078e00ff */
[----:B------:R-:W-:Y:S01]  /*2010*/  LOP3.LUT P2, RZ, R103, 0x2, RZ, 0xc0, !PT ;  /* 0x0000000267ff7812 */ /* 0x000fe2000784c0ff */
[----:B------:R-:W-:-:S02]  /*2020*/  IMAD.MOV.U32 R51, RZ, RZ, -0x800000 ;  /* 0xff800000ff337424 */ /* 0x000fc400078e00ff */
[----:B------:R-:W-:Y:S01]  /*2030*/  @!P0 IMAD.U32 R51, R112, 0x10000, RZ ;  /* 0x0001000070338824 */ /* 0x000fe200078e00ff */
[----:B------:R-:W-:Y:S01]  /*2040*/  ISETP.NE.AND P0, PT, R5, RZ, PT ;  /* 0x000000ff0500720c */ /* 0x000fe20003f05270 */
[----:B------:R-:W-:Y:S01]  /*2050*/  @!P5 IMAD.U32 R52, R111, 0x10000, RZ ;  /* 0x000100006f34d824 */ /* 0x000fe200078e00ff */
[----:B------:R-:W-:Y:S01]  /*2060*/  ISETP.NE.AND P5, PT, R6, RZ, PT ;  /* 0x000000ff0600720c */ /* 0x000fe20003fa5270 */
[----:B------:R-:W-:Y:S02]  /*2070*/  IMAD.MOV.U32 R4, RZ, RZ, -0x800000 ;  /* 0xff800000ff047424 */ /* 0x000fe400078e00ff */
[----:B------:R-:W-:Y:S01]  /*2080*/  @!P6 IMAD.U32 R4, R87, 0x10000, RZ ;  /* 0x000100005704e824 */ /* 0x000fe200078e00ff */
[----:B------:R-:W-:Y:S01]  /*2090*/  ISETP.GE.AND P6, PT, R29, R33, PT ;  /* 0x000000211d00720c */ /* 0x000fe20003fc6270 */
[----:B------:R-:W-:Y:S02]  /*20a0*/  IMAD.MOV.U32 R6, RZ, RZ, -0x800000 ;  /* 0xff800000ff067424 */ /* 0x000fe400078e00ff */
[----:B------:R-:W-:-:S02]  /*20b0*/  IMAD.MOV.U32 R5, RZ, RZ, -0x800000 ;  /* 0xff800000ff057424 */ /* 0x000fc400078e00ff */
[----:B------:R-:W-:Y:S01]  /*20c0*/  @!P4 IMAD.U32 R6, R85, 0x10000, RZ ;  /* 0x000100005506c824 */ /* 0x000fe200078e00ff */
[-C--:B------:R-:W-:Y:S01]  /*20d0*/  ISETP.GE.AND P4, PT, R90, R33.reuse, PT ;  /* 0x000000215a00720c */ /* 0x080fe20003f86270 */
[----:B------:R-:W-:Y:S01]  /*20e0*/  @!P3 IMAD.U32 R5, R86, 0x10000, RZ ;  /* 0x000100005605b824 */ /* 0x000fe200078e00ff */
[-C--:B------:R-:W-:Y:S01]  /*20f0*/  ISETP.GE.AND P3, PT, R88, R33.reuse, PT ;  /* 0x000000215800720c */ /* 0x080fe20003f66270 */
[----:B------:R-:W-:Y:S02]  /*2100*/  IMAD.MOV.U32 R7, RZ, RZ, -0x800000 ;  /* 0xff800000ff077424 */ /* 0x000fe400078e00ff */
[----:B------:R-:W-:Y:S01]  /*2110*/  @!P2 IMAD.U32 R7, R84, 0x10000, RZ ;  /* 0x000100005407a824 */ /* 0x000fe200078e00ff */
[-C--:B------:R-:W-:Y:S01]  /*2120*/  ISETP.GE.AND P2, PT, R100, R33.reuse, PT ;  /* 0x000000216400720c */ /* 0x080fe20003f46270 */
[----:B------:R-:W-:Y:S02]  /*2130*/  IMAD.MOV.U32 R84, RZ, RZ, -0x800000 ;  /* 0xff800000ff547424 */ /* 0x000fe400078e00ff */
[----:B------:R-:W-:Y:S01]  /*2140*/  @!P6 IMAD.U32 R84, R102, 0x10000, RZ ;  /* 0x000100006654e824 */ /* 0x000fe200078e00ff */
[----:B------:R-:W-:Y:S01]  /*2150*/  ISETP.GE.AND P6, PT, R25, R33, PT ;  /* 0x000000211900720c */ /* 0x000fe20003fc6270 */
[----:B------:R-:W-:-:S02]  /*2160*/  IMAD.MOV.U32 R86, RZ, RZ, -0x800000 ;  /* 0xff800000ff567424 */ /* 0x000fc400078e00ff */
[----:B------:R-:W-:Y:S02]  /*2170*/  IMAD.MOV.U32 R85, RZ, RZ, -0x800000 ;  /* 0xff800000ff557424 */ /* 0x000fe400078e00ff */
[----:B------:R-:W-:Y:S01]  /*2180*/  @!P4 IMAD.U32 R86, R91, 0x10000, RZ ;  /* 0x000100005b56c824 */ /* 0x000fe200078e00ff */
[-C--:B------:R-:W-:Y:S01]  /*2190*/  ISETP.GE.AND P4, PT, R27, R33.reuse, PT ;  /* 0x000000211b00720c */ /* 0x080fe20003f86270 */
[----:B------:R-:W-:Y:S01]  /*21a0*/  @!P3 IMAD.U32 R85, R101, 0x10000, RZ ;  /* 0x000100006555b824 */ /* 0x000fe200078e00ff */
[-C--:B------:R-:W-:Y:S01]  /*21b0*/  ISETP.GE.AND P3, PT, R26, R33.reuse, PT ;  /* 0x000000211a00720c */ /* 0x080fe20003f66270 */
[----:B------:R-:W-:Y:S02]  /*21c0*/  IMAD.MOV.U32 R87, RZ, RZ, -0x800000 ;  /* 0xff800000ff577424 */ /* 0x000fe400078e00ff */
[----:B------:R-:W-:Y:S01]  /*21d0*/  @!P2 IMAD.U32 R87, R89, 0x10000, RZ ;  /* 0x000100005957a824 */ /* 0x000fe200078e00ff */
[----:B------:R-:W-:Y:S01]  /*21e0*/  ISETP.GE.AND P2, PT, R28, R33, PT ;  /* 0x000000211c00720c */ /* 0x000fe20003f46270 */
[----:B------:R-:W-:-:S02]  /*21f0*/  IMAD.MOV.U32 R88, RZ, RZ, -0x800000 ;  /* 0xff800000ff587424 */ /* 0x000fc400078e00ff */
[----:B------:R-:W-:Y:S01]  /*2200*/  @!P6 IMAD.U32 R88, R99, 0x10000, RZ ;  /* 0x000100006358e824 */ /* 0x000fe200078e00ff */
[-C--:B------:R-:W-:Y:S01]  /*2210*/  ISETP.GE.AND P6, PT, R21, R33.reuse, PT ;  /* 0x000000211500720c */ /* 0x080fe20003fc6270 */
[----:B------:R-:W-:Y:S02]  /*2220*/  IMAD.MOV.U32 R90, RZ, RZ, -0x800000 ;  /* 0xff800000ff5a7424 */ /* 0x000fe400078e00ff */
[----:B------:R-:W-:Y:S02]  /*2230*/  IMAD.MOV.U32 R89, RZ, RZ, -0x800000 ;  /* 0xff800000ff597424 */ /* 0x000fe400078e00ff */
[----:B------:R-:W-:Y:S01]  /*2240*/  @!P4 IMAD.U32 R90, R97, 0x10000, RZ ;  /* 0x00010000615ac824 */ /* 0x000fe200078e00ff */
[-C--:B------:R-:W-:Y:S01]  /*2250*/  ISETP.GE.AND P4, PT, R23, R33.reuse, PT ;  /* 0x000000211700720c */ /* 0x080fe20003f86270 */
[----:B------:R-:W-:Y:S01]  /*2260*/  @!P3 IMAD.U32 R89, R98, 0x10000, RZ ;  /* 0x000100006259b824 */ /* 0x000fe200078e00ff */
[----:B------:R-:W-:Y:S01]  /*2270*/  ISETP.GE.AND P3, PT, R22, R33, PT ;  /* 0x000000211600720c */ /* 0x000fe20003f66270 */
[----:B------:R-:W-:-:S02]  /*2280*/  IMAD.MOV.U32 R91, RZ, RZ, -0x800000 ;  /* 0xff800000ff5b7424 */ /* 0x000fc400078e00ff */
[----:B------:R-:W-:Y:S01]  /*2290*/  @!P2 IMAD.U32 R91, R96, 0x10000, RZ ;  /* 0x00010000605ba824 */ /* 0x000fe200078e00ff */
[-C--:B------:R-:W-:Y:S01]  /*22a0*/  ISETP.GE.AND P2, PT, R24, R33.reuse, PT ;  /* 0x000000211800720c */ /* 0x080fe20003f46270 */
[----:B------:R-:W-:Y:S02]  /*22b0*/  IMAD.MOV.U32 R96, RZ, RZ, -0x800000 ;  /* 0xff800000ff607424 */ /* 0x000fe400078e00ff */
        /* <DEDUP_REMOVED lines=21> */
[----:B------:R-:W-:Y:S02]  /*2410*/  @!P2 IMAD.U32 R95, R36, 0x10000, RZ ;  /* 0x00010000245fa824 */ /* 0x000fe400078e00ff */
[----:B------:R-:W-:Y:S02]  /*2420*/  IMAD.MOV.U32 R36, RZ, RZ, -0x800000 ;  /* 0xff800000ff247424 */ /* 0x000fe400078e00ff */
[----:B---3--:R-:W-:Y:S01]  /*2430*/  @!P6 IMAD.U32 R36, R43, 0x10000, RZ ;  /* 0x000100002b24e824 */ /* 0x008fe200078e00ff */
[-C--:B------:R-:W-:Y:S01]  /*2440*/  ISETP.GE.AND P6, PT, R10, R33.reuse, PT ;  /* 0x000000210a00720c */ /* 0x080fe20003fc6270 */
[----:B------:R-:W-:Y:S02]  /*2450*/  IMAD.MOV.U32 R38, RZ, RZ, -0x800000 ;  /* 0xff800000ff267424 */ /* 0x000fe400078e00ff */
[----:B------:R-:W-:Y:S01]  /*2460*/  IMAD.MOV.U32 R37, RZ, RZ, -0x800000 ;  /* 0xff800000ff257424 */ /* 0x000fe200078e00ff */
[-C--:B------:R-:W-:Y:S01]  /*2470*/  ISETP.GE.AND P2, PT, R16, R33.reuse, PT ;  /* 0x000000211000720c */ /* 0x080fe20003f46270 */
[----:B------:R-:W-:Y:S01]  /*2480*/  @!P4 IMAD.U32 R38, R41, 0x10000, RZ ;  /* 0x000100002926c824 */ /* 0x000fe200078e00ff */
[-C--:B------:R-:W-:Y:S01]  /*2490*/  ISETP.GE.AND P4, PT, R12, R33.reuse, PT ;  /* 0x000000210c00720c */ /* 0x080fe20003f86270 */
[----:B------:R-:W-:Y:S01]  /*24a0*/  @!P3 IMAD.U32 R37, R42, 0x10000, RZ ;  /* 0x000100002a25b824 */ /* 0x000fe200078e00ff */
[----:B------:R-:W-:Y:S01]  /*24b0*/  ISETP.GE.AND P3, PT, R11, R33, PT ;  /* 0x000000210b00720c */ /* 0x000fe20003f66270 */
[----:B------:R-:W-:-:S02]  /*24c0*/  IMAD.MOV.U32 R41, RZ, RZ, -0x800000 ;  /* 0xff800000ff297424 */ /* 0x000fc400078e00ff */
[----:B------:R-:W-:Y:S02]  /*24d0*/  IMAD.MOV.U32 R39, RZ, RZ, -0x800000 ;  /* 0xff800000ff277424 */ /* 0x000fe400078e00ff */
[----:B------:R-:W-:Y:S01]  /*24e0*/  @!P6 IMAD.U32 R41, R46, 0x10000, RZ ;  /* 0x000100002e29e824 */ /* 0x000fe200078e00ff */
[----:B------:R-:W-:Y:S01]  /*24f0*/  ISETP.NE.AND P6, PT, R106, RZ, PT ;  /* 0x000000ff6a00720c */ /* 0x000fe20003fc5270 */
[----:B------:R-:W-:Y:S02]  /*2500*/  IMAD.MOV.U32 R43, RZ, RZ, -0x800000 ;  /* 0xff800000ff2b7424 */ /* 0x000fe400078e00ff */
[----:B------:R-:W-:Y:S02]  /*2510*/  IMAD.MOV.U32 R42, RZ, RZ, -0x800000 ;  /* 0xff800000ff2a7424 */ /* 0x000fe400078e00ff */
[----:B------:R-:W-:Y:S01]  /*2520*/  @!P2 IMAD.U32 R39, R40, 0x10000, RZ ;  /* 0x000100002827a824 */ /* 0x000fe200078e00ff */
[----:B------:R-:W-:Y:S01]  /*2530*/  ISETP.NE.AND P2, PT, R109, RZ, PT ;  /* 0x000000ff6d00720c */ /* 0x000fe20003f45270 */
[----:B------:R-:W-:Y:S01]  /*2540*/  @!P4 IMAD.U32 R43, R44, 0x10000, RZ ;  /* 0x000100002c2bc824 */ /* 0x000fe200078e00ff */
[----:B------:R-:W-:Y:S01]  /*2550*/  ISETP.NE.AND P4, PT, R108, RZ, PT ;  /* 0x000000ff6c00720c */ /* 0x000fe20003f85270 */
[----:B------:R-:W-:Y:S01]  /*2560*/  @!P3 IMAD.U32 R42, R45, 0x10000, RZ ;  /* 0x000100002d2ab824 */ /* 0x000fe200078e00ff */
[----:B------:R-:W-:Y:S01]  /*2570*/  ISETP.NE.AND P3, PT, R107, RZ, PT ;  /* 0x000000ff6b00720c */ /* 0x000fe20003f65270 */
[----:B------:R-:W-:Y:S01]  /*2580*/  IMAD.MOV.U32 R40, RZ, RZ, -0x800000 ;  /* 0xff800000ff287424 */ /* 0x000fe200078e00ff */
[----:B------:R-:W-:Y:S01]  /*2590*/  PRMT R44, RZ, 0x7610, R44 ;  /* 0x00007610ff2c7816 */ /* 0x000fe2000000002c */
[----:B------:R-:W-:Y:S01]  /*25a0*/  BSSY B0, `(.L_x_593) ;  /* 0x0000013000007945 */ /* 0x000fe20003800000 */
[----:B------:R-:W-:-:S02]  /*25b0*/  @!P6 IMAD.U32 R40, R47, 0x10000, RZ ;  /* 0x000100002f28e824 */ /* 0x000fc400078e00ff */
[----:B------:R-:W-:Y:S01]  /*25c0*/  IMAD.MOV.U32 R101, RZ, RZ, -0x800000 ;  /* 0xff800000ff657424 */ /* 0x000fe200078e00ff */
[----:B------:R-:W-:Y:S01]  /*25d0*/  @!P0 PRMT R44, R105, 0x7610, R44 ;  /* 0x00007610692c8816 */ /* 0x000fe2000000002c */
[----:B------:R-:W-:Y:S02]  /*25e0*/  IMAD.MOV.U32 R100, RZ, RZ, -0x800000 ;  /* 0xff800000ff647424 */ /* 0x000fe400078e00ff */
[----:B------:R-:W-:Y:S02]  /*25f0*/  IMAD.MOV.U32 R47, RZ, RZ, -0x800000 ;  /* 0xff800000ff2f7424 */ /* 0x000fe400078e00ff */
[----:B----4-:R-:W-:Y:S02]  /*2600*/  @!P4 IMAD.U32 R100, R49, 0x10000, RZ ;  /* 0x000100003164c824 */ /* 0x010fe400078e00ff */
[----:B--2---:R-:W-:Y:S02]  /*2610*/  @!P3 IMAD.U32 R101, R48, 0x10000, RZ ;  /* 0x000100003065b824 */ /* 0x004fe400078e00ff */
[----:B------:R-:W-:-:S02]  /*2620*/  @!P2 IMAD.U32 R47, R83, 0x10000, RZ ;  /* 0x00010000532fa824 */ /* 0x000fc400078e00ff */
[----:B------:R-:W-:Y:S01]  /*2630*/  IMAD.MOV.U32 R45, RZ, RZ, R81 ;  /* 0x000000ffff2d7224 */ /* 0x000fe200078e0051 */
[----:B------:R-:W-:Y:S06]  /*2640*/  @P5 BRA `(.L_x_594) ;  /* 0x0000000000205947 */ /* 0x000fec0003800000 */
[----:B------:R-:W2:Y:S02]  /*2650*/  LDG.E.U8 R46, desc[UR6][R2.64+0x20] ;  /* 0x00002006022e7981 */ /* 0x000ea4000c1e1100 */
[----:B--2---:R-:W-:-:S13]  /*2660*/  ISETP.NE.AND P5, PT, R46, RZ, PT ;  /* 0x000000ff2e00720c */ /* 0x004fda0003fa5270 */
[----:B------:R-:W-:Y:S02]  /*2670*/  @!P5 PRMT R46, R44, 0x9910, RZ ;  /* 0x000099102c2ed816 */ /* 0x000fe400000000ff */
[----:B------:R-:W-:-:S04]  /*2680*/  @!P5 FSETP.GT.FTZ.AND P6, PT, R81, R80, PT ;  /* 0x000000505100d20b */ /* 0x000fc80003fd4000 */
[----:B------:R-:W-:Y:S01]  /*2690*/  @!P5 ISETP.NE.AND P6, PT, R46, RZ, P6 ;  /* 0x000000ff2e00d20c */ /* 0x000fe200037c5270 */
[----:B------:R-:W-:-:S03]  /*26a0*/  IMAD.MOV.U32 R46, RZ, RZ, 0x1 ;  /* 0x00000001ff2e7424 */ /* 0x000fc600078e00ff */
[----:B------:R-:W-:Y:S02]  /*26b0*/  @!P5 FSEL R45, R81, R80, P6 ;  /* 0x00000050512dd208 */ /* 0x000fe40003000000 */
[----:B------:R-:W-:-:S07]  /*26c0*/  @!P5 PRMT R44, R46, 0x7610, R44 ;  /* 0x000076102e2cd816 */ /* 0x000fce000000002c */
.L_x_594:
[----:B------:R-:W-:Y:S05]  /*26d0*/  BSYNC B0 ;  /* 0x0000000000007941 */ /* 0x000fea0003800000 */
.L_x_593:
[----:B------:R-:W-:Y:S01]  /*26e0*/  LOP3.LUT P5, RZ, R104, 0x8, RZ, 0xc0, !PT ;  /* 0x0000000868ff7812 */ /* 0x000fe200078ac0ff */
[----:B------:R-:W-:-:S12]  /*26f0*/  BSSY B0, `(.L_x_595) ;  /* 0x000000a000007945 */ /* 0x000fd80003800000 */
[----:B------:R-:W-:Y:S05]  /*2700*/  @P5 BRA `(.L_x_596) ;  /* 0x0000000000205947 */ /* 0x000fea0003800000 */
        /* <DEDUP_REMOVED lines=8> */
.L_x_596:
[----:B------:R-:W-:Y:S05]  /*2790*/  BSYNC B0 ;  /* 0x0000000000007941 */ /* 0x000fea0003800000 */
.L_x_595:
        /* <DEDUP_REMOVED lines=11> */
.L_x_598:
[----:B------:R-:W-:Y:S05]  /*2850*/  BSYNC B0 ;  /* 0x0000000000007941 */ /* 0x000fea0003800000 */
.L_x_597:
        /* <DEDUP_REMOVED lines=11> */
.L_x_600:
[----:B------:R-:W-:Y:S05]  /*2910*/  BSYNC B0 ;  /* 0x0000000000007941 */ /* 0x000fea0003800000 */
.L_x_599:
        /* <DEDUP_REMOVED lines=11> */
.L_x_602:
[----:B------:R-:W-:Y:S05]  /*29d0*/  BSYNC B0 ;  /* 0x0000000000007941 */ /* 0x000fea0003800000 */
.L_x_601:
        /* <DEDUP_REMOVED lines=11> */
.L_x_604:
[----:B------:R-:W-:Y:S05]  /*2a90*/  BSYNC B0 ;  /* 0x0000000000007941 */ /* 0x000fea0003800000 */
.L_x_603:
        /* <DEDUP_REMOVED lines=11> */
.L_x_606:
[----:B------:R-:W-:Y:S05]  /*2b50*/  BSYNC B0 ;  /* 0x0000000000007941 */ /* 0x000fea0003800000 */
.L_x_605:
        /* <DEDUP_REMOVED lines=11> */
.L_x_608:
[----:B------:R-:W-:Y:S05]  /*2c10*/  BSYNC B0 ;  /* 0x0000000000007941 */ /* 0x000fea0003800000 */
.L_x_607:
        /* <DEDUP_REMOVED lines=11> */
.L_x_610:
[----:B------:R-:W-:Y:S05]  /*2cd0*/  BSYNC B0 ;  /* 0x0000000000007941 */ /* 0x000fea0003800000 */
.L_x_609:
        /* <DEDUP_REMOVED lines=11> */
.L_x_612:
[----:B------:R-:W-:Y:S05]  /*2d90*/  BSYNC B0 ;  /* 0x0000000000007941 */ /* 0x000fea0003800000 */
.L_x_611:
        /* <DEDUP_REMOVED lines=11> */
.L_x_614:
[----:B------:R-:W-:Y:S05]  /*2e50*/  BSYNC B0 ;  /* 0x0000000000007941 */ /* 0x000fea0003800000 */
.L_x_613:
        /* <DEDUP_REMOVED lines=11> */
.L_x_616:
[----:B------:R-:W-:Y:S05]  /*2f10*/  BSYNC B0 ;  /* 0x0000000000007941 */ /* 0x000fea0003800000 */
.L_x_615:
        /* <DEDUP_REMOVED lines=11> */
.L_x_618:
[----:B------:R-:W-:Y:S05]  /*2fd0*/  BSYNC B0 ;  /* 0x0000000000007941 */ /* 0x000fea0003800000 */
.L_x_617:
        /* <DEDUP_REMOVED lines=11> */
.L_x_620:
[----:B------:R-:W-:Y:S05]  /*3090*/  BSYNC B0 ;  /* 0x0000000000007941 */ /* 0x000fea0003800000 */
.L_x_619:
        /* <DEDUP_REMOVED lines=11> */
.L_x_622:
[----:B------:R-:W-:Y:S05]  /*3150*/  BSYNC B0 ;  /* 0x0000000000007941 */ /* 0x000fea0003800000 */
.L_x_621:
        /* <DEDUP_REMOVED lines=11> */
.L_x_624:
[----:B------:R-:W-:Y:S05]  /*3210*/  BSYNC B0 ;  /* 0x0000000000007941 */ /* 0x000fea0003800000 */
.L_x_623:
        /* <DEDUP_REMOVED lines=11> */
.L_x_626:
[----:B------:R-:W-:Y:S05]  /*32d0*/  BSYNC B0 ;  /* 0x0000000000007941 */ /* 0x000fea0003800000 */
.L_x_625:
        /* <DEDUP_REMOVED lines=11> */
.L_x_628:
[----:B------:R-:W-:Y:S05]  /*3390*/  BSYNC B0 ;  /* 0x0000000000007941 */ /* 0x000fea0003800000 */
.L_x_627:
        /* <DEDUP_REMOVED lines=11> */
.L_x_630:
[----:B------:R-:W-:Y:S05]  /*3450*/  BSYNC B0 ;  /* 0x0000000000007941 */ /* 0x000fea0003800000 */
.L_x_629:
        /* <DEDUP_REMOVED lines=11> */
.L_x_632:
[----:B------:R-:W-:Y:S05]  /*3510*/  BSYNC B0 ;  /* 0x0000000000007941 */ /* 0x000fea0003800000 */
.L_x_631:
        /* <DEDUP_REMOVED lines=11> */
.L_x_634:
[----:B------:R-:W-:Y:S05]  /*35d0*/  BSYNC B0 ;  /* 0x0000000000007941 */ /* 0x000fea0003800000 */
.L_x_633:
        /* <DEDUP_REMOVED lines=11> */
.L_x_636:
[----:B------:R-:W-:Y:S05]  /*3690*/  BSYNC B0 ;  /* 0x0000000000007941 */ /* 0x000fea0003800000 */
.L_x_635:
        /* <DEDUP_REMOVED lines=11> */
.L_x_638:
[----:B------:R-:W-:Y:S05]  /*3750*/  BSYNC B0 ;  /* 0x0000000000007941 */ /* 0x000fea0003800000 */
.L_x_637:
        /* <DEDUP_REMOVED lines=11> */
.L_x_640:
[----:B------:R-:W-:Y:S05]  /*3810*/  BSYNC B0 ;  /* 0x0000000000007941 */ /* 0x000fea0003800000 */
.L_x_639:
        /* <DEDUP_REMOVED lines=11> */
.L_x_642:
[----:B------:R-:W-:Y:S05]  /*38d0*/  BSYNC B0 ;  /* 0x0000000000007941 */ /* 0x000fea0003800000 */
.L_x_641:
        /* <DEDUP_REMOVED lines=11> */
.L_x_644:
[----:B------:R-:W-:Y:S05]  /*3990*/  BSYNC B0 ;  /* 0x0000000000007941 */ /* 0x000fea0003800000 */
.L_x_643:
        /* <DEDUP_REMOVED lines=11> */
.L_x_646:
[----:B------:R-:W-:Y:S05]  /*3a50*/  BSYNC B0 ;  /* 0x0000000000007941 */ /* 0x000fea0003800000 */
.L_x_645:
        /* <DEDUP_REMOVED lines=11> */
.L_x_648:
[----:B------:R-:W-:Y:S05]  /*3b10*/  BSYNC B0 ;  /* 0x0000000000007941 */ /* 0x000fea0003800000 */
.L_x_647:
        /* <DEDUP_REMOVED lines=11> */
.L_x_650:
[----:B------:R-:W-:Y:S05]  /*3bd0*/  BSYNC B0 ;  /* 0x0000000000007941 */ /* 0x000fea0003800000 */
.L_x_649:
        /* <DEDUP_REMOVED lines=11> */
.L_x_652:
[----:B------:R-:W-:Y:S05]  /*3c90*/  BSYNC B0 ;  /* 0x0000000000007941 */ /* 0x000fea0003800000 */
.L_x_651:
        /* <DEDUP_REMOVED lines=11> */
.L_x_654:
[----:B------:R-:W-:Y:S05]  /*3d50*/  BSYNC B0 ;  /* 0x0000000000007941 */ /* 0x000fea0003800000 */
.L_x_653:
        /* <DEDUP_REMOVED lines=11> */
.L_x_656:
[----:B------:R-:W-:Y:S05]  /*3e10*/  BSYNC B0 ;  /* 0x0000000000007941 */ /* 0x000fea0003800000 */
.L_x_655:
        /* <DEDUP_REMOVED lines=11> */
.L_x_658:
[----:B------:R-:W-:Y:S05]  /*3ed0*/  BSYNC B0 ;  /* 0x0000000000007941 */ /* 0x000fea0003800000 */
.L_x_657:
        /* <DEDUP_REMOVED lines=11> */
.L_x_660:
[----:B------:R-:W-:Y:S05]  /*3f90*/  BSYNC B0 ;  /* 0x0000000000007941 */ /* 0x000fea0003800000 */
.L_x_659:
        /* <DEDUP_REMOVED lines=11> */
.L_x_662:
[----:B------:R-:W-:Y:S05]  /*4050*/  BSYNC B0 ;  /* 0x0000000000007941 */ /* 0x000fea0003800000 */
.L_x_661:
        /* <DEDUP_REMOVED lines=11> */
.L_x_664:
[----:B------:R-:W-:Y:S05]  /*4110*/  BSYNC B0 ;  /* 0x0000000000007941 */ /* 0x000fea0003800000 */
.L_x_663:
        /* <DEDUP_REMOVED lines=11> */
.L_x_666:
[----:B------:R-:W-:Y:S05]  /*41d0*/  BSYNC B0 ;  /* 0x0000000000007941 */ /* 0x000fea0003800000 */
.L_x_665:
        /* <DEDUP_REMOVED lines=11> */
.L_x_668:
[----:B------:R-:W-:Y:S05]  /*4290*/  BSYNC B0 ;  /* 0x0000000000007941 */ /* 0x000fea0003800000 */
.L_x_667:
[----:B------:R-:W-:Y:S01]  /*42a0*/  ISETP.GE.AND P5, PT, R29, R33, PT ;  /* 0x000000211d00720c */ /* 0x000fe20003fa6270 */
        /* <DEDUP_REMOVED lines=10> */
.L_x_670:
[----:B------:R-:W-:Y:S05]  /*4350*/  BSYNC B0 ;  /* 0x0000000000007941 */ /* 0x000fea0003800000 */
.L_x_669:
        /* <DEDUP_REMOVED lines=11> */
.L_x_672:
[----:B------:R-:W-:Y:S05]  /*4410*/  BSYNC B0 ;  /* 0x0000000000007941 */ /* 0x000fea0003800000 */
.L_x_671:
        /* <DEDUP_REMOVED lines=11> */
.L_x_674:
[----:B------:R-:W-:Y:S05]  /*44d0*/  BSYNC B0 ;  /* 0x0000000000007941 */ /* 0x000fea0003800000 */
.L_x_673:
        /* <DEDUP_REMOVED lines=11> */
.L_x_676:
[----:B------:R-:W-:Y:S05]  /*4590*/  BSYNC B0 ;  /* 0x0000000000007941 */ /* 0x000fea0003800000 */
.L_x_675:
        /* <DEDUP_REMOVED lines=11> */
.L_x_678:
[----:B------:R-:W-:Y:S05]  /*4650*/  BSYNC B0 ;  /* 0x0000000000007941 */ /* 0x000fea0003800000 */
.L_x_677:
        /* <DEDUP_REMOVED lines=11> */
.L_x_680:
[----:B------:R-:W-:Y:S05]  /*4710*/  BSYNC B0 ;  /* 0x0000000000007941 */ /* 0x000fea0003800000 */
.L_x_679:
        /* <DEDUP_REMOVED lines=11> */
.L_x_682:
[----:B------:R-:W-:Y:S05]  /*47d0*/  BSYNC B0 ;  /* 0x0000000000007941 */ /* 0x000fea0003800000 */
.L_x_681:
        /* <DEDUP_REMOVED lines=11> */
.L_x_684:
[----:B------:R-:W-:Y:S05]  /*4890*/  BSYNC B0 ;  /* 0x0000000000007941 */ /* 0x000fea0003800000 */
.L_x_683:
        /* <DEDUP_REMOVED lines=11> */
.L_x_686:
[----:B------:R-:W-:Y:S05]  /*4950*/  BSYNC B0 ;  /* 0x0000000000007941 */ /* 0x000fea0003800000 */
.L_x_685:
        /* <DEDUP_REMOVED lines=11> */
.L_x_688:
[----:B------:R-:W-:Y:S05]  /*4a10*/  BSYNC B0 ;  /* 0x0000000000007941 */ /* 0x000fea0003800000 */
.L_x_687:
        /* <DEDUP_REMOVED lines=11> */
.L_x_690:
[----:B------:R-:W-:Y:S05]  /*4ad0*/  BSYNC B0 ;  /* 0x0000000000007941 */ /* 0x000fea0003800000 */
.L_x_689:
        /* <DEDUP_REMOVED lines=11> */
.L_x_692:
[----:B------:R-:W-:Y:S05]  /*4b90*/  BSYNC B0 ;  /* 0x0000000000007941 */ /* 0x000fea0003800000 */
.L_x_691:
        /* <DEDUP_REMOVED lines=11> */
.L_x_694:
[----:B------:R-:W-:Y:S05]  /*4c50*/  BSYNC B0 ;  /* 0x0000000000007941 */ /* 0x000fea0003800000 */
.L_x_693:
        /* <DEDUP_REMOVED lines=11> */
.L_x_696:
[----:B------:R-:W-:Y:S05]  /*4d10*/  BSYNC B0 ;  /* 0x0000000000007941 */ /* 0x000fea0003800000 */
.L_x_695:
        /* <DEDUP_REMOVED lines=11> */
.L_x_698:
[----:B------:R-:W-:Y:S05]  /*4dd0*/  BSYNC B0 ;  /* 0x0000000000007941 */ /* 0x000fea0003800000 */
.L_x_697:
        /* <DEDUP_REMOVED lines=11> */
.L_x_700:
[----:B------:R-:W-:Y:S05]  /*4e90*/  BSYNC B0 ;  /* 0x0000000000007941 */ /* 0x000fea0003800000 */
.L_x_699:
        /* <DEDUP_REMOVED lines=11> */
.L_x_702:
[----:B------:R-:W-:Y:S05]  /*4f50*/  BSYNC B0 ;  /* 0x0000000000007941 */ /* 0x000fea0003800000 */
.L_x_701:
        /* <DEDUP_REMOVED lines=11> */
.L_x_704:
[----:B------:R-:W-:Y:S05]  /*5010*/  BSYNC B0 ;  /* 0x0000000000007941 */ /* 0x000fea0003800000 */
.L_x_703:
        /* <DEDUP_REMOVED lines=11> */
.L_x_706:
[----:B------:R-:W-:Y:S05]  /*50d0*/  BSYNC B0 ;  /* 0x0000000000007941 */ /* 0x000fea0003800000 */
.L_x_705:
        /* <DEDUP_REMOVED lines=11> */
.L_x_708:
[----:B------:R-:W-:Y:S05]  /*5190*/  BSYNC B0 ;  /* 0x0000000000007941 */ /* 0x000fea0003800000 */
.L_x_707:
        /* <DEDUP_REMOVED lines=11> */
.L_x_710:
[----:B------:R-:W-:Y:S05]  /*5250*/  BSYNC B0 ;  /* 0x0000000000007941 */ /* 0x000fea0003800000 */
.L_x_709:
[----:B------:R-:W-:Y:S04]  /*5260*/  BSSY B0, `(.L_x_711) ;  /* 0x000000a000007945 */ /* 0x000fe80003800000 */
        /* <DEDUP_REMOVED lines=9> */
.L_x_712:
[----:B------:R-:W-:Y:S05]  /*5300*/  BSYNC B0 ;  /* 0x0000000000007941 */ /* 0x000fea0003800000 */
.L_x_711:
        /* <DEDUP_REMOVED lines=10> */
.L_x_714:
[----:B------:R-:W-:Y:S05]  /*53b0*/  BSYNC B0 ;  /* 0x0000000000007941 */ /* 0x000fea0003800000 */
.L_x_713:
        /* <DEDUP_REMOVED lines=10> */
.L_x_716:
[----:B------:R-:W-:Y:S05]  /*5460*/  BSYNC B0 ;  /* 0x0000000000007941 */ /* 0x000fea0003800000 */
.L_x_715:
        /* <DEDUP_REMOVED lines=10> */
.L_x_718:
[----:B------:R-:W-:Y:S05]  /*5510*/  BSYNC B0 ;  /* 0x0000000000007941 */ /* 0x000fea0003800000 */
.L_x_717:
[----:B------:R-:W-:Y:S01]  /*5520*/  PRMT R44, R44, 0x9910, RZ ;  /* 0x000099102c2c7816 */ /* 0x000fe200000000ff */
[----:B------:R-:W-:Y:S01]  /*5530*/  BSSY B0, `(.L_x_719) ;  /* 0x000001d000007945 */ /* 0x000fe20003800000 */
[----:B------:R-:W-:Y:S02]  /*5540*/  IMAD.MOV.U32 R105, RZ, RZ, RZ ;  /* 0x000000ffff697224 */ /* 0x000fe400078e00ff */
[----:B------:R-:W-:-:S04]  /*5550*/  ISETP.NE.AND P5, PT, R44, RZ, PT ;  /* 0x000000ff2c00720c */ /* 0x000fc80003fa5270 */
[----:B------:R-:W-:-:S05]  /*5560*/  FSEL R44, R45, -INF , P5 ;  /* 0xff8000002d2c7808 */ /* 0x000fca0002800000 */
[----:B------:R-:W0:Y:S02]  /*5570*/  SHFL.BFLY PT, R45, R44, 0x10, 0x1f ;  /* 0x0e001f002c2d7f89 */ /* 0x000e2400000e0000 */
[----:B0-----:R-:W-:-:S04]  /*5580*/  FSETP.GEU.FTZ.AND P5, PT, R44, R45, PT ;  /* 0x0000002d2c00720b */ /* 0x001fc80003fbe000 */
[----:B------:R-:W-:-:S05]  /*5590*/  FSEL R45, R45, R44, !P5 ;  /* 0x0000002c2d2d7208 */ /* 0x000fca0006800000 */
[----:B------:R-:W0:Y:S02]  /*55a0*/  SHFL.BFLY PT, R46, R45, 0x8, 0x1f ;  /* 0x0d001f002d2e7f89 */ /* 0x000e2400000e0000 */
[----:B0-----:R-:W-:-:S04]  /*55b0*/  FSETP.GEU.FTZ.AND P5, PT, R45, R46, PT ;  /* 0x0000002e2d00720b */ /* 0x001fc80003fbe000 */
[----:B------:R-:W-:Y:S02]  /*55c0*/  FSEL R48, R46, R45, !P5 ;  /* 0x0000002d2e307208 */ /* 0x000fe40006800000 */
[----:B------:R-:W-:-:S03]  /*55d0*/  CS2R R44, SRZ ;  /* 0x00000000002c7805 */ /* 0x000fc6000001ff00 */
[----:B------:R-:W0:Y:S02]  /*55e0*/  SHFL.BFLY PT, R49, R48, 0x4, 0x1f ;  /* 0x0c801f0030317f89 */ /* 0x000e2400000e0000 */
[----:B0-----:R-:W-:-:S04]  /*55f0*/  FSETP.GEU.FTZ.AND P5, PT, R48, R49, PT ;  /* 0x000000313000720b */ /* 0x001fc80003fbe000 */
[----:B------:R-:W-:-:S05]  /*5600*/  FSEL R49, R49, R48, !P5 ;  /* 0x0000003031317208 */ /* 0x000fca0006800000 */
[----:B------:R-:W0:Y:S02]  /*5610*/  SHFL.BFLY PT, R46, R49, 0x2, 0x1f ;  /* 0x0c401f00312e7f89 */ /* 0x000e2400000e0000 */
[----:B0-----:R-:W-:-:S04]  /*5620*/  FSETP.GEU.FTZ.AND P5, PT, R49, R46, PT ;  /* 0x0000002e3100720b */ /* 0x001fc80003fbe000 */
[----:B------:R-:W-:Y:S01]  /*5630*/  FSEL R106, R46, R49, !P5 ;  /* 0x000000312e6a7208 */ /* 0x000fe20006800000 */
[----:B------:R-:W-:-:S04]  /*5640*/  IMAD.MOV.U32 R46, RZ, RZ, RZ ;  /* 0x000000ffff2e7224 */ /* 0x000fc800078e00ff */
[----:B------:R-:W0:Y:S02]  /*5650*/  SHFL.BFLY PT, R83, R106, 0x1, 0x1f ;  /* 0x0c201f006a537f89 */ /* 0x000e2400000e0000 */
[----:B0-----:R-:W-:-:S04]  /*5660*/  FSETP.GEU.FTZ.AND P5, PT, R106, R83, PT ;  /* 0x000000536a00720b */ /* 0x001fc80003fbe000 */
[----:B------:R-:W-:Y:S01]  /*5670*/  FSEL R102, R83, R106, !P5 ;  /* 0x0000006a53667208 */ /* 0x000fe20006800000 */
[----:B------:R-:W-:Y:S01]  /*5680*/  IMAD.MOV.U32 R83, RZ, RZ, RZ ;  /* 0x000000ffff537224 */ /* 0x000fe200078e00ff */
[----:B------:R-:W-:Y:S07]  /*5690*/  @P0 BRA `(.L_x_720) ;  /* 0x0000000000180947 */ /* 0x000fee0003800000 */
[----:B------:R-:W2:Y:S02]  /*56a0*/  LDG.E.U8 R48, desc[UR6][R2.64] ;  /* 0x0000000602307981 */ /* 0x000ea4000c1e1100 */
[----:B--2---:R-:W-:-:S13]  /*56b0*/  ISETP.NE.AND P0, PT, R48, RZ, PT ;  /* 0x000000ff3000720c */ /* 0x004fda0003f05270 */
[----:B------:R-:W-:-:S04]  /*56c0*/  @!P0 FADD.FTZ R81, -R102, R81 ;  /* 0x0000005166518221 */ /* 0x000fc80000010100 */
[----:B------:R-:W-:-:S04]  /*56d0*/  @!P0 FMUL.FTZ R81, R81, 1.4426950216293334961 ;  /* 0x3fb8aa3b51518820 */ /* 0x000fc80000410000 */
[----:B------:R-:W0:Y:S02]  /*56e0*/  @!P0 MUFU.EX2 R83, R81 ;  /* 0x0000005100538308 */ /* 0x000e240000000800 */
[----:B0-----:R-:W-:-:S07]  /*56f0*/  @!P0 FADD.FTZ R105, RZ, R83 ;  /* 0x00000053ff698221 */ /* 0x001fce0000010000 */
.L_x_720:
[----:B------:R-:W-:Y:S05]  /*5700*/  BSYNC B0 ;  /* 0x0000000000007941 */ /* 0x000fea0003800000 */
.L_x_719:
[----:B------:R-:W-:Y:S01]  /*5710*/  LOP3.LUT P0, RZ, R104, 0x4, RZ, 0xc0, !PT ;  /* 0x0000000468ff7812 */ /* 0x000fe2000780c0ff */
[----:B------:R-:W-:-:S12]  /*5720*/  BSSY B0, `(.L_x_721) ;  /* 0x0000008000007945 */ /* 0x000fd80003800000 */
[----:B------:R-:W-:Y:S05]  /*5730*/  @P0 BRA `(.L_x_722) ;  /* 0x0000000000180947 */ /* 0x000fea0003800000 */
[----:B------:R-:W2:Y:S02]  /*5740*/  LDG.E.U8 R48, desc[UR6][R2.64+0x20] ;  /* 0x0000200602307981 */ /* 0x000ea4000c1e1100 */
[----:B--2---:R-:W-:-:S13]  /*5750*/  ISETP.NE.AND P0, PT, R48, RZ, PT ;  /* 0x000000ff3000720c */ /* 0x004fda0003f05270 */
[----:B------:R-:W-:-:S04]  /*5760*/  @!P0 FADD.FTZ R80, -R102, R80 ;  /* 0x0000005066508221 */ /* 0x000fc80000010100 */
[----:B------:R-:W-:-:S04]  /*5770*/  @!P0 FMUL.FTZ R80, R80, 1.4426950216293334961 ;  /* 0x3fb8aa3b50508820 */ /* 0x000fc80000410000 */
[----:B------:R-:W0:Y:S02]  /*5780*/  @!P0 MUFU.EX2 R46, R80 ;  /* 0x00000050002e8308 */ /* 0x000e240000000800 */
[----:B0-----:R-:W-:-:S07]  /*5790*/  @!P0 FADD.FTZ R105, R105, R46 ;  /* 0x0000002e69698221 */ /* 0x001fce0000010000 */
.L_x_722:
[----:B------:R-:W-:Y:S05]  /*57a0*/  BSYNC B0 ;  /* 0x0000000000007941 */ /* 0x000fea0003800000 */
.L_x_721:
[----:B------:R-:W-:Y:S01]  /*57b0*/  LOP3.LUT P0, RZ, R104, 0x8, RZ, 0xc0, !PT ;  /* 0x0000000868ff7812 */ /* 0x000fe2000780c0ff */
[----:B------:R-:W-:Y:S01]  /*57c0*/  BSSY B0, `(.L_x_723) ;  /* 0x0000009000007945 */ /* 0x000fe20003800000 */
[----:B------:R-:W-:-:S11]  /*57d0*/  CS2R R48, SRZ ;  /* 0x0000000000307805 */ /* 0x000fd6000001ff00 */
[----:B------:R-:W-:Y:S05]  /*57e0*/  @P0 BRA `(.L_x_724) ;  /* 0x0000000000180947 */ /* 0x000fea0003800000 */
[----:B------:R-:W2:Y:S02]  /*57f0*/  LDG.E.U8 R80, desc[UR6][R2.64+0x40] ;  /* 0x0000400602507981 */ /* 0x000ea4000c1e1100 */
[----:B--2---:R-:W-:-:S13]  /*5800*/  ISETP.NE.AND P0, PT, R80, RZ, PT ;  /* 0x000000ff5000720c */ /* 0x004fda0003f05270 */
[----:B------:R-:W-:-:S04]  /*5810*/  @!P0 FADD.FTZ R79, -R102, R79 ;  /* 0x0000004f664f8221 */ /* 0x000fc80000010100 */
[----:B------:R-:W-:-:S04]  /*5820*/  @!P0 FMUL.FTZ R79, R79, 1.4426950216293334961 ;  /* 0x3fb8aa3b4f4f8820 */ /* 0x000fc80000410000 */
[----:B------:R-:W0:Y:S02]  /*5830*/  @!P0 MUFU.EX2 R48, R79 ;  /* 0x0000004f00308308 */ /* 0x000e240000000800 */
[----:B0-----:R-:W-:-:S07]  /*5840*/  @!P0 FADD.FTZ R105, R105, R48 ;  /* 0x0000003069698221 */ /* 0x001fce0000010000 */
.L_x_724:
[----:B------:R-:W-:Y:S05]  /*5850*/  BSYNC B0 ;  /* 0x0000000000007941 */ /* 0x000fea0003800000 */
.L_x_723:
        /* <DEDUP_REMOVED lines=9> */
.L_x_726:
[----:B------:R-:W-:Y:S05]  /*58f0*/  BSYNC B0 ;  /* 0x0000000000007941 */ /* 0x000fea0003800000 */
.L_x_725:
        /* <DEDUP_REMOVED lines=10> */
.L_x_728:
[----:B------:R-:W-:Y:S05]  /*59a0*/  BSYNC B0 ;  /* 0x0000000000007941 */ /* 0x000fea0003800000 */
.L_x_727:
        /* <DEDUP_REMOVED lines=9> */
.L_x_730:
[----:B------:R-:W-:Y:S05]  /*5a40*/  BSYNC B0 ;  /* 0x0000000000007941 */ /* 0x000fea0003800000 */
.L_x_729:
[----:B------:R-:W-:Y:S01]  /*5a50*/  LOP3.LUT P0, RZ, R104, 0x80, RZ, 0xc0, !PT ;  /* 0x0000008068ff7812 */ /* 0x000fe2000780c0ff */
[----:B------:R-:W-:Y:S01]  /*5a60*/  BSSY B0, `(.L_x_731) ;  /* 0x000000a000007945 */ /* 0x000fe20003800000 */
[----:B------:R-:W-:Y:S02]  /*5a70*/  IMAD.MOV.U32 R80, RZ, RZ, RZ ;  /* 0x000000ffff507224 */ /* 0x000fe400078e00ff */
[----:B------:R-:W-:-:S09]  /*5a80*/  IMAD.MOV.U32 R76, RZ, RZ, RZ ;  /* 0x000000ffff4c7224 */ /* 0x000fd200078e00ff */
[----:B------:R-:W-:Y:S05]  /*5a90*/  @P0 BRA `(.L_x_732) ;  /* 0x0000000000180947 */ /* 0x000fea0003800000 */
[----:B------:R-:W2:Y:S02]  /*5aa0*/  LDG.E.U8 R77, desc[UR6][R2.64+0xc0] ;  /* 0x0000c006024d7981 */ /* 0x000ea4000c1e1100 */
[----:B--2---:R-:W-:-:S13]  /*5ab0*/  ISETP.NE.AND P0, PT, R77, RZ, PT ;  /* 0x000000ff4d00720c */ /* 0x004fda0003f05270 */
[----:B------:R-:W-:-:S04]  /*5ac0*/  @!P0 FADD.FTZ R75, -R102, R75 ;  /* 0x0000004b664b8221 */ /* 0x000fc80000010100 */
[----:B------:R-:W-:-:S04]  /*5ad0*/  @!P0 FMUL.FTZ R75, R75, 1.4426950216293334961 ;  /* 0x3fb8aa3b4b4b8820 */ /* 0x000fc80000410000 */
[----:B------:R-:W0:Y:S02]  /*5ae0*/  @!P0 MUFU.EX2 R76, R75 ;  /* 0x0000004b004c8308 */ /* 0x000e240000000800 */
[----:B0-----:R-:W-:-:S07]  /*5af0*/  @!P0 FADD.FTZ R105, R105, R76 ;  /* 0x0000004c69698221 */ /* 0x001fce0000010000 */
.L_x_732:
[----:B------:R-:W-:Y:S05]  /*5b00*/  BSYNC B0 ;  /* 0x0000000000007941 */ /* 0x000fea0003800000 */
.L_x_731:
        /* <DEDUP_REMOVED lines=9> */
.L_x_734:
[----:B------:R-:W-:Y:S05]  /*5ba0*/  BSYNC B0 ;  /* 0x0000000000007941 */ /* 0x000fea0003800000 */
.L_x_733:
        /* <DEDUP_REMOVED lines=11> */
.L_x_736:
[----:B------:R-:W-:Y:S05]  /*5c60*/  BSYNC B0 ;  /* 0x0000000000007941 */ /* 0x000fea0003800000 */
.L_x_735:
        /* <DEDUP_REMOVED lines=9> */
.L_x_738:
[----:B------:R-:W-:Y:S05]  /*5d00*/  BSYNC B0 ;  /* 0x0000000000007941 */ /* 0x000fea0003800000 */
.L_x_737:
        /* <DEDUP_REMOVED lines=11> */
.L_x_740:
[----:B------:R-:W-:Y:S05]  /*5dc0*/  BSYNC B0 ;  /* 0x0000000000007941 */ /* 0x000fea0003800000 */
.L_x_739:
        /* <DEDUP_REMOVED lines=9> */
.L_x_742:
[----:B------:R-:W-:Y:S05]  /*5e60*/  BSYNC B0 ;  /* 0x0000000000007941 */ /* 0x000fea0003800000 */
.L_x_741:
        /* <DEDUP_REMOVED lines=11> */
.L_x_744:
[----:B------:R-:W-:Y:S05]  /*5f20*/  BSYNC B0 ;  /* 0x0000000000007941 */ /* 0x000fea0003800000 */
.L_x_743:
        /* <DEDUP_REMOVED lines=9> */
.L_x_746:
[----:B------:R-:W-:Y:S05]  /*5fc0*/  BSYNC B0 ;  /* 0x0000000000007941 */ /* 0x000fea0003800000 */
.L_x_745:
        /* <DEDUP_REMOVED lines=11> */
.L_x_748:
[----:B------:R-:W-:Y:S05]  /*6080*/  BSYNC B0 ;  /* 0x0000000000007941 */ /* 0x000fea0003800000 */
.L_x_747:
        /* <DEDUP_REMOVED lines=9> */
.L_x_750:
[----:B------:R-:W-:Y:S05]  /*6120*/  BSYNC B0 ;  /* 0x0000000000007941 */ /* 0x000fea0003800000 */
.L_x_749:
        /* <DEDUP_REMOVED lines=11> */
.L_x_752:
[----:B------:R-:W-:Y:S05]  /*61e0*/  BSYNC B0 ;  /* 0x0000000000007941 */ /* 0x000fea0003800000 */
.L_x_751:
        /* <DEDUP_REMOVED lines=9> */
.L_x_754:
[----:B------:R-:W-:Y:S05]  /*6280*/  BSYNC B0 ;  /* 0x0000000000007941 */ /* 0x000fea0003800000 */
.L_x_753:
        /* <DEDUP_REMOVED lines=11> */
.L_x_756:
[----:B------:R-:W-:Y:S05]  /*6340*/  BSYNC B0 ;  /* 0x0000000000007941 */ /* 0x000fea0003800000 */
.L_x_755:
        /* <DEDUP_REMOVED lines=9> */
.L_x_758:
[----:B------:R-:W-:Y:S05]  /*63e0*/  BSYNC B0 ;  /* 0x0000000000007941 */ /* 0x000fea0003800000 */
.L_x_757:
        /* <DEDUP_REMOVED lines=11> */
.L_x_760:
[----:B------:R-:W-:Y:S05]  /*64a0*/  BSYNC B0 ;  /* 0x0000000000007941 */ /* 0x000fea0003800000 */
.L_x_759:
        /* <DEDUP_REMOVED lines=9> */
.L_x_762:
[----:B------:R-:W-:Y:S05]  /*6540*/  BSYNC B0 ;  /* 0x0000000000007941 */ /* 0x000fea0003800000 */
.L_x_761:
        /* <DEDUP_REMOVED lines=11> */
.L_x_764:
[----:B------:R-:W-:Y:S05]  /*6600*/  BSYNC B0 ;  /* 0x0000000000007941 */ /* 0x000fea0003800000 */
.L_x_763:
        /* <DEDUP_REMOVED lines=9> */
.L_x_766:
[----:B------:R-:W-:Y:S05]  /*66a0*/  BSYNC B0 ;  /* 0x0000000000007941 */ /* 0x000fea0003800000 */
.L_x_765:
        /* <DEDUP_REMOVED lines=11> */
.L_x_768:
[----:B------:R-:W-:Y:S05]  /*6760*/  BSYNC B0 ;  /* 0x0000000000007941 */ /* 0x000fea0003800000 */
.L_x_767:
        /* <DEDUP_REMOVED lines=9> */
.L_x_770:
[----:B------:R-:W-:Y:S05]  /*6800*/  BSYNC B0 ;  /* 0x0000000000007941 */ /* 0x000fea0003800000 */
.L_x_769:
        /* <DEDUP_REMOVED lines=11> */
.L_x_772:
[----:B------:R-:W-:Y:S05]  /*68c0*/  BSYNC B0 ;  /* 0x0000000000007941 */ /* 0x000fea0003800000 */
.L_x_771:
        /* <DEDUP_REMOVED lines=9> */
.L_x_774:
[----:B------:R-:W-:Y:S05]  /*6960*/  BSYNC B0 ;  /* 0x0000000000007941 */ /* 0x000fea0003800000 */
.L_x_773:
        /* <DEDUP_REMOVED lines=10> */
.L_x_776:
[----:B------:R-:W-:Y:S05]  /*6a10*/  BSYNC B0 ;  /* 0x0000000000007941 */ /* 0x000fea0003800000 */
.L_x_775:
        /* <DEDUP_REMOVED lines=9> */
.L_x_778:
[----:B------:R-:W-:Y:S05]  /*6ab0*/  BSYNC B0 ;  /* 0x0000000000007941 */ /* 0x000fea0003800000 */
.L_x_777:
        /* <DEDUP_REMOVED lines=11> */
.L_x_780:
[----:B------:R-:W-:Y:S05]  /*6b70*/  BSYNC B0 ;  /* 0x0000000000007941 */ /* 0x000fea0003800000 */
.L_x_779:
        /* <DEDUP_REMOVED lines=9> */
.L_x_782:
[----:B------:R-:W-:Y:S05]  /*6c10*/  BSYNC B0 ;  /* 0x0000000000007941 */ /* 0x000fea0003800000 */
.L_x_781:
        /* <DEDUP_REMOVED lines=10> */
.L_x_784:
[----:B------:R-:W-:Y:S05]  /*6cc0*/  BSYNC B0 ;  /* 0x0000000000007941 */ /* 0x000fea0003800000 */
.L_x_783:
        /* <DEDUP_REMOVED lines=9> */
.L_x_786:
[----:B------:R-:W-:Y:S05]  /*6d60*/  BSYNC B0 ;  /* 0x0000000000007941 */ /* 0x000fea0003800000 */
.L_x_785:
        /* <DEDUP_REMOVED lines=10> */
.L_x_788:
[----:B------:R-:W-:Y:S05]  /*6e10*/  BSYNC B0 ;  /* 0x0000000000007941 */ /* 0x000fea0003800000 */
.L_x_787:
        /* <DEDUP_REMOVED lines=9> */
.L_x_790:
[----:B------:R-:W-:Y:S05]  /*6eb0*/  BSYNC B0 ;  /* 0x0000000000007941 */ /* 0x000fea0003800000 */
.L_x_789:
        /* <DEDUP_REMOVED lines=10> */
.L_x_792:
[----:B------:R-:W-:Y:S05]  /*6f60*/  BSYNC B0 ;  /* 0x0000000000007941 */ /* 0x000fea0003800000 */
.L_x_791:
        /* <DEDUP_REMOVED lines=9> */
.L_x_794:
[----:B------:R-:W-:Y:S05]  /*7000*/  BSYNC B0 ;  /* 0x0000000000007941 */ /* 0x000fea0003800000 */
.L_x_793:
        /* <DEDUP_REMOVED lines=11> */
.L_x_796:
[----:B------:R-:W-:Y:S05]  /*70c0*/  BSYNC B0 ;  /* 0x0000000000007941 */ /* 0x000fea0003800000 */
.L_x_795:
[----:B------:R-:W-:Y:S01]  /*70d0*/  ISETP.GE.AND P0, PT, R29, R33, PT ;  /* 0x000000211d00720c */ /* 0x000fe20003f06270 */
        /* <DEDUP_REMOVED lines=8> */
.L_x_798:
[----:B------:R-:W-:Y:S05]  /*7160*/  BSYNC B0 ;  /* 0x0000000000007941 */ /* 0x000fea0003800000 */
.L_x_797:
[----:B------:R-:W-:Y:S01]  /*7170*/  ISETP.GE.AND P0, PT, R28, R33, PT ;  /* 0x000000211c00720c */ /* 0x000fe20003f06270 */
        /* <DEDUP_REMOVED lines=10> */
.L_x_800:
[----:B------:R-:W-:Y:S05]  /*7220*/  BSYNC B0 ;  /* 0x0000000000007941 */ /* 0x000fea0003800000 */
.L_x_799:
        /* <DEDUP_REMOVED lines=9> */
.L_x_802:
[----:B------:R-:W-:Y:S05]  /*72c0*/  BSYNC B0 ;  /* 0x0000000000007941 */ /* 0x000fea0003800000 */
.L_x_801:
        /* <DEDUP_REMOVED lines=11> */
.L_x_804:
[----:B------:R-:W-:Y:S05]  /*7380*/  BSYNC B0 ;  /* 0x0000000000007941 */ /* 0x000fea0003800000 */
.L_x_803:
        /* <DEDUP_REMOVED lines=9> */
.L_x_806:
[----:B------:R-:W-:Y:S05]  /*7420*/  BSYNC B0 ;  /* 0x0000000000007941 */ /* 0x000fea0003800000 */
.L_x_805:
        /* <DEDUP_REMOVED lines=11> */
.L_x_808:
[----:B------:R-:W-:Y:S05]  /*74e0*/  BSYNC B0 ;  /* 0x0000000000007941 */ /* 0x000fea0003800000 */
.L_x_807:
        /* <DEDUP_REMOVED lines=9> */
.L_x_810:
[----:B------:R-:W-:Y:S05]  /*7580*/  BSYNC B0 ;  /* 0x0000000000007941 */ /* 0x000fea0003800000 */
.L_x_809:
        /* <DEDUP_REMOVED lines=11> */
.L_x_812:
[----:B------:R-:W-:Y:S05]  /*7640*/  BSYNC B0 ;  /* 0x0000000000007941 */ /* 0x000fea0003800000 */
.L_x_811:
        /* <DEDUP_REMOVED lines=9> */
.L_x_814:
[----:B------:R-:W-:Y:S05]  /*76e0*/  BSYNC B0 ;  /* 0x0000000000007941 */ /* 0x000fea0003800000 */
.L_x_813:
        /* <DEDUP_REMOVED lines=11> */
.L_x_816:
[----:B------:R-:W-:Y:S05]  /*77a0*/  BSYNC B0 ;  /* 0x0000000000007941 */ /* 0x000fea0003800000 */
.L_x_815:
        /* <DEDUP_REMOVED lines=9> */
.L_x_818:
[----:B------:R-:W-:Y:S05]  /*7840*/  BSYNC B0 ;  /* 0x0000000000007941 */ /* 0x000fea0003800000 */
.L_x_817:
        /* <DEDUP_REMOVED lines=11> */
.L_x_820:
[----:B------:R-:W-:Y:S05]  /*7900*/  BSYNC B0 ;  /* 0x0000000000007941 */ /* 0x000fea0003800000 */
.L_x_819:
        /* <DEDUP_REMOVED lines=9> */
.L_x_822:
[----:B------:R-:W-:Y:S05]  /*79a0*/  BSYNC B0 ;  /* 0x0000000000007941 */ /* 0x000fea0003800000 */
.L_x_821:
        /* <DEDUP_REMOVED lines=11> */
.L_x_824:
[----:B------:R-:W-:Y:S05]  /*7a60*/  BSYNC B0 ;  /* 0x0000000000007941 */ /* 0x000fea0003800000 */
.L_x_823:
        /* <DEDUP_REMOVED lines=9> */
.L_x_826:
[----:B------:R-:W-:Y:S05]  /*7b00*/  BSYNC B0 ;  /* 0x0000000000007941 */ /* 0x000fea0003800000 */
.L_x_825:
[----:B------:R-:W-:Y:S01]  /*7b10*/  ISETP.GE.AND P0, PT, R14, R33, PT ;  /* 0x000000210e00720c */ /* 0x000fe20003f06270 */
        /* <DEDUP_REMOVED lines=9> */
.L_x_828:
[----:B------:R-:W-:Y:S05]  /*7bb0*/  BSYNC B0 ;  /* 0x0000000000007941 */ /* 0x000fea0003800000 */
.L_x_827:
        /* <DEDUP_REMOVED lines=9> */
.L_x_830:
[----:B------:R-:W-:Y:S05]  /*7c50*/  BSYNC B0 ;  /* 0x0000000000007941 */ /* 0x000fea0003800000 */
.L_x_829:
        /* <DEDUP_REMOVED lines=10> */
.L_x_832:
[----:B------:R-:W-:Y:S05]  /*7d00*/  BSYNC B0 ;  /* 0x0000000000007941 */ /* 0x000fea0003800000 */
.L_x_831:
        /* <DEDUP_REMOVED lines=9> */
.L_x_834:
[----:B------:R-:W-:Y:S05]  /*7da0*/  BSYNC B0 ;  /* 0x0000000000007941 */ /* 0x000fea0003800000 */
.L_x_833:
        /* <DEDUP_REMOVED lines=10> */
.L_x_836:
[----:B------:R-:W-:Y:S05]  /*7e50*/  BSYNC B0 ;  /* 0x0000000000007941 */ /* 0x000fea0003800000 */
.L_x_835:
        /* <DEDUP_REMOVED lines=9> */
.L_x_838:
[----:B------:R-:W-:Y:S05]  /*7ef0*/  BSYNC B0 ;  /* 0x0000000000007941 */ /* 0x000fea0003800000 */
.L_x_837:
[----:B------:R-:W-:Y:S01]  /*7f00*/  BSSY B0, `(.L_x_839) ;  /* 0x000000a000007945 */ /* 0x000fe20003800000 */
[----:B------:R-:W-:Y:S02]  /*7f10*/  IMAD.MOV.U32 R40, RZ, RZ, RZ ;  /* 0x000000ffff287224 */ /* 0x000fe400078e00ff */
[----:B------:R-:W-:Y:S01]  /*7f20*/  IMAD.MOV.U32 R33, RZ, RZ, RZ ;  /* 0x000000ffff217224 */ /* 0x000fe200078e00ff */
[----:B------:R-:W-:Y:S06]  /*7f30*/  @P3 BRA `(.L_x_840) ;  /* 0x0000000000183947 */ /* 0x000fec0003800000 */
[----:B------:R-:W2:Y:S02]  /*7f40*/  LDG.E.U8 R41, desc[UR6][R2.64+0x780] ;  /* 0x0007800602297981 */ /* 0x000ea4000c1e1100 */
[----:B--2---:R-:W-:-:S13]  /*7f50*/  ISETP.NE.AND P0, PT, R41, RZ, PT ;  /* 0x000000ff2900720c */ /* 0x004fda0003f05270 */
[----:B------:R-:W-:-:S04]  /*7f60*/  @!P0 FADD.FTZ R101, -R102, R101 ;  /* 0x0000006566658221 */ /* 0x000fc80000010100 */
[----:B------:R-:W-:-:S04]  /*7f70*/  @!P0 FMUL.FTZ R101, R101, 1.4426950216293334961 ;  /* 0x3fb8aa3b65658820 */ /* 0x000fc80000410000 */
[----:B------:R-:W0:Y:S02]  /*7f80*/  @!P0 MUFU.EX2 R33, R101 ;  /* 0x0000006500218308 */ /* 0x000e240000000800 */
[----:B0-----:R-:W-:-:S07]  /*7f90*/  @!P0 FADD.FTZ R105, R105, R33 ;  /* 0x0000002169698221 */ /* 0x001fce0000010000 */
.L_x_840:
[----:B------:R-:W-:Y:S05]  /*7fa0*/  BSYNC B0 ;  /* 0x0000000000007941 */ /* 0x000fea0003800000 */
.L_x_839:
[----:B------:R-:W-:Y:S04]  /*7fb0*/  BSSY B0, `(.L_x_841) ;  /* 0x0000008000007945 */ /* 0x000fe80003800000 */
[----:B------:R-:W-:Y:S05]  /*7fc0*/  @P4 BRA `(.L_x_842) ;  /* 0x0000000000184947 */ /* 0x000fea0003800000 */
[----:B------:R-:W2:Y:S02]  /*7fd0*/  LDG.E.U8 R41, desc[UR6][R2.64+0x7a0] ;  /* 0x0007a00602297981 */ /* 0x000ea4000c1e1100 */
[----:B--2---:R-:W-:-:S13]  /*7fe0*/  ISETP.NE.AND P0, PT, R41, RZ, PT ;  /* 0x000000ff2900720c */ /* 0x004fda0003f05270 */
[----:B------:R-:W-:-:S04]  /*7ff0*/  @!P0 FADD.FTZ R100, -R102, R100 ;  /* 0x0000006466648221 */ /* 0x000fc80000010100 */
[----:B------:R-:W-:-:S04]  /*8000*/  @!P0 FMUL.FTZ R100, R100, 1.4426950216293334961 ;  /* 0x3fb8aa3b64648820 */ /* 0x000fc80000410000 */
[----:B------:R-:W0:Y:S02]  /*8010*/  @!P0 MUFU.EX2 R36, R100 ;  /* 0x0000006400248308 */ /* 0x000e240000000800 */
[----:B0-----:R-:W-:-:S07]  /*8020*/  @!P0 FADD.FTZ R105, R105, R36 ;  /* 0x0000002469698221 */ /* 0x001fce0000010000 */
.L_x_842:
[----:B------:R-:W-:Y:S05]  /*8030*/  BSYNC B0 ;  /* 0x0000000000007941 */ /* 0x000fea0003800000 */
.L_x_841:
        /* <DEDUP_REMOVED lines=8> */
.L_x_844:
[----:B------:R-:W-:Y:S05]  /*80c0*/  BSYNC B0 ;  /* 0x0000000000007941 */ /* 0x000fea0003800000 */
.L_x_843:
        /* <DEDUP_REMOVED lines=8> */
.L_x_846:
[----:B------:R-:W-:Y:S05]  /*8150*/  BSYNC B0 ;  /* 0x0000000000007941 */ /* 0x000fea0003800000 */
.L_x_845:
[----:B------:R-:W0:Y:S01]  /*8160*/  SHFL.BFLY PT, R2, R105, 0x10, 0x1f ;  /* 0x0e001f0069027f89 */ /* 0x000e2200000e0000 */
[----:B------:R-:W1:Y:S01]  /*8170*/  LDC R71, c[0x0][0x4] ;  /* 0x00000100ff477b82 */ /* 0x000e620000000800 */
[----:B0-----:R-:W-:-:S05]  /*8180*/  FADD.FTZ R3, R2, R105 ;  /* 0x0000006902037221 */ /* 0x001fca0000010000 */
[----:B------:R-:W0:Y:S02]  /*8190*/  SHFL.BFLY PT, R2, R3, 0x8, 0x1f ;  /* 0x0d001f0003027f89 */ /* 0x000e2400000e0000 */
[----:B0-----:R-:W-:-:S05]  /*81a0*/  FADD.FTZ R41, R3, R2 ;  /* 0x0000000203297221 */ /* 0x001fca0000010000 */
[----:B------:R-:W0:Y:S02]  /*81b0*/  SHFL.BFLY PT, R2, R41, 0x4, 0x1f ;  /* 0x0c801f0029027f89 */ /* 0x000e2400000e0000 */
[----:B0-----:R-:W-:Y:S01]  /*81c0*/  FADD.FTZ R47, R41, R2 ;  /* 0x00000002292f7221 */ /* 0x001fe20000010000 */
[----:B-1----:R-:W-:-:S04]  /*81d0*/  IMAD R2, R71, UR5, R34 ;  /* 0x0000000547027c24 */ /* 0x002fc8000f8e0222 */
[----:B------:R-:W0:Y:S01]  /*81e0*/  SHFL.BFLY PT, R82, R47, 0x2, 0x1f ;  /* 0x0c401f002f527f89 */ /* 0x000e2200000e0000 */
[----:B------:R-:W-:-:S04]  /*81f0*/  IADD3 R2, -R2, UR9, RZ ;  /* 0x0000000902027c10 */ /* 0x000fc8000fffe1ff */
[----:B------:R-:W-:Y:S01]  /*8200*/  ISETP.GE.AND P0, PT, R2, 0x1, PT ;  /* 0x000000010200780c */ /* 0x000fe20003f06270 */
[----:B0-----:R-:W-:-:S05]  /*8210*/  FADD.FTZ R82, R47, R82 ;  /* 0x000000522f527221 */ /* 0x001fca0000010000 */
[----:B------:R0:W1:Y:S07]  /*8220*/  SHFL.BFLY PT, R71, R82, 0x1, 0x1f ;  /* 0x0c201f0052477f89 */ /* 0x00006e00000e0000 */
[----:B------:R-:W-:Y:S05]  /*8230*/  @!P0 EXIT ;  /* 0x000000000000894d */ /* 0x000fea0003800000 */
[----:B------:R-:W-:Y:S01]  /*8240*/  ISETP.GE.AND P0, PT, R32, R35, PT ;  /* 0x000000232000720c */ /* 0x000fe20003f06270 */
[----:B-1----:R-:W-:-:S12]  /*8250*/  FADD.FTZ R41, R82, R71 ;  /* 0x0000004752297221 */ /* 0x002fd80000010000 */
[----:B------:R-:W-:Y:S05]  /*8260*/  @P0 EXIT ;  /* 0x000000000000094d */ /* 0x000fea0003800000 */
[----:B------:R-:W1:Y:S01]  /*8270*/  S2R R47, SR_TID.X ;  /* 0x00000000002f7919 */ /* 0x000e620000002100 */
[----:B------:R-:W-:Y:S01]  /*8280*/  FSETP.NEU.FTZ.AND P0, PT, R41, RZ, PT ;  /* 0x000000ff2900720b */ /* 0x000fe20003f1d000 */
[----:B------:R-:W2:Y:S01]  /*8290*/  LDC R71, c[0x0][0x4] ;  /* 0x00000100ff477b82 */ /* 0x000ea20000000800 */
[----:B------:R-:W-:-:S07]  /*82a0*/  IMAD.MOV.U32 R73, RZ, RZ, 0x7fff ;  /* 0x00007fffff497424 */ /* 0x000fce00078e00ff */
[----:B------:R-:W3:Y:S04]  /*82b0*/  LDC.64 R2, c[0x0][0x210] ;  /* 0x00008400ff027b82 */ /* 0x000ee80000000a00 */
[----:B0-----:R-:W0:Y:S01]  /*82c0*/  @P0 MUFU.RCP R82, R41 ;  /* 0x0000002900520308 */ /* 0x001e220000001000 */
[----:B--2---:R-:W-:-:S04]  /*82d0*/  IMAD R71, R71, UR5, R34 ;  /* 0x0000000547477c24 */ /* 0x004fc8000f8e0222 */
[----:B------:R-:W-:Y:S02]  /*82e0*/  IMAD R71, R71, UR8, R32 ;  /* 0x0000000847477c24 */ /* 0x000fe4000f8e0220 */
[----:B0-----:R-:W-:Y:S01]  /*82f0*/  @P0 FMUL.FTZ R83, R82, R83 ;  /* 0x0000005352530220 */ /* 0x001fe20000410000 */
[----:B-1----:R-:W-:Y:S02]  /*8300*/  VIADD R82, R47, 0x20 ;  /* 0x000000202f527836 */ /* 0x002fe40000000000 */
[----:B---3--:R-:W-:Y:S02]  /*8310*/  IMAD.WIDE R2, R71, 0x2, R2 ;  /* 0x0000000247027825 */ /* 0x008fe400078e0202 */
[----:B------:R-:W-:Y:S02]  /*8320*/  @P0 F2FP.BF16.F32.PACK_AB R34, RZ, R83 ;  /* 0x00000053ff22023e */ /* 0x000fe400000010ff */
[----:B------:R-:W-:Y:S02]  /*8330*/  ISETP.GE.AND P1, PT, R82, R35, PT ;  /* 0x000000235200720c */ /* 0x000fe40003f26270 */
[----:B------:R-:W-:-:S05]  /*8340*/  @!P0 PRMT R34, R73, 0x7610, R34 ;  /* 0x0000761049228816 */ /* 0x000fca0000000022 */
[----:B------:R0:W-:Y:S06]  /*8350*/  STG.E.U16 desc[UR6][R2.64], R34 ;  /* 0x0000002202007986 */ /* 0x0001ec000c101506 */
[----:B------:R-:W-:Y:S05]  /*8360*/  @P1 EXIT ;  /* 0x000000000000194d */ /* 0x000fea0003800000 */
[----:B------:R-:W1:Y:S01]  /*8370*/  @P0 MUFU.RCP R71, R41 ;  /* 0x0000002900470308 */ /* 0x000e620000001000 */
[----:B0-----:R-:W-:-:S05]  /*8380*/  VIADD R34, R47, 0x40 ;  /* 0x000000402f227836 */ /* 0x001fca0000000000 */
[----:B------:R-:W-:Y:S01]  /*8390*/  ISETP.GE.AND P1, PT, R34, R35, PT ;  /* 0x000000232200720c */ /* 0x000fe20003f26270 */
[----:B-1----:R-:W-:Y:S01]  /*83a0*/  @P0 FMUL.FTZ R32, R71, R46 ;  /* 0x0000002e47200220 */ /* 0x002fe20000410000 */
[----:B------:R-:W-:-:S04]  /*83b0*/  IMAD.MOV.U32 R46, RZ, RZ, 0x7fff ;  /* 0x00007fffff2e7424 */ /* 0x000fc800078e00ff */
[----:B------:R-:W-:-:S04]  /*83c0*/  @P0 F2FP.BF16.F32.PACK_AB R32, RZ, R32 ;  /* 0x00000020ff20023e */ /* 0x000fc800000010ff */
[----:B------:R-:W-:-:S05]  /*83d0*/  @!P0 PRMT R32, R46, 0x7610, R32 ;  /* 0x000076102e208816 */ /* 0x000fca0000000020 */
[----:B------:R0:W-:Y:S01]  /*83e0*/  STG.E.U16 desc[UR6][R2.64+0x40], R32 ;  /* 0x0000402002007986 */ /* 0x0001e2000c101506 */
[----:B------:R-:W-:Y:S05]  /*83f0*/  @P1 EXIT ;  /* 0x000000000000194d */ /* 0x000fea0003800000 */
[----:B------:R-:W0:Y:S01]  /*8400*/  @P0 MUFU.RCP R71, R41 ;  /* 0x0000002900470308 */ /* 0x000e220000001000 */
[----:B------:R-:W-:Y:S02]  /*8410*/  VIADD R34, R47, 0x60 ;  /* 0x000000602f227836 */ /* 0x000fe40000000000 */
[----:B------:R-:W-:-:S03]  /*8420*/  IMAD.MOV.U32 R46, RZ, RZ, 0x7fff ;  /* 0x00007fffff2e7424 */ /* 0x000fc600078e00ff */
[----:B------:R-:W-:Y:S01]  /*8430*/  ISETP.GE.AND P1, PT, R34, R35, PT ;  /* 0x000000232200720c */ /* 0x000fe20003f26270 */
[----:B0-----:R-:W-:-:S05]  /*8440*/  @P0 FMUL.FTZ R32, R71, R48 ;  /* 0x0000003047200220 */ /* 0x001fca0000410000 */
[----:B------:R-:W-:-:S04]  /*8450*/  @P0 F2FP.BF16.F32.PACK_AB R32, RZ, R32 ;  /* 0x00000020ff20023e */ /* 0x000fc800000010ff */
[----:B------:R-:W-:-:S05]  /*8460*/  @!P0 PRMT R32, R46, 0x7610, R32 ;  /* 0x000076102e208816 */ /* 0x000fca0000000020 */
[----:B------:R0:W-:Y:S01]  /*8470*/  STG.E.U16 desc[UR6][R2.64+0x80], R32 ;  /* 0x0000802002007986 */ /* 0x0001e2000c101506 */
[----:B------:R-:W-:Y:S05]  /*8480*/  @P1 EXIT ;  /* 0x000000000000194d */ /* 0x000fea0003800000 */
[----:B0-----:R-:W0:Y:S01]  /*8490*/  @P0 MUFU.RCP R32, R41 ;  /* 0x0000002900200308 */ /* 0x001e220000001000 */
[----:B------:R-:W-:-:S05]  /*84a0*/  VIADD R34, R47, 0x80 ;  /* 0x000000802f227836 */ /* 0x000fca0000000000 */
[----:B------:R-:W-:Y:S01]  /*84b0*/  ISETP.GE.AND P1, PT, R34, R35, PT ;  /* 0x000000232200720c */ /* 0x000fe20003f26270 */
[----:B0-----:R-:W-:Y:S01]  /*84c0*/  @P0 FMUL.FTZ R32, R32, R45 ;  /* 0x0000002d20200220 */ /* 0x001fe20000410000 */
[----:B------:R-:W-:-:S04]  /*84d0*/  IMAD.MOV.U32 R45, RZ, RZ, 0x7fff ;  /* 0x00007fffff2d7424 */ /* 0x000fc800078e00ff */
[----:B------:R-:W-:-:S04]  /*84e0*/  @P0 F2FP.BF16.F32.PACK_AB R32, RZ, R32 ;  /* 0x00000020ff20023e */ /* 0x000fc800000010ff */
[----:B------:R-:W-:-:S05]  /*84f0*/  @!P0 PRMT R32, R45, 0x7610, R32 ;  /* 0x000076102d208816 */ /* 0x000fca0000000020 */
[----:B------:R0:W-:Y:S01]  /*8500*/  STG.E.U16 desc[UR6][R2.64+0xc0], R32 ;  /* 0x0000c02002007986 */ /* 0x0001e2000c101506 */
[----:B------:R-:W-:Y:S05]  /*8510*/  @P1 EXIT ;  /* 0x000000000000194d */ /* 0x000fea0003800000 */
[----:B------:R-:W0:Y:S01]  /*8520*/  @P0 MUFU.RCP R45, R41 ;  /* 0x00000029002d0308 */ /* 0x000e220000001000 */
        /* <DEDUP_REMOVED lines=269> */
[----:B------:R-:W1:Y:S01]  /*9600*/  @P0 MUFU.RCP R45, R41 ;  /* 0x00000029002d0308 */ /* 0x000e620000001000 */
[----:B0-----:R-:W-:Y:S02]  /*9610*/  VIADD R32, R47, 0x460 ;  /* 0x000004602f207836 */ /* 0x001fe40000000000 */
[----:B------:R-:W-:-:S03]  /*9620*/  IMAD.MOV.U32 R34, RZ, RZ, 0x7fff ;  /* 0x00007fffff227424 */ /* 0x000fc600078e00ff */
[----:B------:R-:W-:Y:S01]  /*9630*/  ISETP.GE.AND P1, PT, R32, R35, PT ;  /* 0x000000232000720c */ /* 0x000fe20003f26270 */
[----:B-1----:R-:W-:-:S05]  /*9640*/  @P0 FMUL.FTZ R6, R45, R6 ;  /* 0x000000062d060220 */ /* 0x002fca0000410000 */
        /* <DEDUP_REMOVED lines=32> */
[----:B------:R-:W-:Y:S01]  /*9850*/  ISETP.GE.AND P1, PT, R29, R35, PT ;  /* 0x000000231d00720c */ /* 0x000fe20003f26270 */
[----:B------:R-:W-:Y:S02]  /*9860*/  IMAD.MOV.U32 R6, RZ, RZ, 0x7fff ;  /* 0x00007fffff067424 */ /* 0x000fe400078e00ff */
[----:B0-----:R-:W-:-:S05]  /*9870*/  @P0 FMUL.FTZ R4, R45, R86 ;  /* 0x000000562d040220 */ /* 0x001fca0000410000 */
[----:B------:R-:W-:-:S04]  /*9880*/  @P0 F2FP.BF16.F32.PACK_AB R4, RZ, R4 ;  /* 0x00000004ff04023e */ /* 0x000fc800000010ff */
[----:B------:R-:W-:-:S05]  /*9890*/  @!P0 PRMT R4, R6, 0x7610, R4 ;  /* 0x0000761006048816 */ /* 0x000fca0000000004 */
[----:B------:R0:W-:Y:S01]  /*98a0*/  STG.E.U16 desc[UR6][R2.64+0x980], R4 ;  /* 0x0009800402007986 */ /* 0x0001e2000c101506 */
[----:B------:R-:W-:Y:S05]  /*98b0*/  @P1 EXIT ;  /* 0x000000000000194d */ /* 0x000fea0003800000 */
[----:B0-----:R-:W0:Y:S01]  /*98c0*/  @P0 MUFU.RCP R4, R41 ;  /* 0x0000002900040308 */ /* 0x001e220000001000 */
[----:B------:R-:W-:Y:S01]  /*98d0*/  ISETP.GE.AND P1, PT, R28, R35, PT ;  /* 0x000000231c00720c */ /* 0x000fe20003f26270 */
[----:B------:R-:W-:Y:S02]  /*98e0*/  IMAD.MOV.U32 R6, RZ, RZ, 0x7fff ;  /* 0x00007fffff067424 */ /* 0x000fe400078e00ff */
        /* <DEDUP_REMOVED lines=15> */
[----:B0-----:R-:W-:Y:S01]  /*99e0*/  @P0 FMUL.FTZ R4, R4, R5 ;  /* 0x0000000504040220 */ /* 0x001fe20000410000 */
[----:B------:R-:W-:-:S04]  /*99f0*/  IMAD.MOV.U32 R5, RZ, RZ, 0x7fff ;  /* 0x00007fffff057424 */ /* 0x000fc800078e00ff */
        /* <DEDUP_REMOVED lines=156> */
[----:B------:R-:W1:Y:S01]  /*a3c0*/  @P0 MUFU.RCP R5, R41 ;  /* 0x0000002900050308 */ /* 0x000e620000001000 */
[----:B------:R-:W-:Y:S01]  /*a3d0*/  ISETP.GE.AND P1, PT, R31, R35, PT ;  /* 0x000000231f00720c */ /* 0x000fe20003f26270 */
[----:B0-----:R-:W-:Y:S02]  /*a3e0*/  IMAD.MOV.U32 R4, RZ, RZ, 0x7fff ;  /* 0x00007fffff047424 */ /* 0x001fe400078e00ff */
[----:B-1----:R-:W-:-:S05]  /*a3f0*/  @P0 FMUL.FTZ R0, R5, R36 ;  /* 0x0000002405000220 */ /* 0x002fca0000410000 */
        /* <DEDUP_REMOVED lines=13> */
[----:B------:R-:W-:Y:S02]  /*a4d0*/  IMAD.MOV.U32 R4, RZ, RZ, 0x7fff ;  /* 0x00007fffff047424 */ /* 0x000fe400078e00ff */
[----:B0-----:R-:W-:-:S05]  /*a4e0*/  @P0 FMUL.FTZ R0, R41, R42 ;  /* 0x0000002a29000220 */ /* 0x001fca0000410000 */
[----:B------:R-:W-:-:S04]  /*a4f0*/  @P0 F2FP.BF16.F32.PACK_AB R0, RZ, R0 ;  /* 0x00000000ff00023e */ /* 0x000fc800000010ff */
[----:B------:R-:W-:-:S05]  /*a500*/  @!P0 PRMT R0, R4, 0x7610, R0 ;  /* 0x0000761004008816 */ /* 0x000fca0000000000 */
[----:B------:R-:W-:Y:S01]  /*a510*/  STG.E.U16 desc[UR6][R2.64+0xfc0], R0 ;  /* 0x000fc00002007986 */ /* 0x000fe2000c101506 */
[----:B------:R-:W-:Y:S05]  /*a520*/  EXIT ;  /* 0x000000000000794d */ /* 0x000fea0003800000 */
.L_x_847:
        /* <DEDUP_REMOVED lines=13> */
.L_x_11680:


//--------------------- .text._ZN43_GLOBAL__N__9ae7fba5_10_SoftMax_cu_9f978f6320softmax_warp_forwardIN3c108BFloat16ES2_fLi10ELb0ELb1EEEvPT0_PKT_iiiPKbib --------------------------
	.section	.text._ZN43_GLOBAL__N__9ae7fba5_10_SoftMax_cu_9f978f6320softmax_warp_forwardIN3c108BFloat16ES2_fLi10ELb0ELb1EEEvPT0_PKT_iiiPKbib,"ax",@progbits
	.align	128
.text._ZN43_GLOBAL__N__9ae7fba5_10_SoftMax_cu_9f978f6320softmax_warp_forwardIN3c108BFloat16ES2_fLi10ELb0ELb1EEEvPT0_PKT_iiiPKbib:
        .type           _ZN43_GLOBAL__N__9ae7fba5_10_SoftMax_cu_9f978f6320softmax_warp_forwardIN3c108BFloat16ES2_fLi10ELb0ELb1EEEvPT0_PKT_iiiPKbib,@function
        .size           _ZN43_GLOBAL__N__9ae7fba5_10_SoftMax_cu_9f978f6320softmax_warp_forwardIN3c108BFloat16ES2_fLi10ELb0ELb1EEEvPT0_PKT_iiiPKbib,(.L_x_11681 - _ZN43_GLOBAL__N__9ae7fba5_10_SoftMax_cu_9f978f6320softmax_warp_forwardIN3c108BFloat16ES2_fLi10ELb0ELb1EEEvPT0_PKT_iiiPKbib)
        .other          _ZN43_GLOBAL__N__9ae7fba5_10_SoftMax_cu_9f978f6320softmax_warp_forwardIN3c108BFloat16ES2_fLi10ELb0ELb1EEEvPT0_PKT_iiiPKbib,@"STO_CUDA_ENTRY STV_DEFAULT"
_ZN43_GLOBAL__N__9ae7fba5_10_SoftMax_cu_9f978f6320softmax_warp_forwardIN3c108BFloat16ES2_fLi10ELb0ELb1EEEvPT0_PKT_iiiPKbib:
[----:B------:R-:W-:Y:S01]  /*0000*/  LDC R1, c[0x0][0x28] ;  /* 0x00000a00ff017b82 */ /* 0x000fe20000000800 */
[----:B------:R-:W0:Y:S07]  /*0010*/  S2R R3, SR_TID.Y ;  /* 0x0000000000037919 */ /* 0x000e2e0000002200 */
[----:B------:R-:W0:Y:S01]  /*0020*/  S2UR UR5, SR_CTAID.X ;  /* 0x00000000000579c3 */ /* 0x000e220000002500 */
[----:B------:R-:W-:Y:S01]  /*0030*/  ULDC.U8 UR4, c[0x0][0x23c] ;  /* 0x00008f0000047ab9 */ /* 0x000fe20000000000 */
[----:B------:R-:W-:Y:S01]  /*0040*/  ULDC.64 UR8, c[0x0][0x220] ;  /* 0x0000880000087ab9 */ /* 0x000fe20000000a00 */
[----:B------:R-:W1:Y:S01]  /*0050*/  S2R R0, SR_TID.X ;  /* 0x0000000000007919 */ /* 0x000e620000002100 */
[----:B------:R-:W-:-:S04]  /*0060*/  UPRMT UR4, UR4, 0x8880, URZ ;  /* 0x0000888004047896 */ /* 0x000fc8000800003f */
        /* <DEDUP_REMOVED lines=40> */
.L_x_848:
[----:B------:R-:W-:Y:S01]  /*02f0*/  ULDC.64 UR6, c[0x0][0x230] ;  /* 0x00008c0000067ab9 */ /* 0x000fe20000000a00 */
[----:B------:R-:W-:Y:S01]  /*0300*/  VIADD R4, R0, 0x20 ;  /* 0x0000002000047836 */ /* 0x000fe20000000000 */
[----:B------:R-:W-:Y:S01]  /*0310*/  IADD3 R2, P1, R2, UR6, RZ ;  /* 0x0000000602027c10 */ /* 0x000fe2000ff3e0ff */
[----:B------:R-:W-:Y:S01]  /*0320*/  VIADD R6, R0, 0x40 ;  /* 0x0000004000067836 */ /* 0x000fe20000000000 */
[----:B------:R-:W-:Y:S02]  /*0330*/  ULDC.64 UR10, c[0x0][0x218] ;  /* 0x00008600000a7ab9 */ /* 0x000fe40000000a00 */
[----:B------:R-:W-:Y:S01]  /*0340*/  IADD3.X R3, R3, UR7, RZ, P1, !PT ;  /* 0x0000000703037c10 */ /* 0x000fe20008ffe4ff */
[----:B------:R-:W-:-:S04]  /*0350*/  ULDC.64 UR6, c[0x0][0x208] ;  /* 0x0000820000067ab9 */ /* 0x000fc80000000a00 */
[----:B------:R-:W2:Y:S01]  /*0360*/  @!P0 LDG.E.U8 R5, desc[UR6][R2.64] ;  /* 0x0000000602058981 */ /* 0x000ea2000c1e1100 */
[-C--:B------:R-:W-:Y:S01]  /*0370*/  ISETP.GE.AND P5, PT, R4, R9.reuse, PT ;  /* 0x000000090400720c */ /* 0x080fe20003fa6270 */
[----:B------:R-:W-:Y:S01]  /*0380*/  VIADD R4, R0, 0x60 ;  /* 0x0000006000047836 */ /* 0x000fe20000000000 */
[-C--:B------:R-:W-:Y:S01]  /*0390*/  ISETP.GE.AND P1, PT, R6, R9.reuse, PT ;  /* 0x000000090600720c */ /* 0x080fe20003f26270 */
[----:B------:R-:W-:Y:S01]  /*03a0*/  VIADD R34, R0, 0xe0 ;  /* 0x000000e000227836 */ /* 0x000fe20000000000 */
[C---:B------:R-:W-:Y:S01]  /*03b0*/  SHF.L.U64.HI R6, R8.reuse, 0x1, R11 ;  /* 0x0000000108067819 */ /* 0x040fe2000001020b */
[----:B------:R-:W-:Y:S01]  /*03c0*/  IMAD.SHL.U32 R8, R8, 0x2, RZ ;  /* 0x0000000208087824 */ /* 0x000fe200078e00ff */
[----:B------:R-:W-:Y:S01]  /*03d0*/  P2R R75, PR, RZ, 0x2 ;  /* 0x00000002ff4b7803 */ /* 0x000fe20000000000 */
[----:B------:R-:W-:Y:S01]  /*03e0*/  VIADD R36, R0, 0x100 ;  /* 0x0000010000247836 */ /* 0x000fe20000000000 */
[----:B------:R-:W-:Y:S01]  /*03f0*/  ISETP.GE.AND P1, PT, R4, R9, PT ;  /* 0x000000090400720c */ /* 0x000fe20003f26270 */
[----:B------:R-:W-:Y:S01]  /*0400*/  VIADD R38, R0, 0x120 ;  /* 0x0000012000267836 */ /* 0x000fe20000000000 */
[----:B------:R-:W-:Y:S01]  /*0410*/  IADD3 R4, P2, R8, UR10, RZ ;  /* 0x0000000a08047c10 */ /* 0x000fe2000ff5e0ff */
[C---:B------:R-:W-:Y:S01]  /*0420*/  VIADD R44, R0.reuse, 0x140 ;  /* 0x00000140002c7836 */ /* 0x040fe20000000000 */
[----:B------:R-:W-:Y:S01]  /*0430*/  P2R R69, PR, RZ, 0x2 ;  /* 0x00000002ff457803 */ /* 0x000fe20000000000 */
[----:B------:R-:W-:-:S02]  /*0440*/  VIADD R48, R0, 0x160 ;  /* 0x0000016000307836 */ /* 0x000fc40000000000 */
[C---:B------:R-:W-:Y:S02]  /*0450*/  VIADD R50, R0.reuse, 0x180 ;  /* 0x0000018000327836 */ /* 0x040fe40000000000 */
[C---:B------:R-:W-:Y:S02]  /*0460*/  VIADD R10, R0.reuse, 0x80 ;  /* 0x00000080000a7836 */ /* 0x040fe40000000000 */
[C---:B------:R-:W-:Y:S02]  /*0470*/  VIADD R52, R0.reuse, 0x1a0 ;  /* 0x000001a000347836 */ /* 0x040fe40000000000 */
[----:B------:R-:W-:Y:S01]  /*0480*/  VIADD R54, R0, 0x1c0 ;  /* 0x000001c000367836 */ /* 0x000fe20000000000 */
[-C--:B------:R-:W-:Y:S01]  /*0490*/  ISETP.GE.AND P6, PT, R10, R9.reuse, PT ;  /* 0x000000090a00720c */ /* 0x080fe20003fc6270 */
[C---:B------:R-:W-:Y:S02]  /*04a0*/  VIADD R10, R0.reuse, 0xa0 ;  /* 0x000000a0000a7836 */ /* 0x040fe40000000000 */
[C---:B------:R-:W-:Y:S01]  /*04b0*/  VIADD R12, R0.reuse, 0xc0 ;  /* 0x000000c0000c7836 */ /* 0x040fe20000000000 */
[----:B------:R-:W-:Y:S01]  /*04c0*/  P2R R73, PR, RZ, 0x40 ;  /* 0x00000040ff497803 */ /* 0x000fe20000000000 */
[----:B------:R-:W-:Y:S01]  /*04d0*/  VIADD R56, R0, 0x1e0 ;  /* 0x000001e000387836 */ /* 0x000fe20000000000 */
[-C--:B------:R-:W-:Y:S01]  /*04e0*/  ISETP.GE.AND P4, PT, R10, R9.reuse, PT ;  /* 0x000000090a00720c */ /* 0x080fe20003f86270 */
[----:B------:R-:W-:Y:S01]  /*04f0*/  VIADD R58, R0, 0x200 ;  /* 0x00000200003a7836 */ /* 0x000fe20000000000 */
[----:B------:R-:W-:Y:S01]  /*0500*/  ISETP.GE.AND P3, PT, R12, R9, PT ;  /* 0x000000090c00720c */ /* 0x000fe20003f66270 */
[C---:B------:R-:W-:Y:S01]  /*0510*/  VIADD R76, R0.reuse, 0x220 ;  /* 0x00000220004c7836 */ /* 0x040fe20000000000 */
[----:B------:R-:W-:Y:S01]  /*0520*/  P2R R74, PR, RZ, 0x10 ;  /* 0x00000010ff4a7803 */ /* 0x000fe20000000000 */
[C---:B------:R-:W-:Y:S01]  /*0530*/  VIADD R78, R0.reuse, 0x240 ;  /* 0x00000240004e7836 */ /* 0x040fe20000000000 */
[----:B------:R-:W-:Y:S01]  /*0540*/  P2R R70, PR, RZ, 0x8 ;  /* 0x00000008ff467803 */ /* 0x000fe20000000000 */
        /* <DEDUP_REMOVED lines=11> */
[----:B------:R-:W-:Y:S02]  /*0600*/  IMAD.MOV.U32 R35, RZ, RZ, -0x800000 ;  /* 0xff800000ff237424 */ /* 0x000fe400078e00ff */
[----:B------:R-:W-:Y:S01]  /*0610*/  IMAD.MOV.U32 R37, RZ, RZ, -0x800000 ;  /* 0xff800000ff257424 */ /* 0x000fe200078e00ff */
[----:B------:R-:W-:Y:S01]  /*0620*/  BSSY B0, `(.L_x_849) ;  /* 0x00000da000007945 */ /* 0x000fe20003800000 */
[C---:B------:R-:W-:Y:S01]  /*0630*/  VIADD R10, R0.reuse, 0x2a0 ;  /* 0x000002a0000a7836 */ /* 0x040fe20000000000 */
[----:B------:R-:W-:Y:S01]  /*0640*/  P2R R71, PR, RZ, 0x20 ;  /* 0x00000020ff477803 */ /* 0x000fe20000000000 */
[----:B------:R-:W-:Y:S01]  /*0650*/  VIADD R12, R0, 0x2c0 ;  /* 0x000002c0000c7836 */ /* 0x000fe20000000000 */
[----:B--2---:R-:W-:-:S02]  /*0660*/  @!P0 ISETP.NE.AND P1, PT, R5, RZ, PT ;  /* 0x000000ff0500820c */ /* 0x004fc40003f25270 */
[----:B------:R-:W-:Y:S02]  /*0670*/  IADD3.X R5, R6, UR11, RZ, P2, !PT ;  /* 0x0000000b06057c10 */ /* 0x000fe400097fe4ff */
[----:B------:R-:W-:Y:S02]  /*0680*/  @!P0 SEL R72, RZ, 0x1, P1 ;  /* 0x00000001ff488807 */ /* 0x000fe40000800000 */
[----:B------:R-:W-:Y:S01]  /*0690*/  ISETP.NE.AND P1, PT, R75, RZ, PT ;  /* 0x000000ff4b00720c */ /* 0x000fe20003f25270 */
[----:B------:R-:W2:Y:S01]  /*06a0*/  @!P4 LDG.E.U16 R41, desc[UR6][R4.64+0x140] ;  /* 0x000140060429c981 */ /* 0x000ea2000c1e1500 */
[----:B------:R-:W-:-:S03]  /*06b0*/  ISETP.NE.AND P2, PT, R69, RZ, PT ;  /* 0x000000ff4500720c */ /* 0x000fc60003f45270 */
[----:B------:R-:W3:Y:S04]  /*06c0*/  @!P5 LDG.E.U16 R31, desc[UR6][R4.64+0x40] ;  /* 0x00004006041fd981 */ /* 0x000ee8000c1e1500 */
[----:B------:R-:W4:Y:S04]  /*06d0*/  @!P3 LDG.E.U16 R39, desc[UR6][R4.64+0x180] ;  /* 0x000180060427b981 */ /* 0x000f28000c1e1500 */
[----:B------:R-:W5:Y:S01]  /*06e0*/  @!P1 LDG.E.U16 R32, desc[UR6][R4.64+0x80] ;  /* 0x0000800604209981 */ /* 0x000f62000c1e1500 */
[----:B------:R-:W-:-:S03]  /*06f0*/  ISETP.GE.AND P1, PT, R34, R9, PT ;  /* 0x000000092200720c */ /* 0x000fc60003f26270 */
[----:B------:R-:W4:Y:S01]  /*0700*/  @!P2 LDG.E.U16 R92, desc[UR6][R4.64+0xc0] ;  /* 0x0000c006045ca981 */ /* 0x000f22000c1e1500 */
[----:B------:R-:W-:-:S03]  /*0710*/  P2R R68, PR, RZ, 0x2 ;  /* 0x00000002ff447803 */ /* 0x000fc60000000000 */
[----:B------:R-:W4:Y:S04]  /*0720*/  @!P0 LDG.E.U16 R33, desc[UR6][R4.64] ;  /* 0x0000000604218981 */ /* 0x000f28000c1e1500 */
[----:B------:R-:W4:Y:S04]  /*0730*/  @!P6 LDG.E.U16 R93, desc[UR6][R4.64+0x100] ;  /* 0x00010006045de981 */ /* 0x000f28000c1e1500 */
[----:B------:R-:W4:Y:S01]  /*0740*/  @!P1 LDG.E.U16 R40, desc[UR6][R4.64+0x1c0] ;  /* 0x0001c00604289981 */ /* 0x000f22000c1e1500 */
[----:B------:R-:W-:-:S04]  /*0750*/  ISETP.GE.AND P1, PT, R36, R9, PT ;  /* 0x000000092400720c */ /* 0x000fc80003f26270 */
[----:B------:R-:W-:-:S09]  /*0760*/  P2R R67, PR, RZ, 0x2 ;  /* 0x00000002ff437803 */ /* 0x000fd20000000000 */
        /* <DEDUP_REMOVED lines=53> */
[----:B------:R-:W-:Y:S02]  /*0ac0*/  P2R R21, PR, RZ, 0x2 ;  /* 0x00000002ff157803 */ /* 0x000fe40000000000 */
[-C--:B------:R-:W-:Y:S02]  /*0ad0*/  ISETP.GE.AND P6, PT, R22, R9.reuse, PT ;  /* 0x000000091600720c */ /* 0x080fe40003fc6270 */
[----:B------:R-:W-:-:S05]  /*0ae0*/  ISETP.GE.AND P4, PT, R30, R9, PT ;  /* 0x000000091e00720c */ /* 0x000fca0003f86270 */
[----:B------:R-:W4:Y:S01]  /*0af0*/  @!P1 LDG.E.U16 R21, desc[UR6][R4.64+0x680] ;  /* 0x0006800604159981 */ /* 0x000f22000c1e1500 */
[-C--:B------:R-:W-:Y:S02]  /*0b00*/  ISETP.GE.AND P1, PT, R24, R9.reuse, PT ;  /* 0x000000091800720c */ /* 0x080fe40003f26270 */
[-C--:B------:R-:W-:Y:S02]  /*0b10*/  ISETP.GE.AND P2, PT, R26, R9.reuse, PT ;  /* 0x000000091a00720c */ /* 0x080fe40003f46270 */
[----:B------:R-:W-:Y:S02]  /*0b20*/  ISETP.GE.AND P3, PT, R28, R9, PT ;  /* 0x000000091c00720c */ /* 0x000fe40003f66270 */
[----:B------:R-:W-:Y:S01]  /*0b30*/  P2R R23, PR, RZ, 0x40 ;  /* 0x00000040ff177803 */ /* 0x000fe20000000000 */
[----:B------:R-:W4:Y:S05]  /*0b40*/  @!P4 LDG.E.U16 R38, desc[UR6][R4.64+0x7c0] ;  /* 0x0007c0060426c981 */ /* 0x000f2a000c1e1500 */
[----:B------:R-:W4:Y:S04]  /*0b50*/  @!P6 LDG.E.U16 R23, desc[UR6][R4.64+0x6c0] ;  /* 0x0006c0060417e981 */ /* 0x000f28000c1e1500 */
[----:B------:R-:W4:Y:S04]  /*0b60*/  @!P1 LDG.E.U16 R25, desc[UR6][R4.64+0x700] ;  /* 0x0007000604199981 */ /* 0x000f28000c1e1500 */
[----:B------:R-:W4:Y:S04]  /*0b70*/  @!P2 LDG.E.U16 R27, desc[UR6][R4.64+0x740] ;  /* 0x00074006041ba981 */ /* 0x000f28000c1e1500 */
[----:B------:R0:W4:Y:S01]  /*0b80*/  @!P3 LDG.E.U16 R29, desc[UR6][R4.64+0x780] ;  /* 0x00078006041db981 */ /* 0x000122000c1e1500 */
[----:B------:R-:W-:-:S02]  /*0b90*/  P2R R82, PR, RZ, 0x10 ;  /* 0x00000010ff527803 */ /* 0x000fc40000000000 */
[----:B------:R-:W-:-:S04]  /*0ba0*/  ISETP.NE.AND P4, PT, R59, RZ, PT ;  /* 0x000000ff3b00720c */ /* 0x000fc80003f85270 */
[----:B------:R-:W-:Y:S02]  /*0bb0*/  P2R R83, PR, RZ, 0x10 ;  /* 0x00000010ff537803 */ /* 0x000fe40000000000 */
        /* <DEDUP_REMOVED lines=18> */
[----:B------:R-:W-:Y:S02]  /*0ce0*/  ISETP.NE.AND P4, PT, R70, RZ, PT ;  /* 0x000000ff4600720c */ /* 0x000fe40003f85270 */
[----:B------:R-:W-:Y:S02]  /*0cf0*/  P2R R78, PR, RZ, 0x4 ;  /* 0x00000004ff4e7803 */ /* 0x000fe40000000000 */
[----:B------:R-:W-:Y:S02]  /*0d00*/  ISETP.NE.AND P2, PT, R75, RZ, PT ;  /* 0x000000ff4b00720c */ /* 0x000fe40003f45270 */
[----:B------:R-:W-:Y:S02]  /*0d10*/  P2R R91, PR, RZ, 0x10 ;  /* 0x00000010ff5b7803 */ /* 0x000fe40000000000 */
[----:B------:R-:W-:-:S09]  /*0d20*/  ISETP.NE.AND P4, PT, R74, RZ, PT ;  /* 0x000000ff4a00720c */ /* 0x000fd20003f85270 */
[----:B-----5:R-:W-:Y:S02]  /*0d30*/  @!P2 IMAD.U32 R35, R32, 0x10000, RZ ;  /* 0x000100002023a824 */ /* 0x020fe400078e00ff */
[----:B------:R-:W-:Y:S02]  /*0d40*/  IMAD.MOV.U32 R32, RZ, RZ, -0x800000 ;  /* 0xff800000ff207424 */ /* 0x000fe400078e00ff */
[----:B--2---:R-:W-:Y:S01]  /*0d50*/  @!P4 IMAD.U32 R32, R41, 0x10000, RZ ;  /* 0x000100002920c824 */ /* 0x004fe200078e00ff */
[----:B------:R-:W-:Y:S01]  /*0d60*/  ISETP.NE.AND P4, PT, R91, RZ, PT ;  /* 0x000000ff5b00720c */ /* 0x000fe20003f85270 */
[----:B------:R-:W-:Y:S02]  /*0d70*/  IMAD.MOV.U32 R36, RZ, RZ, -0x800000 ;  /* 0xff800000ff247424 */ /* 0x000fe400078e00ff */
[----:B---3--:R-:W-:Y:S02]  /*0d80*/  @!P5 IMAD.U32 R36, R31, 0x10000, RZ ;  /* 0x000100001f24d824 */ /* 0x008fe400078e00ff */
[----:B------:R-:W-:-:S08]  /*0d90*/  IMAD.MOV.U32 R31, RZ, RZ, -0x800000 ;  /* 0xff800000ff1f7424 */ /* 0x000fd000078e00ff */
[----:B----4-:R-:W-:Y:S01]  /*0da0*/  @!P4 IMAD.U32 R31, R39, 0x10000, RZ ;  /* 0x00010000271fc824 */ /* 0x010fe200078e00ff */
[----:B------:R-:W-:Y:S01]  /*0db0*/  ISETP.NE.AND P4, PT, R90, RZ, PT ;  /* 0x000000ff5a00720c */ /* 0x000fe20003f85270 */
[----:B0-----:R-:W-:-:S12]  /*0dc0*/  IMAD.MOV.U32 R5, RZ, RZ, -0x800000 ;  /* 0xff800000ff057424 */ /* 0x001fd800078e00ff */
        /* <DEDUP_REMOVED lines=21> */
[----:B------:R-:W-:Y:S02]  /*0f20*/  P2R R77, PR, RZ, 0x2 ;  /* 0x00000002ff4d7803 */ /* 0x000fe40000000000 */
[----:B------:R-:W-:Y:S02]  /*0f30*/  ISETP.NE.AND P1, PT, R69, RZ, PT ;  /* 0x000000ff4500720c */ /* 0x000fe40003f25270 */
[----:B------:R-:W-:Y:S02]  /*0f40*/  P2R R76, PR, RZ, 0x40 ;  /* 0x00000040ff4c7803 */ /* 0x000fe40000000000 */
[----:B------:R-:W-:-:S05]  /*0f50*/  ISETP.NE.AND P6, PT, R73, RZ, PT ;  /* 0x000000ff4900720c */ /* 0x000fca0003fc5270 */
[----:B------:R-:W-:Y:S01]  /*0f60*/  @!P4 IMAD.U32 R45, R48, 0x10000, RZ ;  /* 0x00010000302dc824 */ /* 0x000fe200078e00ff */
[----:B------:R-:W-:Y:S01]  /*0f70*/  ISETP.NE.AND P4, PT, R80, RZ, PT ;  /* 0x000000ff5000720c */ /* 0x000fe20003f85270 */
[----:B------:R-:W-:Y:S02]  /*0f80*/  IMAD.MOV.U32 R34, RZ, RZ, -0x800000 ;  /* 0xff800000ff227424 */ /* 0x000fe400078e00ff */
[----:B------:R-:W-:Y:S01]  /*0f90*/  @!P1 IMAD.U32 R34, R92, 0x10000, RZ ;  /* 0x000100005c229824 */ /* 0x000fe200078e00ff */
[----:B------:R-:W-:Y:S01]  /*0fa0*/  ISETP.NE.AND P1, PT, R56, RZ, PT ;  /* 0x000000ff3800720c */ /* 0x000fe20003f25270 */
[----:B------:R-:W-:Y:S02]  /*0fb0*/  IMAD.MOV.U32 R44, RZ, RZ, -0x800000 ;  /* 0xff800000ff2c7424 */ /* 0x000fe400078e00ff */
[----:B------:R-:W-:Y:S02]  /*0fc0*/  @!P0 IMAD.U32 R37, R33, 0x10000, RZ ;  /* 0x0001000021258824 */ /* 0x000fe400078e00ff */
[----:B------:R-:W-:-:S02]  /*0fd0*/  IMAD.MOV.U32 R33, RZ, RZ, -0x800000 ;  /* 0xff800000ff217424 */ /* 0x000fc400078e00ff */
[----:B------:R-:W-:Y:S02]  /*0fe0*/  @!P6 IMAD.U32 R33, R93, 0x10000, RZ ;  /* 0x000100005d21e824 */ /* 0x000fe400078e00ff */
[----:B------:R-:W-:Y:S01]  /*0ff0*/  @!P4 IMAD.U32 R44, R49, 0x10000, RZ ;  /* 0x00010000312cc824 */ /* 0x000fe200078e00ff */
[----:B------:R-:W-:Y:S02]  /*1000*/  ISETP.NE.AND P4, PT, R83, RZ, PT ;  /* 0x000000ff5300720c */ /* 0x000fe40003f85270 */
[----:B------:R-:W-:Y:S01]  /*1010*/  ISETP.NE.AND P6, PT, R55, RZ, PT ;  /* 0x000000ff3700720c */ /* 0x000fe20003fc5270 */
[----:B------:R-:W-:Y:S01]  /*1020*/  IMAD.MOV.U32 R48, RZ, RZ, -0x800000 ;  /* 0xff800000ff307424 */ /* 0x000fe200078e00ff */
[----:B------:R-:W-:Y:S01]  /*1030*/  ISETP.NE.AND P2, PT, R57, RZ, PT ;  /* 0x000000ff3900720c */ /* 0x000fe20003f45270 */
[----:B------:R-:W-:Y:S01]  /*1040*/  IMAD.MOV.U32 R43, RZ, RZ, -0x800000 ;  /* 0xff800000ff2b7424 */ /* 0x000fe200078e00ff */
[----:B------:R-:W-:Y:S01]  /*1050*/  P2R R79, PR, RZ, 0x8 ;  /* 0x00000008ff4f7803 */ /* 0x000fe20000000000 */
[----:B------:R-:W-:Y:S01]  /*1060*/  @!P1 IMAD.U32 R48, R53, 0x10000, RZ ;  /* 0x0001000035309824 */ /* 0x000fe200078e00ff */
[----:B------:R-:W-:-:S02]  /*1070*/  ISETP.GE.AND P1, PT, R14, R9, PT ;  /* 0x000000090e00720c */ /* 0x000fc40003f26270 */
[----:B------:R-:W-:-:S03]  /*1080*/  ISETP.NE.AND P3, PT, R58, RZ, PT ;  /* 0x000000ff3a00720c */ /* 0x000fc60003f65270 */
[----:B------:R-:W-:Y:S02]  /*1090*/  @!P4 IMAD.U32 R43, R47, 0x10000, RZ ;  /* 0x000100002f2bc824 */ /* 0x000fe400078e00ff */
[----:B------:R-:W-:Y:S02]  /*10a0*/  IMAD.MOV.U32 R47, RZ, RZ, -0x800000 ;  /* 0xff800000ff2f7424 */ /* 0x000fe400078e00ff */
[----:B------:R-:W-:Y:S01]  /*10b0*/  @!P6 IMAD.U32 R47, R54, 0x10000, RZ ;  /* 0x00010000362fe824 */ /* 0x000fe200078e00ff */
[----:B------:R-:W-:Y:S01]  /*10c0*/  ISETP.GE.AND P6, PT, R16, R9, PT ;  /* 0x000000091000720c */ /* 0x000fe20003fc6270 */
[----:B------:R-:W-:Y:S02]  /*10d0*/  IMAD.MOV.U32 R49, RZ, RZ, -0x800000 ;  /* 0xff800000ff317424 */ /* 0x000fe400078e00ff */
[----:B------:R-:W-:Y:S02]  /*10e0*/  @!P2 IMAD.U32 R49, R52, 0x10000, RZ ;  /* 0x000100003431a824 */ /* 0x000fe400078e00ff */
[----:B------:R-:W-:-:S02]  /*10f0*/  IMAD.MOV.U32 R52, RZ, RZ, -0x800000 ;  /* 0xff800000ff347424 */ /* 0x000fc400078e00ff */
[----:B------:R-:W-:Y:S02]  /*1100*/  IMAD.MOV.U32 R50, RZ, RZ, -0x800000 ;  /* 0xff800000ff327424 */ /* 0x000fe400078e00ff */
[----:B------:R-:W-:Y:S01]  /*1110*/  @!P1 IMAD.U32 R52, R15, 0x10000, RZ ;  /* 0x000100000f349824 */ /* 0x000fe200078e00ff */
[-C--:B------:R-:W-:Y:S01]  /*1120*/  ISETP.GE.AND P1, PT, R18, R9.reuse, PT ;  /* 0x000000091200720c */ /* 0x080fe20003f26270 */
[----:B------:R-:W-:Y:S02]  /*1130*/  @!P3 IMAD.U32 R50, R51, 0x10000, RZ ;  /* 0x000100003332b824 */ /* 0x000fe400078e00ff */
[----:B------:R-:W-:Y:S02]  /*1140*/  IMAD.MOV.U32 R51, RZ, RZ, -0x800000 ;  /* 0xff800000ff337424 */ /* 0x000fe400078e00ff */
[----:B------:R-:W-:Y:S01]  /*1150*/  @!P6 IMAD.U32 R51, R17, 0x10000, RZ ;  /* 0x000100001133e824 */ /* 0x000fe200078e00ff */
[-C--:B------:R-:W-:Y:S02]  /*1160*/  ISETP.GE.AND P6, PT, R20, R9.reuse, PT ;  /* 0x000000091400720c */ /* 0x080fe40003fc6270 */
[----:B------:R-:W-:-:S02]  /*1170*/  ISETP.GE.AND P3, PT, R10, R9, PT ;  /* 0x000000090a00720c */ /* 0x000fc40003f66270 */
[----:B------:R-:W-:Y:S01]  /*1180*/  ISETP.GE.AND P2, PT, R12, R9, PT ;  /* 0x000000090c00720c */ /* 0x000fe20003f46270 */
[----:B------:R-:W-:Y:S02]  /*1190*/  IMAD.MOV.U32 R17, RZ, RZ, -0x800000 ;  /* 0xff800000ff117424 */ /* 0x000fe400078e00ff */
[----:B------:R-:W-:Y:S01]  /*11a0*/  @!P1 IMAD.U32 R17, R19, 0x10000, RZ ;  /* 0x0001000013119824 */ /* 0x000fe200078e00ff */
[----:B------:R-:W-:Y:S01]  /*11b0*/  ISETP.NE.AND P1, PT, R77, RZ, PT ;  /* 0x000000ff4d00720c */ /* 0x000fe20003f25270 */
[----:B------:R-:W-:Y:S01]  /*11c0*/  IMAD.MOV.U32 R15, RZ, RZ, -0x800000 ;  /* 0xff800000ff0f7424 */ /* 0x000fe200078e00ff */
        /* <DEDUP_REMOVED lines=9> */
[----:B------:R-:W-:-:S02]  /*1260*/  IMAD.MOV.U32 R11, RZ, RZ, -0x800000 ;  /* 0xff800000ff0b7424 */ /* 0x000fc400078e00ff */
[----:B------:R-:W-:Y:S02]  /*1270*/  IMAD.MOV.U32 R13, RZ, RZ, -0x800000 ;  /* 0xff800000ff0d7424 */ /* 0x000fe400078e00ff */
[----:B------:R-:W-:Y:S02]  /*1280*/  IMAD.MOV.U32 R19, RZ, RZ, -0x800000 ;  /* 0xff800000ff137424 */ /* 0x000fe400078e00ff */
[----:B------:R-:W-:Y:S02]  /*1290*/  IMAD.MOV.U32 R21, RZ, RZ, -0x800000 ;  /* 0xff800000ff157424 */ /* 0x000fe400078e00ff */
[----:B------:R-:W-:Y:S02]  /*12a0*/  @!P6 IMAD.U32 R13, R23, 0x10000, RZ ;  /* 0x00010000170de824 */ /* 0x000fe400078e00ff */
[----:B------:R-:W-:Y:S01]  /*12b0*/  @!P1 IMAD.U32 R11, R25, 0x10000, RZ ;  /* 0x00010000190b9824 */ /* 0x000fe200078e00ff */
[----:B------:R-:W-:Y:S01]  /*12c0*/  PRMT R25, RZ, 0x7610, R25 ;  /* 0x00007610ff197816 */ /* 0x000fe20000000019 */
[----:B------:R-:W-:-:S02]  /*12d0*/  IMAD.MOV.U32 R23, RZ, RZ, -0x800000 ;  /* 0xff800000ff177424 */ /* 0x000fc400078e00ff */
[----:B------:R-:W-:Y:S01]  /*12e0*/  @!P4 IMAD.U32 R19, R38, 0x10000, RZ ;  /* 0x000100002613c824 */ /* 0x000fe200078e00ff */
[----:B------:R-:W-:Y:S01]  /*12f0*/  @!P0 PRMT R25, R72, 0x7610, R25 ;  /* 0x0000761048198816 */ /* 0x000fe20000000019 */
[----:B------:R-:W-:Y:S02]  /*1300*/  @!P2 IMAD.U32 R23, R27, 0x10000, RZ ;  /* 0x000100001b17a824 */ /* 0x000fe400078e00ff */
[----:B------:R-:W-:Y:S02]  /*1310*/  @!P3 IMAD.U32 R21, R29, 0x10000, RZ ;  /* 0x000100001d15b824 */ /* 0x000fe400078e00ff */
        /* <DEDUP_REMOVED lines=10> */
.L_x_850:
[----:B------:R-:W-:Y:S05]  /*13c0*/  BSYNC B0 ;  /* 0x0000000000007941 */ /* 0x000fea0003800000 */
.L_x_849:
[----:B------:R-:W-:Y:S01]  /*13d0*/  ISETP.NE.AND P5, PT, R75, RZ, PT ;  /* 0x000000ff4b00720c */ /* 0x000fe20003fa5270 */
        /* <DEDUP_REMOVED lines=10> */
.L_x_852:
[----:B------:R-:W-:Y:S05]  /*1480*/  BSYNC B0 ;  /* 0x0000000000007941 */ /* 0x000fea0003800000 */
.L_x_851:
        /* <DEDUP_REMOVED lines=11> */
.L_x_854:
[----:B------:R-:W-:Y:S05]  /*1540*/  BSYNC B0 ;  /* 0x0000000000007941 */ /* 0x000fea0003800000 */
.L_x_853:
        /* <DEDUP_REMOVED lines=11> */
.L_x_856:
[----:B------:R-:W-:Y:S05]  /*1600*/  BSYNC B0 ;  /* 0x0000000000007941 */ /* 0x000fea0003800000 */
.L_x_855:
        /* <DEDUP_REMOVED lines=11> */
.L_x_858:
[----:B------:R-:W-:Y:S05]  /*16c0*/  BSYNC B0 ;  /* 0x0000000000007941 */ /* 0x000fea0003800000 */
.L_x_857:
        /* <DEDUP_REMOVED lines=11> */
.L_x_860:
[----:B------:R-:W-:Y:S05]  /*1780*/  BSYNC B0 ;  /* 0x0000000000007941 */ /* 0x000fea0003800000 */
.L_x_859:
        /* <DEDUP_REMOVED lines=11> */
.L_x_862:
[----:B------:R-:W-:Y:S05]  /*1840*/  BSYNC B0 ;  /* 0x0000000000007941 */ /* 0x000fea0003800000 */
.L_x_861:
        /* <DEDUP_REMOVED lines=11> */
.L_x_864:
[----:B------:R-:W-:Y:S05]  /*1900*/  BSYNC B0 ;  /* 0x0000000000007941 */ /* 0x000fea0003800000 */
.L_x_863:
        /* <DEDUP_REMOVED lines=11> */
.L_x_866:
[----:B------:R-:W-:Y:S05]  /*19c0*/  BSYNC B0 ;  /* 0x0000000000007941 */ /* 0x000fea0003800000 */
.L_x_865:
        /* <DEDUP_REMOVED lines=11> */
.L_x_868:
[----:B------:R-:W-:Y:S05]  /*1a80*/  BSYNC B0 ;  /* 0x0000000000007941 */ /* 0x000fea0003800000 */
.L_x_867:
        /* <DEDUP_REMOVED lines=11> */
.L_x_870:
[----:B------:R-:W-:Y:S05]  /*1b40*/  BSYNC B0 ;  /* 0x0000000000007941 */ /* 0x000fea0003800000 */
.L_x_869:
        /* <DEDUP_REMOVED lines=11> */
.L_x_872:
[----:B------:R-:W-:Y:S05]  /*1c00*/  BSYNC B0 ;  /* 0x0000000000007941 */ /* 0x000fea0003800000 */
.L_x_871:
        /* <DEDUP_REMOVED lines=11> */
.L_x_874:
[----:B------:R-:W-:Y:S05]  /*1cc0*/  BSYNC B0 ;  /* 0x0000000000007941 */ /* 0x000fea0003800000 */
.L_x_873:
        /* <DEDUP_REMOVED lines=11> */
.L_x_876:
[----:B------:R-:W-:Y:S05]  /*1d80*/  BSYNC B0 ;  /* 0x0000000000007941 */ /* 0x000fea0003800000 */
.L_x_875:
        /* <DEDUP_REMOVED lines=11> */
.L_x_878:
[----:B------:R-:W-:Y:S05]  /*1e40*/  BSYNC B0 ;  /* 0x0000000000007941 */ /* 0x000fea0003800000 */
.L_x_877:
        /* <DEDUP_REMOVED lines=11> */
.L_x_880:
[----:B------:R-:W-:Y:S05]  /*1f00*/  BSYNC B0 ;  /* 0x0000000000007941 */ /* 0x000fea0003800000 */
.L_x_879:
        /* <DEDUP_REMOVED lines=11> */
.L_x_882:
[----:B------:R-:W-:Y:S05]  /*1fc0*/  BSYNC B0 ;  /* 0x0000000000007941 */ /* 0x000fea0003800000 */
.L_x_881:
        /* <DEDUP_REMOVED lines=11> */
.L_x_884:
[----:B------:R-:W-:Y:S05]  /*2080*/  BSYNC B0 ;  /* 0x0000000000007941 */ /* 0x000fea0003800000 */
.L_x_883:
        /* <DEDUP_REMOVED lines=11> */
.L_x_886:
[----:B------:R-:W-:Y:S05]  /*2140*/  BSYNC B0 ;  /* 0x0000000000007941 */ /* 0x000fea0003800000 */
.L_x_885:
        /* <DEDUP_REMOVED lines=11> */
.L_x_888:
[----:B------:R-:W-:Y:S05]  /*2200*/  BSYNC B0 ;  /* 0x0000000000007941 */ /* 0x000fea0003800000 */
.L_x_887:
        /* <DEDUP_REMOVED lines=11> */
.L_x_890:
[----:B------:R-:W-:Y:S05]  /*22c0*/  BSYNC B0 ;  /* 0x0000000000007941 */ /* 0x000fea0003800000 */
.L_x_889:
        /* <DEDUP_REMOVED lines=11> */
.L_x_892:
[----:B------:R-:W-:Y:S05]  /*2380*/  BSYNC B0 ;  /* 0x0000000000007941 */ /* 0x000fea0003800000 */
.L_x_891:
        /* <DEDUP_REMOVED lines=11> */
.L_x_894:
[----:B------:R-:W-:Y:S05]  /*2440*/  BSYNC B0 ;  /* 0x0000000000007941 */ /* 0x000fea0003800000 */
.L_x_893:
        /* <DEDUP_REMOVED lines=11> */
.L_x_896:
[----:B------:R-:W-:Y:S05]  /*2500*/  BSYNC B0 ;  /* 0x0000000000007941 */ /* 0x000fea0003800000 */
.L_x_895:
        /* <DEDUP_REMOVED lines=11> */
.L_x_898:
[----:B------:R-:W-:Y:S05]  /*25c0*/  BSYNC B0 ;  /* 0x0000000000007941 */ /* 0x000fea0003800000 */
.L_x_897:
        /* <DEDUP_REMOVED lines=11> */
.L_x_900:
[----:B------:R-:W-:Y:S05]  /*2680*/  BSYNC B0 ;  /* 0x0000000000007941 */ /* 0x000fea0003800000 */
.L_x_899:
        /* <DEDUP_REMOVED lines=11> */
.L_x_902:
[----:B------:R-:W-:Y:S05]  /*2740*/  BSYNC B0 ;  /* 0x0000000000007941 */ /* 0x000fea0003800000 */
.L_x_901:
        /* <DEDUP_REMOVED lines=10> */
.L_x_904:
[----:B------:R-:W-:Y:S05]  /*27f0*/  BSYNC B0 ;  /* 0x0000000000007941 */ /* 0x000fea0003800000 */
.L_x_903:
        /* <DEDUP_REMOVED lines=10> */
.L_x_906:
[----:B------:R-:W-:Y:S05]  /*28a0*/  BSYNC B0 ;  /* 0x0000000000007941 */ /* 0x000fea0003800000 */
.L_x_905:
        /* <DEDUP_REMOVED lines=10> */
.L_x_908:
[----:B------:R-:W-:Y:S05]  /*2950*/  BSYNC B0 ;  /* 0x0000000000007941 */ /* 0x000fea0003800000 */
.L_x_907:
        /* <DEDUP_REMOVED lines=10> */
.L_x_910:
[----:B------:R-:W-:Y:S05]  /*2a00*/  BSYNC B0 ;  /* 0x0000000000007941 */ /* 0x000fea0003800000 */
.L_x_909:
[----:B------:R-:W-:Y:S01]  /*2a10*/  PRMT R25, R25, 0x9910, RZ ;  /* 0x0000991019197816 */ /* 0x000fe200000000ff */
[----:B------:R-:W-:Y:S03]  /*2a20*/  BSSY B0, `(.L_x_911) ;  /* 0x000001d000007945 */ /* 0x000fe60003800000 */
[----:B------:R-:W-:-:S04]  /*2a30*/  ISETP.NE.AND P5, PT, R25, RZ, PT ;  /* 0x000000ff1900720c */ /* 0x000fc80003fa5270 */
[----:B------:R-:W-:-:S05]  /*2a40*/  FSEL R25, R38, -INF , P5 ;  /* 0xff80000026197808 */ /* 0x000fca0002800000 */
[----:B------:R-:W0:Y:S02]  /*2a50*/  SHFL.BFLY PT, R38, R25, 0x10, 0x1f ;  /* 0x0e001f0019267f89 */ /* 0x000e2400000e0000 */
[----:B0-----:R-:W-:-:S04]  /*2a60*/  FSETP.GEU.FTZ.AND P5, PT, R25, R38, PT ;  /* 0x000000261900720b */ /* 0x001fc80003fbe000 */
[----:B------:R-:W-:-:S05]  /*2a70*/  FSEL R38, R38, R25, !P5 ;  /* 0x0000001926267208 */ /* 0x000fca0006800000 */
[----:B------:R-:W0:Y:S02]  /*2a80*/  SHFL.BFLY PT, R27, R38, 0x8, 0x1f ;  /* 0x0d001f00261b7f89 */ /* 0x000e2400000e0000 */
[----:B0-----:R-:W-:-:S04]  /*2a90*/  FSETP.GEU.FTZ.AND P5, PT, R38, R27, PT ;  /* 0x0000001b2600720b */ /* 0x001fc80003fbe000 */
[----:B------:R-:W-:Y:S01]  /*2aa0*/  FSEL R29, R27, R38, !P5 ;  /* 0x000000261b1d7208 */ /* 0x000fe20006800000 */
[----:B------:R-:W-:Y:S02]  /*2ab0*/  IMAD.MOV.U32 R27, RZ, RZ, RZ ;  /* 0x000000ffff1b7224 */ /* 0x000fe400078e00ff */
[----:B------:R-:W-:Y:S02]  /*2ac0*/  IMAD.MOV.U32 R38, RZ, RZ, RZ ;  /* 0x000000ffff267224 */ /* 0x000fe400078e00ff */
        /* <DEDUP_REMOVED lines=18> */
.L_x_912:
[----:B------:R-:W-:Y:S05]  /*2bf0*/  BSYNC B0 ;  /* 0x0000000000007941 */ /* 0x000fea0003800000 */
.L_x_911:
[----:B------:R-:W-:Y:S01]  /*2c00*/  ISETP.NE.AND P0, PT, R71, RZ, PT ;  /* 0x000000ff4700720c */ /* 0x000fe20003f05270 */
[----:B------:R-:W-:Y:S01]  /*2c10*/  BSSY B0, `(.L_x_913) ;  /* 0x0000009000007945 */ /* 0x000fe20003800000 */
[----:B------:R-:W-:-:S11]  /*2c20*/  IMAD.MOV.U32 R29, RZ, RZ, RZ ;  /* 0x000000ffff1d7224 */ /* 0x000fd600078e00ff */
[----:B------:R-:W-:Y:S05]  /*2c30*/  @P0 BRA `(.L_x_914) ;  /* 0x0000000000180947 */ /* 0x000fea0003800000 */
[----:B------:R-:W2:Y:S02]  /*2c40*/  LDG.E.U8 R37, desc[UR6][R2.64+0x20] ;  /* 0x0000200602257981 */ /* 0x000ea4000c1e1100 */
[----:B--2---:R-:W-:-:S13]  /*2c50*/  ISETP.NE.AND P0, PT, R37, RZ, PT ;  /* 0x000000ff2500720c */ /* 0x004fda0003f05270 */
[----:B------:R-:W-:-:S04]  /*2c60*/  @!P0 FADD.FTZ R36, -R76, R36 ;  /* 0x000000244c248221 */ /* 0x000fc80000010100 */
[----:B------:R-:W-:-:S04]  /*2c70*/  @!P0 FMUL.FTZ R36, R36, 1.4426950216293334961 ;  /* 0x3fb8aa3b24248820 */ /* 0x000fc80000410000 */
[----:B------:R-:W0:Y:S02]  /*2c80*/  @!P0 MUFU.EX2 R27, R36 ;  /* 0x00000024001b8308 */ /* 0x000e240000000800 */
[----:B0-----:R-:W-:-:S07]  /*2c90*/  @!P0 FADD.FTZ R38, R38, R27 ;  /* 0x0000001b26268221 */ /* 0x001fce0000010000 */
.L_x_914:
[----:B------:R-:W-:Y:S05]  /*2ca0*/  BSYNC B0 ;  /* 0x0000000000007941 */ /* 0x000fea0003800000 */
.L_x_913:
        /* <DEDUP_REMOVED lines=10> */
.L_x_916:
[----:B------:R-:W-:Y:S05]  /*2d50*/  BSYNC B0 ;  /* 0x0000000000007941 */ /* 0x000fea0003800000 */
.L_x_915:
        /* <DEDUP_REMOVED lines=10> */
.L_x_918:
[----:B------:R-:W-:Y:S05]  /*2e00*/  BSYNC B0 ;  /* 0x0000000000007941 */ /* 0x000fea0003800000 */
.L_x_917:
        /* <DEDUP_REMOVED lines=10> */
.L_x_920:
[----:B------:R-:W-:Y:S05]  /*2eb0*/  BSYNC B0 ;  /* 0x0000000000007941 */ /* 0x000fea0003800000 */
.L_x_919:
        /* <DEDUP_REMOVED lines=10> */
.L_x_922:
[----:B------:R-:W-:Y:S05]  /*2f60*/  BSYNC B0 ;  /* 0x0000000000007941 */ /* 0x000fea0003800000 */
.L_x_921:
        /* <DEDUP_REMOVED lines=10> */
.L_x_924:
[----:B------:R-:W-:Y:S05]  /*3010*/  BSYNC B0 ;  /* 0x0000000000007941 */ /* 0x000fea0003800000 */
.L_x_923:
        /* <DEDUP_REMOVED lines=10> */
.L_x_926:
[----:B------:R-:W-:Y:S05]  /*30c0*/  BSYNC B0 ;  /* 0x0000000000007941 */ /* 0x000fea0003800000 */
.L_x_925:
        /* <DEDUP_REMOVED lines=10> */
.L_x_928:
[----:B------:R-:W-:Y:S05]  /*3170*/  BSYNC B0 ;  /* 0x0000000000007941 */ /* 0x000fea0003800000 */
.L_x_927:
        /* <DEDUP_REMOVED lines=10> */
.L_x_930:
[----:B------:R-:W-:Y:S05]  /*3220*/  BSYNC B0 ;  /* 0x0000000000007941 */ /* 0x000fea0003800000 */
.L_x_929:
        /* <DEDUP_REMOVED lines=10> */
.L_x_932:
[----:B------:R-:W-:Y:S05]  /*32d0*/  BSYNC B0 ;  /* 0x0000000000007941 */ /* 0x000fea0003800000 */
.L_x_931:
        /* <DEDUP_REMOVED lines=10> */
.L_x_934:
[----:B------:R-:W-:Y:S05]  /*3380*/  BSYNC B0 ;  /* 0x0000000000007941 */ /* 0x000fea0003800000 */
.L_x_933:
        /* <DEDUP_REMOVED lines=10> */
.L_x_936:
[----:B------:R-:W-:Y:S05]  /*3430*/  BSYNC B0 ;  /* 0x0000000000007941 */ /* 0x000fea0003800000 */
.L_x_935:
        /* <DEDUP_REMOVED lines=10> */
.L_x_938:
[----:B------:R-:W-:Y:S05]  /*34e0*/  BSYNC B0 ;  /* 0x0000000000007941 */ /* 0x000fea0003800000 */
.L_x_937:
        /* <DEDUP_REMOVED lines=10> */
.L_x_940:
[----:B------:R-:W-:Y:S05]  /*3590*/  BSYNC B0 ;  /* 0x0000000000007941 */ /* 0x000fea0003800000 */
.L_x_939:
        /* <DEDUP_REMOVED lines=10> */
.L_x_942:
[----:B------:R-:W-:Y:S05]  /*3640*/  BSYNC B0 ;  /* 0x0000000000007941 */ /* 0x000fea0003800000 */
.L_x_941:
        /* <DEDUP_REMOVED lines=10> */
.L_x_944:
[----:B------:R-:W-:Y:S05]  /*36f0*/  BSYNC B0 ;  /* 0x0000000000007941 */ /* 0x000fea0003800000 */
.L_x_943:
        /* <DEDUP_REMOVED lines=10> */
.L_x_946:
[----:B------:R-:W-:Y:S05]  /*37a0*/  BSYNC B0 ;  /* 0x0000000000007941 */ /* 0x000fea0003800000 */
.L_x_945:
        /* <DEDUP_REMOVED lines=10> */
.L_x_948:
[----:B------:R-:W-:Y:S05]  /*3850*/  BSYNC B0 ;  /* 0x0000000000007941 */ /* 0x000fea0003800000 */
.L_x_947:
        /* <DEDUP_REMOVED lines=10> */
.L_x_950:
[----:B------:R-:W-:Y:S05]  /*3900*/  BSYNC B0 ;  /* 0x0000000000007941 */ /* 0x000fea0003800000 */
.L_x_949:
        /* <DEDUP_REMOVED lines=10> */
.L_x_952:
[----:B------:R-:W-:Y:S05]  /*39b0*/  BSYNC B0 ;  /* 0x0000000000007941 */ /* 0x000fea0003800000 */
.L_x_951:
[----:B------:R-:W-:Y:S01]  /*39c0*/  ISETP.GE.AND P0, PT, R10, R9, PT ;  /* 0x000000090a00720c */ /* 0x000fe20003f06270 */
        /* <DEDUP_REMOVED lines=9> */
.L_x_954:
[----:B------:R-:W-:Y:S05]  /*3a60*/  BSYNC B0 ;  /* 0x0000000000007941 */ /* 0x000fea0003800000 */
.L_x_953:
        /* <DEDUP_REMOVED lines=10> */
.L_x_956:
[----:B------:R-:W-:Y:S05]  /*3b10*/  BSYNC B0 ;  /* 0x0000000000007941 */ /* 0x000fea0003800000 */
.L_x_955:
        /* <DEDUP_REMOVED lines=10> */
.L_x_958:
[----:B------:R-:W-:Y:S05]  /*3bc0*/  BSYNC B0 ;  /* 0x0000000000007941 */ /* 0x000fea0003800000 */
.L_x_957:
        /* <DEDUP_REMOVED lines=10> */
.L_x_960:
[----:B------:R-:W-:Y:S05]  /*3c70*/  BSYNC B0 ;  /* 0x0000000000007941 */ /* 0x000fea0003800000 */
.L_x_959:
        /* <DEDUP_REMOVED lines=10> */
.L_x_962:
[----:B------:R-:W-:Y:S05]  /*3d20*/  BSYNC B0 ;  /* 0x0000000000007941 */ /* 0x000fea0003800000 */
.L_x_961:
        /* <DEDUP_REMOVED lines=10> */
.L_x_964:
[----:B------:R-:W-:Y:S05]  /*3dd0*/  BSYNC B0 ;  /* 0x0000000000007941 */ /* 0x000fea0003800000 */
.L_x_963:
        /* <DEDUP_REMOVED lines=10> */
.L_x_966:
[----:B------:R-:W-:Y:S05]  /*3e80*/  BSYNC B0 ;  /* 0x0000000000007941 */ /* 0x000fea0003800000 */
.L_x_965:
[----:B------:R-:W-:Y:S01]  /*3e90*/  BSSY B0, `(.L_x_967) ;  /* 0x0000009000007945 */ /* 0x000fe20003800000 */
[----:B------:R-:W-:-:S03]  /*3ea0*/  IMAD.MOV.U32 R13, RZ, RZ, RZ ;  /* 0x000000ffff0d7224 */ /* 0x000fc600078e00ff */
[----:B------:R-:W-:Y:S05]  /*3eb0*/  @P1 BRA `(.L_x_968) ;  /* 0x0000000000181947 */ /* 0x000fea0003800000 */
[----:B------:R-:W2:Y:S02]  /*3ec0*/  LDG.E.U8 R4, desc[UR6][R2.64+0x380] ;  /* 0x0003800602047981 */ /* 0x000ea4000c1e1100 */
[----:B--2---:R-:W-:-:S13]  /*3ed0*/  ISETP.NE.AND P0, PT, R4, RZ, PT ;  /* 0x000000ff0400720c */ /* 0x004fda0003f05270 */
[----:B------:R-:W-:-:S04]  /*3ee0*/  @!P0 FADD.FTZ R11, -R76, R11 ;  /* 0x0000000b4c0b8221 */ /* 0x000fc80000010100 */
[----:B------:R-:W-:-:S04]  /*3ef0*/  @!P0 FMUL.FTZ R11, R11, 1.4426950216293334961 ;  /* 0x3fb8aa3b0b0b8820 */ /* 0x000fc80000410000 */
[----:B------:R-:W0:Y:S02]  /*3f00*/  @!P0 MUFU.EX2 R13, R11 ;  /* 0x0000000b000d8308 */ /* 0x000e240000000800 */
[----:B0-----:R-:W-:-:S07]  /*3f10*/  @!P0 FADD.FTZ R38, R38, R13 ;  /* 0x0000000d26268221 */ /* 0x001fce0000010000 */
.L_x_968:
[----:B------:R-:W-:Y:S05]  /*3f20*/  BSYNC B0 ;  /* 0x0000000000007941 */ /* 0x000fea0003800000 */
.L_x_967:
        /* <DEDUP_REMOVED lines=9> */
.L_x_970:
[----:B------:R-:W-:Y:S05]  /*3fc0*/  BSYNC B0 ;  /* 0x0000000000007941 */ /* 0x000fea0003800000 */
.L_x_969:
        /* <DEDUP_REMOVED lines=8> */
.L_x_972:
[----:B------:R-:W-:Y:S05]  /*4050*/  BSYNC B0 ;  /* 0x0000000000007941 */ /* 0x000fea0003800000 */
.L_x_971:
        /* <DEDUP_REMOVED lines=8> */
.L_x_974:
[----:B------:R-:W-:Y:S05]  /*40e0*/  BSYNC B0 ;  /* 0x0000000000007941 */ /* 0x000fea0003800000 */
.L_x_973:
[----:B------:R-:W0:Y:S01]  /*40f0*/  SHFL.BFLY PT, R3, R38, 0x10, 0x1f ;  /* 0x0e001f0026037f89 */ /* 0x000e2200000e0000 */
[----:B------:R-:W1:Y:S01]  /*4100*/  S2R R19, SR_TID.Y ;  /* 0x0000000000137919 */ /* 0x000e620000002200 */
[----:B0-----:R-:W-:-:S05]  /*4110*/  FADD.FTZ R3, R3, R38 ;  /* 0x0000002603037221 */ /* 0x001fca0000010000 */
[----:B------:R-:W0:Y:S02]  /*4120*/  SHFL.BFLY PT, R2, R3, 0x8, 0x1f ;  /* 0x0d001f0003027f89 */ /* 0x000e2400000e0000 */
[----:B0-----:R-:W-:Y:S02]  /*4130*/  FADD.FTZ R4, R3, R2 ;  /* 0x0000000203047221 */ /* 0x001fe40000010000 */
[----:B------:R-:W1:Y:S03]  /*4140*/  LDC R2, c[0x0][0x4] ;  /* 0x00000100ff027b82 */ /* 0x000e660000000800 */
[----:B------:R-:W0:Y:S01]  /*4150*/  SHFL.BFLY PT, R9, R4, 0x4, 0x1f ;  /* 0x0c801f0004097f89 */ /* 0x000e2200000e0000 */
[----:B-1----:R-:W-:Y:S02]  /*4160*/  IMAD R2, R2, UR5, R19 ;  /* 0x0000000502027c24 */ /* 0x002fe4000f8e0213 */
[----:B0-----:R-:W-:-:S03]  /*4170*/  FADD.FTZ R9, R4, R9 ;  /* 0x0000000904097221 */ /* 0x001fc60000010000 */
[----:B------:R-:W-:Y:S02]  /*4180*/  IADD3 R2, -R2, UR8, RZ ;  /* 0x0000000802027c10 */ /* 0x000fe4000fffe1ff */
[----:B------:R-:W0:Y:S02]  /*4190*/  SHFL.BFLY PT, R32, R9, 0x2, 0x1f ;  /* 0x0c401f0009207f89 */ /* 0x000e2400000e0000 */
        /* <DEDUP_REMOVED lines=9> */
[----:B------:R-:W-:Y:S01]  /*4230*/  IMAD.MOV.U32 R9, RZ, RZ, 0x7fff ;  /* 0x00007fffff097424 */ /* 0x000fe200078e00ff */
[----:B------:R-:W-:Y:S02]  /*4240*/  ULDC.64 UR4, c[0x0][0x210] ;  /* 0x0000840000047ab9 */ /* 0x000fe40000000a00 */
[----:B------:R-:W-:-:S09]  /*4250*/  IADD3 R8, P2, R8, UR4, RZ ;  /* 0x0000000408087c10 */ /* 0x000fd2000ff5e0ff */
[----:B------:R-:W2:Y:S02]  /*4260*/  @P0 MUFU.RCP R3, R0 ;  /* 0x0000000000030308 */ /* 0x000ea40000001000 */
[----:B--2---:R-:W-:Y:S01]  /*4270*/  @P0 FMUL.FTZ R3, R3, R72 ;  /* 0x0000004803030220 */ /* 0x004fe20000410000 */
[----:B-1----:R-:W-:-:S04]  /*4280*/  VIADD R4, R2, 0x20 ;  /* 0x0000002002047836 */ /* 0x002fc80000000000 */
[----:B------:R-:W-:Y:S02]  /*4290*/  @P0 F2FP.BF16.F32.PACK_AB R3, RZ, R3 ;  /* 0x00000003ff03023e */ /* 0x000fe400000010ff */
[----:B------:R-:W-:Y:S02]  /*42a0*/  ISETP.GE.AND P1, PT, R4, R7, PT ;  /* 0x000000070400720c */ /* 0x000fe40003f26270 */
[----:B------:R-:W-:Y:S02]  /*42b0*/  @!P0 PRMT R3, R9, 0x7610, R3 ;  /* 0x0000761009038816 */ /* 0x000fe40000000003 */
[----:B------:R-:W-:-:S05]  /*42c0*/  IADD3.X R9, R6, UR5, RZ, P2, !PT ;  /* 0x0000000506097c10 */ /* 0x000fca00097fe4ff */
[----:B------:R1:W-:Y:S04]  /*42d0*/  STG.E.U16 desc[UR6][R8.64], R3 ;  /* 0x0000000308007986 */ /* 0x0003e8000c101506 */
[----:B------:R-:W-:Y:S05]  /*42e0*/  @P1 EXIT ;  /* 0x000000000000194d */ /* 0x000fea0003800000 */
[----:B------:R-:W1:Y:S01]  /*42f0*/  @P0 MUFU.RCP R4, R0 ;  /* 0x0000000000040308 */ /* 0x000e620000001000 */
[----:B------:R-:W-:Y:S02]  /*4300*/  IMAD.MOV.U32 R6, RZ, RZ, 0x7fff ;  /* 0x00007fffff067424 */ /* 0x000fe400078e00ff */
[----:B-1----:R-:W-:Y:S01]  /*4310*/  @P0 FMUL.FTZ R3, R4, R27 ;  /* 0x0000001b04030220 */ /* 0x002fe20000410000 */
[----:B------:R-:W-:-:S04]  /*4320*/  VIADD R4, R2, 0x40 ;  /* 0x0000004002047836 */ /* 0x000fc80000000000 */
[----:B------:R-:W-:Y:S02]  /*4330*/  @P0 F2FP.BF16.F32.PACK_AB R3, RZ, R3 ;  /* 0x00000003ff03023e */ /* 0x000fe400000010ff */
[----:B------:R-:W-:Y:S02]  /*4340*/  ISETP.GE.AND P1, PT, R4, R7, PT ;  /* 0x000000070400720c */ /* 0x000fe40003f26270 */
[----:B------:R-:W-:-:S05]  /*4350*/  @!P0 PRMT R3, R6, 0x7610, R3 ;  /* 0x0000761006038816 */ /* 0x000fca0000000003 */
[----:B------:R1:W-:Y:S06]  /*4360*/  STG.E.U16 desc[UR6][R8.64+0x40], R3 ;  /* 0x0000400308007986 */ /* 0x0003ec000c101506 */
        /* <DEDUP_REMOVED lines=55> */
[----:B------:R-:W1:Y:S02]  /*46e0*/  @P0 MUFU.RCP R4, R0 ;  /* 0x0000000000040308 */ /* 0x000e640000001000 */
[----:B-1----:R-:W-:Y:S01]  /*46f0*/  @P0 FMUL.FTZ R3, R4, R5 ;  /* 0x0000000504030220 */ /* 0x002fe20000410000 */
[----:B------:R-:W-:Y:S02]  /*4700*/  VIADD R4, R2, 0x120 ;  /* 0x0000012002047836 */ /* 0x000fe40000000000 */
[----:B------:R-:W-:Y:S02]  /*4710*/  IMAD.MOV.U32 R5, RZ, RZ, 0x7fff ;  /* 0x00007fffff057424 */ /* 0x000fe400078e00ff */
        /* <DEDUP_REMOVED lines=96> */
[----:B------:R-:W-:-:S05]  /*4d20*/  VIADD R2, R2, 0x280 ;  /* 0x0000028002027836 */ /* 0x000fca0000000000 */
[----:B------:R-:W-:Y:S01]  /*4d30*/  ISETP.GE.AND P1, PT, R2, R7, PT ;  /* 0x000000070200720c */ /* 0x000fe20003f26270 */
[----:B-1----:R-:W-:Y:S01]  /*4d40*/  @P0 FMUL.FTZ R3, R4, R45 ;  /* 0x0000002d04030220 */ /* 0x002fe20000410000 */
[----:B------:R-:W-:-:S04]  /*4d50*/  IMAD.MOV.U32 R4, RZ, RZ, 0x7fff ;  /* 0x00007fffff047424 */ /* 0x000fc800078e00ff */
[----:B------:R-:W-:-:S04]  /*4d60*/  @P0 F2FP.BF16.F32.PACK_AB R3, RZ, R3 ;  /* 0x00000003ff03023e */ /* 0x000fc800000010ff */
[----:B------:R-:W-:-:S05]  /*4d70*/  @!P0 PRMT R3, R4, 0x7610, R3 ;  /* 0x0000761004038816 */ /* 0x000fca0000000003 */
[----:B------:R1:W-:Y:S01]  /*4d80*/  STG.E.U16 desc[UR6][R8.64+0x4c0], R3 ;  /* 0x0004c00308007986 */ /* 0x0003e2000c101506 */
[----:B------:R-:W-:Y:S05]  /*4d90*/  @P1 EXIT ;  /* 0x000000000000194d */ /* 0x000fea0003800000 */
[----:B------:R-:W2:Y:S01]  /*4da0*/  @P0 MUFU.RCP R2, R0 ;  /* 0x0000000000020308 */ /* 0x000ea20000001000 */
[----:B------:R-:W-:Y:S01]  /*4db0*/  ISETP.GE.AND P1, PT, R10, R7, PT ;  /* 0x000000070a00720c */ /* 0x000fe20003f26270 */
[----:B-1----:R-:W-:Y:S02]  /*4dc0*/  IMAD.MOV.U32 R3, RZ, RZ, 0x7fff ;  /* 0x00007fffff037424 */ /* 0x002fe400078e00ff */
[----:B--2---:R-:W-:-:S05]  /*4dd0*/  @P0 FMUL.FTZ R2, R2, R55 ;  /* 0x0000003702020220 */ /* 0x004fca0000410000 */
[----:B------:R-:W-:-:S04]  /*4de0*/  @P0 F2FP.BF16.F32.PACK_AB R2, RZ, R2 ;  /* 0x00000002ff02023e */ /* 0x000fc800000010ff */
[----:B------:R-:W-:-:S05]  /*4df0*/  @!P0 PRMT R2, R3, 0x7610, R2 ;  /* 0x0000761003028816 */ /* 0x000fca0000000002 */
[----:B------:R1:W-:Y:S01]  /*4e00*/  STG.E.U16 desc[UR6][R8.64+0x500], R2 ;  /* 0x0005000208007986 */ /* 0x0003e2000c101506 */
[----:B------:R-:W-:Y:S05]  /*4e10*/  @P1 EXIT ;  /* 0x000000000000194d */ /* 0x000fea0003800000 */
[----:B-1----:R-:W1:Y:S01]  /*4e20*/  @P0 MUFU.RCP R2, R0 ;  /* 0x0000000000020308 */ /* 0x002e620000001000 */
[----:B------:R-:W-:Y:S01]  /*4e30*/  ISETP.GE.AND P1, PT, R12, R7, PT ;  /* 0x000000070c00720c */ /* 0x000fe20003f26270 */
[----:B------:R-:W-:Y:S02]  /*4e40*/  IMAD.MOV.U32 R3, RZ, RZ, 0x7fff ;  /* 0x00007fffff037424 */ /* 0x000fe400078e00ff */
[----:B-1----:R-:W-:-:S05]  /*4e50*/  @P0 FMUL.FTZ R2, R2, R43 ;  /* 0x0000002b02020220 */ /* 0x002fca0000410000 */
        /* <DEDUP_REMOVED lines=77> */
[----:B------:R-:W-:Y:S02]  /*5330*/  IMAD.MOV.U32 R3, RZ, RZ, 0x7fff ;  /* 0x00007fffff037424 */ /* 0x000fe400078e00ff */
[----:B-1----:R-:W-:-:S05]  /*5340*/  @P0 FMUL.FTZ R2, R2, R15 ;  /* 0x0000000f02020220 */ /* 0x002fca0000410000 */
[----:B------:R-:W-:-:S04]  /*5350*/  @P0 F2FP.BF16.F32.PACK_AB R2, RZ, R2 ;  /* 0x00000002ff02023e */ /* 0x000fc800000010ff */
[----:B------:R-:W-:-:S05]  /*5360*/  @!P0 PRMT R2, R3, 0x7610, R2 ;  /* 0x0000761003028816 */ /* 0x000fca0000000002 */
[----:B------:R-:W-:Y:S01]  /*5370*/  STG.E.U16 desc[UR6][R8.64+0x7c0], R2 ;  /* 0x0007c00208007986 */ /* 0x000fe2000c101506 */
[----:B------:R-:W-:Y:S05]  /*5380*/  EXIT ;  /* 0x000000000000794d */ /* 0x000fea0003800000 */
.L_x_975:
        /* <DEDUP_REMOVED lines=15> */
.L_x_11681:


//--------------------- .text._ZN43_GLOBAL__N__9ae7fba5_10_SoftMax_cu_9f978f6320softmax_warp_forwardIN3c108BFloat16ES2_fLi9ELb0ELb1EEEvPT0_PKT_iiiPKbib --------------------------
	.section	.text._ZN43_GLOBAL__N__9ae7fba5_10_SoftMax_cu_9f978f6320softmax_warp_forwardIN3c108BFloat16ES2_fLi9ELb0ELb1EEEvPT0_PKT_iiiPKbib,"ax",@progbits
	.align	128
.text._ZN43_GLOBAL__N__9ae7fba5_10_SoftMax_cu_9f978f6320softmax_warp_forwardIN3c108BFloat16ES2_fLi9ELb0ELb1EEEvPT0_PKT_iiiPKbib:
        .type           _ZN43_GLOBAL__N__9ae7fba5_10_SoftMax_cu_9f978f6320softmax_warp_forwardIN3c108BFloat16ES2_fLi9ELb0ELb1EEEvPT0_PKT_iiiPKbib,@function
        .size           _ZN43_GLOBAL__N__9ae7fba5_10_SoftMax_cu_9f978f6320softmax_warp_forwardIN3c108BFloat16ES2_fLi9ELb0ELb1EEEvPT0_PKT_iiiPKbib,(.L_x_11682 - _ZN43_GLOBAL__N__9ae7fba5_10_SoftMax_cu_9f978f6320softmax_warp_forwardIN3c108BFloat16ES2_fLi9ELb0ELb1EEEvPT0_PKT_iiiPKbib)
        .other          _ZN43_GLOBAL__N__9ae7fba5_10_SoftMax_cu_9f978f6320softmax_warp_forwardIN3c108BFloat16ES2_fLi9ELb0ELb1EEEvPT0_PKT_iiiPKbib,@"STO_CUDA_ENTRY STV_DEFAULT"
_ZN43_GLOBAL__N__9ae7fba5_10_SoftMax_cu_9f978f6320softmax_warp_forwardIN3c108BFloat16ES2_fLi9ELb0ELb1EEEvPT0_PKT_iiiPKbib:
        /* <DEDUP_REMOVED lines=10> */
[----:B0-----:R-:W-:-:S05]  /*00a0*/  IMAD R0, R0, UR5, R3 ;  /* 0x0000000500007c24 */ /* 0x001fca000f8e0203 */
[C---:B------:R-:W-:Y:S01]  /*00b0*/  IADD3 R2, -R0.reuse, UR8, RZ ;  /* 0x0000000800027c10 */ /* 0x040fe2000fffe1ff */
[----:B------:R-:W-:-:S03]  /*00c0*/  IMAD R0, R0, UR9, RZ ;  /* 0x0000000900007c24 */ /* 0x000fc6000f8e02ff */
[----:B------:R-:W-:Y:S01]  /*00d0*/  ISETP.GT.AND P0, PT, R2, RZ, PT ;  /* 0x000000ff0200720c */ /* 0x000fe20003f04270 */
[----:B-1----:R-:W-:-:S03]  /*00e0*/  IMAD.IADD R14, R0, 0x1, R11 ;  /* 0x00000001000e7824 */ /* 0x002fc600078e020b */
[----:B--2---:R-:W-:Y:S01]  /*00f0*/  SEL R15, R13, RZ, P0 ;  /* 0x000000ff0d0f7207 */ /* 0x004fe20000000000 */
[--C-:B------:R-:W-:Y:S01]  /*0100*/  IMAD.MOV.U32 R2, RZ, RZ, R14.reuse ;  /* 0x000000ffff027224 */ /* 0x100fe200078e000e */
[----:B------:R-:W-:Y:S02]  /*0110*/  SHF.R.S32.HI R5, RZ, 0x1f, R14 ;  /* 0x0000001fff057819 */ /* 0x000fe4000001140e */
[----:B------:R-:W-:-:S03]  /*0120*/  ISETP.GE.AND P0, PT, R11, R15, PT ;  /* 0x0000000f0b00720c */ /* 0x000fc60003f06270 */
[----:B------:R-:W-:Y:S01]  /*0130*/  IMAD.MOV.U32 R3, RZ, RZ, R5 ;  /* 0x000000ffff037224 */ /* 0x000fe200078e0005 */
[----:B------:R-:W-:Y:S09]  /*0140*/  @!P1 BRA `(.L_x_976) ;  /* 0x0000000000689947 */ /* 0x000ff20003800000 */
        /* <DEDUP_REMOVED lines=26> */
.L_x_976:
[----:B------:R-:W-:Y:S01]  /*02f0*/  ULDC.64 UR6, c[0x0][0x230] ;  /* 0x00008c0000067ab9 */ /* 0x000fe20000000a00 */
[C---:B------:R-:W-:Y:S01]  /*0300*/  VIADD R0, R11.reuse, 0x20 ;  /* 0x000000200b007836 */ /* 0x040fe20000000000 */
[----:B------:R-:W-:Y:S01]  /*0310*/  IADD3 R2, P1, R2, UR6, RZ ;  /* 0x0000000602027c10 */ /* 0x000fe2000ff3e0ff */
[----:B------:R-:W-:Y:S01]  /*0320*/  VIADD R4, R11, 0x40 ;  /* 0x000000400b047836 */ /* 0x000fe20000000000 */
[----:B------:R-:W-:Y:S01]  /*0330*/  SHF.L.U64.HI R12, R14, 0x1, R5 ;  /* 0x000000010e0c7819 */ /* 0x000fe20000010205 */
[----:B------:R-:W-:Y:S01]  /*0340*/  ULDC.64 UR10, c[0x0][0x218] ;  /* 0x00008600000a7ab9 */ /* 0x000fe20000000a00 */
[----:B------:R-:W-:Y:S01]  /*0350*/  IADD3.X R3, R3, UR7, RZ, P1, !PT ;  /* 0x0000000703037c10 */ /* 0x000fe20008ffe4ff */
[----:B------:R-:W-:-:S04]  /*0360*/  ULDC.64 UR6, c[0x0][0x208] ;  /* 0x0000820000067ab9 */ /* 0x000fc80000000a00 */
[----:B------:R-:W2:Y:S01]  /*0370*/  @!P0 LDG.E.U8 R6, desc[UR6][R2.64] ;  /* 0x0000000602068981 */ /* 0x000ea2000c1e1100 */
[-C--:B------:R-:W-:Y:S01]  /*0380*/  ISETP.GE.AND P5, PT, R0, R15.reuse, PT ;  /* 0x0000000f0000720c */ /* 0x080fe20003fa6270 */
[C---:B------:R-:W-:Y:S01]  /*0390*/  VIADD R0, R11.reuse, 0x60 ;  /* 0x000000600b007836 */ /* 0x040fe20000000000 */
[-C--:B------:R-:W-:Y:S01]  /*03a0*/  ISETP.GE.AND P1, PT, R4, R15.reuse, PT ;  /* 0x0000000f0400720c */ /* 0x080fe20003f26270 */
[C---:B------:R-:W-:Y:S02]  /*03b0*/  VIADD R4, R11.reuse, 0x80 ;  /* 0x000000800b047836 */ /* 0x040fe40000000000 */
[C---:B------:R-:W-:Y:S01]  /*03c0*/  VIADD R20, R11.reuse, 0xe0 ;  /* 0x000000e00b147836 */ /* 0x040fe20000000000 */
[----:B------:R-:W-:Y:S01]  /*03d0*/  P2R R42, PR, RZ, 0x2 ;  /* 0x00000002ff2a7803 */ /* 0x000fe20000000000 */
[----:B------:R-:W-:Y:S01]  /*03e0*/  IMAD.SHL.U32 R14, R14, 0x2, RZ ;  /* 0x000000020e0e7824 */ /* 0x000fe200078e00ff */
[-C--:B------:R-:W-:Y:S01]  /*03f0*/  ISETP.GE.AND P1, PT, R0, R15.reuse, PT ;  /* 0x0000000f0000720c */ /* 0x080fe20003f26270 */
[C---:B------:R-:W-:Y:S01]  /*0400*/  VIADD R34, R11.reuse, 0x100 ;  /* 0x000001000b227836 */ /* 0x040fe20000000000 */
[-C--:B------:R-:W-:Y:S01]  /*0410*/  ISETP.GE.AND P6, PT, R4, R15.reuse, PT ;  /* 0x0000000f0400720c */ /* 0x080fe20003fc6270 */
[C---:B------:R-:W-:Y:S01]  /*0420*/  VIADD R0, R11.reuse, 0xa0 ;  /* 0x000000a00b007836 */ /* 0x040fe20000000000 */
[----:B------:R-:W-:Y:S01]  /*0430*/  P2R R40, PR, RZ, 0x2 ;  /* 0x00000002ff287803 */ /* 0x000fe20000000000 */
[C---:B------:R-:W-:Y:S01]  /*0440*/  VIADD R32, R11.reuse, 0x120 ;  /* 0x000001200b207836 */ /* 0x040fe20000000000 */
[----:B------:R-:W-:Y:S01]  /*0450*/  IADD3 R4, P2, R14, UR10, RZ ;  /* 0x0000000a0e047c10 */ /* 0x000fe2000ff5e0ff */
[C---:B------:R-:W-:Y:S01]  /*0460*/  VIADD R10, R11.reuse, 0x140 ;  /* 0x000001400b0a7836 */ /* 0x040fe20000000000 */
[----:B------:R-:W-:Y:S01]  /*0470*/  ISETP.GE.AND P4, PT, R0, R15, PT ;  /* 0x0000000f0000720c */ /* 0x000fe20003f86270 */
[C---:B------:R-:W-:Y:S01]  /*0480*/  VIADD R7, R11.reuse, 0x1a0 ;  /* 0x000001a00b077836 */ /* 0x040fe20000000000 */
[----:B------:R-:W-:Y:S01]  /*0490*/  IADD3.X R5, R12, UR11, RZ, P2, !PT ;  /* 0x0000000b0c057c10 */ /* 0x000fe200097fe4ff */
[C---:B------:R-:W-:Y:S01]  /*04a0*/  VIADD R8, R11.reuse, 0x180 ;  /* 0x000001800b087836 */ /* 0x040fe20000000000 */
[----:B------:R-:W-:Y:S01]  /*04b0*/  ISETP.NE.AND P2, PT, R40, RZ, PT ;  /* 0x000000ff2800720c */ /* 0x000fe20003f45270 */
[C---:B------:R-:W-:Y:S01]  /*04c0*/  VIADD R9, R11.reuse, 0x160 ;  /* 0x000001600b097836 */ /* 0x040fe20000000000 */
[----:B------:R-:W-:Y:S01]  /*04d0*/  P2R R39, PR, RZ, 0x40 ;  /* 0x00000040ff277803 */ /* 0x000fe20000000000 */
[----:B------:R-:W3:Y:S01]  /*04e0*/  @!P0 LDG.E.U16 R21, desc[UR6][R4.64] ;  /* 0x0000000604158981 */ /* 0x000ee2000c1e1500 */
[----:B------:R-:W-:Y:S01]  /*04f0*/  VIADD R0, R11, 0x1e0 ;  /* 0x000001e00b007836 */ /* 0x000fe20000000000 */
[----:B------:R-:W-:-:S02]  /*0500*/  P2R R41, PR, RZ, 0x10 ;  /* 0x00000010ff297803 */ /* 0x000fc40000000000 */
[----:B------:R-:W4:Y:S01]  /*0510*/  @!P5 LDG.E.U16 R19, desc[UR6][R4.64+0x40] ;  /* 0x000040060413d981 */ /* 0x000f22000c1e1500 */
[----:B------:R-:W-:Y:S02]  /*0520*/  IMAD.MOV.U32 R33, RZ, RZ, -0x800000 ;  /* 0xff800000ff217424 */ /* 0x000fe400078e00ff */
[----:B------:R-:W-:Y:S01]  /*0530*/  IMAD.MOV.U32 R22, RZ, RZ, -0x800000 ;  /* 0xff800000ff167424 */ /* 0x000fe200078e00ff */
[----:B------:R-:W5:Y:S01]  /*0540*/  @!P6 LDG.E.U16 R18, desc[UR6][R4.64+0x100] ;  /* 0x000100060412e981 */ /* 0x000f62000c1e1500 */
[----:B------:R-:W-:Y:S01]  /*0550*/  BSSY B0, `(.L_x_977) ;  /* 0x0000063000007945 */ /* 0x000fe20003800000 */
[----:B------:R-:W-:Y:S02]  /*0560*/  P2R R43, PR, RZ, 0x20 ;  /* 0x00000020ff2b7803 */ /* 0x000fe40000000000 */
[----:B------:R-:W5:Y:S04]  /*0570*/  @!P2 LDG.E.U16 R16, desc[UR6][R4.64+0xc0] ;  /* 0x0000c0060410a981 */ /* 0x000f68000c1e1500 */
[----:B------:R-:W5:Y:S01]  /*0580*/  @!P4 LDG.E.U16 R23, desc[UR6][R4.64+0x140] ;  /* 0x000140060417c981 */ /* 0x000f62000c1e1500 */
[----:B------:R-:W-:-:S02]  /*0590*/  ISETP.GE.AND P2, PT, R7, R15, PT ;  /* 0x0000000f0700720c */ /* 0x000fc40003f46270 */
[-C--:B------:R-:W-:Y:S02]  /*05a0*/  ISETP.GE.AND P6, PT, R9, R15.reuse, PT ;  /* 0x0000000f0900720c */ /* 0x080fe40003fc6270 */
[----:B------:R-:W-:-:S09]  /*05b0*/  ISETP.GE.AND P4, PT, R0, R15, PT ;  /* 0x0000000f0000720c */ /* 0x000fd20003f86270 */
[----:B------:R-:W5:Y:S04]  /*05c0*/  @!P2 LDG.E.U16 R31, desc[UR6][R4.64+0x340] ;  /* 0x00034006041fa981 */ /* 0x000f68000c1e1500 */
[----:B------:R-:W5:Y:S04]  /*05d0*/  @!P6 LDG.E.U16 R27, desc[UR6][R4.64+0x2c0] ;  /* 0x0002c006041be981 */ /* 0x000f68000c1e1500 */
[----:B------:R-:W5:Y:S01]  /*05e0*/  @!P4 LDG.E.U16 R30, desc[UR6][R4.64+0x3c0] ;  /* 0x0003c006041ec981 */ /* 0x000f62000c1e1500 */
[----:B--2---:R-:W-:Y:S01]  /*05f0*/  @!P0 ISETP.NE.AND P1, PT, R6, RZ, PT ;  /* 0x000000ff0600820c */ /* 0x004fe20003f25270 */
[----:B------:R-:W-:-:S03]  /*0600*/  VIADD R6, R11, 0xc0 ;  /* 0x000000c00b067836 */ /* 0x000fc60000000000 */
[----:B------:R-:W-:Y:S02]  /*0610*/  @!P0 SEL R45, RZ, 0x1, P1 ;  /* 0x00000001ff2d8807 */ /* 0x000fe40000800000 */
[----:B------:R-:W-:Y:S02]  /*0620*/  ISETP.NE.AND P1, PT, R42, RZ, PT ;  /* 0x000000ff2a00720c */ /* 0x000fe40003f25270 */
[----:B------:R-:W-:Y:S01]  /*0630*/  ISETP.GE.AND P3, PT, R6, R15, PT ;  /* 0x0000000f0600720c */ /* 0x000fe20003f66270 */
[----:B------:R-:W-:-:S03]  /*0640*/  VIADD R6, R11, 0x1c0 ;  /* 0x000001c00b067836 */ /* 0x000fc60000000000 */
[----:B------:R-:W-:-:S07]  /*0650*/  P2R R38, PR, RZ, 0x8 ;  /* 0x00000008ff267803 */ /* 0x000fce0000000000 */
[----:B------:R-:W2:Y:S01]  /*0660*/  @!P1 LDG.E.U16 R17, desc[UR6][R4.64+0x80] ;  /* 0x0000800604119981 */ /* 0x000ea2000c1e1500 */
[----:B------:R-:W-:-:S03]  /*0670*/  ISETP.GE.AND P1, PT, R20, R15, PT ;  /* 0x0000000f1400720c */ /* 0x000fc60003f26270 */
[----:B------:R-:W5:Y:S01]  /*0680*/  @!P3 LDG.E.U16 R44, desc[UR6][R4.64+0x180] ;  /* 0x00018006042cb981 */ /* 0x000f62000c1e1500 */
[----:B------:R-:W-:-:S09]  /*0690*/  P2R R37, PR, RZ, 0x2 ;  /* 0x00000002ff257803 */ /* 0x000fd20000000000 */
[----:B------:R-:W5:Y:S01]  /*06a0*/  @!P1 LDG.E.U16 R46, desc[UR6][R4.64+0x1c0] ;  /* 0x0001c006042e9981 */ /* 0x000f62000c1e1500 */
[----:B------:R-:W-:-:S04]  /*06b0*/  ISETP.GE.AND P1, PT, R34, R15, PT ;  /* 0x0000000f2200720c */ /* 0x000fc80003f26270 */
[----:B------:R-:W-:-:S09]  /*06c0*/  P2R R36, PR, RZ, 0x2 ;  /* 0x00000002ff247803 */ /* 0x000fd20000000000 */
[----:B------:R-:W5:Y:S01]  /*06d0*/  @!P1 LDG.E.U16 R24, desc[UR6][R4.64+0x200] ;  /* 0x0002000604189981 */ /* 0x000f62000c1e1500 */
[----:B------:R-:W-:-:S04]  /*06e0*/  ISETP.GE.AND P1, PT, R32, R15, PT ;  /* 0x0000000f2000720c */ /* 0x000fc80003f26270 */
[----:B------:R-:W-:-:S09]  /*06f0*/  P2R R35, PR, RZ, 0x2 ;  /* 0x00000002ff237803 */ /* 0x000fd20000000000 */
[----:B------:R-:W5:Y:S01]  /*0700*/  @!P1 LDG.E.U16 R25, desc[UR6][R4.64+0x240] ;  /* 0x0002400604199981 */ /* 0x000f62000c1e1500 */
[----:B------:R-:W-:-:S04]  /*0710*/  ISETP.GE.AND P1, PT, R10, R15, PT ;  /* 0x0000000f0a00720c */ /* 0x000fc80003f26270 */
[----:B------:R-:W-:Y:S02]  /*0720*/  P2R R20, PR, RZ, 0x2 ;  /* 0x00000002ff147803 */ /* 0x000fe40000000000 */
[----:B------:R-:W-:-:S07]  /*0730*/  ISETP.GE.AND P3, PT, R6, R15, PT ;  /* 0x0000000f0600720c */ /* 0x000fce0003f66270 */
[----:B------:R-:W5:Y:S01]  /*0740*/  @!P1 LDG.E.U16 R26, desc[UR6][R4.64+0x280] ;  /* 0x00028006041a9981 */ /* 0x000f62000c1e1500 */
[----:B------:R-:W-:-:S05]  /*0750*/  ISETP.GE.AND P1, PT, R8, R15, PT ;  /* 0x0000000f0800720c */ /* 0x000fca0003f26270 */
[----:B------:R-:W5:Y:S08]  /*0760*/  @!P3 LDG.E.U16 R29, desc[UR6][R4.64+0x380] ;  /* 0x00038006041db981 */ /* 0x000f70000c1e1500 */
[----:B------:R0:W5:Y:S01]  /*0770*/  @!P1 LDG.E.U16 R28, desc[UR6][R4.64+0x300] ;  /* 0x00030006041c9981 */ /* 0x000162000c1e1500 */
[----:B------:R-:W-:Y:S02]  /*0780*/  P2R R20, PR, RZ, 0x40 ;  /* 0x00000040ff147803 */ /* 0x000fe40000000000 */
[----:B------:R-:W-:-:S02]  /*0790*/  P2R R47, PR, RZ, 0x40 ;  /* 0x00000040ff2f7803 */ /* 0x000fc40000000000 */
[----:B------:R-:W-:-:S04]  /*07a0*/  ISETP.NE.AND P6, PT, R37, RZ, PT ;  /* 0x000000ff2500720c */ /* 0x000fc80003fc5270 */
[----:B------:R-:W-:Y:S02]  /*07b0*/  P2R R50, PR, RZ, 0x40 ;  /* 0x00000040ff327803 */ /* 0x000fe40000000000 */
[----:B------:R-:W-:-:S04]  /*07c0*/  ISETP.NE.AND P6, PT, R39, RZ, PT ;  /* 0x000000ff2700720c */ /* 0x000fc80003fc5270 */
[----:B------:R-:W-:Y:S02]  /*07d0*/  P2R R51, PR, RZ, 0x40 ;  /* 0x00000040ff337803 */ /* 0x000fe40000000000 */
[----:B------:R-:W-:-:S04]  /*07e0*/  ISETP.NE.AND P6, PT, R40, RZ, PT ;  /* 0x000000ff2800720c */ /* 0x000fc80003fc5270 */
[----:B------:R-:W-:Y:S02]  /*07f0*/  P2R R52, PR, RZ, 0x40 ;  /* 0x00000040ff347803 */ /* 0x000fe40000000000 */
[----:B------:R-:W-:Y:S01]  /*0800*/  ISETP.NE.AND P6, PT, R42, RZ, PT ;  /* 0x000000ff2a00720c */ /* 0x000fe20003fc5270 */
[----:B---3--:R-:W-:Y:S02]  /*0810*/  @!P0 IMAD.U32 R33, R21, 0x10000, RZ ;  /* 0x0001000015218824 */ /* 0x008fe400078e00ff */
[----:B------:R-:W-:Y:S02]  /*0820*/  IMAD.MOV.U32 R21, RZ, RZ, -0x800000 ;  /* 0xff800000ff157424 */ /* 0x000fe400078e00ff */
[----:B------:R-:W-:Y:S01]  /*0830*/  IMAD.MOV.U32 R20, RZ, RZ, -0x800000 ;  /* 0xff800000ff147424 */ /* 0x000fe200078e00ff */
[----:B------:R-:W-:Y:S01]  /*0840*/  P2R R49, PR, RZ, 0x4 ;  /* 0x00000004ff317803 */ /* 0x000fe20000000000 */
[----:B----4-:R-:W-:Y:S01]  /*0850*/  @!P5 IMAD.U32 R22, R19, 0x10000, RZ ;  /* 0x000100001316d824 */ /* 0x010fe200078e00ff */
[----:B------:R-:W-:Y:S01]  /*0860*/  ISETP.NE.AND P2, PT, R41, RZ, PT ;  /* 0x000000ff2900720c */ /* 0x000fe20003f45270 */
[----:B------:R-:W-:Y:S01]  /*0870*/  IMAD.MOV.U32 R19, RZ, RZ, -0x800000 ;  /* 0xff800000ff137424 */ /* 0x000fe200078e00ff */
[----:B------:R-:W-:-:S02]  /*0880*/  P2R R48, PR, RZ, 0x2 ;  /* 0x00000002ff307803 */ /* 0x000fc40000000000 */
[----:B------:R-:W-:Y:S01]  /*0890*/  ISETP.NE.AND P1, PT, R38, RZ, PT ;  /* 0x000000ff2600720c */ /* 0x000fe20003f25270 */
[----:B0-----:R-:W-:Y:S02]  /*08a0*/  IMAD.MOV.U32 R5, RZ, RZ, -0x800000 ;  /* 0xff800000ff057424 */ /* 0x001fe400078e00ff */
[----:B------:R-:W-:Y:S02]  /*08b0*/  IMAD.MOV.U32 R4, RZ, RZ, -0x800000 ;  /* 0xff800000ff047424 */ /* 0x000fe400078e00ff */
[----:B--2---:R-:W-:Y:S01]  /*08c0*/  @!P6 IMAD.U32 R21, R17, 0x10000, RZ ;  /* 0x000100001115e824 */ /* 0x004fe200078e00ff */
[----:B------:R-:W-:-:S13]  /*08d0*/  ISETP.NE.AND P6, PT, R52, RZ, PT ;  /* 0x000000ff3400720c */ /* 0x000fda0003fc5270 */
[----:B-----5:R-:W-:Y:S01]  /*08e0*/  @!P6 IMAD.U32 R20, R16, 0x10000, RZ ;  /* 0x000100001014e824 */ /* 0x020fe200078e00ff */
[----:B------:R-:W-:Y:S01]  /*08f0*/  ISETP.NE.AND P6, PT, R51, RZ, PT ;  /* 0x000000ff3300720c */ /* 0x000fe20003fc5270 */
[----:B------:R-:W-:-:S12]  /*0900*/  IMAD.MOV.U32 R17, RZ, RZ, -0x800000 ;  /* 0xff800000ff117424 */ /* 0x000fd800078e00ff */
[----:B------:R-:W-:Y:S01]  /*0910*/  @!P6 IMAD.U32 R19, R18, 0x10000, RZ ;  /* 0x000100001213e824 */ /* 0x000fe200078e00ff */
[----:B------:R-:W-:Y:S01]  /*0920*/  ISETP.NE.AND P6, PT, R50, RZ, PT ;  /* 0x000000ff3200720c */ /* 0x000fe20003fc5270 */
[----:B------:R-:W-:Y:S02]  /*0930*/  IMAD.MOV.U32 R18, RZ, RZ, -0x800000 ;  /* 0xff800000ff127424 */ /* 0x000fe400078e00ff */
[----:B------:R-:W-:Y:S01]  /*0940*/  @!P2 IMAD.U32 R18, R23, 0x10000, RZ ;  /* 0x000100001712a824 */ /* 0x000fe200078e00ff */
[-C--:B------:R-:W-:Y:S01]  /*0950*/  ISETP.GE.AND P2, PT, R34, R15.reuse, PT ;  /* 0x0000000f2200720c */ /* 0x080fe20003f46270 */
[----:B------:R-:W-:Y:S02]  /*0960*/  IMAD.MOV.U32 R16, RZ, RZ, -0x800000 ;  /* 0xff800000ff107424 */ /* 0x000fe400078e00ff */
[----:B------:R-:W-:Y:S01]  /*0970*/  @!P1 IMAD.U32 R17, R44, 0x10000, RZ ;  /* 0x000100002c119824 */ /* 0x000fe200078e00ff */
[----:B------:R-:W-:-:S05]  /*0980*/  ISETP.GE.AND P1, PT, R32, R15, PT ;  /* 0x0000000f2000720c */ /* 0x000fca0003f26270 */
[----:B------:R-:W-:Y:S01]  /*0990*/  @!P6 IMAD.U32 R16, R46, 0x10000, RZ ;  /* 0x000100002e10e824 */ /* 0x000fe200078e00ff */
[----:B------:R-:W-:Y:S01]  /*09a0*/  ISETP.GE.AND P6, PT, R10, R15, PT ;  /* 0x0000000f0a00720c */ /* 0x000fe20003fc6270 */
[----:B------:R-:W-:Y:S02]  /*09b0*/  IMAD.MOV.U32 R23, RZ, RZ, -0x800000 ;  /* 0xff800000ff177424 */ /* 0x000fe400078e00ff */
[----:B------:R-:W-:Y:S01]  /*09c0*/  @!P2 IMAD.U32 R5, R24, 0x10000, RZ ;  /* 0x000100001805a824 */ /* 0x000fe200078e00ff */
[----:B------:R-:W-:-:S03]  /*09d0*/  ISETP.NE.AND P2, PT, R49, RZ, PT ;  /* 0x000000ff3100720c */ /* 0x000fc60003f45270 */
[----:B------:R-:W-:Y:S01]  /*09e0*/  @!P1 IMAD.U32 R4, R25, 0x10000, RZ ;  /* 0x0001000019049824 */ /* 0x000fe200078e00ff */
[----:B------:R-:W-:-:S05]  /*09f0*/  ISETP.NE.AND P1, PT, R48, RZ, PT ;  /* 0x000000ff3000720c */ /* 0x000fca0003f25270 */
[----:B------:R-:W-:Y:S01]  /*0a00*/  @!P6 IMAD.U32 R23, R26, 0x10000, RZ ;  /* 0x000100001a17e824 */ /* 0x000fe200078e00ff */
[----:B------:R-:W-:Y:S01]  /*0a10*/  ISETP.NE.AND P6, PT, R47, RZ, PT ;  /* 0x000000ff2f00720c */ /* 0x000fe20003fc5270 */
[----:B------:R-:W-:Y:S02]  /*0a20*/  IMAD.MOV.U32 R24, RZ, RZ, -0x800000 ;  /* 0xff800000ff187424 */ /* 0x000fe400078e00ff */
[----:B------:R-:W-:Y:S01]  /*0a30*/  @!P2 IMAD.U32 R24, R31, 0x10000, RZ ;  /* 0x000100001f18a824 */ /* 0x000fe200078e00ff */
[----:B------:R-:W-:Y:S01]  /*0a40*/  PRMT R31, RZ, 0x7610, R31 ;  /* 0x00007610ff1f7816 */ /* 0x000fe2000000001f */
[----:B------:R-:W-:Y:S02]  /*0a50*/  IMAD.MOV.U32 R25, RZ, RZ, -0x800000 ;  /* 0xff800000ff197424 */ /* 0x000fe400078e00ff */
[----:B------:R-:W-:Y:S01]  /*0a60*/  IMAD.MOV.U32 R26, RZ, RZ, -0x800000 ;  /* 0xff800000ff1a7424 */ /* 0x000fe200078e00ff */
[----:B------:R-:W-:Y:S01]  /*0a70*/  @!P0 PRMT R31, R45, 0x7610, R31 ;  /* 0x000076102d1f8816 */ /* 0x000fe2000000001f */
[----:B------:R-:W-:-:S04]  /*0a80*/  @!P1 IMAD.U32 R25, R28, 0x10000, RZ ;  /* 0x000100001c199824 */ /* 0x000fc800078e00ff */
[----:B------:R-:W-:Y:S02]  /*0a90*/  @!P6 IMAD.U32 R26, R27, 0x10000, RZ ;  /* 0x000100001b1ae824 */ /* 0x000fe400078e00ff */
[----:B------:R-:W-:Y:S02]  /*0aa0*/  IMAD.MOV.U32 R28, RZ, RZ, -0x800000 ;  /* 0xff800000ff1c7424 */ /* 0x000fe400078e00ff */
[----:B------:R-:W-:Y:S02]  /*0ab0*/  IMAD.MOV.U32 R27, RZ, RZ, -0x800000 ;  /* 0xff800000ff1b7424 */ /* 0x000fe400078e00ff */
        /* <DEDUP_REMOVED lines=12> */
.L_x_978:
[----:B------:R-:W-:Y:S05]  /*0b80*/  BSYNC B0 ;  /* 0x0000000000007941 */ /* 0x000fea0003800000 */
.L_x_977:
        /* <DEDUP_REMOVED lines=11> */
.L_x_980:
[----:B------:R-:W-:Y:S05]  /*0c40*/  BSYNC B0 ;  /* 0x0000000000007941 */ /* 0x000fea0003800000 */
.L_x_979:
        /* <DEDUP_REMOVED lines=11> */
.L_x_982:
[----:B------:R-:W-:Y:S05]  /*0d00*/  BSYNC B0 ;  /* 0x0000000000007941 */ /* 0x000fea0003800000 */
.L_x_981:
        /* <DEDUP_REMOVED lines=11> */
.L_x_984:
[----:B------:R-:W-:Y:S05]  /*0dc0*/  BSYNC B0 ;  /* 0x0000000000007941 */ /* 0x000fea0003800000 */
.L_x_983:
        /* <DEDUP_REMOVED lines=11> */
.L_x_986:
[----:B------:R-:W-:Y:S05]  /*0e80*/  BSYNC B0 ;  /* 0x0000000000007941 */ /* 0x000fea0003800000 */
.L_x_985:
        /* <DEDUP_REMOVED lines=11> */
.L_x_988:
[----:B------:R-:W-:Y:S05]  /*0f40*/  BSYNC B0 ;  /* 0x0000000000007941 */ /* 0x000fea0003800000 */
.L_x_987:
        /* <DEDUP_REMOVED lines=11> */
.L_x_990:
[----:B------:R-:W-:Y:S05]  /*1000*/  BSYNC B0 ;  /* 0x0000000000007941 */ /* 0x000fea0003800000 */
.L_x_989:
        /* <DEDUP_REMOVED lines=11> */
.L_x_992:
[----:B------:R-:W-:Y:S05]  /*10c0*/  BSYNC B0 ;  /* 0x0000000000007941 */ /* 0x000fea0003800000 */
.L_x_991:
        /* <DEDUP_REMOVED lines=11> */
.L_x_994:
[----:B------:R-:W-:Y:S05]  /*1180*/  BSYNC B0 ;  /* 0x0000000000007941 */ /* 0x000fea0003800000 */
.L_x_993:
        /* <DEDUP_REMOVED lines=11> */
.L_x_996:
[----:B------:R-:W-:Y:S05]  /*1240*/  BSYNC B0 ;  /* 0x0000000000007941 */ /* 0x000fea0003800000 */
.L_x_995:
        /* <DEDUP_REMOVED lines=11> */
.L_x_998:
[----:B------:R-:W-:Y:S05]  /*1300*/  BSYNC B0 ;  /* 0x0000000000007941 */ /* 0x000fea0003800000 */
.L_x_997:
        /* <DEDUP_REMOVED lines=10> */
.L_x_1000:
[----:B------:R-:W-:Y:S05]  /*13b0*/  BSYNC B0 ;  /* 0x0000000000007941 */ /* 0x000fea0003800000 */
.L_x_999:
        /* <DEDUP_REMOVED lines=10> */
.L_x_1002:
[----:B------:R-:W-:Y:S05]  /*1460*/  BSYNC B0 ;  /* 0x0000000000007941 */ /* 0x000fea0003800000 */
.L_x_1001:
        /* <DEDUP_REMOVED lines=10> */
.L_x_1004:
[----:B------:R-:W-:Y:S05]  /*1510*/  BSYNC B0 ;  /* 0x0000000000007941 */ /* 0x000fea0003800000 */
.L_x_1003:
        /* <DEDUP_REMOVED lines=10> */
.L_x_1006:
[----:B------:R-:W-:Y:S05]  /*15c0*/  BSYNC B0 ;  /* 0x0000000000007941 */ /* 0x000fea0003800000 */
.L_x_1005:
[----:B------:R-:W-:Y:S01]  /*15d0*/  PRMT R30, R31, 0x9910, RZ ;  /* 0x000099101f1e7816 */ /* 0x000fe200000000ff */
[----:B------:R-:W-:Y:S03]  /*15e0*/  BSSY B0, `(.L_x_1007) ;  /* 0x000001b000007945 */ /* 0x000fe60003800000 */
[----:B------:R-:W-:-:S04]  /*15f0*/  ISETP.NE.AND P5, PT, R30, RZ, PT ;  /* 0x000000ff1e00720c */ /* 0x000fc80003fa5270 */
[----:B------:R-:W-:-:S05]  /*1600*/  FSEL R29, R29, -INF , P5 ;  /* 0xff8000001d1d7808 */ /* 0x000fca0002800000 */
[----:B------:R-:W0:Y:S02]  /*1610*/  SHFL.BFLY PT, R30, R29, 0x10, 0x1f ;  /* 0x0e001f001d1e7f89 */ /* 0x000e2400000e0000 */
[----:B0-----:R-:W-:-:S04]  /*1620*/  FSETP.GEU.FTZ.AND P5, PT, R29, R30, PT ;  /* 0x0000001e1d00720b */ /* 0x001fc80003fbe000 */
[----:B------:R-:W-:Y:S01]  /*1630*/  FSEL R30, R30, R29, !P5 ;  /* 0x0000001d1e1e7208 */ /* 0x000fe20006800000 */
[----:B------:R-:W-:-:S04]  /*1640*/  IMAD.MOV.U32 R29, RZ, RZ, RZ ;  /* 0x000000ffff1d7224 */ /* 0x000fc800078e00ff */
[----:B------:R-:W0:Y:S02]  /*1650*/  SHFL.BFLY PT, R31, R30, 0x8, 0x1f ;  /* 0x0d001f001e1f7f89 */ /* 0x000e2400000e0000 */
[----:B0-----:R-:W-:-:S04]  /*1660*/  FSETP.GEU.FTZ.AND P5, PT, R30, R31, PT ;  /* 0x0000001f1e00720b */ /* 0x001fc80003fbe000 */
[----:B------:R-:W-:Y:S01]  /*1670*/  FSEL R32, R31, R30, !P5 ;  /* 0x0000001e1f207208 */ /* 0x000fe20006800000 */
[----:B------:R-:W-:-:S04]  /*1680*/  IMAD.MOV.U32 R30, RZ, RZ, RZ ;  /* 0x000000ffff1e7224 */ /* 0x000fc800078e00ff */
[----:B------:R-:W0:Y:S02]  /*1690*/  SHFL.BFLY PT, R31, R32, 0x4, 0x1f ;  /* 0x0c801f00201f7f89 */ /* 0x000e2400000e0000 */
[----:B0-----:R-:W-:-:S04]  /*16a0*/  FSETP.GEU.FTZ.AND P5, PT, R32, R31, PT ;  /* 0x0000001f2000720b */ /* 0x001fc80003fbe000 */
[----:B------:R-:W-:-:S05]  /*16b0*/  FSEL R34, R31, R32, !P5 ;  /* 0x000000201f227208 */ /* 0x000fca0006800000 */
[----:B------:R-:W0:Y:S02]  /*16c0*/  SHFL.BFLY PT, R31, R34, 0x2, 0x1f ;  /* 0x0c401f00221f7f89 */ /* 0x000e2400000e0000 */
[----:B0-----:R-:W-:-:S04]  /*16d0*/  FSETP.GEU.FTZ.AND P5, PT, R34, R31, PT ;  /* 0x0000001f2200720b */ /* 0x001fc80003fbe000 */
[----:B------:R-:W-:-:S05]  /*16e0*/  FSEL R44, R31, R34, !P5 ;  /* 0x000000221f2c7208 */ /* 0x000fca0006800000 */
[----:B------:R-:W0:Y:S02]  /*16f0*/  SHFL.BFLY PT, R31, R44, 0x1, 0x1f ;  /* 0x0c201f002c1f7f89 */ /* 0x000e2400000e0000 */
[----:B0-----:R-:W-:-:S04]  /*1700*/  FSETP.GEU.FTZ.AND P5, PT, R44, R31, PT ;  /* 0x0000001f2c00720b */ /* 0x001fc80003fbe000 */
[----:B------:R-:W-:Y:S01]  /*1710*/  FSEL R31, R31, R44, !P5 ;  /* 0x0000002c1f1f7208 */ /* 0x000fe20006800000 */
[----:B------:R-:W-:Y:S08]  /*1720*/  @P0 BRA `(.L_x_1008) ;  /* 0x0000000000180947 */ /* 0x000ff00003800000 */
[----:B------:R-:W2:Y:S02]  /*1730*/  LDG.E.U8 R32, desc[UR6][R2.64] ;  /* 0x0000000602207981 */ /* 0x000ea4000c1e1100 */
[----:B--2---:R-:W-:-:S13]  /*1740*/  ISETP.NE.AND P0, PT, R32, RZ, PT ;  /* 0x000000ff2000720c */ /* 0x004fda0003f05270 */
[----:B------:R-:W-:-:S04]  /*1750*/  @!P0 FADD.FTZ R33, -R31, R33 ;  /* 0x000000211f218221 */ /* 0x000fc80000010100 */
[----:B------:R-:W-:-:S04]  /*1760*/  @!P0 FMUL.FTZ R33, R33, 1.4426950216293334961 ;  /* 0x3fb8aa3b21218820 */ /* 0x000fc80000410000 */
[----:B------:R-:W0:Y:S02]  /*1770*/  @!P0 MUFU.EX2 R30, R33 ;  /* 0x00000021001e8308 */ /* 0x000e240000000800 */
[----:B0-----:R-:W-:-:S07]  /*1780*/  @!P0 FADD.FTZ R29, RZ, R30 ;  /* 0x0000001eff1d8221 */ /* 0x001fce0000010000 */
.L_x_1008:
[----:B------:R-:W-:Y:S05]  /*1790*/  BSYNC B0 ;  /* 0x0000000000007941 */ /* 0x000fea0003800000 */
.L_x_1007:
        /* <DEDUP_REMOVED lines=10> */
.L_x_1010:
[----:B------:R-:W-:Y:S05]  /*1840*/  BSYNC B0 ;  /* 0x0000000000007941 */ /* 0x000fea0003800000 */
.L_x_1009:
[----:B------:R-:W-:Y:S01]  /*1850*/  ISETP.NE.AND P0, PT, R42, RZ, PT ;  /* 0x000000ff2a00720c */ /* 0x000fe20003f05270 */
        /* <DEDUP_REMOVED lines=10> */
.L_x_1012:
[----:B------:R-:W-:Y:S05]  /*1900*/  BSYNC B0 ;  /* 0x0000000000007941 */ /* 0x000fea0003800000 */
.L_x_1011:
[----:B------:R-:W-:Y:S01]  /*1910*/  ISETP.NE.AND P0, PT, R40, RZ, PT ;  /* 0x000000ff2800720c */ /* 0x000fe20003f05270 */
        /* <DEDUP_REMOVED lines=8> */
.L_x_1014:
[----:B------:R-:W-:Y:S05]  /*19a0*/  BSYNC B0 ;  /* 0x0000000000007941 */ /* 0x000fea0003800000 */
.L_x_1013:
        /* <DEDUP_REMOVED lines=11> */
.L_x_1016:
[----:B------:R-:W-:Y:S05]  /*1a60*/  BSYNC B0 ;  /* 0x0000000000007941 */ /* 0x000fea0003800000 */
.L_x_1015:
        /* <DEDUP_REMOVED lines=9> */
.L_x_1018:
[----:B------:R-:W-:Y:S05]  /*1b00*/  BSYNC B0 ;  /* 0x0000000000007941 */ /* 0x000fea0003800000 */
.L_x_1017:
        /* <DEDUP_REMOVED lines=11> */
.L_x_1020:
[----:B------:R-:W-:Y:S05]  /*1bc0*/  BSYNC B0 ;  /* 0x0000000000007941 */ /* 0x000fea0003800000 */
.L_x_1019:
        /* <DEDUP_REMOVED lines=9> */
.L_x_1022:
[----:B------:R-:W-:Y:S05]  /*1c60*/  BSYNC B0 ;  /* 0x0000000000007941 */ /* 0x000fea0003800000 */
.L_x_1021:
        /* <DEDUP_REMOVED lines=11> */
.L_x_1024:
[----:B------:R-:W-:Y:S05]  /*1d20*/  BSYNC B0 ;  /* 0x0000000000007941 */ /* 0x000fea0003800000 */
.L_x_1023:
        /* <DEDUP_REMOVED lines=9> */
.L_x_1026:
[----:B------:R-:W-:Y:S05]  /*1dc0*/  BSYNC B0 ;  /* 0x0000000000007941 */ /* 0x000fea0003800000 */
.L_x_1025:
        /* <DEDUP_REMOVED lines=11> */
.L_x_1028:
[----:B------:R-:W-:Y:S05]  /*1e80*/  BSYNC B0 ;  /* 0x0000000000007941 */ /* 0x000fea0003800000 */
.L_x_1027:
        /* <DEDUP_REMOVED lines=9> */
.L_x_1030:
[----:B------:R-:W-:Y:S05]  /*1f20*/  BSYNC B0 ;  /* 0x0000000000007941 */ /* 0x000fea0003800000 */
.L_x_1029:
        /* <DEDUP_REMOVED lines=10> */
.L_x_1032:
[----:B------:R-:W-:Y:S05]  /*1fd0*/  BSYNC B0 ;  /* 0x0000000000007941 */ /* 0x000fea0003800000 */
.L_x_1031:
        /* <DEDUP_REMOVED lines=8> */
.L_x_1034:
[----:B------:R-:W-:Y:S05]  /*2060*/  BSYNC B0 ;  /* 0x0000000000007941 */ /* 0x000fea0003800000 */
.L_x_1033:
        /* <DEDUP_REMOVED lines=10> */
.L_x_1036:
[----:B------:R-:W-:Y:S05]  /*2110*/  BSYNC B0 ;  /* 0x0000000000007941 */ /* 0x000fea0003800000 */
.L_x_1035:
        /* <DEDUP_REMOVED lines=8> */
.L_x_1038:
[----:B------:R-:W-:Y:S05]  /*21a0*/  BSYNC B0 ;  /* 0x0000000000007941 */ /* 0x000fea0003800000 */
.L_x_1037:
[----:B------:R-:W0:Y:S01]  /*21b0*/  SHFL.BFLY PT, R2, R29, 0x10, 0x1f ;  /* 0x0e001f001d027f89 */ /* 0x000e2200000e0000 */
[----:B------:R-:W1:Y:S01]  /*21c0*/  S2R R17, SR_TID.Y ;  /* 0x0000000000117919 */ /* 0x000e620000002200 */
[----:B0-----:R-:W-:-:S05]  /*21d0*/  FADD.FTZ R3, R2, R29 ;  /* 0x0000001d02037221 */ /* 0x001fca0000010000 */
[----:B------:R-:W0:Y:S02]  /*21e0*/  SHFL.BFLY PT, R2, R3, 0x8, 0x1f ;  /* 0x0d001f0003027f89 */ /* 0x000e2400000e0000 */
        /* <DEDUP_REMOVED lines=8> */
[----:B------:R0:W1:Y:S02]  /*2270*/  SHFL.BFLY PT, R17, R28, 0x1, 0x1f ;  /* 0x0c201f001c117f89 */ /* 0x00006400000e0000 */
[----:B------:R-:W-:-:S13]  /*2280*/  ISETP.GE.AND P0, PT, R2, 0x1, PT ;  /* 0x000000010200780c */ /* 0x000fda0003f06270 */
[----:B0-----:R-:W-:Y:S05]  /*2290*/  @!P0 EXIT ;  /* 0x000000000000894d */ /* 0x001fea0003800000 */
[----:B------:R-:W-:Y:S01]  /*22a0*/  ISETP.GE.AND P0, PT, R11, R13, PT ;  /* 0x0000000d0b00720c */ /* 0x000fe20003f06270 */
[----:B-1----:R-:W-:-:S12]  /*22b0*/  FADD.FTZ R2, R28, R17 ;  /* 0x000000111c027221 */ /* 0x002fd80000010000 */
[----:B------:R-:W-:Y:S05]  /*22c0*/  @P0 EXIT ;  /* 0x000000000000094d */ /* 0x000fea0003800000 */
[----:B------:R-:W0:Y:S01]  /*22d0*/  S2R R3, SR_TID.X ;  /* 0x0000000000037919 */ /* 0x000e220000002100 */
[----:B------:R-:W-:Y:S01]  /*22e0*/  FSETP.NEU.FTZ.AND P0, PT, R2, RZ, PT ;  /* 0x000000ff0200720b */ /* 0x000fe20003f1d000 */
[----:B------:R-:W-:Y:S01]  /*22f0*/  ULDC.64 UR4, c[0x0][0x210] ;  /* 0x0000840000047ab9 */ /* 0x000fe20000000a00 */
[----:B------:R-:W-:Y:S01]  /*2300*/  IMAD.MOV.U32 R11, RZ, RZ, 0x7fff ;  /* 0x00007fffff0b7424 */ /* 0x000fe200078e00ff */
[----:B------:R-:W-:-:S04]  /*2310*/  IADD3 R14, P2, R14, UR4, RZ ;  /* 0x000000040e0e7c10 */ /* 0x000fc8000ff5e0ff */
[----:B------:R-:W-:-:S06]  /*2320*/  IADD3.X R15, R12, UR5, RZ, P2, !PT ;  /* 0x000000050c0f7c10 */ /* 0x000fcc00097fe4ff */
[----:B------:R-:W1:Y:S02]  /*2330*/  @P0 MUFU.RCP R5, R2 ;  /* 0x0000000200050308 */ /* 0x000e640000001000 */
[----:B-1----:R-:W-:Y:S01]  /*2340*/  @P0 FMUL.FTZ R5, R5, R30 ;  /* 0x0000001e05050220 */ /* 0x002fe20000410000 */
[----:B0-----:R-:W-:-:S04]  /*2350*/  VIADD R28, R3, 0x20 ;  /* 0x00000020031c7836 */ /* 0x001fc80000000000 */
[----:B------:R-:W-:Y:S02]  /*2360*/  @P0 F2FP.BF16.F32.PACK_AB R5, RZ, R5 ;  /* 0x00000005ff05023e */ /* 0x000fe400000010ff */
[----:B------:R-:W-:Y:S02]  /*2370*/  ISETP.GE.AND P1, PT, R28, R13, PT ;  /* 0x0000000d1c00720c */ /* 0x000fe40003f26270 */
[----:B------:R-:W-:-:S05]  /*2380*/  @!P0 PRMT R5, R11, 0x7610, R5 ;  /* 0x000076100b058816 */ /* 0x000fca0000000005 */
[----:B------:R0:W-:Y:S06]  /*2390*/  STG.E.U16 desc[UR6][R14.64], R5 ;  /* 0x000000050e007986 */ /* 0x0001ec000c101506 */
        /* <DEDUP_REMOVED lines=121> */
[----:B0-----:R-:W0:Y:S02]  /*2b30*/  @P0 MUFU.RCP R3, R2 ;  /* 0x0000000200030308 */ /* 0x001e240000001000 */
[----:B0-----:R-:W-:Y:S01]  /*2b40*/  @P0 FMUL.FTZ R0, R3, R24 ;  /* 0x0000001803000220 */ /* 0x001fe20000410000 */
[----:B------:R-:W-:-:S04]  /*2b50*/  IMAD.MOV.U32 R3, RZ, RZ, 0x7fff ;  /* 0x00007fffff037424 */ /* 0x000fc800078e00ff */
[----:B------:R-:W-:-:S04]  /*2b60*/  @P0 F2FP.BF16.F32.PACK_AB R0, RZ, R0 ;  /* 0x00000000ff00023e */ /* 0x000fc800000010ff */
[----:B------:R-:W-:-:S05]  /*2b70*/  @!P0 PRMT R0, R3, 0x7610, R0 ;  /* 0x0000761003008816 */ /* 0x000fca0000000000 */
[----:B------:R-:W-:Y:S01]  /*2b80*/  STG.E.U16 desc[UR6][R14.64+0x3c0], R0 ;  /* 0x0003c0000e007986 */ /* 0x000fe2000c101506 */
[----:B------:R-:W-:Y:S05]  /*2b90*/  EXIT ;  /* 0x000000000000794d */ /* 0x000fea0003800000 */
.L_x_1039:
        /* <DEDUP_REMOVED lines=14> */
.L_x_11682:


//--------------------- .text._ZN43_GLOBAL__N__9ae7fba5_10_SoftMax_cu_9f978f6320softmax_warp_forwardIN3c108BFloat16ES2_fLi8ELb0ELb1EEEvPT0_PKT_iiiPKbib --------------------------
	.section	.text._ZN43_GLOBAL__N__9ae7fba5_10_SoftMax_cu_9f978f6320softmax_warp_forwardIN3c108BFloat16ES2_fLi8ELb0ELb1EEEvPT0_PKT_iiiPKbib,"ax",@progbits
	.align	128
.text._ZN43_GLOBAL__N__9ae7fba5_10_SoftMax_cu_9f978f6320softmax_warp_forwardIN3c108BFloat16ES2_fLi8ELb0ELb1EEEvPT0_PKT_iiiPKbib:
        .type           _ZN43_GLOBAL__N__9ae7fba5_10_SoftMax_cu_9f978f6320softmax_warp_forwardIN3c108BFloat16ES2_fLi8ELb0ELb1EEEvPT0_PKT_iiiPKbib,@function
        .size           _ZN43_GLOBAL__N__9ae7fba5_10_SoftMax_cu_9f978f6320softmax_warp_forwardIN3c108BFloat16ES2_fLi8ELb0ELb1EEEvPT0_PKT_iiiPKbib,(.L_x_11683 - _ZN43_GLOBAL__N__9ae7fba5_10_SoftMax_cu_9f978f6320softmax_warp_forwardIN3c108BFloat16ES2_fLi8ELb0ELb1EEEvPT0_PKT_iiiPKbib)
        .other          _ZN43_GLOBAL__N__9ae7fba5_10_SoftMax_cu_9f978f6320softmax_warp_forwardIN3c108BFloat16ES2_fLi8ELb0ELb1EEEvPT0_PKT_iiiPKbib,@"STO_CUDA_ENTRY STV_DEFAULT"
_ZN43_GLOBAL__N__9ae7fba5_10_SoftMax_cu_9f978f6320softmax_warp_forwardIN3c108BFloat16ES2_fLi8ELb0ELb1EEEvPT0_PKT_iiiPKbib:
        /* <DEDUP_REMOVED lines=8> */
[----:B------:R-:W-:-:S02]  /*0080*/  ULDC.U8 UR4, c[0x0][0x23c] ;  /* 0x00008f0000047ab9 */ /* 0x000fc40000000000 */
[----:B------:R-:W-:Y:S01]  /*0090*/  UPRMT UR4, UR4, 0x8880, URZ ;  /* 0x0000888004047896 */ /* 0x000fe2000800003f */
[C---:B------:R-:W-:Y:S01]  /*00a0*/  IMAD R11, R0.reuse, UR7, RZ ;  /* 0x00000007000b7c24 */ /* 0x040fe2000f8e02ff */
[----:B------:R-:W-:-:S03]  /*00b0*/  IADD3 R25, -R0, UR6, RZ ;  /* 0x0000000600197c10 */ /* 0x000fc6000fffe1ff */
[----:B-1----:R-:W-:Y:S01]  /*00c0*/  IMAD.IADD R0, R11, 0x1, R8 ;  /* 0x000000010b007824 */ /* 0x002fe200078e0208 */
[----:B------:R-:W-:Y:S02]  /*00d0*/  ISETP.NE.AND P1, PT, RZ, UR4, PT ;  /* 0x00000004ff007c0c */ /* 0x000fe4000bf25270 */
[----:B------:R-:W-:Y:S01]  /*00e0*/  ISETP.GT.AND P0, PT, R25, RZ, PT ;  /* 0x000000ff1900720c */ /* 0x000fe20003f04270 */
[--C-:B------:R-:W-:Y:S01]  /*00f0*/  IMAD.MOV.U32 R2, RZ, RZ, R0.reuse ;  /* 0x000000ffff027224 */ /* 0x100fe200078e0000 */
[----:B------:R-:W-:Y:S02]  /*0100*/  SHF.R.S32.HI R5, RZ, 0x1f, R0 ;  /* 0x0000001fff057819 */ /* 0x000fe40000011400 */
[----:B--2---:R-:W-:-:S03]  /*0110*/  SEL R9, R7, RZ, P0 ;  /* 0x000000ff07097207 */ /* 0x004fc60000000000 */
[----:B------:R-:W-:Y:S01]  /*0120*/  IMAD.MOV.U32 R3, RZ, RZ, R5 ;  /* 0x000000ffff037224 */ /* 0x000fe200078e0005 */
[----:B------:R-:W-:-:S03]  /*0130*/  ISETP.GE.AND P0, PT, R8, R9, PT ;  /* 0x000000090800720c */ /* 0x000fc60003f06270 */
[----:B------:R-:W-:Y:S10]  /*0140*/  @!P1 BRA `(.L_x_1040) ;  /* 0x0000000000689947 */ /* 0x000ff40003800000 */
        /* <DEDUP_REMOVED lines=26> */
.L_x_1040:
        /* <DEDUP_REMOVED lines=10> */
[C---:B------:R-:W-:Y:S01]  /*0390*/  SHF.L.U64.HI R6, R0.reuse, 0x1, R5 ;  /* 0x0000000100067819 */ /* 0x040fe20000010205 */
[----:B------:R-:W-:Y:S01]  /*03a0*/  IMAD.SHL.U32 R5, R0, 0x2, RZ ;  /* 0x0000000200057824 */ /* 0x000fe200078e00ff */
[-C--:B------:R-:W-:Y:S01]  /*03b0*/  ISETP.GE.AND P5, PT, R4, R9.reuse, PT ;  /* 0x000000090400720c */ /* 0x080fe20003fa6270 */
[----:B------:R-:W-:Y:S01]  /*03c0*/  VIADD R4, R8, 0x60 ;  /* 0x0000006008047836 */ /* 0x000fe20000000000 */
[-C--:B------:R-:W-:Y:S01]  /*03d0*/  ISETP.GE.AND P1, PT, R10, R9.reuse, PT ;  /* 0x000000090a00720c */ /* 0x080fe20003f26270 */
[----:B------:R-:W-:Y:S01]  /*03e0*/  VIADD R0, R8, 0xa0 ;  /* 0x000000a008007836 */ /* 0x000fe20000000000 */
[----:B------:R-:W-:Y:S02]  /*03f0*/  IADD3 R10, P2, R5, UR6, RZ ;  /* 0x00000006050a7c10 */ /* 0x000fe4000ff5e0ff */
[----:B------:R-:W-:Y:S01]  /*0400*/  ISETP.GE.AND P6, PT, R4, R9, PT ;  /* 0x000000090400720c */ /* 0x000fe20003fc6270 */
[----:B------:R-:W-:Y:S01]  /*0410*/  VIADD R4, R8, 0xc0 ;  /* 0x000000c008047836 */ /* 0x000fe20000000000 */
[----:B------:R-:W-:-:S02]  /*0420*/  P2R R26, PR, RZ, 0x10 ;  /* 0x00000010ff1a7803 */ /* 0x000fc40000000000 */
[----:B------:R-:W-:Y:S02]  /*0430*/  P2R R23, PR, RZ, 0x40 ;  /* 0x00000040ff177803 */ /* 0x000fe40000000000 */
[----:B--2---:R-:W-:Y:S02]  /*0440*/  @!P0 ISETP.NE.AND P3, PT, R11, RZ, PT ;  /* 0x000000ff0b00820c */ /* 0x004fe40003f65270 */
[----:B------:R-:W-:Y:S02]  /*0450*/  IADD3.X R11, R6, UR7, RZ, P2, !PT ;  /* 0x00000007060b7c10 */ /* 0x000fe400097fe4ff */
[-C--:B------:R-:W-:Y:S01]  /*0460*/  ISETP.GE.AND P2, PT, R0, R9.reuse, PT ;  /* 0x000000090000720c */ /* 0x080fe20003f46270 */
[----:B------:R-:W-:Y:S01]  /*0470*/  VIADD R0, R8, 0xe0 ;  /* 0x000000e008007836 */ /* 0x000fe20000000000 */
[----:B------:R-:W-:Y:S01]  /*0480*/  @!P0 SEL R19, RZ, 0x1, P3 ;  /* 0x00000001ff138807 */ /* 0x000fe20001800000 */
[----:B------:R-:W2:Y:S01]  /*0490*/  @!P4 LDG.E.U16 R20, desc[UR4][R10.64+0x80] ;  /* 0x000080040a14c981 */ /* 0x000ea2000c1e1500 */
[----:B------:R-:W-:-:S02]  /*04a0*/  ISETP.GE.AND P3, PT, R4, R9, PT ;  /* 0x000000090400720c */ /* 0x000fc40003f66270 */
[----:B------:R-:W-:Y:S01]  /*04b0*/  ISETP.GE.AND P4, PT, R0, R9, PT ;  /* 0x000000090000720c */ /* 0x000fe20003f86270 */
[----:B------:R-:W3:Y:S01]  /*04c0*/  @!P5 LDG.E.U16 R17, desc[UR4][R10.64+0x40] ;  /* 0x000040040a11d981 */ /* 0x000ee2000c1e1500 */
[----:B------:R-:W-:Y:S02]  /*04d0*/  IMAD.MOV.U32 R14, RZ, RZ, -0x800000 ;  /* 0xff800000ff0e7424 */ /* 0x000fe400078e00ff */
[----:B------:R-:W-:Y:S01]  /*04e0*/  IMAD.MOV.U32 R22, RZ, RZ, -0x800000 ;  /* 0xff800000ff167424 */ /* 0x000fe200078e00ff */
[----:B------:R-:W4:Y:S01]  /*04f0*/  @!P0 LDG.E.U16 R12, desc[UR4][R10.64] ;  /* 0x000000040a0c8981 */ /* 0x000f22000c1e1500 */
[----:B------:R-:W-:Y:S01]  /*0500*/  IMAD.MOV.U32 R21, RZ, RZ, -0x800000 ;  /* 0xff800000ff157424 */ /* 0x000fe200078e00ff */
[----:B------:R-:W-:Y:S01]  /*0510*/  BSSY B0, `(.L_x_1041) ;  /* 0x0000023000007945 */ /* 0x000fe20003800000 */
[----:B------:R-:W-:Y:S01]  /*0520*/  IMAD.MOV.U32 R13, RZ, RZ, -0x800000 ;  /* 0xff800000ff0d7424 */ /* 0x000fe200078e00ff */
[----:B------:R-:W5:Y:S01]  /*0530*/  @!P2 LDG.E.U16 R15, desc[UR4][R10.64+0x140] ;  /* 0x000140040a0fa981 */ /* 0x000f62000c1e1500 */
[----:B------:R-:W-:-:S03]  /*0540*/  P2R R24, PR, RZ, 0x20 ;  /* 0x00000020ff187803 */ /* 0x000fc60000000000 */
[----:B------:R-:W5:Y:S04]  /*0550*/  @!P6 LDG.E.U16 R27, desc[UR4][R10.64+0xc0] ;  /* 0x0000c0040a1be981 */ /* 0x000f68000c1e1500 */
[----:B------:R-:W5:Y:S04]  /*0560*/  @!P1 LDG.E.U16 R28, desc[UR4][R10.64+0x100] ;  /* 0x000100040a1c9981 */ /* 0x000f68000c1e1500 */
[----:B------:R-:W5:Y:S04]  /*0570*/  @!P3 LDG.E.U16 R16, desc[UR4][R10.64+0x180] ;  /* 0x000180040a10b981 */ /* 0x000f68000c1e1500 */
[----:B------:R0:W5:Y:S01]  /*0580*/  @!P4 LDG.E.U16 R18, desc[UR4][R10.64+0x1c0] ;  /* 0x0001c0040a12c981 */ /* 0x000162000c1e1500 */
[----:B------:R-:W-:-:S02]  /*0590*/  P2R R29, PR, RZ, 0x40 ;  /* 0x00000040ff1d7803 */ /* 0x000fc40000000000 */
[----:B------:R-:W-:Y:S01]  /*05a0*/  ISETP.NE.AND P6, PT, R26, RZ, PT ;  /* 0x000000ff1a00720c */ /* 0x000fe20003fc5270 */
[----:B------:R-:W-:Y:S02]  /*05b0*/  IMAD.MOV.U32 R9, RZ, RZ, -0x800000 ;  /* 0xff800000ff097424 */ /* 0x000fe400078e00ff */
[----:B0-----:R-:W-:Y:S02]  /*05c0*/  IMAD.MOV.U32 R11, RZ, RZ, -0x800000 ;  /* 0xff800000ff0b7424 */ /* 0x001fe400078e00ff */
[----:B------:R-:W-:-:S08]  /*05d0*/  IMAD.MOV.U32 R10, RZ, RZ, -0x800000 ;  /* 0xff800000ff0a7424 */ /* 0x000fd000078e00ff */
[----:B--2---:R-:W-:Y:S01]  /*05e0*/  @!P6 IMAD.U32 R14, R20, 0x10000, RZ ;  /* 0x00010000140ee824 */ /* 0x004fe200078e00ff */
[----:B------:R-:W-:Y:S01]  /*05f0*/  ISETP.NE.AND P6, PT, R29, RZ, PT ;  /* 0x000000ff1d00720c */ /* 0x000fe20003fc5270 */
[----:B---3--:R-:W-:Y:S01]  /*0600*/  @!P5 IMAD.U32 R22, R17, 0x10000, RZ ;  /* 0x000100001116d824 */ /* 0x008fe200078e00ff */
[----:B------:R-:W-:Y:S01]  /*0610*/  PRMT R17, RZ, 0x7610, R17 ;  /* 0x00007610ff117816 */ /* 0x000fe20000000011 */
[----:B----4-:R-:W-:-:S03]  /*0620*/  @!P0 IMAD.U32 R21, R12, 0x10000, RZ ;  /* 0x000100000c158824 */ /* 0x010fc600078e00ff */
[----:B------:R-:W-:Y:S01]  /*0630*/  @!P0 PRMT R17, R19, 0x7610, R17 ;  /* 0x0000761013118816 */ /* 0x000fe20000000011 */
[----:B------:R-:W-:Y:S02]  /*0640*/  IMAD.MOV.U32 R12, RZ, RZ, -0x800000 ;  /* 0xff800000ff0c7424 */ /* 0x000fe400078e00ff */
[----:B-----5:R-:W-:Y:S02]  /*0650*/  @!P2 IMAD.U32 R9, R15, 0x10000, RZ ;  /* 0x000100000f09a824 */ /* 0x020fe400078e00ff */
[----:B------:R-:W-:Y:S02]  /*0660*/  IMAD.MOV.U32 R15, RZ, RZ, R21 ;  /* 0x000000ffff0f7224 */ /* 0x000fe400078e0015 */
[----:B------:R-:W-:Y:S02]  /*0670*/  @!P6 IMAD.U32 R13, R27, 0x10000, RZ ;  /* 0x000100001b0de824 */ /* 0x000fe400078e00ff */
[----:B------:R-:W-:Y:S02]  /*0680*/  @!P1 IMAD.U32 R12, R28, 0x10000, RZ ;  /* 0x000100001c0c9824 */ /* 0x000fe400078e00ff */
[----:B------:R-:W-:-:S02]  /*0690*/  @!P3 IMAD.U32 R11, R16, 0x10000, RZ ;  /* 0x00010000100bb824 */ /* 0x000fc400078e00ff */
[----:B------:R-:W-:Y:S01]  /*06a0*/  @!P4 IMAD.U32 R10, R18, 0x10000, RZ ;  /* 0x00010000120ac824 */ /* 0x000fe200078e00ff */
        /* <DEDUP_REMOVED lines=9> */
.L_x_1042:
[----:B------:R-:W-:Y:S05]  /*0740*/  BSYNC B0 ;  /* 0x0000000000007941 */ /* 0x000fea0003800000 */
.L_x_1041:
        /* <DEDUP_REMOVED lines=11> */
.L_x_1044:
[----:B------:R-:W-:Y:S05]  /*0800*/  BSYNC B0 ;  /* 0x0000000000007941 */ /* 0x000fea0003800000 */
.L_x_1043:
        /* <DEDUP_REMOVED lines=11> */
.L_x_1046:
[----:B------:R-:W-:Y:S05]  /*08c0*/  BSYNC B0 ;  /* 0x0000000000007941 */ /* 0x000fea0003800000 */
.L_x_1045:
        /* <DEDUP_REMOVED lines=10> */
.L_x_1048:
[----:B------:R-:W-:Y:S05]  /*0970*/  BSYNC B0 ;  /* 0x0000000000007941 */ /* 0x000fea0003800000 */
.L_x_1047:
        /* <DEDUP_REMOVED lines=10> */
.L_x_1050:
[----:B------:R-:W-:Y:S05]  /*0a20*/  BSYNC B0 ;  /* 0x0000000000007941 */ /* 0x000fea0003800000 */
.L_x_1049:
        /* <DEDUP_REMOVED lines=10> */
.L_x_1052:
[----:B------:R-:W-:Y:S05]  /*0ad0*/  BSYNC B0 ;  /* 0x0000000000007941 */ /* 0x000fea0003800000 */
.L_x_1051:
        /* <DEDUP_REMOVED lines=10> */
.L_x_1054:
[----:B------:R-:W-:Y:S05]  /*0b80*/  BSYNC B0 ;  /* 0x0000000000007941 */ /* 0x000fea0003800000 */
.L_x_1053:
        /* <DEDUP_REMOVED lines=13> */
[----:B------:R-:W-:Y:S02]  /*0c60*/  FSEL R27, R17, R18, !P5 ;  /* 0x00000012111b7208 */ /* 0x000fe40006800000 */
[----:B------:R-:W-:Y:S01]  /*0c70*/  CS2R R16, SRZ ;  /* 0x0000000000107805 */ /* 0x000fe2000001ff00 */
[----:B------:R-:W-:Y:S02]  /*0c80*/  IMAD.MOV.U32 R18, RZ, RZ, RZ ;  /* 0x000000ffff127224 */ /* 0x000fe400078e00ff */
[----:B------:R-:W0:Y:S02]  /*0c90*/  SHFL.BFLY PT, R20, R27, 0x2, 0x1f ;  /* 0x0c401f001b147f89 */ /* 0x000e2400000e0000 */
[----:B0-----:R-:W-:-:S04]  /*0ca0*/  FSETP.GEU.FTZ.AND P5, PT, R27, R20, PT ;  /* 0x000000141b00720b */ /* 0x001fc80003fbe000 */
[----:B------:R-:W-:Y:S01]  /*0cb0*/  FSEL R28, R20, R27, !P5 ;  /* 0x0000001b141c7208 */ /* 0x000fe20006800000 */
[----:B------:R-:W-:-:S04]  /*0cc0*/  IMAD.MOV.U32 R20, RZ, RZ, RZ ;  /* 0x000000ffff147224 */ /* 0x000fc800078e00ff */
        /* <DEDUP_REMOVED lines=10> */
.L_x_1056:
[----:B------:R-:W-:Y:S05]  /*0d70*/  BSYNC B0 ;  /* 0x0000000000007941 */ /* 0x000fea0003800000 */
.L_x_1055:
        /* <DEDUP_REMOVED lines=9> */
.L_x_1058:
[----:B------:R-:W-:Y:S05]  /*0e10*/  BSYNC B0 ;  /* 0x0000000000007941 */ /* 0x000fea0003800000 */
.L_x_1057:
        /* <DEDUP_REMOVED lines=11> */
.L_x_1060:
[----:B------:R-:W-:Y:S05]  /*0ed0*/  BSYNC B0 ;  /* 0x0000000000007941 */ /* 0x000fea0003800000 */
.L_x_1059:
        /* <DEDUP_REMOVED lines=9> */
.L_x_1062:
[----:B------:R-:W-:Y:S05]  /*0f70*/  BSYNC B0 ;  /* 0x0000000000007941 */ /* 0x000fea0003800000 */
.L_x_1061:
        /* <DEDUP_REMOVED lines=10> */
.L_x_1064:
[----:B------:R-:W-:Y:S05]  /*1020*/  BSYNC B0 ;  /* 0x0000000000007941 */ /* 0x000fea0003800000 */
.L_x_1063:
        /* <DEDUP_REMOVED lines=8> */
.L_x_1066:
[----:B------:R-:W-:Y:S05]  /*10b0*/  BSYNC B0 ;  /* 0x0000000000007941 */ /* 0x000fea0003800000 */
.L_x_1065:
        /* <DEDUP_REMOVED lines=8> */
.L_x_1068:
[----:B------:R-:W-:Y:S05]  /*1140*/  BSYNC B0 ;  /* 0x0000000000007941 */ /* 0x000fea0003800000 */
.L_x_1067:
        /* <DEDUP_REMOVED lines=8> */
.L_x_1070:
[----:B------:R-:W-:Y:S05]  /*11d0*/  BSYNC B0 ;  /* 0x0000000000007941 */ /* 0x000fea0003800000 */
.L_x_1069:
[----:B------:R-:W0:Y:S01]  /*11e0*/  SHFL.BFLY PT, R2, R15, 0x10, 0x1f ;  /* 0x0e001f000f027f89 */ /* 0x000e2200000e0000 */
[----:B------:R-:W-:Y:S01]  /*11f0*/  ISETP.GE.AND P0, PT, R25, 0x1, PT ;  /* 0x000000011900780c */ /* 0x000fe20003f06270 */
[----:B0-----:R-:W-:-:S05]  /*1200*/  FADD.FTZ R2, R2, R15 ;  /* 0x0000000f02027221 */ /* 0x001fca0000010000 */
[----:B------:R-:W0:Y:S02]  /*1210*/  SHFL.BFLY PT, R3, R2, 0x8, 0x1f ;  /* 0x0d001f0002037f89 */ /* 0x000e2400000e0000 */
[----:B0-----:R-:W-:-:S05]  /*1220*/  FADD.FTZ R3, R2, R3 ;  /* 0x0000000302037221 */ /* 0x001fca0000010000 */
[----:B------:R-:W0:Y:S02]  /*1230*/  SHFL.BFLY PT, R10, R3, 0x4, 0x1f ;  /* 0x0c801f00030a7f89 */ /* 0x000e2400000e0000 */
[----:B0-----:R-:W-:-:S05]  /*1240*/  FADD.FTZ R10, R3, R10 ;  /* 0x0000000a030a7221 */ /* 0x001fca0000010000 */
[----:B------:R-:W0:Y:S02]  /*1250*/  SHFL.BFLY PT, R9, R10, 0x2, 0x1f ;  /* 0x0c401f000a097f89 */ /* 0x000e2400000e0000 */
[----:B0-----:R-:W-:-:S05]  /*1260*/  FADD.FTZ R9, R10, R9 ;  /* 0x000000090a097221 */ /* 0x001fca0000010000 */
[----:B------:R0:W1:Y:S01]  /*1270*/  SHFL.BFLY PT, R12, R9, 0x1, 0x1f ;  /* 0x0c201f00090c7f89 */ /* 0x00006200000e0000 */
[----:B------:R-:W-:Y:S05]  /*1280*/  @!P0 EXIT ;  /* 0x000000000000894d */ /* 0x000fea0003800000 */
[----:B------:R-:W-:Y:S01]  /*1290*/  ISETP.GE.AND P0, PT, R8, R7, PT ;  /* 0x000000070800720c */ /* 0x000fe20003f06270 */
[----:B-1----:R-:W-:-:S12]  /*12a0*/  FADD.FTZ R8, R9, R12 ;  /* 0x0000000c09087221 */ /* 0x002fd80000010000 */
[----:B------:R-:W-:Y:S05]  /*12b0*/  @P0 EXIT ;  /* 0x000000000000094d */ /* 0x000fea0003800000 */
[----:B0-----:R-:W0:Y:S01]  /*12c0*/  S2R R9, SR_TID.X ;  /* 0x0000000000097919 */ /* 0x001e220000002100 */
[----:B------:R-:W-:Y:S01]  /*12d0*/  FSETP.NEU.FTZ.AND P0, PT, R8, RZ, PT ;  /* 0x000000ff0800720b */ /* 0x000fe20003f1d000 */
[----:B------:R-:W-:Y:S01]  /*12e0*/  IMAD.MOV.U32 R3, RZ, RZ, 0x7fff ;  /* 0x00007fffff037424 */ /* 0x000fe200078e00ff */
[----:B------:R-:W-:Y:S02]  /*12f0*/  ULDC.64 UR6, c[0x0][0x210] ;  /* 0x0000840000067ab9 */ /* 0x000fe40000000a00 */
[----:B------:R-:W-:-:S09]  /*1300*/  IADD3 R2, P2, R5, UR6, RZ ;  /* 0x0000000605027c10 */ /* 0x000fd2000ff5e0ff */
[----:B------:R-:W1:Y:S02]  /*1310*/  @P0 MUFU.RCP R10, R8 ;  /* 0x00000008000a0308 */ /* 0x000e640000001000 */
[----:B-1----:R-:W-:Y:S01]  /*1320*/  @P0 FMUL.FTZ R10, R10, R17 ;  /* 0x000000110a0a0220 */ /* 0x002fe20000410000 */
[----:B0-----:R-:W-:-:S04]  /*1330*/  VIADD R12, R9, 0x20 ;  /* 0x00000020090c7836 */ /* 0x001fc80000000000 */
[----:B------:R-:W-:Y:S02]  /*1340*/  @P0 F2FP.BF16.F32.PACK_AB R10, RZ, R10 ;  /* 0x0000000aff0a023e */ /* 0x000fe400000010ff */
[----:B------:R-:W-:Y:S02]  /*1350*/  ISETP.GE.AND P1, PT, R12, R7, PT ;  /* 0x000000070c00720c */ /* 0x000fe40003f26270 */
[----:B------:R-:W-:Y:S02]  /*1360*/  @!P0 PRMT R10, R3, 0x7610, R10 ;  /* 0x00007610030a8816 */ /* 0x000fe4000000000a */
[----:B------:R-:W-:-:S05]  /*1370*/  IADD3.X R3, R6, UR7, RZ, P2, !PT ;  /* 0x0000000706037c10 */ /* 0x000fca00097fe4ff */
[----:B------:R0:W-:Y:S04]  /*1380*/  STG.E.U16 desc[UR4][R2.64], R10 ;  /* 0x0000000a02007986 */ /* 0x0001e8000c101504 */
[----:B------:R-:W-:Y:S05]  /*1390*/  @P1 EXIT ;  /* 0x000000000000194d */ /* 0x000fea0003800000 */
[----:B------:R-:W1:Y:S01]  /*13a0*/  @P0 MUFU.RCP R5, R8 ;  /* 0x0000000800050308 */ /* 0x000e620000001000 */
[----:B------:R-:W-:Y:S02]  /*13b0*/  VIADD R6, R9, 0x40 ;  /* 0x0000004009067836 */ /* 0x000fe40000000000 */
[----:B0-----:R-:W-:-:S03]  /*13c0*/  IMAD.MOV.U32 R10, RZ, RZ, 0x7fff ;  /* 0x00007fffff0a7424 */ /* 0x001fc600078e00ff */
        /* <DEDUP_REMOVED lines=49> */
[----:B------:R-:W1:Y:S01]  /*16e0*/  @P0 MUFU.RCP R5, R8 ;  /* 0x0000000800050308 */ /* 0x000e620000001000 */
[----:B0-----:R-:W-:Y:S02]  /*16f0*/  IMAD.MOV.U32 R4, RZ, RZ, 0x7fff ;  /* 0x00007fffff047424 */ /* 0x001fe400078e00ff */
[----:B-1----:R-:W-:-:S05]  /*1700*/  @P0 FMUL.FTZ R0, R5, R22 ;  /* 0x0000001605000220 */ /* 0x002fca0000410000 */
[----:B------:R-:W-:-:S04]  /*1710*/  @P0 F2FP.BF16.F32.PACK_AB R0, RZ, R0 ;  /* 0x00000000ff00023e */ /* 0x000fc800000010ff */
[----:B------:R-:W-:-:S05]  /*1720*/  @!P0 PRMT R0, R4, 0x7610, R0 ;  /* 0x0000761004008816 */ /* 0x000fca0000000000 */
[----:B------:R-:W-:Y:S01]  /*1730*/  STG.E.U16 desc[UR4][R2.64+0x1c0], R0 ;  /* 0x0001c00002007986 */ /* 0x000fe2000c101504 */
[----:B------:R-:W-:Y:S05]  /*1740*/  EXIT ;  /* 0x000000000000794d */ /* 0x000fea0003800000 */
.L_x_1071:
        /* <DEDUP_REMOVED lines=11> */
.L_x_11683:


//--------------------- .text._ZN43_GLOBAL__N__9ae7fba5_10_SoftMax_cu_9f978f6320softmax_warp_forwardIN3c108BFloat16ES2_fLi7ELb0ELb1EEEvPT0_PKT_iiiPKbib --------------------------
	.section	.text._ZN43_GLOBAL__N__9ae7fba5_10_SoftMax_cu_9f978f6320softmax_warp_forwardIN3c108BFloat16ES2_fLi7ELb0ELb1EEEvPT0_PKT_iiiPKbib,"ax",@progbits
	.align	128
.text._ZN43_GLOBAL__N__9ae7fba5_10_SoftMax_cu_9f978f6320softmax_warp_forwardIN3c108BFloat16ES2_fLi7ELb0ELb1EEEvPT0_PKT_iiiPKbib:
        .type           _ZN43_GLOBAL__N__9ae7fba5_10_SoftMax_cu_9f978f6320softmax_warp_forwardIN3c108BFloat16ES2_fLi7ELb0ELb1EEEvPT0_PKT_iiiPKbib,@function
        .size           _ZN43_GLOBAL__N__9ae7fba5_10_SoftMax_cu_9f978f6320softmax_warp_forwardIN3c108BFloat16ES2_fLi7ELb0ELb1EEEvPT0_PKT_iiiPKbib,(.L_x_11684 - _ZN43_GLOBAL__N__9ae7fba5_10_SoftMax_cu_9f978f6320softmax_warp_forwardIN3c108BFloat16ES2_fLi7ELb0ELb1EEEvPT0_PKT_iiiPKbib)
        .other          _ZN43_GLOBAL__N__9ae7fba5_10_SoftMax_cu_9f978f6320softmax_warp_forwardIN3c108BFloat16ES2_fLi7ELb0ELb1EEEvPT0_PKT_iiiPKbib,@"STO_CUDA_ENTRY STV_DEFAULT"
_ZN43_GLOBAL__N__9ae7fba5_10_SoftMax_cu_9f978f6320softmax_warp_forwardIN3c108BFloat16ES2_fLi7ELb0ELb1EEEvPT0_PKT_iiiPKbib:
[----:B------:R-:W-:Y:S01]  /*0000*/  LDC R1, c[0x0][0x28] ;  /* 0x00000a00ff017b82 */ /* 0x000fe20000000800 */
[----:B------:R-:W0:Y:S07]  /*0010*/  S2R R3, SR_TID.Y ;  /* 0x0000000000037919 */ /* 0x000e2e0000002200 */
[----:B------:R-:W0:Y:S01]  /*0020*/  S2UR UR5, SR_CTAID.X ;  /* 0x00000000000579c3 */ /* 0x000e220000002500 */
[----:B------:R-:W-:Y:S01]  /*0030*/  ULDC.U8 UR4, c[0x0][0x23c] ;  /* 0x00008f0000047ab9 */ /* 0x000fe20000000000 */
[----:B------:R-:W1:Y:S01]  /*0040*/  S2R R14, SR_TID.X ;  /* 0x00000000000e7919 */ /* 0x000e620000002100 */
[----:B------:R-:W-:-:S05]  /*0050*/  UPRMT UR4, UR4, 0x8880, URZ ;  /* 0x0000888004047896 */ /* 0x000fca000800003f */
[----:B------:R-:W0:Y:S01]  /*0060*/  LDC R2, c[0x0][0x4] ;  /* 0x00000100ff027b82 */ /* 0x000e220000000800 */
[----:B------:R-:W-:-:S04]  /*0070*/  ISETP.NE.AND P5, PT, RZ, UR4, PT ;  /* 0x00000004ff007c0c */ /* 0x000fc8000bfa5270 */
[----:B------:R-:W-:-:S03]  /*0080*/  P2R R29, PR, RZ, 0x20 ;  /* 0x00000020ff1d7803 */ /* 0x000fc60000000000 */
[----:B------:R-:W2:Y:S08]  /*0090*/  LDC.64 R6, c[0x0][0x220] ;  /* 0x00008800ff067b82 */ /* 0x000eb00000000a00 */
[----:B------:R-:W3:Y:S01]  /*00a0*/  LDC R0, c[0x0][0x228] ;  /* 0x00008a00ff007b82 */ /* 0x000ee20000000800 */
[----:B0-----:R-:W-:-:S04]  /*00b0*/  IMAD R2, R2, UR5, R3 ;  /* 0x0000000502027c24 */ /* 0x001fc8000f8e0203 */
[----:B------:R-:W-:-:S04]  /*00c0*/  IMAD.SHL.U32 R2, R2, 0x2, RZ ;  /* 0x0000000202027824 */ /* 0x000fc800078e00ff */
[----:B--2---:R-:W-:Y:S02]  /*00d0*/  IMAD R11, R2, R7, RZ ;  /* 0x00000007020b7224 */ /* 0x004fe400078e02ff */
[----:B------:R-:W-:Y:S02]  /*00e0*/  IMAD.IADD R9, R6, 0x1, -R2 ;  /* 0x0000000106097824 */ /* 0x000fe400078e0a02 */
[----:B-1----:R-:W-:Y:S01]  /*00f0*/  IMAD.IADD R4, R11, 0x1, R14 ;  /* 0x000000010b047824 */ /* 0x002fe200078e020e */
[----:B---3--:R-:W-:-:S03]  /*0100*/  SHF.R.S32.HI R12, RZ, 0x1f, R0 ;  /* 0x0000001fff0c7819 */ /* 0x008fc60000011400 */
[--C-:B------:R-:W-:Y:S01]  /*0110*/  IMAD.MOV.U32 R2, RZ, RZ, R4.reuse ;  /* 0x000000ffff027224 */ /* 0x100fe200078e0004 */
[----:B------:R-:W-:-:S05]  /*0120*/  SHF.R.S32.HI R5, RZ, 0x1f, R4 ;  /* 0x0000001fff057819 */ /* 0x000fca0000011404 */
[----:B------:R-:W-:Y:S01]  /*0130*/  IMAD.MOV.U32 R3, RZ, RZ, R5 ;  /* 0x000000ffff037224 */ /* 0x000fe200078e0005 */
[----:B------:R-:W-:Y:S06]  /*0140*/  @!P5 BRA `(.L_x_1072) ;  /* 0x000000000068d947 */ /* 0x000fec0003800000 */
        /* <DEDUP_REMOVED lines=24> */
[----:B------:R-:W-:-:S05]  /*02d0*/  IMAD R2, R3, R7, R14 ;  /* 0x0000000703027224 */ /* 0x000fca00078e020e */
[----:B------:R-:W-:-:S07]  /*02e0*/  SHF.R.S32.HI R3, RZ, 0x1f, R2 ;  /* 0x0000001fff037819 */ /* 0x000fce0000011402 */
.L_x_1072:
[----:B------:R-:W-:Y:S01]  /*02f0*/  IADD3 R13, P0, R4, R0, RZ ;  /* 0x00000000040d7210 */ /* 0x000fe20007f1e0ff */
[----:B------:R-:W-:Y:S01]  /*0300*/  ULDC.64 UR6, c[0x0][0x218] ;  /* 0x0000860000067ab9 */ /* 0x000fe20000000a00 */
[----:B------:R-:W-:Y:S01]  /*0310*/  ISETP.GT.AND P1, PT, R9, RZ, PT ;  /* 0x000000ff0900720c */ /* 0x000fe20003f24270 */
[C---:B------:R-:W-:Y:S01]  /*0320*/  VIADD R15, R14.reuse, 0x20 ;  /* 0x000000200e0f7836 */ /* 0x040fe20000000000 */
[----:B------:R-:W-:Y:S01]  /*0330*/  LEA R8, P3, R13, UR6, 0x1 ;  /* 0x000000060d087c11 */ /* 0x000fe2000f8608ff */
[----:B------:R-:W-:Y:S01]  /*0340*/  IMAD.X R16, R5, 0x1, R12, P0 ;  /* 0x0000000105107824 */ /* 0x000fe200000e060c */
[----:B------:R-:W-:Y:S01]  /*0350*/  VIMNMX R11, R9, 0x2, PT ;  /* 0x00000002090b7848 */ /* 0x000fe20003fe0100 */
[----:B------:R-:W-:Y:S01]  /*0360*/  VIADD R19, R14, 0x40 ;  /* 0x000000400e137836 */ /* 0x000fe20000000000 */
[----:B------:R-:W-:Y:S02]  /*0370*/  LEA R10, P2, R4, UR6, 0x1 ;  /* 0x00000006040a7c11 */ /* 0x000fe4000f8408ff */
[----:B------:R-:W-:Y:S01]  /*0380*/  LEA.HI.X R9, R13, UR7, R16, 0x1, P3 ;  /* 0x000000070d097c11 */ /* 0x000fe200098f0c10 */
[----:B------:R-:W-:Y:S01]  /*0390*/  VIADD R13, R14, 0x60 ;  /* 0x000000600e0d7836 */ /* 0x000fe20000000000 */
[----:B------:R-:W-:-:S02]  /*03a0*/  SEL R16, R0, RZ, P1 ;  /* 0x000000ff00107207 */ /* 0x000fc40000800000 */
[----:B------:R-:W-:Y:S02]  /*03b0*/  ISETP.GT.AND P0, PT, R11, 0x1, PT ;  /* 0x000000010b00780c */ /* 0x000fe40003f04270 */
[----:B------:R-:W-:Y:S02]  /*03c0*/  ISETP.GE.AND P4, PT, R14, R16, PT ;  /* 0x000000100e00720c */ /* 0x000fe40003f86270 */
[----:B------:R-:W-:Y:S01]  /*03d0*/  LEA.HI.X R11, R4, UR7, R5, 0x1, P2 ;  /* 0x00000007040b7c11 */ /* 0x000fe200090f0c05 */
[----:B------:R-:W-:Y:S01]  /*03e0*/  ULDC.64 UR6, c[0x0][0x230] ;  /* 0x00008c0000067ab9 */ /* 0x000fe20000000a00 */
[----:B------:R-:W-:Y:S02]  /*03f0*/  P2R R23, PR, RZ, 0x20 ;  /* 0x00000020ff177803 */ /* 0x000fe40000000000 */
[C---:B------:R-:W-:Y:S02]  /*0400*/  IADD3 R4, P3, R2.reuse, UR6, RZ ;  /* 0x0000000602047c10 */ /* 0x040fe4000ff7e0ff */
[----:B------:R-:W-:-:S02]  /*0410*/  IADD3 R2, P1, P2, R2, UR6, R0 ;  /* 0x0000000602027c10 */ /* 0x000fc4000fa3e000 */
[C---:B------:R-:W-:Y:S02]  /*0420*/  IADD3.X R5, R3.reuse, UR7, RZ, P3, !PT ;  /* 0x0000000703057c10 */ /* 0x040fe40009ffe4ff */
[----:B------:R-:W-:Y:S01]  /*0430*/  IADD3.X R3, R3, UR7, R12, P1, P2 ;  /* 0x0000000703037c10 */ /* 0x000fe20008fe440c */
[----:B------:R-:W-:Y:S01]  /*0440*/  ULDC.64 UR6, c[0x0][0x208] ;  /* 0x0000820000067ab9 */ /* 0x000fe20000000a00 */
[-C--:B------:R-:W-:Y:S01]  /*0450*/  ISETP.GE.AND P5, PT, R15, R16.reuse, PT ;  /* 0x000000100f00720c */ /* 0x080fe20003fa6270 */
[----:B------:R-:W2:Y:S01]  /*0460*/  @!P4 LDG.E.U16 R25, desc[UR6][R10.64] ;  /* 0x000000060a19c981 */ /* 0x000ea2000c1e1500 */
[----:B------:R-:W-:Y:S02]  /*0470*/  SEL R20, R0, RZ, P0 ;  /* 0x000000ff00147207 */ /* 0x000fe40000000000 */
[----:B------:R-:W-:Y:S02]  /*0480*/  ISETP.GE.AND P6, PT, R19, R16, PT ;  /* 0x000000101300720c */ /* 0x000fe40003fc6270 */
[----:B------:R-:W-:-:S02]  /*0490*/  ISETP.GE.AND P1, PT, R14, R20, PT ;  /* 0x000000140e00720c */ /* 0x000fc40003f26270 */
[----:B------:R-:W-:Y:S02]  /*04a0*/  ISETP.GE.AND P0, PT, R13, R16, PT ;  /* 0x000000100d00720c */ /* 0x000fe40003f06270 */
[----:B------:R-:W-:Y:S02]  /*04b0*/  P2R R26, PR, RZ, 0x10 ;  /* 0x00000010ff1a7803 */ /* 0x000fe40000000000 */
[-C--:B------:R-:W-:Y:S01]  /*04c0*/  ISETP.GE.AND P2, PT, R15, R20.reuse, PT ;  /* 0x000000140f00720c */ /* 0x080fe20003f46270 */
[----:B------:R-:W3:Y:S01]  /*04d0*/  @!P5 LDG.E.U16 R14, desc[UR6][R10.64+0x40] ;  /* 0x000040060a0ed981 */ /* 0x000ee2000c1e1500 */
[-C--:B------:R-:W-:Y:S02]  /*04e0*/  ISETP.GE.AND P3, PT, R19, R20.reuse, PT ;  /* 0x000000141300720c */ /* 0x080fe40003f66270 */
[----:B------:R-:W-:Y:S01]  /*04f0*/  ISETP.GE.AND P4, PT, R13, R20, PT ;  /* 0x000000140d00720c */ /* 0x000fe20003f86270 */
[----:B------:R-:W4:Y:S01]  /*0500*/  @!P6 LDG.E.U16 R15, desc[UR6][R10.64+0x80] ;  /* 0x000080060a0fe981 */ /* 0x000f22000c1e1500 */
[----:B------:R-:W-:-:S02]  /*0510*/  P2R R27, PR, RZ, 0x20 ;  /* 0x00000020ff1b7803 */ /* 0x000fc40000000000 */
[----:B------:R-:W-:Y:S01]  /*0520*/  P2R R24, PR, RZ, 0x20 ;  /* 0x00000020ff187803 */ /* 0x000fe20000000000 */
[----:B------:R-:W5:Y:S01]  /*0530*/  @!P1 LDG.E.U16 R16, desc[UR6][R8.64] ;  /* 0x0000000608109981 */ /* 0x000f62000c1e1500 */
[----:B------:R-:W-:Y:S01]  /*0540*/  IMAD.MOV.U32 R22, RZ, RZ, -0x800000 ;  /* 0xff800000ff167424 */ /* 0x000fe200078e00ff */
[----:B------:R-:W-:Y:S02]  /*0550*/  P2R R28, PR, RZ, 0x40 ;  /* 0x00000040ff1c7803 */ /* 0x000fe40000000000 */
[----:B------:R-:W5:Y:S04]  /*0560*/  @!P2 LDG.E.U16 R17, desc[UR6][R8.64+0x40] ;  /* 0x000040060811a981 */ /* 0x000f68000c1e1500 */
[----:B------:R0:W5:Y:S04]  /*0570*/  @!P0 LDG.E.U16 R10, desc[UR6][R10.64+0xc0] ;  /* 0x0000c0060a0a8981 */ /* 0x000168000c1e1500 */
[----:B------:R-:W5:Y:S04]  /*0580*/  @!P3 LDG.E.U16 R18, desc[UR6][R8.64+0x80] ;  /* 0x000080060812b981 */ /* 0x000f68000c1e1500 */
[----:B------:R1:W5:Y:S01]  /*0590*/  @!P4 LDG.E.U16 R8, desc[UR6][R8.64+0xc0] ;  /* 0x0000c0060808c981 */ /* 0x000362000c1e1500 */
[----:B------:R-:W-:Y:S01]  /*05a0*/  ISETP.NE.AND P5, PT, R26, RZ, PT ;  /* 0x000000ff1a00720c */ /* 0x000fe20003fa5270 */
[----:B------:R-:W-:-:S02]  /*05b0*/  IMAD.MOV.U32 R21, RZ, RZ, -0x800000 ;  /* 0xff800000ff157424 */ /* 0x000fc400078e00ff */
[----:B------:R-:W-:Y:S02]  /*05c0*/  IMAD.MOV.U32 R19, RZ, RZ, -0x800000 ;  /* 0xff800000ff137424 */ /* 0x000fe400078e00ff */
[----:B------:R-:W-:Y:S02]  /*05d0*/  IMAD.MOV.U32 R20, RZ, RZ, -0x800000 ;  /* 0xff800000ff147424 */ /* 0x000fe400078e00ff */
[----:B0-----:R-:W-:Y:S02]  /*05e0*/  IMAD.MOV.U32 R11, RZ, RZ, -0x800000 ;  /* 0xff800000ff0b7424 */ /* 0x001fe400078e00ff */
[----:B-1----:R-:W-:-:S04]  /*05f0*/  IMAD.MOV.U32 R9, RZ, RZ, -0x800000 ;  /* 0xff800000ff097424 */ /* 0x002fc800078e00ff */
[----:B--2---:R-:W-:Y:S01]  /*0600*/  @!P5 IMAD.U32 R22, R25, 0x10000, RZ ;  /* 0x000100001916d824 */ /* 0x004fe200078e00ff */
[----:B------:R-:W-:-:S13]  /*0610*/  ISETP.NE.AND P5, PT, R24, RZ, PT ;  /* 0x000000ff1800720c */ /* 0x000fda0003fa5270 */
[----:B---3--:R-:W-:Y:S01]  /*0620*/  @!P5 IMAD.U32 R21, R14, 0x10000, RZ ;  /* 0x000100000e15d824 */ /* 0x008fe200078e00ff */
[----:B------:R-:W-:Y:S01]  /*0630*/  ISETP.NE.AND P5, PT, R23, RZ, PT ;  /* 0x000000ff1700720c */ /* 0x000fe20003fa5270 */
[----:B------:R-:W-:Y:S02]  /*0640*/  IMAD.MOV.U32 R14, RZ, RZ, -0x800000 ;  /* 0xff800000ff0e7424 */ /* 0x000fe400078e00ff */
[----:B----4-:R-:W-:Y:S02]  /*0650*/  @!P6 IMAD.U32 R20, R15, 0x10000, RZ ;  /* 0x000100000f14e824 */ /* 0x010fe400078e00ff */
[----:B-----5:R-:W-:Y:S02]  /*0660*/  @!P1 IMAD.U32 R14, R16, 0x10000, RZ ;  /* 0x00010000100e9824 */ /* 0x020fe400078e00ff */
[----:B------:R-:W-:Y:S02]  /*0670*/  @!P2 IMAD.U32 R11, R17, 0x10000, RZ ;  /* 0x00010000110ba824 */ /* 0x000fe400078e00ff */
[----:B------:R-:W-:-:S02]  /*0680*/  @!P0 IMAD.U32 R19, R10, 0x10000, RZ ;  /* 0x000100000a138824 */ /* 0x000fc400078e00ff */
[----:B------:R-:W-:Y:S02]  /*0690*/  IMAD.MOV.U32 R10, RZ, RZ, -0x800000 ;  /* 0xff800000ff0a7424 */ /* 0x000fe400078e00ff */
[----:B------:R-:W-:Y:S02]  /*06a0*/  @!P3 IMAD.U32 R10, R18, 0x10000, RZ ;  /* 0x00010000120ab824 */ /* 0x000fe400078e00ff */
[----:B------:R-:W-:Y:S01]  /*06b0*/  @!P4 IMAD.U32 R9, R8, 0x10000, RZ ;  /* 0x000100000809c824 */ /* 0x000fe200078e00ff */
[----:B------:R-:W-:Y:S06]  /*06c0*/  @!P5 BRA `(.L_x_1073) ;  /* 0x000000040068d947 */ /* 0x000fec0003800000 */
[----:B------:R-:W2:Y:S01]  /*06d0*/  @!P1 LDG.E.U8 R8, desc[UR6][R4.64] ;  /* 0x0000000604089981 */ /* 0x000ea2000c1e1100 */
[----:B------:R-:W-:Y:S01]  /*06e0*/  ISETP.NE.AND P6, PT, R26, RZ, PT ;  /* 0x000000ff1a00720c */ /* 0x000fe20003fc5270 */
[----:B------:R-:W-:Y:S01]  /*06f0*/  BSSY B0, `(.L_x_1074) ;  /* 0x0000009000007945 */ /* 0x000fe20003800000 */
[----:B------:R-:W-:Y:S02]  /*0700*/  PRMT R16, RZ, 0x7610, R16 ;  /* 0x00007610ff107816 */ /* 0x000fe40000000010 */
[----:B--2---:R-:W-:Y:S01]  /*0710*/  @!P1 ISETP.NE.AND P5, PT, R8, RZ, PT ;  /* 0x000000ff0800920c */ /* 0x004fe20003fa5270 */
[----:B------:R-:W-:-:S03]  /*0720*/  IMAD.MOV.U32 R8, RZ, RZ, R22 ;  /* 0x000000ffff087224 */ /* 0x000fc600078e0016 */
[----:B------:R-:W-:-:S05]  /*0730*/  @!P1 SEL R15, RZ, 0x1, P5 ;  /* 0x00000001ff0f9807 */ /* 0x000fca0002800000 */
[----:B------:R-:W-:Y:S05]  /*0740*/  @P6 BRA `(.L_x_1075) ;  /* 0x00000000000c6947 */ /* 0x000fea0003800000 */
[----:B------:R-:W2:Y:S02]  /*0750*/  LDG.E.U8 R16, desc[UR6][R4.64] ;  /* 0x0000000604107981 */ /* 0x000ea4000c1e1100 */
[----:B--2---:R-:W-:-:S04]  /*0760*/  ISETP.NE.AND P5, PT, R16, RZ, PT ;  /* 0x000000ff1000720c */ /* 0x004fc80003fa5270 */
[----:B------:R-:W-:-:S09]  /*0770*/  SEL R16, RZ, 0x1, P5 ;  /* 0x00000001ff107807 */ /* 0x000fd20002800000 */
.L_x_1075:
[----:B------:R-:W-:Y:S05]  /*0780*/  BSYNC B0 ;  /* 0x0000000000007941 */ /* 0x000fea0003800000 */
.L_x_1074:
        /* <DEDUP_REMOVED lines=11> */
.L_x_1077:
[----:B------:R-:W-:Y:S05]  /*0840*/  BSYNC B0 ;  /* 0x0000000000007941 */ /* 0x000fea0003800000 */
.L_x_1076:
        /* <DEDUP_REMOVED lines=11> */
.L_x_1079:
[----:B------:R-:W-:Y:S05]  /*0900*/  BSYNC B0 ;  /* 0x0000000000007941 */ /* 0x000fea0003800000 */
.L_x_1078:
        /* <DEDUP_REMOVED lines=10> */
.L_x_1081:
[----:B------:R-:W-:Y:S05]  /*09b0*/  BSYNC B0 ;  /* 0x0000000000007941 */ /* 0x000fea0003800000 */
.L_x_1080:
[----:B------:R-:W-:Y:S01]  /*09c0*/  PRMT R16, R16, 0x9910, RZ ;  /* 0x0000991010107816 */ /* 0x000fe200000000ff */
[----:B------:R-:W-:Y:S01]  /*09d0*/  BSSY B0, `(.L_x_1082) ;  /* 0x000000f000007945 */ /* 0x000fe20003800000 */
[----:B------:R-:W-:Y:S02]  /*09e0*/  PRMT R17, RZ, 0x7610, R17 ;  /* 0x00007610ff117816 */ /* 0x000fe40000000011 */
[----:B------:R-:W-:Y:S01]  /*09f0*/  ISETP.NE.AND P5, PT, R16, RZ, PT ;  /* 0x000000ff1000720c */ /* 0x000fe20003fa5270 */
[----:B------:R-:W-:Y:S01]  /*0a00*/  IMAD.MOV.U32 R16, RZ, RZ, R14 ;  /* 0x000000ffff107224 */ /* 0x000fe200078e000e */
[----:B------:R-:W-:Y:S02]  /*0a10*/  @!P1 PRMT R17, R15, 0x7610, R17 ;  /* 0x000076100f119816 */ /* 0x000fe40000000011 */
[----:B------:R-:W-:Y:S01]  /*0a20*/  FSEL R8, R8, -INF , P5 ;  /* 0xff80000008087808 */ /* 0x000fe20002800000 */
[----:B------:R-:W-:Y:S08]  /*0a30*/  @P2 BRA `(.L_x_1083) ;  /* 0x0000000000202947 */ /* 0x000ff00003800000 */
        /* <DEDUP_REMOVED lines=8> */
.L_x_1083:
[----:B------:R-:W-:Y:S05]  /*0ac0*/  BSYNC B0 ;  /* 0x0000000000007941 */ /* 0x000fea0003800000 */
.L_x_1082:
        /* <DEDUP_REMOVED lines=10> */
.L_x_1085:
[----:B------:R-:W-:Y:S05]  /*0b70*/  BSYNC B0 ;  /* 0x0000000000007941 */ /* 0x000fea0003800000 */
.L_x_1084:
        /* <DEDUP_REMOVED lines=10> */
.L_x_1087:
[----:B------:R-:W-:Y:S05]  /*0c20*/  BSYNC B0 ;  /* 0x0000000000007941 */ /* 0x000fea0003800000 */
.L_x_1086:
[----:B------:R-:W-:-:S04]  /*0c30*/  PRMT R15, R17, 0x9910, RZ ;  /* 0x00009910110f7816 */ /* 0x000fc800000000ff */
[----:B------:R-:W-:-:S04]  /*0c40*/  ISETP.NE.AND P5, PT, R15, RZ, PT ;  /* 0x000000ff0f00720c */ /* 0x000fc80003fa5270 */
[----:B------:R-:W-:Y:S01]  /*0c50*/  FSEL R15, R16, -INF , P5 ;  /* 0xff800000100f7808 */ /* 0x000fe20002800000 */
[----:B------:R-:W-:Y:S08]  /*0c60*/  BRA `(.L_x_1088) ;  /* 0x0000000400647947 */ /* 0x000ff00003800000 */
.L_x_1073:
        /* <DEDUP_REMOVED lines=11> */
.L_x_1090:
[----:B------:R-:W-:Y:S05]  /*0d20*/  BSYNC B0 ;  /* 0x0000000000007941 */ /* 0x000fea0003800000 */
.L_x_1089:
        /* <DEDUP_REMOVED lines=11> */
.L_x_1092:
[----:B------:R-:W-:Y:S05]  /*0de0*/  BSYNC B0 ;  /* 0x0000000000007941 */ /* 0x000fea0003800000 */
.L_x_1091:
        /* <DEDUP_REMOVED lines=11> */
.L_x_1094:
[----:B------:R-:W-:Y:S05]  /*0ea0*/  BSYNC B0 ;  /* 0x0000000000007941 */ /* 0x000fea0003800000 */
.L_x_1093:
        /* <DEDUP_REMOVED lines=10> */
.L_x_1096:
[----:B------:R-:W-:Y:S05]  /*0f50*/  BSYNC B0 ;  /* 0x0000000000007941 */ /* 0x000fea0003800000 */
.L_x_1095:
        /* <DEDUP_REMOVED lines=16> */
.L_x_1098:
[----:B------:R-:W-:Y:S05]  /*1060*/  BSYNC B0 ;  /* 0x0000000000007941 */ /* 0x000fea0003800000 */
.L_x_1097:
        /* <DEDUP_REMOVED lines=10> */
.L_x_1100:
[----:B------:R-:W-:Y:S05]  /*1110*/  BSYNC B0 ;  /* 0x0000000000007941 */ /* 0x000fea0003800000 */
.L_x_1099:
        /* <DEDUP_REMOVED lines=10> */
.L_x_1102:
[----:B------:R-:W-:Y:S05]  /*11c0*/  BSYNC B0 ;  /* 0x0000000000007941 */ /* 0x000fea0003800000 */
.L_x_1101:
[----:B------:R-:W-:-:S04]  /*11d0*/  PRMT R15, R17, 0x9910, RZ ;  /* 0x00009910110f7816 */ /* 0x000fc800000000ff */
[----:B------:R-:W-:-:S04]  /*11e0*/  ISETP.NE.AND P5, PT, R15, RZ, PT ;  /* 0x000000ff0f00720c */ /* 0x000fc80003fa5270 */
[----:B------:R-:W-:-:S09]  /*11f0*/  FSEL R15, R16, -INF , P5 ;  /* 0xff800000100f7808 */ /* 0x000fd20002800000 */
.L_x_1088:
[----:B------:R-:W0:Y:S01]  /*1200*/  SHFL.BFLY PT, R17, R8, 0x10, 0x1f ;  /* 0x0e001f0008117f89 */ /* 0x000e2200000e0000 */
[----:B------:R-:W-:Y:S01]  /*1210*/  ISETP.NE.AND P6, PT, R29, RZ, PT ;  /* 0x000000ff1d00720c */ /* 0x000fe20003fc5270 */
[----:B------:R-:W-:Y:S02]  /*1220*/  BSSY B0, `(.L_x_1103) ;  /* 0x00000c3000007945 */ /* 0x000fe40003800000 */
[----:B------:R-:W1:Y:S01]  /*1230*/  SHFL.BFLY PT, R16, R15, 0x10, 0x1f ;  /* 0x0e001f000f107f89 */ /* 0x000e6200000e0000 */
[----:B0-----:R-:W-:-:S04]  /*1240*/  FSETP.GEU.FTZ.AND P5, PT, R8, R17, PT ;  /* 0x000000110800720b */ /* 0x001fc80003fbe000 */
[----:B------:R-:W-:Y:S02]  /*1250*/  FSEL R17, R17, R8, !P5 ;  /* 0x0000000811117208 */ /* 0x000fe40006800000 */
[----:B-1----:R-:W-:-:S03]  /*1260*/  FSETP.GEU.FTZ.AND P5, PT, R15, R16, PT ;  /* 0x000000100f00720b */ /* 0x002fc60003fbe000 */
[----:B------:R-:W0:Y:S01]  /*1270*/  SHFL.BFLY PT, R18, R17, 0x8, 0x1f ;  /* 0x0d001f0011127f89 */ /* 0x000e2200000e0000 */
[----:B------:R-:W-:-:S05]  /*1280*/  FSEL R16, R16, R15, !P5 ;  /* 0x0000000f10107208 */ /* 0x000fca0006800000 */
        /* <DEDUP_REMOVED lines=9> */
[----:B-1----:R-:W-:-:S04]  /*1320*/  FSETP.GEU.FTZ.AND P5, PT, R23, R8, PT ;  /* 0x000000081700720b */ /* 0x002fc80003fbe000 */
[----:B------:R-:W-:Y:S02]  /*1330*/  FSEL R24, R8, R23, !P5 ;  /* 0x0000001708187208 */ /* 0x000fe40006800000 */
[----:B------:R-:W0:Y:S04]  /*1340*/  SHFL.BFLY PT, R8, R25, 0x2, 0x1f ;  /* 0x0c401f0019087f89 */ /* 0x000e2800000e0000 */
        /* <DEDUP_REMOVED lines=8> */
[----:B------:R-:W-:Y:S01]  /*13d0*/  FSEL R17, R8, R29, !P5 ;  /* 0x0000001d08117208 */ /* 0x000fe20006800000 */
[----:B------:R-:W-:Y:S01]  /*13e0*/  IMAD.MOV.U32 R8, RZ, RZ, RZ ;  /* 0x000000ffff087224 */ /* 0x000fe200078e00ff */
[----:B-1----:R-:W-:-:S04]  /*13f0*/  FSETP.GEU.FTZ.AND P5, PT, R18, R15, PT ;  /* 0x0000000f1200720b */ /* 0x002fc80003fbe000 */
[----:B------:R-:W-:Y:S01]  /*1400*/  FSEL R16, R15, R18, !P5 ;  /* 0x000000120f107208 */ /* 0x000fe20006800000 */
[----:B------:R-:W-:Y:S01]  /*1410*/  IMAD.MOV.U32 R15, RZ, RZ, RZ ;  /* 0x000000ffff0f7224 */ /* 0x000fe200078e00ff */
[----:B------:R-:W-:Y:S07]  /*1420*/  @!P6 BRA `(.L_x_1104) ;  /* 0x000000040044e947 */ /* 0x000fee0003800000 */
        /* <DEDUP_REMOVED lines=10> */
[----:B0-----:R-:W-:-:S07]  /*14d0*/  @!P5 FADD.FTZ R15, RZ, R8 ;  /* 0x00000008ff0fd221 */ /* 0x001fce0000010000 */
.L_x_1106:
[----:B------:R-:W-:Y:S05]  /*14e0*/  BSYNC B1 ;  /* 0x0000000000017941 */ /* 0x000fea0003800000 */
.L_x_1105:
[----:B------:R-:W-:Y:S01]  /*14f0*/  ISETP.NE.AND P5, PT, R27, RZ, PT ;  /* 0x000000ff1b00720c */ /* 0x000fe20003fa5270 */
        /* <DEDUP_REMOVED lines=9> */
.L_x_1108:
[----:B------:R-:W-:Y:S05]  /*1590*/  BSYNC B1 ;  /* 0x0000000000017941 */ /* 0x000fea0003800000 */
.L_x_1107:
        /* <DEDUP_REMOVED lines=9> */
.L_x_1110:
[----:B------:R-:W-:Y:S05]  /*1630*/  BSYNC B1 ;  /* 0x0000000000017941 */ /* 0x000fea0003800000 */
.L_x_1109:
[----:B------:R-:W-:Y:S01]  /*1640*/  BSSY B1, `(.L_x_1111) ;  /* 0x0000009000017945 */ /* 0x000fe20003800000 */
[----:B------:R-:W-:-:S03]  /*1650*/  CS2R R20, SRZ ;  /* 0x0000000000147805 */ /* 0x000fc6000001ff00 */
[----:B------:R-:W-:Y:S05]  /*1660*/  @P0 BRA `(.L_x_1112) ;  /* 0x0000000000180947 */ /* 0x000fea0003800000 */
[----:B------:R-:W2:Y:S02]  /*1670*/  LDG.E.U8 R2, desc[UR6][R4.64+0x60] ;  /* 0x0000600604027981 */ /* 0x000ea4000c1e1100 */
[----:B--2---:R-:W-:-:S13]  /*1680*/  ISETP.NE.AND P0, PT, R2, RZ, PT ;  /* 0x000000ff0200720c */ /* 0x004fda0003f05270 */
[----:B------:R-:W-:-:S04]  /*1690*/  @!P0 FADD.FTZ R17, -R17, R19 ;  /* 0x0000001311118221 */ /* 0x000fc80000010100 */
[----:B------:R-:W-:-:S04]  /*16a0*/  @!P0 FMUL.FTZ R17, R17, 1.4426950216293334961 ;  /* 0x3fb8aa3b11118820 */ /* 0x000fc80000410000 */
[----:B------:R-:W0:Y:S02]  /*16b0*/  @!P0 MUFU.EX2 R20, R17 ;  /* 0x0000001100148308 */ /* 0x000e240000000800 */
[----:B0-----:R-:W-:-:S07]  /*16c0*/  @!P0 FADD.FTZ R15, R15, R20 ;  /* 0x000000140f0f8221 */ /* 0x001fce0000010000 */
.L_x_1112:
[----:B------:R-:W-:Y:S05]  /*16d0*/  BSYNC B1 ;  /* 0x0000000000017941 */ /* 0x000fea0003800000 */
.L_x_1111:
        /* <DEDUP_REMOVED lines=8> */
[----:B0-----:R-:W-:-:S07]  /*1760*/  @!P0 FADD.FTZ R26, RZ, R18 ;  /* 0x00000012ff1a8221 */ /* 0x001fce0000010000 */
.L_x_1114:
[----:B------:R-:W-:Y:S05]  /*1770*/  BSYNC B1 ;  /* 0x0000000000017941 */ /* 0x000fea0003800000 */
.L_x_1113:
        /* <DEDUP_REMOVED lines=8> */
.L_x_1116:
[----:B------:R-:W-:Y:S05]  /*1800*/  BSYNC B1 ;  /* 0x0000000000017941 */ /* 0x000fea0003800000 */
.L_x_1115:
        /* <DEDUP_REMOVED lines=8> */
.L_x_1118:
[----:B------:R-:W-:Y:S05]  /*1890*/  BSYNC B1 ;  /* 0x0000000000017941 */ /* 0x000fea0003800000 */
.L_x_1117:
[----:B------:R-:W-:Y:S01]  /*18a0*/  IMAD.MOV.U32 R10, RZ, RZ, RZ ;  /* 0x000000ffff0a7224 */ /* 0x000fe200078e00ff */
[----:B------:R-:W-:Y:S06]  /*18b0*/  @P4 BRA `(.L_x_1119) ;  /* 0x0000000400644947 */ /* 0x000fec0003800000 */
[----:B------:R-:W2:Y:S02]  /*18c0*/  LDG.E.U8 R4, desc[UR6][R4.64+0x60] ;  /* 0x0000600604047981 */ /* 0x000ea4000c1e1100 */
[----:B--2---:R-:W-:-:S13]  /*18d0*/  ISETP.NE.AND P0, PT, R4, RZ, PT ;  /* 0x000000ff0400720c */ /* 0x004fda0003f05270 */
[----:B------:R-:W-:Y:S05]  /*18e0*/  @P0 BRA `(.L_x_1119) ;  /* 0x0000000400580947 */ /* 0x000fea0003800000 */
[----:B------:R-:W-:-:S04]  /*18f0*/  FADD.FTZ R9, -R16, R9 ;  /* 0x0000000910097221 */ /* 0x000fc80000010100 */
[----:B------:R-:W-:-:S04]  /*1900*/  FMUL.FTZ R9, R9, 1.4426950216293334961 ;  /* 0x3fb8aa3b09097820 */ /* 0x000fc80000410000 */
[----:B------:R-:W0:Y:S02]  /*1910*/  MUFU.EX2 R10, R9 ;  /* 0x00000009000a7308 */ /* 0x000e240000000800 */
[----:B0-----:R-:W-:Y:S01]  /*1920*/  FADD.FTZ R26, R26, R10 ;  /* 0x0000000a1a1a7221 */ /* 0x001fe20000010000 */
[----:B------:R-:W-:Y:S06]  /*1930*/  BRA `(.L_x_1119) ;  /* 0x0000000400447947 */ /* 0x000fec0003800000 */
.L_x_1104:
[----:B------:R-:W-:Y:S01]  /*1940*/  ISETP.NE.AND P5, PT, R26, RZ, PT ;  /* 0x000000ff1a00720c */ /* 0x000fe20003fa5270 */
[----:B------:R-:W-:Y:S01]  /*1950*/  BSSY B1, `(.L_x_1120) ;  /* 0x000000c000017945 */ /* 0x000fe20003800000 */
[----:B------:R-:W-:Y:S02]  /*1960*/  IMAD.MOV.U32 R24, RZ, RZ, RZ ;  /* 0x000000ffff187224 */ /* 0x000fe400078e00ff */
[----:B------:R-:W-:-:S09]  /*1970*/  IMAD.MOV.U32 R18, RZ, RZ, RZ ;  /* 0x000000ffff127224 */ /* 0x000fd200078e00ff */
[----:B------:R-:W-:Y:S05]  /*1980*/  @P5 BRA `(.L_x_1121) ;  /* 0x0000000000205947 */ /* 0x000fea0003800000 */
[----:B------:R-:W2:Y:S01]  /*1990*/  LDG.E.U8 R8, desc[UR6][R4.64] ;  /* 0x0000000604087981 */ /* 0x000ea2000c1e1100 */
[----:B------:R-:W-:Y:S01]  /*19a0*/  IMAD.MOV.U32 R15, RZ, RZ, RZ ;  /* 0x000000ffff0f7224 */ /* 0x000fe200078e00ff */
[----:B--2---:R-:W-:Y:S01]  /*19b0*/  ISETP.NE.AND P5, PT, R8, RZ, PT ;  /* 0x000000ff0800720c */ /* 0x004fe20003fa5270 */
[----:B------:R-:W-:-:S12]  /*19c0*/  IMAD.MOV.U32 R8, RZ, RZ, RZ ;  /* 0x000000ffff087224 */ /* 0x000fd800078e00ff */
[----:B------:R-:W-:-:S04]  /*19d0*/  @!P5 FADD.FTZ R22, -R17, R22 ;  /* 0x000000161116d221 */ /* 0x000fc80000010100 */
[----:B------:R-:W-:-:S04]  /*19e0*/  @!P5 FMUL.FTZ R22, R22, 1.4426950216293334961 ;  /* 0x3fb8aa3b1616d820 */ /* 0x000fc80000410000 */
[----:B------:R-:W0:Y:S02]  /*19f0*/  @!P5 MUFU.EX2 R8, R22 ;  /* 0x000000160008d308 */ /* 0x000e240000000800 */
[----:B0-----:R-:W-:-:S07]  /*1a00*/  @!P5 FADD.FTZ R15, RZ, R8 ;  /* 0x00000008ff0fd221 */ /* 0x001fce0000010000 */
.L_x_1121:
[----:B------:R-:W-:Y:S05]  /*1a10*/  BSYNC B1 ;  /* 0x0000000000017941 */ /* 0x000fea0003800000 */
.L_x_1120:
        /* <DEDUP_REMOVED lines=10> */
.L_x_1123:
[----:B------:R-:W-:Y:S05]  /*1ac0*/  BSYNC B1 ;  /* 0x0000000000017941 */ /* 0x000fea0003800000 */
.L_x_1122:
        /* <DEDUP_REMOVED lines=9> */
.L_x_1125:
[----:B------:R-:W-:Y:S05]  /*1b60*/  BSYNC B1 ;  /* 0x0000000000017941 */ /* 0x000fea0003800000 */
.L_x_1124:
        /* <DEDUP_REMOVED lines=9> */
.L_x_1127:
[----:B------:R-:W-:Y:S05]  /*1c00*/  BSYNC B1 ;  /* 0x0000000000017941 */ /* 0x000fea0003800000 */
.L_x_1126:
        /* <DEDUP_REMOVED lines=9> */
.L_x_1129:
[----:B------:R-:W-:Y:S05]  /*1ca0*/  BSYNC B1 ;  /* 0x0000000000017941 */ /* 0x000fea0003800000 */
.L_x_1128:
        /* <DEDUP_REMOVED lines=8> */
.L_x_1131:
[----:B------:R-:W-:Y:S05]  /*1d30*/  BSYNC B1 ;  /* 0x0000000000017941 */ /* 0x000fea0003800000 */
.L_x_1130:
        /* <DEDUP_REMOVED lines=8> */
.L_x_1133:
[----:B------:R-:W-:Y:S05]  /*1dc0*/  BSYNC B1 ;  /* 0x0000000000017941 */ /* 0x000fea0003800000 */
.L_x_1132:
        /* <DEDUP_REMOVED lines=8> */
.L_x_1119:
[----:B------:R-:W-:Y:S05]  /*1e50*/  BSYNC B0 ;  /* 0x0000000000007941 */ /* 0x000fea0003800000 */
.L_x_1103:
[----:B------:R-:W0:Y:S01]  /*1e60*/  SHFL.BFLY PT, R2, R15, 0x10, 0x1f ;  /* 0x0e001f000f027f89 */ /* 0x000e2200000e0000 */
[----:B------:R-:W1:Y:S03]  /*1e70*/  LDC R17, c[0x0][0x4] ;  /* 0x00000100ff117b82 */ /* 0x000e660000000800 */
        /* <DEDUP_REMOVED lines=9> */
[----:B------:R-:W1:Y:S01]  /*1f10*/  S2R R4, SR_TID.Y ;  /* 0x0000000000047919 */ /* 0x000e620000002200 */
[----:B0-----:R-:W-:Y:S01]  /*1f20*/  FADD.FTZ R14, R5, R14 ;  /* 0x0000000e050e7221 */ /* 0x001fe20000010000 */
[----:B--2---:R-:W-:-:S04]  /*1f30*/  FADD.FTZ R16, R9, R16 ;  /* 0x0000001009107221 */ /* 0x004fc80000010000 */
[----:B------:R-:W0:Y:S04]  /*1f40*/  SHFL.BFLY PT, R11, R14, 0x2, 0x1f ;  /* 0x0c401f000e0b7f89 */ /* 0x000e2800000e0000 */
[----:B------:R-:W2:Y:S01]  /*1f50*/  SHFL.BFLY PT, R15, R16, 0x2, 0x1f ;  /* 0x0c401f00100f7f89 */ /* 0x000ea200000e0000 */
[----:B-1----:R-:W-:-:S04]  /*1f60*/  IMAD R3, R17, UR5, R4 ;  /* 0x0000000511037c24 */ /* 0x002fc8000f8e0204 */
[----:B------:R-:W-:-:S05]  /*1f70*/  IMAD R3, R3, -0x2, R6 ;  /* 0xfffffffe03037824 */ /* 0x000fca00078e0206 */
[----:B------:R-:W-:-:S04]  /*1f80*/  VIMNMX R3, R3, 0x2, PT ;  /* 0x0000000203037848 */ /* 0x000fc80003fe0100 */
[----:B------:R-:W-:Y:S01]  /*1f90*/  ISETP.GE.AND P0, PT, R3, 0x1, PT ;  /* 0x000000010300780c */ /* 0x000fe20003f06270 */
[----:B0-----:R-:W-:Y:S01]  /*1fa0*/  FADD.FTZ R11, R14, R11 ;  /* 0x0000000b0e0b7221 */ /* 0x001fe20000010000 */
[----:B--2---:R-:W-:-:S04]  /*1fb0*/  FADD.FTZ R15, R16, R15 ;  /* 0x0000000f100f7221 */ /* 0x004fc80000010000 */
[----:B------:R0:W1:Y:S04]  /*1fc0*/  SHFL.BFLY PT, R2, R11, 0x1, 0x1f ;  /* 0x0c201f000b027f89 */ /* 0x00006800000e0000 */
[----:B------:R0:W2:Y:S03]  /*1fd0*/  SHFL.BFLY PT, R26, R15, 0x1, 0x1f ;  /* 0x0c201f000f1a7f89 */ /* 0x0000a600000e0000 */
[----:B------:R-:W-:Y:S05]  /*1fe0*/  @!P0 EXIT ;  /* 0x000000000000894d */ /* 0x000fea0003800000 */
[----:B------:R-:W3:Y:S01]  /*1ff0*/  S2R R14, SR_TID.X ;  /* 0x00000000000e7919 */ /* 0x000ee20000002100 */
[----:B------:R-:W-:Y:S01]  /*2000*/  BSSY B0, `(.L_x_1134) ;  /* 0x000002e000007945 */ /* 0x000fe20003800000 */
[----:B-1----:R-:W-:Y:S01]  /*2010*/  FADD.FTZ R5, R11, R2 ;  /* 0x000000020b057221 */ /* 0x002fe20000010000 */
[----:B--2---:R-:W-:Y:S01]  /*2020*/  FADD.FTZ R9, R15, R26 ;  /* 0x0000001a0f097221 */ /* 0x004fe20000010000 */
[C---:B---3--:R-:W-:Y:S01]  /*2030*/  ISETP.GE.AND P1, PT, R14.reuse, R0, PT ;  /* 0x000000000e00720c */ /* 0x048fe20003f26270 */
[C---:B0-----:R-:W-:Y:S02]  /*2040*/  VIADD R11, R14.reuse, 0x20 ;  /* 0x000000200e0b7836 */ /* 0x041fe40000000000 */
[----:B------:R-:W-:-:S10]  /*2050*/  VIADD R15, R14, 0x40 ;  /* 0x000000400e0f7836 */ /* 0x000fd40000000000 */
[----:B------:R-:W-:Y:S05]  /*2060*/  @P1 BRA `(.L_x_1135) ;  /* 0x00000000009c1947 */ /* 0x000fea0003800000 */
[----:B------:R-:W0:Y:S01]  /*2070*/  LDC R17, c[0x0][0x4] ;  /* 0x00000100ff117b82 */ /* 0x000e220000000800 */
[----:B------:R-:W-:Y:S01]  /*2080*/  FSETP.NEU.FTZ.AND P2, PT, R5, RZ, PT ;  /* 0x000000ff0500720b */ /* 0x000fe20003f5d000 */
[----:B------:R-:W-:-:S12]  /*2090*/  ULDC.64 UR8, c[0x0][0x210] ;  /* 0x0000840000087ab9 */ /* 0x000fd80000000a00 */
[----:B------:R-:W1:Y:S01]  /*20a0*/  @P2 MUFU.RCP R3, R5 ;  /* 0x0000000500032308 */ /* 0x000e620000001000 */
[----:B0-----:R-:W-:Y:S02]  /*20b0*/  IMAD R2, R17, UR5, R4 ;  /* 0x0000000511027c24 */ /* 0x001fe4000f8e0204 */
[----:B------:R-:W-:Y:S02]  /*20c0*/  IMAD.MOV.U32 R17, RZ, RZ, 0x7fff ;  /* 0x00007fffff117424 */ /* 0x000fe400078e00ff */
[----:B------:R-:W-:Y:S02]  /*20d0*/  IMAD.SHL.U32 R2, R2, 0x2, RZ ;  /* 0x0000000202027824 */ /* 0x000fe400078e00ff */
[----:B-1----:R-:W-:Y:S02]  /*20e0*/  @P2 FMUL.FTZ R8, R3, R8 ;  /* 0x0000000803082220 */ /* 0x002fe40000410000 */
[----:B------:R-:W-:-:S03]  /*20f0*/  IMAD R3, R2, R7, R14 ;  /* 0x0000000702037224 */ /* 0x000fc600078e020e */
[----:B------:R-:W-:Y:S02]  /*2100*/  @P2 F2FP.BF16.F32.PACK_AB R8, RZ, R8 ;  /* 0x00000008ff08223e */ /* 0x000fe400000010ff */
[----:B------:R-:W-:Y:S02]  /*2110*/  SHF.R.S32.HI R16, RZ, 0x1f, R3 ;  /* 0x0000001fff107819 */ /* 0x000fe40000011403 */
[----:B------:R-:W-:Y:S02]  /*2120*/  LEA R2, P0, R3, UR8, 0x1 ;  /* 0x0000000803027c11 */ /* 0x000fe4000f8008ff */
[----:B------:R-:W-:Y:S02]  /*2130*/  @!P2 PRMT R8, R17, 0x7610, R8 ;  /* 0x000076101108a816 */ /* 0x000fe40000000008 */
[----:B------:R-:W-:Y:S02]  /*2140*/  LEA.HI.X R3, R3, UR9, R16, 0x1, P0 ;  /* 0x0000000903037c11 */ /* 0x000fe400080f0c10 */
[----:B------:R-:W-:-:S03]  /*2150*/  ISETP.GE.AND P0, PT, R11, R0, PT ;  /* 0x000000000b00720c */ /* 0x000fc60003f06270 */
[----:B------:R0:W-:Y:S10]  /*2160*/  STG.E.U16 desc[UR6][R2.64], R8 ;  /* 0x0000000802007986 */ /* 0x0001f4000c101506 */
[----:B------:R-:W-:Y:S05]  /*2170*/  @P0 BRA `(.L_x_1135) ;  /* 0x0000000000580947 */ /* 0x000fea0003800000 */
[----:B------:R-:W0:Y:S01]  /*2180*/  @P2 MUFU.RCP R17, R5 ;  /* 0x0000000500112308 */ /* 0x000e220000001000 */
[----:B------:R-:W-:Y:S01]  /*2190*/  IMAD.MOV.U32 R16, RZ, RZ, 0x7fff ;  /* 0x00007fffff107424 */ /* 0x000fe200078e00ff */
[----:B------:R-:W-:Y:S01]  /*21a0*/  ISETP.GE.AND P0, PT, R15, R0, PT ;  /* 0x000000000f00720c */ /* 0x000fe20003f06270 */
[----:B0-----:R-:W-:-:S05]  /*21b0*/  @P2 FMUL.FTZ R8, R17, R22 ;  /* 0x0000001611082220 */ /* 0x001fca0000410000 */
[----:B------:R-:W-:-:S04]  /*21c0*/  @P2 F2FP.BF16.F32.PACK_AB R8, RZ, R8 ;  /* 0x00000008ff08223e */ /* 0x000fc800000010ff */
[----:B------:R-:W-:-:S05]  /*21d0*/  @!P2 PRMT R8, R16, 0x7610, R8 ;  /* 0x000076101008a816 */ /* 0x000fca0000000008 */
[----:B------:R1:W-:Y:S01]  /*21e0*/  STG.E.U16 desc[UR6][R2.64+0x40], R8 ;  /* 0x0000400802007986 */ /* 0x0003e2000c101506 */
[----:B------:R-:W-:Y:S05]  /*21f0*/  @P0 BRA `(.L_x_1135) ;  /* 0x0000000000380947 */ /* 0x000fea0003800000 */
[----:B------:R-:W1:Y:S01]  /*2200*/  @P2 MUFU.RCP R17, R5 ;  /* 0x0000000500112308 */ /* 0x000e620000001000 */
[----:B------:R-:W-:Y:S01]  /*2210*/  IMAD.MOV.U32 R16, RZ, RZ, 0x7fff ;  /* 0x00007fffff107424 */ /* 0x000fe200078e00ff */
[----:B------:R-:W-:Y:S01]  /*2220*/  ISETP.GE.AND P0, PT, R13, R0, PT ;  /* 0x000000000d00720c */ /* 0x000fe20003f06270 */
[----:B-1----:R-:W-:-:S05]  /*2230*/  @P2 FMUL.FTZ R8, R17, R24 ;  /* 0x0000001811082220 */ /* 0x002fca0000410000 */
[----:B------:R-:W-:-:S04]  /*2240*/  @P2 F2FP.BF16.F32.PACK_AB R8, RZ, R8 ;  /* 0x00000008ff08223e */ /* 0x000fc800000010ff */
[----:B------:R-:W-:-:S05]  /*2250*/  @!P2 PRMT R8, R16, 0x7610, R8 ;  /* 0x000076101008a816 */ /* 0x000fca0000000008 */
[----:B------:R2:W-:Y:S01]  /*2260*/  STG.E.U16 desc[UR6][R2.64+0x80], R8 ;  /* 0x0000800802007986 */ /* 0x0005e2000c101506 */
[----:B------:R-:W-:Y:S05]  /*2270*/  @P0 BRA `(.L_x_1135) ;  /* 0x0000000000180947 */ /* 0x000fea0003800000 */
[----:B------:R-:W2:Y:S01]  /*2280*/  @P2 MUFU.RCP R5, R5 ;  /* 0x0000000500052308 */ /* 0x000ea20000001000 */
[----:B------:R-:W-:Y:S02]  /*2290*/  IMAD.MOV.U32 R16, RZ, RZ, 0x7fff ;  /* 0x00007fffff107424 */ /* 0x000fe400078e00ff */
[----:B--2---:R-:W-:-:S05]  /*22a0*/  @P2 FMUL.FTZ R8, R5, R20 ;  /* 0x0000001405082220 */ /* 0x004fca0000410000 */
[----:B------:R-:W-:-:S04]  /*22b0*/  @P2 F2FP.BF16.F32.PACK_AB R8, RZ, R8 ;  /* 0x00000008ff08223e */ /* 0x000fc800000010ff */
[----:B------:R-:W-:-:S05]  /*22c0*/  @!P2 PRMT R8, R16, 0x7610, R8 ;  /* 0x000076101008a816 */ /* 0x000fca0000000008 */
[----:B------:R3:W-:Y:S02]  /*22d0*/  STG.E.U16 desc[UR6][R2.64+0xc0], R8 ;  /* 0x0000c00802007986 */ /* 0x0007e4000c101506 */
.L_x_1135:
[----:B------:R-:W-:Y:S05]  /*22e0*/  BSYNC B0 ;  /* 0x0000000000007941 */ /* 0x000fea0003800000 */
.L_x_1134:
[----:B0123--:R-:W0:Y:S02]  /*22f0*/  LDC R3, c[0x0][0x4] ;  /* 0x00000100ff037b82 */ /* 0x00fe240000000800 */
[----:B0-----:R-:W-:-:S04]  /*2300*/  IMAD R3, R3, UR5, R4 ;  /* 0x0000000503037c24 */ /* 0x001fc8000f8e0204 */
[----:B------:R-:W-:-:S05]  /*2310*/  IMAD R3, R3, -0x2, R6 ;  /* 0xfffffffe03037824 */ /* 0x000fca00078e0206 */
[----:B------:R-:W-:-:S13]  /*2320*/  ISETP.GE.AND P0, PT, R3, 0x2, PT ;  /* 0x000000020300780c */ /* 0x000fda0003f06270 */
[----:B------:R-:W-:Y:S05]  /*2330*/  @!P0 EXIT ;  /* 0x000000000000894d */ /* 0x000fea0003800000 */
[----:B------:R-:W-:Y:S05]  /*2340*/  @P1 EXIT ;  /* 0x000000000000194d */ /* 0x000fea0003800000 */
[----:B------:R-:W0:Y:S01]  /*2350*/  LDC R5, c[0x0][0x4] ;  /* 0x00000100ff057b82 */ /* 0x000e220000000800 */
[----:B------:R-:W-:Y:S01]  /*2360*/  FSETP.NEU.FTZ.AND P1, PT, R9, RZ, PT ;  /* 0x000000ff0900720b */ /* 0x000fe20003f3d000 */
[----:B------:R-:W-:Y:S01]  /*2370*/  ULDC.64 UR8, c[0x0][0x210] ;  /* 0x0000840000087ab9 */ /* 0x000fe20000000a00 */
[----:B------:R-:W-:-:S11]  /*2380*/  ISETP.GE.AND P2, PT, R11, R0, PT ;  /* 0x000000000b00720c */ /* 0x000fd60003f46270 */
[----:B------:R-:W1:Y:S01]  /*2390*/  @P1 MUFU.RCP R3, R9 ;  /* 0x0000000900031308 */ /* 0x000e620000001000 */
[----:B0-----:R-:W-:Y:S02]  /*23a0*/  IMAD R4, R5, UR5, R4 ;  /* 0x0000000505047c24 */ /* 0x001fe4000f8e0204 */
[----:B------:R-:W-:Y:S02]  /*23b0*/  IMAD.MOV.U32 R5, RZ, RZ, 0x7fff ;  /* 0x00007fffff057424 */ /* 0x000fe400078e00ff */
[----:B------:R-:W-:-:S04]  /*23c0*/  IMAD.SHL.U32 R4, R4, 0x2, RZ ;  /* 0x0000000204047824 */ /* 0x000fc800078e00ff */
[----:B------:R-:W-:Y:S02]  /*23d0*/  IMAD R7, R4, R7, R14 ;  /* 0x0000000704077224 */ /* 0x000fe400078e020e */
[----:B-1----:R-:W-:-:S03]  /*23e0*/  @P1 FMUL.FTZ R4, R3, R18 ;  /* 0x0000001203041220 */ /* 0x002fc60000410000 */
[C---:B------:R-:W-:Y:S02]  /*23f0*/  IADD3 R3, P0, R7.reuse, R0, RZ ;  /* 0x0000000007037210 */ /* 0x040fe40007f1e0ff */
[----:B------:R-:W-:Y:S02]  /*2400*/  @P1 F2FP.BF16.F32.PACK_AB R4, RZ, R4 ;  /* 0x00000004ff04123e */ /* 0x000fe400000010ff */
[----:B------:R-:W-:Y:S02]  /*2410*/  LEA.HI.X.SX32 R12, R7, R12, 0x1, P0 ;  /* 0x0000000c070c7211 */ /* 0x000fe400000f0eff */
[----:B------:R-:W-:Y:S02]  /*2420*/  LEA R2, P0, R3, UR8, 0x1 ;  /* 0x0000000803027c11 */ /* 0x000fe4000f8008ff */
[----:B------:R-:W-:Y:S02]  /*2430*/  @!P1 PRMT R4, R5, 0x7610, R4 ;  /* 0x0000761005049816 */ /* 0x000fe40000000004 */
[----:B------:R-:W-:-:S05]  /*2440*/  LEA.HI.X R3, R3, UR9, R12, 0x1, P0 ;  /* 0x0000000903037c11 */ /* 0x000fca00080f0c0c */
        /* <DEDUP_REMOVED lines=25> */
.L_x_1136:
        /* <DEDUP_REMOVED lines=10> */
.L_x_11684:


//--------------------- .text._ZN43_GLOBAL__N__9ae7fba5_10_SoftMax_cu_9f978f6320softmax_warp_forwardIN3c108BFloat16ES2_fLi6ELb0ELb1EEEvPT0_PKT_iiiPKbib --------------------------
	.section	.text._ZN43_GLOBAL__N__9ae7fba5_10_SoftMax_cu_9f978f6320softmax_warp_forwardIN3c108BFloat16ES2_fLi6ELb0ELb1EEEvPT0_PKT_iiiPKbib,"ax",@progbits
	.align	128
.text._ZN43_GLOBAL__N__9ae7fba5_10_SoftMax_cu_9f978f6320softmax_warp_forwardIN3c108BFloat16ES2_fLi6ELb0ELb1EEEvPT0_PKT_iiiPKbib:
        .type           _ZN43_GLOBAL__N__9ae7fba5_10_SoftMax_cu_9f978f6320softmax_warp_forwardIN3c108BFloat16ES2_fLi6ELb0ELb1EEEvPT0_PKT_iiiPKbib,@function
        .size           _ZN43_GLOBAL__N__9ae7fba5_10_SoftMax_cu_9f978f6320softmax_warp_forwardIN3c108BFloat16ES2_fLi6ELb0ELb1EEEvPT0_PKT_iiiPKbib,(.L_x_11685 - _ZN43_GLOBAL__N__9ae7fba5_10_SoftMax_cu_9f978f6320softmax_warp_forwardIN3c108BFloat16ES2_fLi6ELb0ELb1EEEvPT0_PKT_iiiPKbib)
        .other          _ZN43_GLOBAL__N__9ae7fba5_10_SoftMax_cu_9f978f6320softmax_warp_forwardIN3c108BFloat16ES2_fLi6ELb0ELb1EEEvPT0_PKT_iiiPKbib,@"STO_CUDA_ENTRY STV_DEFAULT"
_ZN43_GLOBAL__N__9ae7fba5_10_SoftMax_cu_9f978f6320softmax_warp_forwardIN3c108BFloat16ES2_fLi6ELb0ELb1EEEvPT0_PKT_iiiPKbib:
[----:B------:R-:W-:Y:S01]  /*0000*/  LDC R1, c[0x0][0x28] ;  /* 0x00000a00ff017b82 */ /* 0x000fe20000000800 */
[----:B------:R-:W0:Y:S07]  /*0010*/  S2R R0, SR_TID.Y ;  /* 0x0000000000007919 */ /* 0x000e2e0000002200 */
[----:B------:R-:W0:Y:S01]  /*0020*/  S2UR UR5, SR_CTAID.X ;  /* 0x00000000000579c3 */ /* 0x000e220000002500 */
[----:B------:R-:W-:Y:S01]  /*0030*/  ULDC.U8 UR4, c[0x0][0x23c] ;  /* 0x00008f0000047ab9 */ /* 0x000fe20000000000 */
[----:B------:R-:W1:Y:S01]  /*0040*/  S2R R8, SR_TID.X ;  /* 0x0000000000087919 */ /* 0x000e620000002100 */
[----:B------:R-:W-:-:S05]  /*0050*/  UPRMT UR4, UR4, 0x8880, URZ ;  /* 0x0000888004047896 */ /* 0x000fca000800003f */
[----:B------:R-:W0:Y:S01]  /*0060*/  LDC R3, c[0x0][0x4] ;  /* 0x00000100ff037b82 */ /* 0x000e220000000800 */
[----:B------:R-:W-:-:S07]  /*0070*/  ISETP.NE.AND P1, PT, RZ, UR4, PT ;  /* 0x00000004ff007c0c */ /* 0x000fce000bf25270 */
[----:B------:R-:W2:Y:S08]  /*0080*/  LDC.64 R4, c[0x0][0x220] ;  /* 0x00008800ff047b82 */ /* 0x000eb00000000a00 */
[----:B------:R-:W3:Y:S01]  /*0090*/  LDC R9, c[0x0][0x228] ;  /* 0x00008a00ff097b82 */ /* 0x000ee20000000800 */
[----:B0-----:R-:W-:Y:S02]  /*00a0*/  IMAD R2, R3, UR5, R0 ;  /* 0x0000000503027c24 */ /* 0x001fe4000f8e0200 */
[----:B-1----:R-:W-:-:S02]  /*00b0*/  VIADD R10, R8, 0x20 ;  /* 0x00000020080a7836 */ /* 0x002fc40000000000 */
[----:B------:R-:W-:-:S04]  /*00c0*/  IMAD.SHL.U32 R2, R2, 0x2, RZ ;  /* 0x0000000202027824 */ /* 0x000fc800078e00ff */
[----:B--2---:R-:W-:Y:S02]  /*00d0*/  IMAD.IADD R6, R4, 0x1, -R2 ;  /* 0x0000000104067824 */ /* 0x004fe400078e0a02 */
[----:B------:R-:W-:-:S03]  /*00e0*/  IMAD R13, R2, R5, RZ ;  /* 0x00000005020d7224 */ /* 0x000fc600078e02ff */
[C---:B------:R-:W-:Y:S01]  /*00f0*/  VIMNMX R2, R6.reuse, 0x2, PT ;  /* 0x0000000206027848 */ /* 0x040fe20003fe0100 */
[----:B------:R-:W-:Y:S01]  /*0100*/  IMAD.IADD R3, R13, 0x1, R8 ;  /* 0x000000010d037824 */ /* 0x000fe200078e0208 */
[----:B------:R-:W-:Y:S02]  /*0110*/  ISETP.GT.AND P2, PT, R6, RZ, PT ;  /* 0x000000ff0600720c */ /* 0x000fe40003f44270 */
[----:B------:R-:W-:Y:S01]  /*0120*/  ISETP.GT.AND P0, PT, R2, 0x1, PT ;  /* 0x000000010200780c */ /* 0x000fe20003f04270 */
[--C-:B------:R-:W-:Y:S01]  /*0130*/  IMAD.MOV.U32 R6, RZ, RZ, R3.reuse ;  /* 0x000000ffff067224 */ /* 0x100fe200078e0003 */
[----:B------:R-:W-:Y:S02]  /*0140*/  SHF.R.S32.HI R2, RZ, 0x1f, R3 ;  /* 0x0000001fff027819 */ /* 0x000fe40000011403 */
[----:B---3--:R-:W-:-:S03]  /*0150*/  SEL R11, R9, RZ, P2 ;  /* 0x000000ff090b7207 */ /* 0x008fc60001000000 */
        /* <DEDUP_REMOVED lines=28> */
.L_x_1137:
[----:B------:R-:W-:Y:S01]  /*0320*/  SHF.R.S32.HI R13, RZ, 0x1f, R9 ;  /* 0x0000001fff0d7819 */ /* 0x000fe20000011409 */
[C---:B------:R-:W-:Y:S01]  /*0330*/  IMAD.SHL.U32 R5, R3.reuse, 0x2, RZ ;  /* 0x0000000203057824 */ /* 0x040fe200078e00ff */
[C---:B------:R-:W-:Y:S01]  /*0340*/  IADD3 R12, P4, R3.reuse, R9, RZ ;  /* 0x00000009030c7210 */ /* 0x040fe20007f9e0ff */
[----:B------:R-:W-:Y:S01]  /*0350*/  ULDC.64 UR6, c[0x0][0x218] ;  /* 0x0000860000067ab9 */ /* 0x000fe20000000a00 */
[----:B------:R-:W-:Y:S01]  /*0360*/  SHF.L.U64.HI R22, R3, 0x1, R2 ;  /* 0x0000000103167819 */ /* 0x000fe20000010202 */
[----:B------:R-:W-:Y:S01]  /*0370*/  ULDC.64 UR8, c[0x0][0x230] ;  /* 0x00008c0000087ab9 */ /* 0x000fe20000000a00 */
[----:B------:R-:W-:Y:S01]  /*0380*/  SEL R3, R9, RZ, P0 ;  /* 0x000000ff09037207 */ /* 0x000fe20000000000 */
[----:B------:R-:W-:Y:S01]  /*0390*/  IMAD.X R15, R2, 0x1, R13, P4 ;  /* 0x00000001020f7824 */ /* 0x000fe200020e060d */
[-C--:B------:R-:W-:Y:S02]  /*03a0*/  ISETP.GE.AND P2, PT, R8, R11.reuse, PT ;  /* 0x0000000b0800720c */ /* 0x080fe40003f46270 */
[----:B------:R-:W-:Y:S01]  /*03b0*/  ISETP.GE.AND P3, PT, R10, R11, PT ;  /* 0x0000000b0a00720c */ /* 0x000fe20003f66270 */
[----:B------:R-:W-:Y:S01]  /*03c0*/  IMAD.SHL.U32 R11, R12, 0x2, RZ ;  /* 0x000000020c0b7824 */ /* 0x000fe200078e00ff */
[----:B------:R-:W-:-:S02]  /*03d0*/  ISETP.GE.AND P4, PT, R8, R3, PT ;  /* 0x000000030800720c */ /* 0x000fc40003f86270 */
[----:B------:R-:W-:Y:S02]  /*03e0*/  ISETP.GE.AND P5, PT, R10, R3, PT ;  /* 0x000000030a00720c */ /* 0x000fe40003fa6270 */
[----:B------:R-:W-:Y:S02]  /*03f0*/  IADD3 R18, P0, R5, UR6, RZ ;  /* 0x0000000605127c10 */ /* 0x000fe4000ff1e0ff */
[----:B------:R-:W-:Y:S02]  /*0400*/  SHF.L.U64.HI R12, R12, 0x1, R15 ;  /* 0x000000010c0c7819 */ /* 0x000fe4000001020f */
[----:B------:R-:W-:Y:S02]  /*0410*/  IADD3 R20, P6, R11, UR6, RZ ;  /* 0x000000060b147c10 */ /* 0x000fe4000ffde0ff */
[----:B------:R-:W-:Y:S02]  /*0420*/  IADD3.X R19, R22, UR7, RZ, P0, !PT ;  /* 0x0000000716137c10 */ /* 0x000fe400087fe4ff */
[----:B------:R-:W-:Y:S01]  /*0430*/  IADD3.X R21, R12, UR7, RZ, P6, !PT ;  /* 0x000000070c157c10 */ /* 0x000fe2000b7fe4ff */
[----:B------:R-:W-:-:S02]  /*0440*/  ULDC.64 UR6, c[0x0][0x208] ;  /* 0x0000820000067ab9 */ /* 0x000fc40000000a00 */
[----:B------:R-:W2:Y:S04]  /*0450*/  @!P2 LDG.E.U16 R25, desc[UR6][R18.64] ;  /* 0x000000061219a981 */ /* 0x000ea8000c1e1500 */
[----:B------:R-:W3:Y:S04]  /*0460*/  @!P3 LDG.E.U16 R17, desc[UR6][R18.64+0x40] ;  /* 0x000040061211b981 */ /* 0x000ee8000c1e1500 */
[----:B------:R-:W4:Y:S04]  /*0470*/  @!P4 LDG.E.U16 R23, desc[UR6][R20.64] ;  /* 0x000000061417c981 */ /* 0x000f28000c1e1500 */
[----:B------:R-:W5:Y:S01]  /*0480*/  @!P5 LDG.E.U16 R24, desc[UR6][R20.64+0x40] ;  /* 0x000040061418d981 */ /* 0x000f62000c1e1500 */
[----:B------:R-:W-:Y:S01]  /*0490*/  IADD3 R2, P0, R6, UR8, RZ ;  /* 0x0000000806027c10 */ /* 0x000fe2000ff1e0ff */
[----:B------:R-:W-:-:S02]  /*04a0*/  IMAD.MOV.U32 R16, RZ, RZ, -0x800000 ;  /* 0xff800000ff107424 */ /* 0x000fc400078e00ff */
[----:B------:R-:W-:Y:S01]  /*04b0*/  IMAD.MOV.U32 R15, RZ, RZ, -0x800000 ;  /* 0xff800000ff0f7424 */ /* 0x000fe200078e00ff */
[----:B------:R-:W-:Y:S01]  /*04c0*/  IADD3.X R3, R7, UR9, RZ, P0, !PT ;  /* 0x0000000907037c10 */ /* 0x000fe200087fe4ff */
[----:B------:R-:W-:Y:S01]  /*04d0*/  IMAD.MOV.U32 R14, RZ, RZ, -0x800000 ;  /* 0xff800000ff0e7424 */ /* 0x000fe200078e00ff */
[----:B------:R-:W-:-:S04]  /*04e0*/  IADD3 R6, P0, P6, R6, UR8, R9 ;  /* 0x0000000806067c10 */ /* 0x000fc8000fe1e009 */
[----:B------:R-:W-:Y:S01]  /*04f0*/  IADD3.X R7, R7, UR9, R13, P0, P6 ;  /* 0x0000000907077c10 */ /* 0x000fe200087ec40d */
[----:B------:R-:W-:Y:S02]  /*0500*/  IMAD.MOV.U32 R13, RZ, RZ, -0x800000 ;  /* 0xff800000ff0d7424 */ /* 0x000fe400078e00ff */
[----:B--2---:R-:W-:Y:S02]  /*0510*/  @!P2 IMAD.U32 R16, R25, 0x10000, RZ ;  /* 0x000100001910a824 */ /* 0x004fe400078e00ff */
[----:B---3--:R-:W-:Y:S02]  /*0520*/  @!P3 IMAD.U32 R15, R17, 0x10000, RZ ;  /* 0x00010000110fb824 */ /* 0x008fe400078e00ff */
[----:B----4-:R-:W-:Y:S02]  /*0530*/  @!P4 IMAD.U32 R14, R23, 0x10000, RZ ;  /* 0x00010000170ec824 */ /* 0x010fe400078e00ff */
[----:B-----5:R-:W-:Y:S01]  /*0540*/  @!P5 IMAD.U32 R13, R24, 0x10000, RZ ;  /* 0x00010000180dd824 */ /* 0x020fe200078e00ff */
[----:B------:R-:W-:Y:S06]  /*0550*/  @!P1 BRA `(.L_x_1138) ;  /* 0x0000000000ac9947 */ /* 0x000fec0003800000 */
[----:B------:R0:W5:Y:S01]  /*0560*/  @!P4 LDG.E.U8 R20, desc[UR6][R2.64] ;  /* 0x000000060214c981 */ /* 0x000162000c1e1100 */
[----:B------:R-:W-:Y:S01]  /*0570*/  BSSY B0, `(.L_x_1139) ;  /* 0x0000007000007945 */ /* 0x000fe20003800000 */
[----:B------:R-:W-:Y:S01]  /*0580*/  IMAD.MOV.U32 R17, RZ, RZ, R16 ;  /* 0x000000ffff117224 */ /* 0x000fe200078e0010 */
[----:B------:R-:W-:Y:S02]  /*0590*/  PRMT R18, RZ, 0x7610, R18 ;  /* 0x00007610ff127816 */ /* 0x000fe40000000012 */
[----:B------:R-:W-:Y:S05]  /*05a0*/  @P2 BRA `(.L_x_1140) ;  /* 0x00000000000c2947 */ /* 0x000fea0003800000 */
[----:B------:R-:W2:Y:S02]  /*05b0*/  LDG.E.U8 R18, desc[UR6][R2.64] ;  /* 0x0000000602127981 */ /* 0x000ea4000c1e1100 */
[----:B--2---:R-:W-:-:S04]  /*05c0*/  ISETP.NE.AND P0, PT, R18, RZ, PT ;  /* 0x000000ff1200720c */ /* 0x004fc80003f05270 */
[----:B------:R-:W-:-:S09]  /*05d0*/  SEL R18, RZ, 0x1, P0 ;  /* 0x00000001ff127807 */ /* 0x000fd20000000000 */
.L_x_1140:
[----:B------:R-:W-:Y:S05]  /*05e0*/  BSYNC B0 ;  /* 0x0000000000007941 */ /* 0x000fea0003800000 */
.L_x_1139:
        /* <DEDUP_REMOVED lines=10> */
.L_x_1142:
[----:B------:R-:W-:Y:S05]  /*0690*/  BSYNC B0 ;  /* 0x0000000000007941 */ /* 0x000fea0003800000 */
.L_x_1141:
[----:B------:R-:W-:Y:S01]  /*06a0*/  PRMT R19, R18, 0x9910, RZ ;  /* 0x0000991012137816 */ /* 0x000fe200000000ff */
[----:B------:R-:W-:Y:S01]  /*06b0*/  BSSY B0, `(.L_x_1143) ;  /* 0x0000011000007945 */ /* 0x000fe20003800000 */
[----:B-----5:R-:W-:Y:S02]  /*06c0*/  @!P4 ISETP.NE.AND P6, PT, R20, RZ, PT ;  /* 0x000000ff1400c20c */ /* 0x020fe40003fc5270 */
[----:B------:R-:W-:Y:S02]  /*06d0*/  PRMT R18, RZ, 0x7610, R18 ;  /* 0x00007610ff127816 */ /* 0x000fe40000000012 */
[----:B------:R-:W-:Y:S01]  /*06e0*/  ISETP.NE.AND P0, PT, R19, RZ, PT ;  /* 0x000000ff1300720c */ /* 0x000fe20003f05270 */
[----:B------:R-:W-:Y:S01]  /*06f0*/  IMAD.MOV.U32 R19, RZ, RZ, R14 ;  /* 0x000000ffff137224 */ /* 0x000fe200078e000e */
[----:B------:R-:W-:Y:S02]  /*0700*/  @!P4 SEL R20, RZ, 0x1, P6 ;  /* 0x00000001ff14c807 */ /* 0x000fe40003000000 */
[----:B------:R-:W-:-:S02]  /*0710*/  FSEL R17, R17, -INF , P0 ;  /* 0xff80000011117808 */ /* 0x000fc40000000000 */
[----:B------:R-:W-:Y:S01]  /*0720*/  @!P4 PRMT R18, R20, 0x7610, R18 ;  /* 0x000076101412c816 */ /* 0x000fe20000000012 */
        /* <DEDUP_REMOVED lines=9> */
.L_x_1144:
[----:B------:R-:W-:Y:S05]  /*07c0*/  BSYNC B0 ;  /* 0x0000000000007941 */ /* 0x000fea0003800000 */
.L_x_1143:
[----:B------:R-:W-:-:S04]  /*07d0*/  PRMT R18, R18, 0x9910, RZ ;  /* 0x0000991012127816 */ /* 0x000fc800000000ff */
[----:B------:R-:W-:-:S04]  /*07e0*/  ISETP.NE.AND P0, PT, R18, RZ, PT ;  /* 0x000000ff1200720c */ /* 0x000fc80003f05270 */
[----:B------:R-:W-:Y:S01]  /*07f0*/  FSEL R18, R19, -INF , P0 ;  /* 0xff80000013127808 */ /* 0x000fe20000000000 */
[----:B------:R-:W-:Y:S08]  /*0800*/  BRA `(.L_x_1145) ;  /* 0x0000000000a87947 */ /* 0x000ff00003800000 */
.L_x_1138:
        /* <DEDUP_REMOVED lines=8> */
.L_x_1147:
[----:B------:R-:W-:Y:S05]  /*0890*/  BSYNC B0 ;  /* 0x0000000000007941 */ /* 0x000fea0003800000 */
.L_x_1146:
        /* <DEDUP_REMOVED lines=10> */
.L_x_1149:
[----:B------:R-:W-:Y:S05]  /*0940*/  BSYNC B0 ;  /* 0x0000000000007941 */ /* 0x000fea0003800000 */
.L_x_1148:
        /* <DEDUP_REMOVED lines=18> */
.L_x_1151:
[----:B------:R-:W-:Y:S05]  /*0a70*/  BSYNC B0 ;  /* 0x0000000000007941 */ /* 0x000fea0003800000 */
.L_x_1150:
[----:B------:R-:W-:-:S04]  /*0a80*/  PRMT R18, R18, 0x9910, RZ ;  /* 0x0000991012127816 */ /* 0x000fc800000000ff */
[----:B------:R-:W-:-:S04]  /*0a90*/  ISETP.NE.AND P0, PT, R18, RZ, PT ;  /* 0x000000ff1200720c */ /* 0x000fc80003f05270 */
[----:B------:R-:W-:-:S09]  /*0aa0*/  FSEL R18, R19, -INF , P0 ;  /* 0xff80000013127808 */ /* 0x000fd20000000000 */
.L_x_1145:
[----:B------:R-:W1:Y:S01]  /*0ab0*/  SHFL.BFLY PT, R20, R17, 0x10, 0x1f ;  /* 0x0e001f0011147f89 */ /* 0x000e6200000e0000 */
[----:B------:R-:W-:Y:S03]  /*0ac0*/  BSSY B0, `(.L_x_1152) ;  /* 0x0000071000007945 */ /* 0x000fe60003800000 */
[----:B------:R-:W2:Y:S01]  /*0ad0*/  SHFL.BFLY PT, R19, R18, 0x10, 0x1f ;  /* 0x0e001f0012137f89 */ /* 0x000ea200000e0000 */
[----:B-1----:R-:W-:Y:S02]  /*0ae0*/  FSETP.GEU.FTZ.AND P0, PT, R17, R20, PT ;  /* 0x000000141100720b */ /* 0x002fe40003f1e000 */
[----:B--2---:R-:W-:Y:S02]  /*0af0*/  FSETP.GEU.FTZ.AND P6, PT, R18, R19, PT ;  /* 0x000000131200720b */ /* 0x004fe40003fde000 */
[----:B------:R-:W-:Y:S02]  /*0b00*/  FSEL R20, R20, R17, !P0 ;  /* 0x0000001114147208 */ /* 0x000fe40004000000 */
[----:B------:R-:W-:-:S03]  /*0b10*/  FSEL R19, R19, R18, !P6 ;  /* 0x0000001213137208 */ /* 0x000fc60007000000 */
[----:B------:R-:W1:Y:S04]  /*0b20*/  SHFL.BFLY PT, R21, R20, 0x8, 0x1f ;  /* 0x0d001f0014157f89 */ /* 0x000e6800000e0000 */
        /* <DEDUP_REMOVED lines=15> */
[----:B------:R-:W-:Y:S01]  /*0c20*/  FSEL R25, R17, R18, !P0 ;  /* 0x0000001211197208 */ /* 0x000fe20004000000 */
[----:B------:R-:W-:Y:S01]  /*0c30*/  IMAD.MOV.U32 R17, RZ, RZ, RZ ;  /* 0x000000ffff117224 */ /* 0x000fe200078e00ff */
[----:B------:R-:W-:Y:S01]  /*0c40*/  FSEL R21, R19, R20, !P6 ;  /* 0x0000001413157208 */ /* 0x000fe20007000000 */
[----:B------:R-:W-:-:S02]  /*0c50*/  IMAD.MOV.U32 R19, RZ, RZ, RZ ;  /* 0x000000ffff137224 */ /* 0x000fc400078e00ff */
[----:B------:R-:W1:Y:S04]  /*0c60*/  SHFL.BFLY PT, R24, R25, 0x1, 0x1f ;  /* 0x0c201f0019187f89 */ /* 0x000e6800000e0000 */
[----:B------:R-:W2:Y:S01]  /*0c70*/  SHFL.BFLY PT, R26, R21, 0x1, 0x1f ;  /* 0x0c201f00151a7f89 */ /* 0x000ea200000e0000 */
[----:B-1----:R-:W-:Y:S02]  /*0c80*/  FSETP.GEU.FTZ.AND P0, PT, R25, R24, PT ;  /* 0x000000181900720b */ /* 0x002fe40003f1e000 */
[----:B--2---:R-:W-:Y:S02]  /*0c90*/  FSETP.GEU.FTZ.AND P6, PT, R21, R26, PT ;  /* 0x0000001a1500720b */ /* 0x004fe40003fde000 */
[----:B------:R-:W-:Y:S02]  /*0ca0*/  FSEL R23, R24, R25, !P0 ;  /* 0x0000001918177208 */ /* 0x000fe40004000000 */
[----:B------:R-:W-:Y:S01]  /*0cb0*/  FSEL R20, R26, R21, !P6 ;  /* 0x000000151a147208 */ /* 0x000fe20007000000 */
[----:B------:R-:W-:Y:S08]  /*0cc0*/  @!P1 BRA `(.L_x_1153) ;  /* 0x0000000000a09947 */ /* 0x000ff00003800000 */
[----:B------:R-:W-:Y:S01]  /*0cd0*/  BSSY B1, `(.L_x_1154) ;  /* 0x000000a000017945 */ /* 0x000fe20003800000 */
[----:B------:R-:W-:Y:S02]  /*0ce0*/  IMAD.MOV.U32 R18, RZ, RZ, RZ ;  /* 0x000000ffff127224 */ /* 0x000fe400078e00ff */
[----:B------:R-:W-:Y:S01]  /*0cf0*/  IMAD.MOV.U32 R21, RZ, RZ, RZ ;  /* 0x000000ffff157224 */ /* 0x000fe200078e00ff */
[----:B------:R-:W-:Y:S06]  /*0d00*/  @P2 BRA `(.L_x_1155) ;  /* 0x0000000000182947 */ /* 0x000fec0003800000 */
[----:B0-----:R-:W2:Y:S02]  /*0d10*/  LDG.E.U8 R6, desc[UR6][R2.64] ;  /* 0x0000000602067981 */ /* 0x001ea4000c1e1100 */
[----:B--2---:R-:W-:-:S13]  /*0d20*/  ISETP.NE.AND P0, PT, R6, RZ, PT ;  /* 0x000000ff0600720c */ /* 0x004fda0003f05270 */
[----:B------:R-:W-:-:S04]  /*0d30*/  @!P0 FADD.FTZ R16, -R23, R16 ;  /* 0x0000001017108221 */ /* 0x000fc80000010100 */
[----:B------:R-:W-:-:S04]  /*0d40*/  @!P0 FMUL.FTZ R16, R16, 1.4426950216293334961 ;  /* 0x3fb8aa3b10108820 */ /* 0x000fc80000410000 */
[----:B------:R-:W0:Y:S02]  /*0d50*/  @!P0 MUFU.EX2 R19, R16 ;  /* 0x0000001000138308 */ /* 0x000e240000000800 */
[----:B0-----:R-:W-:-:S07]  /*0d60*/  @!P0 FADD.FTZ R17, RZ, R19 ;  /* 0x00000013ff118221 */ /* 0x001fce0000010000 */
.L_x_1155:
[----:B------:R-:W-:Y:S05]  /*0d70*/  BSYNC B1 ;  /* 0x0000000000017941 */ /* 0x000fea0003800000 */
.L_x_1154:
[----:B------:R-:W-:Y:S01]  /*0d80*/  BSSY B1, `(.L_x_1156) ;  /* 0x0000009000017945 */ /* 0x000fe20003800000 */
[----:B------:R-:W-:-:S03]  /*0d90*/  IMAD.MOV.U32 R16, RZ, RZ, RZ ;  /* 0x000000ffff107224 */ /* 0x000fc600078e00ff */
[----:B------:R-:W-:Y:S05]  /*0da0*/  @P3 BRA `(.L_x_1157) ;  /* 0x0000000000183947 */ /* 0x000fea0003800000 */
[----:B0-----:R-:W2:Y:S02]  /*0db0*/  LDG.E.U8 R6, desc[UR6][R2.64+0x20] ;  /* 0x0000200602067981 */ /* 0x001ea4000c1e1100 */
[----:B--2---:R-:W-:-:S13]  /*0dc0*/  ISETP.NE.AND P0, PT, R6, RZ, PT ;  /* 0x000000ff0600720c */ /* 0x004fda0003f05270 */
[----:B------:R-:W-:-:S04]  /*0dd0*/  @!P0 FADD.FTZ R15, -R23, R15 ;  /* 0x0000000f170f8221 */ /* 0x000fc80000010100 */
[----:B------:R-:W-:-:S04]  /*0de0*/  @!P0 FMUL.FTZ R15, R15, 1.4426950216293334961 ;  /* 0x3fb8aa3b0f0f8820 */ /* 0x000fc80000410000 */
[----:B------:R-:W0:Y:S02]  /*0df0*/  @!P0 MUFU.EX2 R16, R15 ;  /* 0x0000000f00108308 */ /* 0x000e240000000800 */
[----:B0-----:R-:W-:-:S07]  /*0e00*/  @!P0 FADD.FTZ R17, R17, R16 ;  /* 0x0000001011118221 */ /* 0x001fce0000010000 */
.L_x_1157:
[----:B------:R-:W-:Y:S05]  /*0e10*/  BSYNC B1 ;  /* 0x0000000000017941 */ /* 0x000fea0003800000 */
.L_x_1156:
[----:B------:R-:W-:Y:S04]  /*0e20*/  BSSY B1, `(.L_x_1158) ;  /* 0x0000008000017945 */ /* 0x000fe80003800000 */
[----:B------:R-:W-:Y:S05]  /*0e30*/  @P4 BRA `(.L_x_1159) ;  /* 0x0000000000184947 */ /* 0x000fea0003800000 */
[----:B0-----:R-:W2:Y:S02]  /*0e40*/  LDG.E.U8 R6, desc[UR6][R2.64] ;  /* 0x0000000602067981 */ /* 0x001ea4000c1e1100 */
[----:B--2---:R-:W-:-:S13]  /*0e50*/  ISETP.NE.AND P0, PT, R6, RZ, PT ;  /* 0x000000ff0600720c */ /* 0x004fda0003f05270 */
[----:B------:R-:W-:-:S04]  /*0e60*/  @!P0 FADD.FTZ R14, -R20, R14 ;  /* 0x0000000e140e8221 */ /* 0x000fc80000010100 */
[----:B------:R-:W-:-:S04]  /*0e70*/  @!P0 FMUL.FTZ R14, R14, 1.4426950216293334961 ;  /* 0x3fb8aa3b0e0e8820 */ /* 0x000fc80000410000 */
[----:B------:R-:W0:Y:S02]  /*0e80*/  @!P0 MUFU.EX2 R18, R14 ;  /* 0x0000000e00128308 */ /* 0x000e240000000800 */
[----:B0-----:R-:W-:-:S07]  /*0e90*/  @!P0 FADD.FTZ R21, RZ, R18 ;  /* 0x00000012ff158221 */ /* 0x001fce0000010000 */
.L_x_1159:
[----:B------:R-:W-:Y:S05]  /*0ea0*/  BSYNC B1 ;  /* 0x0000000000017941 */ /* 0x000fea0003800000 */
.L_x_1158:
[----:B------:R-:W-:Y:S01]  /*0eb0*/  IMAD.MOV.U32 R14, RZ, RZ, RZ ;  /* 0x000000ffff0e7224 */ /* 0x000fe200078e00ff */
[----:B------:R-:W-:Y:S06]  /*0ec0*/  @P5 BRA `(.L_x_1160) ;  /* 0x0000000000c05947 */ /* 0x000fec0003800000 */
[----:B0-----:R-:W2:Y:S02]  /*0ed0*/  LDG.E.U8 R2, desc[UR6][R2.64+0x20] ;  /* 0x0000200602027981 */ /* 0x001ea4000c1e1100 */
[----:B--2---:R-:W-:-:S13]  /*0ee0*/  ISETP.NE.AND P0, PT, R2, RZ, PT ;  /* 0x000000ff0200720c */ /* 0x004fda0003f05270 */
[----:B------:R-:W-:Y:S05]  /*0ef0*/  @P0 BRA `(.L_x_1160) ;  /* 0x0000000000b40947 */ /* 0x000fea0003800000 */
[----:B------:R-:W-:-:S04]  /*0f00*/  FADD.FTZ R13, -R20, R13 ;  /* 0x0000000d140d7221 */ /* 0x000fc80000010100 */
[----:B------:R-:W-:-:S04]  /*0f10*/  FMUL.FTZ R13, R13, 1.4426950216293334961 ;  /* 0x3fb8aa3b0d0d7820 */ /* 0x000fc80000410000 */
[----:B------:R-:W0:Y:S02]  /*0f20*/  MUFU.EX2 R14, R13 ;  /* 0x0000000d000e7308 */ /* 0x000e240000000800 */
[----:B0-----:R-:W-:Y:S01]  /*0f30*/  FADD.FTZ R21, R21, R14 ;  /* 0x0000000e15157221 */ /* 0x001fe20000010000 */
[----:B------:R-:W-:Y:S06]  /*0f40*/  BRA `(.L_x_1160) ;  /* 0x0000000000a07947 */ /* 0x000fec0003800000 */
.L_x_1153:
[----:B------:R-:W-:Y:S01]  /*0f50*/  BSSY B1, `(.L_x_1161) ;  /* 0x000000c000017945 */ /* 0x000fe20003800000 */
[----:B------:R-:W-:Y:S02]  /*0f60*/  IMAD.MOV.U32 R18, RZ, RZ, RZ ;  /* 0x000000ffff127224 */ /* 0x000fe400078e00ff */
[----:B------:R-:W-:Y:S01]  /*0f70*/  IMAD.MOV.U32 R21, RZ, RZ, RZ ;  /* 0x000000ffff157224 */ /* 0x000fe200078e00ff */
[----:B------:R-:W-:Y:S06]  /*0f80*/  @P2 BRA `(.L_x_1162) ;  /* 0x0000000000202947 */ /* 0x000fec0003800000 */
[----:B------:R-:W2:Y:S01]  /*0f90*/  LDG.E.U8 R17, desc[UR6][R2.64] ;  /* 0x0000000602117981 */ /* 0x000ea2000c1e1100 */
[----:B------:R-:W-:Y:S01]  /*0fa0*/  IMAD.MOV.U32 R19, RZ, RZ, RZ ;  /* 0x000000ffff137224 */ /* 0x000fe200078e00ff */
[----:B--2---:R-:W-:Y:S01]  /*0fb0*/  ISETP.NE.AND P0, PT, R17, RZ, PT ;  /* 0x000000ff1100720c */ /* 0x004fe20003f05270 */
[----:B------:R-:W-:-:S12]  /*0fc0*/  IMAD.MOV.U32 R17, RZ, RZ, RZ ;  /* 0x000000ffff117224 */ /* 0x000fd800078e00ff */
[----:B------:R-:W-:-:S04]  /*0fd0*/  @!P0 FADD.FTZ R16, -R23, R16 ;  /* 0x0000001017108221 */ /* 0x000fc80000010100 */
[----:B------:R-:W-:-:S04]  /*0fe0*/  @!P0 FMUL.FTZ R16, R16, 1.4426950216293334961 ;  /* 0x3fb8aa3b10108820 */ /* 0x000fc80000410000 */
[----:B------:R-:W1:Y:S02]  /*0ff0*/  @!P0 MUFU.EX2 R19, R16 ;  /* 0x0000001000138308 */ /* 0x000e640000000800 */
[----:B-1----:R-:W-:-:S07]  /*1000*/  @!P0 FADD.FTZ R17, RZ, R19 ;  /* 0x00000013ff118221 */ /* 0x002fce0000010000 */
.L_x_1162:
[----:B------:R-:W-:Y:S05]  /*1010*/  BSYNC B1 ;  /* 0x0000000000017941 */ /* 0x000fea0003800000 */
.L_x_1161:
        /* <DEDUP_REMOVED lines=9> */
.L_x_1164:
[----:B------:R-:W-:Y:S05]  /*10b0*/  BSYNC B1 ;  /* 0x0000000000017941 */ /* 0x000fea0003800000 */
.L_x_1163:
        /* <DEDUP_REMOVED lines=8> */
.L_x_1166:
[----:B------:R-:W-:Y:S05]  /*1140*/  BSYNC B1 ;  /* 0x0000000000017941 */ /* 0x000fea0003800000 */
.L_x_1165:
[----:B------:R-:W-:Y:S01]  /*1150*/  IMAD.MOV.U32 R14, RZ, RZ, RZ ;  /* 0x000000ffff0e7224 */ /* 0x000fe200078e00ff */
[----:B------:R-:W-:Y:S06]  /*1160*/  @P5 BRA `(.L_x_1160) ;  /* 0x0000000000185947 */ /* 0x000fec0003800000 */
[----:B0-----:R-:W2:Y:S02]  /*1170*/  LDG.E.U8 R6, desc[UR6][R6.64+0x20] ;  /* 0x0000200606067981 */ /* 0x001ea4000c1e1100 */
[----:B--2---:R-:W-:-:S13]  /*1180*/  ISETP.NE.AND P0, PT, R6, RZ, PT ;  /* 0x000000ff0600720c */ /* 0x004fda0003f05270 */
[----:B------:R-:W-:-:S04]  /*1190*/  @!P0 FADD.FTZ R13, -R20, R13 ;  /* 0x0000000d140d8221 */ /* 0x000fc80000010100 */
[----:B------:R-:W-:-:S04]  /*11a0*/  @!P0 FMUL.FTZ R13, R13, 1.4426950216293334961 ;  /* 0x3fb8aa3b0d0d8820 */ /* 0x000fc80000410000 */
[----:B------:R-:W0:Y:S02]  /*11b0*/  @!P0 MUFU.EX2 R14, R13 ;  /* 0x0000000d000e8308 */ /* 0x000e240000000800 */
[----:B0-----:R-:W-:-:S07]  /*11c0*/  @!P0 FADD.FTZ R21, R21, R14 ;  /* 0x0000000e15158221 */ /* 0x001fce0000010000 */
.L_x_1160:
[----:B------:R-:W-:Y:S05]  /*11d0*/  BSYNC B0 ;  /* 0x0000000000007941 */ /* 0x000fea0003800000 */
.L_x_1152:
[----:B0-----:R-:W0:Y:S04]  /*11e0*/  SHFL.BFLY PT, R2, R17, 0x10, 0x1f ;  /* 0x0e001f0011027f89 */ /* 0x001e2800000e0000 */
[----:B------:R-:W1:Y:S01]  /*11f0*/  SHFL.BFLY PT, R6, R21, 0x10, 0x1f ;  /* 0x0e001f0015067f89 */ /* 0x000e6200000e0000 */
[----:B0-----:R-:W-:Y:S01]  /*1200*/  FADD.FTZ R2, R2, R17 ;  /* 0x0000001102027221 */ /* 0x001fe20000010000 */
[----:B-1----:R-:W-:-:S04]  /*1210*/  FADD.FTZ R6, R6, R21 ;  /* 0x0000001506067221 */ /* 0x002fc80000010000 */
[----:B------:R-:W0:Y:S04]  /*1220*/  SHFL.BFLY PT, R3, R2, 0x8, 0x1f ;  /* 0x0d001f0002037f89 */ /* 0x000e2800000e0000 */
[----:B------:R-:W1:Y:S01]  /*1230*/  SHFL.BFLY PT, R13, R6, 0x8, 0x1f ;  /* 0x0d001f00060d7f89 */ /* 0x000e6200000e0000 */
[----:B0-----:R-:W-:Y:S02]  /*1240*/  FADD.FTZ R7, R2, R3 ;  /* 0x0000000302077221 */ /* 0x001fe40000010000 */
[----:B------:R-:W0:Y:S01]  /*1250*/  LDC R3, c[0x0][0x4] ;  /* 0x00000100ff037b82 */ /* 0x000e220000000800 */
[----:B-1----:R-:W-:Y:S02]  /*1260*/  FADD.FTZ R13, R6, R13 ;  /* 0x0000000d060d7221 */ /* 0x002fe40000010000 */
[----:B------:R-:W1:Y:S04]  /*1270*/  SHFL.BFLY PT, R20, R7, 0x4, 0x1f ;  /* 0x0c801f0007147f89 */ /* 0x000e6800000e0000 */
[----:B------:R-:W2:Y:S01]  /*1280*/  SHFL.BFLY PT, R24, R13, 0x4, 0x1f ;  /* 0x0c801f000d187f89 */ /* 0x000ea200000e0000 */
[----:B0-----:R-:W-:-:S02]  /*1290*/  IMAD R3, R3, UR5, R0 ;  /* 0x0000000503037c24 */ /* 0x001fc4000f8e0200 */
[----:B-1----:R-:W-:Y:S02]  /*12a0*/  FADD.FTZ R20, R7, R20 ;  /* 0x0000001407147221 */ /* 0x002fe40000010000 */
[----:B------:R-:W-:Y:S02]  /*12b0*/  IMAD R3, R3, -0x2, R4 ;  /* 0xfffffffe03037824 */ /* 0x000fe400078e0204 */
[----:B--2---:R-:W-:Y:S01]  /*12c0*/  FADD.FTZ R24, R13, R24 ;  /* 0x000000180d187221 */ /* 0x004fe20000010000 */
[----:B------:R-:W0:Y:S02]  /*12d0*/  SHFL.BFLY PT, R15, R20, 0x2, 0x1f ;  /* 0x0c401f00140f7f89 */ /* 0x000e2400000e0000 */
[----:B------:R-:W-:Y:S02]  /*12e0*/  VIMNMX R3, R3, 0x2, PT ;  /* 0x0000000203037848 */ /* 0x000fe40003fe0100 */
[----:B------:R-:W1:Y:S02]  /*12f0*/  SHFL.BFLY PT, R17, R24, 0x2, 0x1f ;  /* 0x0c401f0018117f89 */ /* 0x000e6400000e0000 */
[----:B------:R-:W-:Y:S01]  /*1300*/  ISETP.GE.AND P0, PT, R3, 0x1, PT ;  /* 0x000000010300780c */ /* 0x000fe20003f06270 */
[----:B0-----:R-:W-:Y:S01]  /*1310*/  FADD.FTZ R15, R20, R15 ;  /* 0x0000000f140f7221 */ /* 0x001fe20000010000 */
[----:B-1----:R-:W-:-:S04]  /*1320*/  FADD.FTZ R17, R24, R17 ;  /* 0x0000001118117221 */ /* 0x002fc80000010000 */
[----:B------:R0:W1:Y:S04]  /*1330*/  SHFL.BFLY PT, R2, R15, 0x1, 0x1f ;  /* 0x0c201f000f027f89 */ /* 0x00006800000e0000 */
[----:B------:R0:W2:Y:S03]  /*1340*/  SHFL.BFLY PT, R6, R17, 0x1, 0x1f ;  /* 0x0c201f0011067f89 */ /* 0x0000a600000e0000 */
[----:B------:R-:W-:Y:S05]  /*1350*/  @!P0 EXIT ;  /* 0x000000000000894d */ /* 0x000fea0003800000 */
[----:B------:R-:W3:Y:S01]  /*1360*/  LDC R3, c[0x0][0x4] ;  /* 0x00000100ff037b82 */ /* 0x000ee20000000800 */
[----:B------:R-:W-:Y:S01]  /*1370*/  ISETP.GE.AND P2, PT, R8, R9, PT ;  /* 0x000000090800720c */ /* 0x000fe20003f46270 */
[----:B------:R-:W-:Y:S01]  /*1380*/  BSSY B0, `(.L_x_1167) ;  /* 0x0000019000007945 */ /* 0x000fe20003800000 */
[----:B01----:R-:W-:Y:S01]  /*1390*/  FADD.FTZ R15, R15, R2 ;  /* 0x000000020f0f7221 */ /* 0x003fe20000010000 */
[----:B---3--:R-:W-:Y:S02]  /*13a0*/  IMAD R3, R3, UR5, R0 ;  /* 0x0000000503037c24 */ /* 0x008fe4000f8e0200 */
[----:B--2---:R-:W-:Y:S02]  /*13b0*/  FADD.FTZ R0, R17, R6 ;  /* 0x0000000611007221 */ /* 0x004fe40000010000 */
[----:B------:R-:W-:-:S05]  /*13c0*/  IMAD R3, R3, -0x2, R4 ;  /* 0xfffffffe03037824 */ /* 0x000fca00078e0204 */
[----:B------:R-:W-:Y:S01]  /*13d0*/  ISETP.GE.AND P1, PT, R3, 0x2, PT ;  /* 0x000000020300780c */ /* 0x000fe20003f26270 */
[----:B------:R-:W-:-:S12]  /*13e0*/  @P2 BRA `(.L_x_1168) ;  /* 0x0000000000482947 */ /* 0x000fd80003800000 */
[----:B------:R-:W-:Y:S01]  /*13f0*/  FSETP.NEU.FTZ.AND P3, PT, R15, RZ, PT ;  /* 0x000000ff0f00720b */ /* 0x000fe20003f7d000 */
[----:B------:R-:W-:Y:S01]  /*1400*/  IMAD.MOV.U32 R3, RZ, RZ, 0x7fff ;  /* 0x00007fffff037424 */ /* 0x000fe200078e00ff */
[----:B------:R-:W-:Y:S02]  /*1410*/  ULDC.64 UR8, c[0x0][0x210] ;  /* 0x0000840000087ab9 */ /* 0x000fe40000000a00 */
[----:B------:R-:W-:-:S09]  /*1420*/  IADD3 R2, P0, R5, UR8, RZ ;  /* 0x0000000805027c10 */ /* 0x000fd2000ff1e0ff */
[----:B------:R-:W0:Y:S02]  /*1430*/  @P3 MUFU.RCP R4, R15 ;  /* 0x0000000f00043308 */ /* 0x000e240000001000 */
[----:B0-----:R-:W-:-:S05]  /*1440*/  @P3 FMUL.FTZ R4, R4, R19 ;  /* 0x0000001304043220 */ /* 0x001fca0000410000 */
[----:B------:R-:W-:-:S04]  /*1450*/  @P3 F2FP.BF16.F32.PACK_AB R4, RZ, R4 ;  /* 0x00000004ff04323e */ /* 0x000fc800000010ff */
[----:B------:R-:W-:Y:S02]  /*1460*/  @!P3 PRMT R4, R3, 0x7610, R4 ;  /* 0x000076100304b816 */ /* 0x000fe40000000004 */
[----:B------:R-:W-:Y:S02]  /*1470*/  IADD3.X R3, R22, UR9, RZ, P0, !PT ;  /* 0x0000000916037c10 */ /* 0x000fe400087fe4ff */
[----:B------:R-:W-:-:S03]  /*1480*/  ISETP.GE.AND P0, PT, R10, R9, PT ;  /* 0x000000090a00720c */ /* 0x000fc60003f06270 */
[----:B------:R0:W-:Y:S10]  /*1490*/  STG.E.U16 desc[UR6][R2.64], R4 ;  /* 0x0000000402007986 */ /* 0x0001f4000c101506 */
[----:B------:R-:W-:Y:S05]  /*14a0*/  @P0 BRA `(.L_x_1168) ;  /* 0x0000000000180947 */ /* 0x000fea0003800000 */
[----:B------:R-:W0:Y:S01]  /*14b0*/  @P3 MUFU.RCP R15, R15 ;  /* 0x0000000f000f3308 */ /* 0x000e220000001000 */
[----:B------:R-:W-:Y:S02]  /*14c0*/  IMAD.MOV.U32 R5, RZ, RZ, 0x7fff ;  /* 0x00007fffff057424 */ /* 0x000fe400078e00ff */
[----:B0-----:R-:W-:-:S05]  /*14d0*/  @P3 FMUL.FTZ R4, R15, R16 ;  /* 0x000000100f043220 */ /* 0x001fca0000410000 */
[----:B------:R-:W-:-:S04]  /*14e0*/  @P3 F2FP.BF16.F32.PACK_AB R4, RZ, R4 ;  /* 0x00000004ff04323e */ /* 0x000fc800000010ff */
[----:B------:R-:W-:-:S05]  /*14f0*/  @!P3 PRMT R4, R5, 0x7610, R4 ;  /* 0x000076100504b816 */ /* 0x000fca0000000004 */
[----:B------:R1:W-:Y:S02]  /*1500*/  STG.E.U16 desc[UR6][R2.64+0x40], R4 ;  /* 0x0000400402007986 */ /* 0x0003e4000c101506 */
.L_x_1168:
[----:B------:R-:W-:Y:S05]  /*1510*/  BSYNC B0 ;  /* 0x0000000000007941 */ /* 0x000fea0003800000 */
.L_x_1167:
[----:B------:R-:W-:Y:S05]  /*1520*/  @!P1 EXIT ;  /* 0x000000000000994d */ /* 0x000fea0003800000 */
[----:B------:R-:W-:Y:S05]  /*1530*/  @P2 EXIT ;  /* 0x000000000000294d */ /* 0x000fea0003800000 */
[----:B------:R-:W-:Y:S01]  /*1540*/  FSETP.NEU.FTZ.AND P1, PT, R0, RZ, PT ;  /* 0x000000ff0000720b */ /* 0x000fe20003f3d000 */
[----:B------:R-:W-:Y:S01]  /*1550*/  ULDC.64 UR4, c[0x0][0x210] ;  /* 0x0000840000047ab9 */ /* 0x000fe20000000a00 */
[----:B------:R-:W-:Y:S02]  /*1560*/  ISETP.GE.AND P2, PT, R10, R9, PT ;  /* 0x000000090a00720c */ /* 0x000fe40003f46270 */
[----:B01----:R-:W-:-:S09]  /*1570*/  IADD3 R2, P0, R11, UR4, RZ ;  /* 0x000000040b027c10 */ /* 0x003fd2000ff1e0ff */
[----:B------:R-:W0:Y:S02]  /*1580*/  @P1 MUFU.RCP R3, R0 ;  /* 0x0000000000031308 */ /* 0x000e240000001000 */
[----:B0-----:R-:W-:Y:S01]  /*1590*/  @P1 FMUL.FTZ R4, R3, R18 ;  /* 0x0000001203041220 */ /* 0x001fe20000410000 */
[----:B------:R-:W-:-:S04]  /*15a0*/  IMAD.MOV.U32 R3, RZ, RZ, 0x7fff ;  /* 0x00007fffff037424 */ /* 0x000fc800078e00ff */
[----:B------:R-:W-:-:S04]  /*15b0*/  @P1 F2FP.BF16.F32.PACK_AB R4, RZ, R4 ;  /* 0x00000004ff04123e */ /* 0x000fc800000010ff */
[----:B------:R-:W-:Y:S02]  /*15c0*/  @!P1 PRMT R4, R3, 0x7610, R4 ;  /* 0x0000761003049816 */ /* 0x000fe40000000004 */
[----:B------:R-:W-:-:S05]  /*15d0*/  IADD3.X R3, R12, UR5, RZ, P0, !PT ;  /* 0x000000050c037c10 */ /* 0x000fca00087fe4ff */
[----:B------:R0:W-:Y:S01]  /*15e0*/  STG.E.U16 desc[UR6][R2.64], R4 ;  /* 0x0000000402007986 */ /* 0x0001e2000c101506 */
[----:B------:R-:W-:Y:S05]  /*15f0*/  @P2 EXIT ;  /* 0x000000000000294d */ /* 0x000fea0003800000 */
[----:B------:R-:W0:Y:S02]  /*1600*/  @P1 MUFU.RCP R5, R0 ;  /* 0x0000000000051308 */ /* 0x000e240000001000 */
[----:B0-----:R-:W-:Y:S01]  /*1610*/  @P1 FMUL.FTZ R4, R5, R14 ;  /* 0x0000000e05041220 */ /* 0x001fe20000410000 */
[----:B------:R-:W-:-:S04]  /*1620*/  IMAD.MOV.U32 R5, RZ, RZ, 0x7fff ;  /* 0x00007fffff057424 */ /* 0x000fc800078e00ff */
[----:B------:R-:W-:-:S04]  /*1630*/  @P1 F2FP.BF16.F32.PACK_AB R4, RZ, R4 ;  /* 0x00000004ff04123e */ /* 0x000fc800000010ff */
[----:B------:R-:W-:-:S05]  /*1640*/  @!P1 PRMT R4, R5, 0x7610, R4 ;  /* 0x0000761005049816 */ /* 0x000fca0000000004 */
[----:B------:R-:W-:Y:S01]  /*1650*/  STG.E.U16 desc[UR6][R2.64+0x40], R4 ;  /* 0x0000400402007986 */ /* 0x000fe2000c101506 */
[----:B------:R-:W-:Y:S05]  /*1660*/  EXIT ;  /* 0x000000000000794d */ /* 0x000fea0003800000 */
.L_x_1169:
        /* <DEDUP_REMOVED lines=9> */
.L_x_11685:


//--------------------- .text._ZN43_GLOBAL__N__9ae7fba5_10_SoftMax_cu_9f978f6320softmax_warp_forwardIN3c108BFloat16ES2_fLi5ELb0ELb1EEEvPT0_PKT_iiiPKbib --------------------------
	.section	.text._ZN43_GLOBAL__N__9ae7fba5_10_SoftMax_cu_9f978f6320softmax_warp_forwardIN3c108BFloat16ES2_fLi5ELb0ELb1EEEvPT0_PKT_iiiPKbib,"ax",@progbits
	.align	128
.text._ZN43_GLOBAL__N__9ae7fba5_10_SoftMax_cu_9f978f6320softmax_warp_forwardIN3c108BFloat16ES2_fLi5ELb0ELb1EEEvPT0_PKT_iiiPKbib:
        .type           _ZN43_GLOBAL__N__9ae7fba5_10_SoftMax_cu_9f978f6320softmax_warp_forwardIN3c108BFloat16ES2_fLi5ELb0ELb1EEEvPT0_PKT_iiiPKbib,@function
        .size           _ZN43_GLOBAL__N__9ae7fba5_10_SoftMax_cu_9f978f6320softmax_warp_forwardIN3c108BFloat16ES2_fLi5ELb0ELb1EEEvPT0_PKT_iiiPKbib,(.L_x_11686 - _ZN43_GLOBAL__N__9ae7fba5_10_SoftMax_cu_9f978f6320softmax_warp_forwardIN3c108BFloat16ES2_fLi5ELb0ELb1EEEvPT0_PKT_iiiPKbib)
        .other          _ZN43_GLOBAL__N__9ae7fba5_10_SoftMax_cu_9f978f6320softmax_warp_forwardIN3c108BFloat16ES2_fLi5ELb0ELb1EEEvPT0_PKT_iiiPKbib,@"STO_CUDA_ENTRY STV_DEFAULT"
_ZN43_GLOBAL__N__9ae7fba5_10_SoftMax_cu_9f978f6320softmax_warp_forwardIN3c108BFloat16ES2_fLi5ELb0ELb1EEEvPT0_PKT_iiiPKbib:
        /* <DEDUP_REMOVED lines=9> */
[----:B------:R-:W-:-:S05]  /*0090*/  IMAD.SHL.U32 R2, R2, 0x2, RZ ;  /* 0x0000000202027824 */ /* 0x000fca00078e00ff */
[C---:B------:R-:W-:Y:S01]  /*00a0*/  IADD3 R14, -R2.reuse, UR4, RZ ;  /* 0x00000004020e7c10 */ /* 0x040fe2000fffe1ff */
[----:B------:R-:W-:Y:S01]  /*00b0*/  IMAD R2, R2, UR5, RZ ;  /* 0x0000000502027c24 */ /* 0x000fe2000f8e02ff */
[----:B------:R-:W-:Y:S02]  /*00c0*/  ULDC.U8 UR4, c[0x0][0x23c] ;  /* 0x00008f0000047ab9 */ /* 0x000fe40000000000 */
[----:B------:R-:W-:Y:S01]  /*00d0*/  VIMNMX R15, R14, 0x2, PT ;  /* 0x000000020e0f7848 */ /* 0x000fe20003fe0100 */
[----:B-1----:R-:W-:Y:S01]  /*00e0*/  IMAD.IADD R9, R2, 0x1, R7 ;  /* 0x0000000102097824 */ /* 0x002fe200078e0207 */
[----:B------:R-:W-:Y:S02]  /*00f0*/  ISETP.GT.AND P0, PT, R14, RZ, PT ;  /* 0x000000ff0e00720c */ /* 0x000fe40003f04270 */
[----:B------:R-:W-:Y:S02]  /*0100*/  ISETP.GT.AND P1, PT, R15, 0x1, PT ;  /* 0x000000010f00780c */ /* 0x000fe40003f24270 */
[----:B--2---:R-:W-:-:S02]  /*0110*/  SEL R4, R0, RZ, P0 ;  /* 0x000000ff00047207 */ /* 0x004fc40000000000 */
[----:B------:R-:W-:Y:S02]  /*0120*/  SEL R6, R0, RZ, P1 ;  /* 0x000000ff00067207 */ /* 0x000fe40000800000 */
[C---:B------:R-:W-:Y:S02]  /*0130*/  ISETP.GE.AND P0, PT, R7.reuse, R4, PT ;  /* 0x000000040700720c */ /* 0x040fe40003f06270 */
[----:B------:R-:W-:Y:S02]  /*0140*/  ISETP.GE.AND P1, PT, R7, R6, PT ;  /* 0x000000060700720c */ /* 0x000fe40003f26270 */
[----:B------:R-:W-:-:S09]  /*0150*/  SHF.R.S32.HI R6, RZ, 0x1f, R9 ;  /* 0x0000001fff067819 */ /* 0x000fd20000011409 */
[----:B------:R-:W0:Y:S02]  /*0160*/  @!P0 LDC.64 R4, c[0x0][0x218] ;  /* 0x00008600ff048b82 */ /* 0x000e240000000a00 */
[----:B------:R-:W-:-:S04]  /*0170*/  @!P1 IADD3 R3, P3, R9, R0, RZ ;  /* 0x0000000009039210 */ /* 0x000fc80007f7e0ff */
[----:B------:R-:W-:Y:S02]  /*0180*/  @!P1 LEA.HI.X.SX32 R8, R0, R6, 0x1, P3 ;  /* 0x0000000600089211 */ /* 0x000fe400018f0eff */
[----:B------:R-:W1:Y:S01]  /*0190*/  @!P1 LDC.64 R10, c[0x0][0x218] ;  /* 0x00008600ff0a9b82 */ /* 0x000e620000000a00 */
[----:B------:R-:W-:Y:S01]  /*01a0*/  UPRMT UR4, UR4, 0x8880, URZ ;  /* 0x0000888004047896 */ /* 0x000fe2000800003f */
[----:B0-----:R-:W-:-:S04]  /*01b0*/  @!P0 LEA R4, P2, R9, R4, 0x1 ;  /* 0x0000000409048211 */ /* 0x001fc800078408ff */
[----:B------:R-:W-:Y:S02]  /*01c0*/  @!P0 LEA.HI.X R5, R9, R5, R6, 0x1, P2 ;  /* 0x0000000509058211 */ /* 0x000fe400010f0c06 */
[----:B-1----:R-:W-:-:S04]  /*01d0*/  @!P1 LEA R10, P3, R3, R10, 0x1 ;  /* 0x0000000a030a9211 */ /* 0x002fc800078608ff */
[----:B------:R-:W-:Y:S02]  /*01e0*/  @!P1 LEA.HI.X R11, R3, R11, R8, 0x1, P3 ;  /* 0x0000000b030b9211 */ /* 0x000fe400018f0c08 */
[----:B------:R-:W-:Y:S01]  /*01f0*/  ISETP.NE.AND P2, PT, RZ, UR4, PT ;  /* 0x00000004ff007c0c */ /* 0x000fe2000bf45270 */
[----:B------:R0:W5:Y:S04]  /*0200*/  @!P0 LDG.E.U16 R8, desc[UR6][R4.64] ;  /* 0x0000000604088981 */ /* 0x000168000c1e1500 */
[----:B------:R1:W5:Y:S01]  /*0210*/  @!P1 LDG.E.U16 R13, desc[UR6][R10.64] ;  /* 0x000000060a0d9981 */ /* 0x000362000c1e1500 */
[----:B0-----:R-:W-:Y:S02]  /*0220*/  IMAD.MOV.U32 R4, RZ, RZ, R9 ;  /* 0x000000ffff047224 */ /* 0x001fe400078e0009 */
[----:B------:R-:W-:-:S05]  /*0230*/  IMAD.MOV.U32 R5, RZ, RZ, R6 ;  /* 0x000000ffff057224 */ /* 0x000fca00078e0006 */
[----:B------:R-:W-:Y:S05]  /*0240*/  @!P2 BRA `(.L_x_1170) ;  /* 0x000000000068a947 */ /* 0x000fea0003800000 */
[----:B-1----:R-:W0:Y:S01]  /*0250*/  LDC R11, c[0x0][0x238] ;  /* 0x00008e00ff0b7b82 */ /* 0x002e220000000800 */
[----:B------:R-:W-:Y:S02]  /*0260*/  IABS R12, R2 ;  /* 0x00000002000c7213 */ /* 0x000fe40000000000 */
[-C--:B0-----:R-:W-:Y:S02]  /*0270*/  IABS R10, R11.reuse ;  /* 0x0000000b000a7213 */ /* 0x081fe40000000000 */
[----:B------:R-:W-:Y:S02]  /*0280*/  LOP3.LUT R2, R2, R11, RZ, 0x3c, !PT ;  /* 0x0000000b02027212 */ /* 0x000fe400078e3cff */
[----:B------:R-:W0:Y:S02]  /*0290*/  I2F.RP R3, R10 ;  /* 0x0000000a00037306 */ /* 0x000e240000209400 */
[----:B------:R-:W-:-:S06]  /*02a0*/  ISETP.GE.AND P4, PT, R2, RZ, PT ;  /* 0x000000ff0200720c */ /* 0x000fcc0003f86270 */
[----:B0-----:R-:W0:Y:S02]  /*02b0*/  MUFU.RCP R3, R3 ;  /* 0x0000000300037308 */ /* 0x001e240000001000 */
[----:B0-----:R-:W-:-:S06]  /*02c0*/  VIADD R4, R3, 0xffffffe ;  /* 0x0ffffffe03047836 */ /* 0x001fcc0000000000 */
[----:B------:R0:W1:Y:S02]  /*02d0*/  F2I.FTZ.U32.TRUNC.NTZ R5, R4 ;  /* 0x0000000400057305 */ /* 0x000064000021f000 */
[----:B0-----:R-:W-:Y:S02]  /*02e0*/  IMAD.MOV.U32 R4, RZ, RZ, RZ ;  /* 0x000000ffff047224 */ /* 0x001fe400078e00ff */
[----:B-1----:R-:W-:-:S04]  /*02f0*/  IMAD.MOV R17, RZ, RZ, -R5 ;  /* 0x000000ffff117224 */ /* 0x002fc800078e0a05 */
[----:B------:R-:W-:-:S04]  /*0300*/  IMAD R17, R17, R10, RZ ;  /* 0x0000000a11117224 */ /* 0x000fc800078e02ff */
[----:B------:R-:W-:-:S06]  /*0310*/  IMAD.HI.U32 R5, R5, R17, R4 ;  /* 0x0000001105057227 */ /* 0x000fcc00078e0004 */
        /* <DEDUP_REMOVED lines=13> */
.L_x_1170:
[----:B------:R-:W-:Y:S01]  /*03f0*/  ULDC.64 UR4, c[0x0][0x230] ;  /* 0x00008c0000047ab9 */ /* 0x000fe20000000a00 */
[--C-:B-1----:R-:W-:Y:S01]  /*0400*/  SHF.R.S32.HI R11, RZ, 0x1f, R0.reuse ;  /* 0x0000001fff0b7819 */ /* 0x102fe20000011400 */
[----:B------:R-:W-:Y:S01]  /*0410*/  BSSY B0, `(.L_x_1171) ;  /* 0x0000027000007945 */ /* 0x000fe20003800000 */
[C---:B------:R-:W-:Y:S01]  /*0420*/  IADD3 R2, P3, R4.reuse, UR4, RZ ;  /* 0x0000000404027c10 */ /* 0x040fe2000ff7e0ff */
[----:B------:R-:W-:Y:S01]  /*0430*/  IMAD.MOV.U32 R10, RZ, RZ, -0x800000 ;  /* 0xff800000ff0a7424 */ /* 0x000fe200078e00ff */
[----:B------:R-:W-:Y:S01]  /*0440*/  IADD3 R4, P4, P5, R4, UR4, R0 ;  /* 0x0000000404047c10 */ /* 0x000fe2000fd9e000 */
[----:B------:R-:W-:Y:S01]  /*0450*/  IMAD.MOV.U32 R12, RZ, RZ, -0x800000 ;  /* 0xff800000ff0c7424 */ /* 0x000fe200078e00ff */
[----:B------:R-:W-:Y:S01]  /*0460*/  IADD3.X R3, R5, UR5, RZ, P3, !PT ;  /* 0x0000000505037c10 */ /* 0x000fe20009ffe4ff */
[----:B-----5:R-:W-:Y:S01]  /*0470*/  @!P1 IMAD.U32 R10, R13, 0x10000, RZ ;  /* 0x000100000d0a9824 */ /* 0x020fe200078e00ff */
[----:B------:R-:W-:Y:S01]  /*0480*/  IADD3.X R5, R5, UR5, R11, P4, P5 ;  /* 0x0000000505057c10 */ /* 0x000fe2000a7ea40b */
[----:B------:R-:W-:Y:S01]  /*0490*/  @!P0 IMAD.U32 R12, R8, 0x10000, RZ ;  /* 0x00010000080c8824 */ /* 0x000fe200078e00ff */
[----:B------:R-:W-:Y:S07]  /*04a0*/  @!P2 BRA `(.L_x_1172) ;  /* 0x00000000003ca947 */ /* 0x000fee0003800000 */
[----:B------:R-:W-:Y:S04]  /*04b0*/  BSSY B1, `(.L_x_1173) ;  /* 0x0000007000017945 */ /* 0x000fe80003800000 */
[----:B------:R-:W-:Y:S05]  /*04c0*/  @P0 BRA `(.L_x_1174) ;  /* 0x0000000000100947 */ /* 0x000fea0003800000 */
[----:B------:R-:W2:Y:S02]  /*04d0*/  LDG.E.U8 R8, desc[UR6][R2.64] ;  /* 0x0000000602087981 */ /* 0x000ea4000c1e1100 */
[----:B--2---:R-:W-:Y:S01]  /*04e0*/  ISETP.NE.AND P3, PT, R8, RZ, PT ;  /* 0x000000ff0800720c */ /* 0x004fe20003f65270 */
[----:B------:R-:W-:-:S12]  /*04f0*/  IMAD.MOV.U32 R8, RZ, RZ, R12 ;  /* 0x000000ffff087224 */ /* 0x000fd800078e000c */
[----:B------:R-:W-:Y:S05]  /*0500*/  @!P3 BRA `(.L_x_1175) ;  /* 0x000000000004b947 */ /* 0x000fea0003800000 */
.L_x_1174:
[----:B------:R-:W-:-:S07]  /*0510*/  IMAD.MOV.U32 R8, RZ, RZ, -0x800000 ;  /* 0xff800000ff087424 */ /* 0x000fce00078e00ff */
.L_x_1175:
[----:B------:R-:W-:Y:S05]  /*0520*/  BSYNC B1 ;  /* 0x0000000000017941 */ /* 0x000fea0003800000 */
.L_x_1173:
[----:B------:R-:W-:Y:S05]  /*0530*/  @P1 BRA `(.L_x_1176) ;  /* 0x0000000000101947 */ /* 0x000fea0003800000 */
[----:B------:R-:W2:Y:S02]  /*0540*/  LDG.E.U8 R13, desc[UR6][R2.64] ;  /* 0x00000006020d7981 */ /* 0x000ea4000c1e1100 */
[----:B--2---:R-:W-:Y:S01]  /*0550*/  ISETP.NE.AND P3, PT, R13, RZ, PT ;  /* 0x000000ff0d00720c */ /* 0x004fe20003f65270 */
[----:B------:R-:W-:-:S12]  /*0560*/  IMAD.MOV.U32 R13, RZ, RZ, R10 ;  /* 0x000000ffff0d7224 */ /* 0x000fd800078e000a */
[----:B------:R-:W-:Y:S05]  /*0570*/  @!P3 BRA `(.L_x_1177) ;  /* 0x000000000040b947 */ /* 0x000fea0003800000 */
.L_x_1176:
[----:B------:R-:W-:Y:S01]  /*0580*/  IMAD.MOV.U32 R13, RZ, RZ, -0x800000 ;  /* 0xff800000ff0d7424 */ /* 0x000fe200078e00ff */
[----:B------:R-:W-:Y:S06]  /*0590*/  BRA `(.L_x_1177) ;  /* 0x0000000000387947 */ /* 0x000fec0003800000 */
.L_x_1172:
[----:B------:R-:W-:Y:S04]  /*05a0*/  BSSY B1, `(.L_x_1178) ;  /* 0x0000007000017945 */ /* 0x000fe80003800000 */
[----:B------:R-:W-:Y:S05]  /*05b0*/  @P0 BRA `(.L_x_1179) ;  /* 0x0000000000100947 */ /* 0x000fea0003800000 */
[----:B------:R-:W2:Y:S02]  /*05c0*/  LDG.E.U8 R8, desc[UR6][R2.64] ;  /* 0x0000000602087981 */ /* 0x000ea4000c1e1100 */
[----:B--2---:R-:W-:Y:S01]  /*05d0*/  ISETP.NE.AND P3, PT, R8, RZ, PT ;  /* 0x000000ff0800720c */ /* 0x004fe20003f65270 */
[----:B------:R-:W-:-:S12]  /*05e0*/  IMAD.MOV.U32 R8, RZ, RZ, R12 ;  /* 0x000000ffff087224 */ /* 0x000fd800078e000c */
[----:B------:R-:W-:Y:S05]  /*05f0*/  @!P3 BRA `(.L_x_1180) ;  /* 0x000000000004b947 */ /* 0x000fea0003800000 */
.L_x_1179:
[----:B------:R-:W-:-:S07]  /*0600*/  IMAD.MOV.U32 R8, RZ, RZ, -0x800000 ;  /* 0xff800000ff087424 */ /* 0x000fce00078e00ff */
.L_x_1180:
[----:B------:R-:W-:Y:S05]  /*0610*/  BSYNC B1 ;  /* 0x0000000000017941 */ /* 0x000fea0003800000 */
.L_x_1178:
[----:B------:R-:W-:Y:S05]  /*0620*/  @P1 BRA `(.L_x_1181) ;  /* 0x0000000000101947 */ /* 0x000fea0003800000 */
[----:B------:R-:W2:Y:S02]  /*0630*/  LDG.E.U8 R13, desc[UR6][R4.64] ;  /* 0x00000006040d7981 */ /* 0x000ea4000c1e1100 */
[----:B--2---:R-:W-:Y:S01]  /*0640*/  ISETP.NE.AND P3, PT, R13, RZ, PT ;  /* 0x000000ff0d00720c */ /* 0x004fe20003f65270 */
[----:B------:R-:W-:-:S12]  /*0650*/  IMAD.MOV.U32 R13, RZ, RZ, R10 ;  /* 0x000000ffff0d7224 */ /* 0x000fd800078e000a */
[----:B------:R-:W-:Y:S05]  /*0660*/  @!P3 BRA `(.L_x_1177) ;  /* 0x000000000004b947 */ /* 0x000fea0003800000 */
.L_x_1181:
[----:B------:R-:W-:-:S07]  /*0670*/  IMAD.MOV.U32 R13, RZ, RZ, -0x800000 ;  /* 0xff800000ff0d7424 */ /* 0x000fce00078e00ff */
.L_x_1177:
[----:B------:R-:W-:Y:S05]  /*0680*/  BSYNC B0 ;  /* 0x0000000000007941 */ /* 0x000fea0003800000 */
.L_x_1171:
[----:B------:R-:W0:Y:S01]  /*0690*/  SHFL.BFLY PT, R17, R8, 0x10, 0x1f ;  /* 0x0e001f0008117f89 */ /* 0x000e2200000e0000 */
[----:B------:R-:W-:Y:S03]  /*06a0*/  BSSY B0, `(.L_x_1182) ;  /* 0x0000049000007945 */ /* 0x000fe60003800000 */
[----:B------:R-:W1:Y:S01]  /*06b0*/  SHFL.BFLY PT, R16, R13, 0x10, 0x1f ;  /* 0x0e001f000d107f89 */ /* 0x000e6200000e0000 */
[----:B0-----:R-:W-:Y:S02]  /*06c0*/  FSETP.GEU.FTZ.AND P3, PT, R8, R17, PT ;  /* 0x000000110800720b */ /* 0x001fe40003f7e000 */
[----:B-1----:R-:W-:Y:S02]  /*06d0*/  FSETP.GEU.FTZ.AND P4, PT, R13, R16, PT ;  /* 0x000000100d00720b */ /* 0x002fe40003f9e000 */
[----:B------:R-:W-:Y:S02]  /*06e0*/  FSEL R17, R17, R8, !P3 ;  /* 0x0000000811117208 */ /* 0x000fe40005800000 */
[----:B------:R-:W-:-:S03]  /*06f0*/  FSEL R16, R16, R13, !P4 ;  /* 0x0000000d10107208 */ /* 0x000fc60006000000 */
[----:B------:R-:W0:Y:S04]  /*0700*/  SHFL.BFLY PT, R18, R17, 0x8, 0x1f ;  /* 0x0d001f0011127f89 */ /* 0x000e2800000e0000 */
        /* <DEDUP_REMOVED lines=22> */
[----:B------:R-:W-:Y:S01]  /*0870*/  FSEL R21, R18, R17, !P4 ;  /* 0x0000001112157208 */ /* 0x000fe20006000000 */
[----:B------:R-:W-:Y:S08]  /*0880*/  @!P2 BRA `(.L_x_1183) ;  /* 0x000000000058a947 */ /* 0x000ff00003800000 */
        /* <DEDUP_REMOVED lines=9> */
[----:B0-----:R-:W-:-:S07]  /*0920*/  @!P0 FADD.FTZ R13, RZ, R8 ;  /* 0x00000008ff0d8221 */ /* 0x001fce0000010000 */
.L_x_1185:
[----:B------:R-:W-:Y:S05]  /*0930*/  BSYNC B1 ;  /* 0x0000000000017941 */ /* 0x000fea0003800000 */
.L_x_1184:
[----:B------:R-:W-:Y:S02]  /*0940*/  IMAD.MOV.U32 R12, RZ, RZ, RZ ;  /* 0x000000ffff0c7224 */ /* 0x000fe400078e00ff */
        /* <DEDUP_REMOVED lines=8> */
[----:B0-----:R-:W-:Y:S01]  /*09d0*/  FADD.FTZ R16, RZ, R12 ;  /* 0x0000000cff107221 */ /* 0x001fe20000010000 */
[----:B------:R-:W-:Y:S06]  /*09e0*/  BRA `(.L_x_1186) ;  /* 0x0000000000507947 */ /* 0x000fec0003800000 */
.L_x_1183:
        /* <DEDUP_REMOVED lines=10> */
.L_x_1188:
[----:B------:R-:W-:Y:S05]  /*0a90*/  BSYNC B1 ;  /* 0x0000000000017941 */ /* 0x000fea0003800000 */
.L_x_1187:
        /* <DEDUP_REMOVED lines=9> */
.L_x_1186:
[----:B------:R-:W-:Y:S05]  /*0b30*/  BSYNC B0 ;  /* 0x0000000000007941 */ /* 0x000fea0003800000 */
.L_x_1182:
[----:B------:R-:W0:Y:S01]  /*0b40*/  SHFL.BFLY PT, R3, R16, 0x10, 0x1f ;  /* 0x0e001f0010037f89 */ /* 0x000e2200000e0000 */
[----:B------:R-:W-:-:S03]  /*0b50*/  ISETP.GE.AND P0, PT, R15, 0x1, PT ;  /* 0x000000010f00780c */ /* 0x000fc60003f06270 */
[----:B------:R-:W1:Y:S01]  /*0b60*/  SHFL.BFLY PT, R2, R13, 0x10, 0x1f ;  /* 0x0e001f000d027f89 */ /* 0x000e6200000e0000 */
[----:B0-----:R-:W-:Y:S01]  /*0b70*/  FADD.FTZ R3, R3, R16 ;  /* 0x0000001003037221 */ /* 0x001fe20000010000 */
[----:B-1----:R-:W-:-:S04]  /*0b80*/  FADD.FTZ R2, R2, R13 ;  /* 0x0000000d02027221 */ /* 0x002fc80000010000 */
[----:B------:R-:W0:Y:S04]  /*0b90*/  SHFL.BFLY PT, R4, R3, 0x8, 0x1f ;  /* 0x0d001f0003047f89 */ /* 0x000e2800000e0000 */
        /* <DEDUP_REMOVED lines=11> */
[----:B------:R0:W1:Y:S04]  /*0c50*/  SHFL.BFLY PT, R3, R16, 0x1, 0x1f ;  /* 0x0c201f0010037f89 */ /* 0x00006800000e0000 */
[----:B------:R0:W2:Y:S01]  /*0c60*/  SHFL.BFLY PT, R2, R13, 0x1, 0x1f ;  /* 0x0c201f000d027f89 */ /* 0x0000a200000e0000 */
[----:B------:R-:W-:Y:S05]  /*0c70*/  @!P0 EXIT ;  /* 0x000000000000894d */ /* 0x000fea0003800000 */
[----:B------:R-:W-:Y:S01]  /*0c80*/  ISETP.GE.AND P2, PT, R7, R0, PT ;  /* 0x000000000700720c */ /* 0x000fe20003f46270 */
[----:B------:R-:W-:Y:S01]  /*0c90*/  BSSY B0, `(.L_x_1189) ;  /* 0x000000f000007945 */ /* 0x000fe20003800000 */
[----:B------:R-:W-:Y:S01]  /*0ca0*/  ISETP.GE.AND P1, PT, R14, 0x2, PT ;  /* 0x000000020e00780c */ /* 0x000fe20003f26270 */
[----:B01----:R-:W-:Y:S01]  /*0cb0*/  FADD.FTZ R16, R16, R3 ;  /* 0x0000000310107221 */ /* 0x003fe20000010000 */
[----:B--2---:R-:W-:-:S09]  /*0cc0*/  FADD.FTZ R13, R13, R2 ;  /* 0x000000020d0d7221 */ /* 0x004fd20000010000 */
[----:B------:R-:W-:Y:S05]  /*0cd0*/  @P2 BRA `(.L_x_1190) ;  /* 0x0000000000282947 */ /* 0x000fea0003800000 */
[----:B------:R-:W-:Y:S01]  /*0ce0*/  FSETP.NEU.FTZ.AND P0, PT, R13, RZ, PT ;  /* 0x000000ff0d00720b */ /* 0x000fe20003f1d000 */
[----:B------:R-:W-:Y:S02]  /*0cf0*/  ULDC.64 UR4, c[0x0][0x210] ;  /* 0x0000840000047ab9 */ /* 0x000fe40000000a00 */
[----:B------:R-:W-:-:S10]  /*0d00*/  LEA R2, P3, R9, UR4, 0x1 ;  /* 0x0000000409027c11 */ /* 0x000fd4000f8608ff */
[----:B------:R-:W0:Y:S02]  /*0d10*/  @P0 MUFU.RCP R3, R13 ;  /* 0x0000000d00030308 */ /* 0x000e240000001000 */
[----:B0-----:R-:W-:Y:S01]  /*0d20*/  @P0 FMUL.FTZ R4, R3, R8 ;  /* 0x0000000803040220 */ /* 0x001fe20000410000 */
[----:B------:R-:W-:-:S04]  /*0d30*/  IMAD.MOV.U32 R3, RZ, RZ, 0x7fff ;  /* 0x00007fffff037424 */ /* 0x000fc800078e00ff */
[----:B------:R-:W-:-:S04]  /*0d40*/  @P0 F2FP.BF16.F32.PACK_AB R4, RZ, R4 ;  /* 0x00000004ff04023e */ /* 0x000fc800000010ff */
[----:B------:R-:W-:Y:S02]  /*0d50*/  @!P0 PRMT R4, R3, 0x7610, R4 ;  /* 0x0000761003048816 */ /* 0x000fe40000000004 */
[----:B------:R-:W-:-:S05]  /*0d60*/  LEA.HI.X R3, R9, UR5, R6, 0x1, P3 ;  /* 0x0000000509037c11 */ /* 0x000fca00098f0c06 */
[----:B------:R0:W-:Y:S02]  /*0d70*/  STG.E.U16 desc[UR6][R2.64], R4 ;  /* 0x0000000402007986 */ /* 0x0001e4000c101506 */
.L_x_1190:
[----:B------:R-:W-:Y:S05]  /*0d80*/  BSYNC B0 ;  /* 0x0000000000007941 */ /* 0x000fea0003800000 */
.L_x_1189:
[----:B------:R-:W-:Y:S05]  /*0d90*/  @!P1 EXIT ;  /* 0x000000000000994d */ /* 0x000fea0003800000 */
[----:B------:R-:W-:Y:S05]  /*0da0*/  @P2 EXIT ;  /* 0x000000000000294d */ /* 0x000fea0003800000 */
[----:B------:R-:W-:Y:S01]  /*0db0*/  FSETP.NEU.FTZ.AND P0, PT, R16, RZ, PT ;  /* 0x000000ff1000720b */ /* 0x000fe20003f1d000 */
[----:B------:R-:W-:Y:S01]  /*0dc0*/  ULDC.64 UR4, c[0x0][0x210] ;  /* 0x0000840000047ab9 */ /* 0x000fe20000000a00 */
[----:B------:R-:W-:-:S05]  /*0dd0*/  IADD3 R9, P1, R9, R0, RZ ;  /* 0x0000000009097210 */ /* 0x000fca0007f3e0ff */
[----:B------:R-:W-:Y:S01]  /*0de0*/  IMAD.X R6, R6, 0x1, R11, P1 ;  /* 0x0000000106067824 */ /* 0x000fe200008e060b */
[----:B0-----:R-:W-:-:S05]  /*0df0*/  LEA R2, P1, R9, UR4, 0x1 ;  /* 0x0000000409027c11 */ /* 0x001fca000f8208ff */
[----:B------:R-:W0:Y:S02]  /*0e00*/  @P0 MUFU.RCP R3, R16 ;  /* 0x0000001000030308 */ /* 0x000e240000001000 */
[----:B0-----:R-:W-:Y:S01]  /*0e10*/  @P0 FMUL.FTZ R12, R3, R12 ;  /* 0x0000000c030c0220 */ /* 0x001fe20000410000 */
[----:B------:R-:W-:-:S04]  /*0e20*/  IMAD.MOV.U32 R3, RZ, RZ, 0x7fff ;  /* 0x00007fffff037424 */ /* 0x000fc800078e00ff */
[----:B------:R-:W-:-:S04]  /*0e30*/  @P0 F2FP.BF16.F32.PACK_AB R0, RZ, R12 ;  /* 0x0000000cff00023e */ /* 0x000fc800000010ff */
[----:B------:R-:W-:Y:S02]  /*0e40*/  @!P0 PRMT R0, R3, 0x7610, R0 ;  /* 0x0000761003008816 */ /* 0x000fe40000000000 */
[----:B------:R-:W-:-:S05]  /*0e50*/  LEA.HI.X R3, R9, UR5, R6, 0x1, P1 ;  /* 0x0000000509037c11 */ /* 0x000fca00088f0c06 */
[----:B------:R-:W-:Y:S01]  /*0e60*/  STG.E.U16 desc[UR6][R2.64], R0 ;  /* 0x0000000002007986 */ /* 0x000fe2000c101506 */
[----:B------:R-:W-:Y:S05]  /*0e70*/  EXIT ;  /* 0x000000000000794d */ /* 0x000fea0003800000 */
.L_x_1191:
        /* <DEDUP_REMOVED lines=16> */
.L_x_11686:


//--------------------- .text._ZN43_GLOBAL__N__9ae7fba5_10_SoftMax_cu_9f978f6320softmax_warp_forwardIN3c108BFloat16ES2_fLi4ELb0ELb1EEEvPT0_PKT_iiiPKbib --------------------------
	.section	.text._ZN43_GLOBAL__N__9ae7fba5_10_SoftMax_cu_9f978f6320softmax_warp_forwardIN3c108BFloat16ES2_fLi4ELb0ELb1EEEvPT0_PKT_iiiPKbib,"ax",@progbits
	.align	128
.text._ZN43_GLOBAL__N__9ae7fba5_10_SoftMax_cu_9f978f6320softmax_warp_forwardIN3c108BFloat16ES2_fLi4ELb0ELb1EEEvPT0_PKT_iiiPKbib:
        .type           _ZN43_GLOBAL__N__9ae7fba5_10_SoftMax_cu_9f978f6320softmax_warp_forwardIN3c108BFloat16ES2_fLi4ELb0ELb1EEEvPT0_PKT_iiiPKbib,@function
        .size           _ZN43_GLOBAL__N__9ae7fba5_10_SoftMax_cu_9f978f6320softmax_warp_forwardIN3c108BFloat16ES2_fLi4ELb0ELb1EEEvPT0_PKT_iiiPKbib,(.L_x_11687 - _ZN43_GLOBAL__N__9ae7fba5_10_SoftMax_cu_9f978f6320softmax_warp_forwardIN3c108BFloat16ES2_fLi4ELb0ELb1EEEvPT0_PKT_iiiPKbib)
        .other          _ZN43_GLOBAL__N__9ae7fba5_10_SoftMax_cu_9f978f6320softmax_warp_forwardIN3c108BFloat16ES2_fLi4ELb0ELb1EEEvPT0_PKT_iiiPKbib,@"STO_CUDA_ENTRY STV_DEFAULT"
_ZN43_GLOBAL__N__9ae7fba5_10_SoftMax_cu_9f978f6320softmax_warp_forwardIN3c108BFloat16ES2_fLi4ELb0ELb1EEEvPT0_PKT_iiiPKbib:
        /* <DEDUP_REMOVED lines=63> */
.L_x_1192:
        /* <DEDUP_REMOVED lines=18> */
.L_x_1196:
[----:B------:R-:W-:-:S07]  /*0510*/  IMAD.MOV.U32 R8, RZ, RZ, -0x800000 ;  /* 0xff800000ff087424 */ /* 0x000fce00078e00ff */
.L_x_1197:
[----:B------:R-:W-:Y:S05]  /*0520*/  BSYNC B1 ;  /* 0x0000000000017941 */ /* 0x000fea0003800000 */
.L_x_1195:
[----:B------:R-:W-:Y:S05]  /*0530*/  @P1 BRA `(.L_x_1198) ;  /* 0x0000000000101947 */ /* 0x000fea0003800000 */
[----:B------:R-:W2:Y:S02]  /*0540*/  LDG.E.U8 R13, desc[UR6][R2.64] ;  /* 0x00000006020d7981 */ /* 0x000ea4000c1e1100 */
[----:B--2---:R-:W-:Y:S01]  /*0550*/  ISETP.NE.AND P3, PT, R13, RZ, PT ;  /* 0x000000ff0d00720c */ /* 0x004fe20003f65270 */
[----:B------:R-:W-:-:S12]  /*0560*/  IMAD.MOV.U32 R13, RZ, RZ, R10 ;  /* 0x000000ffff0d7224 */ /* 0x000fd800078e000a */
[----:B------:R-:W-:Y:S05]  /*0570*/  @!P3 BRA `(.L_x_1199) ;  /* 0x000000000040b947 */ /* 0x000fea0003800000 */
.L_x_1198:
[----:B------:R-:W-:Y:S01]  /*0580*/  IMAD.MOV.U32 R13, RZ, RZ, -0x800000 ;  /* 0xff800000ff0d7424 */ /* 0x000fe200078e00ff */
[----:B------:R-:W-:Y:S06]  /*0590*/  BRA `(.L_x_1199) ;  /* 0x0000000000387947 */ /* 0x000fec0003800000 */
.L_x_1194:
[----:B------:R-:W-:Y:S04]  /*05a0*/  BSSY B1, `(.L_x_1200) ;  /* 0x0000007000017945 */ /* 0x000fe80003800000 */
[----:B------:R-:W-:Y:S05]  /*05b0*/  @P0 BRA `(.L_x_1201) ;  /* 0x0000000000100947 */ /* 0x000fea0003800000 */
[----:B------:R-:W2:Y:S02]  /*05c0*/  LDG.E.U8 R8, desc[UR6][R2.64] ;  /* 0x0000000602087981 */ /* 0x000ea4000c1e1100 */
[----:B--2---:R-:W-:Y:S01]  /*05d0*/  ISETP.NE.AND P3, PT, R8, RZ, PT ;  /* 0x000000ff0800720c */ /* 0x004fe20003f65270 */
[----:B------:R-:W-:-:S12]  /*05e0*/  IMAD.MOV.U32 R8, RZ, RZ, R12 ;  /* 0x000000ffff087224 */ /* 0x000fd800078e000c */
[----:B------:R-:W-:Y:S05]  /*05f0*/  @!P3 BRA `(.L_x_1202) ;  /* 0x000000000004b947 */ /* 0x000fea0003800000 */
.L_x_1201:
[----:B------:R-:W-:-:S07]  /*0600*/  IMAD.MOV.U32 R8, RZ, RZ, -0x800000 ;  /* 0xff800000ff087424 */ /* 0x000fce00078e00ff */
.L_x_1202:
[----:B------:R-:W-:Y:S05]  /*0610*/  BSYNC B1 ;  /* 0x0000000000017941 */ /* 0x000fea0003800000 */
.L_x_1200:
[----:B------:R-:W-:Y:S05]  /*0620*/  @P1 BRA `(.L_x_1203) ;  /* 0x0000000000101947 */ /* 0x000fea0003800000 */
[----:B------:R-:W2:Y:S02]  /*0630*/  LDG.E.U8 R13, desc[UR6][R4.64] ;  /* 0x00000006040d7981 */ /* 0x000ea4000c1e1100 */
[----:B--2---:R-:W-:Y:S01]  /*0640*/  ISETP.NE.AND P3, PT, R13, RZ, PT ;  /* 0x000000ff0d00720c */ /* 0x004fe20003f65270 */
[----:B------:R-:W-:-:S12]  /*0650*/  IMAD.MOV.U32 R13, RZ, RZ, R10 ;  /* 0x000000ffff0d7224 */ /* 0x000fd800078e000a */
[----:B------:R-:W-:Y:S05]  /*0660*/  @!P3 BRA `(.L_x_1199) ;  /* 0x000000000004b947 */ /* 0x000fea0003800000 */
.L_x_1203:
[----:B------:R-:W-:-:S07]  /*0670*/  IMAD.MOV.U32 R13, RZ, RZ, -0x800000 ;  /* 0xff800000ff0d7424 */ /* 0x000fce00078e00ff */
.L_x_1199:
[----:B------:R-:W-:Y:S05]  /*0680*/  BSYNC B0 ;  /* 0x0000000000007941 */ /* 0x000fea0003800000 */
.L_x_1193:
        /* <DEDUP_REMOVED lines=36> */
.L_x_1207:
[----:B------:R-:W-:Y:S05]  /*08d0*/  BSYNC B1 ;  /* 0x0000000000017941 */ /* 0x000fea0003800000 */
.L_x_1206:
        /* <DEDUP_REMOVED lines=11> */
.L_x_1205:
        /* <DEDUP_REMOVED lines=10> */
.L_x_1210:
[----:B------:R-:W-:Y:S05]  /*0a30*/  BSYNC B1 ;  /* 0x0000000000017941 */ /* 0x000fea0003800000 */
.L_x_1209:
        /* <DEDUP_REMOVED lines=9> */
.L_x_1208:
[----:B------:R-:W-:Y:S05]  /*0ad0*/  BSYNC B0 ;  /* 0x0000000000007941 */ /* 0x000fea0003800000 */
.L_x_1204:
        /* <DEDUP_REMOVED lines=19> */
[----:B-1----:R-:W-:Y:S01]  /*0c10*/  FADD.FTZ R16, R17, R16 ;  /* 0x0000001011107221 */ /* 0x002fe20000010000 */
[----:B--2---:R-:W-:-:S09]  /*0c20*/  FADD.FTZ R13, R10, R13 ;  /* 0x0000000d0a0d7221 */ /* 0x004fd20000010000 */
[----:B------:R-:W-:Y:S05]  /*0c30*/  @P2 BRA `(.L_x_1212) ;  /* 0x0000000000282947 */ /* 0x000fea0003800000 */
[----:B------:R-:W-:Y:S01]  /*0c40*/  FSETP.NEU.FTZ.AND P0, PT, R13, RZ, PT ;  /* 0x000000ff0d00720b */ /* 0x000fe20003f1d000 */
[----:B------:R-:W-:Y:S02]  /*0c50*/  ULDC.64 UR4, c[0x0][0x210] ;  /* 0x0000840000047ab9 */ /* 0x000fe40000000a00 */
[----:B------:R-:W-:-:S10]  /*0c60*/  LEA R2, P3, R9, UR4, 0x1 ;  /* 0x0000000409027c11 */ /* 0x000fd4000f8608ff */
[----:B------:R-:W1:Y:S02]  /*0c70*/  @P0 MUFU.RCP R3, R13 ;  /* 0x0000000d00030308 */ /* 0x000e640000001000 */
[----:B-1----:R-:W-:Y:S01]  /*0c80*/  @P0 FMUL.FTZ R4, R3, R8 ;  /* 0x0000000803040220 */ /* 0x002fe20000410000 */
[----:B------:R-:W-:-:S04]  /*0c90*/  IMAD.MOV.U32 R3, RZ, RZ, 0x7fff ;  /* 0x00007fffff037424 */ /* 0x000fc800078e00ff */
[----:B------:R-:W-:-:S04]  /*0ca0*/  @P0 F2FP.BF16.F32.PACK_AB R4, RZ, R4 ;  /* 0x00000004ff04023e */ /* 0x000fc800000010ff */
[----:B------:R-:W-:Y:S02]  /*0cb0*/  @!P0 PRMT R4, R3, 0x7610, R4 ;  /* 0x0000761003048816 */ /* 0x000fe40000000004 */
[----:B------:R-:W-:-:S05]  /*0cc0*/  LEA.HI.X R3, R9, UR5, R6, 0x1, P3 ;  /* 0x0000000509037c11 */ /* 0x000fca00098f0c06 */
[----:B------:R1:W-:Y:S02]  /*0cd0*/  STG.E.U16 desc[UR6][R2.64], R4 ;  /* 0x0000000402007986 */ /* 0x0003e4000c101506 */
.L_x_1212:
[----:B------:R-:W-:Y:S05]  /*0ce0*/  BSYNC B0 ;  /* 0x0000000000007941 */ /* 0x000fea0003800000 */
.L_x_1211:
[----:B------:R-:W-:Y:S05]  /*0cf0*/  @!P1 EXIT ;  /* 0x000000000000994d */ /* 0x000fea0003800000 */
[----:B------:R-:W-:Y:S05]  /*0d00*/  @P2 EXIT ;  /* 0x000000000000294d */ /* 0x000fea0003800000 */
[----:B------:R-:W-:Y:S01]  /*0d10*/  FSETP.NEU.FTZ.AND P0, PT, R16, RZ, PT ;  /* 0x000000ff1000720b */ /* 0x000fe20003f1d000 */
[----:B------:R-:W-:Y:S01]  /*0d20*/  ULDC.64 UR4, c[0x0][0x210] ;  /* 0x0000840000047ab9 */ /* 0x000fe20000000a00 */
[----:B------:R-:W-:-:S05]  /*0d30*/  IADD3 R9, P1, R9, R0, RZ ;  /* 0x0000000009097210 */ /* 0x000fca0007f3e0ff */
[----:B------:R-:W-:Y:S01]  /*0d40*/  IMAD.X R6, R6, 0x1, R11, P1 ;  /* 0x0000000106067824 */ /* 0x000fe200008e060b */
[----:B-1----:R-:W-:-:S05]  /*0d50*/  LEA R2, P1, R9, UR4, 0x1 ;  /* 0x0000000409027c11 */ /* 0x002fca000f8208ff */
[----:B------:R-:W1:Y:S02]  /*0d60*/  @P0 MUFU.RCP R3, R16 ;  /* 0x0000001000030308 */ /* 0x000e640000001000 */
[----:B-1----:R-:W-:Y:S01]  /*0d70*/  @P0 FMUL.FTZ R12, R3, R12 ;  /* 0x0000000c030c0220 */ /* 0x002fe20000410000 */
[----:B------:R-:W-:-:S04]  /*0d80*/  IMAD.MOV.U32 R3, RZ, RZ, 0x7fff ;  /* 0x00007fffff037424 */ /* 0x000fc800078e00ff */
[----:B------:R-:W-:-:S04]  /*0d90*/  @P0 F2FP.BF16.F32.PACK_AB R0, RZ, R12 ;  /* 0x0000000cff00023e */ /* 0x000fc800000010ff */
[----:B------:R-:W-:Y:S02]  /*0da0*/  @!P0 PRMT R0, R3, 0x7610, R0 ;  /* 0x0000761003008816 */ /* 0x000fe40000000000 */
[----:B------:R-:W-:-:S05]  /*0db0*/  LEA.HI.X R3, R9, UR5, R6, 0x1, P1 ;  /* 0x0000000509037c11 */ /* 0x000fca00088f0c06 */
[----:B------:R-:W-:Y:S01]  /*0dc0*/  STG.E.U16 desc[UR6][R2.64], R0 ;  /* 0x0000000002007986 */ /* 0x000fe2000c101506 */
[----:B------:R-:W-:Y:S05]  /*0dd0*/  EXIT ;  /* 0x000000000000794d */ /* 0x000fea0003800000 */
.L_x_1213:
        /* <DEDUP_REMOVED lines=10> */
.L_x_11687:


//--------------------- .text._ZN43_GLOBAL__N__9ae7fba5_10_SoftMax_cu_9f978f6320softmax_warp_forwardIN3c108BFloat16ES2_fLi3ELb0ELb1EEEvPT0_PKT_iiiPKbib --------------------------
	.section	.text._ZN43_GLOBAL__N__9ae7fba5_10_SoftMax_cu_9f978f6320softmax_warp_forwardIN3c108BFloat16ES2_fLi3ELb0ELb1EEEvPT0_PKT_iiiPKbib,"ax",@progbits
	.align	128
.text._ZN43_GLOBAL__N__9ae7fba5_10_SoftMax_cu_9f978f6320softmax_warp_forwardIN3c108BFloat16ES2_fLi3ELb0ELb1EEEvPT0_PKT_iiiPKbib:
        .type           _ZN43_GLOBAL__N__9ae7fba5_10_SoftMax_cu_9f978f6320softmax_warp_forwardIN3c108BFloat16ES2_fLi3ELb0ELb1EEEvPT0_PKT_iiiPKbib,@function
        .size           _ZN43_GLOBAL__N__9ae7fba5_10_SoftMax_cu_9f978f6320softmax_warp_forwardIN3c108BFloat16ES2_fLi3ELb0ELb1EEEvPT0_PKT_iiiPKbib,(.L_x_11688 - _ZN43_GLOBAL__N__9ae7fba5_10_SoftMax_cu_9f978f6320softmax_warp_forwardIN3c108BFloat16ES2_fLi3ELb0ELb1EEEvPT0_PKT_iiiPKbib)
        .other          _ZN43_GLOBAL__N__9ae7fba5_10_SoftMax_cu_9f978f6320softmax_warp_forwardIN3c108BFloat16ES2_fLi3ELb0ELb1EEEvPT0_PKT_iiiPKbib,@"STO_CUDA_ENTRY STV_DEFAULT"
_ZN43_GLOBAL__N__9ae7fba5_10_SoftMax_cu_9f978f6320softmax_warp_forwardIN3c108BFloat16ES2_fLi3ELb0ELb1EEEvPT0_PKT_iiiPKbib:
        /* <DEDUP_REMOVED lines=63> */
.L_x_1214:
        /* <DEDUP_REMOVED lines=18> */
.L_x_1218:
[----:B------:R-:W-:-:S07]  /*0510*/  IMAD.MOV.U32 R8, RZ, RZ, -0x800000 ;  /* 0xff800000ff087424 */ /* 0x000fce00078e00ff */
.L_x_1219:
[----:B------:R-:W-:Y:S05]  /*0520*/  BSYNC B1 ;  /* 0x0000000000017941 */ /* 0x000fea0003800000 */
.L_x_1217:
[----:B------:R-:W-:Y:S05]  /*0530*/  @P1 BRA `(.L_x_1220) ;  /* 0x0000000000101947 */ /* 0x000fea0003800000 */
[----:B------:R-:W2:Y:S02]  /*0540*/  LDG.E.U8 R13, desc[UR6][R2.64] ;  /* 0x00000006020d7981 */ /* 0x000ea4000c1e1100 */
[----:B--2---:R-:W-:Y:S01]  /*0550*/  ISETP.NE.AND P3, PT, R13, RZ, PT ;  /* 0x000000ff0d00720c */ /* 0x004fe20003f65270 */
[----:B------:R-:W-:-:S12]  /*0560*/  IMAD.MOV.U32 R13, RZ, RZ, R10 ;  /* 0x000000ffff0d7224 */ /* 0x000fd800078e000a */
[----:B------:R-:W-:Y:S05]  /*0570*/  @!P3 BRA `(.L_x_1221) ;  /* 0x000000000040b947 */ /* 0x000fea0003800000 */
.L_x_1220:
[----:B------:R-:W-:Y:S01]  /*0580*/  IMAD.MOV.U32 R13, RZ, RZ, -0x800000 ;  /* 0xff800000ff0d7424 */ /* 0x000fe200078e00ff */
[----:B------:R-:W-:Y:S06]  /*0590*/  BRA `(.L_x_1221) ;  /* 0x0000000000387947 */ /* 0x000fec0003800000 */
.L_x_1216:
[----:B------:R-:W-:Y:S04]  /*05a0*/  BSSY B1, `(.L_x_1222) ;  /* 0x0000007000017945 */ /* 0x000fe80003800000 */
[----:B------:R-:W-:Y:S05]  /*05b0*/  @P0 BRA `(.L_x_1223) ;  /* 0x0000000000100947 */ /* 0x000fea0003800000 */
[----:B------:R-:W2:Y:S02]  /*05c0*/  LDG.E.U8 R8, desc[UR6][R2.64] ;  /* 0x0000000602087981 */ /* 0x000ea4000c1e1100 */
[----:B--2---:R-:W-:Y:S01]  /*05d0*/  ISETP.NE.AND P3, PT, R8, RZ, PT ;  /* 0x000000ff0800720c */ /* 0x004fe20003f65270 */
[----:B------:R-:W-:-:S12]  /*05e0*/  IMAD.MOV.U32 R8, RZ, RZ, R12 ;  /* 0x000000ffff087224 */ /* 0x000fd800078e000c */
[----:B------:R-:W-:Y:S05]  /*05f0*/  @!P3 BRA `(.L_x_1224) ;  /* 0x000000000004b947 */ /* 0x000fea0003800000 */
.L_x_1223:
[----:B------:R-:W-:-:S07]  /*0600*/  IMAD.MOV.U32 R8, RZ, RZ, -0x800000 ;  /* 0xff800000ff087424 */ /* 0x000fce00078e00ff */
.L_x_1224:
[----:B------:R-:W-:Y:S05]  /*0610*/  BSYNC B1 ;  /* 0x0000000000017941 */ /* 0x000fea0003800000 */
.L_x_1222:
[----:B------:R-:W-:Y:S05]  /*0620*/  @P1 BRA `(.L_x_1225) ;  /* 0x0000000000101947 */ /* 0x000fea0003800000 */
[----:B------:R-:W2:Y:S02]  /*0630*/  LDG.E.U8 R13, desc[UR6][R4.64] ;  /* 0x00000006040d7981 */ /* 0x000ea4000c1e1100 */
[----:B--2---:R-:W-:Y:S01]  /*0640*/  ISETP.NE.AND P3, PT, R13, RZ, PT ;  /* 0x000000ff0d00720c */ /* 0x004fe20003f65270 */
[----:B------:R-:W-:-:S12]  /*0650*/  IMAD.MOV.U32 R13, RZ, RZ, R10 ;  /* 0x000000ffff0d7224 */ /* 0x000fd800078e000a */
[----:B------:R-:W-:Y:S05]  /*0660*/  @!P3 BRA `(.L_x_1221) ;  /* 0x000000000004b947 */ /* 0x000fea0003800000 */
.L_x_1225:
[----:B------:R-:W-:-:S07]  /*0670*/  IMAD.MOV.U32 R13, RZ, RZ, -0x800000 ;  /* 0xff800000ff0d7424 */ /* 0x000fce00078e00ff */
.L_x_1221:
[----:B------:R-:W-:Y:S05]  /*0680*/  BSYNC B0 ;  /* 0x0000000000007941 */ /* 0x000fea0003800000 */
.L_x_1215:
        /* <DEDUP_REMOVED lines=30> */
.L_x_1229:
[----:B------:R-:W-:Y:S05]  /*0870*/  BSYNC B1 ;  /* 0x0000000000017941 */ /* 0x000fea0003800000 */
.L_x_1228:
        /* <DEDUP_REMOVED lines=11> */
.L_x_1227:
        /* <DEDUP_REMOVED lines=10> */
.L_x_1232:
[----:B------:R-:W-:Y:S05]  /*09d0*/  BSYNC B1 ;  /* 0x0000000000017941 */ /* 0x000fea0003800000 */
.L_x_1231:
        /* <DEDUP_REMOVED lines=9> */
.L_x_1230:
[----:B------:R-:W-:Y:S05]  /*0a70*/  BSYNC B0 ;  /* 0x0000000000007941 */ /* 0x000fea0003800000 */
.L_x_1226:
        /* <DEDUP_REMOVED lines=28> */
.L_x_1234:
[----:B------:R-:W-:Y:S05]  /*0c40*/  BSYNC B0 ;  /* 0x0000000000007941 */ /* 0x000fea0003800000 */
.L_x_1233:
        /* <DEDUP_REMOVED lines=15> */
.L_x_1235:
        /* <DEDUP_REMOVED lines=12> */
.L_x_11688:


//--------------------- .text._ZN43_GLOBAL__N__9ae7fba5_10_SoftMax_cu_9f978f6320softmax_warp_forwardIN3c108BFloat16ES2_fLi2ELb0ELb1EEEvPT0_PKT_iiiPKbib --------------------------
	.section	.text._ZN43_GLOBAL__N__9ae7fba5_10_SoftMax_cu_9f978f6320softmax_warp_forwardIN3c108BFloat16ES2_fLi2ELb0ELb1EEEvPT0_PKT_iiiPKbib,"ax",@progbits
	.align	128
.text._ZN43_GLOBAL__N__9ae7fba5_10_SoftMax_cu_9f978f6320softmax_warp_forwardIN3c108BFloat16ES2_fLi2ELb0ELb1EEEvPT0_PKT_iiiPKbib:
        .type           _ZN43_GLOBAL__N__9ae7fba5_10_SoftMax_cu_9f978f6320softmax_warp_forwardIN3c108BFloat16ES2_fLi2ELb0ELb1EEEvPT0_PKT_iiiPKbib,@function
        .size           _ZN43_GLOBAL__N__9ae7fba5_10_SoftMax_cu_9f978f6320softmax_warp_forwardIN3c108BFloat16ES2_fLi2ELb0ELb1EEEvPT0_PKT_iiiPKbib,(.L_x_11689 - _ZN43_GLOBAL__N__9ae7fba5_10_SoftMax_cu_9f978f6320softmax_warp_forwardIN3c108BFloat16ES2_fLi2ELb0ELb1EEEvPT0_PKT_iiiPKbib)
        .other          _ZN43_GLOBAL__N__9ae7fba5_10_SoftMax_cu_9f978f6320softmax_warp_forwardIN3c108BFloat16ES2_fLi2ELb0ELb1EEEvPT0_PKT_iiiPKbib,@"STO_CUDA_ENTRY STV_DEFAULT"
_ZN43_GLOBAL__N__9ae7fba5_10_SoftMax_cu_9f978f6320softmax_warp_forwardIN3c108BFloat16ES2_fLi2ELb0ELb1EEEvPT0_PKT_iiiPKbib:
        /* <DEDUP_REMOVED lines=13> */
[C---:B------:R-:W-:Y:S01]  /*00d0*/  VIMNMX R16, R15.reuse, 0x2, PT ;  /* 0x000000020f107848 */ /* 0x040fe20003fe0100 */
        /* <DEDUP_REMOVED lines=23> */
[----:B------:R-:W0:Y:S01]  /*0250*/  LDC R11, c[0x0][0x238] ;  /* 0x00008e00ff0b7b82 */ /* 0x000e220000000800 */
        /* <DEDUP_REMOVED lines=11> */
[----:B------:R-:W-:-:S04]  /*0310*/  IMAD.HI.U32 R5, R5, R13, R4 ;  /* 0x0000000d05057227 */ /* 0x000fc800078e0004 */
[----:B------:R-:W-:-:S04]  /*0320*/  IMAD.MOV.U32 R13, RZ, RZ, R14 ;  /* 0x000000ffff0d7224 */ /* 0x000fc800078e000e */
        /* <DEDUP_REMOVED lines=13> */
.L_x_1236:
[----:B------:R-:W-:Y:S01]  /*0400*/  ULDC.64 UR4, c[0x0][0x230] ;  /* 0x00008c0000047ab9 */ /* 0x000fe20000000a00 */
[--C-:B------:R-:W-:Y:S01]  /*0410*/  SHF.R.S32.HI R11, RZ, 0x1f, R0.reuse ;  /* 0x0000001fff0b7819 */ /* 0x100fe20000011400 */
[----:B------:R-:W-:Y:S01]  /*0420*/  BSSY B0, `(.L_x_1237) ;  /* 0x0000027000007945 */ /* 0x000fe20003800000 */
[C---:B------:R-:W-:Y:S01]  /*0430*/  IADD3 R2, P3, R4.reuse, UR4, RZ ;  /* 0x0000000404027c10 */ /* 0x040fe2000ff7e0ff */
[----:B------:R-:W-:Y:S01]  /*0440*/  IMAD.MOV.U32 R10, RZ, RZ, -0x800000 ;  /* 0xff800000ff0a7424 */ /* 0x000fe200078e00ff */
[----:B------:R-:W-:Y:S01]  /*0450*/  IADD3 R4, P4, P5, R4, UR4, R0 ;  /* 0x0000000404047c10 */ /* 0x000fe2000fd9e000 */
[----:B-1----:R-:W-:Y:S01]  /*0460*/  IMAD.MOV.U32 R13, RZ, RZ, -0x800000 ;  /* 0xff800000ff0d7424 */ /* 0x002fe200078e00ff */
[C---:B------:R-:W-:Y:S01]  /*0470*/  IADD3.X R3, R5.reuse, UR5, RZ, P3, !PT ;  /* 0x0000000505037c10 */ /* 0x040fe20009ffe4ff */
        /* <DEDUP_REMOVED lines=10> */
.L_x_1240:
[----:B------:R-:W-:-:S07]  /*0520*/  IMAD.MOV.U32 R8, RZ, RZ, -0x800000 ;  /* 0xff800000ff087424 */ /* 0x000fce00078e00ff */
.L_x_1241:
[----:B------:R-:W-:Y:S05]  /*0530*/  BSYNC B1 ;  /* 0x0000000000017941 */ /* 0x000fea0003800000 */
.L_x_1239:
[----:B------:R-:W-:Y:S05]  /*0540*/  @P1 BRA `(.L_x_1242) ;  /* 0x0000000000101947 */ /* 0x000fea0003800000 */
[----:B------:R-:W2:Y:S02]  /*0550*/  LDG.E.U8 R12, desc[UR6][R2.64] ;  /* 0x00000006020c7981 */ /* 0x000ea4000c1e1100 */
[----:B--2---:R-:W-:Y:S01]  /*0560*/  ISETP.NE.AND P3, PT, R12, RZ, PT ;  /* 0x000000ff0c00720c */ /* 0x004fe20003f65270 */
[----:B------:R-:W-:-:S12]  /*0570*/  IMAD.MOV.U32 R12, RZ, RZ, R10 ;  /* 0x000000ffff0c7224 */ /* 0x000fd800078e000a */
[----:B------:R-:W-:Y:S05]  /*0580*/  @!P3 BRA `(.L_x_1243) ;  /* 0x000000000040b947 */ /* 0x000fea0003800000 */
.L_x_1242:
[----:B------:R-:W-:Y:S01]  /*0590*/  IMAD.MOV.U32 R12, RZ, RZ, -0x800000 ;  /* 0xff800000ff0c7424 */ /* 0x000fe200078e00ff */
[----:B------:R-:W-:Y:S06]  /*05a0*/  BRA `(.L_x_1243) ;  /* 0x0000000000387947 */ /* 0x000fec0003800000 */
.L_x_1238:
[----:B------:R-:W-:Y:S04]  /*05b0*/  BSSY B1, `(.L_x_1244) ;  /* 0x0000007000017945 */ /* 0x000fe80003800000 */
[----:B------:R-:W-:Y:S05]  /*05c0*/  @P0 BRA `(.L_x_1245) ;  /* 0x0000000000100947 */ /* 0x000fea0003800000 */
[----:B------:R-:W2:Y:S02]  /*05d0*/  LDG.E.U8 R8, desc[UR6][R2.64] ;  /* 0x0000000602087981 */ /* 0x000ea4000c1e1100 */
[----:B--2---:R-:W-:Y:S01]  /*05e0*/  ISETP.NE.AND P3, PT, R8, RZ, PT ;  /* 0x000000ff0800720c */ /* 0x004fe20003f65270 */
[----:B------:R-:W-:-:S12]  /*05f0*/  IMAD.MOV.U32 R8, RZ, RZ, R13 ;  /* 0x000000ffff087224 */ /* 0x000fd800078e000d */
[----:B------:R-:W-:Y:S05]  /*0600*/  @!P3 BRA `(.L_x_1246) ;  /* 0x000000000004b947 */ /* 0x000fea0003800000 */
.L_x_1245:
[----:B------:R-:W-:-:S07]  /*0610*/  IMAD.MOV.U32 R8, RZ, RZ, -0x800000 ;  /* 0xff800000ff087424 */ /* 0x000fce00078e00ff */
.L_x_1246:
[----:B------:R-:W-:Y:S05]  /*0620*/  BSYNC B1 ;  /* 0x0000000000017941 */ /* 0x000fea0003800000 */
.L_x_1244:
[----:B------:R-:W-:Y:S05]  /*0630*/  @P1 BRA `(.L_x_1247) ;  /* 0x0000000000101947 */ /* 0x000fea0003800000 */
[----:B------:R-:W2:Y:S02]  /*0640*/  LDG.E.U8 R12, desc[UR6][R4.64] ;  /* 0x00000006040c7981 */ /* 0x000ea4000c1e1100 */
[----:B--2---:R-:W-:Y:S01]  /*0650*/  ISETP.NE.AND P3, PT, R12, RZ, PT ;  /* 0x000000ff0c00720c */ /* 0x004fe20003f65270 */
[----:B------:R-:W-:-:S12]  /*0660*/  IMAD.MOV.U32 R12, RZ, RZ, R10 ;  /* 0x000000ffff0c7224 */ /* 0x000fd800078e000a */
[----:B------:R-:W-:Y:S05]  /*0670*/  @!P3 BRA `(.L_x_1243) ;  /* 0x000000000004b947 */ /* 0x000fea0003800000 */
.L_x_1247:
[----:B------:R-:W-:-:S07]  /*0680*/  IMAD.MOV.U32 R12, RZ, RZ, -0x800000 ;  /* 0xff800000ff0c7424 */ /* 0x000fce00078e00ff */
.L_x_1243:
[----:B------:R-:W-:Y:S05]  /*0690*/  BSYNC B0 ;  /* 0x0000000000007941 */ /* 0x000fea0003800000 */
.L_x_1237:
        /* <DEDUP_REMOVED lines=24> */
.L_x_1251:
[----:B------:R-:W-:Y:S05]  /*0820*/  BSYNC B1 ;  /* 0x0000000000017941 */ /* 0x000fea0003800000 */
.L_x_1250:
[----:B------:R-:W-:Y:S01]  /*0830*/  CS2R R12, SRZ ;  /* 0x00000000000c7805 */ /* 0x000fe2000001ff00 */
        /* <DEDUP_REMOVED lines=9> */
.L_x_1249:
        /* <DEDUP_REMOVED lines=10> */
.L_x_1254:
[----:B------:R-:W-:Y:S05]  /*0970*/  BSYNC B1 ;  /* 0x0000000000017941 */ /* 0x000fea0003800000 */
.L_x_1253:
[----:B------:R-:W-:Y:S01]  /*0980*/  CS2R R12, SRZ ;  /* 0x00000000000c7805 */ /* 0x000fe2000001ff00 */
[----:B------:R-:W-:Y:S06]  /*0990*/  @P1 BRA `(.L_x_1252) ;  /* 0x0000000000181947 */ /* 0x000fec0003800000 */
[----:B------:R-:W2:Y:S02]  /*09a0*/  LDG.E.U8 R4, desc[UR6][R4.64] ;  /* 0x0000000604047981 */ /* 0x000ea4000c1e1100 */
[----:B--2---:R-:W-:-:S13]  /*09b0*/  ISETP.NE.AND P0, PT, R4, RZ, PT ;  /* 0x000000ff0400720c */ /* 0x004fda0003f05270 */
[----:B------:R-:W-:-:S04]  /*09c0*/  @!P0 FADD.FTZ R10, -R21, R10 ;  /* 0x0000000a150a8221 */ /* 0x000fc80000010100 */
[----:B------:R-:W-:-:S04]  /*09d0*/  @!P0 FMUL.FTZ R10, R10, 1.4426950216293334961 ;  /* 0x3fb8aa3b0a0a8820 */ /* 0x000fc80000410000 */
[----:B------:R-:W0:Y:S02]  /*09e0*/  @!P0 MUFU.EX2 R12, R10 ;  /* 0x0000000a000c8308 */ /* 0x000e240000000800 */
[----:B0-----:R-:W-:-:S07]  /*09f0*/  @!P0 FADD.FTZ R13, RZ, R12 ;  /* 0x0000000cff0d8221 */ /* 0x001fce0000010000 */
.L_x_1252:
[----:B------:R-:W-:Y:S05]  /*0a00*/  BSYNC B0 ;  /* 0x0000000000007941 */ /* 0x000fea0003800000 */
.L_x_1248:
[----:B------:R-:W0:Y:S01]  /*0a10*/  SHFL.BFLY PT, R2, R13, 0x2, 0x1c1f ;  /* 0x0c5c1f000d027f89 */ /* 0x000e2200000e0000 */
[----:B------:R-:W-:-:S03]  /*0a20*/  ISETP.GE.AND P0, PT, R16, 0x1, PT ;  /* 0x000000011000780c */ /* 0x000fc60003f06270 */
        /* <DEDUP_REMOVED lines=8> */
[----:B-1----:R-:W-:Y:S01]  /*0ab0*/  FADD.FTZ R7, R2, R5 ;  /* 0x0000000502077221 */ /* 0x002fe20000010000 */
[----:B------:R-:W-:Y:S01]  /*0ac0*/  ISETP.GE.AND P1, PT, R15, 0x2, PT ;  /* 0x000000020f00780c */ /* 0x000fe20003f26270 */
[----:B--2---:R-:W-:-:S09]  /*0ad0*/  FADD.FTZ R5, R3, R4 ;  /* 0x0000000403057221 */ /* 0x004fd20000010000 */
[----:B------:R-:W-:Y:S05]  /*0ae0*/  @P2 BRA `(.L_x_1256) ;  /* 0x0000000000282947 */ /* 0x000fea0003800000 */
[----:B------:R-:W-:Y:S01]  /*0af0*/  FSETP.NEU.FTZ.AND P0, PT, R5, RZ, PT ;  /* 0x000000ff0500720b */ /* 0x000fe20003f1d000 */
[----:B------:R-:W-:Y:S02]  /*0b00*/  ULDC.64 UR4, c[0x0][0x210] ;  /* 0x0000840000047ab9 */ /* 0x000fe40000000a00 */
[----:B0-----:R-:W-:-:S10]  /*0b10*/  LEA R2, P3, R9, UR4, 0x1 ;  /* 0x0000000409027c11 */ /* 0x001fd4000f8608ff */
[----:B------:R-:W0:Y:S02]  /*0b20*/  @P0 MUFU.RCP R3, R5 ;  /* 0x0000000500030308 */ /* 0x000e240000001000 */
[----:B0-----:R-:W-:Y:S01]  /*0b30*/  @P0 FMUL.FTZ R4, R3, R8 ;  /* 0x0000000803040220 */ /* 0x001fe20000410000 */
[----:B------:R-:W-:-:S04]  /*0b40*/  IMAD.MOV.U32 R3, RZ, RZ, 0x7fff ;  /* 0x00007fffff037424 */ /* 0x000fc800078e00ff */
[----:B------:R-:W-:-:S04]  /*0b50*/  @P0 F2FP.BF16.F32.PACK_AB R4, RZ, R4 ;  /* 0x00000004ff04023e */ /* 0x000fc800000010ff */
[----:B------:R-:W-:Y:S02]  /*0b60*/  @!P0 PRMT R4, R3, 0x7610, R4 ;  /* 0x0000761003048816 */ /* 0x000fe40000000004 */
[----:B------:R-:W-:-:S05]  /*0b70*/  LEA.HI.X R3, R9, UR5, R6, 0x1, P3 ;  /* 0x0000000509037c11 */ /* 0x000fca00098f0c06 */
[----:B------:R1:W-:Y:S02]  /*0b80*/  STG.E.U16 desc[UR6][R2.64], R4 ;  /* 0x0000000402007986 */ /* 0x0003e4000c101506 */
.L_x_1256:
[----:B------:R-:W-:Y:S05]  /*0b90*/  BSYNC B0 ;  /* 0x0000000000007941 */ /* 0x000fea0003800000 */
.L_x_1255:
[----:B------:R-:W-:Y:S05]  /*0ba0*/  @!P1 EXIT ;  /* 0x000000000000994d */ /* 0x000fea0003800000 */
[----:B------:R-:W-:Y:S05]  /*0bb0*/  @P2 EXIT ;  /* 0x000000000000294d */ /* 0x000fea0003800000 */
[----:B------:R-:W-:Y:S01]  /*0bc0*/  FSETP.NEU.FTZ.AND P0, PT, R7, RZ, PT ;  /* 0x000000ff0700720b */ /* 0x000fe20003f1d000 */
[----:B------:R-:W-:Y:S01]  /*0bd0*/  ULDC.64 UR4, c[0x0][0x210] ;  /* 0x0000840000047ab9 */ /* 0x000fe20000000a00 */
[----:B------:R-:W-:-:S05]  /*0be0*/  IADD3 R9, P1, R9, R0, RZ ;  /* 0x0000000009097210 */ /* 0x000fca0007f3e0ff */
[----:B------:R-:W-:Y:S01]  /*0bf0*/  IMAD.X R6, R6, 0x1, R11, P1 ;  /* 0x0000000106067824 */ /* 0x000fe200008e060b */
[----:B01----:R-:W-:-:S05]  /*0c00*/  LEA R2, P1, R9, UR4, 0x1 ;  /* 0x0000000409027c11 */ /* 0x003fca000f8208ff */
        /* <DEDUP_REMOVED lines=8> */
.L_x_1257:
        /* <DEDUP_REMOVED lines=15> */
.L_x_11689:


//--------------------- .text._ZN43_GLOBAL__N__9ae7fba5_10_SoftMax_cu_9f978f6320softmax_warp_forwardIN3c108BFloat16ES2_fLi1ELb0ELb1EEEvPT0_PKT_iiiPKbib --------------------------
	.section	.text._ZN43_GLOBAL__N__9ae7fba5_10_SoftMax_cu_9f978f6320softmax_warp_forwardIN3c108BFloat16ES2_fLi1ELb0ELb1EEEvPT0_PKT_iiiPKbib,"ax",@progbits
	.align	128
.text._ZN43_GLOBAL__N__9ae7fba5_10_SoftMax_cu_9f978f6320softmax_warp_forwardIN3c108BFloat16ES2_fLi1ELb0ELb1EEEvPT0_PKT_iiiPKbib:
        .type           _ZN43_GLOBAL__N__9ae7fba5_10_SoftMax_cu_9f978f6320softmax_warp_forwardIN3c108BFloat16ES2_fLi1ELb0ELb1EEEvPT0_PKT_iiiPKbib,@function
        .size           _ZN43_GLOBAL__N__9ae7fba5_10_SoftMax_cu_9f978f6320softmax_warp_forwardIN3c108BFloat16ES2_fLi1ELb0ELb1EEEvPT0_PKT_iiiPKbib,(.L_x_11690 - _ZN43_GLOBAL__N__9ae7fba5_10_SoftMax_cu_9f978f6320softmax_warp_forwardIN3c108BFloat16ES2_fLi1ELb0ELb1EEEvPT0_PKT_iiiPKbib)
        .other          _ZN43_GLOBAL__N__9ae7fba5_10_SoftMax_cu_9f978f6320softmax_warp_forwardIN3c108BFloat16ES2_fLi1ELb0ELb1EEEvPT0_PKT_iiiPKbib,@"STO_CUDA_ENTRY STV_DEFAULT"
_ZN43_GLOBAL__N__9ae7fba5_10_SoftMax_cu_9f978f6320softmax_warp_forwardIN3c108BFloat16ES2_fLi1ELb0ELb1EEEvPT0_PKT_iiiPKbib:
        /* <DEDUP_REMOVED lines=59> */
[----:B------:R-:W-:-:S05]  /*03b0*/  @P3 VIADD R5, R5, 0x1 ;  /* 0x0000000105053836 */ /* 0x000fca0000000000 */
[----:B------:R-:W-:Y:S02]  /*03c0*/  @!P4 IADD3 R5, -R5, RZ, RZ ;  /* 0x000000ff0505c210 */ /* 0x000fe40007ffe1ff */
[----:B------:R-:W-:-:S05]  /*03d0*/  @!P5 LOP3.LUT R5, RZ, R11, RZ, 0x33, !PT ;  /* 0x0000000bff05d212 */ /* 0x000fca00078e33ff */
[----:B------:R-:W-:-:S05]  /*03e0*/  IMAD R4, R5, UR5, R7 ;  /* 0x0000000505047c24 */ /* 0x000fca000f8e0207 */
[----:B------:R-:W-:-:S07]  /*03f0*/  SHF.R.S32.HI R5, RZ, 0x1f, R4 ;  /* 0x0000001fff057819 */ /* 0x000fce0000011404 */
.L_x_1258:
[----:B------:R-:W-:Y:S01]  /*0400*/  ULDC.64 UR4, c[0x0][0x230] ;  /* 0x00008c0000047ab9 */ /* 0x000fe20000000a00 */
[--C-:B-1----:R-:W-:Y:S01]  /*0410*/  SHF.R.S32.HI R11, RZ, 0x1f, R0.reuse ;  /* 0x0000001fff0b7819 */ /* 0x102fe20000011400 */
[----:B------:R-:W-:Y:S01]  /*0420*/  BSSY B0, `(.L_x_1259) ;  /* 0x0000027000007945 */ /* 0x000fe20003800000 */
[C---:B------:R-:W-:Y:S01]  /*0430*/  IADD3 R2, P3, R4.reuse, UR4, RZ ;  /* 0x0000000404027c10 */ /* 0x040fe2000ff7e0ff */
[----:B------:R-:W-:Y:S01]  /*0440*/  IMAD.MOV.U32 R12, RZ, RZ, -0x800000 ;  /* 0xff800000ff0c7424 */ /* 0x000fe200078e00ff */
[----:B------:R-:W-:Y:S01]  /*0450*/  IADD3 R4, P4, P5, R4, UR4, R0 ;  /* 0x0000000404047c10 */ /* 0x000fe2000fd9e000 */
[----:B------:R-:W-:Y:S01]  /*0460*/  IMAD.MOV.U32 R13, RZ, RZ, -0x800000 ;  /* 0xff800000ff0d7424 */ /* 0x000fe200078e00ff */
        /* <DEDUP_REMOVED lines=11> */
.L_x_1262:
[----:B------:R-:W-:-:S07]  /*0520*/  IMAD.MOV.U32 R8, RZ, RZ, -0x800000 ;  /* 0xff800000ff087424 */ /* 0x000fce00078e00ff */
.L_x_1263:
[----:B------:R-:W-:Y:S05]  /*0530*/  BSYNC B1 ;  /* 0x0000000000017941 */ /* 0x000fea0003800000 */
.L_x_1261:
[----:B------:R-:W-:Y:S05]  /*0540*/  @P1 BRA `(.L_x_1264) ;  /* 0x0000000000101947 */ /* 0x000fea0003800000 */
[----:B------:R-:W2:Y:S02]  /*0550*/  LDG.E.U8 R10, desc[UR6][R2.64] ;  /* 0x00000006020a7981 */ /* 0x000ea4000c1e1100 */
[----:B--2---:R-:W-:Y:S01]  /*0560*/  ISETP.NE.AND P3, PT, R10, RZ, PT ;  /* 0x000000ff0a00720c */ /* 0x004fe20003f65270 */
[----:B------:R-:W-:-:S12]  /*0570*/  IMAD.MOV.U32 R10, RZ, RZ, R12 ;  /* 0x000000ffff0a7224 */ /* 0x000fd800078e000c */
[----:B------:R-:W-:Y:S05]  /*0580*/  @!P3 BRA `(.L_x_1265) ;  /* 0x000000000040b947 */ /* 0x000fea0003800000 */
.L_x_1264:
[----:B------:R-:W-:Y:S01]  /*0590*/  IMAD.MOV.U32 R10, RZ, RZ, -0x800000 ;  /* 0xff800000ff0a7424 */ /* 0x000fe200078e00ff */
[----:B------:R-:W-:Y:S06]  /*05a0*/  BRA `(.L_x_1265) ;  /* 0x0000000000387947 */ /* 0x000fec0003800000 */
.L_x_1260:
[----:B------:R-:W-:Y:S04]  /*05b0*/  BSSY B1, `(.L_x_1266) ;  /* 0x0000007000017945 */ /* 0x000fe80003800000 */
[----:B------:R-:W-:Y:S05]  /*05c0*/  @P0 BRA `(.L_x_1267) ;  /* 0x0000000000100947 */ /* 0x000fea0003800000 */
[----:B------:R-:W2:Y:S02]  /*05d0*/  LDG.E.U8 R8, desc[UR6][R2.64] ;  /* 0x0000000602087981 */ /* 0x000ea4000c1e1100 */
[----:B--2---:R-:W-:Y:S02]  /*05e0*/  ISETP.NE.AND P3, PT, R8, RZ, PT ;  /* 0x000000ff0800720c */ /* 0x004fe40003f65270 */
[----:B------:R-:W-:-:S11]  /*05f0*/  MOV R8, R13 ;  /* 0x0000000d00087202 */ /* 0x000fd60000000f00 */
[----:B------:R-:W-:Y:S05]  /*0600*/  @!P3 BRA `(.L_x_1268) ;  /* 0x000000000004b947 */ /* 0x000fea0003800000 */
.L_x_1267:
[----:B------:R-:W-:-:S07]  /*0610*/  IMAD.MOV.U32 R8, RZ, RZ, -0x800000 ;  /* 0xff800000ff087424 */ /* 0x000fce00078e00ff */
.L_x_1268:
[----:B------:R-:W-:Y:S05]  /*0620*/  BSYNC B1 ;  /* 0x0000000000017941 */ /* 0x000fea0003800000 */
.L_x_1266:
[----:B------:R-:W-:Y:S05]  /*0630*/  @P1 BRA `(.L_x_1269) ;  /* 0x0000000000101947 */ /* 0x000fea0003800000 */
[----:B------:R-:W2:Y:S02]  /*0640*/  LDG.E.U8 R10, desc[UR6][R4.64] ;  /* 0x00000006040a7981 */ /* 0x000ea4000c1e1100 */
[----:B--2---:R-:W-:Y:S01]  /*0650*/  ISETP.NE.AND P3, PT, R10, RZ, PT ;  /* 0x000000ff0a00720c */ /* 0x004fe20003f65270 */
[----:B------:R-:W-:-:S12]  /*0660*/  IMAD.MOV.U32 R10, RZ, RZ, R12 ;  /* 0x000000ffff0a7224 */ /* 0x000fd800078e000c */
[----:B------:R-:W-:Y:S05]  /*0670*/  @!P3 BRA `(.L_x_1265) ;  /* 0x000000000004b947 */ /* 0x000fea0003800000 */
.L_x_1269:
[----:B------:R-:W-:-:S07]  /*0680*/  IMAD.MOV.U32 R10, RZ, RZ, -0x800000 ;  /* 0xff800000ff0a7424 */ /* 0x000fce00078e00ff */
.L_x_1265:
[----:B------:R-:W-:Y:S05]  /*0690*/  BSYNC B0 ;  /* 0x0000000000007941 */ /* 0x000fea0003800000 */
.L_x_1259:
[----:B------:R-:W0:Y:S01]  /*06a0*/  SHFL.BFLY PT, R17, R8, 0x1, 0x1e1f ;  /* 0x0c3e1f0008117f89 */ /* 0x000e2200000e0000 */
[----:B------:R-:W-:Y:S03]  /*06b0*/  BSSY B0, `(.L_x_1270) ;  /* 0x0000031000007945 */ /* 0x000fe60003800000 */
        /* <DEDUP_REMOVED lines=16> */
.L_x_1273:
[----:B------:R-:W-:Y:S05]  /*07c0*/  BSYNC B1 ;  /* 0x0000000000017941 */ /* 0x000fea0003800000 */
.L_x_1272:
        /* <DEDUP_REMOVED lines=11> */
.L_x_1271:
[----:B------:R-:W-:Y:S01]  /*0880*/  BSSY B1, `(.L_x_1275) ;  /* 0x000000a000017945 */ /* 0x000fe20003800000 */
[----:B------:R-:W-:Y:S01]  /*0890*/  HFMA2.MMA R8, -RZ, RZ, 0, 0 ;  /* 0x00000000ff087435 */ /* 0x000fe200000001ff */
[----:B------:R-:W-:Y:S02]  /*08a0*/  IMAD.MOV.U32 R10, RZ, RZ, RZ ;  /* 0x000000ffff0a7224 */ /* 0x000fe400078e00ff */
[----:B------:R-:W-:Y:S08]  /*08b0*/  @P0 BRA `(.L_x_1276) ;  /* 0x0000000000180947 */ /* 0x000ff00003800000 */
[----:B------:R-:W2:Y:S02]  /*08c0*/  LDG.E.U8 R2, desc[UR6][R2.64] ;  /* 0x0000000602027981 */ /* 0x000ea4000c1e1100 */
[----:B--2---:R-:W-:-:S13]  /*08d0*/  ISETP.NE.AND P0, PT, R2, RZ, PT ;  /* 0x000000ff0200720c */ /* 0x004fda0003f05270 */
[----:B------:R-:W-:-:S04]  /*08e0*/  @!P0 FADD.FTZ R13, -R16, R13 ;  /* 0x0000000d100d8221 */ /* 0x000fc80000010100 */
[----:B------:R-:W-:-:S04]  /*08f0*/  @!P0 FMUL.FTZ R13, R13, 1.4426950216293334961 ;  /* 0x3fb8aa3b0d0d8820 */ /* 0x000fc80000410000 */
[----:B------:R-:W0:Y:S02]  /*0900*/  @!P0 MUFU.EX2 R8, R13 ;  /* 0x0000000d00088308 */ /* 0x000e240000000800 */
[----:B0-----:R-:W-:-:S07]  /*0910*/  @!P0 FADD.FTZ R10, RZ, R8 ;  /* 0x00000008ff0a8221 */ /* 0x001fce0000010000 */
.L_x_1276:
[----:B------:R-:W-:Y:S05]  /*0920*/  BSYNC B1 ;  /* 0x0000000000017941 */ /* 0x000fea0003800000 */
.L_x_1275:
        /* <DEDUP_REMOVED lines=9> */
.L_x_1274:
[----:B------:R-:W-:Y:S05]  /*09c0*/  BSYNC B0 ;  /* 0x0000000000007941 */ /* 0x000fea0003800000 */
.L_x_1270:
[----:B------:R-:W-:Y:S01]  /*09d0*/  ISETP.GE.AND P0, PT, R15, 0x1, PT ;  /* 0x000000010f00780c */ /* 0x000fe20003f06270 */
[----:B------:R0:W1:Y:S04]  /*09e0*/  SHFL.BFLY PT, R5, R16, 0x1, 0x1e1f ;  /* 0x0c3e1f0010057f89 */ /* 0x00006800000e0000 */
[----:B------:R0:W2:Y:S08]  /*09f0*/  SHFL.BFLY PT, R3, R10, 0x1, 0x1e1f ;  /* 0x0c3e1f000a037f89 */ /* 0x0000b000000e0000 */
[----:B0-----:R-:W-:Y:S05]  /*0a00*/  @!P0 EXIT ;  /* 0x000000000000894d */ /* 0x001fea0003800000 */
        /* <DEDUP_REMOVED lines=16> */
.L_x_1278:
[----:B------:R-:W-:Y:S05]  /*0b10*/  BSYNC B0 ;  /* 0x0000000000007941 */ /* 0x000fea0003800000 */
.L_x_1277:
[----:B------:R-:W-:Y:S05]  /*0b20*/  @!P1 EXIT ;  /* 0x000000000000994d */ /* 0x000fea0003800000 */
[----:B------:R-:W-:Y:S05]  /*0b30*/  @P2 EXIT ;  /* 0x000000000000294d */ /* 0x000fea0003800000 */
[----:B------:R-:W-:Y:S01]  /*0b40*/  FSETP.NEU.FTZ.AND P0, PT, R5, RZ, PT ;  /* 0x000000ff0500720b */ /* 0x000fe20003f1d000 */
[----:B0-----:R-:W-:Y:S01]  /*0b50*/  IMAD.MOV.U32 R3, RZ, RZ, 0x7fff ;  /* 0x00007fffff037424 */ /* 0x001fe200078e00ff */
[----:B------:R-:W-:Y:S01]  /*0b60*/  IADD3 R9, P1, R9, R0, RZ ;  /* 0x0000000009097210 */ /* 0x000fe20007f3e0ff */
[----:B------:R-:W-:-:S04]  /*0b70*/  ULDC.64 UR4, c[0x0][0x210] ;  /* 0x0000840000047ab9 */ /* 0x000fc80000000a00 */
[----:B------:R-:W-:-:S06]  /*0b80*/  IMAD.X R6, R6, 0x1, R11, P1 ;  /* 0x0000000106067824 */ /* 0x000fcc00008e060b */
[----:B------:R-:W0:Y:S02]  /*0b90*/  @P0 MUFU.RCP R2, R5 ;  /* 0x0000000500020308 */ /* 0x000e240000001000 */
[----:B0-----:R-:W-:Y:S01]  /*0ba0*/  @P0 FMUL.FTZ R13, R2, R13 ;  /* 0x0000000d020d0220 */ /* 0x001fe20000410000 */
[----:B------:R-:W-:-:S04]  /*0bb0*/  LEA R2, P1, R9, UR4, 0x1 ;  /* 0x0000000409027c11 */ /* 0x000fc8000f8208ff */
[----:B------:R-:W-:-:S04]  /*0bc0*/  @P0 F2FP.BF16.F32.PACK_AB R0, RZ, R13 ;  /* 0x0000000dff00023e */ /* 0x000fc800000010ff */
[----:B------:R-:W-:Y:S02]  /*0bd0*/  @!P0 PRMT R0, R3, 0x7610, R0 ;  /* 0x0000761003008816 */ /* 0x000fe40000000000 */
[----:B------:R-:W-:-:S05]  /*0be0*/  LEA.HI.X R3, R9, UR5, R6, 0x1, P1 ;  /* 0x0000000509037c11 */ /* 0x000fca00088f0c06 */
[----:B------:R-:W-:Y:S01]  /*0bf0*/  STG.E.U16 desc[UR6][R2.64], R0 ;  /* 0x0000000002007986 */ /* 0x000fe2000c101506 */
[----:B------:R-:W-:Y:S05]  /*0c00*/  EXIT ;  /* 0x000000000000794d */ /* 0x000fea0003800000 */
.L_x_1279:
        /* <DEDUP_REMOVED lines=15> */
.L_x_11690:


//--------------------- .text._ZN43_GLOBAL__N__9ae7fba5_10_SoftMax_cu_9f978f6320softmax_warp_forwardIN3c108BFloat16ES2_fLi0ELb0ELb1EEEvPT0_PKT_iiiPKbib --------------------------
	.section	.text._ZN43_GLOBAL__N__9ae7fba5_10_SoftMax_cu_9f978f6320softmax_warp_forwardIN3c108BFloat16ES2_fLi0ELb0ELb1EEEvPT0_PKT_iiiPKbib,"ax",@progbits
	.align	128
.text._ZN43_GLOBAL__N__9ae7fba5_10_SoftMax_cu_9f978f6320softmax_warp_forwardIN3c108BFloat16ES2_fLi0ELb0ELb1EEEvPT0_PKT_iiiPKbib:
        .type           _ZN43_GLOBAL__N__9ae7fba5_10_SoftMax_cu_9f978f6320softmax_warp_forwardIN3c108BFloat16ES2_fLi0ELb0ELb1EEEvPT0_PKT_iiiPKbib,@function
        .size           _ZN43_GLOBAL__N__9ae7fba5_10_SoftMax_cu_9f978f6320softmax_warp_forwardIN3c108BFloat16ES2_fLi0ELb0ELb1EEEvPT0_PKT_iiiPKbib,(.L_x_11691 - _ZN43_GLOBAL__N__9ae7fba5_10_SoftMax_cu_9f978f6320softmax_warp_forwardIN3c108BFloat16ES2_fLi0ELb0ELb1EEEvPT0_PKT_iiiPKbib)
        .other          _ZN43_GLOBAL__N__9ae7fba5_10_SoftMax_cu_9f978f6320softmax_warp_forwardIN3c108BFloat16ES2_fLi0ELb0ELb1EEEvPT0_PKT_iiiPKbib,@"STO_CUDA_ENTRY STV_DEFAULT"
_ZN43_GLOBAL__N__9ae7fba5_10_SoftMax_cu_9f978f6320softmax_warp_forwardIN3c108BFloat16ES2_fLi0ELb0ELb1EEEvPT0_PKT_iiiPKbib:
        /* <DEDUP_REMOVED lines=10> */
[----:B------:R-:W-:Y:S01]  /*00a0*/  IADD3 R13, -R2, UR4, RZ ;  /* 0x00000004020d7c10 */ /* 0x000fe2000fffe1ff */
[----:B------:R-:W-:-:S03]  /*00b0*/  ULDC.U8 UR4, c[0x0][0x23c] ;  /* 0x00008f0000047ab9 */ /* 0x000fc60000000000 */
[C---:B------:R-:W-:Y:S02]  /*00c0*/  VIMNMX R14, R13.reuse, 0x2, PT ;  /* 0x000000020d0e7848 */ /* 0x040fe40003fe0100 */
[----:B------:R-:W-:Y:S02]  /*00d0*/  ISETP.GT.AND P0, PT, R13, RZ, PT ;  /* 0x000000ff0d00720c */ /* 0x000fe40003f04270 */
[----:B------:R-:W-:Y:S02]  /*00e0*/  ISETP.GT.AND P1, PT, R14, 0x1, PT ;  /* 0x000000010e00780c */ /* 0x000fe40003f24270 */
[C---:B--2---:R-:W-:Y:S02]  /*00f0*/  SEL R4, R0.reuse, RZ, P0 ;  /* 0x000000ff00047207 */ /* 0x044fe40000000000 */
[----:B------:R-:W-:Y:S02]  /*0100*/  SEL R6, R0, RZ, P1 ;  /* 0x000000ff00067207 */ /* 0x000fe40000800000 */
[----:B-1----:R-:W-:-:S02]  /*0110*/  ISETP.GE.AND P0, PT, R3, R4, PT ;  /* 0x000000040300720c */ /* 0x002fc40003f06270 */
[----:B------:R-:W-:Y:S01]  /*0120*/  ISETP.GE.AND P1, PT, R3, R6, PT ;  /* 0x000000060300720c */ /* 0x000fe20003f26270 */
[----:B------:R-:W-:-:S04]  /*0130*/  IMAD R6, R2, UR5, RZ ;  /* 0x0000000502067c24 */ /* 0x000fc8000f8e02ff */
[----:B------:R-:W-:-:S05]  /*0140*/  IMAD.IADD R5, R6, 0x1, R3 ;  /* 0x0000000106057824 */ /* 0x000fca00078e0203 */
[----:B------:R-:W-:Y:S01]  /*0150*/  SHF.R.S32.HI R2, RZ, 0x1f, R5 ;  /* 0x0000001fff027819 */ /* 0x000fe20000011405 */
        /* <DEDUP_REMOVED lines=33> */
[-C--:B------:R-:W-:Y:S01]  /*0370*/  @!P5 IADD3 R7, R7, -R12.reuse, RZ ;  /* 0x8000000c0707d210 */ /* 0x080fe20007ffe0ff */
        /* <DEDUP_REMOVED lines=8> */
.L_x_1280:
        /* <DEDUP_REMOVED lines=9> */
[----:B------:R-:W-:Y:S02]  /*0490*/  IADD3.X R9, R9, UR5, R11, P4, P5 ;  /* 0x0000000509097c10 */ /* 0x000fe4000a7ea40b */
[----:B------:R-:W-:Y:S01]  /*04a0*/  @!P0 SHF.L.U32 R15, R4, 0x10, RZ ;  /* 0x00000010040f8819 */ /* 0x000fe200000006ff */
[----:B------:R-:W-:Y:S06]  /*04b0*/  @!P2 BRA `(.L_x_1282) ;  /* 0x00000000003ca947 */ /* 0x000fec0003800000 */
[----:B------:R-:W-:Y:S04]  /*04c0*/  BSSY B1, `(.L_x_1283) ;  /* 0x0000007000017945 */ /* 0x000fe80003800000 */
[----:B------:R-:W-:Y:S05]  /*04d0*/  @P0 BRA `(.L_x_1284) ;  /* 0x0000000000100947 */ /* 0x000fea0003800000 */
[----:B------:R-:W2:Y:S01]  /*04e0*/  LDG.E.U8 R4, desc[UR6][R6.64] ;  /* 0x0000000606047981 */ /* 0x000ea2000c1e1100 */
[----:B------:R-:W-:Y:S01]  /*04f0*/  IMAD.MOV.U32 R16, RZ, RZ, R15 ;  /* 0x000000ffff107224 */ /* 0x000fe200078e000f */
[----:B--2---:R-:W-:-:S13]  /*0500*/  ISETP.NE.AND P3, PT, R4, RZ, PT ;  /* 0x000000ff0400720c */ /* 0x004fda0003f65270 */
[----:B------:R-:W-:Y:S05]  /*0510*/  @!P3 BRA `(.L_x_1285) ;  /* 0x000000000004b947 */ /* 0x000fea0003800000 */
.L_x_1284:
[----:B------:R-:W-:-:S07]  /*0520*/  IMAD.MOV.U32 R16, RZ, RZ, -0x800000 ;  /* 0xff800000ff107424 */ /* 0x000fce00078e00ff */
.L_x_1285:
[----:B------:R-:W-:Y:S05]  /*0530*/  BSYNC B1 ;  /* 0x0000000000017941 */ /* 0x000fea0003800000 */
.L_x_1283:
[----:B------:R-:W-:Y:S05]  /*0540*/  @P1 BRA `(.L_x_1286) ;  /* 0x0000000000101947 */ /* 0x000fea0003800000 */
[----:B------:R-:W2:Y:S01]  /*0550*/  LDG.E.U8 R4, desc[UR6][R6.64] ;  /* 0x0000000606047981 */ /* 0x000ea2000c1e1100 */
[----:B------:R-:W-:Y:S01]  /*0560*/  IMAD.MOV.U32 R17, RZ, RZ, R12 ;  /* 0x000000ffff117224 */ /* 0x000fe200078e000c */
[----:B--2---:R-:W-:-:S13]  /*0570*/  ISETP.NE.AND P3, PT, R4, RZ, PT ;  /* 0x000000ff0400720c */ /* 0x004fda0003f65270 */
[----:B------:R-:W-:Y:S05]  /*0580*/  @!P3 BRA `(.L_x_1287) ;  /* 0x000000000040b947 */ /* 0x000fea0003800000 */
.L_x_1286:
[----:B------:R-:W-:Y:S01]  /*0590*/  IMAD.MOV.U32 R17, RZ, RZ, -0x800000 ;  /* 0xff800000ff117424 */ /* 0x000fe200078e00ff */
[----:B------:R-:W-:Y:S06]  /*05a0*/  BRA `(.L_x_1287) ;  /* 0x0000000000387947 */ /* 0x000fec0003800000 */
.L_x_1282:
[----:B------:R-:W-:Y:S04]  /*05b0*/  BSSY B1, `(.L_x_1288) ;  /* 0x0000007000017945 */ /* 0x000fe80003800000 */
[----:B------:R-:W-:Y:S05]  /*05c0*/  @P0 BRA `(.L_x_1289) ;  /* 0x0000000000100947 */ /* 0x000fea0003800000 */
[----:B------:R-:W2:Y:S01]  /*05d0*/  LDG.E.U8 R4, desc[UR6][R6.64] ;  /* 0x0000000606047981 */ /* 0x000ea2000c1e1100 */
[----:B------:R-:W-:Y:S01]  /*05e0*/  IMAD.MOV.U32 R16, RZ, RZ, R15 ;  /* 0x000000ffff107224 */ /* 0x000fe200078e000f */
[----:B--2---:R-:W-:-:S13]  /*05f0*/  ISETP.NE.AND P3, PT, R4, RZ, PT ;  /* 0x000000ff0400720c */ /* 0x004fda0003f65270 */
[----:B------:R-:W-:Y:S05]  /*0600*/  @!P3 BRA `(.L_x_1290) ;  /* 0x000000000004b947 */ /* 0x000fea0003800000 */
.L_x_1289:
[----:B------:R-:W-:-:S07]  /*0610*/  IMAD.MOV.U32 R16, RZ, RZ, -0x800000 ;  /* 0xff800000ff107424 */ /* 0x000fce00078e00ff */
.L_x_1290:
[----:B------:R-:W-:Y:S05]  /*0620*/  BSYNC B1 ;  /* 0x0000000000017941 */ /* 0x000fea0003800000 */
.L_x_1288:
[----:B------:R-:W-:Y:S05]  /*0630*/  @P1 BRA `(.L_x_1291) ;  /* 0x0000000000101947 */ /* 0x000fea0003800000 */
[----:B------:R-:W2:Y:S01]  /*0640*/  LDG.E.U8 R4, desc[UR6][R8.64] ;  /* 0x0000000608047981 */ /* 0x000ea2000c1e1100 */
[----:B------:R-:W-:Y:S02]  /*0650*/  MOV R17, R12 ;  /* 0x0000000c00117202 */ /* 0x000fe40000000f00 */
[----:B--2---:R-:W-:-:S13]  /*0660*/  ISETP.NE.AND P3, PT, R4, RZ, PT ;  /* 0x000000ff0400720c */ /* 0x004fda0003f65270 */
[----:B------:R-:W-:Y:S05]  /*0670*/  @!P3 BRA `(.L_x_1287) ;  /* 0x000000000004b947 */ /* 0x000fea0003800000 */
.L_x_1291:
[----:B------:R-:W-:-:S07]  /*0680*/  IMAD.MOV.U32 R17, RZ, RZ, -0x800000 ;  /* 0xff800000ff117424 */ /* 0x000fce00078e00ff */
.L_x_1287:
[----:B------:R-:W-:Y:S05]  /*0690*/  BSYNC B0 ;  /* 0x0000000000007941 */ /* 0x000fea0003800000 */
.L_x_1281:
[----:B------:R-:W-:Y:S04]  /*06a0*/  BSSY B0, `(.L_x_1292) ;  /* 0x000002c000007945 */ /* 0x000fe80003800000 */
[----:B------:R-:W-:Y:S05]  /*06b0*/  @!P2 BRA `(.L_x_1293) ;  /* 0x000000000058a947 */ /* 0x000fea0003800000 */
        /* <DEDUP_REMOVED lines=10> */
.L_x_1295:
[----:B------:R-:W-:Y:S05]  /*0760*/  BSYNC B1 ;  /* 0x0000000000017941 */ /* 0x000fea0003800000 */
.L_x_1294:
        /* <DEDUP_REMOVED lines=11> */
.L_x_1293:
        /* <DEDUP_REMOVED lines=10> */
.L_x_1298:
[----:B------:R-:W-:Y:S05]  /*08c0*/  BSYNC B1 ;  /* 0x0000000000017941 */ /* 0x000fea0003800000 */
.L_x_1297:
        /* <DEDUP_REMOVED lines=9> */
.L_x_1296:
[----:B------:R-:W-:Y:S05]  /*0960*/  BSYNC B0 ;  /* 0x0000000000007941 */ /* 0x000fea0003800000 */
.L_x_1292:
[----:B------:R-:W-:-:S13]  /*0970*/  ISETP.GE.AND P0, PT, R14, 0x1, PT ;  /* 0x000000010e00780c */ /* 0x000fda0003f06270 */
[----:B------:R-:W-:Y:S05]  /*0980*/  @!P0 EXIT ;  /* 0x000000000000894d */ /* 0x000fea0003800000 */
[----:B------:R-:W-:Y:S01]  /*0990*/  ISETP.GE.AND P2, PT, R3, R0, PT ;  /* 0x000000000300720c */ /* 0x000fe20003f46270 */
[----:B------:R-:W-:Y:S01]  /*09a0*/  BSSY B0, `(.L_x_1299) ;  /* 0x000000d000007945 */ /* 0x000fe20003800000 */
[----:B------:R-:W-:-:S11]  /*09b0*/  ISETP.GE.AND P1, PT, R13, 0x2, PT ;  /* 0x000000020d00780c */ /* 0x000fd60003f26270 */
[----:B------:R-:W-:Y:S05]  /*09c0*/  @P2 BRA `(.L_x_1300) ;  /* 0x0000000000282947 */ /* 0x000fea0003800000 */
[----:B------:R-:W-:Y:S01]  /*09d0*/  FSETP.NEU.FTZ.AND P0, PT, R10, RZ, PT ;  /* 0x000000ff0a00720b */ /* 0x000fe20003f1d000 */
[----:B------:R-:W-:Y:S02]  /*09e0*/  ULDC.64 UR4, c[0x0][0x210] ;  /* 0x0000840000047ab9 */ /* 0x000fe40000000a00 */
[----:B------:R-:W-:-:S04]  /*09f0*/  LEA R6, P3, R5, UR4, 0x1 ;  /* 0x0000000405067c11 */ /* 0x000fc8000f8608ff */
[----:B------:R-:W-:-:S06]  /*0a00*/  LEA.HI.X R7, R5, UR5, R2, 0x1, P3 ;  /* 0x0000000505077c11 */ /* 0x000fcc00098f0c02 */
[----:B------:R-:W0:Y:S02]  /*0a10*/  @P0 MUFU.RCP R3, R10 ;  /* 0x0000000a00030308 */ /* 0x000e240000001000 */
[----:B0-----:R-:W-:Y:S01]  /*0a20*/  @P0 FMUL.FTZ R3, R3, R4 ;  /* 0x0000000403030220 */ /* 0x001fe20000410000 */
[----:B------:R-:W-:-:S04]  /*0a30*/  IMAD.MOV.U32 R4, RZ, RZ, 0x7fff ;  /* 0x00007fffff047424 */ /* 0x000fc800078e00ff */
[----:B------:R-:W-:-:S04]  /*0a40*/  @P0 F2FP.BF16.F32.PACK_AB R3, RZ, R3 ;  /* 0x00000003ff03023e */ /* 0x000fc800000010ff */
[----:B------:R-:W-:-:S05]  /*0a50*/  @!P0 PRMT R3, R4, 0x7610, R3 ;  /* 0x0000761004038816 */ /* 0x000fca0000000003 */
[----:B------:R0:W-:Y:S02]  /*0a60*/  STG.E.U16 desc[UR6][R6.64], R3 ;  /* 0x0000000306007986 */ /* 0x0001e4000c101506 */
.L_x_1300:
[----:B------:R-:W-:Y:S05]  /*0a70*/  BSYNC B0 ;  /* 0x0000000000007941 */ /* 0x000fea0003800000 */
.L_x_1299:
[----:B------:R-:W-:Y:S05]  /*0a80*/  @!P1 EXIT ;  /* 0x000000000000994d */ /* 0x000fea0003800000 */
[----:B------:R-:W-:Y:S05]  /*0a90*/  @P2 EXIT ;  /* 0x000000000000294d */ /* 0x000fea0003800000 */
[----:B------:R-:W-:Y:S01]  /*0aa0*/  FSETP.NEU.FTZ.AND P0, PT, R16, RZ, PT ;  /* 0x000000ff1000720b */ /* 0x000fe20003f1d000 */
[----:B0-----:R-:W-:Y:S01]  /*0ab0*/  IMAD.MOV.U32 R3, RZ, RZ, 0x7fff ;  /* 0x00007fffff037424 */ /* 0x001fe200078e00ff */
[----:B------:R-:W-:Y:S01]  /*0ac0*/  IADD3 R5, P1, R5, R0, RZ ;  /* 0x0000000005057210 */ /* 0x000fe20007f3e0ff */
[----:B------:R-:W-:-:S04]  /*0ad0*/  ULDC.64 UR4, c[0x0][0x210] ;  /* 0x0000840000047ab9 */ /* 0x000fc80000000a00 */
[----:B------:R-:W-:Y:S01]  /*0ae0*/  IMAD.X R4, R2, 0x1, R11, P1 ;  /* 0x0000000102047824 */ /* 0x000fe200008e060b */
[----:B------:R-:W-:-:S05]  /*0af0*/  LEA R2, P1, R5, UR4, 0x1 ;  /* 0x0000000405027c11 */ /* 0x000fca000f8208ff */
[----:B------:R-:W0:Y:S02]  /*0b00*/  @P0 MUFU.RCP R16, R16 ;  /* 0x0000001000100308 */ /* 0x000e240000001000 */
[----:B0-----:R-:W-:-:S05]  /*0b10*/  @P0 FMUL.FTZ R15, R16, R15 ;  /* 0x0000000f100f0220 */ /* 0x001fca0000410000 */
[----:B------:R-:W-:-:S04]  /*0b20*/  @P0 F2FP.BF16.F32.PACK_AB R0, RZ, R15 ;  /* 0x0000000fff00023e */ /* 0x000fc800000010ff */
[----:B------:R-:W-:Y:S02]  /*0b30*/  @!P0 PRMT R0, R3, 0x7610, R0 ;  /* 0x0000761003008816 */ /* 0x000fe40000000000 */
[----:B------:R-:W-:-:S05]  /*0b40*/  LEA.HI.X R3, R5, UR5, R4, 0x1, P1 ;  /* 0x0000000505037c11 */ /* 0x000fca00088f0c04 */
[----:B------:R-:W-:Y:S01]  /*0b50*/  STG.E.U16 desc[UR6][R2.64], R0 ;  /* 0x0000000002007986 */ /* 0x000fe2000c101506 */
[----:B------:R-:W-:Y:S05]  /*0b60*/  EXIT ;  /* 0x000000000000794d */ /* 0x000fea0003800000 */
.L_x_1301:
        /* <DEDUP_REMOVED lines=9> */
.L_x_11691:


//--------------------- .text._ZN43_GLOBAL__N__9ae7fba5_10_SoftMax_cu_9f978f6320softmax_warp_forwardIN3c104HalfES2_fLi11ELb0ELb1EEEvPT0_PKT_iiiPKbib --------------------------
	.section	.text._ZN43_GLOBAL__N__9ae7fba5_10_SoftMax_cu_9f978f6320softmax_warp_forwardIN3c104HalfES2_fLi11ELb0ELb1EEEvPT0_PKT_iiiPKbib,"ax",@progbits
	.align	128
.text._ZN43_GLOBAL__N__9ae7fba5_10_SoftMax_cu_9f978f6320softmax_warp_forwardIN3c104HalfES2_fLi11ELb0ELb1EEEvPT0_PKT_iiiPKbib:
        .type           _ZN43_GLOBAL__N__9ae7fba5_10_SoftMax_cu_9f978f6320softmax_warp_forwardIN3c104HalfES2_fLi11ELb0ELb1EEEvPT0_PKT_iiiPKbib,@function
        .size           _ZN43_GLOBAL__N__9ae7fba5_10_SoftMax_cu_9f978f6320softmax_warp_forwardIN3c104HalfES2_fLi11ELb0ELb1EEEvPT0_PKT_iiiPKbib,(.L_x_11692 - _ZN43_GLOBAL__N__9ae7fba5_10_SoftMax_cu_9f978f6320softmax_warp_forwardIN3c104HalfES2_fLi11ELb0ELb1EEEvPT0_PKT_iiiPKbib)
        .other          _ZN43_GLOBAL__N__9ae7fba5_10_SoftMax_cu_9f978f6320softmax_warp_forwardIN3c104HalfES2_fLi11ELb0ELb1EEEvPT0_PKT_iiiPKbib,@"STO_CUDA_ENTRY STV_DEFAULT"
_ZN43_GLOBAL__N__9ae7fba5_10_SoftMax_cu_9f978f6320softmax_warp_forwardIN3c104HalfES2_fLi11ELb0ELb1EEEvPT0_PKT_iiiPKbib:
        /* <DEDUP_REMOVED lines=48> */
.L_x_1302:
[----:B------:R-:W-:Y:S01]  /*0300*/  ULDC.64 UR6, c[0x0][0x230] ;  /* 0x00008c0000067ab9 */ /* 0x000fe20000000a00 */
[----:B------:R-:W-:Y:S01]  /*0310*/  ULDC.64 UR10, c[0x0][0x218] ;  /* 0x00008600000a7ab9 */ /* 0x000fe20000000a00 */
[----:B------:R-:W-:-:S04]  /*0320*/  IADD3 R2, P1, R2, UR6, RZ ;  /* 0x0000000602027c10 */ /* 0x000fc8000ff3e0ff */
[----:B------:R-:W-:Y:S01]  /*0330*/  IADD3.X R3, R3, UR7, RZ, P1, !PT ;  /* 0x0000000703037c10 */ /* 0x000fe20008ffe4ff */
[----:B------:R-:W-:-:S04]  /*0340*/  ULDC.64 UR6, c[0x0][0x208] ;  /* 0x0000820000067ab9 */ /* 0x000fc80000000a00 */
[----:B------:R-:W2:Y:S01]  /*0350*/  @!P0 LDG.E.U8 R17, desc[UR6][R2.64] ;  /* 0x0000000602118981 */ /* 0x000ea2000c1e1100 */
[----:B------:R-:W-:Y:S01]  /*0360*/  LEA R58, P3, R12, UR10, 0x1 ;  /* 0x0000000a0c3a7c11 */ /* 0x000fe2000f8608ff */
[----:B------:R-:W-:Y:S01]  /*0370*/  VIADD R16, R4, 0x40 ;  /* 0x0000004004107836 */ /* 0x000fe20000000000 */
[----:B------:R-:W-:Y:S01]  /*0380*/  LOP3.LUT R100, R100, 0xfffffff7, RZ, 0xc0, !PT ;  /* 0xfffffff764647812 */ /* 0x000fe200078ec0ff */
[----:B------:R-:W-:Y:S01]  /*0390*/  VIADD R14, R4, 0x20 ;  /* 0x00000020040e7836 */ /* 0x000fe20000000000 */
[----:B------:R-:W-:Y:S01]  /*03a0*/  LEA.HI.X R59, R12, UR11, R15, 0x1, P3 ;  /* 0x0000000b0c3b7c11 */ /* 0x000fe200098f0c0f */
[----:B------:R-:W-:Y:S01]  /*03b0*/  VIADD R12, R4, 0x60 ;  /* 0x00000060040c7836 */ /* 0x000fe20000000000 */
[-C--:B------:R-:W-:Y:S01]  /*03c0*/  ISETP.GE.AND P3, PT, R16, R7.reuse, PT ;  /* 0x000000071000720c */ /* 0x080fe20003f66270 */
[----:B------:R-:W-:Y:S01]  /*03d0*/  VIADD R6, R4, 0x7c0 ;  /* 0x000007c004067836 */ /* 0x000fe20000000000 */
[-C--:B------:R-:W-:Y:S01]  /*03e0*/  ISETP.GE.AND P5, PT, R14, R7.reuse, PT ;  /* 0x000000070e00720c */ /* 0x080fe20003fa6270 */
[----:B------:R-:W-:Y:S01]  /*03f0*/  VIADD R14, R4, 0x80 ;  /* 0x00000080040e7836 */ /* 0x000fe20000000000 */
[-C--:B------:R-:W-:Y:S01]  /*0400*/  ISETP.GE.AND P6, PT, R12, R7.reuse, PT ;  /* 0x000000070c00720c */ /* 0x080fe20003fc6270 */
[----:B------:R-:W-:Y:S01]  /*0410*/  VIADD R62, R4, 0xa0 ;  /* 0x000000a0043e7836 */ /* 0x000fe20000000000 */
[-C--:B------:R-:W-:Y:S01]  /*0420*/  ISETP.GE.AND P1, PT, R6, R7.reuse, PT ;  /* 0x000000070600720c */ /* 0x080fe20003f26270 */
[----:B------:R-:W-:Y:S01]  /*0430*/  VIADD R68, R4, 0xc0 ;  /* 0x000000c004447836 */ /* 0x000fe20000000000 */
[----:B------:R-:W-:Y:S01]  /*0440*/  ISETP.GE.AND P4, PT, R14, R7, PT ;  /* 0x000000070e00720c */ /* 0x000fe20003f86270 */
[----:B------:R-:W-:-:S02]  /*0450*/  VIADD R70, R4, 0xe0 ;  /* 0x000000e004467836 */ /* 0x000fc40000000000 */
[C---:B------:R-:W-:Y:S02]  /*0460*/  VIADD R72, R4.reuse, 0x100 ;  /* 0x0000010004487836 */ /* 0x040fe40000000000 */
[----:B------:R-:W-:Y:S01]  /*0470*/  VIADD R74, R4, 0x120 ;  /* 0x00000120044a7836 */ /* 0x000fe20000000000 */
[----:B------:R-:W-:Y:S01]  /*0480*/  @P3 LOP3.LUT R100, R100, 0x8, RZ, 0xfc, !PT ;  /* 0x0000000864643812 */ /* 0x000fe200078efcff */
[C---:B------:R-:W-:Y:S02]  /*0490*/  VIADD R76, R4.reuse, 0x140 ;  /* 0x00000140044c7836 */ /* 0x040fe40000000000 */
[----:B------:R-:W-:Y:S01]  /*04a0*/  VIADD R78, R4, 0x160 ;  /* 0x00000160044e7836 */ /* 0x000fe20000000000 */
[----:B------:R-:W-:Y:S01]  /*04b0*/  LOP3.LUT R100, R100, 0xfffffffb, RZ, 0xc0, !PT ;  /* 0xfffffffb64647812 */ /* 0x000fe200078ec0ff */
[C---:B------:R-:W-:Y:S01]  /*04c0*/  VIADD R80, R4.reuse, 0x180 ;  /* 0x0000018004507836 */ /* 0x040fe20000000000 */
[----:B------:R-:W0:Y:S01]  /*04d0*/  @!P1 LDC R9, c[0x0][0x4] ;  /* 0x00000100ff099b82 */ /* 0x000e220000000800 */
[----:B------:R-:W-:Y:S01]  /*04e0*/  VIADD R82, R4, 0x1a0 ;  /* 0x000001a004527836 */ /* 0x000fe20000000000 */
[----:B------:R-:W-:Y:S01]  /*04f0*/  @P5 LOP3.LUT R100, R100, 0x4, RZ, 0xfc, !PT ;  /* 0x0000000464645812 */ /* 0x000fe200078efcff */
[----:B------:R-:W-:-:S02]  /*0500*/  VIADD R84, R4, 0x1c0 ;  /* 0x000001c004547836 */ /* 0x000fc40000000000 */
[C---:B------:R-:W-:Y:S02]  /*0510*/  VIADD R86, R4.reuse, 0x1e0 ;  /* 0x000001e004567836 */ /* 0x040fe40000000000 */
[C---:B------:R-:W-:Y:S01]  /*0520*/  VIADD R88, R4.reuse, 0x200 ;  /* 0x0000020004587836 */ /* 0x040fe20000000000 */
[----:B------:R-:W1:Y:S01]  /*0530*/  @!P1 LDC.64 R10, c[0x0][0x218] ;  /* 0x00008600ff0a9b82 */ /* 0x000e620000000a00 */
        /* <DEDUP_REMOVED lines=12> */
[----:B------:R-:W-:Y:S01]  /*0600*/  VIADD R122, R4, 0x380 ;  /* 0x00000380047a7836 */ /* 0x000fe20000000000 */
[----:B------:R-:W-:Y:S01]  /*0610*/  ISETP.GE.AND P2, PT, R8, R7, PT ;  /* 0x000000070800720c */ /* 0x000fe20003f46270 */
[----:B0-----:R-:W-:Y:S02]  /*0620*/  @!P1 IMAD R9, R9, UR5, R0 ;  /* 0x0000000509099c24 */ /* 0x001fe4000f8e0200 */
[C---:B------:R-:W-:Y:S01]  /*0630*/  VIADD R124, R4.reuse, 0x3a0 ;  /* 0x000003a0047c7836 */ /* 0x040fe20000000000 */
[----:B------:R-:W-:Y:S01]  /*0640*/  LOP3.LUT R101, R101, 0xfffffffe, RZ, 0xc0, !PT ;  /* 0xfffffffe65657812 */ /* 0x000fe200078ec0ff */
[----:B------:R-:W-:Y:S01]  /*0650*/  @!P1 IMAD R9, R9, UR8, R4 ;  /* 0x0000000809099c24 */ /* 0x000fe2000f8e0204 */
[----:B------:R-:W3:Y:S03]  /*0660*/  @!P0 LDG.E.U16 R69, desc[UR6][R58.64] ;  /* 0x000000063a458981 */ /* 0x000ee6000c1e1500 */
[----:B-1----:R-:W-:Y:S01]  /*0670*/  @!P1 IMAD.WIDE R10, R9, 0x2, R10 ;  /* 0x00000002090a9825 */ /* 0x002fe200078e020a */
[----:B------:R-:W4:Y:S03]  /*0680*/  @!P4 LDG.E.U16 R60, desc[UR6][R58.64+0x100] ;  /* 0x000100063a3cc981 */ /* 0x000f26000c1e1500 */
[----:B------:R-:W0:Y:S01]  /*0690*/  @!P2 LDC R13, c[0x0][0x4] ;  /* 0x00000100ff0dab82 */ /* 0x000e220000000800 */
[----:B------:R1:W5:Y:S01]  /*06a0*/  @!P1 LDG.E.U16 R67, desc[UR6][R10.64+0xf80] ;  /* 0x000f80060a439981 */ /* 0x000362000c1e1500 */
[----:B------:R-:W-:-:S02]  /*06b0*/  VIADD R15, R4, 0x420 ;  /* 0x00000420040f7836 */ /* 0x000fc40000000000 */
[C---:B------:R-:W-:Y:S01]  /*06c0*/  VIADD R21, R4.reuse, 0x440 ;  /* 0x0000044004157836 */ /* 0x040fe20000000000 */
[----:B------:R-:W5:Y:S03]  /*06d0*/  @!P5 LDG.E.U16 R66, desc[UR6][R58.64+0x40] ;  /* 0x000040063a42d981 */ /* 0x000f66000c1e1500 */
[----:B------:R-:W1:Y:S01]  /*06e0*/  @!P2 LDC.64 R56, c[0x0][0x218] ;  /* 0x00008600ff38ab82 */ /* 0x000e620000000a00 */
[----:B------:R-:W-:Y:S01]  /*06f0*/  VIADD R71, R4, 0x460 ;  /* 0x0000046004477836 */ /* 0x000fe20000000000 */
[----:B------:R-:W5:Y:S01]  /*0700*/  @!P6 LDG.E.U16 R64, desc[UR6][R58.64+0xc0] ;  /* 0x0000c0063a40e981 */ /* 0x000f62000c1e1500 */
[----:B0-----:R-:W-:-:S04]  /*0710*/  @!P2 IMAD R9, R13, UR5, R0 ;  /* 0x000000050d09ac24 */ /* 0x001fc8000f8e0200 */
[----:B------:R-:W-:Y:S01]  /*0720*/  @!P2 IMAD R9, R9, UR8, R4 ;  /* 0x000000080909ac24 */ /* 0x000fe2000f8e0204 */
[----:B--2---:R-:W-:-:S04]  /*0730*/  @!P0 ISETP.NE.AND P3, PT, R17, RZ, PT ;  /* 0x000000ff1100820c */ /* 0x004fc80003f65270 */
[----:B------:R-:W-:Y:S02]  /*0740*/  @!P0 SEL R102, RZ, 0x1, P3 ;  /* 0x00000001ff668807 */ /* 0x000fe40001800000 */
        /* <DEDUP_REMOVED lines=13> */
[----:B------:R-:W2:Y:S01]  /*0820*/  @!P3 LDG.E.U16 R62, desc[UR6][R58.64+0x180] ;  /* 0x000180063a3eb981 */ /* 0x000ea2000c1e1500 */
        /* <DEDUP_REMOVED lines=85> */
[----:B------:R-:W-:Y:S01]  /*0d80*/  LOP3.LUT R100, R100, 0xdfffffff, RZ, 0xc0, !PT ;  /* 0xdfffffff64647812 */ /* 0x000fe200078ec0ff */
[----:B-1----:R-:W-:-:S10]  /*0d90*/  @!P2 IMAD.WIDE R56, R9, 0x2, R56 ;  /* 0x000000020938a825 */ /* 0x002fd400078e0238 */
[----:B------:R-:W-:Y:S01]  /*0da0*/  @P3 LOP3.LUT R100, R100, 0x20000000, RZ, 0xfc, !PT ;  /* 0x2000000064643812 */ /* 0x000fe200078efcff */
[----:B------:R-:W2:Y:S01]  /*0db0*/  @!P3 LDG.E.U16 R27, desc[UR6][R58.64+0x700] ;  /* 0x000700063a1bb981 */ /* 0x000ea2000c1e1500 */
[-C--:B------:R-:W-:Y:S01]  /*0dc0*/  ISETP.GE.AND P3, PT, R124, R7.reuse, PT ;  /* 0x000000077c00720c */ /* 0x080fe20003f66270 */
[----:B------:R-:W-:Y:S01]  /*0dd0*/  VIADD R9, R4, 0x3c0 ;  /* 0x000003c004097836 */ /* 0x000fe20000000000 */
[----:B------:R-:W-:Y:S01]  /*0de0*/  LOP3.LUT R100, R100, 0xbfffffff, RZ, 0xc0, !PT ;  /* 0xbfffffff64647812 */ /* 0x000fe200078ec0ff */
[----:B------:R-:W-:Y:S01]  /*0df0*/  VIADD R11, R4, 0x3e0 ;  /* 0x000003e0040b7836 */ /* 0x000fe20000000000 */
[----:B------:R0:W2:Y:S09]  /*0e00*/  @!P2 LDG.E.U16 R84, desc[UR6][R56.64+0xfc0] ;  /* 0x000fc0063854a981 */ /* 0x0000b2000c1e1500 */
[----:B------:R-:W-:Y:S01]  /*0e10*/  @P3 LOP3.LUT R100, R100, 0x40000000, RZ, 0xfc, !PT ;  /* 0x4000000064643812 */ /* 0x000fe200078efcff */
[----:B------:R-:W2:Y:S01]  /*0e20*/  @!P3 LDG.E.U16 R25, desc[UR6][R58.64+0x740] ;  /* 0x000740063a19b981 */ /* 0x000ea2000c1e1500 */
[----:B------:R-:W-:-:S02]  /*0e30*/  ISETP.GE.AND P3, PT, R9, R7, PT ;  /* 0x000000070900720c */ /* 0x000fc40003f66270 */
[----:B------:R-:W-:Y:S01]  /*0e40*/  LOP3.LUT R100, R100, 0x7fffffff, RZ, 0xc0, !PT ;  /* 0x7fffffff64647812 */ /* 0x000fe200078ec0ff */
[----:B------:R-:W-:-:S10]  /*0e50*/  VIADD R13, R4, 0x400 ;  /* 0x00000400040d7836 */ /* 0x000fd40000000000 */
[----:B------:R-:W-:Y:S01]  /*0e60*/  @P3 LOP3.LUT R100, R100, 0x80000000, RZ, 0xfc, !PT ;  /* 0x8000000064643812 */ /* 0x000fe200078efcff */
[----:B------:R-:W2:Y:S01]  /*0e70*/  @!P3 LDG.E.U16 R17, desc[UR6][R58.64+0x780] ;  /* 0x000780063a11b981 */ /* 0x000ea2000c1e1500 */
[----:B------:R-:W-:-:S13]  /*0e80*/  ISETP.GE.AND P3, PT, R11, R7, PT ;  /* 0x000000070b00720c */ /* 0x000fda0003f66270 */
        /* <DEDUP_REMOVED lines=12> */
[----:B------:R-:W-:-:S10]  /*0f50*/  VIADD R73, R4, 0x480 ;  /* 0x0000048004497836 */ /* 0x000fd40000000000 */
        /* <DEDUP_REMOVED lines=117> */
[-C--:B------:R-:W-:Y:S02]  /*16b0*/  ISETP.GE.AND P3, PT, R48, R7.reuse, PT ;  /* 0x000000073000720c */ /* 0x080fe40003f66270 */
[----:B------:R-:W-:Y:S02]  /*16c0*/  ISETP.GE.AND P6, PT, R50, R7, PT ;  /* 0x000000073200720c */ /* 0x000fe40003fc6270 */
[----:B------:R-:W-:Y:S01]  /*16d0*/  LOP3.LUT R100, R100, 0xfffffffd, RZ, 0xc0, !PT ;  /* 0xfffffffd64647812 */ /* 0x000fe200078ec0ff */
[----:B------:R-:W-:-:S08]  /*16e0*/  VIADD R52, R4, 0x780 ;  /* 0x0000078004347836 */ /* 0x000fd00000000000 */
[----:B------:R-:W-:Y:S01]  /*16f0*/  @P3 LOP3.LUT R100, R100, 0x2, RZ, 0xfc, !PT ;  /* 0x0000000264643812 */ /* 0x000fe200078efcff */
[----:B------:R-:W-:Y:S01]  /*1700*/  VIADD R54, R4, 0x7a0 ;  /* 0x000007a004367836 */ /* 0x000fe20000000000 */
[----:B------:R-:W2:Y:S02]  /*1710*/  @!P3 LDG.E.U16 R80, desc[UR6][R58.64+0xe80] ;  /* 0x000e80063a50b981 */ /* 0x000ea4000c1e1500 */
[----:B------:R-:W-:Y:S02]  /*1720*/  LOP3.LUT R100, R100, 0xfffffffe, RZ, 0xc0, !PT ;  /* 0xfffffffe64647812 */ /* 0x000fe400078ec0ff */
[----:B------:R-:W-:Y:S01]  /*1730*/  P2R R106, PR, RZ, 0x4 ;  /* 0x00000004ff6a7803 */ /* 0x000fe20000000000 */
[----:B------:R-:W2:Y:S01]  /*1740*/  @!P6 LDG.E.U16 R9, desc[UR6][R58.64+0xec0] ;  /* 0x000ec0063a09e981 */ /* 0x000ea2000c1e1500 */
[----:B------:R-:W-:Y:S02]  /*1750*/  @P6 LOP3.LUT R100, R100, 0x1, RZ, 0xfc, !PT ;  /* 0x0000000164646812 */ /* 0x000fe400078efcff */
[----:B------:R-:W-:-:S02]  /*1760*/  ISETP.GE.AND P3, PT, R52, R7, PT ;  /* 0x000000073400720c */ /* 0x000fc40003f66270 */
[----:B------:R-:W-:Y:S02]  /*1770*/  ISETP.GE.AND P4, PT, R54, R7, PT ;  /* 0x000000073600720c */ /* 0x000fe40003f86270 */
[----:B------:R-:W-:-:S04]  /*1780*/  LOP3.LUT P2, RZ, R100, 0x8000, RZ, 0xc0, !PT ;  /* 0x0000800064ff7812 */ /* 0x000fc8000784c0ff */
[----:B0-----:R-:W-:Y:S02]  /*1790*/  P2R R57, PR, RZ, 0x4 ;  /* 0x00000004ff397803 */ /* 0x001fe40000000000 */
[----:B------:R-:W-:-:S03]  /*17a0*/  LOP3.LUT P2, RZ, R100, 0x1000, RZ, 0xc0, !PT ;  /* 0x0000100064ff7812 */ /* 0x000fc6000784c0ff */
[----:B------:R-:W2:Y:S01]  /*17b0*/  @!P3 LDG.E.U16 R11, desc[UR6][R58.64+0xf00] ;  /* 0x000f00063a0bb981 */ /* 0x000ea2000c1e1500 */
[----:B------:R-:W-:Y:S02]  /*17c0*/  P2R R56, PR, RZ, 0x4 ;  /* 0x00000004ff387803 */ /* 0x000fe40000000000 */
[C---:B------:R-:W-:Y:S01]  /*17d0*/  LOP3.LUT P2, RZ, R100.reuse, 0x800, RZ, 0xc0, !PT ;  /* 0x0000080064ff7812 */ /* 0x040fe2000784c0ff */
[----:B------:R0:W2:Y:S03]  /*17e0*/  @!P4 LDG.E.U16 R78, desc[UR6][R58.64+0xf40] ;  /* 0x000f40063a4ec981 */ /* 0x0000a6000c1e1500 */
[----:B0-----:R-:W-:Y:S02]  /*17f0*/  P2R R58, PR, RZ, 0x4 ;  /* 0x00000004ff3a7803 */ /* 0x001fe40000000000 */
        /* <DEDUP_REMOVED lines=11> */
[----:B------:R-:W-:Y:S02]  /*18b0*/  IMAD.MOV.U32 R73, RZ, RZ, -0x800000 ;  /* 0xff800000ff497424 */ /* 0x000fe400078e00ff */
[----:B---3--:R-:W-:Y:S02]  /*18c0*/  @!P0 HADD2.F32 R73, -RZ, R69.H0_H0 ;  /* 0x20000045ff498230 */ /* 0x008fe40000004100 */
[----:B------:R-:W-:-:S08]  /*18d0*/  IMAD.MOV.U32 R69, RZ, RZ, -0x800000 ;  /* 0xff800000ff457424 */ /* 0x000fd000078e00ff */
[----:B----4-:R-:W-:Y:S01]  /*18e0*/  @!P2 HADD2.F32 R69, -RZ, R60.H0_H0 ;  /* 0x2000003cff45a230 */ /* 0x010fe20000004100 */
[----:B------:R-:W-:Y:S01]  /*18f0*/  ISETP.NE.AND P2, PT, R59, RZ, PT ;  /* 0x000000ff3b00720c */ /* 0x000fe20003f45270 */
[----:B------:R-:W-:-:S12]  /*1900*/  IMAD.MOV.U32 R68, RZ, RZ, -0x800000 ;  /* 0xff800000ff447424 */ /* 0x000fd800078e00ff */
[----:B-----5:R-:W-:Y:S01]  /*1910*/  @!P2 HADD2.F32 R68, -RZ, R61.H0_H0 ;  /* 0x2000003dff44a230 */ /* 0x020fe20000004100 */
[----:B------:R-:W-:Y:S01]  /*1920*/  ISETP.NE.AND P2, PT, R116, RZ, PT ;  /* 0x000000ff7400720c */ /* 0x000fe20003f45270 */
[----:B------:R-:W-:Y:S02]  /*1930*/  IMAD.MOV.U32 R74, RZ, RZ, -0x800000 ;  /* 0xff800000ff4a7424 */ /* 0x000fe400078e00ff */
[----:B------:R-:W-:Y:S02]  /*1940*/  @!P1 HADD2.F32 R74, -RZ, R67.H0_H0 ;  /* 0x20000043ff4a9230 */ /* 0x000fe40000004100 */
[----:B------:R-:W-:-:S08]  /*1950*/  IMAD.MOV.U32 R67, RZ, RZ, -0x800000 ;  /* 0xff800000ff437424 */ /* 0x000fd000078e00ff */
[----:B--2---:R-:W-:Y:S01]  /*1960*/  @!P2 HADD2.F32 R67, -RZ, R62.H0_H0 ;  /* 0x2000003eff43a230 */ /* 0x004fe20000004100 */
[----:B------:R-:W-:Y:S01]  /*1970*/  ISETP.NE.AND P2, PT, R117, RZ, PT ;  /* 0x000000ff7500720c */ /* 0x000fe20003f45270 */
[----:B------:R-:W-:Y:S01]  /*1980*/  IMAD.MOV.U32 R72, RZ, RZ, -0x800000 ;  /* 0xff800000ff487424 */ /* 0x000fe200078e00ff */
[----:B------:R-:W-:Y:S01]  /*1990*/  P2R R104, PR, RZ, 0x8 ;  /* 0x00000008ff687803 */ /* 0x000fe20000000000 */
[----:B------:R-:W-:Y:S01]  /*19a0*/  @!P5 HADD2.F32 R72, -RZ, R66.H0_H0 ;  /* 0x20000042ff48d230 */ /* 0x000fe20000004100 */
[----:B------:R-:W-:Y:S01]  /*19b0*/  LOP3.LUT P3, RZ, R100, 0x8, RZ, 0xc0, !PT ;  /* 0x0000000864ff7812 */ /* 0x000fe2000786c0ff */
[----:B------:R-:W-:-:S08]  /*19c0*/  IMAD.MOV.U32 R66, RZ, RZ, -0x800000 ;  /* 0xff800000ff427424 */ /* 0x000fd000078e00ff */
[----:B------:R-:W-:Y:S01]  /*19d0*/  @!P2 HADD2.F32 R66, -RZ, R63.H0_H0 ;  /* 0x2000003fff42a230 */ /* 0x000fe20000004100 */
        /* <DEDUP_REMOVED lines=8> */
[----:B------:R-:W-:Y:S02]  /*1a60*/  IMAD.MOV.U32 R70, RZ, RZ, -0x800000 ;  /* 0xff800000ff467424 */ /* 0x000fe400078e00ff */
[----:B------:R-:W-:Y:S01]  /*1a70*/  @!P6 HADD2.F32 R70, -RZ, R64.H0_H0 ;  /* 0x20000040ff46e230 */ /* 0x000fe20000004100 */
[----:B------:R-:W-:Y:S01]  /*1a80*/  P2R R109, PR, RZ, 0x20 ;  /* 0x00000020ff6d7803 */ /* 0x000fe20000000000 */
[----:B------:R-:W-:Y:S01]  /*1a90*/  IMAD.MOV.U32 R64, RZ, RZ, -0x800000 ;  /* 0xff800000ff407424 */ /* 0x000fe200078e00ff */
[----:B------:R-:W-:-:S07]  /*1aa0*/  LOP3.LUT P5, RZ, R100, 0x2000, RZ, 0xc0, !PT ;  /* 0x0000200064ff7812 */ /* 0x000fce00078ac0ff */
[----:B------:R-:W-:Y:S01]  /*1ab0*/  @!P2 HADD2.F32 R64, -RZ, R110.H0_H0 ;  /* 0x2000006eff40a230 */ /* 0x000fe20000004100 */
[----:B------:R-:W-:Y:S01]  /*1ac0*/  ISETP.NE.AND P2, PT, R58, RZ, PT ;  /* 0x000000ff3a00720c */ /* 0x000fe20003f45270 */
[----:B------:R-:W-:Y:S02]  /*1ad0*/  IMAD.MOV.U32 R63, RZ, RZ, -0x800000 ;  /* 0xff800000ff3f7424 */ /* 0x000fe400078e00ff */
[----:B------:R-:W-:Y:S02]  /*1ae0*/  IMAD.MOV.U32 R61, RZ, RZ, -0x800000 ;  /* 0xff800000ff3d7424 */ /* 0x000fe400078e00ff */
[----:B------:R-:W-:Y:S01]  /*1af0*/  @!P5 HADD2.F32 R61, -RZ, R114.H0_H0 ;  /* 0x20000072ff3dd230 */ /* 0x000fe20000004100 */
[----:B------:R-:W-:-:S07]  /*1b00*/  LOP3.LUT P5, RZ, R101, 0x2, RZ, 0xc0, !PT ;  /* 0x0000000265ff7812 */ /* 0x000fce00078ac0ff */
[----:B------:R-:W-:Y:S01]  /*1b10*/  @!P2 HADD2.F32 R63, -RZ, R111.H0_H0 ;  /* 0x2000006fff3fa230 */ /* 0x000fe20000004100 */
[----:B------:R-:W-:Y:S02]  /*1b20*/  ISETP.NE.AND P2, PT, R56, RZ, PT ;  /* 0x000000ff3800720c */ /* 0x000fe40003f45270 */
[----:B------:R-:W-:Y:S02]  /*1b30*/  P2R R111, PR, RZ, 0x20 ;  /* 0x00000020ff6f7803 */ /* 0x000fe40000000000 */
[----:B------:R-:W-:Y:S01]  /*1b40*/  LOP3.LUT P5, RZ, R101, 0x1, RZ, 0xc0, !PT ;  /* 0x0000000165ff7812 */ /* 0x000fe200078ac0ff */
[----:B------:R-:W-:-:S03]  /*1b50*/  IMAD.MOV.U32 R62, RZ, RZ, -0x800000 ;  /* 0xff800000ff3e7424 */ /* 0x000fc600078e00ff */
[----:B------:R-:W-:Y:S02]  /*1b60*/  P2R R110, PR, RZ, 0x20 ;  /* 0x00000020ff6e7803 */ /* 0x000fe40000000000 */
[----:B------:R-:W-:-:S03]  /*1b70*/  LOP3.LUT P5, RZ, R100, 0x80000000, RZ, 0xc0, !PT ;  /* 0x8000000064ff7812 */ /* 0x000fc600078ac0ff */
[----:B------:R-:W-:Y:S01]  /*1b80*/  @!P2 HADD2.F32 R62, -RZ, R112.H0_H0 ;  /* 0x20000070ff3ea230 */ /* 0x000fe20000004100 */
[----:B------:R-:W-:Y:S02]  /*1b90*/  P2R R112, PR, RZ, 0x20 ;  /* 0x00000020ff707803 */ /* 0x000fe40000000000 */
[C---:B------:R-:W-:Y:S02]  /*1ba0*/  LOP3.LUT P5, RZ, R100.reuse, 0x40000000, RZ, 0xc0, !PT ;  /* 0x4000000064ff7812 */ /* 0x040fe400078ac0ff */
[----:B------:R-:W-:Y:S02]  /*1bb0*/  P2R R108, PR, RZ, 0x1 ;  /* 0x00000001ff6c7803 */ /* 0x000fe40000000000 */
[----:B------:R-:W-:Y:S02]  /*1bc0*/  P2R R118, PR, RZ, 0x20 ;  /* 0x00000020ff767803 */ /* 0x000fe40000000000 */
[C---:B------:R-:W-:Y:S02]  /*1bd0*/  LOP3.LUT P0, RZ, R100.reuse, 0x4000, RZ, 0xc0, !PT ;  /* 0x0000400064ff7812 */ /* 0x040fe4000780c0ff */
[----:B------:R-:W-:-:S04]  /*1be0*/  LOP3.LUT P5, RZ, R100, 0x20000000, RZ, 0xc0, !PT ;  /* 0x2000000064ff7812 */ /* 0x000fc800078ac0ff */
[----:B------:R-:W-:Y:S02]  /*1bf0*/  P2R R117, PR, RZ, 0x20 ;  /* 0x00000020ff757803 */ /* 0x000fe40000000000 */
[C---:B------:R-:W-:Y:S02]  /*1c00*/  LOP3.LUT P5, RZ, R100.reuse, 0x10000000, RZ, 0xc0, !PT ;  /* 0x1000000064ff7812 */ /* 0x040fe400078ac0ff */
[----:B------:R-:W-:Y:S02]  /*1c10*/  ISETP.NE.AND P2, PT, R57, RZ, PT ;  /* 0x000000ff3900720c */ /* 0x000fe40003f45270 */
[----:B------:R-:W-:Y:S02]  /*1c20*/  P2R R116, PR, RZ, 0x20 ;  /* 0x00000020ff747803 */ /* 0x000fe40000000000 */
[----:B------:R-:W-:Y:S01]  /*1c30*/  LOP3.LUT P5, RZ, R100, 0x8000000, RZ, 0xc0, !PT ;  /* 0x0800000064ff7812 */ /* 0x000fe200078ac0ff */
[----:B------:R-:W-:Y:S02]  /*1c40*/  IMAD.MOV.U32 R60, RZ, RZ, -0x800000 ;  /* 0xff800000ff3c7424 */ /* 0x000fe400078e00ff */
[----:B------:R-:W-:Y:S01]  /*1c50*/  @!P0 HADD2.F32 R60, -RZ, R115.H0_H0 ;  /* 0x20000073ff3c8230 */ /* 0x000fe20000004100 */
[----:B------:R-:W-:-:S02]  /*1c60*/  P2R R115, PR, RZ, 0x20 ;  /* 0x00000020ff737803 */ /* 0x000fc40000000000 */
[C---:B------:R-:W-:Y:S01]  /*1c70*/  LOP3.LUT P5, RZ, R100.reuse, 0x4000000, RZ, 0xc0, !PT ;  /* 0x0400000064ff7812 */ /* 0x040fe200078ac0ff */
[----:B------:R-:W-:Y:S01]  /*1c80*/  IMAD.MOV.U32 R59, RZ, RZ, -0x800000 ;  /* 0xff800000ff3b7424 */ /* 0x000fe200078e00ff */
[C---:B------:R-:W-:Y:S02]  /*1c90*/  LOP3.LUT P6, RZ, R100.reuse, 0x40000, RZ, 0xc0, !PT ;  /* 0x0004000064ff7812 */ /* 0x040fe400078cc0ff */
[----:B------:R-:W-:Y:S02]  /*1ca0*/  P2R R114, PR, RZ, 0x20 ;  /* 0x00000020ff727803 */ /* 0x000fe40000000000 */
[C---:B------:R-:W-:Y:S01]  /*1cb0*/  LOP3.LUT P5, RZ, R100.reuse, 0x2000000, RZ, 0xc0, !PT ;  /* 0x0200000064ff7812 */ /* 0x040fe200078ac0ff */
[----:B------:R-:W-:Y:S01]  /*1cc0*/  @!P2 HADD2.F32 R59, -RZ, R55.H0_H0 ;  /* 0x20000037ff3ba230 */ /* 0x000fe20000004100 */
[----:B------:R-:W-:Y:S02]  /*1cd0*/  LOP3.LUT P2, RZ, R100, 0x100000, RZ, 0xc0, !PT ;  /* 0x0010000064ff7812 */ /* 0x000fe4000784c0ff */
[----:B------:R-:W-:-:S02]  /*1ce0*/  P2R R113, PR, RZ, 0x20 ;  /* 0x00000020ff717803 */ /* 0x000fc40000000000 */
[C---:B------:R-:W-:Y:S01]  /*1cf0*/  LOP3.LUT P5, RZ, R100.reuse, 0x1000000, RZ, 0xc0, !PT ;  /* 0x0100000064ff7812 */ /* 0x040fe200078ac0ff */
[----:B------:R-:W-:Y:S01]  /*1d00*/  IMAD.MOV.U32 R56, RZ, RZ, -0x800000 ;  /* 0xff800000ff387424 */ /* 0x000fe200078e00ff */
[----:B------:R-:W-:Y:S01]  /*1d10*/  P2R R107, PR, RZ, 0x2 ;  /* 0x00000002ff6b7803 */ /* 0x000fe20000000000 */
[----:B------:R-:W-:Y:S01]  /*1d20*/  @!P6 HADD2.F32 R56, -RZ, R53.H0_H0 ;  /* 0x20000035ff38e230 */ /* 0x000fe20000004100 */
[C---:B------:R-:W-:Y:S01]  /*1d30*/  LOP3.LUT P1, RZ, R100.reuse, 0x80000, RZ, 0xc0, !PT ;  /* 0x0008000064ff7812 */ /* 0x040fe2000782c0ff */
[----:B------:R-:W-:Y:S01]  /*1d40*/  IMAD.MOV.U32 R53, RZ, RZ, -0x800000 ;  /* 0xff800000ff357424 */ /* 0x000fe200078e00ff */
[C---:B------:R-:W-:Y:S02]  /*1d50*/  LOP3.LUT P3, RZ, R100.reuse, 0x20000, RZ, 0xc0, !PT ;  /* 0x0002000064ff7812 */ /* 0x040fe4000786c0ff */
[----:B------:R-:W-:Y:S01]  /*1d60*/  LOP3.LUT P6, RZ, R100, 0x800000, RZ, 0xc0, !PT ;  /* 0x0080000064ff7812 */ /* 0x000fe200078cc0ff */
[----:B------:R-:W-:Y:S02]  /*1d70*/  @!P2 HADD2.F32 R53, -RZ, R45.H0_H0 ;  /* 0x2000002dff35a230 */ /* 0x000fe40000004100 */
[----:B------:R-:W-:-:S02]  /*1d80*/  IMAD.MOV.U32 R45, RZ, RZ, -0x800000 ;  /* 0xff800000ff2d7424 */ /* 0x000fc400078e00ff */
[----:B------:R-:W-:Y:S01]  /*1d90*/  @!P5 HADD2.F32 R45, -RZ, R37.H0_H0 ;  /* 0x20000025ff2dd230 */ /* 0x000fe20000004100 */
[----:B------:R-:W-:Y:S01]  /*1da0*/  ISETP.NE.AND P5, PT, R113, RZ, PT ;  /* 0x000000ff7100720c */ /* 0x000fe20003fa5270 */
[----:B------:R-:W-:Y:S01]  /*1db0*/  IMAD.MOV.U32 R55, RZ, RZ, -0x800000 ;  /* 0xff800000ff377424 */ /* 0x000fe200078e00ff */
[----:B------:R-:W-:Y:S01]  /*1dc0*/  P2R R105, PR, RZ, 0x10 ;  /* 0x00000010ff697803 */ /* 0x000fe20000000000 */
[----:B------:R-:W-:Y:S01]  /*1dd0*/  @!P1 HADD2.F32 R55, -RZ, R47.H0_H0 ;  /* 0x2000002fff379230 */ /* 0x000fe20000004100 */
[C---:B------:R-:W-:Y:S01]  /*1de0*/  LOP3.LUT P4, RZ, R100.reuse, 0x10000, RZ, 0xc0, !PT ;  /* 0x0001000064ff7812 */ /* 0x040fe2000788c0ff */
[----:B------:R-:W-:Y:S02]  /*1df0*/  IMAD.MOV.U32 R57, RZ, RZ, -0x800000 ;  /* 0xff800000ff397424 */ /* 0x000fe400078e00ff */
[----:B------:R-:W-:Y:S02]  /*1e00*/  IMAD.MOV.U32 R47, RZ, RZ, -0x800000 ;  /* 0xff800000ff2f7424 */ /* 0x000fe400078e00ff */
[----:B------:R-:W-:Y:S01]  /*1e10*/  @!P3 HADD2.F32 R57, -RZ, R51.H0_H0 ;  /* 0x20000033ff39b230 */ /* 0x000fe20000004100 */
[----:B------:R-:W-:Y:S01]  /*1e20*/  LOP3.LUT P3, RZ, R100, 0x400000, RZ, 0xc0, !PT ;  /* 0x0040000064ff7812 */ /* 0x000fe2000786c0ff */
[----:B------:R-:W-:-:S02]  /*1e30*/  @!P6 HADD2.F32 R47, -RZ, R43.H0_H0 ;  /* 0x2000002bff2fe230 */ /* 0x000fc40000004100 */
[----:B------:R-:W-:Y:S02]  /*1e40*/  IMAD.MOV.U32 R43, RZ, RZ, -0x800000 ;  /* 0xff800000ff2b7424 */ /* 0x000fe400078e00ff */
[----:B------:R-:W-:Y:S01]  /*1e50*/  @!P5 HADD2.F32 R43, -RZ, R35.H0_H0 ;  /* 0x20000023ff2bd230 */ /* 0x000fe20000004100 */
[----:B------:R-:W-:Y:S01]  /*1e60*/  ISETP.NE.AND P5, PT, R114, RZ, PT ;  /* 0x000000ff7200720c */ /* 0x000fe20003fa5270 */
[----:B------:R-:W-:Y:S02]  /*1e70*/  IMAD.MOV.U32 R58, RZ, RZ, -0x800000 ;  /* 0xff800000ff3a7424 */ /* 0x000fe400078e00ff */
[----:B------:R-:W-:Y:S02]  /*1e80*/  @!P4 HADD2.F32 R58, -RZ, R49.H0_H0 ;  /* 0x20000031ff3ac230 */ /* 0x000fe40000004100 */
[----:B------:R-:W-:Y:S01]  /*1e90*/  IMAD.MOV.U32 R49, RZ, RZ, -0x800000 ;  /* 0xff800000ff317424 */ /* 0x000fe200078e00ff */
[----:B------:R-:W-:Y:S01]  /*1ea0*/  LOP3.LUT P4, RZ, R100, 0x200000, RZ, 0xc0, !PT ;  /* 0x0020000064ff7812 */ /* 0x000fe2000788c0ff */
[----:B------:R-:W-:-:S02]  /*1eb0*/  @!P3 HADD2.F32 R49, -RZ, R41.H0_H0 ;  /* 0x20000029ff31b230 */ /* 0x000fc40000004100 */
[----:B------:R-:W-:-:S04]  /*1ec0*/  IMAD.MOV.U32 R41, RZ, RZ, -0x800000 ;  /* 0xff800000ff297424 */ /* 0x000fc800078e00ff */
[----:B------:R-:W-:Y:S01]  /*1ed0*/  @!P5 HADD2.F32 R41, -RZ, R29.H0_H0 ;  /* 0x2000001dff29d230 */ /* 0x000fe20000004100 */
[----:B------:R-:W-:Y:S01]  /*1ee0*/  ISETP.NE.AND P5, PT, R115, RZ, PT ;  /* 0x000000ff7300720c */ /* 0x000fe20003fa5270 */
[----:B------:R-:W-:-:S04]  /*1ef0*/  IMAD.MOV.U32 R51, RZ, RZ, -0x800000 ;  /* 0xff800000ff337424 */ /* 0x000fc800078e00ff */
[----:B------:R-:W-:Y:S02]  /*1f00*/  @!P4 HADD2.F32 R51, -RZ, R39.H0_H0 ;  /* 0x20000027ff33c230 */ /* 0x000fe40000004100 */
[----:B------:R-:W-:-:S06]  /*1f10*/  IMAD.MOV.U32 R39, RZ, RZ, -0x800000 ;  /* 0xff800000ff277424 */ /* 0x000fcc00078e00ff */
[----:B------:R-:W-:Y:S01]  /*1f20*/  @!P5 HADD2.F32 R39, -RZ, R31.H0_H0 ;  /* 0x2000001fff27d230 */ /* 0x000fe20000004100 */
[----:B------:R-:W-:Y:S01]  /*1f30*/  ISETP.NE.AND P5, PT, R116, RZ, PT ;  /* 0x000000ff7400720c */ /* 0x000fe20003fa5270 */
[----:B------:R-:W-:-:S12]  /*1f40*/  IMAD.MOV.U32 R37, RZ, RZ, -0x800000 ;  /* 0xff800000ff257424 */ /* 0x000fd800078e00ff */
        /* <DEDUP_REMOVED lines=11> */
[----:B------:R-:W-:Y:S01]  /*2000*/  IMAD.MOV.U32 R29, RZ, RZ, -0x800000 ;  /* 0xff800000ff1d7424 */ /* 0x000fe200078e00ff */
[C---:B------:R-:W-:Y:S02]  /*2010*/  LOP3.LUT P1, RZ, R101.reuse, 0x8, RZ, 0xc0, !PT ;  /* 0x0000000865ff7812 */ /* 0x040fe4000782c0ff */
[----:B------:R-:W-:-:S09]  /*2020*/  LOP3.LUT P6, RZ, R101, 0x80, RZ, 0xc0, !PT ;  /* 0x0000008065ff7812 */ /* 0x000fd200078cc0ff */
[----:B------:R-:W-:Y:S01]  /*2030*/  @!P5 HADD2.F32 R29, -RZ, R19.H0_H0 ;  /* 0x20000013ff1dd230 */ /* 0x000fe20000004100 */
[----:B------:R-:W-:Y:S01]  /*2040*/  ISETP.NE.AND P5, PT, R111, RZ, PT ;  /* 0x000000ff6f00720c */ /* 0x000fe20003fa5270 */
[----:B------:R-:W-:Y:S01]  /*2050*/  IMAD.MOV.U32 R27, RZ, RZ, -0x800000 ;  /* 0xff800000ff1b7424 */ /* 0x000fe200078e00ff */
[----:B------:R-:W-:-:S11]  /*2060*/  LOP3.LUT P2, RZ, R101, 0x10, RZ, 0xc0, !PT ;  /* 0x0000001065ff7812 */ /* 0x000fd6000784c0ff */
[----:B------:R-:W-:Y:S02]  /*2070*/  @!P5 HADD2.F32 R27, -RZ, R23.H0_H0 ;  /* 0x20000017ff1bd230 */ /* 0x000fe40000004100 */
[----:B------:R-:W-:Y:S02]  /*2080*/  IMAD.MOV.U32 R23, RZ, RZ, -0x800000 ;  /* 0xff800000ff177424 */ /* 0x000fe400078e00ff */
[----:B------:R-:W-:Y:S02]  /*2090*/  @!P1 HADD2.F32 R23, -RZ, R21.H0_H0 ;  /* 0x20000015ff179230 */ /* 0x000fe40000004100 */
[----:B------:R-:W-:Y:S02]  /*20a0*/  IMAD.MOV.U32 R21, RZ, RZ, -0x800000 ;  /* 0xff800000ff157424 */ /* 0x000fe400078e00ff */
[----:B------:R-:W-:Y:S01]  /*20b0*/  @!P6 HADD2.F32 R21, -RZ, R75.H0_H0 ;  /* 0x2000004bff15e230 */ /* 0x000fe20000004100 */
[----:B------:R-:W-:Y:S01]  /*20c0*/  ISETP.GE.AND P6, PT, R10, R7, PT ;  /* 0x000000070a00720c */ /* 0x000fe20003fc6270 */
[----:B------:R-:W-:Y:S01]  /*20d0*/  IMAD.MOV.U32 R19, RZ, RZ, -0x800000 ;  /* 0xff800000ff137424 */ /* 0x000fe200078e00ff */
[C---:B------:R-:W-:Y:S01]  /*20e0*/  LOP3.LUT P0, RZ, R101.reuse, 0x4, RZ, 0xc0, !PT ;  /* 0x0000000465ff7812 */ /* 0x040fe2000780c0ff */
[----:B------:R-:W-:Y:S01]  /*20f0*/  @!P2 HADD2.F32 R19, -RZ, R13.H0_H0 ;  /* 0x2000000dff13a230 */ /* 0x000fe20000004100 */
[----:B------:R-:W-:Y:S01]  /*2100*/  LOP3.LUT P3, RZ, R101, 0x40, RZ, 0xc0, !PT ;  /* 0x0000004065ff7812 */ /* 0x000fe2000786c0ff */
[----:B------:R-:W-:-:S08]  /*2110*/  IMAD.MOV.U32 R13, RZ, RZ, -0x800000 ;  /* 0xff800000ff0d7424 */ /* 0x000fd000078e00ff */
[----:B------:R-:W-:Y:S01]  /*2120*/  @!P6 HADD2.F32 R13, -RZ, R79.H0_H0 ;  /* 0x2000004fff0de230 */ /* 0x000fe20000004100 */
[----:B------:R-:W-:Y:S01]  /*2130*/  ISETP.GE.AND P6, PT, R12, R7, PT ;  /* 0x000000070c00720c */ /* 0x000fe20003fc6270 */
[----:B------:R-:W-:Y:S02]  /*2140*/  IMAD.MOV.U32 R25, RZ, RZ, -0x800000 ;  /* 0xff800000ff197424 */ /* 0x000fe400078e00ff */
[----:B------:R-:W-:Y:S02]  /*2150*/  @!P0 HADD2.F32 R25, -RZ, R15.H0_H0 ;  /* 0x2000000fff198230 */ /* 0x000fe40000004100 */
[----:B------:R-:W-:Y:S02]  /*2160*/  IMAD.MOV.U32 R15, RZ, RZ, -0x800000 ;  /* 0xff800000ff0f7424 */ /* 0x000fe400078e00ff */
[----:B------:R-:W-:Y:S02]  /*2170*/  @!P3 HADD2.F32 R15, -RZ, R77.H0_H0 ;  /* 0x2000004dff0fb230 */ /* 0x000fe40000004100 */
[----:B------:R-:W-:-:S04]  /*2180*/  IMAD.MOV.U32 R77, RZ, RZ, -0x800000 ;  /* 0xff800000ff4d7424 */ /* 0x000fc800078e00ff */
[----:B------:R-:W-:Y:S01]  /*2190*/  @!P6 HADD2.F32 R77, -RZ, R92.H0_H0 ;  /* 0x2000005cff4de230 */ /* 0x000fe20000004100 */
[----:B------:R-:W-:Y:S01]  /*21a0*/  ISETP.GE.AND P6, PT, R18, R7, PT ;  /* 0x000000071200720c */ /* 0x000fe20003fc6270 */
[----:B------:R-:W-:-:S12]  /*21b0*/  IMAD.MOV.U32 R79, RZ, RZ, -0x800000 ;  /* 0xff800000ff4f7424 */ /* 0x000fd800078e00ff */
[----:B------:R-:W-:Y:S01]  /*21c0*/  @!P6 HADD2.F32 R79, -RZ, R93.H0_H0 ;  /* 0x2000005dff4fe230 */ /* 0x000fe20000004100 */
[-C--:B------:R-:W-:Y:S01]  /*21d0*/  ISETP.GE.AND P6, PT, R20, R7.reuse, PT ;  /* 0x000000071400720c */ /* 0x080fe20003fc6270 */
[----:B------:R-:W-:Y:S01]  /*21e0*/  IMAD.MOV.U32 R92, RZ, RZ, -0x800000 ;  /* 0xff800000ff5c7424 */ /* 0x000fe200078e00ff */
[----:B------:R-:W-:-:S11]  /*21f0*/  ISETP.GE.AND P3, PT, R16, R7, PT ;  /* 0x000000071000720c */ /* 0x000fd60003f66270 */
[----:B------:R-:W-:Y:S01]  /*2200*/  @!P6 HADD2.F32 R92, -RZ, R96.H0_H0 ;  /* 0x20000060ff5ce230 */ /* 0x000fe20000004100 */
[----:B------:R-:W-:Y:S01]  /*2210*/  ISETP.GE.AND P6, PT, R22, R7, PT ;  /* 0x000000071600720c */ /* 0x000fe20003fc6270 */
[----:B------:R-:W-:Y:S02]  /*2220*/  IMAD.MOV.U32 R75, RZ, RZ, -0x800000 ;  /* 0xff800000ff4b7424 */ /* 0x000fe400078e00ff */
[----:B------:R-:W-:Y:S02]  /*2230*/  @!P3 HADD2.F32 R75, -RZ, R95.H0_H0 ;  /* 0x2000005fff4bb230 */ /* 0x000fe40000004100 */
[----:B------:R-:W-:-:S08]  /*2240*/  IMAD.MOV.U32 R95, RZ, RZ, -0x800000 ;  /* 0xff800000ff5f7424 */ /* 0x000fd000078e00ff */
[----:B------:R-:W-:Y:S01]  /*2250*/  @!P6 HADD2.F32 R95, -RZ, R97.H0_H0 ;  /* 0x20000061ff5fe230 */ /* 0x000fe20000004100 */
[----:B------:R-:W-:Y:S01]  /*2260*/  ISETP.GE.AND P6, PT, R28, R7, PT ;  /* 0x000000071c00720c */ /* 0x000fe20003fc6270 */
[----:B------:R-:W-:-:S12]  /*2270*/  IMAD.MOV.U32 R96, RZ, RZ, -0x800000 ;  /* 0xff800000ff607424 */ /* 0x000fd800078e00ff */
[----:B------:R-:W-:Y:S01]  /*2280*/  @!P6 HADD2.F32 R96, -RZ, R91.H0_H0 ;  /* 0x2000005bff60e230 */ /* 0x000fe20000004100 */
[-C--:B------:R-:W-:Y:S01]  /*2290*/  ISETP.GE.AND P6, PT, R30, R7.reuse, PT ;  /* 0x000000071e00720c */ /* 0x080fe20003fc6270 */
[----:B------:R-:W-:Y:S01]  /*22a0*/  IMAD.MOV.U32 R97, RZ, RZ, -0x800000 ;  /* 0xff800000ff617424 */ /* 0x000fe200078e00ff */
[----:B------:R-:W-:Y:S02]  /*22b0*/  ISETP.GE.AND P3, PT, R26, R7, PT ;  /* 0x000000071a00720c */ /* 0x000fe40003f66270 */
[----:B------:R-:W-:-:S09]  /*22c0*/  LOP3.LUT P4, RZ, R101, 0x20, RZ, 0xc0, !PT ;  /* 0x0000002065ff7812 */ /* 0x000fd2000788c0ff */
[----:B------:R-:W-:Y:S01]  /*22d0*/  @!P6 HADD2.F32 R97, -RZ, R90.H0_H0 ;  /* 0x2000005aff61e230 */ /* 0x000fe20000004100 */
[----:B------:R-:W-:Y:S01]  /*22e0*/  ISETP.GE.AND P6, PT, R32, R7, PT ;  /* 0x000000072000720c */ /* 0x000fe20003fc6270 */
[----:B------:R-:W-:Y:S02]  /*22f0*/  IMAD.MOV.U32 R93, RZ, RZ, -0x800000 ;  /* 0xff800000ff5d7424 */ /* 0x000fe400078e00ff */
[----:B------:R-:W-:Y:S02]  /*2300*/  @!P3 HADD2.F32 R93, -RZ, R99.H0_H0 ;  /* 0x20000063ff5db230 */ /* 0x000fe40000004100 */
[----:B------:R-:W-:Y:S02]  /*2310*/  IMAD.MOV.U32 R99, RZ, RZ, -0x800000 ;  /* 0xff800000ff637424 */ /* 0x000fe400078e00ff */
[----:B------:R-:W-:Y:S02]  /*2320*/  IMAD.MOV.U32 R17, RZ, RZ, -0x800000 ;  /* 0xff800000ff117424 */ /* 0x000fe400078e00ff */
[----:B------:R-:W-:-:S04]  /*2330*/  @!P4 HADD2.F32 R17, -RZ, R76.H0_H0 ;  /* 0x2000004cff11c230 */ /* 0x000fc80000004100 */
[----:B------:R-:W-:Y:S01]  /*2340*/  @!P6 HADD2.F32 R99, -RZ, R87.H0_H0 ;  /* 0x20000057ff63e230 */ /* 0x000fe20000004100 */
[-C--:B------:R-:W-:Y:S02]  /*2350*/  ISETP.GE.AND P6, PT, R38, R7.reuse, PT ;  /* 0x000000072600720c */ /* 0x080fe40003fc6270 */
[----:B------:R-:W-:Y:S01]  /*2360*/  ISETP.GE.AND P4, PT, R14, R7, PT ;  /* 0x000000070e00720c */ /* 0x000fe20003f86270 */
[----:B------:R-:W-:Y:S02]  /*2370*/  IMAD.MOV.U32 R90, RZ, RZ, -0x800000 ;  /* 0xff800000ff5a7424 */ /* 0x000fe400078e00ff */
[----:B------:R-:W-:-:S08]  /*2380*/  IMAD.MOV.U32 R76, RZ, RZ, -0x800000 ;  /* 0xff800000ff4c7424 */ /* 0x000fd000078e00ff */
[----:B------:R-:W-:Y:S01]  /*2390*/  @!P6 HADD2.F32 R90, -RZ, R86.H0_H0 ;  /* 0x20000056ff5ae230 */ /* 0x000fe20000004100 */
[-C--:B------:R-:W-:Y:S01]  /*23a0*/  ISETP.GE.AND P6, PT, R40, R7.reuse, PT ;  /* 0x000000072800720c */ /* 0x080fe20003fc6270 */
[----:B------:R-:W-:Y:S01]  /*23b0*/  @!P4 HADD2.F32 R76, -RZ, R94.H0_H0 ;  /* 0x2000005eff4cc230 */ /* 0x000fe20000004100 */
[-C--:B------:R-:W-:Y:S01]  /*23c0*/  ISETP.GE.AND P4, PT, R24, R7.reuse, PT ;  /* 0x000000071800720c */ /* 0x080fe20003f86270 */
[----:B------:R-:W-:Y:S01]  /*23d0*/  IMAD.MOV.U32 R87, RZ, RZ, -0x800000 ;  /* 0xff800000ff577424 */ /* 0x000fe200078e00ff */
[----:B------:R-:W-:Y:S01]  /*23e0*/  ISETP.GE.AND P3, PT, R36, R7, PT ;  /* 0x000000072400720c */ /* 0x000fe20003f66270 */
[----:B------:R-:W-:-:S08]  /*23f0*/  IMAD.MOV.U32 R94, RZ, RZ, -0x800000 ;  /* 0xff800000ff5e7424 */ /* 0x000fd000078e00ff */
[----:B------:R-:W-:Y:S01]  /*2400*/  @!P6 HADD2.F32 R87, -RZ, R85.H0_H0 ;  /* 0x20000055ff57e230 */ /* 0x000fe20000004100 */
[-C--:B------:R-:W-:Y:S01]  /*2410*/  ISETP.GE.AND P6, PT, R42, R7.reuse, PT ;  /* 0x000000072a00720c */ /* 0x080fe20003fc6270 */
[----:B------:R-:W-:Y:S01]  /*2420*/  @!P4 HADD2.F32 R94, -RZ, R98.H0_H0 ;  /* 0x20000062ff5ec230 */ /* 0x000fe20000004100 */
[----:B------:R-:W-:Y:S01]  /*2430*/  ISETP.GE.AND P4, PT, R34, R7, PT ;  /* 0x000000072200720c */ /* 0x000fe20003f86270 */
[----:B------:R-:W-:Y:S02]  /*2440*/  IMAD.MOV.U32 R91, RZ, RZ, -0x800000 ;  /* 0xff800000ff5b7424 */ /* 0x000fe400078e00ff */
[----:B------:R-:W-:Y:S02]  /*2450*/  @!P3 HADD2.F32 R91, -RZ, R89.H0_H0 ;  /* 0x20000059ff5bb230 */ /* 0x000fe40000004100 */
[----:B------:R-:W-:Y:S02]  /*2460*/  IMAD.MOV.U32 R89, RZ, RZ, -0x800000 ;  /* 0xff800000ff597424 */ /* 0x000fe400078e00ff */
[----:B------:R-:W-:-:S04]  /*2470*/  IMAD.MOV.U32 R98, RZ, RZ, -0x800000 ;  /* 0xff800000ff627424 */ /* 0x000fc800078e00ff */
[----:B------:R-:W-:Y:S01]  /*2480*/  @!P6 HADD2.F32 R89, -RZ, R81.H0_H0 ;  /* 0x20000051ff59e230 */ /* 0x000fe20000004100 */
[-C--:B------:R-:W-:Y:S01]  /*2490*/  ISETP.GE.AND P6, PT, R48, R7.reuse, PT ;  /* 0x000000073000720c */ /* 0x080fe20003fc6270 */
[----:B------:R-:W-:Y:S01]  /*24a0*/  @!P4 HADD2.F32 R98, -RZ, R88.H0_H0 ;  /* 0x20000058ff62c230 */ /* 0x000fe20000004100 */
[-C--:B------:R-:W-:Y:S02]  /*24b0*/  ISETP.GE.AND P4, PT, R44, R7.reuse, PT ;  /* 0x000000072c00720c */ /* 0x080fe40003f86270 */
[----:B------:R-:W-:Y:S01]  /*24c0*/  ISETP.GE.AND P3, PT, R46, R7, PT ;  /* 0x000000072e00720c */ /* 0x000fe20003f66270 */
[----:B------:R-:W-:Y:S01]  /*24d0*/  IMAD.MOV.U32 R85, RZ, RZ, -0x800000 ;  /* 0xff800000ff557424 */ /* 0x000fe200078e00ff */
[----:B------:R-:W-:Y:S01]  /*24e0*/  ISETP.NE.AND P5, PT, R109, RZ, PT ;  /* 0x000000ff6d00720c */ /* 0x000fe20003fa5270 */
[----:B------:R-:W-:Y:S02]  /*24f0*/  IMAD.MOV.U32 R88, RZ, RZ, -0x800000 ;  /* 0xff800000ff587424 */ /* 0x000fe400078e00ff */
[----:B------:R-:W-:-:S04]  /*2500*/  IMAD.MOV.U32 R86, RZ, RZ, -0x800000 ;  /* 0xff800000ff567424 */ /* 0x000fc800078e00ff */
[----:B------:R-:W-:Y:S01]  /*2510*/  @!P6 HADD2.F32 R85, -RZ, R80.H0_H0 ;  /* 0x20000050ff55e230 */ /* 0x000fe20000004100 */
[----:B------:R-:W-:Y:S01]  /*2520*/  ISETP.NE.AND P6, PT, R103, RZ, PT ;  /* 0x000000ff6700720c */ /* 0x000fe20003fc5270 */
[----:B------:R-:W-:Y:S01]  /*2530*/  @!P4 HADD2.F32 R88, -RZ, R82.H0_H0 ;  /* 0x20000052ff58c230 */ /* 0x000fe20000004100 */
[----:B------:R-:W-:Y:S01]  /*2540*/  ISETP.NE.AND P4, PT, R105, RZ, PT ;  /* 0x000000ff6900720c */ /* 0x000fe20003f85270 */
[----:B------:R-:W-:Y:S01]  /*2550*/  @!P3 HADD2.F32 R86, -RZ, R83.H0_H0 ;  /* 0x20000053ff56b230 */ /* 0x000fe20000004100 */
[----:B------:R-:W-:Y:S02]  /*2560*/  ISETP.NE.AND P0, PT, R108, RZ, PT ;  /* 0x000000ff6c00720c */ /* 0x000fe40003f05270 */
[----:B------:R-:W-:Y:S02]  /*2570*/  ISETP.NE.AND P2, PT, R106, RZ, PT ;  /* 0x000000ff6a00720c */ /* 0x000fe40003f45270 */
[----:B------:R-:W-:Y:S01]  /*2580*/  ISETP.NE.AND P3, PT, R104, RZ, PT ;  /* 0x000000ff6800720c */ /* 0x000fe20003f65270 */
[----:B------:R-:W-:Y:S01]  /*2590*/  IMAD.MOV.U32 R81, RZ, RZ, -0x800000 ;  /* 0xff800000ff517424 */ /* 0x000fe200078e00ff */
[----:B------:R-:W-:Y:S03]  /*25a0*/  BSSY B0, `(.L_x_1303) ;  /* 0x0000015000007945 */ /* 0x000fe60003800000 */
[----:B------:R-:W-:Y:S01]  /*25b0*/  @!P6 HADD2.F32 R81, -RZ, R9.H0_H0 ;  /* 0x20000009ff51e230 */ /* 0x000fe20000004100 */
[----:B------:R-:W-:Y:S01]  /*25c0*/  PRMT R9, RZ, 0x7610, R9 ;  /* 0x00007610ff097816 */ /* 0x000fe20000000009 */
[----:B------:R-:W-:Y:S01]  /*25d0*/  IMAD.MOV.U32 R82, RZ, RZ, -0x800000 ;  /* 0xff800000ff527424 */ /* 0x000fe200078e00ff */
[----:B------:R-:W-:Y:S01]  /*25e0*/  ISETP.NE.AND P1, PT, R107, RZ, PT ;  /* 0x000000ff6b00720c */ /* 0x000fe20003f25270 */
[----:B------:R-:W-:Y:S01]  /*25f0*/  IMAD.MOV.U32 R83, RZ, RZ, -0x800000 ;  /* 0xff800000ff537424 */ /* 0x000fe200078e00ff */
[----:B------:R-:W-:Y:S01]  /*2600*/  @!P0 PRMT R9, R102, 0x7610, R9 ;  /* 0x0000761066098816 */ /* 0x000fe20000000009 */
[----:B------:R-:W-:-:S02]  /*2610*/  IMAD.MOV.U32 R80, RZ, RZ, -0x800000 ;  /* 0xff800000ff507424 */ /* 0x000fc400078e00ff */
[----:B------:R-:W-:Y:S02]  /*2620*/  @!P4 HADD2.F32 R82, -RZ, R78.H0_H0 ;  /* 0x2000004eff52c230 */ /* 0x000fe40000004100 */
[----:B------:R-:W-:Y:S02]  /*2630*/  @!P3 HADD2.F32 R83, -RZ, R11.H0_H0 ;  /* 0x2000000bff53b230 */ /* 0x000fe40000004100 */
[----:B------:R-:W-:Y:S02]  /*2640*/  @!P2 HADD2.F32 R80, -RZ, R84.H0_H0 ;  /* 0x20000054ff50a230 */ /* 0x000fe40000004100 */
        /* <DEDUP_REMOVED lines=10> */
.L_x_1304:
[----:B------:R-:W-:Y:S05]  /*26f0*/  BSYNC B0 ;  /* 0x0000000000007941 */ /* 0x000fea0003800000 */
.L_x_1303:
        /* <DEDUP_REMOVED lines=11> */
.L_x_1306:
[----:B------:R-:W-:Y:S05]  /*27b0*/  BSYNC B0 ;  /* 0x0000000000007941 */ /* 0x000fea0003800000 */
.L_x_1305:
        /* <DEDUP_REMOVED lines=11> */
.L_x_1308:
[----:B------:R-:W-:Y:S05]  /*2870*/  BSYNC B0 ;  /* 0x0000000000007941 */ /* 0x000fea0003800000 */
.L_x_1307:
        /* <DEDUP_REMOVED lines=11> */
.L_x_1310:
[----:B------:R-:W-:Y:S05]  /*2930*/  BSYNC B0 ;  /* 0x0000000000007941 */ /* 0x000fea0003800000 */
.L_x_1309:
        /* <DEDUP_REMOVED lines=11> */
.L_x_1312:
[----:B------:R-:W-:Y:S05]  /*29f0*/  BSYNC B0 ;  /* 0x0000000000007941 */ /* 0x000fea0003800000 */
.L_x_1311:
        /* <DEDUP_REMOVED lines=11> */
.L_x_1314:
[----:B------:R-:W-:Y:S05]  /*2ab0*/  BSYNC B0 ;  /* 0x0000000000007941 */ /* 0x000fea0003800000 */
.L_x_1313:
        /* <DEDUP_REMOVED lines=11> */
.L_x_1316:
[----:B------:R-:W-:Y:S05]  /*2b70*/  BSYNC B0 ;  /* 0x0000000000007941 */ /* 0x000fea0003800000 */
.L_x_1315:
        /* <DEDUP_REMOVED lines=11> */
.L_x_1318:
[----:B------:R-:W-:Y:S05]  /*2c30*/  BSYNC B0 ;  /* 0x0000000000007941 */ /* 0x000fea0003800000 */
.L_x_1317:
        /* <DEDUP_REMOVED lines=11> */
.L_x_1320:
[----:B------:R-:W-:Y:S05]  /*2cf0*/  BSYNC B0 ;  /* 0x0000000000007941 */ /* 0x000fea0003800000 */
.L_x_1319:
        /* <DEDUP_REMOVED lines=11> */
.L_x_1322:
[----:B------:R-:W-:Y:S05]  /*2db0*/  BSYNC B0 ;  /* 0x0000000000007941 */ /* 0x000fea0003800000 */
.L_x_1321:
        /* <DEDUP_REMOVED lines=11> */
.L_x_1324:
[----:B------:R-:W-:Y:S05]  /*2e70*/  BSYNC B0 ;  /* 0x0000000000007941 */ /* 0x000fea0003800000 */
.L_x_1323:
        /* <DEDUP_REMOVED lines=11> */
.L_x_1326:
[----:B------:R-:W-:Y:S05]  /*2f30*/  BSYNC B0 ;  /* 0x0000000000007941 */ /* 0x000fea0003800000 */
.L_x_1325:
        /* <DEDUP_REMOVED lines=11> */
.L_x_1328:
[----:B------:R-:W-:Y:S05]  /*2ff0*/  BSYNC B0 ;  /* 0x0000000000007941 */ /* 0x000fea0003800000 */
.L_x_1327:
        /* <DEDUP_REMOVED lines=11> */
.L_x_1330:
[----:B------:R-:W-:Y:S05]  /*30b0*/  BSYNC B0 ;  /* 0x0000000000007941 */ /* 0x000fea0003800000 */
.L_x_1329:
        /* <DEDUP_REMOVED lines=11> */
.L_x_1332:
[----:B------:R-:W-:Y:S05]  /*3170*/  BSYNC B0 ;  /* 0x0000000000007941 */ /* 0x000fea0003800000 */
.L_x_1331:
        /* <DEDUP_REMOVED lines=11> */
.L_x_1334:
[----:B------:R-:W-:Y:S05]  /*3230*/  BSYNC B0 ;  /* 0x0000000000007941 */ /* 0x000fea0003800000 */
.L_x_1333:
        /* <DEDUP_REMOVED lines=11> */
.L_x_1336:
[----:B------:R-:W-:Y:S05]  /*32f0*/  BSYNC B0 ;  /* 0x0000000000007941 */ /* 0x000fea0003800000 */
.L_x_1335:
        /* <DEDUP_REMOVED lines=11> */
.L_x_1338:
[----:B------:R-:W-:Y:S05]  /*33b0*/  BSYNC B0 ;  /* 0x0000000000007941 */ /* 0x000fea0003800000 */
.L_x_1337:
        /* <DEDUP_REMOVED lines=11> */
.L_x_1340:
[----:B------:R-:W-:Y:S05]  /*3470*/  BSYNC B0 ;  /* 0x0000000000007941 */ /* 0x000fea0003800000 */
.L_x_1339:
        /* <DEDUP_REMOVED lines=11> */
.L_x_1342:
[----:B------:R-:W-:Y:S05]  /*3530*/  BSYNC B0 ;  /* 0x0000000000007941 */ /* 0x000fea0003800000 */
.L_x_1341:
        /* <DEDUP_REMOVED lines=11> */
.L_x_1344:
[----:B------:R-:W-:Y:S05]  /*35f0*/  BSYNC B0 ;  /* 0x0000000000007941 */ /* 0x000fea0003800000 */
.L_x_1343:
        /* <DEDUP_REMOVED lines=11> */
.L_x_1346:
[----:B------:R-:W-:Y:S05]  /*36b0*/  BSYNC B0 ;  /* 0x0000000000007941 */ /* 0x000fea0003800000 */
.L_x_1345:
        /* <DEDUP_REMOVED lines=11> */
.L_x_1348:
[----:B------:R-:W-:Y:S05]  /*3770*/  BSYNC B0 ;  /* 0x0000000000007941 */ /* 0x000fea0003800000 */
.L_x_1347:
        /* <DEDUP_REMOVED lines=11> */
.L_x_1350:
[----:B------:R-:W-:Y:S05]  /*3830*/  BSYNC B0 ;  /* 0x0000000000007941 */ /* 0x000fea0003800000 */
.L_x_1349:
        /* <DEDUP_REMOVED lines=11> */
.L_x_1352:
[----:B------:R-:W-:Y:S05]  /*38f0*/  BSYNC B0 ;  /* 0x0000000000007941 */ /* 0x000fea0003800000 */
.L_x_1351:
        /* <DEDUP_REMOVED lines=11> */
.L_x_1354:
[----:B------:R-:W-:Y:S05]  /*39b0*/  BSYNC B0 ;  /* 0x0000000000007941 */ /* 0x000fea0003800000 */
.L_x_1353:
        /* <DEDUP_REMOVED lines=11> */
.L_x_1356:
[----:B------:R-:W-:Y:S05]  /*3a70*/  BSYNC B0 ;  /* 0x0000000000007941 */ /* 0x000fea0003800000 */
.L_x_1355:
        /* <DEDUP_REMOVED lines=11> */
.L_x_1358:
[----:B------:R-:W-:Y:S05]  /*3b30*/  BSYNC B0 ;  /* 0x0000000000007941 */ /* 0x000fea0003800000 */
.L_x_1357:
        /* <DEDUP_REMOVED lines=11> */
.L_x_1360:
[----:B------:R-:W-:Y:S05]  /*3bf0*/  BSYNC B0 ;  /* 0x0000000000007941 */ /* 0x000fea0003800000 */
.L_x_1359:
        /* <DEDUP_REMOVED lines=11> */
.L_x_1362:
[----:B------:R-:W-:Y:S05]  /*3cb0*/  BSYNC B0 ;  /* 0x0000000000007941 */ /* 0x000fea0003800000 */
.L_x_1361:
        /* <DEDUP_REMOVED lines=11> */
.L_x_1364:
[----:B------:R-:W-:Y:S05]  /*3d70*/  BSYNC B0 ;  /* 0x0000000000007941 */ /* 0x000fea0003800000 */
.L_x_1363:
        /* <DEDUP_REMOVED lines=11> */
.L_x_1366:
[----:B------:R-:W-:Y:S05]  /*3e30*/  BSYNC B0 ;  /* 0x0000000000007941 */ /* 0x000fea0003800000 */
.L_x_1365:
        /* <DEDUP_REMOVED lines=11> */
.L_x_1368:
[----:B------:R-:W-:Y:S05]  /*3ef0*/  BSYNC B0 ;  /* 0x0000000000007941 */ /* 0x000fea0003800000 */
.L_x_1367:
        /* <DEDUP_REMOVED lines=11> */
.L_x_1370:
[----:B------:R-:W-:Y:S05]  /*3fb0*/  BSYNC B0 ;  /* 0x0000000000007941 */ /* 0x000fea0003800000 */
.L_x_1369:
        /* <DEDUP_REMOVED lines=11> */
.L_x_1372:
[----:B------:R-:W-:Y:S05]  /*4070*/  BSYNC B0 ;  /* 0x0000000000007941 */ /* 0x000fea0003800000 */
.L_x_1371:
        /* <DEDUP_REMOVED lines=11> */
.L_x_1374:
[----:B------:R-:W-:Y:S05]  /*4130*/  BSYNC B0 ;  /* 0x0000000000007941 */ /* 0x000fea0003800000 */
.L_x_1373:
        /* <DEDUP_REMOVED lines=11> */
.L_x_1376:
[----:B------:R-:W-:Y:S05]  /*41f0*/  BSYNC B0 ;  /* 0x0000000000007941 */ /* 0x000fea0003800000 */
.L_x_1375:
        /* <DEDUP_REMOVED lines=11> */
.L_x_1378:
[----:B------:R-:W-:Y:S05]  /*42b0*/  BSYNC B0 ;  /* 0x0000000000007941 */ /* 0x000fea0003800000 */
.L_x_1377:
        /* <DEDUP_REMOVED lines=11> */
.L_x_1380:
[----:B------:R-:W-:Y:S05]  /*4370*/  BSYNC B0 ;  /* 0x0000000000007941 */ /* 0x000fea0003800000 */
.L_x_1379:
        /* <DEDUP_REMOVED lines=11> */
.L_x_1382:
[----:B------:R-:W-:Y:S05]  /*4430*/  BSYNC B0 ;  /* 0x0000000000007941 */ /* 0x000fea0003800000 */
.L_x_1381:
        /* <DEDUP_REMOVED lines=11> */
.L_x_1384:
[----:B------:R-:W-:Y:S05]  /*44f0*/  BSYNC B0 ;  /* 0x0000000000007941 */ /* 0x000fea0003800000 */
.L_x_1383:
        /* <DEDUP_REMOVED lines=11> */
.L_x_1386:
[----:B------:R-:W-:Y:S05]  /*45b0*/  BSYNC B0 ;  /* 0x0000000000007941 */ /* 0x000fea0003800000 */
.L_x_1385:
        /* <DEDUP_REMOVED lines=11> */
.L_x_1388:
[----:B------:R-:W-:Y:S05]  /*4670*/  BSYNC B0 ;  /* 0x0000000000007941 */ /* 0x000fea0003800000 */
.L_x_1387:
        /* <DEDUP_REMOVED lines=11> */
.L_x_1390:
[----:B------:R-:W-:Y:S05]  /*4730*/  BSYNC B0 ;  /* 0x0000000000007941 */ /* 0x000fea0003800000 */
.L_x_1389:
        /* <DEDUP_REMOVED lines=11> */
.L_x_1392:
[----:B------:R-:W-:Y:S05]  /*47f0*/  BSYNC B0 ;  /* 0x0000000000007941 */ /* 0x000fea0003800000 */
.L_x_1391:
        /* <DEDUP_REMOVED lines=11> */
.L_x_1394:
[----:B------:R-:W-:Y:S05]  /*48b0*/  BSYNC B0 ;  /* 0x0000000000007941 */ /* 0x000fea0003800000 */
.L_x_1393:
        /* <DEDUP_REMOVED lines=11> */
.L_x_1396:
[----:B------:R-:W-:Y:S05]  /*4970*/  BSYNC B0 ;  /* 0x0000000000007941 */ /* 0x000fea0003800000 */
.L_x_1395:
        /* <DEDUP_REMOVED lines=11> */
.L_x_1398:
[----:B------:R-:W-:Y:S05]  /*4a30*/  BSYNC B0 ;  /* 0x0000000000007941 */ /* 0x000fea0003800000 */
.L_x_1397:
        /* <DEDUP_REMOVED lines=11> */
.L_x_1400:
[----:B------:R-:W-:Y:S05]  /*4af0*/  BSYNC B0 ;  /* 0x0000000000007941 */ /* 0x000fea0003800000 */
.L_x_1399:
        /* <DEDUP_REMOVED lines=11> */
.L_x_1402:
[----:B------:R-:W-:Y:S05]  /*4bb0*/  BSYNC B0 ;  /* 0x0000000000007941 */ /* 0x000fea0003800000 */
.L_x_1401:
        /* <DEDUP_REMOVED lines=11> */
.L_x_1404:
[----:B------:R-:W-:Y:S05]  /*4c70*/  BSYNC B0 ;  /* 0x0000000000007941 */ /* 0x000fea0003800000 */
.L_x_1403:
        /* <DEDUP_REMOVED lines=11> */
.L_x_1406:
[----:B------:R-:W-:Y:S05]  /*4d30*/  BSYNC B0 ;  /* 0x0000000000007941 */ /* 0x000fea0003800000 */
.L_x_1405:
        /* <DEDUP_REMOVED lines=11> */
.L_x_1408:
[----:B------:R-:W-:Y:S05]  /*4df0*/  BSYNC B0 ;  /* 0x0000000000007941 */ /* 0x000fea0003800000 */
.L_x_1407:
        /* <DEDUP_REMOVED lines=11> */
.L_x_1410:
[----:B------:R-:W-:Y:S05]  /*4eb0*/  BSYNC B0 ;  /* 0x0000000000007941 */ /* 0x000fea0003800000 */
.L_x_1409:
        /* <DEDUP_REMOVED lines=11> */
.L_x_1412:
[----:B------:R-:W-:Y:S05]  /*4f70*/  BSYNC B0 ;  /* 0x0000000000007941 */ /* 0x000fea0003800000 */
.L_x_1411:
        /* <DEDUP_REMOVED lines=11> */
.L_x_1414:
[----:B------:R-:W-:Y:S05]  /*5030*/  BSYNC B0 ;  /* 0x0000000000007941 */ /* 0x000fea0003800000 */
.L_x_1413:
        /* <DEDUP_REMOVED lines=11> */
.L_x_1416:
[----:B------:R-:W-:Y:S05]  /*50f0*/  BSYNC B0 ;  /* 0x0000000000007941 */ /* 0x000fea0003800000 */
.L_x_1415:
        /* <DEDUP_REMOVED lines=11> */
.L_x_1418:
[----:B------:R-:W-:Y:S05]  /*51b0*/  BSYNC B0 ;  /* 0x0000000000007941 */ /* 0x000fea0003800000 */
.L_x_1417:
        /* <DEDUP_REMOVED lines=11> */
.L_x_1420:
[----:B------:R-:W-:Y:S05]  /*5270*/  BSYNC B0 ;  /* 0x0000000000007941 */ /* 0x000fea0003800000 */
.L_x_1419:
        /* <DEDUP_REMOVED lines=10> */
.L_x_1422:
[----:B------:R-:W-:Y:S05]  /*5320*/  BSYNC B0 ;  /* 0x0000000000007941 */ /* 0x000fea0003800000 */
.L_x_1421:
        /* <DEDUP_REMOVED lines=10> */
.L_x_1424:
[----:B------:R-:W-:Y:S05]  /*53d0*/  BSYNC B0 ;  /* 0x0000000000007941 */ /* 0x000fea0003800000 */
.L_x_1423:
        /* <DEDUP_REMOVED lines=10> */
.L_x_1426:
[----:B------:R-:W-:Y:S05]  /*5480*/  BSYNC B0 ;  /* 0x0000000000007941 */ /* 0x000fea0003800000 */
.L_x_1425:
        /* <DEDUP_REMOVED lines=10> */
.L_x_1428:
[----:B------:R-:W-:Y:S05]  /*5530*/  BSYNC B0 ;  /* 0x0000000000007941 */ /* 0x000fea0003800000 */
.L_x_1427:
[----:B------:R-:W-:Y:S01]  /*5540*/  PRMT R9, R9, 0x9910, RZ ;  /* 0x0000991009097816 */ /* 0x000fe200000000ff */
[----:B------:R-:W-:Y:S01]  /*5550*/  BSSY B0, `(.L_x_1429) ;  /* 0x000001e000007945 */ /* 0x000fe20003800000 */
[----:B------:R-:W-:Y:S02]  /*5560*/  IMAD.MOV.U32 R102, RZ, RZ, RZ ;  /* 0x000000ffff667224 */ /* 0x000fe400078e00ff */
        /* <DEDUP_REMOVED lines=28> */
.L_x_1430:
[----:B------:R-:W-:Y:S05]  /*5730*/  BSYNC B0 ;  /* 0x0000000000007941 */ /* 0x000fea0003800000 */
.L_x_1429:
        /* <DEDUP_REMOVED lines=9> */
.L_x_1432:
[----:B------:R-:W-:Y:S05]  /*57d0*/  BSYNC B0 ;  /* 0x0000000000007941 */ /* 0x000fea0003800000 */
.L_x_1431:
        /* <DEDUP_REMOVED lines=10> */
.L_x_1434:
[----:B------:R-:W-:Y:S05]  /*5880*/  BSYNC B0 ;  /* 0x0000000000007941 */ /* 0x000fea0003800000 */
.L_x_1433:
        /* <DEDUP_REMOVED lines=9> */
.L_x_1436:
[----:B------:R-:W-:Y:S05]  /*5920*/  BSYNC B0 ;  /* 0x0000000000007941 */ /* 0x000fea0003800000 */
.L_x_1435:
        /* <DEDUP_REMOVED lines=10> */
.L_x_1438:
[----:B------:R-:W-:Y:S05]  /*59d0*/  BSYNC B0 ;  /* 0x0000000000007941 */ /* 0x000fea0003800000 */
.L_x_1437:
        /* <DEDUP_REMOVED lines=9> */
.L_x_1440:
[----:B------:R-:W-:Y:S05]  /*5a70*/  BSYNC B0 ;  /* 0x0000000000007941 */ /* 0x000fea0003800000 */
.L_x_1439:
        /* <DEDUP_REMOVED lines=11> */
.L_x_1442:
[----:B------:R-:W-:Y:S05]  /*5b30*/  BSYNC B0 ;  /* 0x0000000000007941 */ /* 0x000fea0003800000 */
.L_x_1441:
        /* <DEDUP_REMOVED lines=9> */
.L_x_1444:
[----:B------:R-:W-:Y:S05]  /*5bd0*/  BSYNC B0 ;  /* 0x0000000000007941 */ /* 0x000fea0003800000 */
.L_x_1443:
        /* <DEDUP_REMOVED lines=11> */
.L_x_1446:
[----:B------:R-:W-:Y:S05]  /*5c90*/  BSYNC B0 ;  /* 0x0000000000007941 */ /* 0x000fea0003800000 */
.L_x_1445:
        /* <DEDUP_REMOVED lines=9> */
.L_x_1448:
[----:B------:R-:W-:Y:S05]  /*5d30*/  BSYNC B0 ;  /* 0x0000000000007941 */ /* 0x000fea0003800000 */
.L_x_1447:
        /* <DEDUP_REMOVED lines=11> */
.L_x_1450:
[----:B------:R-:W-:Y:S05]  /*5df0*/  BSYNC B0 ;  /* 0x0000000000007941 */ /* 0x000fea0003800000 */
.L_x_1449:
        /* <DEDUP_REMOVED lines=9> */
.L_x_1452:
[----:B------:R-:W-:Y:S05]  /*5e90*/  BSYNC B0 ;  /* 0x0000000000007941 */ /* 0x000fea0003800000 */
.L_x_1451:
        /* <DEDUP_REMOVED lines=11> */
.L_x_1454:
[----:B------:R-:W-:Y:S05]  /*5f50*/  BSYNC B0 ;  /* 0x0000000000007941 */ /* 0x000fea0003800000 */
.L_x_1453:
        /* <DEDUP_REMOVED lines=9> */
.L_x_1456:
[----:B------:R-:W-:Y:S05]  /*5ff0*/  BSYNC B0 ;  /* 0x0000000000007941 */ /* 0x000fea0003800000 */
.L_x_1455:
        /* <DEDUP_REMOVED lines=11> */
.L_x_1458:
[----:B------:R-:W-:Y:S05]  /*60b0*/  BSYNC B0 ;  /* 0x0000000000007941 */ /* 0x000fea0003800000 */
.L_x_1457:
        /* <DEDUP_REMOVED lines=9> */
.L_x_1460:
[----:B------:R-:W-:Y:S05]  /*6150*/  BSYNC B0 ;  /* 0x0000000000007941 */ /* 0x000fea0003800000 */
.L_x_1459:
        /* <DEDUP_REMOVED lines=11> */
.L_x_1462:
[----:B------:R-:W-:Y:S05]  /*6210*/  BSYNC B0 ;  /* 0x0000000000007941 */ /* 0x000fea0003800000 */
.L_x_1461:
        /* <DEDUP_REMOVED lines=9> */
.L_x_1464:
[----:B------:R-:W-:Y:S05]  /*62b0*/  BSYNC B0 ;  /* 0x0000000000007941 */ /* 0x000fea0003800000 */
.L_x_1463:
        /* <DEDUP_REMOVED lines=11> */
.L_x_1466:
[----:B------:R-:W-:Y:S05]  /*6370*/  BSYNC B0 ;  /* 0x0000000000007941 */ /* 0x000fea0003800000 */
.L_x_1465:
        /* <DEDUP_REMOVED lines=9> */
.L_x_1468:
[----:B------:R-:W-:Y:S05]  /*6410*/  BSYNC B0 ;  /* 0x0000000000007941 */ /* 0x000fea0003800000 */
.L_x_1467:
        /* <DEDUP_REMOVED lines=11> */
.L_x_1470:
[----:B------:R-:W-:Y:S05]  /*64d0*/  BSYNC B0 ;  /* 0x0000000000007941 */ /* 0x000fea0003800000 */
.L_x_1469:
        /* <DEDUP_REMOVED lines=9> */
.L_x_1472:
[----:B------:R-:W-:Y:S05]  /*6570*/  BSYNC B0 ;  /* 0x0000000000007941 */ /* 0x000fea0003800000 */
.L_x_1471:
        /* <DEDUP_REMOVED lines=11> */
.L_x_1474:
[----:B------:R-:W-:Y:S05]  /*6630*/  BSYNC B0 ;  /* 0x0000000000007941 */ /* 0x000fea0003800000 */
.L_x_1473:
        /* <DEDUP_REMOVED lines=9> */
.L_x_1476:
[----:B------:R-:W-:Y:S05]  /*66d0*/  BSYNC B0 ;  /* 0x0000000000007941 */ /* 0x000fea0003800000 */
.L_x_1475:
        /* <DEDUP_REMOVED lines=11> */
.L_x_1478:
[----:B------:R-:W-:Y:S05]  /*6790*/  BSYNC B0 ;  /* 0x0000000000007941 */ /* 0x000fea0003800000 */
.L_x_1477:
        /* <DEDUP_REMOVED lines=9> */
.L_x_1480:
[----:B------:R-:W-:Y:S05]  /*6830*/  BSYNC B0 ;  /* 0x0000000000007941 */ /* 0x000fea0003800000 */
.L_x_1479:
        /* <DEDUP_REMOVED lines=11> */
.L_x_1482:
[----:B------:R-:W-:Y:S05]  /*68f0*/  BSYNC B0 ;  /* 0x0000000000007941 */ /* 0x000fea0003800000 */
.L_x_1481:
        /* <DEDUP_REMOVED lines=9> */
.L_x_1484:
[----:B------:R-:W-:Y:S05]  /*6990*/  BSYNC B0 ;  /* 0x0000000000007941 */ /* 0x000fea0003800000 */
.L_x_1483:
        /* <DEDUP_REMOVED lines=11> */
.L_x_1486:
[----:B------:R-:W-:Y:S05]  /*6a50*/  BSYNC B0 ;  /* 0x0000000000007941 */ /* 0x000fea0003800000 */
.L_x_1485:
        /* <DEDUP_REMOVED lines=9> */
.L_x_1488:
[----:B------:R-:W-:Y:S05]  /*6af0*/  BSYNC B0 ;  /* 0x0000000000007941 */ /* 0x000fea0003800000 */
.L_x_1487:
        /* <DEDUP_REMOVED lines=11> */
.L_x_1490:
[----:B------:R-:W-:Y:S05]  /*6bb0*/  BSYNC B0 ;  /* 0x0000000000007941 */ /* 0x000fea0003800000 */
.L_x_1489:
        /* <DEDUP_REMOVED lines=9> */
.L_x_1492:
[----:B------:R-:W-:Y:S05]  /*6c50*/  BSYNC B0 ;  /* 0x0000000000007941 */ /* 0x000fea0003800000 */
.L_x_1491:
        /* <DEDUP_REMOVED lines=11> */
.L_x_1494:
[----:B------:R-:W-:Y:S05]  /*6d10*/  BSYNC B0 ;  /* 0x0000000000007941 */ /* 0x000fea0003800000 */
.L_x_1493:
        /* <DEDUP_REMOVED lines=9> */
.L_x_1496:
[----:B------:R-:W-:Y:S05]  /*6db0*/  BSYNC B0 ;  /* 0x0000000000007941 */ /* 0x000fea0003800000 */
.L_x_1495:
        /* <DEDUP_REMOVED lines=11> */
.L_x_1498:
[----:B------:R-:W-:Y:S05]  /*6e70*/  BSYNC B0 ;  /* 0x0000000000007941 */ /* 0x000fea0003800000 */
.L_x_1497:
        /* <DEDUP_REMOVED lines=9> */
.L_x_1500:
[----:B------:R-:W-:Y:S05]  /*6f10*/  BSYNC B0 ;  /* 0x0000000000007941 */ /* 0x000fea0003800000 */
.L_x_1499:
        /* <DEDUP_REMOVED lines=11> */
.L_x_1502:
[----:B------:R-:W-:Y:S05]  /*6fd0*/  BSYNC B0 ;  /* 0x0000000000007941 */ /* 0x000fea0003800000 */
.L_x_1501:
        /* <DEDUP_REMOVED lines=9> */
.L_x_1504:
[----:B------:R-:W-:Y:S05]  /*7070*/  BSYNC B0 ;  /* 0x0000000000007941 */ /* 0x000fea0003800000 */
.L_x_1503:
        /* <DEDUP_REMOVED lines=11> */
.L_x_1506:
[----:B------:R-:W-:Y:S05]  /*7130*/  BSYNC B0 ;  /* 0x0000000000007941 */ /* 0x000fea0003800000 */
.L_x_1505:
        /* <DEDUP_REMOVED lines=9> */
.L_x_1508:
[----:B------:R-:W-:Y:S05]  /*71d0*/  BSYNC B0 ;  /* 0x0000000000007941 */ /* 0x000fea0003800000 */
.L_x_1507:
        /* <DEDUP_REMOVED lines=11> */
.L_x_1510:
[----:B------:R-:W-:Y:S05]  /*7290*/  BSYNC B0 ;  /* 0x0000000000007941 */ /* 0x000fea0003800000 */
.L_x_1509:
        /* <DEDUP_REMOVED lines=9> */
.L_x_1512:
[----:B------:R-:W-:Y:S05]  /*7330*/  BSYNC B0 ;  /* 0x0000000000007941 */ /* 0x000fea0003800000 */
.L_x_1511:
        /* <DEDUP_REMOVED lines=11> */
.L_x_1514:
[----:B------:R-:W-:Y:S05]  /*73f0*/  BSYNC B0 ;  /* 0x0000000000007941 */ /* 0x000fea0003800000 */
.L_x_1513:
        /* <DEDUP_REMOVED lines=9> */
.L_x_1516:
[----:B------:R-:W-:Y:S05]  /*7490*/  BSYNC B0 ;  /* 0x0000000000007941 */ /* 0x000fea0003800000 */
.L_x_1515:
        /* <DEDUP_REMOVED lines=11> */
.L_x_1518:
[----:B------:R-:W-:Y:S05]  /*7550*/  BSYNC B0 ;  /* 0x0000000000007941 */ /* 0x000fea0003800000 */
.L_x_1517:
        /* <DEDUP_REMOVED lines=9> */
.L_x_1520:
[----:B------:R-:W-:Y:S05]  /*75f0*/  BSYNC B0 ;  /* 0x0000000000007941 */ /* 0x000fea0003800000 */
.L_x_1519:
        /* <DEDUP_REMOVED lines=11> */
.L_x_1522:
[----:B------:R-:W-:Y:S05]  /*76b0*/  BSYNC B0 ;  /* 0x0000000000007941 */ /* 0x000fea0003800000 */
.L_x_1521:
        /* <DEDUP_REMOVED lines=9> */
.L_x_1524:
[----:B------:R-:W-:Y:S05]  /*7750*/  BSYNC B0 ;  /* 0x0000000000007941 */ /* 0x000fea0003800000 */
.L_x_1523:
        /* <DEDUP_REMOVED lines=11> */
.L_x_1526:
[----:B------:R-:W-:Y:S05]  /*7810*/  BSYNC B0 ;  /* 0x0000000000007941 */ /* 0x000fea0003800000 */
.L_x_1525:
        /* <DEDUP_REMOVED lines=9> */
.L_x_1528:
[----:B------:R-:W-:Y:S05]  /*78b0*/  BSYNC B0 ;  /* 0x0000000000007941 */ /* 0x000fea0003800000 */
.L_x_1527:
        /* <DEDUP_REMOVED lines=11> */
.L_x_1530:
[----:B------:R-:W-:Y:S05]  /*7970*/  BSYNC B0 ;  /* 0x0000000000007941 */ /* 0x000fea0003800000 */
.L_x_1529:
        /* <DEDUP_REMOVED lines=9> */
.L_x_1532:
[----:B------:R-:W-:Y:S05]  /*7a10*/  BSYNC B0 ;  /* 0x0000000000007941 */ /* 0x000fea0003800000 */
.L_x_1531:
        /* <DEDUP_REMOVED lines=11> */
.L_x_1534:
[----:B------:R-:W-:Y:S05]  /*7ad0*/  BSYNC B0 ;  /* 0x0000000000007941 */ /* 0x000fea0003800000 */
.L_x_1533:
        /* <DEDUP_REMOVED lines=9> */
.L_x_1536:
[----:B------:R-:W-:Y:S05]  /*7b70*/  BSYNC B0 ;  /* 0x0000000000007941 */ /* 0x000fea0003800000 */
.L_x_1535:
        /* <DEDUP_REMOVED lines=11> */
.L_x_1538:
[----:B------:R-:W-:Y:S05]  /*7c30*/  BSYNC B0 ;  /* 0x0000000000007941 */ /* 0x000fea0003800000 */
.L_x_1537:
        /* <DEDUP_REMOVED lines=9> */
.L_x_1540:
[----:B------:R-:W-:Y:S05]  /*7cd0*/  BSYNC B0 ;  /* 0x0000000000007941 */ /* 0x000fea0003800000 */
.L_x_1539:
        /* <DEDUP_REMOVED lines=11> */
.L_x_1542:
[----:B------:R-:W-:Y:S05]  /*7d90*/  BSYNC B0 ;  /* 0x0000000000007941 */ /* 0x000fea0003800000 */
.L_x_1541:
        /* <DEDUP_REMOVED lines=9> */
.L_x_1544:
[----:B------:R-:W-:Y:S05]  /*7e30*/  BSYNC B0 ;  /* 0x0000000000007941 */ /* 0x000fea0003800000 */
.L_x_1543:
        /* <DEDUP_REMOVED lines=11> */
.L_x_1546:
[----:B------:R-:W-:Y:S05]  /*7ef0*/  BSYNC B0 ;  /* 0x0000000000007941 */ /* 0x000fea0003800000 */
.L_x_1545:
        /* <DEDUP_REMOVED lines=9> */
.L_x_1548:
[----:B------:R-:W-:Y:S05]  /*7f90*/  BSYNC B0 ;  /* 0x0000000000007941 */ /* 0x000fea0003800000 */
.L_x_1547:
        /* <DEDUP_REMOVED lines=10> */
.L_x_1550:
[----:B------:R-:W-:Y:S05]  /*8040*/  BSYNC B0 ;  /* 0x0000000000007941 */ /* 0x000fea0003800000 */
.L_x_1549:
        /* <DEDUP_REMOVED lines=8> */
.L_x_1552:
[----:B------:R-:W-:Y:S05]  /*80d0*/  BSYNC B0 ;  /* 0x0000000000007941 */ /* 0x000fea0003800000 */
.L_x_1551:
        /* <DEDUP_REMOVED lines=8> */
.L_x_1554:
[----:B------:R-:W-:Y:S05]  /*8160*/  BSYNC B0 ;  /* 0x0000000000007941 */ /* 0x000fea0003800000 */
.L_x_1553:
        /* <DEDUP_REMOVED lines=8> */
.L_x_1556:
[----:B------:R-:W-:Y:S05]  /*81f0*/  BSYNC B0 ;  /* 0x0000000000007941 */ /* 0x000fea0003800000 */
.L_x_1555:
[----:B------:R-:W0:Y:S01]  /*8200*/  SHFL.BFLY PT, R3, R102, 0x10, 0x1f ;  /* 0x0e001f0066037f89 */ /* 0x000e2200000e0000 */
[----:B------:R-:W1:Y:S01]  /*8210*/  LDC R85, c[0x0][0x4] ;  /* 0x00000100ff557b82 */ /* 0x000e620000000800 */
        /* <DEDUP_REMOVED lines=17> */
[----:B------:R-:W1:Y:S01]  /*8330*/  LDC R85, c[0x0][0x4] ;  /* 0x00000100ff557b82 */ /* 0x000e620000000800 */
[----:B------:R-:W-:-:S07]  /*8340*/  IMAD.MOV.U32 R66, RZ, RZ, 0x7fff ;  /* 0x00007fffff427424 */ /* 0x000fce00078e00ff */
[----:B------:R-:W2:Y:S04]  /*8350*/  LDC.64 R2, c[0x0][0x210] ;  /* 0x00008400ff027b82 */ /* 0x000ea80000000a00 */
[----:B------:R-:W3:Y:S02]  /*8360*/  @P0 MUFU.RCP R83, R60 ;  /* 0x0000003c00530308 */ /* 0x000ee40000001000 */
[----:B---3--:R-:W-:Y:S01]  /*8370*/  @P0 FMUL.FTZ R84, R83, R84 ;  /* 0x0000005453540220 */ /* 0x008fe20000410000 */
[----:B0-----:R-:W-:Y:S02]  /*8380*/  VIADD R64, R62, 0x20 ;  /* 0x000000203e407836 */ /* 0x001fe40000000000 */
[----:B-1----:R-:W-:Y:S02]  /*8390*/  IMAD R83, R85, UR5, R0 ;  /* 0x0000000555537c24 */ /* 0x002fe4000f8e0200 */
[----:B------:R-:W-:-:S02]  /*83a0*/  @P0 F2FP.F16.F32.PACK_AB R0, RZ, R84 ;  /* 0x00000054ff00023e */ /* 0x000fc400000000ff */
[----:B------:R-:W-:Y:S01]  /*83b0*/  ISETP.GE.AND P1, PT, R64, R5, PT ;  /* 0x000000054000720c */ /* 0x000fe20003f26270 */
[----:B------:R-:W-:Y:S01]  /*83c0*/  IMAD R83, R83, UR8, R4 ;  /* 0x0000000853537c24 */ /* 0x000fe2000f8e0204 */
[----:B------:R-:W-:-:S03]  /*83d0*/  @!P0 PRMT R0, R66, 0x7610, R0 ;  /* 0x0000761042008816 */ /* 0x000fc60000000000 */
[----:B--2---:R-:W-:-:S05]  /*83e0*/  IMAD.WIDE R2, R83, 0x2, R2 ;  /* 0x0000000253027825 */ /* 0x004fca00078e0202 */
[----:B------:R0:W-:Y:S03]  /*83f0*/  STG.E.U16 desc[UR6][R2.64], R0 ;  /* 0x0000000002007986 */ /* 0x0001e6000c101506 */
[----:B------:R-:W-:Y:S05]  /*8400*/  @P1 EXIT ;  /* 0x000000000000194d */ /* 0x000fea0003800000 */
[----:B------:R-:W0:Y:S01]  /*8410*/  @P0 MUFU.RCP R83, R60 ;  /* 0x0000003c00530308 */ /* 0x000e220000001000 */
[----:B------:R-:W-:Y:S02]  /*8420*/  VIADD R4, R62, 0x40 ;  /* 0x000000403e047836 */ /* 0x000fe40000000000 */
[----:B------:R-:W-:-:S03]  /*8430*/  IMAD.MOV.U32 R64, RZ, RZ, 0x7fff ;  /* 0x00007fffff407424 */ /* 0x000fc600078e00ff */
[----:B------:R-:W-:Y:S01]  /*8440*/  ISETP.GE.AND P1, PT, R4, R5, PT ;  /* 0x000000050400720c */ /* 0x000fe20003f26270 */
[----:B0-----:R-:W-:-:S05]  /*8450*/  @P0 FMUL.FTZ R0, R83, R78 ;  /* 0x0000004e53000220 */ /* 0x001fca0000410000 */
[----:B------:R-:W-:-:S04]  /*8460*/  @P0 F2FP.F16.F32.PACK_AB R0, RZ, R0 ;  /* 0x00000000ff00023e */ /* 0x000fc800000000ff */
        /* <DEDUP_REMOVED lines=17> */
[----:B------:R-:W-:-:S04]  /*8580*/  @P0 F2FP.F16.F32.PACK_AB R0, RZ, R0 ;  /* 0x00000000ff00023e */ /* 0x000fc800000000ff */
        /* <DEDUP_REMOVED lines=310> */
[----:B------:R-:W-:Y:S01]  /*98f0*/  ISETP.GE.AND P1, PT, R10, R5, PT ;  /* 0x000000050a00720c */ /* 0x000fe20003f26270 */
[----:B------:R-:W-:Y:S02]  /*9900*/  IMAD.MOV.U32 R4, RZ, RZ, 0x7fff ;  /* 0x00007fffff047424 */ /* 0x000fe400078e00ff */
        /* <DEDUP_REMOVED lines=157> */
[----:B------:R-:W0:Y:S01]  /*a2e0*/  @P0 MUFU.RCP R9, R60 ;  /* 0x0000003c00090308 */ /* 0x000e220000001000 */
        /* <DEDUP_REMOVED lines=40> */
[----:B------:R-:W-:Y:S02]  /*a570*/  IMAD.MOV.U32 R4, RZ, RZ, 0x7fff ;  /* 0x00007fffff047424 */ /* 0x000fe400078e00ff */
[----:B0-----:R-:W-:-:S05]  /*a580*/  @P0 FMUL.FTZ R0, R5, R56 ;  /* 0x0000003805000220 */ /* 0x001fca0000410000 */
[----:B------:R-:W-:-:S04]  /*a590*/  @P0 F2FP.F16.F32.PACK_AB R0, RZ, R0 ;  /* 0x00000000ff00023e */ /* 0x000fc800000000ff */
[----:B------:R-:W-:-:S05]  /*a5a0*/  @!P0 PRMT R0, R4, 0x7610, R0 ;  /* 0x0000761004008816 */ /* 0x000fca0000000000 */
[----:B------:R-:W-:Y:S01]  /*a5b0*/  STG.E.U16 desc[UR6][R2.64+0xfc0], R0 ;  /* 0x000fc00002007986 */ /* 0x000fe2000c101506 */
[----:B------:R-:W-:Y:S05]  /*a5c0*/  EXIT ;  /* 0x000000000000794d */ /* 0x000fea0003800000 */
.L_x_1557:
        /* <DEDUP_REMOVED lines=11> */
.L_x_11692:


//--------------------- .text._ZN43_GLOBAL__N__9ae7fba5_10_SoftMax_cu_9f978f6320softmax_warp_forwardIN3c104HalfES2_fLi10ELb0ELb1EEEvPT0_PKT_iiiPKbib --------------------------
	.section	.text._ZN43_GLOBAL__N__9ae7fba5_10_SoftMax_cu_9f978f6320softmax_warp_forwardIN3c104HalfES2_fLi10ELb0ELb1EEEvPT0_PKT_iiiPKbib,"ax",@progbits
	.align	128
.text._ZN43_GLOBAL__N__9ae7fba5_10_SoftMax_cu_9f978f6320softmax_warp_forwardIN3c104HalfES2_fLi10ELb0ELb1EEEvPT0_PKT_iiiPKbib:
        .type           _ZN43_GLOBAL__N__9ae7fba5_10_SoftMax_cu_9f978f6320softmax_warp_forwardIN3c104HalfES2_fLi10ELb0ELb1EEEvPT0_PKT_iiiPKbib,@function
        .size           _ZN43_GLOBAL__N__9ae7fba5_10_SoftMax_cu_9f978f6320softmax_warp_forwardIN3c104HalfES2_fLi10ELb0ELb1EEEvPT0_PKT_iiiPKbib,(.L_x_11693 - _ZN43_GLOBAL__N__9ae7fba5_10_SoftMax_cu_9f978f6320softmax_warp_forwardIN3c104HalfES2_fLi10ELb0ELb1EEEvPT0_PKT_iiiPKbib)
        .other          _ZN43_GLOBAL__N__9ae7fba5_10_SoftMax_cu_9f978f6320softmax_warp_forwardIN3c104HalfES2_fLi10ELb0ELb1EEEvPT0_PKT_iiiPKbib,@"STO_CUDA_ENTRY STV_DEFAULT"
_ZN43_GLOBAL__N__9ae7fba5_10_SoftMax_cu_9f978f6320softmax_warp_forwardIN3c104HalfES2_fLi10ELb0ELb1EEEvPT0_PKT_iiiPKbib:
        /* <DEDUP_REMOVED lines=47> */
.L_x_1558:
        /* <DEDUP_REMOVED lines=65> */
[----:B------:R-:W3:Y:S01]  /*0700*/  @!P2 LDG.E.U16 R17, desc[UR6][R4.64+0xc0] ;  /* 0x0000c0060411a981 */ /* 0x000ee2000c1e1500 */
[----:B------:R-:W-:-:S03]  /*0710*/  P2R R70, PR, RZ, 0x2 ;  /* 0x00000002ff467803 */ /* 0x000fc60000000000 */
[----:B------:R-:W5:Y:S04]  /*0720*/  @!P4 LDG.E.U16 R11, desc[UR6][R4.64+0x140] ;  /* 0x00014006040bc981 */ /* 0x000f68000c1e1500 */
[----:B------:R-:W5:Y:S04]  /*0730*/  @!P3 LDG.E.U16 R52, desc[UR6][R4.64+0x180] ;  /* 0x000180060434b981 */ /* 0x000f68000c1e1500 */
        /* <DEDUP_REMOVED lines=55> */
[-C--:B------:R-:W-:Y:S02]  /*0ab0*/  ISETP.GE.AND P1, PT, R20, R9.reuse, PT ;  /* 0x000000091400720c */ /* 0x080fe40003f26270 */
[-C--:B------:R-:W-:Y:S02]  /*0ac0*/  ISETP.GE.AND P2, PT, R26, R9.reuse, PT ;  /* 0x000000091a00720c */ /* 0x080fe40003f46270 */
[----:B------:R-:W-:Y:S02]  /*0ad0*/  P2R R41, PR, RZ, 0x2 ;  /* 0x00000002ff297803 */ /* 0x000fe40000000000 */
[-C--:B------:R-:W-:Y:S02]  /*0ae0*/  ISETP.GE.AND P6, PT, R22, R9.reuse, PT ;  /* 0x000000091600720c */ /* 0x080fe40003fc6270 */
[----:B------:R-:W-:-:S05]  /*0af0*/  ISETP.GE.AND P3, PT, R28, R9, PT ;  /* 0x000000091c00720c */ /* 0x000fca0003f66270 */
[----:B------:R-:W5:Y:S01]  /*0b00*/  @!P1 LDG.E.U16 R45, desc[UR6][R4.64+0x680] ;  /* 0x00068006042d9981 */ /* 0x000f62000c1e1500 */
[-C--:B------:R-:W-:Y:S02]  /*0b10*/  ISETP.GE.AND P1, PT, R24, R9.reuse, PT ;  /* 0x000000091800720c */ /* 0x080fe40003f26270 */
[----:B------:R-:W-:Y:S01]  /*0b20*/  ISETP.GE.AND P4, PT, R30, R9, PT ;  /* 0x000000091e00720c */ /* 0x000fe20003f86270 */
[----:B------:R-:W5:Y:S01]  /*0b30*/  @!P2 LDG.E.U16 R44, desc[UR6][R4.64+0x740] ;  /* 0x00074006042ca981 */ /* 0x000f62000c1e1500 */
[----:B------:R-:W-:Y:S02]  /*0b40*/  P2R R41, PR, RZ, 0x40 ;  /* 0x00000040ff297803 */ /* 0x000fe40000000000 */
[----:B------:R-:W-:Y:S01]  /*0b50*/  P2R R63, PR, RZ, 0x4 ;  /* 0x00000004ff3f7803 */ /* 0x000fe20000000000 */
[----:B------:R-:W5:Y:S01]  /*0b60*/  @!P3 LDG.E.U16 R42, desc[UR6][R4.64+0x780] ;  /* 0x00078006042ab981 */ /* 0x000f62000c1e1500 */
[----:B------:R-:W-:-:S03]  /*0b70*/  ISETP.NE.AND P2, PT, R79, RZ, PT ;  /* 0x000000ff4f00720c */ /* 0x000fc60003f45270 */
[----:B------:R-:W5:Y:S01]  /*0b80*/  @!P6 LDG.E.U16 R41, desc[UR6][R4.64+0x6c0] ;  /* 0x0006c0060429e981 */ /* 0x000f62000c1e1500 */
[----:B------:R-:W-:-:S03]  /*0b90*/  P2R R87, PR, RZ, 0x4 ;  /* 0x00000004ff577803 */ /* 0x000fc60000000000 */
[----:B------:R-:W5:Y:S01]  /*0ba0*/  @!P1 LDG.E.U16 R43, desc[UR6][R4.64+0x700] ;  /* 0x00070006042b9981 */ /* 0x000f62000c1e1500 */
[----:B------:R-:W-:-:S04]  /*0bb0*/  ISETP.NE.AND P2, PT, R78, RZ, PT ;  /* 0x000000ff4e00720c */ /* 0x000fc80003f45270 */
[----:B------:R-:W-:Y:S01]  /*0bc0*/  P2R R61, PR, RZ, 0x4 ;  /* 0x00000004ff3d7803 */ /* 0x000fe20000000000 */
[----:B------:R0:W5:Y:S01]  /*0bd0*/  @!P4 LDG.E.U16 R4, desc[UR6][R4.64+0x7c0] ;  /* 0x0007c0060404c981 */ /* 0x000162000c1e1500 */
        /* <DEDUP_REMOVED lines=22> */
[----:B------:R-:W-:Y:S01]  /*0d40*/  ISETP.NE.AND P2, PT, R66, RZ, PT ;  /* 0x000000ff4200720c */ /* 0x000fe20003f45270 */
[----:B------:R-:W-:Y:S02]  /*0d50*/  IMAD.MOV.U32 R54, RZ, RZ, -0x800000 ;  /* 0xff800000ff367424 */ /* 0x000fe400078e00ff */
[----:B--2---:R-:W-:Y:S02]  /*0d60*/  @!P5 HADD2.F32 R54, -RZ, R13.H0_H0 ;  /* 0x2000000dff36d230 */ /* 0x004fe40000004100 */
[----:B------:R-:W-:-:S08]  /*0d70*/  IMAD.MOV.U32 R13, RZ, RZ, -0x800000 ;  /* 0xff800000ff0d7424 */ /* 0x000fd000078e00ff */
[----:B---3--:R-:W-:Y:S01]  /*0d80*/  @!P2 HADD2.F32 R13, -RZ, R17.H0_H0 ;  /* 0x20000011ff0da230 */ /* 0x008fe20000004100 */
[----:B------:R-:W-:Y:S01]  /*0d90*/  ISETP.NE.AND P2, PT, R58, RZ, PT ;  /* 0x000000ff3a00720c */ /* 0x000fe20003f45270 */
[----:B0-----:R-:W-:-:S12]  /*0da0*/  IMAD.MOV.U32 R5, RZ, RZ, -0x800000 ;  /* 0xff800000ff057424 */ /* 0x001fd800078e00ff */
[----:B------:R-:W-:Y:S01]  /*0db0*/  @!P2 HADD2.F32 R5, -RZ, R19.H0_H0 ;  /* 0x20000013ff05a230 */ /* 0x000fe20000004100 */
[----:B------:R-:W-:Y:S01]  /*0dc0*/  ISETP.NE.AND P2, PT, R57, RZ, PT ;  /* 0x000000ff3900720c */ /* 0x000fe20003f45270 */
[----:B----4-:R-:W-:Y:S01]  /*0dd0*/  @!P0 HADD2.F32 R55, -RZ, R56.H0_H0 ;  /* 0x20000038ff378230 */ /* 0x010fe20000004100 */
[----:B------:R-:W-:Y:S01]  /*0de0*/  P2R R85, PR, RZ, 0x40 ;  /* 0x00000040ff557803 */ /* 0x000fe20000000000 */
[----:B------:R-:W-:Y:S01]  /*0df0*/  IMAD.MOV.U32 R56, RZ, RZ, -0x800000 ;  /* 0xff800000ff387424 */ /* 0x000fe200078e00ff */
[----:B------:R-:W-:-:S09]  /*0e00*/  ISETP.NE.AND P6, PT, R65, RZ, PT ;  /* 0x000000ff4100720c */ /* 0x000fd20003fc5270 */
[----:B-----5:R-:W-:Y:S01]  /*0e10*/  @!P2 HADD2.F32 R56, -RZ, R11.H0_H0 ;  /* 0x2000000bff38a230 */ /* 0x020fe20000004100 */
[----:B------:R-:W-:-:S03]  /*0e20*/  ISETP.NE.AND P2, PT, R93, RZ, PT ;  /* 0x000000ff5d00720c */ /* 0x000fc60003f45270 */
[----:B------:R-:W-:Y:S02]  /*0e30*/  @!P6 HADD2.F32 R53, -RZ, R15.H0_H0 ;  /* 0x2000000fff35e230 */ /* 0x000fe40000004100 */
[----:B------:R-:W-:-:S08]  /*0e40*/  IMAD.MOV.U32 R15, RZ, RZ, -0x800000 ;  /* 0xff800000ff0f7424 */ /* 0x000fd000078e00ff */
        /* <DEDUP_REMOVED lines=21> */
[----:B------:R-:W-:-:S11]  /*0fa0*/  ISETP.NE.AND P6, PT, R81, RZ, PT ;  /* 0x000000ff5100720c */ /* 0x000fd60003fc5270 */
[----:B------:R-:W-:Y:S01]  /*0fb0*/  @!P2 HADD2.F32 R25, -RZ, R29.H0_H0 ;  /* 0x2000001dff19a230 */ /* 0x000fe20000004100 */
[----:B------:R-:W-:Y:S01]  /*0fc0*/  ISETP.NE.AND P2, PT, R62, RZ, PT ;  /* 0x000000ff3e00720c */ /* 0x000fe20003f45270 */
[----:B------:R-:W-:-:S12]  /*0fd0*/  IMAD.MOV.U32 R51, RZ, RZ, -0x800000 ;  /* 0xff800000ff337424 */ /* 0x000fd800078e00ff */
[----:B------:R-:W-:Y:S01]  /*0fe0*/  @!P2 HADD2.F32 R51, -RZ, R31.H0_H0 ;  /* 0x2000001fff33a230 */ /* 0x000fe20000004100 */
[----:B------:R-:W-:Y:S01]  /*0ff0*/  ISETP.NE.AND P2, PT, R61, RZ, PT ;  /* 0x000000ff3d00720c */ /* 0x000fe20003f45270 */
[----:B------:R-:W-:Y:S02]  /*1000*/  IMAD.MOV.U32 R31, RZ, RZ, -0x800000 ;  /* 0xff800000ff1f7424 */ /* 0x000fe400078e00ff */
[----:B------:R-:W-:Y:S01]  /*1010*/  @!P6 HADD2.F32 R31, -RZ, R35.H0_H0 ;  /* 0x20000023ff1fe230 */ /* 0x000fe20000004100 */
[----:B------:R-:W-:Y:S01]  /*1020*/  ISETP.GE.AND P6, PT, R34, R9, PT ;  /* 0x000000092200720c */ /* 0x000fe20003fc6270 */
[----:B------:R-:W-:Y:S01]  /*1030*/  IMAD.MOV.U32 R50, RZ, RZ, -0x800000 ;  /* 0xff800000ff327424 */ /* 0x000fe200078e00ff */
[----:B------:R-:W-:Y:S02]  /*1040*/  P2R R86, PR, RZ, 0x2 ;  /* 0x00000002ff567803 */ /* 0x000fe40000000000 */
[----:B------:R-:W-:-:S05]  /*1050*/  ISETP.NE.AND P1, PT, R80, RZ, PT ;  /* 0x000000ff5000720c */ /* 0x000fca0003f25270 */
[----:B------:R-:W-:Y:S02]  /*1060*/  @!P2 HADD2.F32 R50, -RZ, R49.H0_H0 ;  /* 0x20000031ff32a230 */ /* 0x000fe40000004100 */
[----:B------:R-:W-:Y:S02]  /*1070*/  IMAD.MOV.U32 R49, RZ, RZ, -0x800000 ;  /* 0xff800000ff317424 */ /* 0x000fe400078e00ff */
[----:B------:R-:W-:Y:S01]  /*1080*/  @!P6 HADD2.F32 R49, -RZ, R33.H0_H0 ;  /* 0x20000021ff31e230 */ /* 0x000fe20000004100 */
[-C--:B------:R-:W-:Y:S02]  /*1090*/  ISETP.GE.AND P6, PT, R12, R9.reuse, PT ;  /* 0x000000090c00720c */ /* 0x080fe40003fc6270 */
[----:B------:R-:W-:Y:S01]  /*10a0*/  ISETP.NE.AND P2, PT, R87, RZ, PT ;  /* 0x000000ff5700720c */ /* 0x000fe20003f45270 */
[----:B------:R-:W-:Y:S02]  /*10b0*/  IMAD.MOV.U32 R29, RZ, RZ, -0x800000 ;  /* 0xff800000ff1d7424 */ /* 0x000fe400078e00ff */
[----:B------:R-:W-:Y:S01]  /*10c0*/  @!P1 HADD2.F32 R29, -RZ, R32.H0_H0 ;  /* 0x20000020ff1d9230 */ /* 0x000fe20000004100 */
[----:B------:R-:W-:Y:S01]  /*10d0*/  ISETP.GE.AND P1, PT, R10, R9, PT ;  /* 0x000000090a00720c */ /* 0x000fe20003f26270 */
[----:B------:R-:W-:-:S02]  /*10e0*/  IMAD.MOV.U32 R34, RZ, RZ, -0x800000 ;  /* 0xff800000ff227424 */ /* 0x000fc400078e00ff */
[----:B------:R-:W-:-:S04]  /*10f0*/  IMAD.MOV.U32 R27, RZ, RZ, -0x800000 ;  /* 0xff800000ff1b7424 */ /* 0x000fc800078e00ff */
[----:B------:R-:W-:Y:S01]  /*1100*/  @!P6 HADD2.F32 R34, -RZ, R37.H0_H0 ;  /* 0x20000025ff22e230 */ /* 0x000fe20000004100 */
[-C--:B------:R-:W-:Y:S01]  /*1110*/  ISETP.GE.AND P6, PT, R14, R9.reuse, PT ;  /* 0x000000090e00720c */ /* 0x080fe20003fc6270 */
[----:B------:R-:W-:Y:S01]  /*1120*/  @!P2 HADD2.F32 R27, -RZ, R48.H0_H0 ;  /* 0x20000030ff1ba230 */ /* 0x000fe20000004100 */
[-C--:B------:R-:W-:Y:S01]  /*1130*/  ISETP.GE.AND P2, PT, R36, R9.reuse, PT ;  /* 0x000000092400720c */ /* 0x080fe20003f46270 */
[----:B------:R-:W-:Y:S02]  /*1140*/  IMAD.MOV.U32 R32, RZ, RZ, -0x800000 ;  /* 0xff800000ff207424 */ /* 0x000fe400078e00ff */
[----:B------:R-:W-:Y:S01]  /*1150*/  @!P1 HADD2.F32 R32, -RZ, R46.H0_H0 ;  /* 0x2000002eff209230 */ /* 0x000fe20000004100 */
[----:B------:R-:W-:Y:S01]  /*1160*/  ISETP.GE.AND P1, PT, R18, R9, PT ;  /* 0x000000091200720c */ /* 0x000fe20003f26270 */
[----:B------:R-:W-:Y:S02]  /*1170*/  IMAD.MOV.U32 R33, RZ, RZ, -0x800000 ;  /* 0xff800000ff217424 */ /* 0x000fe400078e00ff */
[----:B------:R-:W-:-:S04]  /*1180*/  IMAD.MOV.U32 R48, RZ, RZ, -0x800000 ;  /* 0xff800000ff307424 */ /* 0x000fc800078e00ff */
[----:B------:R-:W-:Y:S01]  /*1190*/  @!P6 HADD2.F32 R33, -RZ, R39.H0_H0 ;  /* 0x20000027ff21e230 */ /* 0x000fe20000004100 */
[-C--:B------:R-:W-:Y:S01]  /*11a0*/  ISETP.GE.AND P6, PT, R20, R9.reuse, PT ;  /* 0x000000091400720c */ /* 0x080fe20003fc6270 */
[----:B------:R-:W-:Y:S01]  /*11b0*/  @!P2 HADD2.F32 R48, -RZ, R47.H0_H0 ;  /* 0x2000002fff30a230 */ /* 0x000fe20000004100 */
[----:B------:R-:W-:Y:S01]  /*11c0*/  ISETP.GE.AND P2, PT, R16, R9, PT ;  /* 0x000000091000720c */ /* 0x000fe20003f46270 */
[----:B------:R-:W-:Y:S02]  /*11d0*/  IMAD.MOV.U32 R36, RZ, RZ, -0x800000 ;  /* 0xff800000ff247424 */ /* 0x000fe400078e00ff */
[----:B------:R-:W-:Y:S01]  /*11e0*/  @!P1 HADD2.F32 R36, -RZ, R38.H0_H0 ;  /* 0x20000026ff249230 */ /* 0x000fe20000004100 */
[----:B------:R-:W-:Y:S01]  /*11f0*/  ISETP.NE.AND P1, PT, R86, RZ, PT ;  /* 0x000000ff5600720c */ /* 0x000fe20003f25270 */
[----:B------:R-:W-:Y:S02]  /*1200*/  IMAD.MOV.U32 R35, RZ, RZ, -0x800000 ;  /* 0xff800000ff237424 */ /* 0x000fe400078e00ff */
[----:B------:R-:W-:-:S04]  /*1210*/  IMAD.MOV.U32 R37, RZ, RZ, -0x800000 ;  /* 0xff800000ff257424 */ /* 0x000fc800078e00ff */
[----:B------:R-:W-:Y:S01]  /*1220*/  @!P6 HADD2.F32 R35, -RZ, R45.H0_H0 ;  /* 0x2000002dff23e230 */ /* 0x000fe20000004100 */
[----:B------:R-:W-:Y:S01]  /*1230*/  ISETP.NE.AND P6, PT, R85, RZ, PT ;  /* 0x000000ff5500720c */ /* 0x000fe20003fc5270 */
[----:B------:R-:W-:Y:S01]  /*1240*/  @!P2 HADD2.F32 R37, -RZ, R40.H0_H0 ;  /* 0x20000028ff25a230 */ /* 0x000fe20000004100 */
[----:B------:R-:W-:Y:S01]  /*1250*/  ISETP.NE.AND P2, PT, R63, RZ, PT ;  /* 0x000000ff3f00720c */ /* 0x000fe20003f45270 */
[----:B------:R-:W-:Y:S02]  /*1260*/  IMAD.MOV.U32 R38, RZ, RZ, -0x800000 ;  /* 0xff800000ff267424 */ /* 0x000fe400078e00ff */
[----:B------:R-:W-:Y:S01]  /*1270*/  @!P1 HADD2.F32 R38, -RZ, R43.H0_H0 ;  /* 0x2000002bff269230 */ /* 0x000fe20000004100 */
[----:B------:R-:W-:Y:S01]  /*1280*/  PRMT R43, RZ, 0x7610, R43 ;  /* 0x00007610ff2b7816 */ /* 0x000fe2000000002b */
[----:B------:R-:W-:Y:S02]  /*1290*/  IMAD.MOV.U32 R39, RZ, RZ, -0x800000 ;  /* 0xff800000ff277424 */ /* 0x000fe400078e00ff */
[----:B------:R-:W-:Y:S01]  /*12a0*/  IMAD.MOV.U32 R40, RZ, RZ, -0x800000 ;  /* 0xff800000ff287424 */ /* 0x000fe200078e00ff */
[----:B------:R-:W-:Y:S01]  /*12b0*/  @!P0 PRMT R43, R84, 0x7610, R43 ;  /* 0x00007610542b8816 */ /* 0x000fe2000000002b */
[----:B------:R-:W-:-:S02]  /*12c0*/  IMAD.MOV.U32 R45, RZ, RZ, -0x800000 ;  /* 0xff800000ff2d7424 */ /* 0x000fc400078e00ff */
[----:B------:R-:W-:Y:S02]  /*12d0*/  @!P6 HADD2.F32 R39, -RZ, R41.H0_H0 ;  /* 0x20000029ff27e230 */ /* 0x000fe40000004100 */
[----:B------:R-:W-:Y:S02]  /*12e0*/  IMAD.MOV.U32 R41, RZ, RZ, -0x800000 ;  /* 0xff800000ff297424 */ /* 0x000fe400078e00ff */
        /* <DEDUP_REMOVED lines=13> */
.L_x_1560:
[----:B------:R-:W-:Y:S05]  /*13c0*/  BSYNC B0 ;  /* 0x0000000000007941 */ /* 0x000fea0003800000 */
.L_x_1559:
        /* <DEDUP_REMOVED lines=11> */
.L_x_1562:
[----:B------:R-:W-:Y:S05]  /*1480*/  BSYNC B0 ;  /* 0x0000000000007941 */ /* 0x000fea0003800000 */
.L_x_1561:
        /* <DEDUP_REMOVED lines=11> */
.L_x_1564:
[----:B------:R-:W-:Y:S05]  /*1540*/  BSYNC B0 ;  /* 0x0000000000007941 */ /* 0x000fea0003800000 */
.L_x_1563:
        /* <DEDUP_REMOVED lines=11> */
.L_x_1566:
[----:B------:R-:W-:Y:S05]  /*1600*/  BSYNC B0 ;  /* 0x0000000000007941 */ /* 0x000fea0003800000 */
.L_x_1565:
        /* <DEDUP_REMOVED lines=11> */
.L_x_1568:
[----:B------:R-:W-:Y:S05]  /*16c0*/  BSYNC B0 ;  /* 0x0000000000007941 */ /* 0x000fea0003800000 */
.L_x_1567:
        /* <DEDUP_REMOVED lines=11> */
.L_x_1570:
[----:B------:R-:W-:Y:S05]  /*1780*/  BSYNC B0 ;  /* 0x0000000000007941 */ /* 0x000fea0003800000 */
.L_x_1569:
        /* <DEDUP_REMOVED lines=11> */
.L_x_1572:
[----:B------:R-:W-:Y:S05]  /*1840*/  BSYNC B0 ;  /* 0x0000000000007941 */ /* 0x000fea0003800000 */
.L_x_1571:
        /* <DEDUP_REMOVED lines=11> */
.L_x_1574:
[----:B------:R-:W-:Y:S05]  /*1900*/  BSYNC B0 ;  /* 0x0000000000007941 */ /* 0x000fea0003800000 */
.L_x_1573:
        /* <DEDUP_REMOVED lines=11> */
.L_x_1576:
[----:B------:R-:W-:Y:S05]  /*19c0*/  BSYNC B0 ;  /* 0x0000000000007941 */ /* 0x000fea0003800000 */
.L_x_1575:
        /* <DEDUP_REMOVED lines=11> */
.L_x_1578:
[----:B------:R-:W-:Y:S05]  /*1a80*/  BSYNC B0 ;  /* 0x0000000000007941 */ /* 0x000fea0003800000 */
.L_x_1577:
        /* <DEDUP_REMOVED lines=11> */
.L_x_1580:
[----:B------:R-:W-:Y:S05]  /*1b40*/  BSYNC B0 ;  /* 0x0000000000007941 */ /* 0x000fea0003800000 */
.L_x_1579:
        /* <DEDUP_REMOVED lines=11> */
.L_x_1582:
[----:B------:R-:W-:Y:S05]  /*1c00*/  BSYNC B0 ;  /* 0x0000000000007941 */ /* 0x000fea0003800000 */
.L_x_1581:
        /* <DEDUP_REMOVED lines=11> */
.L_x_1584:
[----:B------:R-:W-:Y:S05]  /*1cc0*/  BSYNC B0 ;  /* 0x0000000000007941 */ /* 0x000fea0003800000 */
.L_x_1583:
        /* <DEDUP_REMOVED lines=11> */
.L_x_1586:
[----:B------:R-:W-:Y:S05]  /*1d80*/  BSYNC B0 ;  /* 0x0000000000007941 */ /* 0x000fea0003800000 */
.L_x_1585:
        /* <DEDUP_REMOVED lines=11> */
.L_x_1588:
[----:B------:R-:W-:Y:S05]  /*1e40*/  BSYNC B0 ;  /* 0x0000000000007941 */ /* 0x000fea0003800000 */
.L_x_1587:
        /* <DEDUP_REMOVED lines=11> */
.L_x_1590:
[----:B------:R-:W-:Y:S05]  /*1f00*/  BSYNC B0 ;  /* 0x0000000000007941 */ /* 0x000fea0003800000 */
.L_x_1589:
        /* <DEDUP_REMOVED lines=11> */
.L_x_1592:
[----:B------:R-:W-:Y:S05]  /*1fc0*/  BSYNC B0 ;  /* 0x0000000000007941 */ /* 0x000fea0003800000 */
.L_x_1591:
        /* <DEDUP_REMOVED lines=11> */
.L_x_1594:
[----:B------:R-:W-:Y:S05]  /*2080*/  BSYNC B0 ;  /* 0x0000000000007941 */ /* 0x000fea0003800000 */
.L_x_1593:
        /* <DEDUP_REMOVED lines=11> */
.L_x_1596:
[----:B------:R-:W-:Y:S05]  /*2140*/  BSYNC B0 ;  /* 0x0000000000007941 */ /* 0x000fea0003800000 */
.L_x_1595:
        /* <DEDUP_REMOVED lines=11> */
.L_x_1598:
[----:B------:R-:W-:Y:S05]  /*2200*/  BSYNC B0 ;  /* 0x0000000000007941 */ /* 0x000fea0003800000 */
.L_x_1597:
        /* <DEDUP_REMOVED lines=11> */
.L_x_1600:
[----:B------:R-:W-:Y:S05]  /*22c0*/  BSYNC B0 ;  /* 0x0000000000007941 */ /* 0x000fea0003800000 */
.L_x_1599:
        /* <DEDUP_REMOVED lines=11> */
.L_x_1602:
[----:B------:R-:W-:Y:S05]  /*2380*/  BSYNC B0 ;  /* 0x0000000000007941 */ /* 0x000fea0003800000 */
.L_x_1601:
        /* <DEDUP_REMOVED lines=11> */
.L_x_1604:
[----:B------:R-:W-:Y:S05]  /*2440*/  BSYNC B0 ;  /* 0x0000000000007941 */ /* 0x000fea0003800000 */
.L_x_1603:
        /* <DEDUP_REMOVED lines=11> */
.L_x_1606:
[----:B------:R-:W-:Y:S05]  /*2500*/  BSYNC B0 ;  /* 0x0000000000007941 */ /* 0x000fea0003800000 */
.L_x_1605:
        /* <DEDUP_REMOVED lines=11> */
.L_x_1608:
[----:B------:R-:W-:Y:S05]  /*25c0*/  BSYNC B0 ;  /* 0x0000000000007941 */ /* 0x000fea0003800000 */
.L_x_1607:
        /* <DEDUP_REMOVED lines=11> */
.L_x_1610:
[----:B------:R-:W-:Y:S05]  /*2680*/  BSYNC B0 ;  /* 0x0000000000007941 */ /* 0x000fea0003800000 */
.L_x_1609:
        /* <DEDUP_REMOVED lines=11> */
.L_x_1612:
[----:B------:R-:W-:Y:S05]  /*2740*/  BSYNC B0 ;  /* 0x0000000000007941 */ /* 0x000fea0003800000 */
.L_x_1611:
        /* <DEDUP_REMOVED lines=10> */
.L_x_1614:
[----:B------:R-:W-:Y:S05]  /*27f0*/  BSYNC B0 ;  /* 0x0000000000007941 */ /* 0x000fea0003800000 */
.L_x_1613:
        /* <DEDUP_REMOVED lines=10> */
.L_x_1616:
[----:B------:R-:W-:Y:S05]  /*28a0*/  BSYNC B0 ;  /* 0x0000000000007941 */ /* 0x000fea0003800000 */
.L_x_1615:
        /* <DEDUP_REMOVED lines=10> */
.L_x_1618:
[----:B------:R-:W-:Y:S05]  /*2950*/  BSYNC B0 ;  /* 0x0000000000007941 */ /* 0x000fea0003800000 */
.L_x_1617:
        /* <DEDUP_REMOVED lines=10> */
.L_x_1620:
[----:B------:R-:W-:Y:S05]  /*2a00*/  BSYNC B0 ;  /* 0x0000000000007941 */ /* 0x000fea0003800000 */
.L_x_1619:
        /* <DEDUP_REMOVED lines=30> */
.L_x_1622:
[----:B------:R-:W-:Y:S05]  /*2bf0*/  BSYNC B0 ;  /* 0x0000000000007941 */ /* 0x000fea0003800000 */
.L_x_1621:
        /* <DEDUP_REMOVED lines=10> */
.L_x_1624:
[----:B------:R-:W-:Y:S05]  /*2ca0*/  BSYNC B0 ;  /* 0x0000000000007941 */ /* 0x000fea0003800000 */
.L_x_1623:
        /* <DEDUP_REMOVED lines=10> */
.L_x_1626:
[----:B------:R-:W-:Y:S05]  /*2d50*/  BSYNC B0 ;  /* 0x0000000000007941 */ /* 0x000fea0003800000 */
.L_x_1625:
        /* <DEDUP_REMOVED lines=10> */
.L_x_1628:
[----:B------:R-:W-:Y:S05]  /*2e00*/  BSYNC B0 ;  /* 0x0000000000007941 */ /* 0x000fea0003800000 */
.L_x_1627:
        /* <DEDUP_REMOVED lines=10> */
.L_x_1630:
[----:B------:R-:W-:Y:S05]  /*2eb0*/  BSYNC B0 ;  /* 0x0000000000007941 */ /* 0x000fea0003800000 */
.L_x_1629:
        /* <DEDUP_REMOVED lines=10> */
.L_x_1632:
[----:B------:R-:W-:Y:S05]  /*2f60*/  BSYNC B0 ;  /* 0x0000000000007941 */ /* 0x000fea0003800000 */
.L_x_1631:
        /* <DEDUP_REMOVED lines=10> */
.L_x_1634:
[----:B------:R-:W-:Y:S05]  /*3010*/  BSYNC B0 ;  /* 0x0000000000007941 */ /* 0x000fea0003800000 */
.L_x_1633:
        /* <DEDUP_REMOVED lines=10> */
.L_x_1636:
[----:B------:R-:W-:Y:S05]  /*30c0*/  BSYNC B0 ;  /* 0x0000000000007941 */ /* 0x000fea0003800000 */
.L_x_1635:
        /* <DEDUP_REMOVED lines=10> */
.L_x_1638:
[----:B------:R-:W-:Y:S05]  /*3170*/  BSYNC B0 ;  /* 0x0000000000007941 */ /* 0x000fea0003800000 */
.L_x_1637:
        /* <DEDUP_REMOVED lines=10> */
.L_x_1640:
[----:B------:R-:W-:Y:S05]  /*3220*/  BSYNC B0 ;  /* 0x0000000000007941 */ /* 0x000fea0003800000 */
.L_x_1639:
        /* <DEDUP_REMOVED lines=10> */
.L_x_1642:
[----:B------:R-:W-:Y:S05]  /*32d0*/  BSYNC B0 ;  /* 0x0000000000007941 */ /* 0x000fea0003800000 */
.L_x_1641:
        /* <DEDUP_REMOVED lines=10> */
.L_x_1644:
[----:B------:R-:W-:Y:S05]  /*3380*/  BSYNC B0 ;  /* 0x0000000000007941 */ /* 0x000fea0003800000 */
.L_x_1643:
        /* <DEDUP_REMOVED lines=10> */
.L_x_1646:
[----:B------:R-:W-:Y:S05]  /*3430*/  BSYNC B0 ;  /* 0x0000000000007941 */ /* 0x000fea0003800000 */
.L_x_1645:
        /* <DEDUP_REMOVED lines=10> */
.L_x_1648:
[----:B------:R-:W-:Y:S05]  /*34e0*/  BSYNC B0 ;  /* 0x0000000000007941 */ /* 0x000fea0003800000 */
.L_x_1647:
        /* <DEDUP_REMOVED lines=10> */
.L_x_1650:
[----:B------:R-:W-:Y:S05]  /*3590*/  BSYNC B0 ;  /* 0x0000000000007941 */ /* 0x000fea0003800000 */
.L_x_1649:
        /* <DEDUP_REMOVED lines=10> */
.L_x_1652:
[----:B------:R-:W-:Y:S05]  /*3640*/  BSYNC B0 ;  /* 0x0000000000007941 */ /* 0x000fea0003800000 */
.L_x_1651:
        /* <DEDUP_REMOVED lines=10> */
.L_x_1654:
[----:B------:R-:W-:Y:S05]  /*36f0*/  BSYNC B0 ;  /* 0x0000000000007941 */ /* 0x000fea0003800000 */
.L_x_1653:
        /* <DEDUP_REMOVED lines=10> */
.L_x_1656:
[----:B------:R-:W-:Y:S05]  /*37a0*/  BSYNC B0 ;  /* 0x0000000000007941 */ /* 0x000fea0003800000 */
.L_x_1655:
        /* <DEDUP_REMOVED lines=10> */
.L_x_1658:
[----:B------:R-:W-:Y:S05]  /*3850*/  BSYNC B0 ;  /* 0x0000000000007941 */ /* 0x000fea0003800000 */
.L_x_1657:
        /* <DEDUP_REMOVED lines=10> */
.L_x_1660:
[----:B------:R-:W-:Y:S05]  /*3900*/  BSYNC B0 ;  /* 0x0000000000007941 */ /* 0x000fea0003800000 */
.L_x_1659:
        /* <DEDUP_REMOVED lines=10> */
.L_x_1662:
[----:B------:R-:W-:Y:S05]  /*39b0*/  BSYNC B0 ;  /* 0x0000000000007941 */ /* 0x000fea0003800000 */
.L_x_1661:
        /* <DEDUP_REMOVED lines=10> */
.L_x_1664:
[----:B------:R-:W-:Y:S05]  /*3a60*/  BSYNC B0 ;  /* 0x0000000000007941 */ /* 0x000fea0003800000 */
.L_x_1663:
        /* <DEDUP_REMOVED lines=10> */
.L_x_1666:
[----:B------:R-:W-:Y:S05]  /*3b10*/  BSYNC B0 ;  /* 0x0000000000007941 */ /* 0x000fea0003800000 */
.L_x_1665:
        /* <DEDUP_REMOVED lines=10> */
.L_x_1668:
[----:B------:R-:W-:Y:S05]  /*3bc0*/  BSYNC B0 ;  /* 0x0000000000007941 */ /* 0x000fea0003800000 */
.L_x_1667:
        /* <DEDUP_REMOVED lines=10> */
.L_x_1670:
[----:B------:R-:W-:Y:S05]  /*3c70*/  BSYNC B0 ;  /* 0x0000000000007941 */ /* 0x000fea0003800000 */
.L_x_1669:
        /* <DEDUP_REMOVED lines=10> */
.L_x_1672:
[----:B------:R-:W-:Y:S05]  /*3d20*/  BSYNC B0 ;  /* 0x0000000000007941 */ /* 0x000fea0003800000 */
.L_x_1671:
        /* <DEDUP_REMOVED lines=10> */
.L_x_1674:
[----:B------:R-:W-:Y:S05]  /*3dd0*/  BSYNC B0 ;  /* 0x0000000000007941 */ /* 0x000fea0003800000 */
.L_x_1673:
        /* <DEDUP_REMOVED lines=10> */
.L_x_1676:
[----:B------:R-:W-:Y:S05]  /*3e80*/  BSYNC B0 ;  /* 0x0000000000007941 */ /* 0x000fea0003800000 */
.L_x_1675:
        /* <DEDUP_REMOVED lines=9> */
.L_x_1678:
[----:B------:R-:W-:Y:S05]  /*3f20*/  BSYNC B0 ;  /* 0x0000000000007941 */ /* 0x000fea0003800000 */
.L_x_1677:
        /* <DEDUP_REMOVED lines=9> */
.L_x_1680:
[----:B------:R-:W-:Y:S05]  /*3fc0*/  BSYNC B0 ;  /* 0x0000000000007941 */ /* 0x000fea0003800000 */
.L_x_1679:
        /* <DEDUP_REMOVED lines=8> */
.L_x_1682:
[----:B------:R-:W-:Y:S05]  /*4050*/  BSYNC B0 ;  /* 0x0000000000007941 */ /* 0x000fea0003800000 */
.L_x_1681:
        /* <DEDUP_REMOVED lines=8> */
.L_x_1684:
[----:B------:R-:W-:Y:S05]  /*40e0*/  BSYNC B0 ;  /* 0x0000000000007941 */ /* 0x000fea0003800000 */
.L_x_1683:
        /* <DEDUP_REMOVED lines=20> */
[----:B------:R-:W-:Y:S01]  /*4230*/  IMAD.MOV.U32 R9, RZ, RZ, 0x7fff ;  /* 0x00007fffff097424 */ /* 0x000fe200078e00ff */
[----:B------:R-:W-:Y:S02]  /*4240*/  ULDC.64 UR4, c[0x0][0x210] ;  /* 0x0000840000047ab9 */ /* 0x000fe40000000a00 */
[----:B------:R-:W-:-:S09]  /*4250*/  IADD3 R8, P2, R8, UR4, RZ ;  /* 0x0000000408087c10 */ /* 0x000fd2000ff5e0ff */
[----:B------:R-:W1:Y:S02]  /*4260*/  @P0 MUFU.RCP R3, R0 ;  /* 0x0000000000030308 */ /* 0x000e640000001000 */
[----:B-1----:R-:W-:Y:S01]  /*4270*/  @P0 FMUL.FTZ R3, R3, R44 ;  /* 0x0000002c03030220 */ /* 0x002fe20000410000 */
[----:B0-----:R-:W-:-:S04]  /*4280*/  VIADD R40, R2, 0x20 ;  /* 0x0000002002287836 */ /* 0x001fc80000000000 */
[----:B------:R-:W-:Y:S02]  /*4290*/  @P0 F2FP.F16.F32.PACK_AB R3, RZ, R3 ;  /* 0x00000003ff03023e */ /* 0x000fe400000000ff */
[----:B------:R-:W-:Y:S02]  /*42a0*/  ISETP.GE.AND P1, PT, R40, R7, PT ;  /* 0x000000072800720c */ /* 0x000fe40003f26270 */
[----:B------:R-:W-:Y:S02]  /*42b0*/  @!P0 PRMT R3, R9, 0x7610, R3 ;  /* 0x0000761009038816 */ /* 0x000fe40000000003 */
[----:B------:R-:W-:-:S05]  /*42c0*/  IADD3.X R9, R6, UR5, RZ, P2, !PT ;  /* 0x0000000506097c10 */ /* 0x000fca00097fe4ff */
[----:B------:R0:W-:Y:S04]  /*42d0*/  STG.E.U16 desc[UR6][R8.64], R3 ;  /* 0x0000000308007986 */ /* 0x0001e8000c101506 */
        /* <DEDUP_REMOVED lines=20> */
[----:B------:R-:W-:Y:S02]  /*4420*/  IMAD.MOV.U32 R6, RZ, RZ, 0x7fff ;  /* 0x00007fffff067424 */ /* 0x000fe400078e00ff */
[----:B0-----:R-:W-:Y:S01]  /*4430*/  @P0 FMUL.FTZ R3, R3, R4 ;  /* 0x0000000403030220 */ /* 0x001fe20000410000 */
[----:B------:R-:W-:-:S04]  /*4440*/  VIADD R4, R2, 0x80 ;  /* 0x0000008002047836 */ /* 0x000fc80000000000 */
[----:B------:R-:W-:Y:S02]  /*4450*/  @P0 F2FP.F16.F32.PACK_AB R3, RZ, R3 ;  /* 0x00000003ff03023e */ /* 0x000fe400000000ff */
        /* <DEDUP_REMOVED lines=236> */
[----:B------:R-:W0:Y:S02]  /*5320*/  @P0 MUFU.RCP R3, R0 ;  /* 0x0000000000030308 */ /* 0x000e240000001000 */
[----:B0-----:R-:W-:Y:S01]  /*5330*/  @P0 FMUL.FTZ R2, R3, R92 ;  /* 0x0000005c03020220 */ /* 0x001fe20000410000 */
[----:B------:R-:W-:-:S04]  /*5340*/  IMAD.MOV.U32 R3, RZ, RZ, 0x7fff ;  /* 0x00007fffff037424 */ /* 0x000fc800078e00ff */
[----:B------:R-:W-:-:S04]  /*5350*/  @P0 F2FP.F16.F32.PACK_AB R2, RZ, R2 ;  /* 0x00000002ff02023e */ /* 0x000fc800000000ff */
[----:B------:R-:W-:-:S05]  /*5360*/  @!P0 PRMT R2, R3, 0x7610, R2 ;  /* 0x0000761003028816 */ /* 0x000fca0000000002 */
[----:B------:R-:W-:Y:S01]  /*5370*/  STG.E.U16 desc[UR6][R8.64+0x7c0], R2 ;  /* 0x0007c00208007986 */ /* 0x000fe2000c101506 */
[----:B------:R-:W-:Y:S05]  /*5380*/  EXIT ;  /* 0x000000000000794d */ /* 0x000fea0003800000 */
.L_x_1685:
        /* <DEDUP_REMOVED lines=15> */
.L_x_11693:


//--------------------- .text._ZN43_GLOBAL__N__9ae7fba5_10_SoftMax_cu_9f978f6320softmax_warp_forwardIN3c104HalfES2_fLi9ELb0ELb1EEEvPT0_PKT_iiiPKbib --------------------------
	.section	.text._ZN43_GLOBAL__N__9ae7fba5_10_SoftMax_cu_9f978f6320softmax_warp_forwardIN3c104HalfES2_fLi9ELb0ELb1EEEvPT0_PKT_iiiPKbib,"ax",@progbits
	.align	128
.text._ZN43_GLOBAL__N__9ae7fba5_10_SoftMax_cu_9f978f6320softmax_warp_forwardIN3c104HalfES2_fLi9ELb0ELb1EEEvPT0_PKT_iiiPKbib:
        .type           _ZN43_GLOBAL__N__9ae7fba5_10_SoftMax_cu_9f978f6320softmax_warp_forwardIN3c104HalfES2_fLi9ELb0ELb1EEEvPT0_PKT_iiiPKbib,@function
        .size           _ZN43_GLOBAL__N__9ae7fba5_10_SoftMax_cu_9f978f6320softmax_warp_forwardIN3c104HalfES2_fLi9ELb0ELb1EEEvPT0_PKT_iiiPKbib,(.L_x_11694 - _ZN43_GLOBAL__N__9ae7fba5_10_SoftMax_cu_9f978f6320softmax_warp_forwardIN3c104HalfES2_fLi9ELb0ELb1EEEvPT0_PKT_iiiPKbib)
        .other          _ZN43_GLOBAL__N__9ae7fba5_10_SoftMax_cu_9f978f6320softmax_warp_forwardIN3c104HalfES2_fLi9ELb0ELb1EEEvPT0_PKT_iiiPKbib,@"STO_CUDA_ENTRY STV_DEFAULT"
_ZN43_GLOBAL__N__9ae7fba5_10_SoftMax_cu_9f978f6320softmax_warp_forwardIN3c104HalfES2_fLi9ELb0ELb1EEEvPT0_PKT_iiiPKbib:
        /* <DEDUP_REMOVED lines=47> */
.L_x_1686:
[----:B------:R-:W-:Y:S01]  /*02f0*/  ULDC.64 UR6, c[0x0][0x230] ;  /* 0x00008c0000067ab9 */ /* 0x000fe20000000a00 */
[----:B------:R-:W-:Y:S01]  /*0300*/  VIADD R0, R6, 0x20 ;  /* 0x0000002006007836 */ /* 0x000fe20000000000 */
[----:B------:R-:W-:Y:S01]  /*0310*/  IADD3 R50, P1, R2, UR6, RZ ;  /* 0x0000000602327c10 */ /* 0x000fe2000ff3e0ff */
[----:B------:R-:W-:-:S03]  /*0320*/  ULDC.64 UR10, c[0x0][0x218] ;  /* 0x00008600000a7ab9 */ /* 0x000fc60000000a00 */
[----:B------:R-:W-:Y:S01]  /*0330*/  IADD3.X R51, R3, UR7, RZ, P1, !PT ;  /* 0x0000000703337c10 */ /* 0x000fe20008ffe4ff */
[----:B------:R-:W-:-:S04]  /*0340*/  ULDC.64 UR6, c[0x0][0x208] ;  /* 0x0000820000067ab9 */ /* 0x000fc80000000a00 */
[----:B------:R-:W2:Y:S01]  /*0350*/  @!P0 LDG.E.U8 R3, desc[UR6][R50.64] ;  /* 0x0000000632038981 */ /* 0x000ea2000c1e1100 */
[----:B------:R-:W-:Y:S01]  /*0360*/  VIADD R2, R6, 0x40 ;  /* 0x0000004006027836 */ /* 0x000fe20000000000 */
[-C--:B------:R-:W-:Y:S01]  /*0370*/  ISETP.GE.AND P5, PT, R0, R9.reuse, PT ;  /* 0x000000090000720c */ /* 0x080fe20003fa6270 */
[----:B------:R-:W-:Y:S01]  /*0380*/  VIADD R0, R6, 0x60 ;  /* 0x0000006006007836 */ /* 0x000fe20000000000 */
[C---:B------:R-:W-:Y:S01]  /*0390*/  SHF.L.U64.HI R8, R10.reuse, 0x1, R11 ;  /* 0x000000010a087819 */ /* 0x040fe2000001020b */
[----:B------:R-:W-:Y:S01]  /*03a0*/  IMAD.SHL.U32 R10, R10, 0x2, RZ ;  /* 0x000000020a0a7824 */ /* 0x000fe200078e00ff */
[-C--:B------:R-:W-:Y:S01]  /*03b0*/  ISETP.GE.AND P1, PT, R2, R9.reuse, PT ;  /* 0x000000090200720c */ /* 0x080fe20003f26270 */
[C---:B------:R-:W-:Y:S02]  /*03c0*/  VIADD R4, R6.reuse, 0xe0 ;  /* 0x000000e006047836 */ /* 0x040fe40000000000 */
[C---:B------:R-:W-:Y:S01]  /*03d0*/  VIADD R26, R6.reuse, 0x100 ;  /* 0x00000100061a7836 */ /* 0x040fe20000000000 */
[----:B------:R-:W-:Y:S01]  /*03e0*/  P2R R31, PR, RZ, 0x2 ;  /* 0x00000002ff1f7803 */ /* 0x000fe20000000000 */
[----:B------:R-:W-:Y:S01]  /*03f0*/  VIADD R2, R6, 0x80 ;  /* 0x0000008006027836 */ /* 0x000fe20000000000 */
[-C--:B------:R-:W-:Y:S01]  /*0400*/  ISETP.GE.AND P1, PT, R0, R9.reuse, PT ;  /* 0x000000090000720c */ /* 0x080fe20003f26270 */
[----:B------:R-:W-:Y:S01]  /*0410*/  VIADD R0, R6, 0xa0 ;  /* 0x000000a006007836 */ /* 0x000fe20000000000 */
[----:B------:R-:W-:Y:S01]  /*0420*/  IADD3 R52, P2, R10, UR10, RZ ;  /* 0x0000000a0a347c10 */ /* 0x000fe2000ff5e0ff */
[C---:B------:R-:W-:Y:S01]  /*0430*/  VIADD R24, R6.reuse, 0x120 ;  /* 0x0000012006187836 */ /* 0x040fe20000000000 */
[----:B------:R-:W-:Y:S01]  /*0440*/  P2R R32, PR, RZ, 0x2 ;  /* 0x00000002ff207803 */ /* 0x000fe20000000000 */
[----:B------:R-:W-:Y:S01]  /*0450*/  VIADD R12, R6, 0x140 ;  /* 0x00000140060c7836 */ /* 0x000fe20000000000 */
[----:B------:R-:W-:Y:S01]  /*0460*/  IADD3.X R53, R8, UR11, RZ, P2, !PT ;  /* 0x0000000b08357c10 */ /* 0x000fe200097fe4ff */
[----:B------:R-:W-:Y:S01]  /*0470*/  VIADD R14, R6, 0x160 ;  /* 0x00000160060e7836 */ /* 0x000fe20000000000 */
[----:B------:R-:W-:Y:S01]  /*0480*/  ISETP.NE.AND P2, PT, R32, RZ, PT ;  /* 0x000000ff2000720c */ /* 0x000fe20003f45270 */
[----:B------:R-:W-:Y:S01]  /*0490*/  VIADD R16, R6, 0x180 ;  /* 0x0000018006107836 */ /* 0x000fe20000000000 */
[-C--:B------:R-:W-:Y:S01]  /*04a0*/  ISETP.GE.AND P6, PT, R2, R9.reuse, PT ;  /* 0x000000090200720c */ /* 0x080fe20003fc6270 */
[----:B------:R-:W-:Y:S01]  /*04b0*/  VIADD R2, R6, 0xc0 ;  /* 0x000000c006027836 */ /* 0x000fe20000000000 */
[-C--:B------:R-:W-:Y:S01]  /*04c0*/  ISETP.GE.AND P4, PT, R0, R9.reuse, PT ;  /* 0x000000090000720c */ /* 0x080fe20003f86270 */
[C---:B------:R-:W-:Y:S01]  /*04d0*/  VIADD R18, R6.reuse, 0x1a0 ;  /* 0x000001a006127836 */ /* 0x040fe20000000000 */
[----:B------:R-:W3:Y:S01]  /*04e0*/  @!P5 LDG.E.U16 R0, desc[UR6][R52.64+0x40] ;  /* 0x000040063400d981 */ /* 0x000ee2000c1e1500 */
[----:B------:R-:W-:Y:S01]  /*04f0*/  VIADD R20, R6, 0x1c0 ;  /* 0x000001c006147836 */ /* 0x000fe20000000000 */
[----:B------:R-:W-:Y:S01]  /*0500*/  ISETP.GE.AND P3, PT, R2, R9, PT ;  /* 0x000000090200720c */ /* 0x000fe20003f66270 */
[----:B------:R-:W-:Y:S01]  /*0510*/  VIADD R22, R6, 0x1e0 ;  /* 0x000001e006167836 */ /* 0x000fe20000000000 */
[----:B------:R-:W4:Y:S01]  /*0520*/  @!P0 LDG.E.U16 R2, desc[UR6][R52.64] ;  /* 0x0000000634028981 */ /* 0x000f22000c1e1500 */
[----:B------:R-:W-:-:S02]  /*0530*/  P2R R33, PR, RZ, 0x40 ;  /* 0x00000040ff217803 */ /* 0x000fc40000000000 */
[----:B------:R-:W-:Y:S01]  /*0540*/  P2R R34, PR, RZ, 0x10 ;  /* 0x00000010ff227803 */ /* 0x000fe20000000000 */
[----:B------:R-:W5:Y:S01]  /*0550*/  @!P2 LDG.E.U16 R11, desc[UR6][R52.64+0xc0] ;  /* 0x0000c006340ba981 */ /* 0x000f62000c1e1500 */
[----:B------:R-:W-:Y:S01]  /*0560*/  P2R R35, PR, RZ, 0x8 ;  /* 0x00000008ff237803 */ /* 0x000fe20000000000 */
[----:B------:R-:W-:Y:S01]  /*0570*/  IMAD.MOV.U32 R5, RZ, RZ, -0x800000 ;  /* 0xff800000ff057424 */ /* 0x000fe200078e00ff */
[----:B------:R-:W-:Y:S01]  /*0580*/  BSSY B0, `(.L_x_1687) ;  /* 0x0000060000007945 */ /* 0x000fe20003800000 */
[----:B------:R-:W5:Y:S01]  /*0590*/  @!P6 LDG.E.U16 R13, desc[UR6][R52.64+0x100] ;  /* 0x00010006340de981 */ /* 0x000f62000c1e1500 */
[----:B------:R-:W-:-:S03]  /*05a0*/  P2R R30, PR, RZ, 0x20 ;  /* 0x00000020ff1e7803 */ /* 0x000fc60000000000 */
[----:B------:R-:W5:Y:S04]  /*05b0*/  @!P4 LDG.E.U16 R21, desc[UR6][R52.64+0x140] ;  /* 0x000140063415c981 */ /* 0x000f68000c1e1500 */
[----:B------:R-:W5:Y:S01]  /*05c0*/  @!P3 LDG.E.U16 R19, desc[UR6][R52.64+0x180] ;  /* 0x000180063413b981 */ /* 0x000f62000c1e1500 */
[-C--:B------:R-:W-:Y:S02]  /*05d0*/  ISETP.GE.AND P6, PT, R14, R9.reuse, PT ;  /* 0x000000090e00720c */ /* 0x080fe40003fc6270 */
[-C--:B------:R-:W-:Y:S02]  /*05e0*/  ISETP.GE.AND P2, PT, R18, R9.reuse, PT ;  /* 0x000000091200720c */ /* 0x080fe40003f46270 */
[-C--:B------:R-:W-:Y:S02]  /*05f0*/  ISETP.GE.AND P3, PT, R20, R9.reuse, PT ;  /* 0x000000091400720c */ /* 0x080fe40003f66270 */
[----:B------:R-:W-:-:S07]  /*0600*/  ISETP.GE.AND P4, PT, R22, R9, PT ;  /* 0x000000091600720c */ /* 0x000fce0003f86270 */
[----:B------:R-:W5:Y:S04]  /*0610*/  @!P6 LDG.E.U16 R27, desc[UR6][R52.64+0x2c0] ;  /* 0x0002c006341be981 */ /* 0x000f68000c1e1500 */
[----:B------:R-:W5:Y:S04]  /*0620*/  @!P2 LDG.E.U16 R42, desc[UR6][R52.64+0x340] ;  /* 0x00034006342aa981 */ /* 0x000f68000c1e1500 */
[----:B------:R-:W5:Y:S04]  /*0630*/  @!P3 LDG.E.U16 R44, desc[UR6][R52.64+0x380] ;  /* 0x00038006342cb981 */ /* 0x000f68000c1e1500 */
[----:B------:R-:W5:Y:S01]  /*0640*/  @!P4 LDG.E.U16 R45, desc[UR6][R52.64+0x3c0] ;  /* 0x0003c006342dc981 */ /* 0x000f62000c1e1500 */
[----:B--2---:R-:W-:-:S04]  /*0650*/  @!P0 ISETP.NE.AND P1, PT, R3, RZ, PT ;  /* 0x000000ff0300820c */ /* 0x004fc80003f25270 */
[----:B------:R-:W-:Y:S02]  /*0660*/  @!P0 SEL R28, RZ, 0x1, P1 ;  /* 0x00000001ff1c8807 */ /* 0x000fe40000800000 */
[----:B------:R-:W-:-:S13]  /*0670*/  ISETP.NE.AND P1, PT, R31, RZ, PT ;  /* 0x000000ff1f00720c */ /* 0x000fda0003f25270 */
[----:B------:R-:W2:Y:S01]  /*0680*/  @!P1 LDG.E.U16 R15, desc[UR6][R52.64+0x80] ;  /* 0x00008006340f9981 */ /* 0x000ea2000c1e1500 */
        /* <DEDUP_REMOVED lines=12> */
[----:B------:R-:W-:-:S13]  /*0750*/  ISETP.GE.AND P1, PT, R16, R9, PT ;  /* 0x000000091000720c */ /* 0x000fda0003f26270 */
[----:B------:R-:W5:Y:S01]  /*0760*/  @!P1 LDG.E.U16 R40, desc[UR6][R52.64+0x300] ;  /* 0x0003000634289981 */ /* 0x000f62000c1e1500 */
[----:B------:R-:W-:Y:S02]  /*0770*/  P2R R3, PR, RZ, 0x40 ;  /* 0x00000040ff037803 */ /* 0x000fe40000000000 */
        /* <DEDUP_REMOVED lines=9> */
[----:B----4-:R-:W-:Y:S02]  /*0810*/  @!P0 HADD2.F32 R5, -RZ, R2.H0_H0 ;  /* 0x20000002ff058230 */ /* 0x010fe40000004100 */
[----:B------:R-:W-:Y:S02]  /*0820*/  IMAD.MOV.U32 R2, RZ, RZ, -0x800000 ;  /* 0xff800000ff027424 */ /* 0x000fe400078e00ff */
[----:B------:R-:W-:Y:S02]  /*0830*/  IMAD.MOV.U32 R4, RZ, RZ, -0x800000 ;  /* 0xff800000ff047424 */ /* 0x000fe400078e00ff */
[----:B---3--:R-:W-:-:S02]  /*0840*/  @!P5 HADD2.F32 R4, -RZ, R0.H0_H0 ;  /* 0x20000000ff04d230 */ /* 0x008fc40000004100 */
[----:B------:R-:W-:Y:S01]  /*0850*/  IMAD.MOV.U32 R0, RZ, RZ, -0x800000 ;  /* 0xff800000ff007424 */ /* 0x000fe200078e00ff */
[----:B------:R-:W-:Y:S02]  /*0860*/  P2R R41, PR, RZ, 0x2 ;  /* 0x00000002ff297803 */ /* 0x000fe40000000000 */
[----:B------:R-:W-:Y:S02]  /*0870*/  P2R R43, PR, RZ, 0x4 ;  /* 0x00000004ff2b7803 */ /* 0x000fe40000000000 */
[----:B------:R-:W-:Y:S02]  /*0880*/  ISETP.NE.AND P1, PT, R35, RZ, PT ;  /* 0x000000ff2300720c */ /* 0x000fe40003f25270 */
[----:B------:R-:W-:Y:S01]  /*0890*/  ISETP.NE.AND P2, PT, R34, RZ, PT ;  /* 0x000000ff2200720c */ /* 0x000fe20003f45270 */
[----:B--2---:R-:W-:Y:S01]  /*08a0*/  @!P6 HADD2.F32 R3, -RZ, R15.H0_H0 ;  /* 0x2000000fff03e230 */ /* 0x004fe20000004100 */
[----:B------:R-:W-:-:S13]  /*08b0*/  ISETP.NE.AND P6, PT, R48, RZ, PT ;  /* 0x000000ff3000720c */ /* 0x000fda0003fc5270 */
[----:B-----5:R-:W-:Y:S01]  /*08c0*/  @!P6 HADD2.F32 R2, -RZ, R11.H0_H0 ;  /* 0x2000000bff02e230 */ /* 0x020fe20000004100 */
[----:B------:R-:W-:-:S13]  /*08d0*/  ISETP.NE.AND P6, PT, R47, RZ, PT ;  /* 0x000000ff2f00720c */ /* 0x000fda0003fc5270 */
[----:B------:R-:W-:Y:S01]  /*08e0*/  @!P6 HADD2.F32 R0, -RZ, R13.H0_H0 ;  /* 0x2000000dff00e230 */ /* 0x000fe20000004100 */
[----:B------:R-:W-:Y:S01]  /*08f0*/  ISETP.NE.AND P6, PT, R46, RZ, PT ;  /* 0x000000ff2e00720c */ /* 0x000fe20003fc5270 */
[----:B------:R-:W-:Y:S02]  /*0900*/  IMAD.MOV.U32 R11, RZ, RZ, -0x800000 ;  /* 0xff800000ff0b7424 */ /* 0x000fe400078e00ff */
[----:B------:R-:W-:Y:S02]  /*0910*/  IMAD.MOV.U32 R15, RZ, RZ, -0x800000 ;  /* 0xff800000ff0f7424 */ /* 0x000fe400078e00ff */
[----:B------:R-:W-:Y:S02]  /*0920*/  IMAD.MOV.U32 R13, RZ, RZ, -0x800000 ;  /* 0xff800000ff0d7424 */ /* 0x000fe400078e00ff */
[----:B------:R-:W-:Y:S01]  /*0930*/  @!P2 HADD2.F32 R15, -RZ, R21.H0_H0 ;  /* 0x20000015ff0fa230 */ /* 0x000fe20000004100 */
[-C--:B------:R-:W-:Y:S01]  /*0940*/  ISETP.GE.AND P2, PT, R26, R9.reuse, PT ;  /* 0x000000091a00720c */ /* 0x080fe20003f46270 */
[----:B------:R-:W-:Y:S01]  /*0950*/  @!P1 HADD2.F32 R13, -RZ, R19.H0_H0 ;  /* 0x20000013ff0d9230 */ /* 0x000fe20000004100 */
[----:B------:R-:W-:-:S03]  /*0960*/  ISETP.GE.AND P1, PT, R24, R9, PT ;  /* 0x000000091800720c */ /* 0x000fc60003f26270 */
[----:B------:R-:W-:Y:S01]  /*0970*/  @!P6 HADD2.F32 R11, -RZ, R17.H0_H0 ;  /* 0x20000011ff0be230 */ /* 0x000fe20000004100 */
[----:B------:R-:W-:Y:S01]  /*0980*/  ISETP.GE.AND P6, PT, R12, R9, PT ;  /* 0x000000090c00720c */ /* 0x000fe20003fc6270 */
[----:B------:R-:W-:Y:S02]  /*0990*/  IMAD.MOV.U32 R21, RZ, RZ, -0x800000 ;  /* 0xff800000ff157424 */ /* 0x000fe400078e00ff */
[----:B------:R-:W-:Y:S02]  /*09a0*/  IMAD.MOV.U32 R19, RZ, RZ, -0x800000 ;  /* 0xff800000ff137424 */ /* 0x000fe400078e00ff */
[----:B------:R-:W-:Y:S02]  /*09b0*/  IMAD.MOV.U32 R17, RZ, RZ, -0x800000 ;  /* 0xff800000ff117424 */ /* 0x000fe400078e00ff */
[----:B------:R-:W-:Y:S01]  /*09c0*/  @!P2 HADD2.F32 R19, -RZ, R23.H0_H0 ;  /* 0x20000017ff13a230 */ /* 0x000fe20000004100 */
[----:B------:R-:W-:Y:S01]  /*09d0*/  ISETP.NE.AND P2, PT, R43, RZ, PT ;  /* 0x000000ff2b00720c */ /* 0x000fe20003f45270 */
[----:B------:R-:W-:Y:S01]  /*09e0*/  @!P1 HADD2.F32 R17, -RZ, R25.H0_H0 ;  /* 0x20000019ff119230 */ /* 0x000fe20000004100 */
[----:B------:R-:W-:-:S03]  /*09f0*/  ISETP.NE.AND P1, PT, R41, RZ, PT ;  /* 0x000000ff2900720c */ /* 0x000fc60003f25270 */
[----:B------:R-:W-:Y:S01]  /*0a00*/  @!P6 HADD2.F32 R21, -RZ, R29.H0_H0 ;  /* 0x2000001dff15e230 */ /* 0x000fe20000004100 */
[----:B------:R-:W-:Y:S02]  /*0a10*/  ISETP.NE.AND P6, PT, R39, RZ, PT ;  /* 0x000000ff2700720c */ /* 0x000fe40003fc5270 */
[----:B------:R-:W-:Y:S01]  /*0a20*/  PRMT R29, RZ, 0x7610, R29 ;  /* 0x00007610ff1d7816 */ /* 0x000fe2000000001d */
[----:B------:R-:W-:Y:S02]  /*0a30*/  IMAD.MOV.U32 R25, RZ, RZ, -0x800000 ;  /* 0xff800000ff197424 */ /* 0x000fe400078e00ff */
[----:B------:R-:W-:Y:S01]  /*0a40*/  IMAD.MOV.U32 R24, RZ, RZ, -0x800000 ;  /* 0xff800000ff187424 */ /* 0x000fe200078e00ff */
[----:B------:R-:W-:Y:S01]  /*0a50*/  @!P0 PRMT R29, R28, 0x7610, R29 ;  /* 0x000076101c1d8816 */ /* 0x000fe2000000001d */
[----:B------:R-:W-:Y:S02]  /*0a60*/  IMAD.MOV.U32 R23, RZ, RZ, -0x800000 ;  /* 0xff800000ff177424 */ /* 0x000fe400078e00ff */
[----:B------:R-:W-:-:S02]  /*0a70*/  IMAD.MOV.U32 R26, RZ, RZ, -0x800000 ;  /* 0xff800000ff1a7424 */ /* 0x000fc400078e00ff */
[----:B------:R-:W-:Y:S02]  /*0a80*/  @!P2 HADD2.F32 R23, -RZ, R42.H0_H0 ;  /* 0x2000002aff17a230 */ /* 0x000fe40000004100 */
[----:B------:R-:W-:Y:S02]  /*0a90*/  @!P6 HADD2.F32 R25, -RZ, R27.H0_H0 ;  /* 0x2000001bff19e230 */ /* 0x000fe40000004100 */
[----:B------:R-:W-:Y:S02]  /*0aa0*/  IMAD.MOV.U32 R27, RZ, RZ, -0x800000 ;  /* 0xff800000ff1b7424 */ /* 0x000fe400078e00ff */
[----:B------:R-:W-:Y:S02]  /*0ab0*/  @!P1 HADD2.F32 R24, -RZ, R40.H0_H0 ;  /* 0x20000028ff189230 */ /* 0x000fe40000004100 */
[----:B------:R-:W-:Y:S02]  /*0ac0*/  @!P3 HADD2.F32 R27, -RZ, R44.H0_H0 ;  /* 0x2000002cff1bb230 */ /* 0x000fe40000004100 */
[----:B------:R-:W-:-:S02]  /*0ad0*/  @!P4 HADD2.F32 R26, -RZ, R45.H0_H0 ;  /* 0x2000002dff1ac230 */ /* 0x000fc40000004100 */
        /* <DEDUP_REMOVED lines=10> */
.L_x_1688:
[----:B------:R-:W-:Y:S05]  /*0b80*/  BSYNC B0 ;  /* 0x0000000000007941 */ /* 0x000fea0003800000 */
.L_x_1687:
        /* <DEDUP_REMOVED lines=11> */
.L_x_1690:
[----:B------:R-:W-:Y:S05]  /*0c40*/  BSYNC B0 ;  /* 0x0000000000007941 */ /* 0x000fea0003800000 */
.L_x_1689:
        /* <DEDUP_REMOVED lines=11> */
.L_x_1692:
[----:B------:R-:W-:Y:S05]  /*0d00*/  BSYNC B0 ;  /* 0x0000000000007941 */ /* 0x000fea0003800000 */
.L_x_1691:
        /* <DEDUP_REMOVED lines=11> */
.L_x_1694:
[----:B------:R-:W-:Y:S05]  /*0dc0*/  BSYNC B0 ;  /* 0x0000000000007941 */ /* 0x000fea0003800000 */
.L_x_1693:
        /* <DEDUP_REMOVED lines=11> */
.L_x_1696:
[----:B------:R-:W-:Y:S05]  /*0e80*/  BSYNC B0 ;  /* 0x0000000000007941 */ /* 0x000fea0003800000 */
.L_x_1695:
        /* <DEDUP_REMOVED lines=11> */
.L_x_1698:
[----:B------:R-:W-:Y:S05]  /*0f40*/  BSYNC B0 ;  /* 0x0000000000007941 */ /* 0x000fea0003800000 */
.L_x_1697:
        /* <DEDUP_REMOVED lines=11> */
.L_x_1700:
[----:B------:R-:W-:Y:S05]  /*1000*/  BSYNC B0 ;  /* 0x0000000000007941 */ /* 0x000fea0003800000 */
.L_x_1699:
        /* <DEDUP_REMOVED lines=11> */
.L_x_1702:
[----:B------:R-:W-:Y:S05]  /*10c0*/  BSYNC B0 ;  /* 0x0000000000007941 */ /* 0x000fea0003800000 */
.L_x_1701:
        /* <DEDUP_REMOVED lines=11> */
.L_x_1704:
[----:B------:R-:W-:Y:S05]  /*1180*/  BSYNC B0 ;  /* 0x0000000000007941 */ /* 0x000fea0003800000 */
.L_x_1703:
        /* <DEDUP_REMOVED lines=11> */
.L_x_1706:
[----:B------:R-:W-:Y:S05]  /*1240*/  BSYNC B0 ;  /* 0x0000000000007941 */ /* 0x000fea0003800000 */
.L_x_1705:
        /* <DEDUP_REMOVED lines=11> */
.L_x_1708:
[----:B------:R-:W-:Y:S05]  /*1300*/  BSYNC B0 ;  /* 0x0000000000007941 */ /* 0x000fea0003800000 */
.L_x_1707:
        /* <DEDUP_REMOVED lines=10> */
.L_x_1710:
[----:B------:R-:W-:Y:S05]  /*13b0*/  BSYNC B0 ;  /* 0x0000000000007941 */ /* 0x000fea0003800000 */
.L_x_1709:
        /* <DEDUP_REMOVED lines=10> */
.L_x_1712:
[----:B------:R-:W-:Y:S05]  /*1460*/  BSYNC B0 ;  /* 0x0000000000007941 */ /* 0x000fea0003800000 */
.L_x_1711:
        /* <DEDUP_REMOVED lines=10> */
.L_x_1714:
[----:B------:R-:W-:Y:S05]  /*1510*/  BSYNC B0 ;  /* 0x0000000000007941 */ /* 0x000fea0003800000 */
.L_x_1713:
        /* <DEDUP_REMOVED lines=10> */
.L_x_1716:
[----:B------:R-:W-:Y:S05]  /*15c0*/  BSYNC B0 ;  /* 0x0000000000007941 */ /* 0x000fea0003800000 */
.L_x_1715:
        /* <DEDUP_REMOVED lines=27> */
.L_x_1718:
[----:B------:R-:W-:Y:S05]  /*1780*/  BSYNC B0 ;  /* 0x0000000000007941 */ /* 0x000fea0003800000 */
.L_x_1717:
        /* <DEDUP_REMOVED lines=10> */
.L_x_1720:
[----:B------:R-:W-:Y:S05]  /*1830*/  BSYNC B0 ;  /* 0x0000000000007941 */ /* 0x000fea0003800000 */
.L_x_1719:
        /* <DEDUP_REMOVED lines=11> */
.L_x_1722:
[----:B------:R-:W-:Y:S05]  /*18f0*/  BSYNC B0 ;  /* 0x0000000000007941 */ /* 0x000fea0003800000 */
.L_x_1721:
        /* <DEDUP_REMOVED lines=9> */
.L_x_1724:
[----:B------:R-:W-:Y:S05]  /*1990*/  BSYNC B0 ;  /* 0x0000000000007941 */ /* 0x000fea0003800000 */
.L_x_1723:
        /* <DEDUP_REMOVED lines=11> */
.L_x_1726:
[----:B------:R-:W-:Y:S05]  /*1a50*/  BSYNC B0 ;  /* 0x0000000000007941 */ /* 0x000fea0003800000 */
.L_x_1725:
        /* <DEDUP_REMOVED lines=9> */
.L_x_1728:
[----:B------:R-:W-:Y:S05]  /*1af0*/  BSYNC B0 ;  /* 0x0000000000007941 */ /* 0x000fea0003800000 */
.L_x_1727:
        /* <DEDUP_REMOVED lines=11> */
.L_x_1730:
[----:B------:R-:W-:Y:S05]  /*1bb0*/  BSYNC B0 ;  /* 0x0000000000007941 */ /* 0x000fea0003800000 */
.L_x_1729:
        /* <DEDUP_REMOVED lines=9> */
.L_x_1732:
[----:B------:R-:W-:Y:S05]  /*1c50*/  BSYNC B0 ;  /* 0x0000000000007941 */ /* 0x000fea0003800000 */
.L_x_1731:
        /* <DEDUP_REMOVED lines=11> */
.L_x_1734:
[----:B------:R-:W-:Y:S05]  /*1d10*/  BSYNC B0 ;  /* 0x0000000000007941 */ /* 0x000fea0003800000 */
.L_x_1733:
        /* <DEDUP_REMOVED lines=9> */
.L_x_1736:
[----:B------:R-:W-:Y:S05]  /*1db0*/  BSYNC B0 ;  /* 0x0000000000007941 */ /* 0x000fea0003800000 */
.L_x_1735:
        /* <DEDUP_REMOVED lines=11> */
.L_x_1738:
[----:B------:R-:W-:Y:S05]  /*1e70*/  BSYNC B0 ;  /* 0x0000000000007941 */ /* 0x000fea0003800000 */
.L_x_1737:
        /* <DEDUP_REMOVED lines=9> */
.L_x_1740:
[----:B------:R-:W-:Y:S05]  /*1f10*/  BSYNC B0 ;  /* 0x0000000000007941 */ /* 0x000fea0003800000 */
.L_x_1739:
        /* <DEDUP_REMOVED lines=10> */
.L_x_1742:
[----:B------:R-:W-:Y:S05]  /*1fc0*/  BSYNC B0 ;  /* 0x0000000000007941 */ /* 0x000fea0003800000 */
.L_x_1741:
        /* <DEDUP_REMOVED lines=8> */
.L_x_1744:
[----:B------:R-:W-:Y:S05]  /*2050*/  BSYNC B0 ;  /* 0x0000000000007941 */ /* 0x000fea0003800000 */
.L_x_1743:
        /* <DEDUP_REMOVED lines=10> */
.L_x_1746:
[----:B------:R-:W-:Y:S05]  /*2100*/  BSYNC B0 ;  /* 0x0000000000007941 */ /* 0x000fea0003800000 */
.L_x_1745:
        /* <DEDUP_REMOVED lines=8> */
.L_x_1748:
[----:B------:R-:W-:Y:S05]  /*2190*/  BSYNC B0 ;  /* 0x0000000000007941 */ /* 0x000fea0003800000 */
.L_x_1747:
        /* <DEDUP_REMOVED lines=23> */
[----:B0-----:R-:W0:Y:S02]  /*2310*/  @P0 MUFU.RCP R4, R0 ;  /* 0x0000000000040308 */ /* 0x001e240000001000 */
[----:B0-----:R-:W-:Y:S01]  /*2320*/  @P0 FMUL.FTZ R4, R4, R29 ;  /* 0x0000001d04040220 */ /* 0x001fe20000410000 */
[----:B-1----:R-:W-:-:S04]  /*2330*/  VIADD R6, R2, 0x20 ;  /* 0x0000002002067836 */ /* 0x002fc80000000000 */
[----:B------:R-:W-:Y:S02]  /*2340*/  @P0 F2FP.F16.F32.PACK_AB R4, RZ, R4 ;  /* 0x00000004ff04023e */ /* 0x000fe400000000ff */
[----:B------:R-:W-:Y:S02]  /*2350*/  ISETP.GE.AND P1, PT, R6, R7, PT ;  /* 0x000000070600720c */ /* 0x000fe40003f26270 */
[----:B------:R-:W-:Y:S02]  /*2360*/  @!P0 PRMT R4, R11, 0x7610, R4 ;  /* 0x000076100b048816 */ /* 0x000fe40000000004 */
[----:B------:R-:W-:-:S05]  /*2370*/  IADD3.X R11, R8, UR5, RZ, P2, !PT ;  /* 0x00000005080b7c10 */ /* 0x000fca00097fe4ff */
[----:B------:R0:W-:Y:S04]  /*2380*/  STG.E.U16 desc[UR6][R10.64], R4 ;  /* 0x000000040a007986 */ /* 0x0001e8000c101506 */
        /* <DEDUP_REMOVED lines=73> */
[----:B------:R-:W1:Y:S01]  /*2820*/  @P0 MUFU.RCP R2, R0 ;  /* 0x0000000000020308 */ /* 0x000e620000001000 */
[----:B------:R-:W-:Y:S01]  /*2830*/  ISETP.GE.AND P1, PT, R12, R7, PT ;  /* 0x000000070c00720c */ /* 0x000fe20003f26270 */
[----:B0-----:R-:W-:Y:S02]  /*2840*/  IMAD.MOV.U32 R3, RZ, RZ, 0x7fff ;  /* 0x00007fffff037424 */ /* 0x001fe400078e00ff */
[----:B-1----:R-:W-:-:S05]  /*2850*/  @P0 FMUL.FTZ R2, R2, R13 ;  /* 0x0000000d02020220 */ /* 0x002fca0000410000 */
        /* <DEDUP_REMOVED lines=45> */
[----:B------:R-:W-:Y:S02]  /*2b30*/  IMAD.MOV.U32 R3, RZ, RZ, 0x7fff ;  /* 0x00007fffff037424 */ /* 0x000fe400078e00ff */
[----:B0-----:R-:W-:-:S05]  /*2b40*/  @P0 FMUL.FTZ R2, R2, R23 ;  /* 0x0000001702020220 */ /* 0x001fca0000410000 */
[----:B------:R-:W-:-:S04]  /*2b50*/  @P0 F2FP.F16.F32.PACK_AB R2, RZ, R2 ;  /* 0x00000002ff02023e */ /* 0x000fc800000000ff */
[----:B------:R-:W-:-:S05]  /*2b60*/  @!P0 PRMT R2, R3, 0x7610, R2 ;  /* 0x0000761003028816 */ /* 0x000fca0000000002 */
[----:B------:R-:W-:Y:S01]  /*2b70*/  STG.E.U16 desc[UR6][R10.64+0x3c0], R2 ;  /* 0x0003c0020a007986 */ /* 0x000fe2000c101506 */
[----:B------:R-:W-:Y:S05]  /*2b80*/  EXIT ;  /* 0x000000000000794d */ /* 0x000fea0003800000 */
.L_x_1749:
        /* <DEDUP_REMOVED lines=15> */
.L_x_11694:


//--------------------- .text._ZN43_GLOBAL__N__9ae7fba5_10_SoftMax_cu_9f978f6320softmax_warp_forwardIN3c104HalfES2_fLi8ELb0ELb1EEEvPT0_PKT_iiiPKbib --------------------------
	.section	.text._ZN43_GLOBAL__N__9ae7fba5_10_SoftMax_cu_9f978f6320softmax_warp_forwardIN3c104HalfES2_fLi8ELb0ELb1EEEvPT0_PKT_iiiPKbib,"ax",@progbits
	.align	128
.text._ZN43_GLOBAL__N__9ae7fba5_10_SoftMax_cu_9f978f6320softmax_warp_forwardIN3c104HalfES2_fLi8ELb0ELb1EEEvPT0_PKT_iiiPKbib:
        .type           _ZN43_GLOBAL__N__9ae7fba5_10_SoftMax_cu_9f978f6320softmax_warp_forwardIN3c104HalfES2_fLi8ELb0ELb1EEEvPT0_PKT_iiiPKbib,@function
        .size           _ZN43_GLOBAL__N__9ae7fba5_10_SoftMax_cu_9f978f6320softmax_warp_forwardIN3c104HalfES2_fLi8ELb0ELb1EEEvPT0_PKT_iiiPKbib,(.L_x_11695 - _ZN43_GLOBAL__N__9ae7fba5_10_SoftMax_cu_9f978f6320softmax_warp_forwardIN3c104HalfES2_fLi8ELb0ELb1EEEvPT0_PKT_iiiPKbib)
        .other          _ZN43_GLOBAL__N__9ae7fba5_10_SoftMax_cu_9f978f6320softmax_warp_forwardIN3c104HalfES2_fLi8ELb0ELb1EEEvPT0_PKT_iiiPKbib,@"STO_CUDA_ENTRY STV_DEFAULT"
_ZN43_GLOBAL__N__9ae7fba5_10_SoftMax_cu_9f978f6320softmax_warp_forwardIN3c104HalfES2_fLi8ELb0ELb1EEEvPT0_PKT_iiiPKbib:
        /* <DEDUP_REMOVED lines=47> */
.L_x_1750:
        /* <DEDUP_REMOVED lines=13> */
[C---:B------:R-:W-:Y:S01]  /*03c0*/  VIADD R4, R8.reuse, 0x60 ;  /* 0x0000006008047836 */ /* 0x040fe20000000000 */
[----:B------:R-:W-:Y:S01]  /*03d0*/  P2R R26, PR, RZ, 0x10 ;  /* 0x00000010ff1a7803 */ /* 0x000fe20000000000 */
[----:B------:R-:W-:Y:S01]  /*03e0*/  VIADD R0, R8, 0xa0 ;  /* 0x000000a008007836 */ /* 0x000fe20000000000 */
[----:B------:R-:W-:Y:S02]  /*03f0*/  IADD3 R16, P2, R5, UR6, RZ ;  /* 0x0000000605107c10 */ /* 0x000fe4000ff5e0ff */
[----:B------:R-:W-:Y:S01]  /*0400*/  ISETP.GE.AND P6, PT, R4, R9, PT ;  /* 0x000000090400720c */ /* 0x000fe20003fc6270 */
[----:B------:R-:W-:Y:S01]  /*0410*/  VIADD R4, R8, 0xc0 ;  /* 0x000000c008047836 */ /* 0x000fe20000000000 */
[----:B------:R-:W-:-:S02]  /*0420*/  IADD3.X R17, R6, UR7, RZ, P2, !PT ;  /* 0x0000000706117c10 */ /* 0x000fc400097fe4ff */
[-C--:B------:R-:W-:Y:S01]  /*0430*/  ISETP.GE.AND P2, PT, R0, R9.reuse, PT ;  /* 0x000000090000720c */ /* 0x080fe20003f46270 */
[----:B------:R-:W-:Y:S01]  /*0440*/  VIADD R0, R8, 0xe0 ;  /* 0x000000e008007836 */ /* 0x000fe20000000000 */
[-C--:B------:R-:W-:Y:S01]  /*0450*/  ISETP.GE.AND P1, PT, R10, R9.reuse, PT ;  /* 0x000000090a00720c */ /* 0x080fe20003f26270 */
[----:B------:R-:W3:Y:S01]  /*0460*/  @!P4 LDG.E.U16 R12, desc[UR4][R16.64+0x80] ;  /* 0x00008004100cc981 */ /* 0x000ee2000c1e1500 */
[----:B------:R-:W-:Y:S02]  /*0470*/  P2R R23, PR, RZ, 0x40 ;  /* 0x00000040ff177803 */ /* 0x000fe40000000000 */
[----:B------:R-:W-:Y:S01]  /*0480*/  ISETP.GE.AND P4, PT, R0, R9, PT ;  /* 0x000000090000720c */ /* 0x000fe20003f86270 */
[----:B------:R-:W4:Y:S01]  /*0490*/  @!P0 LDG.E.U16 R29, desc[UR4][R16.64] ;  /* 0x00000004101d8981 */ /* 0x000f22000c1e1500 */
[----:B------:R-:W-:Y:S02]  /*04a0*/  IMAD.MOV.U32 R14, RZ, RZ, -0x800000 ;  /* 0xff800000ff0e7424 */ /* 0x000fe400078e00ff */
[----:B------:R-:W-:Y:S01]  /*04b0*/  IMAD.MOV.U32 R22, RZ, RZ, -0x800000 ;  /* 0xff800000ff167424 */ /* 0x000fe200078e00ff */
[----:B------:R-:W5:Y:S01]  /*04c0*/  @!P5 LDG.E.U16 R10, desc[UR4][R16.64+0x40] ;  /* 0x00004004100ad981 */ /* 0x000f62000c1e1500 */
[----:B------:R-:W-:Y:S01]  /*04d0*/  IMAD.MOV.U32 R21, RZ, RZ, -0x800000 ;  /* 0xff800000ff157424 */ /* 0x000fe200078e00ff */
[----:B------:R-:W-:Y:S01]  /*04e0*/  BSSY B0, `(.L_x_1751) ;  /* 0x0000026000007945 */ /* 0x000fe20003800000 */
[----:B------:R-:W-:Y:S01]  /*04f0*/  IMAD.MOV.U32 R13, RZ, RZ, -0x800000 ;  /* 0xff800000ff0d7424 */ /* 0x000fe200078e00ff */
[----:B------:R-:W5:Y:S01]  /*0500*/  @!P2 LDG.E.U16 R15, desc[UR4][R16.64+0x140] ;  /* 0x00014004100fa981 */ /* 0x000f62000c1e1500 */
[----:B------:R-:W-:-:S03]  /*0510*/  P2R R24, PR, RZ, 0x20 ;  /* 0x00000020ff187803 */ /* 0x000fc60000000000 */
[----:B------:R-:W5:Y:S04]  /*0520*/  @!P1 LDG.E.U16 R19, desc[UR4][R16.64+0x100] ;  /* 0x0001000410139981 */ /* 0x000f68000c1e1500 */
[----:B------:R-:W5:Y:S01]  /*0530*/  @!P4 LDG.E.U16 R20, desc[UR4][R16.64+0x1c0] ;  /* 0x0001c0041014c981 */ /* 0x000f62000c1e1500 */
[----:B--2---:R-:W-:-:S03]  /*0540*/  @!P0 ISETP.NE.AND P3, PT, R11, RZ, PT ;  /* 0x000000ff0b00820c */ /* 0x004fc60003f65270 */
[----:B------:R-:W2:Y:S01]  /*0550*/  @!P6 LDG.E.U16 R11, desc[UR4][R16.64+0xc0] ;  /* 0x0000c004100be981 */ /* 0x000ea2000c1e1500 */
[----:B------:R-:W-:Y:S02]  /*0560*/  @!P0 SEL R27, RZ, 0x1, P3 ;  /* 0x00000001ff1b8807 */ /* 0x000fe40001800000 */
[----:B------:R-:W-:-:S13]  /*0570*/  ISETP.GE.AND P3, PT, R4, R9, PT ;  /* 0x000000090400720c */ /* 0x000fda0003f66270 */
[----:B------:R0:W2:Y:S01]  /*0580*/  @!P3 LDG.E.U16 R18, desc[UR4][R16.64+0x180] ;  /* 0x000180041012b981 */ /* 0x0000a2000c1e1500 */
[----:B------:R-:W-:Y:S02]  /*0590*/  P2R R28, PR, RZ, 0x40 ;  /* 0x00000040ff1c7803 */ /* 0x000fe40000000000 */
[----:B------:R-:W-:Y:S01]  /*05a0*/  ISETP.NE.AND P6, PT, R26, RZ, PT ;  /* 0x000000ff1a00720c */ /* 0x000fe20003fc5270 */
[----:B----4-:R-:W-:-:S12]  /*05b0*/  @!P0 HADD2.F32 R22, -RZ, R29.H0_H0 ;  /* 0x2000001dff168230 */ /* 0x010fd80000004100 */
[----:B---3--:R-:W-:Y:S01]  /*05c0*/  @!P6 HADD2.F32 R14, -RZ, R12.H0_H0 ;  /* 0x2000000cff0ee230 */ /* 0x008fe20000004100 */
[----:B------:R-:W-:Y:S02]  /*05d0*/  ISETP.NE.AND P6, PT, R28, RZ, PT ;  /* 0x000000ff1c00720c */ /* 0x000fe40003fc5270 */
[----:B0-----:R-:W-:Y:S01]  /*05e0*/  PRMT R16, RZ, 0x7610, R16 ;  /* 0x00007610ff107816 */ /* 0x001fe20000000010 */
[----:B-----5:R-:W-:Y:S02]  /*05f0*/  @!P5 HADD2.F32 R21, -RZ, R10.H0_H0 ;  /* 0x2000000aff15d230 */ /* 0x020fe40000004100 */
[----:B------:R-:W-:Y:S01]  /*0600*/  IMAD.MOV.U32 R9, RZ, RZ, -0x800000 ;  /* 0xff800000ff097424 */ /* 0x000fe200078e00ff */
[----:B------:R-:W-:Y:S01]  /*0610*/  @!P0 PRMT R16, R27, 0x7610, R16 ;  /* 0x000076101b108816 */ /* 0x000fe20000000010 */
[----:B------:R-:W-:Y:S02]  /*0620*/  IMAD.MOV.U32 R10, RZ, RZ, -0x800000 ;  /* 0xff800000ff0a7424 */ /* 0x000fe400078e00ff */
[----:B------:R-:W-:-:S02]  /*0630*/  IMAD.MOV.U32 R12, RZ, RZ, -0x800000 ;  /* 0xff800000ff0c7424 */ /* 0x000fc400078e00ff */
[----:B------:R-:W-:Y:S02]  /*0640*/  @!P2 HADD2.F32 R9, -RZ, R15.H0_H0 ;  /* 0x2000000fff09a230 */ /* 0x000fe40000004100 */
[----:B------:R-:W-:Y:S02]  /*0650*/  @!P1 HADD2.F32 R10, -RZ, R19.H0_H0 ;  /* 0x20000013ff0a9230 */ /* 0x000fe40000004100 */
[----:B------:R-:W-:Y:S02]  /*0660*/  IMAD.MOV.U32 R15, RZ, RZ, R22 ;  /* 0x000000ffff0f7224 */ /* 0x000fe400078e0016 */
[----:B--2---:R-:W-:Y:S02]  /*0670*/  @!P6 HADD2.F32 R13, -RZ, R11.H0_H0 ;  /* 0x2000000bff0de230 */ /* 0x004fe40000004100 */
[----:B------:R-:W-:Y:S02]  /*0680*/  IMAD.MOV.U32 R11, RZ, RZ, -0x800000 ;  /* 0xff800000ff0b7424 */ /* 0x000fe400078e00ff */
[----:B------:R-:W-:-:S02]  /*0690*/  @!P4 HADD2.F32 R11, -RZ, R20.H0_H0 ;  /* 0x20000014ff0bc230 */ /* 0x000fc40000004100 */
[----:B------:R-:W-:Y:S01]  /*06a0*/  @!P3 HADD2.F32 R12, -RZ, R18.H0_H0 ;  /* 0x20000012ff0cb230 */ /* 0x000fe20000004100 */
        /* <DEDUP_REMOVED lines=9> */
.L_x_1752:
[----:B------:R-:W-:Y:S05]  /*0740*/  BSYNC B0 ;  /* 0x0000000000007941 */ /* 0x000fea0003800000 */
.L_x_1751:
        /* <DEDUP_REMOVED lines=11> */
.L_x_1754:
[----:B------:R-:W-:Y:S05]  /*0800*/  BSYNC B0 ;  /* 0x0000000000007941 */ /* 0x000fea0003800000 */
.L_x_1753:
        /* <DEDUP_REMOVED lines=11> */
.L_x_1756:
[----:B------:R-:W-:Y:S05]  /*08c0*/  BSYNC B0 ;  /* 0x0000000000007941 */ /* 0x000fea0003800000 */
.L_x_1755:
        /* <DEDUP_REMOVED lines=10> */
.L_x_1758:
[----:B------:R-:W-:Y:S05]  /*0970*/  BSYNC B0 ;  /* 0x0000000000007941 */ /* 0x000fea0003800000 */
.L_x_1757:
        /* <DEDUP_REMOVED lines=10> */
.L_x_1760:
[----:B------:R-:W-:Y:S05]  /*0a20*/  BSYNC B0 ;  /* 0x0000000000007941 */ /* 0x000fea0003800000 */
.L_x_1759:
        /* <DEDUP_REMOVED lines=10> */
.L_x_1762:
[----:B------:R-:W-:Y:S05]  /*0ad0*/  BSYNC B0 ;  /* 0x0000000000007941 */ /* 0x000fea0003800000 */
.L_x_1761:
        /* <DEDUP_REMOVED lines=10> */
.L_x_1764:
[----:B------:R-:W-:Y:S05]  /*0b80*/  BSYNC B0 ;  /* 0x0000000000007941 */ /* 0x000fea0003800000 */
.L_x_1763:
        /* <DEDUP_REMOVED lines=30> */
.L_x_1766:
[----:B------:R-:W-:Y:S05]  /*0d70*/  BSYNC B0 ;  /* 0x0000000000007941 */ /* 0x000fea0003800000 */
.L_x_1765:
        /* <DEDUP_REMOVED lines=9> */
.L_x_1768:
[----:B------:R-:W-:Y:S05]  /*0e10*/  BSYNC B0 ;  /* 0x0000000000007941 */ /* 0x000fea0003800000 */
.L_x_1767:
        /* <DEDUP_REMOVED lines=11> */
.L_x_1770:
[----:B------:R-:W-:Y:S05]  /*0ed0*/  BSYNC B0 ;  /* 0x0000000000007941 */ /* 0x000fea0003800000 */
.L_x_1769:
        /* <DEDUP_REMOVED lines=9> */
.L_x_1772:
[----:B------:R-:W-:Y:S05]  /*0f70*/  BSYNC B0 ;  /* 0x0000000000007941 */ /* 0x000fea0003800000 */
.L_x_1771:
        /* <DEDUP_REMOVED lines=10> */
.L_x_1774:
[----:B------:R-:W-:Y:S05]  /*1020*/  BSYNC B0 ;  /* 0x0000000000007941 */ /* 0x000fea0003800000 */
.L_x_1773:
        /* <DEDUP_REMOVED lines=8> */
.L_x_1776:
[----:B------:R-:W-:Y:S05]  /*10b0*/  BSYNC B0 ;  /* 0x0000000000007941 */ /* 0x000fea0003800000 */
.L_x_1775:
        /* <DEDUP_REMOVED lines=8> */
.L_x_1778:
[----:B------:R-:W-:Y:S05]  /*1140*/  BSYNC B0 ;  /* 0x0000000000007941 */ /* 0x000fea0003800000 */
.L_x_1777:
        /* <DEDUP_REMOVED lines=8> */
.L_x_1780:
[----:B------:R-:W-:Y:S05]  /*11d0*/  BSYNC B0 ;  /* 0x0000000000007941 */ /* 0x000fea0003800000 */
.L_x_1779:
        /* <DEDUP_REMOVED lines=81> */
[----:B0-----:R-:W-:Y:S02]  /*16f0*/  IMAD.MOV.U32 R4, RZ, RZ, 0x7fff ;  /* 0x00007fffff047424 */ /* 0x001fe400078e00ff */
[----:B-1----:R-:W-:-:S05]  /*1700*/  @P0 FMUL.FTZ R0, R5, R22 ;  /* 0x0000001605000220 */ /* 0x002fca0000410000 */
[----:B------:R-:W-:-:S04]  /*1710*/  @P0 F2FP.F16.F32.PACK_AB R0, RZ, R0 ;  /* 0x00000000ff00023e */ /* 0x000fc800000000ff */
[----:B------:R-:W-:-:S05]  /*1720*/  @!P0 PRMT R0, R4, 0x7610, R0 ;  /* 0x0000761004008816 */ /* 0x000fca0000000000 */
[----:B------:R-:W-:Y:S01]  /*1730*/  STG.E.U16 desc[UR4][R2.64+0x1c0], R0 ;  /* 0x0001c00002007986 */ /* 0x000fe2000c101504 */
[----:B------:R-:W-:Y:S05]  /*1740*/  EXIT ;  /* 0x000000000000794d */ /* 0x000fea0003800000 */
.L_x_1781:
        /* <DEDUP_REMOVED lines=11> */
.L_x_11695:


//--------------------- .text._ZN43_GLOBAL__N__9ae7fba5_10_SoftMax_cu_9f978f6320softmax_warp_forwardIN3c104HalfES2_fLi7ELb0ELb1EEEvPT0_PKT_iiiPKbib --------------------------
	.section	.text._ZN43_GLOBAL__N__9ae7fba5_10_SoftMax_cu_9f978f6320softmax_warp_forwardIN3c104HalfES2_fLi7ELb0ELb1EEEvPT0_PKT_iiiPKbib,"ax",@progbits
	.align	128
.text._ZN43_GLOBAL__N__9ae7fba5_10_SoftMax_cu_9f978f6320softmax_warp_forwardIN3c104HalfES2_fLi7ELb0ELb1EEEvPT0_PKT_iiiPKbib:
        .type           _ZN43_GLOBAL__N__9ae7fba5_10_SoftMax_cu_9f978f6320softmax_warp_forwardIN3c104HalfES2_fLi7ELb0ELb1EEEvPT0_PKT_iiiPKbib,@function
        .size           _ZN43_GLOBAL__N__9ae7fba5_10_SoftMax_cu_9f978f6320softmax_warp_forwardIN3c104HalfES2_fLi7ELb0ELb1EEEvPT0_PKT_iiiPKbib,(.L_x_11696 - _ZN43_GLOBAL__N__9ae7fba5_10_SoftMax_cu_9f978f6320softmax_warp_forwardIN3c104HalfES2_fLi7ELb0ELb1EEEvPT0_PKT_iiiPKbib)
        .other          _ZN43_GLOBAL__N__9ae7fba5_10_SoftMax_cu_9f978f6320softmax_warp_forwardIN3c104HalfES2_fLi7ELb0ELb1EEEvPT0_PKT_iiiPKbib,@"STO_CUDA_ENTRY STV_DEFAULT"
_ZN43_GLOBAL__N__9ae7fba5_10_SoftMax_cu_9f978f6320softmax_warp_forwardIN3c104HalfES2_fLi7ELb0ELb1EEEvPT0_PKT_iiiPKbib:
        /* <DEDUP_REMOVED lines=47> */
.L_x_1782:
        /* <DEDUP_REMOVED lines=27> */
[----:B------:R-:W-:Y:S02]  /*04a0*/  P2R R25, PR, RZ, 0x10 ;  /* 0x00000010ff197803 */ /* 0x000fe40000000000 */
[-C--:B------:R-:W-:Y:S02]  /*04b0*/  ISETP.GE.AND P2, PT, R15, R20.reuse, PT ;  /* 0x000000140f00720c */ /* 0x080fe40003f46270 */
[----:B------:R-:W-:Y:S01]  /*04c0*/  ISETP.GE.AND P3, PT, R19, R20, PT ;  /* 0x000000141300720c */ /* 0x000fe20003f66270 */
[----:B------:R-:W3:Y:S01]  /*04d0*/  @!P5 LDG.E.U16 R14, desc[UR6][R10.64+0x40] ;  /* 0x000040060a0ed981 */ /* 0x000ee2000c1e1500 */
[C---:B------:R-:W-:Y:S02]  /*04e0*/  ISETP.GE.AND P0, PT, R13.reuse, R16, PT ;  /* 0x000000100d00720c */ /* 0x040fe40003f06270 */
        /* <DEDUP_REMOVED lines=8> */
[----:B------:R-:W5:Y:S04]  /*0570*/  @!P3 LDG.E.U16 R19, desc[UR6][R8.64+0x80] ;  /* 0x000080060813b981 */ /* 0x000f68000c1e1500 */
[----:B------:R0:W5:Y:S04]  /*0580*/  @!P0 LDG.E.U16 R16, desc[UR6][R10.64+0xc0] ;  /* 0x0000c0060a108981 */ /* 0x000168000c1e1500 */
[----:B------:R1:W5:Y:S01]  /*0590*/  @!P4 LDG.E.U16 R8, desc[UR6][R8.64+0xc0] ;  /* 0x0000c0060808c981 */ /* 0x000362000c1e1500 */
[----:B------:R-:W-:Y:S01]  /*05a0*/  ISETP.NE.AND P5, PT, R25, RZ, PT ;  /* 0x000000ff1900720c */ /* 0x000fe20003fa5270 */
[----:B------:R-:W-:-:S02]  /*05b0*/  IMAD.MOV.U32 R21, RZ, RZ, -0x800000 ;  /* 0xff800000ff157424 */ /* 0x000fc400078e00ff */
[----:B------:R-:W-:Y:S02]  /*05c0*/  IMAD.MOV.U32 R20, RZ, RZ, -0x800000 ;  /* 0xff800000ff147424 */ /* 0x000fe400078e00ff */
[----:B0-----:R-:W-:Y:S02]  /*05d0*/  IMAD.MOV.U32 R11, RZ, RZ, -0x800000 ;  /* 0xff800000ff0b7424 */ /* 0x001fe400078e00ff */
[----:B------:R-:W-:Y:S02]  /*05e0*/  IMAD.MOV.U32 R10, RZ, RZ, -0x800000 ;  /* 0xff800000ff0a7424 */ /* 0x000fe400078e00ff */
[----:B-1----:R-:W-:-:S04]  /*05f0*/  IMAD.MOV.U32 R9, RZ, RZ, -0x800000 ;  /* 0xff800000ff097424 */ /* 0x002fc800078e00ff */
[----:B--2---:R-:W-:Y:S01]  /*0600*/  @!P5 HADD2.F32 R22, -RZ, R24.H0_H0 ;  /* 0x20000018ff16d230 */ /* 0x004fe20000004100 */
[----:B------:R-:W-:-:S13]  /*0610*/  ISETP.NE.AND P5, PT, R23, RZ, PT ;  /* 0x000000ff1700720c */ /* 0x000fda0003fa5270 */
[----:B---3--:R-:W-:Y:S01]  /*0620*/  @!P5 HADD2.F32 R21, -RZ, R14.H0_H0 ;  /* 0x2000000eff15d230 */ /* 0x008fe20000004100 */
[----:B------:R-:W-:Y:S01]  /*0630*/  ISETP.NE.AND P5, PT, R29, RZ, PT ;  /* 0x000000ff1d00720c */ /* 0x000fe20003fa5270 */
[----:B----4-:R-:W-:Y:S02]  /*0640*/  @!P6 HADD2.F32 R20, -RZ, R15.H0_H0 ;  /* 0x2000000fff14e230 */ /* 0x010fe40000004100 */
[----:B------:R-:W-:Y:S02]  /*0650*/  IMAD.MOV.U32 R15, RZ, RZ, -0x800000 ;  /* 0xff800000ff0f7424 */ /* 0x000fe400078e00ff */
[----:B------:R-:W-:Y:S02]  /*0660*/  IMAD.MOV.U32 R14, RZ, RZ, -0x800000 ;  /* 0xff800000ff0e7424 */ /* 0x000fe400078e00ff */
[----:B-----5:R-:W-:Y:S02]  /*0670*/  @!P1 HADD2.F32 R14, -RZ, R17.H0_H0 ;  /* 0x20000011ff0e9230 */ /* 0x020fe40000004100 */
[----:B------:R-:W-:-:S02]  /*0680*/  @!P2 HADD2.F32 R11, -RZ, R18.H0_H0 ;  /* 0x20000012ff0ba230 */ /* 0x000fc40000004100 */
[----:B------:R-:W-:Y:S02]  /*0690*/  @!P3 HADD2.F32 R10, -RZ, R19.H0_H0 ;  /* 0x20000013ff0ab230 */ /* 0x000fe40000004100 */
[----:B------:R-:W-:Y:S02]  /*06a0*/  @!P0 HADD2.F32 R15, -RZ, R16.H0_H0 ;  /* 0x20000010ff0f8230 */ /* 0x000fe40000004100 */
[----:B------:R-:W-:Y:S01]  /*06b0*/  @!P4 HADD2.F32 R9, -RZ, R8.H0_H0 ;  /* 0x20000008ff09c230 */ /* 0x000fe20000004100 */
        /* <DEDUP_REMOVED lines=12> */
.L_x_1785:
[----:B------:R-:W-:Y:S05]  /*0780*/  BSYNC B0 ;  /* 0x0000000000007941 */ /* 0x000fea0003800000 */
.L_x_1784:
        /* <DEDUP_REMOVED lines=11> */
.L_x_1787:
[----:B------:R-:W-:Y:S05]  /*0840*/  BSYNC B0 ;  /* 0x0000000000007941 */ /* 0x000fea0003800000 */
.L_x_1786:
        /* <DEDUP_REMOVED lines=11> */
.L_x_1789:
[----:B------:R-:W-:Y:S05]  /*0900*/  BSYNC B0 ;  /* 0x0000000000007941 */ /* 0x000fea0003800000 */
.L_x_1788:
        /* <DEDUP_REMOVED lines=10> */
.L_x_1791:
[----:B------:R-:W-:Y:S05]  /*09b0*/  BSYNC B0 ;  /* 0x0000000000007941 */ /* 0x000fea0003800000 */
.L_x_1790:
        /* <DEDUP_REMOVED lines=16> */
.L_x_1793:
[----:B------:R-:W-:Y:S05]  /*0ac0*/  BSYNC B0 ;  /* 0x0000000000007941 */ /* 0x000fea0003800000 */
.L_x_1792:
        /* <DEDUP_REMOVED lines=10> */
.L_x_1795:
[----:B------:R-:W-:Y:S05]  /*0b70*/  BSYNC B0 ;  /* 0x0000000000007941 */ /* 0x000fea0003800000 */
.L_x_1794:
        /* <DEDUP_REMOVED lines=10> */
.L_x_1797:
[----:B------:R-:W-:Y:S05]  /*0c20*/  BSYNC B0 ;  /* 0x0000000000007941 */ /* 0x000fea0003800000 */
.L_x_1796:
[----:B------:R-:W-:-:S04]  /*0c30*/  PRMT R16, R18, 0x9910, RZ ;  /* 0x0000991012107816 */ /* 0x000fc800000000ff */
[----:B------:R-:W-:-:S04]  /*0c40*/  ISETP.NE.AND P5, PT, R16, RZ, PT ;  /* 0x000000ff1000720c */ /* 0x000fc80003fa5270 */
[----:B------:R-:W-:Y:S01]  /*0c50*/  FSEL R16, R17, -INF , P5 ;  /* 0xff80000011107808 */ /* 0x000fe20002800000 */
[----:B------:R-:W-:Y:S08]  /*0c60*/  BRA `(.L_x_1798) ;  /* 0x0000000400647947 */ /* 0x000ff00003800000 */
.L_x_1783:
        /* <DEDUP_REMOVED lines=11> */
.L_x_1800:
[----:B------:R-:W-:Y:S05]  /*0d20*/  BSYNC B0 ;  /* 0x0000000000007941 */ /* 0x000fea0003800000 */
.L_x_1799:
        /* <DEDUP_REMOVED lines=11> */
.L_x_1802:
[----:B------:R-:W-:Y:S05]  /*0de0*/  BSYNC B0 ;  /* 0x0000000000007941 */ /* 0x000fea0003800000 */
.L_x_1801:
        /* <DEDUP_REMOVED lines=11> */
.L_x_1804:
[----:B------:R-:W-:Y:S05]  /*0ea0*/  BSYNC B0 ;  /* 0x0000000000007941 */ /* 0x000fea0003800000 */
.L_x_1803:
        /* <DEDUP_REMOVED lines=10> */
.L_x_1806:
[----:B------:R-:W-:Y:S05]  /*0f50*/  BSYNC B0 ;  /* 0x0000000000007941 */ /* 0x000fea0003800000 */
.L_x_1805:
        /* <DEDUP_REMOVED lines=16> */
.L_x_1808:
[----:B------:R-:W-:Y:S05]  /*1060*/  BSYNC B0 ;  /* 0x0000000000007941 */ /* 0x000fea0003800000 */
.L_x_1807:
        /* <DEDUP_REMOVED lines=10> */
.L_x_1810:
[----:B------:R-:W-:Y:S05]  /*1110*/  BSYNC B0 ;  /* 0x0000000000007941 */ /* 0x000fea0003800000 */
.L_x_1809:
        /* <DEDUP_REMOVED lines=10> */
.L_x_1812:
[----:B------:R-:W-:Y:S05]  /*11c0*/  BSYNC B0 ;  /* 0x0000000000007941 */ /* 0x000fea0003800000 */
.L_x_1811:
[----:B------:R-:W-:-:S04]  /*11d0*/  PRMT R16, R18, 0x9910, RZ ;  /* 0x0000991012107816 */ /* 0x000fc800000000ff */
[----:B------:R-:W-:-:S04]  /*11e0*/  ISETP.NE.AND P5, PT, R16, RZ, PT ;  /* 0x000000ff1000720c */ /* 0x000fc80003fa5270 */
[----:B------:R-:W-:-:S09]  /*11f0*/  FSEL R16, R17, -INF , P5 ;  /* 0xff80000011107808 */ /* 0x000fd20002800000 */
.L_x_1798:
        /* <DEDUP_REMOVED lines=8> */
[----:B------:R-:W-:Y:S01]  /*1280*/  FSEL R19, R19, R16, !P5 ;  /* 0x0000001013137208 */ /* 0x000fe20006800000 */
[----:B------:R-:W-:-:S04]  /*1290*/  IMAD.MOV.U32 R16, RZ, RZ, RZ ;  /* 0x000000ffff107224 */ /* 0x000fc800078e00ff */
        /* <DEDUP_REMOVED lines=11> */
[----:B------:R-:W-:Y:S02]  /*1350*/  FSEL R29, R29, R24, !P5 ;  /* 0x000000181d1d7208 */ /* 0x000fe40006800000 */
[----:B0-----:R-:W-:-:S04]  /*1360*/  FSETP.GEU.FTZ.AND P5, PT, R23, R8, PT ;  /* 0x000000081700720b */ /* 0x001fc80003fbe000 */
[----:B------:R-:W-:Y:S02]  /*1370*/  FSEL R19, R8, R23, !P5 ;  /* 0x0000001708137208 */ /* 0x000fe40006800000 */
[----:B------:R-:W0:Y:S04]  /*1380*/  SHFL.BFLY PT, R8, R29, 0x2, 0x1f ;  /* 0x0c401f001d087f89 */ /* 0x000e2800000e0000 */
[----:B------:R-:W1:Y:S01]  /*1390*/  SHFL.BFLY PT, R18, R19, 0x1, 0x1f ;  /* 0x0c201f0013127f89 */ /* 0x000e6200000e0000 */
[----:B0-----:R-:W-:-:S04]  /*13a0*/  FSETP.GEU.FTZ.AND P5, PT, R29, R8, PT ;  /* 0x000000081d00720b */ /* 0x001fc80003fbe000 */
[----:B------:R-:W-:Y:S01]  /*13b0*/  FSEL R28, R8, R29, !P5 ;  /* 0x0000001d081c7208 */ /* 0x000fe20006800000 */
[----:B------:R-:W-:Y:S01]  /*13c0*/  IMAD.MOV.U32 R8, RZ, RZ, RZ ;  /* 0x000000ffff087224 */ /* 0x000fe200078e00ff */
[----:B-1----:R-:W-:-:S03]  /*13d0*/  FSETP.GEU.FTZ.AND P5, PT, R19, R18, PT ;  /* 0x000000121300720b */ /* 0x002fc60003fbe000 */
[----:B------:R-:W0:Y:S01]  /*13e0*/  SHFL.BFLY PT, R17, R28, 0x1, 0x1f ;  /* 0x0c201f001c117f89 */ /* 0x000e2200000e0000 */
[----:B------:R-:W-:Y:S02]  /*13f0*/  FSEL R18, R18, R19, !P5 ;  /* 0x0000001312127208 */ /* 0x000fe40006800000 */
[----:B0-----:R-:W-:-:S04]  /*1400*/  FSETP.GEU.FTZ.AND P5, PT, R28, R17, PT ;  /* 0x000000111c00720b */ /* 0x001fc80003fbe000 */
[----:B------:R-:W-:Y:S01]  /*1410*/  FSEL R17, R17, R28, !P5 ;  /* 0x0000001c11117208 */ /* 0x000fe20006800000 */
[----:B------:R-:W-:Y:S08]  /*1420*/  @!P6 BRA `(.L_x_1814) ;  /* 0x000000040048e947 */ /* 0x000ff00003800000 */
        /* <DEDUP_REMOVED lines=11> */
.L_x_1816:
[----:B------:R-:W-:Y:S05]  /*14e0*/  BSYNC B1 ;  /* 0x0000000000017941 */ /* 0x000fea0003800000 */
.L_x_1815:
        /* <DEDUP_REMOVED lines=11> */
.L_x_1818:
[----:B------:R-:W-:Y:S05]  /*15a0*/  BSYNC B1 ;  /* 0x0000000000017941 */ /* 0x000fea0003800000 */
.L_x_1817:
        /* <DEDUP_REMOVED lines=9> */
.L_x_1820:
[----:B------:R-:W-:Y:S05]  /*1640*/  BSYNC B1 ;  /* 0x0000000000017941 */ /* 0x000fea0003800000 */
.L_x_1819:
        /* <DEDUP_REMOVED lines=9> */
.L_x_1822:
[----:B------:R-:W-:Y:S05]  /*16e0*/  BSYNC B1 ;  /* 0x0000000000017941 */ /* 0x000fea0003800000 */
.L_x_1821:
        /* <DEDUP_REMOVED lines=9> */
.L_x_1824:
[----:B------:R-:W-:Y:S05]  /*1780*/  BSYNC B1 ;  /* 0x0000000000017941 */ /* 0x000fea0003800000 */
.L_x_1823:
        /* <DEDUP_REMOVED lines=8> */
.L_x_1826:
[----:B------:R-:W-:Y:S05]  /*1810*/  BSYNC B1 ;  /* 0x0000000000017941 */ /* 0x000fea0003800000 */
.L_x_1825:
        /* <DEDUP_REMOVED lines=8> */
.L_x_1828:
[----:B------:R-:W-:Y:S05]  /*18a0*/  BSYNC B1 ;  /* 0x0000000000017941 */ /* 0x000fea0003800000 */
.L_x_1827:
        /* <DEDUP_REMOVED lines=10> */
.L_x_1814:
        /* <DEDUP_REMOVED lines=13> */
.L_x_1831:
[----:B------:R-:W-:Y:S05]  /*1a20*/  BSYNC B1 ;  /* 0x0000000000017941 */ /* 0x000fea0003800000 */
.L_x_1830:
        /* <DEDUP_REMOVED lines=11> */
.L_x_1833:
[----:B------:R-:W-:Y:S05]  /*1ae0*/  BSYNC B1 ;  /* 0x0000000000017941 */ /* 0x000fea0003800000 */
.L_x_1832:
        /* <DEDUP_REMOVED lines=9> */
.L_x_1835:
[----:B------:R-:W-:Y:S05]  /*1b80*/  BSYNC B1 ;  /* 0x0000000000017941 */ /* 0x000fea0003800000 */
.L_x_1834:
        /* <DEDUP_REMOVED lines=9> */
.L_x_1837:
[----:B------:R-:W-:Y:S05]  /*1c20*/  BSYNC B1 ;  /* 0x0000000000017941 */ /* 0x000fea0003800000 */
.L_x_1836:
        /* <DEDUP_REMOVED lines=9> */
.L_x_1839:
[----:B------:R-:W-:Y:S05]  /*1cc0*/  BSYNC B1 ;  /* 0x0000000000017941 */ /* 0x000fea0003800000 */
.L_x_1838:
        /* <DEDUP_REMOVED lines=8> */
.L_x_1841:
[----:B------:R-:W-:Y:S05]  /*1d50*/  BSYNC B1 ;  /* 0x0000000000017941 */ /* 0x000fea0003800000 */
.L_x_1840:
        /* <DEDUP_REMOVED lines=8> */
.L_x_1843:
[----:B------:R-:W-:Y:S05]  /*1de0*/  BSYNC B1 ;  /* 0x0000000000017941 */ /* 0x000fea0003800000 */
.L_x_1842:
        /* <DEDUP_REMOVED lines=8> */
.L_x_1829:
[----:B------:R-:W-:Y:S05]  /*1e70*/  BSYNC B0 ;  /* 0x0000000000007941 */ /* 0x000fea0003800000 */
.L_x_1813:
[----:B------:R-:W0:Y:S01]  /*1e80*/  SHFL.BFLY PT, R3, R16, 0x10, 0x1f ;  /* 0x0e001f0010037f89 */ /* 0x000e2200000e0000 */
[----:B------:R-:W1:Y:S03]  /*1e90*/  LDC R17, c[0x0][0x4] ;  /* 0x00000100ff117b82 */ /* 0x000e660000000800 */
[----:B------:R-:W2:Y:S01]  /*1ea0*/  SHFL.BFLY PT, R2, R15, 0x10, 0x1f ;  /* 0x0e001f000f027f89 */ /* 0x000ea200000e0000 */
[----:B0-----:R-:W-:Y:S01]  /*1eb0*/  FADD.FTZ R3, R3, R16 ;  /* 0x0000001003037221 */ /* 0x001fe20000010000 */
[----:B--2---:R-:W-:-:S04]  /*1ec0*/  FADD.FTZ R2, R2, R15 ;  /* 0x0000000f02027221 */ /* 0x004fc80000010000 */
[----:B------:R-:W0:Y:S04]  /*1ed0*/  SHFL.BFLY PT, R4, R3, 0x8, 0x1f ;  /* 0x0d001f0003047f89 */ /* 0x000e2800000e0000 */
[----:B------:R-:W2:Y:S01]  /*1ee0*/  SHFL.BFLY PT, R9, R2, 0x8, 0x1f ;  /* 0x0d001f0002097f89 */ /* 0x000ea200000e0000 */
[----:B0-----:R-:W-:Y:S02]  /*1ef0*/  FADD.FTZ R5, R3, R4 ;  /* 0x0000000403057221 */ /* 0x001fe40000010000 */
[----:B------:R-:W1:Y:S01]  /*1f00*/  S2R R4, SR_TID.Y ;  /* 0x0000000000047919 */ /* 0x000e620000002200 */
[----:B--2---:R-:W-:Y:S02]  /*1f10*/  FADD.FTZ R9, R2, R9 ;  /* 0x0000000902097221 */ /* 0x004fe40000010000 */
[----:B------:R-:W0:Y:S04]  /*1f20*/  SHFL.BFLY PT, R14, R5, 0x4, 0x1f ;  /* 0x0c801f00050e7f89 */ /* 0x000e2800000e0000 */
[----:B------:R-:W2:Y:S01]  /*1f30*/  SHFL.BFLY PT, R18, R9, 0x4, 0x1f ;  /* 0x0c801f0009127f89 */ /* 0x000ea200000e0000 */
[----:B0-----:R-:W-:Y:S01]  /*1f40*/  FADD.FTZ R14, R5, R14 ;  /* 0x0000000e050e7221 */ /* 0x001fe20000010000 */
[----:B--2---:R-:W-:-:S04]  /*1f50*/  FADD.FTZ R18, R9, R18 ;  /* 0x0000001209127221 */ /* 0x004fc80000010000 */
[----:B------:R-:W0:Y:S01]  /*1f60*/  SHFL.BFLY PT, R11, R14, 0x2, 0x1f ;  /* 0x0c401f000e0b7f89 */ /* 0x000e2200000e0000 */
[----:B-1----:R-:W-:-:S03]  /*1f70*/  IMAD R3, R17, UR5, R4 ;  /* 0x0000000511037c24 */ /* 0x002fc6000f8e0204 */
[----:B------:R-:W1:Y:S01]  /*1f80*/  SHFL.BFLY PT, R15, R18, 0x2, 0x1f ;  /* 0x0c401f00120f7f89 */ /* 0x000e6200000e0000 */
[----:B------:R-:W-:-:S05]  /*1f90*/  IMAD R3, R3, -0x2, R6 ;  /* 0xfffffffe03037824 */ /* 0x000fca00078e0206 */
[----:B------:R-:W-:-:S04]  /*1fa0*/  VIMNMX R3, R3, 0x2, PT ;  /* 0x0000000203037848 */ /* 0x000fc80003fe0100 */
[----:B------:R-:W-:Y:S01]  /*1fb0*/  ISETP.GE.AND P0, PT, R3, 0x1, PT ;  /* 0x000000010300780c */ /* 0x000fe20003f06270 */
[----:B0-----:R-:W-:Y:S01]  /*1fc0*/  FADD.FTZ R11, R14, R11 ;  /* 0x0000000b0e0b7221 */ /* 0x001fe20000010000 */
[----:B-1----:R-:W-:-:S04]  /*1fd0*/  FADD.FTZ R15, R18, R15 ;  /* 0x0000000f120f7221 */ /* 0x002fc80000010000 */
        /* <DEDUP_REMOVED lines=20> */
[----:B------:R-:W-:Y:S02]  /*2120*/  @P2 F2FP.F16.F32.PACK_AB R8, RZ, R8 ;  /* 0x00000008ff08223e */ /* 0x000fe400000000ff */
[----:B------:R-:W-:Y:S02]  /*2130*/  SHF.R.S32.HI R16, RZ, 0x1f, R3 ;  /* 0x0000001fff107819 */ /* 0x000fe40000011403 */
[----:B------:R-:W-:Y:S02]  /*2140*/  LEA R2, P0, R3, UR8, 0x1 ;  /* 0x0000000803027c11 */ /* 0x000fe4000f8008ff */
[----:B------:R-:W-:Y:S02]  /*2150*/  @!P2 PRMT R8, R17, 0x7610, R8 ;  /* 0x000076101108a816 */ /* 0x000fe40000000008 */
[----:B------:R-:W-:Y:S02]  /*2160*/  LEA.HI.X R3, R3, UR9, R16, 0x1, P0 ;  /* 0x0000000903037c11 */ /* 0x000fe400080f0c10 */
[----:B------:R-:W-:-:S03]  /*2170*/  ISETP.GE.AND P0, PT, R11, R0, PT ;  /* 0x000000000b00720c */ /* 0x000fc60003f06270 */
[----:B------:R0:W-:Y:S10]  /*2180*/  STG.E.U16 desc[UR6][R2.64], R8 ;  /* 0x0000000802007986 */ /* 0x0001f4000c101506 */
[----:B------:R-:W-:Y:S05]  /*2190*/  @P0 BRA `(.L_x_1845) ;  /* 0x0000000000580947 */ /* 0x000fea0003800000 */
[----:B0-----:R-:W0:Y:S01]  /*21a0*/  @P2 MUFU.RCP R8, R5 ;  /* 0x0000000500082308 */ /* 0x001e220000001000 */
[----:B------:R-:W-:Y:S01]  /*21b0*/  IMAD.MOV.U32 R16, RZ, RZ, 0x7fff ;  /* 0x00007fffff107424 */ /* 0x000fe200078e00ff */
[----:B------:R-:W-:Y:S01]  /*21c0*/  ISETP.GE.AND P0, PT, R15, R0, PT ;  /* 0x000000000f00720c */ /* 0x000fe20003f06270 */
[----:B0-----:R-:W-:-:S05]  /*21d0*/  @P2 FMUL.FTZ R8, R8, R25 ;  /* 0x0000001908082220 */ /* 0x001fca0000410000 */
[----:B------:R-:W-:-:S04]  /*21e0*/  @P2 F2FP.F16.F32.PACK_AB R8, RZ, R8 ;  /* 0x00000008ff08223e */ /* 0x000fc800000000ff */
[----:B------:R-:W-:-:S05]  /*21f0*/  @!P2 PRMT R8, R16, 0x7610, R8 ;  /* 0x000076101008a816 */ /* 0x000fca0000000008 */
[----:B------:R1:W-:Y:S01]  /*2200*/  STG.E.U16 desc[UR6][R2.64+0x40], R8 ;  /* 0x0000400802007986 */ /* 0x0003e2000c101506 */
[----:B------:R-:W-:Y:S05]  /*2210*/  @P0 BRA `(.L_x_1845) ;  /* 0x0000000000380947 */ /* 0x000fea0003800000 */
[----:B-1----:R-:W0:Y:S01]  /*2220*/  @P2 MUFU.RCP R8, R5 ;  /* 0x0000000500082308 */ /* 0x002e220000001000 */
[----:B------:R-:W-:Y:S01]  /*2230*/  IMAD.MOV.U32 R16, RZ, RZ, 0x7fff ;  /* 0x00007fffff107424 */ /* 0x000fe200078e00ff */
[----:B------:R-:W-:Y:S01]  /*2240*/  ISETP.GE.AND P0, PT, R13, R0, PT ;  /* 0x000000000d00720c */ /* 0x000fe20003f06270 */
[----:B0-----:R-:W-:-:S05]  /*2250*/  @P2 FMUL.FTZ R8, R8, R23 ;  /* 0x0000001708082220 */ /* 0x001fca0000410000 */
[----:B------:R-:W-:-:S04]  /*2260*/  @P2 F2FP.F16.F32.PACK_AB R8, RZ, R8 ;  /* 0x00000008ff08223e */ /* 0x000fc800000000ff */
[----:B------:R-:W-:-:S05]  /*2270*/  @!P2 PRMT R8, R16, 0x7610, R8 ;  /* 0x000076101008a816 */ /* 0x000fca0000000008 */
[----:B------:R2:W-:Y:S01]  /*2280*/  STG.E.U16 desc[UR6][R2.64+0x80], R8 ;  /* 0x0000800802007986 */ /* 0x0005e2000c101506 */
[----:B------:R-:W-:Y:S05]  /*2290*/  @P0 BRA `(.L_x_1845) ;  /* 0x0000000000180947 */ /* 0x000fea0003800000 */
[----:B--2---:R-:W0:Y:S01]  /*22a0*/  @P2 MUFU.RCP R8, R5 ;  /* 0x0000000500082308 */ /* 0x004e220000001000 */
[----:B------:R-:W-:Y:S02]  /*22b0*/  IMAD.MOV.U32 R16, RZ, RZ, 0x7fff ;  /* 0x00007fffff107424 */ /* 0x000fe400078e00ff */
[----:B0-----:R-:W-:-:S05]  /*22c0*/  @P2 FMUL.FTZ R8, R8, R21 ;  /* 0x0000001508082220 */ /* 0x001fca0000410000 */
[----:B------:R-:W-:-:S04]  /*22d0*/  @P2 F2FP.F16.F32.PACK_AB R8, RZ, R8 ;  /* 0x00000008ff08223e */ /* 0x000fc800000000ff */
[----:B------:R-:W-:-:S05]  /*22e0*/  @!P2 PRMT R8, R16, 0x7610, R8 ;  /* 0x000076101008a816 */ /* 0x000fca0000000008 */
[----:B------:R3:W-:Y:S02]  /*22f0*/  STG.E.U16 desc[UR6][R2.64+0xc0], R8 ;  /* 0x0000c00802007986 */ /* 0x0007e4000c101506 */
.L_x_1845:
[----:B------:R-:W-:Y:S05]  /*2300*/  BSYNC B0 ;  /* 0x0000000000007941 */ /* 0x000fea0003800000 */
.L_x_1844:
        /* <DEDUP_REMOVED lines=9> */
[----:B------:R-:W-:Y:S01]  /*23a0*/  ISETP.GE.AND P2, PT, R11, R0, PT ;  /* 0x000000000b00720c */ /* 0x000fe20003f46270 */
[----:B------:R-:W-:-:S10]  /*23b0*/  IMAD.MOV.U32 R5, RZ, RZ, 0x7fff ;  /* 0x00007fffff057424 */ /* 0x000fd400078e00ff */
[----:B------:R-:W1:Y:S01]  /*23c0*/  @P1 MUFU.RCP R2, R9 ;  /* 0x0000000900021308 */ /* 0x000e620000001000 */
[----:B0-----:R-:W-:-:S04]  /*23d0*/  IMAD R4, R3, UR5, R4 ;  /* 0x0000000503047c24 */ /* 0x001fc8000f8e0204 */
[----:B------:R-:W-:-:S04]  /*23e0*/  IMAD.SHL.U32 R4, R4, 0x2, RZ ;  /* 0x0000000204047824 */ /* 0x000fc800078e00ff */
[----:B------:R-:W-:Y:S02]  /*23f0*/  IMAD R7, R4, R7, R14 ;  /* 0x0000000704077224 */ /* 0x000fe400078e020e */
[----:B-1----:R-:W-:-:S03]  /*2400*/  @P1 FMUL.FTZ R4, R2, R19 ;  /* 0x0000001302041220 */ /* 0x002fc60000410000 */
[C---:B------:R-:W-:Y:S02]  /*2410*/  IADD3 R3, P0, R7.reuse, R0, RZ ;  /* 0x0000000007037210 */ /* 0x040fe40007f1e0ff */
[----:B------:R-:W-:Y:S02]  /*2420*/  @P1 F2FP.F16.F32.PACK_AB R4, RZ, R4 ;  /* 0x00000004ff04123e */ /* 0x000fe400000000ff */
[----:B------:R-:W-:Y:S02]  /*2430*/  LEA.HI.X.SX32 R12, R7, R12, 0x1, P0 ;  /* 0x0000000c070c7211 */ /* 0x000fe400000f0eff */
[----:B------:R-:W-:Y:S02]  /*2440*/  LEA R2, P0, R3, UR8, 0x1 ;  /* 0x0000000803027c11 */ /* 0x000fe4000f8008ff */
[----:B------:R-:W-:Y:S02]  /*2450*/  @!P1 PRMT R4, R5, 0x7610, R4 ;  /* 0x0000761005049816 */ /* 0x000fe40000000004 */
[----:B------:R-:W-:-:S05]  /*2460*/  LEA.HI.X R3, R3, UR9, R12, 0x1, P0 ;  /* 0x0000000903037c11 */ /* 0x000fca00080f0c0c */
        /* <DEDUP_REMOVED lines=25> */
.L_x_1846:
        /* <DEDUP_REMOVED lines=16> */
.L_x_11696:


//--------------------- .text._ZN43_GLOBAL__N__9ae7fba5_10_SoftMax_cu_9f978f6320softmax_warp_forwardIN3c104HalfES2_fLi6ELb0ELb1EEEvPT0_PKT_iiiPKbib --------------------------
	.section	.text._ZN43_GLOBAL__N__9ae7fba5_10_SoftMax_cu_9f978f6320softmax_warp_forwardIN3c104HalfES2_fLi6ELb0ELb1EEEvPT0_PKT_iiiPKbib,"ax",@progbits
	.align	128
.text._ZN43_GLOBAL__N__9ae7fba5_10_SoftMax_cu_9f978f6320softmax_warp_forwardIN3c104HalfES2_fLi6ELb0ELb1EEEvPT0_PKT_iiiPKbib:
        .type           _ZN43_GLOBAL__N__9ae7fba5_10_SoftMax_cu_9f978f6320softmax_warp_forwardIN3c104HalfES2_fLi6ELb0ELb1EEEvPT0_PKT_iiiPKbib,@function
        .size           _ZN43_GLOBAL__N__9ae7fba5_10_SoftMax_cu_9f978f6320softmax_warp_forwardIN3c104HalfES2_fLi6ELb0ELb1EEEvPT0_PKT_iiiPKbib,(.L_x_11697 - _ZN43_GLOBAL__N__9ae7fba5_10_SoftMax_cu_9f978f6320softmax_warp_forwardIN3c104HalfES2_fLi6ELb0ELb1EEEvPT0_PKT_iiiPKbib)
        .other          _ZN43_GLOBAL__N__9ae7fba5_10_SoftMax_cu_9f978f6320softmax_warp_forwardIN3c104HalfES2_fLi6ELb0ELb1EEEvPT0_PKT_iiiPKbib,@"STO_CUDA_ENTRY STV_DEFAULT"
_ZN43_GLOBAL__N__9ae7fba5_10_SoftMax_cu_9f978f6320softmax_warp_forwardIN3c104HalfES2_fLi6ELb0ELb1EEEvPT0_PKT_iiiPKbib:
        /* <DEDUP_REMOVED lines=10> */
[----:B0-----:R-:W-:-:S04]  /*00a0*/  IMAD R0, R3, UR5, R10 ;  /* 0x0000000503007c24 */ /* 0x001fc8000f8e020a */
[----:B------:R-:W-:-:S04]  /*00b0*/  IMAD.SHL.U32 R0, R0, 0x2, RZ ;  /* 0x0000000200007824 */ /* 0x000fc800078e00ff */
[----:B--2---:R-:W-:Y:S02]  /*00c0*/  IMAD R13, R0, R5, RZ ;  /* 0x00000005000d7224 */ /* 0x004fe400078e02ff */
[----:B------:R-:W-:Y:S02]  /*00d0*/  IMAD.IADD R2, R4, 0x1, -R0 ;  /* 0x0000000104027824 */ /* 0x000fe400078e0a00 */
[----:B-1----:R-:W-:-:S03]  /*00e0*/  IMAD.IADD R3, R13, 0x1, R8 ;  /* 0x000000010d037824 */ /* 0x002fc600078e0208 */
[C---:B------:R-:W-:Y:S01]  /*00f0*/  VIMNMX R0, R2.reuse, 0x2, PT ;  /* 0x0000000202007848 */ /* 0x040fe20003fe0100 */
[--C-:B------:R-:W-:Y:S01]  /*0100*/  IMAD.MOV.U32 R6, RZ, RZ, R3.reuse ;  /* 0x000000ffff067224 */ /* 0x100fe200078e0003 */
[----:B------:R-:W-:Y:S02]  /*0110*/  ISETP.GT.AND P2, PT, R2, RZ, PT ;  /* 0x000000ff0200720c */ /* 0x000fe40003f44270 */
[----:B------:R-:W-:Y:S02]  /*0120*/  SHF.R.S32.HI R2, RZ, 0x1f, R3 ;  /* 0x0000001fff027819 */ /* 0x000fe40000011403 */
[----:B------:R-:W-:Y:S01]  /*0130*/  ISETP.GT.AND P0, PT, R0, 0x1, PT ;  /* 0x000000010000780c */ /* 0x000fe20003f04270 */
[----:B------:R-:W-:Y:S01]  /*0140*/  VIADD R0, R8, 0x20 ;  /* 0x0000002008007836 */ /* 0x000fe20000000000 */
[----:B---3--:R-:W-:Y:S01]  /*0150*/  SEL R11, R9, RZ, P2 ;  /* 0x000000ff090b7207 */ /* 0x008fe20001000000 */
        /* <DEDUP_REMOVED lines=28> */
.L_x_1847:
        /* <DEDUP_REMOVED lines=28> */
[----:B------:R-:W-:Y:S01]  /*04e0*/  IADD3 R6, P0, P6, R6, UR8, R9 ;  /* 0x0000000806067c10 */ /* 0x000fe2000fe1e009 */
[----:B------:R-:W-:-:S03]  /*04f0*/  IMAD.MOV.U32 R13, RZ, RZ, -0x800000 ;  /* 0xff800000ff0d7424 */ /* 0x000fc600078e00ff */
[----:B------:R-:W-:Y:S01]  /*0500*/  IADD3.X R7, R7, UR9, R17, P0, P6 ;  /* 0x0000000907077c10 */ /* 0x000fe200087ec411 */
[----:B--2---:R-:W-:Y:S02]  /*0510*/  @!P2 HADD2.F32 R16, -RZ, R26.H0_H0 ;  /* 0x2000001aff10a230 */ /* 0x004fe40000004100 */
[----:B---3--:R-:W-:Y:S02]  /*0520*/  @!P3 HADD2.F32 R15, -RZ, R23.H0_H0 ;  /* 0x20000017ff0fb230 */ /* 0x008fe40000004100 */
[----:B----4-:R-:W-:Y:S02]  /*0530*/  @!P4 HADD2.F32 R14, -RZ, R24.H0_H0 ;  /* 0x20000018ff0ec230 */ /* 0x010fe40000004100 */
[----:B-----5:R-:W-:Y:S01]  /*0540*/  @!P5 HADD2.F32 R13, -RZ, R25.H0_H0 ;  /* 0x20000019ff0dd230 */ /* 0x020fe20000004100 */
        /* <DEDUP_REMOVED lines=9> */
.L_x_1850:
[----:B------:R-:W-:Y:S05]  /*05e0*/  BSYNC B0 ;  /* 0x0000000000007941 */ /* 0x000fea0003800000 */
.L_x_1849:
        /* <DEDUP_REMOVED lines=10> */
.L_x_1852:
[----:B------:R-:W-:Y:S05]  /*0690*/  BSYNC B0 ;  /* 0x0000000000007941 */ /* 0x000fea0003800000 */
.L_x_1851:
        /* <DEDUP_REMOVED lines=18> */
.L_x_1854:
[----:B------:R-:W-:Y:S05]  /*07c0*/  BSYNC B0 ;  /* 0x0000000000007941 */ /* 0x000fea0003800000 */
.L_x_1853:
[----:B------:R-:W-:-:S04]  /*07d0*/  PRMT R18, R18, 0x9910, RZ ;  /* 0x0000991012127816 */ /* 0x000fc800000000ff */
[----:B------:R-:W-:-:S04]  /*07e0*/  ISETP.NE.AND P0, PT, R18, RZ, PT ;  /* 0x000000ff1200720c */ /* 0x000fc80003f05270 */
[----:B------:R-:W-:Y:S01]  /*07f0*/  FSEL R18, R19, -INF , P0 ;  /* 0xff80000013127808 */ /* 0x000fe20000000000 */
[----:B------:R-:W-:Y:S08]  /*0800*/  BRA `(.L_x_1855) ;  /* 0x0000000000a87947 */ /* 0x000ff00003800000 */
.L_x_1848:
        /* <DEDUP_REMOVED lines=8> */
.L_x_1857:
[----:B------:R-:W-:Y:S05]  /*0890*/  BSYNC B0 ;  /* 0x0000000000007941 */ /* 0x000fea0003800000 */
.L_x_1856:
        /* <DEDUP_REMOVED lines=10> */
.L_x_1859:
[----:B------:R-:W-:Y:S05]  /*0940*/  BSYNC B0 ;  /* 0x0000000000007941 */ /* 0x000fea0003800000 */
.L_x_1858:
        /* <DEDUP_REMOVED lines=18> */
.L_x_1861:
[----:B------:R-:W-:Y:S05]  /*0a70*/  BSYNC B0 ;  /* 0x0000000000007941 */ /* 0x000fea0003800000 */
.L_x_1860:
[----:B------:R-:W-:-:S04]  /*0a80*/  PRMT R18, R18, 0x9910, RZ ;  /* 0x0000991012127816 */ /* 0x000fc800000000ff */
[----:B------:R-:W-:-:S04]  /*0a90*/  ISETP.NE.AND P0, PT, R18, RZ, PT ;  /* 0x000000ff1200720c */ /* 0x000fc80003f05270 */
[----:B------:R-:W-:-:S09]  /*0aa0*/  FSEL R18, R19, -INF , P0 ;  /* 0xff80000013127808 */ /* 0x000fd20000000000 */
.L_x_1855:
        /* <DEDUP_REMOVED lines=44> */
.L_x_1865:
[----:B------:R-:W-:Y:S05]  /*0d70*/  BSYNC B1 ;  /* 0x0000000000017941 */ /* 0x000fea0003800000 */
.L_x_1864:
        /* <DEDUP_REMOVED lines=9> */
.L_x_1867:
[----:B------:R-:W-:Y:S05]  /*0e10*/  BSYNC B1 ;  /* 0x0000000000017941 */ /* 0x000fea0003800000 */
.L_x_1866:
        /* <DEDUP_REMOVED lines=8> */
.L_x_1869:
[----:B------:R-:W-:Y:S05]  /*0ea0*/  BSYNC B1 ;  /* 0x0000000000017941 */ /* 0x000fea0003800000 */
.L_x_1868:
        /* <DEDUP_REMOVED lines=10> */
.L_x_1863:
        /* <DEDUP_REMOVED lines=12> */
.L_x_1872:
[----:B------:R-:W-:Y:S05]  /*1010*/  BSYNC B1 ;  /* 0x0000000000017941 */ /* 0x000fea0003800000 */
.L_x_1871:
        /* <DEDUP_REMOVED lines=9> */
.L_x_1874:
[----:B------:R-:W-:Y:S05]  /*10b0*/  BSYNC B1 ;  /* 0x0000000000017941 */ /* 0x000fea0003800000 */
.L_x_1873:
        /* <DEDUP_REMOVED lines=8> */
.L_x_1876:
[----:B------:R-:W-:Y:S05]  /*1140*/  BSYNC B1 ;  /* 0x0000000000017941 */ /* 0x000fea0003800000 */
.L_x_1875:
        /* <DEDUP_REMOVED lines=8> */
.L_x_1870:
[----:B------:R-:W-:Y:S05]  /*11d0*/  BSYNC B0 ;  /* 0x0000000000007941 */ /* 0x000fea0003800000 */
.L_x_1862:
        /* <DEDUP_REMOVED lines=27> */
[----:B--2---:R-:W-:Y:S01]  /*1390*/  FADD.FTZ R2, R17, R2 ;  /* 0x0000000211027221 */ /* 0x004fe20000010000 */
[----:B-1----:R-:W-:Y:S01]  /*13a0*/  FADD.FTZ R6, R15, R6 ;  /* 0x000000060f067221 */ /* 0x002fe20000010000 */
[----:B---3--:R-:W-:-:S04]  /*13b0*/  IMAD R3, R3, UR5, R10 ;  /* 0x0000000503037c24 */ /* 0x008fc8000f8e020a */
[----:B------:R-:W-:-:S05]  /*13c0*/  IMAD R3, R3, -0x2, R4 ;  /* 0xfffffffe03037824 */ /* 0x000fca00078e0204 */
[----:B------:R-:W-:Y:S01]  /*13d0*/  ISETP.GE.AND P1, PT, R3, 0x2, PT ;  /* 0x000000020300780c */ /* 0x000fe20003f26270 */
[----:B------:R-:W-:-:S12]  /*13e0*/  @P2 BRA `(.L_x_1878) ;  /* 0x0000000000482947 */ /* 0x000fd80003800000 */
[----:B------:R-:W-:Y:S01]  /*13f0*/  FSETP.NEU.FTZ.AND P3, PT, R6, RZ, PT ;  /* 0x000000ff0600720b */ /* 0x000fe20003f7d000 */
[----:B------:R-:W-:Y:S02]  /*1400*/  ULDC.64 UR8, c[0x0][0x210] ;  /* 0x0000840000087ab9 */ /* 0x000fe40000000a00 */
[----:B------:R-:W-:-:S04]  /*1410*/  IADD3 R12, P0, R12, UR8, RZ ;  /* 0x000000080c0c7c10 */ /* 0x000fc8000ff1e0ff */
[----:B------:R-:W-:Y:S02]  /*1420*/  IADD3.X R13, R22, UR9, RZ, P0, !PT ;  /* 0x00000009160d7c10 */ /* 0x000fe400087fe4ff */
[----:B------:R-:W-:-:S04]  /*1430*/  ISETP.GE.AND P0, PT, R0, R9, PT ;  /* 0x000000090000720c */ /* 0x000fc80003f06270 */
[----:B------:R-:W1:Y:S02]  /*1440*/  @P3 MUFU.RCP R4, R6 ;  /* 0x0000000600043308 */ /* 0x000e640000001000 */
[----:B-1----:R-:W-:Y:S01]  /*1450*/  @P3 FMUL.FTZ R3, R4, R19 ;  /* 0x0000001304033220 */ /* 0x002fe20000410000 */
[----:B------:R-:W-:-:S04]  /*1460*/  IMAD.MOV.U32 R4, RZ, RZ, 0x7fff ;  /* 0x00007fffff047424 */ /* 0x000fc800078e00ff */
[----:B------:R-:W-:-:S04]  /*1470*/  @P3 F2FP.F16.F32.PACK_AB R3, RZ, R3 ;  /* 0x00000003ff03323e */ /* 0x000fc800000000ff */
[----:B------:R-:W-:-:S05]  /*1480*/  @!P3 PRMT R3, R4, 0x7610, R3 ;  /* 0x000076100403b816 */ /* 0x000fca0000000003 */
[----:B------:R1:W-:Y:S01]  /*1490*/  STG.E.U16 desc[UR6][R12.64], R3 ;  /* 0x000000030c007986 */ /* 0x0003e2000c101506 */
[----:B------:R-:W-:Y:S05]  /*14a0*/  @P0 BRA `(.L_x_1878) ;  /* 0x0000000000180947 */ /* 0x000fea0003800000 */
[----:B-1----:R-:W1:Y:S01]  /*14b0*/  @P3 MUFU.RCP R3, R6 ;  /* 0x0000000600033308 */ /* 0x002e620000001000 */
[----:B------:R-:W-:Y:S02]  /*14c0*/  IMAD.MOV.U32 R4, RZ, RZ, 0x7fff ;  /* 0x00007fffff047424 */ /* 0x000fe400078e00ff */
[----:B-1----:R-:W-:-:S05]  /*14d0*/  @P3 FMUL.FTZ R3, R3, R16 ;  /* 0x0000001003033220 */ /* 0x002fca0000410000 */
[----:B------:R-:W-:-:S04]  /*14e0*/  @P3 F2FP.F16.F32.PACK_AB R3, RZ, R3 ;  /* 0x00000003ff03323e */ /* 0x000fc800000000ff */
[----:B------:R-:W-:-:S05]  /*14f0*/  @!P3 PRMT R3, R4, 0x7610, R3 ;  /* 0x000076100403b816 */ /* 0x000fca0000000003 */
[----:B------:R2:W-:Y:S02]  /*1500*/  STG.E.U16 desc[UR6][R12.64+0x40], R3 ;  /* 0x000040030c007986 */ /* 0x0005e4000c101506 */
.L_x_1878:
[----:B------:R-:W-:Y:S05]  /*1510*/  BSYNC B0 ;  /* 0x0000000000007941 */ /* 0x000fea0003800000 */
.L_x_1877:
[----:B------:R-:W-:Y:S05]  /*1520*/  @!P1 EXIT ;  /* 0x000000000000994d */ /* 0x000fea0003800000 */
[----:B------:R-:W-:Y:S05]  /*1530*/  @P2 EXIT ;  /* 0x000000000000294d */ /* 0x000fea0003800000 */
[----:B------:R-:W-:Y:S01]  /*1540*/  FSETP.NEU.FTZ.AND P1, PT, R2, RZ, PT ;  /* 0x000000ff0200720b */ /* 0x000fe20003f3d000 */
[----:B------:R-:W-:Y:S01]  /*1550*/  ULDC.64 UR4, c[0x0][0x210] ;  /* 0x0000840000047ab9 */ /* 0x000fe20000000a00 */
[----:B------:R-:W-:Y:S01]  /*1560*/  ISETP.GE.AND P2, PT, R0, R9, PT ;  /* 0x000000090000720c */ /* 0x000fe20003f46270 */
[----:B------:R-:W-:Y:S01]  /*1570*/  IMAD.MOV.U32 R6, RZ, RZ, 0x7fff ;  /* 0x00007fffff067424 */ /* 0x000fe200078e00ff */
[----:B------:R-:W-:-:S04]  /*1580*/  IADD3 R4, P0, R11, UR4, RZ ;  /* 0x000000040b047c10 */ /* 0x000fc8000ff1e0ff */
[----:B------:R-:W-:-:S05]  /*1590*/  IADD3.X R5, R5, UR5, RZ, P0, !PT ;  /* 0x0000000505057c10 */ /* 0x000fca00087fe4ff */
[----:B-12---:R-:W1:Y:S02]  /*15a0*/  @P1 MUFU.RCP R3, R2 ;  /* 0x0000000200031308 */ /* 0x006e640000001000 */
[----:B-1----:R-:W-:-:S05]  /*15b0*/  @P1 FMUL.FTZ R3, R3, R18 ;  /* 0x0000001203031220 */ /* 0x002fca0000410000 */
[----:B------:R-:W-:-:S04]  /*15c0*/  @P1 F2FP.F16.F32.PACK_AB R3, RZ, R3 ;  /* 0x00000003ff03123e */ /* 0x000fc800000000ff */
[----:B------:R-:W-:-:S05]  /*15d0*/  @!P1 PRMT R3, R6, 0x7610, R3 ;  /* 0x0000761006039816 */ /* 0x000fca0000000003 */
[----:B------:R1:W-:Y:S01]  /*15e0*/  STG.E.U16 desc[UR6][R4.64], R3 ;  /* 0x0000000304007986 */ /* 0x0003e2000c101506 */
[----:B------:R-:W-:Y:S05]  /*15f0*/  @P2 EXIT ;  /* 0x000000000000294d */ /* 0x000fea0003800000 */
[----:B-1----:R-:W1:Y:S02]  /*1600*/  @P1 MUFU.RCP R3, R2 ;  /* 0x0000000200031308 */ /* 0x002e640000001000 */
[----:B-1----:R-:W-:Y:S01]  /*1610*/  @P1 FMUL.FTZ R0, R3, R14 ;  /* 0x0000000e03001220 */ /* 0x002fe20000410000 */
[----:B------:R-:W-:-:S04]  /*1620*/  IMAD.MOV.U32 R3, RZ, RZ, 0x7fff ;  /* 0x00007fffff037424 */ /* 0x000fc800078e00ff */
[----:B------:R-:W-:-:S04]  /*1630*/  @P1 F2FP.F16.F32.PACK_AB R0, RZ, R0 ;  /* 0x00000000ff00123e */ /* 0x000fc800000000ff */
[----:B------:R-:W-:-:S05]  /*1640*/  @!P1 PRMT R0, R3, 0x7610, R0 ;  /* 0x0000761003009816 */ /* 0x000fca0000000000 */
[----:B------:R-:W-:Y:S01]  /*1650*/  STG.E.U16 desc[UR6][R4.64+0x40], R0 ;  /* 0x0000400004007986 */ /* 0x000fe2000c101506 */
[----:B------:R-:W-:Y:S05]  /*1660*/  EXIT ;  /* 0x000000000000794d */ /* 0x000fea0003800000 */
.L_x_1879:
        /* <DEDUP_REMOVED lines=9> */
.L_x_11697:


//--------------------- .text._ZN43_GLOBAL__N__9ae7fba5_10_SoftMax_cu_9f978f6320softmax_warp_forwardIN3c104HalfES2_fLi5ELb0ELb1EEEvPT0_PKT_iiiPKbib --------------------------
	.section	.text._ZN43_GLOBAL__N__9ae7fba5_10_SoftMax_cu_9f978f6320softmax_warp_forwardIN3c104HalfES2_fLi5ELb0ELb1EEEvPT0_PKT_iiiPKbib,"ax",@progbits
	.align	128
.text._ZN43_GLOBAL__N__9ae7fba5_10_SoftMax_cu_9f978f6320softmax_warp_forwardIN3c104HalfES2_fLi5ELb0ELb1EEEvPT0_PKT_iiiPKbib:
        .type           _ZN43_GLOBAL__N__9ae7fba5_10_SoftMax_cu_9f978f6320softmax_warp_forwardIN3c104HalfES2_fLi5ELb0ELb1EEEvPT0_PKT_iiiPKbib,@function
        .size           _ZN43_GLOBAL__N__9ae7fba5_10_SoftMax_cu_9f978f6320softmax_warp_forwardIN3c104HalfES2_fLi5ELb0ELb1EEEvPT0_PKT_iiiPKbib,(.L_x_11698 - _ZN43_GLOBAL__N__9ae7fba5_10_SoftMax_cu_9f978f6320softmax_warp_forwardIN3c104HalfES2_fLi5ELb0ELb1EEEvPT0_PKT_iiiPKbib)
        .other          _ZN43_GLOBAL__N__9ae7fba5_10_SoftMax_cu_9f978f6320softmax_warp_forwardIN3c104HalfES2_fLi5ELb0ELb1EEEvPT0_PKT_iiiPKbib,@"STO_CUDA_ENTRY STV_DEFAULT"
_ZN43_GLOBAL__N__9ae7fba5_10_SoftMax_cu_9f978f6320softmax_warp_forwardIN3c104HalfES2_fLi5ELb0ELb1EEEvPT0_PKT_iiiPKbib:
        /* <DEDUP_REMOVED lines=63> */
.L_x_1880:
        /* <DEDUP_REMOVED lines=8> */
[----:B-----5:R-:W-:Y:S01]  /*0470*/  @!P1 HADD2.F32 R10, -RZ, R13.H0_H0 ;  /* 0x2000000dff0a9230 */ /* 0x020fe20000004100 */
[----:B------:R-:W-:Y:S01]  /*0480*/  IADD3.X R5, R5, UR5, R11, P4, P5 ;  /* 0x0000000505057c10 */ /* 0x000fe2000a7ea40b */
[----:B------:R-:W-:Y:S01]  /*0490*/  @!P0 HADD2.F32 R12, -RZ, R8.H0_H0 ;  /* 0x20000008ff0c8230 */ /* 0x000fe20000004100 */
[----:B------:R-:W-:Y:S07]  /*04a0*/  @!P2 BRA `(.L_x_1882) ;  /* 0x00000000003ca947 */ /* 0x000fee0003800000 */
[----:B------:R-:W-:Y:S04]  /*04b0*/  BSSY B1, `(.L_x_1883) ;  /* 0x0000007000017945 */ /* 0x000fe80003800000 */
[----:B------:R-:W-:Y:S05]  /*04c0*/  @P0 BRA `(.L_x_1884) ;  /* 0x0000000000100947 */ /* 0x000fea0003800000 */
[----:B------:R-:W2:Y:S02]  /*04d0*/  LDG.E.U8 R8, desc[UR6][R2.64] ;  /* 0x0000000602087981 */ /* 0x000ea4000c1e1100 */
[----:B--2---:R-:W-:Y:S01]  /*04e0*/  ISETP.NE.AND P3, PT, R8, RZ, PT ;  /* 0x000000ff0800720c */ /* 0x004fe20003f65270 */
[----:B------:R-:W-:-:S12]  /*04f0*/  IMAD.MOV.U32 R8, RZ, RZ, R12 ;  /* 0x000000ffff087224 */ /* 0x000fd800078e000c */
[----:B------:R-:W-:Y:S05]  /*0500*/  @!P3 BRA `(.L_x_1885) ;  /* 0x000000000004b947 */ /* 0x000fea0003800000 */
.L_x_1884:
[----:B------:R-:W-:-:S07]  /*0510*/  IMAD.MOV.U32 R8, RZ, RZ, -0x800000 ;  /* 0xff800000ff087424 */ /* 0x000fce00078e00ff */
.L_x_1885:
[----:B------:R-:W-:Y:S05]  /*0520*/  BSYNC B1 ;  /* 0x0000000000017941 */ /* 0x000fea0003800000 */
.L_x_1883:
[----:B------:R-:W-:Y:S05]  /*0530*/  @P1 BRA `(.L_x_1886) ;  /* 0x0000000000101947 */ /* 0x000fea0003800000 */
[----:B------:R-:W2:Y:S02]  /*0540*/  LDG.E.U8 R13, desc[UR6][R2.64] ;  /* 0x00000006020d7981 */ /* 0x000ea4000c1e1100 */
[----:B--2---:R-:W-:Y:S01]  /*0550*/  ISETP.NE.AND P3, PT, R13, RZ, PT ;  /* 0x000000ff0d00720c */ /* 0x004fe20003f65270 */
[----:B------:R-:W-:-:S12]  /*0560*/  IMAD.MOV.U32 R13, RZ, RZ, R10 ;  /* 0x000000ffff0d7224 */ /* 0x000fd800078e000a */
[----:B------:R-:W-:Y:S05]  /*0570*/  @!P3 BRA `(.L_x_1887) ;  /* 0x000000000040b947 */ /* 0x000fea0003800000 */
.L_x_1886:
[----:B------:R-:W-:Y:S01]  /*0580*/  IMAD.MOV.U32 R13, RZ, RZ, -0x800000 ;  /* 0xff800000ff0d7424 */ /* 0x000fe200078e00ff */
[----:B------:R-:W-:Y:S06]  /*0590*/  BRA `(.L_x_1887) ;  /* 0x0000000000387947 */ /* 0x000fec0003800000 */
.L_x_1882:
[----:B------:R-:W-:Y:S04]  /*05a0*/  BSSY B1, `(.L_x_1888) ;  /* 0x0000007000017945 */ /* 0x000fe80003800000 */
[----:B------:R-:W-:Y:S05]  /*05b0*/  @P0 BRA `(.L_x_1889) ;  /* 0x0000000000100947 */ /* 0x000fea0003800000 */
[----:B------:R-:W2:Y:S02]  /*05c0*/  LDG.E.U8 R8, desc[UR6][R2.64] ;  /* 0x0000000602087981 */ /* 0x000ea4000c1e1100 */
[----:B--2---:R-:W-:Y:S01]  /*05d0*/  ISETP.NE.AND P3, PT, R8, RZ, PT ;  /* 0x000000ff0800720c */ /* 0x004fe20003f65270 */
[----:B------:R-:W-:-:S12]  /*05e0*/  IMAD.MOV.U32 R8, RZ, RZ, R12 ;  /* 0x000000ffff087224 */ /* 0x000fd800078e000c */
[----:B------:R-:W-:Y:S05]  /*05f0*/  @!P3 BRA `(.L_x_1890) ;  /* 0x000000000004b947 */ /* 0x000fea0003800000 */
.L_x_1889:
[----:B------:R-:W-:-:S07]  /*0600*/  IMAD.MOV.U32 R8, RZ, RZ, -0x800000 ;  /* 0xff800000ff087424 */ /* 0x000fce00078e00ff */
.L_x_1890:
[----:B------:R-:W-:Y:S05]  /*0610*/  BSYNC B1 ;  /* 0x0000000000017941 */ /* 0x000fea0003800000 */
.L_x_1888:
[----:B------:R-:W-:Y:S05]  /*0620*/  @P1 BRA `(.L_x_1891) ;  /* 0x0000000000101947 */ /* 0x000fea0003800000 */
[----:B------:R-:W2:Y:S02]  /*0630*/  LDG.E.U8 R13, desc[UR6][R4.64] ;  /* 0x00000006040d7981 */ /* 0x000ea4000c1e1100 */
[----:B--2---:R-:W-:Y:S01]  /*0640*/  ISETP.NE.AND P3, PT, R13, RZ, PT ;  /* 0x000000ff0d00720c */ /* 0x004fe20003f65270 */
[----:B------:R-:W-:-:S12]  /*0650*/  IMAD.MOV.U32 R13, RZ, RZ, R10 ;  /* 0x000000ffff0d7224 */ /* 0x000fd800078e000a */
[----:B------:R-:W-:Y:S05]  /*0660*/  @!P3 BRA `(.L_x_1887) ;  /* 0x000000000004b947 */ /* 0x000fea0003800000 */
.L_x_1891:
[----:B------:R-:W-:-:S07]  /*0670*/  IMAD.MOV.U32 R13, RZ, RZ, -0x800000 ;  /* 0xff800000ff0d7424 */ /* 0x000fce00078e00ff */
.L_x_1887:
[----:B------:R-:W-:Y:S05]  /*0680*/  BSYNC B0 ;  /* 0x0000000000007941 */ /* 0x000fea0003800000 */
.L_x_1881:
        /* <DEDUP_REMOVED lines=42> */
.L_x_1895:
[----:B------:R-:W-:Y:S05]  /*0930*/  BSYNC B1 ;  /* 0x0000000000017941 */ /* 0x000fea0003800000 */
.L_x_1894:
        /* <DEDUP_REMOVED lines=11> */
.L_x_1893:
        /* <DEDUP_REMOVED lines=10> */
.L_x_1898:
[----:B------:R-:W-:Y:S05]  /*0a90*/  BSYNC B1 ;  /* 0x0000000000017941 */ /* 0x000fea0003800000 */
.L_x_1897:
        /* <DEDUP_REMOVED lines=9> */
.L_x_1896:
[----:B------:R-:W-:Y:S05]  /*0b30*/  BSYNC B0 ;  /* 0x0000000000007941 */ /* 0x000fea0003800000 */
.L_x_1892:
        /* <DEDUP_REMOVED lines=32> */
[----:B------:R-:W-:-:S04]  /*0d40*/  @P0 F2FP.F16.F32.PACK_AB R4, RZ, R4 ;  /* 0x00000004ff04023e */ /* 0x000fc800000000ff */
[----:B------:R-:W-:Y:S02]  /*0d50*/  @!P0 PRMT R4, R3, 0x7610, R4 ;  /* 0x0000761003048816 */ /* 0x000fe40000000004 */
[----:B------:R-:W-:-:S05]  /*0d60*/  LEA.HI.X R3, R9, UR5, R6, 0x1, P3 ;  /* 0x0000000509037c11 */ /* 0x000fca00098f0c06 */
[----:B------:R0:W-:Y:S02]  /*0d70*/  STG.E.U16 desc[UR6][R2.64], R4 ;  /* 0x0000000402007986 */ /* 0x0001e4000c101506 */
.L_x_1900:
[----:B------:R-:W-:Y:S05]  /*0d80*/  BSYNC B0 ;  /* 0x0000000000007941 */ /* 0x000fea0003800000 */
.L_x_1899:
        /* <DEDUP_REMOVED lines=10> */
[----:B------:R-:W-:-:S04]  /*0e30*/  @P0 F2FP.F16.F32.PACK_AB R0, RZ, R12 ;  /* 0x0000000cff00023e */ /* 0x000fc800000000ff */
[----:B------:R-:W-:Y:S02]  /*0e40*/  @!P0 PRMT R0, R3, 0x7610, R0 ;  /* 0x0000761003008816 */ /* 0x000fe40000000000 */
[----:B------:R-:W-:-:S05]  /*0e50*/  LEA.HI.X R3, R9, UR5, R6, 0x1, P1 ;  /* 0x0000000509037c11 */ /* 0x000fca00088f0c06 */
[----:B------:R-:W-:Y:S01]  /*0e60*/  STG.E.U16 desc[UR6][R2.64], R0 ;  /* 0x0000000002007986 */ /* 0x000fe2000c101506 */
[----:B------:R-:W-:Y:S05]  /*0e70*/  EXIT ;  /* 0x000000000000794d */ /* 0x000fea0003800000 */
.L_x_1901:
        /* <DEDUP_REMOVED lines=16> */
.L_x_11698:


//--------------------- .text._ZN43_GLOBAL__N__9ae7fba5_10_SoftMax_cu_9f978f6320softmax_warp_forwardIN3c104HalfES2_fLi4ELb0ELb1EEEvPT0_PKT_iiiPKbib --------------------------
	.section	.text._ZN43_GLOBAL__N__9ae7fba5_10_SoftMax_cu_9f978f6320softmax_warp_forwardIN3c104HalfES2_fLi4ELb0ELb1EEEvPT0_PKT_iiiPKbib,"ax",@progbits
	.align	128
.text._ZN43_GLOBAL__N__9ae7fba5_10_SoftMax_cu_9f978f6320softmax_warp_forwardIN3c104HalfES2_fLi4ELb0ELb1EEEvPT0_PKT_iiiPKbib:
        .type           _ZN43_GLOBAL__N__9ae7fba5_10_SoftMax_cu_9f978f6320softmax_warp_forwardIN3c104HalfES2_fLi4ELb0ELb1EEEvPT0_PKT_iiiPKbib,@function
        .size           _ZN43_GLOBAL__N__9ae7fba5_10_SoftMax_cu_9f978f6320softmax_warp_forwardIN3c104HalfES2_fLi4ELb0ELb1EEEvPT0_PKT_iiiPKbib,(.L_x_11699 - _ZN43_GLOBAL__N__9ae7fba5_10_SoftMax_cu_9f978f6320softmax_warp_forwardIN3c104HalfES2_fLi4ELb0ELb1EEEvPT0_PKT_iiiPKbib)
        .other          _ZN43_GLOBAL__N__9ae7fba5_10_SoftMax_cu_9f978f6320softmax_warp_forwardIN3c104HalfES2_fLi4ELb0ELb1EEEvPT0_PKT_iiiPKbib,@"STO_CUDA_ENTRY STV_DEFAULT"
_ZN43_GLOBAL__N__9ae7fba5_10_SoftMax_cu_9f978f6320softmax_warp_forwardIN3c104HalfES2_fLi4ELb0ELb1EEEvPT0_PKT_iiiPKbib:
        /* <DEDUP_REMOVED lines=63> */
.L_x_1902:
        /* <DEDUP_REMOVED lines=18> */
.L_x_1906:
[----:B------:R-:W-:-:S07]  /*0510*/  IMAD.MOV.U32 R8, RZ, RZ, -0x800000 ;  /* 0xff800000ff087424 */ /* 0x000fce00078e00ff */
.L_x_1907:
[----:B------:R-:W-:Y:S05]  /*0520*/  BSYNC B1 ;  /* 0x0000000000017941 */ /* 0x000fea0003800000 */
.L_x_1905:
[----:B------:R-:W-:Y:S05]  /*0530*/  @P1 BRA `(.L_x_1908) ;  /* 0x0000000000101947 */ /* 0x000fea0003800000 */
[----:B------:R-:W2:Y:S02]  /*0540*/  LDG.E.U8 R13, desc[UR6][R2.64] ;  /* 0x00000006020d7981 */ /* 0x000ea4000c1e1100 */
[----:B--2---:R-:W-:Y:S01]  /*0550*/  ISETP.NE.AND P3, PT, R13, RZ, PT ;  /* 0x000000ff0d00720c */ /* 0x004fe20003f65270 */
[----:B------:R-:W-:-:S12]  /*0560*/  IMAD.MOV.U32 R13, RZ, RZ, R10 ;  /* 0x000000ffff0d7224 */ /* 0x000fd800078e000a */
[----:B------:R-:W-:Y:S05]  /*0570*/  @!P3 BRA `(.L_x_1909) ;  /* 0x000000000040b947 */ /* 0x000fea0003800000 */
.L_x_1908:
[----:B------:R-:W-:Y:S01]  /*0580*/  IMAD.MOV.U32 R13, RZ, RZ, -0x800000 ;  /* 0xff800000ff0d7424 */ /* 0x000fe200078e00ff */
[----:B------:R-:W-:Y:S06]  /*0590*/  BRA `(.L_x_1909) ;  /* 0x0000000000387947 */ /* 0x000fec0003800000 */
.L_x_1904:
[----:B------:R-:W-:Y:S04]  /*05a0*/  BSSY B1, `(.L_x_1910) ;  /* 0x0000007000017945 */ /* 0x000fe80003800000 */
[----:B------:R-:W-:Y:S05]  /*05b0*/  @P0 BRA `(.L_x_1911) ;  /* 0x0000000000100947 */ /* 0x000fea0003800000 */
[----:B------:R-:W2:Y:S02]  /*05c0*/  LDG.E.U8 R8, desc[UR6][R2.64] ;  /* 0x0000000602087981 */ /* 0x000ea4000c1e1100 */
[----:B--2---:R-:W-:Y:S01]  /*05d0*/  ISETP.NE.AND P3, PT, R8, RZ, PT ;  /* 0x000000ff0800720c */ /* 0x004fe20003f65270 */
[----:B------:R-:W-:-:S12]  /*05e0*/  IMAD.MOV.U32 R8, RZ, RZ, R12 ;  /* 0x000000ffff087224 */ /* 0x000fd800078e000c */
[----:B------:R-:W-:Y:S05]  /*05f0*/  @!P3 BRA `(.L_x_1912) ;  /* 0x000000000004b947 */ /* 0x000fea0003800000 */
.L_x_1911:
[----:B------:R-:W-:-:S07]  /*0600*/  IMAD.MOV.U32 R8, RZ, RZ, -0x800000 ;  /* 0xff800000ff087424 */ /* 0x000fce00078e00ff */
.L_x_1912:
[----:B------:R-:W-:Y:S05]  /*0610*/  BSYNC B1 ;  /* 0x0000000000017941 */ /* 0x000fea0003800000 */
.L_x_1910:
[----:B------:R-:W-:Y:S05]  /*0620*/  @P1 BRA `(.L_x_1913) ;  /* 0x0000000000101947 */ /* 0x000fea0003800000 */
[----:B------:R-:W2:Y:S02]  /*0630*/  LDG.E.U8 R13, desc[UR6][R4.64] ;  /* 0x00000006040d7981 */ /* 0x000ea4000c1e1100 */
[----:B--2---:R-:W-:Y:S01]  /*0640*/  ISETP.NE.AND P3, PT, R13, RZ, PT ;  /* 0x000000ff0d00720c */ /* 0x004fe20003f65270 */
[----:B------:R-:W-:-:S12]  /*0650*/  IMAD.MOV.U32 R13, RZ, RZ, R10 ;  /* 0x000000ffff0d7224 */ /* 0x000fd800078e000a */
[----:B------:R-:W-:Y:S05]  /*0660*/  @!P3 BRA `(.L_x_1909) ;  /* 0x000000000004b947 */ /* 0x000fea0003800000 */
.L_x_1913:
[----:B------:R-:W-:-:S07]  /*0670*/  IMAD.MOV.U32 R13, RZ, RZ, -0x800000 ;  /* 0xff800000ff0d7424 */ /* 0x000fce00078e00ff */
.L_x_1909:
[----:B------:R-:W-:Y:S05]  /*0680*/  BSYNC B0 ;  /* 0x0000000000007941 */ /* 0x000fea0003800000 */
.L_x_1903:
        /* <DEDUP_REMOVED lines=36> */
.L_x_1917:
[----:B------:R-:W-:Y:S05]  /*08d0*/  BSYNC B1 ;  /* 0x0000000000017941 */ /* 0x000fea0003800000 */
.L_x_1916:
        /* <DEDUP_REMOVED lines=11> */
.L_x_1915:
        /* <DEDUP_REMOVED lines=10> */
.L_x_1920:
[----:B------:R-:W-:Y:S05]  /*0a30*/  BSYNC B1 ;  /* 0x0000000000017941 */ /* 0x000fea0003800000 */
.L_x_1919:
        /* <DEDUP_REMOVED lines=9> */
.L_x_1918:
[----:B------:R-:W-:Y:S05]  /*0ad0*/  BSYNC B0 ;  /* 0x0000000000007941 */ /* 0x000fea0003800000 */
.L_x_1914:
        /* <DEDUP_REMOVED lines=28> */
[----:B------:R-:W-:-:S04]  /*0ca0*/  @P0 F2FP.F16.F32.PACK_AB R4, RZ, R4 ;  /* 0x00000004ff04023e */ /* 0x000fc800000000ff */
[----:B------:R-:W-:Y:S02]  /*0cb0*/  @!P0 PRMT R4, R3, 0x7610, R4 ;  /* 0x0000761003048816 */ /* 0x000fe40000000004 */
[----:B------:R-:W-:-:S05]  /*0cc0*/  LEA.HI.X R3, R9, UR5, R6, 0x1, P3 ;  /* 0x0000000509037c11 */ /* 0x000fca00098f0c06 */
[----:B------:R1:W-:Y:S02]  /*0cd0*/  STG.E.U16 desc[UR6][R2.64], R4 ;  /* 0x0000000402007986 */ /* 0x0003e4000c101506 */
.L_x_1922:
[----:B------:R-:W-:Y:S05]  /*0ce0*/  BSYNC B0 ;  /* 0x0000000000007941 */ /* 0x000fea0003800000 */
.L_x_1921:
        /* <DEDUP_REMOVED lines=10> */
[----:B------:R-:W-:-:S04]  /*0d90*/  @P0 F2FP.F16.F32.PACK_AB R0, RZ, R12 ;  /* 0x0000000cff00023e */ /* 0x000fc800000000ff */
[----:B------:R-:W-:Y:S02]  /*0da0*/  @!P0 PRMT R0, R3, 0x7610, R0 ;  /* 0x0000761003008816 */ /* 0x000fe40000000000 */
[----:B------:R-:W-:-:S05]  /*0db0*/  LEA.HI.X R3, R9, UR5, R6, 0x1, P1 ;  /* 0x0000000509037c11 */ /* 0x000fca00088f0c06 */
[----:B------:R-:W-:Y:S01]  /*0dc0*/  STG.E.U16 desc[UR6][R2.64], R0 ;  /* 0x0000000002007986 */ /* 0x000fe2000c101506 */
[----:B------:R-:W-:Y:S05]  /*0dd0*/  EXIT ;  /* 0x000000000000794d */ /* 0x000fea0003800000 */
.L_x_1923:
        /* <DEDUP_REMOVED lines=10> */
.L_x_11699:


//--------------------- .text._ZN43_GLOBAL__N__9ae7fba5_10_SoftMax_cu_9f978f6320softmax_warp_forwardIN3c104HalfES2_fLi3ELb0ELb1EEEvPT0_PKT_iiiPKbib --------------------------
	.section	.text._ZN43_GLOBAL__N__9ae7fba5_10_SoftMax_cu_9f978f6320softmax_warp_forwardIN3c104HalfES2_fLi3ELb0ELb1EEEvPT0_PKT_iiiPKbib,"ax",@progbits
	.align	128
.text._ZN43_GLOBAL__N__9ae7fba5_10_SoftMax_cu_9f978f6320softmax_warp_forwardIN3c104HalfES2_fLi3ELb0ELb1EEEvPT0_PKT_iiiPKbib:
        .type           _ZN43_GLOBAL__N__9ae7fba5_10_SoftMax_cu_9f978f6320softmax_warp_forwardIN3c104HalfES2_fLi3ELb0ELb1EEEvPT0_PKT_iiiPKbib,@function
        .size           _ZN43_GLOBAL__N__9ae7fba5_10_SoftMax_cu_9f978f6320softmax_warp_forwardIN3c104HalfES2_fLi3ELb0ELb1EEEvPT0_PKT_iiiPKbib,(.L_x_11700 - _ZN43_GLOBAL__N__9ae7fba5_10_SoftMax_cu_9f978f6320softmax_warp_forwardIN3c104HalfES2_fLi3ELb0ELb1EEEvPT0_PKT_iiiPKbib)
        .other          _ZN43_GLOBAL__N__9ae7fba5_10_SoftMax_cu_9f978f6320softmax_warp_forwardIN3c104HalfES2_fLi3ELb0ELb1EEEvPT0_PKT_iiiPKbib,@"STO_CUDA_ENTRY STV_DEFAULT"
_ZN43_GLOBAL__N__9ae7fba5_10_SoftMax_cu_9f978f6320softmax_warp_forwardIN3c104HalfES2_fLi3ELb0ELb1EEEvPT0_PKT_iiiPKbib:
        /* <DEDUP_REMOVED lines=63> */
.L_x_1924:
        /* <DEDUP_REMOVED lines=18> */
.L_x_1928:
[----:B------:R-:W-:-:S07]  /*0510*/  IMAD.MOV.U32 R8, RZ, RZ, -0x800000 ;  /* 0xff800000ff087424 */ /* 0x000fce00078e00ff */
.L_x_1929:
[----:B------:R-:W-:Y:S05]  /*0520*/  BSYNC B1 ;  /* 0x0000000000017941 */ /* 0x000fea0003800000 */
.L_x_1927:
[----:B------:R-:W-:Y:S05]  /*0530*/  @P1 BRA `(.L_x_1930) ;  /* 0x0000000000101947 */ /* 0x000fea0003800000 */
[----:B------:R-:W2:Y:S02]  /*0540*/  LDG.E.U8 R13, desc[UR6][R2.64] ;  /* 0x00000006020d7981 */ /* 0x000ea4000c1e1100 */
[----:B--2---:R-:W-:Y:S01]  /*0550*/  ISETP.NE.AND P3, PT, R13, RZ, PT ;  /* 0x000000ff0d00720c */ /* 0x004fe20003f65270 */
[----:B------:R-:W-:-:S12]  /*0560*/  IMAD.MOV.U32 R13, RZ, RZ, R10 ;  /* 0x000000ffff0d7224 */ /* 0x000fd800078e000a */
[----:B------:R-:W-:Y:S05]  /*0570*/  @!P3 BRA `(.L_x_1931) ;  /* 0x000000000040b947 */ /* 0x000fea0003800000 */
.L_x_1930:
[----:B------:R-:W-:Y:S01]  /*0580*/  IMAD.MOV.U32 R13, RZ, RZ, -0x800000 ;  /* 0xff800000ff0d7424 */ /* 0x000fe200078e00ff */
[----:B------:R-:W-:Y:S06]  /*0590*/  BRA `(.L_x_1931) ;  /* 0x0000000000387947 */ /* 0x000fec0003800000 */
.L_x_1926:
[----:B------:R-:W-:Y:S04]  /*05a0*/  BSSY B1, `(.L_x_1932) ;  /* 0x0000007000017945 */ /* 0x000fe80003800000 */
[----:B------:R-:W-:Y:S05]  /*05b0*/  @P0 BRA `(.L_x_1933) ;  /* 0x0000000000100947 */ /* 0x000fea0003800000 */
[----:B------:R-:W2:Y:S02]  /*05c0*/  LDG.E.U8 R8, desc[UR6][R2.64] ;  /* 0x0000000602087981 */ /* 0x000ea4000c1e1100 */
[----:B--2---:R-:W-:Y:S01]  /*05d0*/  ISETP.NE.AND P3, PT, R8, RZ, PT ;  /* 0x000000ff0800720c */ /* 0x004fe20003f65270 */
[----:B------:R-:W-:-:S12]  /*05e0*/  IMAD.MOV.U32 R8, RZ, RZ, R12 ;  /* 0x000000ffff087224 */ /* 0x000fd800078e000c */
[----:B------:R-:W-:Y:S05]  /*05f0*/  @!P3 BRA `(.L_x_1934) ;  /* 0x000000000004b947 */ /* 0x000fea0003800000 */
.L_x_1933:
[----:B------:R-:W-:-:S07]  /*0600*/  IMAD.MOV.U32 R8, RZ, RZ, -0x800000 ;  /* 0xff800000ff087424 */ /* 0x000fce00078e00ff */
.L_x_1934:
[----:B------:R-:W-:Y:S05]  /*0610*/  BSYNC B1 ;  /* 0x0000000000017941 */ /* 0x000fea0003800000 */
.L_x_1932:
[----:B------:R-:W-:Y:S05]  /*0620*/  @P1 BRA `(.L_x_1935) ;  /* 0x0000000000101947 */ /* 0x000fea0003800000 */
[----:B------:R-:W2:Y:S02]  /*0630*/  LDG.E.U8 R13, desc[UR6][R4.64] ;  /* 0x00000006040d7981 */ /* 0x000ea4000c1e1100 */
[----:B--2---:R-:W-:Y:S01]  /*0640*/  ISETP.NE.AND P3, PT, R13, RZ, PT ;  /* 0x000000ff0d00720c */ /* 0x004fe20003f65270 */
[----:B------:R-:W-:-:S12]  /*0650*/  IMAD.MOV.U32 R13, RZ, RZ, R10 ;  /* 0x000000ffff0d7224 */ /* 0x000fd800078e000a */
[----:B------:R-:W-:Y:S05]  /*0660*/  @!P3 BRA `(.L_x_1931) ;  /* 0x000000000004b947 */ /* 0x000fea0003800000 */
.L_x_1935:
[----:B------:R-:W-:-:S07]  /*0670*/  IMAD.MOV.U32 R13, RZ, RZ, -0x800000 ;  /* 0xff800000ff0d7424 */ /* 0x000fce00078e00ff */
.L_x_1931:
[----:B------:R-:W-:Y:S05]  /*0680*/  BSYNC B0 ;  /* 0x0000000000007941 */ /* 0x000fea0003800000 */
.L_x_1925:
        /* <DEDUP_REMOVED lines=30> */
.L_x_1939:
[----:B------:R-:W-:Y:S05]  /*0870*/  BSYNC B1 ;  /* 0x0000000000017941 */ /* 0x000fea0003800000 */
.L_x_1938:
        /* <DEDUP_REMOVED lines=11> */
.L_x_1937:
        /* <DEDUP_REMOVED lines=10> */
.L_x_1942:
[----:B------:R-:W-:Y:S05]  /*09d0*/  BSYNC B1 ;  /* 0x0000000000017941 */ /* 0x000fea0003800000 */
.L_x_1941:
        /* <DEDUP_REMOVED lines=9> */
.L_x_1940:
[----:B------:R-:W-:Y:S05]  /*0a70*/  BSYNC B0 ;  /* 0x0000000000007941 */ /* 0x000fea0003800000 */
.L_x_1936:
        /* <DEDUP_REMOVED lines=28> */
.L_x_1944:
[----:B------:R-:W-:Y:S05]  /*0c40*/  BSYNC B0 ;  /* 0x0000000000007941 */ /* 0x000fea0003800000 */
.L_x_1943:
        /* <DEDUP_REMOVED lines=15> */
.L_x_1945:
        /* <DEDUP_REMOVED lines=12> */
.L_x_11700:


//--------------------- .text._ZN43_GLOBAL__N__9ae7fba5_10_SoftMax_cu_9f978f6320softmax_warp_forwardIN3c104HalfES2_fLi2ELb0ELb1EEEvPT0_PKT_iiiPKbib --------------------------
	.section	.text._ZN43_GLOBAL__N__9ae7fba5_10_SoftMax_cu_9f978f6320softmax_warp_forwardIN3c104HalfES2_fLi2ELb0ELb1EEEvPT0_PKT_iiiPKbib,"ax",@progbits
	.align	128
.text._ZN43_GLOBAL__N__9ae7fba5_10_SoftMax_cu_9f978f6320softmax_warp_forwardIN3c104HalfES2_fLi2ELb0ELb1EEEvPT0_PKT_iiiPKbib:
        .type           _ZN43_GLOBAL__N__9ae7fba5_10_SoftMax_cu_9f978f6320softmax_warp_forwardIN3c104HalfES2_fLi2ELb0ELb1EEEvPT0_PKT_iiiPKbib,@function
        .size           _ZN43_GLOBAL__N__9ae7fba5_10_SoftMax_cu_9f978f6320softmax_warp_forwardIN3c104HalfES2_fLi2ELb0ELb1EEEvPT0_PKT_iiiPKbib,(.L_x_11701 - _ZN43_GLOBAL__N__9ae7fba5_10_SoftMax_cu_9f978f6320softmax_warp_forwardIN3c104HalfES2_fLi2ELb0ELb1EEEvPT0_PKT_iiiPKbib)
        .other          _ZN43_GLOBAL__N__9ae7fba5_10_SoftMax_cu_9f978f6320softmax_warp_forwardIN3c104HalfES2_fLi2ELb0ELb1EEEvPT0_PKT_iiiPKbib,@"STO_CUDA_ENTRY STV_DEFAULT"
_ZN43_GLOBAL__N__9ae7fba5_10_SoftMax_cu_9f978f6320softmax_warp_forwardIN3c104HalfES2_fLi2ELb0ELb1EEEvPT0_PKT_iiiPKbib:
        /* <DEDUP_REMOVED lines=64> */
.L_x_1946:
        /* <DEDUP_REMOVED lines=18> */
.L_x_1950:
[----:B------:R-:W-:-:S07]  /*0520*/  IMAD.MOV.U32 R8, RZ, RZ, -0x800000 ;  /* 0xff800000ff087424 */ /* 0x000fce00078e00ff */
.L_x_1951:
[----:B------:R-:W-:Y:S05]  /*0530*/  BSYNC B1 ;  /* 0x0000000000017941 */ /* 0x000fea0003800000 */
.L_x_1949:
[----:B------:R-:W-:Y:S05]  /*0540*/  @P1 BRA `(.L_x_1952) ;  /* 0x0000000000101947 */ /* 0x000fea0003800000 */
[----:B------:R-:W2:Y:S02]  /*0550*/  LDG.E.U8 R12, desc[UR6][R2.64] ;  /* 0x00000006020c7981 */ /* 0x000ea4000c1e1100 */
[----:B--2---:R-:W-:Y:S01]  /*0560*/  ISETP.NE.AND P3, PT, R12, RZ, PT ;  /* 0x000000ff0c00720c */ /* 0x004fe20003f65270 */
[----:B------:R-:W-:-:S12]  /*0570*/  IMAD.MOV.U32 R12, RZ, RZ, R10 ;  /* 0x000000ffff0c7224 */ /* 0x000fd800078e000a */
[----:B------:R-:W-:Y:S05]  /*0580*/  @!P3 BRA `(.L_x_1953) ;  /* 0x000000000040b947 */ /* 0x000fea0003800000 */
.L_x_1952:
[----:B------:R-:W-:Y:S01]  /*0590*/  IMAD.MOV.U32 R12, RZ, RZ, -0x800000 ;  /* 0xff800000ff0c7424 */ /* 0x000fe200078e00ff */
[----:B------:R-:W-:Y:S06]  /*05a0*/  BRA `(.L_x_1953) ;  /* 0x0000000000387947 */ /* 0x000fec0003800000 */
.L_x_1948:
[----:B------:R-:W-:Y:S04]  /*05b0*/  BSSY B1, `(.L_x_1954) ;  /* 0x0000007000017945 */ /* 0x000fe80003800000 */
[----:B------:R-:W-:Y:S05]  /*05c0*/  @P0 BRA `(.L_x_1955) ;  /* 0x0000000000100947 */ /* 0x000fea0003800000 */
[----:B------:R-:W2:Y:S02]  /*05d0*/  LDG.E.U8 R8, desc[UR6][R2.64] ;  /* 0x0000000602087981 */ /* 0x000ea4000c1e1100 */
[----:B--2---:R-:W-:Y:S01]  /*05e0*/  ISETP.NE.AND P3, PT, R8, RZ, PT ;  /* 0x000000ff0800720c */ /* 0x004fe20003f65270 */
[----:B------:R-:W-:-:S12]  /*05f0*/  IMAD.MOV.U32 R8, RZ, RZ, R13 ;  /* 0x000000ffff087224 */ /* 0x000fd800078e000d */
[----:B------:R-:W-:Y:S05]  /*0600*/  @!P3 BRA `(.L_x_1956) ;  /* 0x000000000004b947 */ /* 0x000fea0003800000 */
.L_x_1955:
[----:B------:R-:W-:-:S07]  /*0610*/  IMAD.MOV.U32 R8, RZ, RZ, -0x800000 ;  /* 0xff800000ff087424 */ /* 0x000fce00078e00ff */
.L_x_1956:
[----:B------:R-:W-:Y:S05]  /*0620*/  BSYNC B1 ;  /* 0x0000000000017941 */ /* 0x000fea0003800000 */
.L_x_1954:
[----:B------:R-:W-:Y:S05]  /*0630*/  @P1 BRA `(.L_x_1957) ;  /* 0x0000000000101947 */ /* 0x000fea0003800000 */
[----:B------:R-:W2:Y:S02]  /*0640*/  LDG.E.U8 R12, desc[UR6][R4.64] ;  /* 0x00000006040c7981 */ /* 0x000ea4000c1e1100 */
[----:B--2---:R-:W-:Y:S01]  /*0650*/  ISETP.NE.AND P3, PT, R12, RZ, PT ;  /* 0x000000ff0c00720c */ /* 0x004fe20003f65270 */
[----:B------:R-:W-:-:S12]  /*0660*/  IMAD.MOV.U32 R12, RZ, RZ, R10 ;  /* 0x000000ffff0c7224 */ /* 0x000fd800078e000a */
[----:B------:R-:W-:Y:S05]  /*0670*/  @!P3 BRA `(.L_x_1953) ;  /* 0x000000000004b947 */ /* 0x000fea0003800000 */
.L_x_1957:
[----:B------:R-:W-:-:S07]  /*0680*/  IMAD.MOV.U32 R12, RZ, RZ, -0x800000 ;  /* 0xff800000ff0c7424 */ /* 0x000fce00078e00ff */
.L_x_1953:
[----:B------:R-:W-:Y:S05]  /*0690*/  BSYNC B0 ;  /* 0x0000000000007941 */ /* 0x000fea0003800000 */
.L_x_1947:
        /* <DEDUP_REMOVED lines=24> */
.L_x_1961:
[----:B------:R-:W-:Y:S05]  /*0820*/  BSYNC B1 ;  /* 0x0000000000017941 */ /* 0x000fea0003800000 */
.L_x_1960:
        /* <DEDUP_REMOVED lines=10> */
.L_x_1959:
        /* <DEDUP_REMOVED lines=10> */
.L_x_1964:
[----:B------:R-:W-:Y:S05]  /*0970*/  BSYNC B1 ;  /* 0x0000000000017941 */ /* 0x000fea0003800000 */
.L_x_1963:
        /* <DEDUP_REMOVED lines=8> */
.L_x_1962:
[----:B------:R-:W-:Y:S05]  /*0a00*/  BSYNC B0 ;  /* 0x0000000000007941 */ /* 0x000fea0003800000 */
.L_x_1958:
        /* <DEDUP_REMOVED lines=20> */
[----:B------:R-:W-:-:S04]  /*0b50*/  @P0 F2FP.F16.F32.PACK_AB R4, RZ, R4 ;  /* 0x00000004ff04023e */ /* 0x000fc800000000ff */
[----:B------:R-:W-:Y:S02]  /*0b60*/  @!P0 PRMT R4, R3, 0x7610, R4 ;  /* 0x0000761003048816 */ /* 0x000fe40000000004 */
[----:B------:R-:W-:-:S05]  /*0b70*/  LEA.HI.X R3, R9, UR5, R6, 0x1, P3 ;  /* 0x0000000509037c11 */ /* 0x000fca00098f0c06 */
[----:B------:R1:W-:Y:S02]  /*0b80*/  STG.E.U16 desc[UR6][R2.64], R4 ;  /* 0x0000000402007986 */ /* 0x0003e4000c101506 */
.L_x_1966:
[----:B------:R-:W-:Y:S05]  /*0b90*/  BSYNC B0 ;  /* 0x0000000000007941 */ /* 0x000fea0003800000 */
.L_x_1965:
        /* <DEDUP_REMOVED lines=15> */
.L_x_1967:
        /* <DEDUP_REMOVED lines=15> */
.L_x_11701:


//--------------------- .text._ZN43_GLOBAL__N__9ae7fba5_10_SoftMax_cu_9f978f6320softmax_warp_forwardIN3c104HalfES2_fLi1ELb0ELb1EEEvPT0_PKT_iiiPKbib --------------------------
	.section	.text._ZN43_GLOBAL__N__9ae7fba5_10_SoftMax_cu_9f978f6320softmax_warp_forwardIN3c104HalfES2_fLi1ELb0ELb1EEEvPT0_PKT_iiiPKbib,"ax",@progbits
	.align	128
.text._ZN43_GLOBAL__N__9ae7fba5_10_SoftMax_cu_9f978f6320softmax_warp_forwardIN3c104HalfES2_fLi1ELb0ELb1EEEvPT0_PKT_iiiPKbib:
        .type           _ZN43_GLOBAL__N__9ae7fba5_10_SoftMax_cu_9f978f6320softmax_warp_forwardIN3c104HalfES2_fLi1ELb0ELb1EEEvPT0_PKT_iiiPKbib,@function
        .size           _ZN43_GLOBAL__N__9ae7fba5_10_SoftMax_cu_9f978f6320softmax_warp_forwardIN3c104HalfES2_fLi1ELb0ELb1EEEvPT0_PKT_iiiPKbib,(.L_x_11702 - _ZN43_GLOBAL__N__9ae7fba5_10_SoftMax_cu_9f978f6320softmax_warp_forwardIN3c104HalfES2_fLi1ELb0ELb1EEEvPT0_PKT_iiiPKbib)
        .other          _ZN43_GLOBAL__N__9ae7fba5_10_SoftMax_cu_9f978f6320softmax_warp_forwardIN3c104HalfES2_fLi1ELb0ELb1EEEvPT0_PKT_iiiPKbib,@"STO_CUDA_ENTRY STV_DEFAULT"
_ZN43_GLOBAL__N__9ae7fba5_10_SoftMax_cu_9f978f6320softmax_warp_forwardIN3c104HalfES2_fLi1ELb0ELb1EEEvPT0_PKT_iiiPKbib:
        /* <DEDUP_REMOVED lines=59> */
[----:B------:R-:W-:-:S05]  /*03b0*/  @P3 IADD3 R5, R5, 0x1, RZ ;  /* 0x0000000105053810 */ /* 0x000fca0007ffe0ff */
[----:B------:R-:W-:Y:S01]  /*03c0*/  @!P4 IMAD.MOV R5, RZ, RZ, -R5 ;  /* 0x000000ffff05c224 */ /* 0x000fe200078e0a05 */
[----:B------:R-:W-:-:S05]  /*03d0*/  @!P5 LOP3.LUT R5, RZ, R11, RZ, 0x33, !PT ;  /* 0x0000000bff05d212 */ /* 0x000fca00078e33ff */
[----:B------:R-:W-:-:S05]  /*03e0*/  IMAD R4, R5, UR5, R7 ;  /* 0x0000000505047c24 */ /* 0x000fca000f8e0207 */
[----:B------:R-:W-:-:S07]  /*03f0*/  SHF.R.S32.HI R5, RZ, 0x1f, R4 ;  /* 0x0000001fff057819 */ /* 0x000fce0000011404 */
.L_x_1968:
        /* <DEDUP_REMOVED lines=18> */
.L_x_1972:
[----:B------:R-:W-:-:S07]  /*0520*/  IMAD.MOV.U32 R8, RZ, RZ, -0x800000 ;  /* 0xff800000ff087424 */ /* 0x000fce00078e00ff */
.L_x_1973:
[----:B------:R-:W-:Y:S05]  /*0530*/  BSYNC B1 ;  /* 0x0000000000017941 */ /* 0x000fea0003800000 */
.L_x_1971:
[----:B------:R-:W-:Y:S05]  /*0540*/  @P1 BRA `(.L_x_1974) ;  /* 0x0000000000101947 */ /* 0x000fea0003800000 */
[----:B------:R-:W2:Y:S02]  /*0550*/  LDG.E.U8 R10, desc[UR6][R2.64] ;  /* 0x00000006020a7981 */ /* 0x000ea4000c1e1100 */
[----:B--2---:R-:W-:Y:S01]  /*0560*/  ISETP.NE.AND P3, PT, R10, RZ, PT ;  /* 0x000000ff0a00720c */ /* 0x004fe20003f65270 */
[----:B------:R-:W-:-:S12]  /*0570*/  IMAD.MOV.U32 R10, RZ, RZ, R12 ;  /* 0x000000ffff0a7224 */ /* 0x000fd800078e000c */
[----:B------:R-:W-:Y:S05]  /*0580*/  @!P3 BRA `(.L_x_1975) ;  /* 0x000000000040b947 */ /* 0x000fea0003800000 */
.L_x_1974:
[----:B------:R-:W-:Y:S01]  /*0590*/  IMAD.MOV.U32 R10, RZ, RZ, -0x800000 ;  /* 0xff800000ff0a7424 */ /* 0x000fe200078e00ff */
[----:B------:R-:W-:Y:S06]  /*05a0*/  BRA `(.L_x_1975) ;  /* 0x0000000000387947 */ /* 0x000fec0003800000 */
.L_x_1970:
[----:B------:R-:W-:Y:S04]  /*05b0*/  BSSY B1, `(.L_x_1976) ;  /* 0x0000007000017945 */ /* 0x000fe80003800000 */
[----:B------:R-:W-:Y:S05]  /*05c0*/  @P0 BRA `(.L_x_1977) ;  /* 0x0000000000100947 */ /* 0x000fea0003800000 */
[----:B------:R-:W2:Y:S02]  /*05d0*/  LDG.E.U8 R8, desc[UR6][R2.64] ;  /* 0x0000000602087981 */ /* 0x000ea4000c1e1100 */
[----:B--2---:R-:W-:Y:S02]  /*05e0*/  ISETP.NE.AND P3, PT, R8, RZ, PT ;  /* 0x000000ff0800720c */ /* 0x004fe40003f65270 */
[----:B------:R-:W-:-:S11]  /*05f0*/  MOV R8, R13 ;  /* 0x0000000d00087202 */ /* 0x000fd60000000f00 */
[----:B------:R-:W-:Y:S05]  /*0600*/  @!P3 BRA `(.L_x_1978) ;  /* 0x000000000004b947 */ /* 0x000fea0003800000 */
.L_x_1977:
[----:B------:R-:W-:-:S07]  /*0610*/  IMAD.MOV.U32 R8, RZ, RZ, -0x800000 ;  /* 0xff800000ff087424 */ /* 0x000fce00078e00ff */
.L_x_1978:
[----:B------:R-:W-:Y:S05]  /*0620*/  BSYNC B1 ;  /* 0x0000000000017941 */ /* 0x000fea0003800000 */
.L_x_1976:
[----:B------:R-:W-:Y:S05]  /*0630*/  @P1 BRA `(.L_x_1979) ;  /* 0x0000000000101947 */ /* 0x000fea0003800000 */
[----:B------:R-:W2:Y:S02]  /*0640*/  LDG.E.U8 R10, desc[UR6][R4.64] ;  /* 0x00000006040a7981 */ /* 0x000ea4000c1e1100 */
[----:B--2---:R-:W-:Y:S01]  /*0650*/  ISETP.NE.AND P3, PT, R10, RZ, PT ;  /* 0x000000ff0a00720c */ /* 0x004fe20003f65270 */
[----:B------:R-:W-:-:S12]  /*0660*/  IMAD.MOV.U32 R10, RZ, RZ, R12 ;  /* 0x000000ffff0a7224 */ /* 0x000fd800078e000c */
[----:B------:R-:W-:Y:S05]  /*0670*/  @!P3 BRA `(.L_x_1975) ;  /* 0x000000000004b947 */ /* 0x000fea0003800000 */
.L_x_1979:
[----:B------:R-:W-:-:S07]  /*0680*/  IMAD.MOV.U32 R10, RZ, RZ, -0x800000 ;  /* 0xff800000ff0a7424 */ /* 0x000fce00078e00ff */
.L_x_1975:
[----:B------:R-:W-:Y:S05]  /*0690*/  BSYNC B0 ;  /* 0x0000000000007941 */ /* 0x000fea0003800000 */
.L_x_1969:
        /* <DEDUP_REMOVED lines=18> */
.L_x_1983:
[----:B------:R-:W-:Y:S05]  /*07c0*/  BSYNC B1 ;  /* 0x0000000000017941 */ /* 0x000fea0003800000 */
.L_x_1982:
        /* <DEDUP_REMOVED lines=11> */
.L_x_1981:
        /* <DEDUP_REMOVED lines=10> */
.L_x_1986:
[----:B------:R-:W-:Y:S05]  /*0920*/  BSYNC B1 ;  /* 0x0000000000017941 */ /* 0x000fea0003800000 */
.L_x_1985:
        /* <DEDUP_REMOVED lines=9> */
.L_x_1984:
[----:B------:R-:W-:Y:S05]  /*09c0*/  BSYNC B0 ;  /* 0x0000000000007941 */ /* 0x000fea0003800000 */
.L_x_1980:
        /* <DEDUP_REMOVED lines=20> */
.L_x_1988:
[----:B------:R-:W-:Y:S05]  /*0b10*/  BSYNC B0 ;  /* 0x0000000000007941 */ /* 0x000fea0003800000 */
.L_x_1987:
        /* <DEDUP_REMOVED lines=10> */
[----:B------:R-:W-:-:S04]  /*0bc0*/  @P0 F2FP.F16.F32.PACK_AB R0, RZ, R13 ;  /* 0x0000000dff00023e */ /* 0x000fc800000000ff */
[----:B------:R-:W-:Y:S02]  /*0bd0*/  @!P0 PRMT R0, R3, 0x7610, R0 ;  /* 0x0000761003008816 */ /* 0x000fe40000000000 */
[----:B------:R-:W-:-:S05]  /*0be0*/  LEA.HI.X R3, R9, UR5, R6, 0x1, P1 ;  /* 0x0000000509037c11 */ /* 0x000fca00088f0c06 */
[----:B------:R-:W-:Y:S01]  /*0bf0*/  STG.E.U16 desc[UR6][R2.64], R0 ;  /* 0x0000000002007986 */ /* 0x000fe2000c101506 */
[----:B------:R-:W-:Y:S05]  /*0c00*/  EXIT ;  /* 0x000000000000794d */ /* 0x000fea0003800000 */
.L_x_1989:
        /* <DEDUP_REMOVED lines=15> */
.L_x_11702:


//--------------------- .text._ZN43_GLOBAL__N__9ae7fba5_10_SoftMax_cu_9f978f6320softmax_warp_forwardIN3c104HalfES2_fLi0ELb0ELb1EEEvPT0_PKT_iiiPKbib --------------------------
	.section	.text._ZN43_GLOBAL__N__9ae7fba5_10_SoftMax_cu_9f978f6320softmax_warp_forwardIN3c104HalfES2_fLi0ELb0ELb1EEEvPT0_PKT_iiiPKbib,"ax",@progbits
	.align	128
.text._ZN43_GLOBAL__N__9ae7fba5_10_SoftMax_cu_9f978f6320softmax_warp_forwardIN3c104HalfES2_fLi0ELb0ELb1EEEvPT0_PKT_iiiPKbib:
        .type           _ZN43_GLOBAL__N__9ae7fba5_10_SoftMax_cu_9f978f6320softmax_warp_forwardIN3c104HalfES2_fLi0ELb0ELb1EEEvPT0_PKT_iiiPKbib,@function
        .size           _ZN43_GLOBAL__N__9ae7fba5_10_SoftMax_cu_9f978f6320softmax_warp_forwardIN3c104HalfES2_fLi0ELb0ELb1EEEvPT0_PKT_iiiPKbib,(.L_x_11703 - _ZN43_GLOBAL__N__9ae7fba5_10_SoftMax_cu_9f978f6320softmax_warp_forwardIN3c104HalfES2_fLi0ELb0ELb1EEEvPT0_PKT_iiiPKbib)
        .other          _ZN43_GLOBAL__N__9ae7fba5_10_SoftMax_cu_9f978f6320softmax_warp_forwardIN3c104HalfES2_fLi0ELb0ELb1EEEvPT0_PKT_iiiPKbib,@"STO_CUDA_ENTRY STV_DEFAULT"
_ZN43_GLOBAL__N__9ae7fba5_10_SoftMax_cu_9f978f6320softmax_warp_forwardIN3c104HalfES2_fLi0ELb0ELb1EEEvPT0_PKT_iiiPKbib:
        /* <DEDUP_REMOVED lines=51> */
[----:B------:R-:W-:-:S05]  /*0330*/  IMAD.HI.U32 R9, R9, R15, RZ ;  /* 0x0000000f09097227 */ /* 0x000fca00078e00ff */
[----:B------:R-:W-:-:S05]  /*0340*/  IADD3 R7, -R9, RZ, RZ ;  /* 0x000000ff09077210 */ /* 0x000fca0007ffe1ff */
        /* <DEDUP_REMOVED lines=11> */
.L_x_1990:
        /* <DEDUP_REMOVED lines=14> */
[----:B------:R-:W2:Y:S01]  /*04e0*/  LDG.E.U8 R4, desc[UR6][R6.64] ;  /* 0x0000000606047981 */ /* 0x000ea2000c1e1100 */
[----:B------:R-:W-:Y:S02]  /*04f0*/  MOV R16, R15 ;  /* 0x0000000f00107202 */ /* 0x000fe40000000f00 */
[----:B--2---:R-:W-:-:S13]  /*0500*/  ISETP.NE.AND P3, PT, R4, RZ, PT ;  /* 0x000000ff0400720c */ /* 0x004fda0003f65270 */
[----:B------:R-:W-:Y:S05]  /*0510*/  @!P3 BRA `(.L_x_1995) ;  /* 0x000000000004b947 */ /* 0x000fea0003800000 */
.L_x_1994:
[----:B------:R-:W-:-:S07]  /*0520*/  IMAD.MOV.U32 R16, RZ, RZ, -0x800000 ;  /* 0xff800000ff107424 */ /* 0x000fce00078e00ff */
.L_x_1995:
[----:B------:R-:W-:Y:S05]  /*0530*/  BSYNC B1 ;  /* 0x0000000000017941 */ /* 0x000fea0003800000 */
.L_x_1993:
[----:B------:R-:W-:Y:S05]  /*0540*/  @P1 BRA `(.L_x_1996) ;  /* 0x0000000000101947 */ /* 0x000fea0003800000 */
[----:B------:R-:W2:Y:S01]  /*0550*/  LDG.E.U8 R4, desc[UR6][R6.64] ;  /* 0x0000000606047981 */ /* 0x000ea2000c1e1100 */
[----:B------:R-:W-:Y:S01]  /*0560*/  IMAD.MOV.U32 R17, RZ, RZ, R12 ;  /* 0x000000ffff117224 */ /* 0x000fe200078e000c */
[----:B--2---:R-:W-:-:S13]  /*0570*/  ISETP.NE.AND P3, PT, R4, RZ, PT ;  /* 0x000000ff0400720c */ /* 0x004fda0003f65270 */
[----:B------:R-:W-:Y:S05]  /*0580*/  @!P3 BRA `(.L_x_1997) ;  /* 0x000000000040b947 */ /* 0x000fea0003800000 */
.L_x_1996:
[----:B------:R-:W-:Y:S01]  /*0590*/  IMAD.MOV.U32 R17, RZ, RZ, -0x800000 ;  /* 0xff800000ff117424 */ /* 0x000fe200078e00ff */
[----:B------:R-:W-:Y:S06]  /*05a0*/  BRA `(.L_x_1997) ;  /* 0x0000000000387947 */ /* 0x000fec0003800000 */
.L_x_1992:
[----:B------:R-:W-:Y:S04]  /*05b0*/  BSSY B1, `(.L_x_1998) ;  /* 0x0000007000017945 */ /* 0x000fe80003800000 */
[----:B------:R-:W-:Y:S05]  /*05c0*/  @P0 BRA `(.L_x_1999) ;  /* 0x0000000000100947 */ /* 0x000fea0003800000 */
[----:B------:R-:W2:Y:S01]  /*05d0*/  LDG.E.U8 R4, desc[UR6][R6.64] ;  /* 0x0000000606047981 */ /* 0x000ea2000c1e1100 */
[----:B------:R-:W-:Y:S01]  /*05e0*/  IMAD.MOV.U32 R16, RZ, RZ, R15 ;  /* 0x000000ffff107224 */ /* 0x000fe200078e000f */
[----:B--2---:R-:W-:-:S13]  /*05f0*/  ISETP.NE.AND P3, PT, R4, RZ, PT ;  /* 0x000000ff0400720c */ /* 0x004fda0003f65270 */
[----:B------:R-:W-:Y:S05]  /*0600*/  @!P3 BRA `(.L_x_2000) ;  /* 0x000000000004b947 */ /* 0x000fea0003800000 */
.L_x_1999:
[----:B------:R-:W-:-:S07]  /*0610*/  IMAD.MOV.U32 R16, RZ, RZ, -0x800000 ;  /* 0xff800000ff107424 */ /* 0x000fce00078e00ff */
.L_x_2000:
[----:B------:R-:W-:Y:S05]  /*0620*/  BSYNC B1 ;  /* 0x0000000000017941 */ /* 0x000fea0003800000 */
.L_x_1998:
[----:B------:R-:W-:Y:S05]  /*0630*/  @P1 BRA `(.L_x_2001) ;  /* 0x0000000000101947 */ /* 0x000fea0003800000 */
[----:B------:R-:W2:Y:S01]  /*0640*/  LDG.E.U8 R4, desc[UR6][R8.64] ;  /* 0x0000000608047981 */ /* 0x000ea2000c1e1100 */
[----:B------:R-:W-:Y:S01]  /*0650*/  IMAD.MOV.U32 R17, RZ, RZ, R12 ;  /* 0x000000ffff117224 */ /* 0x000fe200078e000c */
[----:B--2---:R-:W-:-:S13]  /*0660*/  ISETP.NE.AND P3, PT, R4, RZ, PT ;  /* 0x000000ff0400720c */ /* 0x004fda0003f65270 */
[----:B------:R-:W-:Y:S05]  /*0670*/  @!P3 BRA `(.L_x_1997) ;  /* 0x000000000004b947 */ /* 0x000fea0003800000 */
.L_x_2001:
[----:B------:R-:W-:-:S07]  /*0680*/  MOV R17, 0xff800000 ;  /* 0xff80000000117802 */ /* 0x000fce0000000f00 */
.L_x_1997:
[----:B------:R-:W-:Y:S05]  /*0690*/  BSYNC B0 ;  /* 0x0000000000007941 */ /* 0x000fea0003800000 */
.L_x_1991:
        /* <DEDUP_REMOVED lines=12> */
.L_x_2005:
[----:B------:R-:W-:Y:S05]  /*0760*/  BSYNC B1 ;  /* 0x0000000000017941 */ /* 0x000fea0003800000 */
.L_x_2004:
        /* <DEDUP_REMOVED lines=11> */
.L_x_2003:
        /* <DEDUP_REMOVED lines=10> */
.L_x_2008:
[----:B------:R-:W-:Y:S05]  /*08c0*/  BSYNC B1 ;  /* 0x0000000000017941 */ /* 0x000fea0003800000 */
.L_x_2007:
[----:B------:R-:W-:Y:S01]  /*08d0*/  HFMA2.MMA R15, -RZ, RZ, 0, 0 ;  /* 0x00000000ff0f7435 */ /* 0x000fe200000001ff */
[----:B------:R-:W-:Y:S01]  /*08e0*/  IMAD.MOV.U32 R16, RZ, RZ, RZ ;  /* 0x000000ffff107224 */ /* 0x000fe200078e00ff */
[----:B------:R-:W-:Y:S09]  /*08f0*/  @P1 BRA `(.L_x_2006) ;  /* 0x0000000000181947 */ /* 0x000ff20003800000 */
[----:B------:R-:W2:Y:S02]  /*0900*/  LDG.E.U8 R8, desc[UR6][R8.64] ;  /* 0x0000000608087981 */ /* 0x000ea4000c1e1100 */
[----:B--2---:R-:W-:-:S13]  /*0910*/  ISETP.NE.AND P0, PT, R8, RZ, PT ;  /* 0x000000ff0800720c */ /* 0x004fda0003f05270 */
[----:B------:R-:W-:-:S04]  /*0920*/  @!P0 FADD.FTZ R17, -R17, R12 ;  /* 0x0000000c11118221 */ /* 0x000fc80000010100 */
[----:B------:R-:W-:-:S04]  /*0930*/  @!P0 FMUL.FTZ R17, R17, 1.4426950216293334961 ;  /* 0x3fb8aa3b11118820 */ /* 0x000fc80000410000 */
[----:B------:R-:W0:Y:S02]  /*0940*/  @!P0 MUFU.EX2 R15, R17 ;  /* 0x00000011000f8308 */ /* 0x000e240000000800 */
[----:B0-----:R-:W-:-:S07]  /*0950*/  @!P0 FADD.FTZ R16, RZ, R15 ;  /* 0x0000000fff108221 */ /* 0x001fce0000010000 */
.L_x_2006:
[----:B------:R-:W-:Y:S05]  /*0960*/  BSYNC B0 ;  /* 0x0000000000007941 */ /* 0x000fea0003800000 */
.L_x_2002:
        /* <DEDUP_REMOVED lines=13> */
[----:B------:R-:W-:-:S04]  /*0a40*/  @P0 F2FP.F16.F32.PACK_AB R3, RZ, R3 ;  /* 0x00000003ff03023e */ /* 0x000fc800000000ff */
[----:B------:R-:W-:-:S05]  /*0a50*/  @!P0 PRMT R3, R4, 0x7610, R3 ;  /* 0x0000761004038816 */ /* 0x000fca0000000003 */
[----:B------:R0:W-:Y:S02]  /*0a60*/  STG.E.U16 desc[UR6][R6.64], R3 ;  /* 0x0000000306007986 */ /* 0x0001e4000c101506 */
.L_x_2010:
[----:B------:R-:W-:Y:S05]  /*0a70*/  BSYNC B0 ;  /* 0x0000000000007941 */ /* 0x000fea0003800000 */
.L_x_2009:
        /* <DEDUP_REMOVED lines=10> */
[----:B------:R-:W-:-:S04]  /*0b20*/  @P0 F2FP.F16.F32.PACK_AB R0, RZ, R15 ;  /* 0x0000000fff00023e */ /* 0x000fc800000000ff */
[----:B------:R-:W-:Y:S02]  /*0b30*/  @!P0 PRMT R0, R3, 0x7610, R0 ;  /* 0x0000761003008816 */ /* 0x000fe40000000000 */
[----:B------:R-:W-:-:S05]  /*0b40*/  LEA.HI.X R3, R5, UR5, R4, 0x1, P1 ;  /* 0x0000000505037c11 */ /* 0x000fca00088f0c04 */
[----:B------:R-:W-:Y:S01]  /*0b50*/  STG.E.U16 desc[UR6][R2.64], R0 ;  /* 0x0000000002007986 */ /* 0x000fe2000c101506 */
[----:B------:R-:W-:Y:S05]  /*0b60*/  EXIT ;  /* 0x000000000000794d */ /* 0x000fea0003800000 */
.L_x_2011:
        /* <DEDUP_REMOVED lines=9> */
.L_x_11703:


//--------------------- .text._ZN43_GLOBAL__N__9ae7fba5_10_SoftMax_cu_9f978f6320softmax_warp_forwardIfffLi11ELb0ELb1EEEvPT0_PKT_iiiPKbib --------------------------
	.section	.text._ZN43_GLOBAL__N__9ae7fba5_10_SoftMax_cu_9f978f6320softmax_warp_forwardIfffLi11ELb0ELb1EEEvPT0_PKT_iiiPKbib,"ax",@progbits
	.align	128
.text._ZN43_GLOBAL__N__9ae7fba5_10_SoftMax_cu_9f978f6320softmax_warp_forwardIfffLi11ELb0ELb1EEEvPT0_PKT_iiiPKbib:
        .type           _ZN43_GLOBAL__N__9ae7fba5_10_SoftMax_cu_9f978f6320softmax_warp_forwardIfffLi11ELb0ELb1EEEvPT0_PKT_iiiPKbib,@function
        .size           _ZN43_GLOBAL__N__9ae7fba5_10_SoftMax_cu_9f978f6320softmax_warp_forwardIfffLi11ELb0ELb1EEEvPT0_PKT_iiiPKbib,(.L_x_11704 - _ZN43_GLOBAL__N__9ae7fba5_10_SoftMax_cu_9f978f6320softmax_warp_forwardIfffLi11ELb0ELb1EEEvPT0_PKT_iiiPKbib)
        .other          _ZN43_GLOBAL__N__9ae7fba5_10_SoftMax_cu_9f978f6320softmax_warp_forwardIfffLi11ELb0ELb1EEEvPT0_PKT_iiiPKbib,@"STO_CUDA_ENTRY STV_DEFAULT"
_ZN43_GLOBAL__N__9ae7fba5_10_SoftMax_cu_9f978f6320softmax_warp_forwardIfffLi11ELb0ELb1EEEvPT0_PKT_iiiPKbib:
        /* <DEDUP_REMOVED lines=48> */
.L_x_2012:
        /* <DEDUP_REMOVED lines=9> */
[----:B------:R-:W-:Y:S01]  /*0390*/  IMAD.MOV.U32 R78, RZ, RZ, -0x800000 ;  /* 0xff800000ff4e7424 */ /* 0x000fe200078e00ff */
[----:B------:R-:W-:Y:S01]  /*03a0*/  ISETP.GE.AND P2, PT, R0, R79, PT ;  /* 0x0000004f0000720c */ /* 0x000fe20003f46270 */
[----:B------:R-:W-:Y:S01]  /*03b0*/  IMAD.MOV.U32 R77, RZ, RZ, -0x800000 ;  /* 0xff800000ff4d7424 */ /* 0x000fe200078e00ff */
[----:B------:R-:W-:Y:S02]  /*03c0*/  LEA R4, P3, R8, UR10, 0x2 ;  /* 0x0000000a08047c11 */ /* 0x000fe4000f8610ff */
[----:B------:R-:W-:Y:S02]  /*03d0*/  LOP3.LUT R88, R88, 0xfffffff7, RZ, 0xc0, !PT ;  /* 0xfffffff758587812 */ /* 0x000fe400078ec0ff */
[----:B------:R-:W-:Y:S01]  /*03e0*/  LEA.HI.X R5, R8, UR11, R13, 0x2, P3 ;  /* 0x0000000b08057c11 */ /* 0x000fe200098f140d */
[----:B------:R-:W-:-:S04]  /*03f0*/  VIADD R8, R54, 0x40 ;  /* 0x0000004036087836 */ /* 0x000fc80000000000 */
[----:B------:R-:W0:Y:S01]  /*0400*/  @!P1 LDC R12, c[0x0][0x4] ;  /* 0x00000100ff0c9b82 */ /* 0x000e220000000800 */
[----:B------:R-:W-:Y:S01]  /*0410*/  ISETP.GE.AND P3, PT, R8, R79, PT ;  /* 0x0000004f0800720c */ /* 0x000fe20003f66270 */
[----:B------:R-:W-:-:S05]  /*0420*/  VIADD R8, R54, 0x80 ;  /* 0x0000008036087836 */ /* 0x000fca0000000000 */
[----:B------:R-:W-:Y:S01]  /*0430*/  ISETP.GE.AND P5, PT, R8, R79, PT ;  /* 0x0000004f0800720c */ /* 0x000fe20003fa6270 */
[----:B------:R-:W1:Y:S06]  /*0440*/  @!P2 LDC R14, c[0x0][0x4] ;  /* 0x00000100ff0eab82 */ /* 0x000e6c0000000800 */
[----:B------:R-:W-:Y:S02]  /*0450*/  @P3 LOP3.LUT R88, R88, 0x8, RZ, 0xfc, !PT ;  /* 0x0000000858583812 */ /* 0x000fe400078efcff */
[----:B------:R-:W3:Y:S02]  /*0460*/  @!P2 LDC.64 R16, c[0x0][0x218] ;  /* 0x00008600ff10ab82 */ /* 0x000ee40000000a00 */
[----:B------:R-:W-:Y:S01]  /*0470*/  LOP3.LUT R88, R88, 0xffffffef, RZ, 0xc0, !PT ;  /* 0xffffffef58587812 */ /* 0x000fe200078ec0ff */
[----:B0-----:R-:W-:-:S02]  /*0480*/  @!P1 IMAD R13, R12, UR5, R9 ;  /* 0x000000050c0d9c24 */ /* 0x001fc4000f8e0209 */
[----:B------:R-:W-:Y:S02]  /*0490*/  IMAD.MOV.U32 R119, RZ, RZ, -0x800000 ;  /* 0xff800000ff777424 */ /* 0x000fe400078e00ff */
[C---:B------:R-:W-:Y:S02]  /*04a0*/  VIADD R22, R54.reuse, 0xc0 ;  /* 0x000000c036167836 */ /* 0x040fe40000000000 */
[----:B------:R-:W-:Y:S02]  /*04b0*/  IMAD.MOV.U32 R89, RZ, RZ, -0x800000 ;  /* 0xff800000ff597424 */ /* 0x000fe400078e00ff */
[C---:B------:R-:W-:Y:S02]  /*04c0*/  VIADD R24, R54.reuse, 0xe0 ;  /* 0x000000e036187836 */ /* 0x040fe40000000000 */
[----:B------:R-:W-:Y:S02]  /*04d0*/  IMAD.MOV.U32 R87, RZ, RZ, -0x800000 ;  /* 0xff800000ff577424 */ /* 0x000fe400078e00ff */
[----:B------:R-:W-:-:S02]  /*04e0*/  VIADD R26, R54, 0x100 ;  /* 0x00000100361a7836 */ /* 0x000fc40000000000 */
        /* <DEDUP_REMOVED lines=45> */
[----:B------:R-:W-:Y:S02]  /*07c0*/  VIADD R102, R54, 0x3e0 ;  /* 0x000003e036667836 */ /* 0x000fe40000000000 */
[----:B------:R-:W-:Y:S01]  /*07d0*/  IMAD.MOV.U32 R67, RZ, RZ, -0x800000 ;  /* 0xff800000ff437424 */ /* 0x000fe200078e00ff */
[----:B------:R-:W-:Y:S01]  /*07e0*/  LOP3.LUT R86, R86, 0xfffffffe, RZ, 0xc0, !PT ;  /* 0xfffffffe56567812 */ /* 0x000fe200078ec0ff */
[----:B------:R-:W-:Y:S01]  /*07f0*/  VIADD R12, R54, 0x60 ;  /* 0x00000060360c7836 */ /* 0x000fe20000000000 */
[----:B------:R-:W0:Y:S01]  /*0800*/  @!P1 LDC.64 R10, c[0x0][0x218] ;  /* 0x00008600ff0a9b82 */ /* 0x000e220000000a00 */
[----:B-1----:R-:W-:-:S02]  /*0810*/  @!P2 IMAD R15, R14, UR5, R9 ;  /* 0x000000050e0fac24 */ /* 0x002fc4000f8e0209 */
[----:B------:R-:W-:Y:S01]  /*0820*/  VIADD R104, R54, 0x400 ;  /* 0x0000040036687836 */ /* 0x000fe20000000000 */
[----:B------:R-:W-:Y:S01]  /*0830*/  ISETP.GE.AND P6, PT, R12, R79, PT ;  /* 0x0000004f0c00720c */ /* 0x000fe20003fc6270 */
[----:B------:R-:W-:Y:S02]  /*0840*/  @!P2 IMAD R15, R15, UR8, R54 ;  /* 0x000000080f0fac24 */ /* 0x000fe4000f8e0236 */
[----:B------:R-:W-:Y:S02]  /*0850*/  VIADD R12, R54, 0xa0 ;  /* 0x000000a0360c7836 */ /* 0x000fe40000000000 */
[----:B---3--:R-:W-:-:S03]  /*0860*/  @!P2 IMAD.WIDE R16, R15, 0x4, R16 ;  /* 0x000000040f10a825 */ /* 0x008fc600078e0210 */
[----:B------:R-:W-:Y:S01]  /*0870*/  ISETP.GE.AND P4, PT, R12, R79, PT ;  /* 0x0000004f0c00720c */ /* 0x000fe20003f86270 */
[----:B------:R-:W-:Y:S01]  /*0880*/  IMAD.MOV.U32 R66, RZ, RZ, -0x800000 ;  /* 0xff800000ff427424 */ /* 0x000fe200078e00ff */
[----:B------:R-:W5:Y:S01]  /*0890*/  @!P2 LDG.E R77, desc[UR6][R16.64+0x1f80] ;  /* 0x001f8006104da981 */ /* 0x000f62000c1e1900 */
[----:B------:R-:W-:Y:S02]  /*08a0*/  VIADD R106, R54, 0x420 ;  /* 0x00000420366a7836 */ /* 0x000fe40000000000 */
[----:B------:R-:W-:Y:S01]  /*08b0*/  @P6 LOP3.LUT R88, R88, 0x10, RZ, 0xfc, !PT ;  /* 0x0000001058586812 */ /* 0x000fe200078efcff */
[----:B------:R-:W-:Y:S02]  /*08c0*/  IMAD.MOV.U32 R65, RZ, RZ, -0x800000 ;  /* 0xff800000ff417424 */ /* 0x000fe400078e00ff */
[----:B------:R-:W-:Y:S02]  /*08d0*/  VIADD R108, R54, 0x440 ;  /* 0x00000440366c7836 */ /* 0x000fe40000000000 */
[----:B------:R-:W-:-:S02]  /*08e0*/  IMAD.MOV.U32 R64, RZ, RZ, -0x800000 ;  /* 0xff800000ff407424 */ /* 0x000fc400078e00ff */
[C---:B------:R-:W-:Y:S02]  /*08f0*/  VIADD R110, R54.reuse, 0x460 ;  /* 0x00000460366e7836 */ /* 0x040fe40000000000 */
[----:B------:R-:W-:Y:S02]  /*0900*/  IMAD.MOV.U32 R63, RZ, RZ, -0x800000 ;  /* 0xff800000ff3f7424 */ /* 0x000fe400078e00ff */
[C---:B------:R-:W-:Y:S02]  /*0910*/  VIADD R112, R54.reuse, 0x480 ;  /* 0x0000048036707836 */ /* 0x040fe40000000000 */
[----:B------:R-:W-:Y:S02]  /*0920*/  IMAD.MOV.U32 R62, RZ, RZ, -0x800000 ;  /* 0xff800000ff3e7424 */ /* 0x000fe400078e00ff */
[----:B------:R-:W-:Y:S02]  /*0930*/  VIADD R114, R54, 0x4a0 ;  /* 0x000004a036727836 */ /* 0x000fe40000000000 */
[----:B------:R-:W-:-:S02]  /*0940*/  IMAD.MOV.U32 R61, RZ, RZ, -0x800000 ;  /* 0xff800000ff3d7424 */ /* 0x000fc400078e00ff */
[C---:B------:R-:W-:Y:S02]  /*0950*/  VIADD R116, R54.reuse, 0x4c0 ;  /* 0x000004c036747836 */ /* 0x040fe40000000000 */
[----:B------:R-:W-:Y:S02]  /*0960*/  IMAD.MOV.U32 R60, RZ, RZ, -0x800000 ;  /* 0xff800000ff3c7424 */ /* 0x000fe400078e00ff */
[----:B------:R-:W-:Y:S02]  /*0970*/  VIADD R8, R54, 0x4e0 ;  /* 0x000004e036087836 */ /* 0x000fe40000000000 */
[----:B------:R-:W-:-:S04]  /*0980*/  @!P1 IMAD R13, R13, UR8, R54 ;  /* 0x000000080d0d9c24 */ /* 0x000fc8000f8e0236 */
[----:B0-----:R-:W-:-:S04]  /*0990*/  @!P1 IMAD.WIDE R10, R13, 0x4, R10 ;  /* 0x000000040d0a9825 */ /* 0x001fc800078e020a */
[----:B------:R-:W-:Y:S01]  /*09a0*/  IMAD.MOV.U32 R59, RZ, RZ, -0x800000 ;  /* 0xff800000ff3b7424 */ /* 0x000fe200078e00ff */
[----:B------:R0:W5:Y:S01]  /*09b0*/  @!P1 LDG.E R78, desc[UR6][R10.64+0x1f00] ;  /* 0x001f00060a4e9981 */ /* 0x000162000c1e1900 */
[----:B--2---:R-:W-:-:S04]  /*09c0*/  @!P0 ISETP.NE.AND P3, PT, R18, RZ, PT ;  /* 0x000000ff1200820c */ /* 0x004fc80003f65270 */
[----:B------:R-:W-:Y:S02]  /*09d0*/  @!P0 SEL R15, RZ, 0x1, P3 ;  /* 0x00000001ff0f8807 */ /* 0x000fe40001800000 */
[C---:B------:R-:W-:Y:S02]  /*09e0*/  LOP3.LUT P3, RZ, R88.reuse, 0x8, RZ, 0xc0, !PT ;  /* 0x0000000858ff7812 */ /* 0x040fe4000786c0ff */
[----:B------:R-:W-:-:S04]  /*09f0*/  LOP3.LUT R88, R88, 0xffffffdf, RZ, 0xc0, !PT ;  /* 0xffffffdf58587812 */ /* 0x000fc800078ec0ff */
[----:B------:R-:W-:-:S04]  /*0a00*/  @P5 LOP3.LUT R88, R88, 0x20, RZ, 0xfc, !PT ;  /* 0x0000002058585812 */ /* 0x000fc800078efcff */
[----:B------:R-:W-:-:S03]  /*0a10*/  LOP3.LUT R88, R88, 0xffffffbf, RZ, 0xc0, !PT ;  /* 0xffffffbf58587812 */ /* 0x000fc600078ec0ff */
[----:B------:R1:W5:Y:S01]  /*0a20*/  @!P3 LDG.E R119, desc[UR6][R4.64+0x100] ;  /* 0x000100060477b981 */ /* 0x000362000c1e1900 */
[----:B------:R-:W-:Y:S02]  /*0a30*/  ISETP.GE.AND P3, PT, R22, R79, PT ;  /* 0x0000004f1600720c */ /* 0x000fe40003f66270 */
[----:B------:R-:W-:-:S04]  /*0a40*/  @P4 LOP3.LUT R88, R88, 0x40, RZ, 0xfc, !PT ;  /* 0x0000004058584812 */ /* 0x000fc800078efcff */
[----:B------:R-:W-:-:S07]  /*0a50*/  LOP3.LUT R88, R88, 0xffffff7f, RZ, 0xc0, !PT ;  /* 0xffffff7f58587812 */ /* 0x000fce00078ec0ff */
[----:B------:R-:W-:Y:S01]  /*0a60*/  @P3 LOP3.LUT R88, R88, 0x80, RZ, 0xfc, !PT ;  /* 0x0000008058583812 */ /* 0x000fe200078efcff */
[----:B------:R1:W5:Y:S01]  /*0a70*/  @!P3 LDG.E R89, desc[UR6][R4.64+0x300] ;  /* 0x000300060459b981 */ /* 0x000362000c1e1900 */
[----:B------:R-:W-:Y:S02]  /*0a80*/  ISETP.GE.AND P3, PT, R24, R79, PT ;  /* 0x0000004f1800720c */ /* 0x000fe40003f66270 */
[----:B------:R-:W-:-:S11]  /*0a90*/  LOP3.LUT R88, R88, 0xfffffeff, RZ, 0xc0, !PT ;  /* 0xfffffeff58587812 */ /* 0x000fd600078ec0ff */
        /* <DEDUP_REMOVED lines=94> */
[----:B------:R-:W-:-:S13]  /*1080*/  ISETP.GE.AND P3, PT, R102, R79, PT ;  /* 0x0000004f6600720c */ /* 0x000fda0003f66270 */
        /* <DEDUP_REMOVED lines=27> */
[----:B------:R-:W-:Y:S01]  /*1240*/  LOP3.LUT R86, R86, 0xffffff7f, RZ, 0xc0, !PT ;  /* 0xffffff7f56567812 */ /* 0x000fe200078ec0ff */
[----:B0-----:R-:W-:-:S10]  /*1250*/  VIADD R10, R54, 0x500 ;  /* 0x00000500360a7836 */ /* 0x001fd40000000000 */
[----:B------:R-:W-:Y:S01]  /*1260*/  @P3 LOP3.LUT R86, R86, 0x80, RZ, 0xfc, !PT ;  /* 0x0000008056563812 */ /* 0x000fe200078efcff */
[----:B------:R1:W5:Y:S01]  /*1270*/  @!P3 LDG.E R60, desc[UR6][R4.64+0x1300] ;  /* 0x00130006043cb981 */ /* 0x000362000c1e1900 */
[----:B------:R-:W-:Y:S02]  /*1280*/  ISETP.GE.AND P3, PT, R8, R79, PT ;  /* 0x0000004f0800720c */ /* 0x000fe40003f66270 */
[----:B------:R-:W-:Y:S01]  /*1290*/  LOP3.LUT R86, R86, 0xfffffeff, RZ, 0xc0, !PT ;  /* 0xfffffeff56567812 */ /* 0x000fe200078ec0ff */
[----:B------:R-:W-:-:S10]  /*12a0*/  IMAD.MOV.U32 R58, RZ, RZ, -0x800000 ;  /* 0xff800000ff3a7424 */ /* 0x000fd400078e00ff */
[----:B------:R-:W-:Y:S01]  /*12b0*/  @P3 LOP3.LUT R86, R86, 0x100, RZ, 0xfc, !PT ;  /* 0x0000010056563812 */ /* 0x000fe200078efcff */
[----:B------:R1:W5:Y:S01]  /*12c0*/  @!P3 LDG.E R59, desc[UR6][R4.64+0x1380] ;  /* 0x00138006043bb981 */ /* 0x000362000c1e1900 */
[----:B------:R-:W-:Y:S01]  /*12d0*/  ISETP.GE.AND P3, PT, R10, R79, PT ;  /* 0x0000004f0a00720c */ /* 0x000fe20003f66270 */
[----:B------:R-:W-:Y:S01]  /*12e0*/  VIADD R12, R54, 0x520 ;  /* 0x00000520360c7836 */ /* 0x000fe20000000000 */
        /* <DEDUP_REMOVED lines=106> */
[-C--:B------:R-:W-:Y:S01]  /*1990*/  ISETP.GE.AND P3, PT, R46, R79.reuse, PT ;  /* 0x0000004f2e00720c */ /* 0x080fe20003f66270 */
[----:B------:R-:W-:Y:S01]  /*19a0*/  VIADD R48, R54, 0x760 ;  /* 0x0000076036307836 */ /* 0x000fe20000000000 */
[----:B------:R-:W-:Y:S01]  /*19b0*/  LOP3.LUT R88, R88, 0xfffffffd, RZ, 0xc0, !PT ;  /* 0xfffffffd58587812 */ /* 0x000fe200078ec0ff */
[----:B------:R-:W-:Y:S02]  /*19c0*/  IMAD.MOV.U32 R85, RZ, RZ, -0x800000 ;  /* 0xff800000ff557424 */ /* 0x000fe400078e00ff */
[----:B------:R-:W-:Y:S02]  /*19d0*/  IMAD.MOV.U32 R83, RZ, RZ, -0x800000 ;  /* 0xff800000ff537424 */ /* 0x000fe400078e00ff */
[----:B------:R-:W-:Y:S02]  /*19e0*/  IMAD.MOV.U32 R23, RZ, RZ, -0x800000 ;  /* 0xff800000ff177424 */ /* 0x000fe400078e00ff */
[----:B------:R-:W-:Y:S01]  /*19f0*/  VIADD R50, R54, 0x780 ;  /* 0x0000078036327836 */ /* 0x000fe20000000000 */
[----:B------:R1:W5:Y:S03]  /*1a00*/  @!P5 LDG.E R85, desc[UR6][R4.64+0x200] ;  /* 0x000200060455d981 */ /* 0x000366000c1e1900 */
[----:B------:R-:W-:Y:S01]  /*1a10*/  @P3 LOP3.LUT R88, R88, 0x2, RZ, 0xfc, !PT ;  /* 0x0000000258583812 */ /* 0x000fe200078efcff */
[----:B------:R1:W5:Y:S01]  /*1a20*/  @!P3 LDG.E R25, desc[UR6][R4.64+0x1d00] ;  /* 0x001d00060419b981 */ /* 0x000362000c1e1900 */
[-C--:B------:R-:W-:Y:S01]  /*1a30*/  ISETP.GE.AND P3, PT, R48, R79.reuse, PT ;  /* 0x0000004f3000720c */ /* 0x080fe20003f66270 */
[----:B------:R-:W-:Y:S01]  /*1a40*/  VIADD R52, R54, 0x7a0 ;  /* 0x000007a036347836 */ /* 0x000fe20000000000 */
[----:B------:R-:W-:Y:S01]  /*1a50*/  LOP3.LUT R88, R88, 0xfffffffe, RZ, 0xc0, !PT ;  /* 0xfffffffe58587812 */ /* 0x000fe200078ec0ff */
[----:B------:R-:W-:Y:S01]  /*1a60*/  VIADD R82, R54, 0x20 ;  /* 0x0000002036527836 */ /* 0x000fe20000000000 */
[----:B------:R1:W5:Y:S02]  /*1a70*/  @!P4 LDG.E R83, desc[UR6][R4.64+0x280] ;  /* 0x000280060453c981 */ /* 0x000364000c1e1900 */
[----:B------:R-:W-:-:S02]  /*1a80*/  ISETP.GE.AND P4, PT, R52, R79, PT ;  /* 0x0000004f3400720c */ /* 0x000fc40003f86270 */
[----:B------:R-:W-:Y:S01]  /*1a90*/  ISETP.GE.AND P5, PT, R82, R79, PT ;  /* 0x0000004f5200720c */ /* 0x000fe20003fa6270 */
[----:B------:R-:W-:-:S04]  /*1aa0*/  IMAD.MOV.U32 R13, RZ, RZ, -0x800000 ;  /* 0xff800000ff0d7424 */ /* 0x000fc800078e00ff */
[----:B------:R-:W-:Y:S01]  /*1ab0*/  @P3 LOP3.LUT R88, R88, 0x1, RZ, 0xfc, !PT ;  /* 0x0000000158583812 */ /* 0x000fe200078efcff */
[----:B------:R1:W5:Y:S01]  /*1ac0*/  @!P3 LDG.E R23, desc[UR6][R4.64+0x1d80] ;  /* 0x001d80060417b981 */ /* 0x000362000c1e1900 */
[----:B------:R-:W-:Y:S01]  /*1ad0*/  ISETP.GE.AND P3, PT, R50, R79, PT ;  /* 0x0000004f3200720c */ /* 0x000fe20003f66270 */
[----:B------:R-:W-:Y:S02]  /*1ae0*/  IMAD.MOV.U32 R81, RZ, RZ, -0x800000 ;  /* 0xff800000ff517424 */ /* 0x000fe400078e00ff */
[----:B------:R-:W-:Y:S01]  /*1af0*/  IMAD.MOV.U32 R21, RZ, RZ, -0x800000 ;  /* 0xff800000ff157424 */ /* 0x000fe200078e00ff */
[----:B------:R-:W2:Y:S01]  /*1b00*/  @!P0 LDG.E R13, desc[UR6][R4.64] ;  /* 0x00000006040d8981 */ /* 0x000ea2000c1e1900 */
[----:B------:R-:W-:Y:S02]  /*1b10*/  IMAD.MOV.U32 R19, RZ, RZ, -0x800000 ;  /* 0xff800000ff137424 */ /* 0x000fe400078e00ff */
[----:B------:R-:W-:Y:S01]  /*1b20*/  IMAD.MOV.U32 R80, RZ, RZ, -0x800000 ;  /* 0xff800000ff507424 */ /* 0x000fe200078e00ff */
[----:B------:R1:W5:Y:S04]  /*1b30*/  @!P6 LDG.E R81, desc[UR6][R4.64+0x180] ;  /* 0x000180060451e981 */ /* 0x000368000c1e1900 */
[----:B------:R1:W5:Y:S04]  /*1b40*/  @!P4 LDG.E R19, desc[UR6][R4.64+0x1e80] ;  /* 0x001e80060413c981 */ /* 0x000368000c1e1900 */
[----:B------:R1:W5:Y:S04]  /*1b50*/  @!P3 LDG.E R21, desc[UR6][R4.64+0x1e00] ;  /* 0x001e00060415b981 */ /* 0x000368000c1e1900 */
[----:B------:R1:W5:Y:S01]  /*1b60*/  @!P5 LDG.E R80, desc[UR6][R4.64+0x80] ;  /* 0x000080060450d981 */ /* 0x000362000c1e1900 */
[----:B------:R-:W-:Y:S01]  /*1b70*/  PRMT R11, RZ, 0x7610, R11 ;  /* 0x00007610ff0b7816 */ /* 0x000fe2000000000b */
[----:B------:R-:W-:Y:S01]  /*1b80*/  BSSY B0, `(.L_x_2013) ;  /* 0x000000e000007945 */ /* 0x000fe20003800000 */
[----:B------:R-:W-:-:S02]  /*1b90*/  LOP3.LUT R88, R88, 0xfffffffb, RZ, 0xc0, !PT ;  /* 0xfffffffb58587812 */ /* 0x000fc400078ec0ff */
[----:B------:R-:W-:Y:S02]  /*1ba0*/  @!P0 PRMT R11, R15, 0x7610, R11 ;  /* 0x000076100f0b8816 */ /* 0x000fe4000000000b */
[----:B------:R-:W-:Y:S01]  /*1bb0*/  @P5 LOP3.LUT R88, R88, 0x4, RZ, 0xfc, !PT ;  /* 0x0000000458585812 */ /* 0x000fe200078efcff */
[----:B--2---:R-:W-:Y:S01]  /*1bc0*/  IMAD.MOV.U32 R82, RZ, RZ, R13 ;  /* 0x000000ffff527224 */ /* 0x004fe200078e000d */
[----:B-1----:R-:W-:Y:S06]  /*1bd0*/  @P5 BRA `(.L_x_2014) ;  /* 0x0000000000205947 */ /* 0x002fec0003800000 */
[----:B------:R-:W2:Y:S02]  /*1be0*/  LDG.E.U8 R4, desc[UR6][R2.64+0x20] ;  /* 0x0000200602047981 */ /* 0x000ea4000c1e1100 */
[----:B--2---:R-:W-:-:S13]  /*1bf0*/  ISETP.NE.AND P5, PT, R4, RZ, PT ;  /* 0x000000ff0400720c */ /* 0x004fda0003fa5270 */
[----:B------:R-:W-:Y:S02]  /*1c00*/  @!P5 PRMT R4, R11, 0x9910, RZ ;  /* 0x000099100b04d816 */ /* 0x000fe400000000ff */
[----:B-----5:R-:W-:-:S04]  /*1c10*/  @!P5 FSETP.GT.FTZ.AND P6, PT, R13, R80, PT ;  /* 0x000000500d00d20b */ /* 0x020fc80003fd4000 */
[----:B------:R-:W-:Y:S01]  /*1c20*/  @!P5 ISETP.NE.AND P6, PT, R4, RZ, P6 ;  /* 0x000000ff0400d20c */ /* 0x000fe200037c5270 */
[----:B------:R-:W-:-:S03]  /*1c30*/  IMAD.MOV.U32 R4, RZ, RZ, 0x1 ;  /* 0x00000001ff047424 */ /* 0x000fc600078e00ff */
[----:B------:R-:W-:Y:S02]  /*1c40*/  @!P5 FSEL R82, R13, R80, P6 ;  /* 0x000000500d52d208 */ /* 0x000fe40003000000 */
[----:B------:R-:W-:-:S07]  /*1c50*/  @!P5 PRMT R11, R4, 0x7610, R11 ;  /* 0x00007610040bd816 */ /* 0x000fce000000000b */
.L_x_2014:
[----:B------:R-:W-:Y:S05]  /*1c60*/  BSYNC B0 ;  /* 0x0000000000007941 */ /* 0x000fea0003800000 */
.L_x_2013:
[----:B------:R-:W-:Y:S01]  /*1c70*/  LOP3.LUT P5, RZ, R88, 0x8, RZ, 0xc0, !PT ;  /* 0x0000000858ff7812 */ /* 0x000fe200078ac0ff */
[----:B------:R-:W-:-:S12]  /*1c80*/  BSSY B0, `(.L_x_2015) ;  /* 0x000000a000007945 */ /* 0x000fd80003800000 */
[----:B------:R-:W-:Y:S05]  /*1c90*/  @P5 BRA `(.L_x_2016) ;  /* 0x0000000000205947 */ /* 0x000fea0003800000 */
        /* <DEDUP_REMOVED lines=8> */
.L_x_2016:
[----:B------:R-:W-:Y:S05]  /*1d20*/  BSYNC B0 ;  /* 0x0000000000007941 */ /* 0x000fea0003800000 */
.L_x_2015:
        /* <DEDUP_REMOVED lines=11> */
.L_x_2018:
[----:B------:R-:W-:Y:S05]  /*1de0*/  BSYNC B0 ;  /* 0x0000000000007941 */ /* 0x000fea0003800000 */
.L_x_2017:
        /* <DEDUP_REMOVED lines=11> */
.L_x_2020:
[----:B------:R-:W-:Y:S05]  /*1ea0*/  BSYNC B0 ;  /* 0x0000000000007941 */ /* 0x000fea0003800000 */
.L_x_2019:
        /* <DEDUP_REMOVED lines=11> */
.L_x_2022:
[----:B------:R-:W-:Y:S05]  /*1f60*/  BSYNC B0 ;  /* 0x0000000000007941 */ /* 0x000fea0003800000 */
.L_x_2021:
        /* <DEDUP_REMOVED lines=11> */
.L_x_2024:
[----:B------:R-:W-:Y:S05]  /*2020*/  BSYNC B0 ;  /* 0x0000000000007941 */ /* 0x000fea0003800000 */
.L_x_2023:
        /* <DEDUP_REMOVED lines=11> */
.L_x_2026:
[----:B------:R-:W-:Y:S05]  /*20e0*/  BSYNC B0 ;  /* 0x0000000000007941 */ /* 0x000fea0003800000 */
.L_x_2025:
        /* <DEDUP_REMOVED lines=11> */
.L_x_2028:
[----:B------:R-:W-:Y:S05]  /*21a0*/  BSYNC B0 ;  /* 0x0000000000007941 */ /* 0x000fea0003800000 */
.L_x_2027:
        /* <DEDUP_REMOVED lines=11> */
.L_x_2030:
[----:B------:R-:W-:Y:S05]  /*2260*/  BSYNC B0 ;  /* 0x0000000000007941 */ /* 0x000fea0003800000 */
.L_x_2029:
        /* <DEDUP_REMOVED lines=11> */
.L_x_2032:
[----:B------:R-:W-:Y:S05]  /*2320*/  BSYNC B0 ;  /* 0x0000000000007941 */ /* 0x000fea0003800000 */
.L_x_2031:
        /* <DEDUP_REMOVED lines=11> */
.L_x_2034:
[----:B------:R-:W-:Y:S05]  /*23e0*/  BSYNC B0 ;  /* 0x0000000000007941 */ /* 0x000fea0003800000 */
.L_x_2033:
        /* <DEDUP_REMOVED lines=11> */
.L_x_2036:
[----:B------:R-:W-:Y:S05]  /*24a0*/  BSYNC B0 ;  /* 0x0000000000007941 */ /* 0x000fea0003800000 */
.L_x_2035:
        /* <DEDUP_REMOVED lines=11> */
.L_x_2038:
[----:B------:R-:W-:Y:S05]  /*2560*/  BSYNC B0 ;  /* 0x0000000000007941 */ /* 0x000fea0003800000 */
.L_x_2037:
        /* <DEDUP_REMOVED lines=11> */
.L_x_2040:
[----:B------:R-:W-:Y:S05]  /*2620*/  BSYNC B0 ;  /* 0x0000000000007941 */ /* 0x000fea0003800000 */
.L_x_2039:
        /* <DEDUP_REMOVED lines=11> */
.L_x_2042:
[----:B------:R-:W-:Y:S05]  /*26e0*/  BSYNC B0 ;  /* 0x0000000000007941 */ /* 0x000fea0003800000 */
.L_x_2041:
        /* <DEDUP_REMOVED lines=11> */
.L_x_2044:
[----:B------:R-:W-:Y:S05]  /*27a0*/  BSYNC B0 ;  /* 0x0000000000007941 */ /* 0x000fea0003800000 */
.L_x_2043:
        /* <DEDUP_REMOVED lines=11> */
.L_x_2046:
[----:B------:R-:W-:Y:S05]  /*2860*/  BSYNC B0 ;  /* 0x0000000000007941 */ /* 0x000fea0003800000 */
.L_x_2045:
        /* <DEDUP_REMOVED lines=11> */
.L_x_2048:
[----:B------:R-:W-:Y:S05]  /*2920*/  BSYNC B0 ;  /* 0x0000000000007941 */ /* 0x000fea0003800000 */
.L_x_2047:
        /* <DEDUP_REMOVED lines=11> */
.L_x_2050:
[----:B------:R-:W-:Y:S05]  /*29e0*/  BSYNC B0 ;  /* 0x0000000000007941 */ /* 0x000fea0003800000 */
.L_x_2049:
        /* <DEDUP_REMOVED lines=11> */
.L_x_2052:
[----:B------:R-:W-:Y:S05]  /*2aa0*/  BSYNC B0 ;  /* 0x0000000000007941 */ /* 0x000fea0003800000 */
.L_x_2051:
        /* <DEDUP_REMOVED lines=11> */
.L_x_2054:
[----:B------:R-:W-:Y:S05]  /*2b60*/  BSYNC B0 ;  /* 0x0000000000007941 */ /* 0x000fea0003800000 */
.L_x_2053:
        /* <DEDUP_REMOVED lines=11> */
.L_x_2056:
[----:B------:R-:W-:Y:S05]  /*2c20*/  BSYNC B0 ;  /* 0x0000000000007941 */ /* 0x000fea0003800000 */
.L_x_2055:
        /* <DEDUP_REMOVED lines=11> */
.L_x_2058:
[----:B------:R-:W-:Y:S05]  /*2ce0*/  BSYNC B0 ;  /* 0x0000000000007941 */ /* 0x000fea0003800000 */
.L_x_2057:
        /* <DEDUP_REMOVED lines=11> */
.L_x_2060:
[----:B------:R-:W-:Y:S05]  /*2da0*/  BSYNC B0 ;  /* 0x0000000000007941 */ /* 0x000fea0003800000 */
.L_x_2059:
        /* <DEDUP_REMOVED lines=11> */
.L_x_2062:
[----:B------:R-:W-:Y:S05]  /*2e60*/  BSYNC B0 ;  /* 0x0000000000007941 */ /* 0x000fea0003800000 */
.L_x_2061:
        /* <DEDUP_REMOVED lines=11> */
.L_x_2064:
[----:B------:R-:W-:Y:S05]  /*2f20*/  BSYNC B0 ;  /* 0x0000000000007941 */ /* 0x000fea0003800000 */
.L_x_2063:
        /* <DEDUP_REMOVED lines=11> */
.L_x_2066:
[----:B------:R-:W-:Y:S05]  /*2fe0*/  BSYNC B0 ;  /* 0x0000000000007941 */ /* 0x000fea0003800000 */
.L_x_2065:
        /* <DEDUP_REMOVED lines=11> */
.L_x_2068:
[----:B------:R-:W-:Y:S05]  /*30a0*/  BSYNC B0 ;  /* 0x0000000000007941 */ /* 0x000fea0003800000 */
.L_x_2067:
        /* <DEDUP_REMOVED lines=11> */
.L_x_2070:
[----:B------:R-:W-:Y:S05]  /*3160*/  BSYNC B0 ;  /* 0x0000000000007941 */ /* 0x000fea0003800000 */
.L_x_2069:
        /* <DEDUP_REMOVED lines=11> */
.L_x_2072:
[----:B------:R-:W-:Y:S05]  /*3220*/  BSYNC B0 ;  /* 0x0000000000007941 */ /* 0x000fea0003800000 */
.L_x_2071:
        /* <DEDUP_REMOVED lines=11> */
.L_x_2074:
[----:B------:R-:W-:Y:S05]  /*32e0*/  BSYNC B0 ;  /* 0x0000000000007941 */ /* 0x000fea0003800000 */
.L_x_2073:
        /* <DEDUP_REMOVED lines=11> */
.L_x_2076:
[----:B------:R-:W-:Y:S05]  /*33a0*/  BSYNC B0 ;  /* 0x0000000000007941 */ /* 0x000fea0003800000 */
.L_x_2075:
        /* <DEDUP_REMOVED lines=11> */
.L_x_2078:
[----:B------:R-:W-:Y:S05]  /*3460*/  BSYNC B0 ;  /* 0x0000000000007941 */ /* 0x000fea0003800000 */
.L_x_2077:
        /* <DEDUP_REMOVED lines=11> */
.L_x_2080:
[----:B------:R-:W-:Y:S05]  /*3520*/  BSYNC B0 ;  /* 0x0000000000007941 */ /* 0x000fea0003800000 */
.L_x_2079:
        /* <DEDUP_REMOVED lines=11> */
.L_x_2082:
[----:B------:R-:W-:Y:S05]  /*35e0*/  BSYNC B0 ;  /* 0x0000000000007941 */ /* 0x000fea0003800000 */
.L_x_2081:
        /* <DEDUP_REMOVED lines=11> */
.L_x_2084:
[----:B------:R-:W-:Y:S05]  /*36a0*/  BSYNC B0 ;  /* 0x0000000000007941 */ /* 0x000fea0003800000 */
.L_x_2083:
        /* <DEDUP_REMOVED lines=11> */
.L_x_2086:
[----:B------:R-:W-:Y:S05]  /*3760*/  BSYNC B0 ;  /* 0x0000000000007941 */ /* 0x000fea0003800000 */
.L_x_2085:
        /* <DEDUP_REMOVED lines=11> */
.L_x_2088:
[----:B------:R-:W-:Y:S05]  /*3820*/  BSYNC B0 ;  /* 0x0000000000007941 */ /* 0x000fea0003800000 */
.L_x_2087:
[----:B------:R-:W-:Y:S01]  /*3830*/  ISETP.GE.AND P5, PT, R8, R79, PT ;  /* 0x0000004f0800720c */ /* 0x000fe20003fa6270 */
        /* <DEDUP_REMOVED lines=10> */
.L_x_2090:
[----:B------:R-:W-:Y:S05]  /*38e0*/  BSYNC B0 ;  /* 0x0000000000007941 */ /* 0x000fea0003800000 */
.L_x_2089:
        /* <DEDUP_REMOVED lines=11> */
.L_x_2092:
[----:B------:R-:W-:Y:S05]  /*39a0*/  BSYNC B0 ;  /* 0x0000000000007941 */ /* 0x000fea0003800000 */
.L_x_2091:
        /* <DEDUP_REMOVED lines=11> */
.L_x_2094:
[----:B------:R-:W-:Y:S05]  /*3a60*/  BSYNC B0 ;  /* 0x0000000000007941 */ /* 0x000fea0003800000 */
.L_x_2093:
        /* <DEDUP_REMOVED lines=11> */
.L_x_2096:
[----:B------:R-:W-:Y:S05]  /*3b20*/  BSYNC B0 ;  /* 0x0000000000007941 */ /* 0x000fea0003800000 */
.L_x_2095:
        /* <DEDUP_REMOVED lines=11> */
.L_x_2098:
[----:B------:R-:W-:Y:S05]  /*3be0*/  BSYNC B0 ;  /* 0x0000000000007941 */ /* 0x000fea0003800000 */
.L_x_2097:
        /* <DEDUP_REMOVED lines=11> */
.L_x_2100:
[----:B------:R-:W-:Y:S05]  /*3ca0*/  BSYNC B0 ;  /* 0x0000000000007941 */ /* 0x000fea0003800000 */
.L_x_2099:
        /* <DEDUP_REMOVED lines=11> */
.L_x_2102:
[----:B------:R-:W-:Y:S05]  /*3d60*/  BSYNC B0 ;  /* 0x0000000000007941 */ /* 0x000fea0003800000 */
.L_x_2101:
        /* <DEDUP_REMOVED lines=11> */
.L_x_2104:
[----:B------:R-:W-:Y:S05]  /*3e20*/  BSYNC B0 ;  /* 0x0000000000007941 */ /* 0x000fea0003800000 */
.L_x_2103:
        /* <DEDUP_REMOVED lines=11> */
.L_x_2106:
[----:B------:R-:W-:Y:S05]  /*3ee0*/  BSYNC B0 ;  /* 0x0000000000007941 */ /* 0x000fea0003800000 */
.L_x_2105:
        /* <DEDUP_REMOVED lines=11> */
.L_x_2108:
[----:B------:R-:W-:Y:S05]  /*3fa0*/  BSYNC B0 ;  /* 0x0000000000007941 */ /* 0x000fea0003800000 */
.L_x_2107:
        /* <DEDUP_REMOVED lines=11> */
.L_x_2110:
[----:B------:R-:W-:Y:S05]  /*4060*/  BSYNC B0 ;  /* 0x0000000000007941 */ /* 0x000fea0003800000 */
.L_x_2109:
        /* <DEDUP_REMOVED lines=11> */
.L_x_2112:
[----:B------:R-:W-:Y:S05]  /*4120*/  BSYNC B0 ;  /* 0x0000000000007941 */ /* 0x000fea0003800000 */
.L_x_2111:
        /* <DEDUP_REMOVED lines=11> */
.L_x_2114:
[----:B------:R-:W-:Y:S05]  /*41e0*/  BSYNC B0 ;  /* 0x0000000000007941 */ /* 0x000fea0003800000 */
.L_x_2113:
        /* <DEDUP_REMOVED lines=11> */
.L_x_2116:
[----:B------:R-:W-:Y:S05]  /*42a0*/  BSYNC B0 ;  /* 0x0000000000007941 */ /* 0x000fea0003800000 */
.L_x_2115:
        /* <DEDUP_REMOVED lines=11> */
.L_x_2118:
[----:B------:R-:W-:Y:S05]  /*4360*/  BSYNC B0 ;  /* 0x0000000000007941 */ /* 0x000fea0003800000 */
.L_x_2117:
        /* <DEDUP_REMOVED lines=11> */
.L_x_2120:
[----:B------:R-:W-:Y:S05]  /*4420*/  BSYNC B0 ;  /* 0x0000000000007941 */ /* 0x000fea0003800000 */
.L_x_2119:
        /* <DEDUP_REMOVED lines=11> */
.L_x_2122:
[----:B------:R-:W-:Y:S05]  /*44e0*/  BSYNC B0 ;  /* 0x0000000000007941 */ /* 0x000fea0003800000 */
.L_x_2121:
        /* <DEDUP_REMOVED lines=11> */
.L_x_2124:
[----:B------:R-:W-:Y:S05]  /*45a0*/  BSYNC B0 ;  /* 0x0000000000007941 */ /* 0x000fea0003800000 */
.L_x_2123:
        /* <DEDUP_REMOVED lines=11> */
.L_x_2126:
[----:B------:R-:W-:Y:S05]  /*4660*/  BSYNC B0 ;  /* 0x0000000000007941 */ /* 0x000fea0003800000 */
.L_x_2125:
        /* <DEDUP_REMOVED lines=11> */
.L_x_2128:
[----:B------:R-:W-:Y:S05]  /*4720*/  BSYNC B0 ;  /* 0x0000000000007941 */ /* 0x000fea0003800000 */
.L_x_2127:
        /* <DEDUP_REMOVED lines=11> */
.L_x_2130:
[----:B------:R-:W-:Y:S05]  /*47e0*/  BSYNC B0 ;  /* 0x0000000000007941 */ /* 0x000fea0003800000 */
.L_x_2129:
[----:B------:R-:W-:Y:S04]  /*47f0*/  BSSY B0, `(.L_x_2131) ;  /* 0x000000a000007945 */ /* 0x000fe80003800000 */
        /* <DEDUP_REMOVED lines=9> */
.L_x_2132:
[----:B------:R-:W-:Y:S05]  /*4890*/  BSYNC B0 ;  /* 0x0000000000007941 */ /* 0x000fea0003800000 */
.L_x_2131:
        /* <DEDUP_REMOVED lines=10> */
.L_x_2134:
[----:B------:R-:W-:Y:S05]  /*4940*/  BSYNC B0 ;  /* 0x0000000000007941 */ /* 0x000fea0003800000 */
.L_x_2133:
        /* <DEDUP_REMOVED lines=10> */
.L_x_2136:
[----:B------:R-:W-:Y:S05]  /*49f0*/  BSYNC B0 ;  /* 0x0000000000007941 */ /* 0x000fea0003800000 */
.L_x_2135:
        /* <DEDUP_REMOVED lines=10> */
.L_x_2138:
[----:B------:R-:W-:Y:S05]  /*4aa0*/  BSYNC B0 ;  /* 0x0000000000007941 */ /* 0x000fea0003800000 */
.L_x_2137:
        /* <DEDUP_REMOVED lines=30> */
.L_x_2140:
[----:B------:R-:W-:Y:S05]  /*4c90*/  BSYNC B0 ;  /* 0x0000000000007941 */ /* 0x000fea0003800000 */
.L_x_2139:
[----:B------:R-:W-:Y:S01]  /*4ca0*/  LOP3.LUT P0, RZ, R88, 0x4, RZ, 0xc0, !PT ;  /* 0x0000000458ff7812 */ /* 0x000fe2000780c0ff */
[----:B------:R-:W-:-:S12]  /*4cb0*/  BSSY B0, `(.L_x_2141) ;  /* 0x0000008000007945 */ /* 0x000fd80003800000 */
[----:B------:R-:W-:Y:S05]  /*4cc0*/  @P0 BRA `(.L_x_2142) ;  /* 0x0000000000180947 */ /* 0x000fea0003800000 */
[----:B------:R-:W2:Y:S02]  /*4cd0*/  LDG.E.U8 R13, desc[UR6][R2.64+0x20] ;  /* 0x00002006020d7981 */ /* 0x000ea4000c1e1100 */
[----:B--2---:R-:W-:-:S13]  /*4ce0*/  ISETP.NE.AND P0, PT, R13, RZ, PT ;  /* 0x000000ff0d00720c */ /* 0x004fda0003f05270 */
[----:B-----5:R-:W-:-:S04]  /*4cf0*/  @!P0 FADD.FTZ R80, -R84, R80 ;  /* 0x0000005054508221 */ /* 0x020fc80000010100 */
[----:B------:R-:W-:-:S04]  /*4d00*/  @!P0 FMUL.FTZ R80, R80, 1.4426950216293334961 ;  /* 0x3fb8aa3b50508820 */ /* 0x000fc80000410000 */
[----:B------:R-:W0:Y:S02]  /*4d10*/  @!P0 MUFU.EX2 R4, R80 ;  /* 0x0000005000048308 */ /* 0x000e240000000800 */
[----:B0-----:R-:W-:-:S07]  /*4d20*/  @!P0 FADD.FTZ R82, R82, R4 ;  /* 0x0000000452528221 */ /* 0x001fce0000010000 */
.L_x_2142:
[----:B------:R-:W-:Y:S05]  /*4d30*/  BSYNC B0 ;  /* 0x0000000000007941 */ /* 0x000fea0003800000 */
.L_x_2141:
[----:B------:R-:W-:Y:S01]  /*4d40*/  LOP3.LUT P0, RZ, R88, 0x8, RZ, 0xc0, !PT ;  /* 0x0000000858ff7812 */ /* 0x000fe2000780c0ff */
[----:B------:R-:W-:Y:S01]  /*4d50*/  BSSY B0, `(.L_x_2143) ;  /* 0x000000a000007945 */ /* 0x000fe20003800000 */
[----:B------:R-:W-:Y:S02]  /*4d60*/  IMAD.MOV.U32 R13, RZ, RZ, RZ ;  /* 0x000000ffff0d7224 */ /* 0x000fe400078e00ff */
[----:B------:R-:W-:-:S09]  /*4d70*/  IMAD.MOV.U32 R15, RZ, RZ, RZ ;  /* 0x000000ffff0f7224 */ /* 0x000fd200078e00ff */
[----:B------:R-:W-:Y:S05]  /*4d80*/  @P0 BRA `(.L_x_2144) ;  /* 0x0000000000180947 */ /* 0x000fea0003800000 */
[----:B-----5:R-:W2:Y:S02]  /*4d90*/  LDG.E.U8 R80, desc[UR6][R2.64+0x40] ;  /* 0x0000400602507981 */ /* 0x020ea4000c1e1100 */
[----:B--2---:R-:W-:-:S13]  /*4da0*/  ISETP.NE.AND P0, PT, R80, RZ, PT ;  /* 0x000000ff5000720c */ /* 0x004fda0003f05270 */
[----:B------:R-:W-:-:S04]  /*4db0*/  @!P0 FADD.FTZ R119, -R84, R119 ;  /* 0x0000007754778221 */ /* 0x000fc80000010100 */
[----:B------:R-:W-:-:S04]  /*4dc0*/  @!P0 FMUL.FTZ R119, R119, 1.4426950216293334961 ;  /* 0x3fb8aa3b77778820 */ /* 0x000fc80000410000 */
[----:B------:R-:W0:Y:S02]  /*4dd0*/  @!P0 MUFU.EX2 R15, R119 ;  /* 0x00000077000f8308 */ /* 0x000e240000000800 */
[----:B0-----:R-:W-:-:S07]  /*4de0*/  @!P0 FADD.FTZ R82, R82, R15 ;  /* 0x0000000f52528221 */ /* 0x001fce0000010000 */
.L_x_2144:
[----:B------:R-:W-:Y:S05]  /*4df0*/  BSYNC B0 ;  /* 0x0000000000007941 */ /* 0x000fea0003800000 */
.L_x_2143:
[----:B------:R-:W-:Y:S01]  /*4e00*/  LOP3.LUT P0, RZ, R88, 0x10, RZ, 0xc0, !PT ;  /* 0x0000001058ff7812 */ /* 0x000fe2000780c0ff */
[----:B------:R-:W-:-:S12]  /*4e10*/  BSSY B0, `(.L_x_2145) ;  /* 0x0000008000007945 */ /* 0x000fd80003800000 */
[----:B------:R-:W-:Y:S05]  /*4e20*/  @P0 BRA `(.L_x_2146) ;  /* 0x0000000000180947 */ /* 0x000fea0003800000 */
[----:B-----5:R-:W2:Y:S02]  /*4e30*/  LDG.E.U8 R80, desc[UR6][R2.64+0x60] ;  /* 0x0000600602507981 */ /* 0x020ea4000c1e1100 */
[----:B--2---:R-:W-:-:S13]  /*4e40*/  ISETP.NE.AND P0, PT, R80, RZ, PT ;  /* 0x000000ff5000720c */ /* 0x004fda0003f05270 */
[----:B------:R-:W-:-:S04]  /*4e50*/  @!P0 FADD.FTZ R81, -R84, R81 ;  /* 0x0000005154518221 */ /* 0x000fc80000010100 */
[----:B------:R-:W-:-:S04]  /*4e60*/  @!P0 FMUL.FTZ R81, R81, 1.4426950216293334961 ;  /* 0x3fb8aa3b51518820 */ /* 0x000fc80000410000 */
[----:B------:R-:W0:Y:S02]  /*4e70*/  @!P0 MUFU.EX2 R5, R81 ;  /* 0x0000005100058308 */ /* 0x000e240000000800 */
[----:B0-----:R-:W-:-:S07]  /*4e80*/  @!P0 FADD.FTZ R82, R82, R5 ;  /* 0x0000000552528221 */ /* 0x001fce0000010000 */
.L_x_2146:
[----:B------:R-:W-:Y:S05]  /*4e90*/  BSYNC B0 ;  /* 0x0000000000007941 */ /* 0x000fea0003800000 */
.L_x_2145:
[----:B------:R-:W-:Y:S01]  /*4ea0*/  LOP3.LUT P0, RZ, R88, 0x20, RZ, 0xc0, !PT ;  /* 0x0000002058ff7812 */ /* 0x000fe2000780c0ff */
[----:B------:R-:W-:Y:S01]  /*4eb0*/  BSSY B0, `(.L_x_2147) ;  /* 0x0000009000007945 */ /* 0x000fe20003800000 */
[----:B-----5:R-:W-:-:S11]  /*4ec0*/  CS2R R80, SRZ ;  /* 0x0000000000507805 */ /* 0x020fd6000001ff00 */
[----:B------:R-:W-:Y:S05]  /*4ed0*/  @P0 BRA `(.L_x_2148) ;  /* 0x0000000000180947 */ /* 0x000fea0003800000 */
[----:B------:R-:W2:Y:S02]  /*4ee0*/  LDG.E.U8 R90, desc[UR6][R2.64+0x80] ;  /* 0x00008006025a7981 */ /* 0x000ea4000c1e1100 */
[----:B--2---:R-:W-:-:S13]  /*4ef0*/  ISETP.NE.AND P0, PT, R90, RZ, PT ;  /* 0x000000ff5a00720c */ /* 0x004fda0003f05270 */
[----:B------:R-:W-:-:S04]  /*4f00*/  @!P0 FADD.FTZ R85, -R84, R85 ;  /* 0x0000005554558221 */ /* 0x000fc80000010100 */
[----:B------:R-:W-:-:S04]  /*4f10*/  @!P0 FMUL.FTZ R85, R85, 1.4426950216293334961 ;  /* 0x3fb8aa3b55558820 */ /* 0x000fc80000410000 */
[----:B------:R-:W0:Y:S02]  /*4f20*/  @!P0 MUFU.EX2 R80, R85 ;  /* 0x0000005500508308 */ /* 0x000e240000000800 */
[----:B0-----:R-:W-:-:S07]  /*4f30*/  @!P0 FADD.FTZ R82, R82, R80 ;  /* 0x0000005052528221 */ /* 0x001fce0000010000 */
.L_x_2148:
[----:B------:R-:W-:Y:S05]  /*4f40*/  BSYNC B0 ;  /* 0x0000000000007941 */ /* 0x000fea0003800000 */
.L_x_2147:
        /* <DEDUP_REMOVED lines=9> */
.L_x_2150:
[----:B------:R-:W-:Y:S05]  /*4fe0*/  BSYNC B0 ;  /* 0x0000000000007941 */ /* 0x000fea0003800000 */
.L_x_2149:
        /* <DEDUP_REMOVED lines=11> */
.L_x_2152:
[----:B------:R-:W-:Y:S05]  /*50a0*/  BSYNC B0 ;  /* 0x0000000000007941 */ /* 0x000fea0003800000 */
.L_x_2151:
        /* <DEDUP_REMOVED lines=9> */
.L_x_2154:
[----:B------:R-:W-:Y:S05]  /*5140*/  BSYNC B0 ;  /* 0x0000000000007941 */ /* 0x000fea0003800000 */
.L_x_2153:
        /* <DEDUP_REMOVED lines=11> */
.L_x_2156:
[----:B------:R-:W-:Y:S05]  /*5200*/  BSYNC B0 ;  /* 0x0000000000007941 */ /* 0x000fea0003800000 */
.L_x_2155:
        /* <DEDUP_REMOVED lines=9> */
.L_x_2158:
[----:B------:R-:W-:Y:S05]  /*52a0*/  BSYNC B0 ;  /* 0x0000000000007941 */ /* 0x000fea0003800000 */
.L_x_2157:
        /* <DEDUP_REMOVED lines=11> */
.L_x_2160:
[----:B------:R-:W-:Y:S05]  /*5360*/  BSYNC B0 ;  /* 0x0000000000007941 */ /* 0x000fea0003800000 */
.L_x_2159:
        /* <DEDUP_REMOVED lines=9> */
.L_x_2162:
[----:B------:R-:W-:Y:S05]  /*5400*/  BSYNC B0 ;  /* 0x0000000000007941 */ /* 0x000fea0003800000 */
.L_x_2161:
        /* <DEDUP_REMOVED lines=11> */
.L_x_2164:
[----:B------:R-:W-:Y:S05]  /*54c0*/  BSYNC B0 ;  /* 0x0000000000007941 */ /* 0x000fea0003800000 */
.L_x_2163:
        /* <DEDUP_REMOVED lines=9> */
.L_x_2166:
[----:B------:R-:W-:Y:S05]  /*5560*/  BSYNC B0 ;  /* 0x0000000000007941 */ /* 0x000fea0003800000 */
.L_x_2165:
        /* <DEDUP_REMOVED lines=11> */
.L_x_2168:
[----:B------:R-:W-:Y:S05]  /*5620*/  BSYNC B0 ;  /* 0x0000000000007941 */ /* 0x000fea0003800000 */
.L_x_2167:
        /* <DEDUP_REMOVED lines=9> */
.L_x_2170:
[----:B------:R-:W-:Y:S05]  /*56c0*/  BSYNC B0 ;  /* 0x0000000000007941 */ /* 0x000fea0003800000 */
.L_x_2169:
        /* <DEDUP_REMOVED lines=11> */
.L_x_2172:
[----:B------:R-:W-:Y:S05]  /*5780*/  BSYNC B0 ;  /* 0x0000000000007941 */ /* 0x000fea0003800000 */
.L_x_2171:
        /* <DEDUP_REMOVED lines=9> */
.L_x_2174:
[----:B------:R-:W-:Y:S05]  /*5820*/  BSYNC B0 ;  /* 0x0000000000007941 */ /* 0x000fea0003800000 */
.L_x_2173:
        /* <DEDUP_REMOVED lines=11> */
.L_x_2176:
[----:B------:R-:W-:Y:S05]  /*58e0*/  BSYNC B0 ;  /* 0x0000000000007941 */ /* 0x000fea0003800000 */
.L_x_2175:
        /* <DEDUP_REMOVED lines=9> */
.L_x_2178:
[----:B------:R-:W-:Y:S05]  /*5980*/  BSYNC B0 ;  /* 0x0000000000007941 */ /* 0x000fea0003800000 */
.L_x_2177:
        /* <DEDUP_REMOVED lines=11> */
.L_x_2180:
[----:B------:R-:W-:Y:S05]  /*5a40*/  BSYNC B0 ;  /* 0x0000000000007941 */ /* 0x000fea0003800000 */
.L_x_2179:
        /* <DEDUP_REMOVED lines=9> */
.L_x_2182:
[----:B------:R-:W-:Y:S05]  /*5ae0*/  BSYNC B0 ;  /* 0x0000000000007941 */ /* 0x000fea0003800000 */
.L_x_2181:
        /* <DEDUP_REMOVED lines=11> */
.L_x_2184:
[----:B------:R-:W-:Y:S05]  /*5ba0*/  BSYNC B0 ;  /* 0x0000000000007941 */ /* 0x000fea0003800000 */
.L_x_2183:
        /* <DEDUP_REMOVED lines=9> */
.L_x_2186:
[----:B------:R-:W-:Y:S05]  /*5c40*/  BSYNC B0 ;  /* 0x0000000000007941 */ /* 0x000fea0003800000 */
.L_x_2185:
        /* <DEDUP_REMOVED lines=11> */
.L_x_2188:
[----:B------:R-:W-:Y:S05]  /*5d00*/  BSYNC B0 ;  /* 0x0000000000007941 */ /* 0x000fea0003800000 */
.L_x_2187:
        /* <DEDUP_REMOVED lines=9> */
.L_x_2190:
[----:B------:R-:W-:Y:S05]  /*5da0*/  BSYNC B0 ;  /* 0x0000000000007941 */ /* 0x000fea0003800000 */
.L_x_2189:
        /* <DEDUP_REMOVED lines=11> */
.L_x_2192:
[----:B------:R-:W-:Y:S05]  /*5e60*/  BSYNC B0 ;  /* 0x0000000000007941 */ /* 0x000fea0003800000 */
.L_x_2191:
        /* <DEDUP_REMOVED lines=9> */
.L_x_2194:
[----:B------:R-:W-:Y:S05]  /*5f00*/  BSYNC B0 ;  /* 0x0000000000007941 */ /* 0x000fea0003800000 */
.L_x_2193:
        /* <DEDUP_REMOVED lines=11> */
.L_x_2196:
[----:B------:R-:W-:Y:S05]  /*5fc0*/  BSYNC B0 ;  /* 0x0000000000007941 */ /* 0x000fea0003800000 */
.L_x_2195:
        /* <DEDUP_REMOVED lines=9> */
.L_x_2198:
[----:B------:R-:W-:Y:S05]  /*6060*/  BSYNC B0 ;  /* 0x0000000000007941 */ /* 0x000fea0003800000 */
.L_x_2197:
        /* <DEDUP_REMOVED lines=11> */
.L_x_2200:
[----:B------:R-:W-:Y:S05]  /*6120*/  BSYNC B0 ;  /* 0x0000000000007941 */ /* 0x000fea0003800000 */
.L_x_2199:
        /* <DEDUP_REMOVED lines=9> */
.L_x_2202:
[----:B------:R-:W-:Y:S05]  /*61c0*/  BSYNC B0 ;  /* 0x0000000000007941 */ /* 0x000fea0003800000 */
.L_x_2201:
        /* <DEDUP_REMOVED lines=11> */
.L_x_2204:
[----:B------:R-:W-:Y:S05]  /*6280*/  BSYNC B0 ;  /* 0x0000000000007941 */ /* 0x000fea0003800000 */
.L_x_2203:
        /* <DEDUP_REMOVED lines=9> */
.L_x_2206:
[----:B------:R-:W-:Y:S05]  /*6320*/  BSYNC B0 ;  /* 0x0000000000007941 */ /* 0x000fea0003800000 */
.L_x_2205:
        /* <DEDUP_REMOVED lines=11> */
.L_x_2208:
[----:B------:R-:W-:Y:S05]  /*63e0*/  BSYNC B0 ;  /* 0x0000000000007941 */ /* 0x000fea0003800000 */
.L_x_2207:
        /* <DEDUP_REMOVED lines=9> */
.L_x_2210:
[----:B------:R-:W-:Y:S05]  /*6480*/  BSYNC B0 ;  /* 0x0000000000007941 */ /* 0x000fea0003800000 */
.L_x_2209:
        /* <DEDUP_REMOVED lines=11> */
.L_x_2212:
[----:B------:R-:W-:Y:S05]  /*6540*/  BSYNC B0 ;  /* 0x0000000000007941 */ /* 0x000fea0003800000 */
.L_x_2211:
        /* <DEDUP_REMOVED lines=9> */
.L_x_2214:
[----:B------:R-:W-:Y:S05]  /*65e0*/  BSYNC B0 ;  /* 0x0000000000007941 */ /* 0x000fea0003800000 */
.L_x_2213:
        /* <DEDUP_REMOVED lines=11> */
.L_x_2216:
[----:B------:R-:W-:Y:S05]  /*66a0*/  BSYNC B0 ;  /* 0x0000000000007941 */ /* 0x000fea0003800000 */
.L_x_2215:
        /* <DEDUP_REMOVED lines=9> */
.L_x_2218:
[----:B------:R-:W-:Y:S05]  /*6740*/  BSYNC B0 ;  /* 0x0000000000007941 */ /* 0x000fea0003800000 */
.L_x_2217:
        /* <DEDUP_REMOVED lines=11> */
.L_x_2220:
[----:B------:R-:W-:Y:S05]  /*6800*/  BSYNC B0 ;  /* 0x0000000000007941 */ /* 0x000fea0003800000 */
.L_x_2219:
        /* <DEDUP_REMOVED lines=9> */
.L_x_2222:
[----:B------:R-:W-:Y:S05]  /*68a0*/  BSYNC B0 ;  /* 0x0000000000007941 */ /* 0x000fea0003800000 */
.L_x_2221:
        /* <DEDUP_REMOVED lines=11> */
.L_x_2224:
[----:B------:R-:W-:Y:S05]  /*6960*/  BSYNC B0 ;  /* 0x0000000000007941 */ /* 0x000fea0003800000 */
.L_x_2223:
        /* <DEDUP_REMOVED lines=9> */
.L_x_2226:
[----:B------:R-:W-:Y:S05]  /*6a00*/  BSYNC B0 ;  /* 0x0000000000007941 */ /* 0x000fea0003800000 */
.L_x_2225:
        /* <DEDUP_REMOVED lines=11> */
.L_x_2228:
[----:B------:R-:W-:Y:S05]  /*6ac0*/  BSYNC B0 ;  /* 0x0000000000007941 */ /* 0x000fea0003800000 */
.L_x_2227:
        /* <DEDUP_REMOVED lines=9> */
.L_x_2230:
[----:B------:R-:W-:Y:S05]  /*6b60*/  BSYNC B0 ;  /* 0x0000000000007941 */ /* 0x000fea0003800000 */
.L_x_2229:
        /* <DEDUP_REMOVED lines=11> */
.L_x_2232:
[----:B------:R-:W-:Y:S05]  /*6c20*/  BSYNC B0 ;  /* 0x0000000000007941 */ /* 0x000fea0003800000 */
.L_x_2231:
        /* <DEDUP_REMOVED lines=9> */
.L_x_2234:
[----:B------:R-:W-:Y:S05]  /*6cc0*/  BSYNC B0 ;  /* 0x0000000000007941 */ /* 0x000fea0003800000 */
.L_x_2233:
        /* <DEDUP_REMOVED lines=11> */
.L_x_2236:
[----:B------:R-:W-:Y:S05]  /*6d80*/  BSYNC B0 ;  /* 0x0000000000007941 */ /* 0x000fea0003800000 */
.L_x_2235:
        /* <DEDUP_REMOVED lines=9> */
.L_x_2238:
[----:B------:R-:W-:Y:S05]  /*6e20*/  BSYNC B0 ;  /* 0x0000000000007941 */ /* 0x000fea0003800000 */
.L_x_2237:
        /* <DEDUP_REMOVED lines=11> */
.L_x_2240:
[----:B------:R-:W-:Y:S05]  /*6ee0*/  BSYNC B0 ;  /* 0x0000000000007941 */ /* 0x000fea0003800000 */
.L_x_2239:
        /* <DEDUP_REMOVED lines=9> */
.L_x_2242:
[----:B------:R-:W-:Y:S05]  /*6f80*/  BSYNC B0 ;  /* 0x0000000000007941 */ /* 0x000fea0003800000 */
.L_x_2241:
        /* <DEDUP_REMOVED lines=11> */
.L_x_2244:
[----:B------:R-:W-:Y:S05]  /*7040*/  BSYNC B0 ;  /* 0x0000000000007941 */ /* 0x000fea0003800000 */
.L_x_2243:
        /* <DEDUP_REMOVED lines=9> */
.L_x_2246:
[----:B------:R-:W-:Y:S05]  /*70e0*/  BSYNC B0 ;  /* 0x0000000000007941 */ /* 0x000fea0003800000 */
.L_x_2245:
        /* <DEDUP_REMOVED lines=11> */
.L_x_2248:
[----:B------:R-:W-:Y:S05]  /*71a0*/  BSYNC B0 ;  /* 0x0000000000007941 */ /* 0x000fea0003800000 */
.L_x_2247:
        /* <DEDUP_REMOVED lines=9> */
.L_x_2250:
[----:B------:R-:W-:Y:S05]  /*7240*/  BSYNC B0 ;  /* 0x0000000000007941 */ /* 0x000fea0003800000 */
.L_x_2249:
        /* <DEDUP_REMOVED lines=11> */
.L_x_2252:
[----:B------:R-:W-:Y:S05]  /*7300*/  BSYNC B0 ;  /* 0x0000000000007941 */ /* 0x000fea0003800000 */
.L_x_2251:
        /* <DEDUP_REMOVED lines=9> */
.L_x_2254:
[----:B------:R-:W-:Y:S05]  /*73a0*/  BSYNC B0 ;  /* 0x0000000000007941 */ /* 0x000fea0003800000 */
.L_x_2253:
        /* <DEDUP_REMOVED lines=11> */
.L_x_2256:
[----:B------:R-:W-:Y:S05]  /*7460*/  BSYNC B0 ;  /* 0x0000000000007941 */ /* 0x000fea0003800000 */
.L_x_2255:
        /* <DEDUP_REMOVED lines=9> */
.L_x_2258:
[----:B------:R-:W-:Y:S05]  /*7500*/  BSYNC B0 ;  /* 0x0000000000007941 */ /* 0x000fea0003800000 */
.L_x_2257:
        /* <DEDUP_REMOVED lines=10> */
.L_x_2260:
[----:B------:R-:W-:Y:S05]  /*75b0*/  BSYNC B0 ;  /* 0x0000000000007941 */ /* 0x000fea0003800000 */
.L_x_2259:
        /* <DEDUP_REMOVED lines=8> */
.L_x_2262:
[----:B------:R-:W-:Y:S05]  /*7640*/  BSYNC B0 ;  /* 0x0000000000007941 */ /* 0x000fea0003800000 */
.L_x_2261:
        /* <DEDUP_REMOVED lines=8> */
.L_x_2264:
[----:B------:R-:W-:Y:S05]  /*76d0*/  BSYNC B0 ;  /* 0x0000000000007941 */ /* 0x000fea0003800000 */
.L_x_2263:
        /* <DEDUP_REMOVED lines=8> */
.L_x_2266:
[----:B------:R-:W-:Y:S05]  /*7760*/  BSYNC B0 ;  /* 0x0000000000007941 */ /* 0x000fea0003800000 */
.L_x_2265:
[----:B------:R-:W0:Y:S02]  /*7770*/  SHFL.BFLY PT, R3, R82, 0x10, 0x1f ;  /* 0x0e001f0052037f89 */ /* 0x000e2400000e0000 */
[----:B0-----:R-:W-:-:S05]  /*7780*/  FADD.FTZ R3, R3, R82 ;  /* 0x0000005203037221 */ /* 0x001fca0000010000 */
[----:B------:R-:W0:Y:S02]  /*7790*/  SHFL.BFLY PT, R2, R3, 0x8, 0x1f ;  /* 0x0d001f0003027f89 */ /* 0x000e2400000e0000 */
[----:B0-----:R-:W-:-:S05]  /*77a0*/  FADD.FTZ R19, R3, R2 ;  /* 0x0000000203137221 */ /* 0x001fca0000010000 */
[----:B------:R-:W0:Y:S02]  /*77b0*/  SHFL.BFLY PT, R2, R19, 0x4, 0x1f ;  /* 0x0c801f0013027f89 */ /* 0x000e2400000e0000 */
[----:B0-----:R-:W-:Y:S02]  /*77c0*/  FADD.FTZ R21, R19, R2 ;  /* 0x0000000213157221 */ /* 0x001fe40000010000 */
[----:B------:R-:W0:Y:S03]  /*77d0*/  LDC R2, c[0x0][0x4] ;  /* 0x00000100ff027b82 */ /* 0x000e260000000800 */
[----:B------:R-:W1:Y:S01]  /*77e0*/  SHFL.BFLY PT, R70, R21, 0x2, 0x1f ;  /* 0x0c401f0015467f89 */ /* 0x000e6200000e0000 */
[----:B0-----:R-:W-:Y:S02]  /*77f0*/  IMAD R2, R2, UR5, R9 ;  /* 0x0000000502027c24 */ /* 0x001fe4000f8e0209 */
[----:B-1----:R-:W-:-:S03]  /*7800*/  FADD.FTZ R70, R21, R70 ;  /* 0x0000004615467221 */ /* 0x002fc60000010000 */
        /* <DEDUP_REMOVED lines=8> */
[----:B------:R-:W1:Y:S01]  /*7890*/  LDC R72, c[0x0][0x4] ;  /* 0x00000100ff487b82 */ /* 0x000e620000000800 */
[----:B------:R-:W-:-:S07]  /*78a0*/  FSETP.NEU.FTZ.AND P0, PT, R19, RZ, PT ;  /* 0x000000ff1300720b */ /* 0x000fce0003f1d000 */
[----:B------:R-:W2:Y:S06]  /*78b0*/  LDC.64 R2, c[0x0][0x210] ;  /* 0x00008400ff027b82 */ /* 0x000eac0000000a00 */
[----:B------:R-:W3:Y:S01]  /*78c0*/  @P0 MUFU.RCP R70, R19 ;  /* 0x0000001300460308 */ /* 0x000ee20000001000 */
[----:B-1----:R-:W-:Y:S02]  /*78d0*/  IMAD R77, R72, UR5, R9 ;  /* 0x00000005484d7c24 */ /* 0x002fe4000f8e0209 */
[----:B------:R-:W-:Y:S02]  /*78e0*/  IMAD.MOV.U32 R9, RZ, RZ, 0x7fc00000 ;  /* 0x7fc00000ff097424 */ /* 0x000fe400078e00ff */
[----:B------:R-:W-:-:S02]  /*78f0*/  IMAD R77, R77, UR8, R54 ;  /* 0x000000084d4d7c24 */ /* 0x000fc4000f8e0236 */
[----:B0-----:R-:W-:Y:S02]  /*7900*/  VIADD R72, R21, 0x20 ;  /* 0x0000002015487836 */ /* 0x001fe40000000000 */
[----:B---3--:R-:W-:Y:S01]  /*7910*/  @P0 FMUL.FTZ R9, R70, R17 ;  /* 0x0000001146090220 */ /* 0x008fe20000410000 */
[----:B--2---:R-:W-:Y:S02]  /*7920*/  IMAD.WIDE R2, R77, 0x4, R2 ;  /* 0x000000044d027825 */ /* 0x004fe400078e0202 */
[----:B------:R-:W-:-:S03]  /*7930*/  ISETP.GE.AND P1, PT, R72, R7, PT ;  /* 0x000000074800720c */ /* 0x000fc60003f26270 */
[----:B------:R0:W-:Y:S10]  /*7940*/  STG.E desc[UR6][R2.64], R9 ;  /* 0x0000000902007986 */ /* 0x0001f4000c101906 */
[----:B------:R-:W-:Y:S05]  /*7950*/  @P1 EXIT ;  /* 0x000000000000194d */ /* 0x000fea0003800000 */
[----:B------:R-:W1:Y:S01]  /*7960*/  @P0 MUFU.RCP R17, R19 ;  /* 0x0000001300110308 */ /* 0x000e620000001000 */
[----:B------:R-:W-:Y:S02]  /*7970*/  VIADD R54, R21, 0x40 ;  /* 0x0000004015367836 */ /* 0x000fe40000000000 */
[----:B0-----:R-:W-:-:S03]  /*7980*/  IMAD.MOV.U32 R9, RZ, RZ, 0x7fc00000 ;  /* 0x7fc00000ff097424 */ /* 0x001fc600078e00ff */
[----:B------:R-:W-:Y:S01]  /*7990*/  ISETP.GE.AND P1, PT, R54, R7, PT ;  /* 0x000000073600720c */ /* 0x000fe20003f26270 */
[----:B-1----:R-:W-:-:S05]  /*79a0*/  @P0 FMUL.FTZ R9, R17, R4 ;  /* 0x0000000411090220 */ /* 0x002fca0000410000 */
[----:B------:R0:W-:Y:S07]  /*79b0*/  STG.E desc[UR6][R2.64+0x80], R9 ;  /* 0x0000800902007986 */ /* 0x0001ee000c101906 */
        /* <DEDUP_REMOVED lines=15> */
[----:B0-----:R-:W0:Y:S01]  /*7ab0*/  @P0 MUFU.RCP R9, R19 ;  /* 0x0000001300090308 */ /* 0x001e220000001000 */
[----:B------:R-:W-:Y:S02]  /*7ac0*/  VIADD R4, R21, 0xa0 ;  /* 0x000000a015047836 */ /* 0x000fe40000000000 */
[----:B------:R-:W-:-:S03]  /*7ad0*/  IMAD.MOV.U32 R5, RZ, RZ, 0x7fc00000 ;  /* 0x7fc00000ff057424 */ /* 0x000fc600078e00ff */
[----:B------:R-:W-:Y:S01]  /*7ae0*/  ISETP.GE.AND P1, PT, R4, R7, PT ;  /* 0x000000070400720c */ /* 0x000fe20003f26270 */
[----:B0-----:R-:W-:-:S05]  /*7af0*/  @P0 FMUL.FTZ R5, R9, R80 ;  /* 0x0000005009050220 */ /* 0x001fca0000410000 */
        /* <DEDUP_REMOVED lines=234> */
[----:B------:R-:W-:Y:S01]  /*89a0*/  ISETP.GE.AND P1, PT, R8, R7, PT ;  /* 0x000000070800720c */ /* 0x000fe20003f26270 */
[----:B0-----:R-:W-:Y:S02]  /*89b0*/  IMAD.MOV.U32 R5, RZ, RZ, 0x7fc00000 ;  /* 0x7fc00000ff057424 */ /* 0x001fe400078e00ff */
[----:B-1----:R-:W-:-:S05]  /*89c0*/  @P0 FMUL.FTZ R5, R4, R61 ;  /* 0x0000003d04050220 */ /* 0x002fca0000410000 */
[----:B------:R0:W-:Y:S05]  /*89d0*/  STG.E desc[UR6][R2.64+0x1300], R5 ;  /* 0x0013000502007986 */ /* 0x0001ea000c101906 */
        /* <DEDUP_REMOVED lines=146> */
[----:B0-----:R-:W-:Y:S02]  /*9300*/  IMAD.MOV.U32 R5, RZ, RZ, 0x7fc00000 ;  /* 0x7fc00000ff057424 */ /* 0x001fe400078e00ff */
[----:B-1----:R-:W-:-:S05]  /*9310*/  @P0 FMUL.FTZ R5, R0, R27 ;  /* 0x0000001b00050220 */ /* 0x002fca0000410000 */
[----:B------:R-:W-:Y:S01]  /*9320*/  STG.E desc[UR6][R2.64+0x1f80], R5 ;  /* 0x001f800502007986 */ /* 0x000fe2000c101906 */
[----:B------:R-:W-:Y:S05]  /*9330*/  EXIT ;  /* 0x000000000000794d */ /* 0x000fea0003800000 */
.L_x_2267:
        /* <DEDUP_REMOVED lines=12> */
.L_x_11704:


//--------------------- .text._ZN43_GLOBAL__N__9ae7fba5_10_SoftMax_cu_9f978f6320softmax_warp_forwardIfffLi10ELb0ELb1EEEvPT0_PKT_iiiPKbib --------------------------
	.section	.text._ZN43_GLOBAL__N__9ae7fba5_10_SoftMax_cu_9f978f6320softmax_warp_forwardIfffLi10ELb0ELb1EEEvPT0_PKT_iiiPKbib,"ax",@progbits
	.align	128
.text._ZN43_GLOBAL__N__9ae7fba5_10_SoftMax_cu_9f978f6320softmax_warp_forwardIfffLi10ELb0ELb1EEEvPT0_PKT_iiiPKbib:
        .type           _ZN43_GLOBAL__N__9ae7fba5_10_SoftMax_cu_9f978f6320softmax_warp_forwardIfffLi10ELb0ELb1EEEvPT0_PKT_iiiPKbib,@function
        .size           _ZN43_GLOBAL__N__9ae7fba5_10_SoftMax_cu_9f978f6320softmax_warp_forwardIfffLi10ELb0ELb1EEEvPT0_PKT_iiiPKbib,(.L_x_11705 - _ZN43_GLOBAL__N__9ae7fba5_10_SoftMax_cu_9f978f6320softmax_warp_forwardIfffLi10ELb0ELb1EEEvPT0_PKT_iiiPKbib)
        .other          _ZN43_GLOBAL__N__9ae7fba5_10_SoftMax_cu_9f978f6320softmax_warp_forwardIfffLi10ELb0ELb1EEEvPT0_PKT_iiiPKbib,@"STO_CUDA_ENTRY STV_DEFAULT"
_ZN43_GLOBAL__N__9ae7fba5_10_SoftMax_cu_9f978f6320softmax_warp_forwardIfffLi10ELb0ELb1EEEvPT0_PKT_iiiPKbib:
        /* <DEDUP_REMOVED lines=47> */
.L_x_2268:
[----:B------:R-:W-:Y:S01]  /*02f0*/  ULDC.64 UR6, c[0x0][0x230] ;  /* 0x00008c0000067ab9 */ /* 0x000fe20000000a00 */
[----:B------:R-:W-:Y:S01]  /*0300*/  ULDC.64 UR10, c[0x0][0x218] ;  /* 0x00008600000a7ab9 */ /* 0x000fe20000000a00 */
[----:B------:R-:W-:-:S04]  /*0310*/  IADD3 R2, P1, R2, UR6, RZ ;  /* 0x0000000602027c10 */ /* 0x000fc8000ff3e0ff */
[----:B------:R-:W-:Y:S01]  /*0320*/  IADD3.X R3, R3, UR7, RZ, P1, !PT ;  /* 0x0000000703037c10 */ /* 0x000fe20008ffe4ff */
[----:B------:R-:W-:-:S04]  /*0330*/  ULDC.64 UR6, c[0x0][0x208] ;  /* 0x0000820000067ab9 */ /* 0x000fc80000000a00 */
[----:B------:R-:W2:Y:S01]  /*0340*/  @!P0 LDG.E.U8 R9, desc[UR6][R2.64] ;  /* 0x0000000602098981 */ /* 0x000ea2000c1e1100 */
[----:B------:R-:W-:Y:S01]  /*0350*/  LEA R4, P1, R0, UR10, 0x2 ;  /* 0x0000000a00047c11 */ /* 0x000fe2000f8210ff */
[----:B------:R-:W-:Y:S02]  /*0360*/  VIADD R6, R22, 0x40 ;  /* 0x0000004016067836 */ /* 0x000fe40000000000 */
[----:B------:R-:W-:Y:S01]  /*0370*/  IMAD.MOV.U32 R30, RZ, RZ, -0x800000 ;  /* 0xff800000ff1e7424 */ /* 0x000fe200078e00ff */
[----:B------:R-:W-:Y:S01]  /*0380*/  LEA.HI.X R5, R0, UR11, R7, 0x2, P1 ;  /* 0x0000000b00057c11 */ /* 0x000fe200088f1407 */
[----:B------:R-:W-:Y:S01]  /*0390*/  VIADD R0, R22, 0xa0 ;  /* 0x000000a016007836 */ /* 0x000fe20000000000 */
[-C--:B------:R-:W-:Y:S01]  /*03a0*/  ISETP.GE.AND P1, PT, R6, R23.reuse, PT ;  /* 0x000000170600720c */ /* 0x080fe20003f26270 */
[C---:B------:R-:W-:Y:S02]  /*03b0*/  VIADD R6, R22.reuse, 0xc0 ;  /* 0x000000c016067836 */ /* 0x040fe40000000000 */
[----:B------:R-:W-:Y:S01]  /*03c0*/  IMAD.MOV.U32 R54, RZ, RZ, -0x800000 ;  /* 0xff800000ff367424 */ /* 0x000fe200078e00ff */
[----:B------:R-:W-:Y:S01]  /*03d0*/  P2R R69, PR, RZ, 0x2 ;  /* 0x00000002ff457803 */ /* 0x000fe20000000000 */
[----:B------:R-:W-:Y:S01]  /*03e0*/  VIADD R8, R22, 0x60 ;  /* 0x0000006016087836 */ /* 0x000fe20000000000 */
[-C--:B------:R-:W-:Y:S01]  /*03f0*/  ISETP.GE.AND P4, PT, R0, R23.reuse, PT ;  /* 0x000000170000720c */ /* 0x080fe20003f86270 */
[----:B------:R-:W-:Y:S01]  /*0400*/  VIADD R0, R22, 0x100 ;  /* 0x0000010016007836 */ /* 0x000fe20000000000 */
[-C--:B------:R-:W-:Y:S01]  /*0410*/  ISETP.GE.AND P3, PT, R6, R23.reuse, PT ;  /* 0x000000170600720c */ /* 0x080fe20003f66270 */
[----:B------:R-:W-:Y:S01]  /*0420*/  VIADD R6, R22, 0x120 ;  /* 0x0000012016067836 */ /* 0x000fe20000000000 */
[-C--:B------:R-:W-:Y:S01]  /*0430*/  ISETP.GE.AND P6, PT, R8, R23.reuse, PT ;  /* 0x000000170800720c */ /* 0x080fe20003fc6270 */
[C---:B------:R-:W-:Y:S01]  /*0440*/  VIADD R8, R22.reuse, 0xe0 ;  /* 0x000000e016087836 */ /* 0x040fe20000000000 */
[----:B------:R-:W-:Y:S01]  /*0450*/  P2R R61, PR, RZ, 0x10 ;  /* 0x00000010ff3d7803 */ /* 0x000fe20000000000 */
[----:B------:R-:W-:Y:S01]  /*0460*/  IMAD.MOV.U32 R52, RZ, RZ, -0x800000 ;  /* 0xff800000ff347424 */ /* 0x000fe200078e00ff */
[----:B------:R-:W-:Y:S01]  /*0470*/  P2R R63, PR, RZ, 0x8 ;  /* 0x00000008ff3f7803 */ /* 0x000fe20000000000 */
[----:B------:R-:W-:Y:S01]  /*0480*/  VIADD R10, R22, 0x80 ;  /* 0x00000080160a7836 */ /* 0x000fe20000000000 */
[----:B------:R-:W-:Y:S01]  /*0490*/  ISETP.GE.AND P2, PT, R8, R23, PT ;  /* 0x000000170800720c */ /* 0x000fe20003f46270 */
[----:B------:R-:W-:-:S02]  /*04a0*/  VIADD R8, R22, 0x140 ;  /* 0x0000014016087836 */ /* 0x000fc40000000000 */
[----:B------:R-:W-:Y:S01]  /*04b0*/  IMAD.MOV.U32 R62, RZ, RZ, -0x800000 ;  /* 0xff800000ff3e7424 */ /* 0x000fe200078e00ff */
[----:B------:R-:W-:Y:S01]  /*04c0*/  ISETP.GE.AND P5, PT, R10, R23, PT ;  /* 0x000000170a00720c */ /* 0x000fe20003fa6270 */
[C---:B------:R-:W-:Y:S01]  /*04d0*/  VIADD R10, R22.reuse, 0x160 ;  /* 0x00000160160a7836 */ /* 0x040fe20000000000 */
[----:B------:R-:W-:Y:S01]  /*04e0*/  P2R R57, PR, RZ, 0x4 ;  /* 0x00000004ff397803 */ /* 0x000fe20000000000 */
[----:B------:R-:W-:Y:S01]  /*04f0*/  IMAD.MOV.U32 R60, RZ, RZ, -0x800000 ;  /* 0xff800000ff3c7424 */ /* 0x000fe200078e00ff */
[----:B------:R-:W-:Y:S01]  /*0500*/  P2R R65, PR, RZ, 0x20 ;  /* 0x00000020ff417803 */ /* 0x000fe20000000000 */
[C---:B------:R-:W-:Y:S02]  /*0510*/  VIADD R12, R22.reuse, 0x180 ;  /* 0x00000180160c7836 */ /* 0x040fe40000000000 */
[----:B------:R-:W-:Y:S02]  /*0520*/  IMAD.MOV.U32 R70, RZ, RZ, -0x800000 ;  /* 0xff800000ff467424 */ /* 0x000fe400078e00ff */
[----:B------:R-:W-:-:S02]  /*0530*/  VIADD R16, R22, 0x1a0 ;  /* 0x000001a016107836 */ /* 0x000fc40000000000 */
[----:B------:R-:W-:Y:S02]  /*0540*/  IMAD.MOV.U32 R68, RZ, RZ, -0x800000 ;  /* 0xff800000ff447424 */ /* 0x000fe400078e00ff */
[C---:B------:R-:W-:Y:S02]  /*0550*/  VIADD R26, R22.reuse, 0x1c0 ;  /* 0x000001c0161a7836 */ /* 0x040fe40000000000 */
[----:B------:R-:W-:Y:S02]  /*0560*/  IMAD.MOV.U32 R74, RZ, RZ, -0x800000 ;  /* 0xff800000ff4a7424 */ /* 0x000fe400078e00ff */
[----:B------:R-:W-:Y:S02]  /*0570*/  VIADD R76, R22, 0x1e0 ;  /* 0x000001e0164c7836 */ /* 0x000fe40000000000 */
[----:B------:R-:W-:Y:S02]  /*0580*/  IMAD.MOV.U32 R72, RZ, RZ, -0x800000 ;  /* 0xff800000ff487424 */ /* 0x000fe400078e00ff */
[----:B------:R-:W-:-:S02]  /*0590*/  IMAD.MOV.U32 R66, RZ, RZ, -0x800000 ;  /* 0xff800000ff427424 */ /* 0x000fc400078e00ff */
[----:B------:R-:W-:Y:S02]  /*05a0*/  IMAD.MOV.U32 R64, RZ, RZ, -0x800000 ;  /* 0xff800000ff407424 */ /* 0x000fe400078e00ff */
[----:B------:R-:W-:Y:S02]  /*05b0*/  IMAD.MOV.U32 R58, RZ, RZ, -0x800000 ;  /* 0xff800000ff3a7424 */ /* 0x000fe400078e00ff */
        /* <DEDUP_REMOVED lines=10> */
[----:B------:R-:W-:Y:S02]  /*0660*/  VIADD R11, R22, 0x320 ;  /* 0x00000320160b7836 */ /* 0x000fe40000000000 */
[----:B------:R-:W-:Y:S02]  /*0670*/  IMAD.MOV.U32 R38, RZ, RZ, -0x800000 ;  /* 0xff800000ff267424 */ /* 0x000fe400078e00ff */
[----:B------:R-:W-:Y:S02]  /*0680*/  IMAD.MOV.U32 R21, RZ, RZ, -0x800000 ;  /* 0xff800000ff157424 */ /* 0x000fe400078e00ff */
[----:B------:R-:W-:Y:S02]  /*0690*/  IMAD.MOV.U32 R34, RZ, RZ, -0x800000 ;  /* 0xff800000ff227424 */ /* 0x000fe400078e00ff */
[----:B------:R-:W-:Y:S02]  /*06a0*/  IMAD.MOV.U32 R32, RZ, RZ, -0x800000 ;  /* 0xff800000ff207424 */ /* 0x000fe400078e00ff */
[----:B------:R-:W-:-:S02]  /*06b0*/  IMAD.MOV.U32 R46, RZ, RZ, -0x800000 ;  /* 0xff800000ff2e7424 */ /* 0x000fc400078e00ff */
[----:B------:R-:W-:Y:S01]  /*06c0*/  IMAD.MOV.U32 R44, RZ, RZ, -0x800000 ;  /* 0xff800000ff2c7424 */ /* 0x000fe200078e00ff */
[----:B------:R0:W5:Y:S01]  /*06d0*/  @!P5 LDG.E R34, desc[UR6][R4.64+0x200] ;  /* 0x000200060422d981 */ /* 0x000162000c1e1900 */
[----:B------:R-:W-:Y:S02]  /*06e0*/  VIADD R7, R22, 0x200 ;  /* 0x0000020016077836 */ /* 0x000fe40000000000 */
[----:B------:R-:W-:Y:S01]  /*06f0*/  IMAD.MOV.U32 R20, RZ, RZ, -0x800000 ;  /* 0xff800000ff147424 */ /* 0x000fe200078e00ff */
[----:B------:R0:W5:Y:S01]  /*0700*/  @!P4 LDG.E R32, desc[UR6][R4.64+0x280] ;  /* 0x000280060420c981 */ /* 0x000162000c1e1900 */
[----:B------:R-:W-:Y:S02]  /*0710*/  IMAD.MOV.U32 R24, RZ, RZ, -0x800000 ;  /* 0xff800000ff187424 */ /* 0x000fe400078e00ff */
[----:B------:R-:W-:Y:S01]  /*0720*/  IMAD.MOV.U32 R28, RZ, RZ, -0x800000 ;  /* 0xff800000ff1c7424 */ /* 0x000fe200078e00ff */
[----:B------:R0:W5:Y:S01]  /*0730*/  @!P3 LDG.E R46, desc[UR6][R4.64+0x300] ;  /* 0x00030006042eb981 */ /* 0x000162000c1e1900 */
[----:B------:R-:W-:-:S02]  /*0740*/  IMAD.MOV.U32 R19, RZ, RZ, -0x800000 ;  /* 0xff800000ff137424 */ /* 0x000fc400078e00ff */
[----:B------:R-:W-:Y:S01]  /*0750*/  IMAD.MOV.U32 R18, RZ, RZ, -0x800000 ;  /* 0xff800000ff127424 */ /* 0x000fe200078e00ff */
[----:B------:R0:W5:Y:S01]  /*0760*/  @!P2 LDG.E R44, desc[UR6][R4.64+0x380] ;  /* 0x00038006042ca981 */ /* 0x000162000c1e1900 */
[----:B------:R-:W-:Y:S01]  /*0770*/  IMAD.MOV.U32 R29, RZ, RZ, -0x800000 ;  /* 0xff800000ff1d7424 */ /* 0x000fe200078e00ff */
[----:B------:R-:W-:Y:S01]  /*0780*/  BSSY B0, `(.L_x_2269) ;  /* 0x0000068000007945 */ /* 0x000fe20003800000 */
[----:B------:R-:W-:Y:S01]  /*0790*/  P2R R67, PR, RZ, 0x40 ;  /* 0x00000040ff437803 */ /* 0x000fe20000000000 */
[----:B------:R-:W3:Y:S04]  /*07a0*/  @!P0 LDG.E R24, desc[UR6][R4.64] ;  /* 0x0000000604188981 */ /* 0x000ee8000c1e1900 */
[----:B------:R0:W5:Y:S01]  /*07b0*/  @!P6 LDG.E R28, desc[UR6][R4.64+0x180] ;  /* 0x00018006041ce981 */ /* 0x000162000c1e1900 */
[----:B--2---:R-:W-:-:S04]  /*07c0*/  @!P0 ISETP.NE.AND P1, PT, R9, RZ, PT ;  /* 0x000000ff0900820c */ /* 0x004fc80003f25270 */
[----:B------:R-:W-:Y:S02]  /*07d0*/  @!P0 SEL R27, RZ, 0x1, P1 ;  /* 0x00000001ff1b8807 */ /* 0x000fe40000800000 */
[----:B------:R-:W-:-:S13]  /*07e0*/  ISETP.NE.AND P1, PT, R69, RZ, PT ;  /* 0x000000ff4500720c */ /* 0x000fda0003f25270 */
[----:B------:R0:W5:Y:S01]  /*07f0*/  @!P1 LDG.E R30, desc[UR6][R4.64+0x100] ;  /* 0x00010006041e9981 */ /* 0x000162000c1e1900 */
[----:B------:R-:W-:-:S04]  /*0800*/  ISETP.GE.AND P1, PT, R0, R23, PT ;  /* 0x000000170000720c */ /* 0x000fc80003f26270 */
[----:B------:R-:W-:-:S09]  /*0810*/  P2R R59, PR, RZ, 0x2 ;  /* 0x00000002ff3b7803 */ /* 0x000fd20000000000 */
        /* <DEDUP_REMOVED lines=22> */
[----:B------:R-:W-:Y:S01]  /*0980*/  ISETP.GE.AND P1, PT, R7, R23, PT ;  /* 0x000000170700720c */ /* 0x000fe20003f26270 */
[----:B------:R-:W-:-:S03]  /*0990*/  VIADD R9, R22, 0x220 ;  /* 0x0000022016097836 */ /* 0x000fc60000000000 */
        /* <DEDUP_REMOVED lines=37> */
[-C--:B------:R-:W-:Y:S01]  /*0bf0*/  ISETP.GE.AND P1, PT, R9, R23.reuse, PT ;  /* 0x000000170900720c */ /* 0x080fe20003f26270 */
[C---:B------:R-:W-:Y:S02]  /*0c00*/  VIADD R8, R22.reuse, 0x380 ;  /* 0x0000038016087836 */ /* 0x040fe40000000000 */
[C---:B------:R-:W-:Y:S01]  /*0c10*/  VIADD R7, R22.reuse, 0x3a0 ;  /* 0x000003a016077836 */ /* 0x040fe20000000000 */
[----:B------:R-:W-:Y:S01]  /*0c20*/  P2R R0, PR, RZ, 0x2 ;  /* 0x00000002ff007803 */ /* 0x000fe20000000000 */
[C---:B------:R-:W-:Y:S02]  /*0c30*/  VIADD R6, R22.reuse, 0x3c0 ;  /* 0x000003c016067836 */ /* 0x040fe40000000000 */
[C---:B------:R-:W-:Y:S02]  /*0c40*/  VIADD R0, R22.reuse, 0x3e0 ;  /* 0x000003e016007836 */ /* 0x040fe40000000000 */
[----:B------:R-:W-:Y:S01]  /*0c50*/  VIADD R26, R22, 0x20 ;  /* 0x00000020161a7836 */ /* 0x000fe20000000000 */
[----:B------:R-:W-:-:S02]  /*0c60*/  ISETP.GE.AND P2, PT, R7, R23, PT ;  /* 0x000000170700720c */ /* 0x000fc40003f46270 */
[-C--:B------:R-:W-:Y:S01]  /*0c70*/  ISETP.GE.AND P3, PT, R6, R23.reuse, PT ;  /* 0x000000170600720c */ /* 0x080fe20003f66270 */
[----:B------:R0:W5:Y:S01]  /*0c80*/  @!P1 LDG.E R20, desc[UR6][R4.64+0xd80] ;  /* 0x000d800604149981 */ /* 0x000162000c1e1900 */
[-C--:B------:R-:W-:Y:S02]  /*0c90*/  ISETP.GE.AND P1, PT, R8, R23.reuse, PT ;  /* 0x000000170800720c */ /* 0x080fe40003f26270 */
[-C--:B------:R-:W-:Y:S02]  /*0ca0*/  ISETP.GE.AND P4, PT, R0, R23.reuse, PT ;  /* 0x000000170000720c */ /* 0x080fe40003f86270 */
[----:B------:R-:W-:Y:S01]  /*0cb0*/  ISETP.GE.AND P5, PT, R26, R23, PT ;  /* 0x000000171a00720c */ /* 0x000fe20003fa6270 */
[----:B------:R-:W-:Y:S02]  /*0cc0*/  IMAD.MOV.U32 R17, RZ, RZ, -0x800000 ;  /* 0xff800000ff117424 */ /* 0x000fe400078e00ff */
[----:B------:R-:W-:Y:S02]  /*0cd0*/  IMAD.MOV.U32 R16, RZ, RZ, -0x800000 ;  /* 0xff800000ff107424 */ /* 0x000fe400078e00ff */
[----:B------:R0:W5:Y:S04]  /*0ce0*/  @!P2 LDG.E R18, desc[UR6][R4.64+0xe80] ;  /* 0x000e80060412a981 */ /* 0x000168000c1e1900 */
[----:B------:R0:W5:Y:S04]  /*0cf0*/  @!P1 LDG.E R19, desc[UR6][R4.64+0xe00] ;  /* 0x000e000604139981 */ /* 0x000168000c1e1900 */
[----:B------:R0:W5:Y:S04]  /*0d00*/  @!P3 LDG.E R17, desc[UR6][R4.64+0xf00] ;  /* 0x000f00060411b981 */ /* 0x000168000c1e1900 */
[----:B------:R0:W5:Y:S04]  /*0d10*/  @!P4 LDG.E R16, desc[UR6][R4.64+0xf80] ;  /* 0x000f80060410c981 */ /* 0x000168000c1e1900 */
[----:B------:R0:W5:Y:S01]  /*0d20*/  @!P5 LDG.E R29, desc[UR6][R4.64+0x80] ;  /* 0x00008006041dd981 */ /* 0x000162000c1e1900 */
[----:B------:R-:W-:-:S02]  /*0d30*/  PRMT R25, RZ, 0x7610, R25 ;  /* 0x00007610ff197816 */ /* 0x000fc40000000019 */
[----:B------:R-:W-:Y:S02]  /*0d40*/  P2R R71, PR, RZ, 0x20 ;  /* 0x00000020ff477803 */ /* 0x000fe40000000000 */
[----:B------:R-:W-:Y:S01]  /*0d50*/  @!P0 PRMT R25, R27, 0x7610, R25 ;  /* 0x000076101b198816 */ /* 0x000fe20000000019 */
[----:B---3--:R-:W-:Y:S01]  /*0d60*/  IMAD.MOV.U32 R27, RZ, RZ, R24 ;  /* 0x000000ffff1b7224 */ /* 0x008fe200078e0018 */
[----:B------:R-:W-:Y:S06]  /*0d70*/  @P5 BRA `(.L_x_2270) ;  /* 0x0000000000205947 */ /* 0x000fec0003800000 */
[----:B0-----:R-:W2:Y:S02]  /*0d80*/  LDG.E.U8 R4, desc[UR6][R2.64+0x20] ;  /* 0x0000200602047981 */ /* 0x001ea4000c1e1100 */
[----:B--2---:R-:W-:-:S13]  /*0d90*/  ISETP.NE.AND P5, PT, R4, RZ, PT ;  /* 0x000000ff0400720c */ /* 0x004fda0003fa5270 */
[----:B------:R-:W-:Y:S02]  /*0da0*/  @!P5 PRMT R4, R25, 0x9910, RZ ;  /* 0x000099101904d816 */ /* 0x000fe400000000ff */
[----:B-----5:R-:W-:-:S04]  /*0db0*/  @!P5 FSETP.GT.FTZ.AND P6, PT, R24, R29, PT ;  /* 0x0000001d1800d20b */ /* 0x020fc80003fd4000 */
[----:B------:R-:W-:Y:S01]  /*0dc0*/  @!P5 ISETP.NE.AND P6, PT, R4, RZ, P6 ;  /* 0x000000ff0400d20c */ /* 0x000fe200037c5270 */
[----:B------:R-:W-:-:S03]  /*0dd0*/  IMAD.MOV.U32 R4, RZ, RZ, 0x1 ;  /* 0x00000001ff047424 */ /* 0x000fc600078e00ff */
[----:B------:R-:W-:Y:S02]  /*0de0*/  @!P5 FSEL R27, R24, R29, P6 ;  /* 0x0000001d181bd208 */ /* 0x000fe40003000000 */
[----:B------:R-:W-:-:S07]  /*0df0*/  @!P5 PRMT R25, R4, 0x7610, R25 ;  /* 0x000076100419d816 */ /* 0x000fce0000000019 */
.L_x_2270:
[----:B------:R-:W-:Y:S05]  /*0e00*/  BSYNC B0 ;  /* 0x0000000000007941 */ /* 0x000fea0003800000 */
.L_x_2269:
[----:B------:R-:W-:Y:S01]  /*0e10*/  ISETP.NE.AND P5, PT, R69, RZ, PT ;  /* 0x000000ff4500720c */ /* 0x000fe20003fa5270 */
[----:B------:R-:W-:-:S12]  /*0e20*/  BSSY B0, `(.L_x_2271) ;  /* 0x000000a000007945 */ /* 0x000fd80003800000 */
[----:B------:R-:W-:Y:S05]  /*0e30*/  @P5 BRA `(.L_x_2272) ;  /* 0x0000000000205947 */ /* 0x000fea0003800000 */
        /* <DEDUP_REMOVED lines=8> */
.L_x_2272:
[----:B------:R-:W-:Y:S05]  /*0ec0*/  BSYNC B0 ;  /* 0x0000000000007941 */ /* 0x000fea0003800000 */
.L_x_2271:
        /* <DEDUP_REMOVED lines=11> */
.L_x_2274:
[----:B------:R-:W-:Y:S05]  /*0f80*/  BSYNC B0 ;  /* 0x0000000000007941 */ /* 0x000fea0003800000 */
.L_x_2273:
        /* <DEDUP_REMOVED lines=11> */
.L_x_2276:
[----:B------:R-:W-:Y:S05]  /*1040*/  BSYNC B0 ;  /* 0x0000000000007941 */ /* 0x000fea0003800000 */
.L_x_2275:
        /* <DEDUP_REMOVED lines=11> */
.L_x_2278:
[----:B------:R-:W-:Y:S05]  /*1100*/  BSYNC B0 ;  /* 0x0000000000007941 */ /* 0x000fea0003800000 */
.L_x_2277:
        /* <DEDUP_REMOVED lines=11> */
.L_x_2280:
[----:B------:R-:W-:Y:S05]  /*11c0*/  BSYNC B0 ;  /* 0x0000000000007941 */ /* 0x000fea0003800000 */
.L_x_2279:
        /* <DEDUP_REMOVED lines=11> */
.L_x_2282:
[----:B------:R-:W-:Y:S05]  /*1280*/  BSYNC B0 ;  /* 0x0000000000007941 */ /* 0x000fea0003800000 */
.L_x_2281:
        /* <DEDUP_REMOVED lines=11> */
.L_x_2284:
[----:B------:R-:W-:Y:S05]  /*1340*/  BSYNC B0 ;  /* 0x0000000000007941 */ /* 0x000fea0003800000 */
.L_x_2283:
        /* <DEDUP_REMOVED lines=11> */
.L_x_2286:
[----:B------:R-:W-:Y:S05]  /*1400*/  BSYNC B0 ;  /* 0x0000000000007941 */ /* 0x000fea0003800000 */
.L_x_2285:
        /* <DEDUP_REMOVED lines=11> */
.L_x_2288:
[----:B------:R-:W-:Y:S05]  /*14c0*/  BSYNC B0 ;  /* 0x0000000000007941 */ /* 0x000fea0003800000 */
.L_x_2287:
        /* <DEDUP_REMOVED lines=11> */
.L_x_2290:
[----:B------:R-:W-:Y:S05]  /*1580*/  BSYNC B0 ;  /* 0x0000000000007941 */ /* 0x000fea0003800000 */
.L_x_2289:
        /* <DEDUP_REMOVED lines=11> */
.L_x_2292:
[----:B------:R-:W-:Y:S05]  /*1640*/  BSYNC B0 ;  /* 0x0000000000007941 */ /* 0x000fea0003800000 */
.L_x_2291:
        /* <DEDUP_REMOVED lines=11> */
.L_x_2294:
[----:B------:R-:W-:Y:S05]  /*1700*/  BSYNC B0 ;  /* 0x0000000000007941 */ /* 0x000fea0003800000 */
.L_x_2293:
        /* <DEDUP_REMOVED lines=11> */
.L_x_2296:
[----:B------:R-:W-:Y:S05]  /*17c0*/  BSYNC B0 ;  /* 0x0000000000007941 */ /* 0x000fea0003800000 */
.L_x_2295:
        /* <DEDUP_REMOVED lines=11> */
.L_x_2298:
[----:B------:R-:W-:Y:S05]  /*1880*/  BSYNC B0 ;  /* 0x0000000000007941 */ /* 0x000fea0003800000 */
.L_x_2297:
        /* <DEDUP_REMOVED lines=11> */
.L_x_2300:
[----:B------:R-:W-:Y:S05]  /*1940*/  BSYNC B0 ;  /* 0x0000000000007941 */ /* 0x000fea0003800000 */
.L_x_2299:
        /* <DEDUP_REMOVED lines=11> */
.L_x_2302:
[----:B------:R-:W-:Y:S05]  /*1a00*/  BSYNC B0 ;  /* 0x0000000000007941 */ /* 0x000fea0003800000 */
.L_x_2301:
        /* <DEDUP_REMOVED lines=11> */
.L_x_2304:
[----:B------:R-:W-:Y:S05]  /*1ac0*/  BSYNC B0 ;  /* 0x0000000000007941 */ /* 0x000fea0003800000 */
.L_x_2303:
        /* <DEDUP_REMOVED lines=11> */
.L_x_2306:
[----:B------:R-:W-:Y:S05]  /*1b80*/  BSYNC B0 ;  /* 0x0000000000007941 */ /* 0x000fea0003800000 */
.L_x_2305:
        /* <DEDUP_REMOVED lines=11> */
.L_x_2308:
[----:B------:R-:W-:Y:S05]  /*1c40*/  BSYNC B0 ;  /* 0x0000000000007941 */ /* 0x000fea0003800000 */
.L_x_2307:
        /* <DEDUP_REMOVED lines=11> */
.L_x_2310:
[----:B------:R-:W-:Y:S05]  /*1d00*/  BSYNC B0 ;  /* 0x0000000000007941 */ /* 0x000fea0003800000 */
.L_x_2309:
[----:B------:R-:W-:Y:S01]  /*1d10*/  ISETP.GE.AND P5, PT, R14, R23, PT ;  /* 0x000000170e00720c */ /* 0x000fe20003fa6270 */
        /* <DEDUP_REMOVED lines=10> */
.L_x_2312:
[----:B------:R-:W-:Y:S05]  /*1dc0*/  BSYNC B0 ;  /* 0x0000000000007941 */ /* 0x000fea0003800000 */
.L_x_2311:
        /* <DEDUP_REMOVED lines=11> */
.L_x_2314:
[----:B------:R-:W-:Y:S05]  /*1e80*/  BSYNC B0 ;  /* 0x0000000000007941 */ /* 0x000fea0003800000 */
.L_x_2313:
        /* <DEDUP_REMOVED lines=11> */
.L_x_2316:
[----:B------:R-:W-:Y:S05]  /*1f40*/  BSYNC B0 ;  /* 0x0000000000007941 */ /* 0x000fea0003800000 */
.L_x_2315:
        /* <DEDUP_REMOVED lines=11> */
.L_x_2318:
[----:B------:R-:W-:Y:S05]  /*2000*/  BSYNC B0 ;  /* 0x0000000000007941 */ /* 0x000fea0003800000 */
.L_x_2317:
        /* <DEDUP_REMOVED lines=11> */
.L_x_2320:
[----:B------:R-:W-:Y:S05]  /*20c0*/  BSYNC B0 ;  /* 0x0000000000007941 */ /* 0x000fea0003800000 */
.L_x_2319:
        /* <DEDUP_REMOVED lines=11> */
.L_x_2322:
[----:B------:R-:W-:Y:S05]  /*2180*/  BSYNC B0 ;  /* 0x0000000000007941 */ /* 0x000fea0003800000 */
.L_x_2321:
[----:B------:R-:W-:Y:S04]  /*2190*/  BSSY B0, `(.L_x_2323) ;  /* 0x000000a000007945 */ /* 0x000fe80003800000 */
        /* <DEDUP_REMOVED lines=9> */
.L_x_2324:
[----:B------:R-:W-:Y:S05]  /*2230*/  BSYNC B0 ;  /* 0x0000000000007941 */ /* 0x000fea0003800000 */
.L_x_2323:
        /* <DEDUP_REMOVED lines=10> */
.L_x_2326:
[----:B------:R-:W-:Y:S05]  /*22e0*/  BSYNC B0 ;  /* 0x0000000000007941 */ /* 0x000fea0003800000 */
.L_x_2325:
        /* <DEDUP_REMOVED lines=10> */
.L_x_2328:
[----:B------:R-:W-:Y:S05]  /*2390*/  BSYNC B0 ;  /* 0x0000000000007941 */ /* 0x000fea0003800000 */
.L_x_2327:
        /* <DEDUP_REMOVED lines=10> */
.L_x_2330:
[----:B------:R-:W-:Y:S05]  /*2440*/  BSYNC B0 ;  /* 0x0000000000007941 */ /* 0x000fea0003800000 */
.L_x_2329:
[----:B0-----:R-:W-:Y:S01]  /*2450*/  PRMT R4, R25, 0x9910, RZ ;  /* 0x0000991019047816 */ /* 0x001fe200000000ff */
        /* <DEDUP_REMOVED lines=28> */
.L_x_2332:
[----:B------:R-:W-:Y:S05]  /*2620*/  BSYNC B0 ;  /* 0x0000000000007941 */ /* 0x000fea0003800000 */
.L_x_2331:
[----:B------:R-:W-:Y:S01]  /*2630*/  ISETP.NE.AND P0, PT, R71, RZ, PT ;  /* 0x000000ff4700720c */ /* 0x000fe20003f05270 */
        /* <DEDUP_REMOVED lines=8> */
.L_x_2334:
[----:B------:R-:W-:Y:S05]  /*26c0*/  BSYNC B0 ;  /* 0x0000000000007941 */ /* 0x000fea0003800000 */
.L_x_2333:
[----:B------:R-:W-:Y:S01]  /*26d0*/  ISETP.NE.AND P0, PT, R69, RZ, PT ;  /* 0x000000ff4500720c */ /* 0x000fe20003f05270 */
        /* <DEDUP_REMOVED lines=10> */
.L_x_2336:
[----:B------:R-:W-:Y:S05]  /*2780*/  BSYNC B0 ;  /* 0x0000000000007941 */ /* 0x000fea0003800000 */
.L_x_2335:
[----:B------:R-:W-:Y:S01]  /*2790*/  ISETP.NE.AND P0, PT, R67, RZ, PT ;  /* 0x000000ff4300720c */ /* 0x000fe20003f05270 */
        /* <DEDUP_REMOVED lines=8> */
.L_x_2338:
[----:B------:R-:W-:Y:S05]  /*2820*/  BSYNC B0 ;  /* 0x0000000000007941 */ /* 0x000fea0003800000 */
.L_x_2337:
[----:B------:R-:W-:Y:S01]  /*2830*/  ISETP.NE.AND P0, PT, R65, RZ, PT ;  /* 0x000000ff4100720c */ /* 0x000fe20003f05270 */
[----:B------:R-:W-:Y:S01]  /*2840*/  BSSY B0, `(.L_x_2339) ;  /* 0x000000a000007945 */ /* 0x000fe20003800000 */
[----:B-----5:R-:W-:Y:S02]  /*2850*/  IMAD.MOV.U32 R30, RZ, RZ, RZ ;  /* 0x000000ffff1e7224 */ /* 0x020fe400078e00ff */
        /* <DEDUP_REMOVED lines=8> */
.L_x_2340:
[----:B------:R-:W-:Y:S05]  /*28e0*/  BSYNC B0 ;  /* 0x0000000000007941 */ /* 0x000fea0003800000 */
.L_x_2339:
        /* <DEDUP_REMOVED lines=9> */
.L_x_2342:
[----:B------:R-:W-:Y:S05]  /*2980*/  BSYNC B0 ;  /* 0x0000000000007941 */ /* 0x000fea0003800000 */
.L_x_2341:
        /* <DEDUP_REMOVED lines=11> */
.L_x_2344:
[----:B------:R-:W-:Y:S05]  /*2a40*/  BSYNC B0 ;  /* 0x0000000000007941 */ /* 0x000fea0003800000 */
.L_x_2343:
        /* <DEDUP_REMOVED lines=9> */
.L_x_2346:
[----:B------:R-:W-:Y:S05]  /*2ae0*/  BSYNC B0 ;  /* 0x0000000000007941 */ /* 0x000fea0003800000 */
.L_x_2345:
        /* <DEDUP_REMOVED lines=11> */
.L_x_2348:
[----:B------:R-:W-:Y:S05]  /*2ba0*/  BSYNC B0 ;  /* 0x0000000000007941 */ /* 0x000fea0003800000 */
.L_x_2347:
        /* <DEDUP_REMOVED lines=9> */
.L_x_2350:
[----:B------:R-:W-:Y:S05]  /*2c40*/  BSYNC B0 ;  /* 0x0000000000007941 */ /* 0x000fea0003800000 */
.L_x_2349:
        /* <DEDUP_REMOVED lines=11> */
.L_x_2352:
[----:B------:R-:W-:Y:S05]  /*2d00*/  BSYNC B0 ;  /* 0x0000000000007941 */ /* 0x000fea0003800000 */
.L_x_2351:
        /* <DEDUP_REMOVED lines=9> */
.L_x_2354:
[----:B------:R-:W-:Y:S05]  /*2da0*/  BSYNC B0 ;  /* 0x0000000000007941 */ /* 0x000fea0003800000 */
.L_x_2353:
        /* <DEDUP_REMOVED lines=11> */
.L_x_2356:
[----:B------:R-:W-:Y:S05]  /*2e60*/  BSYNC B0 ;  /* 0x0000000000007941 */ /* 0x000fea0003800000 */
.L_x_2355:
        /* <DEDUP_REMOVED lines=9> */
.L_x_2358:
[----:B------:R-:W-:Y:S05]  /*2f00*/  BSYNC B0 ;  /* 0x0000000000007941 */ /* 0x000fea0003800000 */
.L_x_2357:
        /* <DEDUP_REMOVED lines=11> */
.L_x_2360:
[----:B------:R-:W-:Y:S05]  /*2fc0*/  BSYNC B0 ;  /* 0x0000000000007941 */ /* 0x000fea0003800000 */
.L_x_2359:
        /* <DEDUP_REMOVED lines=9> */
.L_x_2362:
[----:B------:R-:W-:Y:S05]  /*3060*/  BSYNC B0 ;  /* 0x0000000000007941 */ /* 0x000fea0003800000 */
.L_x_2361:
        /* <DEDUP_REMOVED lines=11> */
.L_x_2364:
[----:B------:R-:W-:Y:S05]  /*3120*/  BSYNC B0 ;  /* 0x0000000000007941 */ /* 0x000fea0003800000 */
.L_x_2363:
        /* <DEDUP_REMOVED lines=9> */
.L_x_2366:
[----:B------:R-:W-:Y:S05]  /*31c0*/  BSYNC B0 ;  /* 0x0000000000007941 */ /* 0x000fea0003800000 */
.L_x_2365:
        /* <DEDUP_REMOVED lines=11> */
.L_x_2368:
[----:B------:R-:W-:Y:S05]  /*3280*/  BSYNC B0 ;  /* 0x0000000000007941 */ /* 0x000fea0003800000 */
.L_x_2367:
        /* <DEDUP_REMOVED lines=9> */
.L_x_2370:
[----:B------:R-:W-:Y:S05]  /*3320*/  BSYNC B0 ;  /* 0x0000000000007941 */ /* 0x000fea0003800000 */
.L_x_2369:
        /* <DEDUP_REMOVED lines=11> */
.L_x_2372:
[----:B------:R-:W-:Y:S05]  /*33e0*/  BSYNC B0 ;  /* 0x0000000000007941 */ /* 0x000fea0003800000 */
.L_x_2371:
        /* <DEDUP_REMOVED lines=9> */
.L_x_2374:
[----:B------:R-:W-:Y:S05]  /*3480*/  BSYNC B0 ;  /* 0x0000000000007941 */ /* 0x000fea0003800000 */
.L_x_2373:
        /* <DEDUP_REMOVED lines=11> */
.L_x_2376:
[----:B------:R-:W-:Y:S05]  /*3540*/  BSYNC B0 ;  /* 0x0000000000007941 */ /* 0x000fea0003800000 */
.L_x_2375:
        /* <DEDUP_REMOVED lines=9> */
.L_x_2378:
[----:B------:R-:W-:Y:S05]  /*35e0*/  BSYNC B0 ;  /* 0x0000000000007941 */ /* 0x000fea0003800000 */
.L_x_2377:
        /* <DEDUP_REMOVED lines=11> */
.L_x_2380:
[----:B------:R-:W-:Y:S05]  /*36a0*/  BSYNC B0 ;  /* 0x0000000000007941 */ /* 0x000fea0003800000 */
.L_x_2379:
        /* <DEDUP_REMOVED lines=9> */
.L_x_2382:
[----:B------:R-:W-:Y:S05]  /*3740*/  BSYNC B0 ;  /* 0x0000000000007941 */ /* 0x000fea0003800000 */
.L_x_2381:
        /* <DEDUP_REMOVED lines=11> */
.L_x_2384:
[----:B------:R-:W-:Y:S05]  /*3800*/  BSYNC B0 ;  /* 0x0000000000007941 */ /* 0x000fea0003800000 */
.L_x_2383:
        /* <DEDUP_REMOVED lines=9> */
.L_x_2386:
[----:B------:R-:W-:Y:S05]  /*38a0*/  BSYNC B0 ;  /* 0x0000000000007941 */ /* 0x000fea0003800000 */
.L_x_2385:
        /* <DEDUP_REMOVED lines=10> */
.L_x_2388:
[----:B------:R-:W-:Y:S05]  /*3950*/  BSYNC B0 ;  /* 0x0000000000007941 */ /* 0x000fea0003800000 */
.L_x_2387:
        /* <DEDUP_REMOVED lines=8> */
.L_x_2390:
[----:B------:R-:W-:Y:S05]  /*39e0*/  BSYNC B0 ;  /* 0x0000000000007941 */ /* 0x000fea0003800000 */
.L_x_2389:
        /* <DEDUP_REMOVED lines=9> */
.L_x_2392:
[----:B------:R-:W-:Y:S05]  /*3a80*/  BSYNC B0 ;  /* 0x0000000000007941 */ /* 0x000fea0003800000 */
.L_x_2391:
        /* <DEDUP_REMOVED lines=8> */
.L_x_2394:
[----:B------:R-:W-:Y:S05]  /*3b10*/  BSYNC B0 ;  /* 0x0000000000007941 */ /* 0x000fea0003800000 */
.L_x_2393:
[----:B------:R-:W0:Y:S01]  /*3b20*/  SHFL.BFLY PT, R2, R25, 0x10, 0x1f ;  /* 0x0e001f0019027f89 */ /* 0x000e2200000e0000 */
[----:B------:R-:W1:Y:S01]  /*3b30*/  LDC R23, c[0x0][0x4] ;  /* 0x00000100ff177b82 */ /* 0x000e620000000800 */
[----:B------:R-:W1:Y:S01]  /*3b40*/  S2R R27, SR_TID.Y ;  /* 0x00000000001b7919 */ /* 0x000e620000002200 */
[----:B0-----:R-:W-:-:S05]  /*3b50*/  FADD.FTZ R3, R2, R25 ;  /* 0x0000001902037221 */ /* 0x001fca0000010000 */
[----:B------:R-:W0:Y:S02]  /*3b60*/  SHFL.BFLY PT, R2, R3, 0x8, 0x1f ;  /* 0x0d001f0003027f89 */ /* 0x000e2400000e0000 */
[----:B0-----:R-:W-:-:S05]  /*3b70*/  FADD.FTZ R16, R3, R2 ;  /* 0x0000000203107221 */ /* 0x001fca0000010000 */
[----:B------:R-:W0:Y:S02]  /*3b80*/  SHFL.BFLY PT, R17, R16, 0x4, 0x1f ;  /* 0x0c801f0010117f89 */ /* 0x000e2400000e0000 */
[----:B0-----:R-:W-:-:S05]  /*3b90*/  FADD.FTZ R17, R16, R17 ;  /* 0x0000001110117221 */ /* 0x001fca0000010000 */
[----:B------:R-:W0:Y:S02]  /*3ba0*/  SHFL.BFLY PT, R2, R17, 0x2, 0x1f ;  /* 0x0c401f0011027f89 */ /* 0x000e2400000e0000 */
[----:B0-----:R-:W-:Y:S01]  /*3bb0*/  FADD.FTZ R21, R17, R2 ;  /* 0x0000000211157221 */ /* 0x001fe20000010000 */
[----:B-1----:R-:W-:-:S04]  /*3bc0*/  IMAD R2, R23, UR5, R27 ;  /* 0x0000000517027c24 */ /* 0x002fc8000f8e021b */
[----:B------:R0:W1:Y:S01]  /*3bd0*/  SHFL.BFLY PT, R23, R21, 0x1, 0x1f ;  /* 0x0c201f0015177f89 */ /* 0x00006200000e0000 */
[----:B------:R-:W-:-:S04]  /*3be0*/  IADD3 R2, -R2, UR8, RZ ;  /* 0x0000000802027c10 */ /* 0x000fc8000fffe1ff */
[----:B------:R-:W-:-:S13]  /*3bf0*/  ISETP.GE.AND P0, PT, R2, 0x1, PT ;  /* 0x000000010200780c */ /* 0x000fda0003f06270 */
[----:B0-----:R-:W-:Y:S05]  /*3c00*/  @!P0 EXIT ;  /* 0x000000000000894d */ /* 0x001fea0003800000 */
[----:B------:R-:W-:Y:S01]  /*3c10*/  ISETP.GE.AND P0, PT, R22, R15, PT ;  /* 0x0000000f1600720c */ /* 0x000fe20003f06270 */
[----:B-1----:R-:W-:-:S12]  /*3c20*/  FADD.FTZ R16, R21, R23 ;  /* 0x0000001715107221 */ /* 0x002fd80000010000 */
[----:B------:R-:W-:Y:S05]  /*3c30*/  @P0 EXIT ;  /* 0x000000000000094d */ /* 0x000fea0003800000 */
[----:B------:R-:W0:Y:S01]  /*3c40*/  LDC R3, c[0x0][0x4] ;  /* 0x00000100ff037b82 */ /* 0x000e220000000800 */
[----:B------:R-:W1:Y:S01]  /*3c50*/  S2R R17, SR_TID.X ;  /* 0x0000000000117919 */ /* 0x000e620000002100 */
[----:B------:R-:W-:Y:S01]  /*3c60*/  FSETP.NEU.FTZ.AND P0, PT, R16, RZ, PT ;  /* 0x000000ff1000720b */ /* 0x000fe20003f1d000 */
[----:B------:R-:W-:Y:S01]  /*3c70*/  ULDC.64 UR10, c[0x0][0x210] ;  /* 0x00008400000a7ab9 */ /* 0x000fe20000000a00 */
[----:B------:R-:W-:-:S11]  /*3c80*/  IMAD.MOV.U32 R21, RZ, RZ, 0x7fc00000 ;  /* 0x7fc00000ff157424 */ /* 0x000fd600078e00ff */
[----:B------:R-:W2:Y:S01]  /*3c90*/  @P0 MUFU.RCP R23, R16 ;  /* 0x0000001000170308 */ /* 0x000ea20000001000 */
[----:B0-----:R-:W-:-:S04]  /*3ca0*/  IMAD R3, R3, UR5, R27 ;  /* 0x0000000503037c24 */ /* 0x001fc8000f8e021b */
[----:B------:R-:W-:Y:S02]  /*3cb0*/  IMAD R3, R3, UR9, R22 ;  /* 0x0000000903037c24 */ /* 0x000fe4000f8e0216 */
[----:B--2---:R-:W-:-:S03]  /*3cc0*/  @P0 FMUL.FTZ R21, R23, R26 ;  /* 0x0000001a17150220 */ /* 0x004fc60000410000 */
[----:B------:R-:W-:Y:S02]  /*3cd0*/  SHF.R.S32.HI R22, RZ, 0x1f, R3 ;  /* 0x0000001fff167819 */ /* 0x000fe40000011403 */
[----:B------:R-:W-:-:S04]  /*3ce0*/  LEA R2, P1, R3, UR10, 0x2 ;  /* 0x0000000a03027c11 */ /* 0x000fc8000f8210ff */
[----:B------:R-:W-:Y:S01]  /*3cf0*/  LEA.HI.X R3, R3, UR11, R22, 0x2, P1 ;  /* 0x0000000b03037c11 */ /* 0x000fe200088f1416 */
[----:B-1----:R-:W-:-:S04]  /*3d00*/  VIADD R22, R17, 0x20 ;  /* 0x0000002011167836 */ /* 0x002fc80000000000 */
[----:B------:R0:W-:Y:S01]  /*3d10*/  STG.E desc[UR6][R2.64], R21 ;  /* 0x0000001502007986 */ /* 0x0001e2000c101906 */
[----:B------:R-:W-:-:S13]  /*3d20*/  ISETP.GE.AND P1, PT, R22, R15, PT ;  /* 0x0000000f1600720c */ /* 0x000fda0003f26270 */
[----:B0-----:R-:W-:Y:S05]  /*3d30*/  @P1 EXIT ;  /* 0x000000000000194d */ /* 0x001fea0003800000 */
[----:B------:R-:W0:Y:S01]  /*3d40*/  @P0 MUFU.RCP R23, R16 ;  /* 0x0000001000170308 */ /* 0x000e220000001000 */
[----:B------:R-:W-:Y:S02]  /*3d50*/  IMAD.MOV.U32 R21, RZ, RZ, 0x7fc00000 ;  /* 0x7fc00000ff157424 */ /* 0x000fe400078e00ff */
[----:B0-----:R-:W-:Y:S01]  /*3d60*/  @P0 FMUL.FTZ R21, R23, R4 ;  /* 0x0000000417150220 */ /* 0x001fe20000410000 */
[----:B------:R-:W-:-:S04]  /*3d70*/  VIADD R4, R17, 0x40 ;  /* 0x0000004011047836 */ /* 0x000fc80000000000 */
[----:B------:R0:W-:Y:S01]  /*3d80*/  STG.E desc[UR6][R2.64+0x80], R21 ;  /* 0x0000801502007986 */ /* 0x0001e2000c101906 */
[----:B------:R-:W-:-:S13]  /*3d90*/  ISETP.GE.AND P1, PT, R4, R15, PT ;  /* 0x0000000f0400720c */ /* 0x000fda0003f26270 */
[----:B0-----:R-:W-:Y:S05]  /*3da0*/  @P1 EXIT ;  /* 0x000000000000194d */ /* 0x001fea0003800000 */
[----:B------:R-:W0:Y:S01]  /*3db0*/  @P0 MUFU.RCP R4, R16 ;  /* 0x0000001000040308 */ /* 0x000e220000001000 */
[----:B------:R-:W-:Y:S02]  /*3dc0*/  VIADD R22, R17, 0x60 ;  /* 0x0000006011167836 */ /* 0x000fe40000000000 */
[----:B------:R-:W-:-:S03]  /*3dd0*/  IMAD.MOV.U32 R21, RZ, RZ, 0x7fc00000 ;  /* 0x7fc00000ff157424 */ /* 0x000fc600078e00ff */
[----:B------:R-:W-:Y:S01]  /*3de0*/  ISETP.GE.AND P1, PT, R22, R15, PT ;  /* 0x0000000f1600720c */ /* 0x000fe20003f26270 */
[----:B0-----:R-:W-:-:S05]  /*3df0*/  @P0 FMUL.FTZ R21, R4, R5 ;  /* 0x0000000504150220 */ /* 0x001fca0000410000 */
        /* <DEDUP_REMOVED lines=193> */
.L_x_2395:
        /* <DEDUP_REMOVED lines=15> */
.L_x_11705:


//--------------------- .text._ZN43_GLOBAL__N__9ae7fba5_10_SoftMax_cu_9f978f6320softmax_warp_forwardIfffLi9ELb0ELb1EEEvPT0_PKT_iiiPKbib --------------------------
	.section	.text._ZN43_GLOBAL__N__9ae7fba5_10_SoftMax_cu_9f978f6320softmax_warp_forwardIfffLi9ELb0ELb1EEEvPT0_PKT_iiiPKbib,"ax",@progbits
	.align	128
.text._ZN43_GLOBAL__N__9ae7fba5_10_SoftMax_cu_9f978f6320softmax_warp_forwardIfffLi9ELb0ELb1EEEvPT0_PKT_iiiPKbib:
        .type           _ZN43_GLOBAL__N__9ae7fba5_10_SoftMax_cu_9f978f6320softmax_warp_forwardIfffLi9ELb0ELb1EEEvPT0_PKT_iiiPKbib,@function
        .size           _ZN43_GLOBAL__N__9ae7fba5_10_SoftMax_cu_9f978f6320softmax_warp_forwardIfffLi9ELb0ELb1EEEvPT0_PKT_iiiPKbib,(.L_x_11706 - _ZN43_GLOBAL__N__9ae7fba5_10_SoftMax_cu_9f978f6320softmax_warp_forwardIfffLi9ELb0ELb1EEEvPT0_PKT_iiiPKbib)
        .other          _ZN43_GLOBAL__N__9ae7fba5_10_SoftMax_cu_9f978f6320softmax_warp_forwardIfffLi9ELb0ELb1EEEvPT0_PKT_iiiPKbib,@"STO_CUDA_ENTRY STV_DEFAULT"
_ZN43_GLOBAL__N__9ae7fba5_10_SoftMax_cu_9f978f6320softmax_warp_forwardIfffLi9ELb0ELb1EEEvPT0_PKT_iiiPKbib:
        /* <DEDUP_REMOVED lines=47> */
.L_x_2396:
[----:B------:R-:W-:Y:S01]  /*02f0*/  ULDC.64 UR6, c[0x0][0x230] ;  /* 0x00008c0000067ab9 */ /* 0x000fe20000000a00 */
[----:B------:R-:W-:Y:S01]  /*0300*/  ULDC.64 UR10, c[0x0][0x218] ;  /* 0x00008600000a7ab9 */ /* 0x000fe20000000a00 */
[----:B------:R-:W-:-:S04]  /*0310*/  IADD3 R2, P1, R2, UR6, RZ ;  /* 0x0000000602027c10 */ /* 0x000fc8000ff3e0ff */
[----:B------:R-:W-:Y:S01]  /*0320*/  IADD3.X R3, R3, UR7, RZ, P1, !PT ;  /* 0x0000000703037c10 */ /* 0x000fe20008ffe4ff */
[----:B------:R-:W-:-:S04]  /*0330*/  ULDC.64 UR6, c[0x0][0x208] ;  /* 0x0000820000067ab9 */ /* 0x000fc80000000a00 */
[----:B------:R-:W2:Y:S01]  /*0340*/  @!P0 LDG.E.U8 R9, desc[UR6][R2.64] ;  /* 0x0000000602098981 */ /* 0x000ea2000c1e1100 */
[----:B------:R-:W-:Y:S01]  /*0350*/  LEA R4, P1, R0, UR10, 0x2 ;  /* 0x0000000a00047c11 */ /* 0x000fe2000f8210ff */
[C---:B------:R-:W-:Y:S02]  /*0360*/  VIADD R6, R16.reuse, 0x40 ;  /* 0x0000004010067836 */ /* 0x040fe40000000000 */
[----:B------:R-:W-:Y:S01]  /*0370*/  VIADD R10, R16, 0x80 ;  /* 0x00000080100a7836 */ /* 0x000fe20000000000 */
[----:B------:R-:W-:Y:S01]  /*0380*/  LEA.HI.X R5, R0, UR11, R7, 0x2, P1 ;  /* 0x0000000b00057c11 */ /* 0x000fe200088f1407 */
[----:B------:R-:W-:Y:S01]  /*0390*/  IMAD.MOV.U32 R30, RZ, RZ, -0x800000 ;  /* 0xff800000ff1e7424 */ /* 0x000fe200078e00ff */
[-C--:B------:R-:W-:Y:S01]  /*03a0*/  ISETP.GE.AND P1, PT, R6, R21.reuse, PT ;  /* 0x000000150600720c */ /* 0x080fe20003f26270 */
[----:B------:R-:W-:Y:S01]  /*03b0*/  IMAD.MOV.U32 R26, RZ, RZ, -0x800000 ;  /* 0xff800000ff1a7424 */ /* 0x000fe200078e00ff */
[----:B------:R-:W-:Y:S01]  /*03c0*/  ISETP.GE.AND P5, PT, R10, R21, PT ;  /* 0x000000150a00720c */ /* 0x000fe20003fa6270 */
[C---:B------:R-:W-:Y:S01]  /*03d0*/  VIADD R10, R16.reuse, 0x100 ;  /* 0x00000100100a7836 */ /* 0x040fe20000000000 */
[----:B------:R-:W-:Y:S01]  /*03e0*/  P2R R22, PR, RZ, 0x2 ;  /* 0x00000002ff167803 */ /* 0x000fe20000000000 */
[----:B------:R-:W-:Y:S01]  /*03f0*/  VIADD R20, R16, 0x120 ;  /* 0x0000012010147836 */ /* 0x000fe20000000000 */
[----:B------:R-:W-:Y:S01]  /*0400*/  P2R R40, PR, RZ, 0x20 ;  /* 0x00000020ff287803 */ /* 0x000fe20000000000 */
[----:B------:R-:W-:-:S02]  /*0410*/  IMAD.MOV.U32 R24, RZ, RZ, -0x800000 ;  /* 0xff800000ff187424 */ /* 0x000fc400078e00ff */
[C---:B------:R-:W-:Y:S02]  /*0420*/  VIADD R42, R16.reuse, 0x140 ;  /* 0x00000140102a7836 */ /* 0x040fe40000000000 */
[C---:B------:R-:W-:Y:S02]  /*0430*/  VIADD R8, R16.reuse, 0x60 ;  /* 0x0000006010087836 */ /* 0x040fe40000000000 */
[----:B------:R-:W-:Y:S02]  /*0440*/  IMAD.MOV.U32 R19, RZ, RZ, -0x800000 ;  /* 0xff800000ff137424 */ /* 0x000fe400078e00ff */
[----:B------:R-:W-:Y:S01]  /*0450*/  VIADD R0, R16, 0xa0 ;  /* 0x000000a010007836 */ /* 0x000fe20000000000 */
[-C--:B------:R-:W-:Y:S01]  /*0460*/  ISETP.GE.AND P6, PT, R8, R21.reuse, PT ;  /* 0x000000150800720c */ /* 0x080fe20003fc6270 */
[C---:B------:R-:W-:Y:S02]  /*0470*/  VIADD R6, R16.reuse, 0xc0 ;  /* 0x000000c010067836 */ /* 0x040fe40000000000 */
[----:B------:R-:W-:Y:S01]  /*0480*/  VIADD R8, R16, 0xe0 ;  /* 0x000000e010087836 */ /* 0x000fe20000000000 */
[-C--:B------:R-:W-:Y:S01]  /*0490*/  ISETP.GE.AND P4, PT, R0, R21.reuse, PT ;  /* 0x000000150000720c */ /* 0x080fe20003f86270 */
[----:B------:R-:W-:Y:S01]  /*04a0*/  IMAD.MOV.U32 R38, RZ, RZ, -0x800000 ;  /* 0xff800000ff267424 */ /* 0x000fe200078e00ff */
[-C--:B------:R-:W-:Y:S01]  /*04b0*/  ISETP.GE.AND P3, PT, R6, R21.reuse, PT ;  /* 0x000000150600720c */ /* 0x080fe20003f66270 */
[----:B------:R-:W-:Y:S01]  /*04c0*/  IMAD.MOV.U32 R36, RZ, RZ, -0x800000 ;  /* 0xff800000ff247424 */ /* 0x000fe200078e00ff */
[----:B------:R-:W-:Y:S01]  /*04d0*/  ISETP.GE.AND P2, PT, R8, R21, PT ;  /* 0x000000150800720c */ /* 0x000fe20003f46270 */
[----:B------:R-:W-:Y:S01]  /*04e0*/  IMAD.MOV.U32 R34, RZ, RZ, -0x800000 ;  /* 0xff800000ff227424 */ /* 0x000fe200078e00ff */
[----:B------:R-:W-:Y:S01]  /*04f0*/  P2R R35, PR, RZ, 0x10 ;  /* 0x00000010ff237803 */ /* 0x000fe20000000000 */
[----:B------:R-:W-:Y:S01]  /*0500*/  IMAD.MOV.U32 R32, RZ, RZ, -0x800000 ;  /* 0xff800000ff207424 */ /* 0x000fe200078e00ff */
[----:B------:R-:W-:Y:S01]  /*0510*/  P2R R37, PR, RZ, 0x8 ;  /* 0x00000008ff257803 */ /* 0x000fe20000000000 */
[----:B------:R-:W-:Y:S01]  /*0520*/  IMAD.MOV.U32 R18, RZ, RZ, -0x800000 ;  /* 0xff800000ff127424 */ /* 0x000fe200078e00ff */
[----:B------:R-:W-:Y:S01]  /*0530*/  P2R R31, PR, RZ, 0x4 ;  /* 0x00000004ff1f7803 */ /* 0x000fe20000000000 */
[C---:B------:R-:W-:Y:S01]  /*0540*/  VIADD R8, R16.reuse, 0x180 ;  /* 0x0000018010087836 */ /* 0x040fe20000000000 */
[----:B------:R0:W5:Y:S01]  /*0550*/  @!P5 LDG.E R38, desc[UR6][R4.64+0x200] ;  /* 0x000200060426d981 */ /* 0x000162000c1e1900 */
[----:B------:R-:W-:-:S02]  /*0560*/  VIADD R7, R16, 0x1a0 ;  /* 0x000001a010077836 */ /* 0x000fc40000000000 */
[----:B------:R-:W-:Y:S01]  /*0570*/  IMAD.MOV.U32 R17, RZ, RZ, -0x800000 ;  /* 0xff800000ff117424 */ /* 0x000fe200078e00ff */
[----:B------:R0:W5:Y:S01]  /*0580*/  @!P4 LDG.E R36, desc[UR6][R4.64+0x280] ;  /* 0x000280060424c981 */ /* 0x000162000c1e1900 */
[C---:B------:R-:W-:Y:S02]  /*0590*/  VIADD R6, R16.reuse, 0x1c0 ;  /* 0x000001c010067836 */ /* 0x040fe40000000000 */
[----:B------:R-:W-:Y:S01]  /*05a0*/  IMAD.MOV.U32 R28, RZ, RZ, -0x800000 ;  /* 0xff800000ff1c7424 */ /* 0x000fe200078e00ff */
[----:B------:R0:W5:Y:S01]  /*05b0*/  @!P3 LDG.E R34, desc[UR6][R4.64+0x300] ;  /* 0x000300060422b981 */ /* 0x000162000c1e1900 */
[----:B------:R-:W-:Y:S01]  /*05c0*/  VIADD R0, R16, 0x1e0 ;  /* 0x000001e010007836 */ /* 0x000fe20000000000 */
[-C--:B------:R-:W-:Y:S01]  /*05d0*/  ISETP.GE.AND P3, PT, R6, R21.reuse, PT ;  /* 0x000000150600720c */ /* 0x080fe20003f66270 */
[----:B------:R-:W-:Y:S01]  /*05e0*/  IMAD.MOV.U32 R15, RZ, RZ, -0x800000 ;  /* 0xff800000ff0f7424 */ /* 0x000fe200078e00ff */
[----:B------:R0:W5:Y:S01]  /*05f0*/  @!P2 LDG.E R32, desc[UR6][R4.64+0x380] ;  /* 0x000380060420a981 */ /* 0x000162000c1e1900 */
[-C--:B------:R-:W-:Y:S01]  /*0600*/  ISETP.GE.AND P2, PT, R7, R21.reuse, PT ;  /* 0x000000150700720c */ /* 0x080fe20003f46270 */
[----:B------:R-:W-:Y:S01]  /*0610*/  IMAD.MOV.U32 R14, RZ, RZ, -0x800000 ;  /* 0xff800000ff0e7424 */ /* 0x000fe200078e00ff */
[----:B------:R-:W-:Y:S01]  /*0620*/  ISETP.GE.AND P4, PT, R0, R21, PT ;  /* 0x000000150000720c */ /* 0x000fe20003f86270 */
[----:B------:R-:W-:Y:S01]  /*0630*/  IMAD.MOV.U32 R13, RZ, RZ, -0x800000 ;  /* 0xff800000ff0d7424 */ /* 0x000fe200078e00ff */
[----:B------:R-:W3:Y:S01]  /*0640*/  @!P0 LDG.E R17, desc[UR6][R4.64] ;  /* 0x0000000604118981 */ /* 0x000ee2000c1e1900 */
[----:B------:R-:W-:Y:S01]  /*0650*/  IMAD.MOV.U32 R12, RZ, RZ, -0x800000 ;  /* 0xff800000ff0c7424 */ /* 0x000fe200078e00ff */
[----:B------:R-:W-:Y:S01]  /*0660*/  BSSY B0, `(.L_x_2397) ;  /* 0x000002a000007945 */ /* 0x000fe20003800000 */
[----:B------:R-:W-:Y:S01]  /*0670*/  P2R R39, PR, RZ, 0x40 ;  /* 0x00000040ff277803 */ /* 0x000fe20000000000 */
[----:B------:R0:W5:Y:S04]  /*0680*/  @!P6 LDG.E R28, desc[UR6][R4.64+0x180] ;  /* 0x00018006041ce981 */ /* 0x000168000c1e1900 */
[----:B------:R0:W5:Y:S04]  /*0690*/  @!P3 LDG.E R13, desc[UR6][R4.64+0x700] ;  /* 0x00070006040db981 */ /* 0x000168000c1e1900 */
[----:B------:R0:W5:Y:S04]  /*06a0*/  @!P2 LDG.E R14, desc[UR6][R4.64+0x680] ;  /* 0x00068006040ea981 */ /* 0x000168000c1e1900 */
[----:B------:R0:W5:Y:S01]  /*06b0*/  @!P4 LDG.E R12, desc[UR6][R4.64+0x780] ;  /* 0x00078006040cc981 */ /* 0x000162000c1e1900 */
[----:B--2---:R-:W-:Y:S01]  /*06c0*/  @!P0 ISETP.NE.AND P1, PT, R9, RZ, PT ;  /* 0x000000ff0900820c */ /* 0x004fe20003f25270 */
[----:B------:R-:W-:-:S03]  /*06d0*/  VIADD R9, R16, 0x160 ;  /* 0x0000016010097836 */ /* 0x000fc60000000000 */
        /* <DEDUP_REMOVED lines=14> */
[----:B------:R-:W-:Y:S02]  /*07c0*/  P2R R10, PR, RZ, 0x2 ;  /* 0x00000002ff0a7803 */ /* 0x000fe40000000000 */
[----:B------:R-:W-:-:S07]  /*07d0*/  ISETP.GE.AND P5, PT, R42, R21, PT ;  /* 0x000000152a00720c */ /* 0x000fce0003fa6270 */
[----:B------:R0:W5:Y:S01]  /*07e0*/  @!P1 LDG.E R18, desc[UR6][R4.64+0x580] ;  /* 0x0005800604129981 */ /* 0x000162000c1e1900 */
[----:B------:R-:W-:Y:S01]  /*07f0*/  ISETP.GE.AND P1, PT, R8, R21, PT ;  /* 0x000000150800720c */ /* 0x000fe20003f26270 */
[----:B------:R-:W-:-:S06]  /*0800*/  IMAD.MOV.U32 R20, RZ, RZ, -0x800000 ;  /* 0xff800000ff147424 */ /* 0x000fcc00078e00ff */
[----:B------:R0:W5:Y:S06]  /*0810*/  @!P5 LDG.E R20, desc[UR6][R4.64+0x80] ;  /* 0x000080060414d981 */ /* 0x00016c000c1e1900 */
[----:B------:R0:W5:Y:S01]  /*0820*/  @!P1 LDG.E R15, desc[UR6][R4.64+0x600] ;  /* 0x00060006040f9981 */ /* 0x000162000c1e1900 */
[----:B------:R-:W-:Y:S02]  /*0830*/  PRMT R10, RZ, 0x7610, R10 ;  /* 0x00007610ff0a7816 */ /* 0x000fe4000000000a */
        /* <DEDUP_REMOVED lines=12> */
.L_x_2398:
[----:B------:R-:W-:Y:S05]  /*0900*/  BSYNC B0 ;  /* 0x0000000000007941 */ /* 0x000fea0003800000 */
.L_x_2397:
        /* <DEDUP_REMOVED lines=11> */
.L_x_2400:
[----:B------:R-:W-:Y:S05]  /*09c0*/  BSYNC B0 ;  /* 0x0000000000007941 */ /* 0x000fea0003800000 */
.L_x_2399:
        /* <DEDUP_REMOVED lines=11> */
.L_x_2402:
[----:B------:R-:W-:Y:S05]  /*0a80*/  BSYNC B0 ;  /* 0x0000000000007941 */ /* 0x000fea0003800000 */
.L_x_2401:
        /* <DEDUP_REMOVED lines=11> */
.L_x_2404:
[----:B------:R-:W-:Y:S05]  /*0b40*/  BSYNC B0 ;  /* 0x0000000000007941 */ /* 0x000fea0003800000 */
.L_x_2403:
        /* <DEDUP_REMOVED lines=11> */
.L_x_2406:
[----:B------:R-:W-:Y:S05]  /*0c00*/  BSYNC B0 ;  /* 0x0000000000007941 */ /* 0x000fea0003800000 */
.L_x_2405:
        /* <DEDUP_REMOVED lines=11> */
.L_x_2408:
[----:B------:R-:W-:Y:S05]  /*0cc0*/  BSYNC B0 ;  /* 0x0000000000007941 */ /* 0x000fea0003800000 */
.L_x_2407:
        /* <DEDUP_REMOVED lines=11> */
.L_x_2410:
[----:B------:R-:W-:Y:S05]  /*0d80*/  BSYNC B0 ;  /* 0x0000000000007941 */ /* 0x000fea0003800000 */
.L_x_2409:
        /* <DEDUP_REMOVED lines=11> */
.L_x_2412:
[----:B------:R-:W-:Y:S05]  /*0e40*/  BSYNC B0 ;  /* 0x0000000000007941 */ /* 0x000fea0003800000 */
.L_x_2411:
        /* <DEDUP_REMOVED lines=11> */
.L_x_2414:
[----:B------:R-:W-:Y:S05]  /*0f00*/  BSYNC B0 ;  /* 0x0000000000007941 */ /* 0x000fea0003800000 */
.L_x_2413:
        /* <DEDUP_REMOVED lines=11> */
.L_x_2416:
[----:B------:R-:W-:Y:S05]  /*0fc0*/  BSYNC B0 ;  /* 0x0000000000007941 */ /* 0x000fea0003800000 */
.L_x_2415:
        /* <DEDUP_REMOVED lines=11> */
.L_x_2418:
[----:B------:R-:W-:Y:S05]  /*1080*/  BSYNC B0 ;  /* 0x0000000000007941 */ /* 0x000fea0003800000 */
.L_x_2417:
        /* <DEDUP_REMOVED lines=10> */
.L_x_2420:
[----:B------:R-:W-:Y:S05]  /*1130*/  BSYNC B0 ;  /* 0x0000000000007941 */ /* 0x000fea0003800000 */
.L_x_2419:
        /* <DEDUP_REMOVED lines=10> */
.L_x_2422:
[----:B------:R-:W-:Y:S05]  /*11e0*/  BSYNC B0 ;  /* 0x0000000000007941 */ /* 0x000fea0003800000 */
.L_x_2421:
        /* <DEDUP_REMOVED lines=10> */
.L_x_2424:
[----:B------:R-:W-:Y:S05]  /*1290*/  BSYNC B0 ;  /* 0x0000000000007941 */ /* 0x000fea0003800000 */
.L_x_2423:
        /* <DEDUP_REMOVED lines=10> */
.L_x_2426:
[----:B------:R-:W-:Y:S05]  /*1340*/  BSYNC B0 ;  /* 0x0000000000007941 */ /* 0x000fea0003800000 */
.L_x_2425:
        /* <DEDUP_REMOVED lines=20> */
[----:B------:R-:W-:Y:S02]  /*1490*/  FSEL R23, R4, R43, !P5 ;  /* 0x0000002b04177208 */ /* 0x000fe40006800000 */
        /* <DEDUP_REMOVED lines=8> */
.L_x_2428:
[----:B------:R-:W-:Y:S05]  /*1520*/  BSYNC B0 ;  /* 0x0000000000007941 */ /* 0x000fea0003800000 */
.L_x_2427:
[----:B------:R-:W-:Y:S01]  /*1530*/  ISETP.NE.AND P0, PT, R41, RZ, PT ;  /* 0x000000ff2900720c */ /* 0x000fe20003f05270 */
[----:B------:R-:W-:Y:S01]  /*1540*/  BSSY B0, `(.L_x_2429) ;  /* 0x0000009000007945 */ /* 0x000fe20003800000 */
[----:B------:R-:W-:-:S11]  /*1550*/  IMAD.MOV.U32 R17, RZ, RZ, RZ ;  /* 0x000000ffff117224 */ /* 0x000fd600078e00ff */
[----:B------:R-:W-:Y:S05]  /*1560*/  @P0 BRA `(.L_x_2430) ;  /* 0x0000000000180947 */ /* 0x000fea0003800000 */
[----:B------:R-:W2:Y:S02]  /*1570*/  LDG.E.U8 R41, desc[UR6][R2.64+0x20] ;  /* 0x0000200602297981 */ /* 0x000ea4000c1e1100 */
[----:B--2---:R-:W-:-:S13]  /*1580*/  ISETP.NE.AND P0, PT, R41, RZ, PT ;  /* 0x000000ff2900720c */ /* 0x004fda0003f05270 */
[----:B-----5:R-:W-:-:S04]  /*1590*/  @!P0 FADD.FTZ R20, -R23, R20 ;  /* 0x0000001417148221 */ /* 0x020fc80000010100 */
[----:B------:R-:W-:-:S04]  /*15a0*/  @!P0 FMUL.FTZ R20, R20, 1.4426950216293334961 ;  /* 0x3fb8aa3b14148820 */ /* 0x000fc80000410000 */
[----:B------:R-:W0:Y:S02]  /*15b0*/  @!P0 MUFU.EX2 R17, R20 ;  /* 0x0000001400118308 */ /* 0x000e240000000800 */
[----:B0-----:R-:W-:-:S07]  /*15c0*/  @!P0 FADD.FTZ R25, R25, R17 ;  /* 0x0000001119198221 */ /* 0x001fce0000010000 */
.L_x_2430:
[----:B------:R-:W-:Y:S05]  /*15d0*/  BSYNC B0 ;  /* 0x0000000000007941 */ /* 0x000fea0003800000 */
.L_x_2429:
        /* <DEDUP_REMOVED lines=11> */
.L_x_2432:
[----:B------:R-:W-:Y:S05]  /*1690*/  BSYNC B0 ;  /* 0x0000000000007941 */ /* 0x000fea0003800000 */
.L_x_2431:
        /* <DEDUP_REMOVED lines=9> */
.L_x_2434:
[----:B------:R-:W-:Y:S05]  /*1730*/  BSYNC B0 ;  /* 0x0000000000007941 */ /* 0x000fea0003800000 */
.L_x_2433:
        /* <DEDUP_REMOVED lines=11> */
.L_x_2436:
[----:B------:R-:W-:Y:S05]  /*17f0*/  BSYNC B0 ;  /* 0x0000000000007941 */ /* 0x000fea0003800000 */
.L_x_2435:
        /* <DEDUP_REMOVED lines=9> */
.L_x_2438:
[----:B------:R-:W-:Y:S05]  /*1890*/  BSYNC B0 ;  /* 0x0000000000007941 */ /* 0x000fea0003800000 */
.L_x_2437:
        /* <DEDUP_REMOVED lines=11> */
.L_x_2440:
[----:B------:R-:W-:Y:S05]  /*1950*/  BSYNC B0 ;  /* 0x0000000000007941 */ /* 0x000fea0003800000 */
.L_x_2439:
        /* <DEDUP_REMOVED lines=9> */
.L_x_2442:
[----:B------:R-:W-:Y:S05]  /*19f0*/  BSYNC B0 ;  /* 0x0000000000007941 */ /* 0x000fea0003800000 */
.L_x_2441:
        /* <DEDUP_REMOVED lines=11> */
.L_x_2444:
[----:B------:R-:W-:Y:S05]  /*1ab0*/  BSYNC B0 ;  /* 0x0000000000007941 */ /* 0x000fea0003800000 */
.L_x_2443:
        /* <DEDUP_REMOVED lines=9> */
.L_x_2446:
[----:B------:R-:W-:Y:S05]  /*1b50*/  BSYNC B0 ;  /* 0x0000000000007941 */ /* 0x000fea0003800000 */
.L_x_2445:
        /* <DEDUP_REMOVED lines=11> */
.L_x_2448:
[----:B------:R-:W-:Y:S05]  /*1c10*/  BSYNC B0 ;  /* 0x0000000000007941 */ /* 0x000fea0003800000 */
.L_x_2447:
        /* <DEDUP_REMOVED lines=9> */
.L_x_2450:
[----:B------:R-:W-:Y:S05]  /*1cb0*/  BSYNC B0 ;  /* 0x0000000000007941 */ /* 0x000fea0003800000 */
.L_x_2449:
        /* <DEDUP_REMOVED lines=10> */
.L_x_2452:
[----:B------:R-:W-:Y:S05]  /*1d60*/  BSYNC B0 ;  /* 0x0000000000007941 */ /* 0x000fea0003800000 */
.L_x_2451:
        /* <DEDUP_REMOVED lines=8> */
.L_x_2454:
[----:B------:R-:W-:Y:S05]  /*1df0*/  BSYNC B0 ;  /* 0x0000000000007941 */ /* 0x000fea0003800000 */
.L_x_2453:
        /* <DEDUP_REMOVED lines=8> */
.L_x_2456:
[----:B------:R-:W-:Y:S05]  /*1e80*/  BSYNC B0 ;  /* 0x0000000000007941 */ /* 0x000fea0003800000 */
.L_x_2455:
        /* <DEDUP_REMOVED lines=8> */
.L_x_2458:
[----:B------:R-:W-:Y:S05]  /*1f10*/  BSYNC B0 ;  /* 0x0000000000007941 */ /* 0x000fea0003800000 */
.L_x_2457:
        /* <DEDUP_REMOVED lines=15> */
[----:B------:R-:W-:-:S13]  /*2010*/  ISETP.GE.AND P0, PT, R16, R11, PT ;  /* 0x0000000b1000720c */ /* 0x000fda0003f06270 */
[----:B------:R-:W-:Y:S05]  /*2020*/  @P0 EXIT ;  /* 0x000000000000094d */ /* 0x000fea0003800000 */
[----:B------:R-:W2:Y:S01]  /*2030*/  LDC R2, c[0x0][0x4] ;  /* 0x00000100ff027b82 */ /* 0x000ea20000000800 */
[----:B------:R-:W3:Y:S01]  /*2040*/  S2R R13, SR_TID.X ;  /* 0x00000000000d7919 */ /* 0x000ee20000002100 */
[----:B-1----:R-:W-:Y:S01]  /*2050*/  FADD.FTZ R12, R14, R3 ;  /* 0x000000030e0c7221 */ /* 0x002fe20000010000 */
[----:B------:R-:W-:-:S04]  /*2060*/  ULDC.64 UR10, c[0x0][0x210] ;  /* 0x00008400000a7ab9 */ /* 0x000fc80000000a00 */
[----:B------:R-:W-:-:S13]  /*2070*/  FSETP.NEU.FTZ.AND P0, PT, R12, RZ, PT ;  /* 0x000000ff0c00720b */ /* 0x000fda0003f1d000 */
[----:B------:R-:W1:Y:S01]  /*2080*/  @P0 MUFU.RCP R19, R12 ;  /* 0x0000000c00130308 */ /* 0x000e620000001000 */
[----:B--2---:R-:W-:Y:S02]  /*2090*/  IMAD R3, R2, UR5, R15 ;  /* 0x0000000502037c24 */ /* 0x004fe4000f8e020f */
[----:B------:R-:W-:Y:S02]  /*20a0*/  IMAD.MOV.U32 R15, RZ, RZ, 0x7fc00000 ;  /* 0x7fc00000ff0f7424 */ /* 0x000fe400078e00ff */
[----:B------:R-:W-:-:S05]  /*20b0*/  IMAD R3, R3, UR9, R16 ;  /* 0x0000000903037c24 */ /* 0x000fca000f8e0210 */
[----:B0-----:R-:W-:Y:S01]  /*20c0*/  SHF.R.S32.HI R14, RZ, 0x1f, R3 ;  /* 0x0000001fff0e7819 */ /* 0x001fe20000011403 */
[----:B---3--:R-:W-:Y:S01]  /*20d0*/  VIADD R16, R13, 0x20 ;  /* 0x000000200d107836 */ /* 0x008fe20000000000 */
[----:B------:R-:W-:Y:S01]  /*20e0*/  LEA R2, P1, R3, UR10, 0x2 ;  /* 0x0000000a03027c11 */ /* 0x000fe2000f8210ff */
[----:B-1----:R-:W-:-:S03]  /*20f0*/  @P0 FMUL.FTZ R15, R19, R10 ;  /* 0x0000000a130f0220 */ /* 0x002fc60000410000 */
[----:B------:R-:W-:Y:S02]  /*2100*/  LEA.HI.X R3, R3, UR11, R14, 0x2, P1 ;  /* 0x0000000b03037c11 */ /* 0x000fe400088f140e */
        /* <DEDUP_REMOVED lines=101> */
.L_x_2459:
        /* <DEDUP_REMOVED lines=10> */
.L_x_11706:


//--------------------- .text._ZN43_GLOBAL__N__9ae7fba5_10_SoftMax_cu_9f978f6320softmax_warp_forwardIfffLi8ELb0ELb1EEEvPT0_PKT_iiiPKbib --------------------------
	.section	.text._ZN43_GLOBAL__N__9ae7fba5_10_SoftMax_cu_9f978f6320softmax_warp_forwardIfffLi8ELb0ELb1EEEvPT0_PKT_iiiPKbib,"ax",@progbits
	.align	128
.text._ZN43_GLOBAL__N__9ae7fba5_10_SoftMax_cu_9f978f6320softmax_warp_forwardIfffLi8ELb0ELb1EEEvPT0_PKT_iiiPKbib:
        .type           _ZN43_GLOBAL__N__9ae7fba5_10_SoftMax_cu_9f978f6320softmax_warp_forwardIfffLi8ELb0ELb1EEEvPT0_PKT_iiiPKbib,@function
        .size           _ZN43_GLOBAL__N__9ae7fba5_10_SoftMax_cu_9f978f6320softmax_warp_forwardIfffLi8ELb0ELb1EEEvPT0_PKT_iiiPKbib,(.L_x_11707 - _ZN43_GLOBAL__N__9ae7fba5_10_SoftMax_cu_9f978f6320softmax_warp_forwardIfffLi8ELb0ELb1EEEvPT0_PKT_iiiPKbib)
        .other          _ZN43_GLOBAL__N__9ae7fba5_10_SoftMax_cu_9f978f6320softmax_warp_forwardIfffLi8ELb0ELb1EEEvPT0_PKT_iiiPKbib,@"STO_CUDA_ENTRY STV_DEFAULT"
_ZN43_GLOBAL__N__9ae7fba5_10_SoftMax_cu_9f978f6320softmax_warp_forwardIfffLi8ELb0ELb1EEEvPT0_PKT_iiiPKbib:
        /* <DEDUP_REMOVED lines=47> */
.L_x_2460:
[----:B------:R-:W-:Y:S01]  /*02f0*/  ULDC.64 UR6, c[0x0][0x230] ;  /* 0x00008c0000067ab9 */ /* 0x000fe20000000a00 */
[----:B------:R-:W-:Y:S01]  /*0300*/  ULDC.64 UR10, c[0x0][0x218] ;  /* 0x00008600000a7ab9 */ /* 0x000fe20000000a00 */
[----:B------:R-:W-:-:S04]  /*0310*/  IADD3 R2, P1, R2, UR6, RZ ;  /* 0x0000000602027c10 */ /* 0x000fc8000ff3e0ff */
[----:B------:R-:W-:Y:S01]  /*0320*/  IADD3.X R3, R3, UR7, RZ, P1, !PT ;  /* 0x0000000703037c10 */ /* 0x000fe20008ffe4ff */
[----:B------:R-:W-:-:S04]  /*0330*/  ULDC.64 UR6, c[0x0][0x208] ;  /* 0x0000820000067ab9 */ /* 0x000fc80000000a00 */
[----:B------:R-:W2:Y:S01]  /*0340*/  @!P0 LDG.E.U8 R7, desc[UR6][R2.64] ;  /* 0x0000000602078981 */ /* 0x000ea2000c1e1100 */
[----:B------:R-:W-:Y:S01]  /*0350*/  VIADD R10, R8, 0x60 ;  /* 0x00000060080a7836 */ /* 0x000fe20000000000 */
[----:B------:R-:W-:Y:S01]  /*0360*/  LEA R4, P1, R0, UR10, 0x2 ;  /* 0x0000000a00047c11 */ /* 0x000fe2000f8210ff */
[----:B------:R-:W-:Y:S02]  /*0370*/  VIADD R6, R8, 0x40 ;  /* 0x0000004008067836 */ /* 0x000fe40000000000 */
[----:B------:R-:W-:Y:S01]  /*0380*/  IMAD.MOV.U32 R17, RZ, RZ, -0x800000 ;  /* 0xff800000ff117424 */ /* 0x000fe200078e00ff */
[-C--:B------:R-:W-:Y:S01]  /*0390*/  ISETP.GE.AND P5, PT, R10, R15.reuse, PT ;  /* 0x0000000f0a00720c */ /* 0x080fe20003fa6270 */
[----:B------:R-:W-:Y:S01]  /*03a0*/  VIADD R12, R8, 0x80 ;  /* 0x00000080080c7836 */ /* 0x000fe20000000000 */
[----:B------:R-:W-:Y:S01]  /*03b0*/  LEA.HI.X R5, R0, UR11, R5, 0x2, P1 ;  /* 0x0000000b00057c11 */ /* 0x000fe200088f1405 */
[----:B------:R-:W-:Y:S01]  /*03c0*/  VIADD R0, R8, 0xe0 ;  /* 0x000000e008007836 */ /* 0x000fe20000000000 */
[-C--:B------:R-:W-:Y:S01]  /*03d0*/  ISETP.GE.AND P6, PT, R6, R15.reuse, PT ;  /* 0x0000000f0600720c */ /* 0x080fe20003fc6270 */
[C---:B------:R-:W-:Y:S01]  /*03e0*/  VIADD R6, R8.reuse, 0xc0 ;  /* 0x000000c008067836 */ /* 0x040fe20000000000 */
[----:B------:R-:W-:Y:S01]  /*03f0*/  P2R R23, PR, RZ, 0x20 ;  /* 0x00000020ff177803 */ /* 0x000fe20000000000 */
[----:B------:R-:W-:Y:S01]  /*0400*/  VIADD R20, R8, 0x20 ;  /* 0x0000002008147836 */ /* 0x000fe20000000000 */
[-C--:B------:R-:W-:Y:S01]  /*0410*/  ISETP.GE.AND P1, PT, R12, R15.reuse, PT ;  /* 0x0000000f0c00720c */ /* 0x080fe20003f26270 */
[----:B------:R-:W-:Y:S01]  /*0420*/  IMAD.MOV.U32 R18, RZ, RZ, -0x800000 ;  /* 0xff800000ff127424 */ /* 0x000fe200078e00ff */
[----:B------:R-:W-:Y:S01]  /*0430*/  ISETP.GE.AND P3, PT, R6, R15, PT ;  /* 0x0000000f0600720c */ /* 0x000fe20003f66270 */
[----:B------:R-:W-:-:S02]  /*0440*/  IMAD.MOV.U32 R16, RZ, RZ, -0x800000 ;  /* 0xff800000ff107424 */ /* 0x000fc400078e00ff */
[----:B------:R-:W-:Y:S01]  /*0450*/  IMAD.MOV.U32 R13, RZ, RZ, -0x800000 ;  /* 0xff800000ff0d7424 */ /* 0x000fe200078e00ff */
[----:B------:R0:W5:Y:S01]  /*0460*/  @!P5 LDG.E R17, desc[UR6][R4.64+0x180] ;  /* 0x000180060411d981 */ /* 0x000162000c1e1900 */
[----:B------:R-:W-:Y:S01]  /*0470*/  ISETP.GE.AND P5, PT, R20, R15, PT ;  /* 0x0000000f1400720c */ /* 0x000fe20003fa6270 */
[----:B------:R-:W-:Y:S02]  /*0480*/  IMAD.MOV.U32 R12, RZ, RZ, -0x800000 ;  /* 0xff800000ff0c7424 */ /* 0x000fe400078e00ff */
[----:B------:R-:W-:Y:S01]  /*0490*/  IMAD.MOV.U32 R11, RZ, RZ, -0x800000 ;  /* 0xff800000ff0b7424 */ /* 0x000fe200078e00ff */
[----:B------:R-:W3:Y:S01]  /*04a0*/  @!P0 LDG.E R18, desc[UR6][R4.64] ;  /* 0x0000000604128981 */ /* 0x000ee2000c1e1900 */
[----:B------:R-:W-:Y:S02]  /*04b0*/  IMAD.MOV.U32 R10, RZ, RZ, -0x800000 ;  /* 0xff800000ff0a7424 */ /* 0x000fe400078e00ff */
[----:B------:R-:W-:Y:S01]  /*04c0*/  IMAD.MOV.U32 R19, RZ, RZ, -0x800000 ;  /* 0xff800000ff137424 */ /* 0x000fe200078e00ff */
[----:B------:R0:W5:Y:S01]  /*04d0*/  @!P6 LDG.E R16, desc[UR6][R4.64+0x100] ;  /* 0x000100060410e981 */ /* 0x000162000c1e1900 */
[----:B------:R-:W-:Y:S01]  /*04e0*/  PRMT R14, RZ, 0x7610, R14 ;  /* 0x00007610ff0e7816 */ /* 0x000fe2000000000e */
[----:B------:R-:W-:Y:S01]  /*04f0*/  BSSY B0, `(.L_x_2461) ;  /* 0x0000018000007945 */ /* 0x000fe20003800000 */
[----:B------:R-:W-:Y:S01]  /*0500*/  P2R R21, PR, RZ, 0x40 ;  /* 0x00000040ff157803 */ /* 0x000fe20000000000 */
[----:B------:R0:W5:Y:S04]  /*0510*/  @!P1 LDG.E R13, desc[UR6][R4.64+0x200] ;  /* 0x00020006040d9981 */ /* 0x000168000c1e1900 */
[----:B------:R0:W5:Y:S04]  /*0520*/  @!P3 LDG.E R11, desc[UR6][R4.64+0x300] ;  /* 0x00030006040bb981 */ /* 0x000168000c1e1900 */
[----:B------:R0:W5:Y:S01]  /*0530*/  @!P5 LDG.E R19, desc[UR6][R4.64+0x80] ;  /* 0x000080060413d981 */ /* 0x000162000c1e1900 */
[----:B--2---:R-:W-:Y:S01]  /*0540*/  @!P0 ISETP.NE.AND P4, PT, R7, RZ, PT ;  /* 0x000000ff0700820c */ /* 0x004fe20003f85270 */
[----:B------:R-:W-:-:S03]  /*0550*/  VIADD R7, R8, 0xa0 ;  /* 0x000000a008077836 */ /* 0x000fc60000000000 */
[----:B------:R-:W-:Y:S02]  /*0560*/  @!P0 SEL R22, RZ, 0x1, P4 ;  /* 0x00000001ff168807 */ /* 0x000fe40002000000 */
[-C--:B------:R-:W-:Y:S02]  /*0570*/  ISETP.GE.AND P2, PT, R7, R15.reuse, PT ;  /* 0x0000000f0700720c */ /* 0x080fe40003f46270 */
[----:B------:R-:W-:-:S11]  /*0580*/  ISETP.GE.AND P4, PT, R0, R15, PT ;  /* 0x0000000f0000720c */ /* 0x000fd60003f86270 */
[----:B------:R0:W5:Y:S04]  /*0590*/  @!P2 LDG.E R12, desc[UR6][R4.64+0x280] ;  /* 0x00028006040ca981 */ /* 0x000168000c1e1900 */
[----:B------:R0:W5:Y:S01]  /*05a0*/  @!P4 LDG.E R10, desc[UR6][R4.64+0x380] ;  /* 0x00038006040ac981 */ /* 0x000162000c1e1900 */
[----:B------:R-:W-:Y:S01]  /*05b0*/  P2R R24, PR, RZ, 0x20 ;  /* 0x00000020ff187803 */ /* 0x000fe20000000000 */
[----:B---3--:R-:W-:Y:S01]  /*05c0*/  IMAD.MOV.U32 R15, RZ, RZ, R18 ;  /* 0x000000ffff0f7224 */ /* 0x008fe200078e0012 */
[----:B------:R-:W-:Y:S01]  /*05d0*/  @!P0 PRMT R14, R22, 0x7610, R14 ;  /* 0x00007610160e8816 */ /* 0x000fe2000000000e */
        /* <DEDUP_REMOVED lines=9> */
.L_x_2462:
[----:B------:R-:W-:Y:S05]  /*0670*/  BSYNC B0 ;  /* 0x0000000000007941 */ /* 0x000fea0003800000 */
.L_x_2461:
        /* <DEDUP_REMOVED lines=11> */
.L_x_2464:
[----:B------:R-:W-:Y:S05]  /*0730*/  BSYNC B0 ;  /* 0x0000000000007941 */ /* 0x000fea0003800000 */
.L_x_2463:
        /* <DEDUP_REMOVED lines=11> */
.L_x_2466:
[----:B------:R-:W-:Y:S05]  /*07f0*/  BSYNC B0 ;  /* 0x0000000000007941 */ /* 0x000fea0003800000 */
.L_x_2465:
        /* <DEDUP_REMOVED lines=10> */
.L_x_2468:
[----:B------:R-:W-:Y:S05]  /*08a0*/  BSYNC B0 ;  /* 0x0000000000007941 */ /* 0x000fea0003800000 */
.L_x_2467:
        /* <DEDUP_REMOVED lines=10> */
.L_x_2470:
[----:B------:R-:W-:Y:S05]  /*0950*/  BSYNC B0 ;  /* 0x0000000000007941 */ /* 0x000fea0003800000 */
.L_x_2469:
        /* <DEDUP_REMOVED lines=10> */
.L_x_2472:
[----:B------:R-:W-:Y:S05]  /*0a00*/  BSYNC B0 ;  /* 0x0000000000007941 */ /* 0x000fea0003800000 */
.L_x_2471:
        /* <DEDUP_REMOVED lines=10> */
.L_x_2474:
[----:B------:R-:W-:Y:S05]  /*0ab0*/  BSYNC B0 ;  /* 0x0000000000007941 */ /* 0x000fea0003800000 */
.L_x_2473:
[----:B0-----:R-:W-:Y:S01]  /*0ac0*/  PRMT R4, R14, 0x9910, RZ ;  /* 0x000099100e047816 */ /* 0x001fe200000000ff */
        /* <DEDUP_REMOVED lines=28> */
.L_x_2476:
[----:B------:R-:W-:Y:S05]  /*0c90*/  BSYNC B0 ;  /* 0x0000000000007941 */ /* 0x000fea0003800000 */
.L_x_2475:
        /* <DEDUP_REMOVED lines=9> */
.L_x_2478:
[----:B------:R-:W-:Y:S05]  /*0d30*/  BSYNC B0 ;  /* 0x0000000000007941 */ /* 0x000fea0003800000 */
.L_x_2477:
        /* <DEDUP_REMOVED lines=11> */
.L_x_2480:
[----:B------:R-:W-:Y:S05]  /*0df0*/  BSYNC B0 ;  /* 0x0000000000007941 */ /* 0x000fea0003800000 */
.L_x_2479:
        /* <DEDUP_REMOVED lines=9> */
.L_x_2482:
[----:B------:R-:W-:Y:S05]  /*0e90*/  BSYNC B0 ;  /* 0x0000000000007941 */ /* 0x000fea0003800000 */
.L_x_2481:
        /* <DEDUP_REMOVED lines=10> */
.L_x_2484:
[----:B------:R-:W-:Y:S05]  /*0f40*/  BSYNC B0 ;  /* 0x0000000000007941 */ /* 0x000fea0003800000 */
.L_x_2483:
        /* <DEDUP_REMOVED lines=8> */
.L_x_2486:
[----:B------:R-:W-:Y:S05]  /*0fd0*/  BSYNC B0 ;  /* 0x0000000000007941 */ /* 0x000fea0003800000 */
.L_x_2485:
        /* <DEDUP_REMOVED lines=8> */
.L_x_2488:
[----:B------:R-:W-:Y:S05]  /*1060*/  BSYNC B0 ;  /* 0x0000000000007941 */ /* 0x000fea0003800000 */
.L_x_2487:
        /* <DEDUP_REMOVED lines=8> */
.L_x_2490:
[----:B------:R-:W-:Y:S05]  /*10f0*/  BSYNC B0 ;  /* 0x0000000000007941 */ /* 0x000fea0003800000 */
.L_x_2489:
        /* <DEDUP_REMOVED lines=18> */
[----:B------:R-:W0:Y:S01]  /*1220*/  S2R R11, SR_TID.X ;  /* 0x00000000000b7919 */ /* 0x000e220000002100 */
[----:B-1----:R-:W-:Y:S01]  /*1230*/  FADD.FTZ R10, R12, R3 ;  /* 0x000000030c0a7221 */ /* 0x002fe20000010000 */
[----:B------:R-:W-:-:S04]  /*1240*/  ULDC.64 UR10, c[0x0][0x210] ;  /* 0x00008400000a7ab9 */ /* 0x000fc80000000a00 */
[----:B------:R-:W-:-:S13]  /*1250*/  FSETP.NEU.FTZ.AND P0, PT, R10, RZ, PT ;  /* 0x000000ff0a00720b */ /* 0x000fda0003f1d000 */
[----:B------:R-:W1:Y:S01]  /*1260*/  @P0 MUFU.RCP R25, R10 ;  /* 0x0000000a00190308 */ /* 0x000e620000001000 */
[----:B--2---:R-:W-:Y:S02]  /*1270*/  IMAD R3, R2, UR5, R13 ;  /* 0x0000000502037c24 */ /* 0x004fe4000f8e020d */
[----:B------:R-:W-:Y:S02]  /*1280*/  IMAD.MOV.U32 R13, RZ, RZ, 0x7fc00000 ;  /* 0x7fc00000ff0d7424 */ /* 0x000fe400078e00ff */
[----:B------:R-:W-:-:S05]  /*1290*/  IMAD R3, R3, UR9, R8 ;  /* 0x0000000903037c24 */ /* 0x000fca000f8e0208 */
[----:B------:R-:W-:Y:S01]  /*12a0*/  SHF.R.S32.HI R8, RZ, 0x1f, R3 ;  /* 0x0000001fff087819 */ /* 0x000fe20000011403 */
[----:B0-----:R-:W-:Y:S01]  /*12b0*/  VIADD R12, R11, 0x20 ;  /* 0x000000200b0c7836 */ /* 0x001fe20000000000 */
        /* <DEDUP_REMOVED lines=15> */
[----:B------:R-:W-:-:S03]  /*13b0*/  IMAD.MOV.U32 R5, RZ, RZ, 0x7fc00000 ;  /* 0x7fc00000ff057424 */ /* 0x000fc600078e00ff */
[----:B------:R-:W-:Y:S01]  /*13c0*/  ISETP.GE.AND P1, PT, R8, R9, PT ;  /* 0x000000090800720c */ /* 0x000fe20003f26270 */
[----:B-1----:R-:W-:-:S05]  /*13d0*/  @P0 FMUL.FTZ R5, R4, R21 ;  /* 0x0000001504050220 */ /* 0x002fca0000410000 */
[----:B------:R1:W-:Y:S07]  /*13e0*/  STG.E desc[UR6][R2.64+0x100], R5 ;  /* 0x0001000502007986 */ /* 0x0003ee000c101906 */
[----:B------:R-:W-:Y:S05]  /*13f0*/  @P1 EXIT ;  /* 0x000000000000194d */ /* 0x000fea0003800000 */
[----:B0-----:R-:W0:Y:S01]  /*1400*/  @P0 MUFU.RCP R13, R10 ;  /* 0x0000000a000d0308 */ /* 0x001e220000001000 */
[----:B------:R-:W-:Y:S02]  /*1410*/  VIADD R4, R11, 0x80 ;  /* 0x000000800b047836 */ /* 0x000fe40000000000 */
[----:B-1----:R-:W-:-:S03]  /*1420*/  IMAD.MOV.U32 R5, RZ, RZ, 0x7fc00000 ;  /* 0x7fc00000ff057424 */ /* 0x002fc600078e00ff */
[----:B------:R-:W-:Y:S01]  /*1430*/  ISETP.GE.AND P1, PT, R4, R9, PT ;  /* 0x000000090400720c */ /* 0x000fe20003f26270 */
[----:B0-----:R-:W-:-:S05]  /*1440*/  @P0 FMUL.FTZ R5, R13, R14 ;  /* 0x0000000e0d050220 */ /* 0x001fca0000410000 */
        /* <DEDUP_REMOVED lines=25> */
.L_x_2491:
        /* <DEDUP_REMOVED lines=10> */
.L_x_11707:


//--------------------- .text._ZN43_GLOBAL__N__9ae7fba5_10_SoftMax_cu_9f978f6320softmax_warp_forwardIfffLi7ELb0ELb1EEEvPT0_PKT_iiiPKbib --------------------------
	.section	.text._ZN43_GLOBAL__N__9ae7fba5_10_SoftMax_cu_9f978f6320softmax_warp_forwardIfffLi7ELb0ELb1EEEvPT0_PKT_iiiPKbib,"ax",@progbits
	.align	128
.text._ZN43_GLOBAL__N__9ae7fba5_10_SoftMax_cu_9f978f6320softmax_warp_forwardIfffLi7ELb0ELb1EEEvPT0_PKT_iiiPKbib:
        .type           _ZN43_GLOBAL__N__9ae7fba5_10_SoftMax_cu_9f978f6320softmax_warp_forwardIfffLi7ELb0ELb1EEEvPT0_PKT_iiiPKbib,@function
        .size           _ZN43_GLOBAL__N__9ae7fba5_10_SoftMax_cu_9f978f6320softmax_warp_forwardIfffLi7ELb0ELb1EEEvPT0_PKT_iiiPKbib,(.L_x_11708 - _ZN43_GLOBAL__N__9ae7fba5_10_SoftMax_cu_9f978f6320softmax_warp_forwardIfffLi7ELb0ELb1EEEvPT0_PKT_iiiPKbib)
        .other          _ZN43_GLOBAL__N__9ae7fba5_10_SoftMax_cu_9f978f6320softmax_warp_forwardIfffLi7ELb0ELb1EEEvPT0_PKT_iiiPKbib,@"STO_CUDA_ENTRY STV_DEFAULT"
_ZN43_GLOBAL__N__9ae7fba5_10_SoftMax_cu_9f978f6320softmax_warp_forwardIfffLi7ELb0ELb1EEEvPT0_PKT_iiiPKbib:
        /* <DEDUP_REMOVED lines=47> */
.L_x_2492:
[----:B------:R-:W-:Y:S01]  /*02f0*/  IADD3 R10, P0, R4, R15, RZ ;  /* 0x0000000f040a7210 */ /* 0x000fe20007f1e0ff */
[----:B------:R-:W-:Y:S01]  /*0300*/  ULDC.64 UR6, c[0x0][0x218] ;  /* 0x0000860000067ab9 */ /* 0x000fe20000000a00 */
[----:B------:R-:W-:Y:S01]  /*0310*/  VIMNMX R12, R9, 0x2, PT ;  /* 0x00000002090c7848 */ /* 0x000fe20003fe0100 */
[----:B------:R-:W-:Y:S01]  /*0320*/  VIADD R19, R0, 0x40 ;  /* 0x0000004000137836 */ /* 0x000fe20000000000 */
[----:B------:R-:W-:Y:S01]  /*0330*/  LEA R8, P3, R10, UR6, 0x2 ;  /* 0x000000060a087c11 */ /* 0x000fe2000f8610ff */
[----:B------:R-:W-:Y:S01]  /*0340*/  IMAD.X R11, R5, 0x1, R13, P0 ;  /* 0x00000001050b7824 */ /* 0x000fe200000e060d */
[----:B------:R-:W-:Y:S01]  /*0350*/  ISETP.GT.AND P0, PT, R9, RZ, PT ;  /* 0x000000ff0900720c */ /* 0x000fe20003f04270 */
[----:B------:R-:W-:Y:S01]  /*0360*/  IMAD.MOV.U32 R20, RZ, RZ, -0x800000 ;  /* 0xff800000ff147424 */ /* 0x000fe200078e00ff */
[----:B------:R-:W-:Y:S02]  /*0370*/  LEA R22, P2, R4, UR6, 0x2 ;  /* 0x0000000604167c11 */ /* 0x000fe4000f8410ff */
[----:B------:R-:W-:Y:S01]  /*0380*/  LEA.HI.X R9, R10, UR7, R11, 0x2, P3 ;  /* 0x000000070a097c11 */ /* 0x000fe200098f140b */
[----:B------:R-:W-:Y:S01]  /*0390*/  VIADD R10, R0, 0x20 ;  /* 0x00000020000a7836 */ /* 0x000fe20000000000 */
[----:B------:R-:W-:Y:S01]  /*03a0*/  ISETP.GT.AND P1, PT, R12, 0x1, PT ;  /* 0x000000010c00780c */ /* 0x000fe20003f24270 */
[----:B------:R-:W-:Y:S01]  /*03b0*/  VIADD R12, R0, 0x60 ;  /* 0x00000060000c7836 */ /* 0x000fe20000000000 */
[----:B------:R-:W-:-:S02]  /*03c0*/  SEL R11, R15, RZ, P0 ;  /* 0x000000ff0f0b7207 */ /* 0x000fc40000000000 */
[----:B------:R-:W-:Y:S01]  /*03d0*/  LEA.HI.X R23, R4, UR7, R5, 0x2, P2 ;  /* 0x0000000704177c11 */ /* 0x000fe200090f1405 */
[----:B------:R-:W-:Y:S01]  /*03e0*/  ULDC.64 UR6, c[0x0][0x230] ;  /* 0x00008c0000067ab9 */ /* 0x000fe20000000a00 */
[-C--:B------:R-:W-:Y:S02]  /*03f0*/  ISETP.GE.AND P3, PT, R0, R11.reuse, PT ;  /* 0x0000000b0000720c */ /* 0x080fe40003f66270 */
[C---:B------:R-:W-:Y:S02]  /*0400*/  IADD3 R4, P0, R2.reuse, UR6, RZ ;  /* 0x0000000602047c10 */ /* 0x040fe4000ff1e0ff */
[----:B------:R-:W-:Y:S02]  /*0410*/  SEL R21, R15, RZ, P1 ;  /* 0x000000ff0f157207 */ /* 0x000fe40000800000 */
[----:B------:R-:W-:Y:S02]  /*0420*/  ISETP.GE.AND P4, PT, R19, R11, PT ;  /* 0x0000000b1300720c */ /* 0x000fe40003f86270 */
[----:B------:R-:W-:-:S02]  /*0430*/  IADD3 R2, P1, P2, R2, UR6, R15 ;  /* 0x0000000602027c10 */ /* 0x000fc4000fa3e00f */
[C---:B------:R-:W-:Y:S02]  /*0440*/  IADD3.X R5, R3.reuse, UR7, RZ, P0, !PT ;  /* 0x0000000703057c10 */ /* 0x040fe400087fe4ff */
[----:B------:R-:W-:Y:S01]  /*0450*/  IADD3.X R3, R3, UR7, R13, P1, P2 ;  /* 0x0000000703037c10 */ /* 0x000fe20008fe440d */
[----:B------:R-:W-:Y:S01]  /*0460*/  ULDC.64 UR6, c[0x0][0x208] ;  /* 0x0000820000067ab9 */ /* 0x000fe20000000a00 */
[C---:B------:R-:W-:Y:S01]  /*0470*/  ISETP.GE.AND P6, PT, R10.reuse, R11, PT ;  /* 0x0000000b0a00720c */ /* 0x040fe20003fc6270 */
[----:B------:R0:W5:Y:S01]  /*0480*/  @!P3 LDG.E R20, desc[UR6][R22.64] ;  /* 0x000000061614b981 */ /* 0x000162000c1e1900 */
[----:B------:R-:W-:Y:S01]  /*0490*/  ISETP.GE.AND P1, PT, R10, R21, PT ;  /* 0x000000150a00720c */ /* 0x000fe20003f26270 */
[----:B------:R-:W-:Y:S01]  /*04a0*/  IMAD.MOV.U32 R10, RZ, RZ, -0x800000 ;  /* 0xff800000ff0a7424 */ /* 0x000fe200078e00ff */
[----:B------:R-:W-:Y:S02]  /*04b0*/  P2R R24, PR, RZ, 0x8 ;  /* 0x00000008ff187803 */ /* 0x000fe40000000000 */
[----:B------:R-:W-:-:S02]  /*04c0*/  P2R R25, PR, RZ, 0x10 ;  /* 0x00000010ff197803 */ /* 0x000fc40000000000 */
[----:B------:R-:W-:Y:S01]  /*04d0*/  ISETP.GE.AND P0, PT, R12, R11, PT ;  /* 0x0000000b0c00720c */ /* 0x000fe20003f06270 */
[----:B------:R0:W5:Y:S01]  /*04e0*/  @!P4 LDG.E R10, desc[UR6][R22.64+0x100] ;  /* 0x00010006160ac981 */ /* 0x000162000c1e1900 */
        /* <DEDUP_REMOVED lines=8> */
[----:B------:R0:W5:Y:S01]  /*0570*/  @!P6 LDG.E R11, desc[UR6][R22.64+0x80] ;  /* 0x00008006160be981 */ /* 0x000162000c1e1900 */
[----:B------:R-:W-:-:S02]  /*0580*/  IMAD.MOV.U32 R18, RZ, RZ, -0x800000 ;  /* 0xff800000ff127424 */ /* 0x000fc400078e00ff */
[----:B------:R-:W-:Y:S01]  /*0590*/  IMAD.MOV.U32 R16, RZ, RZ, -0x800000 ;  /* 0xff800000ff107424 */ /* 0x000fe200078e00ff */
[----:B------:R0:W5:Y:S04]  /*05a0*/  @!P0 LDG.E R0, desc[UR6][R22.64+0x180] ;  /* 0x0001800616008981 */ /* 0x000168000c1e1900 */
[----:B------:R0:W5:Y:S04]  /*05b0*/  @!P2 LDG.E R17, desc[UR6][R8.64] ;  /* 0x000000060811a981 */ /* 0x000168000c1e1900 */
[----:B------:R0:W5:Y:S04]  /*05c0*/  @!P1 LDG.E R14, desc[UR6][R8.64+0x80] ;  /* 0x00008006080e9981 */ /* 0x000168000c1e1900 */
[----:B------:R0:W5:Y:S04]  /*05d0*/  @!P3 LDG.E R18, desc[UR6][R8.64+0x100] ;  /* 0x000100060812b981 */ /* 0x000168000c1e1900 */
[----:B------:R0:W5:Y:S01]  /*05e0*/  @!P4 LDG.E R16, desc[UR6][R8.64+0x180] ;  /* 0x000180060810c981 */ /* 0x000162000c1e1900 */
[----:B------:R-:W-:Y:S05]  /*05f0*/  @!P5 BRA `(.L_x_2493) ;  /* 0x000000040068d947 */ /* 0x000fea0003800000 */
[----:B0-----:R-:W2:Y:S01]  /*0600*/  @!P2 LDG.E.U8 R8, desc[UR6][R4.64] ;  /* 0x000000060408a981 */ /* 0x001ea2000c1e1100 */
[----:B------:R-:W-:Y:S01]  /*0610*/  ISETP.NE.AND P6, PT, R24, RZ, PT ;  /* 0x000000ff1800720c */ /* 0x000fe20003fc5270 */
[----:B------:R-:W-:Y:S01]  /*0620*/  BSSY B0, `(.L_x_2494) ;  /* 0x0000009000007945 */ /* 0x000fe20003800000 */
[----:B-----5:R-:W-:Y:S01]  /*0630*/  IMAD.MOV.U32 R19, RZ, RZ, R20 ;  /* 0x000000ffff137224 */ /* 0x020fe200078e0014 */
[----:B--2---:R-:W-:Y:S02]  /*0640*/  @!P2 ISETP.NE.AND P5, PT, R8, RZ, PT ;  /* 0x000000ff0800a20c */ /* 0x004fe40003fa5270 */
[----:B------:R-:W-:Y:S02]  /*0650*/  PRMT R8, RZ, 0x7610, R8 ;  /* 0x00007610ff087816 */ /* 0x000fe40000000008 */
[----:B------:R-:W-:-:S06]  /*0660*/  @!P2 SEL R9, RZ, 0x1, P5 ;  /* 0x00000001ff09a807 */ /* 0x000fcc0002800000 */
[----:B------:R-:W-:Y:S05]  /*0670*/  @P6 BRA `(.L_x_2495) ;  /* 0x00000000000c6947 */ /* 0x000fea0003800000 */
[----:B------:R-:W2:Y:S02]  /*0680*/  LDG.E.U8 R8, desc[UR6][R4.64] ;  /* 0x0000000604087981 */ /* 0x000ea4000c1e1100 */
[----:B--2---:R-:W-:-:S04]  /*0690*/  ISETP.NE.AND P5, PT, R8, RZ, PT ;  /* 0x000000ff0800720c */ /* 0x004fc80003fa5270 */
[----:B------:R-:W-:-:S09]  /*06a0*/  SEL R8, RZ, 0x1, P5 ;  /* 0x00000001ff087807 */ /* 0x000fd20002800000 */
.L_x_2495:
[----:B------:R-:W-:Y:S05]  /*06b0*/  BSYNC B0 ;  /* 0x0000000000007941 */ /* 0x000fea0003800000 */
.L_x_2494:
        /* <DEDUP_REMOVED lines=11> */
.L_x_2497:
[----:B------:R-:W-:Y:S05]  /*0770*/  BSYNC B0 ;  /* 0x0000000000007941 */ /* 0x000fea0003800000 */
.L_x_2496:
        /* <DEDUP_REMOVED lines=11> */
.L_x_2499:
[----:B------:R-:W-:Y:S05]  /*0830*/  BSYNC B0 ;  /* 0x0000000000007941 */ /* 0x000fea0003800000 */
.L_x_2498:
        /* <DEDUP_REMOVED lines=10> */
.L_x_2501:
[----:B------:R-:W-:Y:S05]  /*08e0*/  BSYNC B0 ;  /* 0x0000000000007941 */ /* 0x000fea0003800000 */
.L_x_2500:
[----:B------:R-:W-:Y:S01]  /*08f0*/  PRMT R8, R8, 0x9910, RZ ;  /* 0x0000991008087816 */ /* 0x000fe200000000ff */
[----:B------:R-:W-:Y:S01]  /*0900*/  BSSY B0, `(.L_x_2502) ;  /* 0x000000f000007945 */ /* 0x000fe20003800000 */
[----:B------:R-:W-:Y:S02]  /*0910*/  PRMT R21, RZ, 0x7610, R21 ;  /* 0x00007610ff157816 */ /* 0x000fe40000000015 */
[----:B------:R-:W-:Y:S02]  /*0920*/  ISETP.NE.AND P5, PT, R8, RZ, PT ;  /* 0x000000ff0800720c */ /* 0x000fe40003fa5270 */
[----:B------:R-:W-:Y:S02]  /*0930*/  @!P2 PRMT R21, R9, 0x7610, R21 ;  /* 0x000076100915a816 */ /* 0x000fe40000000015 */
[----:B------:R-:W-:Y:S01]  /*0940*/  FSEL R8, R19, -INF , P5 ;  /* 0xff80000013087808 */ /* 0x000fe20002800000 */
[----:B------:R-:W-:Y:S01]  /*0950*/  IMAD.MOV.U32 R19, RZ, RZ, R17 ;  /* 0x000000ffff137224 */ /* 0x000fe200078e0011 */
[----:B------:R-:W-:Y:S07]  /*0960*/  @P1 BRA `(.L_x_2503) ;  /* 0x0000000000201947 */ /* 0x000fee0003800000 */
        /* <DEDUP_REMOVED lines=8> */
.L_x_2503:
[----:B------:R-:W-:Y:S05]  /*09f0*/  BSYNC B0 ;  /* 0x0000000000007941 */ /* 0x000fea0003800000 */
.L_x_2502:
        /* <DEDUP_REMOVED lines=10> */
.L_x_2505:
[----:B------:R-:W-:Y:S05]  /*0aa0*/  BSYNC B0 ;  /* 0x0000000000007941 */ /* 0x000fea0003800000 */
.L_x_2504:
        /* <DEDUP_REMOVED lines=10> */
.L_x_2507:
[----:B------:R-:W-:Y:S05]  /*0b50*/  BSYNC B0 ;  /* 0x0000000000007941 */ /* 0x000fea0003800000 */
.L_x_2506:
[----:B------:R-:W-:-:S04]  /*0b60*/  PRMT R9, R21, 0x9910, RZ ;  /* 0x0000991015097816 */ /* 0x000fc800000000ff */
[----:B------:R-:W-:-:S04]  /*0b70*/  ISETP.NE.AND P5, PT, R9, RZ, PT ;  /* 0x000000ff0900720c */ /* 0x000fc80003fa5270 */
[----:B------:R-:W-:Y:S01]  /*0b80*/  FSEL R9, R19, -INF , P5 ;  /* 0xff80000013097808 */ /* 0x000fe20002800000 */
[----:B------:R-:W-:Y:S08]  /*0b90*/  BRA `(.L_x_2508) ;  /* 0x0000000400647947 */ /* 0x000ff00003800000 */
.L_x_2493:
        /* <DEDUP_REMOVED lines=11> */
.L_x_2510:
[----:B------:R-:W-:Y:S05]  /*0c50*/  BSYNC B0 ;  /* 0x0000000000007941 */ /* 0x000fea0003800000 */
.L_x_2509:
        /* <DEDUP_REMOVED lines=11> */
.L_x_2512:
[----:B------:R-:W-:Y:S05]  /*0d10*/  BSYNC B0 ;  /* 0x0000000000007941 */ /* 0x000fea0003800000 */
.L_x_2511:
        /* <DEDUP_REMOVED lines=11> */
.L_x_2514:
[----:B------:R-:W-:Y:S05]  /*0dd0*/  BSYNC B0 ;  /* 0x0000000000007941 */ /* 0x000fea0003800000 */
.L_x_2513:
        /* <DEDUP_REMOVED lines=10> */
.L_x_2516:
[----:B------:R-:W-:Y:S05]  /*0e80*/  BSYNC B0 ;  /* 0x0000000000007941 */ /* 0x000fea0003800000 */
.L_x_2515:
        /* <DEDUP_REMOVED lines=16> */
.L_x_2518:
[----:B------:R-:W-:Y:S05]  /*0f90*/  BSYNC B0 ;  /* 0x0000000000007941 */ /* 0x000fea0003800000 */
.L_x_2517:
        /* <DEDUP_REMOVED lines=10> */
.L_x_2520:
[----:B------:R-:W-:Y:S05]  /*1040*/  BSYNC B0 ;  /* 0x0000000000007941 */ /* 0x000fea0003800000 */
.L_x_2519:
        /* <DEDUP_REMOVED lines=10> */
.L_x_2522:
[----:B------:R-:W-:Y:S05]  /*10f0*/  BSYNC B0 ;  /* 0x0000000000007941 */ /* 0x000fea0003800000 */
.L_x_2521:
[----:B------:R-:W-:-:S04]  /*1100*/  PRMT R9, R21, 0x9910, RZ ;  /* 0x0000991015097816 */ /* 0x000fc800000000ff */
[----:B------:R-:W-:-:S04]  /*1110*/  ISETP.NE.AND P5, PT, R9, RZ, PT ;  /* 0x000000ff0900720c */ /* 0x000fc80003fa5270 */
[----:B------:R-:W-:-:S09]  /*1120*/  FSEL R9, R19, -INF , P5 ;  /* 0xff80000013097808 */ /* 0x000fd20002800000 */
.L_x_2508:
        /* <DEDUP_REMOVED lines=20> */
[----:B------:R-:W0:Y:S02]  /*1270*/  SHFL.BFLY PT, R8, R23, 0x2, 0x1f ;  /* 0x0c401f0017087f89 */ /* 0x000e2400000e0000 */
[----:B0-----:R-:W-:-:S04]  /*1280*/  FSETP.GEU.FTZ.AND P5, PT, R23, R8, PT ;  /* 0x000000081700720b */ /* 0x001fc80003fbe000 */
[----:B------:R-:W-:Y:S02]  /*1290*/  FSEL R22, R8, R23, !P5 ;  /* 0x0000001708167208 */ /* 0x000fe40006800000 */
[----:B------:R-:W0:Y:S04]  /*12a0*/  SHFL.BFLY PT, R8, R27, 0x2, 0x1f ;  /* 0x0c401f001b087f89 */ /* 0x000e2800000e0000 */
[----:B------:R-:W1:Y:S01]  /*12b0*/  SHFL.BFLY PT, R9, R22, 0x1, 0x1f ;  /* 0x0c201f0016097f89 */ /* 0x000e6200000e0000 */
[----:B0-----:R-:W-:-:S04]  /*12c0*/  FSETP.GEU.FTZ.AND P5, PT, R27, R8, PT ;  /* 0x000000081b00720b */ /* 0x001fc80003fbe000 */
[----:B------:R-:W-:Y:S02]  /*12d0*/  FSEL R28, R8, R27, !P5 ;  /* 0x0000001b081c7208 */ /* 0x000fe40006800000 */
[----:B-1----:R-:W-:-:S03]  /*12e0*/  FSETP.GEU.FTZ.AND P5, PT, R22, R9, PT ;  /* 0x000000091600720b */ /* 0x002fc60003fbe000 */
[----:B------:R-:W0:Y:S01]  /*12f0*/  SHFL.BFLY PT, R19, R28, 0x1, 0x1f ;  /* 0x0c201f001c137f89 */ /* 0x000e2200000e0000 */
[----:B------:R-:W-:Y:S02]  /*1300*/  FSEL R21, R9, R22, !P5 ;  /* 0x0000001609157208 */ /* 0x000fe40006800000 */
[----:B------:R-:W-:Y:S02]  /*1310*/  CS2R R8, SRZ ;  /* 0x0000000000087805 */ /* 0x000fe4000001ff00 */
        /* <DEDUP_REMOVED lines=14> */
.L_x_2526:
[----:B------:R-:W-:Y:S05]  /*1400*/  BSYNC B1 ;  /* 0x0000000000017941 */ /* 0x000fea0003800000 */
.L_x_2525:
        /* <DEDUP_REMOVED lines=11> */
.L_x_2528:
[----:B------:R-:W-:Y:S05]  /*14c0*/  BSYNC B1 ;  /* 0x0000000000017941 */ /* 0x000fea0003800000 */
.L_x_2527:
        /* <DEDUP_REMOVED lines=9> */
.L_x_2530:
[----:B------:R-:W-:Y:S05]  /*1560*/  BSYNC B1 ;  /* 0x0000000000017941 */ /* 0x000fea0003800000 */
.L_x_2529:
        /* <DEDUP_REMOVED lines=9> */
.L_x_2532:
[----:B------:R-:W-:Y:S05]  /*1600*/  BSYNC B1 ;  /* 0x0000000000017941 */ /* 0x000fea0003800000 */
.L_x_2531:
        /* <DEDUP_REMOVED lines=9> */
.L_x_2534:
[----:B------:R-:W-:Y:S05]  /*16a0*/  BSYNC B1 ;  /* 0x0000000000017941 */ /* 0x000fea0003800000 */
.L_x_2533:
        /* <DEDUP_REMOVED lines=8> */
.L_x_2536:
[----:B------:R-:W-:Y:S05]  /*1730*/  BSYNC B1 ;  /* 0x0000000000017941 */ /* 0x000fea0003800000 */
.L_x_2535:
        /* <DEDUP_REMOVED lines=8> */
.L_x_2538:
[----:B------:R-:W-:Y:S05]  /*17c0*/  BSYNC B1 ;  /* 0x0000000000017941 */ /* 0x000fea0003800000 */
.L_x_2537:
        /* <DEDUP_REMOVED lines=10> */
.L_x_2524:
[----:B------:R-:W-:Y:S01]  /*1870*/  ISETP.NE.AND P5, PT, R24, RZ, PT ;  /* 0x000000ff1800720c */ /* 0x000fe20003fa5270 */
[----:B------:R-:W-:Y:S01]  /*1880*/  BSSY B1, `(.L_x_2540) ;  /* 0x000000b000017945 */ /* 0x000fe20003800000 */
[----:B------:R-:W-:Y:S02]  /*1890*/  IMAD.MOV.U32 R24, RZ, RZ, RZ ;  /* 0x000000ffff187224 */ /* 0x000fe400078e00ff */
[----:B------:R-:W-:-:S09]  /*18a0*/  IMAD.MOV.U32 R22, RZ, RZ, RZ ;  /* 0x000000ffff167224 */ /* 0x000fd200078e00ff */
[----:B------:R-:W-:Y:S05]  /*18b0*/  @P5 BRA `(.L_x_2541) ;  /* 0x00000000001c5947 */ /* 0x000fea0003800000 */
[----:B------:R-:W2:Y:S02]  /*18c0*/  LDG.E.U8 R8, desc[UR6][R4.64] ;  /* 0x0000000604087981 */ /* 0x000ea4000c1e1100 */
[----:B--2---:R-:W-:Y:S02]  /*18d0*/  ISETP.NE.AND P5, PT, R8, RZ, PT ;  /* 0x000000ff0800720c */ /* 0x004fe40003fa5270 */
[----:B------:R-:W-:-:S11]  /*18e0*/  CS2R R8, SRZ ;  /* 0x0000000000087805 */ /* 0x000fd6000001ff00 */
[----:B------:R-:W-:-:S04]  /*18f0*/  @!P5 FADD.FTZ R20, -R21, R20 ;  /* 0x000000141514d221 */ /* 0x000fc80000010100 */
[----:B------:R-:W-:-:S04]  /*1900*/  @!P5 FMUL.FTZ R20, R20, 1.4426950216293334961 ;  /* 0x3fb8aa3b1414d820 */ /* 0x000fc80000410000 */
[----:B------:R-:W0:Y:S02]  /*1910*/  @!P5 MUFU.EX2 R8, R20 ;  /* 0x000000140008d308 */ /* 0x000e240000000800 */
[----:B0-----:R-:W-:-:S07]  /*1920*/  @!P5 FADD.FTZ R9, RZ, R8 ;  /* 0x00000008ff09d221 */ /* 0x001fce0000010000 */
.L_x_2541:
[----:B------:R-:W-:Y:S05]  /*1930*/  BSYNC B1 ;  /* 0x0000000000017941 */ /* 0x000fea0003800000 */
.L_x_2540:
        /* <DEDUP_REMOVED lines=11> */
.L_x_2543:
[----:B------:R-:W-:Y:S05]  /*19f0*/  BSYNC B1 ;  /* 0x0000000000017941 */ /* 0x000fea0003800000 */
.L_x_2542:
        /* <DEDUP_REMOVED lines=9> */
.L_x_2545:
[----:B------:R-:W-:Y:S05]  /*1a90*/  BSYNC B1 ;  /* 0x0000000000017941 */ /* 0x000fea0003800000 */
.L_x_2544:
        /* <DEDUP_REMOVED lines=9> */
.L_x_2547:
[----:B------:R-:W-:Y:S05]  /*1b30*/  BSYNC B1 ;  /* 0x0000000000017941 */ /* 0x000fea0003800000 */
.L_x_2546:
        /* <DEDUP_REMOVED lines=9> */
.L_x_2549:
[----:B------:R-:W-:Y:S05]  /*1bd0*/  BSYNC B1 ;  /* 0x0000000000017941 */ /* 0x000fea0003800000 */
.L_x_2548:
        /* <DEDUP_REMOVED lines=8> */
.L_x_2551:
[----:B------:R-:W-:Y:S05]  /*1c60*/  BSYNC B1 ;  /* 0x0000000000017941 */ /* 0x000fea0003800000 */
.L_x_2550:
        /* <DEDUP_REMOVED lines=8> */
.L_x_2553:
[----:B------:R-:W-:Y:S05]  /*1cf0*/  BSYNC B1 ;  /* 0x0000000000017941 */ /* 0x000fea0003800000 */
.L_x_2552:
        /* <DEDUP_REMOVED lines=8> */
.L_x_2539:
[----:B------:R-:W-:Y:S05]  /*1d80*/  BSYNC B0 ;  /* 0x0000000000007941 */ /* 0x000fea0003800000 */
.L_x_2523:
        /* <DEDUP_REMOVED lines=27> */
[----:B01----:R-:W-:Y:S01]  /*1f40*/  FADD.FTZ R9, R9, R18 ;  /* 0x0000001209097221 */ /* 0x003fe20000010000 */
[----:B--2---:R-:W-:Y:S01]  /*1f50*/  FADD.FTZ R5, R2, R5 ;  /* 0x0000000502057221 */ /* 0x004fe20000010000 */
[C---:B---3--:R-:W-:Y:S01]  /*1f60*/  ISETP.GE.AND P1, PT, R14.reuse, R15, PT ;  /* 0x0000000f0e00720c */ /* 0x048fe20003f26270 */
[C---:B------:R-:W-:Y:S02]  /*1f70*/  VIADD R16, R14.reuse, 0x20 ;  /* 0x000000200e107836 */ /* 0x040fe40000000000 */
[----:B------:R-:W-:-:S10]  /*1f80*/  VIADD R18, R14, 0x40 ;  /* 0x000000400e127836 */ /* 0x000fd40000000000 */
[----:B------:R-:W-:Y:S05]  /*1f90*/  @P1 BRA `(.L_x_2555) ;  /* 0x00000000007c1947 */ /* 0x000fea0003800000 */
[----:B------:R-:W0:Y:S01]  /*1fa0*/  LDC R3, c[0x0][0x4] ;  /* 0x00000100ff037b82 */ /* 0x000e220000000800 */
[----:B------:R-:W-:Y:S01]  /*1fb0*/  FSETP.NEU.FTZ.AND P2, PT, R9, RZ, PT ;  /* 0x000000ff0900720b */ /* 0x000fe20003f5d000 */
[----:B------:R-:W-:Y:S01]  /*1fc0*/  ULDC.64 UR8, c[0x0][0x210] ;  /* 0x0000840000087ab9 */ /* 0x000fe20000000a00 */
[----:B------:R-:W-:-:S11]  /*1fd0*/  IMAD.MOV.U32 R17, RZ, RZ, 0x7fc00000 ;  /* 0x7fc00000ff117424 */ /* 0x000fd600078e00ff */
[----:B------:R-:W1:Y:S01]  /*1fe0*/  @P2 MUFU.RCP R19, R9 ;  /* 0x0000000900132308 */ /* 0x000e620000001000 */
[----:B0-----:R-:W-:-:S04]  /*1ff0*/  IMAD R2, R3, UR5, R4 ;  /* 0x0000000503027c24 */ /* 0x001fc8000f8e0204 */
[----:B------:R-:W-:Y:S02]  /*2000*/  IMAD.SHL.U32 R2, R2, 0x2, RZ ;  /* 0x0000000202027824 */ /* 0x000fe400078e00ff */
[----:B-1----:R-:W-:Y:S02]  /*2010*/  @P2 FMUL.FTZ R17, R19, R8 ;  /* 0x0000000813112220 */ /* 0x002fe40000410000 */
[----:B------:R-:W-:-:S05]  /*2020*/  IMAD R3, R2, R7, R14 ;  /* 0x0000000702037224 */ /* 0x000fca00078e020e */
[----:B------:R-:W-:Y:S02]  /*2030*/  SHF.R.S32.HI R26, RZ, 0x1f, R3 ;  /* 0x0000001fff1a7819 */ /* 0x000fe40000011403 */
[----:B------:R-:W-:-:S04]  /*2040*/  LEA R2, P0, R3, UR8, 0x2 ;  /* 0x0000000803027c11 */ /* 0x000fc8000f8010ff */
[----:B------:R-:W-:Y:S02]  /*2050*/  LEA.HI.X R3, R3, UR9, R26, 0x2, P0 ;  /* 0x0000000903037c11 */ /* 0x000fe400080f141a */
[----:B------:R-:W-:-:S03]  /*2060*/  ISETP.GE.AND P0, PT, R16, R15, PT ;  /* 0x0000000f1000720c */ /* 0x000fc60003f06270 */
[----:B------:R0:W-:Y:S10]  /*2070*/  STG.E desc[UR6][R2.64], R17 ;  /* 0x0000001102007986 */ /* 0x0001f4000c101906 */
[----:B------:R-:W-:Y:S05]  /*2080*/  @P0 BRA `(.L_x_2555) ;  /* 0x0000000000400947 */ /* 0x000fea0003800000 */
[----:B------:R-:W1:Y:S01]  /*2090*/  @P2 MUFU.RCP R19, R9 ;  /* 0x0000000900132308 */ /* 0x000e620000001000 */
[----:B0-----:R-:W-:Y:S01]  /*20a0*/  IMAD.MOV.U32 R17, RZ, RZ, 0x7fc00000 ;  /* 0x7fc00000ff117424 */ /* 0x001fe200078e00ff */
[----:B------:R-:W-:Y:S01]  /*20b0*/  ISETP.GE.AND P0, PT, R18, R15, PT ;  /* 0x0000000f1200720c */ /* 0x000fe20003f06270 */
[----:B-1----:R-:W-:-:S05]  /*20c0*/  @P2 FMUL.FTZ R17, R19, R20 ;  /* 0x0000001413112220 */ /* 0x002fca0000410000 */
[----:B------:R1:W-:Y:S07]  /*20d0*/  STG.E desc[UR6][R2.64+0x80], R17 ;  /* 0x0000801102007986 */ /* 0x0003ee000c101906 */
[----:B------:R-:W-:Y:S05]  /*20e0*/  @P0 BRA `(.L_x_2555) ;  /* 0x0000000000280947 */ /* 0x000fea0003800000 */
[----:B------:R-:W0:Y:S01]  /*20f0*/  @P2 MUFU.RCP R19, R9 ;  /* 0x0000000900132308 */ /* 0x000e220000001000 */
[----:B-1----:R-:W-:Y:S01]  /*2100*/  IMAD.MOV.U32 R17, RZ, RZ, 0x7fc00000 ;  /* 0x7fc00000ff117424 */ /* 0x002fe200078e00ff */
[----:B------:R-:W-:Y:S01]  /*2110*/  ISETP.GE.AND P0, PT, R12, R15, PT ;  /* 0x0000000f0c00720c */ /* 0x000fe20003f06270 */
[----:B0-----:R-:W-:-:S05]  /*2120*/  @P2 FMUL.FTZ R17, R19, R24 ;  /* 0x0000001813112220 */ /* 0x001fca0000410000 */
[----:B------:R2:W-:Y:S07]  /*2130*/  STG.E desc[UR6][R2.64+0x100], R17 ;  /* 0x0001001102007986 */ /* 0x0005ee000c101906 */
[----:B------:R-:W-:Y:S05]  /*2140*/  @P0 BRA `(.L_x_2555) ;  /* 0x0000000000100947 */ /* 0x000fea0003800000 */
[----:B------:R-:W0:Y:S01]  /*2150*/  @P2 MUFU.RCP R9, R9 ;  /* 0x0000000900092308 */ /* 0x000e220000001000 */
[----:B--2---:R-:W-:Y:S02]  /*2160*/  IMAD.MOV.U32 R17, RZ, RZ, 0x7fc00000 ;  /* 0x7fc00000ff117424 */ /* 0x004fe400078e00ff */
[----:B0-----:R-:W-:-:S05]  /*2170*/  @P2 FMUL.FTZ R17, R9, R10 ;  /* 0x0000000a09112220 */ /* 0x001fca0000410000 */
[----:B------:R3:W-:Y:S02]  /*2180*/  STG.E desc[UR6][R2.64+0x180], R17 ;  /* 0x0001801102007986 */ /* 0x0007e4000c101906 */
.L_x_2555:
[----:B------:R-:W-:Y:S05]  /*2190*/  BSYNC B0 ;  /* 0x0000000000007941 */ /* 0x000fea0003800000 */
.L_x_2554:
        /* <DEDUP_REMOVED lines=11> */
[----:B0-----:R-:W-:-:S04]  /*2250*/  IMAD R4, R3, UR5, R4 ;  /* 0x0000000503047c24 */ /* 0x001fc8000f8e0204 */
[----:B------:R-:W-:-:S04]  /*2260*/  IMAD.SHL.U32 R4, R4, 0x2, RZ ;  /* 0x0000000204047824 */ /* 0x000fc800078e00ff */
[----:B------:R-:W-:Y:S02]  /*2270*/  IMAD R4, R4, R7, R14 ;  /* 0x0000000704047224 */ /* 0x000fe400078e020e */
[----:B------:R-:W-:Y:S02]  /*2280*/  IMAD.MOV.U32 R7, RZ, RZ, 0x7fc00000 ;  /* 0x7fc00000ff077424 */ /* 0x000fe400078e00ff */
[----:B-1----:R-:W-:Y:S01]  /*2290*/  @P1 FMUL.FTZ R7, R9, R22 ;  /* 0x0000001609071220 */ /* 0x002fe20000410000 */
[----:B------:R-:W-:-:S04]  /*22a0*/  IADD3 R3, P0, R4, R15, RZ ;  /* 0x0000000f04037210 */ /* 0x000fc80007f1e0ff */
[----:B------:R-:W-:Y:S02]  /*22b0*/  LEA.HI.X.SX32 R4, R4, R13, 0x1, P0 ;  /* 0x0000000d04047211 */ /* 0x000fe400000f0eff */
[----:B------:R-:W-:-:S04]  /*22c0*/  LEA R2, P0, R3, UR8, 0x2 ;  /* 0x0000000803027c11 */ /* 0x000fc8000f8010ff */
[----:B------:R-:W-:-:S05]  /*22d0*/  LEA.HI.X R3, R3, UR9, R4, 0x2, P0 ;  /* 0x0000000903037c11 */ /* 0x000fca00080f1404 */
[----:B------:R0:W-:Y:S01]  /*22e0*/  STG.E desc[UR6][R2.64], R7 ;  /* 0x0000000702007986 */ /* 0x0001e2000c101906 */
        /* <DEDUP_REMOVED lines=18> */
.L_x_2556:
        /* <DEDUP_REMOVED lines=15> */
.L_x_11708:


//--------------------- .text._ZN43_GLOBAL__N__9ae7fba5_10_SoftMax_cu_9f978f6320softmax_warp_forwardIfffLi6ELb0ELb1EEEvPT0_PKT_iiiPKbib --------------------------
	.section	.text._ZN43_GLOBAL__N__9ae7fba5_10_SoftMax_cu_9f978f6320softmax_warp_forwardIfffLi6ELb0ELb1EEEvPT0_PKT_iiiPKbib,"ax",@progbits
	.align	128
.text._ZN43_GLOBAL__N__9ae7fba5_10_SoftMax_cu_9f978f6320softmax_warp_forwardIfffLi6ELb0ELb1EEEvPT0_PKT_iiiPKbib:
        .type           _ZN43_GLOBAL__N__9ae7fba5_10_SoftMax_cu_9f978f6320softmax_warp_forwardIfffLi6ELb0ELb1EEEvPT0_PKT_iiiPKbib,@function
        .size           _ZN43_GLOBAL__N__9ae7fba5_10_SoftMax_cu_9f978f6320softmax_warp_forwardIfffLi6ELb0ELb1EEEvPT0_PKT_iiiPKbib,(.L_x_11709 - _ZN43_GLOBAL__N__9ae7fba5_10_SoftMax_cu_9f978f6320softmax_warp_forwardIfffLi6ELb0ELb1EEEvPT0_PKT_iiiPKbib)
        .other          _ZN43_GLOBAL__N__9ae7fba5_10_SoftMax_cu_9f978f6320softmax_warp_forwardIfffLi6ELb0ELb1EEEvPT0_PKT_iiiPKbib,@"STO_CUDA_ENTRY STV_DEFAULT"
_ZN43_GLOBAL__N__9ae7fba5_10_SoftMax_cu_9f978f6320softmax_warp_forwardIfffLi6ELb0ELb1EEEvPT0_PKT_iiiPKbib:
        /* <DEDUP_REMOVED lines=15> */
[C---:B------:R-:W-:Y:S02]  /*00f0*/  VIMNMX R4, R5.reuse, 0x2, PT ;  /* 0x0000000205047848 */ /* 0x040fe40003fe0100 */
[--C-:B------:R-:W-:Y:S02]  /*0100*/  SHF.R.S32.HI R7, RZ, 0x1f, R6.reuse ;  /* 0x0000001fff077819 */ /* 0x100fe40000011406 */
[----:B------:R-:W-:Y:S02]  /*0110*/  ISETP.GT.AND P2, PT, R5, RZ, PT ;  /* 0x000000ff0500720c */ /* 0x000fe40003f44270 */
[----:B------:R-:W-:Y:S01]  /*0120*/  ISETP.GT.AND P0, PT, R4, 0x1, PT ;  /* 0x000000010400780c */ /* 0x000fe20003f04270 */
[----:B------:R-:W-:Y:S01]  /*0130*/  IMAD.MOV.U32 R4, RZ, RZ, R6 ;  /* 0x000000ffff047224 */ /* 0x000fe200078e0006 */
        /* <DEDUP_REMOVED lines=29> */
.L_x_2557:
[----:B------:R-:W-:Y:S01]  /*0310*/  SHF.R.S32.HI R19, RZ, 0x1f, R13 ;  /* 0x0000001fff137819 */ /* 0x000fe2000001140d */
[----:B------:R-:W-:Y:S01]  /*0320*/  VIADD R18, R0, 0x20 ;  /* 0x0000002000127836 */ /* 0x000fe20000000000 */
[C---:B------:R-:W-:Y:S01]  /*0330*/  IADD3 R14, P4, R6.reuse, R13, RZ ;  /* 0x0000000d060e7210 */ /* 0x040fe20007f9e0ff */
[C---:B------:R-:W-:Y:S01]  /*0340*/  IMAD.SHL.U32 R16, R6.reuse, 0x4, RZ ;  /* 0x0000000406107824 */ /* 0x040fe200078e00ff */
[----:B------:R-:W-:Y:S01]  /*0350*/  SEL R3, R13, RZ, P0 ;  /* 0x000000ff0d037207 */ /* 0x000fe20000000000 */
[----:B------:R-:W-:Y:S01]  /*0360*/  ULDC.64 UR6, c[0x0][0x218] ;  /* 0x0000860000067ab9 */ /* 0x000fe20000000a00 */
[----:B------:R-:W-:Y:S01]  /*0370*/  SHF.L.U64.HI R23, R6, 0x2, R7 ;  /* 0x0000000206177819 */ /* 0x000fe20000010207 */
[----:B------:R-:W-:Y:S01]  /*0380*/  IMAD.X R7, R7, 0x1, R19, P4 ;  /* 0x0000000107077824 */ /* 0x000fe200020e0613 */
[-C--:B------:R-:W-:Y:S01]  /*0390*/  ISETP.GE.AND P2, PT, R0, R9.reuse, PT ;  /* 0x000000090000720c */ /* 0x080fe20003f46270 */
[----:B------:R-:W-:Y:S01]  /*03a0*/  IMAD.SHL.U32 R15, R14, 0x4, RZ ;  /* 0x000000040e0f7824 */ /* 0x000fe200078e00ff */
[----:B------:R-:W-:Y:S01]  /*03b0*/  ISETP.GE.AND P3, PT, R18, R9, PT ;  /* 0x000000091200720c */ /* 0x000fe20003f66270 */
[----:B------:R-:W-:Y:S01]  /*03c0*/  IMAD.MOV.U32 R22, RZ, RZ, -0x800000 ;  /* 0xff800000ff167424 */ /* 0x000fe200078e00ff */
[-C--:B------:R-:W-:Y:S01]  /*03d0*/  ISETP.GE.AND P4, PT, R0, R3.reuse, PT ;  /* 0x000000030000720c */ /* 0x080fe20003f86270 */
[----:B------:R-:W-:Y:S01]  /*03e0*/  IMAD.MOV.U32 R17, RZ, RZ, -0x800000 ;  /* 0xff800000ff117424 */ /* 0x000fe200078e00ff */
[----:B------:R-:W-:Y:S01]  /*03f0*/  ISETP.GE.AND P5, PT, R18, R3, PT ;  /* 0x000000031200720c */ /* 0x000fe20003fa6270 */
[----:B------:R-:W-:Y:S01]  /*0400*/  IMAD.MOV.U32 R20, RZ, RZ, -0x800000 ;  /* 0xff800000ff147424 */ /* 0x000fe200078e00ff */
[----:B------:R-:W-:Y:S01]  /*0410*/  SHF.L.U64.HI R14, R14, 0x2, R7 ;  /* 0x000000020e0e7819 */ /* 0x000fe20000010207 */
[----:B------:R-:W-:Y:S01]  /*0420*/  IMAD.MOV.U32 R3, RZ, RZ, -0x800000 ;  /* 0xff800000ff037424 */ /* 0x000fe200078e00ff */
[----:B------:R-:W-:Y:S01]  /*0430*/  IADD3 R8, P0, R16, UR6, RZ ;  /* 0x0000000610087c10 */ /* 0x000fe2000ff1e0ff */
[----:B------:R-:W-:Y:S01]  /*0440*/  ULDC.64 UR8, c[0x0][0x230] ;  /* 0x00008c0000087ab9 */ /* 0x000fe20000000a00 */
[----:B------:R-:W-:-:S02]  /*0450*/  IADD3 R10, P6, R15, UR6, RZ ;  /* 0x000000060f0a7c10 */ /* 0x000fc4000ffde0ff */
[----:B------:R-:W-:Y:S02]  /*0460*/  IADD3.X R9, R23, UR7, RZ, P0, !PT ;  /* 0x0000000717097c10 */ /* 0x000fe400087fe4ff */
[----:B------:R-:W-:Y:S01]  /*0470*/  IADD3.X R11, R14, UR7, RZ, P6, !PT ;  /* 0x000000070e0b7c10 */ /* 0x000fe2000b7fe4ff */
[----:B------:R-:W-:Y:S02]  /*0480*/  ULDC.64 UR6, c[0x0][0x208] ;  /* 0x0000820000067ab9 */ /* 0x000fe40000000a00 */
[----:B------:R0:W5:Y:S04]  /*0490*/  @!P2 LDG.E R22, desc[UR6][R8.64] ;  /* 0x000000060816a981 */ /* 0x000168000c1e1900 */
[----:B------:R0:W5:Y:S04]  /*04a0*/  @!P3 LDG.E R17, desc[UR6][R8.64+0x80] ;  /* 0x000080060811b981 */ /* 0x000168000c1e1900 */
[----:B------:R0:W5:Y:S04]  /*04b0*/  @!P4 LDG.E R20, desc[UR6][R10.64] ;  /* 0x000000060a14c981 */ /* 0x000168000c1e1900 */
[----:B------:R0:W5:Y:S01]  /*04c0*/  @!P5 LDG.E R3, desc[UR6][R10.64+0x80] ;  /* 0x000080060a03d981 */ /* 0x000162000c1e1900 */
[----:B------:R-:W-:-:S04]  /*04d0*/  IADD3 R6, P0, R4, UR8, RZ ;  /* 0x0000000804067c10 */ /* 0x000fc8000ff1e0ff */
[----:B------:R-:W-:Y:S02]  /*04e0*/  IADD3.X R7, R5, UR9, RZ, P0, !PT ;  /* 0x0000000905077c10 */ /* 0x000fe400087fe4ff */
[----:B------:R-:W-:-:S04]  /*04f0*/  IADD3 R4, P0, P6, R4, UR8, R13 ;  /* 0x0000000804047c10 */ /* 0x000fc8000fe1e00d */
[----:B------:R-:W-:Y:S01]  /*0500*/  IADD3.X R5, R5, UR9, R19, P0, P6 ;  /* 0x0000000905057c10 */ /* 0x000fe200087ec413 */
[----:B0-----:R-:W-:Y:S08]  /*0510*/  @!P1 BRA `(.L_x_2558) ;  /* 0x0000000000ac9947 */ /* 0x001ff00003800000 */
[----:B------:R0:W5:Y:S01]  /*0520*/  @!P4 LDG.E.U8 R11, desc[UR6][R6.64] ;  /* 0x00000006060bc981 */ /* 0x000162000c1e1100 */
[----:B------:R-:W-:Y:S01]  /*0530*/  BSSY B0, `(.L_x_2559) ;  /* 0x0000007000007945 */ /* 0x000fe20003800000 */
[----:B-----5:R-:W-:Y:S01]  /*0540*/  IMAD.MOV.U32 R8, RZ, RZ, R22 ;  /* 0x000000ffff087224 */ /* 0x020fe200078e0016 */
[----:B------:R-:W-:Y:S02]  /*0550*/  PRMT R9, RZ, 0x7610, R9 ;  /* 0x00007610ff097816 */ /* 0x000fe40000000009 */
[----:B------:R-:W-:Y:S05]  /*0560*/  @P2 BRA `(.L_x_2560) ;  /* 0x00000000000c2947 */ /* 0x000fea0003800000 */
[----:B------:R-:W2:Y:S02]  /*0570*/  LDG.E.U8 R9, desc[UR6][R6.64] ;  /* 0x0000000606097981 */ /* 0x000ea4000c1e1100 */
[----:B--2---:R-:W-:-:S04]  /*0580*/  ISETP.NE.AND P0, PT, R9, RZ, PT ;  /* 0x000000ff0900720c */ /* 0x004fc80003f05270 */
[----:B------:R-:W-:-:S09]  /*0590*/  SEL R9, RZ, 0x1, P0 ;  /* 0x00000001ff097807 */ /* 0x000fd20000000000 */
.L_x_2560:
[----:B------:R-:W-:Y:S05]  /*05a0*/  BSYNC B0 ;  /* 0x0000000000007941 */ /* 0x000fea0003800000 */
.L_x_2559:
        /* <DEDUP_REMOVED lines=10> */
.L_x_2562:
[----:B------:R-:W-:Y:S05]  /*0650*/  BSYNC B0 ;  /* 0x0000000000007941 */ /* 0x000fea0003800000 */
.L_x_2561:
[----:B------:R-:W-:Y:S01]  /*0660*/  PRMT R10, R9, 0x9910, RZ ;  /* 0x00009910090a7816 */ /* 0x000fe200000000ff */
[----:B------:R-:W-:Y:S01]  /*0670*/  BSSY B0, `(.L_x_2563) ;  /* 0x0000011000007945 */ /* 0x000fe20003800000 */
[----:B------:R-:W-:Y:S02]  /*0680*/  @!P4 ISETP.NE.AND P6, PT, R11, RZ, PT ;  /* 0x000000ff0b00c20c */ /* 0x000fe40003fc5270 */
        /* <DEDUP_REMOVED lines=15> */
.L_x_2564:
[----:B------:R-:W-:Y:S05]  /*0780*/  BSYNC B0 ;  /* 0x0000000000007941 */ /* 0x000fea0003800000 */
.L_x_2563:
[----:B------:R-:W-:-:S04]  /*0790*/  PRMT R9, R9, 0x9910, RZ ;  /* 0x0000991009097816 */ /* 0x000fc800000000ff */
[----:B------:R-:W-:-:S04]  /*07a0*/  ISETP.NE.AND P0, PT, R9, RZ, PT ;  /* 0x000000ff0900720c */ /* 0x000fc80003f05270 */
[----:B------:R-:W-:Y:S01]  /*07b0*/  FSEL R9, R10, -INF , P0 ;  /* 0xff8000000a097808 */ /* 0x000fe20000000000 */
[----:B------:R-:W-:Y:S08]  /*07c0*/  BRA `(.L_x_2565) ;  /* 0x0000000000a87947 */ /* 0x000ff00003800000 */
.L_x_2558:
        /* <DEDUP_REMOVED lines=8> */
.L_x_2567:
[----:B------:R-:W-:Y:S05]  /*0850*/  BSYNC B0 ;  /* 0x0000000000007941 */ /* 0x000fea0003800000 */
.L_x_2566:
        /* <DEDUP_REMOVED lines=10> */
.L_x_2569:
[----:B------:R-:W-:Y:S05]  /*0900*/  BSYNC B0 ;  /* 0x0000000000007941 */ /* 0x000fea0003800000 */
.L_x_2568:
        /* <DEDUP_REMOVED lines=18> */
.L_x_2571:
[----:B------:R-:W-:Y:S05]  /*0a30*/  BSYNC B0 ;  /* 0x0000000000007941 */ /* 0x000fea0003800000 */
.L_x_2570:
[----:B------:R-:W-:-:S04]  /*0a40*/  PRMT R9, R9, 0x9910, RZ ;  /* 0x0000991009097816 */ /* 0x000fc800000000ff */
[----:B------:R-:W-:-:S04]  /*0a50*/  ISETP.NE.AND P0, PT, R9, RZ, PT ;  /* 0x000000ff0900720c */ /* 0x000fc80003f05270 */
[----:B------:R-:W-:-:S09]  /*0a60*/  FSEL R9, R10, -INF , P0 ;  /* 0xff8000000a097808 */ /* 0x000fd20000000000 */
.L_x_2565:
        /* <DEDUP_REMOVED lines=24> */
[----:B------:R-:W-:Y:S01]  /*0bf0*/  FSEL R21, R8, R9, !P0 ;  /* 0x0000000908157208 */ /* 0x000fe20004000000 */
[----:B------:R-:W-:-:S02]  /*0c00*/  IMAD.MOV.U32 R8, RZ, RZ, RZ ;  /* 0x000000ffff087224 */ /* 0x000fc400078e00ff */
[----:B------:R-:W1:Y:S04]  /*0c10*/  SHFL.BFLY PT, R10, R25, 0x1, 0x1f ;  /* 0x0c201f00190a7f89 */ /* 0x000e6800000e0000 */
[----:B------:R-:W2:Y:S01]  /*0c20*/  SHFL.BFLY PT, R24, R21, 0x1, 0x1f ;  /* 0x0c201f0015187f89 */ /* 0x000ea200000e0000 */
[----:B-1----:R-:W-:Y:S02]  /*0c30*/  FSETP.GEU.FTZ.AND P6, PT, R25, R10, PT ;  /* 0x0000000a1900720b */ /* 0x002fe40003fde000 */
[----:B--2---:R-:W-:Y:S02]  /*0c40*/  FSETP.GEU.FTZ.AND P0, PT, R21, R24, PT ;  /* 0x000000181500720b */ /* 0x004fe40003f1e000 */
[----:B------:R-:W-:Y:S01]  /*0c50*/  FSEL R11, R10, R25, !P6 ;  /* 0x000000190a0b7208 */ /* 0x000fe20007000000 */
[----:B------:R-:W-:Y:S01]  /*0c60*/  IMAD.MOV.U32 R10, RZ, RZ, RZ ;  /* 0x000000ffff0a7224 */ /* 0x000fe200078e00ff */
        /* <DEDUP_REMOVED lines=12> */
.L_x_2575:
[----:B------:R-:W-:Y:S05]  /*0d30*/  BSYNC B1 ;  /* 0x0000000000017941 */ /* 0x000fea0003800000 */
.L_x_2574:
        /* <DEDUP_REMOVED lines=9> */
.L_x_2577:
[----:B------:R-:W-:Y:S05]  /*0dd0*/  BSYNC B1 ;  /* 0x0000000000017941 */ /* 0x000fea0003800000 */
.L_x_2576:
        /* <DEDUP_REMOVED lines=8> */
.L_x_2579:
[----:B------:R-:W-:Y:S05]  /*0e60*/  BSYNC B1 ;  /* 0x0000000000017941 */ /* 0x000fea0003800000 */
.L_x_2578:
        /* <DEDUP_REMOVED lines=10> */
.L_x_2573:
        /* <DEDUP_REMOVED lines=12> */
.L_x_2582:
[----:B------:R-:W-:Y:S05]  /*0fd0*/  BSYNC B1 ;  /* 0x0000000000017941 */ /* 0x000fea0003800000 */
.L_x_2581:
        /* <DEDUP_REMOVED lines=9> */
.L_x_2584:
[----:B------:R-:W-:Y:S05]  /*1070*/  BSYNC B1 ;  /* 0x0000000000017941 */ /* 0x000fea0003800000 */
.L_x_2583:
        /* <DEDUP_REMOVED lines=8> */
.L_x_2586:
[----:B------:R-:W-:Y:S05]  /*1100*/  BSYNC B1 ;  /* 0x0000000000017941 */ /* 0x000fea0003800000 */
.L_x_2585:
        /* <DEDUP_REMOVED lines=8> */
.L_x_2580:
[----:B------:R-:W-:Y:S05]  /*1190*/  BSYNC B0 ;  /* 0x0000000000007941 */ /* 0x000fea0003800000 */
.L_x_2572:
[----:B------:R-:W1:Y:S01]  /*11a0*/  SHFL.BFLY PT, R3, R8, 0x10, 0x1f ;  /* 0x0e001f0008037f89 */ /* 0x000e6200000e0000 */
[----:B------:R-:W2:Y:S03]  /*11b0*/  LDC R17, c[0x0][0x4] ;  /* 0x00000100ff117b82 */ /* 0x000ea60000000800 */
[----:B0-----:R-:W0:Y:S01]  /*11c0*/  SHFL.BFLY PT, R4, R19, 0x10, 0x1f ;  /* 0x0e001f0013047f89 */ /* 0x001e2200000e0000 */
[----:B-1----:R-:W-:Y:S01]  /*11d0*/  FADD.FTZ R3, R3, R8 ;  /* 0x0000000803037221 */ /* 0x002fe20000010000 */
[----:B0-----:R-:W-:-:S04]  /*11e0*/  FADD.FTZ R4, R4, R19 ;  /* 0x0000001304047221 */ /* 0x001fc80000010000 */
[----:B------:R-:W0:Y:S04]  /*11f0*/  SHFL.BFLY PT, R6, R3, 0x8, 0x1f ;  /* 0x0d001f0003067f89 */ /* 0x000e2800000e0000 */
[----:B------:R-:W1:Y:S01]  /*1200*/  SHFL.BFLY PT, R5, R4, 0x8, 0x1f ;  /* 0x0d001f0004057f89 */ /* 0x000e6200000e0000 */
[----:B0-----:R-:W-:Y:S01]  /*1210*/  FADD.FTZ R6, R3, R6 ;  /* 0x0000000603067221 */ /* 0x001fe20000010000 */
[----:B--2---:R-:W-:Y:S02]  /*1220*/  IMAD R3, R17, UR5, R12 ;  /* 0x0000000511037c24 */ /* 0x004fe4000f8e020c */
[----:B-1----:R-:W-:Y:S02]  /*1230*/  FADD.FTZ R5, R4, R5 ;  /* 0x0000000504057221 */ /* 0x002fe40000010000 */
[----:B------:R-:W0:Y:S01]  /*1240*/  SHFL.BFLY PT, R7, R6, 0x4, 0x1f ;  /* 0x0c801f0006077f89 */ /* 0x000e2200000e0000 */
[----:B------:R-:W-:-:S03]  /*1250*/  IMAD R3, R3, -0x2, R2 ;  /* 0xfffffffe03037824 */ /* 0x000fc600078e0202 */
[----:B------:R-:W1:Y:S02]  /*1260*/  SHFL.BFLY PT, R22, R5, 0x4, 0x1f ;  /* 0x0c801f0005167f89 */ /* 0x000e6400000e0000 */
[----:B------:R-:W-:-:S04]  /*1270*/  VIMNMX R3, R3, 0x2, PT ;  /* 0x0000000203037848 */ /* 0x000fc80003fe0100 */
[----:B------:R-:W-:Y:S01]  /*1280*/  ISETP.GE.AND P0, PT, R3, 0x1, PT ;  /* 0x000000010300780c */ /* 0x000fe20003f06270 */
        /* <DEDUP_REMOVED lines=9> */
[----:B------:R-:W3:Y:S01]  /*1320*/  LDC R5, c[0x0][0x4] ;  /* 0x00000100ff057b82 */ /* 0x000ee20000000800 */
[----:B------:R-:W-:Y:S01]  /*1330*/  ISETP.GE.AND P2, PT, R0, R13, PT ;  /* 0x0000000d0000720c */ /* 0x000fe20003f46270 */
[----:B------:R-:W-:Y:S01]  /*1340*/  BSSY B0, `(.L_x_2587) ;  /* 0x0000015000007945 */ /* 0x000fe20003800000 */
[----:B--2---:R-:W-:Y:S01]  /*1350*/  FADD.FTZ R4, R11, R4 ;  /* 0x000000040b047221 */ /* 0x004fe20000010000 */
[----:B01----:R-:W-:Y:S01]  /*1360*/  FADD.FTZ R8, R8, R3 ;  /* 0x0000000308087221 */ /* 0x003fe20000010000 */
[----:B---3--:R-:W-:-:S04]  /*1370*/  IMAD R5, R5, UR5, R12 ;  /* 0x0000000505057c24 */ /* 0x008fc8000f8e020c */
[----:B------:R-:W-:-:S05]  /*1380*/  IMAD R5, R5, -0x2, R2 ;  /* 0xfffffffe05057824 */ /* 0x000fca00078e0202 */
[----:B------:R-:W-:Y:S01]  /*1390*/  ISETP.GE.AND P1, PT, R5, 0x2, PT ;  /* 0x000000020500780c */ /* 0x000fe20003f26270 */
[----:B------:R-:W-:-:S12]  /*13a0*/  @P2 BRA `(.L_x_2588) ;  /* 0x0000000000382947 */ /* 0x000fd80003800000 */
[----:B------:R-:W-:Y:S01]  /*13b0*/  FSETP.NEU.FTZ.AND P3, PT, R8, RZ, PT ;  /* 0x000000ff0800720b */ /* 0x000fe20003f7d000 */
[----:B------:R-:W-:Y:S01]  /*13c0*/  ULDC.64 UR8, c[0x0][0x210] ;  /* 0x0000840000087ab9 */ /* 0x000fe20000000a00 */
[----:B------:R-:W-:Y:S01]  /*13d0*/  IMAD.MOV.U32 R3, RZ, RZ, 0x7fc00000 ;  /* 0x7fc00000ff037424 */ /* 0x000fe200078e00ff */
[----:B------:R-:W-:-:S04]  /*13e0*/  IADD3 R16, P0, R16, UR8, RZ ;  /* 0x0000000810107c10 */ /* 0x000fc8000ff1e0ff */
[----:B------:R-:W-:Y:S02]  /*13f0*/  IADD3.X R17, R23, UR9, RZ, P0, !PT ;  /* 0x0000000917117c10 */ /* 0x000fe400087fe4ff */
[----:B------:R-:W-:-:S04]  /*1400*/  ISETP.GE.AND P0, PT, R18, R13, PT ;  /* 0x0000000d1200720c */ /* 0x000fc80003f06270 */
[----:B------:R-:W0:Y:S02]  /*1410*/  @P3 MUFU.RCP R5, R8 ;  /* 0x0000000800053308 */ /* 0x000e240000001000 */
[----:B0-----:R-:W-:-:S05]  /*1420*/  @P3 FMUL.FTZ R3, R5, R10 ;  /* 0x0000000a05033220 */ /* 0x001fca0000410000 */
[----:B------:R0:W-:Y:S02]  /*1430*/  STG.E desc[UR6][R16.64], R3 ;  /* 0x0000000310007986 */ /* 0x0001e4000c101906 */
[----:B------:R-:W-:Y:S05]  /*1440*/  @P0 BRA `(.L_x_2588) ;  /* 0x0000000000100947 */ /* 0x000fea0003800000 */
[----:B------:R-:W1:Y:S01]  /*1450*/  @P3 MUFU.RCP R8, R8 ;  /* 0x0000000800083308 */ /* 0x000e620000001000 */
[----:B0-----:R-:W-:Y:S02]  /*1460*/  IMAD.MOV.U32 R3, RZ, RZ, 0x7fc00000 ;  /* 0x7fc00000ff037424 */ /* 0x001fe400078e00ff */
[----:B-1----:R-:W-:-:S05]  /*1470*/  @P3 FMUL.FTZ R3, R8, R21 ;  /* 0x0000001508033220 */ /* 0x002fca0000410000 */
[----:B------:R1:W-:Y:S02]  /*1480*/  STG.E desc[UR6][R16.64+0x80], R3 ;  /* 0x0000800310007986 */ /* 0x0003e4000c101906 */
.L_x_2588:
[----:B------:R-:W-:Y:S05]  /*1490*/  BSYNC B0 ;  /* 0x0000000000007941 */ /* 0x000fea0003800000 */
.L_x_2587:
[----:B------:R-:W-:Y:S05]  /*14a0*/  @!P1 EXIT ;  /* 0x000000000000994d */ /* 0x000fea0003800000 */
[----:B------:R-:W-:Y:S05]  /*14b0*/  @P2 EXIT ;  /* 0x000000000000294d */ /* 0x000fea0003800000 */
[----:B------:R-:W-:Y:S01]  /*14c0*/  FSETP.NEU.FTZ.AND P1, PT, R4, RZ, PT ;  /* 0x000000ff0400720b */ /* 0x000fe20003f3d000 */
[----:B------:R-:W-:Y:S01]  /*14d0*/  ULDC.64 UR4, c[0x0][0x210] ;  /* 0x0000840000047ab9 */ /* 0x000fe20000000a00 */
[----:B------:R-:W-:Y:S01]  /*14e0*/  ISETP.GE.AND P2, PT, R18, R13, PT ;  /* 0x0000000d1200720c */ /* 0x000fe20003f46270 */
[----:B------:R-:W-:Y:S01]  /*14f0*/  IMAD.MOV.U32 R5, RZ, RZ, 0x7fc00000 ;  /* 0x7fc00000ff057424 */ /* 0x000fe200078e00ff */
[----:B------:R-:W-:-:S04]  /*1500*/  IADD3 R2, P0, R15, UR4, RZ ;  /* 0x000000040f027c10 */ /* 0x000fc8000ff1e0ff */
[----:B01----:R-:W-:-:S05]  /*1510*/  IADD3.X R3, R14, UR5, RZ, P0, !PT ;  /* 0x000000050e037c10 */ /* 0x003fca00087fe4ff */
[----:B------:R-:W0:Y:S02]  /*1520*/  @P1 MUFU.RCP R0, R4 ;  /* 0x0000000400001308 */ /* 0x000e240000001000 */
[----:B0-----:R-:W-:-:S05]  /*1530*/  @P1 FMUL.FTZ R5, R0, R9 ;  /* 0x0000000900051220 */ /* 0x001fca0000410000 */
[----:B------:R0:W-:Y:S01]  /*1540*/  STG.E desc[UR6][R2.64], R5 ;  /* 0x0000000502007986 */ /* 0x0001e2000c101906 */
[----:B------:R-:W-:Y:S05]  /*1550*/  @P2 EXIT ;  /* 0x000000000000294d */ /* 0x000fea0003800000 */
[----:B------:R-:W1:Y:S01]  /*1560*/  @P1 MUFU.RCP R7, R4 ;  /* 0x0000000400071308 */ /* 0x000e620000001000 */
[----:B0-----:R-:W-:Y:S02]  /*1570*/  IMAD.MOV.U32 R5, RZ, RZ, 0x7fc00000 ;  /* 0x7fc00000ff057424 */ /* 0x001fe400078e00ff */
[----:B-1----:R-:W-:-:S05]  /*1580*/  @P1 FMUL.FTZ R5, R7, R20 ;  /* 0x0000001407051220 */ /* 0x002fca0000410000 */
[----:B------:R-:W-:Y:S01]  /*1590*/  STG.E desc[UR6][R2.64+0x80], R5 ;  /* 0x0000800502007986 */ /* 0x000fe2000c101906 */
[----:B------:R-:W-:Y:S05]  /*15a0*/  EXIT ;  /* 0x000000000000794d */ /* 0x000fea0003800000 */
.L_x_2589:
        /* <DEDUP_REMOVED lines=13> */
.L_x_11709:


//--------------------- .text._ZN43_GLOBAL__N__9ae7fba5_10_SoftMax_cu_9f978f6320softmax_warp_forwardIfffLi5ELb0ELb1EEEvPT0_PKT_iiiPKbib --------------------------
	.section	.text._ZN43_GLOBAL__N__9ae7fba5_10_SoftMax_cu_9f978f6320softmax_warp_forwardIfffLi5ELb0ELb1EEEvPT0_PKT_iiiPKbib,"ax",@progbits
	.align	128
.text._ZN43_GLOBAL__N__9ae7fba5_10_SoftMax_cu_9f978f6320softmax_warp_forwardIfffLi5ELb0ELb1EEEvPT0_PKT_iiiPKbib:
        .type           _ZN43_GLOBAL__N__9ae7fba5_10_SoftMax_cu_9f978f6320softmax_warp_forwardIfffLi5ELb0ELb1EEEvPT0_PKT_iiiPKbib,@function
        .size           _ZN43_GLOBAL__N__9ae7fba5_10_SoftMax_cu_9f978f6320softmax_warp_forwardIfffLi5ELb0ELb1EEEvPT0_PKT_iiiPKbib,(.L_x_11710 - _ZN43_GLOBAL__N__9ae7fba5_10_SoftMax_cu_9f978f6320softmax_warp_forwardIfffLi5ELb0ELb1EEEvPT0_PKT_iiiPKbib)
        .other          _ZN43_GLOBAL__N__9ae7fba5_10_SoftMax_cu_9f978f6320softmax_warp_forwardIfffLi5ELb0ELb1EEEvPT0_PKT_iiiPKbib,@"STO_CUDA_ENTRY STV_DEFAULT"
_ZN43_GLOBAL__N__9ae7fba5_10_SoftMax_cu_9f978f6320softmax_warp_forwardIfffLi5ELb0ELb1EEEvPT0_PKT_iiiPKbib:
[----:B------:R-:W-:Y:S01]  /*0000*/  LDC R1, c[0x0][0x28] ;  /* 0x00000a00ff017b82 */ /* 0x000fe20000000800 */
[----:B------:R-:W0:Y:S07]  /*0010*/  S2R R5, SR_TID.Y ;  /* 0x0000000000057919 */ /* 0x000e2e0000002200 */
[----:B------:R-:W0:Y:S01]  /*0020*/  S2UR UR4, SR_CTAID.X ;  /* 0x00000000000479c3 */ /* 0x000e220000002500 */
[----:B------:R-:W-:Y:S01]  /*0030*/  ULDC.64 UR6, c[0x0][0x208] ;  /* 0x0000820000067ab9 */ /* 0x000fe20000000a00 */
[----:B------:R-:W-:Y:S01]  /*0040*/  IMAD.MOV.U32 R8, RZ, RZ, -0x800000 ;  /* 0xff800000ff087424 */ /* 0x000fe200078e00ff */
[----:B------:R-:W1:Y:S05]  /*0050*/  S2R R3, SR_TID.X ;  /* 0x0000000000037919 */ /* 0x000e6a0000002100 */
        /* <DEDUP_REMOVED lines=24> */
[----:B-1----:R-:W-:-:S03]  /*01e0*/  @!P1 LEA R12, P3, R4, R12, 0x2 ;  /* 0x0000000c040c9211 */ /* 0x002fc600078610ff */
[----:B------:R0:W5:Y:S01]  /*01f0*/  @!P0 LDG.E R8, desc[UR6][R10.64] ;  /* 0x000000060a088981 */ /* 0x000162000c1e1900 */
[----:B------:R-:W-:Y:S01]  /*0200*/  @!P1 LEA.HI.X R13, R4, R13, R7, 0x2, P3 ;  /* 0x0000000d040d9211 */ /* 0x000fe200018f1407 */
[----:B------:R-:W-:-:S06]  /*0210*/  IMAD.MOV.U32 R4, RZ, RZ, -0x800000 ;  /* 0xff800000ff047424 */ /* 0x000fcc00078e00ff */
[----:B------:R1:W5:Y:S01]  /*0220*/  @!P1 LDG.E R4, desc[UR6][R12.64] ;  /* 0x000000060c049981 */ /* 0x000362000c1e1900 */
[----:B------:R-:W-:Y:S01]  /*0230*/  ISETP.NE.AND P2, PT, RZ, UR4, PT ;  /* 0x00000004ff007c0c */ /* 0x000fe2000bf45270 */
[----:B0-----:R-:W-:Y:S02]  /*0240*/  IMAD.MOV.U32 R10, RZ, RZ, R5 ;  /* 0x000000ffff0a7224 */ /* 0x001fe400078e0005 */
[----:B------:R-:W-:-:S10]  /*0250*/  IMAD.MOV.U32 R11, RZ, RZ, R2 ;  /* 0x000000ffff0b7224 */ /* 0x000fd400078e0002 */
[----:B-1----:R-:W-:Y:S05]  /*0260*/  @!P2 BRA `(.L_x_2590) ;  /* 0x00000000006ca947 */ /* 0x002fea0003800000 */
        /* <DEDUP_REMOVED lines=27> */
.L_x_2590:
[----:B------:R-:W-:Y:S01]  /*0420*/  ULDC.64 UR4, c[0x0][0x230] ;  /* 0x00008c0000047ab9 */ /* 0x000fe20000000a00 */
[--C-:B------:R-:W-:Y:S01]  /*0430*/  SHF.R.S32.HI R9, RZ, 0x1f, R0.reuse ;  /* 0x0000001fff097819 */ /* 0x100fe20000011400 */
[----:B------:R-:W-:Y:S01]  /*0440*/  BSSY B0, `(.L_x_2591) ;  /* 0x0000023000007945 */ /* 0x000fe20003800000 */
[C---:B------:R-:W-:Y:S02]  /*0450*/  IADD3 R6, P3, R10.reuse, UR4, RZ ;  /* 0x000000040a067c10 */ /* 0x040fe4000ff7e0ff */
[----:B------:R-:W-:Y:S02]  /*0460*/  IADD3 R10, P4, P5, R10, UR4, R0 ;  /* 0x000000040a0a7c10 */ /* 0x000fe4000fd9e000 */
[C---:B------:R-:W-:Y:S02]  /*0470*/  IADD3.X R7, R11.reuse, UR5, RZ, P3, !PT ;  /* 0x000000050b077c10 */ /* 0x040fe40009ffe4ff */
[----:B------:R-:W-:Y:S01]  /*0480*/  IADD3.X R11, R11, UR5, R9, P4, P5 ;  /* 0x000000050b0b7c10 */ /* 0x000fe2000a7ea409 */
[----:B------:R-:W-:Y:S08]  /*0490*/  @!P2 BRA `(.L_x_2592) ;  /* 0x00000000003ca947 */ /* 0x000ff00003800000 */
[----:B------:R-:W-:Y:S04]  /*04a0*/  BSSY B1, `(.L_x_2593) ;  /* 0x0000007000017945 */ /* 0x000fe80003800000 */
[----:B------:R-:W-:Y:S05]  /*04b0*/  @P0 BRA `(.L_x_2594) ;  /* 0x0000000000100947 */ /* 0x000fea0003800000 */
[----:B------:R-:W2:Y:S02]  /*04c0*/  LDG.E.U8 R12, desc[UR6][R6.64] ;  /* 0x00000006060c7981 */ /* 0x000ea4000c1e1100 */
[----:B--2---:R-:W-:Y:S01]  /*04d0*/  ISETP.NE.AND P3, PT, R12, RZ, PT ;  /* 0x000000ff0c00720c */ /* 0x004fe20003f65270 */
[----:B-----5:R-:W-:-:S12]  /*04e0*/  IMAD.MOV.U32 R12, RZ, RZ, R8 ;  /* 0x000000ffff0c7224 */ /* 0x020fd800078e0008 */
[----:B------:R-:W-:Y:S05]  /*04f0*/  @!P3 BRA `(.L_x_2595) ;  /* 0x000000000004b947 */ /* 0x000fea0003800000 */
.L_x_2594:
[----:B------:R-:W-:-:S07]  /*0500*/  IMAD.MOV.U32 R12, RZ, RZ, -0x800000 ;  /* 0xff800000ff0c7424 */ /* 0x000fce00078e00ff */
.L_x_2595:
[----:B------:R-:W-:Y:S05]  /*0510*/  BSYNC B1 ;  /* 0x0000000000017941 */ /* 0x000fea0003800000 */
.L_x_2593:
[----:B------:R-:W-:Y:S05]  /*0520*/  @P1 BRA `(.L_x_2596) ;  /* 0x0000000000101947 */ /* 0x000fea0003800000 */
[----:B------:R-:W2:Y:S02]  /*0530*/  LDG.E.U8 R13, desc[UR6][R6.64] ;  /* 0x00000006060d7981 */ /* 0x000ea4000c1e1100 */
[----:B--2---:R-:W-:Y:S01]  /*0540*/  ISETP.NE.AND P3, PT, R13, RZ, PT ;  /* 0x000000ff0d00720c */ /* 0x004fe20003f65270 */
[----:B-----5:R-:W-:-:S12]  /*0550*/  IMAD.MOV.U32 R13, RZ, RZ, R4 ;  /* 0x000000ffff0d7224 */ /* 0x020fd800078e0004 */
[----:B------:R-:W-:Y:S05]  /*0560*/  @!P3 BRA `(.L_x_2597) ;  /* 0x000000000040b947 */ /* 0x000fea0003800000 */
.L_x_2596:
[----:B------:R-:W-:Y:S01]  /*0570*/  IMAD.MOV.U32 R13, RZ, RZ, -0x800000 ;  /* 0xff800000ff0d7424 */ /* 0x000fe200078e00ff */
[----:B------:R-:W-:Y:S06]  /*0580*/  BRA `(.L_x_2597) ;  /* 0x0000000000387947 */ /* 0x000fec0003800000 */
.L_x_2592:
[----:B------:R-:W-:Y:S04]  /*0590*/  BSSY B1, `(.L_x_2598) ;  /* 0x0000007000017945 */ /* 0x000fe80003800000 */
[----:B------:R-:W-:Y:S05]  /*05a0*/  @P0 BRA `(.L_x_2599) ;  /* 0x0000000000100947 */ /* 0x000fea0003800000 */
[----:B------:R-:W2:Y:S02]  /*05b0*/  LDG.E.U8 R12, desc[UR6][R6.64] ;  /* 0x00000006060c7981 */ /* 0x000ea4000c1e1100 */
[----:B--2---:R-:W-:Y:S01]  /*05c0*/  ISETP.NE.AND P3, PT, R12, RZ, PT ;  /* 0x000000ff0c00720c */ /* 0x004fe20003f65270 */
[----:B-----5:R-:W-:-:S12]  /*05d0*/  IMAD.MOV.U32 R12, RZ, RZ, R8 ;  /* 0x000000ffff0c7224 */ /* 0x020fd800078e0008 */
[----:B------:R-:W-:Y:S05]  /*05e0*/  @!P3 BRA `(.L_x_2600) ;  /* 0x000000000004b947 */ /* 0x000fea0003800000 */
.L_x_2599:
[----:B------:R-:W-:-:S07]  /*05f0*/  IMAD.MOV.U32 R12, RZ, RZ, -0x800000 ;  /* 0xff800000ff0c7424 */ /* 0x000fce00078e00ff */
.L_x_2600:
[----:B------:R-:W-:Y:S05]  /*0600*/  BSYNC B1 ;  /* 0x0000000000017941 */ /* 0x000fea0003800000 */
.L_x_2598:
[----:B------:R-:W-:Y:S05]  /*0610*/  @P1 BRA `(.L_x_2601) ;  /* 0x0000000000101947 */ /* 0x000fea0003800000 */
[----:B------:R-:W2:Y:S02]  /*0620*/  LDG.E.U8 R13, desc[UR6][R10.64] ;  /* 0x000000060a0d7981 */ /* 0x000ea4000c1e1100 */
[----:B--2---:R-:W-:Y:S01]  /*0630*/  ISETP.NE.AND P3, PT, R13, RZ, PT ;  /* 0x000000ff0d00720c */ /* 0x004fe20003f65270 */
[----:B-----5:R-:W-:-:S12]  /*0640*/  IMAD.MOV.U32 R13, RZ, RZ, R4 ;  /* 0x000000ffff0d7224 */ /* 0x020fd800078e0004 */
[----:B------:R-:W-:Y:S05]  /*0650*/  @!P3 BRA `(.L_x_2597) ;  /* 0x000000000004b947 */ /* 0x000fea0003800000 */
.L_x_2601:
[----:B------:R-:W-:-:S07]  /*0660*/  IMAD.MOV.U32 R13, RZ, RZ, -0x800000 ;  /* 0xff800000ff0d7424 */ /* 0x000fce00078e00ff */
.L_x_2597:
[----:B------:R-:W-:Y:S05]  /*0670*/  BSYNC B0 ;  /* 0x0000000000007941 */ /* 0x000fea0003800000 */
.L_x_2591:
        /* <DEDUP_REMOVED lines=33> */
[----:B------:R-:W-:-:S03]  /*0890*/  CS2R R12, SRZ ;  /* 0x00000000000c7805 */ /* 0x000fc6000001ff00 */
[----:B------:R-:W-:Y:S05]  /*08a0*/  @P0 BRA `(.L_x_2605) ;  /* 0x0000000000180947 */ /* 0x000fea0003800000 */
[----:B------:R-:W2:Y:S02]  /*08b0*/  LDG.E.U8 R10, desc[UR6][R6.64] ;  /* 0x00000006060a7981 */ /* 0x000ea4000c1e1100 */
[----:B--2---:R-:W-:-:S13]  /*08c0*/  ISETP.NE.AND P0, PT, R10, RZ, PT ;  /* 0x000000ff0a00720c */ /* 0x004fda0003f05270 */
[----:B-----5:R-:W-:-:S04]  /*08d0*/  @!P0 FADD.FTZ R8, -R19, R8 ;  /* 0x0000000813088221 */ /* 0x020fc80000010100 */
[----:B------:R-:W-:-:S04]  /*08e0*/  @!P0 FMUL.FTZ R8, R8, 1.4426950216293334961 ;  /* 0x3fb8aa3b08088820 */ /* 0x000fc80000410000 */
[----:B------:R-:W0:Y:S02]  /*08f0*/  @!P0 MUFU.EX2 R12, R8 ;  /* 0x00000008000c8308 */ /* 0x000e240000000800 */
[----:B0-----:R-:W-:-:S07]  /*0900*/  @!P0 FADD.FTZ R13, RZ, R12 ;  /* 0x0000000cff0d8221 */ /* 0x001fce0000010000 */
.L_x_2605:
[----:B------:R-:W-:Y:S05]  /*0910*/  BSYNC B1 ;  /* 0x0000000000017941 */ /* 0x000fea0003800000 */
.L_x_2604:
[----:B-----5:R-:W-:Y:S02]  /*0920*/  IMAD.MOV.U32 R8, RZ, RZ, RZ ;  /* 0x000000ffff087224 */ /* 0x020fe400078e00ff */
        /* <DEDUP_REMOVED lines=10> */
.L_x_2603:
        /* <DEDUP_REMOVED lines=9> */
.L_x_2608:
[----:B------:R-:W-:Y:S05]  /*0a60*/  BSYNC B1 ;  /* 0x0000000000017941 */ /* 0x000fea0003800000 */
.L_x_2607:
[----:B-----5:R-:W-:Y:S02]  /*0a70*/  IMAD.MOV.U32 R8, RZ, RZ, RZ ;  /* 0x000000ffff087224 */ /* 0x020fe400078e00ff */
        /* <DEDUP_REMOVED lines=8> */
.L_x_2606:
[----:B------:R-:W-:Y:S05]  /*0b00*/  BSYNC B0 ;  /* 0x0000000000007941 */ /* 0x000fea0003800000 */
.L_x_2602:
        /* <DEDUP_REMOVED lines=27> */
[----:B------:R-:W-:Y:S01]  /*0cc0*/  ULDC.64 UR4, c[0x0][0x210] ;  /* 0x0000840000047ab9 */ /* 0x000fe20000000a00 */
[----:B------:R-:W-:Y:S01]  /*0cd0*/  IMAD.MOV.U32 R3, RZ, RZ, 0x7fc00000 ;  /* 0x7fc00000ff037424 */ /* 0x000fe200078e00ff */
[----:B------:R-:W-:-:S04]  /*0ce0*/  LEA R6, P3, R5, UR4, 0x2 ;  /* 0x0000000405067c11 */ /* 0x000fc8000f8610ff */
[----:B------:R-:W-:-:S06]  /*0cf0*/  LEA.HI.X R7, R5, UR5, R2, 0x2, P3 ;  /* 0x0000000505077c11 */ /* 0x000fcc00098f1402 */
[----:B------:R-:W0:Y:S02]  /*0d00*/  @P0 MUFU.RCP R11, R4 ;  /* 0x00000004000b0308 */ /* 0x000e240000001000 */
[----:B0-----:R-:W-:-:S05]  /*0d10*/  @P0 FMUL.FTZ R3, R11, R12 ;  /* 0x0000000c0b030220 */ /* 0x001fca0000410000 */
[----:B------:R0:W-:Y:S02]  /*0d20*/  STG.E desc[UR6][R6.64], R3 ;  /* 0x0000000306007986 */ /* 0x0001e4000c101906 */
.L_x_2610:
[----:B------:R-:W-:Y:S05]  /*0d30*/  BSYNC B0 ;  /* 0x0000000000007941 */ /* 0x000fea0003800000 */
.L_x_2609:
[----:B------:R-:W-:Y:S05]  /*0d40*/  @!P1 EXIT ;  /* 0x000000000000994d */ /* 0x000fea0003800000 */
[----:B------:R-:W-:Y:S05]  /*0d50*/  @P2 EXIT ;  /* 0x000000000000294d */ /* 0x000fea0003800000 */
[----:B------:R-:W-:Y:S01]  /*0d60*/  FSETP.NEU.FTZ.AND P0, PT, R16, RZ, PT ;  /* 0x000000ff1000720b */ /* 0x000fe20003f1d000 */
[----:B------:R-:W-:Y:S01]  /*0d70*/  ULDC.64 UR4, c[0x0][0x210] ;  /* 0x0000840000047ab9 */ /* 0x000fe20000000a00 */
[----:B------:R-:W-:Y:S01]  /*0d80*/  IADD3 R0, P1, R5, R0, RZ ;  /* 0x0000000005007210 */ /* 0x000fe20007f3e0ff */
[----:B------:R-:W-:-:S04]  /*0d90*/  IMAD.MOV.U32 R5, RZ, RZ, 0x7fc00000 ;  /* 0x7fc00000ff057424 */ /* 0x000fc800078e00ff */
[----:B------:R-:W-:Y:S01]  /*0da0*/  IMAD.X R9, R2, 0x1, R9, P1 ;  /* 0x0000000102097824 */ /* 0x000fe200008e0609 */
[----:B------:R-:W-:-:S04]  /*0db0*/  LEA R2, P1, R0, UR4, 0x2 ;  /* 0x0000000400027c11 */ /* 0x000fc8000f8210ff */
[----:B0-----:R-:W-:Y:S01]  /*0dc0*/  LEA.HI.X R3, R0, UR5, R9, 0x2, P1 ;  /* 0x0000000500037c11 */ /* 0x001fe200088f1409 */
[----:B------:R-:W0:Y:S02]  /*0dd0*/  @P0 MUFU.RCP R7, R16 ;  /* 0x0000001000070308 */ /* 0x000e240000001000 */
[----:B0-----:R-:W-:-:S05]  /*0de0*/  @P0 FMUL.FTZ R5, R7, R8 ;  /* 0x0000000807050220 */ /* 0x001fca0000410000 */
[----:B------:R-:W-:Y:S01]  /*0df0*/  STG.E desc[UR6][R2.64], R5 ;  /* 0x0000000502007986 */ /* 0x000fe2000c101906 */
[----:B------:R-:W-:Y:S05]  /*0e00*/  EXIT ;  /* 0x000000000000794d */ /* 0x000fea0003800000 */
.L_x_2611:
        /* <DEDUP_REMOVED lines=15> */
.L_x_11710:


//--------------------- .text._ZN43_GLOBAL__N__9ae7fba5_10_SoftMax_cu_9f978f6320softmax_warp_forwardIfffLi4ELb0ELb1EEEvPT0_PKT_iiiPKbib --------------------------
	.section	.text._ZN43_GLOBAL__N__9ae7fba5_10_SoftMax_cu_9f978f6320softmax_warp_forwardIfffLi4ELb0ELb1EEEvPT0_PKT_iiiPKbib,"ax",@progbits
	.align	128
.text._ZN43_GLOBAL__N__9ae7fba5_10_SoftMax_cu_9f978f6320softmax_warp_forwardIfffLi4ELb0ELb1EEEvPT0_PKT_iiiPKbib:
        .type           _ZN43_GLOBAL__N__9ae7fba5_10_SoftMax_cu_9f978f6320softmax_warp_forwardIfffLi4ELb0ELb1EEEvPT0_PKT_iiiPKbib,@function
        .size           _ZN43_GLOBAL__N__9ae7fba5_10_SoftMax_cu_9f978f6320softmax_warp_forwardIfffLi4ELb0ELb1EEEvPT0_PKT_iiiPKbib,(.L_x_11711 - _ZN43_GLOBAL__N__9ae7fba5_10_SoftMax_cu_9f978f6320softmax_warp_forwardIfffLi4ELb0ELb1EEEvPT0_PKT_iiiPKbib)
        .other          _ZN43_GLOBAL__N__9ae7fba5_10_SoftMax_cu_9f978f6320softmax_warp_forwardIfffLi4ELb0ELb1EEEvPT0_PKT_iiiPKbib,@"STO_CUDA_ENTRY STV_DEFAULT"
_ZN43_GLOBAL__N__9ae7fba5_10_SoftMax_cu_9f978f6320softmax_warp_forwardIfffLi4ELb0ELb1EEEvPT0_PKT_iiiPKbib:
        /* <DEDUP_REMOVED lines=66> */
.L_x_2612:
        /* <DEDUP_REMOVED lines=14> */
.L_x_2616:
[----:B------:R-:W-:-:S07]  /*0500*/  IMAD.MOV.U32 R12, RZ, RZ, -0x800000 ;  /* 0xff800000ff0c7424 */ /* 0x000fce00078e00ff */
.L_x_2617:
[----:B------:R-:W-:Y:S05]  /*0510*/  BSYNC B1 ;  /* 0x0000000000017941 */ /* 0x000fea0003800000 */
.L_x_2615:
[----:B------:R-:W-:Y:S05]  /*0520*/  @P1 BRA `(.L_x_2618) ;  /* 0x0000000000101947 */ /* 0x000fea0003800000 */
[----:B------:R-:W2:Y:S02]  /*0530*/  LDG.E.U8 R13, desc[UR6][R6.64] ;  /* 0x00000006060d7981 */ /* 0x000ea4000c1e1100 */
[----:B--2---:R-:W-:Y:S01]  /*0540*/  ISETP.NE.AND P3, PT, R13, RZ, PT ;  /* 0x000000ff0d00720c */ /* 0x004fe20003f65270 */
[----:B-----5:R-:W-:-:S12]  /*0550*/  IMAD.MOV.U32 R13, RZ, RZ, R4 ;  /* 0x000000ffff0d7224 */ /* 0x020fd800078e0004 */
[----:B------:R-:W-:Y:S05]  /*0560*/  @!P3 BRA `(.L_x_2619) ;  /* 0x000000000040b947 */ /* 0x000fea0003800000 */
.L_x_2618:
[----:B------:R-:W-:Y:S01]  /*0570*/  IMAD.MOV.U32 R13, RZ, RZ, -0x800000 ;  /* 0xff800000ff0d7424 */ /* 0x000fe200078e00ff */
[----:B------:R-:W-:Y:S06]  /*0580*/  BRA `(.L_x_2619) ;  /* 0x0000000000387947 */ /* 0x000fec0003800000 */
.L_x_2614:
[----:B------:R-:W-:Y:S04]  /*0590*/  BSSY B1, `(.L_x_2620) ;  /* 0x0000007000017945 */ /* 0x000fe80003800000 */
[----:B------:R-:W-:Y:S05]  /*05a0*/  @P0 BRA `(.L_x_2621) ;  /* 0x0000000000100947 */ /* 0x000fea0003800000 */
[----:B------:R-:W2:Y:S02]  /*05b0*/  LDG.E.U8 R12, desc[UR6][R6.64] ;  /* 0x00000006060c7981 */ /* 0x000ea4000c1e1100 */
[----:B--2---:R-:W-:Y:S01]  /*05c0*/  ISETP.NE.AND P3, PT, R12, RZ, PT ;  /* 0x000000ff0c00720c */ /* 0x004fe20003f65270 */
[----:B-----5:R-:W-:-:S12]  /*05d0*/  IMAD.MOV.U32 R12, RZ, RZ, R8 ;  /* 0x000000ffff0c7224 */ /* 0x020fd800078e0008 */
[----:B------:R-:W-:Y:S05]  /*05e0*/  @!P3 BRA `(.L_x_2622) ;  /* 0x000000000004b947 */ /* 0x000fea0003800000 */
.L_x_2621:
[----:B------:R-:W-:-:S07]  /*05f0*/  IMAD.MOV.U32 R12, RZ, RZ, -0x800000 ;  /* 0xff800000ff0c7424 */ /* 0x000fce00078e00ff */
.L_x_2622:
[----:B------:R-:W-:Y:S05]  /*0600*/  BSYNC B1 ;  /* 0x0000000000017941 */ /* 0x000fea0003800000 */
.L_x_2620:
[----:B------:R-:W-:Y:S05]  /*0610*/  @P1 BRA `(.L_x_2623) ;  /* 0x0000000000101947 */ /* 0x000fea0003800000 */
[----:B------:R-:W2:Y:S02]  /*0620*/  LDG.E.U8 R13, desc[UR6][R10.64] ;  /* 0x000000060a0d7981 */ /* 0x000ea4000c1e1100 */
[----:B--2---:R-:W-:Y:S01]  /*0630*/  ISETP.NE.AND P3, PT, R13, RZ, PT ;  /* 0x000000ff0d00720c */ /* 0x004fe20003f65270 */
[----:B-----5:R-:W-:-:S12]  /*0640*/  IMAD.MOV.U32 R13, RZ, RZ, R4 ;  /* 0x000000ffff0d7224 */ /* 0x020fd800078e0004 */
[----:B------:R-:W-:Y:S05]  /*0650*/  @!P3 BRA `(.L_x_2619) ;  /* 0x000000000004b947 */ /* 0x000fea0003800000 */
.L_x_2623:
[----:B------:R-:W-:-:S07]  /*0660*/  IMAD.MOV.U32 R13, RZ, RZ, -0x800000 ;  /* 0xff800000ff0d7424 */ /* 0x000fce00078e00ff */
.L_x_2619:
[----:B------:R-:W-:Y:S05]  /*0670*/  BSYNC B0 ;  /* 0x0000000000007941 */ /* 0x000fea0003800000 */
.L_x_2613:
        /* <DEDUP_REMOVED lines=35> */
.L_x_2627:
[----:B------:R-:W-:Y:S05]  /*08b0*/  BSYNC B1 ;  /* 0x0000000000017941 */ /* 0x000fea0003800000 */
.L_x_2626:
        /* <DEDUP_REMOVED lines=11> */
.L_x_2625:
        /* <DEDUP_REMOVED lines=9> */
.L_x_2630:
[----:B------:R-:W-:Y:S05]  /*0a00*/  BSYNC B1 ;  /* 0x0000000000017941 */ /* 0x000fea0003800000 */
.L_x_2629:
        /* <DEDUP_REMOVED lines=9> */
.L_x_2628:
[----:B------:R-:W-:Y:S05]  /*0aa0*/  BSYNC B0 ;  /* 0x0000000000007941 */ /* 0x000fea0003800000 */
.L_x_2624:
        /* <DEDUP_REMOVED lines=23> */
[----:B------:R-:W-:Y:S01]  /*0c20*/  ULDC.64 UR4, c[0x0][0x210] ;  /* 0x0000840000047ab9 */ /* 0x000fe20000000a00 */
[----:B------:R-:W-:Y:S01]  /*0c30*/  IMAD.MOV.U32 R3, RZ, RZ, 0x7fc00000 ;  /* 0x7fc00000ff037424 */ /* 0x000fe200078e00ff */
[----:B------:R-:W-:-:S04]  /*0c40*/  LEA R6, P3, R5, UR4, 0x2 ;  /* 0x0000000405067c11 */ /* 0x000fc8000f8610ff */
[----:B------:R-:W-:-:S06]  /*0c50*/  LEA.HI.X R7, R5, UR5, R2, 0x2, P3 ;  /* 0x0000000505077c11 */ /* 0x000fcc00098f1402 */
[----:B------:R-:W1:Y:S02]  /*0c60*/  @P0 MUFU.RCP R11, R13 ;  /* 0x0000000d000b0308 */ /* 0x000e640000001000 */
[----:B-1----:R-:W-:-:S05]  /*0c70*/  @P0 FMUL.FTZ R3, R11, R12 ;  /* 0x0000000c0b030220 */ /* 0x002fca0000410000 */
[----:B------:R1:W-:Y:S02]  /*0c80*/  STG.E desc[UR6][R6.64], R3 ;  /* 0x0000000306007986 */ /* 0x0003e4000c101906 */
.L_x_2632:
[----:B------:R-:W-:Y:S05]  /*0c90*/  BSYNC B0 ;  /* 0x0000000000007941 */ /* 0x000fea0003800000 */
.L_x_2631:
        /* <DEDUP_REMOVED lines=8> */
[----:B-1----:R-:W-:Y:S01]  /*0d20*/  LEA.HI.X R3, R0, UR5, R9, 0x2, P1 ;  /* 0x0000000500037c11 */ /* 0x002fe200088f1409 */
[----:B------:R-:W1:Y:S02]  /*0d30*/  @P0 MUFU.RCP R7, R16 ;  /* 0x0000001000070308 */ /* 0x000e640000001000 */
[----:B-1----:R-:W-:-:S05]  /*0d40*/  @P0 FMUL.FTZ R5, R7, R8 ;  /* 0x0000000807050220 */ /* 0x002fca0000410000 */
[----:B------:R-:W-:Y:S01]  /*0d50*/  STG.E desc[UR6][R2.64], R5 ;  /* 0x0000000502007986 */ /* 0x000fe2000c101906 */
[----:B------:R-:W-:Y:S05]  /*0d60*/  EXIT ;  /* 0x000000000000794d */ /* 0x000fea0003800000 */
.L_x_2633:
        /* <DEDUP_REMOVED lines=9> */
.L_x_11711:


//--------------------- .text._ZN43_GLOBAL__N__9ae7fba5_10_SoftMax_cu_9f978f6320softmax_warp_forwardIfffLi3ELb0ELb1EEEvPT0_PKT_iiiPKbib --------------------------
	.section	.text._ZN43_GLOBAL__N__9ae7fba5_10_SoftMax_cu_9f978f6320softmax_warp_forwardIfffLi3ELb0ELb1EEEvPT0_PKT_iiiPKbib,"ax",@progbits
	.align	128
.text._ZN43_GLOBAL__N__9ae7fba5_10_SoftMax_cu_9f978f6320softmax_warp_forwardIfffLi3ELb0ELb1EEEvPT0_PKT_iiiPKbib:
        .type           _ZN43_GLOBAL__N__9ae7fba5_10_SoftMax_cu_9f978f6320softmax_warp_forwardIfffLi3ELb0ELb1EEEvPT0_PKT_iiiPKbib,@function
        .size           _ZN43_GLOBAL__N__9ae7fba5_10_SoftMax_cu_9f978f6320softmax_warp_forwardIfffLi3ELb0ELb1EEEvPT0_PKT_iiiPKbib,(.L_x_11712 - _ZN43_GLOBAL__N__9ae7fba5_10_SoftMax_cu_9f978f6320softmax_warp_forwardIfffLi3ELb0ELb1EEEvPT0_PKT_iiiPKbib)
        .other          _ZN43_GLOBAL__N__9ae7fba5_10_SoftMax_cu_9f978f6320softmax_warp_forwardIfffLi3ELb0ELb1EEEvPT0_PKT_iiiPKbib,@"STO_CUDA_ENTRY STV_DEFAULT"
_ZN43_GLOBAL__N__9ae7fba5_10_SoftMax_cu_9f978f6320softmax_warp_forwardIfffLi3ELb0ELb1EEEvPT0_PKT_iiiPKbib:
        /* <DEDUP_REMOVED lines=66> */
.L_x_2634:
        /* <DEDUP_REMOVED lines=14> */
.L_x_2638:
[----:B------:R-:W-:-:S07]  /*0500*/  IMAD.MOV.U32 R12, RZ, RZ, -0x800000 ;  /* 0xff800000ff0c7424 */ /* 0x000fce00078e00ff */
.L_x_2639:
[----:B------:R-:W-:Y:S05]  /*0510*/  BSYNC B1 ;  /* 0x0000000000017941 */ /* 0x000fea0003800000 */
.L_x_2637:
[----:B------:R-:W-:Y:S05]  /*0520*/  @P1 BRA `(.L_x_2640) ;  /* 0x0000000000101947 */ /* 0x000fea0003800000 */
[----:B------:R-:W2:Y:S02]  /*0530*/  LDG.E.U8 R13, desc[UR6][R6.64] ;  /* 0x00000006060d7981 */ /* 0x000ea4000c1e1100 */
[----:B--2---:R-:W-:Y:S01]  /*0540*/  ISETP.NE.AND P3, PT, R13, RZ, PT ;  /* 0x000000ff0d00720c */ /* 0x004fe20003f65270 */
[----:B-----5:R-:W-:-:S12]  /*0550*/  IMAD.MOV.U32 R13, RZ, RZ, R4 ;  /* 0x000000ffff0d7224 */ /* 0x020fd800078e0004 */
[----:B------:R-:W-:Y:S05]  /*0560*/  @!P3 BRA `(.L_x_2641) ;  /* 0x000000000040b947 */ /* 0x000fea0003800000 */
.L_x_2640:
[----:B------:R-:W-:Y:S01]  /*0570*/  IMAD.MOV.U32 R13, RZ, RZ, -0x800000 ;  /* 0xff800000ff0d7424 */ /* 0x000fe200078e00ff */
[----:B------:R-:W-:Y:S06]  /*0580*/  BRA `(.L_x_2641) ;  /* 0x0000000000387947 */ /* 0x000fec0003800000 */
.L_x_2636:
[----:B------:R-:W-:Y:S04]  /*0590*/  BSSY B1, `(.L_x_2642) ;  /* 0x0000007000017945 */ /* 0x000fe80003800000 */
[----:B------:R-:W-:Y:S05]  /*05a0*/  @P0 BRA `(.L_x_2643) ;  /* 0x0000000000100947 */ /* 0x000fea0003800000 */
[----:B------:R-:W2:Y:S02]  /*05b0*/  LDG.E.U8 R12, desc[UR6][R6.64] ;  /* 0x00000006060c7981 */ /* 0x000ea4000c1e1100 */
[----:B--2---:R-:W-:Y:S01]  /*05c0*/  ISETP.NE.AND P3, PT, R12, RZ, PT ;  /* 0x000000ff0c00720c */ /* 0x004fe20003f65270 */
[----:B-----5:R-:W-:-:S12]  /*05d0*/  IMAD.MOV.U32 R12, RZ, RZ, R8 ;  /* 0x000000ffff0c7224 */ /* 0x020fd800078e0008 */
[----:B------:R-:W-:Y:S05]  /*05e0*/  @!P3 BRA `(.L_x_2644) ;  /* 0x000000000004b947 */ /* 0x000fea0003800000 */
.L_x_2643:
[----:B------:R-:W-:-:S07]  /*05f0*/  IMAD.MOV.U32 R12, RZ, RZ, -0x800000 ;  /* 0xff800000ff0c7424 */ /* 0x000fce00078e00ff */
.L_x_2644:
[----:B------:R-:W-:Y:S05]  /*0600*/  BSYNC B1 ;  /* 0x0000000000017941 */ /* 0x000fea0003800000 */
.L_x_2642:
[----:B------:R-:W-:Y:S05]  /*0610*/  @P1 BRA `(.L_x_2645) ;  /* 0x0000000000101947 */ /* 0x000fea0003800000 */
[----:B------:R-:W2:Y:S02]  /*0620*/  LDG.E.U8 R13, desc[UR6][R10.64] ;  /* 0x000000060a0d7981 */ /* 0x000ea4000c1e1100 */
[----:B--2---:R-:W-:Y:S01]  /*0630*/  ISETP.NE.AND P3, PT, R13, RZ, PT ;  /* 0x000000ff0d00720c */ /* 0x004fe20003f65270 */
[----:B-----5:R-:W-:-:S12]  /*0640*/  IMAD.MOV.U32 R13, RZ, RZ, R4 ;  /* 0x000000ffff0d7224 */ /* 0x020fd800078e0004 */
[----:B------:R-:W-:Y:S05]  /*0650*/  @!P3 BRA `(.L_x_2641) ;  /* 0x000000000004b947 */ /* 0x000fea0003800000 */
.L_x_2645:
[----:B------:R-:W-:-:S07]  /*0660*/  IMAD.MOV.U32 R13, RZ, RZ, -0x800000 ;  /* 0xff800000ff0d7424 */ /* 0x000fce00078e00ff */
.L_x_2641:
[----:B------:R-:W-:Y:S05]  /*0670*/  BSYNC B0 ;  /* 0x0000000000007941 */ /* 0x000fea0003800000 */
.L_x_2635:
        /* <DEDUP_REMOVED lines=29> */
.L_x_2649:
[----:B------:R-:W-:Y:S05]  /*0850*/  BSYNC B1 ;  /* 0x0000000000017941 */ /* 0x000fea0003800000 */
.L_x_2648:
        /* <DEDUP_REMOVED lines=11> */
.L_x_2647:
        /* <DEDUP_REMOVED lines=9> */
.L_x_2652:
[----:B------:R-:W-:Y:S05]  /*09a0*/  BSYNC B1 ;  /* 0x0000000000017941 */ /* 0x000fea0003800000 */
.L_x_2651:
        /* <DEDUP_REMOVED lines=9> */
.L_x_2650:
[----:B------:R-:W-:Y:S05]  /*0a40*/  BSYNC B0 ;  /* 0x0000000000007941 */ /* 0x000fea0003800000 */
.L_x_2646:
        /* <DEDUP_REMOVED lines=21> */
[----:B0-----:R-:W-:-:S04]  /*0ba0*/  LEA R6, P3, R5, UR4, 0x2 ;  /* 0x0000000405067c11 */ /* 0x001fc8000f8610ff */
[----:B------:R-:W-:-:S06]  /*0bb0*/  LEA.HI.X R7, R5, UR5, R2, 0x2, P3 ;  /* 0x0000000505077c11 */ /* 0x000fcc00098f1402 */
[----:B------:R-:W0:Y:S02]  /*0bc0*/  @P0 MUFU.RCP R11, R10 ;  /* 0x0000000a000b0308 */ /* 0x000e240000001000 */
[----:B0-----:R-:W-:-:S05]  /*0bd0*/  @P0 FMUL.FTZ R3, R11, R12 ;  /* 0x0000000c0b030220 */ /* 0x001fca0000410000 */
[----:B------:R1:W-:Y:S02]  /*0be0*/  STG.E desc[UR6][R6.64], R3 ;  /* 0x0000000306007986 */ /* 0x0003e4000c101906 */
.L_x_2654:
[----:B------:R-:W-:Y:S05]  /*0bf0*/  BSYNC B0 ;  /* 0x0000000000007941 */ /* 0x000fea0003800000 */
.L_x_2653:
        /* <DEDUP_REMOVED lines=13> */
.L_x_2655:
        /* <DEDUP_REMOVED lines=11> */
.L_x_11712:


//--------------------- .text._ZN43_GLOBAL__N__9ae7fba5_10_SoftMax_cu_9f978f6320softmax_warp_forwardIfffLi2ELb0ELb1EEEvPT0_PKT_iiiPKbib --------------------------
	.section	.text._ZN43_GLOBAL__N__9ae7fba5_10_SoftMax_cu_9f978f6320softmax_warp_forwardIfffLi2ELb0ELb1EEEvPT0_PKT_iiiPKbib,"ax",@progbits
	.align	128
.text._ZN43_GLOBAL__N__9ae7fba5_10_SoftMax_cu_9f978f6320softmax_warp_forwardIfffLi2ELb0ELb1EEEvPT0_PKT_iiiPKbib:
        .type           _ZN43_GLOBAL__N__9ae7fba5_10_SoftMax_cu_9f978f6320softmax_warp_forwardIfffLi2ELb0ELb1EEEvPT0_PKT_iiiPKbib,@function
        .size           _ZN43_GLOBAL__N__9ae7fba5_10_SoftMax_cu_9f978f6320softmax_warp_forwardIfffLi2ELb0ELb1EEEvPT0_PKT_iiiPKbib,(.L_x_11713 - _ZN43_GLOBAL__N__9ae7fba5_10_SoftMax_cu_9f978f6320softmax_warp_forwardIfffLi2ELb0ELb1EEEvPT0_PKT_iiiPKbib)
        .other          _ZN43_GLOBAL__N__9ae7fba5_10_SoftMax_cu_9f978f6320softmax_warp_forwardIfffLi2ELb0ELb1EEEvPT0_PKT_iiiPKbib,@"STO_CUDA_ENTRY STV_DEFAULT"
_ZN43_GLOBAL__N__9ae7fba5_10_SoftMax_cu_9f978f6320softmax_warp_forwardIfffLi2ELb0ELb1EEEvPT0_PKT_iiiPKbib:
        /* <DEDUP_REMOVED lines=66> */
.L_x_2656:
        /* <DEDUP_REMOVED lines=14> */
.L_x_2660:
[----:B------:R-:W-:-:S07]  /*0500*/  IMAD.MOV.U32 R12, RZ, RZ, -0x800000 ;  /* 0xff800000ff0c7424 */ /* 0x000fce00078e00ff */
.L_x_2661:
[----:B------:R-:W-:Y:S05]  /*0510*/  BSYNC B1 ;  /* 0x0000000000017941 */ /* 0x000fea0003800000 */
.L_x_2659:
[----:B------:R-:W-:Y:S05]  /*0520*/  @P1 BRA `(.L_x_2662) ;  /* 0x0000000000101947 */ /* 0x000fea0003800000 */
[----:B------:R-:W2:Y:S02]  /*0530*/  LDG.E.U8 R13, desc[UR6][R6.64] ;  /* 0x00000006060d7981 */ /* 0x000ea4000c1e1100 */
[----:B--2---:R-:W-:Y:S01]  /*0540*/  ISETP.NE.AND P3, PT, R13, RZ, PT ;  /* 0x000000ff0d00720c */ /* 0x004fe20003f65270 */
[----:B-----5:R-:W-:-:S12]  /*0550*/  IMAD.MOV.U32 R13, RZ, RZ, R4 ;  /* 0x000000ffff0d7224 */ /* 0x020fd800078e0004 */
[----:B------:R-:W-:Y:S05]  /*0560*/  @!P3 BRA `(.L_x_2663) ;  /* 0x000000000040b947 */ /* 0x000fea0003800000 */
.L_x_2662:
[----:B------:R-:W-:Y:S01]  /*0570*/  IMAD.MOV.U32 R13, RZ, RZ, -0x800000 ;  /* 0xff800000ff0d7424 */ /* 0x000fe200078e00ff */
[----:B------:R-:W-:Y:S06]  /*0580*/  BRA `(.L_x_2663) ;  /* 0x0000000000387947 */ /* 0x000fec0003800000 */
.L_x_2658:
[----:B------:R-:W-:Y:S04]  /*0590*/  BSSY B1, `(.L_x_2664) ;  /* 0x0000007000017945 */ /* 0x000fe80003800000 */
[----:B------:R-:W-:Y:S05]  /*05a0*/  @P0 BRA `(.L_x_2665) ;  /* 0x0000000000100947 */ /* 0x000fea0003800000 */
[----:B------:R-:W2:Y:S02]  /*05b0*/  LDG.E.U8 R12, desc[UR6][R6.64] ;  /* 0x00000006060c7981 */ /* 0x000ea4000c1e1100 */
[----:B--2---:R-:W-:Y:S01]  /*05c0*/  ISETP.NE.AND P3, PT, R12, RZ, PT ;  /* 0x000000ff0c00720c */ /* 0x004fe20003f65270 */
[----:B-----5:R-:W-:-:S12]  /*05d0*/  IMAD.MOV.U32 R12, RZ, RZ, R8 ;  /* 0x000000ffff0c7224 */ /* 0x020fd800078e0008 */
[----:B------:R-:W-:Y:S05]  /*05e0*/  @!P3 BRA `(.L_x_2666) ;  /* 0x000000000004b947 */ /* 0x000fea0003800000 */
.L_x_2665:
[----:B------:R-:W-:-:S07]  /*05f0*/  IMAD.MOV.U32 R12, RZ, RZ, -0x800000 ;  /* 0xff800000ff0c7424 */ /* 0x000fce00078e00ff */
.L_x_2666:
[----:B------:R-:W-:Y:S05]  /*0600*/  BSYNC B1 ;  /* 0x0000000000017941 */ /* 0x000fea0003800000 */
.L_x_2664:
[----:B------:R-:W-:Y:S05]  /*0610*/  @P1 BRA `(.L_x_2667) ;  /* 0x0000000000101947 */ /* 0x000fea0003800000 */
[----:B------:R-:W2:Y:S02]  /*0620*/  LDG.E.U8 R13, desc[UR6][R10.64] ;  /* 0x000000060a0d7981 */ /* 0x000ea4000c1e1100 */
[----:B--2---:R-:W-:Y:S01]  /*0630*/  ISETP.NE.AND P3, PT, R13, RZ, PT ;  /* 0x000000ff0d00720c */ /* 0x004fe20003f65270 */
[----:B-----5:R-:W-:-:S12]  /*0640*/  IMAD.MOV.U32 R13, RZ, RZ, R4 ;  /* 0x000000ffff0d7224 */ /* 0x020fd800078e0004 */
[----:B------:R-:W-:Y:S05]  /*0650*/  @!P3 BRA `(.L_x_2663) ;  /* 0x000000000004b947 */ /* 0x000fea0003800000 */
.L_x_2667:
[----:B------:R-:W-:-:S07]  /*0660*/  IMAD.MOV.U32 R13, RZ, RZ, -0x800000 ;  /* 0xff800000ff0d7424 */ /* 0x000fce00078e00ff */
.L_x_2663:
[----:B------:R-:W-:Y:S05]  /*0670*/  BSYNC B0 ;  /* 0x0000000000007941 */ /* 0x000fea0003800000 */
.L_x_2657:
        /* <DEDUP_REMOVED lines=23> */
.L_x_2671:
[----:B------:R-:W-:Y:S05]  /*07f0*/  BSYNC B1 ;  /* 0x0000000000017941 */ /* 0x000fea0003800000 */
.L_x_2670:
        /* <DEDUP_REMOVED lines=11> */
.L_x_2669:
        /* <DEDUP_REMOVED lines=9> */
.L_x_2674:
[----:B------:R-:W-:Y:S05]  /*0940*/  BSYNC B1 ;  /* 0x0000000000017941 */ /* 0x000fea0003800000 */
.L_x_2673:
        /* <DEDUP_REMOVED lines=9> */
.L_x_2672:
[----:B------:R-:W-:Y:S05]  /*09e0*/  BSYNC B0 ;  /* 0x0000000000007941 */ /* 0x000fea0003800000 */
.L_x_2668:
        /* <DEDUP_REMOVED lines=18> */
[----:B0-----:R-:W-:-:S06]  /*0b10*/  LEA.HI.X R7, R5, UR5, R2, 0x2, P3 ;  /* 0x0000000505077c11 */ /* 0x001fcc00098f1402 */
[----:B------:R-:W0:Y:S02]  /*0b20*/  @P0 MUFU.RCP R11, R11 ;  /* 0x0000000b000b0308 */ /* 0x000e240000001000 */
[----:B0-----:R-:W-:-:S05]  /*0b30*/  @P0 FMUL.FTZ R3, R11, R12 ;  /* 0x0000000c0b030220 */ /* 0x001fca0000410000 */
[----:B------:R1:W-:Y:S02]  /*0b40*/  STG.E desc[UR6][R6.64], R3 ;  /* 0x0000000306007986 */ /* 0x0003e4000c101906 */
.L_x_2676:
[----:B------:R-:W-:Y:S05]  /*0b50*/  BSYNC B0 ;  /* 0x0000000000007941 */ /* 0x000fea0003800000 */
.L_x_2675:
        /* <DEDUP_REMOVED lines=9> */
[----:B0-----:R-:W0:Y:S02]  /*0bf0*/  @P0 MUFU.RCP R7, R10 ;  /* 0x0000000a00070308 */ /* 0x001e240000001000 */
[----:B0-----:R-:W-:-:S05]  /*0c00*/  @P0 FMUL.FTZ R5, R7, R8 ;  /* 0x0000000807050220 */ /* 0x001fca0000410000 */
[----:B------:R-:W-:Y:S01]  /*0c10*/  STG.E desc[UR6][R2.64], R5 ;  /* 0x0000000502007986 */ /* 0x000fe2000c101906 */
[----:B------:R-:W-:Y:S05]  /*0c20*/  EXIT ;  /* 0x000000000000794d */ /* 0x000fea0003800000 */
.L_x_2677:
        /* <DEDUP_REMOVED lines=13> */
.L_x_11713:


//--------------------- .text._ZN43_GLOBAL__N__9ae7fba5_10_SoftMax_cu_9f978f6320softmax_warp_forwardIfffLi1ELb0ELb1EEEvPT0_PKT_iiiPKbib --------------------------
	.section	.text._ZN43_GLOBAL__N__9ae7fba5_10_SoftMax_cu_9f978f6320softmax_warp_forwardIfffLi1ELb0ELb1EEEvPT0_PKT_iiiPKbib,"ax",@progbits
	.align	128
.text._ZN43_GLOBAL__N__9ae7fba5_10_SoftMax_cu_9f978f6320softmax_warp_forwardIfffLi1ELb0ELb1EEEvPT0_PKT_iiiPKbib:
        .type           _ZN43_GLOBAL__N__9ae7fba5_10_SoftMax_cu_9f978f6320softmax_warp_forwardIfffLi1ELb0ELb1EEEvPT0_PKT_iiiPKbib,@function
        .size           _ZN43_GLOBAL__N__9ae7fba5_10_SoftMax_cu_9f978f6320softmax_warp_forwardIfffLi1ELb0ELb1EEEvPT0_PKT_iiiPKbib,(.L_x_11714 - _ZN43_GLOBAL__N__9ae7fba5_10_SoftMax_cu_9f978f6320softmax_warp_forwardIfffLi1ELb0ELb1EEEvPT0_PKT_iiiPKbib)
        .other          _ZN43_GLOBAL__N__9ae7fba5_10_SoftMax_cu_9f978f6320softmax_warp_forwardIfffLi1ELb0ELb1EEEvPT0_PKT_iiiPKbib,@"STO_CUDA_ENTRY STV_DEFAULT"
_ZN43_GLOBAL__N__9ae7fba5_10_SoftMax_cu_9f978f6320softmax_warp_forwardIfffLi1ELb0ELb1EEEvPT0_PKT_iiiPKbib:
        /* <DEDUP_REMOVED lines=66> */
.L_x_2678:
        /* <DEDUP_REMOVED lines=14> */
.L_x_2682:
[----:B------:R-:W-:-:S07]  /*0500*/  IMAD.MOV.U32 R12, RZ, RZ, -0x800000 ;  /* 0xff800000ff0c7424 */ /* 0x000fce00078e00ff */
.L_x_2683:
[----:B------:R-:W-:Y:S05]  /*0510*/  BSYNC B1 ;  /* 0x0000000000017941 */ /* 0x000fea0003800000 */
.L_x_2681:
[----:B------:R-:W-:Y:S05]  /*0520*/  @P1 BRA `(.L_x_2684) ;  /* 0x0000000000101947 */ /* 0x000fea0003800000 */
[----:B------:R-:W2:Y:S02]  /*0530*/  LDG.E.U8 R13, desc[UR6][R6.64] ;  /* 0x00000006060d7981 */ /* 0x000ea4000c1e1100 */
[----:B--2---:R-:W-:Y:S01]  /*0540*/  ISETP.NE.AND P3, PT, R13, RZ, PT ;  /* 0x000000ff0d00720c */ /* 0x004fe20003f65270 */
[----:B-----5:R-:W-:-:S12]  /*0550*/  IMAD.MOV.U32 R13, RZ, RZ, R4 ;  /* 0x000000ffff0d7224 */ /* 0x020fd800078e0004 */
[----:B------:R-:W-:Y:S05]  /*0560*/  @!P3 BRA `(.L_x_2685) ;  /* 0x000000000040b947 */ /* 0x000fea0003800000 */
.L_x_2684:
[----:B------:R-:W-:Y:S01]  /*0570*/  IMAD.MOV.U32 R13, RZ, RZ, -0x800000 ;  /* 0xff800000ff0d7424 */ /* 0x000fe200078e00ff */
[----:B------:R-:W-:Y:S06]  /*0580*/  BRA `(.L_x_2685) ;  /* 0x0000000000387947 */ /* 0x000fec0003800000 */
.L_x_2680:
[----:B------:R-:W-:Y:S04]  /*0590*/  BSSY B1, `(.L_x_2686) ;  /* 0x0000007000017945 */ /* 0x000fe80003800000 */
[----:B------:R-:W-:Y:S05]  /*05a0*/  @P0 BRA `(.L_x_2687) ;  /* 0x0000000000100947 */ /* 0x000fea0003800000 */
[----:B------:R-:W2:Y:S02]  /*05b0*/  LDG.E.U8 R12, desc[UR6][R6.64] ;  /* 0x00000006060c7981 */ /* 0x000ea4000c1e1100 */
[----:B--2---:R-:W-:Y:S01]  /*05c0*/  ISETP.NE.AND P3, PT, R12, RZ, PT ;  /* 0x000000ff0c00720c */ /* 0x004fe20003f65270 */
[----:B-----5:R-:W-:-:S12]  /*05d0*/  IMAD.MOV.U32 R12, RZ, RZ, R8 ;  /* 0x000000ffff0c7224 */ /* 0x020fd800078e0008 */
[----:B------:R-:W-:Y:S05]  /*05e0*/  @!P3 BRA `(.L_x_2688) ;  /* 0x000000000004b947 */ /* 0x000fea0003800000 */
.L_x_2687:
[----:B------:R-:W-:-:S07]  /*05f0*/  IMAD.MOV.U32 R12, RZ, RZ, -0x800000 ;  /* 0xff800000ff0c7424 */ /* 0x000fce00078e00ff */
.L_x_2688:
[----:B------:R-:W-:Y:S05]  /*0600*/  BSYNC B1 ;  /* 0x0000000000017941 */ /* 0x000fea0003800000 */
.L_x_2686:
[----:B------:R-:W-:Y:S05]  /*0610*/  @P1 BRA `(.L_x_2689) ;  /* 0x0000000000101947 */ /* 0x000fea0003800000 */
[----:B------:R-:W2:Y:S02]  /*0620*/  LDG.E.U8 R13, desc[UR6][R10.64] ;  /* 0x000000060a0d7981 */ /* 0x000ea4000c1e1100 */
[----:B--2---:R-:W-:Y:S01]  /*0630*/  ISETP.NE.AND P3, PT, R13, RZ, PT ;  /* 0x000000ff0d00720c */ /* 0x004fe20003f65270 */
[----:B-----5:R-:W-:-:S12]  /*0640*/  IMAD.MOV.U32 R13, RZ, RZ, R4 ;  /* 0x000000ffff0d7224 */ /* 0x020fd800078e0004 */
[----:B------:R-:W-:Y:S05]  /*0650*/  @!P3 BRA `(.L_x_2685) ;  /* 0x000000000004b947 */ /* 0x000fea0003800000 */
.L_x_2689:
[----:B------:R-:W-:-:S07]  /*0660*/  IMAD.MOV.U32 R13, RZ, RZ, -0x800000 ;  /* 0xff800000ff0d7424 */ /* 0x000fce00078e00ff */
.L_x_2685:
[----:B------:R-:W-:Y:S05]  /*0670*/  BSYNC B0 ;  /* 0x0000000000007941 */ /* 0x000fea0003800000 */
.L_x_2679:
        /* <DEDUP_REMOVED lines=17> */
.L_x_2693:
[----:B------:R-:W-:Y:S05]  /*0790*/  BSYNC B1 ;  /* 0x0000000000017941 */ /* 0x000fea0003800000 */
.L_x_2692:
        /* <DEDUP_REMOVED lines=11> */
.L_x_2691:
        /* <DEDUP_REMOVED lines=9> */
.L_x_2696:
[----:B------:R-:W-:Y:S05]  /*08e0*/  BSYNC B1 ;  /* 0x0000000000017941 */ /* 0x000fea0003800000 */
.L_x_2695:
        /* <DEDUP_REMOVED lines=9> */
.L_x_2694:
[----:B------:R-:W-:Y:S05]  /*0980*/  BSYNC B0 ;  /* 0x0000000000007941 */ /* 0x000fea0003800000 */
.L_x_2690:
        /* <DEDUP_REMOVED lines=18> */
.L_x_2698:
[----:B------:R-:W-:Y:S05]  /*0ab0*/  BSYNC B0 ;  /* 0x0000000000007941 */ /* 0x000fea0003800000 */
.L_x_2697:
        /* <DEDUP_REMOVED lines=13> */
.L_x_2699:
        /* <DEDUP_REMOVED lines=15> */
.L_x_11714:


//--------------------- .text._ZN43_GLOBAL__N__9ae7fba5_10_SoftMax_cu_9f978f6320softmax_warp_forwardIfffLi0ELb0ELb1EEEvPT0_PKT_iiiPKbib --------------------------
	.section	.text._ZN43_GLOBAL__N__9ae7fba5_10_SoftMax_cu_9f978f6320softmax_warp_forwardIfffLi0ELb0ELb1EEEvPT0_PKT_iiiPKbib,"ax",@progbits
	.align	128
.text._ZN43_GLOBAL__N__9ae7fba5_10_SoftMax_cu_9f978f6320softmax_warp_forwardIfffLi0ELb0ELb1EEEvPT0_PKT_iiiPKbib:
        .type           _ZN43_GLOBAL__N__9ae7fba5_10_SoftMax_cu_9f978f6320softmax_warp_forwardIfffLi0ELb0ELb1EEEvPT0_PKT_iiiPKbib,@function
        .size           _ZN43_GLOBAL__N__9ae7fba5_10_SoftMax_cu_9f978f6320softmax_warp_forwardIfffLi0ELb0ELb1EEEvPT0_PKT_iiiPKbib,(.L_x_11715 - _ZN43_GLOBAL__N__9ae7fba5_10_SoftMax_cu_9f978f6320softmax_warp_forwardIfffLi0ELb0ELb1EEEvPT0_PKT_iiiPKbib)
        .other          _ZN43_GLOBAL__N__9ae7fba5_10_SoftMax_cu_9f978f6320softmax_warp_forwardIfffLi0ELb0ELb1EEEvPT0_PKT_iiiPKbib,@"STO_CUDA_ENTRY STV_DEFAULT"
_ZN43_GLOBAL__N__9ae7fba5_10_SoftMax_cu_9f978f6320softmax_warp_forwardIfffLi0ELb0ELb1EEEvPT0_PKT_iiiPKbib:
        /* <DEDUP_REMOVED lines=66> */
.L_x_2700:
        /* <DEDUP_REMOVED lines=10> */
[----:B------:R-:W2:Y:S01]  /*04c0*/  LDG.E.U8 R12, desc[UR6][R6.64] ;  /* 0x00000006060c7981 */ /* 0x000ea2000c1e1100 */
[----:B-----5:R-:W-:Y:S02]  /*04d0*/  MOV R17, R8 ;  /* 0x0000000800117202 */ /* 0x020fe40000000f00 */
[----:B--2---:R-:W-:-:S13]  /*04e0*/  ISETP.NE.AND P3, PT, R12, RZ, PT ;  /* 0x000000ff0c00720c */ /* 0x004fda0003f65270 */
[----:B------:R-:W-:Y:S05]  /*04f0*/  @!P3 BRA `(.L_x_2705) ;  /* 0x000000000004b947 */ /* 0x000fea0003800000 */
.L_x_2704:
[----:B------:R-:W-:-:S07]  /*0500*/  IMAD.MOV.U32 R17, RZ, RZ, -0x800000 ;  /* 0xff800000ff117424 */ /* 0x000fce00078e00ff */
.L_x_2705:
[----:B------:R-:W-:Y:S05]  /*0510*/  BSYNC B1 ;  /* 0x0000000000017941 */ /* 0x000fea0003800000 */
.L_x_2703:
[----:B------:R-:W-:Y:S05]  /*0520*/  @P1 BRA `(.L_x_2706) ;  /* 0x0000000000101947 */ /* 0x000fea0003800000 */
[----:B------:R-:W2:Y:S01]  /*0530*/  LDG.E.U8 R12, desc[UR6][R6.64] ;  /* 0x00000006060c7981 */ /* 0x000ea2000c1e1100 */
[----:B-----5:R-:W-:Y:S01]  /*0540*/  IMAD.MOV.U32 R19, RZ, RZ, R4 ;  /* 0x000000ffff137224 */ /* 0x020fe200078e0004 */
[----:B--2---:R-:W-:-:S13]  /*0550*/  ISETP.NE.AND P3, PT, R12, RZ, PT ;  /* 0x000000ff0c00720c */ /* 0x004fda0003f65270 */
[----:B------:R-:W-:Y:S05]  /*0560*/  @!P3 BRA `(.L_x_2707) ;  /* 0x000000000040b947 */ /* 0x000fea0003800000 */
.L_x_2706:
[----:B------:R-:W-:Y:S01]  /*0570*/  IMAD.MOV.U32 R19, RZ, RZ, -0x800000 ;  /* 0xff800000ff137424 */ /* 0x000fe200078e00ff */
[----:B------:R-:W-:Y:S06]  /*0580*/  BRA `(.L_x_2707) ;  /* 0x0000000000387947 */ /* 0x000fec0003800000 */
.L_x_2702:
[----:B------:R-:W-:Y:S04]  /*0590*/  BSSY B1, `(.L_x_2708) ;  /* 0x0000007000017945 */ /* 0x000fe80003800000 */
[----:B------:R-:W-:Y:S05]  /*05a0*/  @P0 BRA `(.L_x_2709) ;  /* 0x0000000000100947 */ /* 0x000fea0003800000 */
[----:B------:R-:W2:Y:S01]  /*05b0*/  LDG.E.U8 R12, desc[UR6][R6.64] ;  /* 0x00000006060c7981 */ /* 0x000ea2000c1e1100 */
[----:B-----5:R-:W-:Y:S01]  /*05c0*/  IMAD.MOV.U32 R17, RZ, RZ, R8 ;  /* 0x000000ffff117224 */ /* 0x020fe200078e0008 */
[----:B--2---:R-:W-:-:S13]  /*05d0*/  ISETP.NE.AND P3, PT, R12, RZ, PT ;  /* 0x000000ff0c00720c */ /* 0x004fda0003f65270 */
[----:B------:R-:W-:Y:S05]  /*05e0*/  @!P3 BRA `(.L_x_2710) ;  /* 0x000000000004b947 */ /* 0x000fea0003800000 */
.L_x_2709:
[----:B------:R-:W-:-:S07]  /*05f0*/  IMAD.MOV.U32 R17, RZ, RZ, -0x800000 ;  /* 0xff800000ff117424 */ /* 0x000fce00078e00ff */
.L_x_2710:
[----:B------:R-:W-:Y:S05]  /*0600*/  BSYNC B1 ;  /* 0x0000000000017941 */ /* 0x000fea0003800000 */
.L_x_2708:
[----:B------:R-:W-:Y:S05]  /*0610*/  @P1 BRA `(.L_x_2711) ;  /* 0x0000000000101947 */ /* 0x000fea0003800000 */
[----:B------:R-:W2:Y:S01]  /*0620*/  LDG.E.U8 R12, desc[UR6][R10.64] ;  /* 0x000000060a0c7981 */ /* 0x000ea2000c1e1100 */
[----:B-----5:R-:W-:Y:S01]  /*0630*/  IMAD.MOV.U32 R19, RZ, RZ, R4 ;  /* 0x000000ffff137224 */ /* 0x020fe200078e0004 */
[----:B--2---:R-:W-:-:S13]  /*0640*/  ISETP.NE.AND P3, PT, R12, RZ, PT ;  /* 0x000000ff0c00720c */ /* 0x004fda0003f65270 */
[----:B------:R-:W-:Y:S05]  /*0650*/  @!P3 BRA `(.L_x_2707) ;  /* 0x000000000004b947 */ /* 0x000fea0003800000 */
.L_x_2711:
[----:B------:R-:W-:-:S07]  /*0660*/  IMAD.MOV.U32 R19, RZ, RZ, -0x800000 ;  /* 0xff800000ff137424 */ /* 0x000fce00078e00ff */
.L_x_2707:
[----:B------:R-:W-:Y:S05]  /*0670*/  BSYNC B0 ;  /* 0x0000000000007941 */ /* 0x000fea0003800000 */
.L_x_2701:
[----:B------:R-:W-:Y:S04]  /*0680*/  BSSY B0, `(.L_x_2712) ;  /* 0x000002a000007945 */ /* 0x000fe80003800000 */
[----:B------:R-:W-:Y:S05]  /*0690*/  @!P2 BRA `(.L_x_2713) ;  /* 0x000000000054a947 */ /* 0x000fea0003800000 */
        /* <DEDUP_REMOVED lines=9> */
.L_x_2715:
[----:B------:R-:W-:Y:S05]  /*0730*/  BSYNC B1 ;  /* 0x0000000000017941 */ /* 0x000fea0003800000 */
.L_x_2714:
[----:B-----5:R-:W-:Y:S01]  /*0740*/  HFMA2.MMA R8, -RZ, RZ, 0, 0 ;  /* 0x00000000ff087435 */ /* 0x020fe200000001ff */
[----:B------:R-:W-:Y:S01]  /*0750*/  IMAD.MOV.U32 R16, RZ, RZ, RZ ;  /* 0x000000ffff107224 */ /* 0x000fe200078e00ff */
[----:B------:R-:W-:Y:S09]  /*0760*/  @P1 BRA `(.L_x_2716) ;  /* 0x00000000006c1947 */ /* 0x000ff20003800000 */
        /* <DEDUP_REMOVED lines=8> */
.L_x_2713:
        /* <DEDUP_REMOVED lines=9> */
.L_x_2718:
[----:B------:R-:W-:Y:S05]  /*0880*/  BSYNC B1 ;  /* 0x0000000000017941 */ /* 0x000fea0003800000 */
.L_x_2717:
        /* <DEDUP_REMOVED lines=9> */
.L_x_2716:
[----:B------:R-:W-:Y:S05]  /*0920*/  BSYNC B0 ;  /* 0x0000000000007941 */ /* 0x000fea0003800000 */
.L_x_2712:
[----:B------:R-:W-:-:S13]  /*0930*/  ISETP.GE.AND P0, PT, R15, 0x1, PT ;  /* 0x000000010f00780c */ /* 0x000fda0003f06270 */
[----:B------:R-:W-:Y:S05]  /*0940*/  @!P0 EXIT ;  /* 0x000000000000894d */ /* 0x000fea0003800000 */
[----:B------:R-:W-:Y:S01]  /*0950*/  ISETP.GE.AND P2, PT, R3, R0, PT ;  /* 0x000000000300720c */ /* 0x000fe20003f46270 */
[----:B------:R-:W-:Y:S01]  /*0960*/  BSSY B0, `(.L_x_2719) ;  /* 0x000000b000007945 */ /* 0x000fe20003800000 */
[----:B------:R-:W-:-:S11]  /*0970*/  ISETP.GE.AND P1, PT, R14, 0x2, PT ;  /* 0x000000020e00780c */ /* 0x000fd60003f26270 */
        /* <DEDUP_REMOVED lines=9> */
.L_x_2720:
[----:B------:R-:W-:Y:S05]  /*0a10*/  BSYNC B0 ;  /* 0x0000000000007941 */ /* 0x000fea0003800000 */
.L_x_2719:
        /* <DEDUP_REMOVED lines=13> */
.L_x_2721:
        /* <DEDUP_REMOVED lines=9> */
.L_x_11715:


//--------------------- .text._ZN43_GLOBAL__N__9ae7fba5_10_SoftMax_cu_9f978f6320softmax_warp_forwardIdddLi11ELb0ELb1EEEvPT0_PKT_iiiPKbib --------------------------
	.section	.text._ZN43_GLOBAL__N__9ae7fba5_10_SoftMax_cu_9f978f6320softmax_warp_forwardIdddLi11ELb0ELb1EEEvPT0_PKT_iiiPKbib,"ax",@progbits
	.align	128
.text._ZN43_GLOBAL__N__9ae7fba5_10_SoftMax_cu_9f978f6320softmax_warp_forwardIdddLi11ELb0ELb1EEEvPT0_PKT_iiiPKbib:
        .type           _ZN43_GLOBAL__N__9ae7fba5_10_SoftMax_cu_9f978f6320softmax_warp_forwardIdddLi11ELb0ELb1EEEvPT0_PKT_iiiPKbib,@function
        .size           _ZN43_GLOBAL__N__9ae7fba5_10_SoftMax_cu_9f978f6320softmax_warp_forwardIdddLi11ELb0ELb1EEEvPT0_PKT_iiiPKbib,(.L_x_11716 - _ZN43_GLOBAL__N__9ae7fba5_10_SoftMax_cu_9f978f6320softmax_warp_forwardIdddLi11ELb0ELb1EEEvPT0_PKT_iiiPKbib)
        .other          _ZN43_GLOBAL__N__9ae7fba5_10_SoftMax_cu_9f978f6320softmax_warp_forwardIdddLi11ELb0ELb1EEEvPT0_PKT_iiiPKbib,@"STO_CUDA_ENTRY STV_DEFAULT"
_ZN43_GLOBAL__N__9ae7fba5_10_SoftMax_cu_9f978f6320softmax_warp_forwardIdddLi11ELb0ELb1EEEvPT0_PKT_iiiPKbib:
        /* <DEDUP_REMOVED lines=49> */
.L_x_2722:
        /* <DEDUP_REMOVED lines=8> */
[-C--:B------:R-:W-:Y:S02]  /*0390*/  ISETP.GE.AND P2, PT, R5, R130.reuse, PT ;  /* 0x000000820500720c */ /* 0x080fe40003f46270 */
[C---:B------:R-:W-:Y:S02]  /*03a0*/  LEA R10, P3, R6.reuse, UR10, 0x3 ;  /* 0x0000000a060a7c11 */ /* 0x040fe4000f8618ff */
[----:B------:R-:W-:Y:S02]  /*03b0*/  ISETP.GE.AND P1, PT, R3, R130, PT ;  /* 0x000000820300720c */ /* 0x000fe40003f26270 */
[----:B------:R-:W-:Y:S02]  /*03c0*/  LEA.HI.X R11, R6, UR11, R11, 0x3, P3 ;  /* 0x0000000b060b7c11 */ /* 0x000fe400098f1c0b */
[----:B------:R-:W-:-:S05]  /*03d0*/  LOP3.LUT R142, R142, 0xfffffff7, RZ, 0xc0, !PT ;  /* 0xfffffff78e8e7812 */ /* 0x000fca00078ec0ff */
[----:B------:R-:W0:Y:S08]  /*03e0*/  @!P2 LDC.64 R8, c[0x0][0x218] ;  /* 0x00008600ff08ab82 */ /* 0x000e300000000a00 */
[----:B------:R-:W1:Y:S08]  /*03f0*/  @!P1 LDC R3, c[0x0][0x4] ;  /* 0x00000100ff039b82 */ /* 0x000e700000000800 */
[----:B------:R-:W3:Y:S08]  /*0400*/  @!P2 LDC R7, c[0x0][0x4] ;  /* 0x00000100ff07ab82 */ /* 0x000ef00000000800 */
[----:B------:R-:W4:Y:S01]  /*0410*/  @!P1 LDC.64 R4, c[0x0][0x218] ;  /* 0x00008600ff049b82 */ /* 0x000f220000000a00 */
[----:B-1----:R-:W-:-:S02]  /*0420*/  @!P1 IMAD R2, R3, UR5, R140 ;  /* 0x0000000503029c24 */ /* 0x002fc4000f8e028c */
[----:B------:R-:W-:Y:S02]  /*0430*/  VIADD R3, R141, 0x40 ;  /* 0x000000408d037836 */ /* 0x000fe40000000000 */
[--C-:B------:R-:W-:Y:S02]  /*0440*/  @!P1 IMAD R13, R2, UR7, R141.reuse ;  /* 0x00000007020d9c24 */ /* 0x100fe4000f8e028d */
[----:B------:R-:W-:Y:S01]  /*0450*/  IMAD.MOV.U32 R126, RZ, RZ, 0x0 ;  /* 0x00000000ff7e7424 */ /* 0x000fe200078e00ff */
[----:B------:R-:W-:Y:S01]  /*0460*/  ISETP.GE.AND P3, PT, R3, R130, PT ;  /* 0x000000820300720c */ /* 0x000fe20003f66270 */
[----:B---3--:R-:W-:Y:S02]  /*0470*/  @!P2 IMAD R6, R7, UR5, R140 ;  /* 0x000000050706ac24 */ /* 0x008fe4000f8e028c */
[----:B------:R-:W-:Y:S02]  /*0480*/  VIADD R7, R141, 0x60 ;  /* 0x000000608d077836 */ /* 0x000fe40000000000 */
[----:B------:R-:W-:-:S02]  /*0490*/  @!P2 IMAD R15, R6, UR7, R141 ;  /* 0x00000007060fac24 */ /* 0x000fc4000f8e028d */
[----:B------:R-:W-:Y:S01]  /*04a0*/  IMAD.MOV.U32 R127, RZ, RZ, -0x100000 ;  /* 0xfff00000ff7f7424 */ /* 0x000fe200078e00ff */
[----:B------:R-:W-:Y:S01]  /*04b0*/  ISETP.GE.AND P6, PT, R7, R130, PT ;  /* 0x000000820700720c */ /* 0x000fe20003fc6270 */
[----:B----4-:R-:W-:-:S04]  /*04c0*/  @!P1 IMAD.WIDE R4, R13, 0x8, R4 ;  /* 0x000000080d049825 */ /* 0x010fc800078e0204 */
[----:B------:R-:W-:Y:S01]  /*04d0*/  @P3 LOP3.LUT R142, R142, 0x8, RZ, 0xfc, !PT ;  /* 0x000000088e8e3812 */ /* 0x000fe200078efcff */
[----:B------:R-:W-:Y:S02]  /*04e0*/  VIADD R13, R141, 0x80 ;  /* 0x000000808d0d7836 */ /* 0x000fe40000000000 */
[----:B0-----:R-:W-:Y:S01]  /*04f0*/  @!P2 IMAD.WIDE R8, R15, 0x8, R8 ;  /* 0x000000080f08a825 */ /* 0x001fe200078e0208 */
[----:B------:R-:W-:Y:S02]  /*0500*/  LOP3.LUT R142, R142, 0xffffffef, RZ, 0xc0, !PT ;  /* 0xffffffef8e8e7812 */ /* 0x000fe400078ec0ff */
[-C--:B------:R-:W-:Y:S01]  /*0510*/  ISETP.GE.AND P5, PT, R13, R130.reuse, PT ;  /* 0x000000820d00720c */ /* 0x080fe20003fa6270 */
[C---:B------:R-:W-:Y:S01]  /*0520*/  VIADD R15, R141.reuse, 0xa0 ;  /* 0x000000a08d0f7836 */ /* 0x040fe20000000000 */
[----:B------:R-:W-:Y:S01]  /*0530*/  @P6 LOP3.LUT R142, R142, 0x10, RZ, 0xfc, !PT ;  /* 0x000000108e8e6812 */ /* 0x000fe200078efcff */
[----:B------:R-:W-:Y:S02]  /*0540*/  VIADD R133, R141, 0xc0 ;  /* 0x000000c08d857836 */ /* 0x000fe40000000000 */
[----:B------:R-:W-:Y:S01]  /*0550*/  IMAD.MOV.U32 R118, RZ, RZ, 0x0 ;  /* 0x00000000ff767424 */ /* 0x000fe200078e00ff */
[----:B------:R-:W-:Y:S01]  /*0560*/  ISETP.GE.AND P4, PT, R15, R130, PT ;  /* 0x000000820f00720c */ /* 0x000fe20003f86270 */
[----:B------:R-:W-:-:S02]  /*0570*/  IMAD.MOV.U32 R119, RZ, RZ, -0x100000 ;  /* 0xfff00000ff777424 */ /* 0x000fc400078e00ff */
[C---:B------:R-:W-:Y:S02]  /*0580*/  VIADD R137, R141.reuse, 0xe0 ;  /* 0x000000e08d897836 */ /* 0x040fe40000000000 */
[----:B------:R-:W-:Y:S02]  /*0590*/  IMAD.MOV.U32 R116, RZ, RZ, 0x0 ;  /* 0x00000000ff747424 */ /* 0x000fe400078e00ff */
[----:B------:R-:W-:Y:S02]  /*05a0*/  IMAD.MOV.U32 R117, RZ, RZ, -0x100000 ;  /* 0xfff00000ff757424 */ /* 0x000fe400078e00ff */
[----:B------:R-:W-:Y:S02]  /*05b0*/  VIADD R139, R141, 0x100 ;  /* 0x000001008d8b7836 */ /* 0x000fe40000000000 */
[----:B------:R-:W-:Y:S02]  /*05c0*/  IMAD.MOV.U32 R112, RZ, RZ, 0x0 ;  /* 0x00000000ff707424 */ /* 0x000fe400078e00ff */
        /* <DEDUP_REMOVED lines=13> */
[C---:B------:R-:W-:Y:S01]  /*06a0*/  VIADD R153, R141.reuse, 0x1a0 ;  /* 0x000001a08d997836 */ /* 0x040fe20000000000 */
[----:B------:R-:W-:Y:S01]  /*06b0*/  MOV R107, 0xfff00000 ;  /* 0xfff00000006b7802 */ /* 0x000fe20000000f00 */
[----:B------:R-:W-:Y:S02]  /*06c0*/  IMAD.MOV.U32 R106, RZ, RZ, 0x0 ;  /* 0x00000000ff6a7424 */ /* 0x000fe400078e00ff */
[C---:B------:R-:W-:Y:S02]  /*06d0*/  VIADD R155, R141.reuse, 0x1c0 ;  /* 0x000001c08d9b7836 */ /* 0x040fe40000000000 */
[----:B------:R-:W-:Y:S02]  /*06e0*/  IMAD.MOV.U32 R100, RZ, RZ, 0x0 ;  /* 0x00000000ff647424 */ /* 0x000fe400078e00ff */
[----:B------:R-:W-:Y:S02]  /*06f0*/  IMAD.MOV.U32 R101, RZ, RZ, -0x100000 ;  /* 0xfff00000ff657424 */ /* 0x000fe400078e00ff */
[----:B------:R-:W-:-:S02]  /*0700*/  VIADD R157, R141, 0x1e0 ;  /* 0x000001e08d9d7836 */ /* 0x000fc40000000000 */
[----:B------:R-:W-:Y:S02]  /*0710*/  IMAD.MOV.U32 R102, RZ, RZ, 0x0 ;  /* 0x00000000ff667424 */ /* 0x000fe400078e00ff */
[----:B------:R-:W-:Y:S02]  /*0720*/  IMAD.MOV.U32 R103, RZ, RZ, -0x100000 ;  /* 0xfff00000ff677424 */ /* 0x000fe400078e00ff */
        /* <DEDUP_REMOVED lines=12> */
[----:B------:R-:W-:Y:S02]  /*07f0*/  VIADD R131, R141, 0x280 ;  /* 0x000002808d837836 */ /* 0x000fe40000000000 */
[----:B------:R-:W-:Y:S02]  /*0800*/  IMAD.MOV.U32 R88, RZ, RZ, 0x0 ;  /* 0x00000000ff587424 */ /* 0x000fe400078e00ff */
[----:B------:R-:W-:Y:S02]  /*0810*/  IMAD.MOV.U32 R89, RZ, RZ, -0x100000 ;  /* 0xfff00000ff597424 */ /* 0x000fe400078e00ff */
[----:B------:R-:W-:-:S02]  /*0820*/  IMAD.MOV.U32 R90, RZ, RZ, 0x0 ;  /* 0x00000000ff5a7424 */ /* 0x000fc400078e00ff */
[----:B------:R-:W-:Y:S02]  /*0830*/  IMAD.MOV.U32 R91, RZ, RZ, -0x100000 ;  /* 0xfff00000ff5b7424 */ /* 0x000fe400078e00ff */
[----:B------:R-:W-:Y:S02]  /*0840*/  IMAD.MOV.U32 R84, RZ, RZ, 0x0 ;  /* 0x00000000ff547424 */ /* 0x000fe400078e00ff */
[----:B------:R-:W-:Y:S02]  /*0850*/  IMAD.MOV.U32 R85, RZ, RZ, -0x100000 ;  /* 0xfff00000ff557424 */ /* 0x000fe400078e00ff */
        /* <DEDUP_REMOVED lines=17> */
[----:B------:R-:W-:Y:S01]  /*0970*/  IMAD.MOV.U32 R71, RZ, RZ, -0x100000 ;  /* 0xfff00000ff477424 */ /* 0x000fe200078e00ff */
[----:B------:R-:W-:Y:S01]  /*0980*/  LOP3.LUT R143, R143, 0xfffffffe, RZ, 0xc0, !PT ;  /* 0xfffffffe8f8f7812 */ /* 0x000fe200078ec0ff */
        /* <DEDUP_REMOVED lines=9> */
[----:B------:R-:W-:Y:S01]  /*0a20*/  IMAD.MOV.U32 R57, RZ, RZ, -0x100000 ;  /* 0xfff00000ff397424 */ /* 0x000fe200078e00ff */
[----:B------:R-:W-:Y:S01]  /*0a30*/  HFMA2.MMA R58, -RZ, RZ, 0, 0 ;  /* 0x00000000ff3a7435 */ /* 0x000fe200000001ff */
[----:B------:R-:W-:Y:S02]  /*0a40*/  IMAD.MOV.U32 R59, RZ, RZ, -0x100000 ;  /* 0xfff00000ff3b7424 */ /* 0x000fe400078e00ff */
[----:B------:R-:W-:Y:S02]  /*0a50*/  IMAD.MOV.U32 R52, RZ, RZ, 0x0 ;  /* 0x00000000ff347424 */ /* 0x000fe400078e00ff */
[----:B------:R-:W-:Y:S02]  /*0a60*/  IMAD.MOV.U32 R53, RZ, RZ, -0x100000 ;  /* 0xfff00000ff357424 */ /* 0x000fe400078e00ff */
[----:B------:R-:W-:Y:S02]  /*0a70*/  IMAD.MOV.U32 R54, RZ, RZ, 0x0 ;  /* 0x00000000ff367424 */ /* 0x000fe400078e00ff */
[----:B------:R-:W-:-:S02]  /*0a80*/  IMAD.MOV.U32 R55, RZ, RZ, -0x100000 ;  /* 0xfff00000ff377424 */ /* 0x000fc400078e00ff */
[----:B------:R-:W-:Y:S02]  /*0a90*/  IMAD.MOV.U32 R48, RZ, RZ, 0x0 ;  /* 0x00000000ff307424 */ /* 0x000fe400078e00ff */
        /* <DEDUP_REMOVED lines=29> */
[----:B------:R-:W-:Y:S01]  /*0c70*/  IMAD.MOV.U32 R20, RZ, RZ, 0x0 ;  /* 0x00000000ff147424 */ /* 0x000fe200078e00ff */
[----:B--2---:R-:W-:Y:S01]  /*0c80*/  @!P0 ISETP.NE.AND P3, PT, R12, RZ, PT ;  /* 0x000000ff0c00820c */ /* 0x004fe20003f65270 */
[----:B------:R-:W-:Y:S02]  /*0c90*/  IMAD.MOV.U32 R21, RZ, RZ, -0x100000 ;  /* 0xfff00000ff157424 */ /* 0x000fe400078e00ff */
[----:B------:R-:W-:Y:S01]  /*0ca0*/  IMAD.MOV.U32 R16, RZ, RZ, 0x0 ;  /* 0x00000000ff107424 */ /* 0x000fe200078e00ff */
[----:B------:R-:W-:Y:S01]  /*0cb0*/  @!P0 SEL R132, RZ, 0x1, P3 ;  /* 0x00000001ff848807 */ /* 0x000fe20001800000 */
[----:B------:R-:W-:Y:S01]  /*0cc0*/  IMAD.MOV.U32 R17, RZ, RZ, -0x100000 ;  /* 0xfff00000ff117424 */ /* 0x000fe200078e00ff */
[C---:B------:R-:W-:Y:S01]  /*0cd0*/  LOP3.LUT P3, RZ, R142.reuse, 0x8, RZ, 0xc0, !PT ;  /* 0x000000088eff7812 */ /* 0x040fe2000786c0ff */
[----:B------:R-:W-:Y:S01]  /*0ce0*/  IMAD.MOV.U32 R18, RZ, RZ, 0x0 ;  /* 0x00000000ff127424 */ /* 0x000fe200078e00ff */
[----:B------:R-:W-:Y:S01]  /*0cf0*/  LOP3.LUT R142, R142, 0xffffffdf, RZ, 0xc0, !PT ;  /* 0xffffffdf8e8e7812 */ /* 0x000fe200078ec0ff */
[----:B------:R-:W-:-:S02]  /*0d00*/  IMAD.MOV.U32 R19, RZ, RZ, -0x100000 ;  /* 0xfff00000ff137424 */ /* 0x000fc400078e00ff */
[----:B------:R-:W-:Y:S01]  /*0d10*/  IMAD.MOV.U32 R120, RZ, RZ, 0x0 ;  /* 0x00000000ff787424 */ /* 0x000fe200078e00ff */
[----:B------:R-:W-:Y:S01]  /*0d20*/  @P5 LOP3.LUT R142, R142, 0x20, RZ, 0xfc, !PT ;  /* 0x000000208e8e5812 */ /* 0x000fe200078efcff */
[----:B------:R-:W-:Y:S02]  /*0d30*/  IMAD.MOV.U32 R121, RZ, RZ, -0x100000 ;  /* 0xfff00000ff797424 */ /* 0x000fe400078e00ff */
[----:B------:R-:W-:Y:S01]  /*0d40*/  IMAD.MOV.U32 R122, RZ, RZ, 0x0 ;  /* 0x00000000ff7a7424 */ /* 0x000fe200078e00ff */
[----:B------:R-:W-:Y:S01]  /*0d50*/  LOP3.LUT R142, R142, 0xffffffbf, RZ, 0xc0, !PT ;  /* 0xffffffbf8e8e7812 */ /* 0x000fe200078ec0ff */
[----:B------:R-:W-:Y:S02]  /*0d60*/  IMAD.MOV.U32 R123, RZ, RZ, -0x100000 ;  /* 0xfff00000ff7b7424 */ /* 0x000fe400078e00ff */
[----:B------:R-:W5:Y:S01]  /*0d70*/  @!P3 LDG.E.64 R126, desc[UR8][R10.64+0x200] ;  /* 0x000200080a7eb981 */ /* 0x000f62000c1e1b00 */
[----:B------:R-:W-:Y:S01]  /*0d80*/  ISETP.GE.AND P3, PT, R133, R130, PT ;  /* 0x000000828500720c */ /* 0x000fe20003f66270 */
[----:B------:R-:W-:Y:S01]  /*0d90*/  IMAD.MOV.U32 R14, RZ, RZ, 0x0 ;  /* 0x00000000ff0e7424 */ /* 0x000fe200078e00ff */
[----:B------:R-:W-:Y:S01]  /*0da0*/  @P4 LOP3.LUT R142, R142, 0x40, RZ, 0xfc, !PT ;  /* 0x000000408e8e4812 */ /* 0x000fe200078efcff */
[----:B------:R-:W-:Y:S01]  /*0db0*/  IMAD.MOV.U32 R12, RZ, RZ, 0x0 ;  /* 0x00000000ff0c7424 */ /* 0x000fe200078e00ff */
[----:B------:R-:W5:Y:S01]  /*0dc0*/  @!P5 LDG.E.64 R120, desc[UR8][R10.64+0x400] ;  /* 0x000400080a78d981 */ /* 0x000f62000c1e1b00 */
[----:B------:R-:W-:Y:S01]  /*0dd0*/  IMAD.MOV.U32 R6, RZ, RZ, 0x0 ;  /* 0x00000000ff067424 */ /* 0x000fe200078e00ff */
[----:B------:R-:W-:Y:S01]  /*0de0*/  LOP3.LUT R142, R142, 0xffffff7f, RZ, 0xc0, !PT ;  /* 0xffffff7f8e8e7812 */ /* 0x000fe200078ec0ff */
[----:B------:R-:W-:Y:S01]  /*0df0*/  IMAD.MOV.U32 R13, RZ, RZ, -0x100000 ;  /* 0xfff00000ff0d7424 */ /* 0x000fe200078e00ff */
[----:B------:R-:W5:Y:S01]  /*0e00*/  @!P4 LDG.E.64 R122, desc[UR8][R10.64+0x500] ;  /* 0x000500080a7ac981 */ /* 0x000f62000c1e1b00 */
[----:B------:R-:W-:-:S02]  /*0e10*/  IMAD.MOV.U32 R7, RZ, RZ, -0x100000 ;  /* 0xfff00000ff077424 */ /* 0x000fc400078e00ff */
[----:B------:R-:W-:Y:S02]  /*0e20*/  IMAD.MOV.U32 R2, RZ, RZ, 0x0 ;  /* 0x00000000ff027424 */ /* 0x000fe400078e00ff */
[----:B------:R-:W-:Y:S01]  /*0e30*/  @P3 LOP3.LUT R142, R142, 0x80, RZ, 0xfc, !PT ;  /* 0x000000808e8e3812 */ /* 0x000fe200078efcff */
[----:B------:R-:W5:Y:S01]  /*0e40*/  @!P3 LDG.E.64 R118, desc[UR8][R10.64+0x600] ;  /* 0x000600080a76b981 */ /* 0x000f62000c1e1b00 */
[----:B------:R-:W-:Y:S01]  /*0e50*/  ISETP.GE.AND P3, PT, R137, R130, PT ;  /* 0x000000828900720c */ /* 0x000fe20003f66270 */
[----:B------:R-:W-:Y:S01]  /*0e60*/  IMAD.MOV.U32 R3, RZ, RZ, -0x100000 ;  /* 0xfff00000ff037424 */ /* 0x000fe200078e00ff */
[----:B------:R-:W-:Y:S01]  /*0e70*/  LOP3.LUT R142, R142, 0xfffffeff, RZ, 0xc0, !PT ;  /* 0xfffffeff8e8e7812 */ /* 0x000fe200078ec0ff */
[C---:B------:R-:W-:Y:S01]  /*0e80*/  VIADD R133, R141.reuse, 0x2a0 ;  /* 0x000002a08d857836 */ /* 0x040fe20000000000 */
[----:B------:R0:W5:Y:S01]  /*0e90*/  @!P1 LDG.E.64 R6, desc[UR8][R4.64+0x3e00] ;  /* 0x003e000804069981 */ /* 0x000162000c1e1b00 */
[----:B------:R-:W-:Y:S02]  /*0ea0*/  VIADD R137, R141, 0x2c0 ;  /* 0x000002c08d897836 */ /* 0x000fe40000000000 */
[----:B------:R-:W-:Y:S01]  /*0eb0*/  IMAD.MOV.U32 R15, RZ, RZ, -0x100000 ;  /* 0xfff00000ff0f7424 */ /* 0x000fe200078e00ff */
[----:B------:R1:W5:Y:S01]  /*0ec0*/  @!P2 LDG.E.64 R2, desc[UR8][R8.64+0x3f00] ;  /* 0x003f00080802a981 */ /* 0x000362000c1e1b00 */
[----:B------:R-:W-:-:S02]  /*0ed0*/  IMAD.MOV.U32 R128, RZ, RZ, 0x0 ;  /* 0x00000000ff807424 */ /* 0x000fc400078e00ff */
[----:B------:R-:W-:Y:S02]  /*0ee0*/  IMAD.MOV.U32 R129, RZ, RZ, -0x100000 ;  /* 0xfff00000ff817424 */ /* 0x000fe400078e00ff */
[----:B------:R-:W-:Y:S01]  /*0ef0*/  @P3 LOP3.LUT R142, R142, 0x100, RZ, 0xfc, !PT ;  /* 0x000001008e8e3812 */ /* 0x000fe200078efcff */
[----:B------:R2:W5:Y:S01]  /*0f00*/  @!P3 LDG.E.64 R116, desc[UR8][R10.64+0x700] ;  /* 0x000700080a74b981 */ /* 0x000562000c1e1b00 */
[----:B------:R-:W-:Y:S01]  /*0f10*/  ISETP.GE.AND P3, PT, R139, R130, PT ;  /* 0x000000828b00720c */ /* 0x000fe20003f66270 */
[----:B------:R-:W-:Y:S01]  /*0f20*/  IMAD.MOV.U32 R124, RZ, RZ, 0x0 ;  /* 0x00000000ff7c7424 */ /* 0x000fe200078e00ff */
[----:B------:R-:W-:Y:S01]  /*0f30*/  LOP3.LUT R142, R142, 0xfffffdff, RZ, 0xc0, !PT ;  /* 0xfffffdff8e8e7812 */ /* 0x000fe200078ec0ff */
[----:B------:R-:W-:Y:S01]  /*0f40*/  IMAD.MOV.U32 R125, RZ, RZ, -0x100000 ;  /* 0xfff00000ff7d7424 */ /* 0x000fe200078e00ff */
[----:B0-----:R-:W-:Y:S01]  /*0f50*/  MOV R5, 0xfff00000 ;  /* 0xfff0000000057802 */ /* 0x001fe20000000f00 */
[----:B------:R-:W-:Y:S01]  /*0f60*/  VIADD R139, R141, 0x2e0 ;  /* 0x000002e08d8b7836 */ /* 0x000fe20000000000 */
[----:B------:R-:W3:Y:S01]  /*0f70*/  @!P0 LDG.E.64 R128, desc[UR8][R10.64] ;  /* 0x000000080a808981 */ /* 0x000ee2000c1e1b00 */
[----:B------:R-:W-:-:S02]  /*0f80*/  IMAD.MOV.U32 R4, RZ, RZ, 0x0 ;  /* 0x00000000ff047424 */ /* 0x000fc400078e00ff */
[----:B-1----:R-:W-:Y:S01]  /*0f90*/  IMAD.MOV.U32 R8, RZ, RZ, 0x0 ;  /* 0x00000000ff087424 */ /* 0x002fe200078e00ff */
[----:B------:R2:W5:Y:S01]  /*0fa0*/  @!P6 LDG.E.64 R124, desc[UR8][R10.64+0x300] ;  /* 0x000300080a7ce981 */ /* 0x000562000c1e1b00 */
[----:B------:R-:W-:Y:S02]  /*0fb0*/  IMAD.MOV.U32 R9, RZ, RZ, -0x100000 ;  /* 0xfff00000ff097424 */ /* 0x000fe400078e00ff */
[----:B------:R-:W-:Y:S01]  /*0fc0*/  @P3 LOP3.LUT R142, R142, 0x200, RZ, 0xfc, !PT ;  /* 0x000002008e8e3812 */ /* 0x000fe200078efcff */
[----:B------:R2:W5:Y:S01]  /*0fd0*/  @!P3 LDG.E.64 R112, desc[UR8][R10.64+0x800] ;  /* 0x000800080a70b981 */ /* 0x000562000c1e1b00 */
[----:B------:R-:W-:Y:S02]  /*0fe0*/  ISETP.GE.AND P3, PT, R145, R130, PT ;  /* 0x000000829100720c */ /* 0x000fe40003f66270 */
[----:B------:R-:W-:-:S11]  /*0ff0*/  LOP3.LUT R142, R142, 0xfffffbff, RZ, 0xc0, !PT ;  /* 0xfffffbff8e8e7812 */ /* 0x000fd600078ec0ff */
        /* <DEDUP_REMOVED lines=51> */
[----:B------:R-:W-:Y:S01]  /*1330*/  LOP3.LUT R142, R142, 0xff7fffff, RZ, 0xc0, !PT ;  /* 0xff7fffff8e8e7812 */ /* 0x000fe200078ec0ff */
[----:B------:R-:W-:-:S10]  /*1340*/  VIADD R145, R141, 0x300 ;  /* 0x000003008d917836 */ /* 0x000fd40000000000 */
        /* <DEDUP_REMOVED lines=42> */
[----:B------:R-:W-:Y:S01]  /*15f0*/  ISETP.GE.AND P3, PT, R159, R130, PT ;  /* 0x000000829f00720c */ /* 0x000fe20003f66270 */
[----:B------:R-:W-:-:S12]  /*1600*/  VIADD R163, R141, 0x420 ;  /* 0x000004208da37836 */ /* 0x000fd80000000000 */
        /* <DEDUP_REMOVED lines=83> */
[----:B------:R-:W-:-:S11]  /*1b40*/  LOP3.LUT R143, R143, 0xfffdffff, RZ, 0xc0, !PT ;  /* 0xfffdffff8f8f7812 */ /* 0x000fd600078ec0ff */
[----:B------:R-:W-:Y:S01]  /*1b50*/  @P3 LOP3.LUT R143, R143, 0x20000, RZ, 0xfc, !PT ;  /* 0x000200008f8f3812 */ /* 0x000fe200078efcff */
[----:B------:R2:W5:Y:S01]  /*1b60*/  @!P3 LDG.E.64 R32, desc[UR8][R10.64+0x3000] ;  /* 0x003000080a20b981 */ /* 0x000562000c1e1b00 */
[----:B------:R-:W-:Y:S02]  /*1b70*/  ISETP.GE.AND P3, PT, R165, R130, PT ;  /* 0x00000082a500720c */ /* 0x000fe40003f66270 */
[----:B------:R-:W-:Y:S02]  /*1b80*/  LOP3.LUT R143, R143, 0xfffbffff, RZ, 0xc0, !PT ;  /* 0xfffbffff8f8f7812 */ /* 0x000fe400078ec0ff */
[----:B------:R-:W-:-:S09]  /*1b90*/  IADD3 R131, R141, 0x640, RZ ;  /* 0x000006408d837810 */ /* 0x000fd20007ffe0ff */
[----:B------:R-:W-:Y:S01]  /*1ba0*/  @P3 LOP3.LUT R143, R143, 0x40000, RZ, 0xfc, !PT ;  /* 0x000400008f8f3812 */ /* 0x000fe200078efcff */
[----:B------:R2:W5:Y:S01]  /*1bb0*/  @!P3 LDG.E.64 R34, desc[UR8][R10.64+0x3100] ;  /* 0x003100080a22b981 */ /* 0x000562000c1e1b00 */
[----:B------:R-:W-:Y:S01]  /*1bc0*/  ISETP.GE.AND P3, PT, R131, R130, PT ;  /* 0x000000828300720c */ /* 0x000fe20003f66270 */
[----:B------:R-:W-:Y:S01]  /*1bd0*/  VIADD R133, R141, 0x660 ;  /* 0x000006608d857836 */ /* 0x000fe20000000000 */
        /* <DEDUP_REMOVED lines=45> */
[C---:B------:R-:W-:Y:S01]  /*1eb0*/  VIADD R159, R141.reuse, 0x7a0 ;  /* 0x000007a08d9f7836 */ /* 0x040fe20000000000 */
[----:B------:R-:W-:Y:S01]  /*1ec0*/  LOP3.LUT R142, R142, 0xfffffffe, RZ, 0xc0, !PT ;  /* 0xfffffffe8e8e7812 */ /* 0x000fe200078ec0ff */
[----:B------:R-:W-:-:S03]  /*1ed0*/  VIADD R131, R141, 0x20 ;  /* 0x000000208d837836 */ /* 0x000fc60000000000 */
[-C--:B------:R-:W-:Y:S02]  /*1ee0*/  ISETP.GE.AND P4, PT, R159, R130.reuse, PT ;  /* 0x000000829f00720c */ /* 0x080fe40003f86270 */
[----:B------:R-:W-:-:S05]  /*1ef0*/  ISETP.GE.AND P5, PT, R131, R130, PT ;  /* 0x000000828300720c */ /* 0x000fca0003fa6270 */
[----:B------:R-:W-:Y:S01]  /*1f00*/  @P3 LOP3.LUT R142, R142, 0x1, RZ, 0xfc, !PT ;  /* 0x000000018e8e3812 */ /* 0x000fe200078efcff */
[----:B------:R2:W5:Y:S01]  /*1f10*/  @!P3 LDG.E.64 R14, desc[UR8][R10.64+0x3b00] ;  /* 0x003b00080a0eb981 */ /* 0x000562000c1e1b00 */
[----:B------:R-:W-:Y:S01]  /*1f20*/  ISETP.GE.AND P3, PT, R157, R130, PT ;  /* 0x000000829d00720c */ /* 0x000fe20003f66270 */
[----:B------:R-:W-:Y:S02]  /*1f30*/  IMAD.MOV.U32 R144, RZ, RZ, 0x0 ;  /* 0x00000000ff907424 */ /* 0x000fe400078e00ff */
[----:B------:R-:W-:Y:S01]  /*1f40*/  IMAD.MOV.U32 R145, RZ, RZ, -0x100000 ;  /* 0xfff00000ff917424 */ /* 0x000fe200078e00ff */
[----:B------:R2:W5:Y:S05]  /*1f50*/  @!P4 LDG.E.64 R8, desc[UR8][R10.64+0x3d00] ;  /* 0x003d00080a08c981 */ /* 0x00056a000c1e1b00 */
[----:B------:R2:W5:Y:S04]  /*1f60*/  @!P5 LDG.E.64 R144, desc[UR8][R10.64+0x100] ;  /* 0x000100080a90d981 */ /* 0x000568000c1e1b00 */
[----:B------:R2:W5:Y:S01]  /*1f70*/  @!P3 LDG.E.64 R4, desc[UR8][R10.64+0x3c00] ;  /* 0x003c00080a04b981 */ /* 0x000562000c1e1b00 */
[----:B------:R-:W-:Y:S01]  /*1f80*/  PRMT R133, RZ, 0x7610, R133 ;  /* 0x00007610ff857816 */ /* 0x000fe20000000085 */
[----:B------:R-:W-:Y:S01]  /*1f90*/  BSSY B0, `(.L_x_2723) ;  /* 0x0000014000007945 */ /* 0x000fe20003800000 */
[----:B------:R-:W-:Y:S01]  /*1fa0*/  LOP3.LUT R142, R142, 0xfffffffb, RZ, 0xc0, !PT ;  /* 0xfffffffb8e8e7812 */ /* 0x000fe200078ec0ff */
[----:B---3--:R-:W-:Y:S01]  /*1fb0*/  IMAD.MOV.U32 R130, RZ, RZ, R128 ;  /* 0x000000ffff827224 */ /* 0x008fe200078e0080 */
[----:B------:R-:W-:Y:S01]  /*1fc0*/  @!P0 PRMT R133, R132, 0x7610, R133 ;  /* 0x0000761084858816 */ /* 0x000fe20000000085 */
[----:B------:R-:W-:Y:S01]  /*1fd0*/  IMAD.MOV.U32 R131, RZ, RZ, R129 ;  /* 0x000000ffff837224 */ /* 0x000fe200078e0081 */
[----:B------:R-:W-:Y:S01]  /*1fe0*/  @P5 LOP3.LUT R142, R142, 0x4, RZ, 0xfc, !PT ;  /* 0x000000048e8e5812 */ /* 0x000fe200078efcff */
[----:B------:R-:W-:Y:S06]  /*1ff0*/  @P5 BRA `(.L_x_2724) ;  /* 0x0000000000345947 */ /* 0x000fec0003800000 */
[----:B--2---:R-:W2:Y:S01]  /*2000*/  LDG.E.U8 R10, desc[UR8][R134.64+0x20] ;  /* 0x00002008860a7981 */ /* 0x004ea2000c1e1100 */
[----:B------:R-:W-:Y:S02]  /*2010*/  IMAD.MOV.U32 R130, RZ, RZ, 0x1 ;  /* 0x00000001ff827424 */ /* 0x000fe400078e00ff */
[----:B------:R-:W-:Y:S01]  /*2020*/  IMAD.MOV.U32 R131, RZ, RZ, R129 ;  /* 0x000000ffff837224 */ /* 0x000fe200078e0081 */
[----:B--2---:R-:W-:-:S13]  /*2030*/  ISETP.NE.AND P5, PT, R10, RZ, PT ;  /* 0x000000ff0a00720c */ /* 0x004fda0003fa5270 */
[----:B-----5:R-:W-:Y:S01]  /*2040*/  @!P5 DSETP.GT.AND P6, PT, R128, R144, PT ;  /* 0x000000908000d22a */ /* 0x020fe20003fc4000 */
[----:B------:R-:W-:Y:S02]  /*2050*/  @!P5 PRMT R10, R133, 0x9910, RZ ;  /* 0x00009910850ad816 */ /* 0x000fe400000000ff */
[----:B------:R-:W-:Y:S01]  /*2060*/  @!P5 PRMT R133, R130, 0x7610, R133 ;  /* 0x000076108285d816 */ /* 0x000fe20000000085 */
[----:B------:R-:W-:Y:S02]  /*2070*/  IMAD.MOV.U32 R130, RZ, RZ, R128 ;  /* 0x000000ffff827224 */ /* 0x000fe400078e0080 */
[----:B------:R-:W-:-:S04]  /*2080*/  @!P5 ISETP.NE.AND P6, PT, R10, RZ, P6 ;  /* 0x000000ff0a00d20c */ /* 0x000fc800037c5270 */
[----:B------:R-:W-:Y:S02]  /*2090*/  @!P5 FSEL R10, R128, R144, P6 ;  /* 0x00000090800ad208 */ /* 0x000fe40003000000 */
[----:B------:R-:W-:-:S03]  /*20a0*/  @!P5 FSEL R11, R129, R145, P6 ;  /* 0x00000091810bd208 */ /* 0x000fc60003000000 */
[----:B------:R-:W-:Y:S02]  /*20b0*/  @!P5 IMAD.MOV.U32 R130, RZ, RZ, R10 ;  /* 0x000000ffff82d224 */ /* 0x000fe400078e000a */
[----:B------:R-:W-:-:S07]  /*20c0*/  @!P5 IMAD.MOV.U32 R131, RZ, RZ, R11 ;  /* 0x000000ffff83d224 */ /* 0x000fce00078e000b */
.L_x_2724:
[----:B------:R-:W-:Y:S05]  /*20d0*/  BSYNC B0 ;  /* 0x0000000000007941 */ /* 0x000fea0003800000 */
.L_x_2723:
[----:B------:R-:W-:Y:S01]  /*20e0*/  LOP3.LUT P5, RZ, R142, 0x8, RZ, 0xc0, !PT ;  /* 0x000000088eff7812 */ /* 0x000fe200078ac0ff */
[----:B------:R-:W-:-:S12]  /*20f0*/  BSSY B0, `(.L_x_2725) ;  /* 0x000000d000007945 */ /* 0x000fd80003800000 */
[----:B------:R-:W-:Y:S05]  /*2100*/  @P5 BRA `(.L_x_2726) ;  /* 0x00000000002c5947 */ /* 0x000fea0003800000 */
[----:B--2---:R-:W2:Y:S01]  /*2110*/  LDG.E.U8 R10, desc[UR8][R134.64+0x40] ;  /* 0x00004008860a7981 */ /* 0x004ea2000c1e1100 */
[----:B------:R-:W-:Y:S01]  /*2120*/  IMAD.MOV.U32 R132, RZ, RZ, 0x1 ;  /* 0x00000001ff847424 */ /* 0x000fe200078e00ff */
[----:B--2---:R-:W-:-:S13]  /*2130*/  ISETP.NE.AND P5, PT, R10, RZ, PT ;  /* 0x000000ff0a00720c */ /* 0x004fda0003fa5270 */
[----:B-----5:R-:W-:Y:S01]  /*2140*/  @!P5 DSETP.GT.AND P6, PT, R130, R126, PT ;  /* 0x0000007e8200d22a */ /* 0x020fe20003fc4000 */
[----:B------:R-:W-:Y:S02]  /*2150*/  @!P5 PRMT R10, R133, 0x9910, RZ ;  /* 0x00009910850ad816 */ /* 0x000fe400000000ff */
[----:B------:R-:W-:-:S03]  /*2160*/  @!P5 PRMT R133, R132, 0x7610, R133 ;  /* 0x000076108485d816 */ /* 0x000fc60000000085 */
[----:B------:R-:W-:-:S04]  /*2170*/  @!P5 ISETP.NE.AND P6, PT, R10, RZ, P6 ;  /* 0x000000ff0a00d20c */ /* 0x000fc800037c5270 */
[----:B------:R-:W-:Y:S02]  /*2180*/  @!P5 FSEL R10, R130, R126, P6 ;  /* 0x0000007e820ad208 */ /* 0x000fe40003000000 */
[----:B------:R-:W-:-:S03]  /*2190*/  @!P5 FSEL R11, R131, R127, P6 ;  /* 0x0000007f830bd208 */ /* 0x000fc60003000000 */
[----:B------:R-:W-:Y:S02]  /*21a0*/  @!P5 IMAD.MOV.U32 R130, RZ, RZ, R10 ;  /* 0x000000ffff82d224 */ /* 0x000fe400078e000a */
[----:B------:R-:W-:-:S07]  /*21b0*/  @!P5 IMAD.MOV.U32 R131, RZ, RZ, R11 ;  /* 0x000000ffff83d224 */ /* 0x000fce00078e000b */
.L_x_2726:
[----:B------:R-:W-:Y:S05]  /*21c0*/  BSYNC B0 ;  /* 0x0000000000007941 */ /* 0x000fea0003800000 */
.L_x_2725:
        /* <DEDUP_REMOVED lines=14> */
.L_x_2728:
[----:B------:R-:W-:Y:S05]  /*22b0*/  BSYNC B0 ;  /* 0x0000000000007941 */ /* 0x000fea0003800000 */
.L_x_2727:
        /* <DEDUP_REMOVED lines=14> */
.L_x_2730:
[----:B------:R-:W-:Y:S05]  /*23a0*/  BSYNC B0 ;  /* 0x0000000000007941 */ /* 0x000fea0003800000 */
.L_x_2729:
        /* <DEDUP_REMOVED lines=14> */
.L_x_2732:
[----:B------:R-:W-:Y:S05]  /*2490*/  BSYNC B0 ;  /* 0x0000000000007941 */ /* 0x000fea0003800000 */
.L_x_2731:
        /* <DEDUP_REMOVED lines=14> */
.L_x_2734:
[----:B------:R-:W-:Y:S05]  /*2580*/  BSYNC B0 ;  /* 0x0000000000007941 */ /* 0x000fea0003800000 */
.L_x_2733:
        /* <DEDUP_REMOVED lines=14> */
.L_x_2736:
[----:B------:R-:W-:Y:S05]  /*2670*/  BSYNC B0 ;  /* 0x0000000000007941 */ /* 0x000fea0003800000 */
.L_x_2735:
        /* <DEDUP_REMOVED lines=14> */
.L_x_2738:
[----:B------:R-:W-:Y:S05]  /*2760*/  BSYNC B0 ;  /* 0x0000000000007941 */ /* 0x000fea0003800000 */
.L_x_2737:
        /* <DEDUP_REMOVED lines=14> */
.L_x_2740:
[----:B------:R-:W-:Y:S05]  /*2850*/  BSYNC B0 ;  /* 0x0000000000007941 */ /* 0x000fea0003800000 */
.L_x_2739:
        /* <DEDUP_REMOVED lines=12> */
[----:B------:R-:W-:Y:S01]  /*2920*/  @!P5 IMAD.MOV.U32 R131, RZ, RZ, R11 ;  /* 0x000000ffff83d224 */ /* 0x000fe200078e000b */
[----:B------:R-:W-:-:S07]  /*2930*/  @!P5 MOV R130, R10 ;  /* 0x0000000a0082d202 */ /* 0x000fce0000000f00 */
.L_x_2742:
[----:B------:R-:W-:Y:S05]  /*2940*/  BSYNC B0 ;  /* 0x0000000000007941 */ /* 0x000fea0003800000 */
.L_x_2741:
        /* <DEDUP_REMOVED lines=14> */
.L_x_2744:
[----:B------:R-:W-:Y:S05]  /*2a30*/  BSYNC B0 ;  /* 0x0000000000007941 */ /* 0x000fea0003800000 */
.L_x_2743:
        /* <DEDUP_REMOVED lines=14> */
.L_x_2746:
[----:B------:R-:W-:Y:S05]  /*2b20*/  BSYNC B0 ;  /* 0x0000000000007941 */ /* 0x000fea0003800000 */
.L_x_2745:
        /* <DEDUP_REMOVED lines=14> */
.L_x_2748:
[----:B------:R-:W-:Y:S05]  /*2c10*/  BSYNC B0 ;  /* 0x0000000000007941 */ /* 0x000fea0003800000 */
.L_x_2747:
        /* <DEDUP_REMOVED lines=14> */
.L_x_2750:
[----:B------:R-:W-:Y:S05]  /*2d00*/  BSYNC B0 ;  /* 0x0000000000007941 */ /* 0x000fea0003800000 */
.L_x_2749:
        /* <DEDUP_REMOVED lines=14> */
.L_x_2752:
[----:B------:R-:W-:Y:S05]  /*2df0*/  BSYNC B0 ;  /* 0x0000000000007941 */ /* 0x000fea0003800000 */
.L_x_2751:
        /* <DEDUP_REMOVED lines=14> */
.L_x_2754:
[----:B------:R-:W-:Y:S05]  /*2ee0*/  BSYNC B0 ;  /* 0x0000000000007941 */ /* 0x000fea0003800000 */
.L_x_2753:
        /* <DEDUP_REMOVED lines=14> */
.L_x_2756:
[----:B------:R-:W-:Y:S05]  /*2fd0*/  BSYNC B0 ;  /* 0x0000000000007941 */ /* 0x000fea0003800000 */
.L_x_2755:
        /* <DEDUP_REMOVED lines=14> */
.L_x_2758:
[----:B------:R-:W-:Y:S05]  /*30c0*/  BSYNC B0 ;  /* 0x0000000000007941 */ /* 0x000fea0003800000 */
.L_x_2757:
        /* <DEDUP_REMOVED lines=14> */
.L_x_2760:
[----:B------:R-:W-:Y:S05]  /*31b0*/  BSYNC B0 ;  /* 0x0000000000007941 */ /* 0x000fea0003800000 */
.L_x_2759:
        /* <DEDUP_REMOVED lines=14> */
.L_x_2762:
[----:B------:R-:W-:Y:S05]  /*32a0*/  BSYNC B0 ;  /* 0x0000000000007941 */ /* 0x000fea0003800000 */
.L_x_2761:
        /* <DEDUP_REMOVED lines=14> */
.L_x_2764:
[----:B------:R-:W-:Y:S05]  /*3390*/  BSYNC B0 ;  /* 0x0000000000007941 */ /* 0x000fea0003800000 */
.L_x_2763:
        /* <DEDUP_REMOVED lines=14> */
.L_x_2766:
[----:B------:R-:W-:Y:S05]  /*3480*/  BSYNC B0 ;  /* 0x0000000000007941 */ /* 0x000fea0003800000 */
.L_x_2765:
        /* <DEDUP_REMOVED lines=14> */
.L_x_2768:
[----:B------:R-:W-:Y:S05]  /*3570*/  BSYNC B0 ;  /* 0x0000000000007941 */ /* 0x000fea0003800000 */
.L_x_2767:
        /* <DEDUP_REMOVED lines=14> */
.L_x_2770:
[----:B------:R-:W-:Y:S05]  /*3660*/  BSYNC B0 ;  /* 0x0000000000007941 */ /* 0x000fea0003800000 */
.L_x_2769:
        /* <DEDUP_REMOVED lines=14> */
.L_x_2772:
[----:B------:R-:W-:Y:S05]  /*3750*/  BSYNC B0 ;  /* 0x0000000000007941 */ /* 0x000fea0003800000 */
.L_x_2771:
[----:B------:R-:W-:Y:S01]  /*3760*/  LOP3.LUT P5, RZ, R142, 0x8000000, RZ, 0xc0, !PT ;  /* 0x080000008eff7812 */ /* 0x000fe200078ac0ff */
[----:B------:R-:W-:-:S12]  /*3770*/  BSSY B0, `(.L_x_2773) ;  /* 0x000000d000007945 */ /* 0x000fd80003800000 */
[----:B------:R-:W-:Y:S05]  /*3780*/  @P5 BRA `(.L_x_2774) ;  /* 0x00000000002c5947 */ /* 0x000fea0003800000 */
[----:B--2---:R-:W2:Y:S01]  /*3790*/  LDG.E.U8 R10, desc[UR8][R134.64+0x340] ;  /* 0x00034008860a7981 */ /* 0x004ea2000c1e1100 */
[----:B------:R-:W-:Y:S02]  /*37a0*/  MOV R132, 0x1 ;  /* 0x0000000100847802 */ /* 0x000fe40000000f00 */
        /* <DEDUP_REMOVED lines=9> */
.L_x_2774:
[----:B------:R-:W-:Y:S05]  /*3840*/  BSYNC B0 ;  /* 0x0000000000007941 */ /* 0x000fea0003800000 */
.L_x_2773:
        /* <DEDUP_REMOVED lines=14> */
.L_x_2776:
[----:B------:R-:W-:Y:S05]  /*3930*/  BSYNC B0 ;  /* 0x0000000000007941 */ /* 0x000fea0003800000 */
.L_x_2775:
        /* <DEDUP_REMOVED lines=14> */
.L_x_2778:
[----:B------:R-:W-:Y:S05]  /*3a20*/  BSYNC B0 ;  /* 0x0000000000007941 */ /* 0x000fea0003800000 */
.L_x_2777:
        /* <DEDUP_REMOVED lines=14> */
.L_x_2780:
[----:B------:R-:W-:Y:S05]  /*3b10*/  BSYNC B0 ;  /* 0x0000000000007941 */ /* 0x000fea0003800000 */
.L_x_2779:
        /* <DEDUP_REMOVED lines=14> */
.L_x_2782:
[----:B------:R-:W-:Y:S05]  /*3c00*/  BSYNC B0 ;  /* 0x0000000000007941 */ /* 0x000fea0003800000 */
.L_x_2781:
        /* <DEDUP_REMOVED lines=14> */
.L_x_2784:
[----:B------:R-:W-:Y:S05]  /*3cf0*/  BSYNC B0 ;  /* 0x0000000000007941 */ /* 0x000fea0003800000 */
.L_x_2783:
        /* <DEDUP_REMOVED lines=14> */
.L_x_2786:
[----:B------:R-:W-:Y:S05]  /*3de0*/  BSYNC B0 ;  /* 0x0000000000007941 */ /* 0x000fea0003800000 */
.L_x_2785:
        /* <DEDUP_REMOVED lines=14> */
.L_x_2788:
[----:B------:R-:W-:Y:S05]  /*3ed0*/  BSYNC B0 ;  /* 0x0000000000007941 */ /* 0x000fea0003800000 */
.L_x_2787:
        /* <DEDUP_REMOVED lines=14> */
.L_x_2790:
[----:B------:R-:W-:Y:S05]  /*3fc0*/  BSYNC B0 ;  /* 0x0000000000007941 */ /* 0x000fea0003800000 */
.L_x_2789:
        /* <DEDUP_REMOVED lines=14> */
.L_x_2792:
[----:B------:R-:W-:Y:S05]  /*40b0*/  BSYNC B0 ;  /* 0x0000000000007941 */ /* 0x000fea0003800000 */
.L_x_2791:
        /* <DEDUP_REMOVED lines=14> */
.L_x_2794:
[----:B------:R-:W-:Y:S05]  /*41a0*/  BSYNC B0 ;  /* 0x0000000000007941 */ /* 0x000fea0003800000 */
.L_x_2793:
        /* <DEDUP_REMOVED lines=14> */
.L_x_2796:
[----:B------:R-:W-:Y:S05]  /*4290*/  BSYNC B0 ;  /* 0x0000000000007941 */ /* 0x000fea0003800000 */
.L_x_2795:
        /* <DEDUP_REMOVED lines=14> */
.L_x_2798:
[----:B------:R-:W-:Y:S05]  /*4380*/  BSYNC B0 ;  /* 0x0000000000007941 */ /* 0x000fea0003800000 */
.L_x_2797:
        /* <DEDUP_REMOVED lines=14> */
.L_x_2800:
[----:B------:R-:W-:Y:S05]  /*4470*/  BSYNC B0 ;  /* 0x0000000000007941 */ /* 0x000fea0003800000 */
.L_x_2799:
        /* <DEDUP_REMOVED lines=14> */
.L_x_2802:
[----:B------:R-:W-:Y:S05]  /*4560*/  BSYNC B0 ;  /* 0x0000000000007941 */ /* 0x000fea0003800000 */
.L_x_2801:
        /* <DEDUP_REMOVED lines=14> */
.L_x_2804:
[----:B------:R-:W-:Y:S05]  /*4650*/  BSYNC B0 ;  /* 0x0000000000007941 */ /* 0x000fea0003800000 */
.L_x_2803:
        /* <DEDUP_REMOVED lines=14> */
.L_x_2806:
[----:B------:R-:W-:Y:S05]  /*4740*/  BSYNC B0 ;  /* 0x0000000000007941 */ /* 0x000fea0003800000 */
.L_x_2805:
        /* <DEDUP_REMOVED lines=14> */
.L_x_2808:
[----:B------:R-:W-:Y:S05]  /*4830*/  BSYNC B0 ;  /* 0x0000000000007941 */ /* 0x000fea0003800000 */
.L_x_2807:
        /* <DEDUP_REMOVED lines=14> */
.L_x_2810:
[----:B------:R-:W-:Y:S05]  /*4920*/  BSYNC B0 ;  /* 0x0000000000007941 */ /* 0x000fea0003800000 */
.L_x_2809:
        /* <DEDUP_REMOVED lines=14> */
.L_x_2812:
[----:B------:R-:W-:Y:S05]  /*4a10*/  BSYNC B0 ;  /* 0x0000000000007941 */ /* 0x000fea0003800000 */
.L_x_2811:
        /* <DEDUP_REMOVED lines=14> */
.L_x_2814:
[----:B------:R-:W-:Y:S05]  /*4b00*/  BSYNC B0 ;  /* 0x0000000000007941 */ /* 0x000fea0003800000 */
.L_x_2813:
        /* <DEDUP_REMOVED lines=14> */
.L_x_2816:
[----:B------:R-:W-:Y:S05]  /*4bf0*/  BSYNC B0 ;  /* 0x0000000000007941 */ /* 0x000fea0003800000 */
.L_x_2815:
        /* <DEDUP_REMOVED lines=14> */
.L_x_2818:
[----:B------:R-:W-:Y:S05]  /*4ce0*/  BSYNC B0 ;  /* 0x0000000000007941 */ /* 0x000fea0003800000 */
.L_x_2817:
        /* <DEDUP_REMOVED lines=14> */
.L_x_2820:
[----:B------:R-:W-:Y:S05]  /*4dd0*/  BSYNC B0 ;  /* 0x0000000000007941 */ /* 0x000fea0003800000 */
.L_x_2819:
        /* <DEDUP_REMOVED lines=14> */
.L_x_2822:
[----:B------:R-:W-:Y:S05]  /*4ec0*/  BSYNC B0 ;  /* 0x0000000000007941 */ /* 0x000fea0003800000 */
.L_x_2821:
        /* <DEDUP_REMOVED lines=14> */
.L_x_2824:
[----:B------:R-:W-:Y:S05]  /*4fb0*/  BSYNC B0 ;  /* 0x0000000000007941 */ /* 0x000fea0003800000 */
.L_x_2823:
        /* <DEDUP_REMOVED lines=14> */
.L_x_2826:
[----:B------:R-:W-:Y:S05]  /*50a0*/  BSYNC B0 ;  /* 0x0000000000007941 */ /* 0x000fea0003800000 */
.L_x_2825:
        /* <DEDUP_REMOVED lines=14> */
.L_x_2828:
[----:B------:R-:W-:Y:S05]  /*5190*/  BSYNC B0 ;  /* 0x0000000000007941 */ /* 0x000fea0003800000 */
.L_x_2827:
        /* <DEDUP_REMOVED lines=14> */
.L_x_2830:
[----:B------:R-:W-:Y:S05]  /*5280*/  BSYNC B0 ;  /* 0x0000000000007941 */ /* 0x000fea0003800000 */
.L_x_2829:
        /* <DEDUP_REMOVED lines=14> */
.L_x_2832:
[----:B------:R-:W-:Y:S05]  /*5370*/  BSYNC B0 ;  /* 0x0000000000007941 */ /* 0x000fea0003800000 */
.L_x_2831:
        /* <DEDUP_REMOVED lines=14> */
.L_x_2834:
[----:B------:R-:W-:Y:S05]  /*5460*/  BSYNC B0 ;  /* 0x0000000000007941 */ /* 0x000fea0003800000 */
.L_x_2833:
        /* <DEDUP_REMOVED lines=14> */
.L_x_2836:
[----:B------:R-:W-:Y:S05]  /*5550*/  BSYNC B0 ;  /* 0x0000000000007941 */ /* 0x000fea0003800000 */
.L_x_2835:
        /* <DEDUP_REMOVED lines=14> */
.L_x_2838:
[----:B------:R-:W-:Y:S05]  /*5640*/  BSYNC B0 ;  /* 0x0000000000007941 */ /* 0x000fea0003800000 */
.L_x_2837:
        /* <DEDUP_REMOVED lines=14> */
.L_x_2840:
[----:B------:R-:W-:Y:S05]  /*5730*/  BSYNC B0 ;  /* 0x0000000000007941 */ /* 0x000fea0003800000 */
.L_x_2839:
[----:B------:R-:W-:Y:S04]  /*5740*/  BSSY B0, `(.L_x_2841) ;  /* 0x000000d000007945 */ /* 0x000fe80003800000 */
        /* <DEDUP_REMOVED lines=12> */
.L_x_2842:
[----:B------:R-:W-:Y:S05]  /*5810*/  BSYNC B0 ;  /* 0x0000000000007941 */ /* 0x000fea0003800000 */
.L_x_2841:
        /* <DEDUP_REMOVED lines=13> */
.L_x_2844:
[----:B------:R-:W-:Y:S05]  /*58f0*/  BSYNC B0 ;  /* 0x0000000000007941 */ /* 0x000fea0003800000 */
.L_x_2843:
        /* <DEDUP_REMOVED lines=13> */
.L_x_2846:
[----:B------:R-:W-:Y:S05]  /*59d0*/  BSYNC B0 ;  /* 0x0000000000007941 */ /* 0x000fea0003800000 */
.L_x_2845:
        /* <DEDUP_REMOVED lines=13> */
.L_x_2848:
[----:B------:R-:W-:Y:S05]  /*5ab0*/  BSYNC B0 ;  /* 0x0000000000007941 */ /* 0x000fea0003800000 */
.L_x_2847:
[----:B--2---:R-:W-:Y:S01]  /*5ac0*/  PRMT R10, R133, 0x9910, RZ ;  /* 0x00009910850a7816 */ /* 0x004fe200000000ff */
[----:B------:R-:W-:Y:S01]  /*5ad0*/  BSSY B0, `(.L_x_2849) ;  /* 0x0000062000007945 */ /* 0x000fe20003800000 */
[----:B------:R-:W-:Y:S02]  /*5ae0*/  CS2R R138, SRZ ;  /* 0x00000000008a7805 */ /* 0x000fe4000001ff00 */
[----:B------:R-:W-:-:S04]  /*5af0*/  ISETP.NE.AND P5, PT, R10, RZ, PT ;  /* 0x000000ff0a00720c */ /* 0x000fc80003fa5270 */
[----:B------:R-:W-:Y:S02]  /*5b00*/  FSEL R131, R131, -QNAN , P5 ;  /* 0xfff0000083837808 */ /* 0x000fe40002800000 */
[----:B------:R-:W-:-:S03]  /*5b10*/  FSEL R130, R130, RZ, P5 ;  /* 0x000000ff82827208 */ /* 0x000fc60002800000 */
[----:B------:R-:W-:Y:S04]  /*5b20*/  SHFL.BFLY PT, R11, R131, 0x10, 0x1f ;  /* 0x0e001f00830b7f89 */ /* 0x000fe800000e0000 */
[----:B------:R-:W0:Y:S02]  /*5b30*/  SHFL.BFLY PT, R10, R130, 0x10, 0x1f ;  /* 0x0e001f00820a7f89 */ /* 0x000e2400000e0000 */
[----:B0-----:R-:W-:-:S06]  /*5b40*/  DSETP.GEU.AND P5, PT, R130, R10, PT ;  /* 0x0000000a8200722a */ /* 0x001fcc0003fae000 */
[----:B------:R-:W-:Y:S02]  /*5b50*/  FSEL R133, R11, R131, !P5 ;  /* 0x000000830b857208 */ /* 0x000fe40006800000 */
[----:B------:R-:W-:-:S03]  /*5b60*/  FSEL R132, R10, R130, !P5 ;  /* 0x000000820a847208 */ /* 0x000fc60006800000 */
[----:B------:R-:W-:Y:S04]  /*5b70*/  SHFL.BFLY PT, R11, R133, 0x8, 0x1f ;  /* 0x0d001f00850b7f89 */ /* 0x000fe800000e0000 */
[----:B------:R-:W0:Y:S02]  /*5b80*/  SHFL.BFLY PT, R10, R132, 0x8, 0x1f ;  /* 0x0d001f00840a7f89 */ /* 0x000e2400000e0000 */
[----:B0-----:R-:W-:-:S06]  /*5b90*/  DSETP.GEU.AND P5, PT, R132, R10, PT ;  /* 0x0000000a8400722a */ /* 0x001fcc0003fae000 */
[----:B------:R-:W-:Y:S02]  /*5ba0*/  FSEL R137, R11, R133, !P5 ;  /* 0x000000850b897208 */ /* 0x000fe40006800000 */
[----:B------:R-:W-:Y:S02]  /*5bb0*/  FSEL R136, R10, R132, !P5 ;  /* 0x000000840a887208 */ /* 0x000fe40006800000 */
[----:B------:R-:W-:Y:S01]  /*5bc0*/  CS2R R132, SRZ ;  /* 0x0000000000847805 */ /* 0x000fe2000001ff00 */
        /* <DEDUP_REMOVED lines=16> */
[----:B------:R-:W-:Y:S06]  /*5cd0*/  @P0 BRA `(.L_x_2850) ;  /* 0x0000000400040947 */ /* 0x000fec0003800000 */
[----:B------:R-:W2:Y:S02]  /*5ce0*/  LDG.E.U8 R130, desc[UR8][R134.64] ;  /* 0x0000000886827981 */ /* 0x000ea4000c1e1100 */
[----:B--2---:R-:W-:-:S13]  /*5cf0*/  ISETP.NE.AND P0, PT, R130, RZ, PT ;  /* 0x000000ff8200720c */ /* 0x004fda0003f05270 */
[----:B------:R-:W-:Y:S05]  /*5d00*/  @P0 BRA `(.L_x_2850) ;  /* 0x0000000000f80947 */ /* 0x000fea0003800000 */
[----:B------:R-:W-:Y:S01]  /*5d10*/  DADD R130, -R136, R128 ;  /* 0x0000000088827229 */ /* 0x000fe20000000180 */
[----:B------:R-:W-:Y:S01]  /*5d20*/  UMOV UR10, 0xfefa39ef ;  /* 0xfefa39ef000a7882 */ /* 0x000fe20000000000 */
[----:B------:R-:W-:Y:S01]  /*5d30*/  IMAD.MOV.U32 R128, RZ, RZ, 0x652b82fe ;  /* 0x652b82feff807424 */ /* 0x000fe200078e00ff */
[----:B------:R-:W-:Y:S01]  /*5d40*/  UMOV UR11, 0x3fe62e42 ;  /* 0x3fe62e42000b7882 */ /* 0x000fe20000000000 */
[----:B------:R-:W-:Y:S01]  /*5d50*/  IMAD.MOV.U32 R129, RZ, RZ, 0x3ff71547 ;  /* 0x3ff71547ff817424 */ /* 0x000fe200078e00ff */
[----:B------:R-:W-:Y:S05]  /*5d60*/  BSSY B1, `(.L_x_2851) ;  /* 0x0000037000017945 */ /* 0x000fea0003800000 */
[----:B------:R-:W-:Y:S01]  /*5d70*/  DFMA R128, R130, R128, 6.75539944105574400000e+15 ;  /* 0x433800008280742b */ /* 0x000fe20000000080 */
[----:B------:R-:W-:-:S07]  /*5d80*/  FSETP.GEU.FTZ.AND P0, PT, |R131|, 4.1917929649353027344, PT ;  /* 0x4086232b8300780b */ /* 0x000fce0003f1e200 */
[----:B------:R-:W-:-:S08]  /*5d90*/  DADD R10, R128, -6.75539944105574400000e+15 ;  /* 0xc3380000800a7429 */ /* 0x000fd00000000000 */
[----:B------:R-:W-:Y:S01]  /*5da0*/  DFMA R138, R10, -UR10, R130 ;  /* 0x8000000a0a8a7c2b */ /* 0x000fe20008000082 */
[----:B------:R-:W-:Y:S01]  /*5db0*/  UMOV UR10, 0x3b39803f ;  /* 0x3b39803f000a7882 */ /* 0x000fe20000000000 */
[----:B------:R-:W-:-:S06]  /*5dc0*/  UMOV UR11, 0x3c7abc9e ;  /* 0x3c7abc9e000b7882 */ /* 0x000fcc0000000000 */
[----:B------:R-:W-:Y:S01]  /*5dd0*/  DFMA R10, R10, -UR10, R138 ;  /* 0x8000000a0a0a7c2b */ /* 0x000fe2000800008a */
[----:B------:R-:W-:Y:S01]  /*5de0*/  UMOV UR10, 0x69ce2bdf ;  /* 0x69ce2bdf000a7882 */ /* 0x000fe20000000000 */
[----:B------:R-:W-:Y:S01]  /*5df0*/  IMAD.MOV.U32 R138, RZ, RZ, -0x35dec16 ;  /* 0xfca213eaff8a7424 */ /* 0x000fe200078e00ff */
[----:B------:R-:W-:Y:S01]  /*5e00*/  UMOV UR11, 0x3e5ade15 ;  /* 0x3e5ade15000b7882 */ /* 0x000fe20000000000 */
[----:B------:R-:W-:-:S06]  /*5e10*/  IMAD.MOV.U32 R139, RZ, RZ, 0x3e928af3 ;  /* 0x3e928af3ff8b7424 */ /* 0x000fcc00078e00ff */
[----:B------:R-:W-:Y:S01]  /*5e20*/  DFMA R138, R10, UR10, R138 ;  /* 0x0000000a0a8a7c2b */ /* 0x000fe2000800008a */
[----:B------:R-:W-:Y:S01]  /*5e30*/  UMOV UR10, 0x62401315 ;  /* 0x62401315000a7882 */ /* 0x000fe20000000000 */
[----:B------:R-:W-:-:S06]  /*5e40*/  UMOV UR11, 0x3ec71dee ;  /* 0x3ec71dee000b7882 */ /* 0x000fcc0000000000 */
[----:B------:R-:W-:Y:S01]  /*5e50*/  DFMA R138, R10, R138, UR10 ;  /* 0x0000000a0a8a7e2b */ /* 0x000fe2000800008a */
        /* <DEDUP_REMOVED lines=20> */
[----:B------:R-:W-:-:S08]  /*5fa0*/  DFMA R138, R10, R138, UR10 ;  /* 0x0000000a0a8a7e2b */ /* 0x000fd0000800008a */
[----:B------:R-:W-:-:S08]  /*5fb0*/  DFMA R138, R10, R138, 1 ;  /* 0x3ff000000a8a742b */ /* 0x000fd0000000008a */
[----:B------:R-:W-:-:S10]  /*5fc0*/  DFMA R138, R10, R138, 1 ;  /* 0x3ff000000a8a742b */ /* 0x000fd4000000008a */
[----:B------:R-:W-:Y:S02]  /*5fd0*/  IMAD R11, R128, 0x100000, R139 ;  /* 0x00100000800b7824 */ /* 0x000fe400078e028b */
[----:B------:R-:W-:Y:S01]  /*5fe0*/  IMAD.MOV.U32 R10, RZ, RZ, R138 ;  /* 0x000000ffff0a7224 */ /* 0x000fe200078e008a */
[----:B------:R-:W-:Y:S06]  /*5ff0*/  @!P0 BRA `(.L_x_2852) ;  /* 0x0000000000348947 */ /* 0x000fec0003800000 */
[C---:B------:R-:W-:Y:S02]  /*6000*/  DADD R10, R130.reuse, +INF ;  /* 0x7ff00000820a7429 */ /* 0x040fe40000000000 */
[----:B------:R-:W-:-:S08]  /*6010*/  DSETP.GEU.AND P0, PT, R130, RZ, PT ;  /* 0x000000ff8200722a */ /* 0x000fd00003f0e000 */
[----:B------:R-:W-:Y:S02]  /*6020*/  FSEL R10, R10, RZ, P0 ;  /* 0x000000ff0a0a7208 */ /* 0x000fe40000000000 */
[----:B------:R-:W-:Y:S02]  /*6030*/  FSEL R11, R11, RZ, P0 ;  /* 0x000000ff0b0b7208 */ /* 0x000fe40000000000 */
[----:B------:R-:W-:-:S13]  /*6040*/  FSETP.GEU.FTZ.AND P0, PT, |R131|, 4.2275390625, PT ;  /* 0x408748008300780b */ /* 0x000fda0003f1e200 */
[----:B------:R-:W-:Y:S01]  /*6050*/  @!P0 LEA.HI R129, R128, R128, RZ, 0x1 ;  /* 0x0000008080818211 */ /* 0x000fe200078f08ff */
[----:B------:R-:W-:-:S03]  /*6060*/  @!P0 IMAD.MOV.U32 R130, RZ, RZ, RZ ;  /* 0x000000ffff828224 */ /* 0x000fc600078e00ff */
[----:B------:R-:W-:-:S05]  /*6070*/  @!P0 SHF.R.S32.HI R129, RZ, 0x1, R129 ;  /* 0x00000001ff818819 */ /* 0x000fca0000011481 */
[----:B------:R-:W-:Y:S02]  /*6080*/  @!P0 IMAD.IADD R128, R128, 0x1, -R129 ;  /* 0x0000000180808824 */ /* 0x000fe400078e0a81 */
[----:B------:R-:W-:-:S03]  /*6090*/  @!P0 IMAD R129, R129, 0x100000, R139 ;  /* 0x0010000081818824 */ /* 0x000fc600078e028b */
[----:B------:R-:W-:Y:S01]  /*60a0*/  @!P0 LEA R131, R128, 0x3ff00000, 0x14 ;  /* 0x3ff0000080838811 */ /* 0x000fe200078ea0ff */
[----:B------:R-:W-:-:S06]  /*60b0*/  @!P0 IMAD.MOV.U32 R128, RZ, RZ, R138 ;  /* 0x000000ffff808224 */ /* 0x000fcc00078e008a */
[----:B------:R-:W-:-:S11]  /*60c0*/  @!P0 DMUL R10, R128, R130 ;  /* 0x00000082800a8228 */ /* 0x000fd60000000000 */
.L_x_2852:
[----:B------:R-:W-:Y:S05]  /*60d0*/  BSYNC B1 ;  /* 0x0000000000017941 */ /* 0x000fea0003800000 */
.L_x_2851:
[----:B------:R-:W-:-:S11]  /*60e0*/  DADD R138, RZ, R10 ;  /* 0x00000000ff8a7229 */ /* 0x000fd6000000000a */
.L_x_2850:
[----:B------:R-:W-:Y:S05]  /*60f0*/  BSYNC B0 ;  /* 0x0000000000007941 */ /* 0x000fea0003800000 */
.L_x_2849:
[----:B------:R-:W-:Y:S01]  /*6100*/  LOP3.LUT P0, RZ, R142, 0x4, RZ, 0xc0, !PT ;  /* 0x000000048eff7812 */ /* 0x000fe2000780c0ff */
[----:B------:R-:W-:-:S12]  /*6110*/  BSSY B0, `(.L_x_2853) ;  /* 0x0000043000007945 */ /* 0x000fd80003800000 */
[----:B------:R-:W-:Y:S05]  /*6120*/  @P0 BRA `(.L_x_2854) ;  /* 0x0000000400040947 */ /* 0x000fea0003800000 */
[----:B------:R-:W2:Y:S02]  /*6130*/  LDG.E.U8 R128, desc[UR8][R134.64+0x20] ;  /* 0x0000200886807981 */ /* 0x000ea4000c1e1100 */
[----:B--2---:R-:W-:-:S13]  /*6140*/  ISETP.NE.AND P0, PT, R128, RZ, PT ;  /* 0x000000ff8000720c */ /* 0x004fda0003f05270 */
[----:B------:R-:W-:Y:S05]  /*6150*/  @P0 BRA `(.L_x_2854) ;  /* 0x0000000000f80947 */ /* 0x000fea0003800000 */
[----:B-----5:R-:W-:Y:S01]  /*6160*/  DADD R144, -R136, R144 ;  /* 0x0000000088907229 */ /* 0x020fe20000000190 */
[----:B------:R-:W-:Y:S01]  /*6170*/  IMAD.MOV.U32 R128, RZ, RZ, 0x652b82fe ;  /* 0x652b82feff807424 */ /* 0x000fe200078e00ff */
[----:B------:R-:W-:Y:S01]  /*6180*/  UMOV UR10, 0xfefa39ef ;  /* 0xfefa39ef000a7882 */ /* 0x000fe20000000000 */
[----:B------:R-:W-:Y:S01]  /*6190*/  IMAD.MOV.U32 R129, RZ, RZ, 0x3ff71547 ;  /* 0x3ff71547ff817424 */ /* 0x000fe200078e00ff */
[----:B------:R-:W-:Y:S01]  /*61a0*/  UMOV UR11, 0x3fe62e42 ;  /* 0x3fe62e42000b7882 */ /* 0x000fe20000000000 */
[----:B------:R-:W-:Y:S04]  /*61b0*/  BSSY B1, `(.L_x_2855) ;  /* 0x0000037000017945 */ /* 0x000fe80003800000 */
        /* <DEDUP_REMOVED lines=46> */
[----:B------:R-:W-:-:S04]  /*64a0*/  @!P0 LEA.HI R129, R128, R128, RZ, 0x1 ;  /* 0x0000008080818211 */ /* 0x000fc800078f08ff */
[----:B------:R-:W-:-:S05]  /*64b0*/  @!P0 SHF.R.S32.HI R129, RZ, 0x1, R129 ;  /* 0x00000001ff818819 */ /* 0x000fca0000011481 */
[----:B------:R-:W-:Y:S02]  /*64c0*/  @!P0 IMAD.IADD R128, R128, 0x1, -R129 ;  /* 0x0000000180808824 */ /* 0x000fe400078e0a81 */
[----:B------:R-:W-:-:S03]  /*64d0*/  @!P0 IMAD R129, R129, 0x100000, R131 ;  /* 0x0010000081818824 */ /* 0x000fc600078e0283 */
[----:B------:R-:W-:Y:S01]  /*64e0*/  @!P0 LEA R131, R128, 0x3ff00000, 0x14 ;  /* 0x3ff0000080838811 */ /* 0x000fe200078ea0ff */
[----:B------:R-:W-:Y:S02]  /*64f0*/  @!P0 IMAD.MOV.U32 R128, RZ, RZ, R130 ;  /* 0x000000ffff808224 */ /* 0x000fe400078e0082 */
[----:B------:R-:W-:-:S06]  /*6500*/  @!P0 IMAD.MOV.U32 R130, RZ, RZ, RZ ;  /* 0x000000ffff828224 */ /* 0x000fcc00078e00ff */
[----:B------:R-:W-:-:S11]  /*6510*/  @!P0 DMUL R132, R128, R130 ;  /* 0x0000008280848228 */ /* 0x000fd60000000000 */
.L_x_2856:
[----:B------:R-:W-:Y:S05]  /*6520*/  BSYNC B1 ;  /* 0x0000000000017941 */ /* 0x000fea0003800000 */
.L_x_2855:
[----:B------:R-:W-:-:S11]  /*6530*/  DADD R138, R132, R138 ;  /* 0x00000000848a7229 */ /* 0x000fd6000000008a */
.L_x_2854:
[----:B------:R-:W-:Y:S05]  /*6540*/  BSYNC B0 ;  /* 0x0000000000007941 */ /* 0x000fea0003800000 */
.L_x_2853:
[----:B------:R-:W-:Y:S01]  /*6550*/  LOP3.LUT P0, RZ, R142, 0x8, RZ, 0xc0, !PT ;  /* 0x000000088eff7812 */ /* 0x000fe2000780c0ff */
[----:B------:R-:W-:Y:S01]  /*6560*/  BSSY B0, `(.L_x_2857) ;  /* 0x0000045000007945 */ /* 0x000fe20003800000 */
[----:B------:R-:W-:Y:S02]  /*6570*/  CS2R R128, SRZ ;  /* 0x0000000000807805 */ /* 0x000fe4000001ff00 */
[----:B------:R-:W-:-:S09]  /*6580*/  CS2R R130, SRZ ;  /* 0x0000000000827805 */ /* 0x000fd2000001ff00 */
[----:B------:R-:W-:Y:S05]  /*6590*/  @P0 BRA `(.L_x_2858) ;  /* 0x0000000400040947 */ /* 0x000fea0003800000 */
[----:B-----5:R-:W2:Y:S02]  /*65a0*/  LDG.E.U8 R144, desc[UR8][R134.64+0x40] ;  /* 0x0000400886907981 */ /* 0x020ea4000c1e1100 */
        /* <DEDUP_REMOVED lines=56> */
[----:B------:R-:W-:-:S04]  /*6930*/  @!P0 SHF.R.S32.HI R127, RZ, 0x1, R127 ;  /* 0x00000001ff7f8819 */ /* 0x000fc8000001147f */
[----:B------:R-:W-:Y:S01]  /*6940*/  @!P0 IADD3 R126, R126, -R127, RZ ;  /* 0x8000007f7e7e8210 */ /* 0x000fe20007ffe0ff */
[----:B------:R-:W-:-:S03]  /*6950*/  @!P0 IMAD R127, R127, 0x100000, R147 ;  /* 0x001000007f7f8824 */ /* 0x000fc600078e0293 */
[----:B------:R-:W-:Y:S01]  /*6960*/  @!P0 LEA R145, R126, 0x3ff00000, 0x14 ;  /* 0x3ff000007e918811 */ /* 0x000fe200078ea0ff */
[----:B------:R-:W-:-:S06]  /*6970*/  @!P0 IMAD.MOV.U32 R126, RZ, RZ, R146 ;  /* 0x000000ffff7e8224 */ /* 0x000fcc00078e0092 */
[----:B------:R-:W-:-:S11]  /*6980*/  @!P0 DMUL R130, R126, R144 ;  /* 0x000000907e828228 */ /* 0x000fd60000000000 */
.L_x_2860:
[----:B------:R-:W-:Y:S05]  /*6990*/  BSYNC B1 ;  /* 0x0000000000017941 */ /* 0x000fea0003800000 */
.L_x_2859:
[----:B------:R-:W-:-:S11]  /*69a0*/  DADD R138, R138, R130 ;  /* 0x000000008a8a7229 */ /* 0x000fd60000000082 */
.L_x_2858:
[----:B------:R-:W-:Y:S05]  /*69b0*/  BSYNC B0 ;  /* 0x0000000000007941 */ /* 0x000fea0003800000 */
.L_x_2857:
[----:B------:R-:W-:Y:S01]  /*69c0*/  LOP3.LUT P0, RZ, R142, 0x10, RZ, 0xc0, !PT ;  /* 0x000000108eff7812 */ /* 0x000fe2000780c0ff */
[----:B------:R-:W-:-:S12]  /*69d0*/  BSSY B0, `(.L_x_2861) ;  /* 0x0000043000007945 */ /* 0x000fd80003800000 */
        /* <DEDUP_REMOVED lines=64> */
.L_x_2864:
[----:B------:R-:W-:Y:S05]  /*6de0*/  BSYNC B1 ;  /* 0x0000000000017941 */ /* 0x000fea0003800000 */
.L_x_2863:
[----:B------:R-:W-:-:S11]  /*6df0*/  DADD R138, R138, R128 ;  /* 0x000000008a8a7229 */ /* 0x000fd60000000080 */
.L_x_2862:
[----:B------:R-:W-:Y:S05]  /*6e00*/  BSYNC B0 ;  /* 0x0000000000007941 */ /* 0x000fea0003800000 */
.L_x_2861:
[----:B------:R-:W-:Y:S01]  /*6e10*/  LOP3.LUT P0, RZ, R142, 0x20, RZ, 0xc0, !PT ;  /* 0x000000208eff7812 */ /* 0x000fe2000780c0ff */
[----:B------:R-:W-:Y:S01]  /*6e20*/  BSSY B0, `(.L_x_2865) ;  /* 0x0000045000007945 */ /* 0x000fe20003800000 */
[----:B-----5:R-:W-:Y:S02]  /*6e30*/  CS2R R124, SRZ ;  /* 0x00000000007c7805 */ /* 0x020fe4000001ff00 */
[----:B------:R-:W-:-:S09]  /*6e40*/  CS2R R126, SRZ ;  /* 0x00000000007e7805 */ /* 0x000fd2000001ff00 */
[----:B------:R-:W-:Y:S05]  /*6e50*/  @P0 BRA `(.L_x_2866) ;  /* 0x0000000400040947 */ /* 0x000fea0003800000 */
        /* <DEDUP_REMOVED lines=63> */
.L_x_2868:
[----:B------:R-:W-:Y:S05]  /*7250*/  BSYNC B1 ;  /* 0x0000000000017941 */ /* 0x000fea0003800000 */
.L_x_2867:
[----:B------:R-:W-:-:S11]  /*7260*/  DADD R138, R138, R126 ;  /* 0x000000008a8a7229 */ /* 0x000fd6000000007e */
.L_x_2866:
[----:B------:R-:W-:Y:S05]  /*7270*/  BSYNC B0 ;  /* 0x0000000000007941 */ /* 0x000fea0003800000 */
.L_x_2865:
[----:B------:R-:W-:Y:S01]  /*7280*/  LOP3.LUT P0, RZ, R142, 0x40, RZ, 0xc0, !PT ;  /* 0x000000408eff7812 */ /* 0x000fe2000780c0ff */
[----:B------:R-:W-:-:S12]  /*7290*/  BSSY B0, `(.L_x_2869) ;  /* 0x0000043000007945 */ /* 0x000fd80003800000 */
[----:B------:R-:W-:Y:S05]  /*72a0*/  @P0 BRA `(.L_x_2870) ;  /* 0x0000000400040947 */ /* 0x000fea0003800000 */
[----:B------:R-:W2:Y:S02]  /*72b0*/  LDG.E.U8 R120, desc[UR8][R134.64+0xa0] ;  /* 0x0000a00886787981 */ /* 0x000ea4000c1e1100 */
[----:B--2---:R-:W-:-:S13]  /*72c0*/  ISETP.NE.AND P0, PT, R120, RZ, PT ;  /* 0x000000ff7800720c */ /* 0x004fda0003f05270 */
[----:B------:R-:W-:Y:S05]  /*72d0*/  @P0 BRA `(.L_x_2870) ;  /* 0x0000000000f80947 */ /* 0x000fea0003800000 */
[----:B------:R-:W-:Y:S01]  /*72e0*/  DADD R122, -R136, R122 ;  /* 0x00000000887a7229 */ /* 0x000fe2000000017a */
        /* <DEDUP_REMOVED lines=59> */
.L_x_2872:
[----:B------:R-:W-:Y:S05]  /*76a0*/  BSYNC B1 ;  /* 0x0000000000017941 */ /* 0x000fea0003800000 */
.L_x_2871:
[----:B------:R-:W-:-:S11]  /*76b0*/  DADD R138, R138, R124 ;  /* 0x000000008a8a7229 */ /* 0x000fd6000000007c */
.L_x_2870:
[----:B------:R-:W-:Y:S05]  /*76c0*/  BSYNC B0 ;  /* 0x0000000000007941 */ /* 0x000fea0003800000 */
.L_x_2869:
[----:B------:R-:W-:Y:S01]  /*76d0*/  LOP3.LUT P0, RZ, R142, 0x80, RZ, 0xc0, !PT ;  /* 0x000000808eff7812 */ /* 0x000fe2000780c0ff */
[----:B------:R-:W-:Y:S01]  /*76e0*/  BSSY B0, `(.L_x_2873) ;  /* 0x0000045000007945 */ /* 0x000fe20003800000 */
[----:B------:R-:W-:Y:S02]  /*76f0*/  CS2R R120, SRZ ;  /* 0x0000000000787805 */ /* 0x000fe4000001ff00 */
        /* <DEDUP_REMOVED lines=65> */
.L_x_2876:
[----:B------:R-:W-:Y:S05]  /*7b10*/  BSYNC B1 ;  /* 0x0000000000017941 */ /* 0x000fea0003800000 */
.L_x_2875:
[----:B------:R-:W-:-:S11]  /*7b20*/  DADD R138, R138, R122 ;  /* 0x000000008a8a7229 */ /* 0x000fd6000000007a */
.L_x_2874:
[----:B------:R-:W-:Y:S05]  /*7b30*/  BSYNC B0 ;  /* 0x0000000000007941 */ /* 0x000fea0003800000 */
.L_x_2873:
[----:B------:R-:W-:Y:S01]  /*7b40*/  LOP3.LUT P0, RZ, R142, 0x100, RZ, 0xc0, !PT ;  /* 0x000001008eff7812 */ /* 0x000fe2000780c0ff */
[----:B------:R-:W-:-:S12]  /*7b50*/  BSSY B0, `(.L_x_2877) ;  /* 0x0000043000007945 */ /* 0x000fd80003800000 */
        /* <DEDUP_REMOVED lines=18> */
[----:B------:R-:W-:Y:S01]  /*7c80*/  MOV R144, 0xfca213ea ;  /* 0xfca213ea00907802 */ /* 0x000fe20000000f00 */
[----:B------:R-:W-:Y:S01]  /*7c90*/  IMAD.MOV.U32 R145, RZ, RZ, 0x3e928af3 ;  /* 0x3e928af3ff917424 */ /* 0x000fe200078e00ff */
[----:B------:R-:W-:-:S05]  /*7ca0*/  UMOV UR11, 0x3e5ade15 ;  /* 0x3e5ade15000b7882 */ /* 0x000fca0000000000 */
        /* <DEDUP_REMOVED lines=43> */
.L_x_2880:
[----:B------:R-:W-:Y:S05]  /*7f60*/  BSYNC B1 ;  /* 0x0000000000017941 */ /* 0x000fea0003800000 */
.L_x_2879:
[----:B------:R-:W-:-:S11]  /*7f70*/  DADD R138, R138, R120 ;  /* 0x000000008a8a7229 */ /* 0x000fd60000000078 */
.L_x_2878:
[----:B------:R-:W-:Y:S05]  /*7f80*/  BSYNC B0 ;  /* 0x0000000000007941 */ /* 0x000fea0003800000 */
.L_x_2877:
        /* <DEDUP_REMOVED lines=68> */
.L_x_2884:
[----:B------:R-:W-:Y:S05]  /*83d0*/  BSYNC B1 ;  /* 0x0000000000017941 */ /* 0x000fea0003800000 */
.L_x_2883:
[----:B------:R-:W-:-:S11]  /*83e0*/  DADD R138, R138, R118 ;  /* 0x000000008a8a7229 */ /* 0x000fd60000000076 */
.L_x_2882:
[----:B------:R-:W-:Y:S05]  /*83f0*/  BSYNC B0 ;  /* 0x0000000000007941 */ /* 0x000fea0003800000 */
.L_x_2881:
        /* <DEDUP_REMOVED lines=66> */
.L_x_2888:
[----:B------:R-:W-:Y:S05]  /*8820*/  BSYNC B1 ;  /* 0x0000000000017941 */ /* 0x000fea0003800000 */
.L_x_2887:
[----:B------:R-:W-:-:S11]  /*8830*/  DADD R138, R138, R116 ;  /* 0x000000008a8a7229 */ /* 0x000fd60000000074 */
.L_x_2886:
[----:B------:R-:W-:Y:S05]  /*8840*/  BSYNC B0 ;  /* 0x0000000000007941 */ /* 0x000fea0003800000 */
.L_x_2885:
        /* <DEDUP_REMOVED lines=68> */
.L_x_2892:
[----:B------:R-:W-:Y:S05]  /*8c90*/  BSYNC B1 ;  /* 0x0000000000017941 */ /* 0x000fea0003800000 */
.L_x_2891:
[----:B------:R-:W-:-:S11]  /*8ca0*/  DADD R138, R138, R114 ;  /* 0x000000008a8a7229 */ /* 0x000fd60000000072 */
.L_x_2890:
[----:B------:R-:W-:Y:S05]  /*8cb0*/  BSYNC B0 ;  /* 0x0000000000007941 */ /* 0x000fea0003800000 */
.L_x_2889:
        /* <DEDUP_REMOVED lines=63> */
[----:B------:R-:W-:Y:S02]  /*90b0*/  @!P0 LEA R111, R108, 0x3ff00000, 0x14 ;  /* 0x3ff000006c6f8811 */ /* 0x000fe400078ea0ff */
[----:B------:R-:W-:-:S06]  /*90c0*/  @!P0 MOV R108, R144 ;  /* 0x00000090006c8202 */ /* 0x000fcc0000000f00 */
[----:B------:R-:W-:-:S11]  /*90d0*/  @!P0 DMUL R112, R108, R110 ;  /* 0x0000006e6c708228 */ /* 0x000fd60000000000 */
.L_x_2896:
[----:B------:R-:W-:Y:S05]  /*90e0*/  BSYNC B1 ;  /* 0x0000000000017941 */ /* 0x000fea0003800000 */
.L_x_2895:
[----:B------:R-:W-:-:S11]  /*90f0*/  DADD R138, R138, R112 ;  /* 0x000000008a8a7229 */ /* 0x000fd60000000070 */
.L_x_2894:
[----:B------:R-:W-:Y:S05]  /*9100*/  BSYNC B0 ;  /* 0x0000000000007941 */ /* 0x000fea0003800000 */
.L_x_2893:
        /* <DEDUP_REMOVED lines=68> */
.L_x_2900:
[----:B------:R-:W-:Y:S05]  /*9550*/  BSYNC B1 ;  /* 0x0000000000017941 */ /* 0x000fea0003800000 */
.L_x_2899:
[----:B------:R-:W-:-:S11]  /*9560*/  DADD R138, R138, R110 ;  /* 0x000000008a8a7229 */ /* 0x000fd6000000006e */
.L_x_2898:
[----:B------:R-:W-:Y:S05]  /*9570*/  BSYNC B0 ;  /* 0x0000000000007941 */ /* 0x000fea0003800000 */
.L_x_2897:
        /* <DEDUP_REMOVED lines=66> */
.L_x_2904:
[----:B------:R-:W-:Y:S05]  /*99a0*/  BSYNC B1 ;  /* 0x0000000000017941 */ /* 0x000fea0003800000 */
.L_x_2903:
[----:B------:R-:W-:-:S11]  /*99b0*/  DADD R138, R138, R108 ;  /* 0x000000008a8a7229 */ /* 0x000fd6000000006c */
.L_x_2902:
[----:B------:R-:W-:Y:S05]  /*99c0*/  BSYNC B0 ;  /* 0x0000000000007941 */ /* 0x000fea0003800000 */
.L_x_2901:
        /* <DEDUP_REMOVED lines=68> */
.L_x_2908:
[----:B------:R-:W-:Y:S05]  /*9e10*/  BSYNC B1 ;  /* 0x0000000000017941 */ /* 0x000fea0003800000 */
.L_x_2907:
[----:B------:R-:W-:-:S11]  /*9e20*/  DADD R138, R138, R106 ;  /* 0x000000008a8a7229 */ /* 0x000fd6000000006a */
.L_x_2906:
[----:B------:R-:W-:Y:S05]  /*9e30*/  BSYNC B0 ;  /* 0x0000000000007941 */ /* 0x000fea0003800000 */
.L_x_2905:
        /* <DEDUP_REMOVED lines=66> */
.L_x_2912:
[----:B------:R-:W-:Y:S05]  /*a260*/  BSYNC B1 ;  /* 0x0000000000017941 */ /* 0x000fea0003800000 */
.L_x_2911:
[----:B------:R-:W-:-:S11]  /*a270*/  DADD R138, R138, R104 ;  /* 0x000000008a8a7229 */ /* 0x000fd60000000068 */
.L_x_2910:
[----:B------:R-:W-:Y:S05]  /*a280*/  BSYNC B0 ;  /* 0x0000000000007941 */ /* 0x000fea0003800000 */
.L_x_2909:
        /* <DEDUP_REMOVED lines=52> */
[----:B------:R-:W-:Y:S01]  /*a5d0*/  LEA R103, R96, R147, 0x14 ;  /* 0x0000009360677211 */ /* 0x000fe200078ea0ff */
        /* <DEDUP_REMOVED lines=15> */
.L_x_2916:
[----:B------:R-:W-:Y:S05]  /*a6d0*/  BSYNC B1 ;  /* 0x0000000000017941 */ /* 0x000fea0003800000 */
.L_x_2915:
[----:B------:R-:W-:-:S11]  /*a6e0*/  DADD R138, R138, R102 ;  /* 0x000000008a8a7229 */ /* 0x000fd60000000066 */
.L_x_2914:
[----:B------:R-:W-:Y:S05]  /*a6f0*/  BSYNC B0 ;  /* 0x0000000000007941 */ /* 0x000fea0003800000 */
.L_x_2913:
        /* <DEDUP_REMOVED lines=66> */
.L_x_2920:
[----:B------:R-:W-:Y:S05]  /*ab20*/  BSYNC B1 ;  /* 0x0000000000017941 */ /* 0x000fea0003800000 */
.L_x_2919:
[----:B------:R-:W-:-:S11]  /*ab30*/  DADD R138, R138, R100 ;  /* 0x000000008a8a7229 */ /* 0x000fd60000000064 */
.L_x_2918:
[----:B------:R-:W-:Y:S05]  /*ab40*/  BSYNC B0 ;  /* 0x0000000000007941 */ /* 0x000fea0003800000 */
.L_x_2917:
        /* <DEDUP_REMOVED lines=68> */
.L_x_2924:
[----:B------:R-:W-:Y:S05]  /*af90*/  BSYNC B1 ;  /* 0x0000000000017941 */ /* 0x000fea0003800000 */
.L_x_2923:
[----:B------:R-:W-:-:S11]  /*afa0*/  DADD R138, R138, R98 ;  /* 0x000000008a8a7229 */ /* 0x000fd60000000062 */
.L_x_2922:
[----:B------:R-:W-:Y:S05]  /*afb0*/  BSYNC B0 ;  /* 0x0000000000007941 */ /* 0x000fea0003800000 */
.L_x_2921:
        /* <DEDUP_REMOVED lines=66> */
.L_x_2928:
[----:B------:R-:W-:Y:S05]  /*b3e0*/  BSYNC B1 ;  /* 0x0000000000017941 */ /* 0x000fea0003800000 */
.L_x_2927:
[----:B------:R-:W-:-:S11]  /*b3f0*/  DADD R138, R138, R96 ;  /* 0x000000008a8a7229 */ /* 0x000fd60000000060 */
.L_x_2926:
[----:B------:R-:W-:Y:S05]  /*b400*/  BSYNC B0 ;  /* 0x0000000000007941 */ /* 0x000fea0003800000 */
.L_x_2925:
        /* <DEDUP_REMOVED lines=68> */
.L_x_2932:
[----:B------:R-:W-:Y:S05]  /*b850*/  BSYNC B1 ;  /* 0x0000000000017941 */ /* 0x000fea0003800000 */
.L_x_2931:
[----:B------:R-:W-:-:S11]  /*b860*/  DADD R138, R138, R94 ;  /* 0x000000008a8a7229 */ /* 0x000fd6000000005e */
.L_x_2930:
[----:B------:R-:W-:Y:S05]  /*b870*/  BSYNC B0 ;  /* 0x0000000000007941 */ /* 0x000fea0003800000 */
.L_x_2929:
[----:B------:R-:W-:Y:S01]  /*b880*/  LOP3.LUT P0, RZ, R142, 0x400000, RZ, 0xc0, !PT ;  /* 0x004000008eff7812 */ /* 0x000fe2000780c0ff */
[----:B------:R-:W-:-:S12]  /*b890*/  BSSY B0, `(.L_x_2933) ;  /* 0x0000043000007945 */ /* 0x000fd80003800000 */
[----:B------:R-:W-:Y:S05]  /*b8a0*/  @P0 BRA `(.L_x_2934) ;  /* 0x0000000400040947 */ /* 0x000fea0003800000 */
[----:B------:R-:W2:Y:S02]  /*b8b0*/  LDG.E.U8 R88, desc[UR8][R134.64+0x2a0] ;  /* 0x0002a00886587981 */ /* 0x000ea4000c1e1100 */
[----:B--2---:R-:W-:-:S13]  /*b8c0*/  ISETP.NE.AND P0, PT, R88, RZ, PT ;  /* 0x000000ff5800720c */ /* 0x004fda0003f05270 */
[----:B------:R-:W-:Y:S05]  /*b8d0*/  @P0 BRA `(.L_x_2934) ;  /* 0x0000000000f80947 */ /* 0x000fea0003800000 */
[----:B------:R-:W-:Y:S01]  /*b8e0*/  DADD R90, -R136, R90 ;  /* 0x00000000885a7229 */ /* 0x000fe2000000015a */
[----:B------:R-:W-:Y:S01]  /*b8f0*/  MOV R88, 0x652b82fe ;  /* 0x652b82fe00587802 */ /* 0x000fe20000000f00 */
[----:B------:R-:W-:Y:S01]  /*b900*/  IMAD.MOV.U32 R89, RZ, RZ, 0x3ff71547 ;  /* 0x3ff71547ff597424 */ /* 0x000fe200078e00ff */
[----:B------:R-:W-:Y:S01]  /*b910*/  UMOV UR10, 0xfefa39ef ;  /* 0xfefa39ef000a7882 */ /* 0x000fe20000000000 */
[----:B------:R-:W-:Y:S01]  /*b920*/  UMOV UR11, 0x3fe62e42 ;  /* 0x3fe62e42000b7882 */ /* 0x000fe20000000000 */
[----:B------:R-:W-:Y:S03]  /*b930*/  BSSY B1, `(.L_x_2935) ;  /* 0x0000037000017945 */ /* 0x000fe60003800000 */
[----:B------:R-:W-:Y:S02]  /*b940*/  DFMA R88, R90, R88, 6.75539944105574400000e+15 ;  /* 0x433800005a58742b */ /* 0x000fe40000000058 */
[----:B------:R-:W-:-:S06]  /*b950*/  FSETP.GEU.FTZ.AND P0, PT, |R91|, 4.1917929649353027344, PT ;  /* 0x4086232b5b00780b */ /* 0x000fcc0003f1e200 */
        /* <DEDUP_REMOVED lines=52> */
.L_x_2936:
[----:B------:R-:W-:Y:S05]  /*bca0*/  BSYNC B1 ;  /* 0x0000000000017941 */ /* 0x000fea0003800000 */
.L_x_2935:
[----:B------:R-:W-:-:S11]  /*bcb0*/  DADD R138, R138, R92 ;  /* 0x000000008a8a7229 */ /* 0x000fd6000000005c */
.L_x_2934:
[----:B------:R-:W-:Y:S05]  /*bcc0*/  BSYNC B0 ;  /* 0x0000000000007941 */ /* 0x000fea0003800000 */
.L_x_2933:
        /* <DEDUP_REMOVED lines=68> */
.L_x_2940:
[----:B------:R-:W-:Y:S05]  /*c110*/  BSYNC B1 ;  /* 0x0000000000017941 */ /* 0x000fea0003800000 */
.L_x_2939:
[----:B------:R-:W-:-:S11]  /*c120*/  DADD R138, R138, R90 ;  /* 0x000000008a8a7229 */ /* 0x000fd6000000005a */
.L_x_2938:
[----:B------:R-:W-:Y:S05]  /*c130*/  BSYNC B0 ;  /* 0x0000000000007941 */ /* 0x000fea0003800000 */
.L_x_2937:
        /* <DEDUP_REMOVED lines=66> */
.L_x_2944:
[----:B------:R-:W-:Y:S05]  /*c560*/  BSYNC B1 ;  /* 0x0000000000017941 */ /* 0x000fea0003800000 */
.L_x_2943:
[----:B------:R-:W-:-:S11]  /*c570*/  DADD R138, R138, R88 ;  /* 0x000000008a8a7229 */ /* 0x000fd60000000058 */
.L_x_2942:
[----:B------:R-:W-:Y:S05]  /*c580*/  BSYNC B0 ;  /* 0x0000000000007941 */ /* 0x000fea0003800000 */
.L_x_2941:
        /* <DEDUP_REMOVED lines=68> */
.L_x_2948:
[----:B------:R-:W-:Y:S05]  /*c9d0*/  BSYNC B1 ;  /* 0x0000000000017941 */ /* 0x000fea0003800000 */
.L_x_2947:
[----:B------:R-:W-:-:S11]  /*c9e0*/  DADD R138, R138, R86 ;  /* 0x000000008a8a7229 */ /* 0x000fd60000000056 */
.L_x_2946:
[----:B------:R-:W-:Y:S05]  /*c9f0*/  BSYNC B0 ;  /* 0x0000000000007941 */ /* 0x000fea0003800000 */
.L_x_2945:
        /* <DEDUP_REMOVED lines=66> */
.L_x_2952:
[----:B------:R-:W-:Y:S05]  /*ce20*/  BSYNC B1 ;  /* 0x0000000000017941 */ /* 0x000fea0003800000 */
.L_x_2951:
[----:B------:R-:W-:-:S11]  /*ce30*/  DADD R138, R138, R84 ;  /* 0x000000008a8a7229 */ /* 0x000fd60000000054 */
.L_x_2950:
[----:B------:R-:W-:Y:S05]  /*ce40*/  BSYNC B0 ;  /* 0x0000000000007941 */ /* 0x000fea0003800000 */
.L_x_2949:
        /* <DEDUP_REMOVED lines=68> */
.L_x_2956:
[----:B------:R-:W-:Y:S05]  /*d290*/  BSYNC B1 ;  /* 0x0000000000017941 */ /* 0x000fea0003800000 */
.L_x_2955:
[----:B------:R-:W-:-:S11]  /*d2a0*/  DADD R138, R138, R82 ;  /* 0x000000008a8a7229 */ /* 0x000fd60000000052 */
.L_x_2954:
[----:B------:R-:W-:Y:S05]  /*d2b0*/  BSYNC B0 ;  /* 0x0000000000007941 */ /* 0x000fea0003800000 */
.L_x_2953:
        /* <DEDUP_REMOVED lines=66> */
.L_x_2960:
[----:B------:R-:W-:Y:S05]  /*d6e0*/  BSYNC B1 ;  /* 0x0000000000017941 */ /* 0x000fea0003800000 */
.L_x_2959:
[----:B------:R-:W-:-:S11]  /*d6f0*/  DADD R138, R138, R80 ;  /* 0x000000008a8a7229 */ /* 0x000fd60000000050 */
.L_x_2958:
[----:B------:R-:W-:Y:S05]  /*d700*/  BSYNC B0 ;  /* 0x0000000000007941 */ /* 0x000fea0003800000 */
.L_x_2957:
        /* <DEDUP_REMOVED lines=68> */
.L_x_2964:
[----:B------:R-:W-:Y:S05]  /*db50*/  BSYNC B1 ;  /* 0x0000000000017941 */ /* 0x000fea0003800000 */
.L_x_2963:
[----:B------:R-:W-:-:S11]  /*db60*/  DADD R138, R138, R78 ;  /* 0x000000008a8a7229 */ /* 0x000fd6000000004e */
.L_x_2962:
[----:B------:R-:W-:Y:S05]  /*db70*/  BSYNC B0 ;  /* 0x0000000000007941 */ /* 0x000fea0003800000 */
.L_x_2961:
        /* <DEDUP_REMOVED lines=66> */
.L_x_2968:
[----:B------:R-:W-:Y:S05]  /*dfa0*/  BSYNC B1 ;  /* 0x0000000000017941 */ /* 0x000fea0003800000 */
.L_x_2967:
[----:B------:R-:W-:-:S11]  /*dfb0*/  DADD R138, R138, R76 ;  /* 0x000000008a8a7229 */ /* 0x000fd6000000004c */
.L_x_2966:
[----:B------:R-:W-:Y:S05]  /*dfc0*/  BSYNC B0 ;  /* 0x0000000000007941 */ /* 0x000fea0003800000 */
.L_x_2965:
        /* <DEDUP_REMOVED lines=68> */
.L_x_2972:
[----:B------:R-:W-:Y:S05]  /*e410*/  BSYNC B1 ;  /* 0x0000000000017941 */ /* 0x000fea0003800000 */
.L_x_2971:
[----:B------:R-:W-:-:S11]  /*e420*/  DADD R138, R138, R74 ;  /* 0x000000008a8a7229 */ /* 0x000fd6000000004a */
.L_x_2970:
[----:B------:R-:W-:Y:S05]  /*e430*/  BSYNC B0 ;  /* 0x0000000000007941 */ /* 0x000fea0003800000 */
.L_x_2969:
        /* <DEDUP_REMOVED lines=66> */
.L_x_2976:
[----:B------:R-:W-:Y:S05]  /*e860*/  BSYNC B1 ;  /* 0x0000000000017941 */ /* 0x000fea0003800000 */
.L_x_2975:
[----:B------:R-:W-:-:S11]  /*e870*/  DADD R138, R138, R72 ;  /* 0x000000008a8a7229 */ /* 0x000fd60000000048 */
.L_x_2974:
[----:B------:R-:W-:Y:S05]  /*e880*/  BSYNC B0 ;  /* 0x0000000000007941 */ /* 0x000fea0003800000 */
.L_x_2973:
        /* <DEDUP_REMOVED lines=68> */
.L_x_2980:
[----:B------:R-:W-:Y:S05]  /*ecd0*/  BSYNC B1 ;  /* 0x0000000000017941 */ /* 0x000fea0003800000 */
.L_x_2979:
[----:B------:R-:W-:-:S11]  /*ece0*/  DADD R138, R138, R70 ;  /* 0x000000008a8a7229 */ /* 0x000fd60000000046 */
.L_x_2978:
[----:B------:R-:W-:Y:S05]  /*ecf0*/  BSYNC B0 ;  /* 0x0000000000007941 */ /* 0x000fea0003800000 */
.L_x_2977:
        /* <DEDUP_REMOVED lines=66> */
.L_x_2984:
[----:B------:R-:W-:Y:S05]  /*f120*/  BSYNC B1 ;  /* 0x0000000000017941 */ /* 0x000fea0003800000 */
.L_x_2983:
[----:B------:R-:W-:-:S11]  /*f130*/  DADD R138, R138, R68 ;  /* 0x000000008a8a7229 */ /* 0x000fd60000000044 */
.L_x_2982:
[----:B------:R-:W-:Y:S05]  /*f140*/  BSYNC B0 ;  /* 0x0000000000007941 */ /* 0x000fea0003800000 */
.L_x_2981:
        /* <DEDUP_REMOVED lines=68> */
.L_x_2988:
[----:B------:R-:W-:Y:S05]  /*f590*/  BSYNC B1 ;  /* 0x0000000000017941 */ /* 0x000fea0003800000 */
.L_x_2987:
[----:B------:R-:W-:-:S11]  /*f5a0*/  DADD R138, R138, R66 ;  /* 0x000000008a8a7229 */ /* 0x000fd60000000042 */
.L_x_2986:
[----:B------:R-:W-:Y:S05]  /*f5b0*/  BSYNC B0 ;  /* 0x0000000000007941 */ /* 0x000fea0003800000 */
.L_x_2985:
        /* <DEDUP_REMOVED lines=66> */
.L_x_2992:
[----:B------:R-:W-:Y:S05]  /*f9e0*/  BSYNC B1 ;  /* 0x0000000000017941 */ /* 0x000fea0003800000 */
.L_x_2991:
[----:B------:R-:W-:-:S11]  /*f9f0*/  DADD R138, R138, R64 ;  /* 0x000000008a8a7229 */ /* 0x000fd60000000040 */
.L_x_2990:
[----:B------:R-:W-:Y:S05]  /*fa00*/  BSYNC B0 ;  /* 0x0000000000007941 */ /* 0x000fea0003800000 */
.L_x_2989:
        /* <DEDUP_REMOVED lines=68> */
.L_x_2996:
[----:B------:R-:W-:Y:S05]  /*fe50*/  BSYNC B1 ;  /* 0x0000000000017941 */ /* 0x000fea0003800000 */
.L_x_2995:
[----:B------:R-:W-:-:S11]  /*fe60*/  DADD R138, R138, R62 ;  /* 0x000000008a8a7229 */ /* 0x000fd6000000003e */
.L_x_2994:
[----:B------:R-:W-:Y:S05]  /*fe70*/  BSYNC B0 ;  /* 0x0000000000007941 */ /* 0x000fea0003800000 */
.L_x_2993:
        /* <DEDUP_REMOVED lines=66> */
.L_x_3000:
[----:B------:R-:W-:Y:S05]  /*102a0*/  BSYNC B1 ;  /* 0x0000000000017941 */ /* 0x000fea0003800000 */
.L_x_2999:
[----:B------:R-:W-:-:S11]  /*102b0*/  DADD R138, R138, R60 ;  /* 0x000000008a8a7229 */ /* 0x000fd6000000003c */
.L_x_2998:
[----:B------:R-:W-:Y:S05]  /*102c0*/  BSYNC B0 ;  /* 0x0000000000007941 */ /* 0x000fea0003800000 */
.L_x_2997:
        /* <DEDUP_REMOVED lines=68> */
.L_x_3004:
[----:B------:R-:W-:Y:S05]  /*10710*/  BSYNC B1 ;  /* 0x0000000000017941 */ /* 0x000fea0003800000 */
.L_x_3003:
[----:B------:R-:W-:-:S11]  /*10720*/  DADD R138, R138, R58 ;  /* 0x000000008a8a7229 */ /* 0x000fd6000000003a */
.L_x_3002:
[----:B------:R-:W-:Y:S05]  /*10730*/  BSYNC B0 ;  /* 0x0000000000007941 */ /* 0x000fea0003800000 */
.L_x_3001:
        /* <DEDUP_REMOVED lines=66> */
.L_x_3008:
[----:B------:R-:W-:Y:S05]  /*10b60*/  BSYNC B1 ;  /* 0x0000000000017941 */ /* 0x000fea0003800000 */
.L_x_3007:
[----:B------:R-:W-:-:S11]  /*10b70*/  DADD R138, R138, R56 ;  /* 0x000000008a8a7229 */ /* 0x000fd60000000038 */
.L_x_3006:
[----:B------:R-:W-:Y:S05]  /*10b80*/  BSYNC B0 ;  /* 0x0000000000007941 */ /* 0x000fea0003800000 */
.L_x_3005:
        /* <DEDUP_REMOVED lines=68> */
.L_x_3012:
[----:B------:R-:W-:Y:S05]  /*10fd0*/  BSYNC B1 ;  /* 0x0000000000017941 */ /* 0x000fea0003800000 */
.L_x_3011:
[----:B------:R-:W-:-:S11]  /*10fe0*/  DADD R138, R138, R54 ;  /* 0x000000008a8a7229 */ /* 0x000fd60000000036 */
.L_x_3010:
[----:B------:R-:W-:Y:S05]  /*10ff0*/  BSYNC B0 ;  /* 0x0000000000007941 */ /* 0x000fea0003800000 */
.L_x_3009:
        /* <DEDUP_REMOVED lines=66> */
.L_x_3016:
[----:B------:R-:W-:Y:S05]  /*11420*/  BSYNC B1 ;  /* 0x0000000000017941 */ /* 0x000fea0003800000 */
.L_x_3015:
[----:B------:R-:W-:-:S11]  /*11430*/  DADD R138, R138, R52 ;  /* 0x000000008a8a7229 */ /* 0x000fd60000000034 */
.L_x_3014:
[----:B------:R-:W-:Y:S05]  /*11440*/  BSYNC B0 ;  /* 0x0000000000007941 */ /* 0x000fea0003800000 */
.L_x_3013:
        /* <DEDUP_REMOVED lines=68> */
.L_x_3020:
[----:B------:R-:W-:Y:S05]  /*11890*/  BSYNC B1 ;  /* 0x0000000000017941 */ /* 0x000fea0003800000 */
.L_x_3019:
[----:B------:R-:W-:-:S11]  /*118a0*/  DADD R138, R138, R50 ;  /* 0x000000008a8a7229 */ /* 0x000fd60000000032 */
.L_x_3018:
[----:B------:R-:W-:Y:S05]  /*118b0*/  BSYNC B0 ;  /* 0x0000000000007941 */ /* 0x000fea0003800000 */
.L_x_3017:
        /* <DEDUP_REMOVED lines=66> */
.L_x_3024:
[----:B------:R-:W-:Y:S05]  /*11ce0*/  BSYNC B1 ;  /* 0x0000000000017941 */ /* 0x000fea0003800000 */
.L_x_3023:
[----:B------:R-:W-:-:S11]  /*11cf0*/  DADD R138, R138, R48 ;  /* 0x000000008a8a7229 */ /* 0x000fd60000000030 */
.L_x_3022:
[----:B------:R-:W-:Y:S05]  /*11d00*/  BSYNC B0 ;  /* 0x0000000000007941 */ /* 0x000fea0003800000 */
.L_x_3021:
        /* <DEDUP_REMOVED lines=10> */
[----:B------:R-:W-:Y:S01]  /*11db0*/  MOV R40, 0x652b82fe ;  /* 0x652b82fe00287802 */ /* 0x000fe20000000f00 */
        /* <DEDUP_REMOVED lines=57> */
.L_x_3028:
[----:B------:R-:W-:Y:S05]  /*12150*/  BSYNC B1 ;  /* 0x0000000000017941 */ /* 0x000fea0003800000 */
.L_x_3027:
[----:B------:R-:W-:-:S11]  /*12160*/  DADD R138, R138, R46 ;  /* 0x000000008a8a7229 */ /* 0x000fd6000000002e */
.L_x_3026:
[----:B------:R-:W-:Y:S05]  /*12170*/  BSYNC B0 ;  /* 0x0000000000007941 */ /* 0x000fea0003800000 */
.L_x_3025:
        /* <DEDUP_REMOVED lines=66> */
.L_x_3032:
[----:B------:R-:W-:Y:S05]  /*125a0*/  BSYNC B1 ;  /* 0x0000000000017941 */ /* 0x000fea0003800000 */
.L_x_3031:
[----:B------:R-:W-:-:S11]  /*125b0*/  DADD R138, R138, R44 ;  /* 0x000000008a8a7229 */ /* 0x000fd6000000002c */
.L_x_3030:
[----:B------:R-:W-:Y:S05]  /*125c0*/  BSYNC B0 ;  /* 0x0000000000007941 */ /* 0x000fea0003800000 */
.L_x_3029:
        /* <DEDUP_REMOVED lines=68> */
.L_x_3036:
[----:B------:R-:W-:Y:S05]  /*12a10*/  BSYNC B1 ;  /* 0x0000000000017941 */ /* 0x000fea0003800000 */
.L_x_3035:
[----:B------:R-:W-:-:S11]  /*12a20*/  DADD R138, R138, R42 ;  /* 0x000000008a8a7229 */ /* 0x000fd6000000002a */
.L_x_3034:
[----:B------:R-:W-:Y:S05]  /*12a30*/  BSYNC B0 ;  /* 0x0000000000007941 */ /* 0x000fea0003800000 */
.L_x_3033:
        /* <DEDUP_REMOVED lines=66> */
.L_x_3040:
[----:B------:R-:W-:Y:S05]  /*12e60*/  BSYNC B1 ;  /* 0x0000000000017941 */ /* 0x000fea0003800000 */
.L_x_3039:
[----:B------:R-:W-:-:S11]  /*12e70*/  DADD R138, R138, R40 ;  /* 0x000000008a8a7229 */ /* 0x000fd60000000028 */
.L_x_3038:
[----:B------:R-:W-:Y:S05]  /*12e80*/  BSYNC B0 ;  /* 0x0000000000007941 */ /* 0x000fea0003800000 */
.L_x_3037:
        /* <DEDUP_REMOVED lines=68> */
.L_x_3044:
[----:B------:R-:W-:Y:S05]  /*132d0*/  BSYNC B1 ;  /* 0x0000000000017941 */ /* 0x000fea0003800000 */
.L_x_3043:
[----:B------:R-:W-:-:S11]  /*132e0*/  DADD R138, R138, R38 ;  /* 0x000000008a8a7229 */ /* 0x000fd60000000026 */
.L_x_3042:
[----:B------:R-:W-:Y:S05]  /*132f0*/  BSYNC B0 ;  /* 0x0000000000007941 */ /* 0x000fea0003800000 */
.L_x_3041:
        /* <DEDUP_REMOVED lines=66> */
.L_x_3048:
[----:B------:R-:W-:Y:S05]  /*13720*/  BSYNC B1 ;  /* 0x0000000000017941 */ /* 0x000fea0003800000 */
.L_x_3047:
[----:B------:R-:W-:-:S11]  /*13730*/  DADD R138, R138, R36 ;  /* 0x000000008a8a7229 */ /* 0x000fd60000000024 */
.L_x_3046:
[----:B------:R-:W-:Y:S05]  /*13740*/  BSYNC B0 ;  /* 0x0000000000007941 */ /* 0x000fea0003800000 */
.L_x_3045:
        /* <DEDUP_REMOVED lines=68> */
.L_x_3052:
[----:B------:R-:W-:Y:S05]  /*13b90*/  BSYNC B1 ;  /* 0x0000000000017941 */ /* 0x000fea0003800000 */
.L_x_3051:
[----:B------:R-:W-:-:S11]  /*13ba0*/  DADD R138, R138, R34 ;  /* 0x000000008a8a7229 */ /* 0x000fd60000000022 */
.L_x_3050:
[----:B------:R-:W-:Y:S05]  /*13bb0*/  BSYNC B0 ;  /* 0x0000000000007941 */ /* 0x000fea0003800000 */
.L_x_3049:
        /* <DEDUP_REMOVED lines=66> */
.L_x_3056:
[----:B------:R-:W-:Y:S05]  /*13fe0*/  BSYNC B1 ;  /* 0x0000000000017941 */ /* 0x000fea0003800000 */
.L_x_3055:
[----:B------:R-:W-:-:S11]  /*13ff0*/  DADD R138, R138, R32 ;  /* 0x000000008a8a7229 */ /* 0x000fd60000000020 */
.L_x_3054:
[----:B------:R-:W-:Y:S05]  /*14000*/  BSYNC B0 ;  /* 0x0000000000007941 */ /* 0x000fea0003800000 */
.L_x_3053:
        /* <DEDUP_REMOVED lines=68> */
.L_x_3060:
[----:B------:R-:W-:Y:S05]  /*14450*/  BSYNC B1 ;  /* 0x0000000000017941 */ /* 0x000fea0003800000 */
.L_x_3059:
[----:B------:R-:W-:-:S11]  /*14460*/  DADD R138, R138, R30 ;  /* 0x000000008a8a7229 */ /* 0x000fd6000000001e */
.L_x_3058:
[----:B------:R-:W-:Y:S05]  /*14470*/  BSYNC B0 ;  /* 0x0000000000007941 */ /* 0x000fea0003800000 */
.L_x_3057:
        /* <DEDUP_REMOVED lines=66> */
.L_x_3064:
[----:B------:R-:W-:Y:S05]  /*148a0*/  BSYNC B1 ;  /* 0x0000000000017941 */ /* 0x000fea0003800000 */
.L_x_3063:
[----:B------:R-:W-:-:S11]  /*148b0*/  DADD R138, R138, R28 ;  /* 0x000000008a8a7229 */ /* 0x000fd6000000001c */
.L_x_3062:
[----:B------:R-:W-:Y:S05]  /*148c0*/  BSYNC B0 ;  /* 0x0000000000007941 */ /* 0x000fea0003800000 */
.L_x_3061:
        /* <DEDUP_REMOVED lines=68> */
.L_x_3068:
[----:B------:R-:W-:Y:S05]  /*14d10*/  BSYNC B1 ;  /* 0x0000000000017941 */ /* 0x000fea0003800000 */
.L_x_3067:
[----:B------:R-:W-:-:S11]  /*14d20*/  DADD R138, R138, R26 ;  /* 0x000000008a8a7229 */ /* 0x000fd6000000001a */
.L_x_3066:
[----:B------:R-:W-:Y:S05]  /*14d30*/  BSYNC B0 ;  /* 0x0000000000007941 */ /* 0x000fea0003800000 */
.L_x_3065:
        /* <DEDUP_REMOVED lines=66> */
.L_x_3072:
[----:B------:R-:W-:Y:S05]  /*15160*/  BSYNC B1 ;  /* 0x0000000000017941 */ /* 0x000fea0003800000 */
.L_x_3071:
[----:B------:R-:W-:-:S11]  /*15170*/  DADD R138, R138, R24 ;  /* 0x000000008a8a7229 */ /* 0x000fd60000000018 */
.L_x_3070:
[----:B------:R-:W-:Y:S05]  /*15180*/  BSYNC B0 ;  /* 0x0000000000007941 */ /* 0x000fea0003800000 */
.L_x_3069:
        /* <DEDUP_REMOVED lines=68> */
.L_x_3076:
[----:B------:R-:W-:Y:S05]  /*155d0*/  BSYNC B1 ;  /* 0x0000000000017941 */ /* 0x000fea0003800000 */
.L_x_3075:
[----:B------:R-:W-:-:S11]  /*155e0*/  DADD R138, R138, R22 ;  /* 0x000000008a8a7229 */ /* 0x000fd60000000016 */
.L_x_3074:
[----:B------:R-:W-:Y:S05]  /*155f0*/  BSYNC B0 ;  /* 0x0000000000007941 */ /* 0x000fea0003800000 */
.L_x_3073:
        /* <DEDUP_REMOVED lines=66> */
.L_x_3080:
[----:B------:R-:W-:Y:S05]  /*15a20*/  BSYNC B1 ;  /* 0x0000000000017941 */ /* 0x000fea0003800000 */
.L_x_3079:
[----:B------:R-:W-:-:S11]  /*15a30*/  DADD R138, R138, R20 ;  /* 0x000000008a8a7229 */ /* 0x000fd60000000014 */
.L_x_3078:
[----:B------:R-:W-:Y:S05]  /*15a40*/  BSYNC B0 ;  /* 0x0000000000007941 */ /* 0x000fea0003800000 */
.L_x_3077:
        /* <DEDUP_REMOVED lines=55> */
[----:B------:R-:W-:Y:S01]  /*15dc0*/  FSETP.GEU.FTZ.AND P0, PT, |R145|, 4.2275390625, PT ;  /* 0x408748009100780b */ /* 0x000fe20003f1e200 */
[C---:B------:R-:W-:Y:S02]  /*15dd0*/  DADD R18, R144.reuse, +INF ;  /* 0x7ff0000090127429 */ /* 0x040fe40000000000 */
[----:B------:R-:W-:-:S08]  /*15de0*/  DSETP.GEU.AND P5, PT, R144, RZ, PT ;  /* 0x000000ff9000722a */ /* 0x000fd00003fae000 */
[----:B------:R-:W-:Y:S02]  /*15df0*/  FSEL R18, R18, RZ, P5 ;  /* 0x000000ff12127208 */ /* 0x000fe40002800000 */
[----:B------:R-:W-:Y:S01]  /*15e00*/  @!P0 LEA.HI R13, R12, R12, RZ, 0x1 ;  /* 0x0000000c0c0d8211 */ /* 0x000fe200078f08ff */
[----:B------:R-:W-:Y:S01]  /*15e10*/  @!P0 IMAD.MOV.U32 R144, RZ, RZ, RZ ;  /* 0x000000ffff908224 */ /* 0x000fe200078e00ff */
[----:B------:R-:W-:Y:S02]  /*15e20*/  FSEL R19, R19, RZ, P5 ;  /* 0x000000ff13137208 */ /* 0x000fe40002800000 */
[----:B------:R-:W-:-:S05]  /*15e30*/  @!P0 SHF.R.S32.HI R13, RZ, 0x1, R13 ;  /* 0x00000001ff0d8819 */ /* 0x000fca000001140d */
[----:B------:R-:W-:Y:S02]  /*15e40*/  @!P0 IMAD.IADD R12, R12, 0x1, -R13 ;  /* 0x000000010c0c8824 */ /* 0x000fe400078e0a0d */
[----:B------:R-:W-:-:S03]  /*15e50*/  @!P0 IMAD R13, R13, 0x100000, R147 ;  /* 0x001000000d0d8824 */ /* 0x000fc600078e0293 */
[----:B------:R-:W-:Y:S01]  /*15e60*/  @!P0 LEA R145, R12, 0x3ff00000, 0x14 ;  /* 0x3ff000000c918811 */ /* 0x000fe200078ea0ff */
[----:B------:R-:W-:-:S06]  /*15e70*/  @!P0 IMAD.MOV.U32 R12, RZ, RZ, R146 ;  /* 0x000000ffff0c8224 */ /* 0x000fcc00078e0092 */
[----:B------:R-:W-:-:S11]  /*15e80*/  @!P0 DMUL R18, R12, R144 ;  /* 0x000000900c128228 */ /* 0x000fd60000000000 */
.L_x_3084:
[----:B------:R-:W-:Y:S05]  /*15e90*/  BSYNC B1 ;  /* 0x0000000000017941 */ /* 0x000fea0003800000 */
.L_x_3083:
[----:B------:R-:W-:-:S11]  /*15ea0*/  DADD R138, R138, R18 ;  /* 0x000000008a8a7229 */ /* 0x000fd60000000012 */
.L_x_3082:
[----:B------:R-:W-:Y:S05]  /*15eb0*/  BSYNC B0 ;  /* 0x0000000000007941 */ /* 0x000fea0003800000 */
.L_x_3081:
        /* <DEDUP_REMOVED lines=66> */
.L_x_3088:
[----:B------:R-:W-:Y:S05]  /*162e0*/  BSYNC B1 ;  /* 0x0000000000017941 */ /* 0x000fea0003800000 */
.L_x_3087:
[----:B------:R-:W-:-:S11]  /*162f0*/  DADD R138, R138, R16 ;  /* 0x000000008a8a7229 */ /* 0x000fd60000000010 */
.L_x_3086:
[----:B------:R-:W-:Y:S05]  /*16300*/  BSYNC B0 ;  /* 0x0000000000007941 */ /* 0x000fea0003800000 */
.L_x_3085:
[----:B------:R-:W-:Y:S01]  /*16310*/  BSSY B0, `(.L_x_3089) ;  /* 0x0000045000007945 */ /* 0x000fe20003800000 */
[----:B------:R-:W-:Y:S02]  /*16320*/  CS2R R12, SRZ ;  /* 0x00000000000c7805 */ /* 0x000fe4000001ff00 */
        /* <DEDUP_REMOVED lines=65> */
.L_x_3092:
[----:B------:R-:W-:Y:S05]  /*16740*/  BSYNC B1 ;  /* 0x0000000000017941 */ /* 0x000fea0003800000 */
.L_x_3091:
[----:B------:R-:W-:-:S11]  /*16750*/  DADD R138, R138, R14 ;  /* 0x000000008a8a7229 */ /* 0x000fd6000000000e */
.L_x_3090:
[----:B------:R-:W-:Y:S05]  /*16760*/  BSYNC B0 ;  /* 0x0000000000007941 */ /* 0x000fea0003800000 */
.L_x_3089:
[----:B------:R-:W-:Y:S04]  /*16770*/  BSSY B0, `(.L_x_3093) ;  /* 0x0000043000007945 */ /* 0x000fe80003800000 */
        /* <DEDUP_REMOVED lines=64> */
.L_x_3096:
[----:B------:R-:W-:Y:S05]  /*16b80*/  BSYNC B1 ;  /* 0x0000000000017941 */ /* 0x000fea0003800000 */
.L_x_3095:
[----:B------:R-:W-:-:S11]  /*16b90*/  DADD R138, R138, R12 ;  /* 0x000000008a8a7229 */ /* 0x000fd6000000000c */
.L_x_3094:
[----:B------:R-:W-:Y:S05]  /*16ba0*/  BSYNC B0 ;  /* 0x0000000000007941 */ /* 0x000fea0003800000 */
.L_x_3093:
        /* <DEDUP_REMOVED lines=67> */
.L_x_3100:
[----:B------:R-:W-:Y:S05]  /*16fe0*/  BSYNC B1 ;  /* 0x0000000000017941 */ /* 0x000fea0003800000 */
.L_x_3099:
[----:B------:R-:W-:-:S11]  /*16ff0*/  DADD R138, R138, R8 ;  /* 0x000000008a8a7229 */ /* 0x000fd60000000008 */
.L_x_3098:
[----:B------:R-:W-:Y:S05]  /*17000*/  BSYNC B0 ;  /* 0x0000000000007941 */ /* 0x000fea0003800000 */
.L_x_3097:
[----:B------:R-:W-:Y:S04]  /*17010*/  BSSY B0, `(.L_x_3101) ;  /* 0x0000043000007945 */ /* 0x000fe80003800000 */
        /* <DEDUP_REMOVED lines=55> */
[----:B------:R-:W-:Y:S02]  /*17390*/  @!P0 LEA.HI R3, R2, R2, RZ, 0x1 ;  /* 0x0000000202038211 */ /* 0x000fe400078f08ff */
[----:B------:R-:W-:Y:S02]  /*173a0*/  FSEL R5, R5, RZ, P1 ;  /* 0x000000ff05057208 */ /* 0x000fe40000800000 */
[----:B------:R-:W-:-:S05]  /*173b0*/  @!P0 SHF.R.S32.HI R3, RZ, 0x1, R3 ;  /* 0x00000001ff038819 */ /* 0x000fca0000011403 */
[----:B------:R-:W-:Y:S02]  /*173c0*/  @!P0 IMAD.IADD R2, R2, 0x1, -R3 ;  /* 0x0000000102028824 */ /* 0x000fe400078e0a03 */
[----:B------:R-:W-:-:S03]  /*173d0*/  @!P0 IMAD R3, R3, 0x100000, R7 ;  /* 0x0010000003038824 */ /* 0x000fc600078e0207 */
[----:B------:R-:W-:Y:S01]  /*173e0*/  @!P0 LEA R7, R2, 0x3ff00000, 0x14 ;  /* 0x3ff0000002078811 */ /* 0x000fe200078ea0ff */
[----:B------:R-:W-:Y:S02]  /*173f0*/  @!P0 IMAD.MOV.U32 R2, RZ, RZ, R6 ;  /* 0x000000ffff028224 */ /* 0x000fe400078e0006 */
[----:B------:R-:W-:-:S06]  /*17400*/  @!P0 IMAD.MOV.U32 R6, RZ, RZ, RZ ;  /* 0x000000ffff068224 */ /* 0x000fcc00078e00ff */
[----:B------:R-:W-:-:S11]  /*17410*/  @!P0 DMUL R4, R2, R6 ;  /* 0x0000000602048228 */ /* 0x000fd60000000000 */
.L_x_3104:
[----:B------:R-:W-:Y:S05]  /*17420*/  BSYNC B1 ;  /* 0x0000000000017941 */ /* 0x000fea0003800000 */
.L_x_3103:
[----:B------:R-:W-:-:S11]  /*17430*/  DADD R138, R138, R4 ;  /* 0x000000008a8a7229 */ /* 0x000fd60000000004 */
.L_x_3102:
[----:B------:R-:W-:Y:S05]  /*17440*/  BSYNC B0 ;  /* 0x0000000000007941 */ /* 0x000fea0003800000 */
.L_x_3101:
[----:B------:R-:W-:Y:S04]  /*17450*/  SHFL.BFLY PT, R3, R139, 0x10, 0x1f ;  /* 0x0e001f008b037f89 */ /* 0x000fe800000e0000 */
[----:B------:R-:W0:Y:S02]  /*17460*/  SHFL.BFLY PT, R2, R138, 0x10, 0x1f ;  /* 0x0e001f008a027f89 */ /* 0x000e2400000e0000 */
[----:B0-----:R-:W-:Y:S01]  /*17470*/  DADD R2, R2, R138 ;  /* 0x0000000002027229 */ /* 0x001fe2000000008a */
[----:B------:R-:W0:Y:S06]  /*17480*/  LDC R139, c[0x0][0x4] ;  /* 0x00000100ff8b7b82 */ /* 0x000e2c0000000800 */
[----:B------:R-:W-:Y:S04]  /*17490*/  SHFL.BFLY PT, R7, R3, 0x8, 0x1f ;  /* 0x0d001f0003077f89 */ /* 0x000fe800000e0000 */
[----:B------:R-:W1:Y:S01]  /*174a0*/  SHFL.BFLY PT, R6, R2, 0x8, 0x1f ;  /* 0x0d001f0002067f89 */ /* 0x000e6200000e0000 */
[----:B0-----:R-:W-:-:S05]  /*174b0*/  IMAD R140, R139, UR5, R140 ;  /* 0x000000058b8c7c24 */ /* 0x001fca000f8e028c */
[----:B------:R-:W-:Y:S01]  /*174c0*/  IADD3 R140, -R140, UR6, RZ ;  /* 0x000000068c8c7c10 */ /* 0x000fe2000fffe1ff */
[----:B-1----:R-:W-:-:S03]  /*174d0*/  DADD R6, R2, R6 ;  /* 0x0000000002067229 */ /* 0x002fc60000000006 */
[----:B------:R-:W-:-:S04]  /*174e0*/  ISETP.GE.AND P0, PT, R140, 0x1, PT ;  /* 0x000000018c00780c */ /* 0x000fc80003f06270 */
[----:B------:R-:W-:Y:S04]  /*174f0*/  SHFL.BFLY PT, R135, R7, 0x4, 0x1f ;  /* 0x0c801f0007877f89 */ /* 0x000fe800000e0000 */
[----:B------:R-:W0:Y:S02]  /*17500*/  SHFL.BFLY PT, R134, R6, 0x4, 0x1f ;  /* 0x0c801f0006867f89 */ /* 0x000e2400000e0000 */
[----:B0-----:R-:W-:-:S07]  /*17510*/  DADD R134, R6, R134 ;  /* 0x0000000006867229 */ /* 0x001fce0000000086 */
[----:B------:R-:W-:Y:S04]  /*17520*/  SHFL.BFLY PT, R137, R135, 0x2, 0x1f ;  /* 0x0c401f0087897f89 */ /* 0x000fe800000e0000 */
[----:B------:R-:W0:Y:S02]  /*17530*/  SHFL.BFLY PT, R136, R134, 0x2, 0x1f ;  /* 0x0c401f0086887f89 */ /* 0x000e2400000e0000 */
[----:B0-----:R-:W-:-:S07]  /*17540*/  DADD R136, R134, R136 ;  /* 0x0000000086887229 */ /* 0x001fce0000000088 */
[----:B------:R0:W1:Y:S04]  /*17550*/  SHFL.BFLY PT, R3, R137, 0x1, 0x1f ;  /* 0x0c201f0089037f89 */ /* 0x00006800000e0000 */
[----:B------:R0:W2:Y:S01]  /*17560*/  SHFL.BFLY PT, R2, R136, 0x1, 0x1f ;  /* 0x0c201f0088027f89 */ /* 0x0000a200000e0000 */
[----:B------:R-:W-:Y:S05]  /*17570*/  @!P0 EXIT ;  /* 0x000000000000894d */ /* 0x000fea0003800000 */
[----:B------:R-:W-:Y:S01]  /*17580*/  ISETP.GE.AND P0, PT, R141, R0, PT ;  /* 0x000000008d00720c */ /* 0x000fe20003f06270 */
[----:B-12---:R-:W-:-:S12]  /*17590*/  DADD R6, R136, R2 ;  /* 0x0000000088067229 */ /* 0x006fd80000000002 */
[----:B------:R-:W-:Y:S05]  /*175a0*/  @P0 EXIT ;  /* 0x000000000000094d */ /* 0x000fea0003800000 */
[----:B------:R-:W-:Y:S01]  /*175b0*/  DSETP.NEU.AND P1, PT, R6, RZ, PT ;  /* 0x000000ff0600722a */ /* 0x000fe20003f2d000 */
[----:B------:R-:W-:Y:S01]  /*175c0*/  BSSY B1, `(.L_x_3105) ;  /* 0x000001a000017945 */ /* 0x000fe20003800000 */
[----:B------:R-:W-:Y:S02]  /*175d0*/  IMAD.MOV.U32 R2, RZ, RZ, 0x0 ;  /* 0x00000000ff027424 */ /* 0x000fe400078e00ff */
[----:B------:R-:W-:-:S10]  /*175e0*/  IMAD.MOV.U32 R3, RZ, RZ, 0x7ff80000 ;  /* 0x7ff80000ff037424 */ /* 0x000fd400078e00ff */
[----:B------:R-:W-:Y:S05]  /*175f0*/  @!P1 BRA `(.L_x_3106) ;  /* 0x0000000000589947 */ /* 0x000fea0003800000 */
[----:B------:R-:W1:Y:S01]  /*17600*/  MUFU.RCP64H R3, R7 ;  /* 0x0000000700037308 */ /* 0x000e620000001800 */
[----:B------:R-:W-:Y:S01]  /*17610*/  IMAD.MOV.U32 R2, RZ, RZ, 0x1 ;  /* 0x00000001ff027424 */ /* 0x000fe200078e00ff */
[----:B------:R-:W-:Y:S01]  /*17620*/  FSETP.GEU.AND P2, PT, |R11|, 6.5827683646048100446e-37, PT ;  /* 0x036000000b00780b */ /* 0x000fe20003f4e200 */
[----:B------:R-:W-:Y:S04]  /*17630*/  BSSY B2, `(.L_x_3106) ;  /* 0x0000012000027945 */ /* 0x000fe80003800000 */
[----:B-1----:R-:W-:-:S08]  /*17640*/  DFMA R134, -R6, R2, 1 ;  /* 0x3ff000000686742b */ /* 0x002fd00000000102 */
[----:B------:R-:W-:-:S08]  /*17650*/  DFMA R134, R134, R134, R134 ;  /* 0x000000868686722b */ /* 0x000fd00000000086 */
[----:B------:R-:W-:-:S08]  /*17660*/  DFMA R134, R2, R134, R2 ;  /* 0x000000860286722b */ /* 0x000fd00000000002 */
[----:B------:R-:W-:-:S08]  /*17670*/  DFMA R2, -R6, R134, 1 ;  /* 0x3ff000000602742b */ /* 0x000fd00000000186 */
[----:B------:R-:W-:-:S08]  /*17680*/  DFMA R2, R134, R2, R134 ;  /* 0x000000028602722b */ /* 0x000fd00000000086 */
[----:B------:R-:W-:-:S08]  /*17690*/  DMUL R134, R2, R10 ;  /* 0x0000000a02867228 */ /* 0x000fd00000000000 */
[----:B0-----:R-:W-:-:S08]  /*176a0*/  DFMA R136, -R6, R134, R10 ;  /* 0x000000860688722b */ /* 0x001fd0000000010a */
[----:B------:R-:W-:-:S10]  /*176b0*/  DFMA R2, R2, R136, R134 ;  /* 0x000000880202722b */ /* 0x000fd40000000086 */
[----:B------:R-:W-:-:S05]  /*176c0*/  FFMA R0, RZ, R7, R3 ;  /* 0x00000007ff007223 */ /* 0x000fca0000000003 */
[----:B------:R-:W-:-:S13]  /*176d0*/  FSETP.GT.AND P0, PT, |R0|, 1.469367938527859385e-39, PT ;  /* 0x001000000000780b */ /* 0x000fda0003f04200 */
[----:B------:R-:W-:Y:S05]  /*176e0*/  @P0 BRA P2, `(.L_x_3107) ;  /* 0x0000000000180947 */ /* 0x000fea0001000000 */
[----:B------:R-:W-:Y:S01]  /*176f0*/  IMAD.MOV.U32 R136, RZ, RZ, R10 ;  /* 0x000000ffff887224 */ /* 0x000fe200078e000a */
[----:B------:R-:W-:Y:S01]  /*17700*/  MOV R138, 0x17750 ;  /* 0x00017750008a7802 */ /* 0x000fe20000000f00 */
[----:B------:R-:W-:Y:S02]  /*17710*/  IMAD.MOV.U32 R137, RZ, RZ, R11 ;  /* 0x000000ffff897224 */ /* 0x000fe400078e000b */
[----:B------:R-:W-:Y:S02]  /*17720*/  IMAD.MOV.U32 R134, RZ, RZ, R6 ;  /* 0x000000ffff867224 */ /* 0x000fe400078e0006 */
[----:B------:R-:W-:-:S07]  /*17730*/  IMAD.MOV.U32 R135, RZ, RZ, R7 ;  /* 0x000000ffff877224 */ /* 0x000fce00078e0007 */
[----:B------:R-:W-:Y:S05]  /*17740*/  CALL.REL.NOINC `($__internal_0_$__cuda_sm20_div_rn_f64_full) ;  /* 0x0000007c00b47944 */ /* 0x000fea0003c00000 */
.L_x_3107:
[----:B------:R-:W-:Y:S05]  /*17750*/  BSYNC B2 ;  /* 0x0000000000027941 */ /* 0x000fea0003800000 */
.L_x_3106:
[----:B------:R-:W-:Y:S05]  /*17760*/  BSYNC B1 ;  /* 0x0000000000017941 */ /* 0x000fea0003800000 */
.L_x_3105:
[----:B------:R-:W1:Y:S01]  /*17770*/  S2R R134, SR_TID.Y ;  /* 0x0000000000867919 */ /* 0x000e620000002200 */
[----:B------:R-:W1:Y:S01]  /*17780*/  S2UR UR4, SR_CTAID.X ;  /* 0x00000000000479c3 */ /* 0x000e620000002500 */
[----:B------:R-:W2:Y:S07]  /*17790*/  S2R R0, SR_TID.X ;  /* 0x0000000000007919 */ /* 0x000eae0000002100 */
[----:B------:R-:W1:Y:S08]  /*177a0*/  LDC R135, c[0x0][0x4] ;  /* 0x00000100ff877b82 */ /* 0x000e700000000800 */
[----:B------:R-:W3:Y:S01]  /*177b0*/  LDC.64 R10, c[0x0][0x210] ;  /* 0x00008400ff0a7b82 */ /* 0x000ee20000000a00 */
[----:B-1----:R-:W-:Y:S01]  /*177c0*/  IMAD R135, R135, UR4, R134 ;  /* 0x0000000487877c24 */ /* 0x002fe2000f8e0286 */
[----:B------:R-:W-:Y:S01]  /*177d0*/  ULDC UR4, c[0x0][0x224] ;  /* 0x0000890000047ab9 */ /* 0x000fe20000000800 */
[----:B--2---:R-:W-:-:S02]  /*177e0*/  VIADD R134, R0, 0x20 ;  /* 0x0000002000867836 */ /* 0x004fc40000000000 */
[----:B------:R-:W-:Y:S01]  /*177f0*/  IMAD R135, R135, UR4, R0 ;  /* 0x0000000487877c24 */ /* 0x000fe2000f8e0200 */
[----:B------:R-:W-:Y:S02]  /*17800*/  ULDC UR4, c[0x0][0x228] ;  /* 0x00008a0000047ab9 */ /* 0x000fe40000000800 */
[----:B------:R-:W-:Y:S01]  /*17810*/  ISETP.GE.AND P0, PT, R134, UR4, PT ;  /* 0x0000000486007c0c */ /* 0x000fe2000bf06270 */
[----:B---3--:R-:W-:-:S05]  /*17820*/  IMAD.WIDE R10, R135, 0x8, R10 ;  /* 0x00000008870a7825 */ /* 0x008fca00078e020a */
[----:B------:R1:W-:Y:S07]  /*17830*/  STG.E.64 desc[UR8][R10.64], R2 ;  /* 0x000000020a007986 */ /* 0x0003ee000c101b08 */
[----:B------:R-:W-:Y:S05]  /*17840*/  @P0 EXIT ;  /* 0x000000000000094d */ /* 0x000fea0003800000 */
[----:B------:R-:W-:Y:S01]  /*17850*/  BSSY B1, `(.L_x_3108) ;  /* 0x000001a000017945 */ /* 0x000fe20003800000 */
[----:B-1----:R-:W-:Y:S02]  /*17860*/  IMAD.MOV.U32 R2, RZ, RZ, 0x0 ;  /* 0x00000000ff027424 */ /* 0x002fe400078e00ff */
[----:B------:R-:W-:Y:S01]  /*17870*/  IMAD.MOV.U32 R3, RZ, RZ, 0x7ff80000 ;  /* 0x7ff80000ff037424 */ /* 0x000fe200078e00ff */
[----:B------:R-:W-:Y:S06]  /*17880*/  @!P1 BRA `(.L_x_3109) ;  /* 0x0000000000589947 */ /* 0x000fec0003800000 */
        /* <DEDUP_REMOVED lines=8> */
[----:B0-----:R-:W-:-:S08]  /*17910*/  DFMA R136, R134, R2, R134 ;  /* 0x000000028688722b */ /* 0x001fd00000000086 */
[----:B------:R-:W-:-:S08]  /*17920*/  DMUL R2, R136, R132 ;  /* 0x0000008488027228 */ /* 0x000fd00000000000 */
[----:B------:R-:W-:-:S08]  /*17930*/  DFMA R134, -R6, R2, R132 ;  /* 0x000000020686722b */ /* 0x000fd00000000184 */
        /* <DEDUP_REMOVED lines=10> */
.L_x_3110:
[----:B------:R-:W-:Y:S05]  /*179e0*/  BSYNC B2 ;  /* 0x0000000000027941 */ /* 0x000fea0003800000 */
.L_x_3109:
[----:B------:R-:W-:Y:S05]  /*179f0*/  BSYNC B1 ;  /* 0x0000000000017941 */ /* 0x000fea0003800000 */
.L_x_3108:
[----:B------:R-:W-:Y:S01]  /*17a00*/  VIADD R132, R0, 0x40 ;  /* 0x0000004000847836 */ /* 0x000fe20000000000 */
[----:B------:R-:W-:Y:S01]  /*17a10*/  ULDC UR4, c[0x0][0x228] ;  /* 0x00008a0000047ab9 */ /* 0x000fe20000000800 */
[----:B------:R1:W-:Y:S03]  /*17a20*/  STG.E.64 desc[UR8][R10.64+0x100], R2 ;  /* 0x000100020a007986 */ /* 0x0003e6000c101b08 */
[----:B------:R-:W-:-:S13]  /*17a30*/  ISETP.GE.AND P0, PT, R132, UR4, PT ;  /* 0x0000000484007c0c */ /* 0x000fda000bf06270 */
[----:B-1----:R-:W-:Y:S05]  /*17a40*/  @P0 EXIT ;  /* 0x000000000000094d */ /* 0x002fea0003800000 */
[----:B------:R-:W-:Y:S01]  /*17a50*/  BSSY B1, `(.L_x_3111) ;  /* 0x000001a000017945 */ /* 0x000fe20003800000 */
[----:B------:R-:W-:Y:S02]  /*17a60*/  IMAD.MOV.U32 R2, RZ, RZ, 0x0 ;  /* 0x00000000ff027424 */ /* 0x000fe400078e00ff */
        /* <DEDUP_REMOVED lines=12> */
[----:B------:R-:W-:-:S08]  /*17b30*/  DFMA R132, -R6, R2, R130 ;  /* 0x000000020684722b */ /* 0x000fd00000000182 */
[----:B------:R-:W-:-:S10]  /*17b40*/  DFMA R2, R134, R132, R2 ;  /* 0x000000848602722b */ /* 0x000fd40000000002 */
[----:B------:R-:W-:-:S05]  /*17b50*/  FFMA R132, RZ, R7, R3 ;  /* 0x00000007ff847223 */ /* 0x000fca0000000003 */
[----:B------:R-:W-:-:S13]  /*17b60*/  FSETP.GT.AND P0, PT, |R132|, 1.469367938527859385e-39, PT ;  /* 0x001000008400780b */ /* 0x000fda0003f04200 */
[----:B------:R-:W-:Y:S05]  /*17b70*/  @P0 BRA P2, `(.L_x_3113) ;  /* 0x0000000000180947 */ /* 0x000fea0001000000 */
[----:B0-----:R-:W-:Y:S01]  /*17b80*/  IMAD.MOV.U32 R136, RZ, RZ, R130 ;  /* 0x000000ffff887224 */ /* 0x001fe200078e0082 */
[----:B------:R-:W-:Y:S01]  /*17b90*/  MOV R138, 0x17be0 ;  /* 0x00017be0008a7802 */ /* 0x000fe20000000f00 */
[----:B------:R-:W-:Y:S02]  /*17ba0*/  IMAD.MOV.U32 R137, RZ, RZ, R131 ;  /* 0x000000ffff897224 */ /* 0x000fe400078e0083 */
[----:B------:R-:W-:Y:S02]  /*17bb0*/  IMAD.MOV.U32 R134, RZ, RZ, R6 ;  /* 0x000000ffff867224 */ /* 0x000fe400078e0006 */
[----:B------:R-:W-:-:S07]  /*17bc0*/  IMAD.MOV.U32 R135, RZ, RZ, R7 ;  /* 0x000000ffff877224 */ /* 0x000fce00078e0007 */
[----:B------:R-:W-:Y:S05]  /*17bd0*/  CALL.REL.NOINC `($__internal_0_$__cuda_sm20_div_rn_f64_full) ;  /* 0x0000007800907944 */ /* 0x000fea0003c00000 */
.L_x_3113:
[----:B------:R-:W-:Y:S05]  /*17be0*/  BSYNC B2 ;  /* 0x0000000000027941 */ /* 0x000fea0003800000 */
.L_x_3112:
[----:B------:R-:W-:Y:S05]  /*17bf0*/  BSYNC B1 ;  /* 0x0000000000017941 */ /* 0x000fea0003800000 */
.L_x_3111:
        /* <DEDUP_REMOVED lines=25> */
[----:B------:R-:W-:Y:S01]  /*17d90*/  MOV R135, R7 ;  /* 0x0000000700877202 */ /* 0x000fe20000000f00 */
[----:B------:R-:W-:Y:S01]  /*17da0*/  IMAD.MOV.U32 R137, RZ, RZ, R129 ;  /* 0x000000ffff897224 */ /* 0x000fe200078e0081 */
[----:B------:R-:W-:Y:S01]  /*17db0*/  MOV R138, 0x17de0 ;  /* 0x00017de0008a7802 */ /* 0x000fe20000000f00 */
[----:B------:R-:W-:-:S07]  /*17dc0*/  IMAD.MOV.U32 R134, RZ, RZ, R6 ;  /* 0x000000ffff867224 */ /* 0x000fce00078e0006 */
[----:B------:R-:W-:Y:S05]  /*17dd0*/  CALL.REL.NOINC `($__internal_0_$__cuda_sm20_div_rn_f64_full) ;  /* 0x0000007800107944 */ /* 0x000fea0003c00000 */
.L_x_3116:
[----:B------:R-:W-:Y:S05]  /*17de0*/  BSYNC B2 ;  /* 0x0000000000027941 */ /* 0x000fea0003800000 */
.L_x_3115:
[----:B------:R-:W-:Y:S05]  /*17df0*/  BSYNC B1 ;  /* 0x0000000000017941 */ /* 0x000fea0003800000 */
.L_x_3114:
        /* <DEDUP_REMOVED lines=30> */
.L_x_3119:
[----:B------:R-:W-:Y:S05]  /*17fe0*/  BSYNC B2 ;  /* 0x0000000000027941 */ /* 0x000fea0003800000 */
.L_x_3118:
[----:B------:R-:W-:Y:S05]  /*17ff0*/  BSYNC B1 ;  /* 0x0000000000017941 */ /* 0x000fea0003800000 */
.L_x_3117:
        /* <DEDUP_REMOVED lines=30> */
.L_x_3122:
[----:B------:R-:W-:Y:S05]  /*181e0*/  BSYNC B2 ;  /* 0x0000000000027941 */ /* 0x000fea0003800000 */
.L_x_3121:
[----:B------:R-:W-:Y:S05]  /*181f0*/  BSYNC B1 ;  /* 0x0000000000017941 */ /* 0x000fea0003800000 */
.L_x_3120:
        /* <DEDUP_REMOVED lines=30> */
.L_x_3125:
[----:B------:R-:W-:Y:S05]  /*183e0*/  BSYNC B2 ;  /* 0x0000000000027941 */ /* 0x000fea0003800000 */
.L_x_3124:
[----:B------:R-:W-:Y:S05]  /*183f0*/  BSYNC B1 ;  /* 0x0000000000017941 */ /* 0x000fea0003800000 */
.L_x_3123:
        /* <DEDUP_REMOVED lines=30> */
.L_x_3128:
[----:B------:R-:W-:Y:S05]  /*185e0*/  BSYNC B2 ;  /* 0x0000000000027941 */ /* 0x000fea0003800000 */
.L_x_3127:
[----:B------:R-:W-:Y:S05]  /*185f0*/  BSYNC B1 ;  /* 0x0000000000017941 */ /* 0x000fea0003800000 */
.L_x_3126:
        /* <DEDUP_REMOVED lines=30> */
.L_x_3131:
[----:B------:R-:W-:Y:S05]  /*187e0*/  BSYNC B2 ;  /* 0x0000000000027941 */ /* 0x000fea0003800000 */
.L_x_3130:
[----:B------:R-:W-:Y:S05]  /*187f0*/  BSYNC B1 ;  /* 0x0000000000017941 */ /* 0x000fea0003800000 */
.L_x_3129:
        /* <DEDUP_REMOVED lines=30> */
.L_x_3134:
[----:B------:R-:W-:Y:S05]  /*189e0*/  BSYNC B2 ;  /* 0x0000000000027941 */ /* 0x000fea0003800000 */
.L_x_3133:
[----:B------:R-:W-:Y:S05]  /*189f0*/  BSYNC B1 ;  /* 0x0000000000017941 */ /* 0x000fea0003800000 */
.L_x_3132:
        /* <DEDUP_REMOVED lines=30> */
.L_x_3137:
[----:B------:R-:W-:Y:S05]  /*18be0*/  BSYNC B2 ;  /* 0x0000000000027941 */ /* 0x000fea0003800000 */
.L_x_3136:
[----:B------:R-:W-:Y:S05]  /*18bf0*/  BSYNC B1 ;  /* 0x0000000000017941 */ /* 0x000fea0003800000 */
.L_x_3135:
        /* <DEDUP_REMOVED lines=30> */
.L_x_3140:
[----:B------:R-:W-:Y:S05]  /*18de0*/  BSYNC B2 ;  /* 0x0000000000027941 */ /* 0x000fea0003800000 */
.L_x_3139:
[----:B------:R-:W-:Y:S05]  /*18df0*/  BSYNC B1 ;  /* 0x0000000000017941 */ /* 0x000fea0003800000 */
.L_x_3138:
        /* <DEDUP_REMOVED lines=30> */
.L_x_3143:
[----:B------:R-:W-:Y:S05]  /*18fe0*/  BSYNC B2 ;  /* 0x0000000000027941 */ /* 0x000fea0003800000 */
.L_x_3142:
[----:B------:R-:W-:Y:S05]  /*18ff0*/  BSYNC B1 ;  /* 0x0000000000017941 */ /* 0x000fea0003800000 */
.L_x_3141:
        /* <DEDUP_REMOVED lines=30> */
.L_x_3146:
[----:B------:R-:W-:Y:S05]  /*191e0*/  BSYNC B2 ;  /* 0x0000000000027941 */ /* 0x000fea0003800000 */
.L_x_3145:
[----:B------:R-:W-:Y:S05]  /*191f0*/  BSYNC B1 ;  /* 0x0000000000017941 */ /* 0x000fea0003800000 */
.L_x_3144:
        /* <DEDUP_REMOVED lines=30> */
.L_x_3149:
[----:B------:R-:W-:Y:S05]  /*193e0*/  BSYNC B2 ;  /* 0x0000000000027941 */ /* 0x000fea0003800000 */
.L_x_3148:
[----:B------:R-:W-:Y:S05]  /*193f0*/  BSYNC B1 ;  /* 0x0000000000017941 */ /* 0x000fea0003800000 */
.L_x_3147:
        /* <DEDUP_REMOVED lines=10> */
[----:B------:R-:W-:Y:S01]  /*194a0*/  MOV R2, 0x1 ;  /* 0x0000000100027802 */ /* 0x000fe20000000f00 */
[----:B------:R-:W-:Y:S01]  /*194b0*/  BSSY B2, `(.L_x_3151) ;  /* 0x0000013000027945 */ /* 0x000fe20003800000 */
[----:B------:R-:W-:-:S04]  /*194c0*/  FSETP.GEU.AND P2, PT, |R105|, 6.5827683646048100446e-37, PT ;  /* 0x036000006900780b */ /* 0x000fc80003f4e200 */
        /* <DEDUP_REMOVED lines=17> */
.L_x_3152:
[----:B------:R-:W-:Y:S05]  /*195e0*/  BSYNC B2 ;  /* 0x0000000000027941 */ /* 0x000fea0003800000 */
.L_x_3151:
[----:B------:R-:W-:Y:S05]  /*195f0*/  BSYNC B1 ;  /* 0x0000000000017941 */ /* 0x000fea0003800000 */
.L_x_3150:
        /* <DEDUP_REMOVED lines=30> */
.L_x_3155:
[----:B------:R-:W-:Y:S05]  /*197e0*/  BSYNC B2 ;  /* 0x0000000000027941 */ /* 0x000fea0003800000 */
.L_x_3154:
[----:B------:R-:W-:Y:S05]  /*197f0*/  BSYNC B1 ;  /* 0x0000000000017941 */ /* 0x000fea0003800000 */
.L_x_3153:
        /* <DEDUP_REMOVED lines=30> */
.L_x_3158:
[----:B------:R-:W-:Y:S05]  /*199e0*/  BSYNC B2 ;  /* 0x0000000000027941 */ /* 0x000fea0003800000 */
.L_x_3157:
[----:B------:R-:W-:Y:S05]  /*199f0*/  BSYNC B1 ;  /* 0x0000000000017941 */ /* 0x000fea0003800000 */
.L_x_3156:
        /* <DEDUP_REMOVED lines=30> */
.L_x_3161:
[----:B------:R-:W-:Y:S05]  /*19be0*/  BSYNC B2 ;  /* 0x0000000000027941 */ /* 0x000fea0003800000 */
.L_x_3160:
[----:B------:R-:W-:Y:S05]  /*19bf0*/  BSYNC B1 ;  /* 0x0000000000017941 */ /* 0x000fea0003800000 */
.L_x_3159:
        /* <DEDUP_REMOVED lines=30> */
.L_x_3164:
[----:B------:R-:W-:Y:S05]  /*19de0*/  BSYNC B2 ;  /* 0x0000000000027941 */ /* 0x000fea0003800000 */
.L_x_3163:
[----:B------:R-:W-:Y:S05]  /*19df0*/  BSYNC B1 ;  /* 0x0000000000017941 */ /* 0x000fea0003800000 */
.L_x_3162:
        /* <DEDUP_REMOVED lines=30> */
.L_x_3167:
[----:B------:R-:W-:Y:S05]  /*19fe0*/  BSYNC B2 ;  /* 0x0000000000027941 */ /* 0x000fea0003800000 */
.L_x_3166:
[----:B------:R-:W-:Y:S05]  /*19ff0*/  BSYNC B1 ;  /* 0x0000000000017941 */ /* 0x000fea0003800000 */
.L_x_3165:
[----:B------:R-:W-:Y:S01]  /*1a000*/  VIADD R94, R0, 0x2a0 ;  /* 0x000002a0005e7836 */ /* 0x000fe20000000000 */
[----:B------:R-:W-:Y:S01]  /*1a010*/  ULDC UR4, c[0x0][0x228] ;  /* 0x00008a0000047ab9 */ /* 0x000fe20000000800 */
[----:B------:R1:W-:Y:S03]  /*1a020*/  STG.E.64 desc[UR8][R10.64+0x1400], R2 ;  /* 0x001400020a007986 */ /* 0x0003e6000c101b08 */
[----:B------:R-:W-:-:S13]  /*1a030*/  ISETP.GE.AND P0, PT, R94, UR4, PT ;  /* 0x000000045e007c0c */ /* 0x000fda000bf06270 */
[----:B-1----:R-:W-:Y:S05]  /*1a040*/  @P0 EXIT ;  /* 0x000000000000094d */ /* 0x002fea0003800000 */
[----:B------:R-:W-:Y:S01]  /*1a050*/  BSSY B1, `(.L_x_3168) ;  /* 0x000001a000017945 */ /* 0x000fe20003800000 */
[----:B------:R-:W-:Y:S01]  /*1a060*/  MOV R2, 0x0 ;  /* 0x0000000000027802 */ /* 0x000fe20000000f00 */
[----:B------:R-:W-:Y:S02]  /*1a070*/  IMAD.MOV.U32 R3, RZ, RZ, 0x7ff80000 ;  /* 0x7ff80000ff037424 */ /* 0x000fe400078e00ff */
        /* <DEDUP_REMOVED lines=22> */
.L_x_3170:
[----:B------:R-:W-:Y:S05]  /*1a1e0*/  BSYNC B2 ;  /* 0x0000000000027941 */ /* 0x000fea0003800000 */
.L_x_3169:
[----:B------:R-:W-:Y:S05]  /*1a1f0*/  BSYNC B1 ;  /* 0x0000000000017941 */ /* 0x000fea0003800000 */
.L_x_3168:
        /* <DEDUP_REMOVED lines=30> */
.L_x_3173:
[----:B------:R-:W-:Y:S05]  /*1a3e0*/  BSYNC B2 ;  /* 0x0000000000027941 */ /* 0x000fea0003800000 */
.L_x_3172:
[----:B------:R-:W-:Y:S05]  /*1a3f0*/  BSYNC B1 ;  /* 0x0000000000017941 */ /* 0x000fea0003800000 */
.L_x_3171:
        /* <DEDUP_REMOVED lines=30> */
.L_x_3176:
[----:B------:R-:W-:Y:S05]  /*1a5e0*/  BSYNC B2 ;  /* 0x0000000000027941 */ /* 0x000fea0003800000 */
.L_x_3175:
[----:B------:R-:W-:Y:S05]  /*1a5f0*/  BSYNC B1 ;  /* 0x0000000000017941 */ /* 0x000fea0003800000 */
.L_x_3174:
        /* <DEDUP_REMOVED lines=30> */
.L_x_3179:
[----:B------:R-:W-:Y:S05]  /*1a7e0*/  BSYNC B2 ;  /* 0x0000000000027941 */ /* 0x000fea0003800000 */
.L_x_3178:
[----:B------:R-:W-:Y:S05]  /*1a7f0*/  BSYNC B1 ;  /* 0x0000000000017941 */ /* 0x000fea0003800000 */
.L_x_3177:
        /* <DEDUP_REMOVED lines=30> */
.L_x_3182:
[----:B------:R-:W-:Y:S05]  /*1a9e0*/  BSYNC B2 ;  /* 0x0000000000027941 */ /* 0x000fea0003800000 */
.L_x_3181:
[----:B------:R-:W-:Y:S05]  /*1a9f0*/  BSYNC B1 ;  /* 0x0000000000017941 */ /* 0x000fea0003800000 */
.L_x_3180:
        /* <DEDUP_REMOVED lines=30> */
.L_x_3185:
[----:B------:R-:W-:Y:S05]  /*1abe0*/  BSYNC B2 ;  /* 0x0000000000027941 */ /* 0x000fea0003800000 */
.L_x_3184:
[----:B------:R-:W-:Y:S05]  /*1abf0*/  BSYNC B1 ;  /* 0x0000000000017941 */ /* 0x000fea0003800000 */
.L_x_3183:
        /* <DEDUP_REMOVED lines=30> */
.L_x_3188:
[----:B------:R-:W-:Y:S05]  /*1ade0*/  BSYNC B2 ;  /* 0x0000000000027941 */ /* 0x000fea0003800000 */
.L_x_3187:
[----:B------:R-:W-:Y:S05]  /*1adf0*/  BSYNC B1 ;  /* 0x0000000000017941 */ /* 0x000fea0003800000 */
.L_x_3186:
        /* <DEDUP_REMOVED lines=30> */
.L_x_3191:
[----:B------:R-:W-:Y:S05]  /*1afe0*/  BSYNC B2 ;  /* 0x0000000000027941 */ /* 0x000fea0003800000 */
.L_x_3190:
[----:B------:R-:W-:Y:S05]  /*1aff0*/  BSYNC B1 ;  /* 0x0000000000017941 */ /* 0x000fea0003800000 */
.L_x_3189:
        /* <DEDUP_REMOVED lines=30> */
.L_x_3194:
[----:B------:R-:W-:Y:S05]  /*1b1e0*/  BSYNC B2 ;  /* 0x0000000000027941 */ /* 0x000fea0003800000 */
.L_x_3193:
[----:B------:R-:W-:Y:S05]  /*1b1f0*/  BSYNC B1 ;  /* 0x0000000000017941 */ /* 0x000fea0003800000 */
.L_x_3192:
        /* <DEDUP_REMOVED lines=30> */
.L_x_3197:
[----:B------:R-:W-:Y:S05]  /*1b3e0*/  BSYNC B2 ;  /* 0x0000000000027941 */ /* 0x000fea0003800000 */
.L_x_3196:
[----:B------:R-:W-:Y:S05]  /*1b3f0*/  BSYNC B1 ;  /* 0x0000000000017941 */ /* 0x000fea0003800000 */
.L_x_3195:
        /* <DEDUP_REMOVED lines=30> */
.L_x_3200:
[----:B------:R-:W-:Y:S05]  /*1b5e0*/  BSYNC B2 ;  /* 0x0000000000027941 */ /* 0x000fea0003800000 */
.L_x_3199:
[----:B------:R-:W-:Y:S05]  /*1b5f0*/  BSYNC B1 ;  /* 0x0000000000017941 */ /* 0x000fea0003800000 */
.L_x_3198:
        /* <DEDUP_REMOVED lines=30> */
.L_x_3203:
[----:B------:R-:W-:Y:S05]  /*1b7e0*/  BSYNC B2 ;  /* 0x0000000000027941 */ /* 0x000fea0003800000 */
.L_x_3202:
[----:B------:R-:W-:Y:S05]  /*1b7f0*/  BSYNC B1 ;  /* 0x0000000000017941 */ /* 0x000fea0003800000 */
.L_x_3201:
        /* <DEDUP_REMOVED lines=30> */
.L_x_3206:
[----:B------:R-:W-:Y:S05]  /*1b9e0*/  BSYNC B2 ;  /* 0x0000000000027941 */ /* 0x000fea0003800000 */
.L_x_3205:
[----:B------:R-:W-:Y:S05]  /*1b9f0*/  BSYNC B1 ;  /* 0x0000000000017941 */ /* 0x000fea0003800000 */
.L_x_3204:
        /* <DEDUP_REMOVED lines=30> */
.L_x_3209:
[----:B------:R-:W-:Y:S05]  /*1bbe0*/  BSYNC B2 ;  /* 0x0000000000027941 */ /* 0x000fea0003800000 */
.L_x_3208:
[----:B------:R-:W-:Y:S05]  /*1bbf0*/  BSYNC B1 ;  /* 0x0000000000017941 */ /* 0x000fea0003800000 */
.L_x_3207:
        /* <DEDUP_REMOVED lines=30> */
.L_x_3212:
[----:B------:R-:W-:Y:S05]  /*1bde0*/  BSYNC B2 ;  /* 0x0000000000027941 */ /* 0x000fea0003800000 */
.L_x_3211:
[----:B------:R-:W-:Y:S05]  /*1bdf0*/  BSYNC B1 ;  /* 0x0000000000017941 */ /* 0x000fea0003800000 */
.L_x_3210:
        /* <DEDUP_REMOVED lines=30> */
.L_x_3215:
[----:B------:R-:W-:Y:S05]  /*1bfe0*/  BSYNC B2 ;  /* 0x0000000000027941 */ /* 0x000fea0003800000 */
.L_x_3214:
[----:B------:R-:W-:Y:S05]  /*1bff0*/  BSYNC B1 ;  /* 0x0000000000017941 */ /* 0x000fea0003800000 */
.L_x_3213:
        /* <DEDUP_REMOVED lines=30> */
.L_x_3218:
[----:B------:R-:W-:Y:S05]  /*1c1e0*/  BSYNC B2 ;  /* 0x0000000000027941 */ /* 0x000fea0003800000 */
.L_x_3217:
[----:B------:R-:W-:Y:S05]  /*1c1f0*/  BSYNC B1 ;  /* 0x0000000000017941 */ /* 0x000fea0003800000 */
.L_x_3216:
        /* <DEDUP_REMOVED lines=30> */
.L_x_3221:
[----:B------:R-:W-:Y:S05]  /*1c3e0*/  BSYNC B2 ;  /* 0x0000000000027941 */ /* 0x000fea0003800000 */
.L_x_3220:
[----:B------:R-:W-:Y:S05]  /*1c3f0*/  BSYNC B1 ;  /* 0x0000000000017941 */ /* 0x000fea0003800000 */
.L_x_3219:
        /* <DEDUP_REMOVED lines=30> */
.L_x_3224:
[----:B------:R-:W-:Y:S05]  /*1c5e0*/  BSYNC B2 ;  /* 0x0000000000027941 */ /* 0x000fea0003800000 */
.L_x_3223:
[----:B------:R-:W-:Y:S05]  /*1c5f0*/  BSYNC B1 ;  /* 0x0000000000017941 */ /* 0x000fea0003800000 */
.L_x_3222:
        /* <DEDUP_REMOVED lines=30> */
.L_x_3227:
[----:B------:R-:W-:Y:S05]  /*1c7e0*/  BSYNC B2 ;  /* 0x0000000000027941 */ /* 0x000fea0003800000 */
.L_x_3226:
[----:B------:R-:W-:Y:S05]  /*1c7f0*/  BSYNC B1 ;  /* 0x0000000000017941 */ /* 0x000fea0003800000 */
.L_x_3225:
        /* <DEDUP_REMOVED lines=30> */
.L_x_3230:
[----:B------:R-:W-:Y:S05]  /*1c9e0*/  BSYNC B2 ;  /* 0x0000000000027941 */ /* 0x000fea0003800000 */
.L_x_3229:
[----:B------:R-:W-:Y:S05]  /*1c9f0*/  BSYNC B1 ;  /* 0x0000000000017941 */ /* 0x000fea0003800000 */
.L_x_3228:
        /* <DEDUP_REMOVED lines=30> */
.L_x_3233:
[----:B------:R-:W-:Y:S05]  /*1cbe0*/  BSYNC B2 ;  /* 0x0000000000027941 */ /* 0x000fea0003800000 */
.L_x_3232:
[----:B------:R-:W-:Y:S05]  /*1cbf0*/  BSYNC B1 ;  /* 0x0000000000017941 */ /* 0x000fea0003800000 */
.L_x_3231:
        /* <DEDUP_REMOVED lines=30> */
.L_x_3236:
[----:B------:R-:W-:Y:S05]  /*1cde0*/  BSYNC B2 ;  /* 0x0000000000027941 */ /* 0x000fea0003800000 */
.L_x_3235:
[----:B------:R-:W-:Y:S05]  /*1cdf0*/  BSYNC B1 ;  /* 0x0000000000017941 */ /* 0x000fea0003800000 */
.L_x_3234:
        /* <DEDUP_REMOVED lines=30> */
.L_x_3239:
[----:B------:R-:W-:Y:S05]  /*1cfe0*/  BSYNC B2 ;  /* 0x0000000000027941 */ /* 0x000fea0003800000 */
.L_x_3238:
[----:B------:R-:W-:Y:S05]  /*1cff0*/  BSYNC B1 ;  /* 0x0000000000017941 */ /* 0x000fea0003800000 */
.L_x_3237:
        /* <DEDUP_REMOVED lines=30> */
.L_x_3242:
[----:B------:R-:W-:Y:S05]  /*1d1e0*/  BSYNC B2 ;  /* 0x0000000000027941 */ /* 0x000fea0003800000 */
.L_x_3241:
[----:B------:R-:W-:Y:S05]  /*1d1f0*/  BSYNC B1 ;  /* 0x0000000000017941 */ /* 0x000fea0003800000 */
.L_x_3240:
        /* <DEDUP_REMOVED lines=30> */
.L_x_3245:
[----:B------:R-:W-:Y:S05]  /*1d3e0*/  BSYNC B2 ;  /* 0x0000000000027941 */ /* 0x000fea0003800000 */
.L_x_3244:
[----:B------:R-:W-:Y:S05]  /*1d3f0*/  BSYNC B1 ;  /* 0x0000000000017941 */ /* 0x000fea0003800000 */
.L_x_3243:
        /* <DEDUP_REMOVED lines=30> */
.L_x_3248:
[----:B------:R-:W-:Y:S05]  /*1d5e0*/  BSYNC B2 ;  /* 0x0000000000027941 */ /* 0x000fea0003800000 */
.L_x_3247:
[----:B------:R-:W-:Y:S05]  /*1d5f0*/  BSYNC B1 ;  /* 0x0000000000017941 */ /* 0x000fea0003800000 */
.L_x_3246:
        /* <DEDUP_REMOVED lines=30> */
.L_x_3251:
[----:B------:R-:W-:Y:S05]  /*1d7e0*/  BSYNC B2 ;  /* 0x0000000000027941 */ /* 0x000fea0003800000 */
.L_x_3250:
[----:B------:R-:W-:Y:S05]  /*1d7f0*/  BSYNC B1 ;  /* 0x0000000000017941 */ /* 0x000fea0003800000 */
.L_x_3249:
        /* <DEDUP_REMOVED lines=30> */
.L_x_3254:
[----:B------:R-:W-:Y:S05]  /*1d9e0*/  BSYNC B2 ;  /* 0x0000000000027941 */ /* 0x000fea0003800000 */
.L_x_3253:
[----:B------:R-:W-:Y:S05]  /*1d9f0*/  BSYNC B1 ;  /* 0x0000000000017941 */ /* 0x000fea0003800000 */
.L_x_3252:
        /* <DEDUP_REMOVED lines=30> */
.L_x_3257:
[----:B------:R-:W-:Y:S05]  /*1dbe0*/  BSYNC B2 ;  /* 0x0000000000027941 */ /* 0x000fea0003800000 */
.L_x_3256:
[----:B------:R-:W-:Y:S05]  /*1dbf0*/  BSYNC B1 ;  /* 0x0000000000017941 */ /* 0x000fea0003800000 */
.L_x_3255:
        /* <DEDUP_REMOVED lines=30> */
.L_x_3260:
[----:B------:R-:W-:Y:S05]  /*1dde0*/  BSYNC B2 ;  /* 0x0000000000027941 */ /* 0x000fea0003800000 */
.L_x_3259:
[----:B------:R-:W-:Y:S05]  /*1ddf0*/  BSYNC B1 ;  /* 0x0000000000017941 */ /* 0x000fea0003800000 */
.L_x_3258:
        /* <DEDUP_REMOVED lines=30> */
.L_x_3263:
[----:B------:R-:W-:Y:S05]  /*1dfe0*/  BSYNC B2 ;  /* 0x0000000000027941 */ /* 0x000fea0003800000 */
.L_x_3262:
[----:B------:R-:W-:Y:S05]  /*1dff0*/  BSYNC B1 ;  /* 0x0000000000017941 */ /* 0x000fea0003800000 */
.L_x_3261:
        /* <DEDUP_REMOVED lines=30> */
.L_x_3266:
[----:B------:R-:W-:Y:S05]  /*1e1e0*/  BSYNC B2 ;  /* 0x0000000000027941 */ /* 0x000fea0003800000 */
.L_x_3265:
[----:B------:R-:W-:Y:S05]  /*1e1f0*/  BSYNC B1 ;  /* 0x0000000000017941 */ /* 0x000fea0003800000 */
.L_x_3264:
        /* <DEDUP_REMOVED lines=30> */
.L_x_3269:
[----:B------:R-:W-:Y:S05]  /*1e3e0*/  BSYNC B2 ;  /* 0x0000000000027941 */ /* 0x000fea0003800000 */
.L_x_3268:
[----:B------:R-:W-:Y:S05]  /*1e3f0*/  BSYNC B1 ;  /* 0x0000000000017941 */ /* 0x000fea0003800000 */
.L_x_3267:
        /* <DEDUP_REMOVED lines=30> */
.L_x_3272:
[----:B------:R-:W-:Y:S05]  /*1e5e0*/  BSYNC B2 ;  /* 0x0000000000027941 */ /* 0x000fea0003800000 */
.L_x_3271:
[----:B------:R-:W-:Y:S05]  /*1e5f0*/  BSYNC B1 ;  /* 0x0000000000017941 */ /* 0x000fea0003800000 */
.L_x_3270:
        /* <DEDUP_REMOVED lines=30> */
.L_x_3275:
[----:B------:R-:W-:Y:S05]  /*1e7e0*/  BSYNC B2 ;  /* 0x0000000000027941 */ /* 0x000fea0003800000 */
.L_x_3274:
[----:B------:R-:W-:Y:S05]  /*1e7f0*/  BSYNC B1 ;  /* 0x0000000000017941 */ /* 0x000fea0003800000 */
.L_x_3273:
        /* <DEDUP_REMOVED lines=30> */
.L_x_3278:
[----:B------:R-:W-:Y:S05]  /*1e9e0*/  BSYNC B2 ;  /* 0x0000000000027941 */ /* 0x000fea0003800000 */
.L_x_3277:
[----:B------:R-:W-:Y:S05]  /*1e9f0*/  BSYNC B1 ;  /* 0x0000000000017941 */ /* 0x000fea0003800000 */
.L_x_3276:
        /* <DEDUP_REMOVED lines=30> */
.L_x_3281:
[----:B------:R-:W-:Y:S05]  /*1ebe0*/  BSYNC B2 ;  /* 0x0000000000027941 */ /* 0x000fea0003800000 */
.L_x_3280:
[----:B------:R-:W-:Y:S05]  /*1ebf0*/  BSYNC B1 ;  /* 0x0000000000017941 */ /* 0x000fea0003800000 */
.L_x_3279:
        /* <DEDUP_REMOVED lines=30> */
.L_x_3284:
[----:B------:R-:W-:Y:S05]  /*1ede0*/  BSYNC B2 ;  /* 0x0000000000027941 */ /* 0x000fea0003800000 */
.L_x_3283:
[----:B------:R-:W-:Y:S05]  /*1edf0*/  BSYNC B1 ;  /* 0x0000000000017941 */ /* 0x000fea0003800000 */
.L_x_3282:
        /* <DEDUP_REMOVED lines=30> */
.L_x_3287:
[----:B------:R-:W-:Y:S05]  /*1efe0*/  BSYNC B2 ;  /* 0x0000000000027941 */ /* 0x000fea0003800000 */
.L_x_3286:
[----:B------:R-:W-:Y:S05]  /*1eff0*/  BSYNC B1 ;  /* 0x0000000000017941 */ /* 0x000fea0003800000 */
.L_x_3285:
        /* <DEDUP_REMOVED lines=30> */
.L_x_3290:
[----:B------:R-:W-:Y:S05]  /*1f1e0*/  BSYNC B2 ;  /* 0x0000000000027941 */ /* 0x000fea0003800000 */
.L_x_3289:
[----:B------:R-:W-:Y:S05]  /*1f1f0*/  BSYNC B1 ;  /* 0x0000000000017941 */ /* 0x000fea0003800000 */
.L_x_3288:
        /* <DEDUP_REMOVED lines=30> */
.L_x_3293:
[----:B------:R-:W-:Y:S05]  /*1f3e0*/  BSYNC B2 ;  /* 0x0000000000027941 */ /* 0x000fea0003800000 */
.L_x_3292:
[----:B------:R-:W-:Y:S05]  /*1f3f0*/  BSYNC B1 ;  /* 0x0000000000017941 */ /* 0x000fea0003800000 */
.L_x_3291:
        /* <DEDUP_REMOVED lines=30> */
.L_x_3296:
[----:B------:R-:W-:Y:S05]  /*1f5e0*/  BSYNC B2 ;  /* 0x0000000000027941 */ /* 0x000fea0003800000 */
.L_x_3295:
[----:B------:R-:W-:Y:S05]  /*1f5f0*/  BSYNC B1 ;  /* 0x0000000000017941 */ /* 0x000fea0003800000 */
.L_x_3294:
[----:B------:R-:W-:Y:S01]  /*1f600*/  STG.E.64 desc[UR8][R10.64+0x3f00], R2 ;  /* 0x003f00020a007986 */ /* 0x000fe2000c101b08 */
[----:B------:R-:W-:Y:S05]  /*1f610*/  EXIT ;  /* 0x000000000000794d */ /* 0x000fea0003800000 */
        .weak           $__internal_0_$__cuda_sm20_div_rn_f64_full
        .type           $__internal_0_$__cuda_sm20_div_rn_f64_full,@function
        .size           $__internal_0_$__cuda_sm20_div_rn_f64_full,(.L_x_11716 - $__internal_0_$__cuda_sm20_div_rn_f64_full)
$__internal_0_$__cuda_sm20_div_rn_f64_full:
[C---:B------:R-:W-:Y:S01]  /*1f620*/  FSETP.GEU.AND P0, PT, |R135|.reuse, 1.469367938527859385e-39, PT ;  /* 0x001000008700780b */ /* 0x040fe20003f0e200 */
[----:B------:R-:W-:Y:S01]  /*1f630*/  IMAD.MOV.U32 R140, RZ, RZ, 0x1 ;  /* 0x00000001ff8c7424 */ /* 0x000fe200078e00ff */
[----:B------:R-:W-:Y:S01]  /*1f640*/  LOP3.LUT R2, R135, 0x800fffff, RZ, 0xc0, !PT ;  /* 0x800fffff87027812 */ /* 0x000fe200078ec0ff */
[----:B------:R-:W-:Y:S01]  /*1f650*/  BSSY B0, `(.L_x_3297) ;  /* 0x0000054000007945 */ /* 0x000fe20003800000 */
[C---:B------:R-:W-:Y:S02]  /*1f660*/  FSETP.GEU.AND P3, PT, |R137|.reuse, 1.469367938527859385e-39, PT ;  /* 0x001000008900780b */ /* 0x040fe40003f6e200 */
[----:B------:R-:W-:Y:S01]  /*1f670*/  LOP3.LUT R3, R2, 0x3ff00000, RZ, 0xfc, !PT ;  /* 0x3ff0000002037812 */ /* 0x000fe200078efcff */
[----:B------:R-:W-:Y:S01]  /*1f680*/  IMAD.MOV.U32 R2, RZ, RZ, R134 ;  /* 0x000000ffff027224 */ /* 0x000fe200078e0086 */
[----:B------:R-:W-:Y:S02]  /*1f690*/  LOP3.LUT R139, R137, 0x7ff00000, RZ, 0xc0, !PT ;  /* 0x7ff00000898b7812 */ /* 0x000fe400078ec0ff */
[----:B------:R-:W-:-:S03]  /*1f6a0*/  LOP3.LUT R150, R135, 0x7ff00000, RZ, 0xc0, !PT ;  /* 0x7ff0000087967812 */ /* 0x000fc600078ec0ff */
[----:B------:R-:W-:Y:S01]  /*1f6b0*/  @!P0 DMUL R2, R134, 8.98846567431157953865e+307 ;  /* 0x7fe0000086028828 */ /* 0x000fe20000000000 */
[----:B------:R-:W-:Y:S01]  /*1f6c0*/  ISETP.GE.U32.AND P2, PT, R139, R150, PT ;  /* 0x000000968b00720c */ /* 0x000fe20003f46070 */
[----:B------:R-:W-:Y:S02]  /*1f6d0*/  IMAD.MOV.U32 R151, RZ, RZ, R139 ;  /* 0x000000ffff977224 */ /* 0x000fe400078e008b */
[----:B------:R-:W-:Y:S02]  /*1f6e0*/  @!P3 LOP3.LUT R144, R135, 0x7ff00000, RZ, 0xc0, !PT ;  /* 0x7ff000008790b812 */ /* 0x000fe400078ec0ff */
[----:B------:R-:W0:Y:S02]  /*1f6f0*/  MUFU.RCP64H R141, R3 ;  /* 0x00000003008d7308 */ /* 0x000e240000001800 */
[----:B------:R-:W-:Y:S01]  /*1f700*/  @!P3 ISETP.GE.U32.AND P4, PT, R139, R144, PT ;  /* 0x000000908b00b20c */ /* 0x000fe20003f86070 */
[----:B------:R-:W-:Y:S01]  /*1f710*/  IMAD.MOV.U32 R144, RZ, RZ, 0x1ca00000 ;  /* 0x1ca00000ff907424 */ /* 0x000fe200078e00ff */
[----:B------:R-:W-:-:S05]  /*1f720*/  @!P0 LOP3.LUT R150, R3, 0x7ff00000, RZ, 0xc0, !PT ;  /* 0x7ff0000003968812 */ /* 0x000fca00078ec0ff */
[----:B------:R-:W-:Y:S01]  /*1f730*/  VIADD R152, R150, 0xffffffff ;  /* 0xffffffff96987836 */ /* 0x000fe20000000000 */
[----:B0-----:R-:W-:-:S08]  /*1f740*/  DFMA R142, R140, -R2, 1 ;  /* 0x3ff000008c8e742b */ /* 0x001fd00000000802 */
[----:B------:R-:W-:-:S08]  /*1f750*/  DFMA R142, R142, R142, R142 ;  /* 0x0000008e8e8e722b */ /* 0x000fd0000000008e */
[----:B------:R-:W-:Y:S01]  /*1f760*/  DFMA R146, R140, R142, R140 ;  /* 0x0000008e8c92722b */ /* 0x000fe2000000008c */
[C---:B------:R-:W-:Y:S01]  /*1f770*/  @!P3 SEL R143, R144.reuse, 0x63400000, !P4 ;  /* 0x63400000908fb807 */ /* 0x040fe20006000000 */
[----:B------:R-:W-:Y:S01]  /*1f780*/  IMAD.MOV.U32 R140, RZ, RZ, R136 ;  /* 0x000000ffff8c7224 */ /* 0x000fe200078e0088 */
[----:B------:R-:W-:Y:S01]  /*1f790*/  SEL R141, R144, 0x63400000, !P2 ;  /* 0x63400000908d7807 */ /* 0x000fe20005000000 */
[----:B------:R-:W-:Y:S01]  /*1f7a0*/  @!P3 IMAD.MOV.U32 R142, RZ, RZ, RZ ;  /* 0x000000ffff8eb224 */ /* 0x000fe200078e00ff */
[--C-:B------:R-:W-:Y:S02]  /*1f7b0*/  @!P3 LOP3.LUT R143, R143, 0x80000000, R137.reuse, 0xf8, !PT ;  /* 0x800000008f8fb812 */ /* 0x100fe400078ef889 */
[----:B------:R-:W-:Y:S01]  /*1f7c0*/  LOP3.LUT R141, R141, 0x800fffff, R137, 0xf8, !PT ;  /* 0x800fffff8d8d7812 */ /* 0x000fe200078ef889 */
[----:B------:R-:W-:Y:S01]  /*1f7d0*/  DFMA R148, R146, -R2, 1 ;  /* 0x3ff000009294742b */ /* 0x000fe20000000802 */
[----:B------:R-:W-:-:S06]  /*1f7e0*/  @!P3 LOP3.LUT R143, R143, 0x100000, RZ, 0xfc, !PT ;  /* 0x001000008f8fb812 */ /* 0x000fcc00078efcff */
[----:B------:R-:W-:Y:S02]  /*1f7f0*/  @!P3 DFMA R140, R140, 2, -R142 ;  /* 0x400000008c8cb82b */ /* 0x000fe4000000088e */
[----:B------:R-:W-:-:S08]  /*1f800*/  DFMA R148, R146, R148, R146 ;  /* 0x000000949294722b */ /* 0x000fd00000000092 */
[----:B------:R-:W-:Y:S01]  /*1f810*/  @!P3 LOP3.LUT R151, R141, 0x7ff00000, RZ, 0xc0, !PT ;  /* 0x7ff000008d97b812 */ /* 0x000fe200078ec0ff */
[----:B------:R-:W-:-:S04]  /*1f820*/  DMUL R142, R148, R140 ;  /* 0x0000008c948e7228 */ /* 0x000fc80000000000 */
[----:B------:R-:W-:-:S04]  /*1f830*/  VIADD R145, R151, 0xffffffff ;  /* 0xffffffff97917836 */ /* 0x000fc80000000000 */
[----:B------:R-:W-:Y:S01]  /*1f840*/  DFMA R146, R142, -R2, R140 ;  /* 0x800000028e92722b */ /* 0x000fe2000000008c */
[----:B------:R-:W-:-:S04]  /*1f850*/  ISETP.GT.U32.AND P0, PT, R145, 0x7feffffe, PT ;  /* 0x7feffffe9100780c */ /* 0x000fc80003f04070 */
[----:B------:R-:W-:-:S03]  /*1f860*/  ISETP.GT.U32.OR P0, PT, R152, 0x7feffffe, P0 ;  /* 0x7feffffe9800780c */ /* 0x000fc60000704470 */
[----:B------:R-:W-:-:S10]  /*1f870*/  DFMA R142, R148, R146, R142 ;  /* 0x00000092948e722b */ /* 0x000fd4000000008e */
[----:B------:R-:W-:Y:S05]  /*1f880*/  @P0 BRA `(.L_x_3298) ;  /* 0x00000000006c0947 */ /* 0x000fea0003800000 */
[----:B------:R-:W-:-:S04]  /*1f890*/  LOP3.LUT R146, R135, 0x7ff00000, RZ, 0xc0, !PT ;  /* 0x7ff0000087927812 */ /* 0x000fc800078ec0ff */
[CC--:B------:R-:W-:Y:S02]  /*1f8a0*/  VIADDMNMX R136, R139.reuse, -R146.reuse, 0xb9600000, !PT ;  /* 0xb96000008b887446 */ /* 0x0c0fe40007800992 */
[----:B------:R-:W-:Y:S02]  /*1f8b0*/  ISETP.GE.U32.AND P0, PT, R139, R146, PT ;  /* 0x000000928b00720c */ /* 0x000fe40003f06070 */
[----:B------:R-:W-:Y:S02]  /*1f8c0*/  VIMNMX R136, R136, 0x46a00000, PT ;  /* 0x46a0000088887848 */ /* 0x000fe40003fe0100 */
[----:B------:R-:W-:-:S05]  /*1f8d0*/  SEL R139, R144, 0x63400000, !P0 ;  /* 0x63400000908b7807 */ /* 0x000fca0004000000 */
[----:B------:R-:W-:Y:S02]  /*1f8e0*/  IMAD.IADD R139, R136, 0x1, -R139 ;  /* 0x00000001888b7824 */ /* 0x000fe400078e0a8b */
[----:B------:R-:W-:Y:S02]  /*1f8f0*/  IMAD.MOV.U32 R136, RZ, RZ, RZ ;  /* 0x000000ffff887224 */ /* 0x000fe400078e00ff */
[----:B------:R-:W-:-:S06]  /*1f900*/  VIADD R137, R139, 0x7fe00000 ;  /* 0x7fe000008b897836 */ /* 0x000fcc0000000000 */
[----:B------:R-:W-:-:S10]  /*1f910*/  DMUL R144, R142, R136 ;  /* 0x000000888e907228 */ /* 0x000fd40000000000 */
[----:B------:R-:W-:-:S13]  /*1f920*/  FSETP.GTU.AND P0, PT, |R145|, 1.469367938527859385e-39, PT ;  /* 0x001000009100780b */ /* 0x000fda0003f0c200 */
[----:B------:R-:W-:Y:S05]  /*1f930*/  @P0 BRA `(.L_x_3299) ;  /* 0x0000000000940947 */ /* 0x000fea0003800000 */
[----:B------:R-:W-:Y:S01]  /*1f940*/  DFMA R2, R142, -R2, R140 ;  /* 0x800000028e02722b */ /* 0x000fe2000000008c */
[----:B------:R-:W-:-:S09]  /*1f950*/  IMAD.MOV.U32 R136, RZ, RZ, RZ ;  /* 0x000000ffff887224 */ /* 0x000fd200078e00ff */
[C---:B------:R-:W-:Y:S02]  /*1f960*/  FSETP.NEU.AND P0, PT, R3.reuse, RZ, PT ;  /* 0x000000ff0300720b */ /* 0x040fe40003f0d000 */
[----:B------:R-:W-:-:S04]  /*1f970*/  LOP3.LUT R135, R3, 0x80000000, R135, 0x48, !PT ;  /* 0x8000000003877812 */ /* 0x000fc800078e4887 */
[----:B------:R-:W-:-:S07]  /*1f980*/  LOP3.LUT R137, R135, R137, RZ, 0xfc, !PT ;  /* 0x0000008987897212 */ /* 0x000fce00078efcff */
[----:B------:R-:W-:Y:S05]  /*1f990*/  @!P0 BRA `(.L_x_3299) ;  /* 0x00000000007c8947 */ /* 0x000fea0003800000 */
[----:B------:R-:W-:Y:S01]  /*1f9a0*/  IMAD.MOV R3, RZ, RZ, -R139 ;  /* 0x000000ffff037224 */ /* 0x000fe200078e0a8b */
[----:B------:R-:W-:Y:S01]  /*1f9b0*/  DMUL.RP R136, R142, R136 ;  /* 0x000000888e887228 */ /* 0x000fe20000008000 */
[----:B------:R-:W-:-:S06]  /*1f9c0*/  IMAD.MOV.U32 R2, RZ, RZ, RZ ;  /* 0x000000ffff027224 */ /* 0x000fcc00078e00ff */
[----:B------:R-:W-:-:S03]  /*1f9d0*/  DFMA R2, R144, -R2, R142 ;  /* 0x800000029002722b */ /* 0x000fc6000000008e */
[----:B------:R-:W-:-:S03]  /*1f9e0*/  LOP3.LUT R135, R137, R135, RZ, 0x3c, !PT ;  /* 0x0000008789877212 */ /* 0x000fc600078e3cff */
[----:B------:R-:W-:-:S04]  /*1f9f0*/  IADD3 R2, -R139, -0x43300000, RZ ;  /* 0xbcd000008b027810 */ /* 0x000fc80007ffe1ff */
[----:B------:R-:W-:-:S04]  /*1fa00*/  FSETP.NEU.AND P0, PT, |R3|, R2, PT ;  /* 0x000000020300720b */ /* 0x000fc80003f0d200 */
[----:B------:R-:W-:Y:S02]  /*1fa10*/  FSEL R144, R136, R144, !P0 ;  /* 0x0000009088907208 */ /* 0x000fe40004000000 */
[----:B------:R-:W-:Y:S01]  /*1fa20*/  FSEL R145, R135, R145, !P0 ;  /* 0x0000009187917208 */ /* 0x000fe20004000000 */
[----:B------:R-:W-:Y:S06]  /*1fa30*/  BRA `(.L_x_3299) ;  /* 0x0000000000547947 */ /* 0x000fec0003800000 */
.L_x_3298:
[----:B------:R-:W-:-:S14]  /*1fa40*/  DSETP.NAN.AND P0, PT, R136, R136, PT ;  /* 0x000000888800722a */ /* 0x000fdc0003f08000 */
[----:B------:R-:W-:Y:S05]  /*1fa50*/  @P0 BRA `(.L_x_3300) ;  /* 0x0000000000440947 */ /* 0x000fea0003800000 */
[----:B------:R-:W-:-:S14]  /*1fa60*/  DSETP.NAN.AND P0, PT, R134, R134, PT ;  /* 0x000000868600722a */ /* 0x000fdc0003f08000 */
[----:B------:R-:W-:Y:S05]  /*1fa70*/  @P0 BRA `(.L_x_3301) ;  /* 0x0000000000300947 */ /* 0x000fea0003800000 */
[----:B------:R-:W-:Y:S01]  /*1fa80*/  ISETP.NE.AND P0, PT, R151, R150, PT ;  /* 0x000000969700720c */ /* 0x000fe20003f05270 */
[----:B------:R-:W-:Y:S02]  /*1fa90*/  IMAD.MOV.U32 R144, RZ, RZ, 0x0 ;  /* 0x00000000ff907424 */ /* 0x000fe400078e00ff */
[----:B------:R-:W-:-:S10]  /*1faa0*/  IMAD.MOV.U32 R145, RZ, RZ, -0x80000 ;  /* 0xfff80000ff917424 */ /* 0x000fd400078e00ff */
[----:B------:R-:W-:Y:S05]  /*1fab0*/  @!P0 BRA `(.L_x_3299) ;  /* 0x0000000000348947 */ /* 0x000fea0003800000 */
[----:B------:R-:W-:Y:S02]  /*1fac0*/  ISETP.NE.AND P0, PT, R151, 0x7ff00000, PT ;  /* 0x7ff000009700780c */ /* 0x000fe40003f05270 */
[----:B------:R-:W-:Y:S02]  /*1fad0*/  LOP3.LUT R145, R137, 0x80000000, R135, 0x48, !PT ;  /* 0x8000000089917812 */ /* 0x000fe400078e4887 */
[----:B------:R-:W-:-:S13]  /*1fae0*/  ISETP.EQ.OR P0, PT, R150, RZ, !P0 ;  /* 0x000000ff9600720c */ /* 0x000fda0004702670 */
[----:B------:R-:W-:Y:S01]  /*1faf0*/  @P0 LOP3.LUT R2, R145, 0x7ff00000, RZ, 0xfc, !PT ;  /* 0x7ff0000091020812 */ /* 0x000fe200078efcff */
[----:B------:R-:W-:Y:S02]  /*1fb00*/  @!P0 IMAD.MOV.U32 R144, RZ, RZ, RZ ;  /* 0x000000ffff908224 */ /* 0x000fe400078e00ff */
[----:B------:R-:W-:Y:S02]  /*1fb10*/  @P0 IMAD.MOV.U32 R144, RZ, RZ, RZ ;  /* 0x000000ffff900224 */ /* 0x000fe400078e00ff */
[----:B------:R-:W-:Y:S01]  /*1fb20*/  @P0 IMAD.MOV.U32 R145, RZ, RZ, R2 ;  /* 0x000000ffff910224 */ /* 0x000fe200078e0002 */
[----:B------:R-:W-:Y:S06]  /*1fb30*/  BRA `(.L_x_3299) ;  /* 0x0000000000147947 */ /* 0x000fec0003800000 */
.L_x_3301:
[----:B------:R-:W-:Y:S01]  /*1fb40*/  LOP3.LUT R145, R135, 0x80000, RZ, 0xfc, !PT ;  /* 0x0008000087917812 */ /* 0x000fe200078efcff */
[----:B------:R-:W-:Y:S01]  /*1fb50*/  IMAD.MOV.U32 R144, RZ, RZ, R134 ;  /* 0x000000ffff907224 */ /* 0x000fe200078e0086 */
[----:B------:R-:W-:Y:S06]  /*1fb60*/  BRA `(.L_x_3299) ;  /* 0x0000000000087947 */ /* 0x000fec0003800000 */
.L_x_3300:
[----:B------:R-:W-:Y:S01]  /*1fb70*/  LOP3.LUT R145, R137, 0x80000, RZ, 0xfc, !PT ;  /* 0x0008000089917812 */ /* 0x000fe200078efcff */
[----:B------:R-:W-:-:S07]  /*1fb80*/  IMAD.MOV.U32 R144, RZ, RZ, R136 ;  /* 0x000000ffff907224 */ /* 0x000fce00078e0088 */
.L_x_3299:
[----:B------:R-:W-:Y:S05]  /*1fb90*/  BSYNC B0 ;  /* 0x0000000000007941 */ /* 0x000fea0003800000 */
.L_x_3297:
[----:B------:R-:W-:Y:S02]  /*1fba0*/  IMAD.MOV.U32 R139, RZ, RZ, 0x0 ;  /* 0x00000000ff8b7424 */ /* 0x000fe400078e00ff */
[----:B------:R-:W-:Y:S02]  /*1fbb0*/  IMAD.MOV.U32 R2, RZ, RZ, R144 ;  /* 0x000000ffff027224 */ /* 0x000fe400078e0090 */
[----:B------:R-:W-:Y:S01]  /*1fbc0*/  IMAD.MOV.U32 R3, RZ, RZ, R145 ;  /* 0x000000ffff037224 */ /* 0x000fe200078e0091 */
[----:B------:R-:W-:Y:S06]  /*1fbd0*/  RET.REL.NODEC R138 `(_ZN43_GLOBAL__N__9ae7fba5_10_SoftMax_cu_9f978f6320softmax_warp_forwardIdddLi11ELb0ELb1EEEvPT0_PKT_iiiPKbib) ;  /* 0xfffffe048a087950 */ /* 0x000fec0003c3ffff */
.L_x_3302:
        /* <DEDUP_REMOVED lines=10> */
.L_x_11716:


//--------------------- .text._ZN43_GLOBAL__N__9ae7fba5_10_SoftMax_cu_9f978f6320softmax_warp_forwardIdddLi10ELb0ELb1EEEvPT0_PKT_iiiPKbib --------------------------
	.section	.text._ZN43_GLOBAL__N__9ae7fba5_10_SoftMax_cu_9f978f6320softmax_warp_forwardIdddLi10ELb0ELb1EEEvPT0_PKT_iiiPKbib,"ax",@progbits
	.align	128
.text._ZN43_GLOBAL__N__9ae7fba5_10_SoftMax_cu_9f978f6320softmax_warp_forwardIdddLi10ELb0ELb1EEEvPT0_PKT_iiiPKbib:
        .type           _ZN43_GLOBAL__N__9ae7fba5_10_SoftMax_cu_9f978f6320softmax_warp_forwardIdddLi10ELb0ELb1EEEvPT0_PKT_iiiPKbib,@function
        .size           _ZN43_GLOBAL__N__9ae7fba5_10_SoftMax_cu_9f978f6320softmax_warp_forwardIdddLi10ELb0ELb1EEEvPT0_PKT_iiiPKbib,(.L_x_11718 - _ZN43_GLOBAL__N__9ae7fba5_10_SoftMax_cu_9f978f6320softmax_warp_forwardIdddLi10ELb0ELb1EEEvPT0_PKT_iiiPKbib)
        .other          _ZN43_GLOBAL__N__9ae7fba5_10_SoftMax_cu_9f978f6320softmax_warp_forwardIdddLi10ELb0ELb1EEEvPT0_PKT_iiiPKbib,@"STO_CUDA_ENTRY STV_DEFAULT"
_ZN43_GLOBAL__N__9ae7fba5_10_SoftMax_cu_9f978f6320softmax_warp_forwardIdddLi10ELb0ELb1EEEvPT0_PKT_iiiPKbib:
[----:B------:R-:W-:Y:S01]  /*0000*/  LDC R1, c[0x0][0x28] ;  /* 0x00000a00ff017b82 */ /* 0x000fe20000000800 */
[----:B------:R-:W0:Y:S07]  /*0010*/  S2R R3, SR_TID.Y ;  /* 0x0000000000037919 */ /* 0x000e2e0000002200 */
[----:B------:R-:W0:Y:S01]  /*0020*/  S2UR UR5, SR_CTAID.X ;  /* 0x00000000000579c3 */ /* 0x000e220000002500 */
[----:B------:R-:W-:Y:S01]  /*0030*/  ULDC.U8 UR4, c[0x0][0x23c] ;  /* 0x00008f0000047ab9 */ /* 0x000fe20000000000 */
[----:B------:R-:W-:Y:S01]  /*0040*/  ULDC UR6, c[0x0][0x220] ;  /* 0x0000880000067ab9 */ /* 0x000fe20000000800 */
[----:B------:R-:W1:Y:S01]  /*0050*/  S2R R89, SR_TID.X ;  /* 0x0000000000597919 */ /* 0x000e620000002100 */
[----:B------:R-:W-:Y:S01]  /*0060*/  UPRMT UR4, UR4, 0x8880, URZ ;  /* 0x0000888004047896 */ /* 0x000fe2000800003f */
[----:B------:R-:W-:Y:S01]  /*0070*/  ULDC UR8, c[0x0][0x224] ;  /* 0x0000890000087ab9 */ /* 0x000fe20000000800 */
[----:B------:R-:W-:-:S02]  /*0080*/  ULDC UR7, c[0x0][0x228] ;  /* 0x00008a0000077ab9 */ /* 0x000fc40000000800 */
[----:B------:R-:W0:Y:S02]  /*0090*/  LDC R0, c[0x0][0x4] ;  /* 0x00000100ff007b82 */ /* 0x000e240000000800 */
[----:B------:R-:W-:Y:S01]  /*00a0*/  ISETP.NE.AND P1, PT, RZ, UR4, PT ;  /* 0x00000004ff007c0c */ /* 0x000fe2000bf25270 */
[----:B0-----:R-:W-:-:S05]  /*00b0*/  IMAD R0, R0, UR5, R3 ;  /* 0x0000000500007c24 */ /* 0x001fca000f8e0203 */
[C---:B------:R-:W-:Y:S01]  /*00c0*/  IADD3 R2, -R0.reuse, UR6, RZ ;  /* 0x0000000600027c10 */ /* 0x040fe2000fffe1ff */
[----:B------:R-:W-:-:S03]  /*00d0*/  IMAD R0, R0, UR8, RZ ;  /* 0x0000000800007c24 */ /* 0x000fc6000f8e02ff */
[----:B------:R-:W-:Y:S01]  /*00e0*/  ISETP.GT.AND P0, PT, R2, RZ, PT ;  /* 0x000000ff0200720c */ /* 0x000fe20003f04270 */
[----:B-1----:R-:W-:-:S03]  /*00f0*/  IMAD.IADD R5, R0, 0x1, R89 ;  /* 0x0000000100057824 */ /* 0x002fc600078e0259 */
[----:B------:R-:W-:Y:S01]  /*0100*/  SEL R92, RZ, UR7, !P0 ;  /* 0x00000007ff5c7c07 */ /* 0x000fe2000c000000 */
        /* <DEDUP_REMOVED lines=31> */
.L_x_3303:
        /* <DEDUP_REMOVED lines=10> */
[----:B------:R-:W-:Y:S01]  /*03a0*/  HFMA2.MMA R50, -RZ, RZ, 0, 0 ;  /* 0x00000000ff327435 */ /* 0x000fe200000001ff */
[----:B------:R-:W-:Y:S01]  /*03b0*/  IMAD.MOV.U32 R28, RZ, RZ, 0x0 ;  /* 0x00000000ff1c7424 */ /* 0x000fe200078e00ff */
[-C--:B------:R-:W-:Y:S01]  /*03c0*/  ISETP.GE.AND P2, PT, R3, R92.reuse, PT ;  /* 0x0000005c0300720c */ /* 0x080fe20003f46270 */
[----:B------:R-:W-:Y:S01]  /*03d0*/  IMAD.MOV.U32 R29, RZ, RZ, -0x100000 ;  /* 0xfff00000ff1d7424 */ /* 0x000fe200078e00ff */
[----:B------:R-:W-:Y:S01]  /*03e0*/  P2R R2, PR, RZ, 0x2 ;  /* 0x00000002ff027803 */ /* 0x000fe20000000000 */
[----:B------:R-:W-:Y:S01]  /*03f0*/  VIADD R9, R89, 0x80 ;  /* 0x0000008059097836 */ /* 0x000fe20000000000 */
[----:B------:R-:W-:Y:S01]  /*0400*/  P2R R0, PR, RZ, 0x4 ;  /* 0x00000004ff007803 */ /* 0x000fe20000000000 */
[----:B------:R-:W-:Y:S01]  /*0410*/  IMAD.MOV.U32 R40, RZ, RZ, 0x0 ;  /* 0x00000000ff287424 */ /* 0x000fe200078e00ff */
[----:B------:R-:W-:Y:S01]  /*0420*/  LEA R90, P2, R5, UR10, 0x3 ;  /* 0x0000000a055a7c11 */ /* 0x000fe2000f8418ff */
[----:B------:R-:W-:Y:S01]  /*0430*/  IMAD.MOV.U32 R41, RZ, RZ, -0x100000 ;  /* 0xfff00000ff297424 */ /* 0x000fe200078e00ff */
[-C--:B------:R-:W-:Y:S01]  /*0440*/  ISETP.GE.AND P4, PT, R7, R92.reuse, PT ;  /* 0x0000005c0700720c */ /* 0x080fe20003f86270 */
[----:B------:R-:W-:Y:S01]  /*0450*/  VIADD R7, R89, 0x100 ;  /* 0x0000010059077836 */ /* 0x000fe20000000000 */
[----:B------:R-:W-:Y:S01]  /*0460*/  LEA.HI.X R91, R5, UR11, R6, 0x3, P2 ;  /* 0x0000000b055b7c11 */ /* 0x000fe200090f1c06 */
[----:B------:R-:W-:Y:S01]  /*0470*/  IMAD.MOV.U32 R42, RZ, RZ, 0x0 ;  /* 0x00000000ff2a7424 */ /* 0x000fe200078e00ff */
[-C--:B------:R-:W-:Y:S01]  /*0480*/  ISETP.GE.AND P6, PT, R9, R92.reuse, PT ;  /* 0x0000005c0900720c */ /* 0x080fe20003fc6270 */
[C---:B------:R-:W-:Y:S01]  /*0490*/  VIADD R9, R89.reuse, 0xe0 ;  /* 0x000000e059097836 */ /* 0x040fe20000000000 */
[----:B------:R-:W0:Y:S01]  /*04a0*/  S2R R119, SR_TID.X ;  /* 0x0000000000777919 */ /* 0x000e220000002100 */
[----:B------:R-:W-:Y:S01]  /*04b0*/  IMAD.MOV.U32 R43, RZ, RZ, -0x100000 ;  /* 0xfff00000ff2b7424 */ /* 0x000fe200078e00ff */
[----:B------:R-:W-:Y:S01]  /*04c0*/  ISETP.NE.AND P2, PT, R2, RZ, PT ;  /* 0x000000ff0200720c */ /* 0x000fe20003f45270 */
[----:B------:R-:W-:Y:S01]  /*04d0*/  VIADD R11, R89, 0x140 ;  /* 0x00000140590b7836 */ /* 0x000fe20000000000 */
[----:B------:R-:W-:Y:S01]  /*04e0*/  ISETP.GE.AND P3, PT, R9, R92, PT ;  /* 0x0000005c0900720c */ /* 0x000fe20003f66270 */
[----:B------:R-:W-:Y:S01]  /*04f0*/  VIADD R9, R89, 0x120 ;  /* 0x0000012059097836 */ /* 0x000fe20000000000 */
[----:B------:R-:W-:Y:S01]  /*0500*/  P2R R5, PR, RZ, 0x10 ;  /* 0x00000010ff057803 */ /* 0x000fe20000000000 */
[----:B------:R-:W-:Y:S01]  /*0510*/  IMAD.MOV.U32 R44, RZ, RZ, 0x0 ;  /* 0x00000000ff2c7424 */ /* 0x000fe200078e00ff */
[----:B------:R-:W-:Y:S01]  /*0520*/  P2R R6, PR, RZ, 0x8 ;  /* 0x00000008ff067803 */ /* 0x000fe20000000000 */
        /* <DEDUP_REMOVED lines=8> */
[----:B------:R-:W-:Y:S02]  /*05b0*/  IMAD.MOV.U32 R51, RZ, RZ, -0x100000 ;  /* 0xfff00000ff337424 */ /* 0x000fe400078e00ff */
[----:B------:R-:W-:Y:S02]  /*05c0*/  VIADD R19, R89, 0x1c0 ;  /* 0x000001c059137836 */ /* 0x000fe40000000000 */
[----:B------:R-:W-:Y:S02]  /*05d0*/  IMAD.MOV.U32 R52, RZ, RZ, 0x0 ;  /* 0x00000000ff347424 */ /* 0x000fe400078e00ff */
[----:B------:R-:W-:Y:S01]  /*05e0*/  IMAD.MOV.U32 R53, RZ, RZ, -0x100000 ;  /* 0xfff00000ff357424 */ /* 0x000fe200078e00ff */
[----:B0-----:R-:W-:Y:S01]  /*05f0*/  IADD3 R111, R119, 0x360, RZ ;  /* 0x00000360776f7810 */ /* 0x001fe20007ffe0ff */
        /* <DEDUP_REMOVED lines=27> */
[----:B------:R-:W-:Y:S02]  /*07b0*/  IMAD.MOV.U32 R72, RZ, RZ, 0x0 ;  /* 0x00000000ff487424 */ /* 0x000fe400078e00ff */
[----:B------:R-:W-:Y:S02]  /*07c0*/  IMAD.MOV.U32 R73, RZ, RZ, -0x100000 ;  /* 0xfff00000ff497424 */ /* 0x000fe400078e00ff */
[----:B------:R-:W-:Y:S02]  /*07d0*/  VIADD R107, R119, 0x320 ;  /* 0x00000320776b7836 */ /* 0x000fe40000000000 */
[----:B------:R-:W-:-:S02]  /*07e0*/  IMAD.MOV.U32 R74, RZ, RZ, 0x0 ;  /* 0x00000000ff4a7424 */ /* 0x000fc400078e00ff */
[----:B------:R-:W-:Y:S02]  /*07f0*/  IMAD.MOV.U32 R75, RZ, RZ, -0x100000 ;  /* 0xfff00000ff4b7424 */ /* 0x000fe400078e00ff */
[----:B------:R-:W-:Y:S02]  /*0800*/  VIADD R109, R119, 0x340 ;  /* 0x00000340776d7836 */ /* 0x000fe40000000000 */
[----:B------:R-:W-:Y:S02]  /*0810*/  IMAD.MOV.U32 R76, RZ, RZ, 0x0 ;  /* 0x00000000ff4c7424 */ /* 0x000fe400078e00ff */
[----:B------:R-:W-:Y:S02]  /*0820*/  IMAD.MOV.U32 R77, RZ, RZ, -0x100000 ;  /* 0xfff00000ff4d7424 */ /* 0x000fe400078e00ff */
[----:B------:R-:W-:Y:S02]  /*0830*/  VIADD R3, R89, 0xa0 ;  /* 0x000000a059037836 */ /* 0x000fe40000000000 */
[----:B------:R-:W-:-:S02]  /*0840*/  IMAD.MOV.U32 R30, RZ, RZ, 0x0 ;  /* 0x00000000ff1e7424 */ /* 0x000fc400078e00ff */
[----:B------:R-:W-:Y:S01]  /*0850*/  IMAD.MOV.U32 R31, RZ, RZ, -0x100000 ;  /* 0xfff00000ff1f7424 */ /* 0x000fe200078e00ff */
[----:B------:R-:W-:Y:S01]  /*0860*/  ISETP.GE.AND P5, PT, R3, R92, PT ;  /* 0x0000005c0300720c */ /* 0x000fe20003fa6270 */
[----:B------:R-:W-:Y:S02]  /*0870*/  IMAD.MOV.U32 R34, RZ, RZ, 0x0 ;  /* 0x00000000ff227424 */ /* 0x000fe400078e00ff */
[----:B------:R-:W-:Y:S02]  /*0880*/  IMAD.MOV.U32 R35, RZ, RZ, -0x100000 ;  /* 0xfff00000ff237424 */ /* 0x000fe400078e00ff */
[----:B------:R-:W-:Y:S01]  /*0890*/  IMAD.MOV.U32 R36, RZ, RZ, 0x0 ;  /* 0x00000000ff247424 */ /* 0x000fe200078e00ff */
[----:B------:R0:W5:Y:S01]  /*08a0*/  @!P2 LDG.E.64 R30, desc[UR8][R90.64+0x300] ;  /* 0x000300085a1ea981 */ /* 0x000162000c1e1b00 */
[----:B------:R-:W-:Y:S02]  /*08b0*/  IMAD.MOV.U32 R37, RZ, RZ, -0x100000 ;  /* 0xfff00000ff257424 */ /* 0x000fe400078e00ff */
[----:B------:R-:W-:-:S02]  /*08c0*/  IMAD.MOV.U32 R38, RZ, RZ, 0x0 ;  /* 0x00000000ff267424 */ /* 0x000fc400078e00ff */
[----:B------:R-:W-:Y:S02]  /*08d0*/  IMAD.MOV.U32 R39, RZ, RZ, -0x100000 ;  /* 0xfff00000ff277424 */ /* 0x000fe400078e00ff */
[----:B------:R-:W-:Y:S01]  /*08e0*/  IMAD.MOV.U32 R78, RZ, RZ, 0x0 ;  /* 0x00000000ff4e7424 */ /* 0x000fe200078e00ff */
[----:B------:R0:W5:Y:S01]  /*08f0*/  @!P5 LDG.E.64 R34, desc[UR8][R90.64+0x500] ;  /* 0x000500085a22d981 */ /* 0x000162000c1e1b00 */
[----:B------:R-:W-:Y:S02]  /*0900*/  IMAD.MOV.U32 R79, RZ, RZ, -0x100000 ;  /* 0xfff00000ff4f7424 */ /* 0x000fe400078e00ff */
[----:B------:R-:W-:Y:S01]  /*0910*/  IMAD.MOV.U32 R96, RZ, RZ, 0x0 ;  /* 0x00000000ff607424 */ /* 0x000fe200078e00ff */
[----:B------:R0:W5:Y:S01]  /*0920*/  @!P4 LDG.E.64 R36, desc[UR8][R90.64+0x600] ;  /* 0x000600085a24c981 */ /* 0x000162000c1e1b00 */
[C---:B------:R-:W-:Y:S02]  /*0930*/  VIADD R113, R119.reuse, 0x380 ;  /* 0x0000038077717836 */ /* 0x040fe40000000000 */
[----:B------:R-:W-:Y:S01]  /*0940*/  IMAD.MOV.U32 R97, RZ, RZ, -0x100000 ;  /* 0xfff00000ff617424 */ /* 0x000fe200078e00ff */
[----:B------:R0:W5:Y:S01]  /*0950*/  @!P3 LDG.E.64 R38, desc[UR8][R90.64+0x700] ;  /* 0x000700085a26b981 */ /* 0x000162000c1e1b00 */
[----:B------:R-:W-:-:S02]  /*0960*/  VIADD R115, R119, 0x3a0 ;  /* 0x000003a077737836 */ /* 0x000fc40000000000 */
[----:B------:R-:W-:Y:S02]  /*0970*/  IMAD.MOV.U32 R32, RZ, RZ, 0x0 ;  /* 0x00000000ff207424 */ /* 0x000fe400078e00ff */
[----:B------:R-:W-:Y:S02]  /*0980*/  IMAD.MOV.U32 R33, RZ, RZ, -0x100000 ;  /* 0xfff00000ff217424 */ /* 0x000fe400078e00ff */
[C---:B------:R-:W-:Y:S01]  /*0990*/  VIADD R117, R119.reuse, 0x3c0 ;  /* 0x000003c077757836 */ /* 0x040fe20000000000 */
[----:B------:R-:W3:Y:S01]  /*09a0*/  @!P0 LDG.E.64 R96, desc[UR8][R90.64] ;  /* 0x000000085a608981 */ /* 0x000ee2000c1e1b00 */
[----:B------:R-:W-:Y:S02]  /*09b0*/  VIADD R119, R119, 0x3e0 ;  /* 0x000003e077777836 */ /* 0x000fe40000000000 */
[----:B------:R-:W-:Y:S02]  /*09c0*/  IMAD.MOV.U32 R80, RZ, RZ, 0x0 ;  /* 0x00000000ff507424 */ /* 0x000fe400078e00ff */
[----:B------:R-:W-:-:S02]  /*09d0*/  IMAD.MOV.U32 R81, RZ, RZ, -0x100000 ;  /* 0xfff00000ff517424 */ /* 0x000fc400078e00ff */
[----:B------:R-:W-:Y:S02]  /*09e0*/  IMAD.MOV.U32 R82, RZ, RZ, 0x0 ;  /* 0x00000000ff527424 */ /* 0x000fe400078e00ff */
[----:B------:R-:W-:Y:S02]  /*09f0*/  IMAD.MOV.U32 R83, RZ, RZ, -0x100000 ;  /* 0xfff00000ff537424 */ /* 0x000fe400078e00ff */
[----:B------:R-:W-:Y:S02]  /*0a00*/  IMAD.MOV.U32 R84, RZ, RZ, 0x0 ;  /* 0x00000000ff547424 */ /* 0x000fe400078e00ff */
[----:B------:R-:W-:Y:S02]  /*0a10*/  IMAD.MOV.U32 R85, RZ, RZ, -0x100000 ;  /* 0xfff00000ff557424 */ /* 0x000fe400078e00ff */
[----:B------:R-:W-:Y:S02]  /*0a20*/  IMAD.MOV.U32 R86, RZ, RZ, 0x0 ;  /* 0x00000000ff567424 */ /* 0x000fe400078e00ff */
[----:B------:R-:W-:Y:S01]  /*0a30*/  IMAD.MOV.U32 R87, RZ, RZ, -0x100000 ;  /* 0xfff00000ff577424 */ /* 0x000fe200078e00ff */
[----:B--2---:R-:W-:Y:S01]  /*0a40*/  @!P0 ISETP.NE.AND P1, PT, R4, RZ, PT ;  /* 0x000000ff0400820c */ /* 0x004fe20003f25270 */
[----:B------:R-:W-:Y:S01]  /*0a50*/  IMAD.MOV.U32 R88, RZ, RZ, 0x0 ;  /* 0x00000000ff587424 */ /* 0x000fe200078e00ff */
[----:B------:R-:W-:Y:S01]  /*0a60*/  P2R R4, PR, RZ, 0x20 ;  /* 0x00000020ff047803 */ /* 0x000fe20000000000 */
[----:B------:R0:W5:Y:S01]  /*0a70*/  @!P6 LDG.E.64 R32, desc[UR8][R90.64+0x400] ;  /* 0x000400085a20e981 */ /* 0x000162000c1e1b00 */
[----:B------:R-:W-:-:S02]  /*0a80*/  @!P0 SEL R98, RZ, 0x1, P1 ;  /* 0x00000001ff628807 */ /* 0x000fc40000800000 */
[----:B------:R-:W-:Y:S01]  /*0a90*/  ISETP.NE.AND P1, PT, R0, RZ, PT ;  /* 0x000000ff0000720c */ /* 0x000fe20003f25270 */
[----:B------:R-:W-:Y:S01]  /*0aa0*/  BSSY B0, `(.L_x_3304) ;  /* 0x000005f000007945 */ /* 0x000fe20003800000 */
[----:B------:R-:W-:Y:S02]  /*0ab0*/  PRMT R94, RZ, 0x7610, R94 ;  /* 0x00007610ff5e7816 */ /* 0x000fe4000000005e */
[----:B------:R-:W-:-:S09]  /*0ac0*/  P2R R3, PR, RZ, 0x40 ;  /* 0x00000040ff037803 */ /* 0x000fd20000000000 */
[----:B------:R0:W5:Y:S01]  /*0ad0*/  @!P1 LDG.E.64 R28, desc[UR8][R90.64+0x200] ;  /* 0x000200085a1c9981 */ /* 0x000162000c1e1b00 */
[----:B------:R-:W-:-:S04]  /*0ae0*/  ISETP.GE.AND P1, PT, R7, R92, PT ;  /* 0x0000005c0700720c */ /* 0x000fc80003f26270 */
        /* <DEDUP_REMOVED lines=44> */
[----:B------:R-:W-:Y:S01]  /*0db0*/  ISETP.GE.AND P1, PT, R105, R92, PT ;  /* 0x0000005c6900720c */ /* 0x000fe20003f26270 */
[----:B------:R-:W-:-:S03]  /*0dc0*/  VIADD R23, R89, 0x300 ;  /* 0x0000030059177836 */ /* 0x000fc60000000000 */
        /* <DEDUP_REMOVED lines=11> */
[-C--:B------:R-:W-:Y:S01]  /*0e80*/  ISETP.GE.AND P1, PT, R111, R92.reuse, PT ;  /* 0x0000005c6f00720c */ /* 0x080fe20003f26270 */
[----:B------:R-:W-:Y:S01]  /*0e90*/  VIADD R93, R89, 0x20 ;  /* 0x00000020595d7836 */ /* 0x000fe20000000000 */
[-C--:B------:R-:W-:Y:S02]  /*0ea0*/  ISETP.GE.AND P2, PT, R115, R92.reuse, PT ;  /* 0x0000005c7300720c */ /* 0x080fe40003f46270 */
[----:B------:R-:W-:Y:S02]  /*0eb0*/  P2R R102, PR, RZ, 0x2 ;  /* 0x00000002ff667803 */ /* 0x000fe40000000000 */
[-C--:B------:R-:W-:Y:S02]  /*0ec0*/  ISETP.GE.AND P3, PT, R117, R92.reuse, PT ;  /* 0x0000005c7500720c */ /* 0x080fe40003f66270 */
[-C--:B------:R-:W-:Y:S02]  /*0ed0*/  ISETP.GE.AND P4, PT, R119, R92.reuse, PT ;  /* 0x0000005c7700720c */ /* 0x080fe40003f86270 */
[----:B------:R-:W-:-:S03]  /*0ee0*/  ISETP.GE.AND P5, PT, R93, R92, PT ;  /* 0x0000005c5d00720c */ /* 0x000fc60003fa6270 */
[----:B------:R0:W5:Y:S01]  /*0ef0*/  @!P1 LDG.E.64 R78, desc[UR8][R90.64+0x1b00] ;  /* 0x001b00085a4e9981 */ /* 0x000162000c1e1b00 */
[----:B------:R-:W-:Y:S01]  /*0f00*/  ISETP.GE.AND P1, PT, R113, R92, PT ;  /* 0x0000005c7100720c */ /* 0x000fe20003f26270 */
[----:B------:R-:W-:Y:S02]  /*0f10*/  IMAD.MOV.U32 R89, RZ, RZ, -0x100000 ;  /* 0xfff00000ff597424 */ /* 0x000fe400078e00ff */
[----:B------:R0:W5:Y:S04]  /*0f20*/  @!P2 LDG.E.64 R82, desc[UR8][R90.64+0x1d00] ;  /* 0x001d00085a52a981 */ /* 0x000168000c1e1b00 */
[----:B------:R0:W5:Y:S04]  /*0f30*/  @!P3 LDG.E.64 R84, desc[UR8][R90.64+0x1e00] ;  /* 0x001e00085a54b981 */ /* 0x000168000c1e1b00 */
[----:B------:R0:W5:Y:S04]  /*0f40*/  @!P4 LDG.E.64 R86, desc[UR8][R90.64+0x1f00] ;  /* 0x001f00085a56c981 */ /* 0x000168000c1e1b00 */
[----:B------:R0:W5:Y:S04]  /*0f50*/  @!P1 LDG.E.64 R80, desc[UR8][R90.64+0x1c00] ;  /* 0x001c00085a509981 */ /* 0x000168000c1e1b00 */
[----:B------:R0:W5:Y:S01]  /*0f60*/  @!P5 LDG.E.64 R88, desc[UR8][R90.64+0x100] ;  /* 0x000100085a58d981 */ /* 0x000162000c1e1b00 */
[----:B------:R-:W-:Y:S01]  /*0f70*/  P2R R103, PR, RZ, 0x20 ;  /* 0x00000020ff677803 */ /* 0x000fe20000000000 */
[----:B---3--:R-:W-:Y:S01]  /*0f80*/  IMAD.MOV.U32 R92, RZ, RZ, R96 ;  /* 0x000000ffff5c7224 */ /* 0x008fe200078e0060 */
[----:B------:R-:W-:Y:S01]  /*0f90*/  @!P0 PRMT R94, R98, 0x7610, R94 ;  /* 0x00007610625e8816 */ /* 0x000fe2000000005e */
[----:B------:R-:W-:Y:S01]  /*0fa0*/  IMAD.MOV.U32 R93, RZ, RZ, R97 ;  /* 0x000000ffff5d7224 */ /* 0x000fe200078e0061 */
[----:B------:R-:W-:Y:S06]  /*0fb0*/  @P5 BRA `(.L_x_3305) ;  /* 0x0000000000345947 */ /* 0x000fec0003800000 */
[----:B0-----:R-:W2:Y:S01]  /*0fc0*/  LDG.E.U8 R90, desc[UR8][R26.64+0x20] ;  /* 0x000020081a5a7981 */ /* 0x001ea2000c1e1100 */
        /* <DEDUP_REMOVED lines=12> */
.L_x_3305:
[----:B------:R-:W-:Y:S05]  /*1090*/  BSYNC B0 ;  /* 0x0000000000007941 */ /* 0x000fea0003800000 */
.L_x_3304:
[----:B------:R-:W-:Y:S01]  /*10a0*/  ISETP.NE.AND P5, PT, R0, RZ, PT ;  /* 0x000000ff0000720c */ /* 0x000fe20003fa5270 */
[----:B------:R-:W-:-:S12]  /*10b0*/  BSSY B0, `(.L_x_3306) ;  /* 0x000000d000007945 */ /* 0x000fd80003800000 */
[----:B------:R-:W-:Y:S05]  /*10c0*/  @P5 BRA `(.L_x_3307) ;  /* 0x00000000002c5947 */ /* 0x000fea0003800000 */
[----:B0-----:R-:W2:Y:S01]  /*10d0*/  LDG.E.U8 R90, desc[UR8][R26.64+0x40] ;  /* 0x000040081a5a7981 */ /* 0x001ea2000c1e1100 */
        /* <DEDUP_REMOVED lines=10> */
.L_x_3307:
[----:B------:R-:W-:Y:S05]  /*1180*/  BSYNC B0 ;  /* 0x0000000000007941 */ /* 0x000fea0003800000 */
.L_x_3306:
        /* <DEDUP_REMOVED lines=14> */
.L_x_3309:
[----:B------:R-:W-:Y:S05]  /*1270*/  BSYNC B0 ;  /* 0x0000000000007941 */ /* 0x000fea0003800000 */
.L_x_3308:
        /* <DEDUP_REMOVED lines=14> */
.L_x_3311:
[----:B------:R-:W-:Y:S05]  /*1360*/  BSYNC B0 ;  /* 0x0000000000007941 */ /* 0x000fea0003800000 */
.L_x_3310:
        /* <DEDUP_REMOVED lines=14> */
.L_x_3313:
[----:B------:R-:W-:Y:S05]  /*1450*/  BSYNC B0 ;  /* 0x0000000000007941 */ /* 0x000fea0003800000 */
.L_x_3312:
        /* <DEDUP_REMOVED lines=14> */
.L_x_3315:
[----:B------:R-:W-:Y:S05]  /*1540*/  BSYNC B0 ;  /* 0x0000000000007941 */ /* 0x000fea0003800000 */
.L_x_3314:
        /* <DEDUP_REMOVED lines=14> */
.L_x_3317:
[----:B------:R-:W-:Y:S05]  /*1630*/  BSYNC B0 ;  /* 0x0000000000007941 */ /* 0x000fea0003800000 */
.L_x_3316:
        /* <DEDUP_REMOVED lines=14> */
.L_x_3319:
[----:B------:R-:W-:Y:S05]  /*1720*/  BSYNC B0 ;  /* 0x0000000000007941 */ /* 0x000fea0003800000 */
.L_x_3318:
        /* <DEDUP_REMOVED lines=14> */
.L_x_3321:
[----:B------:R-:W-:Y:S05]  /*1810*/  BSYNC B0 ;  /* 0x0000000000007941 */ /* 0x000fea0003800000 */
.L_x_3320:
        /* <DEDUP_REMOVED lines=14> */
.L_x_3323:
[----:B------:R-:W-:Y:S05]  /*1900*/  BSYNC B0 ;  /* 0x0000000000007941 */ /* 0x000fea0003800000 */
.L_x_3322:
        /* <DEDUP_REMOVED lines=14> */
.L_x_3325:
[----:B------:R-:W-:Y:S05]  /*19f0*/  BSYNC B0 ;  /* 0x0000000000007941 */ /* 0x000fea0003800000 */
.L_x_3324:
        /* <DEDUP_REMOVED lines=14> */
.L_x_3327:
[----:B------:R-:W-:Y:S05]  /*1ae0*/  BSYNC B0 ;  /* 0x0000000000007941 */ /* 0x000fea0003800000 */
.L_x_3326:
        /* <DEDUP_REMOVED lines=14> */
.L_x_3329:
[----:B------:R-:W-:Y:S05]  /*1bd0*/  BSYNC B0 ;  /* 0x0000000000007941 */ /* 0x000fea0003800000 */
.L_x_3328:
        /* <DEDUP_REMOVED lines=14> */
.L_x_3331:
[----:B------:R-:W-:Y:S05]  /*1cc0*/  BSYNC B0 ;  /* 0x0000000000007941 */ /* 0x000fea0003800000 */
.L_x_3330:
        /* <DEDUP_REMOVED lines=14> */
.L_x_3333:
[----:B------:R-:W-:Y:S05]  /*1db0*/  BSYNC B0 ;  /* 0x0000000000007941 */ /* 0x000fea0003800000 */
.L_x_3332:
        /* <DEDUP_REMOVED lines=14> */
.L_x_3335:
[----:B------:R-:W-:Y:S05]  /*1ea0*/  BSYNC B0 ;  /* 0x0000000000007941 */ /* 0x000fea0003800000 */
.L_x_3334:
        /* <DEDUP_REMOVED lines=14> */
.L_x_3337:
[----:B------:R-:W-:Y:S05]  /*1f90*/  BSYNC B0 ;  /* 0x0000000000007941 */ /* 0x000fea0003800000 */
.L_x_3336:
[----:B------:R-:W-:Y:S01]  /*1fa0*/  ISETP.NE.AND P5, PT, R17, RZ, PT ;  /* 0x000000ff1100720c */ /* 0x000fe20003fa5270 */
[----:B------:R-:W-:-:S12]  /*1fb0*/  BSSY B0, `(.L_x_3338) ;  /* 0x000000d000007945 */ /* 0x000fd80003800000 */
[----:B------:R-:W-:Y:S05]  /*1fc0*/  @P5 BRA `(.L_x_3339) ;  /* 0x00000000002c5947 */ /* 0x000fea0003800000 */
[----:B0-----:R-:W2:Y:S01]  /*1fd0*/  LDG.E.U8 R90, desc[UR8][R26.64+0x240] ;  /* 0x000240081a5a7981 */ /* 0x001ea2000c1e1100 */
        /* <DEDUP_REMOVED lines=10> */
.L_x_3339:
[----:B------:R-:W-:Y:S05]  /*2080*/  BSYNC B0 ;  /* 0x0000000000007941 */ /* 0x000fea0003800000 */
.L_x_3338:
        /* <DEDUP_REMOVED lines=14> */
.L_x_3341:
[----:B------:R-:W-:Y:S05]  /*2170*/  BSYNC B0 ;  /* 0x0000000000007941 */ /* 0x000fea0003800000 */
.L_x_3340:
        /* <DEDUP_REMOVED lines=14> */
.L_x_3343:
[----:B------:R-:W-:Y:S05]  /*2260*/  BSYNC B0 ;  /* 0x0000000000007941 */ /* 0x000fea0003800000 */
.L_x_3342:
        /* <DEDUP_REMOVED lines=14> */
.L_x_3345:
[----:B------:R-:W-:Y:S05]  /*2350*/  BSYNC B0 ;  /* 0x0000000000007941 */ /* 0x000fea0003800000 */
.L_x_3344:
        /* <DEDUP_REMOVED lines=14> */
.L_x_3347:
[----:B------:R-:W-:Y:S05]  /*2440*/  BSYNC B0 ;  /* 0x0000000000007941 */ /* 0x000fea0003800000 */
.L_x_3346:
        /* <DEDUP_REMOVED lines=14> */
.L_x_3349:
[----:B------:R-:W-:Y:S05]  /*2530*/  BSYNC B0 ;  /* 0x0000000000007941 */ /* 0x000fea0003800000 */
.L_x_3348:
        /* <DEDUP_REMOVED lines=14> */
.L_x_3351:
[----:B------:R-:W-:Y:S05]  /*2620*/  BSYNC B0 ;  /* 0x0000000000007941 */ /* 0x000fea0003800000 */
.L_x_3350:
        /* <DEDUP_REMOVED lines=14> */
.L_x_3353:
[----:B------:R-:W-:Y:S05]  /*2710*/  BSYNC B0 ;  /* 0x0000000000007941 */ /* 0x000fea0003800000 */
.L_x_3352:
        /* <DEDUP_REMOVED lines=14> */
.L_x_3355:
[----:B------:R-:W-:Y:S05]  /*2800*/  BSYNC B0 ;  /* 0x0000000000007941 */ /* 0x000fea0003800000 */
.L_x_3354:
        /* <DEDUP_REMOVED lines=14> */
.L_x_3357:
[----:B------:R-:W-:Y:S05]  /*28f0*/  BSYNC B0 ;  /* 0x0000000000007941 */ /* 0x000fea0003800000 */
.L_x_3356:
[----:B------:R-:W-:Y:S04]  /*2900*/  BSSY B0, `(.L_x_3358) ;  /* 0x000000d000007945 */ /* 0x000fe80003800000 */
        /* <DEDUP_REMOVED lines=12> */
.L_x_3359:
[----:B------:R-:W-:Y:S05]  /*29d0*/  BSYNC B0 ;  /* 0x0000000000007941 */ /* 0x000fea0003800000 */
.L_x_3358:
        /* <DEDUP_REMOVED lines=13> */
.L_x_3361:
[----:B------:R-:W-:Y:S05]  /*2ab0*/  BSYNC B0 ;  /* 0x0000000000007941 */ /* 0x000fea0003800000 */
.L_x_3360:
        /* <DEDUP_REMOVED lines=13> */
.L_x_3363:
[----:B------:R-:W-:Y:S05]  /*2b90*/  BSYNC B0 ;  /* 0x0000000000007941 */ /* 0x000fea0003800000 */
.L_x_3362:
        /* <DEDUP_REMOVED lines=13> */
.L_x_3365:
[----:B------:R-:W-:Y:S05]  /*2c70*/  BSYNC B0 ;  /* 0x0000000000007941 */ /* 0x000fea0003800000 */
.L_x_3364:
[----:B0-----:R-:W-:Y:S01]  /*2c80*/  PRMT R90, R94, 0x9910, RZ ;  /* 0x000099105e5a7816 */ /* 0x001fe200000000ff */
[----:B------:R-:W-:Y:S03]  /*2c90*/  BSSY B0, `(.L_x_3366) ;  /* 0x0000061000007945 */ /* 0x000fe60003800000 */
[----:B------:R-:W-:-:S04]  /*2ca0*/  ISETP.NE.AND P5, PT, R90, RZ, PT ;  /* 0x000000ff5a00720c */ /* 0x000fc80003fa5270 */
[----:B------:R-:W-:Y:S02]  /*2cb0*/  FSEL R93, R93, -QNAN , P5 ;  /* 0xfff000005d5d7808 */ /* 0x000fe40002800000 */
[----:B------:R-:W-:-:S03]  /*2cc0*/  FSEL R92, R92, RZ, P5 ;  /* 0x000000ff5c5c7208 */ /* 0x000fc60002800000 */
        /* <DEDUP_REMOVED lines=27> */
[----:B------:R-:W-:Y:S01]  /*2e80*/  FSEL R91, R91, R105, !P5 ;  /* 0x000000695b5b7208 */ /* 0x000fe20006800000 */
        /* <DEDUP_REMOVED lines=61> */
[----:B------:R-:W-:-:S06]  /*3260*/  @!P0 IMAD.MOV.U32 R94, RZ, RZ, RZ ;  /* 0x000000ffff5e8224 */ /* 0x000fcc00078e00ff */
[----:B------:R-:W-:-:S11]  /*3270*/  @!P0 DMUL R98, R100, R94 ;  /* 0x0000005e64628228 */ /* 0x000fd60000000000 */
.L_x_3369:
[----:B------:R-:W-:Y:S05]  /*3280*/  BSYNC B1 ;  /* 0x0000000000017941 */ /* 0x000fea0003800000 */
.L_x_3368:
[----:B------:R-:W-:-:S11]  /*3290*/  DADD R94, RZ, R98 ;  /* 0x00000000ff5e7229 */ /* 0x000fd60000000062 */
.L_x_3367:
[----:B------:R-:W-:Y:S05]  /*32a0*/  BSYNC B0 ;  /* 0x0000000000007941 */ /* 0x000fea0003800000 */
.L_x_3366:
[----:B------:R-:W-:Y:S01]  /*32b0*/  ISETP.NE.AND P0, PT, R103, RZ, PT ;  /* 0x000000ff6700720c */ /* 0x000fe20003f05270 */
        /* <DEDUP_REMOVED lines=65> */
.L_x_3373:
[----:B------:R-:W-:Y:S05]  /*36d0*/  BSYNC B1 ;  /* 0x0000000000017941 */ /* 0x000fea0003800000 */
.L_x_3372:
[----:B------:R-:W-:-:S11]  /*36e0*/  DADD R94, R92, R94 ;  /* 0x000000005c5e7229 */ /* 0x000fd6000000005e */
.L_x_3371:
[----:B------:R-:W-:Y:S05]  /*36f0*/  BSYNC B0 ;  /* 0x0000000000007941 */ /* 0x000fea0003800000 */
.L_x_3370:
[----:B------:R-:W-:Y:S01]  /*3700*/  ISETP.NE.AND P0, PT, R0, RZ, PT ;  /* 0x000000ff0000720c */ /* 0x000fe20003f05270 */
[----:B------:R-:W-:Y:S01]  /*3710*/  BSSY B0, `(.L_x_3374) ;  /* 0x0000045000007945 */ /* 0x000fe20003800000 */
[----:B------:R-:W-:Y:S02]  /*3720*/  CS2R R96, SRZ ;  /* 0x0000000000607805 */ /* 0x000fe4000001ff00 */
[----:B-----5:R-:W-:-:S09]  /*3730*/  CS2R R88, SRZ ;  /* 0x0000000000587805 */ /* 0x020fd2000001ff00 */
        /* <DEDUP_REMOVED lines=64> */
.L_x_3377:
[----:B------:R-:W-:Y:S05]  /*3b40*/  BSYNC B1 ;  /* 0x0000000000017941 */ /* 0x000fea0003800000 */
.L_x_3376:
[----:B------:R-:W-:-:S11]  /*3b50*/  DADD R94, R94, R88 ;  /* 0x000000005e5e7229 */ /* 0x000fd60000000058 */
.L_x_3375:
[----:B------:R-:W-:Y:S05]  /*3b60*/  BSYNC B0 ;  /* 0x0000000000007941 */ /* 0x000fea0003800000 */
.L_x_3374:
[----:B------:R-:W-:Y:S01]  /*3b70*/  ISETP.NE.AND P0, PT, R2, RZ, PT ;  /* 0x000000ff0200720c */ /* 0x000fe20003f05270 */
        /* <DEDUP_REMOVED lines=64> */
.L_x_3381:
[----:B------:R-:W-:Y:S05]  /*3f80*/  BSYNC B1 ;  /* 0x0000000000017941 */ /* 0x000fea0003800000 */
.L_x_3380:
[----:B------:R-:W-:-:S11]  /*3f90*/  DADD R94, R94, R96 ;  /* 0x000000005e5e7229 */ /* 0x000fd60000000060 */
.L_x_3379:
[----:B------:R-:W-:Y:S05]  /*3fa0*/  BSYNC B0 ;  /* 0x0000000000007941 */ /* 0x000fea0003800000 */
.L_x_3378:
[----:B------:R-:W-:Y:S01]  /*3fb0*/  ISETP.NE.AND P0, PT, R3, RZ, PT ;  /* 0x000000ff0300720c */ /* 0x000fe20003f05270 */
        /* <DEDUP_REMOVED lines=66> */
.L_x_3385:
[----:B------:R-:W-:Y:S05]  /*43e0*/  BSYNC B1 ;  /* 0x0000000000017941 */ /* 0x000fea0003800000 */
.L_x_3384:
[----:B------:R-:W-:-:S11]  /*43f0*/  DADD R94, R94, R28 ;  /* 0x000000005e5e7229 */ /* 0x000fd6000000001c */
.L_x_3383:
[----:B------:R-:W-:Y:S05]  /*4400*/  BSYNC B0 ;  /* 0x0000000000007941 */ /* 0x000fea0003800000 */
.L_x_3382:
        /* <DEDUP_REMOVED lines=65> */
.L_x_3389:
[----:B------:R-:W-:Y:S05]  /*4820*/  BSYNC B1 ;  /* 0x0000000000017941 */ /* 0x000fea0003800000 */
.L_x_3388:
[----:B------:R-:W-:-:S11]  /*4830*/  DADD R94, R94, R30 ;  /* 0x000000005e5e7229 */ /* 0x000fd6000000001e */
.L_x_3387:
[----:B------:R-:W-:Y:S05]  /*4840*/  BSYNC B0 ;  /* 0x0000000000007941 */ /* 0x000fea0003800000 */
.L_x_3386:
        /* <DEDUP_REMOVED lines=67> */
.L_x_3393:
[----:B------:R-:W-:Y:S05]  /*4c80*/  BSYNC B1 ;  /* 0x0000000000017941 */ /* 0x000fea0003800000 */
.L_x_3392:
[----:B------:R-:W-:-:S11]  /*4c90*/  DADD R94, R94, R4 ;  /* 0x000000005e5e7229 */ /* 0x000fd60000000004 */
.L_x_3391:
[----:B------:R-:W-:Y:S05]  /*4ca0*/  BSYNC B0 ;  /* 0x0000000000007941 */ /* 0x000fea0003800000 */
.L_x_3390:
        /* <DEDUP_REMOVED lines=66> */
.L_x_3397:
[----:B------:R-:W-:Y:S05]  /*50d0*/  BSYNC B1 ;  /* 0x0000000000017941 */ /* 0x000fea0003800000 */
.L_x_3396:
[----:B------:R-:W-:-:S11]  /*50e0*/  DADD R94, R94, R32 ;  /* 0x000000005e5e7229 */ /* 0x000fd60000000020 */
.L_x_3395:
[----:B------:R-:W-:Y:S05]  /*50f0*/  BSYNC B0 ;  /* 0x0000000000007941 */ /* 0x000fea0003800000 */
.L_x_3394:
        /* <DEDUP_REMOVED lines=23> */
[----:B------:R-:W-:Y:S01]  /*5270*/  MOV R37, 0x3e928af3 ;  /* 0x3e928af300257802 */ /* 0x000fe20000000f00 */
        /* <DEDUP_REMOVED lines=44> */
.L_x_3401:
[----:B------:R-:W-:Y:S05]  /*5540*/  BSYNC B1 ;  /* 0x0000000000017941 */ /* 0x000fea0003800000 */
.L_x_3400:
[----:B------:R-:W-:-:S11]  /*5550*/  DADD R94, R94, R6 ;  /* 0x000000005e5e7229 */ /* 0x000fd60000000006 */
.L_x_3399:
[----:B------:R-:W-:Y:S05]  /*5560*/  BSYNC B0 ;  /* 0x0000000000007941 */ /* 0x000fea0003800000 */
.L_x_3398:
        /* <DEDUP_REMOVED lines=66> */
.L_x_3405:
[----:B------:R-:W-:Y:S05]  /*5990*/  BSYNC B1 ;  /* 0x0000000000017941 */ /* 0x000fea0003800000 */
.L_x_3404:
[----:B------:R-:W-:-:S11]  /*59a0*/  DADD R94, R94, R34 ;  /* 0x000000005e5e7229 */ /* 0x000fd60000000022 */
.L_x_3403:
[----:B------:R-:W-:Y:S05]  /*59b0*/  BSYNC B0 ;  /* 0x0000000000007941 */ /* 0x000fea0003800000 */
.L_x_3402:
        /* <DEDUP_REMOVED lines=68> */
.L_x_3409:
[----:B------:R-:W-:Y:S05]  /*5e00*/  BSYNC B1 ;  /* 0x0000000000017941 */ /* 0x000fea0003800000 */
.L_x_3408:
[----:B------:R-:W-:-:S11]  /*5e10*/  DADD R94, R94, R8 ;  /* 0x000000005e5e7229 */ /* 0x000fd60000000008 */
.L_x_3407:
[----:B------:R-:W-:Y:S05]  /*5e20*/  BSYNC B0 ;  /* 0x0000000000007941 */ /* 0x000fea0003800000 */
.L_x_3406:
        /* <DEDUP_REMOVED lines=66> */
.L_x_3413:
[----:B------:R-:W-:Y:S05]  /*6250*/  BSYNC B1 ;  /* 0x0000000000017941 */ /* 0x000fea0003800000 */
.L_x_3412:
[----:B------:R-:W-:-:S11]  /*6260*/  DADD R94, R94, R36 ;  /* 0x000000005e5e7229 */ /* 0x000fd60000000024 */
.L_x_3411:
[----:B------:R-:W-:Y:S05]  /*6270*/  BSYNC B0 ;  /* 0x0000000000007941 */ /* 0x000fea0003800000 */
.L_x_3410:
        /* <DEDUP_REMOVED lines=68> */
.L_x_3417:
[----:B------:R-:W-:Y:S05]  /*66c0*/  BSYNC B1 ;  /* 0x0000000000017941 */ /* 0x000fea0003800000 */
.L_x_3416:
[----:B------:R-:W-:-:S11]  /*66d0*/  DADD R94, R94, R10 ;  /* 0x000000005e5e7229 */ /* 0x000fd6000000000a */
.L_x_3415:
[----:B------:R-:W-:Y:S05]  /*66e0*/  BSYNC B0 ;  /* 0x0000000000007941 */ /* 0x000fea0003800000 */
.L_x_3414:
        /* <DEDUP_REMOVED lines=66> */
.L_x_3421:
[----:B------:R-:W-:Y:S05]  /*6b10*/  BSYNC B1 ;  /* 0x0000000000017941 */ /* 0x000fea0003800000 */
.L_x_3420:
[----:B------:R-:W-:-:S11]  /*6b20*/  DADD R94, R94, R38 ;  /* 0x000000005e5e7229 */ /* 0x000fd60000000026 */
.L_x_3419:
[----:B------:R-:W-:Y:S05]  /*6b30*/  BSYNC B0 ;  /* 0x0000000000007941 */ /* 0x000fea0003800000 */
.L_x_3418:
        /* <DEDUP_REMOVED lines=68> */
.L_x_3425:
[----:B------:R-:W-:Y:S05]  /*6f80*/  BSYNC B1 ;  /* 0x0000000000017941 */ /* 0x000fea0003800000 */
.L_x_3424:
[----:B------:R-:W-:-:S11]  /*6f90*/  DADD R94, R94, R12 ;  /* 0x000000005e5e7229 */ /* 0x000fd6000000000c */
.L_x_3423:
[----:B------:R-:W-:Y:S05]  /*6fa0*/  BSYNC B0 ;  /* 0x0000000000007941 */ /* 0x000fea0003800000 */
.L_x_3422:
        /* <DEDUP_REMOVED lines=66> */
.L_x_3429:
[----:B------:R-:W-:Y:S05]  /*73d0*/  BSYNC B1 ;  /* 0x0000000000017941 */ /* 0x000fea0003800000 */
.L_x_3428:
[----:B------:R-:W-:-:S11]  /*73e0*/  DADD R94, R94, R40 ;  /* 0x000000005e5e7229 */ /* 0x000fd60000000028 */
.L_x_3427:
[----:B------:R-:W-:Y:S05]  /*73f0*/  BSYNC B0 ;  /* 0x0000000000007941 */ /* 0x000fea0003800000 */
.L_x_3426:
        /* <DEDUP_REMOVED lines=10> */
[----:B------:R-:W-:Y:S01]  /*74a0*/  MOV R3, 0x3ff71547 ;  /* 0x3ff7154700037802 */ /* 0x000fe20000000f00 */
        /* <DEDUP_REMOVED lines=57> */
.L_x_3433:
[----:B------:R-:W-:Y:S05]  /*7840*/  BSYNC B1 ;  /* 0x0000000000017941 */ /* 0x000fea0003800000 */
.L_x_3432:
[----:B------:R-:W-:-:S11]  /*7850*/  DADD R94, R94, R14 ;  /* 0x000000005e5e7229 */ /* 0x000fd6000000000e */
.L_x_3431:
[----:B------:R-:W-:Y:S05]  /*7860*/  BSYNC B0 ;  /* 0x0000000000007941 */ /* 0x000fea0003800000 */
.L_x_3430:
        /* <DEDUP_REMOVED lines=66> */
.L_x_3437:
[----:B------:R-:W-:Y:S05]  /*7c90*/  BSYNC B1 ;  /* 0x0000000000017941 */ /* 0x000fea0003800000 */
.L_x_3436:
[----:B------:R-:W-:-:S11]  /*7ca0*/  DADD R94, R94, R42 ;  /* 0x000000005e5e7229 */ /* 0x000fd6000000002a */
.L_x_3435:
[----:B------:R-:W-:Y:S05]  /*7cb0*/  BSYNC B0 ;  /* 0x0000000000007941 */ /* 0x000fea0003800000 */
.L_x_3434:
        /* <DEDUP_REMOVED lines=68> */
.L_x_3441:
[----:B------:R-:W-:Y:S05]  /*8100*/  BSYNC B1 ;  /* 0x0000000000017941 */ /* 0x000fea0003800000 */
.L_x_3440:
[----:B------:R-:W-:-:S11]  /*8110*/  DADD R94, R94, R16 ;  /* 0x000000005e5e7229 */ /* 0x000fd60000000010 */
.L_x_3439:
[----:B------:R-:W-:Y:S05]  /*8120*/  BSYNC B0 ;  /* 0x0000000000007941 */ /* 0x000fea0003800000 */
.L_x_3438:
        /* <DEDUP_REMOVED lines=66> */
.L_x_3445:
[----:B------:R-:W-:Y:S05]  /*8550*/  BSYNC B1 ;  /* 0x0000000000017941 */ /* 0x000fea0003800000 */
.L_x_3444:
[----:B------:R-:W-:-:S11]  /*8560*/  DADD R94, R94, R44 ;  /* 0x000000005e5e7229 */ /* 0x000fd6000000002c */
.L_x_3443:
[----:B------:R-:W-:Y:S05]  /*8570*/  BSYNC B0 ;  /* 0x0000000000007941 */ /* 0x000fea0003800000 */
.L_x_3442:
        /* <DEDUP_REMOVED lines=68> */
.L_x_3449:
[----:B------:R-:W-:Y:S05]  /*89c0*/  BSYNC B1 ;  /* 0x0000000000017941 */ /* 0x000fea0003800000 */
.L_x_3448:
[----:B------:R-:W-:-:S11]  /*89d0*/  DADD R94, R94, R18 ;  /* 0x000000005e5e7229 */ /* 0x000fd60000000012 */
.L_x_3447:
[----:B------:R-:W-:Y:S05]  /*89e0*/  BSYNC B0 ;  /* 0x0000000000007941 */ /* 0x000fea0003800000 */
.L_x_3446:
        /* <DEDUP_REMOVED lines=65> */
.L_x_3453:
[----:B------:R-:W-:Y:S05]  /*8e00*/  BSYNC B1 ;  /* 0x0000000000017941 */ /* 0x000fea0003800000 */
.L_x_3452:
[----:B------:R-:W-:-:S11]  /*8e10*/  DADD R94, R94, R46 ;  /* 0x000000005e5e7229 */ /* 0x000fd6000000002e */
.L_x_3451:
[----:B------:R-:W-:Y:S05]  /*8e20*/  BSYNC B0 ;  /* 0x0000000000007941 */ /* 0x000fea0003800000 */
.L_x_3450:
        /* <DEDUP_REMOVED lines=67> */
.L_x_3457:
[----:B------:R-:W-:Y:S05]  /*9260*/  BSYNC B1 ;  /* 0x0000000000017941 */ /* 0x000fea0003800000 */
.L_x_3456:
[----:B------:R-:W-:-:S11]  /*9270*/  DADD R94, R94, R20 ;  /* 0x000000005e5e7229 */ /* 0x000fd60000000014 */
.L_x_3455:
[----:B------:R-:W-:Y:S05]  /*9280*/  BSYNC B0 ;  /* 0x0000000000007941 */ /* 0x000fea0003800000 */
.L_x_3454:
        /* <DEDUP_REMOVED lines=65> */
.L_x_3461:
[----:B------:R-:W-:Y:S05]  /*96a0*/  BSYNC B1 ;  /* 0x0000000000017941 */ /* 0x000fea0003800000 */
.L_x_3460:
[----:B------:R-:W-:-:S11]  /*96b0*/  DADD R94, R94, R48 ;  /* 0x000000005e5e7229 */ /* 0x000fd60000000030 */
.L_x_3459:
[----:B------:R-:W-:Y:S05]  /*96c0*/  BSYNC B0 ;  /* 0x0000000000007941 */ /* 0x000fea0003800000 */
.L_x_3458:
        /* <DEDUP_REMOVED lines=67> */
.L_x_3465:
[----:B------:R-:W-:Y:S05]  /*9b00*/  BSYNC B1 ;  /* 0x0000000000017941 */ /* 0x000fea0003800000 */
.L_x_3464:
[----:B------:R-:W-:-:S11]  /*9b10*/  DADD R94, R94, R22 ;  /* 0x000000005e5e7229 */ /* 0x000fd60000000016 */
.L_x_3463:
[----:B------:R-:W-:Y:S05]  /*9b20*/  BSYNC B0 ;  /* 0x0000000000007941 */ /* 0x000fea0003800000 */
.L_x_3462:
        /* <DEDUP_REMOVED lines=65> */
.L_x_3469:
[----:B------:R-:W-:Y:S05]  /*9f40*/  BSYNC B1 ;  /* 0x0000000000017941 */ /* 0x000fea0003800000 */
.L_x_3468:
[----:B------:R-:W-:-:S11]  /*9f50*/  DADD R94, R94, R50 ;  /* 0x000000005e5e7229 */ /* 0x000fd60000000032 */
.L_x_3467:
[----:B------:R-:W-:Y:S05]  /*9f60*/  BSYNC B0 ;  /* 0x0000000000007941 */ /* 0x000fea0003800000 */
.L_x_3466:
        /* <DEDUP_REMOVED lines=65> */
[----:B------:R-:W-:-:S06]  /*a380*/  @!P0 IMAD.MOV.U32 R54, RZ, RZ, RZ ;  /* 0x000000ffff368224 */ /* 0x000fcc00078e00ff */
[----:B------:R-:W-:-:S11]  /*a390*/  @!P0 DMUL R24, R2, R54 ;  /* 0x0000003602188228 */ /* 0x000fd60000000000 */
.L_x_3473:
[----:B------:R-:W-:Y:S05]  /*a3a0*/  BSYNC B1 ;  /* 0x0000000000017941 */ /* 0x000fea0003800000 */
.L_x_3472:
[----:B------:R-:W-:-:S11]  /*a3b0*/  DADD R94, R94, R24 ;  /* 0x000000005e5e7229 */ /* 0x000fd60000000018 */
.L_x_3471:
[----:B------:R-:W-:Y:S05]  /*a3c0*/  BSYNC B0 ;  /* 0x0000000000007941 */ /* 0x000fea0003800000 */
.L_x_3470:
        /* <DEDUP_REMOVED lines=65> */
.L_x_3477:
[----:B------:R-:W-:Y:S05]  /*a7e0*/  BSYNC B1 ;  /* 0x0000000000017941 */ /* 0x000fea0003800000 */
.L_x_3476:
[----:B------:R-:W-:-:S11]  /*a7f0*/  DADD R94, R94, R52 ;  /* 0x000000005e5e7229 */ /* 0x000fd60000000034 */
.L_x_3475:
[----:B------:R-:W-:Y:S05]  /*a800*/  BSYNC B0 ;  /* 0x0000000000007941 */ /* 0x000fea0003800000 */
.L_x_3474:
        /* <DEDUP_REMOVED lines=51> */
[----:B------:R-:W-:Y:S01]  /*ab40*/  IMAD R55, R58, 0x100000, R3 ;  /* 0x001000003a377824 */ /* 0x000fe200078e0203 */
[----:B------:R-:W-:Y:S01]  /*ab50*/  MOV R54, R2 ;  /* 0x0000000200367202 */ /* 0x000fe20000000f00 */
        /* <DEDUP_REMOVED lines=13> */
.L_x_3481:
[----:B------:R-:W-:Y:S05]  /*ac30*/  BSYNC B1 ;  /* 0x0000000000017941 */ /* 0x000fea0003800000 */
.L_x_3480:
[----:B------:R-:W-:-:S11]  /*ac40*/  DADD R94, R94, R54 ;  /* 0x000000005e5e7229 */ /* 0x000fd60000000036 */
.L_x_3479:
[----:B------:R-:W-:Y:S05]  /*ac50*/  BSYNC B0 ;  /* 0x0000000000007941 */ /* 0x000fea0003800000 */
.L_x_3478:
        /* <DEDUP_REMOVED lines=64> */
.L_x_3485:
[----:B------:R-:W-:Y:S05]  /*b060*/  BSYNC B1 ;  /* 0x0000000000017941 */ /* 0x000fea0003800000 */
.L_x_3484:
[----:B------:R-:W-:-:S11]  /*b070*/  DADD R94, R94, R56 ;  /* 0x000000005e5e7229 */ /* 0x000fd60000000038 */
.L_x_3483:
[----:B------:R-:W-:Y:S05]  /*b080*/  BSYNC B0 ;  /* 0x0000000000007941 */ /* 0x000fea0003800000 */
.L_x_3482:
        /* <DEDUP_REMOVED lines=66> */
.L_x_3489:
[----:B------:R-:W-:Y:S05]  /*b4b0*/  BSYNC B1 ;  /* 0x0000000000017941 */ /* 0x000fea0003800000 */
.L_x_3488:
[----:B------:R-:W-:-:S11]  /*b4c0*/  DADD R94, R94, R58 ;  /* 0x000000005e5e7229 */ /* 0x000fd6000000003a */
.L_x_3487:
[----:B------:R-:W-:Y:S05]  /*b4d0*/  BSYNC B0 ;  /* 0x0000000000007941 */ /* 0x000fea0003800000 */
.L_x_3486:
        /* <DEDUP_REMOVED lines=64> */
.L_x_3493:
[----:B------:R-:W-:Y:S05]  /*b8e0*/  BSYNC B1 ;  /* 0x0000000000017941 */ /* 0x000fea0003800000 */
.L_x_3492:
[----:B------:R-:W-:-:S11]  /*b8f0*/  DADD R94, R94, R60 ;  /* 0x000000005e5e7229 */ /* 0x000fd6000000003c */
.L_x_3491:
[----:B------:R-:W-:Y:S05]  /*b900*/  BSYNC B0 ;  /* 0x0000000000007941 */ /* 0x000fea0003800000 */
.L_x_3490:
[----:B------:R-:W-:Y:S01]  /*b910*/  SHFL.BFLY PT, R3, R95, 0x10, 0x1f ;  /* 0x0e001f005f037f89 */ /* 0x000fe200000e0000 */
[----:B------:R-:W0:Y:S03]  /*b920*/  LDC R0, c[0x0][0x4] ;  /* 0x00000100ff007b82 */ /* 0x000e260000000800 */
[----:B------:R-:W1:Y:S01]  /*b930*/  SHFL.BFLY PT, R2, R94, 0x10, 0x1f ;  /* 0x0e001f005e027f89 */ /* 0x000e6200000e0000 */
[----:B------:R-:W0:Y:S01]  /*b940*/  S2R R67, SR_TID.Y ;  /* 0x0000000000437919 */ /* 0x000e220000002200 */
[----:B-1----:R-:W-:-:S07]  /*b950*/  DADD R2, R2, R94 ;  /* 0x0000000002027229 */ /* 0x002fce000000005e */
[----:B------:R-:W-:Y:S04]  /*b960*/  SHFL.BFLY PT, R27, R3, 0x8, 0x1f ;  /* 0x0d001f00031b7f89 */ /* 0x000fe800000e0000 */
[----:B------:R-:W1:Y:S01]  /*b970*/  SHFL.BFLY PT, R26, R2, 0x8, 0x1f ;  /* 0x0d001f00021a7f89 */ /* 0x000e6200000e0000 */
[----:B0-----:R-:W-:-:S05]  /*b980*/  IMAD R0, R0, UR5, R67 ;  /* 0x0000000500007c24 */ /* 0x001fca000f8e0243 */
[----:B------:R-:W-:-:S04]  /*b990*/  IADD3 R0, -R0, UR6, RZ ;  /* 0x0000000600007c10 */ /* 0x000fc8000fffe1ff */
[----:B------:R-:W-:Y:S01]  /*b9a0*/  ISETP.GE.AND P0, PT, R0, 0x1, PT ;  /* 0x000000010000780c */ /* 0x000fe20003f06270 */
[----:B-1----:R-:W-:-:S07]  /*b9b0*/  DADD R26, R2, R26 ;  /* 0x00000000021a7229 */ /* 0x002fce000000001a */
        /* <DEDUP_REMOVED lines=9> */
[----:B------:R-:W3:Y:S01]  /*ba50*/  S2R R0, SR_TID.X ;  /* 0x0000000000007919 */ /* 0x000ee20000002100 */
[----:B-12---:R-:W-:Y:S01]  /*ba60*/  DADD R26, R64, R2 ;  /* 0x00000000401a7229 */ /* 0x006fe20000000002 */
[----:B---3--:R-:W-:-:S13]  /*ba70*/  ISETP.GE.AND P0, PT, R0, UR7, PT ;  /* 0x0000000700007c0c */ /* 0x008fda000bf06270 */
        /* <DEDUP_REMOVED lines=26> */
[----:B------:R-:W-:Y:S05]  /*bc20*/  CALL.REL.NOINC `($__internal_1_$__cuda_sm20_div_rn_f64_full) ;  /* 0x0000003c00b47944 */ /* 0x000fea0003c00000 */
.L_x_3496:
[----:B------:R-:W-:Y:S05]  /*bc30*/  BSYNC B2 ;  /* 0x0000000000027941 */ /* 0x000fea0003800000 */
.L_x_3495:
[----:B------:R-:W-:Y:S05]  /*bc40*/  BSYNC B1 ;  /* 0x0000000000017941 */ /* 0x000fea0003800000 */
.L_x_3494:
[----:B0-----:R-:W0:Y:S01]  /*bc50*/  S2R R64, SR_TID.Y ;  /* 0x0000000000407919 */ /* 0x001e220000002200 */
[----:B------:R-:W0:Y:S01]  /*bc60*/  S2UR UR4, SR_CTAID.X ;  /* 0x00000000000479c3 */ /* 0x000e220000002500 */
[----:B------:R-:W1:Y:S07]  /*bc70*/  S2R R0, SR_TID.X ;  /* 0x0000000000007919 */ /* 0x000e6e0000002100 */
[----:B------:R-:W0:Y:S08]  /*bc80*/  LDC R65, c[0x0][0x4] ;  /* 0x00000100ff417b82 */ /* 0x000e300000000800 */
[----:B------:R-:W2:Y:S01]  /*bc90*/  LDC.64 R62, c[0x0][0x210] ;  /* 0x00008400ff3e7b82 */ /* 0x000ea20000000a00 */
[----:B0-----:R-:W-:Y:S01]  /*bca0*/  IMAD R65, R65, UR4, R64 ;  /* 0x0000000441417c24 */ /* 0x001fe2000f8e0240 */
[----:B------:R-:W-:Y:S01]  /*bcb0*/  ULDC UR4, c[0x0][0x224] ;  /* 0x0000890000047ab9 */ /* 0x000fe20000000800 */
[----:B-1----:R-:W-:-:S02]  /*bcc0*/  VIADD R64, R0, 0x20 ;  /* 0x0000002000407836 */ /* 0x002fc40000000000 */
[----:B------:R-:W-:Y:S01]  /*bcd0*/  IMAD R65, R65, UR4, R0 ;  /* 0x0000000441417c24 */ /* 0x000fe2000f8e0200 */
[----:B------:R-:W-:Y:S02]  /*bce0*/  ULDC UR4, c[0x0][0x228] ;  /* 0x00008a0000047ab9 */ /* 0x000fe40000000800 */
[----:B------:R-:W-:Y:S01]  /*bcf0*/  ISETP.GE.AND P0, PT, R64, UR4, PT ;  /* 0x0000000440007c0c */ /* 0x000fe2000bf06270 */
[----:B--2---:R-:W-:-:S05]  /*bd00*/  IMAD.WIDE R62, R65, 0x8, R62 ;  /* 0x00000008413e7825 */ /* 0x004fca00078e023e */
[----:B------:R0:W-:Y:S07]  /*bd10*/  STG.E.64 desc[UR8][R62.64], R2 ;  /* 0x000000023e007986 */ /* 0x0001ee000c101b08 */
[----:B------:R-:W-:Y:S05]  /*bd20*/  @P0 EXIT ;  /* 0x000000000000094d */ /* 0x000fea0003800000 */
[----:B------:R-:W-:Y:S01]  /*bd30*/  BSSY B1, `(.L_x_3497) ;  /* 0x000001a000017945 */ /* 0x000fe20003800000 */
[----:B0-----:R-:W-:Y:S01]  /*bd40*/  MOV R2, 0x0 ;  /* 0x0000000000027802 */ /* 0x001fe20000000f00 */
[----:B------:R-:W-:Y:S02]  /*bd50*/  IMAD.MOV.U32 R3, RZ, RZ, 0x7ff80000 ;  /* 0x7ff80000ff037424 */ /* 0x000fe400078e00ff */
[----:B------:R-:W-:Y:S05]  /*bd60*/  @!P1 BRA `(.L_x_3498) ;  /* 0x0000000000589947 */ /* 0x000fea0003800000 */
[----:B------:R-:W0:Y:S01]  /*bd70*/  MUFU.RCP64H R3, R27 ;  /* 0x0000001b00037308 */ /* 0x000e220000001800 */
[----:B------:R-:W-:Y:S01]  /*bd80*/  IMAD.MOV.U32 R2, RZ, RZ, 0x1 ;  /* 0x00000001ff027424 */ /* 0x000fe200078e00ff */
[----:B------:R-:W-:Y:S01]  /*bd90*/  FSETP.GEU.AND P2, PT, |R93|, 6.5827683646048100446e-37, PT ;  /* 0x036000005d00780b */ /* 0x000fe20003f4e200 */
[----:B------:R-:W-:Y:S04]  /*bda0*/  BSSY B2, `(.L_x_3498) ;  /* 0x0000012000027945 */ /* 0x000fe80003800000 */
[----:B0-----:R-:W-:-:S08]  /*bdb0*/  DFMA R64, -R26, R2, 1 ;  /* 0x3ff000001a40742b */ /* 0x001fd00000000102 */
        /* <DEDUP_REMOVED lines=16> */
.L_x_3499:
[----:B------:R-:W-:Y:S05]  /*bec0*/  BSYNC B2 ;  /* 0x0000000000027941 */ /* 0x000fea0003800000 */
.L_x_3498:
[----:B------:R-:W-:Y:S05]  /*bed0*/  BSYNC B1 ;  /* 0x0000000000017941 */ /* 0x000fea0003800000 */
.L_x_3497:
[----:B------:R-:W-:Y:S01]  /*bee0*/  VIADD R64, R0, 0x40 ;  /* 0x0000004000407836 */ /* 0x000fe20000000000 */
[----:B------:R-:W-:Y:S01]  /*bef0*/  ULDC UR4, c[0x0][0x228] ;  /* 0x00008a0000047ab9 */ /* 0x000fe20000000800 */
[----:B------:R0:W-:Y:S03]  /*bf00*/  STG.E.64 desc[UR8][R62.64+0x100], R2 ;  /* 0x000100023e007986 */ /* 0x0001e6000c101b08 */
[----:B------:R-:W-:-:S13]  /*bf10*/  ISETP.GE.AND P0, PT, R64, UR4, PT ;  /* 0x0000000440007c0c */ /* 0x000fda000bf06270 */
[----:B0-----:R-:W-:Y:S05]  /*bf20*/  @P0 EXIT ;  /* 0x000000000000094d */ /* 0x001fea0003800000 */
[----:B------:R-:W-:Y:S01]  /*bf30*/  BSSY B1, `(.L_x_3500) ;  /* 0x000001a000017945 */ /* 0x000fe20003800000 */
[----:B------:R-:W-:Y:S02]  /*bf40*/  IMAD.MOV.U32 R2, RZ, RZ, 0x0 ;  /* 0x00000000ff027424 */ /* 0x000fe400078e00ff */
[----:B------:R-:W-:Y:S01]  /*bf50*/  IMAD.MOV.U32 R3, RZ, RZ, 0x7ff80000 ;  /* 0x7ff80000ff037424 */ /* 0x000fe200078e00ff */
[----:B------:R-:W-:Y:S06]  /*bf60*/  @!P1 BRA `(.L_x_3501) ;  /* 0x0000000000589947 */ /* 0x000fec0003800000 */
        /* <DEDUP_REMOVED lines=21> */
.L_x_3502:
[----:B------:R-:W-:Y:S05]  /*c0c0*/  BSYNC B2 ;  /* 0x0000000000027941 */ /* 0x000fea0003800000 */
.L_x_3501:
[----:B------:R-:W-:Y:S05]  /*c0d0*/  BSYNC B1 ;  /* 0x0000000000017941 */ /* 0x000fea0003800000 */
.L_x_3500:
        /* <DEDUP_REMOVED lines=30> */
.L_x_3505:
[----:B------:R-:W-:Y:S05]  /*c2c0*/  BSYNC B2 ;  /* 0x0000000000027941 */ /* 0x000fea0003800000 */
.L_x_3504:
[----:B------:R-:W-:Y:S05]  /*c2d0*/  BSYNC B1 ;  /* 0x0000000000017941 */ /* 0x000fea0003800000 */
.L_x_3503:
        /* <DEDUP_REMOVED lines=30> */
.L_x_3508:
[----:B------:R-:W-:Y:S05]  /*c4c0*/  BSYNC B2 ;  /* 0x0000000000027941 */ /* 0x000fea0003800000 */
.L_x_3507:
[----:B------:R-:W-:Y:S05]  /*c4d0*/  BSYNC B1 ;  /* 0x0000000000017941 */ /* 0x000fea0003800000 */
.L_x_3506:
        /* <DEDUP_REMOVED lines=30> */
.L_x_3511:
[----:B------:R-:W-:Y:S05]  /*c6c0*/  BSYNC B2 ;  /* 0x0000000000027941 */ /* 0x000fea0003800000 */
.L_x_3510:
[----:B------:R-:W-:Y:S05]  /*c6d0*/  BSYNC B1 ;  /* 0x0000000000017941 */ /* 0x000fea0003800000 */
.L_x_3509:
[----:B------:R-:W-:Y:S01]  /*c6e0*/  IADD3 R28, R0, 0xc0, RZ ;  /* 0x000000c0001c7810 */ /* 0x000fe20007ffe0ff */
[----:B------:R-:W-:Y:S01]  /*c6f0*/  ULDC UR4, c[0x0][0x228] ;  /* 0x00008a0000047ab9 */ /* 0x000fe20000000800 */
[----:B------:R0:W-:Y:S02]  /*c700*/  STG.E.64 desc[UR8][R62.64+0x500], R2 ;  /* 0x000500023e007986 */ /* 0x0001e4000c101b08 */
        /* <DEDUP_REMOVED lines=27> */
.L_x_3514:
[----:B------:R-:W-:Y:S05]  /*c8c0*/  BSYNC B2 ;  /* 0x0000000000027941 */ /* 0x000fea0003800000 */
.L_x_3513:
[----:B------:R-:W-:Y:S05]  /*c8d0*/  BSYNC B1 ;  /* 0x0000000000017941 */ /* 0x000fea0003800000 */
.L_x_3512:
        /* <DEDUP_REMOVED lines=30> */
.L_x_3517:
[----:B------:R-:W-:Y:S05]  /*cac0*/  BSYNC B2 ;  /* 0x0000000000027941 */ /* 0x000fea0003800000 */
.L_x_3516:
[----:B------:R-:W-:Y:S05]  /*cad0*/  BSYNC B1 ;  /* 0x0000000000017941 */ /* 0x000fea0003800000 */
.L_x_3515:
        /* <DEDUP_REMOVED lines=30> */
.L_x_3520:
[----:B------:R-:W-:Y:S05]  /*ccc0*/  BSYNC B2 ;  /* 0x0000000000027941 */ /* 0x000fea0003800000 */
.L_x_3519:
[----:B------:R-:W-:Y:S05]  /*ccd0*/  BSYNC B1 ;  /* 0x0000000000017941 */ /* 0x000fea0003800000 */
.L_x_3518:
        /* <DEDUP_REMOVED lines=30> */
.L_x_3523:
[----:B------:R-:W-:Y:S05]  /*cec0*/  BSYNC B2 ;  /* 0x0000000000027941 */ /* 0x000fea0003800000 */
.L_x_3522:
[----:B------:R-:W-:Y:S05]  /*ced0*/  BSYNC B1 ;  /* 0x0000000000017941 */ /* 0x000fea0003800000 */
.L_x_3521:
        /* <DEDUP_REMOVED lines=25> */
[----:B------:R-:W-:Y:S01]  /*d070*/  MOV R3, R27 ;  /* 0x0000001b00037202 */ /* 0x000fe20000000f00 */
[----:B------:R-:W-:Y:S01]  /*d080*/  IMAD.MOV.U32 R69, RZ, RZ, R9 ;  /* 0x000000ffff457224 */ /* 0x000fe200078e0009 */
[----:B------:R-:W-:Y:S01]  /*d090*/  MOV R64, 0xd0c0 ;  /* 0x0000d0c000407802 */ /* 0x000fe20000000f00 */
[----:B------:R-:W-:-:S07]  /*d0a0*/  IMAD.MOV.U32 R2, RZ, RZ, R26 ;  /* 0x000000ffff027224 */ /* 0x000fce00078e001a */
[----:B------:R-:W-:Y:S05]  /*d0b0*/  CALL.REL.NOINC `($__internal_1_$__cuda_sm20_div_rn_f64_full) ;  /* 0x0000002800907944 */ /* 0x000fea0003c00000 */
.L_x_3526:
[----:B------:R-:W-:Y:S05]  /*d0c0*/  BSYNC B2 ;  /* 0x0000000000027941 */ /* 0x000fea0003800000 */
.L_x_3525:
[----:B------:R-:W-:Y:S05]  /*d0d0*/  BSYNC B1 ;  /* 0x0000000000017941 */ /* 0x000fea0003800000 */
.L_x_3524:
        /* <DEDUP_REMOVED lines=30> */
.L_x_3529:
[----:B------:R-:W-:Y:S05]  /*d2c0*/  BSYNC B2 ;  /* 0x0000000000027941 */ /* 0x000fea0003800000 */
.L_x_3528:
[----:B------:R-:W-:Y:S05]  /*d2d0*/  BSYNC B1 ;  /* 0x0000000000017941 */ /* 0x000fea0003800000 */
.L_x_3527:
        /* <DEDUP_REMOVED lines=30> */
.L_x_3532:
[----:B------:R-:W-:Y:S05]  /*d4c0*/  BSYNC B2 ;  /* 0x0000000000027941 */ /* 0x000fea0003800000 */
.L_x_3531:
[----:B------:R-:W-:Y:S05]  /*d4d0*/  BSYNC B1 ;  /* 0x0000000000017941 */ /* 0x000fea0003800000 */
.L_x_3530:
        /* <DEDUP_REMOVED lines=30> */
.L_x_3535:
[----:B------:R-:W-:Y:S05]  /*d6c0*/  BSYNC B2 ;  /* 0x0000000000027941 */ /* 0x000fea0003800000 */
.L_x_3534:
[----:B------:R-:W-:Y:S05]  /*d6d0*/  BSYNC B1 ;  /* 0x0000000000017941 */ /* 0x000fea0003800000 */
.L_x_3533:
        /* <DEDUP_REMOVED lines=30> */
.L_x_3538:
[----:B------:R-:W-:Y:S05]  /*d8c0*/  BSYNC B2 ;  /* 0x0000000000027941 */ /* 0x000fea0003800000 */
.L_x_3537:
[----:B------:R-:W-:Y:S05]  /*d8d0*/  BSYNC B1 ;  /* 0x0000000000017941 */ /* 0x000fea0003800000 */
.L_x_3536:
        /* <DEDUP_REMOVED lines=30> */
.L_x_3541:
[----:B------:R-:W-:Y:S05]  /*dac0*/  BSYNC B2 ;  /* 0x0000000000027941 */ /* 0x000fea0003800000 */
.L_x_3540:
[----:B------:R-:W-:Y:S05]  /*dad0*/  BSYNC B1 ;  /* 0x0000000000017941 */ /* 0x000fea0003800000 */
.L_x_3539:
        /* <DEDUP_REMOVED lines=30> */
.L_x_3544:
[----:B------:R-:W-:Y:S05]  /*dcc0*/  BSYNC B2 ;  /* 0x0000000000027941 */ /* 0x000fea0003800000 */
.L_x_3543:
[----:B------:R-:W-:Y:S05]  /*dcd0*/  BSYNC B1 ;  /* 0x0000000000017941 */ /* 0x000fea0003800000 */
.L_x_3542:
        /* <DEDUP_REMOVED lines=30> */
.L_x_3547:
[----:B------:R-:W-:Y:S05]  /*dec0*/  BSYNC B2 ;  /* 0x0000000000027941 */ /* 0x000fea0003800000 */
.L_x_3546:
[----:B------:R-:W-:Y:S05]  /*ded0*/  BSYNC B1 ;  /* 0x0000000000017941 */ /* 0x000fea0003800000 */
.L_x_3545:
        /* <DEDUP_REMOVED lines=30> */
.L_x_3550:
[----:B------:R-:W-:Y:S05]  /*e0c0*/  BSYNC B2 ;  /* 0x0000000000027941 */ /* 0x000fea0003800000 */
.L_x_3549:
[----:B------:R-:W-:Y:S05]  /*e0d0*/  BSYNC B1 ;  /* 0x0000000000017941 */ /* 0x000fea0003800000 */
.L_x_3548:
        /* <DEDUP_REMOVED lines=30> */
.L_x_3553:
[----:B------:R-:W-:Y:S05]  /*e2c0*/  BSYNC B2 ;  /* 0x0000000000027941 */ /* 0x000fea0003800000 */
.L_x_3552:
[----:B------:R-:W-:Y:S05]  /*e2d0*/  BSYNC B1 ;  /* 0x0000000000017941 */ /* 0x000fea0003800000 */
.L_x_3551:
        /* <DEDUP_REMOVED lines=30> */
.L_x_3556:
[----:B------:R-:W-:Y:S05]  /*e4c0*/  BSYNC B2 ;  /* 0x0000000000027941 */ /* 0x000fea0003800000 */
.L_x_3555:
[----:B------:R-:W-:Y:S05]  /*e4d0*/  BSYNC B1 ;  /* 0x0000000000017941 */ /* 0x000fea0003800000 */
.L_x_3554:
        /* <DEDUP_REMOVED lines=30> */
.L_x_3559:
[----:B------:R-:W-:Y:S05]  /*e6c0*/  BSYNC B2 ;  /* 0x0000000000027941 */ /* 0x000fea0003800000 */
.L_x_3558:
[----:B------:R-:W-:Y:S05]  /*e6d0*/  BSYNC B1 ;  /* 0x0000000000017941 */ /* 0x000fea0003800000 */
.L_x_3557:
        /* <DEDUP_REMOVED lines=30> */
.L_x_3562:
[----:B------:R-:W-:Y:S05]  /*e8c0*/  BSYNC B2 ;  /* 0x0000000000027941 */ /* 0x000fea0003800000 */
.L_x_3561:
[----:B------:R-:W-:Y:S05]  /*e8d0*/  BSYNC B1 ;  /* 0x0000000000017941 */ /* 0x000fea0003800000 */
.L_x_3560:
        /* <DEDUP_REMOVED lines=30> */
.L_x_3565:
[----:B------:R-:W-:Y:S05]  /*eac0*/  BSYNC B2 ;  /* 0x0000000000027941 */ /* 0x000fea0003800000 */
.L_x_3564:
[----:B------:R-:W-:Y:S05]  /*ead0*/  BSYNC B1 ;  /* 0x0000000000017941 */ /* 0x000fea0003800000 */
.L_x_3563:
        /* <DEDUP_REMOVED lines=30> */
.L_x_3568:
[----:B------:R-:W-:Y:S05]  /*ecc0*/  BSYNC B2 ;  /* 0x0000000000027941 */ /* 0x000fea0003800000 */
.L_x_3567:
[----:B------:R-:W-:Y:S05]  /*ecd0*/  BSYNC B1 ;  /* 0x0000000000017941 */ /* 0x000fea0003800000 */
.L_x_3566:
        /* <DEDUP_REMOVED lines=24> */
[----:B------:R-:W-:Y:S01]  /*ee60*/  MOV R68, R50 ;  /* 0x0000003200447202 */ /* 0x000fe20000000f00 */
[----:B------:R-:W-:Y:S01]  /*ee70*/  IMAD.MOV.U32 R69, RZ, RZ, R51 ;  /* 0x000000ffff457224 */ /* 0x000fe200078e0033 */
[----:B------:R-:W-:Y:S01]  /*ee80*/  MOV R64, 0xeec0 ;  /* 0x0000eec000407802 */ /* 0x000fe20000000f00 */
[----:B------:R-:W-:Y:S02]  /*ee90*/  IMAD.MOV.U32 R2, RZ, RZ, R26 ;  /* 0x000000ffff027224 */ /* 0x000fe400078e001a */
[----:B------:R-:W-:-:S07]  /*eea0*/  IMAD.MOV.U32 R3, RZ, RZ, R27 ;  /* 0x000000ffff037224 */ /* 0x000fce00078e001b */
[----:B------:R-:W-:Y:S05]  /*eeb0*/  CALL.REL.NOINC `($__internal_1_$__cuda_sm20_div_rn_f64_full) ;  /* 0x0000000c00107944 */ /* 0x000fea0003c00000 */
.L_x_3571:
[----:B------:R-:W-:Y:S05]  /*eec0*/  BSYNC B2 ;  /* 0x0000000000027941 */ /* 0x000fea0003800000 */
.L_x_3570:
[----:B------:R-:W-:Y:S05]  /*eed0*/  BSYNC B1 ;  /* 0x0000000000017941 */ /* 0x000fea0003800000 */
.L_x_3569:
        /* <DEDUP_REMOVED lines=30> */
.L_x_3574:
[----:B------:R-:W-:Y:S05]  /*f0c0*/  BSYNC B2 ;  /* 0x0000000000027941 */ /* 0x000fea0003800000 */
.L_x_3573:
[----:B------:R-:W-:Y:S05]  /*f0d0*/  BSYNC B1 ;  /* 0x0000000000017941 */ /* 0x000fea0003800000 */
.L_x_3572:
        /* <DEDUP_REMOVED lines=30> */
.L_x_3577:
[----:B------:R-:W-:Y:S05]  /*f2c0*/  BSYNC B2 ;  /* 0x0000000000027941 */ /* 0x000fea0003800000 */
.L_x_3576:
[----:B------:R-:W-:Y:S05]  /*f2d0*/  BSYNC B1 ;  /* 0x0000000000017941 */ /* 0x000fea0003800000 */
.L_x_3575:
        /* <DEDUP_REMOVED lines=30> */
.L_x_3580:
[----:B------:R-:W-:Y:S05]  /*f4c0*/  BSYNC B2 ;  /* 0x0000000000027941 */ /* 0x000fea0003800000 */
.L_x_3579:
[----:B------:R-:W-:Y:S05]  /*f4d0*/  BSYNC B1 ;  /* 0x0000000000017941 */ /* 0x000fea0003800000 */
.L_x_3578:
        /* <DEDUP_REMOVED lines=30> */
.L_x_3583:
[----:B------:R-:W-:Y:S05]  /*f6c0*/  BSYNC B2 ;  /* 0x0000000000027941 */ /* 0x000fea0003800000 */
.L_x_3582:
[----:B------:R-:W-:Y:S05]  /*f6d0*/  BSYNC B1 ;  /* 0x0000000000017941 */ /* 0x000fea0003800000 */
.L_x_3581:
        /* <DEDUP_REMOVED lines=10> */
[----:B------:R-:W-:Y:S01]  /*f780*/  MOV R2, 0x1 ;  /* 0x0000000100027802 */ /* 0x000fe20000000f00 */
[----:B------:R-:W-:Y:S01]  /*f790*/  BSSY B2, `(.L_x_3585) ;  /* 0x0000013000027945 */ /* 0x000fe20003800000 */
[----:B------:R-:W-:-:S04]  /*f7a0*/  FSETP.GEU.AND P2, PT, |R59|, 6.5827683646048100446e-37, PT ;  /* 0x036000003b00780b */ /* 0x000fc80003f4e200 */
        /* <DEDUP_REMOVED lines=17> */
.L_x_3586:
[----:B------:R-:W-:Y:S05]  /*f8c0*/  BSYNC B2 ;  /* 0x0000000000027941 */ /* 0x000fea0003800000 */
.L_x_3585:
[----:B------:R-:W-:Y:S05]  /*f8d0*/  BSYNC B1 ;  /* 0x0000000000017941 */ /* 0x000fea0003800000 */
.L_x_3584:
        /* <DEDUP_REMOVED lines=30> */
.L_x_3589:
[----:B------:R-:W-:Y:S05]  /*fac0*/  BSYNC B2 ;  /* 0x0000000000027941 */ /* 0x000fea0003800000 */
.L_x_3588:
[----:B------:R-:W-:Y:S05]  /*fad0*/  BSYNC B1 ;  /* 0x0000000000017941 */ /* 0x000fea0003800000 */
.L_x_3587:
[----:B------:R-:W-:Y:S01]  /*fae0*/  STG.E.64 desc[UR8][R62.64+0x1f00], R2 ;  /* 0x001f00023e007986 */ /* 0x000fe2000c101b08 */
[----:B------:R-:W-:Y:S05]  /*faf0*/  EXIT ;  /* 0x000000000000794d */ /* 0x000fea0003800000 */
        .weak           $__internal_1_$__cuda_sm20_div_rn_f64_full
        .type           $__internal_1_$__cuda_sm20_div_rn_f64_full,@function
        .size           $__internal_1_$__cuda_sm20_div_rn_f64_full,(.L_x_11718 - $__internal_1_$__cuda_sm20_div_rn_f64_full)
$__internal_1_$__cuda_sm20_div_rn_f64_full:
[C---:B------:R-:W-:Y:S01]  /*fb00*/  FSETP.GEU.AND P0, PT, |R3|.reuse, 1.469367938527859385e-39, PT ;  /* 0x001000000300780b */ /* 0x040fe20003f0e200 */
[----:B------:R-:W-:Y:S01]  /*fb10*/  IMAD.MOV.U32 R70, RZ, RZ, 0x1 ;  /* 0x00000001ff467424 */ /* 0x000fe200078e00ff */
[----:B------:R-:W-:Y:S01]  /*fb20*/  LOP3.LUT R66, R3, 0x800fffff, RZ, 0xc0, !PT ;  /* 0x800fffff03427812 */ /* 0x000fe200078ec0ff */
[----:B------:R-:W-:Y:S01]  /*fb30*/  IMAD.MOV.U32 R79, RZ, RZ, 0x1ca00000 ;  /* 0x1ca00000ff4f7424 */ /* 0x000fe200078e00ff */
[C---:B------:R-:W-:Y:S01]  /*fb40*/  FSETP.GEU.AND P3, PT, |R69|.reuse, 1.469367938527859385e-39, PT ;  /* 0x001000004500780b */ /* 0x040fe20003f6e200 */
[----:B------:R-:W-:Y:S01]  /*fb50*/  BSSY B0, `(.L_x_3590) ;  /* 0x0000053000007945 */ /* 0x000fe20003800000 */
        /* <DEDUP_REMOVED lines=9> */
[----:B------:R-:W-:-:S04]  /*fbf0*/  @!P3 ISETP.GE.U32.AND P4, PT, R81, R65, PT ;  /* 0x000000415100b20c */ /* 0x000fc80003f86070 */
[----:B------:R-:W-:-:S04]  /*fc00*/  @!P3 SEL R65, R79, 0x63400000, !P4 ;  /* 0x634000004f41b807 */ /* 0x000fc80006000000 */
[----:B------:R-:W-:Y:S01]  /*fc10*/  @!P3 LOP3.LUT R65, R65, 0x80000000, R69, 0xf8, !PT ;  /* 0x800000004141b812 */ /* 0x000fe200078ef845 */
[----:B0-----:R-:W-:-:S08]  /*fc20*/  DFMA R72, R70, -R66, 1 ;  /* 0x3ff000004648742b */ /* 0x001fd00000000842 */
[----:B------:R-:W-:-:S08]  /*fc30*/  DFMA R72, R72, R72, R72 ;  /* 0x000000484848722b */ /* 0x000fd00000000048 */
[----:B------:R-:W-:Y:S01]  /*fc40*/  DFMA R74, R70, R72, R70 ;  /* 0x00000048464a722b */ /* 0x000fe20000000046 */
[----:B------:R-:W-:Y:S01]  /*fc50*/  SEL R71, R79, 0x63400000, !P2 ;  /* 0x634000004f477807 */ /* 0x000fe20005000000 */
[----:B------:R-:W-:Y:S01]  /*fc60*/  IMAD.MOV.U32 R70, RZ, RZ, R68 ;  /* 0x000000ffff467224 */ /* 0x000fe200078e0044 */
[----:B------:R-:W-:Y:S01]  /*fc70*/  @!P3 LOP3.LUT R73, R65, 0x100000, RZ, 0xfc, !PT ;  /* 0x001000004149b812 */ /* 0x000fe200078efcff */
[----:B------:R-:W-:Y:S01]  /*fc80*/  @!P3 IMAD.MOV.U32 R72, RZ, RZ, RZ ;  /* 0x000000ffff48b224 */ /* 0x000fe200078e00ff */
[----:B------:R-:W-:Y:S01]  /*fc90*/  LOP3.LUT R71, R71, 0x800fffff, R69, 0xf8, !PT ;  /* 0x800fffff47477812 */ /* 0x000fe200078ef845 */
[----:B------:R-:W-:Y:S02]  /*fca0*/  IMAD.MOV.U32 R65, RZ, RZ, R80 ;  /* 0x000000ffff417224 */ /* 0x000fe400078e0050 */
[----:B------:R-:W-:Y:S01]  /*fcb0*/  DFMA R76, R74, -R66, 1 ;  /* 0x3ff000004a4c742b */ /* 0x000fe20000000842 */
[----:B------:R-:W-:Y:S02]  /*fcc0*/  @!P0 LOP3.LUT R65, R67, 0x7ff00000, RZ, 0xc0, !PT ;  /* 0x7ff0000043418812 */ /* 0x000fe400078ec0ff */
[----:B------:R-:W-:-:S05]  /*fcd0*/  @!P3 DFMA R70, R70, 2, -R72 ;  /* 0x400000004646b82b */ /* 0x000fca0000000848 */
[----:B------:R-:W-:-:S05]  /*fce0*/  DFMA R76, R74, R76, R74 ;  /* 0x0000004c4a4c722b */ /* 0x000fca000000004a */
[----:B------:R-:W-:-:S03]  /*fcf0*/  @!P3 LOP3.LUT R78, R71, 0x7ff00000, RZ, 0xc0, !PT ;  /* 0x7ff00000474eb812 */ /* 0x000fc600078ec0ff */
[----:B------:R-:W-:Y:S02]  /*fd00*/  DMUL R72, R76, R70 ;  /* 0x000000464c487228 */ /* 0x000fe40000000000 */
[----:B------:R-:W-:-:S05]  /*fd10*/  VIADD R80, R78, 0xffffffff ;  /* 0xffffffff4e507836 */ /* 0x000fca0000000000 */
[----:B------:R-:W-:Y:S01]  /*fd20*/  ISETP.GT.U32.AND P0, PT, R80, 0x7feffffe, PT ;  /* 0x7feffffe5000780c */ /* 0x000fe20003f04070 */
[----:B------:R-:W-:Y:S01]  /*fd30*/  VIADD R80, R65, 0xffffffff ;  /* 0xffffffff41507836 */ /* 0x000fe20000000000 */
[----:B------:R-:W-:-:S04]  /*fd40*/  DFMA R74, R72, -R66, R70 ;  /* 0x80000042484a722b */ /* 0x000fc80000000046 */
[----:B------:R-:W-:-:S04]  /*fd50*/  ISETP.GT.U32.OR P0, PT, R80, 0x7feffffe, P0 ;  /* 0x7feffffe5000780c */ /* 0x000fc80000704470 */
[----:B------:R-:W-:-:S09]  /*fd60*/  DFMA R74, R76, R74, R72 ;  /* 0x0000004a4c4a722b */ /* 0x000fd20000000048 */
[----:B------:R-:W-:Y:S05]  /*fd70*/  @P0 BRA `(.L_x_3591) ;  /* 0x00000000006c0947 */ /* 0x000fea0003800000 */
[----:B------:R-:W-:-:S04]  /*fd80*/  LOP3.LUT R68, R3, 0x7ff00000, RZ, 0xc0, !PT ;  /* 0x7ff0000003447812 */ /* 0x000fc800078ec0ff */
[CC--:B------:R-:W-:Y:S02]  /*fd90*/  VIADDMNMX R65, R81.reuse, -R68.reuse, 0xb9600000, !PT ;  /* 0xb960000051417446 */ /* 0x0c0fe40007800944 */
[----:B------:R-:W-:Y:S01]  /*fda0*/  ISETP.GE.U32.AND P0, PT, R81, R68, PT ;  /* 0x000000445100720c */ /* 0x000fe20003f06070 */
[----:B------:R-:W-:Y:S01]  /*fdb0*/  IMAD.MOV.U32 R68, RZ, RZ, RZ ;  /* 0x000000ffff447224 */ /* 0x000fe200078e00ff */
[----:B------:R-:W-:Y:S02]  /*fdc0*/  VIMNMX R65, R65, 0x46a00000, PT ;  /* 0x46a0000041417848 */ /* 0x000fe40003fe0100 */
[----:B------:R-:W-:-:S05]  /*fdd0*/  SEL R76, R79, 0x63400000, !P0 ;  /* 0x634000004f4c7807 */ /* 0x000fca0004000000 */
[----:B------:R-:W-:-:S04]  /*fde0*/  IMAD.IADD R76, R65, 0x1, -R76 ;  /* 0x00000001414c7824 */ /* 0x000fc800078e0a4c */
        /* <DEDUP_REMOVED lines=20> */
.L_x_3591:
        /* <DEDUP_REMOVED lines=16> */
.L_x_3594:
[----:B------:R-:W-:Y:S01]  /*10030*/  LOP3.LUT R73, R3, 0x80000, RZ, 0xfc, !PT ;  /* 0x0008000003497812 */ /* 0x000fe200078efcff */
[----:B------:R-:W-:Y:S01]  /*10040*/  IMAD.MOV.U32 R72, RZ, RZ, R2 ;  /* 0x000000ffff487224 */ /* 0x000fe200078e0002 */
[----:B------:R-:W-:Y:S06]  /*10050*/  BRA `(.L_x_3592) ;  /* 0x0000000000087947 */ /* 0x000fec0003800000 */
.L_x_3593:
[----:B------:R-:W-:Y:S01]  /*10060*/  LOP3.LUT R73, R69, 0x80000, RZ, 0xfc, !PT ;  /* 0x0008000045497812 */ /* 0x000fe200078efcff */
[----:B------:R-:W-:-:S07]  /*10070*/  IMAD.MOV.U32 R72, RZ, RZ, R68 ;  /* 0x000000ffff487224 */ /* 0x000fce00078e0044 */
.L_x_3592:
[----:B------:R-:W-:Y:S05]  /*10080*/  BSYNC B0 ;  /* 0x0000000000007941 */ /* 0x000fea0003800000 */
.L_x_3590:
[----:B------:R-:W-:Y:S02]  /*10090*/  IMAD.MOV.U32 R65, RZ, RZ, 0x0 ;  /* 0x00000000ff417424 */ /* 0x000fe400078e00ff */
[----:B------:R-:W-:Y:S02]  /*100a0*/  IMAD.MOV.U32 R2, RZ, RZ, R72 ;  /* 0x000000ffff027224 */ /* 0x000fe400078e0048 */
[----:B------:R-:W-:Y:S01]  /*100b0*/  IMAD.MOV.U32 R3, RZ, RZ, R73 ;  /* 0x000000ffff037224 */ /* 0x000fe200078e0049 */
[----:B------:R-:W-:Y:S06]  /*100c0*/  RET.REL.NODEC R64 `(_ZN43_GLOBAL__N__9ae7fba5_10_SoftMax_cu_9f978f6320softmax_warp_forwardIdddLi10ELb0ELb1EEEvPT0_PKT_iiiPKbib) ;  /* 0xfffffefc40cc7950 */ /* 0x000fec0003c3ffff */
.L_x_3595:
        /* <DEDUP_REMOVED lines=11> */
.L_x_11718:


//--------------------- .text._ZN43_GLOBAL__N__9ae7fba5_10_SoftMax_cu_9f978f6320softmax_warp_forwardIdddLi9ELb0ELb1EEEvPT0_PKT_iiiPKbib --------------------------
	.section	.text._ZN43_GLOBAL__N__9ae7fba5_10_SoftMax_cu_9f978f6320softmax_warp_forwardIdddLi9ELb0ELb1EEEvPT0_PKT_iiiPKbib,"ax",@progbits
	.align	128
.text._ZN43_GLOBAL__N__9ae7fba5_10_SoftMax_cu_9f978f6320softmax_warp_forwardIdddLi9ELb0ELb1EEEvPT0_PKT_iiiPKbib:
        .type           _ZN43_GLOBAL__N__9ae7fba5_10_SoftMax_cu_9f978f6320softmax_warp_forwardIdddLi9ELb0ELb1EEEvPT0_PKT_iiiPKbib,@function
        .size           _ZN43_GLOBAL__N__9ae7fba5_10_SoftMax_cu_9f978f6320softmax_warp_forwardIdddLi9ELb0ELb1EEEvPT0_PKT_iiiPKbib,(.L_x_11720 - _ZN43_GLOBAL__N__9ae7fba5_10_SoftMax_cu_9f978f6320softmax_warp_forwardIdddLi9ELb0ELb1EEEvPT0_PKT_iiiPKbib)
        .other          _ZN43_GLOBAL__N__9ae7fba5_10_SoftMax_cu_9f978f6320softmax_warp_forwardIdddLi9ELb0ELb1EEEvPT0_PKT_iiiPKbib,@"STO_CUDA_ENTRY STV_DEFAULT"
_ZN43_GLOBAL__N__9ae7fba5_10_SoftMax_cu_9f978f6320softmax_warp_forwardIdddLi9ELb0ELb1EEEvPT0_PKT_iiiPKbib:
        /* <DEDUP_REMOVED lines=47> */
.L_x_3596:
        /* <DEDUP_REMOVED lines=10> */
[----:B------:R-:W-:Y:S01]  /*0390*/  VIADD R10, R0, 0xe0 ;  /* 0x000000e0000a7836 */ /* 0x000fe20000000000 */
[-C--:B------:R-:W-:Y:S01]  /*03a0*/  ISETP.GE.AND P1, PT, R4, R9.reuse, PT ;  /* 0x000000090400720c */ /* 0x080fe20003f26270 */
[----:B------:R-:W-:Y:S01]  /*03b0*/  IMAD.MOV.U32 R11, RZ, RZ, -0x100000 ;  /* 0xfff00000ff0b7424 */ /* 0x000fe200078e00ff */
[-C--:B------:R-:W-:Y:S01]  /*03c0*/  ISETP.GE.AND P5, PT, R8, R9.reuse, PT ;  /* 0x000000090800720c */ /* 0x080fe20003fa6270 */
[----:B------:R-:W-:Y:S01]  /*03d0*/  VIADD R8, R0, 0xc0 ;  /* 0x000000c000087836 */ /* 0x000fe20000000000 */
[----:B------:R-:W-:Y:S01]  /*03e0*/  P2R R52, PR, RZ, 0x2 ;  /* 0x00000002ff347803 */ /* 0x000fe20000000000 */
[----:B------:R-:W-:Y:S01]  /*03f0*/  IMAD.MOV.U32 R36, RZ, RZ, 0x0 ;  /* 0x00000000ff247424 */ /* 0x000fe200078e00ff */
[-C--:B------:R-:W-:Y:S01]  /*0400*/  ISETP.GE.AND P2, PT, R10, R9.reuse, PT ;  /* 0x000000090a00720c */ /* 0x080fe20003f46270 */
[----:B------:R-:W-:Y:S01]  /*0410*/  IMAD.MOV.U32 R10, RZ, RZ, 0x0 ;  /* 0x00000000ff0a7424 */ /* 0x000fe200078e00ff */
[----:B------:R-:W-:Y:S01]  /*0420*/  ISETP.GE.AND P3, PT, R8, R9, PT ;  /* 0x000000090800720c */ /* 0x000fe20003f66270 */
[C---:B------:R-:W-:Y:S01]  /*0430*/  VIADD R8, R0.reuse, 0x100 ;  /* 0x0000010000087836 */ /* 0x040fe20000000000 */
[----:B------:R-:W-:Y:S01]  /*0440*/  P2R R4, PR, RZ, 0x20 ;  /* 0x00000020ff047803 */ /* 0x000fe20000000000 */
[----:B------:R-:W-:Y:S01]  /*0450*/  IMAD.MOV.U32 R37, RZ, RZ, -0x100000 ;  /* 0xfff00000ff257424 */ /* 0x000fe200078e00ff */
[----:B------:R-:W-:Y:S01]  /*0460*/  P2R R7, PR, RZ, 0x4 ;  /* 0x00000004ff077803 */ /* 0x000fe20000000000 */
[----:B------:R-:W-:-:S02]  /*0470*/  VIADD R16, R0, 0x120 ;  /* 0x0000012000107836 */ /* 0x000fc40000000000 */
[----:B------:R-:W-:Y:S02]  /*0480*/  IMAD.MOV.U32 R34, RZ, RZ, 0x0 ;  /* 0x00000000ff227424 */ /* 0x000fe400078e00ff */
[----:B------:R-:W-:Y:S02]  /*0490*/  IMAD.MOV.U32 R35, RZ, RZ, -0x100000 ;  /* 0xfff00000ff237424 */ /* 0x000fe400078e00ff */
[C---:B------:R-:W-:Y:S02]  /*04a0*/  VIADD R18, R0.reuse, 0x140 ;  /* 0x0000014000127836 */ /* 0x040fe40000000000 */
[----:B------:R-:W-:Y:S02]  /*04b0*/  VIADD R6, R0, 0x60 ;  /* 0x0000006000067836 */ /* 0x000fe40000000000 */
[----:B------:R-:W-:Y:S02]  /*04c0*/  IMAD.MOV.U32 R32, RZ, RZ, 0x0 ;  /* 0x00000000ff207424 */ /* 0x000fe400078e00ff */
[----:B------:R-:W-:Y:S01]  /*04d0*/  IMAD.MOV.U32 R33, RZ, RZ, -0x100000 ;  /* 0xfff00000ff217424 */ /* 0x000fe200078e00ff */
[----:B------:R-:W-:Y:S01]  /*04e0*/  ISETP.GE.AND P6, PT, R6, R9, PT ;  /* 0x000000090600720c */ /* 0x000fe20003fc6270 */
[----:B------:R-:W-:-:S02]  /*04f0*/  VIADD R6, R0, 0xa0 ;  /* 0x000000a000067836 */ /* 0x000fc40000000000 */
[----:B------:R-:W-:Y:S02]  /*0500*/  VIADD R20, R0, 0x160 ;  /* 0x0000016000147836 */ /* 0x000fe40000000000 */
[----:B------:R-:W-:Y:S01]  /*0510*/  IMAD.MOV.U32 R44, RZ, RZ, 0x0 ;  /* 0x00000000ff2c7424 */ /* 0x000fe200078e00ff */
[----:B------:R-:W-:Y:S01]  /*0520*/  ISETP.GE.AND P4, PT, R6, R9, PT ;  /* 0x000000090600720c */ /* 0x000fe20003f86270 */
[----:B------:R-:W-:Y:S01]  /*0530*/  IMAD.MOV.U32 R45, RZ, RZ, -0x100000 ;  /* 0xfff00000ff2d7424 */ /* 0x000fe200078e00ff */
[----:B------:R-:W-:Y:S01]  /*0540*/  P2R R6, PR, RZ, 0x8 ;  /* 0x00000008ff067803 */ /* 0x000fe20000000000 */
[----:B------:R-:W-:Y:S02]  /*0550*/  IMAD.MOV.U32 R42, RZ, RZ, 0x0 ;  /* 0x00000000ff2a7424 */ /* 0x000fe400078e00ff */
[----:B------:R-:W-:Y:S02]  /*0560*/  IMAD.MOV.U32 R43, RZ, RZ, -0x100000 ;  /* 0xfff00000ff2b7424 */ /* 0x000fe400078e00ff */
[----:B------:R-:W-:Y:S01]  /*0570*/  IMAD.MOV.U32 R40, RZ, RZ, 0x0 ;  /* 0x00000000ff287424 */ /* 0x000fe200078e00ff */
[----:B------:R0:W5:Y:S01]  /*0580*/  @!P5 LDG.E.64 R44, desc[UR8][R12.64+0x400] ;  /* 0x000400080c2cd981 */ /* 0x000162000c1e1b00 */
[----:B------:R-:W-:-:S02]  /*0590*/  IMAD.MOV.U32 R41, RZ, RZ, -0x100000 ;  /* 0xfff00000ff297424 */ /* 0x000fc400078e00ff */
[----:B------:R-:W-:Y:S02]  /*05a0*/  IMAD.MOV.U32 R38, RZ, RZ, 0x0 ;  /* 0x00000000ff267424 */ /* 0x000fe400078e00ff */
[----:B------:R-:W-:Y:S01]  /*05b0*/  IMAD.MOV.U32 R39, RZ, RZ, -0x100000 ;  /* 0xfff00000ff277424 */ /* 0x000fe200078e00ff */
[----:B------:R0:W5:Y:S01]  /*05c0*/  @!P4 LDG.E.64 R42, desc[UR8][R12.64+0x500] ;  /* 0x000500080c2ac981 */ /* 0x000162000c1e1b00 */
[----:B------:R-:W-:Y:S02]  /*05d0*/  IMAD.MOV.U32 R30, RZ, RZ, 0x0 ;  /* 0x00000000ff1e7424 */ /* 0x000fe400078e00ff */
[----:B------:R-:W-:Y:S01]  /*05e0*/  IMAD.MOV.U32 R31, RZ, RZ, -0x100000 ;  /* 0xfff00000ff1f7424 */ /* 0x000fe200078e00ff */
[----:B------:R0:W5:Y:S01]  /*05f0*/  @!P3 LDG.E.64 R40, desc[UR8][R12.64+0x600] ;  /* 0x000600080c28b981 */ /* 0x000162000c1e1b00 */
[C---:B------:R-:W-:Y:S02]  /*0600*/  VIADD R50, R0.reuse, 0x180 ;  /* 0x0000018000327836 */ /* 0x040fe40000000000 */
[C---:B------:R-:W-:Y:S01]  /*0610*/  VIADD R58, R0.reuse, 0x1a0 ;  /* 0x000001a0003a7836 */ /* 0x040fe20000000000 */
[----:B------:R0:W5:Y:S01]  /*0620*/  @!P2 LDG.E.64 R38, desc[UR8][R12.64+0x700] ;  /* 0x000700080c26a981 */ /* 0x000162000c1e1b00 */
[----:B------:R-:W-:-:S02]  /*0630*/  VIADD R60, R0, 0x1c0 ;  /* 0x000001c0003c7836 */ /* 0x000fc40000000000 */
[----:B------:R-:W-:Y:S01]  /*0640*/  VIADD R19, R0, 0x1e0 ;  /* 0x000001e000137836 */ /* 0x000fe20000000000 */
[-C--:B------:R-:W-:Y:S01]  /*0650*/  ISETP.GE.AND P2, PT, R58, R9.reuse, PT ;  /* 0x000000093a00720c */ /* 0x080fe20003f46270 */
[----:B------:R-:W-:Y:S01]  /*0660*/  IMAD.MOV.U32 R14, RZ, RZ, 0x0 ;  /* 0x00000000ff0e7424 */ /* 0x000fe200078e00ff */
[----:B------:R-:W-:Y:S01]  /*0670*/  ISETP.GE.AND P3, PT, R60, R9, PT ;  /* 0x000000093c00720c */ /* 0x000fe20003f66270 */
[----:B------:R-:W-:Y:S02]  /*0680*/  IMAD.MOV.U32 R15, RZ, RZ, -0x100000 ;  /* 0xfff00000ff0f7424 */ /* 0x000fe400078e00ff */
[----:B------:R-:W-:Y:S02]  /*0690*/  IMAD.MOV.U32 R46, RZ, RZ, 0x0 ;  /* 0x00000000ff2e7424 */ /* 0x000fe400078e00ff */
[----:B------:R-:W-:Y:S02]  /*06a0*/  IMAD.MOV.U32 R47, RZ, RZ, -0x100000 ;  /* 0xfff00000ff2f7424 */ /* 0x000fe400078e00ff */
[----:B------:R-:W-:Y:S01]  /*06b0*/  IMAD.MOV.U32 R28, RZ, RZ, 0x0 ;  /* 0x00000000ff1c7424 */ /* 0x000fe200078e00ff */
[----:B------:R-:W3:Y:S01]  /*06c0*/  @!P0 LDG.E.64 R14, desc[UR8][R12.64] ;  /* 0x000000080c0e8981 */ /* 0x000ee2000c1e1b00 */
[----:B------:R-:W-:-:S02]  /*06d0*/  IMAD.MOV.U32 R29, RZ, RZ, -0x100000 ;  /* 0xfff00000ff1d7424 */ /* 0x000fc400078e00ff */
[----:B------:R-:W-:Y:S01]  /*06e0*/  IMAD.MOV.U32 R26, RZ, RZ, 0x0 ;  /* 0x00000000ff1a7424 */ /* 0x000fe200078e00ff */
[----:B------:R0:W5:Y:S01]  /*06f0*/  @!P6 LDG.E.64 R46, desc[UR8][R12.64+0x300] ;  /* 0x000300080c2ee981 */ /* 0x000162000c1e1b00 */
[----:B------:R-:W-:Y:S02]  /*0700*/  IMAD.MOV.U32 R27, RZ, RZ, -0x100000 ;  /* 0xfff00000ff1b7424 */ /* 0x000fe400078e00ff */
[----:B------:R-:W-:Y:S02]  /*0710*/  IMAD.MOV.U32 R24, RZ, RZ, 0x0 ;  /* 0x00000000ff187424 */ /* 0x000fe400078e00ff */
[----:B------:R-:W-:Y:S02]  /*0720*/  IMAD.MOV.U32 R25, RZ, RZ, -0x100000 ;  /* 0xfff00000ff197424 */ /* 0x000fe400078e00ff */
[----:B------:R-:W-:Y:S01]  /*0730*/  IMAD.MOV.U32 R22, RZ, RZ, 0x0 ;  /* 0x00000000ff167424 */ /* 0x000fe200078e00ff */
[----:B------:R0:W5:Y:S01]  /*0740*/  @!P2 LDG.E.64 R26, desc[UR8][R12.64+0xd00] ;  /* 0x000d00080c1aa981 */ /* 0x000162000c1e1b00 */
[----:B------:R-:W-:-:S02]  /*0750*/  IMAD.MOV.U32 R23, RZ, RZ, -0x100000 ;  /* 0xfff00000ff177424 */ /* 0x000fc400078e00ff */
[----:B------:R-:W-:Y:S01]  /*0760*/  IMAD.MOV.U32 R51, RZ, RZ, -0x100000 ;  /* 0xfff00000ff337424 */ /* 0x000fe200078e00ff */
[----:B------:R0:W5:Y:S01]  /*0770*/  @!P3 LDG.E.64 R24, desc[UR8][R12.64+0xe00] ;  /* 0x000e00080c18b981 */ /* 0x000162000c1e1b00 */
[----:B------:R-:W-:Y:S01]  /*0780*/  BSSY B0, `(.L_x_3597) ;  /* 0x000002e000007945 */ /* 0x000fe20003800000 */
[----:B------:R-:W-:Y:S02]  /*0790*/  P2R R2, PR, RZ, 0x40 ;  /* 0x00000040ff027803 */ /* 0x000fe40000000000 */
[----:B--2---:R-:W-:Y:S02]  /*07a0*/  @!P0 ISETP.NE.AND P1, PT, R5, RZ, PT ;  /* 0x000000ff0500820c */ /* 0x004fe40003f25270 */
[----:B------:R-:W-:Y:S02]  /*07b0*/  P2R R5, PR, RZ, 0x10 ;  /* 0x00000010ff057803 */ /* 0x000fe40000000000 */
[----:B------:R-:W-:Y:S02]  /*07c0*/  @!P0 SEL R17, RZ, 0x1, P1 ;  /* 0x00000001ff118807 */ /* 0x000fe40000800000 */
[----:B------:R-:W-:-:S13]  /*07d0*/  ISETP.NE.AND P1, PT, R52, RZ, PT ;  /* 0x000000ff3400720c */ /* 0x000fda0003f25270 */
        /* <DEDUP_REMOVED lines=14> */
[----:B------:R-:W-:-:S07]  /*08c0*/  ISETP.GE.AND P5, PT, R8, R9, PT ;  /* 0x000000090800720c */ /* 0x000fce0003fa6270 */
[----:B------:R0:W5:Y:S01]  /*08d0*/  @!P1 LDG.E.64 R30, desc[UR8][R12.64+0xb00] ;  /* 0x000b00080c1e9981 */ /* 0x000162000c1e1b00 */
[----:B------:R-:W-:Y:S01]  /*08e0*/  ISETP.GE.AND P1, PT, R50, R9, PT ;  /* 0x000000093200720c */ /* 0x000fe20003f26270 */
[----:B------:R-:W-:Y:S02]  /*08f0*/  IMAD.MOV.U32 R50, RZ, RZ, 0x0 ;  /* 0x00000000ff327424 */ /* 0x000fe400078e00ff */
[----:B------:R0:W5:Y:S04]  /*0900*/  @!P4 LDG.E.64 R22, desc[UR8][R12.64+0xf00] ;  /* 0x000f00080c16c981 */ /* 0x000168000c1e1b00 */
[----:B------:R0:W5:Y:S06]  /*0910*/  @!P5 LDG.E.64 R50, desc[UR8][R12.64+0x100] ;  /* 0x000100080c32d981 */ /* 0x00016c000c1e1b00 */
[----:B------:R0:W5:Y:S01]  /*0920*/  @!P1 LDG.E.64 R28, desc[UR8][R12.64+0xc00] ;  /* 0x000c00080c1c9981 */ /* 0x000162000c1e1b00 */
[----:B------:R-:W-:Y:S01]  /*0930*/  PRMT R16, RZ, 0x7610, R16 ;  /* 0x00007610ff107816 */ /* 0x000fe20000000010 */
[----:B---3--:R-:W-:Y:S01]  /*0940*/  IMAD.MOV.U32 R8, RZ, RZ, R14 ;  /* 0x000000ffff087224 */ /* 0x008fe200078e000e */
[----:B------:R-:W-:Y:S01]  /*0950*/  P2R R53, PR, RZ, 0x20 ;  /* 0x00000020ff357803 */ /* 0x000fe20000000000 */
[----:B------:R-:W-:Y:S01]  /*0960*/  IMAD.MOV.U32 R9, RZ, RZ, R15 ;  /* 0x000000ffff097224 */ /* 0x000fe200078e000f */
[----:B------:R-:W-:Y:S01]  /*0970*/  @!P0 PRMT R16, R17, 0x7610, R16 ;  /* 0x0000761011108816 */ /* 0x000fe20000000010 */
[----:B------:R-:W-:Y:S06]  /*0980*/  @P5 BRA `(.L_x_3598) ;  /* 0x0000000000345947 */ /* 0x000fec0003800000 */
[----:B------:R-:W2:Y:S01]  /*0990*/  LDG.E.U8 R8, desc[UR8][R48.64+0x20] ;  /* 0x0000200830087981 */ /* 0x000ea2000c1e1100 */
[----:B------:R-:W-:Y:S01]  /*09a0*/  IMAD.MOV.U32 R9, RZ, RZ, R15 ;  /* 0x000000ffff097224 */ /* 0x000fe200078e000f */
[----:B--2---:R-:W-:-:S13]  /*09b0*/  ISETP.NE.AND P5, PT, R8, RZ, PT ;  /* 0x000000ff0800720c */ /* 0x004fda0003fa5270 */
[----:B-----5:R-:W-:Y:S01]  /*09c0*/  @!P5 DSETP.GT.AND P6, PT, R14, R50, PT ;  /* 0x000000320e00d22a */ /* 0x020fe20003fc4000 */
[----:B------:R-:W-:-:S05]  /*09d0*/  @!P5 PRMT R8, R16, 0x9910, RZ ;  /* 0x000099101008d816 */ /* 0x000fca00000000ff */
[----:B------:R-:W-:Y:S01]  /*09e0*/  @!P5 ISETP.NE.AND P6, PT, R8, RZ, P6 ;  /* 0x000000ff0800d20c */ /* 0x000fe200037c5270 */
[----:B------:R-:W-:-:S03]  /*09f0*/  IMAD.MOV.U32 R8, RZ, RZ, 0x1 ;  /* 0x00000001ff087424 */ /* 0x000fc600078e00ff */
[----:B0-----:R-:W-:Y:S02]  /*0a00*/  @!P5 FSEL R12, R14, R50, P6 ;  /* 0x000000320e0cd208 */ /* 0x001fe40003000000 */
[----:B------:R-:W-:Y:S02]  /*0a10*/  @!P5 FSEL R13, R15, R51, P6 ;  /* 0x000000330f0dd208 */ /* 0x000fe40003000000 */
[----:B------:R-:W-:Y:S01]  /*0a20*/  @!P5 PRMT R16, R8, 0x7610, R16 ;  /* 0x000076100810d816 */ /* 0x000fe20000000010 */
[----:B------:R-:W-:Y:S02]  /*0a30*/  IMAD.MOV.U32 R8, RZ, RZ, R14 ;  /* 0x000000ffff087224 */ /* 0x000fe400078e000e */
[----:B------:R-:W-:Y:S02]  /*0a40*/  @!P5 IMAD.MOV.U32 R8, RZ, RZ, R12 ;  /* 0x000000ffff08d224 */ /* 0x000fe400078e000c */
[----:B------:R-:W-:-:S07]  /*0a50*/  @!P5 IMAD.MOV.U32 R9, RZ, RZ, R13 ;  /* 0x000000ffff09d224 */ /* 0x000fce00078e000d */
.L_x_3598:
[----:B------:R-:W-:Y:S05]  /*0a60*/  BSYNC B0 ;  /* 0x0000000000007941 */ /* 0x000fea0003800000 */
.L_x_3597:
        /* <DEDUP_REMOVED lines=14> */
.L_x_3600:
[----:B------:R-:W-:Y:S05]  /*0b50*/  BSYNC B0 ;  /* 0x0000000000007941 */ /* 0x000fea0003800000 */
.L_x_3599:
        /* <DEDUP_REMOVED lines=14> */
.L_x_3602:
[----:B------:R-:W-:Y:S05]  /*0c40*/  BSYNC B0 ;  /* 0x0000000000007941 */ /* 0x000fea0003800000 */
.L_x_3601:
        /* <DEDUP_REMOVED lines=14> */
.L_x_3604:
[----:B------:R-:W-:Y:S05]  /*0d30*/  BSYNC B0 ;  /* 0x0000000000007941 */ /* 0x000fea0003800000 */
.L_x_3603:
        /* <DEDUP_REMOVED lines=14> */
.L_x_3606:
[----:B------:R-:W-:Y:S05]  /*0e20*/  BSYNC B0 ;  /* 0x0000000000007941 */ /* 0x000fea0003800000 */
.L_x_3605:
        /* <DEDUP_REMOVED lines=14> */
.L_x_3608:
[----:B------:R-:W-:Y:S05]  /*0f10*/  BSYNC B0 ;  /* 0x0000000000007941 */ /* 0x000fea0003800000 */
.L_x_3607:
        /* <DEDUP_REMOVED lines=14> */
.L_x_3610:
[----:B------:R-:W-:Y:S05]  /*1000*/  BSYNC B0 ;  /* 0x0000000000007941 */ /* 0x000fea0003800000 */
.L_x_3609:
        /* <DEDUP_REMOVED lines=14> */
.L_x_3612:
[----:B------:R-:W-:Y:S05]  /*10f0*/  BSYNC B0 ;  /* 0x0000000000007941 */ /* 0x000fea0003800000 */
.L_x_3611:
        /* <DEDUP_REMOVED lines=14> */
.L_x_3614:
[----:B------:R-:W-:Y:S05]  /*11e0*/  BSYNC B0 ;  /* 0x0000000000007941 */ /* 0x000fea0003800000 */
.L_x_3613:
        /* <DEDUP_REMOVED lines=14> */
.L_x_3616:
[----:B------:R-:W-:Y:S05]  /*12d0*/  BSYNC B0 ;  /* 0x0000000000007941 */ /* 0x000fea0003800000 */
.L_x_3615:
        /* <DEDUP_REMOVED lines=14> */
.L_x_3618:
[----:B------:R-:W-:Y:S05]  /*13c0*/  BSYNC B0 ;  /* 0x0000000000007941 */ /* 0x000fea0003800000 */
.L_x_3617:
        /* <DEDUP_REMOVED lines=13> */
.L_x_3620:
[----:B------:R-:W-:Y:S05]  /*14a0*/  BSYNC B0 ;  /* 0x0000000000007941 */ /* 0x000fea0003800000 */
.L_x_3619:
        /* <DEDUP_REMOVED lines=13> */
.L_x_3622:
[----:B------:R-:W-:Y:S05]  /*1580*/  BSYNC B0 ;  /* 0x0000000000007941 */ /* 0x000fea0003800000 */
.L_x_3621:
        /* <DEDUP_REMOVED lines=13> */
.L_x_3624:
[----:B------:R-:W-:Y:S05]  /*1660*/  BSYNC B0 ;  /* 0x0000000000007941 */ /* 0x000fea0003800000 */
.L_x_3623:
        /* <DEDUP_REMOVED lines=13> */
.L_x_3626:
[----:B------:R-:W-:Y:S05]  /*1740*/  BSYNC B0 ;  /* 0x0000000000007941 */ /* 0x000fea0003800000 */
.L_x_3625:
        /* <DEDUP_REMOVED lines=33> */
[----:B------:R-:W2:Y:S01]  /*1960*/  LDG.E.U8 R8, desc[UR8][R48.64] ;  /* 0x0000000830087981 */ /* 0x000ea2000c1e1100 */
[----:B------:R-:W-:Y:S02]  /*1970*/  CS2R R16, SRZ ;  /* 0x0000000000107805 */ /* 0x000fe4000001ff00 */
        /* <DEDUP_REMOVED lines=62> */
.L_x_3630:
[----:B------:R-:W-:Y:S05]  /*1d60*/  BSYNC B1 ;  /* 0x0000000000017941 */ /* 0x000fea0003800000 */
.L_x_3629:
[----:B------:R-:W-:-:S11]  /*1d70*/  DADD R16, RZ, R18 ;  /* 0x00000000ff107229 */ /* 0x000fd60000000012 */
.L_x_3628:
[----:B------:R-:W-:Y:S05]  /*1d80*/  BSYNC B0 ;  /* 0x0000000000007941 */ /* 0x000fea0003800000 */
.L_x_3627:
[----:B------:R-:W-:Y:S01]  /*1d90*/  ISETP.NE.AND P0, PT, R53, RZ, PT ;  /* 0x000000ff3500720c */ /* 0x000fe20003f05270 */
[----:B------:R-:W-:Y:S01]  /*1da0*/  BSSY B0, `(.L_x_3631) ;  /* 0x0000045000007945 */ /* 0x000fe20003800000 */
[----:B------:R-:W-:-:S11]  /*1db0*/  CS2R R14, SRZ ;  /* 0x00000000000e7805 */ /* 0x000fd6000001ff00 */
[----:B------:R-:W-:Y:S05]  /*1dc0*/  @P0 BRA `(.L_x_3632) ;  /* 0x0000000400080947 */ /* 0x000fea0003800000 */
[----:B------:R-:W2:Y:S01]  /*1dd0*/  LDG.E.U8 R8, desc[UR8][R48.64+0x20] ;  /* 0x0000200830087981 */ /* 0x000ea2000c1e1100 */
[----:B------:R-:W-:Y:S02]  /*1de0*/  CS2R R14, SRZ ;  /* 0x00000000000e7805 */ /* 0x000fe4000001ff00 */
        /* <DEDUP_REMOVED lines=62> */
.L_x_3634:
[----:B------:R-:W-:Y:S05]  /*21d0*/  BSYNC B1 ;  /* 0x0000000000017941 */ /* 0x000fea0003800000 */
.L_x_3633:
[----:B------:R-:W-:-:S11]  /*21e0*/  DADD R16, R16, R14 ;  /* 0x0000000010107229 */ /* 0x000fd6000000000e */
.L_x_3632:
[----:B------:R-:W-:Y:S05]  /*21f0*/  BSYNC B0 ;  /* 0x0000000000007941 */ /* 0x000fea0003800000 */
.L_x_3631:
        /* <DEDUP_REMOVED lines=8> */
[----:B-----5:R-:W-:Y:S01]  /*2280*/  DADD R10, -R20, R10 ;  /* 0x00000000140a7229 */ /* 0x020fe2000000010a */
        /* <DEDUP_REMOVED lines=58> */
.L_x_3638:
[----:B------:R-:W-:Y:S05]  /*2630*/  BSYNC B1 ;  /* 0x0000000000017941 */ /* 0x000fea0003800000 */
.L_x_3637:
[----:B------:R-:W-:-:S11]  /*2640*/  DADD R16, R16, R52 ;  /* 0x0000000010107229 */ /* 0x000fd60000000034 */
.L_x_3636:
[----:B------:R-:W-:Y:S05]  /*2650*/  BSYNC B0 ;  /* 0x0000000000007941 */ /* 0x000fea0003800000 */
.L_x_3635:
        /* <DEDUP_REMOVED lines=66> */
.L_x_3642:
[----:B------:R-:W-:Y:S05]  /*2a80*/  BSYNC B1 ;  /* 0x0000000000017941 */ /* 0x000fea0003800000 */
.L_x_3641:
[----:B------:R-:W-:-:S11]  /*2a90*/  DADD R16, R16, R12 ;  /* 0x0000000010107229 */ /* 0x000fd6000000000c */
.L_x_3640:
[----:B------:R-:W-:Y:S05]  /*2aa0*/  BSYNC B0 ;  /* 0x0000000000007941 */ /* 0x000fea0003800000 */
.L_x_3639:
[----:B------:R-:W-:Y:S01]  /*2ab0*/  ISETP.NE.AND P0, PT, R4, RZ, PT ;  /* 0x000000ff0400720c */ /* 0x000fe20003f05270 */
        /* <DEDUP_REMOVED lines=67> */
.L_x_3646:
[----:B------:R-:W-:Y:S05]  /*2ef0*/  BSYNC B1 ;  /* 0x0000000000017941 */ /* 0x000fea0003800000 */
.L_x_3645:
[----:B------:R-:W-:-:S11]  /*2f00*/  DADD R16, R16, R8 ;  /* 0x0000000010107229 */ /* 0x000fd60000000008 */
.L_x_3644:
[----:B------:R-:W-:Y:S05]  /*2f10*/  BSYNC B0 ;  /* 0x0000000000007941 */ /* 0x000fea0003800000 */
.L_x_3643:
        /* <DEDUP_REMOVED lines=65> */
.L_x_3650:
[----:B------:R-:W-:Y:S05]  /*3330*/  BSYNC B1 ;  /* 0x0000000000017941 */ /* 0x000fea0003800000 */
.L_x_3649:
[----:B------:R-:W-:-:S11]  /*3340*/  DADD R16, R16, R10 ;  /* 0x0000000010107229 */ /* 0x000fd6000000000a */
.L_x_3648:
[----:B------:R-:W-:Y:S05]  /*3350*/  BSYNC B0 ;  /* 0x0000000000007941 */ /* 0x000fea0003800000 */
.L_x_3647:
        /* <DEDUP_REMOVED lines=67> */
.L_x_3654:
[----:B------:R-:W-:Y:S05]  /*3790*/  BSYNC B1 ;  /* 0x0000000000017941 */ /* 0x000fea0003800000 */
.L_x_3653:
[----:B------:R-:W-:-:S11]  /*37a0*/  DADD R16, R16, R4 ;  /* 0x0000000010107229 */ /* 0x000fd60000000004 */
.L_x_3652:
[----:B------:R-:W-:Y:S05]  /*37b0*/  BSYNC B0 ;  /* 0x0000000000007941 */ /* 0x000fea0003800000 */
.L_x_3651:
        /* <DEDUP_REMOVED lines=65> */
.L_x_3658:
[----:B------:R-:W-:Y:S05]  /*3bd0*/  BSYNC B1 ;  /* 0x0000000000017941 */ /* 0x000fea0003800000 */
.L_x_3657:
[----:B------:R-:W-:-:S11]  /*3be0*/  DADD R16, R16, R42 ;  /* 0x0000000010107229 */ /* 0x000fd6000000002a */
.L_x_3656:
[----:B------:R-:W-:Y:S05]  /*3bf0*/  BSYNC B0 ;  /* 0x0000000000007941 */ /* 0x000fea0003800000 */
.L_x_3655:
        /* <DEDUP_REMOVED lines=67> */
.L_x_3662:
[----:B------:R-:W-:Y:S05]  /*4030*/  BSYNC B1 ;  /* 0x0000000000017941 */ /* 0x000fea0003800000 */
.L_x_3661:
[----:B------:R-:W-:-:S11]  /*4040*/  DADD R16, R16, R6 ;  /* 0x0000000010107229 */ /* 0x000fd60000000006 */
.L_x_3660:
[----:B------:R-:W-:Y:S05]  /*4050*/  BSYNC B0 ;  /* 0x0000000000007941 */ /* 0x000fea0003800000 */
.L_x_3659:
[----:B------:R-:W-:Y:S01]  /*4060*/  ISETP.NE.AND P0, PT, R55, RZ, PT ;  /* 0x000000ff3700720c */ /* 0x000fe20003f05270 */
        /* <DEDUP_REMOVED lines=65> */
.L_x_3666:
[----:B------:R-:W-:Y:S05]  /*4480*/  BSYNC B1 ;  /* 0x0000000000017941 */ /* 0x000fea0003800000 */
.L_x_3665:
[----:B------:R-:W-:-:S11]  /*4490*/  DADD R16, R16, R38 ;  /* 0x0000000010107229 */ /* 0x000fd60000000026 */
.L_x_3664:
[----:B------:R-:W-:Y:S05]  /*44a0*/  BSYNC B0 ;  /* 0x0000000000007941 */ /* 0x000fea0003800000 */
.L_x_3663:
        /* <DEDUP_REMOVED lines=56> */
[C---:B------:R-:W-:Y:S02]  /*4830*/  DSETP.GEU.AND P5, PT, R40.reuse, RZ, PT ;  /* 0x000000ff2800722a */ /* 0x040fe40003fae000 */
[----:B------:R-:W-:-:S10]  /*4840*/  DADD R40, R40, +INF ;  /* 0x7ff0000028287429 */ /* 0x000fd40000000000 */
[----:B------:R-:W-:Y:S02]  /*4850*/  @!P0 LEA.HI R2, R32, R32, RZ, 0x1 ;  /* 0x0000002020028211 */ /* 0x000fe400078f08ff */
[----:B------:R-:W-:Y:S02]  /*4860*/  FSEL R35, R41, RZ, P5 ;  /* 0x000000ff29237208 */ /* 0x000fe40002800000 */
[----:B------:R-:W-:Y:S02]  /*4870*/  @!P0 SHF.R.S32.HI R33, RZ, 0x1, R2 ;  /* 0x00000001ff218819 */ /* 0x000fe40000011402 */
[----:B------:R-:W-:Y:S01]  /*4880*/  FSEL R34, R40, RZ, P5 ;  /* 0x000000ff28227208 */ /* 0x000fe20002800000 */
[----:B------:R-:W-:Y:S02]  /*4890*/  @!P0 IMAD.MOV.U32 R40, RZ, RZ, RZ ;  /* 0x000000ffff288224 */ /* 0x000fe400078e00ff */
[----:B------:R-:W-:Y:S02]  /*48a0*/  @!P0 IMAD.IADD R32, R32, 0x1, -R33 ;  /* 0x0000000120208824 */ /* 0x000fe400078e0a21 */
[----:B------:R-:W-:-:S03]  /*48b0*/  @!P0 IMAD R33, R33, 0x100000, R45 ;  /* 0x0010000021218824 */ /* 0x000fc600078e022d */
[----:B------:R-:W-:Y:S01]  /*48c0*/  @!P0 LEA R41, R32, 0x3ff00000, 0x14 ;  /* 0x3ff0000020298811 */ /* 0x000fe200078ea0ff */
[----:B------:R-:W-:-:S06]  /*48d0*/  @!P0 IMAD.MOV.U32 R32, RZ, RZ, R44 ;  /* 0x000000ffff208224 */ /* 0x000fcc00078e002c */
[----:B------:R-:W-:-:S11]  /*48e0*/  @!P0 DMUL R34, R32, R40 ;  /* 0x0000002820228228 */ /* 0x000fd60000000000 */
.L_x_3670:
[----:B------:R-:W-:Y:S05]  /*48f0*/  BSYNC B1 ;  /* 0x0000000000017941 */ /* 0x000fea0003800000 */
.L_x_3669:
[----:B------:R-:W-:-:S11]  /*4900*/  DADD R16, R16, R34 ;  /* 0x0000000010107229 */ /* 0x000fd60000000022 */
.L_x_3668:
[----:B------:R-:W-:Y:S05]  /*4910*/  BSYNC B0 ;  /* 0x0000000000007941 */ /* 0x000fea0003800000 */
.L_x_3667:
        /* <DEDUP_REMOVED lines=66> */
.L_x_3674:
[----:B------:R-:W-:Y:S05]  /*4d40*/  BSYNC B1 ;  /* 0x0000000000017941 */ /* 0x000fea0003800000 */
.L_x_3673:
[----:B------:R-:W-:-:S11]  /*4d50*/  DADD R16, R16, R36 ;  /* 0x0000000010107229 */ /* 0x000fd60000000024 */
.L_x_3672:
[----:B------:R-:W-:Y:S05]  /*4d60*/  BSYNC B0 ;  /* 0x0000000000007941 */ /* 0x000fea0003800000 */
.L_x_3671:
        /* <DEDUP_REMOVED lines=67> */
.L_x_3678:
[----:B------:R-:W-:Y:S05]  /*51a0*/  BSYNC B1 ;  /* 0x0000000000017941 */ /* 0x000fea0003800000 */
.L_x_3677:
[----:B------:R-:W-:-:S11]  /*51b0*/  DADD R16, R16, R30 ;  /* 0x0000000010107229 */ /* 0x000fd6000000001e */
.L_x_3676:
[----:B------:R-:W-:Y:S05]  /*51c0*/  BSYNC B0 ;  /* 0x0000000000007941 */ /* 0x000fea0003800000 */
.L_x_3675:
        /* <DEDUP_REMOVED lines=65> */
.L_x_3682:
[----:B------:R-:W-:Y:S05]  /*55e0*/  BSYNC B1 ;  /* 0x0000000000017941 */ /* 0x000fea0003800000 */
.L_x_3681:
[----:B------:R-:W-:-:S11]  /*55f0*/  DADD R16, R16, R32 ;  /* 0x0000000010107229 */ /* 0x000fd60000000020 */
.L_x_3680:
[----:B------:R-:W-:Y:S05]  /*5600*/  BSYNC B0 ;  /* 0x0000000000007941 */ /* 0x000fea0003800000 */
.L_x_3679:
        /* <DEDUP_REMOVED lines=10> */
[----:B------:R-:W-:Y:S01]  /*56b0*/  MOV R25, 0x3ff71547 ;  /* 0x3ff7154700197802 */ /* 0x000fe20000000f00 */
        /* <DEDUP_REMOVED lines=56> */
.L_x_3686:
[----:B------:R-:W-:Y:S05]  /*5a40*/  BSYNC B1 ;  /* 0x0000000000017941 */ /* 0x000fea0003800000 */
.L_x_3685:
[----:B------:R-:W-:-:S11]  /*5a50*/  DADD R16, R16, R26 ;  /* 0x0000000010107229 */ /* 0x000fd6000000001a */
.L_x_3684:
[----:B------:R-:W-:Y:S05]  /*5a60*/  BSYNC B0 ;  /* 0x0000000000007941 */ /* 0x000fea0003800000 */
.L_x_3683:
        /* <DEDUP_REMOVED lines=65> */
.L_x_3690:
[----:B------:R-:W-:Y:S05]  /*5e80*/  BSYNC B1 ;  /* 0x0000000000017941 */ /* 0x000fea0003800000 */
.L_x_3689:
[----:B------:R-:W-:-:S11]  /*5e90*/  DADD R16, R16, R28 ;  /* 0x0000000010107229 */ /* 0x000fd6000000001c */
.L_x_3688:
[----:B------:R-:W-:Y:S05]  /*5ea0*/  BSYNC B0 ;  /* 0x0000000000007941 */ /* 0x000fea0003800000 */
.L_x_3687:
        /* <DEDUP_REMOVED lines=48> */
[----:B0-----:R-:W-:Y:S05]  /*61b0*/  CALL.REL.NOINC `($__internal_2_$__cuda_sm20_div_rn_f64_full) ;  /* 0x0000001c00bc7944 */ /* 0x001fea0003c00000 */
.L_x_3693:
[----:B------:R-:W-:Y:S05]  /*61c0*/  BSYNC B2 ;  /* 0x0000000000027941 */ /* 0x000fea0003800000 */
.L_x_3692:
[----:B------:R-:W-:Y:S05]  /*61d0*/  BSYNC B1 ;  /* 0x0000000000017941 */ /* 0x000fea0003800000 */
.L_x_3691:
[----:B------:R-:W1:Y:S01]  /*61e0*/  S2R R18, SR_TID.Y ;  /* 0x0000000000127919 */ /* 0x000e620000002200 */
[----:B------:R-:W1:Y:S01]  /*61f0*/  S2UR UR4, SR_CTAID.X ;  /* 0x00000000000479c3 */ /* 0x000e620000002500 */
[----:B------:R-:W2:Y:S07]  /*6200*/  S2R R0, SR_TID.X ;  /* 0x0000000000007919 */ /* 0x000eae0000002100 */
[----:B------:R-:W1:Y:S02]  /*6210*/  LDC R19, c[0x0][0x4] ;  /* 0x00000100ff137b82 */ /* 0x000e640000000800 */
[----:B-1----:R-:W-:Y:S01]  /*6220*/  IMAD R19, R19, UR4, R18 ;  /* 0x0000000413137c24 */ /* 0x002fe2000f8e0212 */
[----:B------:R-:W-:-:S03]  /*6230*/  ULDC UR4, c[0x0][0x224] ;  /* 0x0000890000047ab9 */ /* 0x000fc60000000800 */
[----:B--2---:R-:W-:Y:S01]  /*6240*/  IMAD R19, R19, UR4, R0 ;  /* 0x0000000413137c24 */ /* 0x004fe2000f8e0200 */
[----:B------:R-:W-:-:S04]  /*6250*/  ULDC.64 UR4, c[0x0][0x210] ;  /* 0x0000840000047ab9 */ /* 0x000fc80000000a00 */
[----:B------:R-:W-:Y:S02]  /*6260*/  SHF.R.S32.HI R20, RZ, 0x1f, R19 ;  /* 0x0000001fff147819 */ /* 0x000fe40000011413 */
[----:B------:R-:W-:Y:S01]  /*6270*/  LEA R18, P0, R19, UR4, 0x3 ;  /* 0x0000000413127c11 */ /* 0x000fe2000f8018ff */
[----:B------:R-:W-:-:S03]  /*6280*/  ULDC UR4, c[0x0][0x228] ;  /* 0x00008a0000047ab9 */ /* 0x000fc60000000800 */
[----:B------:R-:W-:Y:S01]  /*6290*/  LEA.HI.X R19, R19, UR5, R20, 0x3, P0 ;  /* 0x0000000513137c11 */ /* 0x000fe200080f1c14 */
[----:B------:R-:W-:-:S04]  /*62a0*/  VIADD R20, R0, 0x20 ;  /* 0x0000002000147836 */ /* 0x000fc80000000000 */
[----:B------:R1:W-:Y:S01]  /*62b0*/  STG.E.64 desc[UR8][R18.64], R2 ;  /* 0x0000000212007986 */ /* 0x0003e2000c101b08 */
        /* <DEDUP_REMOVED lines=27> */
.L_x_3696:
[----:B------:R-:W-:Y:S05]  /*6470*/  BSYNC B2 ;  /* 0x0000000000027941 */ /* 0x000fea0003800000 */
.L_x_3695:
[----:B------:R-:W-:Y:S05]  /*6480*/  BSYNC B1 ;  /* 0x0000000000017941 */ /* 0x000fea0003800000 */
.L_x_3694:
        /* <DEDUP_REMOVED lines=30> */
.L_x_3699:
[----:B------:R-:W-:Y:S05]  /*6670*/  BSYNC B2 ;  /* 0x0000000000027941 */ /* 0x000fea0003800000 */
.L_x_3698:
[----:B------:R-:W-:Y:S05]  /*6680*/  BSYNC B1 ;  /* 0x0000000000017941 */ /* 0x000fea0003800000 */
.L_x_3697:
        /* <DEDUP_REMOVED lines=30> */
.L_x_3702:
[----:B------:R-:W-:Y:S05]  /*6870*/  BSYNC B2 ;  /* 0x0000000000027941 */ /* 0x000fea0003800000 */
.L_x_3701:
[----:B------:R-:W-:Y:S05]  /*6880*/  BSYNC B1 ;  /* 0x0000000000017941 */ /* 0x000fea0003800000 */
.L_x_3700:
        /* <DEDUP_REMOVED lines=30> */
.L_x_3705:
[----:B------:R-:W-:Y:S05]  /*6a70*/  BSYNC B2 ;  /* 0x0000000000027941 */ /* 0x000fea0003800000 */
.L_x_3704:
[----:B------:R-:W-:Y:S05]  /*6a80*/  BSYNC B1 ;  /* 0x0000000000017941 */ /* 0x000fea0003800000 */
.L_x_3703:
[----:B------:R-:W-:Y:S01]  /*6a90*/  IADD3 R8, R0, 0xa0, RZ ;  /* 0x000000a000087810 */ /* 0x000fe20007ffe0ff */
[----:B------:R-:W-:Y:S01]  /*6aa0*/  ULDC UR4, c[0x0][0x228] ;  /* 0x00008a0000047ab9 */ /* 0x000fe20000000800 */
[----:B------:R1:W-:Y:S02]  /*6ab0*/  STG.E.64 desc[UR8][R18.64+0x400], R2 ;  /* 0x0004000212007986 */ /* 0x0003e4000c101b08 */
        /* <DEDUP_REMOVED lines=27> */
.L_x_3708:
[----:B------:R-:W-:Y:S05]  /*6c70*/  BSYNC B2 ;  /* 0x0000000000027941 */ /* 0x000fea0003800000 */
.L_x_3707:
[----:B------:R-:W-:Y:S05]  /*6c80*/  BSYNC B1 ;  /* 0x0000000000017941 */ /* 0x000fea0003800000 */
.L_x_3706:
        /* <DEDUP_REMOVED lines=30> */
.L_x_3711:
[----:B------:R-:W-:Y:S05]  /*6e70*/  BSYNC B2 ;  /* 0x0000000000027941 */ /* 0x000fea0003800000 */
.L_x_3710:
[----:B------:R-:W-:Y:S05]  /*6e80*/  BSYNC B1 ;  /* 0x0000000000017941 */ /* 0x000fea0003800000 */
.L_x_3709:
        /* <DEDUP_REMOVED lines=30> */
.L_x_3714:
[----:B------:R-:W-:Y:S05]  /*7070*/  BSYNC B2 ;  /* 0x0000000000027941 */ /* 0x000fea0003800000 */
.L_x_3713:
[----:B------:R-:W-:Y:S05]  /*7080*/  BSYNC B1 ;  /* 0x0000000000017941 */ /* 0x000fea0003800000 */
.L_x_3712:
        /* <DEDUP_REMOVED lines=30> */
.L_x_3717:
[----:B------:R-:W-:Y:S05]  /*7270*/  BSYNC B2 ;  /* 0x0000000000027941 */ /* 0x000fea0003800000 */
.L_x_3716:
[----:B------:R-:W-:Y:S05]  /*7280*/  BSYNC B1 ;  /* 0x0000000000017941 */ /* 0x000fea0003800000 */
.L_x_3715:
        /* <DEDUP_REMOVED lines=30> */
.L_x_3720:
[----:B------:R-:W-:Y:S05]  /*7470*/  BSYNC B2 ;  /* 0x0000000000027941 */ /* 0x000fea0003800000 */
.L_x_3719:
[----:B------:R-:W-:Y:S05]  /*7480*/  BSYNC B1 ;  /* 0x0000000000017941 */ /* 0x000fea0003800000 */
.L_x_3718:
        /* <DEDUP_REMOVED lines=30> */
.L_x_3723:
[----:B------:R-:W-:Y:S05]  /*7670*/  BSYNC B2 ;  /* 0x0000000000027941 */ /* 0x000fea0003800000 */
.L_x_3722:
[----:B------:R-:W-:Y:S05]  /*7680*/  BSYNC B1 ;  /* 0x0000000000017941 */ /* 0x000fea0003800000 */
.L_x_3721:
        /* <DEDUP_REMOVED lines=30> */
.L_x_3726:
[----:B------:R-:W-:Y:S05]  /*7870*/  BSYNC B2 ;  /* 0x0000000000027941 */ /* 0x000fea0003800000 */
.L_x_3725:
[----:B------:R-:W-:Y:S05]  /*7880*/  BSYNC B1 ;  /* 0x0000000000017941 */ /* 0x000fea0003800000 */
.L_x_3724:
        /* <DEDUP_REMOVED lines=30> */
.L_x_3729:
[----:B------:R-:W-:Y:S05]  /*7a70*/  BSYNC B2 ;  /* 0x0000000000027941 */ /* 0x000fea0003800000 */
.L_x_3728:
[----:B------:R-:W-:Y:S05]  /*7a80*/  BSYNC B1 ;  /* 0x0000000000017941 */ /* 0x000fea0003800000 */
.L_x_3727:
        /* <DEDUP_REMOVED lines=30> */
.L_x_3732:
[----:B------:R-:W-:Y:S05]  /*7c70*/  BSYNC B2 ;  /* 0x0000000000027941 */ /* 0x000fea0003800000 */
.L_x_3731:
[----:B------:R-:W-:Y:S05]  /*7c80*/  BSYNC B1 ;  /* 0x0000000000017941 */ /* 0x000fea0003800000 */
.L_x_3730:
        /* <DEDUP_REMOVED lines=30> */
.L_x_3735:
[----:B------:R-:W-:Y:S05]  /*7e70*/  BSYNC B2 ;  /* 0x0000000000027941 */ /* 0x000fea0003800000 */
.L_x_3734:
[----:B------:R-:W-:Y:S05]  /*7e80*/  BSYNC B1 ;  /* 0x0000000000017941 */ /* 0x000fea0003800000 */
.L_x_3733:
        /* <DEDUP_REMOVED lines=30> */
.L_x_3738:
[----:B------:R-:W-:Y:S05]  /*8070*/  BSYNC B2 ;  /* 0x0000000000027941 */ /* 0x000fea0003800000 */
.L_x_3737:
[----:B------:R-:W-:Y:S05]  /*8080*/  BSYNC B1 ;  /* 0x0000000000017941 */ /* 0x000fea0003800000 */
.L_x_3736:
[----:B------:R-:W-:Y:S01]  /*8090*/  STG.E.64 desc[UR8][R18.64+0xf00], R2 ;  /* 0x000f000212007986 */ /* 0x000fe2000c101b08 */
[----:B------:R-:W-:Y:S05]  /*80a0*/  EXIT ;  /* 0x000000000000794d */ /* 0x000fea0003800000 */
        .weak           $__internal_2_$__cuda_sm20_div_rn_f64_full
        .type           $__internal_2_$__cuda_sm20_div_rn_f64_full,@function
        .size           $__internal_2_$__cuda_sm20_div_rn_f64_full,(.L_x_11720 - $__internal_2_$__cuda_sm20_div_rn_f64_full)
$__internal_2_$__cuda_sm20_div_rn_f64_full:
        /* <DEDUP_REMOVED lines=11> */
[----:B------:R-:W-:-:S03]  /*8160*/  ISETP.GE.U32.AND P2, PT, R25, R44, PT ;  /* 0x0000002c1900720c */ /* 0x000fc60003f46070 */
[----:B------:R-:W-:Y:S02]  /*8170*/  @!P3 LOP3.LUT R48, R21, 0x7ff00000, RZ, 0xc0, !PT ;  /* 0x7ff000001530b812 */ /* 0x000fe400078ec0ff */
[----:B------:R-:W0:Y:S02]  /*8180*/  MUFU.RCP64H R47, R3 ;  /* 0x00000003002f7308 */ /* 0x000e240000001800 */
[----:B------:R-:W-:Y:S01]  /*8190*/  @!P3 ISETP.GE.U32.AND P4, PT, R25, R48, PT ;  /* 0x000000301900b20c */ /* 0x000fe20003f86070 */
[----:B------:R-:W-:-:S03]  /*81a0*/  @!P3 IMAD.MOV.U32 R48, RZ, RZ, RZ ;  /* 0x000000ffff30b224 */ /* 0x000fc600078e00ff */
[----:B------:R-:W-:-:S04]  /*81b0*/  @!P3 SEL R49, R45, 0x63400000, !P4 ;  /* 0x634000002d31b807 */ /* 0x000fc80006000000 */
[----:B------:R-:W-:-:S04]  /*81c0*/  @!P3 LOP3.LUT R49, R49, 0x80000000, R23, 0xf8, !PT ;  /* 0x800000003131b812 */ /* 0x000fc800078ef817 */
[----:B------:R-:W-:Y:S01]  /*81d0*/  @!P3 LOP3.LUT R49, R49, 0x100000, RZ, 0xfc, !PT ;  /* 0x001000003131b812 */ /* 0x000fe200078efcff */
[----:B0-----:R-:W-:-:S08]  /*81e0*/  DFMA R40, R46, -R2, 1 ;  /* 0x3ff000002e28742b */ /* 0x001fd00000000802 */
[----:B------:R-:W-:-:S08]  /*81f0*/  DFMA R40, R40, R40, R40 ;  /* 0x000000282828722b */ /* 0x000fd00000000028 */
[----:B------:R-:W-:Y:S01]  /*8200*/  DFMA R46, R46, R40, R46 ;  /* 0x000000282e2e722b */ /* 0x000fe2000000002e */
[----:B------:R-:W-:Y:S01]  /*8210*/  SEL R41, R45, 0x63400000, !P2 ;  /* 0x634000002d297807 */ /* 0x000fe20005000000 */
[----:B------:R-:W-:-:S03]  /*8220*/  IMAD.MOV.U32 R40, RZ, RZ, R22 ;  /* 0x000000ffff287224 */ /* 0x000fc600078e0016 */
[----:B------:R-:W-:-:S06]  /*8230*/  LOP3.LUT R41, R41, 0x800fffff, R23, 0xf8, !PT ;  /* 0x800fffff29297812 */ /* 0x000fcc00078ef817 */
[----:B------:R-:W-:Y:S02]  /*8240*/  @!P3 DFMA R40, R40, 2, -R48 ;  /* 0x400000002828b82b */ /* 0x000fe40000000830 */
[----:B------:R-:W-:-:S08]  /*8250*/  DFMA R48, R46, -R2, 1 ;  /* 0x3ff000002e30742b */ /* 0x000fd00000000802 */
[----:B------:R-:W-:-:S08]  /*8260*/  DFMA R46, R46, R48, R46 ;  /* 0x000000302e2e722b */ /* 0x000fd0000000002e */
[----:B------:R-:W-:-:S08]  /*8270*/  DMUL R48, R46, R40 ;  /* 0x000000282e307228 */ /* 0x000fd00000000000 */
[----:B------:R-:W-:-:S08]  /*8280*/  DFMA R50, R48, -R2, R40 ;  /* 0x800000023032722b */ /* 0x000fd00000000028 */
[----:B------:R-:W-:Y:S01]  /*8290*/  DFMA R46, R46, R50, R48 ;  /* 0x000000322e2e722b */ /* 0x000fe20000000030 */
[----:B------:R-:W-:Y:S01]  /*82a0*/  IMAD.MOV.U32 R49, RZ, RZ, R25 ;  /* 0x000000ffff317224 */ /* 0x000fe200078e0019 */
[----:B------:R-:W-:Y:S01]  /*82b0*/  @!P3 LOP3.LUT R49, R41, 0x7ff00000, RZ, 0xc0, !PT ;  /* 0x7ff000002931b812 */ /* 0x000fe200078ec0ff */
[----:B------:R-:W-:Y:S01]  /*82c0*/  IMAD.MOV.U32 R48, RZ, RZ, R44 ;  /* 0x000000ffff307224 */ /* 0x000fe200078e002c */
[----:B------:R-:W-:-:S03]  /*82d0*/  @!P0 LOP3.LUT R48, R3, 0x7ff00000, RZ, 0xc0, !PT ;  /* 0x7ff0000003308812 */ /* 0x000fc600078ec0ff */
[----:B------:R-:W-:-:S05]  /*82e0*/  VIADD R44, R49, 0xffffffff ;  /* 0xffffffff312c7836 */ /* 0x000fca0000000000 */
[----:B------:R-:W-:Y:S01]  /*82f0*/  ISETP.GT.U32.AND P0, PT, R44, 0x7feffffe, PT ;  /* 0x7feffffe2c00780c */ /* 0x000fe20003f04070 */
[----:B------:R-:W-:-:S05]  /*8300*/  VIADD R44, R48, 0xffffffff ;  /* 0xffffffff302c7836 */ /* 0x000fca0000000000 */
[----:B------:R-:W-:-:S13]  /*8310*/  ISETP.GT.U32.OR P0, PT, R44, 0x7feffffe, P0 ;  /* 0x7feffffe2c00780c */ /* 0x000fda0000704470 */
        /* <DEDUP_REMOVED lines=28> */
.L_x_3740:
        /* <DEDUP_REMOVED lines=16> */
.L_x_3743:
[----:B------:R-:W-:Y:S01]  /*85e0*/  LOP3.LUT R45, R21, 0x80000, RZ, 0xfc, !PT ;  /* 0x00080000152d7812 */ /* 0x000fe200078efcff */
[----:B------:R-:W-:Y:S01]  /*85f0*/  IMAD.MOV.U32 R44, RZ, RZ, R20 ;  /* 0x000000ffff2c7224 */ /* 0x000fe200078e0014 */
[----:B------:R-:W-:Y:S06]  /*8600*/  BRA `(.L_x_3741) ;  /* 0x0000000000087947 */ /* 0x000fec0003800000 */
.L_x_3742:
[----:B------:R-:W-:Y:S01]  /*8610*/  LOP3.LUT R45, R23, 0x80000, RZ, 0xfc, !PT ;  /* 0x00080000172d7812 */ /* 0x000fe200078efcff */
[----:B------:R-:W-:-:S07]  /*8620*/  IMAD.MOV.U32 R44, RZ, RZ, R22 ;  /* 0x000000ffff2c7224 */ /* 0x000fce00078e0016 */
.L_x_3741:
[----:B------:R-:W-:Y:S05]  /*8630*/  BSYNC B0 ;  /* 0x0000000000007941 */ /* 0x000fea0003800000 */
.L_x_3739:
[----:B------:R-:W-:Y:S02]  /*8640*/  IMAD.MOV.U32 R25, RZ, RZ, 0x0 ;  /* 0x00000000ff197424 */ /* 0x000fe400078e00ff */
[----:B------:R-:W-:Y:S02]  /*8650*/  IMAD.MOV.U32 R2, RZ, RZ, R44 ;  /* 0x000000ffff027224 */ /* 0x000fe400078e002c */
[----:B------:R-:W-:Y:S01]  /*8660*/  IMAD.MOV.U32 R3, RZ, RZ, R45 ;  /* 0x000000ffff037224 */ /* 0x000fe200078e002d */
[----:B------:R-:W-:Y:S06]  /*8670*/  RET.REL.NODEC R24 `(_ZN43_GLOBAL__N__9ae7fba5_10_SoftMax_cu_9f978f6320softmax_warp_forwardIdddLi9ELb0ELb1EEEvPT0_PKT_iiiPKbib) ;  /* 0xffffff7818607950 */ /* 0x000fec0003c3ffff */
.L_x_3744:
        /* <DEDUP_REMOVED lines=16> */
.L_x_11720:


//--------------------- .text._ZN43_GLOBAL__N__9ae7fba5_10_SoftMax_cu_9f978f6320softmax_warp_forwardIdddLi8ELb0ELb1EEEvPT0_PKT_iiiPKbib --------------------------
	.section	.text._ZN43_GLOBAL__N__9ae7fba5_10_SoftMax_cu_9f978f6320softmax_warp_forwardIdddLi8ELb0ELb1EEEvPT0_PKT_iiiPKbib,"ax",@progbits
	.align	128
.text._ZN43_GLOBAL__N__9ae7fba5_10_SoftMax_cu_9f978f6320softmax_warp_forwardIdddLi8ELb0ELb1EEEvPT0_PKT_iiiPKbib:
        .type           _ZN43_GLOBAL__N__9ae7fba5_10_SoftMax_cu_9f978f6320softmax_warp_forwardIdddLi8ELb0ELb1EEEvPT0_PKT_iiiPKbib,@function
        .size           _ZN43_GLOBAL__N__9ae7fba5_10_SoftMax_cu_9f978f6320softmax_warp_forwardIdddLi8ELb0ELb1EEEvPT0_PKT_iiiPKbib,(.L_x_11722 - _ZN43_GLOBAL__N__9ae7fba5_10_SoftMax_cu_9f978f6320softmax_warp_forwardIdddLi8ELb0ELb1EEEvPT0_PKT_iiiPKbib)
        .other          _ZN43_GLOBAL__N__9ae7fba5_10_SoftMax_cu_9f978f6320softmax_warp_forwardIdddLi8ELb0ELb1EEEvPT0_PKT_iiiPKbib,@"STO_CUDA_ENTRY STV_DEFAULT"
_ZN43_GLOBAL__N__9ae7fba5_10_SoftMax_cu_9f978f6320softmax_warp_forwardIdddLi8ELb0ELb1EEEvPT0_PKT_iiiPKbib:
        /* <DEDUP_REMOVED lines=48> */
.L_x_3745:
        /* <DEDUP_REMOVED lines=8> */
[C---:B------:R-:W-:Y:S02]  /*0380*/  VIADD R7, R29.reuse, 0x40 ;  /* 0x000000401d077836 */ /* 0x040fe40000000000 */
[----:B------:R-:W-:Y:S01]  /*0390*/  VIADD R13, R29, 0x80 ;  /* 0x000000801d0d7836 */ /* 0x000fe20000000000 */
[-C--:B------:R-:W-:Y:S01]  /*03a0*/  ISETP.GE.AND P5, PT, R9, R4.reuse, PT ;  /* 0x000000040900720c */ /* 0x080fe20003fa6270 */
[----:B------:R-:W-:Y:S01]  /*03b0*/  IMAD.MOV.U32 R18, RZ, RZ, 0x0 ;  /* 0x00000000ff127424 */ /* 0x000fe200078e00ff */
[----:B------:R-:W-:Y:S01]  /*03c0*/  LEA.HI.X R11, R5, UR11, R8, 0x3, P1 ;  /* 0x0000000b050b7c11 */ /* 0x000fe200088f1c08 */
[----:B------:R-:W-:Y:S01]  /*03d0*/  VIADD R5, R29, 0xa0 ;  /* 0x000000a01d057836 */ /* 0x000fe20000000000 */
[-C--:B------:R-:W-:Y:S01]  /*03e0*/  ISETP.GE.AND P6, PT, R7, R4.reuse, PT ;  /* 0x000000040700720c */ /* 0x080fe20003fc6270 */
[----:B------:R-:W-:Y:S01]  /*03f0*/  IMAD.MOV.U32 R19, RZ, RZ, -0x100000 ;  /* 0xfff00000ff137424 */ /* 0x000fe200078e00ff */
[-C--:B------:R-:W-:Y:S01]  /*0400*/  ISETP.GE.AND P1, PT, R13, R4.reuse, PT ;  /* 0x000000040d00720c */ /* 0x080fe20003f26270 */
[----:B------:R-:W-:Y:S01]  /*0410*/  VIADD R7, R29, 0xc0 ;  /* 0x000000c01d077836 */ /* 0x000fe20000000000 */
[-C--:B------:R-:W-:Y:S01]  /*0420*/  ISETP.GE.AND P2, PT, R5, R4.reuse, PT ;  /* 0x000000040500720c */ /* 0x080fe20003f46270 */
[C---:B------:R-:W-:Y:S01]  /*0430*/  VIADD R9, R29.reuse, 0xe0 ;  /* 0x000000e01d097836 */ /* 0x040fe20000000000 */
[----:B------:R-:W-:Y:S01]  /*0440*/  P2R R28, PR, RZ, 0x20 ;  /* 0x00000020ff1c7803 */ /* 0x000fe20000000000 */
[----:B------:R-:W-:Y:S01]  /*0450*/  VIADD R5, R29, 0x20 ;  /* 0x000000201d057836 */ /* 0x000fe20000000000 */
[----:B------:R-:W-:Y:S01]  /*0460*/  ISETP.GE.AND P3, PT, R7, R4, PT ;  /* 0x000000040700720c */ /* 0x000fe20003f66270 */
[----:B------:R0:W5:Y:S01]  /*0470*/  @!P5 LDG.E.64 R18, desc[UR8][R10.64+0x300] ;  /* 0x000300080a12d981 */ /* 0x000162000c1e1b00 */
[----:B------:R-:W-:-:S02]  /*0480*/  IMAD.MOV.U32 R24, RZ, RZ, 0x0 ;  /* 0x00000000ff187424 */ /* 0x000fc400078e00ff */
[----:B------:R-:W-:Y:S01]  /*0490*/  IMAD.MOV.U32 R25, RZ, RZ, -0x100000 ;  /* 0xfff00000ff197424 */ /* 0x000fe200078e00ff */
[----:B------:R-:W-:Y:S01]  /*04a0*/  ISETP.GE.AND P5, PT, R5, R4, PT ;  /* 0x000000040500720c */ /* 0x000fe20003fa6270 */
[----:B------:R-:W-:Y:S02]  /*04b0*/  IMAD.MOV.U32 R20, RZ, RZ, 0x0 ;  /* 0x00000000ff147424 */ /* 0x000fe400078e00ff */
[----:B------:R-:W-:Y:S02]  /*04c0*/  IMAD.MOV.U32 R21, RZ, RZ, -0x100000 ;  /* 0xfff00000ff157424 */ /* 0x000fe400078e00ff */
[----:B------:R-:W-:Y:S01]  /*04d0*/  IMAD.MOV.U32 R16, RZ, RZ, 0x0 ;  /* 0x00000000ff107424 */ /* 0x000fe200078e00ff */
[----:B------:R-:W3:Y:S01]  /*04e0*/  @!P0 LDG.E.64 R24, desc[UR8][R10.64] ;  /* 0x000000080a188981 */ /* 0x000ee2000c1e1b00 */
[----:B------:R-:W-:Y:S02]  /*04f0*/  IMAD.MOV.U32 R17, RZ, RZ, -0x100000 ;  /* 0xfff00000ff117424 */ /* 0x000fe400078e00ff */
[----:B------:R-:W-:Y:S01]  /*0500*/  IMAD.MOV.U32 R14, RZ, RZ, 0x0 ;  /* 0x00000000ff0e7424 */ /* 0x000fe200078e00ff */
[----:B------:R0:W5:Y:S01]  /*0510*/  @!P6 LDG.E.64 R20, desc[UR8][R10.64+0x200] ;  /* 0x000200080a14e981 */ /* 0x000162000c1e1b00 */
[----:B------:R-:W-:-:S02]  /*0520*/  IMAD.MOV.U32 R15, RZ, RZ, -0x100000 ;  /* 0xfff00000ff0f7424 */ /* 0x000fc400078e00ff */
[----:B------:R-:W-:Y:S01]  /*0530*/  IMAD.MOV.U32 R22, RZ, RZ, 0x0 ;  /* 0x00000000ff167424 */ /* 0x000fe200078e00ff */
[----:B------:R0:W5:Y:S01]  /*0540*/  @!P1 LDG.E.64 R16, desc[UR8][R10.64+0x400] ;  /* 0x000400080a109981 */ /* 0x000162000c1e1b00 */
[----:B------:R-:W-:Y:S02]  /*0550*/  IMAD.MOV.U32 R7, RZ, RZ, -0x100000 ;  /* 0xfff00000ff077424 */ /* 0x000fe400078e00ff */
[----:B------:R-:W-:Y:S01]  /*0560*/  IMAD.MOV.U32 R23, RZ, RZ, -0x100000 ;  /* 0xfff00000ff177424 */ /* 0x000fe200078e00ff */
[----:B------:R0:W5:Y:S01]  /*0570*/  @!P2 LDG.E.64 R14, desc[UR8][R10.64+0x500] ;  /* 0x000500080a0ea981 */ /* 0x000162000c1e1b00 */
[----:B------:R-:W-:Y:S01]  /*0580*/  IMAD.MOV.U32 R8, RZ, RZ, 0x0 ;  /* 0x00000000ff087424 */ /* 0x000fe200078e00ff */
[----:B------:R-:W-:Y:S01]  /*0590*/  PRMT R12, RZ, 0x7610, R12 ;  /* 0x00007610ff0c7816 */ /* 0x000fe2000000000c */
[----:B------:R-:W-:Y:S01]  /*05a0*/  BSSY B0, `(.L_x_3746) ;  /* 0x000001c000007945 */ /* 0x000fe20003800000 */
[----:B------:R-:W-:Y:S01]  /*05b0*/  P2R R30, PR, RZ, 0x40 ;  /* 0x00000040ff1e7803 */ /* 0x000fe20000000000 */
[----:B------:R0:W5:Y:S01]  /*05c0*/  @!P5 LDG.E.64 R22, desc[UR8][R10.64+0x100] ;  /* 0x000100080a16d981 */ /* 0x000162000c1e1b00 */
[----:B--2---:R-:W-:Y:S01]  /*05d0*/  @!P0 ISETP.NE.AND P4, PT, R6, RZ, PT ;  /* 0x000000ff0600820c */ /* 0x004fe20003f85270 */
[----:B------:R-:W-:-:S03]  /*05e0*/  IMAD.MOV.U32 R6, RZ, RZ, 0x0 ;  /* 0x00000000ff067424 */ /* 0x000fc600078e00ff */
[----:B------:R-:W-:Y:S02]  /*05f0*/  @!P0 SEL R13, RZ, 0x1, P4 ;  /* 0x00000001ff0d8807 */ /* 0x000fe40002000000 */
[----:B------:R-:W-:Y:S01]  /*0600*/  ISETP.GE.AND P4, PT, R9, R4, PT ;  /* 0x000000040900720c */ /* 0x000fe20003f86270 */
[----:B------:R-:W-:Y:S01]  /*0610*/  IMAD.MOV.U32 R9, RZ, RZ, -0x100000 ;  /* 0xfff00000ff097424 */ /* 0x000fe200078e00ff */
[----:B------:R0:W5:Y:S11]  /*0620*/  @!P3 LDG.E.64 R6, desc[UR8][R10.64+0x600] ;  /* 0x000600080a06b981 */ /* 0x000176000c1e1b00 */
[----:B------:R0:W5:Y:S01]  /*0630*/  @!P4 LDG.E.64 R8, desc[UR8][R10.64+0x700] ;  /* 0x000700080a08c981 */ /* 0x000162000c1e1b00 */
[----:B------:R-:W-:-:S02]  /*0640*/  P2R R26, PR, RZ, 0x20 ;  /* 0x00000020ff1a7803 */ /* 0x000fc40000000000 */
[----:B------:R-:W-:Y:S01]  /*0650*/  @!P0 PRMT R12, R13, 0x7610, R12 ;  /* 0x000076100d0c8816 */ /* 0x000fe2000000000c */
[----:B---3--:R-:W-:Y:S02]  /*0660*/  IMAD.MOV.U32 R4, RZ, RZ, R24 ;  /* 0x000000ffff047224 */ /* 0x008fe400078e0018 */
[----:B------:R-:W-:Y:S01]  /*0670*/  IMAD.MOV.U32 R5, RZ, RZ, R25 ;  /* 0x000000ffff057224 */ /* 0x000fe200078e0019 */
[----:B0-----:R-:W-:Y:S06]  /*0680*/  @P5 BRA `(.L_x_3747) ;  /* 0x0000000000345947 */ /* 0x001fec0003800000 */
[----:B------:R-:W2:Y:S01]  /*0690*/  LDG.E.U8 R4, desc[UR8][R2.64+0x20] ;  /* 0x0000200802047981 */ /* 0x000ea2000c1e1100 */
[----:B------:R-:W-:Y:S01]  /*06a0*/  IMAD.MOV.U32 R5, RZ, RZ, R25 ;  /* 0x000000ffff057224 */ /* 0x000fe200078e0019 */
[----:B--2---:R-:W-:-:S13]  /*06b0*/  ISETP.NE.AND P5, PT, R4, RZ, PT ;  /* 0x000000ff0400720c */ /* 0x004fda0003fa5270 */
[----:B-----5:R-:W-:Y:S01]  /*06c0*/  @!P5 DSETP.GT.AND P6, PT, R24, R22, PT ;  /* 0x000000161800d22a */ /* 0x020fe20003fc4000 */
[----:B------:R-:W-:-:S05]  /*06d0*/  @!P5 PRMT R4, R12, 0x9910, RZ ;  /* 0x000099100c04d816 */ /* 0x000fca00000000ff */
[----:B------:R-:W-:Y:S01]  /*06e0*/  @!P5 ISETP.NE.AND P6, PT, R4, RZ, P6 ;  /* 0x000000ff0400d20c */ /* 0x000fe200037c5270 */
[----:B------:R-:W-:-:S03]  /*06f0*/  IMAD.MOV.U32 R4, RZ, RZ, 0x1 ;  /* 0x00000001ff047424 */ /* 0x000fc600078e00ff */
[----:B------:R-:W-:Y:S02]  /*0700*/  @!P5 FSEL R10, R24, R22, P6 ;  /* 0x00000016180ad208 */ /* 0x000fe40003000000 */
[----:B------:R-:W-:Y:S02]  /*0710*/  @!P5 FSEL R11, R25, R23, P6 ;  /* 0x00000017190bd208 */ /* 0x000fe40003000000 */
[----:B------:R-:W-:Y:S01]  /*0720*/  @!P5 PRMT R12, R4, 0x7610, R12 ;  /* 0x00007610040cd816 */ /* 0x000fe2000000000c */
[----:B------:R-:W-:Y:S02]  /*0730*/  IMAD.MOV.U32 R4, RZ, RZ, R24 ;  /* 0x000000ffff047224 */ /* 0x000fe400078e0018 */
[----:B------:R-:W-:Y:S02]  /*0740*/  @!P5 IMAD.MOV.U32 R4, RZ, RZ, R10 ;  /* 0x000000ffff04d224 */ /* 0x000fe400078e000a */
[----:B------:R-:W-:-:S07]  /*0750*/  @!P5 IMAD.MOV.U32 R5, RZ, RZ, R11 ;  /* 0x000000ffff05d224 */ /* 0x000fce00078e000b */
.L_x_3747:
[----:B------:R-:W-:Y:S05]  /*0760*/  BSYNC B0 ;  /* 0x0000000000007941 */ /* 0x000fea0003800000 */
.L_x_3746:
[----:B------:R-:W-:Y:S01]  /*0770*/  ISETP.NE.AND P5, PT, R30, RZ, PT ;  /* 0x000000ff1e00720c */ /* 0x000fe20003fa5270 */
[----:B------:R-:W-:-:S12]  /*0780*/  BSSY B0, `(.L_x_3748) ;  /* 0x000000d000007945 */ /* 0x000fd80003800000 */
[----:B------:R-:W-:Y:S05]  /*0790*/  @P5 BRA `(.L_x_3749) ;  /* 0x00000000002c5947 */ /* 0x000fea0003800000 */
[----:B------:R-:W2:Y:S01]  /*07a0*/  LDG.E.U8 R10, desc[UR8][R2.64+0x40] ;  /* 0x00004008020a7981 */ /* 0x000ea2000c1e1100 */
        /* <DEDUP_REMOVED lines=10> */
.L_x_3749:
[----:B------:R-:W-:Y:S05]  /*0850*/  BSYNC B0 ;  /* 0x0000000000007941 */ /* 0x000fea0003800000 */
.L_x_3748:
        /* <DEDUP_REMOVED lines=14> */
.L_x_3751:
[----:B------:R-:W-:Y:S05]  /*0940*/  BSYNC B0 ;  /* 0x0000000000007941 */ /* 0x000fea0003800000 */
.L_x_3750:
[----:B------:R-:W-:Y:S04]  /*0950*/  BSSY B0, `(.L_x_3752) ;  /* 0x000000d000007945 */ /* 0x000fe80003800000 */
        /* <DEDUP_REMOVED lines=12> */
.L_x_3753:
[----:B------:R-:W-:Y:S05]  /*0a20*/  BSYNC B0 ;  /* 0x0000000000007941 */ /* 0x000fea0003800000 */
.L_x_3752:
        /* <DEDUP_REMOVED lines=13> */
.L_x_3755:
[----:B------:R-:W-:Y:S05]  /*0b00*/  BSYNC B0 ;  /* 0x0000000000007941 */ /* 0x000fea0003800000 */
.L_x_3754:
        /* <DEDUP_REMOVED lines=13> */
.L_x_3757:
[----:B------:R-:W-:Y:S05]  /*0be0*/  BSYNC B0 ;  /* 0x0000000000007941 */ /* 0x000fea0003800000 */
.L_x_3756:
        /* <DEDUP_REMOVED lines=13> */
.L_x_3759:
[----:B------:R-:W-:Y:S05]  /*0cc0*/  BSYNC B0 ;  /* 0x0000000000007941 */ /* 0x000fea0003800000 */
.L_x_3758:
[----:B------:R-:W-:Y:S01]  /*0cd0*/  PRMT R10, R12, 0x9910, RZ ;  /* 0x000099100c0a7816 */ /* 0x000fe200000000ff */
        /* <DEDUP_REMOVED lines=95> */
.L_x_3763:
[----:B------:R-:W-:Y:S05]  /*12d0*/  BSYNC B1 ;  /* 0x0000000000017941 */ /* 0x000fea0003800000 */
.L_x_3762:
[----:B------:R-:W-:-:S11]  /*12e0*/  DADD R12, RZ, R4 ;  /* 0x00000000ff0c7229 */ /* 0x000fd60000000004 */
.L_x_3761:
[----:B------:R-:W-:Y:S05]  /*12f0*/  BSYNC B0 ;  /* 0x0000000000007941 */ /* 0x000fea0003800000 */
.L_x_3760:
        /* <DEDUP_REMOVED lines=67> */
.L_x_3767:
[----:B------:R-:W-:Y:S05]  /*1730*/  BSYNC B1 ;  /* 0x0000000000017941 */ /* 0x000fea0003800000 */
.L_x_3766:
[----:B------:R-:W-:-:S11]  /*1740*/  DADD R12, R12, R26 ;  /* 0x000000000c0c7229 */ /* 0x000fd6000000001a */
.L_x_3765:
[----:B------:R-:W-:Y:S05]  /*1750*/  BSYNC B0 ;  /* 0x0000000000007941 */ /* 0x000fea0003800000 */
.L_x_3764:
        /* <DEDUP_REMOVED lines=61> */
[----:B------:R-:W-:Y:S02]  /*1b30*/  FSEL R23, R31, RZ, P5 ;  /* 0x000000ff1f177208 */ /* 0x000fe40002800000 */
[----:B------:R-:W-:Y:S01]  /*1b40*/  @!P0 LEA R33, R21, R33, 0x14 ;  /* 0x0000002115218211 */ /* 0x000fe200078ea0ff */
[----:B------:R-:W-:-:S05]  /*1b50*/  @!P0 IMAD.IADD R20, R20, 0x1, -R21 ;  /* 0x0000000114148824 */ /* 0x000fca00078e0a15 */
[----:B------:R-:W-:Y:S01]  /*1b60*/  @!P0 LEA R21, R20, 0x3ff00000, 0x14 ;  /* 0x3ff0000014158811 */ /* 0x000fe200078ea0ff */
[----:B------:R-:W-:-:S06]  /*1b70*/  @!P0 IMAD.MOV.U32 R20, RZ, RZ, RZ ;  /* 0x000000ffff148224 */ /* 0x000fcc00078e00ff */
[----:B------:R-:W-:-:S11]  /*1b80*/  @!P0 DMUL R22, R32, R20 ;  /* 0x0000001420168228 */ /* 0x000fd60000000000 */
.L_x_3771:
[----:B------:R-:W-:Y:S05]  /*1b90*/  BSYNC B1 ;  /* 0x0000000000017941 */ /* 0x000fea0003800000 */
.L_x_3770:
[----:B------:R-:W-:-:S11]  /*1ba0*/  DADD R12, R12, R22 ;  /* 0x000000000c0c7229 */ /* 0x000fd60000000016 */
.L_x_3769:
[----:B------:R-:W-:Y:S05]  /*1bb0*/  BSYNC B0 ;  /* 0x0000000000007941 */ /* 0x000fea0003800000 */
.L_x_3768:
        /* <DEDUP_REMOVED lines=65> */
.L_x_3775:
[----:B------:R-:W-:Y:S05]  /*1fd0*/  BSYNC B1 ;  /* 0x0000000000017941 */ /* 0x000fea0003800000 */
.L_x_3774:
[----:B------:R-:W-:-:S11]  /*1fe0*/  DADD R12, R12, R24 ;  /* 0x000000000c0c7229 */ /* 0x000fd60000000018 */
.L_x_3773:
[----:B------:R-:W-:Y:S05]  /*1ff0*/  BSYNC B0 ;  /* 0x0000000000007941 */ /* 0x000fea0003800000 */
.L_x_3772:
        /* <DEDUP_REMOVED lines=60> */
[----:B------:R-:W-:-:S03]  /*23c0*/  FSEL R19, R31, RZ, P1 ;  /* 0x000000ff1f137208 */ /* 0x000fc60000800000 */
[----:B------:R-:W-:Y:S02]  /*23d0*/  @!P0 IMAD.IADD R16, R16, 0x1, -R17 ;  /* 0x0000000110108824 */ /* 0x000fe400078e0a11 */
[----:B------:R-:W-:-:S03]  /*23e0*/  @!P0 IMAD R33, R17, 0x100000, R33 ;  /* 0x0010000011218824 */ /* 0x000fc600078e0221 */
[----:B------:R-:W-:Y:S01]  /*23f0*/  @!P0 LEA R17, R16, 0x3ff00000, 0x14 ;  /* 0x3ff0000010118811 */ /* 0x000fe200078ea0ff */
[----:B------:R-:W-:-:S06]  /*2400*/  @!P0 IMAD.MOV.U32 R16, RZ, RZ, RZ ;  /* 0x000000ffff108224 */ /* 0x000fcc00078e00ff */
[----:B------:R-:W-:-:S11]  /*2410*/  @!P0 DMUL R18, R32, R16 ;  /* 0x0000001020128228 */ /* 0x000fd60000000000 */
.L_x_3779:
[----:B------:R-:W-:Y:S05]  /*2420*/  BSYNC B1 ;  /* 0x0000000000017941 */ /* 0x000fea0003800000 */
.L_x_3778:
[----:B------:R-:W-:-:S11]  /*2430*/  DADD R12, R12, R18 ;  /* 0x000000000c0c7229 */ /* 0x000fd60000000012 */
.L_x_3777:
[----:B------:R-:W-:Y:S05]  /*2440*/  BSYNC B0 ;  /* 0x0000000000007941 */ /* 0x000fea0003800000 */
.L_x_3776:
        /* <DEDUP_REMOVED lines=64> */
.L_x_3783:
[----:B------:R-:W-:Y:S05]  /*2850*/  BSYNC B1 ;  /* 0x0000000000017941 */ /* 0x000fea0003800000 */
.L_x_3782:
[----:B------:R-:W-:-:S11]  /*2860*/  DADD R12, R12, R20 ;  /* 0x000000000c0c7229 */ /* 0x000fd60000000014 */
.L_x_3781:
[----:B------:R-:W-:Y:S05]  /*2870*/  BSYNC B0 ;  /* 0x0000000000007941 */ /* 0x000fea0003800000 */
.L_x_3780:
        /* <DEDUP_REMOVED lines=66> */
.L_x_3787:
[----:B------:R-:W-:Y:S05]  /*2ca0*/  BSYNC B1 ;  /* 0x0000000000017941 */ /* 0x000fea0003800000 */
.L_x_3786:
[----:B------:R-:W-:-:S11]  /*2cb0*/  DADD R12, R12, R14 ;  /* 0x000000000c0c7229 */ /* 0x000fd6000000000e */
.L_x_3785:
[----:B------:R-:W-:Y:S05]  /*2cc0*/  BSYNC B0 ;  /* 0x0000000000007941 */ /* 0x000fea0003800000 */
.L_x_3784:
[----:B------:R-:W-:Y:S04]  /*2cd0*/  BSSY B0, `(.L_x_3788) ;  /* 0x0000043000007945 */ /* 0x000fe80003800000 */
        /* <DEDUP_REMOVED lines=56> */
[----:B------:R-:W-:Y:S01]  /*3060*/  FSEL R16, R6, RZ, P1 ;  /* 0x000000ff06107208 */ /* 0x000fe20000800000 */
[----:B------:R-:W-:Y:S01]  /*3070*/  @!P0 IMAD.MOV.U32 R6, RZ, RZ, RZ ;  /* 0x000000ffff068224 */ /* 0x000fe200078e00ff */
[----:B------:R-:W-:-:S05]  /*3080*/  @!P0 SHF.R.S32.HI R3, RZ, 0x1, R3 ;  /* 0x00000001ff038819 */ /* 0x000fca0000011403 */
[----:B------:R-:W-:Y:S02]  /*3090*/  @!P0 IMAD.IADD R2, R2, 0x1, -R3 ;  /* 0x0000000102028824 */ /* 0x000fe400078e0a03 */
[----:B------:R-:W-:-:S03]  /*30a0*/  @!P0 IMAD R3, R3, 0x100000, R11 ;  /* 0x0010000003038824 */ /* 0x000fc600078e020b */
[----:B------:R-:W-:Y:S01]  /*30b0*/  @!P0 LEA R7, R2, 0x3ff00000, 0x14 ;  /* 0x3ff0000002078811 */ /* 0x000fe200078ea0ff */
[----:B------:R-:W-:-:S06]  /*30c0*/  @!P0 IMAD.MOV.U32 R2, RZ, RZ, R10 ;  /* 0x000000ffff028224 */ /* 0x000fcc00078e000a */
[----:B------:R-:W-:-:S11]  /*30d0*/  @!P0 DMUL R16, R2, R6 ;  /* 0x0000000602108228 */ /* 0x000fd60000000000 */
.L_x_3791:
[----:B------:R-:W-:Y:S05]  /*30e0*/  BSYNC B1 ;  /* 0x0000000000017941 */ /* 0x000fea0003800000 */
.L_x_3790:
[----:B------:R-:W-:-:S11]  /*30f0*/  DADD R12, R12, R16 ;  /* 0x000000000c0c7229 */ /* 0x000fd60000000010 */
.L_x_3789:
[----:B------:R-:W-:Y:S05]  /*3100*/  BSYNC B0 ;  /* 0x0000000000007941 */ /* 0x000fea0003800000 */
.L_x_3788:
[----:B------:R-:W-:Y:S04]  /*3110*/  SHFL.BFLY PT, R3, R13, 0x10, 0x1f ;  /* 0x0e001f000d037f89 */ /* 0x000fe800000e0000 */
[----:B------:R-:W0:Y:S01]  /*3120*/  SHFL.BFLY PT, R2, R12, 0x10, 0x1f ;  /* 0x0e001f000c027f89 */ /* 0x000e2200000e0000 */
[----:B------:R-:W1:Y:S01]  /*3130*/  S2R R31, SR_TID.Y ;  /* 0x00000000001f7919 */ /* 0x000e620000002200 */
[----:B0-----:R-:W-:Y:S01]  /*3140*/  DADD R2, R2, R12 ;  /* 0x0000000002027229 */ /* 0x001fe2000000000c */
[----:B------:R-:W1:Y:S06]  /*3150*/  LDC R12, c[0x0][0x4] ;  /* 0x00000100ff0c7b82 */ /* 0x000e6c0000000800 */
[----:B------:R-:W-:Y:S04]  /*3160*/  SHFL.BFLY PT, R7, R3, 0x8, 0x1f ;  /* 0x0d001f0003077f89 */ /* 0x000fe800000e0000 */
[----:B------:R-:W0:Y:S02]  /*3170*/  SHFL.BFLY PT, R6, R2, 0x8, 0x1f ;  /* 0x0d001f0002067f89 */ /* 0x000e2400000e0000 */
[----:B0-----:R-:W-:Y:S01]  /*3180*/  DADD R6, R2, R6 ;  /* 0x0000000002067229 */ /* 0x001fe20000000006 */
[----:B-1----:R-:W-:-:S06]  /*3190*/  IMAD R3, R12, UR5, R31 ;  /* 0x000000050c037c24 */ /* 0x002fcc000f8e021f */
[----:B------:R-:W-:Y:S01]  /*31a0*/  SHFL.BFLY PT, R9, R7, 0x4, 0x1f ;  /* 0x0c801f0007097f89 */ /* 0x000fe200000e0000 */
[----:B------:R-:W-:-:S03]  /*31b0*/  IADD3 R3, -R3, UR6, RZ ;  /* 0x0000000603037c10 */ /* 0x000fc6000fffe1ff */
[----:B------:R-:W0:Y:S01]  /*31c0*/  SHFL.BFLY PT, R8, R6, 0x4, 0x1f ;  /* 0x0c801f0006087f89 */ /* 0x000e2200000e0000 */
[----:B------:R-:W-:Y:S01]  /*31d0*/  ISETP.GE.AND P0, PT, R3, 0x1, PT ;  /* 0x000000010300780c */ /* 0x000fe20003f06270 */
        /* <DEDUP_REMOVED lines=32> */
[----:B------:R-:W-:-:S07]  /*33e0*/  IMAD.MOV.U32 R7, RZ, RZ, R13 ;  /* 0x000000ffff077224 */ /* 0x000fce00078e000d */
[----:B0-----:R-:W-:Y:S05]  /*33f0*/  CALL.REL.NOINC `($__internal_3_$__cuda_sm20_div_rn_f64_full) ;  /* 0x0000001000047944 */ /* 0x001fea0003c00000 */
[----:B------:R-:W-:Y:S02]  /*3400*/  IMAD.MOV.U32 R2, RZ, RZ, R30 ;  /* 0x000000ffff027224 */ /* 0x000fe400078e001e */
[----:B------:R-:W-:-:S07]  /*3410*/  IMAD.MOV.U32 R3, RZ, RZ, R31 ;  /* 0x000000ffff037224 */ /* 0x000fce00078e001f */
.L_x_3795:
[----:B------:R-:W-:Y:S05]  /*3420*/  BSYNC B2 ;  /* 0x0000000000027941 */ /* 0x000fea0003800000 */
.L_x_3794:
[----:B------:R-:W-:Y:S02]  /*3430*/  IMAD.MOV.U32 R6, RZ, RZ, R2 ;  /* 0x000000ffff067224 */ /* 0x000fe400078e0002 */
[----:B------:R-:W-:-:S07]  /*3440*/  IMAD.MOV.U32 R7, RZ, RZ, R3 ;  /* 0x000000ffff077224 */ /* 0x000fce00078e0003 */
.L_x_3793:
[----:B------:R-:W-:Y:S05]  /*3450*/  BSYNC B1 ;  /* 0x0000000000017941 */ /* 0x000fea0003800000 */
.L_x_3792:
        /* <DEDUP_REMOVED lines=9> */
[----:B0-----:R-:W-:Y:S01]  /*34f0*/  LEA R10, P0, R3, UR4, 0x3 ;  /* 0x00000004030a7c11 */ /* 0x001fe2000f8018ff */
[----:B------:R-:W-:-:S03]  /*3500*/  ULDC UR4, c[0x0][0x228] ;  /* 0x00008a0000047ab9 */ /* 0x000fc60000000800 */
[----:B------:R-:W-:Y:S01]  /*3510*/  LEA.HI.X R11, R3, UR5, R0, 0x3, P0 ;  /* 0x00000005030b7c11 */ /* 0x000fe200080f1c00 */
[----:B------:R-:W-:-:S04]  /*3520*/  VIADD R0, R2, 0x20 ;  /* 0x0000002002007836 */ /* 0x000fc80000000000 */
[----:B------:R0:W-:Y:S01]  /*3530*/  STG.E.64 desc[UR8][R10.64], R6 ;  /* 0x000000060a007986 */ /* 0x0001e2000c101b08 */
        /* <DEDUP_REMOVED lines=26> */
[----:B------:R-:W-:Y:S05]  /*36e0*/  CALL.REL.NOINC `($__internal_3_$__cuda_sm20_div_rn_f64_full) ;  /* 0x0000000c00487944 */ /* 0x000fea0003c00000 */
[----:B------:R-:W-:Y:S02]  /*36f0*/  IMAD.MOV.U32 R4, RZ, RZ, R30 ;  /* 0x000000ffff047224 */ /* 0x000fe400078e001e */
[----:B------:R-:W-:-:S07]  /*3700*/  IMAD.MOV.U32 R5, RZ, RZ, R31 ;  /* 0x000000ffff057224 */ /* 0x000fce00078e001f */
.L_x_3798:
[----:B------:R-:W-:Y:S05]  /*3710*/  BSYNC B2 ;  /* 0x0000000000027941 */ /* 0x000fea0003800000 */
.L_x_3797:
[----:B------:R-:W-:Y:S05]  /*3720*/  BSYNC B1 ;  /* 0x0000000000017941 */ /* 0x000fea0003800000 */
.L_x_3796:
        /* <DEDUP_REMOVED lines=30> */
[----:B------:R-:W-:Y:S01]  /*3910*/  IMAD.MOV.U32 R4, RZ, RZ, R30 ;  /* 0x000000ffff047224 */ /* 0x000fe200078e001e */
[----:B------:R-:W-:-:S07]  /*3920*/  MOV R5, R31 ;  /* 0x0000001f00057202 */ /* 0x000fce0000000f00 */
.L_x_3801:
[----:B------:R-:W-:Y:S05]  /*3930*/  BSYNC B2 ;  /* 0x0000000000027941 */ /* 0x000fea0003800000 */
.L_x_3800:
[----:B------:R-:W-:Y:S05]  /*3940*/  BSYNC B1 ;  /* 0x0000000000017941 */ /* 0x000fea0003800000 */
.L_x_3799:
        /* <DEDUP_REMOVED lines=32> */
.L_x_3804:
[----:B------:R-:W-:Y:S05]  /*3b50*/  BSYNC B2 ;  /* 0x0000000000027941 */ /* 0x000fea0003800000 */
.L_x_3803:
[----:B------:R-:W-:Y:S05]  /*3b60*/  BSYNC B1 ;  /* 0x0000000000017941 */ /* 0x000fea0003800000 */
.L_x_3802:
        /* <DEDUP_REMOVED lines=32> */
.L_x_3807:
[----:B------:R-:W-:Y:S05]  /*3d70*/  BSYNC B2 ;  /* 0x0000000000027941 */ /* 0x000fea0003800000 */
.L_x_3806:
[----:B------:R-:W-:Y:S05]  /*3d80*/  BSYNC B1 ;  /* 0x0000000000017941 */ /* 0x000fea0003800000 */
.L_x_3805:
        /* <DEDUP_REMOVED lines=32> */
.L_x_3810:
[----:B------:R-:W-:Y:S05]  /*3f90*/  BSYNC B2 ;  /* 0x0000000000027941 */ /* 0x000fea0003800000 */
.L_x_3809:
[----:B------:R-:W-:Y:S05]  /*3fa0*/  BSYNC B1 ;  /* 0x0000000000017941 */ /* 0x000fea0003800000 */
.L_x_3808:
        /* <DEDUP_REMOVED lines=29> */
[----:B------:R-:W-:Y:S05]  /*4180*/  CALL.REL.NOINC `($__internal_3_$__cuda_sm20_div_rn_f64_full) ;  /* 0x0000000000a07944 */ /* 0x000fea0003c00000 */
[----:B------:R-:W-:Y:S02]  /*4190*/  IMAD.MOV.U32 R4, RZ, RZ, R30 ;  /* 0x000000ffff047224 */ /* 0x000fe400078e001e */
[----:B------:R-:W-:-:S07]  /*41a0*/  IMAD.MOV.U32 R5, RZ, RZ, R31 ;  /* 0x000000ffff057224 */ /* 0x000fce00078e001f */
.L_x_3813:
[----:B------:R-:W-:Y:S05]  /*41b0*/  BSYNC B2 ;  /* 0x0000000000027941 */ /* 0x000fea0003800000 */
.L_x_3812:
[----:B------:R-:W-:Y:S05]  /*41c0*/  BSYNC B1 ;  /* 0x0000000000017941 */ /* 0x000fea0003800000 */
.L_x_3811:
        /* <DEDUP_REMOVED lines=32> */
.L_x_3816:
[----:B------:R-:W-:Y:S05]  /*43d0*/  BSYNC B2 ;  /* 0x0000000000027941 */ /* 0x000fea0003800000 */
.L_x_3815:
[----:B------:R-:W-:Y:S05]  /*43e0*/  BSYNC B1 ;  /* 0x0000000000017941 */ /* 0x000fea0003800000 */
.L_x_3814:
[----:B------:R-:W-:Y:S01]  /*43f0*/  STG.E.64 desc[UR8][R10.64+0x700], R2 ;  /* 0x000700020a007986 */ /* 0x000fe2000c101b08 */
[----:B------:R-:W-:Y:S05]  /*4400*/  EXIT ;  /* 0x000000000000794d */ /* 0x000fea0003800000 */
        .weak           $__internal_3_$__cuda_sm20_div_rn_f64_full
        .type           $__internal_3_$__cuda_sm20_div_rn_f64_full,@function
        .size           $__internal_3_$__cuda_sm20_div_rn_f64_full,(.L_x_11722 - $__internal_3_$__cuda_sm20_div_rn_f64_full)
$__internal_3_$__cuda_sm20_div_rn_f64_full:
        /* <DEDUP_REMOVED lines=14> */
[----:B------:R-:W-:Y:S02]  /*44f0*/  @!P3 ISETP.GE.U32.AND P4, PT, R3, R30, PT ;  /* 0x0000001e0300b20c */ /* 0x000fe40003f86070 */
[----:B------:R-:W-:Y:S02]  /*4500*/  @!P0 LOP3.LUT R37, R9, 0x7ff00000, RZ, 0xc0, !PT ;  /* 0x7ff0000009258812 */ /* 0x000fe400078ec0ff */
[----:B------:R-:W-:-:S04]  /*4510*/  @!P3 SEL R31, R36, 0x63400000, !P4 ;  /* 0x63400000241fb807 */ /* 0x000fc80006000000 */
[----:B------:R-:W-:-:S04]  /*4520*/  @!P3 LOP3.LUT R34, R31, 0x80000000, R5, 0xf8, !PT ;  /* 0x800000001f22b812 */ /* 0x000fc800078ef805 */
[----:B------:R-:W-:Y:S01]  /*4530*/  @!P3 LOP3.LUT R35, R34, 0x100000, RZ, 0xfc, !PT ;  /* 0x001000002223b812 */ /* 0x000fe200078efcff */
[----:B------:R-:W-:Y:S01]  /*4540*/  @!P3 IMAD.MOV.U32 R34, RZ, RZ, RZ ;  /* 0x000000ffff22b224 */ /* 0x000fe200078e00ff */
[----:B0-----:R-:W-:-:S08]  /*4550*/  DFMA R32, R28, -R8, 1 ;  /* 0x3ff000001c20742b */ /* 0x001fd00000000808 */
[----:B------:R-:W-:-:S08]  /*4560*/  DFMA R32, R32, R32, R32 ;  /* 0x000000202020722b */ /* 0x000fd00000000020 */
[----:B------:R-:W-:Y:S01]  /*4570*/  DFMA R32, R28, R32, R28 ;  /* 0x000000201c20722b */ /* 0x000fe2000000001c */
[----:B------:R-:W-:Y:S01]  /*4580*/  SEL R29, R36, 0x63400000, !P2 ;  /* 0x63400000241d7807 */ /* 0x000fe20005000000 */
[----:B------:R-:W-:-:S03]  /*4590*/  IMAD.MOV.U32 R28, RZ, RZ, R4 ;  /* 0x000000ffff1c7224 */ /* 0x000fc600078e0004 */
[----:B------:R-:W-:-:S03]  /*45a0*/  LOP3.LUT R29, R29, 0x800fffff, R5, 0xf8, !PT ;  /* 0x800fffff1d1d7812 */ /* 0x000fc600078ef805 */
[----:B------:R-:W-:-:S03]  /*45b0*/  DFMA R30, R32, -R8, 1 ;  /* 0x3ff00000201e742b */ /* 0x000fc60000000808 */
[----:B------:R-:W-:-:S05]  /*45c0*/  @!P3 DFMA R28, R28, 2, -R34 ;  /* 0x400000001c1cb82b */ /* 0x000fca0000000822 */
[----:B------:R-:W-:-:S08]  /*45d0*/  DFMA R30, R32, R30, R32 ;  /* 0x0000001e201e722b */ /* 0x000fd00000000020 */
[----:B------:R-:W-:-:S08]  /*45e0*/  DMUL R32, R30, R28 ;  /* 0x0000001c1e207228 */ /* 0x000fd00000000000 */
[----:B------:R-:W-:-:S08]  /*45f0*/  DFMA R34, R32, -R8, R28 ;  /* 0x800000082022722b */ /* 0x000fd0000000001c */
[----:B------:R-:W-:Y:S01]  /*4600*/  DFMA R34, R30, R34, R32 ;  /* 0x000000221e22722b */ /* 0x000fe20000000020 */
[----:B------:R-:W-:Y:S01]  /*4610*/  IMAD.MOV.U32 R32, RZ, RZ, R3 ;  /* 0x000000ffff207224 */ /* 0x000fe200078e0003 */
[----:B------:R-:W-:-:S05]  /*4620*/  @!P3 LOP3.LUT R32, R29, 0x7ff00000, RZ, 0xc0, !PT ;  /* 0x7ff000001d20b812 */ /* 0x000fca00078ec0ff */
        /* <DEDUP_REMOVED lines=8> */
[----:B------:R-:W-:Y:S01]  /*46b0*/  VIMNMX R3, R4, 0x46a00000, PT ;  /* 0x46a0000004037848 */ /* 0x000fe20003fe0100 */
[----:B------:R-:W-:Y:S01]  /*46c0*/  IMAD.MOV.U32 R4, RZ, RZ, RZ ;  /* 0x000000ffff047224 */ /* 0x000fe200078e00ff */
[----:B------:R-:W-:-:S05]  /*46d0*/  SEL R36, R36, 0x63400000, !P0 ;  /* 0x6340000024247807 */ /* 0x000fca0004000000 */
[----:B------:R-:W-:-:S04]  /*46e0*/  IMAD.IADD R3, R3, 0x1, -R36 ;  /* 0x0000000103037824 */ /* 0x000fc800078e0a24 */
[----:B------:R-:W-:-:S06]  /*46f0*/  VIADD R5, R3, 0x7fe00000 ;  /* 0x7fe0000003057836 */ /* 0x000fcc0000000000 */
[----:B------:R-:W-:-:S10]  /*4700*/  DMUL R30, R34, R4 ;  /* 0x00000004221e7228 */ /* 0x000fd40000000000 */
[----:B------:R-:W-:-:S13]  /*4710*/  FSETP.GTU.AND P0, PT, |R31|, 1.469367938527859385e-39, PT ;  /* 0x001000001f00780b */ /* 0x000fda0003f0c200 */
[----:B------:R-:W-:Y:S05]  /*4720*/  @P0 BRA `(.L_x_3819) ;  /* 0x0000000000940947 */ /* 0x000fea0003800000 */
[----:B------:R-:W-:-:S06]  /*4730*/  DFMA R8, R34, -R8, R28 ;  /* 0x800000082208722b */ /* 0x000fcc000000001c */
[----:B------:R-:W-:-:S04]  /*4740*/  IMAD.MOV.U32 R8, RZ, RZ, RZ ;  /* 0x000000ffff087224 */ /* 0x000fc800078e00ff */
[C---:B------:R-:W-:Y:S02]  /*4750*/  FSETP.NEU.AND P0, PT, R9.reuse, RZ, PT ;  /* 0x000000ff0900720b */ /* 0x040fe40003f0d000 */
[----:B------:R-:W-:-:S04]  /*4760*/  LOP3.LUT R7, R9, 0x80000000, R7, 0x48, !PT ;  /* 0x8000000009077812 */ /* 0x000fc800078e4807 */
[----:B------:R-:W-:-:S07]  /*4770*/  LOP3.LUT R9, R7, R5, RZ, 0xfc, !PT ;  /* 0x0000000507097212 */ /* 0x000fce00078efcff */
[----:B------:R-:W-:Y:S05]  /*4780*/  @!P0 BRA `(.L_x_3819) ;  /* 0x00000000007c8947 */ /* 0x000fea0003800000 */
[----:B------:R-:W-:Y:S01]  /*4790*/  IMAD.MOV R5, RZ, RZ, -R3 ;  /* 0x000000ffff057224 */ /* 0x000fe200078e0a03 */
[----:B------:R-:W-:Y:S01]  /*47a0*/  DMUL.RP R8, R34, R8 ;  /* 0x0000000822087228 */ /* 0x000fe20000008000 */
[----:B------:R-:W-:Y:S01]  /*47b0*/  IMAD.MOV.U32 R4, RZ, RZ, RZ ;  /* 0x000000ffff047224 */ /* 0x000fe200078e00ff */
[----:B------:R-:W-:-:S05]  /*47c0*/  IADD3 R3, -R3, -0x43300000, RZ ;  /* 0xbcd0000003037810 */ /* 0x000fca0007ffe1ff */
[----:B------:R-:W-:-:S03]  /*47d0*/  DFMA R4, R30, -R4, R34 ;  /* 0x800000041e04722b */ /* 0x000fc60000000022 */
[----:B------:R-:W-:-:S07]  /*47e0*/  LOP3.LUT R7, R9, R7, RZ, 0x3c, !PT ;  /* 0x0000000709077212 */ /* 0x000fce00078e3cff */
[----:B------:R-:W-:-:S04]  /*47f0*/  FSETP.NEU.AND P0, PT, |R5|, R3, PT ;  /* 0x000000030500720b */ /* 0x000fc80003f0d200 */
[----:B------:R-:W-:Y:S02]  /*4800*/  FSEL R30, R8, R30, !P0 ;  /* 0x0000001e081e7208 */ /* 0x000fe40004000000 */
[----:B------:R-:W-:Y:S01]  /*4810*/  FSEL R31, R7, R31, !P0 ;  /* 0x0000001f071f7208 */ /* 0x000fe20004000000 */
[----:B------:R-:W-:Y:S06]  /*4820*/  BRA `(.L_x_3819) ;  /* 0x0000000000547947 */ /* 0x000fec0003800000 */
.L_x_3818:
        /* <DEDUP_REMOVED lines=16> */
.L_x_3821:
[----:B------:R-:W-:Y:S01]  /*4930*/  LOP3.LUT R31, R7, 0x80000, RZ, 0xfc, !PT ;  /* 0x00080000071f7812 */ /* 0x000fe200078efcff */
[----:B------:R-:W-:Y:S01]  /*4940*/  IMAD.MOV.U32 R30, RZ, RZ, R6 ;  /* 0x000000ffff1e7224 */ /* 0x000fe200078e0006 */
[----:B------:R-:W-:Y:S06]  /*4950*/  BRA `(.L_x_3819) ;  /* 0x0000000000087947 */ /* 0x000fec0003800000 */
.L_x_3820:
[----:B------:R-:W-:Y:S01]  /*4960*/  LOP3.LUT R31, R5, 0x80000, RZ, 0xfc, !PT ;  /* 0x00080000051f7812 */ /* 0x000fe200078efcff */
[----:B------:R-:W-:-:S07]  /*4970*/  IMAD.MOV.U32 R30, RZ, RZ, R4 ;  /* 0x000000ffff1e7224 */ /* 0x000fce00078e0004 */
.L_x_3819:
[----:B------:R-:W-:Y:S05]  /*4980*/  BSYNC B0 ;  /* 0x0000000000007941 */ /* 0x000fea0003800000 */
.L_x_3817:
[----:B------:R-:W-:Y:S02]  /*4990*/  IMAD.MOV.U32 R4, RZ, RZ, R0 ;  /* 0x000000ffff047224 */ /* 0x000fe400078e0000 */
[----:B------:R-:W-:-:S04]  /*49a0*/  IMAD.MOV.U32 R5, RZ, RZ, 0x0 ;  /* 0x00000000ff057424 */ /* 0x000fc800078e00ff */
[----:B------:R-:W-:Y:S05]  /*49b0*/  RET.REL.NODEC R4 `(_ZN43_GLOBAL__N__9ae7fba5_10_SoftMax_cu_9f978f6320softmax_warp_forwardIdddLi8ELb0ELb1EEEvPT0_PKT_iiiPKbib) ;  /* 0xffffffb404907950 */ /* 0x000fea0003c3ffff */
.L_x_3822:
        /* <DEDUP_REMOVED lines=12> */
.L_x_11722:


//--------------------- .text._ZN43_GLOBAL__N__9ae7fba5_10_SoftMax_cu_9f978f6320softmax_warp_forwardIdddLi7ELb0ELb1EEEvPT0_PKT_iiiPKbib --------------------------
	.section	.text._ZN43_GLOBAL__N__9ae7fba5_10_SoftMax_cu_9f978f6320softmax_warp_forwardIdddLi7ELb0ELb1EEEvPT0_PKT_iiiPKbib,"ax",@progbits
	.align	128
.text._ZN43_GLOBAL__N__9ae7fba5_10_SoftMax_cu_9f978f6320softmax_warp_forwardIdddLi7ELb0ELb1EEEvPT0_PKT_iiiPKbib:
        .type           _ZN43_GLOBAL__N__9ae7fba5_10_SoftMax_cu_9f978f6320softmax_warp_forwardIdddLi7ELb0ELb1EEEvPT0_PKT_iiiPKbib,@function
        .size           _ZN43_GLOBAL__N__9ae7fba5_10_SoftMax_cu_9f978f6320softmax_warp_forwardIdddLi7ELb0ELb1EEEvPT0_PKT_iiiPKbib,(.L_x_11724 - _ZN43_GLOBAL__N__9ae7fba5_10_SoftMax_cu_9f978f6320softmax_warp_forwardIdddLi7ELb0ELb1EEEvPT0_PKT_iiiPKbib)
        .other          _ZN43_GLOBAL__N__9ae7fba5_10_SoftMax_cu_9f978f6320softmax_warp_forwardIdddLi7ELb0ELb1EEEvPT0_PKT_iiiPKbib,@"STO_CUDA_ENTRY STV_DEFAULT"
_ZN43_GLOBAL__N__9ae7fba5_10_SoftMax_cu_9f978f6320softmax_warp_forwardIdddLi7ELb0ELb1EEEvPT0_PKT_iiiPKbib:
[----:B------:R-:W-:Y:S01]  /*0000*/  LDC R1, c[0x0][0x28] ;  /* 0x00000a00ff017b82 */ /* 0x000fe20000000800 */
[----:B------:R-:W0:Y:S07]  /*0010*/  S2R R3, SR_TID.Y ;  /* 0x0000000000037919 */ /* 0x000e2e0000002200 */
[----:B------:R-:W0:Y:S01]  /*0020*/  S2UR UR5, SR_CTAID.X ;  /* 0x00000000000579c3 */ /* 0x000e220000002500 */
[----:B------:R-:W-:Y:S01]  /*0030*/  ULDC.U8 UR4, c[0x0][0x23c] ;  /* 0x00008f0000047ab9 */ /* 0x000fe20000000000 */
[----:B------:R-:W-:Y:S01]  /*0040*/  ULDC.64 UR6, c[0x0][0x220] ;  /* 0x0000880000067ab9 */ /* 0x000fe20000000a00 */
[----:B------:R-:W1:Y:S01]  /*0050*/  S2R R0, SR_TID.X ;  /* 0x0000000000007919 */ /* 0x000e620000002100 */
[----:B------:R-:W-:Y:S01]  /*0060*/  UPRMT UR4, UR4, 0x8880, URZ ;  /* 0x0000888004047896 */ /* 0x000fe2000800003f */
[----:B------:R-:W-:Y:S01]  /*0070*/  ULDC.64 UR8, c[0x0][0x218] ;  /* 0x0000860000087ab9 */ /* 0x000fe20000000a00 */
[----:B------:R-:W-:-:S02]  /*0080*/  ULDC.64 UR10, c[0x0][0x230] ;  /* 0x00008c00000a7ab9 */ /* 0x000fc40000000a00 */
[----:B------:R-:W0:Y:S02]  /*0090*/  LDC R2, c[0x0][0x4] ;  /* 0x00000100ff027b82 */ /* 0x000e240000000800 */
[----:B------:R-:W-:Y:S01]  /*00a0*/  ISETP.NE.AND P5, PT, RZ, UR4, PT ;  /* 0x00000004ff007c0c */ /* 0x000fe2000bfa5270 */
[----:B------:R-:W-:-:S03]  /*00b0*/  ULDC UR4, c[0x0][0x228] ;  /* 0x00008a0000047ab9 */ /* 0x000fc60000000800 */
[----:B------:R-:W-:Y:S01]  /*00c0*/  P2R R10, PR, RZ, 0x20 ;  /* 0x00000020ff0a7803 */ /* 0x000fe20000000000 */
[----:B0-----:R-:W-:-:S04]  /*00d0*/  IMAD R2, R2, UR5, R3 ;  /* 0x0000000502027c24 */ /* 0x001fc8000f8e0203 */
[----:B------:R-:W-:-:S04]  /*00e0*/  IMAD.SHL.U32 R2, R2, 0x2, RZ ;  /* 0x0000000202027824 */ /* 0x000fc800078e00ff */
[C---:B------:R-:W-:Y:S01]  /*00f0*/  IMAD R5, R2.reuse, UR7, RZ ;  /* 0x0000000702057c24 */ /* 0x040fe2000f8e02ff */
[----:B------:R-:W-:-:S03]  /*0100*/  IADD3 R3, -R2, UR6, RZ ;  /* 0x0000000602037c10 */ /* 0x000fc6000fffe1ff */
[----:B-1----:R-:W-:Y:S01]  /*0110*/  IMAD.IADD R4, R5, 0x1, R0 ;  /* 0x0000000105047824 */ /* 0x002fe200078e0200 */
[C---:B------:R-:W-:Y:S02]  /*0120*/  ISETP.GT.AND P0, PT, R3.reuse, RZ, PT ;  /* 0x000000ff0300720c */ /* 0x040fe40003f04270 */
[----:B------:R-:W-:Y:S01]  /*0130*/  VIMNMX R3, R3, 0x2, PT ;  /* 0x0000000203037848 */ /* 0x000fe20003fe0100 */
[--C-:B------:R-:W-:Y:S01]  /*0140*/  IMAD.MOV.U32 R2, RZ, RZ, R4.reuse ;  /* 0x000000ffff027224 */ /* 0x100fe200078e0004 */
[----:B------:R-:W-:Y:S02]  /*0150*/  SHF.R.S32.HI R9, RZ, 0x1f, R4 ;  /* 0x0000001fff097819 */ /* 0x000fe40000011404 */
[----:B------:R-:W-:-:S03]  /*0160*/  ISETP.GT.AND P1, PT, R3, 0x1, PT ;  /* 0x000000010300780c */ /* 0x000fc60003f24270 */
        /* <DEDUP_REMOVED lines=28> */
.L_x_3823:
[----:B------:R-:W-:Y:S01]  /*0330*/  IMAD.U32 R25, RZ, RZ, UR10 ;  /* 0x0000000aff197e24 */ /* 0x000fe2000f8e00ff */
[----:B------:R-:W-:Y:S01]  /*0340*/  LEA R14, P2, R4, UR8, 0x3 ;  /* 0x00000008040e7c11 */ /* 0x000fe2000f8418ff */
[----:B------:R-:W-:Y:S01]  /*0350*/  USHF.R.S32.HI UR7, URZ, 0x1f, UR4 ;  /* 0x0000001f3f077899 */ /* 0x000fe20008011404 */
[----:B------:R-:W-:Y:S01]  /*0360*/  VIADD R6, R0, 0x40 ;  /* 0x0000004000067836 */ /* 0x000fe20000000000 */
[C---:B------:R-:W-:Y:S01]  /*0370*/  IADD3 R5, P3, R4.reuse, UR4, RZ ;  /* 0x0000000404057c10 */ /* 0x040fe2000ff7e0ff */
[----:B------:R-:W-:Y:S01]  /*0380*/  IMAD.U32 R11, RZ, RZ, UR11 ;  /* 0x0000000bff0b7e24 */ /* 0x000fe2000f8e00ff */
[----:B------:R-:W-:Y:S01]  /*0390*/  SEL R7, RZ, UR4, !P0 ;  /* 0x00000004ff077c07 */ /* 0x000fe2000c000000 */
[----:B------:R-:W-:Y:S01]  /*03a0*/  IMAD.MOV.U32 R36, RZ, RZ, 0x0 ;  /* 0x00000000ff247424 */ /* 0x000fe200078e00ff */
[----:B------:R-:W-:Y:S01]  /*03b0*/  LEA.HI.X R15, R4, UR9, R9, 0x3, P2 ;  /* 0x00000009040f7c11 */ /* 0x000fe200090f1c09 */
[----:B------:R-:W-:Y:S01]  /*03c0*/  IMAD.MOV.U32 R37, RZ, RZ, -0x100000 ;  /* 0xfff00000ff257424 */ /* 0x000fe200078e00ff */
[----:B------:R-:W-:Y:S01]  /*03d0*/  IADD3 R24, P0, P2, R2, UR4, R25 ;  /* 0x0000000402187c10 */ /* 0x000fe2000fa1e019 */
[C---:B------:R-:W-:Y:S01]  /*03e0*/  VIADD R8, R0.reuse, 0x20 ;  /* 0x0000002000087836 */ /* 0x040fe20000000000 */
[----:B------:R-:W-:Y:S01]  /*03f0*/  IADD3.X R4, R9, UR7, RZ, P3, !PT ;  /* 0x0000000709047c10 */ /* 0x000fe20009ffe4ff */
[C---:B------:R-:W-:Y:S01]  /*0400*/  VIADD R18, R0.reuse, 0x60 ;  /* 0x0000006000127836 */ /* 0x040fe20000000000 */
[-C--:B------:R-:W-:Y:S01]  /*0410*/  ISETP.GE.AND P3, PT, R0, R7.reuse, PT ;  /* 0x000000070000720c */ /* 0x080fe20003f66270 */
[----:B------:R-:W-:Y:S01]  /*0420*/  IMAD.MOV.U32 R30, RZ, RZ, 0x0 ;  /* 0x00000000ff1e7424 */ /* 0x000fe200078e00ff */
[----:B------:R-:W-:Y:S01]  /*0430*/  SEL R19, RZ, UR4, !P1 ;  /* 0x00000004ff137c07 */ /* 0x000fe2000c800000 */
[----:B------:R-:W-:Y:S01]  /*0440*/  IMAD.MOV.U32 R31, RZ, RZ, -0x100000 ;  /* 0xfff00000ff1f7424 */ /* 0x000fe200078e00ff */
[----:B------:R-:W-:-:S02]  /*0450*/  ISETP.GE.AND P4, PT, R6, R7, PT ;  /* 0x000000070600720c */ /* 0x000fc40003f86270 */
[----:B------:R-:W-:Y:S02]  /*0460*/  IADD3 R22, P1, R2, UR10, RZ ;  /* 0x0000000a02167c10 */ /* 0x000fe4000ff3e0ff */
[----:B------:R-:W-:Y:S02]  /*0470*/  IADD3.X R25, R3, UR7, R11, P0, P2 ;  /* 0x0000000703197c10 */ /* 0x000fe400087e440b */
[----:B------:R-:W-:Y:S02]  /*0480*/  LEA R2, P2, R5, UR8, 0x3 ;  /* 0x0000000805027c11 */ /* 0x000fe4000f8418ff */
[----:B------:R-:W-:Y:S02]  /*0490*/  IADD3.X R23, R3, UR11, RZ, P1, !PT ;  /* 0x0000000b03177c10 */ /* 0x000fe40008ffe4ff */
[----:B------:R-:W-:Y:S01]  /*04a0*/  LEA.HI.X R3, R5, UR9, R4, 0x3, P2 ;  /* 0x0000000905037c11 */ /* 0x000fe200090f1c04 */
[----:B------:R-:W-:Y:S01]  /*04b0*/  IMAD.MOV.U32 R4, RZ, RZ, 0x0 ;  /* 0x00000000ff047424 */ /* 0x000fe200078e00ff */
[----:B------:R-:W-:Y:S01]  /*04c0*/  ULDC.64 UR8, c[0x0][0x208] ;  /* 0x0000820000087ab9 */ /* 0x000fe20000000a00 */
[----:B------:R-:W-:Y:S01]  /*04d0*/  IMAD.MOV.U32 R5, RZ, RZ, -0x100000 ;  /* 0xfff00000ff057424 */ /* 0x000fe200078e00ff */
[----:B------:R-:W-:Y:S01]  /*04e0*/  P2R R9, PR, RZ, 0x8 ;  /* 0x00000008ff097803 */ /* 0x000fe20000000000 */
[----:B------:R0:W5:Y:S01]  /*04f0*/  @!P4 LDG.E.64 R36, desc[UR8][R14.64+0x200] ;  /* 0x000200080e24c981 */ /* 0x000162000c1e1b00 */
[----:B------:R-:W-:Y:S01]  /*0500*/  P2R R11, PR, RZ, 0x10 ;  /* 0x00000010ff0b7803 */ /* 0x000fe20000000000 */
[----:B------:R-:W-:Y:S01]  /*0510*/  IMAD.MOV.U32 R9, RZ, RZ, -0x100000 ;  /* 0xfff00000ff097424 */ /* 0x000fe200078e00ff */
[-C--:B------:R-:W-:Y:S01]  /*0520*/  ISETP.GE.AND P6, PT, R8, R7.reuse, PT ;  /* 0x000000070800720c */ /* 0x080fe20003fc6270 */
[----:B------:R0:W5:Y:S01]  /*0530*/  @!P3 LDG.E.64 R4, desc[UR8][R14.64] ;  /* 0x000000080e04b981 */ /* 0x000162000c1e1b00 */
[----:B------:R-:W-:-:S02]  /*0540*/  ISETP.GE.AND P0, PT, R18, R7, PT ;  /* 0x000000071200720c */ /* 0x000fc40003f06270 */
[-C--:B------:R-:W-:Y:S01]  /*0550*/  ISETP.GE.AND P1, PT, R8, R19.reuse, PT ;  /* 0x000000130800720c */ /* 0x080fe20003f26270 */
[----:B------:R-:W-:Y:S01]  /*0560*/  IMAD.MOV.U32 R8, RZ, RZ, 0x0 ;  /* 0x00000000ff087424 */ /* 0x000fe200078e00ff */
[-C--:B------:R-:W-:Y:S02]  /*0570*/  ISETP.GE.AND P2, PT, R0, R19.reuse, PT ;  /* 0x000000130000720c */ /* 0x080fe40003f46270 */
[-C--:B------:R-:W-:Y:S02]  /*0580*/  ISETP.GE.AND P3, PT, R6, R19.reuse, PT ;  /* 0x000000130600720c */ /* 0x080fe40003f66270 */
[----:B------:R-:W-:Y:S01]  /*0590*/  ISETP.GE.AND P4, PT, R18, R19, PT ;  /* 0x000000131200720c */ /* 0x000fe20003f86270 */
[----:B------:R-:W-:Y:S01]  /*05a0*/  IMAD.MOV.U32 R12, RZ, RZ, 0x0 ;  /* 0x00000000ff0c7424 */ /* 0x000fe200078e00ff */
[----:B------:R-:W-:Y:S01]  /*05b0*/  P2R R32, PR, RZ, 0x40 ;  /* 0x00000040ff207803 */ /* 0x000fe20000000000 */
[----:B------:R-:W-:Y:S01]  /*05c0*/  IMAD.MOV.U32 R13, RZ, RZ, -0x100000 ;  /* 0xfff00000ff0d7424 */ /* 0x000fe200078e00ff */
[----:B------:R0:W5:Y:S01]  /*05d0*/  @!P6 LDG.E.64 R8, desc[UR8][R14.64+0x100] ;  /* 0x000100080e08e981 */ /* 0x000162000c1e1b00 */
[----:B------:R-:W-:-:S02]  /*05e0*/  IMAD.MOV.U32 R16, RZ, RZ, 0x0 ;  /* 0x00000000ff107424 */ /* 0x000fc400078e00ff */
[----:B------:R-:W-:Y:S01]  /*05f0*/  IMAD.MOV.U32 R17, RZ, RZ, -0x100000 ;  /* 0xfff00000ff117424 */ /* 0x000fe200078e00ff */
[----:B------:R0:W5:Y:S01]  /*0600*/  @!P0 LDG.E.64 R30, desc[UR8][R14.64+0x300] ;  /* 0x000300080e1e8981 */ /* 0x000162000c1e1b00 */
[----:B------:R-:W-:Y:S02]  /*0610*/  IMAD.MOV.U32 R28, RZ, RZ, 0x0 ;  /* 0x00000000ff1c7424 */ /* 0x000fe400078e00ff */
[----:B------:R-:W-:Y:S01]  /*0620*/  IMAD.MOV.U32 R29, RZ, RZ, -0x100000 ;  /* 0xfff00000ff1d7424 */ /* 0x000fe200078e00ff */
[----:B------:R0:W5:Y:S01]  /*0630*/  @!P2 LDG.E.64 R12, desc[UR8][R2.64] ;  /* 0x00000008020ca981 */ /* 0x000162000c1e1b00 */
[----:B------:R-:W-:Y:S02]  /*0640*/  IMAD.MOV.U32 R20, RZ, RZ, 0x0 ;  /* 0x00000000ff147424 */ /* 0x000fe400078e00ff */
[----:B------:R-:W-:Y:S01]  /*0650*/  IMAD.MOV.U32 R21, RZ, RZ, -0x100000 ;  /* 0xfff00000ff157424 */ /* 0x000fe200078e00ff */
[----:B------:R0:W5:Y:S04]  /*0660*/  @!P1 LDG.E.64 R16, desc[UR8][R2.64+0x100] ;  /* 0x0001000802109981 */ /* 0x000168000c1e1b00 */
[----:B------:R0:W5:Y:S04]  /*0670*/  @!P3 LDG.E.64 R28, desc[UR8][R2.64+0x200] ;  /* 0x00020008021cb981 */ /* 0x000168000c1e1b00 */
[----:B------:R0:W5:Y:S01]  /*0680*/  @!P4 LDG.E.64 R20, desc[UR8][R2.64+0x300] ;  /* 0x000300080214c981 */ /* 0x000162000c1e1b00 */
[----:B------:R-:W-:Y:S05]  /*0690*/  @!P5 BRA `(.L_x_3824) ;  /* 0x0000000400d0d947 */ /* 0x000fea0003800000 */
[----:B0-----:R-:W2:Y:S01]  /*06a0*/  @!P2 LDG.E.U8 R2, desc[UR8][R22.64] ;  /* 0x000000081602a981 */ /* 0x001ea2000c1e1100 */
[----:B------:R-:W-:Y:S01]  /*06b0*/  ISETP.GE.AND P6, PT, R0, R7, PT ;  /* 0x000000070000720c */ /* 0x000fe20003fc6270 */
[----:B------:R-:W-:Y:S01]  /*06c0*/  BSSY B0, `(.L_x_3825) ;  /* 0x000000a000007945 */ /* 0x000fe20003800000 */
[----:B-----5:R-:W-:Y:S01]  /*06d0*/  IMAD.MOV.U32 R3, RZ, RZ, R5 ;  /* 0x000000ffff037224 */ /* 0x020fe200078e0005 */
[----:B------:R-:W-:Y:S02]  /*06e0*/  PRMT R6, RZ, 0x7610, R6 ;  /* 0x00007610ff067816 */ /* 0x000fe40000000006 */
[----:B--2---:R-:W-:Y:S01]  /*06f0*/  @!P2 ISETP.NE.AND P5, PT, R2, RZ, PT ;  /* 0x000000ff0200a20c */ /* 0x004fe20003fa5270 */
[----:B------:R-:W-:-:S03]  /*0700*/  IMAD.MOV.U32 R2, RZ, RZ, R4 ;  /* 0x000000ffff027224 */ /* 0x000fc600078e0004 */
[----:B------:R-:W-:-:S04]  /*0710*/  @!P2 SEL R14, RZ, 0x1, P5 ;  /* 0x00000001ff0ea807 */ /* 0x000fc80002800000 */
[----:B------:R-:W-:Y:S05]  /*0720*/  @P6 BRA `(.L_x_3826) ;  /* 0x00000000000c6947 */ /* 0x000fea0003800000 */
[----:B------:R-:W2:Y:S02]  /*0730*/  LDG.E.U8 R6, desc[UR8][R22.64] ;  /* 0x0000000816067981 */ /* 0x000ea4000c1e1100 */
[----:B--2---:R-:W-:-:S04]  /*0740*/  ISETP.NE.AND P5, PT, R6, RZ, PT ;  /* 0x000000ff0600720c */ /* 0x004fc80003fa5270 */
[----:B------:R-:W-:-:S09]  /*0750*/  SEL R6, RZ, 0x1, P5 ;  /* 0x00000001ff067807 */ /* 0x000fd20002800000 */
.L_x_3826:
[----:B------:R-:W-:Y:S05]  /*0760*/  BSYNC B0 ;  /* 0x0000000000007941 */ /* 0x000fea0003800000 */
.L_x_3825:
[----:B------:R-:W-:Y:S01]  /*0770*/  ISETP.NE.AND P5, PT, R32, RZ, PT ;  /* 0x000000ff2000720c */ /* 0x000fe20003fa5270 */
[----:B------:R-:W-:-:S12]  /*0780*/  BSSY B0, `(.L_x_3827) ;  /* 0x000000f000007945 */ /* 0x000fd80003800000 */
[----:B------:R-:W-:Y:S05]  /*0790*/  @P5 BRA `(.L_x_3828) ;  /* 0x0000000000345947 */ /* 0x000fea0003800000 */
[----:B------:R-:W2:Y:S01]  /*07a0*/  LDG.E.U8 R2, desc[UR8][R22.64+0x20] ;  /* 0x0000200816027981 */ /* 0x000ea2000c1e1100 */
[----:B------:R-:W-:Y:S01]  /*07b0*/  IMAD.MOV.U32 R3, RZ, RZ, R5 ;  /* 0x000000ffff037224 */ /* 0x000fe200078e0005 */
[----:B--2---:R-:W-:-:S13]  /*07c0*/  ISETP.NE.AND P5, PT, R2, RZ, PT ;  /* 0x000000ff0200720c */ /* 0x004fda0003fa5270 */
[----:B------:R-:W-:Y:S01]  /*07d0*/  @!P5 DSETP.GT.AND P6, PT, R4, R8, PT ;  /* 0x000000080400d22a */ /* 0x000fe20003fc4000 */
        /* <DEDUP_REMOVED lines=9> */
.L_x_3828:
[----:B------:R-:W-:Y:S05]  /*0870*/  BSYNC B0 ;  /* 0x0000000000007941 */ /* 0x000fea0003800000 */
.L_x_3827:
[----:B------:R-:W-:Y:S01]  /*0880*/  ISETP.NE.AND P5, PT, R11, RZ, PT ;  /* 0x000000ff0b00720c */ /* 0x000fe20003fa5270 */
[----:B------:R-:W-:-:S12]  /*0890*/  BSSY B0, `(.L_x_3829) ;  /* 0x000000d000007945 */ /* 0x000fd80003800000 */
[----:B------:R-:W-:Y:S05]  /*08a0*/  @P5 BRA `(.L_x_3830) ;  /* 0x00000000002c5947 */ /* 0x000fea0003800000 */
[----:B------:R-:W2:Y:S01]  /*08b0*/  LDG.E.U8 R15, desc[UR8][R22.64+0x40] ;  /* 0x00004008160f7981 */ /* 0x000ea2000c1e1100 */
[----:B------:R-:W-:Y:S01]  /*08c0*/  IMAD.MOV.U32 R19, RZ, RZ, 0x1 ;  /* 0x00000001ff137424 */ /* 0x000fe200078e00ff */
[----:B--2---:R-:W-:-:S13]  /*08d0*/  ISETP.NE.AND P5, PT, R15, RZ, PT ;  /* 0x000000ff0f00720c */ /* 0x004fda0003fa5270 */
[----:B------:R-:W-:Y:S01]  /*08e0*/  @!P5 DSETP.GT.AND P6, PT, R2, R36, PT ;  /* 0x000000240200d22a */ /* 0x000fe20003fc4000 */
[----:B------:R-:W-:Y:S02]  /*08f0*/  @!P5 PRMT R15, R6, 0x9910, RZ ;  /* 0x00009910060fd816 */ /* 0x000fe400000000ff */
[----:B------:R-:W-:-:S03]  /*0900*/  @!P5 PRMT R6, R19, 0x7610, R6 ;  /* 0x000076101306d816 */ /* 0x000fc60000000006 */
[----:B------:R-:W-:-:S04]  /*0910*/  @!P5 ISETP.NE.AND P6, PT, R15, RZ, P6 ;  /* 0x000000ff0f00d20c */ /* 0x000fc800037c5270 */
[----:B------:R-:W-:Y:S02]  /*0920*/  @!P5 FSEL R15, R2, R36, P6 ;  /* 0x00000024020fd208 */ /* 0x000fe40003000000 */
[----:B------:R-:W-:-:S03]  /*0930*/  @!P5 FSEL R18, R3, R37, P6 ;  /* 0x000000250312d208 */ /* 0x000fc60003000000 */
[----:B------:R-:W-:Y:S02]  /*0940*/  @!P5 IMAD.MOV.U32 R2, RZ, RZ, R15 ;  /* 0x000000ffff02d224 */ /* 0x000fe400078e000f */
[----:B------:R-:W-:-:S07]  /*0950*/  @!P5 IMAD.MOV.U32 R3, RZ, RZ, R18 ;  /* 0x000000ffff03d224 */ /* 0x000fce00078e0012 */
.L_x_3830:
[----:B------:R-:W-:Y:S05]  /*0960*/  BSYNC B0 ;  /* 0x0000000000007941 */ /* 0x000fea0003800000 */
.L_x_3829:
[----:B------:R-:W-:Y:S04]  /*0970*/  BSSY B0, `(.L_x_3831) ;  /* 0x000000d000007945 */ /* 0x000fe80003800000 */
        /* <DEDUP_REMOVED lines=12> */
.L_x_3832:
[----:B------:R-:W-:Y:S05]  /*0a40*/  BSYNC B0 ;  /* 0x0000000000007941 */ /* 0x000fea0003800000 */
.L_x_3831:
[----:B------:R-:W-:Y:S01]  /*0a50*/  PRMT R6, R6, 0x9910, RZ ;  /* 0x0000991006067816 */ /* 0x000fe200000000ff */
[----:B------:R-:W-:Y:S03]  /*0a60*/  BSSY B0, `(.L_x_3833) ;  /* 0x0000016000007945 */ /* 0x000fe60003800000 */
[----:B------:R-:W-:Y:S02]  /*0a70*/  ISETP.NE.AND P5, PT, R6, RZ, PT ;  /* 0x000000ff0600720c */ /* 0x000fe40003fa5270 */
[----:B------:R-:W-:Y:S02]  /*0a80*/  PRMT R6, RZ, 0x7610, R6 ;  /* 0x00007610ff067816 */ /* 0x000fe40000000006 */
[----:B------:R-:W-:Y:S01]  /*0a90*/  FSEL R18, R2, RZ, P5 ;  /* 0x000000ff02127208 */ /* 0x000fe20002800000 */
[----:B------:R-:W-:Y:S01]  /*0aa0*/  IMAD.MOV.U32 R2, RZ, RZ, R12 ;  /* 0x000000ffff027224 */ /* 0x000fe200078e000c */
[----:B------:R-:W-:Y:S01]  /*0ab0*/  FSEL R19, R3, -QNAN , P5 ;  /* 0xfff0000003137808 */ /* 0x000fe20002800000 */
[----:B------:R-:W-:Y:S01]  /*0ac0*/  IMAD.MOV.U32 R3, RZ, RZ, R13 ;  /* 0x000000ffff037224 */ /* 0x000fe200078e000d */
[----:B------:R-:W-:Y:S01]  /*0ad0*/  @!P2 PRMT R6, R14, 0x7610, R6 ;  /* 0x000076100e06a816 */ /* 0x000fe20000000006 */
[----:B------:R-:W-:Y:S06]  /*0ae0*/  @P1 BRA `(.L_x_3834) ;  /* 0x0000000000341947 */ /* 0x000fec0003800000 */
        /* <DEDUP_REMOVED lines=13> */
.L_x_3834:
[----:B------:R-:W-:Y:S05]  /*0bc0*/  BSYNC B0 ;  /* 0x0000000000007941 */ /* 0x000fea0003800000 */
.L_x_3833:
        /* <DEDUP_REMOVED lines=13> */
.L_x_3836:
[----:B------:R-:W-:Y:S05]  /*0ca0*/  BSYNC B0 ;  /* 0x0000000000007941 */ /* 0x000fea0003800000 */
.L_x_3835:
        /* <DEDUP_REMOVED lines=13> */
.L_x_3838:
[----:B------:R-:W-:Y:S05]  /*0d80*/  BSYNC B0 ;  /* 0x0000000000007941 */ /* 0x000fea0003800000 */
.L_x_3837:
[----:B------:R-:W-:-:S04]  /*0d90*/  PRMT R6, R6, 0x9910, RZ ;  /* 0x0000991006067816 */ /* 0x000fc800000000ff */
[----:B------:R-:W-:-:S04]  /*0da0*/  ISETP.NE.AND P5, PT, R6, RZ, PT ;  /* 0x000000ff0600720c */ /* 0x000fc80003fa5270 */
[----:B------:R-:W-:Y:S02]  /*0db0*/  FSEL R2, R2, RZ, P5 ;  /* 0x000000ff02027208 */ /* 0x000fe40002800000 */
[----:B------:R-:W-:Y:S01]  /*0dc0*/  FSEL R3, R3, -QNAN , P5 ;  /* 0xfff0000003037808 */ /* 0x000fe20002800000 */
[----:B------:R-:W-:Y:S06]  /*0dd0*/  BRA `(.L_x_3839) ;  /* 0x0000000400cc7947 */ /* 0x000fec0003800000 */
.L_x_3824:
        /* <DEDUP_REMOVED lines=12> */
.L_x_3841:
[----:B------:R-:W-:Y:S05]  /*0ea0*/  BSYNC B0 ;  /* 0x0000000000007941 */ /* 0x000fea0003800000 */
.L_x_3840:
        /* <DEDUP_REMOVED lines=16> */
.L_x_3843:
[----:B------:R-:W-:Y:S05]  /*0fb0*/  BSYNC B0 ;  /* 0x0000000000007941 */ /* 0x000fea0003800000 */
.L_x_3842:
        /* <DEDUP_REMOVED lines=14> */
.L_x_3845:
[----:B------:R-:W-:Y:S05]  /*10a0*/  BSYNC B0 ;  /* 0x0000000000007941 */ /* 0x000fea0003800000 */
.L_x_3844:
        /* <DEDUP_REMOVED lines=13> */
.L_x_3847:
[----:B------:R-:W-:Y:S05]  /*1180*/  BSYNC B0 ;  /* 0x0000000000007941 */ /* 0x000fea0003800000 */
.L_x_3846:
        /* <DEDUP_REMOVED lines=23> */
.L_x_3849:
[----:B------:R-:W-:Y:S05]  /*1300*/  BSYNC B0 ;  /* 0x0000000000007941 */ /* 0x000fea0003800000 */
.L_x_3848:
        /* <DEDUP_REMOVED lines=13> */
.L_x_3851:
[----:B------:R-:W-:Y:S05]  /*13e0*/  BSYNC B0 ;  /* 0x0000000000007941 */ /* 0x000fea0003800000 */
.L_x_3850:
        /* <DEDUP_REMOVED lines=13> */
.L_x_3853:
[----:B------:R-:W-:Y:S05]  /*14c0*/  BSYNC B0 ;  /* 0x0000000000007941 */ /* 0x000fea0003800000 */
.L_x_3852:
[----:B------:R-:W-:-:S04]  /*14d0*/  PRMT R6, R6, 0x9910, RZ ;  /* 0x0000991006067816 */ /* 0x000fc800000000ff */
[----:B------:R-:W-:-:S04]  /*14e0*/  ISETP.NE.AND P5, PT, R6, RZ, PT ;  /* 0x000000ff0600720c */ /* 0x000fc80003fa5270 */
[----:B------:R-:W-:Y:S02]  /*14f0*/  FSEL R2, R2, RZ, P5 ;  /* 0x000000ff02027208 */ /* 0x000fe40002800000 */
[----:B------:R-:W-:-:S07]  /*1500*/  FSEL R3, R3, -QNAN , P5 ;  /* 0xfff0000003037808 */ /* 0x000fce0002800000 */
.L_x_3839:
[----:B------:R-:W-:Y:S01]  /*1510*/  SHFL.BFLY PT, R15, R3, 0x10, 0x1f ;  /* 0x0e001f00030f7f89 */ /* 0x000fe200000e0000 */
[----:B------:R-:W-:Y:S01]  /*1520*/  ISETP.NE.AND P6, PT, R10, RZ, PT ;  /* 0x000000ff0a00720c */ /* 0x000fe20003fc5270 */
[----:B------:R-:W-:Y:S02]  /*1530*/  BSSY B0, `(.L_x_3854) ;  /* 0x000025b000007945 */ /* 0x000fe40003800000 */
[----:B------:R-:W0:Y:S04]  /*1540*/  SHFL.BFLY PT, R14, R2, 0x10, 0x1f ;  /* 0x0e001f00020e7f89 */ /* 0x000e2800000e0000 */
[----:B------:R-:W-:Y:S04]  /*1550*/  SHFL.BFLY PT, R27, R19, 0x10, 0x1f ;  /* 0x0e001f00131b7f89 */ /* 0x000fe800000e0000 */
[----:B------:R-:W1:Y:S01]  /*1560*/  SHFL.BFLY PT, R26, R18, 0x10, 0x1f ;  /* 0x0e001f00121a7f89 */ /* 0x000e6200000e0000 */
[----:B0-----:R-:W-:-:S06]  /*1570*/  DSETP.GEU.AND P5, PT, R2, R14, PT ;  /* 0x0000000e0200722a */ /* 0x001fcc0003fae000 */
[----:B------:R-:W-:Y:S02]  /*1580*/  FSEL R14, R14, R2, !P5 ;  /* 0x000000020e0e7208 */ /* 0x000fe40006800000 */
[----:B------:R-:W-:Y:S01]  /*1590*/  FSEL R15, R15, R3, !P5 ;  /* 0x000000030f0f7208 */ /* 0x000fe20006800000 */
[----:B-1----:R-:W-:Y:S02]  /*15a0*/  DSETP.GEU.AND P5, PT, R18, R26, PT ;  /* 0x0000001a1200722a */ /* 0x002fe40003fae000 */
[----:B------:R-:W-:Y:S04]  /*15b0*/  SHFL.BFLY PT, R34, R14, 0x8, 0x1f ;  /* 0x0d001f000e227f89 */ /* 0x000fe800000e0000 */
[----:B------:R-:W0:Y:S01]  /*15c0*/  SHFL.BFLY PT, R35, R15, 0x8, 0x1f ;  /* 0x0d001f000f237f89 */ /* 0x000e2200000e0000 */
[----:B------:R-:W-:-:S02]  /*15d0*/  FSEL R26, R26, R18, !P5 ;  /* 0x000000121a1a7208 */ /* 0x000fc40006800000 */
[----:B------:R-:W-:Y:S01]  /*15e0*/  FSEL R27, R27, R19, !P5 ;  /* 0x000000131b1b7208 */ /* 0x000fe20006800000 */
[----:B0-----:R-:W-:-:S06]  /*15f0*/  DSETP.GEU.AND P5, PT, R14, R34, PT ;  /* 0x000000220e00722a */ /* 0x001fcc0003fae000 */
[----:B------:R-:W-:Y:S02]  /*1600*/  FSEL R2, R34, R14, !P5 ;  /* 0x0000000e22027208 */ /* 0x000fe40006800000 */
[----:B------:R-:W-:Y:S01]  /*1610*/  FSEL R3, R35, R15, !P5 ;  /* 0x0000000f23037208 */ /* 0x000fe20006800000 */
[----:B------:R-:W-:Y:S04]  /*1620*/  SHFL.BFLY PT, R34, R26, 0x8, 0x1f ;  /* 0x0d001f001a227f89 */ /* 0x000fe800000e0000 */
[----:B------:R-:W0:Y:S02]  /*1630*/  SHFL.BFLY PT, R35, R27, 0x8, 0x1f ;  /* 0x0d001f001b237f89 */ /* 0x000e2400000e0000 */
        /* <DEDUP_REMOVED lines=14> */
[----:B------:R-:W0:Y:S04]  /*1720*/  SHFL.BFLY PT, R35, R15, 0x2, 0x1f ;  /* 0x0c401f000f237f89 */ /* 0x000e2800000e0000 */
[----:B------:R-:W-:Y:S04]  /*1730*/  SHFL.BFLY PT, R3, R27, 0x2, 0x1f ;  /* 0x0c401f001b037f89 */ /* 0x000fe800000e0000 */
[----:B------:R-:W1:Y:S01]  /*1740*/  SHFL.BFLY PT, R2, R26, 0x2, 0x1f ;  /* 0x0c401f001a027f89 */ /* 0x000e6200000e0000 */
[----:B0-----:R-:W-:-:S06]  /*1750*/  DSETP.GEU.AND P5, PT, R14, R34, PT ;  /* 0x000000220e00722a */ /* 0x001fcc0003fae000 */
[----:B------:R-:W-:Y:S02]  /*1760*/  FSEL R34, R34, R14, !P5 ;  /* 0x0000000e22227208 */ /* 0x000fe40006800000 */
[----:B------:R-:W-:Y:S01]  /*1770*/  FSEL R35, R35, R15, !P5 ;  /* 0x0000000f23237208 */ /* 0x000fe20006800000 */
[----:B-1----:R-:W-:-:S06]  /*1780*/  DSETP.GEU.AND P5, PT, R26, R2, PT ;  /* 0x000000021a00722a */ /* 0x002fcc0003fae000 */
[----:B------:R-:W-:Y:S02]  /*1790*/  FSEL R38, R2, R26, !P5 ;  /* 0x0000001a02267208 */ /* 0x000fe40006800000 */
[----:B------:R-:W-:Y:S01]  /*17a0*/  FSEL R39, R3, R27, !P5 ;  /* 0x0000001b03277208 */ /* 0x000fe20006800000 */
[----:B------:R-:W-:Y:S01]  /*17b0*/  SHFL.BFLY PT, R2, R34, 0x1, 0x1f ;  /* 0x0c201f0022027f89 */ /* 0x000fe200000e0000 */
[----:B------:R-:W-:-:S03]  /*17c0*/  CS2R R26, SRZ ;  /* 0x00000000001a7805 */ /* 0x000fc6000001ff00 */
        /* <DEDUP_REMOVED lines=8> */
[----:B------:R-:W-:Y:S02]  /*1850*/  FSEL R15, R3, R39, !P5 ;  /* 0x00000027030f7208 */ /* 0x000fe40006800000 */
[----:B------:R-:W-:Y:S01]  /*1860*/  CS2R R2, SRZ ;  /* 0x0000000000027805 */ /* 0x000fe2000001ff00 */
[----:B------:R-:W-:Y:S06]  /*1870*/  @!P6 BRA `(.L_x_3855) ;  /* 0x000000100050e947 */ /* 0x000fec0003800000 */
[----:B------:R-:W-:Y:S01]  /*1880*/  ISETP.GE.AND P6, PT, R0, R7, PT ;  /* 0x000000070000720c */ /* 0x000fe20003fc6270 */
[----:B------:R-:W-:-:S12]  /*1890*/  BSSY B1, `(.L_x_3856) ;  /* 0x0000044000017945 */ /* 0x000fd80003800000 */
[----:B------:R-:W-:Y:S05]  /*18a0*/  @P6 BRA `(.L_x_3857) ;  /* 0x0000000400086947 */ /* 0x000fea0003800000 */
[----:B------:R-:W2:Y:S01]  /*18b0*/  LDG.E.U8 R6, desc[UR8][R22.64] ;  /* 0x0000000816067981 */ /* 0x000ea2000c1e1100 */
[----:B------:R-:W-:Y:S02]  /*18c0*/  CS2R R26, SRZ ;  /* 0x00000000001a7805 */ /* 0x000fe4000001ff00 */
[----:B------:R-:W-:Y:S02]  /*18d0*/  CS2R R2, SRZ ;  /* 0x0000000000027805 */ /* 0x000fe4000001ff00 */
        /* <DEDUP_REMOVED lines=61> */
.L_x_3859:
[----:B------:R-:W-:Y:S05]  /*1cb0*/  BSYNC B2 ;  /* 0x0000000000027941 */ /* 0x000fea0003800000 */
.L_x_3858:
[----:B------:R-:W-:-:S11]  /*1cc0*/  DADD R26, RZ, R2 ;  /* 0x00000000ff1a7229 */ /* 0x000fd60000000002 */
.L_x_3857:
[----:B------:R-:W-:Y:S05]  /*1cd0*/  BSYNC B1 ;  /* 0x0000000000017941 */ /* 0x000fea0003800000 */
.L_x_3856:
        /* <DEDUP_REMOVED lines=68> */
.L_x_3863:
[----:B------:R-:W-:Y:S05]  /*2120*/  BSYNC B2 ;  /* 0x0000000000027941 */ /* 0x000fea0003800000 */
.L_x_3862:
[----:B------:R-:W-:-:S11]  /*2130*/  DADD R26, R26, R6 ;  /* 0x000000001a1a7229 */ /* 0x000fd60000000006 */
.L_x_3861:
[----:B------:R-:W-:Y:S05]  /*2140*/  BSYNC B1 ;  /* 0x0000000000017941 */ /* 0x000fea0003800000 */
.L_x_3860:
        /* <DEDUP_REMOVED lines=65> */
.L_x_3867:
[----:B------:R-:W-:Y:S05]  /*2560*/  BSYNC B2 ;  /* 0x0000000000027941 */ /* 0x000fea0003800000 */
.L_x_3866:
[----:B------:R-:W-:-:S11]  /*2570*/  DADD R26, R26, R4 ;  /* 0x000000001a1a7229 */ /* 0x000fd60000000004 */
.L_x_3865:
[----:B------:R-:W-:Y:S05]  /*2580*/  BSYNC B1 ;  /* 0x0000000000017941 */ /* 0x000fea0003800000 */
.L_x_3864:
        /* <DEDUP_REMOVED lines=56> */
[----:B------:R-:W-:-:S04]  /*2910*/  @!P0 LEA.HI R8, R14, R14, RZ, 0x1 ;  /* 0x0000000e0e088211 */ /* 0x000fc800078f08ff */
[----:B------:R-:W-:Y:S02]  /*2920*/  @!P0 SHF.R.S32.HI R11, RZ, 0x1, R8 ;  /* 0x00000001ff0b8819 */ /* 0x000fe40000011408 */
[----:B------:R-:W-:-:S03]  /*2930*/  FSEL R8, R34, RZ, P5 ;  /* 0x000000ff22087208 */ /* 0x000fc60002800000 */
[----:B------:R-:W-:Y:S02]  /*2940*/  @!P0 IMAD.IADD R14, R14, 0x1, -R11 ;  /* 0x000000010e0e8824 */ /* 0x000fe400078e0a0b */
[----:B------:R-:W-:-:S03]  /*2950*/  @!P0 IMAD R33, R11, 0x100000, R33 ;  /* 0x001000000b218824 */ /* 0x000fc600078e0221 */
[----:B------:R-:W-:Y:S01]  /*2960*/  @!P0 LEA R15, R14, 0x3ff00000, 0x14 ;  /* 0x3ff000000e0f8811 */ /* 0x000fe200078ea0ff */
[----:B------:R-:W-:-:S06]  /*2970*/  @!P0 IMAD.MOV.U32 R14, RZ, RZ, RZ ;  /* 0x000000ffff0e8224 */ /* 0x000fcc00078e00ff */
[----:B------:R-:W-:-:S11]  /*2980*/  @!P0 DMUL R8, R32, R14 ;  /* 0x0000000e20088228 */ /* 0x000fd60000000000 */
.L_x_3870:
[----:B------:R-:W-:Y:S05]  /*2990*/  BSYNC B1 ;  /* 0x0000000000017941 */ /* 0x000fea0003800000 */
.L_x_3869:
[----:B------:R-:W-:Y:S01]  /*29a0*/  DADD R26, R26, R8 ;  /* 0x000000001a1a7229 */ /* 0x000fe20000000008 */
[----:B------:R-:W-:Y:S10]  /*29b0*/  BRA `(.L_x_3868) ;  /* 0x0000001000487947 */ /* 0x000ff40003800000 */
.L_x_3855:
        /* <DEDUP_REMOVED lines=67> */
.L_x_3874:
[----:B------:R-:W-:Y:S05]  /*2df0*/  BSYNC B2 ;  /* 0x0000000000027941 */ /* 0x000fea0003800000 */
.L_x_3873:
[----:B------:R-:W-:-:S11]  /*2e00*/  DADD R26, RZ, R2 ;  /* 0x00000000ff1a7229 */ /* 0x000fd60000000002 */
.L_x_3872:
[----:B------:R-:W-:Y:S05]  /*2e10*/  BSYNC B1 ;  /* 0x0000000000017941 */ /* 0x000fea0003800000 */
.L_x_3871:
        /* <DEDUP_REMOVED lines=67> */
.L_x_3878:
[----:B------:R-:W-:Y:S05]  /*3250*/  BSYNC B2 ;  /* 0x0000000000027941 */ /* 0x000fea0003800000 */
.L_x_3877:
[----:B------:R-:W-:-:S11]  /*3260*/  DADD R26, R26, R6 ;  /* 0x000000001a1a7229 */ /* 0x000fd60000000006 */
.L_x_3876:
[----:B------:R-:W-:Y:S05]  /*3270*/  BSYNC B1 ;  /* 0x0000000000017941 */ /* 0x000fea0003800000 */
.L_x_3875:
        /* <DEDUP_REMOVED lines=65> */
.L_x_3882:
[----:B------:R-:W-:Y:S05]  /*3690*/  BSYNC B2 ;  /* 0x0000000000027941 */ /* 0x000fea0003800000 */
.L_x_3881:
[----:B------:R-:W-:-:S11]  /*36a0*/  DADD R26, R26, R4 ;  /* 0x000000001a1a7229 */ /* 0x000fd60000000004 */
.L_x_3880:
[----:B------:R-:W-:Y:S05]  /*36b0*/  BSYNC B1 ;  /* 0x0000000000017941 */ /* 0x000fea0003800000 */
.L_x_3879:
        /* <DEDUP_REMOVED lines=64> */
.L_x_3884:
[----:B------:R-:W-:Y:S05]  /*3ac0*/  BSYNC B1 ;  /* 0x0000000000017941 */ /* 0x000fea0003800000 */
.L_x_3883:
[----:B------:R-:W-:-:S11]  /*3ad0*/  DADD R26, R26, R8 ;  /* 0x000000001a1a7229 */ /* 0x000fd60000000008 */
.L_x_3868:
[----:B------:R-:W-:Y:S05]  /*3ae0*/  BSYNC B0 ;  /* 0x0000000000007941 */ /* 0x000fea0003800000 */
.L_x_3854:
[----:B------:R-:W-:Y:S01]  /*3af0*/  ISETP.NE.AND P0, PT, R10, RZ, PT ;  /* 0x000000ff0a00720c */ /* 0x000fe20003f05270 */
[----:B------:R-:W-:-:S12]  /*3b00*/  BSSY B0, `(.L_x_3885) ;  /* 0x0000225000007945 */ /* 0x000fd80003800000 */
[----:B------:R-:W-:Y:S05]  /*3b10*/  @!P0 BRA `(.L_x_3886) ;  /* 0x0000001000448947 */ /* 0x000fea0003800000 */
        /* <DEDUP_REMOVED lines=66> */
.L_x_3890:
[----:B------:R-:W-:Y:S05]  /*3f40*/  BSYNC B2 ;  /* 0x0000000000027941 */ /* 0x000fea0003800000 */
.L_x_3889:
[----:B------:R-:W-:-:S11]  /*3f50*/  DADD R30, RZ, R10 ;  /* 0x00000000ff1e7229 */ /* 0x000fd6000000000a */
.L_x_3888:
[----:B------:R-:W-:Y:S05]  /*3f60*/  BSYNC B1 ;  /* 0x0000000000017941 */ /* 0x000fea0003800000 */
.L_x_3887:
        /* <DEDUP_REMOVED lines=66> */
.L_x_3894:
[----:B------:R-:W-:Y:S05]  /*4390*/  BSYNC B2 ;  /* 0x0000000000027941 */ /* 0x000fea0003800000 */
.L_x_3893:
[----:B------:R-:W-:-:S11]  /*43a0*/  DADD R30, R30, R14 ;  /* 0x000000001e1e7229 */ /* 0x000fd6000000000e */
.L_x_3892:
[----:B------:R-:W-:Y:S05]  /*43b0*/  BSYNC B1 ;  /* 0x0000000000017941 */ /* 0x000fea0003800000 */
.L_x_3891:
        /* <DEDUP_REMOVED lines=64> */
.L_x_3898:
[----:B------:R-:W-:Y:S05]  /*47c0*/  BSYNC B2 ;  /* 0x0000000000027941 */ /* 0x000fea0003800000 */
.L_x_3897:
[----:B------:R-:W-:-:S11]  /*47d0*/  DADD R30, R30, R12 ;  /* 0x000000001e1e7229 */ /* 0x000fd6000000000c */
.L_x_3896:
[----:B------:R-:W-:Y:S05]  /*47e0*/  BSYNC B1 ;  /* 0x0000000000017941 */ /* 0x000fea0003800000 */
.L_x_3895:
        /* <DEDUP_REMOVED lines=57> */
[----:B------:R-:W-:-:S03]  /*4b80*/  @!P0 IMAD.MOV.U32 R20, RZ, RZ, RZ ;  /* 0x000000ffff148224 */ /* 0x000fc600078e00ff */
[----:B------:R-:W-:Y:S02]  /*4b90*/  @!P0 SHF.R.S32.HI R19, RZ, 0x1, R16 ;  /* 0x00000001ff138819 */ /* 0x000fe40000011410 */
[----:B------:R-:W-:-:S03]  /*4ba0*/  FSEL R16, R24, RZ, P1 ;  /* 0x000000ff18107208 */ /* 0x000fc60000800000 */
[----:B------:R-:W-:Y:S02]  /*4bb0*/  @!P0 IMAD.IADD R18, R18, 0x1, -R19 ;  /* 0x0000000112128824 */ /* 0x000fe400078e0a13 */
[----:B------:R-:W-:-:S03]  /*4bc0*/  @!P0 IMAD R19, R19, 0x100000, R23 ;  /* 0x0010000013138824 */ /* 0x000fc600078e0217 */
[----:B------:R-:W-:Y:S01]  /*4bd0*/  @!P0 LEA R21, R18, 0x3ff00000, 0x14 ;  /* 0x3ff0000012158811 */ /* 0x000fe200078ea0ff */
[----:B------:R-:W-:-:S06]  /*4be0*/  @!P0 IMAD.MOV.U32 R18, RZ, RZ, R22 ;  /* 0x000000ffff128224 */ /* 0x000fcc00078e0016 */
[----:B------:R-:W-:-:S11]  /*4bf0*/  @!P0 DMUL R16, R18, R20 ;  /* 0x0000001412108228 */ /* 0x000fd60000000000 */
.L_x_3901:
[----:B------:R-:W-:Y:S05]  /*4c00*/  BSYNC B1 ;  /* 0x0000000000017941 */ /* 0x000fea0003800000 */
.L_x_3900:
[----:B------:R-:W-:Y:S01]  /*4c10*/  DADD R30, R30, R16 ;  /* 0x000000001e1e7229 */ /* 0x000fe20000000010 */
[----:B------:R-:W-:Y:S10]  /*4c20*/  BRA `(.L_x_3899) ;  /* 0x0000001000487947 */ /* 0x000ff40003800000 */
.L_x_3886:
[----:B------:R-:W-:Y:S01]  /*4c30*/  BSSY B1, `(.L_x_3902) ;  /* 0x0000046000017945 */ /* 0x000fe20003800000 */
[----:B------:R-:W-:Y:S02]  /*4c40*/  CS2R R10, SRZ ;  /* 0x00000000000a7805 */ /* 0x000fe4000001ff00 */
[----:B------:R-:W-:Y:S01]  /*4c50*/  CS2R R30, SRZ ;  /* 0x00000000001e7805 */ /* 0x000fe2000001ff00 */
[----:B------:R-:W-:Y:S06]  /*4c60*/  @P2 BRA `(.L_x_3903) ;  /* 0x0000000400082947 */ /* 0x000fec0003800000 */
[----:B------:R-:W2:Y:S01]  /*4c70*/  LDG.E.U8 R10, desc[UR8][R24.64] ;  /* 0x00000008180a7981 */ /* 0x000ea2000c1e1100 */
[----:B------:R-:W-:Y:S02]  /*4c80*/  CS2R R30, SRZ ;  /* 0x00000000001e7805 */ /* 0x000fe4000001ff00 */
[----:B--2---:R-:W-:Y:S02]  /*4c90*/  ISETP.NE.AND P0, PT, R10, RZ, PT ;  /* 0x000000ff0a00720c */ /* 0x004fe40003f05270 */
[----:B------:R-:W-:-:S11]  /*4ca0*/  CS2R R10, SRZ ;  /* 0x00000000000a7805 */ /* 0x000fd6000001ff00 */
        /* <DEDUP_REMOVED lines=60> */
.L_x_3905:
[----:B------:R-:W-:Y:S05]  /*5070*/  BSYNC B2 ;  /* 0x0000000000027941 */ /* 0x000fea0003800000 */
.L_x_3904:
[----:B------:R-:W-:-:S11]  /*5080*/  DADD R30, RZ, R10 ;  /* 0x00000000ff1e7229 */ /* 0x000fd6000000000a */
.L_x_3903:
[----:B------:R-:W-:Y:S05]  /*5090*/  BSYNC B1 ;  /* 0x0000000000017941 */ /* 0x000fea0003800000 */
.L_x_3902:
        /* <DEDUP_REMOVED lines=66> */
.L_x_3909:
[----:B------:R-:W-:Y:S05]  /*54c0*/  BSYNC B2 ;  /* 0x0000000000027941 */ /* 0x000fea0003800000 */
.L_x_3908:
[----:B------:R-:W-:-:S11]  /*54d0*/  DADD R30, R30, R14 ;  /* 0x000000001e1e7229 */ /* 0x000fd6000000000e */
.L_x_3907:
[----:B------:R-:W-:Y:S05]  /*54e0*/  BSYNC B1 ;  /* 0x0000000000017941 */ /* 0x000fea0003800000 */
.L_x_3906:
        /* <DEDUP_REMOVED lines=64> */
.L_x_3913:
[----:B------:R-:W-:Y:S05]  /*58f0*/  BSYNC B2 ;  /* 0x0000000000027941 */ /* 0x000fea0003800000 */
.L_x_3912:
[----:B------:R-:W-:-:S11]  /*5900*/  DADD R30, R30, R12 ;  /* 0x000000001e1e7229 */ /* 0x000fd6000000000c */
.L_x_3911:
[----:B------:R-:W-:Y:S05]  /*5910*/  BSYNC B1 ;  /* 0x0000000000017941 */ /* 0x000fea0003800000 */
.L_x_3910:
        /* <DEDUP_REMOVED lines=65> */
.L_x_3915:
[----:B------:R-:W-:Y:S05]  /*5d30*/  BSYNC B1 ;  /* 0x0000000000017941 */ /* 0x000fea0003800000 */
.L_x_3914:
[----:B------:R-:W-:-:S11]  /*5d40*/  DADD R30, R30, R16 ;  /* 0x000000001e1e7229 */ /* 0x000fd60000000010 */
.L_x_3899:
[----:B------:R-:W-:Y:S05]  /*5d50*/  BSYNC B0 ;  /* 0x0000000000007941 */ /* 0x000fea0003800000 */
.L_x_3885:
[----:B------:R-:W-:Y:S01]  /*5d60*/  SHFL.BFLY PT, R19, R27, 0x10, 0x1f ;  /* 0x0e001f001b137f89 */ /* 0x000fe200000e0000 */
[----:B------:R-:W0:Y:S03]  /*5d70*/  LDC R32, c[0x0][0x4] ;  /* 0x00000100ff207b82 */ /* 0x000e260000000800 */
[----:B------:R-:W1:Y:S04]  /*5d80*/  SHFL.BFLY PT, R18, R26, 0x10, 0x1f ;  /* 0x0e001f001a127f89 */ /* 0x000e6800000e0000 */
[----:B------:R-:W-:Y:S04]  /*5d90*/  SHFL.BFLY PT, R21, R31, 0x10, 0x1f ;  /* 0x0e001f001f157f89 */ /* 0x000fe800000e0000 */
[----:B------:R-:W2:Y:S01]  /*5da0*/  SHFL.BFLY PT, R20, R30, 0x10, 0x1f ;  /* 0x0e001f001e147f89 */ /* 0x000ea200000e0000 */
[----:B------:R-:W0:Y:S01]  /*5db0*/  S2R R33, SR_TID.Y ;  /* 0x0000000000217919 */ /* 0x000e220000002200 */
[----:B-1----:R-:W-:-:S07]  /*5dc0*/  DADD R18, R18, R26 ;  /* 0x0000000012127229 */ /* 0x002fce000000001a */
[----:B------:R-:W-:Y:S01]  /*5dd0*/  SHFL.BFLY PT, R23, R19, 0x8, 0x1f ;  /* 0x0d001f0013177f89 */ /* 0x000fe200000e0000 */
[----:B--2---:R-:W-:-:S03]  /*5de0*/  DADD R20, R20, R30 ;  /* 0x0000000014147229 */ /* 0x004fc6000000001e */
[----:B------:R-:W1:Y:S04]  /*5df0*/  SHFL.BFLY PT, R22, R18, 0x8, 0x1f ;  /* 0x0d001f0012167f89 */ /* 0x000e6800000e0000 */
[----:B------:R-:W-:Y:S04]  /*5e00*/  SHFL.BFLY PT, R25, R21, 0x8, 0x1f ;  /* 0x0d001f0015197f89 */ /* 0x000fe800000e0000 */
[----:B------:R-:W2:Y:S01]  /*5e10*/  SHFL.BFLY PT, R24, R20, 0x8, 0x1f ;  /* 0x0d001f0014187f89 */ /* 0x000ea200000e0000 */
        /* <DEDUP_REMOVED lines=8> */
[----:B--2---:R-:W-:Y:S01]  /*5ea0*/  DADD R26, R24, R26 ;  /* 0x00000000181a7229 */ /* 0x004fe2000000001a */
[----:B------:R-:W-:Y:S02]  /*5eb0*/  IMAD.MOV.U32 R25, RZ, RZ, -0x2 ;  /* 0xfffffffeff197424 */ /* 0x000fe400078e00ff */
[----:B------:R-:W1:Y:S01]  /*5ec0*/  SHFL.BFLY PT, R18, R28, 0x2, 0x1f ;  /* 0x0c401f001c127f89 */ /* 0x000e6200000e0000 */
[----:B0-----:R-:W-:-:S03]  /*5ed0*/  IMAD R24, R32, UR5, R33 ;  /* 0x0000000520187c24 */ /* 0x001fc6000f8e0221 */
[----:B------:R-:W-:Y:S04]  /*5ee0*/  SHFL.BFLY PT, R31, R27, 0x2, 0x1f ;  /* 0x0c401f001b1f7f89 */ /* 0x000fe800000e0000 */
[----:B------:R-:W0:Y:S01]  /*5ef0*/  SHFL.BFLY PT, R30, R26, 0x2, 0x1f ;  /* 0x0c401f001a1e7f89 */ /* 0x000e2200000e0000 */
[----:B-1----:R-:W-:Y:S01]  /*5f00*/  DADD R20, R28, R18 ;  /* 0x000000001c147229 */ /* 0x002fe20000000012 */
[----:B------:R-:W-:-:S06]  /*5f10*/  IMAD R28, R24, R25, UR6 ;  /* 0x00000006181c7e24 */ /* 0x000fcc000f8e0219 */
[----:B------:R-:W-:Y:S01]  /*5f20*/  SHFL.BFLY PT, R19, R21, 0x1, 0x1f ;  /* 0x0c201f0015137f89 */ /* 0x000fe200000e0000 */
[----:B------:R-:W-:Y:S01]  /*5f30*/  VIMNMX R28, R28, 0x2, PT ;  /* 0x000000021c1c7848 */ /* 0x000fe20003fe0100 */
[----:B0-----:R-:W-:Y:S02]  /*5f40*/  DADD R22, R26, R30 ;  /* 0x000000001a167229 */ /* 0x001fe4000000001e */
[----:B------:R-:W0:Y:S01]  /*5f50*/  SHFL.BFLY PT, R18, R20, 0x1, 0x1f ;  /* 0x0c201f0014127f89 */ /* 0x000e2200000e0000 */
[----:B------:R-:W-:-:S04]  /*5f60*/  ISETP.GE.AND P0, PT, R28, 0x1, PT ;  /* 0x000000011c00780c */ /* 0x000fc80003f06270 */
[----:B------:R1:W2:Y:S04]  /*5f70*/  SHFL.BFLY PT, R25, R23, 0x1, 0x1f ;  /* 0x0c201f0017197f89 */ /* 0x0002a800000e0000 */
[----:B------:R1:W3:Y:S01]  /*5f80*/  SHFL.BFLY PT, R24, R22, 0x1, 0x1f ;  /* 0x0c201f0016187f89 */ /* 0x0002e200000e0000 */
[----:B0-----:R-:W-:-:S04]  /*5f90*/  DADD R18, R20, R18 ;  /* 0x0000000014127229 */ /* 0x001fc80000000012 */
[----:B-1----:R-:W-:Y:S07]  /*5fa0*/  @!P0 EXIT ;  /* 0x000000000000894d */ /* 0x002fee0003800000 */
[----:B------:R-:W-:Y:S01]  /*5fb0*/  ISETP.GE.AND P1, PT, R0, UR4, PT ;  /* 0x0000000400007c0c */ /* 0x000fe2000bf26270 */
[----:B------:R-:W-:Y:S01]  /*5fc0*/  BSSY B1, `(.L_x_3916) ;  /* 0x0000096000017945 */ /* 0x000fe20003800000 */
[----:B--23--:R-:W-:-:S11]  /*5fd0*/  DADD R20, R22, R24 ;  /* 0x0000000016147229 */ /* 0x00cfd60000000018 */
[----:B------:R-:W-:Y:S05]  /*5fe0*/  @P1 BRA `(.L_x_3917) ;  /* 0x00000008004c1947 */ /* 0x000fea0003800000 */
[----:B------:R-:W-:Y:S01]  /*5ff0*/  DSETP.NEU.AND P2, PT, R18, RZ, PT ;  /* 0x000000ff1200722a */ /* 0x000fe20003f4d000 */
[----:B------:R-:W-:Y:S01]  /*6000*/  BSSY B2, `(.L_x_3918) ;  /* 0x000001e000027945 */ /* 0x000fe20003800000 */
[----:B------:R-:W-:Y:S02]  /*6010*/  IMAD.MOV.U32 R24, RZ, RZ, 0x0 ;  /* 0x00000000ff187424 */ /* 0x000fe400078e00ff */
[----:B------:R-:W-:-:S10]  /*6020*/  IMAD.MOV.U32 R25, RZ, RZ, 0x7ff80000 ;  /* 0x7ff80000ff197424 */ /* 0x000fd400078e00ff */
        /* <DEDUP_REMOVED lines=21> */
[----:B------:R-:W-:Y:S05]  /*6180*/  CALL.REL.NOINC `($__internal_4_$__cuda_sm20_div_rn_f64_full) ;  /* 0x0000001000647944 */ /* 0x000fea0003c00000 */
[----:B------:R-:W-:Y:S02]  /*6190*/  IMAD.MOV.U32 R22, RZ, RZ, R38 ;  /* 0x000000ffff167224 */ /* 0x000fe400078e0026 */
[----:B------:R-:W-:-:S07]  /*61a0*/  IMAD.MOV.U32 R23, RZ, RZ, R39 ;  /* 0x000000ffff177224 */ /* 0x000fce00078e0027 */
.L_x_3921:
[----:B------:R-:W-:Y:S05]  /*61b0*/  BSYNC B3 ;  /* 0x0000000000037941 */ /* 0x000fea0003800000 */
.L_x_3920:
[----:B------:R-:W-:Y:S02]  /*61c0*/  IMAD.MOV.U32 R24, RZ, RZ, R22 ;  /* 0x000000ffff187224 */ /* 0x000fe400078e0016 */
[----:B------:R-:W-:-:S07]  /*61d0*/  IMAD.MOV.U32 R25, RZ, RZ, R23 ;  /* 0x000000ffff197224 */ /* 0x000fce00078e0017 */
.L_x_3919:
[----:B------:R-:W-:Y:S05]  /*61e0*/  BSYNC B2 ;  /* 0x0000000000027941 */ /* 0x000fea0003800000 */
.L_x_3918:
[----:B------:R-:W0:Y:S01]  /*61f0*/  S2R R3, SR_TID.Y ;  /* 0x0000000000037919 */ /* 0x000e220000002200 */
[----:B------:R-:W0:Y:S01]  /*6200*/  S2UR UR4, SR_CTAID.X ;  /* 0x00000000000479c3 */ /* 0x000e220000002500 */
[----:B------:R-:W1:Y:S07]  /*6210*/  S2R R2, SR_TID.X ;  /* 0x0000000000027919 */ /* 0x000e6e0000002100 */
[----:B------:R-:W0:Y:S02]  /*6220*/  LDC R0, c[0x0][0x4] ;  /* 0x00000100ff007b82 */ /* 0x000e240000000800 */
[----:B0-----:R-:W-:Y:S01]  /*6230*/  IMAD R0, R0, UR4, R3 ;  /* 0x0000000400007c24 */ /* 0x001fe2000f8e0203 */
[----:B------:R-:W-:-:S03]  /*6240*/  ULDC UR4, c[0x0][0x224] ;  /* 0x0000890000047ab9 */ /* 0x000fc60000000800 */
[----:B------:R-:W-:-:S04]  /*6250*/  IMAD.SHL.U32 R3, R0, 0x2, RZ ;  /* 0x0000000200037824 */ /* 0x000fc800078e00ff */
[----:B-1----:R-:W-:Y:S01]  /*6260*/  IMAD R3, R3, UR4, R2 ;  /* 0x0000000403037c24 */ /* 0x002fe2000f8e0202 */
        /* <DEDUP_REMOVED lines=8> */
[----:B0-----:R-:W-:Y:S05]  /*62f0*/  @P0 BRA `(.L_x_3917) ;  /* 0x0000000400880947 */ /* 0x001fea0003800000 */
        /* <DEDUP_REMOVED lines=27> */
.L_x_3924:
[----:B------:R-:W-:Y:S05]  /*64b0*/  BSYNC B3 ;  /* 0x0000000000037941 */ /* 0x000fea0003800000 */
.L_x_3923:
[----:B------:R-:W-:Y:S05]  /*64c0*/  BSYNC B2 ;  /* 0x0000000000027941 */ /* 0x000fea0003800000 */
.L_x_3922:
[----:B------:R0:W-:Y:S01]  /*64d0*/  STG.E.64 desc[UR8][R22.64+0x100], R24 ;  /* 0x0001001816007986 */ /* 0x0001e2000c101b08 */
[----:B------:R-:W-:Y:S01]  /*64e0*/  VIADD R0, R2, 0x40 ;  /* 0x0000004002007836 */ /* 0x000fe20000000000 */
[----:B------:R-:W-:-:S04]  /*64f0*/  ULDC UR4, c[0x0][0x228] ;  /* 0x00008a0000047ab9 */ /* 0x000fc80000000800 */
        /* <DEDUP_REMOVED lines=29> */
.L_x_3927:
[----:B------:R-:W-:Y:S05]  /*66d0*/  BSYNC B3 ;  /* 0x0000000000037941 */ /* 0x000fea0003800000 */
.L_x_3926:
[----:B------:R-:W-:Y:S05]  /*66e0*/  BSYNC B2 ;  /* 0x0000000000027941 */ /* 0x000fea0003800000 */
.L_x_3925:
        /* <DEDUP_REMOVED lines=32> */
.L_x_3930:
[----:B------:R-:W-:Y:S05]  /*68f0*/  BSYNC B3 ;  /* 0x0000000000037941 */ /* 0x000fea0003800000 */
.L_x_3929:
[----:B------:R-:W-:Y:S05]  /*6900*/  BSYNC B2 ;  /* 0x0000000000027941 */ /* 0x000fea0003800000 */
.L_x_3928:
[----:B------:R0:W-:Y:S02]  /*6910*/  STG.E.64 desc[UR8][R22.64+0x300], R2 ;  /* 0x0003000216007986 */ /* 0x0001e4000c101b08 */
.L_x_3917:
[----:B------:R-:W-:Y:S05]  /*6920*/  BSYNC B1 ;  /* 0x0000000000017941 */ /* 0x000fea0003800000 */
.L_x_3916:
[----:B0-----:R-:W0:Y:S01]  /*6930*/  S2R R3, SR_TID.Y ;  /* 0x0000000000037919 */ /* 0x001e220000002200 */
[----:B------:R-:W0:Y:S08]  /*6940*/  S2UR UR4, SR_CTAID.X ;  /* 0x00000000000479c3 */ /* 0x000e300000002500 */
[----:B------:R-:W0:Y:S08]  /*6950*/  LDC R0, c[0x0][0x4] ;  /* 0x00000100ff007b82 */ /* 0x000e300000000800 */
[----:B------:R-:W1:Y:S01]  /*6960*/  LDC R5, c[0x0][0x220] ;  /* 0x00008800ff057b82 */ /* 0x000e620000000800 */
[----:B0-----:R-:W-:-:S04]  /*6970*/  IMAD R0, R0, UR4, R3 ;  /* 0x0000000400007c24 */ /* 0x001fc8000f8e0203 */
[----:B-1----:R-:W-:-:S05]  /*6980*/  IMAD R0, R0, -0x2, R5 ;  /* 0xfffffffe00007824 */ /* 0x002fca00078e0205 */
[----:B------:R-:W-:-:S13]  /*6990*/  ISETP.GE.AND P0, PT, R0, 0x2, PT ;  /* 0x000000020000780c */ /* 0x000fda0003f06270 */
[----:B------:R-:W-:Y:S05]  /*69a0*/  @!P0 EXIT ;  /* 0x000000000000894d */ /* 0x000fea0003800000 */
[----:B------:R-:W-:Y:S05]  /*69b0*/  @P1 EXIT ;  /* 0x000000000000194d */ /* 0x000fea0003800000 */
        /* <DEDUP_REMOVED lines=28> */
.L_x_3934:
[----:B------:R-:W-:Y:S05]  /*6b80*/  BSYNC B2 ;  /* 0x0000000000027941 */ /* 0x000fea0003800000 */
.L_x_3933:
[----:B------:R-:W-:Y:S02]  /*6b90*/  IMAD.MOV.U32 R6, RZ, RZ, R2 ;  /* 0x000000ffff067224 */ /* 0x000fe400078e0002 */
[----:B------:R-:W-:-:S07]  /*6ba0*/  IMAD.MOV.U32 R7, RZ, RZ, R3 ;  /* 0x000000ffff077224 */ /* 0x000fce00078e0003 */
.L_x_3932:
[----:B------:R-:W-:Y:S05]  /*6bb0*/  BSYNC B1 ;  /* 0x0000000000017941 */ /* 0x000fea0003800000 */
.L_x_3931:
[----:B------:R-:W0:Y:S01]  /*6bc0*/  S2R R3, SR_TID.Y ;  /* 0x0000000000037919 */ /* 0x000e220000002200 */
[----:B------:R-:W0:Y:S01]  /*6bd0*/  S2UR UR4, SR_CTAID.X ;  /* 0x00000000000479c3 */ /* 0x000e220000002500 */
[----:B------:R-:W1:Y:S07]  /*6be0*/  S2R R2, SR_TID.X ;  /* 0x0000000000027919 */ /* 0x000e6e0000002100 */
[----:B------:R-:W0:Y:S08]  /*6bf0*/  LDC R0, c[0x0][0x4] ;  /* 0x00000100ff007b82 */ /* 0x000e300000000800 */
[----:B------:R-:W2:Y:S01]  /*6c00*/  LDC R8, c[0x0][0x228] ;  /* 0x00008a00ff087b82 */ /* 0x000ea20000000800 */
[----:B0-----:R-:W-:Y:S01]  /*6c10*/  IMAD R0, R0, UR4, R3 ;  /* 0x0000000400007c24 */ /* 0x001fe2000f8e0203 */
[----:B------:R-:W-:-:S03]  /*6c20*/  ULDC UR4, c[0x0][0x224] ;  /* 0x0000890000047ab9 */ /* 0x000fc60000000800 */
[----:B------:R-:W-:-:S04]  /*6c30*/  IMAD.SHL.U32 R3, R0, 0x2, RZ ;  /* 0x0000000200037824 */ /* 0x000fc800078e00ff */
[----:B-1----:R-:W-:Y:S01]  /*6c40*/  IMAD R3, R3, UR4, R2 ;  /* 0x0000000403037c24 */ /* 0x002fe2000f8e0202 */
[----:B------:R-:W-:-:S04]  /*6c50*/  ULDC.64 UR4, c[0x0][0x210] ;  /* 0x0000840000047ab9 */ /* 0x000fc80000000a00 */
[----:B------:R-:W-:Y:S02]  /*6c60*/  SHF.R.S32.HI R0, RZ, 0x1f, R3 ;  /* 0x0000001fff007819 */ /* 0x000fe40000011403 */
[----:B--2---:R-:W-:-:S04]  /*6c70*/  IADD3 R3, P0, R3, R8, RZ ;  /* 0x0000000803037210 */ /* 0x004fc80007f1e0ff */
[----:B------:R-:W-:Y:S02]  /*6c80*/  LEA.HI.X.SX32 R0, R8, R0, 0x1, P0 ;  /* 0x0000000008007211 */ /* 0x000fe400000f0eff */
[----:B------:R-:W-:-:S04]  /*6c90*/  LEA R4, P0, R3, UR4, 0x3 ;  /* 0x0000000403047c11 */ /* 0x000fc8000f8018ff */
[----:B------:R-:W-:Y:S01]  /*6ca0*/  LEA.HI.X R5, R3, UR5, R0, 0x3, P0 ;  /* 0x0000000503057c11 */ /* 0x000fe200080f1c00 */
[----:B------:R-:W-:-:S04]  /*6cb0*/  VIADD R3, R2, 0x20 ;  /* 0x0000002002037836 */ /* 0x000fc80000000000 */
[----:B------:R0:W-:Y:S01]  /*6cc0*/  STG.E.64 desc[UR8][R4.64], R6 ;  /* 0x0000000604007986 */ /* 0x0001e2000c101b08 */
[----:B------:R-:W-:-:S13]  /*6cd0*/  ISETP.GE.AND P0, PT, R3, R8, PT ;  /* 0x000000080300720c */ /* 0x000fda0003f06270 */
        /* <DEDUP_REMOVED lines=28> */
.L_x_3937:
[----:B------:R-:W-:Y:S05]  /*6ea0*/  BSYNC B2 ;  /* 0x0000000000027941 */ /* 0x000fea0003800000 */
.L_x_3936:
[----:B------:R-:W-:Y:S05]  /*6eb0*/  BSYNC B1 ;  /* 0x0000000000017941 */ /* 0x000fea0003800000 */
.L_x_3935:
        /* <DEDUP_REMOVED lines=32> */
.L_x_3940:
[----:B------:R-:W-:Y:S05]  /*70c0*/  BSYNC B2 ;  /* 0x0000000000027941 */ /* 0x000fea0003800000 */
.L_x_3939:
[----:B------:R-:W-:Y:S05]  /*70d0*/  BSYNC B1 ;  /* 0x0000000000017941 */ /* 0x000fea0003800000 */
.L_x_3938:
        /* <DEDUP_REMOVED lines=32> */
.L_x_3943:
[----:B------:R-:W-:Y:S05]  /*72e0*/  BSYNC B2 ;  /* 0x0000000000027941 */ /* 0x000fea0003800000 */
.L_x_3942:
[----:B------:R-:W-:Y:S05]  /*72f0*/  BSYNC B1 ;  /* 0x0000000000017941 */ /* 0x000fea0003800000 */
.L_x_3941:
[----:B------:R-:W-:Y:S01]  /*7300*/  STG.E.64 desc[UR8][R4.64+0x300], R2 ;  /* 0x0003000204007986 */ /* 0x000fe2000c101b08 */
[----:B------:R-:W-:Y:S05]  /*7310*/  EXIT ;  /* 0x000000000000794d */ /* 0x000fea0003800000 */
        .weak           $__internal_4_$__cuda_sm20_div_rn_f64_full
        .type           $__internal_4_$__cuda_sm20_div_rn_f64_full,@function
        .size           $__internal_4_$__cuda_sm20_div_rn_f64_full,(.L_x_11724 - $__internal_4_$__cuda_sm20_div_rn_f64_full)
$__internal_4_$__cuda_sm20_div_rn_f64_full:
[----:B------:R-:W-:Y:S01]  /*7320*/  FSETP.GEU.AND P4, PT, |R25|, 1.469367938527859385e-39, PT ;  /* 0x001000001900780b */ /* 0x000fe20003f8e200 */
[----:B------:R-:W-:Y:S01]  /*7330*/  IMAD.MOV.U32 R28, RZ, RZ, R26 ;  /* 0x000000ffff1c7224 */ /* 0x000fe200078e001a */
[C---:B------:R-:W-:Y:S01]  /*7340*/  FSETP.GEU.AND P0, PT, |R29|.reuse, 1.469367938527859385e-39, PT ;  /* 0x001000001d00780b */ /* 0x040fe20003f0e200 */
[----:B------:R-:W-:Y:S01]  /*7350*/  IMAD.MOV.U32 R34, RZ, RZ, 0x1ca00000 ;  /* 0x1ca00000ff227424 */ /* 0x000fe200078e00ff */
[----:B------:R-:W-:Y:S01]  /*7360*/  LOP3.LUT R27, R29, 0x800fffff, RZ, 0xc0, !PT ;  /* 0x800fffff1d1b7812 */ /* 0x000fe200078ec0ff */
[----:B------:R-:W-:Y:S01]  /*7370*/  IMAD.MOV.U32 R32, RZ, RZ, 0x1 ;  /* 0x00000001ff207424 */ /* 0x000fe200078e00ff */
[----:B------:R-:W-:Y:S01]  /*7380*/  LOP3.LUT R3, R25, 0x7ff00000, RZ, 0xc0, !PT ;  /* 0x7ff0000019037812 */ /* 0x000fe200078ec0ff */
[----:B------:R-:W-:Y:S01]  /*7390*/  BSSY B0, `(.L_x_3944) ;  /* 0x0000050000007945 */ /* 0x000fe20003800000 */
[----:B------:R-:W-:Y:S02]  /*73a0*/  LOP3.LUT R27, R27, 0x3ff00000, RZ, 0xfc, !PT ;  /* 0x3ff000001b1b7812 */ /* 0x000fe400078efcff */
[----:B------:R-:W-:-:S03]  /*73b0*/  LOP3.LUT R36, R29, 0x7ff00000, RZ, 0xc0, !PT ;  /* 0x7ff000001d247812 */ /* 0x000fc600078ec0ff */
[----:B------:R-:W-:Y:S01]  /*73c0*/  @!P4 LOP3.LUT R30, R29, 0x7ff00000, RZ, 0xc0, !PT ;  /* 0x7ff000001d1ec812 */ /* 0x000fe200078ec0ff */
[----:B------:R-:W-:Y:S01]  /*73d0*/  @!P4 IMAD.MOV.U32 R38, RZ, RZ, RZ ;  /* 0x000000ffff26c224 */ /* 0x000fe200078e00ff */
[----:B------:R-:W-:Y:S01]  /*73e0*/  @!P0 DMUL R26, R28, 8.98846567431157953865e+307 ;  /* 0x7fe000001c1a8828 */ /* 0x000fe20000000000 */
[C---:B------:R-:W-:Y:S02]  /*73f0*/  ISETP.GE.U32.AND P3, PT, R3.reuse, R36, PT ;  /* 0x000000240300720c */ /* 0x040fe40003f66070 */
[----:B------:R-:W-:Y:S02]  /*7400*/  @!P4 ISETP.GE.U32.AND P5, PT, R3, R30, PT ;  /* 0x0000001e0300c20c */ /* 0x000fe40003fa6070 */
[C---:B------:R-:W-:Y:S01]  /*7410*/  SEL R31, R34.reuse, 0x63400000, !P3 ;  /* 0x63400000221f7807 */ /* 0x040fe20005800000 */
[----:B------:R-:W0:Y:S01]  /*7420*/  MUFU.RCP64H R33, R27 ;  /* 0x0000001b00217308 */ /* 0x000e220000001800 */
[----:B------:R-:W-:Y:S02]  /*7430*/  @!P4 SEL R35, R34, 0x63400000, !P5 ;  /* 0x634000002223c807 */ /* 0x000fe40006800000 */
[----:B------:R-:W-:-:S02]  /*7440*/  LOP3.LUT R31, R31, 0x800fffff, R25, 0xf8, !PT ;  /* 0x800fffff1f1f7812 */ /* 0x000fc400078ef819 */
[----:B------:R-:W-:Y:S01]  /*7450*/  @!P4 LOP3.LUT R30, R35, 0x80000000, R25, 0xf8, !PT ;  /* 0x80000000231ec812 */ /* 0x000fe200078ef819 */
[----:B------:R-:W-:Y:S01]  /*7460*/  IMAD.MOV.U32 R35, RZ, RZ, R3 ;  /* 0x000000ffff237224 */ /* 0x000fe200078e0003 */
[----:B------:R-:W-:Y:S02]  /*7470*/  @!P0 LOP3.LUT R36, R27, 0x7ff00000, RZ, 0xc0, !PT ;  /* 0x7ff000001b248812 */ /* 0x000fe400078ec0ff */
[----:B------:R-:W-:Y:S01]  /*7480*/  @!P4 LOP3.LUT R39, R30, 0x100000, RZ, 0xfc, !PT ;  /* 0x001000001e27c812 */ /* 0x000fe200078efcff */
[----:B------:R-:W-:-:S06]  /*7490*/  IMAD.MOV.U32 R30, RZ, RZ, R24 ;  /* 0x000000ffff1e7224 */ /* 0x000fcc00078e0018 */
[----:B------:R-:W-:Y:S02]  /*74a0*/  @!P4 DFMA R30, R30, 2, -R38 ;  /* 0x400000001e1ec82b */ /* 0x000fe40000000826 */
[----:B0-----:R-:W-:-:S08]  /*74b0*/  DFMA R38, R32, -R26, 1 ;  /* 0x3ff000002026742b */ /* 0x001fd0000000081a */
[----:B------:R-:W-:Y:S01]  /*74c0*/  DFMA R38, R38, R38, R38 ;  /* 0x000000262626722b */ /* 0x000fe20000000026 */
[----:B------:R-:W-:-:S05]  /*74d0*/  @!P4 LOP3.LUT R35, R31, 0x7ff00000, RZ, 0xc0, !PT ;  /* 0x7ff000001f23c812 */ /* 0x000fca00078ec0ff */
[----:B------:R-:W-:Y:S02]  /*74e0*/  VIADD R37, R35, 0xffffffff ;  /* 0xffffffff23257836 */ /* 0x000fe40000000000 */
[----:B------:R-:W-:-:S03]  /*74f0*/  DFMA R32, R32, R38, R32 ;  /* 0x000000262020722b */ /* 0x000fc60000000020 */
[----:B------:R-:W-:Y:S01]  /*7500*/  ISETP.GT.U32.AND P0, PT, R37, 0x7feffffe, PT ;  /* 0x7feffffe2500780c */ /* 0x000fe20003f04070 */
[----:B------:R-:W-:-:S04]  /*7510*/  VIADD R37, R36, 0xffffffff ;  /* 0xffffffff24257836 */ /* 0x000fc80000000000 */
[----:B------:R-:W-:Y:S01]  /*7520*/  DFMA R40, R32, -R26, 1 ;  /* 0x3ff000002028742b */ /* 0x000fe2000000081a */
[----:B------:R-:W-:-:S07]  /*7530*/  ISETP.GT.U32.OR P0, PT, R37, 0x7feffffe, P0 ;  /* 0x7feffffe2500780c */ /* 0x000fce0000704470 */
[----:B------:R-:W-:-:S08]  /*7540*/  DFMA R40, R32, R40, R32 ;  /* 0x000000282028722b */ /* 0x000fd00000000020 */
[----:B------:R-:W-:-:S08]  /*7550*/  DMUL R38, R40, R30 ;  /* 0x0000001e28267228 */ /* 0x000fd00000000000 */
[----:B------:R-:W-:-:S08]  /*7560*/  DFMA R32, R38, -R26, R30 ;  /* 0x8000001a2620722b */ /* 0x000fd0000000001e */
[----:B------:R-:W-:Y:S01]  /*7570*/  DFMA R32, R40, R32, R38 ;  /* 0x000000202820722b */ /* 0x000fe20000000026 */
[----:B------:R-:W-:Y:S10]  /*7580*/  @P0 BRA `(.L_x_3945) ;  /* 0x00000000006c0947 */ /* 0x000ff40003800000 */
        /* <DEDUP_REMOVED lines=27> */
.L_x_3945:
        /* <DEDUP_REMOVED lines=16> */
.L_x_3948:
[----:B------:R-:W-:Y:S01]  /*7840*/  LOP3.LUT R39, R29, 0x80000, RZ, 0xfc, !PT ;  /* 0x000800001d277812 */ /* 0x000fe200078efcff */
[----:B------:R-:W-:Y:S01]  /*7850*/  IMAD.MOV.U32 R38, RZ, RZ, R28 ;  /* 0x000000ffff267224 */ /* 0x000fe200078e001c */
[----:B------:R-:W-:Y:S06]  /*7860*/  BRA `(.L_x_3946) ;  /* 0x0000000000087947 */ /* 0x000fec0003800000 */
.L_x_3947:
[----:B------:R-:W-:Y:S01]  /*7870*/  LOP3.LUT R39, R25, 0x80000, RZ, 0xfc, !PT ;  /* 0x0008000019277812 */ /* 0x000fe200078efcff */
[----:B------:R-:W-:-:S07]  /*7880*/  IMAD.MOV.U32 R38, RZ, RZ, R24 ;  /* 0x000000ffff267224 */ /* 0x000fce00078e0018 */
.L_x_3946:
[----:B------:R-:W-:Y:S05]  /*7890*/  BSYNC B0 ;  /* 0x0000000000007941 */ /* 0x000fea0003800000 */
.L_x_3944:
[----:B------:R-:W-:Y:S02]  /*78a0*/  IMAD.MOV.U32 R24, RZ, RZ, R0 ;  /* 0x000000ffff187224 */ /* 0x000fe400078e0000 */
[----:B------:R-:W-:-:S04]  /*78b0*/  IMAD.MOV.U32 R25, RZ, RZ, 0x0 ;  /* 0x00000000ff197424 */ /* 0x000fc800078e00ff */
[----:B------:R-:W-:Y:S05]  /*78c0*/  RET.REL.NODEC R24 `(_ZN43_GLOBAL__N__9ae7fba5_10_SoftMax_cu_9f978f6320softmax_warp_forwardIdddLi7ELb0ELb1EEEvPT0_PKT_iiiPKbib) ;  /* 0xffffff8418cc7950 */ /* 0x000fea0003c3ffff */
.L_x_3949:
        /* <DEDUP_REMOVED lines=11> */
.L_x_11724:


//--------------------- .text._ZN43_GLOBAL__N__9ae7fba5_10_SoftMax_cu_9f978f6320softmax_warp_forwardIdddLi6ELb0ELb1EEEvPT0_PKT_iiiPKbib --------------------------
	.section	.text._ZN43_GLOBAL__N__9ae7fba5_10_SoftMax_cu_9f978f6320softmax_warp_forwardIdddLi6ELb0ELb1EEEvPT0_PKT_iiiPKbib,"ax",@progbits
	.align	128
.text._ZN43_GLOBAL__N__9ae7fba5_10_SoftMax_cu_9f978f6320softmax_warp_forwardIdddLi6ELb0ELb1EEEvPT0_PKT_iiiPKbib:
        .type           _ZN43_GLOBAL__N__9ae7fba5_10_SoftMax_cu_9f978f6320softmax_warp_forwardIdddLi6ELb0ELb1EEEvPT0_PKT_iiiPKbib,@function
        .size           _ZN43_GLOBAL__N__9ae7fba5_10_SoftMax_cu_9f978f6320softmax_warp_forwardIdddLi6ELb0ELb1EEEvPT0_PKT_iiiPKbib,(.L_x_11726 - _ZN43_GLOBAL__N__9ae7fba5_10_SoftMax_cu_9f978f6320softmax_warp_forwardIdddLi6ELb0ELb1EEEvPT0_PKT_iiiPKbib)
        .other          _ZN43_GLOBAL__N__9ae7fba5_10_SoftMax_cu_9f978f6320softmax_warp_forwardIdddLi6ELb0ELb1EEEvPT0_PKT_iiiPKbib,@"STO_CUDA_ENTRY STV_DEFAULT"
_ZN43_GLOBAL__N__9ae7fba5_10_SoftMax_cu_9f978f6320softmax_warp_forwardIdddLi6ELb0ELb1EEEvPT0_PKT_iiiPKbib:
        /* <DEDUP_REMOVED lines=8> */
[----:B------:R-:W2:Y:S01]  /*0080*/  LDC.64 R22, c[0x0][0x220] ;  /* 0x00008800ff167b82 */ /* 0x000ea20000000a00 */
[----:B0-----:R-:W-:-:S04]  /*0090*/  IMAD R3, R3, UR5, R0 ;  /* 0x0000000503037c24 */ /* 0x001fc8000f8e0200 */
[----:B------:R-:W-:-:S03]  /*00a0*/  IMAD.SHL.U32 R4, R3, 0x2, RZ ;  /* 0x0000000203047824 */ /* 0x000fc600078e00ff */
[----:B------:R-:W0:Y:S01]  /*00b0*/  LDC R3, c[0x0][0x228] ;  /* 0x00008a00ff037b82 */ /* 0x000e220000000800 */
[----:B--2---:R-:W-:Y:S02]  /*00c0*/  IMAD R7, R4, R23, RZ ;  /* 0x0000001704077224 */ /* 0x004fe400078e02ff */
[----:B------:R-:W-:Y:S02]  /*00d0*/  IMAD.IADD R5, R22, 0x1, -R4 ;  /* 0x0000000116057824 */ /* 0x000fe400078e0a04 */
[----:B-1----:R-:W-:-:S03]  /*00e0*/  IMAD.IADD R8, R7, 0x1, R2 ;  /* 0x0000000107087824 */ /* 0x002fc600078e0202 */
[C---:B------:R-:W-:Y:S01]  /*00f0*/  ISETP.GT.AND P4, PT, R5.reuse, RZ, PT ;  /* 0x000000ff0500720c */ /* 0x040fe20003f84270 */
[--C-:B------:R-:W-:Y:S01]  /*0100*/  IMAD.MOV.U32 R4, RZ, RZ, R8.reuse ;  /* 0x000000ffff047224 */ /* 0x100fe200078e0008 */
[----:B------:R-:W-:Y:S02]  /*0110*/  VIMNMX R5, R5, 0x2, PT ;  /* 0x0000000205057848 */ /* 0x000fe40003fe0100 */
[----:B------:R-:W-:Y:S02]  /*0120*/  SHF.R.S32.HI R9, RZ, 0x1f, R8 ;  /* 0x0000001fff097819 */ /* 0x000fe40000011408 */
[----:B------:R-:W-:-:S03]  /*0130*/  ISETP.GT.AND P0, PT, R5, 0x1, PT ;  /* 0x000000010500780c */ /* 0x000fc60003f04270 */
[----:B------:R-:W-:Y:S01]  /*0140*/  IMAD.MOV.U32 R5, RZ, RZ, R9 ;  /* 0x000000ffff057224 */ /* 0x000fe200078e0009 */
[----:B------:R-:W-:Y:S09]  /*0150*/  @!P1 BRA `(.L_x_3950) ;  /* 0x0000000000689947 */ /* 0x000ff20003800000 */
[----:B------:R-:W1:Y:S02]  /*0160*/  LDC R10, c[0x0][0x238] ;  /* 0x00008e00ff0a7b82 */ /* 0x000e640000000800 */
[----:B-1----:R-:W-:-:S04]  /*0170*/  IABS R11, R10 ;  /* 0x0000000a000b7213 */ /* 0x002fc80000000000 */
[----:B------:R-:W1:Y:S08]  /*0180*/  I2F.RP R6, R11 ;  /* 0x0000000b00067306 */ /* 0x000e700000209400 */
[----:B-1----:R-:W1:Y:S02]  /*0190*/  MUFU.RCP R6, R6 ;  /* 0x0000000600067308 */ /* 0x002e640000001000 */
[----:B-1----:R-:W-:-:S06]  /*01a0*/  VIADD R4, R6, 0xffffffe ;  /* 0x0ffffffe06047836 */ /* 0x002fcc0000000000 */
[----:B------:R1:W2:Y:S02]  /*01b0*/  F2I.FTZ.U32.TRUNC.NTZ R5, R4 ;  /* 0x0000000400057305 */ /* 0x0002a4000021f000 */
[----:B-1----:R-:W-:Y:S02]  /*01c0*/  IMAD.MOV.U32 R4, RZ, RZ, RZ ;  /* 0x000000ffff047224 */ /* 0x002fe400078e00ff */
[----:B--2---:R-:W-:-:S04]  /*01d0*/  IMAD.MOV R12, RZ, RZ, -R5 ;  /* 0x000000ffff0c7224 */ /* 0x004fc800078e0a05 */
        /* <DEDUP_REMOVED lines=18> */
.L_x_3950:
[----:B------:R-:W-:Y:S01]  /*0300*/  ULDC.64 UR6, c[0x0][0x218] ;  /* 0x0000860000067ab9 */ /* 0x000fe20000000a00 */
[----:B------:R-:W-:Y:S01]  /*0310*/  VIADD R10, R2, 0x20 ;  /* 0x00000020020a7836 */ /* 0x000fe20000000000 */
[C---:B0-----:R-:W-:Y:S01]  /*0320*/  SEL R7, R3.reuse, RZ, P4 ;  /* 0x000000ff03077207 */ /* 0x041fe20002000000 */
[----:B------:R-:W-:Y:S01]  /*0330*/  IMAD.MOV.U32 R26, RZ, RZ, 0x0 ;  /* 0x00000000ff1a7424 */ /* 0x000fe200078e00ff */
[----:B------:R-:W-:Y:S01]  /*0340*/  SHF.R.S32.HI R11, RZ, 0x1f, R3 ;  /* 0x0000001fff0b7819 */ /* 0x000fe20000011403 */
[----:B------:R-:W-:Y:S01]  /*0350*/  IMAD.MOV.U32 R27, RZ, RZ, -0x100000 ;  /* 0xfff00000ff1b7424 */ /* 0x000fe200078e00ff */
[C---:B------:R-:W-:Y:S01]  /*0360*/  LEA R6, P4, R8.reuse, UR6, 0x3 ;  /* 0x0000000608067c11 */ /* 0x040fe2000f8818ff */
[----:B------:R-:W-:Y:S01]  /*0370*/  IMAD.MOV.U32 R24, RZ, RZ, 0x0 ;  /* 0x00000000ff187424 */ /* 0x000fe200078e00ff */
[----:B------:R-:W-:Y:S01]  /*0380*/  IADD3 R12, P5, R8, R3, RZ ;  /* 0x00000003080c7210 */ /* 0x000fe20007fbe0ff */
[----:B------:R-:W-:Y:S01]  /*0390*/  IMAD.MOV.U32 R25, RZ, RZ, -0x100000 ;  /* 0xfff00000ff197424 */ /* 0x000fe200078e00ff */
[----:B------:R-:W-:Y:S01]  /*03a0*/  SEL R13, R3, RZ, P0 ;  /* 0x000000ff030d7207 */ /* 0x000fe20000000000 */
[----:B------:R-:W-:Y:S01]  /*03b0*/  IMAD.MOV.U32 R16, RZ, RZ, 0x0 ;  /* 0x00000000ff107424 */ /* 0x000fe200078e00ff */
[-C--:B------:R-:W-:Y:S01]  /*03c0*/  ISETP.GE.AND P2, PT, R2, R7.reuse, PT ;  /* 0x000000070200720c */ /* 0x080fe20003f46270 */
[----:B------:R-:W-:Y:S01]  /*03d0*/  IMAD.MOV.U32 R17, RZ, RZ, -0x100000 ;  /* 0xfff00000ff117424 */ /* 0x000fe200078e00ff */
[----:B------:R-:W-:Y:S01]  /*03e0*/  ISETP.GE.AND P3, PT, R10, R7, PT ;  /* 0x000000070a00720c */ /* 0x000fe20003f66270 */
[----:B------:R-:W-:Y:S01]  /*03f0*/  IMAD.MOV.U32 R14, RZ, RZ, 0x0 ;  /* 0x00000000ff0e7424 */ /* 0x000fe200078e00ff */
[----:B------:R-:W-:Y:S01]  /*0400*/  LEA.HI.X R7, R8, UR7, R9, 0x3, P4 ;  /* 0x0000000708077c11 */ /* 0x000fe2000a0f1c09 */
[----:B------:R-:W-:Y:S01]  /*0410*/  IMAD.X R9, R9, 0x1, R11, P5 ;  /* 0x0000000109097824 */ /* 0x000fe200028e060b */
[-C--:B------:R-:W-:Y:S01]  /*0420*/  ISETP.GE.AND P4, PT, R2, R13.reuse, PT ;  /* 0x0000000d0200720c */ /* 0x080fe20003f86270 */
[----:B------:R-:W-:Y:S01]  /*0430*/  IMAD.MOV.U32 R15, RZ, RZ, -0x100000 ;  /* 0xfff00000ff0f7424 */ /* 0x000fe200078e00ff */
[----:B------:R-:W-:Y:S01]  /*0440*/  ISETP.GE.AND P5, PT, R10, R13, PT ;  /* 0x0000000d0a00720c */ /* 0x000fe20003fa6270 */
[----:B------:R-:W-:Y:S01]  /*0450*/  ULDC.64 UR8, c[0x0][0x230] ;  /* 0x00008c0000087ab9 */ /* 0x000fe20000000a00 */
[----:B------:R-:W-:-:S04]  /*0460*/  LEA R8, P0, R12, UR6, 0x3 ;  /* 0x000000060c087c11 */ /* 0x000fc8000f8018ff */
[----:B------:R-:W-:Y:S01]  /*0470*/  LEA.HI.X R9, R12, UR7, R9, 0x3, P0 ;  /* 0x000000070c097c11 */ /* 0x000fe200080f1c09 */
[----:B------:R-:W-:Y:S02]  /*0480*/  ULDC.64 UR6, c[0x0][0x208] ;  /* 0x0000820000067ab9 */ /* 0x000fe40000000a00 */
[----:B------:R0:W5:Y:S04]  /*0490*/  @!P2 LDG.E.64 R26, desc[UR6][R6.64] ;  /* 0x00000006061aa981 */ /* 0x000168000c1e1b00 */
[----:B------:R0:W5:Y:S04]  /*04a0*/  @!P3 LDG.E.64 R24, desc[UR6][R6.64+0x100] ;  /* 0x000100060618b981 */ /* 0x000168000c1e1b00 */
[----:B------:R0:W5:Y:S04]  /*04b0*/  @!P4 LDG.E.64 R16, desc[UR6][R8.64] ;  /* 0x000000060810c981 */ /* 0x000168000c1e1b00 */
[----:B------:R0:W5:Y:S01]  /*04c0*/  @!P5 LDG.E.64 R14, desc[UR6][R8.64+0x100] ;  /* 0x00010006080ed981 */ /* 0x000162000c1e1b00 */
        /* <DEDUP_REMOVED lines=8> */
[----:B------:R-:W-:Y:S01]  /*0550*/  PRMT R6, RZ, 0x7610, R6 ;  /* 0x00007610ff067816 */ /* 0x000fe20000000006 */
[----:B------:R-:W-:Y:S01]  /*0560*/  IMAD.MOV.U32 R5, RZ, RZ, R27 ;  /* 0x000000ffff057224 */ /* 0x000fe200078e001b */
[----:B------:R-:W-:Y:S06]  /*0570*/  @P2 BRA `(.L_x_3953) ;  /* 0x00000000000c2947 */ /* 0x000fec0003800000 */
[----:B------:R-:W2:Y:S02]  /*0580*/  LDG.E.U8 R6, desc[UR6][R12.64] ;  /* 0x000000060c067981 */ /* 0x000ea4000c1e1100 */
[----:B--2---:R-:W-:-:S04]  /*0590*/  ISETP.NE.AND P0, PT, R6, RZ, PT ;  /* 0x000000ff0600720c */ /* 0x004fc80003f05270 */
[----:B------:R-:W-:-:S09]  /*05a0*/  SEL R6, RZ, 0x1, P0 ;  /* 0x00000001ff067807 */ /* 0x000fd20000000000 */
.L_x_3953:
[----:B------:R-:W-:Y:S05]  /*05b0*/  BSYNC B0 ;  /* 0x0000000000007941 */ /* 0x000fea0003800000 */
.L_x_3952:
[----:B------:R-:W-:Y:S04]  /*05c0*/  BSSY B0, `(.L_x_3954) ;  /* 0x000000d000007945 */ /* 0x000fe80003800000 */
[----:B------:R-:W-:Y:S05]  /*05d0*/  @P3 BRA `(.L_x_3955) ;  /* 0x00000000002c3947 */ /* 0x000fea0003800000 */
[----:B------:R-:W2:Y:S01]  /*05e0*/  LDG.E.U8 R4, desc[UR6][R12.64+0x20] ;  /* 0x000020060c047981 */ /* 0x000ea2000c1e1100 */
[----:B------:R-:W-:Y:S02]  /*05f0*/  IMAD.MOV.U32 R7, RZ, RZ, 0x1 ;  /* 0x00000001ff077424 */ /* 0x000fe400078e00ff */
[----:B------:R-:W-:Y:S01]  /*0600*/  IMAD.MOV.U32 R5, RZ, RZ, R27 ;  /* 0x000000ffff057224 */ /* 0x000fe200078e001b */
[----:B--2---:R-:W-:-:S13]  /*0610*/  ISETP.NE.AND P6, PT, R4, RZ, PT ;  /* 0x000000ff0400720c */ /* 0x004fda0003fc5270 */
[----:B------:R-:W-:Y:S01]  /*0620*/  @!P6 DSETP.GT.AND P0, PT, R26, R24, PT ;  /* 0x000000181a00e22a */ /* 0x000fe20003f04000 */
[----:B------:R-:W-:Y:S02]  /*0630*/  @!P6 PRMT R4, R6, 0x9910, RZ ;  /* 0x000099100604e816 */ /* 0x000fe400000000ff */
[----:B------:R-:W-:-:S03]  /*0640*/  @!P6 PRMT R6, R7, 0x7610, R6 ;  /* 0x000076100706e816 */ /* 0x000fc60000000006 */
[----:B------:R-:W-:Y:S01]  /*0650*/  @!P6 ISETP.NE.AND P0, PT, R4, RZ, P0 ;  /* 0x000000ff0400e20c */ /* 0x000fe20000705270 */
[----:B------:R-:W-:-:S03]  /*0660*/  IMAD.MOV.U32 R4, RZ, RZ, R26 ;  /* 0x000000ffff047224 */ /* 0x000fc600078e001a */
[----:B------:R-:W-:Y:S02]  /*0670*/  @!P6 FSEL R4, R26, R24, P0 ;  /* 0x000000181a04e208 */ /* 0x000fe40000000000 */
[----:B------:R-:W-:-:S07]  /*0680*/  @!P6 FSEL R5, R27, R25, P0 ;  /* 0x000000191b05e208 */ /* 0x000fce0000000000 */
.L_x_3955:
[----:B------:R-:W-:Y:S05]  /*0690*/  BSYNC B0 ;  /* 0x0000000000007941 */ /* 0x000fea0003800000 */
.L_x_3954:
[----:B------:R-:W-:Y:S01]  /*06a0*/  @!P4 ISETP.NE.AND P0, PT, R8, RZ, PT ;  /* 0x000000ff0800c20c */ /* 0x000fe20003f05270 */
[----:B------:R-:W-:Y:S01]  /*06b0*/  BSSY B0, `(.L_x_3956) ;  /* 0x0000016000007945 */ /* 0x000fe20003800000 */
[----:B------:R-:W-:Y:S02]  /*06c0*/  PRMT R7, R6, 0x9910, RZ ;  /* 0x0000991006077816 */ /* 0x000fe400000000ff */
[----:B------:R-:W-:Y:S02]  /*06d0*/  @!P4 SEL R8, RZ, 0x1, P0 ;  /* 0x00000001ff08c807 */ /* 0x000fe40000000000 */
        /* <DEDUP_REMOVED lines=19> */
.L_x_3957:
[----:B------:R-:W-:Y:S05]  /*0810*/  BSYNC B0 ;  /* 0x0000000000007941 */ /* 0x000fea0003800000 */
.L_x_3956:
[----:B------:R-:W-:-:S04]  /*0820*/  PRMT R6, R6, 0x9910, RZ ;  /* 0x0000991006067816 */ /* 0x000fc800000000ff */
[----:B------:R-:W-:-:S04]  /*0830*/  ISETP.NE.AND P0, PT, R6, RZ, PT ;  /* 0x000000ff0600720c */ /* 0x000fc80003f05270 */
[----:B------:R-:W-:Y:S02]  /*0840*/  FSEL R4, R4, RZ, P0 ;  /* 0x000000ff04047208 */ /* 0x000fe40000000000 */
[----:B------:R-:W-:Y:S01]  /*0850*/  FSEL R5, R5, -QNAN , P0 ;  /* 0xfff0000005057808 */ /* 0x000fe20000000000 */
[----:B------:R-:W-:Y:S06]  /*0860*/  BRA `(.L_x_3958) ;  /* 0x0000000000d07947 */ /* 0x000fec0003800000 */
.L_x_3951:
        /* <DEDUP_REMOVED lines=9> */
.L_x_3960:
[----:B------:R-:W-:Y:S05]  /*0900*/  BSYNC B0 ;  /* 0x0000000000007941 */ /* 0x000fea0003800000 */
.L_x_3959:
        /* <DEDUP_REMOVED lines=13> */
.L_x_3962:
[----:B------:R-:W-:Y:S05]  /*09e0*/  BSYNC B0 ;  /* 0x0000000000007941 */ /* 0x000fea0003800000 */
.L_x_3961:
        /* <DEDUP_REMOVED lines=23> */
.L_x_3964:
[----:B------:R-:W-:Y:S05]  /*0b60*/  BSYNC B0 ;  /* 0x0000000000007941 */ /* 0x000fea0003800000 */
.L_x_3963:
[----:B------:R-:W-:-:S04]  /*0b70*/  PRMT R6, R6, 0x9910, RZ ;  /* 0x0000991006067816 */ /* 0x000fc800000000ff */
[----:B------:R-:W-:-:S04]  /*0b80*/  ISETP.NE.AND P0, PT, R6, RZ, PT ;  /* 0x000000ff0600720c */ /* 0x000fc80003f05270 */
[----:B------:R-:W-:Y:S02]  /*0b90*/  FSEL R4, R4, RZ, P0 ;  /* 0x000000ff04047208 */ /* 0x000fe40000000000 */
[----:B------:R-:W-:-:S07]  /*0ba0*/  FSEL R5, R5, -QNAN , P0 ;  /* 0xfff0000005057808 */ /* 0x000fce0000000000 */
.L_x_3958:
[----:B------:R-:W-:Y:S01]  /*0bb0*/  SHFL.BFLY PT, R7, R5, 0x10, 0x1f ;  /* 0x0e001f0005077f89 */ /* 0x000fe200000e0000 */
[----:B------:R-:W-:Y:S03]  /*0bc0*/  BSSY B0, `(.L_x_3965) ;  /* 0x0000144000007945 */ /* 0x000fe60003800000 */
[----:B------:R-:W1:Y:S02]  /*0bd0*/  SHFL.BFLY PT, R6, R4, 0x10, 0x1f ;  /* 0x0e001f0004067f89 */ /* 0x000e6400000e0000 */
[----:B-1----:R-:W-:-:S06]  /*0be0*/  DSETP.GEU.AND P0, PT, R4, R6, PT ;  /* 0x000000060400722a */ /* 0x002fcc0003f0e000 */
[----:B------:R-:W-:Y:S02]  /*0bf0*/  FSEL R9, R7, R5, !P0 ;  /* 0x0000000507097208 */ /* 0x000fe40004000000 */
[----:B------:R-:W-:-:S03]  /*0c00*/  FSEL R8, R6, R4, !P0 ;  /* 0x0000000406087208 */ /* 0x000fc60004000000 */
[----:B------:R-:W-:Y:S04]  /*0c10*/  SHFL.BFLY PT, R7, R9, 0x8, 0x1f ;  /* 0x0d001f0009077f89 */ /* 0x000fe800000e0000 */
        /* <DEDUP_REMOVED lines=13> */
[----:B------:R-:W-:Y:S01]  /*0cf0*/  FSEL R18, R4, R6, !P0 ;  /* 0x0000000604127208 */ /* 0x000fe20004000000 */
[----:B------:R-:W-:Y:S04]  /*0d00*/  SHFL.BFLY PT, R5, R21, 0x10, 0x1f ;  /* 0x0e001f0015057f89 */ /* 0x000fe800000e0000 */
[----:B------:R-:W1:Y:S04]  /*0d10*/  SHFL.BFLY PT, R4, R20, 0x10, 0x1f ;  /* 0x0e001f0014047f89 */ /* 0x000e6800000e0000 */
[----:B------:R-:W-:Y:S04]  /*0d20*/  SHFL.BFLY PT, R9, R19, 0x1, 0x1f ;  /* 0x0c201f0013097f89 */ /* 0x000fe800000e0000 */
[----:B------:R-:W2:Y:S01]  /*0d30*/  SHFL.BFLY PT, R8, R18, 0x1, 0x1f ;  /* 0x0c201f0012087f89 */ /* 0x000ea200000e0000 */
[----:B-1----:R-:W-:-:S06]  /*0d40*/  DSETP.GEU.AND P0, PT, R20, R4, PT ;  /* 0x000000041400722a */ /* 0x002fcc0003f0e000 */
[----:B------:R-:W-:Y:S02]  /*0d50*/  FSEL R4, R4, R20, !P0 ;  /* 0x0000001404047208 */ /* 0x000fe40004000000 */
[----:B------:R-:W-:Y:S01]  /*0d60*/  FSEL R5, R5, R21, !P0 ;  /* 0x0000001505057208 */ /* 0x000fe20004000000 */
[----:B--2---:R-:W-:Y:S02]  /*0d70*/  DSETP.GEU.AND P6, PT, R18, R8, PT ;  /* 0x000000081200722a */ /* 0x004fe40003fce000 */
[----:B------:R-:W-:Y:S04]  /*0d80*/  SHFL.BFLY PT, R6, R4, 0x8, 0x1f ;  /* 0x0d001f0004067f89 */ /* 0x000fe800000e0000 */
[----:B------:R-:W1:Y:S01]  /*0d90*/  SHFL.BFLY PT, R7, R5, 0x8, 0x1f ;  /* 0x0d001f0005077f89 */ /* 0x000e6200000e0000 */
[----:B------:R-:W-:-:S02]  /*0da0*/  FSEL R8, R8, R18, !P6 ;  /* 0x0000001208087208 */ /* 0x000fc40007000000 */
[----:B------:R-:W-:Y:S01]  /*0db0*/  FSEL R9, R9, R19, !P6 ;  /* 0x0000001309097208 */ /* 0x000fe20007000000 */
[----:B-1----:R-:W-:-:S06]  /*0dc0*/  DSETP.GEU.AND P0, PT, R4, R6, PT ;  /* 0x000000060400722a */ /* 0x002fcc0003f0e000 */
[----:B------:R-:W-:Y:S02]  /*0dd0*/  FSEL R19, R7, R5, !P0 ;  /* 0x0000000507137208 */ /* 0x000fe40004000000 */
[----:B------:R-:W-:-:S03]  /*0de0*/  FSEL R18, R6, R4, !P0 ;  /* 0x0000000406127208 */ /* 0x000fc60004000000 */
[----:B------:R-:W-:Y:S04]  /*0df0*/  SHFL.BFLY PT, R7, R19, 0x4, 0x1f ;  /* 0x0c801f0013077f89 */ /* 0x000fe800000e0000 */
[----:B------:R-:W1:Y:S02]  /*0e00*/  SHFL.BFLY PT, R6, R18, 0x4, 0x1f ;  /* 0x0c801f0012067f89 */ /* 0x000e6400000e0000 */
[----:B-1----:R-:W-:-:S06]  /*0e10*/  DSETP.GEU.AND P0, PT, R18, R6, PT ;  /* 0x000000061200722a */ /* 0x002fcc0003f0e000 */
[----:B------:R-:W-:Y:S02]  /*0e20*/  FSEL R21, R7, R19, !P0 ;  /* 0x0000001307157208 */ /* 0x000fe40004000000 */
[----:B------:R-:W-:Y:S02]  /*0e30*/  FSEL R20, R6, R18, !P0 ;  /* 0x0000001206147208 */ /* 0x000fe40004000000 */
[----:B------:R-:W-:Y:S01]  /*0e40*/  CS2R R6, SRZ ;  /* 0x0000000000067805 */ /* 0x000fe2000001ff00 */
        /* <DEDUP_REMOVED lines=11> */
[----:B------:R-:W-:Y:S06]  /*0f00*/  @!P1 BRA `(.L_x_3966) ;  /* 0x0000000800209947 */ /* 0x000fec0003800000 */
[----:B------:R-:W-:Y:S04]  /*0f10*/  BSSY B1, `(.L_x_3967) ;  /* 0x0000044000017945 */ /* 0x000fe80003800000 */
[----:B------:R-:W-:Y:S05]  /*0f20*/  @P2 BRA `(.L_x_3968) ;  /* 0x0000000400082947 */ /* 0x000fea0003800000 */
[----:B------:R-:W2:Y:S01]  /*0f30*/  LDG.E.U8 R4, desc[UR6][R12.64] ;  /* 0x000000060c047981 */ /* 0x000ea2000c1e1100 */
[----:B------:R-:W-:Y:S02]  /*0f40*/  CS2R R6, SRZ ;  /* 0x0000000000067805 */ /* 0x000fe4000001ff00 */
[----:B--2---:R-:W-:Y:S02]  /*0f50*/  ISETP.NE.AND P0, PT, R4, RZ, PT ;  /* 0x000000ff0400720c */ /* 0x004fe40003f05270 */
[----:B------:R-:W-:-:S11]  /*0f60*/  CS2R R4, SRZ ;  /* 0x0000000000047805 */ /* 0x000fd6000001ff00 */
        /* <DEDUP_REMOVED lines=60> */
.L_x_3970:
[----:B------:R-:W-:Y:S05]  /*1330*/  BSYNC B2 ;  /* 0x0000000000027941 */ /* 0x000fea0003800000 */
.L_x_3969:
[----:B------:R-:W-:-:S11]  /*1340*/  DADD R6, RZ, R4 ;  /* 0x00000000ff067229 */ /* 0x000fd60000000004 */
.L_x_3968:
[----:B------:R-:W-:Y:S05]  /*1350*/  BSYNC B1 ;  /* 0x0000000000017941 */ /* 0x000fea0003800000 */
.L_x_3967:
        /* <DEDUP_REMOVED lines=64> */
.L_x_3973:
[----:B------:R-:W-:Y:S05]  /*1760*/  BSYNC B1 ;  /* 0x0000000000017941 */ /* 0x000fea0003800000 */
.L_x_3972:
[----:B------:R-:W-:Y:S01]  /*1770*/  DADD R6, R6, R20 ;  /* 0x0000000006067229 */ /* 0x000fe20000000014 */
[----:B------:R-:W-:Y:S10]  /*1780*/  BRA `(.L_x_3971) ;  /* 0x00000008001c7947 */ /* 0x000ff40003800000 */
.L_x_3966:
        /* <DEDUP_REMOVED lines=64> */
[----:B------:R-:W-:-:S06]  /*1b90*/  @!P0 LEA R7, R26, 0x3ff00000, 0x14 ;  /* 0x3ff000001a078811 */ /* 0x000fcc00078ea0ff */
[----:B------:R-:W-:-:S11]  /*1ba0*/  @!P0 DMUL R4, R20, R6 ;  /* 0x0000000614048228 */ /* 0x000fd60000000000 */
.L_x_3977:
[----:B------:R-:W-:Y:S05]  /*1bb0*/  BSYNC B2 ;  /* 0x0000000000027941 */ /* 0x000fea0003800000 */
.L_x_3976:
[----:B------:R-:W-:-:S11]  /*1bc0*/  DADD R6, RZ, R4 ;  /* 0x00000000ff067229 */ /* 0x000fd60000000004 */
.L_x_3975:
[----:B------:R-:W-:Y:S05]  /*1bd0*/  BSYNC B1 ;  /* 0x0000000000017941 */ /* 0x000fea0003800000 */
.L_x_3974:
        /* <DEDUP_REMOVED lines=64> */
.L_x_3979:
[----:B------:R-:W-:Y:S05]  /*1fe0*/  BSYNC B1 ;  /* 0x0000000000017941 */ /* 0x000fea0003800000 */
.L_x_3978:
[----:B------:R-:W-:-:S11]  /*1ff0*/  DADD R6, R6, R20 ;  /* 0x0000000006067229 */ /* 0x000fd60000000014 */
.L_x_3971:
[----:B------:R-:W-:Y:S05]  /*2000*/  BSYNC B0 ;  /* 0x0000000000007941 */ /* 0x000fea0003800000 */
.L_x_3965:
[----:B------:R-:W-:Y:S04]  /*2010*/  BSSY B0, `(.L_x_3980) ;  /* 0x0000113000007945 */ /* 0x000fe80003800000 */
[----:B------:R-:W-:Y:S05]  /*2020*/  @!P1 BRA `(.L_x_3981) ;  /* 0x0000000800209947 */ /* 0x000fea0003800000 */
[----:B------:R-:W-:Y:S01]  /*2030*/  BSSY B1, `(.L_x_3982) ;  /* 0x0000044000017945 */ /* 0x000fe20003800000 */
[----:B------:R-:W-:Y:S02]  /*2040*/  CS2R R18, SRZ ;  /* 0x0000000000127805 */ /* 0x000fe4000001ff00 */
[----:B------:R-:W-:Y:S01]  /*2050*/  CS2R R24, SRZ ;  /* 0x0000000000187805 */ /* 0x000fe2000001ff00 */
[----:B------:R-:W-:Y:S06]  /*2060*/  @P4 BRA `(.L_x_3983) ;  /* 0x0000000400004947 */ /* 0x000fec0003800000 */
[----:B0-----:R-:W2:Y:S02]  /*2070*/  LDG.E.U8 R10, desc[UR6][R12.64] ;  /* 0x000000060c0a7981 */ /* 0x001ea4000c1e1100 */
        /* <DEDUP_REMOVED lines=61> */
.L_x_3985:
[----:B------:R-:W-:Y:S05]  /*2450*/  BSYNC B2 ;  /* 0x0000000000027941 */ /* 0x000fea0003800000 */
.L_x_3984:
[----:B------:R-:W-:-:S11]  /*2460*/  DADD R24, RZ, R18 ;  /* 0x00000000ff187229 */ /* 0x000fd60000000012 */
.L_x_3983:
[----:B------:R-:W-:Y:S05]  /*2470*/  BSYNC B1 ;  /* 0x0000000000017941 */ /* 0x000fea0003800000 */
.L_x_3982:
[----:B------:R-:W-:Y:S01]  /*2480*/  CS2R R16, SRZ ;  /* 0x0000000000107805 */ /* 0x000fe2000001ff00 */
[----:B------:R-:W-:Y:S06]  /*2490*/  @P5 BRA `(.L_x_3986) ;  /* 0x0000000c00285947 */ /* 0x000fec0003800000 */
[----:B0-----:R-:W2:Y:S02]  /*24a0*/  LDG.E.U8 R12, desc[UR6][R12.64+0x20] ;  /* 0x000020060c0c7981 */ /* 0x001ea4000c1e1100 */
        /* <DEDUP_REMOVED lines=61> */
.L_x_3988:
[----:B------:R-:W-:Y:S05]  /*2880*/  BSYNC B1 ;  /* 0x0000000000017941 */ /* 0x000fea0003800000 */
.L_x_3987:
[----:B------:R-:W-:Y:S01]  /*2890*/  DADD R24, R24, R16 ;  /* 0x0000000018187229 */ /* 0x000fe20000000010 */
[----:B------:R-:W-:Y:S10]  /*28a0*/  BRA `(.L_x_3986) ;  /* 0x0000000800247947 */ /* 0x000ff40003800000 */
.L_x_3981:
[----:B------:R-:W-:Y:S01]  /*28b0*/  BSSY B1, `(.L_x_3989) ;  /* 0x0000046000017945 */ /* 0x000fe20003800000 */
[----:B------:R-:W-:Y:S02]  /*28c0*/  CS2R R18, SRZ ;  /* 0x0000000000127805 */ /* 0x000fe4000001ff00 */
[----:B------:R-:W-:Y:S01]  /*28d0*/  CS2R R24, SRZ ;  /* 0x0000000000187805 */ /* 0x000fe2000001ff00 */
[----:B------:R-:W-:Y:S06]  /*28e0*/  @P4 BRA `(.L_x_3990) ;  /* 0x0000000400084947 */ /* 0x000fec0003800000 */
[----:B0-----:R-:W2:Y:S01]  /*28f0*/  LDG.E.U8 R12, desc[UR6][R10.64] ;  /* 0x000000060a0c7981 */ /* 0x001ea2000c1e1100 */
        /* <DEDUP_REMOVED lines=63> */
.L_x_3992:
[----:B------:R-:W-:Y:S05]  /*2cf0*/  BSYNC B2 ;  /* 0x0000000000027941 */ /* 0x000fea0003800000 */
.L_x_3991:
[----:B------:R-:W-:-:S11]  /*2d00*/  DADD R24, RZ, R18 ;  /* 0x00000000ff187229 */ /* 0x000fd60000000012 */
.L_x_3990:
[----:B------:R-:W-:Y:S05]  /*2d10*/  BSYNC B1 ;  /* 0x0000000000017941 */ /* 0x000fea0003800000 */
.L_x_3989:
        /* <DEDUP_REMOVED lines=64> */
.L_x_3994:
[----:B------:R-:W-:Y:S05]  /*3120*/  BSYNC B1 ;  /* 0x0000000000017941 */ /* 0x000fea0003800000 */
.L_x_3993:
[----:B------:R-:W-:-:S11]  /*3130*/  DADD R24, R24, R16 ;  /* 0x0000000018187229 */ /* 0x000fd60000000010 */
.L_x_3986:
[----:B------:R-:W-:Y:S05]  /*3140*/  BSYNC B0 ;  /* 0x0000000000007941 */ /* 0x000fea0003800000 */
.L_x_3980:
[----:B------:R-:W-:Y:S01]  /*3150*/  SHFL.BFLY PT, R9, R7, 0x10, 0x1f ;  /* 0x0e001f0007097f89 */ /* 0x000fe200000e0000 */
[----:B------:R-:W1:Y:S03]  /*3160*/  LDC R23, c[0x0][0x4] ;  /* 0x00000100ff177b82 */ /* 0x000e660000000800 */
[----:B------:R-:W2:Y:S04]  /*3170*/  SHFL.BFLY PT, R8, R6, 0x10, 0x1f ;  /* 0x0e001f0006087f89 */ /* 0x000ea800000e0000 */
[----:B0-----:R-:W-:Y:S04]  /*3180*/  SHFL.BFLY PT, R11, R25, 0x10, 0x1f ;  /* 0x0e001f00190b7f89 */ /* 0x001fe800000e0000 */
[----:B------:R-:W0:Y:S01]  /*3190*/  SHFL.BFLY PT, R10, R24, 0x10, 0x1f ;  /* 0x0e001f00180a7f89 */ /* 0x000e2200000e0000 */
[----:B-1----:R-:W-:Y:S01]  /*31a0*/  IMAD R23, R23, UR5, R0 ;  /* 0x0000000517177c24 */ /* 0x002fe2000f8e0200 */
[----:B--2---:R-:W-:-:S03]  /*31b0*/  DADD R8, R8, R6 ;  /* 0x0000000008087229 */ /* 0x004fc60000000006 */
[----:B------:R-:W-:-:S05]  /*31c0*/  IMAD R23, R23, -0x2, R22 ;  /* 0xfffffffe17177824 */ /* 0x000fca00078e0216 */
[----:B------:R-:W-:Y:S01]  /*31d0*/  VIMNMX R23, R23, 0x2, PT ;  /* 0x0000000217177848 */ /* 0x000fe20003fe0100 */
[----:B------:R-:W-:Y:S01]  /*31e0*/  SHFL.BFLY PT, R15, R9, 0x8, 0x1f ;  /* 0x0d001f00090f7f89 */ /* 0x000fe200000e0000 */
[----:B0-----:R-:W-:Y:S02]  /*31f0*/  DADD R12, R10, R24 ;  /* 0x000000000a0c7229 */ /* 0x001fe40000000018 */
[----:B------:R-:W-:Y:S01]  /*3200*/  ISETP.GE.AND P0, PT, R23, 0x1, PT ;  /* 0x000000011700780c */ /* 0x000fe20003f06270 */
[----:B------:R-:W0:Y:S04]  /*3210*/  SHFL.BFLY PT, R14, R8, 0x8, 0x1f ;  /* 0x0d001f00080e7f89 */ /* 0x000e2800000e0000 */
[----:B------:R-:W-:Y:S04]  /*3220*/  SHFL.BFLY PT, R11, R13, 0x8, 0x1f ;  /* 0x0d001f000d0b7f89 */ /* 0x000fe800000e0000 */
[----:B------:R-:W1:Y:S01]  /*3230*/  SHFL.BFLY PT, R10, R12, 0x8, 0x1f ;  /* 0x0d001f000c0a7f89 */ /* 0x000e6200000e0000 */
[----:B0-----:R-:W-:-:S07]  /*3240*/  DADD R14, R8, R14 ;  /* 0x00000000080e7229 */ /* 0x001fce000000000e */
[----:B------:R-:W-:Y:S01]  /*3250*/  SHFL.BFLY PT, R29, R15, 0x4, 0x1f ;  /* 0x0c801f000f1d7f89 */ /* 0x000fe200000e0000 */
[----:B-1----:R-:W-:-:S03]  /*3260*/  DADD R26, R12, R10 ;  /* 0x000000000c1a7229 */ /* 0x002fc6000000000a */
        /* <DEDUP_REMOVED lines=13> */
[----:B------:R1:W2:Y:S04]  /*3340*/  SHFL.BFLY PT, R11, R13, 0x1, 0x1f ;  /* 0x0c201f000d0b7f89 */ /* 0x0002a800000e0000 */
[----:B------:R1:W3:Y:S01]  /*3350*/  SHFL.BFLY PT, R10, R12, 0x1, 0x1f ;  /* 0x0c201f000c0a7f89 */ /* 0x0002e200000e0000 */
[----:B0-----:R-:W-:Y:S01]  /*3360*/  DADD R14, R6, R14 ;  /* 0x00000000060e7229 */ /* 0x001fe2000000000e */
[----:B-1----:R-:W-:Y:S10]  /*3370*/  @!P0 EXIT ;  /* 0x000000000000894d */ /* 0x002ff40003800000 */
[----:B------:R-:W-:Y:S01]  /*3380*/  ISETP.GE.AND P1, PT, R2, R3, PT ;  /* 0x000000030200720c */ /* 0x000fe20003f26270 */
        /* <DEDUP_REMOVED lines=26> */
[----:B------:R-:W-:Y:S05]  /*3530*/  CALL.REL.NOINC `($__internal_5_$__cuda_sm20_div_rn_f64_full) ;  /* 0x00000008002c7944 */ /* 0x000fea0003c00000 */
.L_x_3999:
[----:B------:R-:W-:Y:S05]  /*3540*/  BSYNC B2 ;  /* 0x0000000000027941 */ /* 0x000fea0003800000 */
.L_x_3998:
[----:B------:R-:W-:Y:S05]  /*3550*/  BSYNC B1 ;  /* 0x0000000000017941 */ /* 0x000fea0003800000 */
.L_x_3997:
[----:B------:R-:W0:Y:S01]  /*3560*/  S2R R3, SR_TID.Y ;  /* 0x0000000000037919 */ /* 0x000e220000002200 */
[----:B------:R-:W-:Y:S01]  /*3570*/  VIADD R4, R2, 0x20 ;  /* 0x0000002002047836 */ /* 0x000fe20000000000 */
        /* <DEDUP_REMOVED lines=11> */
[----:B------:R-:W-:Y:S02]  /*3630*/  LEA.HI.X R11, R3, UR5, R0, 0x3, P0 ;  /* 0x00000005030b7c11 */ /* 0x000fe400080f1c00 */
[----:B------:R-:W-:-:S03]  /*3640*/  ISETP.GE.AND P0, PT, R4, UR4, PT ;  /* 0x0000000404007c0c */ /* 0x000fc6000bf06270 */
[----:B------:R0:W-:Y:S10]  /*3650*/  STG.E.64 desc[UR6][R10.64], R6 ;  /* 0x000000060a007986 */ /* 0x0001f4000c101b06 */
[----:B------:R-:W-:Y:S05]  /*3660*/  @P0 BRA `(.L_x_3996) ;  /* 0x0000000000780947 */ /* 0x000fea0003800000 */
        /* <DEDUP_REMOVED lines=24> */
[----:B------:R-:W-:Y:S05]  /*37f0*/  CALL.REL.NOINC `($__internal_5_$__cuda_sm20_div_rn_f64_full) ;  /* 0x00000004007c7944 */ /* 0x000fea0003c00000 */
[----:B------:R-:W-:Y:S02]  /*3800*/  IMAD.MOV.U32 R4, RZ, RZ, R6 ;  /* 0x000000ffff047224 */ /* 0x000fe400078e0006 */
[----:B------:R-:W-:-:S07]  /*3810*/  IMAD.MOV.U32 R5, RZ, RZ, R7 ;  /* 0x000000ffff057224 */ /* 0x000fce00078e0007 */
.L_x_4002:
[----:B------:R-:W-:Y:S05]  /*3820*/  BSYNC B2 ;  /* 0x0000000000027941 */ /* 0x000fea0003800000 */
.L_x_4001:
[----:B------:R-:W-:Y:S05]  /*3830*/  BSYNC B1 ;  /* 0x0000000000017941 */ /* 0x000fea0003800000 */
.L_x_4000:
[----:B------:R1:W-:Y:S02]  /*3840*/  STG.E.64 desc[UR6][R10.64+0x100], R4 ;  /* 0x000100040a007986 */ /* 0x0003e4000c101b06 */
.L_x_3996:
[----:B------:R-:W-:Y:S05]  /*3850*/  BSYNC B0 ;  /* 0x0000000000007941 */ /* 0x000fea0003800000 */
.L_x_3995:
[----:B------:R-:W2:Y:S01]  /*3860*/  S2R R3, SR_TID.Y ;  /* 0x0000000000037919 */ /* 0x000ea20000002200 */
[----:B------:R-:W2:Y:S08]  /*3870*/  S2UR UR4, SR_CTAID.X ;  /* 0x00000000000479c3 */ /* 0x000eb00000002500 */
[----:B------:R-:W2:Y:S08]  /*3880*/  LDC R0, c[0x0][0x4] ;  /* 0x00000100ff007b82 */ /* 0x000eb00000000800 */
[----:B-1----:R-:W1:Y:S01]  /*3890*/  LDC R5, c[0x0][0x220] ;  /* 0x00008800ff057b82 */ /* 0x002e620000000800 */
[----:B--2---:R-:W-:-:S04]  /*38a0*/  IMAD R0, R0, UR4, R3 ;  /* 0x0000000400007c24 */ /* 0x004fc8000f8e0203 */
        /* <DEDUP_REMOVED lines=32> */
.L_x_4005:
[----:B------:R-:W-:Y:S05]  /*3ab0*/  BSYNC B1 ;  /* 0x0000000000017941 */ /* 0x000fea0003800000 */
.L_x_4004:
[----:B------:R-:W-:Y:S05]  /*3ac0*/  BSYNC B0 ;  /* 0x0000000000007941 */ /* 0x000fea0003800000 */
.L_x_4003:
[----:B------:R-:W1:Y:S01]  /*3ad0*/  S2R R3, SR_TID.Y ;  /* 0x0000000000037919 */ /* 0x000e620000002200 */
[----:B------:R-:W1:Y:S01]  /*3ae0*/  S2UR UR4, SR_CTAID.X ;  /* 0x00000000000479c3 */ /* 0x000e620000002500 */
[----:B------:R-:W-:Y:S01]  /*3af0*/  VIADD R2, R2, 0x20 ;  /* 0x0000002002027836 */ /* 0x000fe20000000000 */
[----:B0-----:R-:W0:Y:S06]  /*3b00*/  S2R R7, SR_TID.X ;  /* 0x0000000000077919 */ /* 0x001e2c0000002100 */
[----:B------:R-:W1:Y:S08]  /*3b10*/  LDC R0, c[0x0][0x4] ;  /* 0x00000100ff007b82 */ /* 0x000e700000000800 */
[----:B------:R-:W2:Y:S01]  /*3b20*/  LDC R9, c[0x0][0x228] ;  /* 0x00008a00ff097b82 */ /* 0x000ea20000000800 */
[----:B-1----:R-:W-:Y:S01]  /*3b30*/  IMAD R0, R0, UR4, R3 ;  /* 0x0000000400007c24 */ /* 0x002fe2000f8e0203 */
[----:B------:R-:W-:-:S03]  /*3b40*/  ULDC UR4, c[0x0][0x224] ;  /* 0x0000890000047ab9 */ /* 0x000fc60000000800 */
[----:B------:R-:W-:-:S04]  /*3b50*/  IMAD.SHL.U32 R0, R0, 0x2, RZ ;  /* 0x0000000200007824 */ /* 0x000fc800078e00ff */
[----:B0-----:R-:W-:Y:S01]  /*3b60*/  IMAD R0, R0, UR4, R7 ;  /* 0x0000000400007c24 */ /* 0x001fe2000f8e0207 */
[----:B------:R-:W-:-:S04]  /*3b70*/  ULDC.64 UR4, c[0x0][0x210] ;  /* 0x0000840000047ab9 */ /* 0x000fc80000000a00 */
[----:B------:R-:W-:Y:S02]  /*3b80*/  SHF.R.S32.HI R3, RZ, 0x1f, R0 ;  /* 0x0000001fff037819 */ /* 0x000fe40000011400 */
[----:B--2---:R-:W-:-:S04]  /*3b90*/  IADD3 R0, P0, R0, R9, RZ ;  /* 0x0000000900007210 */ /* 0x004fc80007f1e0ff */
[----:B------:R-:W-:Y:S02]  /*3ba0*/  LEA.HI.X.SX32 R3, R9, R3, 0x1, P0 ;  /* 0x0000000309037211 */ /* 0x000fe400000f0eff */
[----:B------:R-:W-:-:S04]  /*3bb0*/  LEA R10, P0, R0, UR4, 0x3 ;  /* 0x00000004000a7c11 */ /* 0x000fc8000f8018ff */
[----:B------:R-:W-:Y:S02]  /*3bc0*/  LEA.HI.X R11, R0, UR5, R3, 0x3, P0 ;  /* 0x00000005000b7c11 */ /* 0x000fe400080f1c03 */
[----:B------:R-:W-:-:S03]  /*3bd0*/  ISETP.GE.AND P0, PT, R2, R9, PT ;  /* 0x000000090200720c */ /* 0x000fc60003f06270 */
[----:B------:R0:W-:Y:S10]  /*3be0*/  STG.E.64 desc[UR6][R10.64], R4 ;  /* 0x000000040a007986 */ /* 0x0001f4000c101b06 */
[----:B------:R-:W-:Y:S05]  /*3bf0*/  @P0 EXIT ;  /* 0x000000000000094d */ /* 0x000fea0003800000 */
        /* <DEDUP_REMOVED lines=27> */
.L_x_4008:
[----:B------:R-:W-:Y:S05]  /*3db0*/  BSYNC B1 ;  /* 0x0000000000017941 */ /* 0x000fea0003800000 */
.L_x_4007:
[----:B------:R-:W-:Y:S05]  /*3dc0*/  BSYNC B0 ;  /* 0x0000000000007941 */ /* 0x000fea0003800000 */
.L_x_4006:
[----:B------:R-:W-:Y:S01]  /*3dd0*/  STG.E.64 desc[UR6][R10.64+0x100], R2 ;  /* 0x000100020a007986 */ /* 0x000fe2000c101b06 */
[----:B------:R-:W-:Y:S05]  /*3de0*/  EXIT ;  /* 0x000000000000794d */ /* 0x000fea0003800000 */
        .weak           $__internal_5_$__cuda_sm20_div_rn_f64_full
        .type           $__internal_5_$__cuda_sm20_div_rn_f64_full,@function
        .size           $__internal_5_$__cuda_sm20_div_rn_f64_full,(.L_x_11726 - $__internal_5_$__cuda_sm20_div_rn_f64_full)
$__internal_5_$__cuda_sm20_div_rn_f64_full:
[----:B------:R-:W-:Y:S01]  /*3df0*/  IMAD.MOV.U32 R9, RZ, RZ, R5 ;  /* 0x000000ffff097224 */ /* 0x000fe200078e0005 */
[C---:B------:R-:W-:Y:S01]  /*3e00*/  FSETP.GEU.AND P0, PT, |R24|.reuse, 1.469367938527859385e-39, PT ;  /* 0x001000001800780b */ /* 0x040fe20003f0e200 */
[----:B------:R-:W-:Y:S01]  /*3e10*/  IMAD.MOV.U32 R8, RZ, RZ, R4 ;  /* 0x000000ffff087224 */ /* 0x000fe200078e0004 */
[----:B------:R-:W-:Y:S01]  /*3e20*/  LOP3.LUT R6, R24, 0x800fffff, RZ, 0xc0, !PT ;  /* 0x800fffff18067812 */ /* 0x000fe200078ec0ff */
[--C-:B------:R-:W-:Y:S01]  /*3e30*/  IMAD.MOV.U32 R4, RZ, RZ, R23.reuse ;  /* 0x000000ffff047224 */ /* 0x100fe200078e0017 */
[C---:B------:R-:W-:Y:S01]  /*3e40*/  FSETP.GEU.AND P4, PT, |R9|.reuse, 1.469367938527859385e-39, PT ;  /* 0x001000000900780b */ /* 0x040fe20003f8e200 */
[----:B------:R-:W-:Y:S01]  /*3e50*/  IMAD.MOV.U32 R5, RZ, RZ, R24 ;  /* 0x000000ffff057224 */ /* 0x000fe200078e0018 */
[----:B------:R-:W-:Y:S01]  /*3e60*/  LOP3.LUT R7, R6, 0x3ff00000, RZ, 0xfc, !PT ;  /* 0x3ff0000006077812 */ /* 0x000fe200078efcff */
[----:B------:R-:W-:Y:S01]  /*3e70*/  IMAD.MOV.U32 R6, RZ, RZ, R23 ;  /* 0x000000ffff067224 */ /* 0x000fe200078e0017 */
[----:B------:R-:W-:Y:S01]  /*3e80*/  LOP3.LUT R3, R9, 0x7ff00000, RZ, 0xc0, !PT ;  /* 0x7ff0000009037812 */ /* 0x000fe200078ec0ff */
[----:B------:R-:W-:Y:S01]  /*3e90*/  IMAD.MOV.U32 R26, RZ, RZ, 0x1ca00000 ;  /* 0x1ca00000ff1a7424 */ /* 0x000fe200078e00ff */
[----:B------:R-:W-:Y:S01]  /*3ea0*/  LOP3.LUT R28, R24, 0x7ff00000, RZ, 0xc0, !PT ;  /* 0x7ff00000181c7812 */ /* 0x000fe200078ec0ff */
[----:B------:R-:W-:Y:S01]  /*3eb0*/  IMAD.MOV.U32 R24, RZ, RZ, 0x1 ;  /* 0x00000001ff187424 */ /* 0x000fe200078e00ff */
[----:B------:R-:W-:Y:S01]  /*3ec0*/  BSSY B3, `(.L_x_4009) ;  /* 0x000004e000037945 */ /* 0x000fe20003800000 */
[----:B------:R-:W-:Y:S01]  /*3ed0*/  @!P0 DMUL R6, R4, 8.98846567431157953865e+307 ;  /* 0x7fe0000004068828 */ /* 0x000fe20000000000 */
[----:B------:R-:W-:-:S03]  /*3ee0*/  ISETP.GE.U32.AND P3, PT, R3, R28, PT ;  /* 0x0000001c0300720c */ /* 0x000fc60003f66070 */
[----:B------:R-:W-:Y:S01]  /*3ef0*/  @!P4 LOP3.LUT R22, R5, 0x7ff00000, RZ, 0xc0, !PT ;  /* 0x7ff000000516c812 */ /* 0x000fe200078ec0ff */
[----:B------:R-:W-:Y:S01]  /*3f00*/  @!P4 IMAD.MOV.U32 R30, RZ, RZ, RZ ;  /* 0x000000ffff1ec224 */ /* 0x000fe200078e00ff */
[----:B------:R-:W0:Y:S01]  /*3f10*/  MUFU.RCP64H R25, R7 ;  /* 0x0000000700197308 */ /* 0x000e220000001800 */
[C---:B------:R-:W-:Y:S02]  /*3f20*/  SEL R23, R26.reuse, 0x63400000, !P3 ;  /* 0x634000001a177807 */ /* 0x040fe40005800000 */
[----:B------:R-:W-:Y:S02]  /*3f30*/  @!P4 ISETP.GE.U32.AND P5, PT, R3, R22, PT ;  /* 0x000000160300c20c */ /* 0x000fe40003fa6070 */
[----:B------:R-:W-:Y:S02]  /*3f40*/  LOP3.LUT R23, R23, 0x800fffff, R9, 0xf8, !PT ;  /* 0x800fffff17177812 */ /* 0x000fe400078ef809 */
[----:B------:R-:W-:Y:S02]  /*3f50*/  @!P4 SEL R27, R26, 0x63400000, !P5 ;  /* 0x634000001a1bc807 */ /* 0x000fe40006800000 */
[----:B------:R-:W-:-:S02]  /*3f60*/  @!P0 LOP3.LUT R28, R7, 0x7ff00000, RZ, 0xc0, !PT ;  /* 0x7ff00000071c8812 */ /* 0x000fc400078ec0ff */
[----:B------:R-:W-:Y:S01]  /*3f70*/  @!P4 LOP3.LUT R22, R27, 0x80000000, R9, 0xf8, !PT ;  /* 0x800000001b16c812 */ /* 0x000fe200078ef809 */
[----:B------:R-:W-:-:S03]  /*3f80*/  IMAD.MOV.U32 R27, RZ, RZ, R3 ;  /* 0x000000ffff1b7224 */ /* 0x000fc600078e0003 */
        /* <DEDUP_REMOVED lines=44> */
.L_x_4010:
        /* <DEDUP_REMOVED lines=16> */
.L_x_4013:
[----:B------:R-:W-:Y:S01]  /*4350*/  LOP3.LUT R31, R5, 0x80000, RZ, 0xfc, !PT ;  /* 0x00080000051f7812 */ /* 0x000fe200078efcff */
[----:B------:R-:W-:Y:S01]  /*4360*/  IMAD.MOV.U32 R30, RZ, RZ, R4 ;  /* 0x000000ffff1e7224 */ /* 0x000fe200078e0004 */
[----:B------:R-:W-:Y:S06]  /*4370*/  BRA `(.L_x_4011) ;  /* 0x0000000000087947 */ /* 0x000fec0003800000 */
.L_x_4012:
[----:B------:R-:W-:Y:S01]  /*4380*/  LOP3.LUT R31, R9, 0x80000, RZ, 0xfc, !PT ;  /* 0x00080000091f7812 */ /* 0x000fe200078efcff */
[----:B------:R-:W-:-:S07]  /*4390*/  IMAD.MOV.U32 R30, RZ, RZ, R8 ;  /* 0x000000ffff1e7224 */ /* 0x000fce00078e0008 */
.L_x_4011:
[----:B------:R-:W-:Y:S05]  /*43a0*/  BSYNC B3 ;  /* 0x0000000000037941 */ /* 0x000fea0003800000 */
.L_x_4009:
[----:B------:R-:W-:Y:S02]  /*43b0*/  IMAD.MOV.U32 R4, RZ, RZ, R0 ;  /* 0x000000ffff047224 */ /* 0x000fe400078e0000 */
[----:B------:R-:W-:Y:S02]  /*43c0*/  IMAD.MOV.U32 R5, RZ, RZ, 0x0 ;  /* 0x00000000ff057424 */ /* 0x000fe400078e00ff */
[----:B------:R-:W-:Y:S02]  /*43d0*/  IMAD.MOV.U32 R6, RZ, RZ, R30 ;  /* 0x000000ffff067224 */ /* 0x000fe400078e001e */
[----:B------:R-:W-:Y:S01]  /*43e0*/  IMAD.MOV.U32 R7, RZ, RZ, R31 ;  /* 0x000000ffff077224 */ /* 0x000fe200078e001f */
[----:B------:R-:W-:Y:S06]  /*43f0*/  RET.REL.NODEC R4 `(_ZN43_GLOBAL__N__9ae7fba5_10_SoftMax_cu_9f978f6320softmax_warp_forwardIdddLi6ELb0ELb1EEEvPT0_PKT_iiiPKbib) ;  /* 0xffffffbc04007950 */ /* 0x000fec0003c3ffff */
.L_x_4014:
        /* <DEDUP_REMOVED lines=16> */
.L_x_11726:


//--------------------- .text._ZN43_GLOBAL__N__9ae7fba5_10_SoftMax_cu_9f978f6320softmax_warp_forwardIdddLi5ELb0ELb1EEEvPT0_PKT_iiiPKbib --------------------------
	.section	.text._ZN43_GLOBAL__N__9ae7fba5_10_SoftMax_cu_9f978f6320softmax_warp_forwardIdddLi5ELb0ELb1EEEvPT0_PKT_iiiPKbib,"ax",@progbits
	.align	128
.text._ZN43_GLOBAL__N__9ae7fba5_10_SoftMax_cu_9f978f6320softmax_warp_forwardIdddLi5ELb0ELb1EEEvPT0_PKT_iiiPKbib:
        .type           _ZN43_GLOBAL__N__9ae7fba5_10_SoftMax_cu_9f978f6320softmax_warp_forwardIdddLi5ELb0ELb1EEEvPT0_PKT_iiiPKbib,@function
        .size           _ZN43_GLOBAL__N__9ae7fba5_10_SoftMax_cu_9f978f6320softmax_warp_forwardIdddLi5ELb0ELb1EEEvPT0_PKT_iiiPKbib,(.L_x_11728 - _ZN43_GLOBAL__N__9ae7fba5_10_SoftMax_cu_9f978f6320softmax_warp_forwardIdddLi5ELb0ELb1EEEvPT0_PKT_iiiPKbib)
        .other          _ZN43_GLOBAL__N__9ae7fba5_10_SoftMax_cu_9f978f6320softmax_warp_forwardIdddLi5ELb0ELb1EEEvPT0_PKT_iiiPKbib,@"STO_CUDA_ENTRY STV_DEFAULT"
_ZN43_GLOBAL__N__9ae7fba5_10_SoftMax_cu_9f978f6320softmax_warp_forwardIdddLi5ELb0ELb1EEEvPT0_PKT_iiiPKbib:
[----:B------:R-:W-:Y:S01]  /*0000*/  LDC R1, c[0x0][0x28] ;  /* 0x00000a00ff017b82 */ /* 0x000fe20000000800 */
[----:B------:R-:W0:Y:S07]  /*0010*/  S2R R21, SR_TID.Y ;  /* 0x0000000000157919 */ /* 0x000e2e0000002200 */
[----:B------:R-:W0:Y:S01]  /*0020*/  S2UR UR5, SR_CTAID.X ;  /* 0x00000000000579c3 */ /* 0x000e220000002500 */
[----:B------:R-:W-:Y:S01]  /*0030*/  ULDC.64 UR6, c[0x0][0x208] ;  /* 0x0000820000067ab9 */ /* 0x000fe20000000a00 */
[----:B------:R-:W-:Y:S01]  /*0040*/  ULDC.U8 UR4, c[0x0][0x23c] ;  /* 0x00008f0000047ab9 */ /* 0x000fe20000000000 */
[----:B------:R-:W1:Y:S05]  /*0050*/  S2R R20, SR_TID.X ;  /* 0x0000000000147919 */ /* 0x000e6a0000002100 */
[----:B------:R-:W0:Y:S01]  /*0060*/  LDC R0, c[0x0][0x4] ;  /* 0x00000100ff007b82 */ /* 0x000e220000000800 */
[----:B------:R-:W-:-:S07]  /*0070*/  ULDC.64 UR8, c[0x0][0x230] ;  /* 0x00008c0000087ab9 */ /* 0x000fce0000000a00 */
[----:B------:R-:W2:Y:S08]  /*0080*/  LDC.64 R2, c[0x0][0x220] ;  /* 0x00008800ff027b82 */ /* 0x000eb00000000a00 */
[----:B------:R-:W3:Y:S01]  /*0090*/  LDC R6, c[0x0][0x228] ;  /* 0x00008a00ff067b82 */ /* 0x000ee20000000800 */
[----:B0-----:R-:W-:-:S04]  /*00a0*/  IMAD R0, R0, UR5, R21 ;  /* 0x0000000500007c24 */ /* 0x001fc8000f8e0215 */
[----:B------:R-:W-:-:S04]  /*00b0*/  IMAD.SHL.U32 R0, R0, 0x2, RZ ;  /* 0x0000000200007824 */ /* 0x000fc800078e00ff */
[----:B--2---:R-:W-:Y:S02]  /*00c0*/  IMAD.IADD R4, R2, 0x1, -R0 ;  /* 0x0000000102047824 */ /* 0x004fe400078e0a00 */
[----:B------:R-:W-:-:S03]  /*00d0*/  IMAD R11, R0, R3, RZ ;  /* 0x00000003000b7224 */ /* 0x000fc600078e02ff */
[C---:B------:R-:W-:Y:S02]  /*00e0*/  VIMNMX R5, R4.reuse, 0x2, PT ;  /* 0x0000000204057848 */ /* 0x040fe40003fe0100 */
[----:B------:R-:W-:Y:S01]  /*00f0*/  ISETP.GT.AND P0, PT, R4, RZ, PT ;  /* 0x000000ff0400720c */ /* 0x000fe20003f04270 */
[----:B------:R-:W-:Y:S01]  /*0100*/  UPRMT UR4, UR4, 0x8880, URZ ;  /* 0x0000888004047896 */ /* 0x000fe2000800003f */
[----:B------:R-:W-:Y:S01]  /*0110*/  ISETP.GT.AND P1, PT, R5, 0x1, PT ;  /* 0x000000010500780c */ /* 0x000fe20003f24270 */
[----:B------:R-:W-:Y:S01]  /*0120*/  IMAD.MOV.U32 R4, RZ, RZ, 0x0 ;  /* 0x00000000ff047424 */ /* 0x000fe200078e00ff */
[C---:B---3--:R-:W-:Y:S02]  /*0130*/  SEL R5, R6.reuse, RZ, P0 ;  /* 0x000000ff06057207 */ /* 0x048fe40000000000 */
[----:B------:R-:W-:Y:S02]  /*0140*/  SEL R7, R6, RZ, P1 ;  /* 0x000000ff06077207 */ /* 0x000fe40000800000 */
[C---:B-1----:R-:W-:Y:S01]  /*0150*/  ISETP.GE.AND P0, PT, R20.reuse, R5, PT ;  /* 0x000000051400720c */ /* 0x042fe20003f06270 */
[----:B------:R-:W-:Y:S01]  /*0160*/  IMAD.MOV.U32 R5, RZ, RZ, -0x100000 ;  /* 0xfff00000ff057424 */ /* 0x000fe200078e00ff */
[----:B------:R-:W-:Y:S01]  /*0170*/  ISETP.GE.AND P1, PT, R20, R7, PT ;  /* 0x000000071400720c */ /* 0x000fe20003f26270 */
[----:B------:R-:W-:-:S05]  /*0180*/  IMAD.IADD R7, R11, 0x1, R20 ;  /* 0x000000010b077824 */ /* 0x000fca00078e0214 */
[----:B------:R-:W-:-:S05]  /*0190*/  SHF.R.S32.HI R0, RZ, 0x1f, R7 ;  /* 0x0000001fff007819 */ /* 0x000fca0000011407 */
[----:B------:R-:W0:Y:S02]  /*01a0*/  @!P0 LDC.64 R12, c[0x0][0x218] ;  /* 0x00008600ff0c8b82 */ /* 0x000e240000000a00 */
[----:B------:R-:W-:-:S04]  /*01b0*/  @!P1 IADD3 R8, P3, R7, R6, RZ ;  /* 0x0000000607089210 */ /* 0x000fc80007f7e0ff */
[----:B------:R-:W-:Y:S02]  /*01c0*/  @!P1 LEA.HI.X.SX32 R9, R6, R0, 0x1, P3 ;  /* 0x0000000006099211 */ /* 0x000fe400018f0eff */
[----:B------:R-:W1:Y:S01]  /*01d0*/  @!P1 LDC.64 R14, c[0x0][0x218] ;  /* 0x00008600ff0e9b82 */ /* 0x000e620000000a00 */
[----:B0-----:R-:W-:-:S04]  /*01e0*/  @!P0 LEA R12, P2, R7, R12, 0x3 ;  /* 0x0000000c070c8211 */ /* 0x001fc800078418ff */
[----:B------:R-:W-:Y:S02]  /*01f0*/  @!P0 LEA.HI.X R13, R7, R13, R0, 0x3, P2 ;  /* 0x0000000d070d8211 */ /* 0x000fe400010f1c00 */
[----:B-1----:R-:W-:-:S03]  /*0200*/  @!P1 LEA R14, P3, R8, R14, 0x3 ;  /* 0x0000000e080e9211 */ /* 0x002fc600078618ff */
[----:B------:R0:W5:Y:S01]  /*0210*/  @!P0 LDG.E.64 R4, desc[UR6][R12.64] ;  /* 0x000000060c048981 */ /* 0x000162000c1e1b00 */
[----:B------:R-:W-:Y:S01]  /*0220*/  @!P1 LEA.HI.X R15, R8, R15, R9, 0x3, P3 ;  /* 0x0000000f080f9211 */ /* 0x000fe200018f1c09 */
[----:B------:R-:W-:Y:S02]  /*0230*/  IMAD.MOV.U32 R8, RZ, RZ, 0x0 ;  /* 0x00000000ff087424 */ /* 0x000fe400078e00ff */
[----:B------:R-:W-:-:S06]  /*0240*/  IMAD.MOV.U32 R9, RZ, RZ, -0x100000 ;  /* 0xfff00000ff097424 */ /* 0x000fcc00078e00ff */
[----:B------:R1:W5:Y:S01]  /*0250*/  @!P1 LDG.E.64 R8, desc[UR6][R14.64] ;  /* 0x000000060e089981 */ /* 0x000362000c1e1b00 */
[----:B------:R-:W-:Y:S01]  /*0260*/  ISETP.NE.AND P2, PT, RZ, UR4, PT ;  /* 0x00000004ff007c0c */ /* 0x000fe2000bf45270 */
[----:B0-----:R-:W-:Y:S02]  /*0270*/  IMAD.MOV.U32 R12, RZ, RZ, R7 ;  /* 0x000000ffff0c7224 */ /* 0x001fe400078e0007 */
[----:B------:R-:W-:-:S10]  /*0280*/  IMAD.MOV.U32 R13, RZ, RZ, R0 ;  /* 0x000000ffff0d7224 */ /* 0x000fd400078e0000 */
[----:B-1----:R-:W-:Y:S05]  /*0290*/  @!P2 BRA `(.L_x_4015) ;  /* 0x000000000068a947 */ /* 0x002fea0003800000 */
        /* <DEDUP_REMOVED lines=26> */
.L_x_4015:
[C---:B------:R-:W-:Y:S01]  /*0440*/  IADD3 R10, P3, R12.reuse, UR8, RZ ;  /* 0x000000080c0a7c10 */ /* 0x040fe2000ff7e0ff */
[----:B------:R-:W-:Y:S01]  /*0450*/  BSSY B0, `(.L_x_4016) ;  /* 0x000002b000007945 */ /* 0x000fe20003800000 */
[--C-:B------:R-:W-:Y:S02]  /*0460*/  IADD3 R12, P4, P5, R12, UR8, R6.reuse ;  /* 0x000000080c0c7c10 */ /* 0x100fe4000fd9e006 */
[----:B------:R-:W-:Y:S02]  /*0470*/  SHF.R.S32.HI R3, RZ, 0x1f, R6 ;  /* 0x0000001fff037819 */ /* 0x000fe40000011406 */
[C---:B------:R-:W-:Y:S02]  /*0480*/  IADD3.X R11, R13.reuse, UR9, RZ, P3, !PT ;  /* 0x000000090d0b7c10 */ /* 0x040fe40009ffe4ff */
[----:B------:R-:W-:Y:S01]  /*0490*/  IADD3.X R13, R13, UR9, R3, P4, P5 ;  /* 0x000000090d0d7c10 */ /* 0x000fe2000a7ea403 */
[----:B------:R-:W-:Y:S06]  /*04a0*/  @!P2 BRA `(.L_x_4017) ;  /* 0x00000000004ca947 */ /* 0x000fec0003800000 */
[----:B------:R-:W-:Y:S04]  /*04b0*/  BSSY B1, `(.L_x_4018) ;  /* 0x0000009000017945 */ /* 0x000fe80003800000 */
[----:B------:R-:W-:Y:S05]  /*04c0*/  @P0 BRA `(.L_x_4019) ;  /* 0x0000000000140947 */ /* 0x000fea0003800000 */
[----:B------:R-:W2:Y:S01]  /*04d0*/  LDG.E.U8 R3, desc[UR6][R10.64] ;  /* 0x000000060a037981 */ /* 0x000ea2000c1e1100 */
[----:B-----5:R-:W-:Y:S02]  /*04e0*/  IMAD.MOV.U32 R16, RZ, RZ, R4 ;  /* 0x000000ffff107224 */ /* 0x020fe400078e0004 */
[----:B------:R-:W-:Y:S01]  /*04f0*/  IMAD.MOV.U32 R17, RZ, RZ, R5 ;  /* 0x000000ffff117224 */ /* 0x000fe200078e0005 */
[----:B--2---:R-:W-:-:S13]  /*0500*/  ISETP.NE.AND P3, PT, R3, RZ, PT ;  /* 0x000000ff0300720c */ /* 0x004fda0003f65270 */
[----:B------:R-:W-:Y:S05]  /*0510*/  @!P3 BRA `(.L_x_4020) ;  /* 0x000000000008b947 */ /* 0x000fea0003800000 */
.L_x_4019:
[----:B------:R-:W-:Y:S02]  /*0520*/  IMAD.MOV.U32 R16, RZ, RZ, 0x0 ;  /* 0x00000000ff107424 */ /* 0x000fe400078e00ff */
[----:B------:R-:W-:-:S07]  /*0530*/  IMAD.MOV.U32 R17, RZ, RZ, -0x100000 ;  /* 0xfff00000ff117424 */ /* 0x000fce00078e00ff */
.L_x_4020:
[----:B------:R-:W-:Y:S05]  /*0540*/  BSYNC B1 ;  /* 0x0000000000017941 */ /* 0x000fea0003800000 */
.L_x_4018:
[----:B------:R-:W-:Y:S05]  /*0550*/  @P1 BRA `(.L_x_4021) ;  /* 0x0000000000141947 */ /* 0x000fea0003800000 */
[----:B------:R-:W2:Y:S01]  /*0560*/  LDG.E.U8 R3, desc[UR6][R10.64] ;  /* 0x000000060a037981 */ /* 0x000ea2000c1e1100 */
[----:B-----5:R-:W-:Y:S02]  /*0570*/  IMAD.MOV.U32 R14, RZ, RZ, R8 ;  /* 0x000000ffff0e7224 */ /* 0x020fe400078e0008 */
[----:B------:R-:W-:Y:S01]  /*0580*/  IMAD.MOV.U32 R15, RZ, RZ, R9 ;  /* 0x000000ffff0f7224 */ /* 0x000fe200078e0009 */
[----:B--2---:R-:W-:-:S13]  /*0590*/  ISETP.NE.AND P3, PT, R3, RZ, PT ;  /* 0x000000ff0300720c */ /* 0x004fda0003f65270 */
[----:B------:R-:W-:Y:S05]  /*05a0*/  @!P3 BRA `(.L_x_4022) ;  /* 0x000000000054b947 */ /* 0x000fea0003800000 */
.L_x_4021:
[----:B------:R-:W-:Y:S02]  /*05b0*/  IMAD.MOV.U32 R14, RZ, RZ, 0x0 ;  /* 0x00000000ff0e7424 */ /* 0x000fe400078e00ff */
[----:B------:R-:W-:Y:S01]  /*05c0*/  IMAD.MOV.U32 R15, RZ, RZ, -0x100000 ;  /* 0xfff00000ff0f7424 */ /* 0x000fe200078e00ff */
[----:B------:R-:W-:Y:S06]  /*05d0*/  BRA `(.L_x_4022) ;  /* 0x0000000000487947 */ /* 0x000fec0003800000 */
.L_x_4017:
[----:B------:R-:W-:Y:S04]  /*05e0*/  BSSY B1, `(.L_x_4023) ;  /* 0x0000009000017945 */ /* 0x000fe80003800000 */
[----:B------:R-:W-:Y:S05]  /*05f0*/  @P0 BRA `(.L_x_4024) ;  /* 0x0000000000140947 */ /* 0x000fea0003800000 */
[----:B------:R-:W2:Y:S01]  /*0600*/  LDG.E.U8 R3, desc[UR6][R10.64] ;  /* 0x000000060a037981 */ /* 0x000ea2000c1e1100 */
[----:B-----5:R-:W-:Y:S02]  /*0610*/  IMAD.MOV.U32 R16, RZ, RZ, R4 ;  /* 0x000000ffff107224 */ /* 0x020fe400078e0004 */
[----:B------:R-:W-:Y:S01]  /*0620*/  IMAD.MOV.U32 R17, RZ, RZ, R5 ;  /* 0x000000ffff117224 */ /* 0x000fe200078e0005 */
[----:B--2---:R-:W-:-:S13]  /*0630*/  ISETP.NE.AND P3, PT, R3, RZ, PT ;  /* 0x000000ff0300720c */ /* 0x004fda0003f65270 */
[----:B------:R-:W-:Y:S05]  /*0640*/  @!P3 BRA `(.L_x_4025) ;  /* 0x000000000008b947 */ /* 0x000fea0003800000 */
.L_x_4024:
[----:B------:R-:W-:Y:S02]  /*0650*/  IMAD.MOV.U32 R16, RZ, RZ, 0x0 ;  /* 0x00000000ff107424 */ /* 0x000fe400078e00ff */
[----:B------:R-:W-:-:S07]  /*0660*/  IMAD.MOV.U32 R17, RZ, RZ, -0x100000 ;  /* 0xfff00000ff117424 */ /* 0x000fce00078e00ff */
.L_x_4025:
[----:B------:R-:W-:Y:S05]  /*0670*/  BSYNC B1 ;  /* 0x0000000000017941 */ /* 0x000fea0003800000 */
.L_x_4023:
[----:B------:R-:W-:Y:S05]  /*0680*/  @P1 BRA `(.L_x_4026) ;  /* 0x0000000000141947 */ /* 0x000fea0003800000 */
[----:B------:R-:W2:Y:S01]  /*0690*/  LDG.E.U8 R3, desc[UR6][R12.64] ;  /* 0x000000060c037981 */ /* 0x000ea2000c1e1100 */
[----:B-----5:R-:W-:Y:S02]  /*06a0*/  IMAD.MOV.U32 R14, RZ, RZ, R8 ;  /* 0x000000ffff0e7224 */ /* 0x020fe400078e0008 */
[----:B------:R-:W-:Y:S01]  /*06b0*/  IMAD.MOV.U32 R15, RZ, RZ, R9 ;  /* 0x000000ffff0f7224 */ /* 0x000fe200078e0009 */
[----:B--2---:R-:W-:-:S13]  /*06c0*/  ISETP.NE.AND P3, PT, R3, RZ, PT ;  /* 0x000000ff0300720c */ /* 0x004fda0003f65270 */
[----:B------:R-:W-:Y:S05]  /*06d0*/  @!P3 BRA `(.L_x_4022) ;  /* 0x000000000008b947 */ /* 0x000fea0003800000 */
.L_x_4026:
[----:B------:R-:W-:Y:S02]  /*06e0*/  IMAD.MOV.U32 R14, RZ, RZ, 0x0 ;  /* 0x00000000ff0e7424 */ /* 0x000fe400078e00ff */
[----:B------:R-:W-:-:S07]  /*06f0*/  IMAD.MOV.U32 R15, RZ, RZ, -0x100000 ;  /* 0xfff00000ff0f7424 */ /* 0x000fce00078e00ff */
.L_x_4022:
[----:B------:R-:W-:Y:S05]  /*0700*/  BSYNC B0 ;  /* 0x0000000000007941 */ /* 0x000fea0003800000 */
.L_x_4016:
[----:B------:R-:W-:Y:S01]  /*0710*/  SHFL.BFLY PT, R19, R15, 0x10, 0x1f ;  /* 0x0e001f000f137f89 */ /* 0x000fe200000e0000 */
[----:B------:R-:W-:Y:S03]  /*0720*/  BSSY B0, `(.L_x_4027) ;  /* 0x0000146000007945 */ /* 0x000fe60003800000 */
        /* <DEDUP_REMOVED lines=25> */
[----:B------:R-:W-:-:S03]  /*08c0*/  FSEL R14, R14, R26, !P3 ;  /* 0x0000001a0e0e7208 */ /* 0x000fc60005800000 */
        /* <DEDUP_REMOVED lines=9> */
[----:B------:R-:W-:Y:S02]  /*0960*/  FSEL R15, R23, R15, !P3 ;  /* 0x0000000f170f7208 */ /* 0x000fe40005800000 */
[----:B------:R-:W-:Y:S01]  /*0970*/  CS2R R22, SRZ ;  /* 0x0000000000167805 */ /* 0x000fe2000001ff00 */
        /* <DEDUP_REMOVED lines=81> */
.L_x_4032:
[----:B------:R-:W-:Y:S05]  /*0e90*/  BSYNC B2 ;  /* 0x0000000000027941 */ /* 0x000fea0003800000 */
.L_x_4031:
[----:B------:R-:W-:-:S11]  /*0ea0*/  DADD R22, RZ, R16 ;  /* 0x00000000ff167229 */ /* 0x000fd60000000010 */
.L_x_4030:
[----:B------:R-:W-:Y:S05]  /*0eb0*/  BSYNC B1 ;  /* 0x0000000000017941 */ /* 0x000fea0003800000 */
.L_x_4029:
[----:B-----5:R-:W-:Y:S02]  /*0ec0*/  CS2R R4, SRZ ;  /* 0x0000000000047805 */ /* 0x020fe4000001ff00 */
        /* <DEDUP_REMOVED lines=64> */
.L_x_4035:
[----:B------:R-:W-:Y:S05]  /*12d0*/  BSYNC B1 ;  /* 0x0000000000017941 */ /* 0x000fea0003800000 */
.L_x_4034:
[----:B------:R-:W-:Y:S01]  /*12e0*/  DADD R18, RZ, R4 ;  /* 0x00000000ff127229 */ /* 0x000fe20000000004 */
[----:B------:R-:W-:Y:S10]  /*12f0*/  BRA `(.L_x_4033) ;  /* 0x0000000800207947 */ /* 0x000ff40003800000 */
.L_x_4028:
        /* <DEDUP_REMOVED lines=66> */
.L_x_4039:
[----:B------:R-:W-:Y:S05]  /*1720*/  BSYNC B2 ;  /* 0x0000000000027941 */ /* 0x000fea0003800000 */
.L_x_4038:
[----:B------:R-:W-:-:S11]  /*1730*/  DADD R22, RZ, R16 ;  /* 0x00000000ff167229 */ /* 0x000fd60000000010 */
.L_x_4037:
[----:B------:R-:W-:Y:S05]  /*1740*/  BSYNC B1 ;  /* 0x0000000000017941 */ /* 0x000fea0003800000 */
.L_x_4036:
        /* <DEDUP_REMOVED lines=65> */
.L_x_4041:
[----:B------:R-:W-:Y:S05]  /*1b60*/  BSYNC B1 ;  /* 0x0000000000017941 */ /* 0x000fea0003800000 */
.L_x_4040:
[----:B------:R-:W-:-:S11]  /*1b70*/  DADD R18, RZ, R4 ;  /* 0x00000000ff127229 */ /* 0x000fd60000000004 */
.L_x_4033:
[----:B------:R-:W-:Y:S05]  /*1b80*/  BSYNC B0 ;  /* 0x0000000000007941 */ /* 0x000fea0003800000 */
.L_x_4027:
[----:B------:R-:W-:Y:S01]  /*1b90*/  SHFL.BFLY PT, R9, R23, 0x10, 0x1f ;  /* 0x0e001f0017097f89 */ /* 0x000fe200000e0000 */
[----:B------:R-:W0:Y:S03]  /*1ba0*/  LDC R26, c[0x0][0x4] ;  /* 0x00000100ff1a7b82 */ /* 0x000e260000000800 */
[----:B------:R-:W1:Y:S04]  /*1bb0*/  SHFL.BFLY PT, R8, R22, 0x10, 0x1f ;  /* 0x0e001f0016087f89 */ /* 0x000e6800000e0000 */
[----:B------:R-:W-:Y:S04]  /*1bc0*/  SHFL.BFLY PT, R11, R19, 0x10, 0x1f ;  /* 0x0e001f00130b7f89 */ /* 0x000fe800000e0000 */
[----:B------:R-:W2:Y:S01]  /*1bd0*/  SHFL.BFLY PT, R10, R18, 0x10, 0x1f ;  /* 0x0e001f00120a7f89 */ /* 0x000ea200000e0000 */
[----:B0-----:R-:W-:Y:S01]  /*1be0*/  IMAD R21, R26, UR5, R21 ;  /* 0x000000051a157c24 */ /* 0x001fe2000f8e0215 */
[----:B-1----:R-:W-:-:S03]  /*1bf0*/  DADD R8, R8, R22 ;  /* 0x0000000008087229 */ /* 0x002fc60000000016 */
[----:B------:R-:W-:-:S05]  /*1c00*/  IMAD R21, R21, -0x2, R2 ;  /* 0xfffffffe15157824 */ /* 0x000fca00078e0202 */
[----:B------:R-:W-:Y:S01]  /*1c10*/  VIMNMX R21, R21, 0x2, PT ;  /* 0x0000000215157848 */ /* 0x000fe20003fe0100 */
[----:B------:R-:W-:Y:S01]  /*1c20*/  SHFL.BFLY PT, R13, R9, 0x8, 0x1f ;  /* 0x0d001f00090d7f89 */ /* 0x000fe200000e0000 */
[----:B--2---:R-:W-:Y:S02]  /*1c30*/  DADD R10, R10, R18 ;  /* 0x000000000a0a7229 */ /* 0x004fe40000000012 */
        /* <DEDUP_REMOVED lines=51> */
[----:B------:R-:W-:Y:S05]  /*1f70*/  CALL.REL.NOINC `($__internal_6_$__cuda_sm20_div_rn_f64_full) ;  /* 0x0000000000d07944 */ /* 0x000fea0003c00000 */
.L_x_4046:
[----:B------:R-:W-:Y:S05]  /*1f80*/  BSYNC B2 ;  /* 0x0000000000027941 */ /* 0x000fea0003800000 */
.L_x_4045:
[----:B------:R-:W-:Y:S05]  /*1f90*/  BSYNC B1 ;  /* 0x0000000000017941 */ /* 0x000fea0003800000 */
.L_x_4044:
[----:B------:R-:W-:Y:S02]  /*1fa0*/  ULDC.64 UR4, c[0x0][0x210] ;  /* 0x0000840000047ab9 */ /* 0x000fe40000000a00 */
[----:B------:R-:W-:-:S04]  /*1fb0*/  LEA R10, P0, R7, UR4, 0x3 ;  /* 0x00000004070a7c11 */ /* 0x000fc8000f8018ff */
[----:B------:R-:W-:-:S05]  /*1fc0*/  LEA.HI.X R11, R7, UR5, R0, 0x3, P0 ;  /* 0x00000005070b7c11 */ /* 0x000fca00080f1c00 */
[----:B------:R0:W-:Y:S04]  /*1fd0*/  STG.E.64 desc[UR6][R10.64], R2 ;  /* 0x000000020a007986 */ /* 0x0001e8000c101b06 */
.L_x_4043:
[----:B------:R-:W-:Y:S05]  /*1fe0*/  BSYNC B0 ;  /* 0x0000000000007941 */ /* 0x000fea0003800000 */
.L_x_4042:
        /* <DEDUP_REMOVED lines=34> */
[----:B------:R-:W-:Y:S05]  /*2210*/  CALL.REL.NOINC `($__internal_6_$__cuda_sm20_div_rn_f64_full) ;  /* 0x0000000000287944 */ /* 0x000fea0003c00000 */
.L_x_4049:
[----:B------:R-:W-:Y:S05]  /*2220*/  BSYNC B1 ;  /* 0x0000000000017941 */ /* 0x000fea0003800000 */
.L_x_4048:
[----:B------:R-:W-:Y:S05]  /*2230*/  BSYNC B0 ;  /* 0x0000000000007941 */ /* 0x000fea0003800000 */
.L_x_4047:
[----:B------:R-:W0:Y:S01]  /*2240*/  LDC R4, c[0x0][0x228] ;  /* 0x00008a00ff047b82 */ /* 0x000e220000000800 */
[----:B------:R-:W-:Y:S01]  /*2250*/  ULDC.64 UR4, c[0x0][0x210] ;  /* 0x0000840000047ab9 */ /* 0x000fe20000000a00 */
[----:B0-----:R-:W-:-:S04]  /*2260*/  IADD3 R7, P0, R7, R4, RZ ;  /* 0x0000000407077210 */ /* 0x001fc80007f1e0ff */
[----:B------:R-:W-:Y:S02]  /*2270*/  LEA.HI.X.SX32 R0, R4, R0, 0x1, P0 ;  /* 0x0000000004007211 */ /* 0x000fe400000f0eff */
[----:B------:R-:W-:-:S04]  /*2280*/  LEA R4, P0, R7, UR4, 0x3 ;  /* 0x0000000407047c11 */ /* 0x000fc8000f8018ff */
[----:B------:R-:W-:-:S05]  /*2290*/  LEA.HI.X R5, R7, UR5, R0, 0x3, P0 ;  /* 0x0000000507057c11 */ /* 0x000fca00080f1c00 */
[----:B------:R-:W-:Y:S01]  /*22a0*/  STG.E.64 desc[UR6][R4.64], R2 ;  /* 0x0000000204007986 */ /* 0x000fe2000c101b06 */
[----:B------:R-:W-:Y:S05]  /*22b0*/  EXIT ;  /* 0x000000000000794d */ /* 0x000fea0003800000 */
        .weak           $__internal_6_$__cuda_sm20_div_rn_f64_full
        .type           $__internal_6_$__cuda_sm20_div_rn_f64_full,@function
        .size           $__internal_6_$__cuda_sm20_div_rn_f64_full,(.L_x_11728 - $__internal_6_$__cuda_sm20_div_rn_f64_full)
$__internal_6_$__cuda_sm20_div_rn_f64_full:
        /* <DEDUP_REMOVED lines=11> */
[C---:B------:R-:W-:Y:S01]  /*2370*/  ISETP.GE.U32.AND P2, PT, R16.reuse, R17, PT ;  /* 0x000000111000720c */ /* 0x040fe20003f46070 */
[----:B------:R-:W-:Y:S02]  /*2380*/  IMAD.MOV.U32 R26, RZ, RZ, R17 ;  /* 0x000000ffff1a7224 */ /* 0x000fe400078e0011 */
[----:B------:R-:W-:Y:S01]  /*2390*/  @!P3 LOP3.LUT R19, R11, 0x7ff00000, RZ, 0xc0, !PT ;  /* 0x7ff000000b13b812 */ /* 0x000fe200078ec0ff */
[----:B------:R-:W-:Y:S01]  /*23a0*/  @!P3 IMAD.MOV.U32 R24, RZ, RZ, RZ ;  /* 0x000000ffff18b224 */ /* 0x000fe200078e00ff */
[----:B------:R-:W0:Y:S02]  /*23b0*/  MUFU.RCP64H R21, R3 ;  /* 0x0000000300157308 */ /* 0x000e240000001800 */
[----:B------:R-:W-:Y:S02]  /*23c0*/  @!P3 ISETP.GE.U32.AND P4, PT, R16, R19, PT ;  /* 0x000000131000b20c */ /* 0x000fe40003f86070 */
[----:B------:R-:W-:-:S02]  /*23d0*/  @!P0 LOP3.LUT R26, R3, 0x7ff00000, RZ, 0xc0, !PT ;  /* 0x7ff00000031a8812 */ /* 0x000fc400078ec0ff */
[----:B------:R-:W-:-:S04]  /*23e0*/  @!P3 SEL R19, R6, 0x63400000, !P4 ;  /* 0x634000000613b807 */ /* 0x000fc80006000000 */
[----:B------:R-:W-:-:S04]  /*23f0*/  @!P3 LOP3.LUT R19, R19, 0x80000000, R13, 0xf8, !PT ;  /* 0x800000001313b812 */ /* 0x000fc800078ef80d */
[----:B------:R-:W-:Y:S01]  /*2400*/  @!P3 LOP3.LUT R25, R19, 0x100000, RZ, 0xfc, !PT ;  /* 0x001000001319b812 */ /* 0x000fe200078efcff */
[----:B------:R-:W-:Y:S01]  /*2410*/  IMAD.MOV.U32 R19, RZ, RZ, R16 ;  /* 0x000000ffff137224 */ /* 0x000fe200078e0010 */
        /* <DEDUP_REMOVED lines=45> */
.L_x_4051:
        /* <DEDUP_REMOVED lines=16> */
.L_x_4054:
[----:B------:R-:W-:Y:S01]  /*27f0*/  LOP3.LUT R17, R11, 0x80000, RZ, 0xfc, !PT ;  /* 0x000800000b117812 */ /* 0x000fe200078efcff */
[----:B------:R-:W-:Y:S01]  /*2800*/  IMAD.MOV.U32 R16, RZ, RZ, R10 ;  /* 0x000000ffff107224 */ /* 0x000fe200078e000a */
[----:B------:R-:W-:Y:S06]  /*2810*/  BRA `(.L_x_4052) ;  /* 0x0000000000087947 */ /* 0x000fec0003800000 */
.L_x_4053:
[----:B------:R-:W-:Y:S01]  /*2820*/  LOP3.LUT R17, R13, 0x80000, RZ, 0xfc, !PT ;  /* 0x000800000d117812 */ /* 0x000fe200078efcff */
[----:B------:R-:W-:-:S07]  /*2830*/  IMAD.MOV.U32 R16, RZ, RZ, R12 ;  /* 0x000000ffff107224 */ /* 0x000fce00078e000c */
.L_x_4052:
[----:B------:R-:W-:Y:S05]  /*2840*/  BSYNC B3 ;  /* 0x0000000000037941 */ /* 0x000fea0003800000 */
.L_x_4050:
[----:B------:R-:W-:Y:S02]  /*2850*/  IMAD.MOV.U32 R19, RZ, RZ, 0x0 ;  /* 0x00000000ff137424 */ /* 0x000fe400078e00ff */
[----:B------:R-:W-:Y:S02]  /*2860*/  IMAD.MOV.U32 R2, RZ, RZ, R16 ;  /* 0x000000ffff027224 */ /* 0x000fe400078e0010 */
[----:B------:R-:W-:Y:S01]  /*2870*/  IMAD.MOV.U32 R3, RZ, RZ, R17 ;  /* 0x000000ffff037224 */ /* 0x000fe200078e0011 */
[----:B------:R-:W-:Y:S06]  /*2880*/  RET.REL.NODEC R18 `(_ZN43_GLOBAL__N__9ae7fba5_10_SoftMax_cu_9f978f6320softmax_warp_forwardIdddLi5ELb0ELb1EEEvPT0_PKT_iiiPKbib) ;  /* 0xffffffd412dc7950 */ /* 0x000fec0003c3ffff */
.L_x_4055:
        /* <DEDUP_REMOVED lines=15> */
.L_x_11728:


//--------------------- .text._ZN43_GLOBAL__N__9ae7fba5_10_SoftMax_cu_9f978f6320softmax_warp_forwardIdddLi4ELb0ELb1EEEvPT0_PKT_iiiPKbib --------------------------
	.section	.text._ZN43_GLOBAL__N__9ae7fba5_10_SoftMax_cu_9f978f6320softmax_warp_forwardIdddLi4ELb0ELb1EEEvPT0_PKT_iiiPKbib,"ax",@progbits
	.align	128
.text._ZN43_GLOBAL__N__9ae7fba5_10_SoftMax_cu_9f978f6320softmax_warp_forwardIdddLi4ELb0ELb1EEEvPT0_PKT_iiiPKbib:
        .type           _ZN43_GLOBAL__N__9ae7fba5_10_SoftMax_cu_9f978f6320softmax_warp_forwardIdddLi4ELb0ELb1EEEvPT0_PKT_iiiPKbib,@function
        .size           _ZN43_GLOBAL__N__9ae7fba5_10_SoftMax_cu_9f978f6320softmax_warp_forwardIdddLi4ELb0ELb1EEEvPT0_PKT_iiiPKbib,(.L_x_11730 - _ZN43_GLOBAL__N__9ae7fba5_10_SoftMax_cu_9f978f6320softmax_warp_forwardIdddLi4ELb0ELb1EEEvPT0_PKT_iiiPKbib)
        .other          _ZN43_GLOBAL__N__9ae7fba5_10_SoftMax_cu_9f978f6320softmax_warp_forwardIdddLi4ELb0ELb1EEEvPT0_PKT_iiiPKbib,@"STO_CUDA_ENTRY STV_DEFAULT"
_ZN43_GLOBAL__N__9ae7fba5_10_SoftMax_cu_9f978f6320softmax_warp_forwardIdddLi4ELb0ELb1EEEvPT0_PKT_iiiPKbib:
        /* <DEDUP_REMOVED lines=68> */
.L_x_4056:
        /* <DEDUP_REMOVED lines=14> */
.L_x_4060:
[----:B------:R-:W-:Y:S02]  /*0520*/  IMAD.MOV.U32 R16, RZ, RZ, 0x0 ;  /* 0x00000000ff107424 */ /* 0x000fe400078e00ff */
[----:B------:R-:W-:-:S07]  /*0530*/  IMAD.MOV.U32 R17, RZ, RZ, -0x100000 ;  /* 0xfff00000ff117424 */ /* 0x000fce00078e00ff */
.L_x_4061:
[----:B------:R-:W-:Y:S05]  /*0540*/  BSYNC B1 ;  /* 0x0000000000017941 */ /* 0x000fea0003800000 */
.L_x_4059:
[----:B------:R-:W-:Y:S05]  /*0550*/  @P1 BRA `(.L_x_4062) ;  /* 0x0000000000141947 */ /* 0x000fea0003800000 */
[----:B------:R-:W2:Y:S01]  /*0560*/  LDG.E.U8 R3, desc[UR6][R10.64] ;  /* 0x000000060a037981 */ /* 0x000ea2000c1e1100 */
[----:B-----5:R-:W-:Y:S02]  /*0570*/  IMAD.MOV.U32 R14, RZ, RZ, R8 ;  /* 0x000000ffff0e7224 */ /* 0x020fe400078e0008 */
[----:B------:R-:W-:Y:S01]  /*0580*/  IMAD.MOV.U32 R15, RZ, RZ, R9 ;  /* 0x000000ffff0f7224 */ /* 0x000fe200078e0009 */
[----:B--2---:R-:W-:-:S13]  /*0590*/  ISETP.NE.AND P3, PT, R3, RZ, PT ;  /* 0x000000ff0300720c */ /* 0x004fda0003f65270 */
[----:B------:R-:W-:Y:S05]  /*05a0*/  @!P3 BRA `(.L_x_4063) ;  /* 0x000000000054b947 */ /* 0x000fea0003800000 */
.L_x_4062:
[----:B------:R-:W-:Y:S02]  /*05b0*/  IMAD.MOV.U32 R14, RZ, RZ, 0x0 ;  /* 0x00000000ff0e7424 */ /* 0x000fe400078e00ff */
[----:B------:R-:W-:Y:S01]  /*05c0*/  IMAD.MOV.U32 R15, RZ, RZ, -0x100000 ;  /* 0xfff00000ff0f7424 */ /* 0x000fe200078e00ff */
[----:B------:R-:W-:Y:S06]  /*05d0*/  BRA `(.L_x_4063) ;  /* 0x0000000000487947 */ /* 0x000fec0003800000 */
.L_x_4058:
[----:B------:R-:W-:Y:S04]  /*05e0*/  BSSY B1, `(.L_x_4064) ;  /* 0x0000009000017945 */ /* 0x000fe80003800000 */
[----:B------:R-:W-:Y:S05]  /*05f0*/  @P0 BRA `(.L_x_4065) ;  /* 0x0000000000140947 */ /* 0x000fea0003800000 */
[----:B------:R-:W2:Y:S01]  /*0600*/  LDG.E.U8 R3, desc[UR6][R10.64] ;  /* 0x000000060a037981 */ /* 0x000ea2000c1e1100 */
[----:B-----5:R-:W-:Y:S02]  /*0610*/  IMAD.MOV.U32 R16, RZ, RZ, R4 ;  /* 0x000000ffff107224 */ /* 0x020fe400078e0004 */
[----:B------:R-:W-:Y:S01]  /*0620*/  IMAD.MOV.U32 R17, RZ, RZ, R5 ;  /* 0x000000ffff117224 */ /* 0x000fe200078e0005 */
[----:B--2---:R-:W-:-:S13]  /*0630*/  ISETP.NE.AND P3, PT, R3, RZ, PT ;  /* 0x000000ff0300720c */ /* 0x004fda0003f65270 */
[----:B------:R-:W-:Y:S05]  /*0640*/  @!P3 BRA `(.L_x_4066) ;  /* 0x000000000008b947 */ /* 0x000fea0003800000 */
.L_x_4065:
[----:B------:R-:W-:Y:S02]  /*0650*/  IMAD.MOV.U32 R16, RZ, RZ, 0x0 ;  /* 0x00000000ff107424 */ /* 0x000fe400078e00ff */
[----:B------:R-:W-:-:S07]  /*0660*/  IMAD.MOV.U32 R17, RZ, RZ, -0x100000 ;  /* 0xfff00000ff117424 */ /* 0x000fce00078e00ff */
.L_x_4066:
[----:B------:R-:W-:Y:S05]  /*0670*/  BSYNC B1 ;  /* 0x0000000000017941 */ /* 0x000fea0003800000 */
.L_x_4064:
[----:B------:R-:W-:Y:S05]  /*0680*/  @P1 BRA `(.L_x_4067) ;  /* 0x0000000000141947 */ /* 0x000fea0003800000 */
[----:B------:R-:W2:Y:S01]  /*0690*/  LDG.E.U8 R3, desc[UR6][R12.64] ;  /* 0x000000060c037981 */ /* 0x000ea2000c1e1100 */
[----:B-----5:R-:W-:Y:S02]  /*06a0*/  IMAD.MOV.U32 R14, RZ, RZ, R8 ;  /* 0x000000ffff0e7224 */ /* 0x020fe400078e0008 */
[----:B------:R-:W-:Y:S01]  /*06b0*/  IMAD.MOV.U32 R15, RZ, RZ, R9 ;  /* 0x000000ffff0f7224 */ /* 0x000fe200078e0009 */
[----:B--2---:R-:W-:-:S13]  /*06c0*/  ISETP.NE.AND P3, PT, R3, RZ, PT ;  /* 0x000000ff0300720c */ /* 0x004fda0003f65270 */
[----:B------:R-:W-:Y:S05]  /*06d0*/  @!P3 BRA `(.L_x_4063) ;  /* 0x000000000008b947 */ /* 0x000fea0003800000 */
.L_x_4067:
[----:B------:R-:W-:Y:S02]  /*06e0*/  IMAD.MOV.U32 R14, RZ, RZ, 0x0 ;  /* 0x00000000ff0e7424 */ /* 0x000fe400078e00ff */
[----:B------:R-:W-:-:S07]  /*06f0*/  IMAD.MOV.U32 R15, RZ, RZ, -0x100000 ;  /* 0xfff00000ff0f7424 */ /* 0x000fce00078e00ff */
.L_x_4063:
[----:B------:R-:W-:Y:S05]  /*0700*/  BSYNC B0 ;  /* 0x0000000000007941 */ /* 0x000fea0003800000 */
.L_x_4057:
        /* <DEDUP_REMOVED lines=110> */
.L_x_4073:
[----:B------:R-:W-:Y:S05]  /*0df0*/  BSYNC B2 ;  /* 0x0000000000027941 */ /* 0x000fea0003800000 */
.L_x_4072:
[----:B------:R-:W-:-:S11]  /*0e00*/  DADD R22, RZ, R16 ;  /* 0x00000000ff167229 */ /* 0x000fd60000000010 */
.L_x_4071:
[----:B------:R-:W-:Y:S05]  /*0e10*/  BSYNC B1 ;  /* 0x0000000000017941 */ /* 0x000fea0003800000 */
.L_x_4070:
        /* <DEDUP_REMOVED lines=65> */
.L_x_4076:
[----:B------:R-:W-:Y:S05]  /*1230*/  BSYNC B1 ;  /* 0x0000000000017941 */ /* 0x000fea0003800000 */
.L_x_4075:
[----:B------:R-:W-:Y:S01]  /*1240*/  DADD R18, RZ, R4 ;  /* 0x00000000ff127229 */ /* 0x000fe20000000004 */
[----:B------:R-:W-:Y:S10]  /*1250*/  BRA `(.L_x_4074) ;  /* 0x0000000800207947 */ /* 0x000ff40003800000 */
.L_x_4069:
        /* <DEDUP_REMOVED lines=66> */
.L_x_4080:
[----:B------:R-:W-:Y:S05]  /*1680*/  BSYNC B2 ;  /* 0x0000000000027941 */ /* 0x000fea0003800000 */
.L_x_4079:
[----:B------:R-:W-:-:S11]  /*1690*/  DADD R22, RZ, R16 ;  /* 0x00000000ff167229 */ /* 0x000fd60000000010 */
.L_x_4078:
[----:B------:R-:W-:Y:S05]  /*16a0*/  BSYNC B1 ;  /* 0x0000000000017941 */ /* 0x000fea0003800000 */
.L_x_4077:
        /* <DEDUP_REMOVED lines=65> */
.L_x_4082:
[----:B------:R-:W-:Y:S05]  /*1ac0*/  BSYNC B1 ;  /* 0x0000000000017941 */ /* 0x000fea0003800000 */
.L_x_4081:
[----:B------:R-:W-:-:S11]  /*1ad0*/  DADD R18, RZ, R4 ;  /* 0x00000000ff127229 */ /* 0x000fd60000000004 */
.L_x_4074:
[----:B------:R-:W-:Y:S05]  /*1ae0*/  BSYNC B0 ;  /* 0x0000000000007941 */ /* 0x000fea0003800000 */
.L_x_4068:
[----:B------:R-:W-:Y:S04]  /*1af0*/  SHFL.BFLY PT, R9, R23, 0x8, 0x101f ;  /* 0x0d101f0017097f89 */ /* 0x000fe800000e0000 */
[----:B------:R-:W0:Y:S04]  /*1b00*/  SHFL.BFLY PT, R8, R22, 0x8, 0x101f ;  /* 0x0d101f0016087f89 */ /* 0x000e2800000e0000 */
[----:B------:R-:W-:Y:S04]  /*1b10*/  SHFL.BFLY PT, R13, R19, 0x8, 0x101f ;  /* 0x0d101f00130d7f89 */ /* 0x000fe800000e0000 */
[----:B------:R-:W1:Y:S01]  /*1b20*/  SHFL.BFLY PT, R12, R18, 0x8, 0x101f ;  /* 0x0d101f00120c7f89 */ /* 0x000e6200000e0000 */
[----:B0-----:R-:W-:-:S07]  /*1b30*/  DADD R10, R8, R22 ;  /* 0x00000000080a7229 */ /* 0x001fce0000000016 */
[----:B------:R-:W-:Y:S01]  /*1b40*/  SHFL.BFLY PT, R25, R11, 0x4, 0x101f ;  /* 0x0c901f000b197f89 */ /* 0x000fe200000e0000 */
[----:B-1----:R-:W-:Y:S01]  /*1b50*/  DADD R26, R12, R18 ;  /* 0x000000000c1a7229 */ /* 0x002fe20000000012 */
[----:B------:R-:W0:Y:S02]  /*1b60*/  LDC R18, c[0x0][0x4] ;  /* 0x00000100ff127b82 */ /* 0x000e240000000800 */
[----:B------:R-:W1:Y:S04]  /*1b70*/  SHFL.BFLY PT, R24, R10, 0x4, 0x101f ;  /* 0x0c901f000a187f89 */ /* 0x000e6800000e0000 */
[----:B------:R-:W-:Y:S04]  /*1b80*/  SHFL.BFLY PT, R15, R27, 0x4, 0x101f ;  /* 0x0c901f001b0f7f89 */ /* 0x000fe800000e0000 */
[----:B------:R-:W2:Y:S01]  /*1b90*/  SHFL.BFLY PT, R14, R26, 0x4, 0x101f ;  /* 0x0c901f001a0e7f89 */ /* 0x000ea200000e0000 */
[----:B0-----:R-:W-:Y:S01]  /*1ba0*/  IMAD R21, R18, UR5, R21 ;  /* 0x0000000512157c24 */ /* 0x001fe2000f8e0215 */
[----:B-1----:R-:W-:-:S03]  /*1bb0*/  DADD R24, R10, R24 ;  /* 0x000000000a187229 */ /* 0x002fc60000000018 */
[----:B------:R-:W-:-:S04]  /*1bc0*/  IMAD R21, R21, -0x2, R2 ;  /* 0xfffffffe15157824 */ /* 0x000fc800078e0202 */
[----:B------:R-:W-:Y:S01]  /*1bd0*/  SHFL.BFLY PT, R9, R25, 0x2, 0x101f ;  /* 0x0c501f0019097f89 */ /* 0x000fe200000e0000 */
[----:B--2---:R-:W-:Y:S01]  /*1be0*/  DADD R14, R26, R14 ;  /* 0x000000001a0e7229 */ /* 0x004fe2000000000e */
[----:B------:R-:W-:Y:S02]  /*1bf0*/  VIMNMX R21, R21, 0x2, PT ;  /* 0x0000000215157848 */ /* 0x000fe40003fe0100 */
[----:B------:R-:W0:Y:S02]  /*1c00*/  SHFL.BFLY PT, R8, R24, 0x2, 0x101f ;  /* 0x0c501f0018087f89 */ /* 0x000e2400000e0000 */
[----:B------:R-:W-:Y:S02]  /*1c10*/  ISETP.GE.AND P0, PT, R21, 0x1, PT ;  /* 0x000000011500780c */ /* 0x000fe40003f06270 */
        /* <DEDUP_REMOVED lines=37> */
[----:B------:R-:W-:Y:S05]  /*1e70*/  CALL.REL.NOINC `($__internal_7_$__cuda_sm20_div_rn_f64_full) ;  /* 0x0000000000d07944 */ /* 0x000fea0003c00000 */
.L_x_4087:
[----:B------:R-:W-:Y:S05]  /*1e80*/  BSYNC B2 ;  /* 0x0000000000027941 */ /* 0x000fea0003800000 */
.L_x_4086:
[----:B------:R-:W-:Y:S05]  /*1e90*/  BSYNC B1 ;  /* 0x0000000000017941 */ /* 0x000fea0003800000 */
.L_x_4085:
[----:B------:R-:W-:Y:S02]  /*1ea0*/  ULDC.64 UR4, c[0x0][0x210] ;  /* 0x0000840000047ab9 */ /* 0x000fe40000000a00 */
[----:B------:R-:W-:-:S04]  /*1eb0*/  LEA R10, P0, R7, UR4, 0x3 ;  /* 0x00000004070a7c11 */ /* 0x000fc8000f8018ff */
[----:B------:R-:W-:-:S05]  /*1ec0*/  LEA.HI.X R11, R7, UR5, R0, 0x3, P0 ;  /* 0x00000005070b7c11 */ /* 0x000fca00080f1c00 */
[----:B------:R0:W-:Y:S04]  /*1ed0*/  STG.E.64 desc[UR6][R10.64], R2 ;  /* 0x000000020a007986 */ /* 0x0001e8000c101b06 */
.L_x_4084:
[----:B------:R-:W-:Y:S05]  /*1ee0*/  BSYNC B0 ;  /* 0x0000000000007941 */ /* 0x000fea0003800000 */
.L_x_4083:
        /* <DEDUP_REMOVED lines=34> */
[----:B------:R-:W-:Y:S05]  /*2110*/  CALL.REL.NOINC `($__internal_7_$__cuda_sm20_div_rn_f64_full) ;  /* 0x0000000000287944 */ /* 0x000fea0003c00000 */
.L_x_4090:
[----:B------:R-:W-:Y:S05]  /*2120*/  BSYNC B1 ;  /* 0x0000000000017941 */ /* 0x000fea0003800000 */
.L_x_4089:
[----:B------:R-:W-:Y:S05]  /*2130*/  BSYNC B0 ;  /* 0x0000000000007941 */ /* 0x000fea0003800000 */
.L_x_4088:
        /* <DEDUP_REMOVED lines=8> */
        .weak           $__internal_7_$__cuda_sm20_div_rn_f64_full
        .type           $__internal_7_$__cuda_sm20_div_rn_f64_full,@function
        .size           $__internal_7_$__cuda_sm20_div_rn_f64_full,(.L_x_11730 - $__internal_7_$__cuda_sm20_div_rn_f64_full)
$__internal_7_$__cuda_sm20_div_rn_f64_full:
        /* <DEDUP_REMOVED lines=67> */
.L_x_4092:
        /* <DEDUP_REMOVED lines=16> */
.L_x_4095:
[----:B------:R-:W-:Y:S01]  /*26f0*/  LOP3.LUT R17, R11, 0x80000, RZ, 0xfc, !PT ;  /* 0x000800000b117812 */ /* 0x000fe200078efcff */
[----:B------:R-:W-:Y:S01]  /*2700*/  IMAD.MOV.U32 R16, RZ, RZ, R10 ;  /* 0x000000ffff107224 */ /* 0x000fe200078e000a */
[----:B------:R-:W-:Y:S06]  /*2710*/  BRA `(.L_x_4093) ;  /* 0x0000000000087947 */ /* 0x000fec0003800000 */
.L_x_4094:
[----:B------:R-:W-:Y:S01]  /*2720*/  LOP3.LUT R17, R13, 0x80000, RZ, 0xfc, !PT ;  /* 0x000800000d117812 */ /* 0x000fe200078efcff */
[----:B------:R-:W-:-:S07]  /*2730*/  IMAD.MOV.U32 R16, RZ, RZ, R12 ;  /* 0x000000ffff107224 */ /* 0x000fce00078e000c */
.L_x_4093:
[----:B------:R-:W-:Y:S05]  /*2740*/  BSYNC B3 ;  /* 0x0000000000037941 */ /* 0x000fea0003800000 */
.L_x_4091:
[----:B------:R-:W-:Y:S02]  /*2750*/  IMAD.MOV.U32 R19, RZ, RZ, 0x0 ;  /* 0x00000000ff137424 */ /* 0x000fe400078e00ff */
[----:B------:R-:W-:Y:S02]  /*2760*/  IMAD.MOV.U32 R2, RZ, RZ, R16 ;  /* 0x000000ffff027224 */ /* 0x000fe400078e0010 */
[----:B------:R-:W-:Y:S01]  /*2770*/  IMAD.MOV.U32 R3, RZ, RZ, R17 ;  /* 0x000000ffff037224 */ /* 0x000fe200078e0011 */
[----:B------:R-:W-:Y:S06]  /*2780*/  RET.REL.NODEC R18 `(_ZN43_GLOBAL__N__9ae7fba5_10_SoftMax_cu_9f978f6320softmax_warp_forwardIdddLi4ELb0ELb1EEEvPT0_PKT_iiiPKbib) ;  /* 0xffffffd8121c7950 */ /* 0x000fec0003c3ffff */
.L_x_4096:
        /* <DEDUP_REMOVED lines=15> */
.L_x_11730:


//--------------------- .text._ZN43_GLOBAL__N__9ae7fba5_10_SoftMax_cu_9f978f6320softmax_warp_forwardIdddLi3ELb0ELb1EEEvPT0_PKT_iiiPKbib --------------------------
	.section	.text._ZN43_GLOBAL__N__9ae7fba5_10_SoftMax_cu_9f978f6320softmax_warp_forwardIdddLi3ELb0ELb1EEEvPT0_PKT_iiiPKbib,"ax",@progbits
	.align	128
.text._ZN43_GLOBAL__N__9ae7fba5_10_SoftMax_cu_9f978f6320softmax_warp_forwardIdddLi3ELb0ELb1EEEvPT0_PKT_iiiPKbib:
        .type           _ZN43_GLOBAL__N__9ae7fba5_10_SoftMax_cu_9f978f6320softmax_warp_forwardIdddLi3ELb0ELb1EEEvPT0_PKT_iiiPKbib,@function
        .size           _ZN43_GLOBAL__N__9ae7fba5_10_SoftMax_cu_9f978f6320softmax_warp_forwardIdddLi3ELb0ELb1EEEvPT0_PKT_iiiPKbib,(.L_x_11732 - _ZN43_GLOBAL__N__9ae7fba5_10_SoftMax_cu_9f978f6320softmax_warp_forwardIdddLi3ELb0ELb1EEEvPT0_PKT_iiiPKbib)
        .other          _ZN43_GLOBAL__N__9ae7fba5_10_SoftMax_cu_9f978f6320softmax_warp_forwardIdddLi3ELb0ELb1EEEvPT0_PKT_iiiPKbib,@"STO_CUDA_ENTRY STV_DEFAULT"
_ZN43_GLOBAL__N__9ae7fba5_10_SoftMax_cu_9f978f6320softmax_warp_forwardIdddLi3ELb0ELb1EEEvPT0_PKT_iiiPKbib:
[----:B------:R-:W-:Y:S01]  /*0000*/  LDC R1, c[0x0][0x28] ;  /* 0x00000a00ff017b82 */ /* 0x000fe20000000800 */
[----:B------:R-:W0:Y:S07]  /*0010*/  S2R R4, SR_TID.Y ;  /* 0x0000000000047919 */ /* 0x000e2e0000002200 */
[----:B------:R-:W0:Y:S01]  /*0020*/  S2UR UR5, SR_CTAID.X ;  /* 0x00000000000579c3 */ /* 0x000e220000002500 */
[----:B------:R-:W-:Y:S01]  /*0030*/  IMAD.MOV.U32 R11, RZ, RZ, -0x100000 ;  /* 0xfff00000ff0b7424 */ /* 0x000fe200078e00ff */
[----:B------:R-:W-:Y:S01]  /*0040*/  ULDC.64 UR6, c[0x0][0x208] ;  /* 0x0000820000067ab9 */ /* 0x000fe20000000a00 */
[----:B------:R-:W1:Y:S01]  /*0050*/  S2R R22, SR_TID.X ;  /* 0x0000000000167919 */ /* 0x000e620000002100 */
[----:B------:R-:W-:Y:S01]  /*0060*/  ULDC.U8 UR4, c[0x0][0x23c] ;  /* 0x00008f0000047ab9 */ /* 0x000fe20000000000 */
[----:B------:R-:W-:-:S03]  /*0070*/  IMAD.MOV.U32 R20, RZ, RZ, 0x0 ;  /* 0x00000000ff147424 */ /* 0x000fc600078e00ff */
[----:B------:R-:W0:Y:S01]  /*0080*/  LDC R5, c[0x0][0x4] ;  /* 0x00000100ff057b82 */ /* 0x000e220000000800 */
[----:B------:R-:W-:Y:S01]  /*0090*/  IMAD.MOV.U32 R21, RZ, RZ, -0x100000 ;  /* 0xfff00000ff157424 */ /* 0x000fe200078e00ff */
[----:B------:R-:W-:-:S06]  /*00a0*/  ULDC.64 UR8, c[0x0][0x230] ;  /* 0x00008c0000087ab9 */ /* 0x000fcc0000000a00 */
[----:B------:R-:W2:Y:S08]  /*00b0*/  LDC.64 R2, c[0x0][0x220] ;  /* 0x00008800ff027b82 */ /* 0x000eb00000000a00 */
[----:B------:R-:W3:Y:S01]  /*00c0*/  LDC R23, c[0x0][0x228] ;  /* 0x00008a00ff177b82 */ /* 0x000ee20000000800 */
[----:B0-----:R-:W-:-:S04]  /*00d0*/  IMAD R0, R5, UR5, R4 ;  /* 0x0000000505007c24 */ /* 0x001fc8000f8e0204 */
[----:B------:R-:W-:-:S04]  /*00e0*/  IMAD.SHL.U32 R0, R0, 0x2, RZ ;  /* 0x0000000200007824 */ /* 0x000fc800078e00ff */
[----:B--2---:R-:W-:-:S05]  /*00f0*/  IMAD.IADD R5, R2, 0x1, -R0 ;  /* 0x0000000102057824 */ /* 0x004fca00078e0a00 */
[C---:B------:R-:W-:Y:S02]  /*0100*/  VIMNMX R6, R5.reuse, 0x2, PT ;  /* 0x0000000205067848 */ /* 0x040fe40003fe0100 */
[----:B------:R-:W-:Y:S02]  /*0110*/  ISETP.GT.AND P0, PT, R5, RZ, PT ;  /* 0x000000ff0500720c */ /* 0x000fe40003f04270 */
[----:B------:R-:W-:Y:S02]  /*0120*/  ISETP.GT.AND P1, PT, R6, 0x1, PT ;  /* 0x000000010600780c */ /* 0x000fe40003f24270 */
[C---:B---3--:R-:W-:Y:S02]  /*0130*/  SEL R5, R23.reuse, RZ, P0 ;  /* 0x000000ff17057207 */ /* 0x048fe40000000000 */
[----:B------:R-:W-:Y:S02]  /*0140*/  SEL R7, R23, RZ, P1 ;  /* 0x000000ff17077207 */ /* 0x000fe40000800000 */
[----:B-1----:R-:W-:-:S02]  /*0150*/  ISETP.GE.AND P0, PT, R22, R5, PT ;  /* 0x000000051600720c */ /* 0x002fc40003f06270 */
[----:B------:R-:W-:Y:S01]  /*0160*/  ISETP.GE.AND P1, PT, R22, R7, PT ;  /* 0x000000071600720c */ /* 0x000fe20003f26270 */
[----:B------:R-:W-:-:S04]  /*0170*/  IMAD R7, R0, R3, RZ ;  /* 0x0000000300077224 */ /* 0x000fc800078e02ff */
        /* <DEDUP_REMOVED lines=10> */
[----:B------:R0:W5:Y:S01]  /*0220*/  @!P0 LDG.E.64 R20, desc[UR6][R8.64] ;  /* 0x0000000608148981 */ /* 0x000162000c1e1b00 */
[----:B------:R-:W-:Y:S01]  /*0230*/  @!P1 LEA.HI.X R13, R6, R13, R10, 0x3, P3 ;  /* 0x0000000d060d9211 */ /* 0x000fe200018f1c0a */
[----:B------:R-:W-:-:S06]  /*0240*/  IMAD.MOV.U32 R10, RZ, RZ, 0x0 ;  /* 0x00000000ff0a7424 */ /* 0x000fcc00078e00ff */
        /* <DEDUP_REMOVED lines=31> */
.L_x_4097:
        /* <DEDUP_REMOVED lines=14> */
.L_x_4101:
[----:B------:R-:W-:Y:S02]  /*0520*/  IMAD.MOV.U32 R8, RZ, RZ, 0x0 ;  /* 0x00000000ff087424 */ /* 0x000fe400078e00ff */
[----:B------:R-:W-:-:S07]  /*0530*/  IMAD.MOV.U32 R9, RZ, RZ, -0x100000 ;  /* 0xfff00000ff097424 */ /* 0x000fce00078e00ff */
.L_x_4102:
[----:B------:R-:W-:Y:S05]  /*0540*/  BSYNC B1 ;  /* 0x0000000000017941 */ /* 0x000fea0003800000 */
.L_x_4100:
[----:B------:R-:W-:Y:S05]  /*0550*/  @P1 BRA `(.L_x_4103) ;  /* 0x0000000000141947 */ /* 0x000fea0003800000 */
[----:B------:R-:W2:Y:S01]  /*0560*/  LDG.E.U8 R3, desc[UR6][R12.64] ;  /* 0x000000060c037981 */ /* 0x000ea2000c1e1100 */
[----:B-----5:R-:W-:Y:S02]  /*0570*/  IMAD.MOV.U32 R18, RZ, RZ, R10 ;  /* 0x000000ffff127224 */ /* 0x020fe400078e000a */
[----:B------:R-:W-:Y:S01]  /*0580*/  IMAD.MOV.U32 R19, RZ, RZ, R11 ;  /* 0x000000ffff137224 */ /* 0x000fe200078e000b */
[----:B--2---:R-:W-:-:S13]  /*0590*/  ISETP.NE.AND P3, PT, R3, RZ, PT ;  /* 0x000000ff0300720c */ /* 0x004fda0003f65270 */
[----:B------:R-:W-:Y:S05]  /*05a0*/  @!P3 BRA `(.L_x_4104) ;  /* 0x000000000054b947 */ /* 0x000fea0003800000 */
.L_x_4103:
[----:B------:R-:W-:Y:S02]  /*05b0*/  IMAD.MOV.U32 R18, RZ, RZ, 0x0 ;  /* 0x00000000ff127424 */ /* 0x000fe400078e00ff */
[----:B------:R-:W-:Y:S01]  /*05c0*/  IMAD.MOV.U32 R19, RZ, RZ, -0x100000 ;  /* 0xfff00000ff137424 */ /* 0x000fe200078e00ff */
[----:B------:R-:W-:Y:S06]  /*05d0*/  BRA `(.L_x_4104) ;  /* 0x0000000000487947 */ /* 0x000fec0003800000 */
.L_x_4099:
[----:B------:R-:W-:Y:S04]  /*05e0*/  BSSY B1, `(.L_x_4105) ;  /* 0x0000009000017945 */ /* 0x000fe80003800000 */
[----:B------:R-:W-:Y:S05]  /*05f0*/  @P0 BRA `(.L_x_4106) ;  /* 0x0000000000140947 */ /* 0x000fea0003800000 */
[----:B------:R-:W2:Y:S01]  /*0600*/  LDG.E.U8 R3, desc[UR6][R12.64] ;  /* 0x000000060c037981 */ /* 0x000ea2000c1e1100 */
[----:B-----5:R-:W-:Y:S02]  /*0610*/  IMAD.MOV.U32 R8, RZ, RZ, R20 ;  /* 0x000000ffff087224 */ /* 0x020fe400078e0014 */
[----:B------:R-:W-:Y:S01]  /*0620*/  IMAD.MOV.U32 R9, RZ, RZ, R21 ;  /* 0x000000ffff097224 */ /* 0x000fe200078e0015 */
[----:B--2---:R-:W-:-:S13]  /*0630*/  ISETP.NE.AND P3, PT, R3, RZ, PT ;  /* 0x000000ff0300720c */ /* 0x004fda0003f65270 */
[----:B------:R-:W-:Y:S05]  /*0640*/  @!P3 BRA `(.L_x_4107) ;  /* 0x000000000008b947 */ /* 0x000fea0003800000 */
.L_x_4106:
[----:B------:R-:W-:Y:S02]  /*0650*/  IMAD.MOV.U32 R8, RZ, RZ, 0x0 ;  /* 0x00000000ff087424 */ /* 0x000fe400078e00ff */
[----:B------:R-:W-:-:S07]  /*0660*/  IMAD.MOV.U32 R9, RZ, RZ, -0x100000 ;  /* 0xfff00000ff097424 */ /* 0x000fce00078e00ff */
.L_x_4107:
[----:B------:R-:W-:Y:S05]  /*0670*/  BSYNC B1 ;  /* 0x0000000000017941 */ /* 0x000fea0003800000 */
.L_x_4105:
[----:B------:R-:W-:Y:S05]  /*0680*/  @P1 BRA `(.L_x_4108) ;  /* 0x0000000000141947 */ /* 0x000fea0003800000 */
[----:B------:R-:W2:Y:S01]  /*0690*/  LDG.E.U8 R3, desc[UR6][R14.64] ;  /* 0x000000060e037981 */ /* 0x000ea2000c1e1100 */
[----:B-----5:R-:W-:Y:S02]  /*06a0*/  IMAD.MOV.U32 R18, RZ, RZ, R10 ;  /* 0x000000ffff127224 */ /* 0x020fe400078e000a */
[----:B------:R-:W-:Y:S01]  /*06b0*/  IMAD.MOV.U32 R19, RZ, RZ, R11 ;  /* 0x000000ffff137224 */ /* 0x000fe200078e000b */
[----:B--2---:R-:W-:-:S13]  /*06c0*/  ISETP.NE.AND P3, PT, R3, RZ, PT ;  /* 0x000000ff0300720c */ /* 0x004fda0003f65270 */
[----:B------:R-:W-:Y:S05]  /*06d0*/  @!P3 BRA `(.L_x_4104) ;  /* 0x000000000008b947 */ /* 0x000fea0003800000 */
.L_x_4108:
[----:B------:R-:W-:Y:S02]  /*06e0*/  IMAD.MOV.U32 R18, RZ, RZ, 0x0 ;  /* 0x00000000ff127424 */ /* 0x000fe400078e00ff */
[----:B------:R-:W-:-:S07]  /*06f0*/  IMAD.MOV.U32 R19, RZ, RZ, -0x100000 ;  /* 0xfff00000ff137424 */ /* 0x000fce00078e00ff */
.L_x_4104:
[----:B------:R-:W-:Y:S05]  /*0700*/  BSYNC B0 ;  /* 0x0000000000007941 */ /* 0x000fea0003800000 */
.L_x_4098:
[----:B------:R-:W-:Y:S01]  /*0710*/  SHFL.BFLY PT, R7, R9, 0x4, 0x181f ;  /* 0x0c981f0009077f89 */ /* 0x000fe200000e0000 */
[----:B------:R-:W-:Y:S03]  /*0720*/  BSSY B0, `(.L_x_4109) ;  /* 0x0000132000007945 */ /* 0x000fe60003800000 */
        /* <DEDUP_REMOVED lines=11> */
[----:B-1----:R-:W-:Y:S01]  /*07e0*/  DSETP.GEU.AND P3, PT, R24, R6, PT ;  /* 0x000000061800722a */ /* 0x002fe20003f6e000 */
[----:B------:R-:W-:Y:S01]  /*07f0*/  CS2R R18, SRZ ;  /* 0x0000000000127805 */ /* 0x000fe2000001ff00 */
        /* <DEDUP_REMOVED lines=85> */
.L_x_4114:
[----:B------:R-:W-:Y:S05]  /*0d50*/  BSYNC B2 ;  /* 0x0000000000027941 */ /* 0x000fea0003800000 */
.L_x_4113:
[----:B------:R-:W-:-:S11]  /*0d60*/  DADD R18, RZ, R8 ;  /* 0x00000000ff127229 */ /* 0x000fd60000000008 */
.L_x_4112:
[----:B------:R-:W-:Y:S05]  /*0d70*/  BSYNC B1 ;  /* 0x0000000000017941 */ /* 0x000fea0003800000 */
.L_x_4111:
[----:B------:R-:W-:Y:S02]  /*0d80*/  CS2R R6, SRZ ;  /* 0x0000000000067805 */ /* 0x000fe4000001ff00 */
[----:B-----5:R-:W-:Y:S01]  /*0d90*/  CS2R R20, SRZ ;  /* 0x0000000000147805 */ /* 0x020fe2000001ff00 */
        /* <DEDUP_REMOVED lines=63> */
.L_x_4117:
[----:B------:R-:W-:Y:S05]  /*1190*/  BSYNC B1 ;  /* 0x0000000000017941 */ /* 0x000fea0003800000 */
.L_x_4116:
[----:B------:R-:W-:Y:S01]  /*11a0*/  DADD R20, RZ, R6 ;  /* 0x00000000ff147229 */ /* 0x000fe20000000006 */
[----:B------:R-:W-:Y:S10]  /*11b0*/  BRA `(.L_x_4115) ;  /* 0x0000000800207947 */ /* 0x000ff40003800000 */
.L_x_4110:
        /* <DEDUP_REMOVED lines=66> */
.L_x_4121:
[----:B------:R-:W-:Y:S05]  /*15e0*/  BSYNC B2 ;  /* 0x0000000000027941 */ /* 0x000fea0003800000 */
.L_x_4120:
[----:B------:R-:W-:-:S11]  /*15f0*/  DADD R18, RZ, R8 ;  /* 0x00000000ff127229 */ /* 0x000fd60000000008 */
.L_x_4119:
[----:B------:R-:W-:Y:S05]  /*1600*/  BSYNC B1 ;  /* 0x0000000000017941 */ /* 0x000fea0003800000 */
.L_x_4118:
        /* <DEDUP_REMOVED lines=65> */
.L_x_4123:
[----:B------:R-:W-:Y:S05]  /*1a20*/  BSYNC B1 ;  /* 0x0000000000017941 */ /* 0x000fea0003800000 */
.L_x_4122:
[----:B------:R-:W-:-:S11]  /*1a30*/  DADD R20, RZ, R6 ;  /* 0x00000000ff147229 */ /* 0x000fd60000000006 */
.L_x_4115:
[----:B------:R-:W-:Y:S05]  /*1a40*/  BSYNC B0 ;  /* 0x0000000000007941 */ /* 0x000fea0003800000 */
.L_x_4109:
        /* <DEDUP_REMOVED lines=52> */
[----:B------:R-:W-:Y:S05]  /*1d90*/  CALL.REL.NOINC `($__internal_8_$__cuda_sm20_div_rn_f64_full) ;  /* 0x0000000000d07944 */ /* 0x000fea0003c00000 */
.L_x_4128:
[----:B------:R-:W-:Y:S05]  /*1da0*/  BSYNC B2 ;  /* 0x0000000000027941 */ /* 0x000fea0003800000 */
.L_x_4127:
[----:B------:R-:W-:Y:S05]  /*1db0*/  BSYNC B1 ;  /* 0x0000000000017941 */ /* 0x000fea0003800000 */
.L_x_4126:
[----:B------:R-:W-:Y:S02]  /*1dc0*/  ULDC.64 UR4, c[0x0][0x210] ;  /* 0x0000840000047ab9 */ /* 0x000fe40000000a00 */
[----:B------:R-:W-:-:S04]  /*1dd0*/  LEA R8, P0, R5, UR4, 0x3 ;  /* 0x0000000405087c11 */ /* 0x000fc8000f8018ff */
[----:B------:R-:W-:-:S05]  /*1de0*/  LEA.HI.X R9, R5, UR5, R0, 0x3, P0 ;  /* 0x0000000505097c11 */ /* 0x000fca00080f1c00 */
[----:B------:R0:W-:Y:S04]  /*1df0*/  STG.E.64 desc[UR6][R8.64], R2 ;  /* 0x0000000208007986 */ /* 0x0001e8000c101b06 */
.L_x_4125:
[----:B------:R-:W-:Y:S05]  /*1e00*/  BSYNC B0 ;  /* 0x0000000000007941 */ /* 0x000fea0003800000 */
.L_x_4124:
        /* <DEDUP_REMOVED lines=35> */
.L_x_4131:
[----:B------:R-:W-:Y:S05]  /*2040*/  BSYNC B1 ;  /* 0x0000000000017941 */ /* 0x000fea0003800000 */
.L_x_4130:
[----:B------:R-:W-:Y:S05]  /*2050*/  BSYNC B0 ;  /* 0x0000000000007941 */ /* 0x000fea0003800000 */
.L_x_4129:
        /* <DEDUP_REMOVED lines=8> */
        .weak           $__internal_8_$__cuda_sm20_div_rn_f64_full
        .type           $__internal_8_$__cuda_sm20_div_rn_f64_full,@function
        .size           $__internal_8_$__cuda_sm20_div_rn_f64_full,(.L_x_11732 - $__internal_8_$__cuda_sm20_div_rn_f64_full)
$__internal_8_$__cuda_sm20_div_rn_f64_full:
[C---:B------:R-:W-:Y:S01]  /*20e0*/  FSETP.GEU.AND P0, PT, |R9|.reuse, 1.469367938527859385e-39, PT ;  /* 0x001000000900780b */ /* 0x040fe20003f0e200 */
[----:B------:R-:W-:Y:S01]  /*20f0*/  IMAD.MOV.U32 R13, RZ, RZ, R15 ;  /* 0x000000ffff0d7224 */ /* 0x000fe200078e000f */
[C---:B------:R-:W-:Y:S01]  /*2100*/  LOP3.LUT R2, R9.reuse, 0x800fffff, RZ, 0xc0, !PT ;  /* 0x800fffff09027812 */ /* 0x040fe200078ec0ff */
[----:B------:R-:W-:Y:S01]  /*2110*/  IMAD.MOV.U32 R20, RZ, RZ, 0x1 ;  /* 0x00000001ff147424 */ /* 0x000fe200078e00ff */
[----:B------:R-:W-:Y:S01]  /*2120*/  LOP3.LUT R17, R9, 0x7ff00000, RZ, 0xc0, !PT ;  /* 0x7ff0000009117812 */ /* 0x000fe200078ec0ff */
[----:B------:R-:W-:Y:S01]  /*2130*/  IMAD.MOV.U32 R12, RZ, RZ, R4 ;  /* 0x000000ffff0c7224 */ /* 0x000fe200078e0004 */
[----:B------:R-:W-:Y:S01]  /*2140*/  LOP3.LUT R3, R2, 0x3ff00000, RZ, 0xfc, !PT ;  /* 0x3ff0000002037812 */ /* 0x000fe200078efcff */
[----:B------:R-:W-:Y:S01]  /*2150*/  IMAD.MOV.U32 R2, RZ, RZ, R8 ;  /* 0x000000ffff027224 */ /* 0x000fe200078e0008 */
[C---:B------:R-:W-:Y:S01]  /*2160*/  FSETP.GEU.AND P3, PT, |R13|.reuse, 1.469367938527859385e-39, PT ;  /* 0x001000000d00780b */ /* 0x040fe20003f6e200 */
[----:B------:R-:W-:Y:S01]  /*2170*/  IMAD.MOV.U32 R4, RZ, RZ, 0x1ca00000 ;  /* 0x1ca00000ff047424 */ /* 0x000fe200078e00ff */
[----:B------:R-:W-:Y:S01]  /*2180*/  LOP3.LUT R16, R13, 0x7ff00000, RZ, 0xc0, !PT ;  /* 0x7ff000000d107812 */ /* 0x000fe200078ec0ff */
[----:B------:R-:W-:Y:S01]  /*2190*/  IMAD.MOV.U32 R26, RZ, RZ, R17 ;  /* 0x000000ffff1a7224 */ /* 0x000fe200078e0011 */
[----:B------:R-:W-:Y:S01]  /*21a0*/  BSSY B3, `(.L_x_4132) ;  /* 0x000004e000037945 */ /* 0x000fe20003800000 */
[----:B------:R-:W-:Y:S01]  /*21b0*/  @!P0 DMUL R2, R8, 8.98846567431157953865e+307 ;  /* 0x7fe0000008028828 */ /* 0x000fe20000000000 */
[----:B------:R-:W-:-:S05]  /*21c0*/  ISETP.GE.U32.AND P2, PT, R16, R17, PT ;  /* 0x000000111000720c */ /* 0x000fca0003f46070 */
[----:B------:R-:W0:Y:S02]  /*21d0*/  MUFU.RCP64H R21, R3 ;  /* 0x0000000300157308 */ /* 0x000e240000001800 */
[----:B------:R-:W-:Y:S01]  /*21e0*/  @!P3 LOP3.LUT R19, R9, 0x7ff00000, RZ, 0xc0, !PT ;  /* 0x7ff000000913b812 */ /* 0x000fe200078ec0ff */
[----:B------:R-:W-:Y:S01]  /*21f0*/  @!P3 IMAD.MOV.U32 R24, RZ, RZ, RZ ;  /* 0x000000ffff18b224 */ /* 0x000fe200078e00ff */
[----:B------:R-:W-:Y:S02]  /*2200*/  @!P0 LOP3.LUT R26, R3, 0x7ff00000, RZ, 0xc0, !PT ;  /* 0x7ff00000031a8812 */ /* 0x000fe400078ec0ff */
[----:B------:R-:W-:-:S04]  /*2210*/  @!P3 ISETP.GE.U32.AND P4, PT, R16, R19, PT ;  /* 0x000000131000b20c */ /* 0x000fc80003f86070 */
[----:B------:R-:W-:-:S04]  /*2220*/  @!P3 SEL R19, R4, 0x63400000, !P4 ;  /* 0x634000000413b807 */ /* 0x000fc80006000000 */
[----:B------:R-:W-:Y:S01]  /*2230*/  @!P3 LOP3.LUT R19, R19, 0x80000000, R13, 0xf8, !PT ;  /* 0x800000001313b812 */ /* 0x000fe200078ef80d */
[----:B0-----:R-:W-:-:S03]  /*2240*/  DFMA R14, R20, -R2, 1 ;  /* 0x3ff00000140e742b */ /* 0x001fc60000000802 */
[----:B------:R-:W-:Y:S01]  /*2250*/  @!P3 LOP3.LUT R25, R19, 0x100000, RZ, 0xfc, !PT ;  /* 0x001000001319b812 */ /* 0x000fe200078efcff */
[----:B------:R-:W-:-:S04]  /*2260*/  IMAD.MOV.U32 R19, RZ, RZ, R16 ;  /* 0x000000ffff137224 */ /* 0x000fc800078e0010 */
        /* <DEDUP_REMOVED lines=44> */
.L_x_4133:
        /* <DEDUP_REMOVED lines=16> */
.L_x_4136:
[----:B------:R-:W-:Y:S01]  /*2630*/  LOP3.LUT R17, R9, 0x80000, RZ, 0xfc, !PT ;  /* 0x0008000009117812 */ /* 0x000fe200078efcff */
[----:B------:R-:W-:Y:S01]  /*2640*/  IMAD.MOV.U32 R16, RZ, RZ, R8 ;  /* 0x000000ffff107224 */ /* 0x000fe200078e0008 */
[----:B------:R-:W-:Y:S06]  /*2650*/  BRA `(.L_x_4134) ;  /* 0x0000000000087947 */ /* 0x000fec0003800000 */
.L_x_4135:
[----:B------:R-:W-:Y:S01]  /*2660*/  LOP3.LUT R17, R13, 0x80000, RZ, 0xfc, !PT ;  /* 0x000800000d117812 */ /* 0x000fe200078efcff */
[----:B------:R-:W-:-:S07]  /*2670*/  IMAD.MOV.U32 R16, RZ, RZ, R12 ;  /* 0x000000ffff107224 */ /* 0x000fce00078e000c */
.L_x_4134:
[----:B------:R-:W-:Y:S05]  /*2680*/  BSYNC B3 ;  /* 0x0000000000037941 */ /* 0x000fea0003800000 */
.L_x_4132:
[----:B------:R-:W-:Y:S02]  /*2690*/  IMAD.MOV.U32 R19, RZ, RZ, 0x0 ;  /* 0x00000000ff137424 */ /* 0x000fe400078e00ff */
[----:B------:R-:W-:Y:S02]  /*26a0*/  IMAD.MOV.U32 R2, RZ, RZ, R16 ;  /* 0x000000ffff027224 */ /* 0x000fe400078e0010 */
[----:B------:R-:W-:Y:S01]  /*26b0*/  IMAD.MOV.U32 R3, RZ, RZ, R17 ;  /* 0x000000ffff037224 */ /* 0x000fe200078e0011 */
[----:B------:R-:W-:Y:S06]  /*26c0*/  RET.REL.NODEC R18 `(_ZN43_GLOBAL__N__9ae7fba5_10_SoftMax_cu_9f978f6320softmax_warp_forwardIdddLi3ELb0ELb1EEEvPT0_PKT_iiiPKbib) ;  /* 0xffffffd8124c7950 */ /* 0x000fec0003c3ffff */
.L_x_4137:
        /* <DEDUP_REMOVED lines=11> */
.L_x_11732:


//--------------------- .text._ZN43_GLOBAL__N__9ae7fba5_10_SoftMax_cu_9f978f6320softmax_warp_forwardIdddLi2ELb0ELb1EEEvPT0_PKT_iiiPKbib --------------------------
	.section	.text._ZN43_GLOBAL__N__9ae7fba5_10_SoftMax_cu_9f978f6320softmax_warp_forwardIdddLi2ELb0ELb1EEEvPT0_PKT_iiiPKbib,"ax",@progbits
	.align	128
.text._ZN43_GLOBAL__N__9ae7fba5_10_SoftMax_cu_9f978f6320softmax_warp_forwardIdddLi2ELb0ELb1EEEvPT0_PKT_iiiPKbib:
        .type           _ZN43_GLOBAL__N__9ae7fba5_10_SoftMax_cu_9f978f6320softmax_warp_forwardIdddLi2ELb0ELb1EEEvPT0_PKT_iiiPKbib,@function
        .size           _ZN43_GLOBAL__N__9ae7fba5_10_SoftMax_cu_9f978f6320softmax_warp_forwardIdddLi2ELb0ELb1EEEvPT0_PKT_iiiPKbib,(.L_x_11734 - _ZN43_GLOBAL__N__9ae7fba5_10_SoftMax_cu_9f978f6320softmax_warp_forwardIdddLi2ELb0ELb1EEEvPT0_PKT_iiiPKbib)
        .other          _ZN43_GLOBAL__N__9ae7fba5_10_SoftMax_cu_9f978f6320softmax_warp_forwardIdddLi2ELb0ELb1EEEvPT0_PKT_iiiPKbib,@"STO_CUDA_ENTRY STV_DEFAULT"
_ZN43_GLOBAL__N__9ae7fba5_10_SoftMax_cu_9f978f6320softmax_warp_forwardIdddLi2ELb0ELb1EEEvPT0_PKT_iiiPKbib:
        /* <DEDUP_REMOVED lines=9> */
[----:B------:R-:W-:-:S07]  /*0090*/  IMAD.MOV.U32 R21, RZ, RZ, -0x100000 ;  /* 0xfff00000ff157424 */ /* 0x000fce00078e00ff */
        /* <DEDUP_REMOVED lines=57> */
.L_x_4138:
        /* <DEDUP_REMOVED lines=11> */
[----:B-----5:R-:W-:Y:S02]  /*04e0*/  IMAD.MOV.U32 R16, RZ, RZ, R20 ;  /* 0x000000ffff107224 */ /* 0x020fe400078e0014 */
[----:B------:R-:W-:Y:S01]  /*04f0*/  IMAD.MOV.U32 R17, RZ, RZ, R21 ;  /* 0x000000ffff117224 */ /* 0x000fe200078e0015 */
[----:B--2---:R-:W-:-:S13]  /*0500*/  ISETP.NE.AND P3, PT, R3, RZ, PT ;  /* 0x000000ff0300720c */ /* 0x004fda0003f65270 */
[----:B------:R-:W-:Y:S05]  /*0510*/  @!P3 BRA `(.L_x_4143) ;  /* 0x000000000008b947 */ /* 0x000fea0003800000 */
.L_x_4142:
[----:B------:R-:W-:Y:S02]  /*0520*/  IMAD.MOV.U32 R16, RZ, RZ, 0x0 ;  /* 0x00000000ff107424 */ /* 0x000fe400078e00ff */
[----:B------:R-:W-:-:S07]  /*0530*/  IMAD.MOV.U32 R17, RZ, RZ, -0x100000 ;  /* 0xfff00000ff117424 */ /* 0x000fce00078e00ff */
.L_x_4143:
[----:B------:R-:W-:Y:S05]  /*0540*/  BSYNC B1 ;  /* 0x0000000000017941 */ /* 0x000fea0003800000 */
.L_x_4141:
[----:B------:R-:W-:Y:S05]  /*0550*/  @P0 BRA `(.L_x_4144) ;  /* 0x0000000000140947 */ /* 0x000fea0003800000 */
[----:B------:R-:W2:Y:S01]  /*0560*/  LDG.E.U8 R3, desc[UR6][R12.64] ;  /* 0x000000060c037981 */ /* 0x000ea2000c1e1100 */
[----:B-----5:R-:W-:Y:S02]  /*0570*/  IMAD.MOV.U32 R24, RZ, RZ, R10 ;  /* 0x000000ffff187224 */ /* 0x020fe400078e000a */
[----:B------:R-:W-:Y:S01]  /*0580*/  IMAD.MOV.U32 R25, RZ, RZ, R11 ;  /* 0x000000ffff197224 */ /* 0x000fe200078e000b */
[----:B--2---:R-:W-:-:S13]  /*0590*/  ISETP.NE.AND P3, PT, R3, RZ, PT ;  /* 0x000000ff0300720c */ /* 0x004fda0003f65270 */
[----:B------:R-:W-:Y:S05]  /*05a0*/  @!P3 BRA `(.L_x_4145) ;  /* 0x000000000054b947 */ /* 0x000fea0003800000 */
.L_x_4144:
[----:B------:R-:W-:Y:S02]  /*05b0*/  IMAD.MOV.U32 R24, RZ, RZ, 0x0 ;  /* 0x00000000ff187424 */ /* 0x000fe400078e00ff */
[----:B------:R-:W-:Y:S01]  /*05c0*/  IMAD.MOV.U32 R25, RZ, RZ, -0x100000 ;  /* 0xfff00000ff197424 */ /* 0x000fe200078e00ff */
[----:B------:R-:W-:Y:S06]  /*05d0*/  BRA `(.L_x_4145) ;  /* 0x0000000000487947 */ /* 0x000fec0003800000 */
.L_x_4140:
[----:B------:R-:W-:Y:S04]  /*05e0*/  BSSY B1, `(.L_x_4146) ;  /* 0x0000009000017945 */ /* 0x000fe80003800000 */
[----:B------:R-:W-:Y:S05]  /*05f0*/  @P1 BRA `(.L_x_4147) ;  /* 0x0000000000141947 */ /* 0x000fea0003800000 */
[----:B------:R-:W2:Y:S01]  /*0600*/  LDG.E.U8 R3, desc[UR6][R12.64] ;  /* 0x000000060c037981 */ /* 0x000ea2000c1e1100 */
[----:B-----5:R-:W-:Y:S02]  /*0610*/  IMAD.MOV.U32 R16, RZ, RZ, R20 ;  /* 0x000000ffff107224 */ /* 0x020fe400078e0014 */
[----:B------:R-:W-:Y:S01]  /*0620*/  IMAD.MOV.U32 R17, RZ, RZ, R21 ;  /* 0x000000ffff117224 */ /* 0x000fe200078e0015 */
[----:B--2---:R-:W-:-:S13]  /*0630*/  ISETP.NE.AND P3, PT, R3, RZ, PT ;  /* 0x000000ff0300720c */ /* 0x004fda0003f65270 */
[----:B------:R-:W-:Y:S05]  /*0640*/  @!P3 BRA `(.L_x_4148) ;  /* 0x000000000008b947 */ /* 0x000fea0003800000 */
.L_x_4147:
[----:B------:R-:W-:Y:S02]  /*0650*/  IMAD.MOV.U32 R16, RZ, RZ, 0x0 ;  /* 0x00000000ff107424 */ /* 0x000fe400078e00ff */
[----:B------:R-:W-:-:S07]  /*0660*/  IMAD.MOV.U32 R17, RZ, RZ, -0x100000 ;  /* 0xfff00000ff117424 */ /* 0x000fce00078e00ff */
.L_x_4148:
[----:B------:R-:W-:Y:S05]  /*0670*/  BSYNC B1 ;  /* 0x0000000000017941 */ /* 0x000fea0003800000 */
.L_x_4146:
[----:B------:R-:W-:Y:S05]  /*0680*/  @P0 BRA `(.L_x_4149) ;  /* 0x0000000000140947 */ /* 0x000fea0003800000 */
[----:B------:R-:W2:Y:S01]  /*0690*/  LDG.E.U8 R3, desc[UR6][R14.64] ;  /* 0x000000060e037981 */ /* 0x000ea2000c1e1100 */
[----:B-----5:R-:W-:Y:S02]  /*06a0*/  IMAD.MOV.U32 R24, RZ, RZ, R10 ;  /* 0x000000ffff187224 */ /* 0x020fe400078e000a */
[----:B------:R-:W-:Y:S01]  /*06b0*/  IMAD.MOV.U32 R25, RZ, RZ, R11 ;  /* 0x000000ffff197224 */ /* 0x000fe200078e000b */
[----:B--2---:R-:W-:-:S13]  /*06c0*/  ISETP.NE.AND P3, PT, R3, RZ, PT ;  /* 0x000000ff0300720c */ /* 0x004fda0003f65270 */
[----:B------:R-:W-:Y:S05]  /*06d0*/  @!P3 BRA `(.L_x_4145) ;  /* 0x000000000008b947 */ /* 0x000fea0003800000 */
.L_x_4149:
[----:B------:R-:W-:Y:S02]  /*06e0*/  IMAD.MOV.U32 R24, RZ, RZ, 0x0 ;  /* 0x00000000ff187424 */ /* 0x000fe400078e00ff */
[----:B------:R-:W-:-:S07]  /*06f0*/  IMAD.MOV.U32 R25, RZ, RZ, -0x100000 ;  /* 0xfff00000ff197424 */ /* 0x000fce00078e00ff */
.L_x_4145:
[----:B------:R-:W-:Y:S05]  /*0700*/  BSYNC B0 ;  /* 0x0000000000007941 */ /* 0x000fea0003800000 */
.L_x_4139:
[----:B------:R-:W-:Y:S01]  /*0710*/  SHFL.BFLY PT, R7, R17, 0x2, 0x1c1f ;  /* 0x0c5c1f0011077f89 */ /* 0x000fe200000e0000 */
[----:B------:R-:W-:Y:S03]  /*0720*/  BSSY B0, `(.L_x_4150) ;  /* 0x0000129000007945 */ /* 0x000fe60003800000 */
        /* <DEDUP_REMOVED lines=8> */
[----:B------:R-:W-:Y:S01]  /*07b0*/  FSEL R9, R9, R25, !P3 ;  /* 0x0000001909097208 */ /* 0x000fe20005800000 */
[----:B------:R-:W0:Y:S01]  /*07c0*/  SHFL.BFLY PT, R6, R18, 0x1, 0x1c1f ;  /* 0x0c3c1f0012067f89 */ /* 0x000e2200000e0000 */
[----:B------:R-:W-:-:S03]  /*07d0*/  FSEL R8, R8, R24, !P3 ;  /* 0x0000001808087208 */ /* 0x000fc60005800000 */
[----:B------:R-:W-:Y:S04]  /*07e0*/  SHFL.BFLY PT, R17, R9, 0x1, 0x1c1f ;  /* 0x0c3c1f0009117f89 */ /* 0x000fe800000e0000 */
[----:B------:R-:W1:Y:S01]  /*07f0*/  SHFL.BFLY PT, R16, R8, 0x1, 0x1c1f ;  /* 0x0c3c1f0008107f89 */ /* 0x000e6200000e0000 */
[----:B0-----:R-:W-:-:S06]  /*0800*/  DSETP.GEU.AND P4, PT, R18, R6, PT ;  /* 0x000000061200722a */ /* 0x001fcc0003f8e000 */
[----:B------:R-:W-:Y:S01]  /*0810*/  FSEL R6, R6, R18, !P4 ;  /* 0x0000001206067208 */ /* 0x000fe20006000000 */
[----:B-1----:R-:W-:Y:S01]  /*0820*/  DSETP.GEU.AND P3, PT, R8, R16, PT ;  /* 0x000000100800722a */ /* 0x002fe20003f6e000 */
[----:B------:R-:W-:Y:S02]  /*0830*/  FSEL R7, R7, R19, !P4 ;  /* 0x0000001307077208 */ /* 0x000fe40006000000 */
[----:B------:R-:W-:-:S03]  /*0840*/  CS2R R18, SRZ ;  /* 0x0000000000127805 */ /* 0x000fc6000001ff00 */
[----:B------:R-:W-:Y:S02]  /*0850*/  FSEL R16, R16, R8, !P3 ;  /* 0x0000000810107208 */ /* 0x000fe40005800000 */
[----:B------:R-:W-:Y:S01]  /*0860*/  FSEL R17, R17, R9, !P3 ;  /* 0x0000000911117208 */ /* 0x000fe20005800000 */
[----:B------:R-:W-:Y:S06]  /*0870*/  @!P2 BRA `(.L_x_4151) ;  /* 0x00000008002ca947 */ /* 0x000fec0003800000 */
[----:B------:R-:W-:Y:S01]  /*0880*/  BSSY B1, `(.L_x_4152) ;  /* 0x0000046000017945 */ /* 0x000fe20003800000 */
[----:B------:R-:W-:Y:S02]  /*0890*/  CS2R R18, SRZ ;  /* 0x0000000000127805 */ /* 0x000fe4000001ff00 */
[----:B------:R-:W-:Y:S01]  /*08a0*/  CS2R R8, SRZ ;  /* 0x0000000000087805 */ /* 0x000fe2000001ff00 */
[----:B------:R-:W-:Y:S06]  /*08b0*/  @P1 BRA `(.L_x_4153) ;  /* 0x0000000400081947 */ /* 0x000fec0003800000 */
        /* <DEDUP_REMOVED lines=64> */
.L_x_4155:
[----:B------:R-:W-:Y:S05]  /*0cc0*/  BSYNC B2 ;  /* 0x0000000000027941 */ /* 0x000fea0003800000 */
.L_x_4154:
[----:B------:R-:W-:-:S11]  /*0cd0*/  DADD R18, RZ, R8 ;  /* 0x00000000ff127229 */ /* 0x000fd60000000008 */
.L_x_4153:
[----:B------:R-:W-:Y:S05]  /*0ce0*/  BSYNC B1 ;  /* 0x0000000000017941 */ /* 0x000fea0003800000 */
.L_x_4152:
        /* <DEDUP_REMOVED lines=65> */
.L_x_4158:
[----:B------:R-:W-:Y:S05]  /*1100*/  BSYNC B1 ;  /* 0x0000000000017941 */ /* 0x000fea0003800000 */
.L_x_4157:
[----:B------:R-:W-:Y:S01]  /*1110*/  DADD R20, RZ, R6 ;  /* 0x00000000ff147229 */ /* 0x000fe20000000006 */
[----:B------:R-:W-:Y:S10]  /*1120*/  BRA `(.L_x_4156) ;  /* 0x0000000800207947 */ /* 0x000ff40003800000 */
.L_x_4151:
[----:B------:R-:W-:Y:S01]  /*1130*/  BSSY B1, `(.L_x_4159) ;  /* 0x0000044000017945 */ /* 0x000fe20003800000 */
[----:B------:R-:W-:-:S03]  /*1140*/  CS2R R8, SRZ ;  /* 0x0000000000087805 */ /* 0x000fc6000001ff00 */
        /* <DEDUP_REMOVED lines=64> */
.L_x_4162:
[----:B------:R-:W-:Y:S05]  /*1550*/  BSYNC B2 ;  /* 0x0000000000027941 */ /* 0x000fea0003800000 */
.L_x_4161:
[----:B------:R-:W-:-:S11]  /*1560*/  DADD R18, RZ, R8 ;  /* 0x00000000ff127229 */ /* 0x000fd60000000008 */
.L_x_4160:
[----:B------:R-:W-:Y:S05]  /*1570*/  BSYNC B1 ;  /* 0x0000000000017941 */ /* 0x000fea0003800000 */
.L_x_4159:
        /* <DEDUP_REMOVED lines=65> */
.L_x_4164:
[----:B------:R-:W-:Y:S05]  /*1990*/  BSYNC B1 ;  /* 0x0000000000017941 */ /* 0x000fea0003800000 */
.L_x_4163:
[----:B------:R-:W-:-:S11]  /*19a0*/  DADD R20, RZ, R6 ;  /* 0x00000000ff147229 */ /* 0x000fd60000000006 */
.L_x_4156:
[----:B------:R-:W-:Y:S05]  /*19b0*/  BSYNC B0 ;  /* 0x0000000000007941 */ /* 0x000fea0003800000 */
.L_x_4150:
        /* <DEDUP_REMOVED lines=13> */
[----:B------:R1:W2:Y:S04]  /*1a90*/  SHFL.BFLY PT, R3, R15, 0x1, 0x1c1f ;  /* 0x0c3c1f000f037f89 */ /* 0x0002a800000e0000 */
[----:B------:R1:W3:Y:S01]  /*1aa0*/  SHFL.BFLY PT, R2, R14, 0x1, 0x1c1f ;  /* 0x0c3c1f000e027f89 */ /* 0x0002e200000e0000 */
[----:B0-----:R-:W-:-:S03]  /*1ab0*/  DADD R12, R10, R12 ;  /* 0x000000000a0c7229 */ /* 0x001fc6000000000c */
[----:B-1----:R-:W-:Y:S08]  /*1ac0*/  @!P0 EXIT ;  /* 0x000000000000894d */ /* 0x002ff00003800000 */
        /* <DEDUP_REMOVED lines=29> */
[----:B------:R-:W-:Y:S05]  /*1ca0*/  CALL.REL.NOINC `($__internal_9_$__cuda_sm20_div_rn_f64_full) ;  /* 0x0000000000d07944 */ /* 0x000fea0003c00000 */
.L_x_4169:
[----:B------:R-:W-:Y:S05]  /*1cb0*/  BSYNC B2 ;  /* 0x0000000000027941 */ /* 0x000fea0003800000 */
.L_x_4168:
[----:B------:R-:W-:Y:S05]  /*1cc0*/  BSYNC B1 ;  /* 0x0000000000017941 */ /* 0x000fea0003800000 */
.L_x_4167:
[----:B------:R-:W-:Y:S02]  /*1cd0*/  ULDC.64 UR4, c[0x0][0x210] ;  /* 0x0000840000047ab9 */ /* 0x000fe40000000a00 */
[----:B------:R-:W-:-:S04]  /*1ce0*/  LEA R8, P0, R5, UR4, 0x3 ;  /* 0x0000000405087c11 */ /* 0x000fc8000f8018ff */
[----:B------:R-:W-:-:S05]  /*1cf0*/  LEA.HI.X R9, R5, UR5, R0, 0x3, P0 ;  /* 0x0000000505097c11 */ /* 0x000fca00080f1c00 */
[----:B------:R0:W-:Y:S04]  /*1d00*/  STG.E.64 desc[UR6][R8.64], R2 ;  /* 0x0000000208007986 */ /* 0x0001e8000c101b06 */
.L_x_4166:
[----:B------:R-:W-:Y:S05]  /*1d10*/  BSYNC B0 ;  /* 0x0000000000007941 */ /* 0x000fea0003800000 */
.L_x_4165:
        /* <DEDUP_REMOVED lines=35> */
.L_x_4172:
[----:B------:R-:W-:Y:S05]  /*1f50*/  BSYNC B1 ;  /* 0x0000000000017941 */ /* 0x000fea0003800000 */
.L_x_4171:
[----:B------:R-:W-:Y:S05]  /*1f60*/  BSYNC B0 ;  /* 0x0000000000007941 */ /* 0x000fea0003800000 */
.L_x_4170:
        /* <DEDUP_REMOVED lines=8> */
        .weak           $__internal_9_$__cuda_sm20_div_rn_f64_full
        .type           $__internal_9_$__cuda_sm20_div_rn_f64_full,@function
        .size           $__internal_9_$__cuda_sm20_div_rn_f64_full,(.L_x_11734 - $__internal_9_$__cuda_sm20_div_rn_f64_full)
$__internal_9_$__cuda_sm20_div_rn_f64_full:
        /* <DEDUP_REMOVED lines=69> */
.L_x_4174:
        /* <DEDUP_REMOVED lines=16> */
.L_x_4177:
[----:B------:R-:W-:Y:S01]  /*2540*/  LOP3.LUT R17, R9, 0x80000, RZ, 0xfc, !PT ;  /* 0x0008000009117812 */ /* 0x000fe200078efcff */
[----:B------:R-:W-:Y:S01]  /*2550*/  IMAD.MOV.U32 R16, RZ, RZ, R8 ;  /* 0x000000ffff107224 */ /* 0x000fe200078e0008 */
[----:B------:R-:W-:Y:S06]  /*2560*/  BRA `(.L_x_4175) ;  /* 0x0000000000087947 */ /* 0x000fec0003800000 */
.L_x_4176:
[----:B------:R-:W-:Y:S01]  /*2570*/  LOP3.LUT R17, R13, 0x80000, RZ, 0xfc, !PT ;  /* 0x000800000d117812 */ /* 0x000fe200078efcff */
[----:B------:R-:W-:-:S07]  /*2580*/  IMAD.MOV.U32 R16, RZ, RZ, R12 ;  /* 0x000000ffff107224 */ /* 0x000fce00078e000c */
.L_x_4175:
[----:B------:R-:W-:Y:S05]  /*2590*/  BSYNC B3 ;  /* 0x0000000000037941 */ /* 0x000fea0003800000 */
.L_x_4173:
[----:B------:R-:W-:Y:S02]  /*25a0*/  IMAD.MOV.U32 R19, RZ, RZ, 0x0 ;  /* 0x00000000ff137424 */ /* 0x000fe400078e00ff */
[----:B------:R-:W-:Y:S02]  /*25b0*/  IMAD.MOV.U32 R2, RZ, RZ, R16 ;  /* 0x000000ffff027224 */ /* 0x000fe400078e0010 */
[----:B------:R-:W-:Y:S01]  /*25c0*/  IMAD.MOV.U32 R3, RZ, RZ, R17 ;  /* 0x000000ffff037224 */ /* 0x000fe200078e0011 */
[----:B------:R-:W-:Y:S06]  /*25d0*/  RET.REL.NODEC R18 `(_ZN43_GLOBAL__N__9ae7fba5_10_SoftMax_cu_9f978f6320softmax_warp_forwardIdddLi2ELb0ELb1EEEvPT0_PKT_iiiPKbib) ;  /* 0xffffffd812887950 */ /* 0x000fec0003c3ffff */
.L_x_4178:
        /* <DEDUP_REMOVED lines=10> */
.L_x_11734:


//--------------------- .text._ZN43_GLOBAL__N__9ae7fba5_10_SoftMax_cu_9f978f6320softmax_warp_forwardIdddLi1ELb0ELb1EEEvPT0_PKT_iiiPKbib --------------------------
	.section	.text._ZN43_GLOBAL__N__9ae7fba5_10_SoftMax_cu_9f978f6320softmax_warp_forwardIdddLi1ELb0ELb1EEEvPT0_PKT_iiiPKbib,"ax",@progbits
	.align	128
.text._ZN43_GLOBAL__N__9ae7fba5_10_SoftMax_cu_9f978f6320softmax_warp_forwardIdddLi1ELb0ELb1EEEvPT0_PKT_iiiPKbib:
        .type           _ZN43_GLOBAL__N__9ae7fba5_10_SoftMax_cu_9f978f6320softmax_warp_forwardIdddLi1ELb0ELb1EEEvPT0_PKT_iiiPKbib,@function
        .size           _ZN43_GLOBAL__N__9ae7fba5_10_SoftMax_cu_9f978f6320softmax_warp_forwardIdddLi1ELb0ELb1EEEvPT0_PKT_iiiPKbib,(.L_x_11736 - _ZN43_GLOBAL__N__9ae7fba5_10_SoftMax_cu_9f978f6320softmax_warp_forwardIdddLi1ELb0ELb1EEEvPT0_PKT_iiiPKbib)
        .other          _ZN43_GLOBAL__N__9ae7fba5_10_SoftMax_cu_9f978f6320softmax_warp_forwardIdddLi1ELb0ELb1EEEvPT0_PKT_iiiPKbib,@"STO_CUDA_ENTRY STV_DEFAULT"
_ZN43_GLOBAL__N__9ae7fba5_10_SoftMax_cu_9f978f6320softmax_warp_forwardIdddLi1ELb0ELb1EEEvPT0_PKT_iiiPKbib:
[----:B------:R-:W-:Y:S01]  /*0000*/  LDC R1, c[0x0][0x28] ;  /* 0x00000a00ff017b82 */ /* 0x000fe20000000800 */
[----:B------:R-:W0:Y:S07]  /*0010*/  S2R R6, SR_TID.Y ;  /* 0x0000000000067919 */ /* 0x000e2e0000002200 */
[----:B------:R-:W0:Y:S01]  /*0020*/  S2UR UR5, SR_CTAID.X ;  /* 0x00000000000579c3 */ /* 0x000e220000002500 */
[----:B------:R-:W-:Y:S01]  /*0030*/  ULDC.64 UR6, c[0x0][0x208] ;  /* 0x0000820000067ab9 */ /* 0x000fe20000000a00 */
[----:B------:R-:W-:Y:S01]  /*0040*/  ULDC.U8 UR4, c[0x0][0x23c] ;  /* 0x00008f0000047ab9 */ /* 0x000fe20000000000 */
[----:B------:R-:W1:Y:S05]  /*0050*/  S2R R22, SR_TID.X ;  /* 0x0000000000167919 */ /* 0x000e6a0000002100 */
[----:B------:R-:W0:Y:S08]  /*0060*/  LDC R5, c[0x0][0x4] ;  /* 0x00000100ff057b82 */ /* 0x000e300000000800 */
        /* <DEDUP_REMOVED lines=8> */
[----:B------:R-:W-:Y:S01]  /*00f0*/  IMAD.MOV.U32 R4, RZ, RZ, 0x0 ;  /* 0x00000000ff047424 */ /* 0x000fe200078e00ff */
[----:B------:R-:W-:Y:S02]  /*0100*/  ISETP.GT.AND P1, PT, R5, 0x1, PT ;  /* 0x000000010500780c */ /* 0x000fe40003f24270 */
[C---:B---3--:R-:W-:Y:S02]  /*0110*/  SEL R5, R23.reuse, RZ, P0 ;  /* 0x000000ff17057207 */ /* 0x048fe40000000000 */
[----:B------:R-:W-:Y:S02]  /*0120*/  SEL R7, R23, RZ, P1 ;  /* 0x000000ff17077207 */ /* 0x000fe40000800000 */
[C---:B-1----:R-:W-:Y:S01]  /*0130*/  ISETP.GE.AND P1, PT, R22.reuse, R5, PT ;  /* 0x000000051600720c */ /* 0x042fe20003f26270 */
[----:B------:R-:W-:Y:S01]  /*0140*/  IMAD.MOV.U32 R5, RZ, RZ, -0x100000 ;  /* 0xfff00000ff057424 */ /* 0x000fe200078e00ff */
[----:B------:R-:W-:Y:S01]  /*0150*/  ISETP.GE.AND P0, PT, R22, R7, PT ;  /* 0x000000071600720c */ /* 0x000fe20003f06270 */
[----:B------:R-:W-:-:S05]  /*0160*/  IMAD.IADD R7, R11, 0x1, R22 ;  /* 0x000000010b077824 */ /* 0x000fca00078e0216 */
[----:B------:R-:W-:-:S05]  /*0170*/  SHF.R.S32.HI R0, RZ, 0x1f, R7 ;  /* 0x0000001fff007819 */ /* 0x000fca0000011407 */
[----:B------:R-:W0:Y:S01]  /*0180*/  @!P1 LDC.64 R12, c[0x0][0x218] ;  /* 0x00008600ff0c9b82 */ /* 0x000e220000000a00 */
[----:B------:R-:W-:Y:S01]  /*0190*/  UPRMT UR4, UR4, 0x8880, URZ ;  /* 0x0000888004047896 */ /* 0x000fe2000800003f */
[----:B------:R-:W-:-:S04]  /*01a0*/  @!P0 IADD3 R8, P3, R7, R23, RZ ;  /* 0x0000001707088210 */ /* 0x000fc80007f7e0ff */
[----:B------:R-:W-:Y:S02]  /*01b0*/  @!P0 LEA.HI.X.SX32 R9, R23, R0, 0x1, P3 ;  /* 0x0000000017098211 */ /* 0x000fe400018f0eff */
[----:B------:R-:W1:Y:S01]  /*01c0*/  @!P0 LDC.64 R14, c[0x0][0x218] ;  /* 0x00008600ff0e8b82 */ /* 0x000e620000000a00 */
[----:B0-----:R-:W-:-:S04]  /*01d0*/  @!P1 LEA R12, P2, R7, R12, 0x3 ;  /* 0x0000000c070c9211 */ /* 0x001fc800078418ff */
[----:B------:R-:W-:Y:S02]  /*01e0*/  @!P1 LEA.HI.X R13, R7, R13, R0, 0x3, P2 ;  /* 0x0000000d070d9211 */ /* 0x000fe400010f1c00 */
[----:B-1----:R-:W-:-:S03]  /*01f0*/  @!P0 LEA R14, P3, R8, R14, 0x3 ;  /* 0x0000000e080e8211 */ /* 0x002fc600078618ff */
[----:B------:R-:W5:Y:S01]  /*0200*/  @!P1 LDG.E.64 R4, desc[UR6][R12.64] ;  /* 0x000000060c049981 */ /* 0x000f62000c1e1b00 */
[----:B------:R-:W-:Y:S02]  /*0210*/  ISETP.NE.AND P2, PT, RZ, UR4, PT ;  /* 0x00000004ff007c0c */ /* 0x000fe4000bf45270 */
[----:B------:R-:W-:Y:S01]  /*0220*/  @!P0 LEA.HI.X R15, R8, R15, R9, 0x3, P3 ;  /* 0x0000000f080f8211 */ /* 0x000fe200018f1c09 */
[----:B------:R-:W-:Y:S02]  /*0230*/  IMAD.MOV.U32 R8, RZ, RZ, 0x0 ;  /* 0x00000000ff087424 */ /* 0x000fe400078e00ff */
[----:B------:R-:W-:-:S06]  /*0240*/  IMAD.MOV.U32 R9, RZ, RZ, -0x100000 ;  /* 0xfff00000ff097424 */ /* 0x000fcc00078e00ff */
[----:B------:R0:W5:Y:S02]  /*0250*/  @!P0 LDG.E.64 R8, desc[UR6][R14.64] ;  /* 0x000000060e088981 */ /* 0x000164000c1e1b00 */
[----:B0-----:R-:W-:Y:S02]  /*0260*/  IMAD.MOV.U32 R14, RZ, RZ, R7 ;  /* 0x000000ffff0e7224 */ /* 0x001fe400078e0007 */
        /* <DEDUP_REMOVED lines=28> */
.L_x_4179:
        /* <DEDUP_REMOVED lines=15> */
.L_x_4183:
[----:B------:R-:W-:Y:S02]  /*0520*/  IMAD.MOV.U32 R18, RZ, RZ, 0x0 ;  /* 0x00000000ff127424 */ /* 0x000fe400078e00ff */
[----:B------:R-:W-:-:S07]  /*0530*/  IMAD.MOV.U32 R19, RZ, RZ, -0x100000 ;  /* 0xfff00000ff137424 */ /* 0x000fce00078e00ff */
.L_x_4184:
[----:B------:R-:W-:Y:S05]  /*0540*/  BSYNC B1 ;  /* 0x0000000000017941 */ /* 0x000fea0003800000 */
.L_x_4182:
[----:B------:R-:W-:Y:S05]  /*0550*/  @P0 BRA `(.L_x_4185) ;  /* 0x0000000000140947 */ /* 0x000fea0003800000 */
[----:B------:R-:W2:Y:S01]  /*0560*/  LDG.E.U8 R3, desc[UR6][R12.64] ;  /* 0x000000060c037981 */ /* 0x000ea2000c1e1100 */
[----:B-----5:R-:W-:Y:S02]  /*0570*/  IMAD.MOV.U32 R10, RZ, RZ, R8 ;  /* 0x000000ffff0a7224 */ /* 0x020fe400078e0008 */
[----:B------:R-:W-:Y:S01]  /*0580*/  IMAD.MOV.U32 R11, RZ, RZ, R9 ;  /* 0x000000ffff0b7224 */ /* 0x000fe200078e0009 */
[----:B--2---:R-:W-:-:S13]  /*0590*/  ISETP.NE.AND P3, PT, R3, RZ, PT ;  /* 0x000000ff0300720c */ /* 0x004fda0003f65270 */
[----:B------:R-:W-:Y:S05]  /*05a0*/  @!P3 BRA `(.L_x_4186) ;  /* 0x000000000054b947 */ /* 0x000fea0003800000 */
.L_x_4185:
[----:B------:R-:W-:Y:S02]  /*05b0*/  IMAD.MOV.U32 R10, RZ, RZ, 0x0 ;  /* 0x00000000ff0a7424 */ /* 0x000fe400078e00ff */
[----:B------:R-:W-:Y:S01]  /*05c0*/  IMAD.MOV.U32 R11, RZ, RZ, -0x100000 ;  /* 0xfff00000ff0b7424 */ /* 0x000fe200078e00ff */
[----:B------:R-:W-:Y:S06]  /*05d0*/  BRA `(.L_x_4186) ;  /* 0x0000000000487947 */ /* 0x000fec0003800000 */
.L_x_4181:
[----:B------:R-:W-:Y:S04]  /*05e0*/  BSSY B1, `(.L_x_4187) ;  /* 0x0000009000017945 */ /* 0x000fe80003800000 */
[----:B------:R-:W-:Y:S05]  /*05f0*/  @P1 BRA `(.L_x_4188) ;  /* 0x0000000000141947 */ /* 0x000fea0003800000 */
[----:B------:R-:W2:Y:S01]  /*0600*/  LDG.E.U8 R3, desc[UR6][R12.64] ;  /* 0x000000060c037981 */ /* 0x000ea2000c1e1100 */
[----:B-----5:R-:W-:Y:S02]  /*0610*/  IMAD.MOV.U32 R18, RZ, RZ, R4 ;  /* 0x000000ffff127224 */ /* 0x020fe400078e0004 */
[----:B------:R-:W-:Y:S01]  /*0620*/  IMAD.MOV.U32 R19, RZ, RZ, R5 ;  /* 0x000000ffff137224 */ /* 0x000fe200078e0005 */
[----:B--2---:R-:W-:-:S13]  /*0630*/  ISETP.NE.AND P3, PT, R3, RZ, PT ;  /* 0x000000ff0300720c */ /* 0x004fda0003f65270 */
[----:B------:R-:W-:Y:S05]  /*0640*/  @!P3 BRA `(.L_x_4189) ;  /* 0x000000000008b947 */ /* 0x000fea0003800000 */
.L_x_4188:
[----:B------:R-:W-:Y:S02]  /*0650*/  IMAD.MOV.U32 R18, RZ, RZ, 0x0 ;  /* 0x00000000ff127424 */ /* 0x000fe400078e00ff */
[----:B------:R-:W-:-:S07]  /*0660*/  IMAD.MOV.U32 R19, RZ, RZ, -0x100000 ;  /* 0xfff00000ff137424 */ /* 0x000fce00078e00ff */
.L_x_4189:
[----:B------:R-:W-:Y:S05]  /*0670*/  BSYNC B1 ;  /* 0x0000000000017941 */ /* 0x000fea0003800000 */
.L_x_4187:
[----:B------:R-:W-:Y:S05]  /*0680*/  @P0 BRA `(.L_x_4190) ;  /* 0x0000000000140947 */ /* 0x000fea0003800000 */
[----:B------:R-:W2:Y:S01]  /*0690*/  LDG.E.U8 R3, desc[UR6][R14.64] ;  /* 0x000000060e037981 */ /* 0x000ea2000c1e1100 */
[----:B-----5:R-:W-:Y:S02]  /*06a0*/  IMAD.MOV.U32 R10, RZ, RZ, R8 ;  /* 0x000000ffff0a7224 */ /* 0x020fe400078e0008 */
[----:B------:R-:W-:Y:S01]  /*06b0*/  IMAD.MOV.U32 R11, RZ, RZ, R9 ;  /* 0x000000ffff0b7224 */ /* 0x000fe200078e0009 */
[----:B--2---:R-:W-:-:S13]  /*06c0*/  ISETP.NE.AND P3, PT, R3, RZ, PT ;  /* 0x000000ff0300720c */ /* 0x004fda0003f65270 */
[----:B------:R-:W-:Y:S05]  /*06d0*/  @!P3 BRA `(.L_x_4186) ;  /* 0x000000000008b947 */ /* 0x000fea0003800000 */
.L_x_4190:
[----:B------:R-:W-:Y:S02]  /*06e0*/  IMAD.MOV.U32 R10, RZ, RZ, 0x0 ;  /* 0x00000000ff0a7424 */ /* 0x000fe400078e00ff */
[----:B------:R-:W-:-:S07]  /*06f0*/  IMAD.MOV.U32 R11, RZ, RZ, -0x100000 ;  /* 0xfff00000ff0b7424 */ /* 0x000fce00078e00ff */
.L_x_4186:
[----:B------:R-:W-:Y:S05]  /*0700*/  BSYNC B0 ;  /* 0x0000000000007941 */ /* 0x000fea0003800000 */
.L_x_4180:
[----:B------:R-:W-:Y:S01]  /*0710*/  SHFL.BFLY PT, R21, R19, 0x1, 0x1e1f ;  /* 0x0c3e1f0013157f89 */ /* 0x000fe200000e0000 */
[----:B------:R-:W-:Y:S03]  /*0720*/  BSSY B0, `(.L_x_4191) ;  /* 0x000011e000007945 */ /* 0x000fe60003800000 */
[----:B------:R-:W0:Y:S04]  /*0730*/  SHFL.BFLY PT, R20, R18, 0x1, 0x1e1f ;  /* 0x0c3e1f0012147f89 */ /* 0x000e2800000e0000 */
[----:B------:R-:W-:Y:S04]  /*0740*/  SHFL.BFLY PT, R17, R11, 0x1, 0x1e1f ;  /* 0x0c3e1f000b117f89 */ /* 0x000fe800000e0000 */
[----:B------:R-:W1:Y:S01]  /*0750*/  SHFL.BFLY PT, R16, R10, 0x1, 0x1e1f ;  /* 0x0c3e1f000a107f89 */ /* 0x000e6200000e0000 */
[----:B0-----:R-:W-:-:S06]  /*0760*/  DSETP.GEU.AND P3, PT, R18, R20, PT ;  /* 0x000000141200722a */ /* 0x001fcc0003f6e000 */
[----:B------:R-:W-:Y:S01]  /*0770*/  FSEL R20, R20, R18, !P3 ;  /* 0x0000001214147208 */ /* 0x000fe20005800000 */
[----:B-1----:R-:W-:Y:S01]  /*0780*/  DSETP.GEU.AND P4, PT, R10, R16, PT ;  /* 0x000000100a00722a */ /* 0x002fe20003f8e000 */
[----:B------:R-:W-:-:S05]  /*0790*/  FSEL R21, R21, R19, !P3 ;  /* 0x0000001315157208 */ /* 0x000fca0005800000 */
[----:B------:R-:W-:Y:S02]  /*07a0*/  FSEL R16, R16, R10, !P4 ;  /* 0x0000000a10107208 */ /* 0x000fe40006000000 */
[----:B------:R-:W-:Y:S01]  /*07b0*/  FSEL R17, R17, R11, !P4 ;  /* 0x0000000b11117208 */ /* 0x000fe20006000000 */
[----:B------:R-:W-:Y:S06]  /*07c0*/  @!P2 BRA `(.L_x_4192) ;  /* 0x000000080024a947 */ /* 0x000fec0003800000 */
[----:B------:R-:W-:Y:S01]  /*07d0*/  BSSY B1, `(.L_x_4193) ;  /* 0x0000044000017945 */ /* 0x000fe20003800000 */
[----:B------:R-:W-:Y:S02]  /*07e0*/  CS2R R10, SRZ ;  /* 0x00000000000a7805 */ /* 0x000fe4000001ff00 */
[----:B------:R-:W-:Y:S01]  /*07f0*/  CS2R R18, SRZ ;  /* 0x0000000000127805 */ /* 0x000fe2000001ff00 */
[----:B------:R-:W-:Y:S06]  /*0800*/  @P1 BRA `(.L_x_4194) ;  /* 0x0000000400001947 */ /* 0x000fec0003800000 */
[----:B------:R-:W2:Y:S02]  /*0810*/  LDG.E.U8 R3, desc[UR6][R12.64] ;  /* 0x000000060c037981 */ /* 0x000ea4000c1e1100 */
        /* <DEDUP_REMOVED lines=61> */
.L_x_4196:
[----:B------:R-:W-:Y:S05]  /*0bf0*/  BSYNC B2 ;  /* 0x0000000000027941 */ /* 0x000fea0003800000 */
.L_x_4195:
[----:B------:R-:W-:-:S11]  /*0c00*/  DADD R18, RZ, R10 ;  /* 0x00000000ff127229 */ /* 0x000fd6000000000a */
.L_x_4194:
[----:B------:R-:W-:Y:S05]  /*0c10*/  BSYNC B1 ;  /* 0x0000000000017941 */ /* 0x000fea0003800000 */
.L_x_4193:
        /* <DEDUP_REMOVED lines=65> */
.L_x_4199:
[----:B------:R-:W-:Y:S05]  /*1030*/  BSYNC B1 ;  /* 0x0000000000017941 */ /* 0x000fea0003800000 */
.L_x_4198:
[----:B------:R-:W-:Y:S01]  /*1040*/  DADD R20, RZ, R4 ;  /* 0x00000000ff147229 */ /* 0x000fe20000000004 */
[----:B------:R-:W-:Y:S10]  /*1050*/  BRA `(.L_x_4197) ;  /* 0x0000000800287947 */ /* 0x000ff40003800000 */
.L_x_4192:
        /* <DEDUP_REMOVED lines=68> */
.L_x_4203:
[----:B------:R-:W-:Y:S05]  /*14a0*/  BSYNC B2 ;  /* 0x0000000000027941 */ /* 0x000fea0003800000 */
.L_x_4202:
[----:B------:R-:W-:-:S11]  /*14b0*/  DADD R18, RZ, R10 ;  /* 0x00000000ff127229 */ /* 0x000fd6000000000a */
.L_x_4201:
[----:B------:R-:W-:Y:S05]  /*14c0*/  BSYNC B1 ;  /* 0x0000000000017941 */ /* 0x000fea0003800000 */
.L_x_4200:
        /* <DEDUP_REMOVED lines=65> */
.L_x_4205:
[----:B------:R-:W-:Y:S05]  /*18e0*/  BSYNC B1 ;  /* 0x0000000000017941 */ /* 0x000fea0003800000 */
.L_x_4204:
[----:B------:R-:W-:-:S11]  /*18f0*/  DADD R20, RZ, R4 ;  /* 0x00000000ff147229 */ /* 0x000fd60000000004 */
.L_x_4197:
[----:B------:R-:W-:Y:S05]  /*1900*/  BSYNC B0 ;  /* 0x0000000000007941 */ /* 0x000fea0003800000 */
.L_x_4191:
[----:B------:R-:W0:Y:S01]  /*1910*/  LDC R3, c[0x0][0x4] ;  /* 0x00000100ff037b82 */ /* 0x000e220000000800 */
[----:B------:R-:W-:Y:S04]  /*1920*/  SHFL.BFLY PT, R13, R19, 0x1, 0x1e1f ;  /* 0x0c3e1f00130d7f89 */ /* 0x000fe800000e0000 */
[----:B------:R-:W1:Y:S04]  /*1930*/  SHFL.BFLY PT, R12, R18, 0x1, 0x1e1f ;  /* 0x0c3e1f00120c7f89 */ /* 0x000e6800000e0000 */
[----:B------:R2:W3:Y:S04]  /*1940*/  SHFL.BFLY PT, R9, R21, 0x1, 0x1e1f ;  /* 0x0c3e1f0015097f89 */ /* 0x0004e800000e0000 */
[----:B------:R2:W4:Y:S01]  /*1950*/  SHFL.BFLY PT, R8, R20, 0x1, 0x1e1f ;  /* 0x0c3e1f0014087f89 */ /* 0x00052200000e0000 */
[----:B0-----:R-:W-:-:S04]  /*1960*/  IMAD R3, R3, UR5, R6 ;  /* 0x0000000503037c24 */ /* 0x001fc8000f8e0206 */
[----:B------:R-:W-:Y:S01]  /*1970*/  IMAD R3, R3, -0x2, R2 ;  /* 0xfffffffe03037824 */ /* 0x000fe200078e0202 */
[----:B-1----:R-:W-:-:S04]  /*1980*/  DADD R12, R12, R18 ;  /* 0x000000000c0c7229 */ /* 0x002fc80000000012 */
[----:B------:R-:W-:-:S04]  /*1990*/  VIMNMX R3, R3, 0x2, PT ;  /* 0x0000000203037848 */ /* 0x000fc80003fe0100 */
[----:B------:R-:W-:-:S13]  /*19a0*/  ISETP.GE.AND P0, PT, R3, 0x1, PT ;  /* 0x000000010300780c */ /* 0x000fda0003f06270 */
[----:B--234-:R-:W-:Y:S05]  /*19b0*/  @!P0 EXIT ;  /* 0x000000000000894d */ /* 0x01cfea0003800000 */
[----:B------:R-:W-:Y:S01]  /*19c0*/  ISETP.GE.AND P1, PT, R22, R23, PT ;  /* 0x000000171600720c */ /* 0x000fe20003f26270 */
[----:B------:R-:W-:Y:S01]  /*19d0*/  BSSY B0, `(.L_x_4206) ;  /* 0x0000023000007945 */ /* 0x000fe20003800000 */
[----:B------:R-:W-:-:S11]  /*19e0*/  DADD R8, R8, R20 ;  /* 0x0000000008087229 */ /* 0x000fd60000000014 */
        /* <DEDUP_REMOVED lines=26> */
[----:B------:R-:W-:Y:S05]  /*1b90*/  CALL.REL.NOINC `($__internal_10_$__cuda_sm20_div_rn_f64_full) ;  /* 0x0000000000d07944 */ /* 0x000fea0003c00000 */
.L_x_4210:
[----:B------:R-:W-:Y:S05]  /*1ba0*/  BSYNC B2 ;  /* 0x0000000000027941 */ /* 0x000fea0003800000 */
.L_x_4209:
[----:B------:R-:W-:Y:S05]  /*1bb0*/  BSYNC B1 ;  /* 0x0000000000017941 */ /* 0x000fea0003800000 */
.L_x_4208:
[----:B------:R-:W-:Y:S02]  /*1bc0*/  ULDC.64 UR4, c[0x0][0x210] ;  /* 0x0000840000047ab9 */ /* 0x000fe40000000a00 */
[----:B------:R-:W-:-:S04]  /*1bd0*/  LEA R10, P0, R7, UR4, 0x3 ;  /* 0x00000004070a7c11 */ /* 0x000fc8000f8018ff */
[----:B------:R-:W-:-:S05]  /*1be0*/  LEA.HI.X R11, R7, UR5, R0, 0x3, P0 ;  /* 0x00000005070b7c11 */ /* 0x000fca00080f1c00 */
[----:B------:R0:W-:Y:S04]  /*1bf0*/  STG.E.64 desc[UR6][R10.64], R2 ;  /* 0x000000020a007986 */ /* 0x0001e8000c101b06 */
.L_x_4207:
[----:B------:R-:W-:Y:S05]  /*1c00*/  BSYNC B0 ;  /* 0x0000000000007941 */ /* 0x000fea0003800000 */
.L_x_4206:
        /* <DEDUP_REMOVED lines=35> */
.L_x_4213:
[----:B------:R-:W-:Y:S05]  /*1e40*/  BSYNC B1 ;  /* 0x0000000000017941 */ /* 0x000fea0003800000 */
.L_x_4212:
[----:B------:R-:W-:Y:S05]  /*1e50*/  BSYNC B0 ;  /* 0x0000000000007941 */ /* 0x000fea0003800000 */
.L_x_4211:
        /* <DEDUP_REMOVED lines=8> */
        .weak           $__internal_10_$__cuda_sm20_div_rn_f64_full
        .type           $__internal_10_$__cuda_sm20_div_rn_f64_full,@function
        .size           $__internal_10_$__cuda_sm20_div_rn_f64_full,(.L_x_11736 - $__internal_10_$__cuda_sm20_div_rn_f64_full)
$__internal_10_$__cuda_sm20_div_rn_f64_full:
        /* <DEDUP_REMOVED lines=69> */
.L_x_4215:
        /* <DEDUP_REMOVED lines=16> */
.L_x_4218:
[----:B------:R-:W-:Y:S01]  /*2430*/  LOP3.LUT R17, R11, 0x80000, RZ, 0xfc, !PT ;  /* 0x000800000b117812 */ /* 0x000fe200078efcff */
[----:B------:R-:W-:Y:S01]  /*2440*/  IMAD.MOV.U32 R16, RZ, RZ, R10 ;  /* 0x000000ffff107224 */ /* 0x000fe200078e000a */
[----:B------:R-:W-:Y:S06]  /*2450*/  BRA `(.L_x_4216) ;  /* 0x0000000000087947 */ /* 0x000fec0003800000 */
.L_x_4217:
[----:B------:R-:W-:Y:S01]  /*2460*/  LOP3.LUT R17, R13, 0x80000, RZ, 0xfc, !PT ;  /* 0x000800000d117812 */ /* 0x000fe200078efcff */
[----:B------:R-:W-:-:S07]  /*2470*/  IMAD.MOV.U32 R16, RZ, RZ, R12 ;  /* 0x000000ffff107224 */ /* 0x000fce00078e000c */
.L_x_4216:
[----:B------:R-:W-:Y:S05]  /*2480*/  BSYNC B3 ;  /* 0x0000000000037941 */ /* 0x000fea0003800000 */
.L_x_4214:
[----:B------:R-:W-:Y:S02]  /*2490*/  IMAD.MOV.U32 R19, RZ, RZ, 0x0 ;  /* 0x00000000ff137424 */ /* 0x000fe400078e00ff */
[----:B------:R-:W-:Y:S02]  /*24a0*/  IMAD.MOV.U32 R2, RZ, RZ, R16 ;  /* 0x000000ffff027224 */ /* 0x000fe400078e0010 */
[----:B------:R-:W-:Y:S01]  /*24b0*/  IMAD.MOV.U32 R3, RZ, RZ, R17 ;  /* 0x000000ffff037224 */ /* 0x000fe200078e0011 */
[----:B------:R-:W-:Y:S06]  /*24c0*/  RET.REL.NODEC R18 `(_ZN43_GLOBAL__N__9ae7fba5_10_SoftMax_cu_9f978f6320softmax_warp_forwardIdddLi1ELb0ELb1EEEvPT0_PKT_iiiPKbib) ;  /* 0xffffffd812cc7950 */ /* 0x000fec0003c3ffff */
.L_x_4219:
        /* <DEDUP_REMOVED lines=11> */
.L_x_11736:


//--------------------- .text._ZN43_GLOBAL__N__9ae7fba5_10_SoftMax_cu_9f978f6320softmax_warp_forwardIdddLi0ELb0ELb1EEEvPT0_PKT_iiiPKbib --------------------------
	.section	.text._ZN43_GLOBAL__N__9ae7fba5_10_SoftMax_cu_9f978f6320softmax_warp_forwardIdddLi0ELb0ELb1EEEvPT0_PKT_iiiPKbib,"ax",@progbits
	.align	128
.text._ZN43_GLOBAL__N__9ae7fba5_10_SoftMax_cu_9f978f6320softmax_warp_forwardIdddLi0ELb0ELb1EEEvPT0_PKT_iiiPKbib:
        .type           _ZN43_GLOBAL__N__9ae7fba5_10_SoftMax_cu_9f978f6320softmax_warp_forwardIdddLi0ELb0ELb1EEEvPT0_PKT_iiiPKbib,@function
        .size           _ZN43_GLOBAL__N__9ae7fba5_10_SoftMax_cu_9f978f6320softmax_warp_forwardIdddLi0ELb0ELb1EEEvPT0_PKT_iiiPKbib,(.L_x_11738 - _ZN43_GLOBAL__N__9ae7fba5_10_SoftMax_cu_9f978f6320softmax_warp_forwardIdddLi0ELb0ELb1EEEvPT0_PKT_iiiPKbib)
        .other          _ZN43_GLOBAL__N__9ae7fba5_10_SoftMax_cu_9f978f6320softmax_warp_forwardIdddLi0ELb0ELb1EEEvPT0_PKT_iiiPKbib,@"STO_CUDA_ENTRY STV_DEFAULT"
_ZN43_GLOBAL__N__9ae7fba5_10_SoftMax_cu_9f978f6320softmax_warp_forwardIdddLi0ELb0ELb1EEEvPT0_PKT_iiiPKbib:
[----:B------:R-:W-:Y:S01]  /*0000*/  LDC R1, c[0x0][0x28] ;  /* 0x00000a00ff017b82 */ /* 0x000fe20000000800 */
[----:B------:R-:W0:Y:S07]  /*0010*/  S2R R8, SR_TID.Y ;  /* 0x0000000000087919 */ /* 0x000e2e0000002200 */
[----:B------:R-:W0:Y:S01]  /*0020*/  S2UR UR5, SR_CTAID.X ;  /* 0x00000000000579c3 */ /* 0x000e220000002500 */
[----:B------:R-:W-:Y:S01]  /*0030*/  IMAD.MOV.U32 R15, RZ, RZ, -0x100000 ;  /* 0xfff00000ff0f7424 */ /* 0x000fe200078e00ff */
[----:B------:R-:W-:Y:S01]  /*0040*/  ULDC.64 UR6, c[0x0][0x208] ;  /* 0x0000820000067ab9 */ /* 0x000fe20000000a00 */
[----:B------:R-:W1:Y:S01]  /*0050*/  S2R R22, SR_TID.X ;  /* 0x0000000000167919 */ /* 0x000e620000002100 */
[----:B------:R-:W-:-:S04]  /*0060*/  ULDC.U8 UR4, c[0x0][0x23c] ;  /* 0x00008f0000047ab9 */ /* 0x000fc80000000000 */
[----:B------:R-:W0:Y:S08]  /*0070*/  LDC R5, c[0x0][0x4] ;  /* 0x00000100ff057b82 */ /* 0x000e300000000800 */
[----:B------:R-:W2:Y:S08]  /*0080*/  LDC.64 R2, c[0x0][0x220] ;  /* 0x00008800ff027b82 */ /* 0x000eb00000000a00 */
[----:B------:R-:W3:Y:S01]  /*0090*/  LDC R23, c[0x0][0x228] ;  /* 0x00008a00ff177b82 */ /* 0x000ee20000000800 */
[----:B0-----:R-:W-:-:S04]  /*00a0*/  IMAD R0, R5, UR5, R8 ;  /* 0x0000000505007c24 */ /* 0x001fc8000f8e0208 */
[----:B------:R-:W-:-:S04]  /*00b0*/  IMAD.SHL.U32 R0, R0, 0x2, RZ ;  /* 0x0000000200007824 */ /* 0x000fc800078e00ff */
[----:B--2---:R-:W-:-:S05]  /*00c0*/  IMAD.IADD R4, R2, 0x1, -R0 ;  /* 0x0000000102047824 */ /* 0x004fca00078e0a00 */
        /* <DEDUP_REMOVED lines=54> */
.L_x_4220:
        /* <DEDUP_REMOVED lines=15> */
.L_x_4224:
[----:B------:R-:W-:Y:S02]  /*0520*/  IMAD.MOV.U32 R6, RZ, RZ, 0x0 ;  /* 0x00000000ff067424 */ /* 0x000fe400078e00ff */
[----:B------:R-:W-:-:S07]  /*0530*/  IMAD.MOV.U32 R7, RZ, RZ, -0x100000 ;  /* 0xfff00000ff077424 */ /* 0x000fce00078e00ff */
.L_x_4225:
[----:B------:R-:W-:Y:S05]  /*0540*/  BSYNC B1 ;  /* 0x0000000000017941 */ /* 0x000fea0003800000 */
.L_x_4223:
[----:B------:R-:W-:Y:S05]  /*0550*/  @P0 BRA `(.L_x_4226) ;  /* 0x0000000000140947 */ /* 0x000fea0003800000 */
[----:B------:R-:W2:Y:S01]  /*0560*/  LDG.E.U8 R3, desc[UR6][R16.64] ;  /* 0x0000000610037981 */ /* 0x000ea2000c1e1100 */
[----:B-----5:R-:W-:Y:S02]  /*0570*/  IMAD.MOV.U32 R20, RZ, RZ, R14 ;  /* 0x000000ffff147224 */ /* 0x020fe400078e000e */
[----:B------:R-:W-:Y:S01]  /*0580*/  IMAD.MOV.U32 R21, RZ, RZ, R15 ;  /* 0x000000ffff157224 */ /* 0x000fe200078e000f */
[----:B--2---:R-:W-:-:S13]  /*0590*/  ISETP.NE.AND P3, PT, R3, RZ, PT ;  /* 0x000000ff0300720c */ /* 0x004fda0003f65270 */
[----:B------:R-:W-:Y:S05]  /*05a0*/  @!P3 BRA `(.L_x_4227) ;  /* 0x000000000054b947 */ /* 0x000fea0003800000 */
.L_x_4226:
[----:B------:R-:W-:Y:S02]  /*05b0*/  IMAD.MOV.U32 R20, RZ, RZ, 0x0 ;  /* 0x00000000ff147424 */ /* 0x000fe400078e00ff */
[----:B------:R-:W-:Y:S01]  /*05c0*/  IMAD.MOV.U32 R21, RZ, RZ, -0x100000 ;  /* 0xfff00000ff157424 */ /* 0x000fe200078e00ff */
[----:B------:R-:W-:Y:S06]  /*05d0*/  BRA `(.L_x_4227) ;  /* 0x0000000000487947 */ /* 0x000fec0003800000 */
.L_x_4222:
[----:B------:R-:W-:Y:S04]  /*05e0*/  BSSY B1, `(.L_x_4228) ;  /* 0x0000009000017945 */ /* 0x000fe80003800000 */
[----:B------:R-:W-:Y:S05]  /*05f0*/  @P1 BRA `(.L_x_4229) ;  /* 0x0000000000141947 */ /* 0x000fea0003800000 */
[----:B------:R-:W2:Y:S01]  /*0600*/  LDG.E.U8 R3, desc[UR6][R16.64] ;  /* 0x0000000610037981 */ /* 0x000ea2000c1e1100 */
[----:B-----5:R-:W-:Y:S02]  /*0610*/  IMAD.MOV.U32 R6, RZ, RZ, R4 ;  /* 0x000000ffff067224 */ /* 0x020fe400078e0004 */
[----:B------:R-:W-:Y:S01]  /*0620*/  IMAD.MOV.U32 R7, RZ, RZ, R5 ;  /* 0x000000ffff077224 */ /* 0x000fe200078e0005 */
[----:B--2---:R-:W-:-:S13]  /*0630*/  ISETP.NE.AND P3, PT, R3, RZ, PT ;  /* 0x000000ff0300720c */ /* 0x004fda0003f65270 */
[----:B------:R-:W-:Y:S05]  /*0640*/  @!P3 BRA `(.L_x_4230) ;  /* 0x000000000008b947 */ /* 0x000fea0003800000 */
.L_x_4229:
[----:B------:R-:W-:Y:S02]  /*0650*/  IMAD.MOV.U32 R6, RZ, RZ, 0x0 ;  /* 0x00000000ff067424 */ /* 0x000fe400078e00ff */
[----:B------:R-:W-:-:S07]  /*0660*/  IMAD.MOV.U32 R7, RZ, RZ, -0x100000 ;  /* 0xfff00000ff077424 */ /* 0x000fce00078e00ff */
.L_x_4230:
[----:B------:R-:W-:Y:S05]  /*0670*/  BSYNC B1 ;  /* 0x0000000000017941 */ /* 0x000fea0003800000 */
.L_x_4228:
[----:B------:R-:W-:Y:S05]  /*0680*/  @P0 BRA `(.L_x_4231) ;  /* 0x0000000000140947 */ /* 0x000fea0003800000 */
[----:B------:R-:W2:Y:S01]  /*0690*/  LDG.E.U8 R3, desc[UR6][R18.64] ;  /* 0x0000000612037981 */ /* 0x000ea2000c1e1100 */
[----:B-----5:R-:W-:Y:S02]  /*06a0*/  IMAD.MOV.U32 R20, RZ, RZ, R14 ;  /* 0x000000ffff147224 */ /* 0x020fe400078e000e */
[----:B------:R-:W-:Y:S01]  /*06b0*/  IMAD.MOV.U32 R21, RZ, RZ, R15 ;  /* 0x000000ffff157224 */ /* 0x000fe200078e000f */
[----:B--2---:R-:W-:-:S13]  /*06c0*/  ISETP.NE.AND P3, PT, R3, RZ, PT ;  /* 0x000000ff0300720c */ /* 0x004fda0003f65270 */
[----:B------:R-:W-:Y:S05]  /*06d0*/  @!P3 BRA `(.L_x_4227) ;  /* 0x000000000008b947 */ /* 0x000fea0003800000 */
.L_x_4231:
[----:B------:R-:W-:Y:S02]  /*06e0*/  IMAD.MOV.U32 R20, RZ, RZ, 0x0 ;  /* 0x00000000ff147424 */ /* 0x000fe400078e00ff */
[----:B------:R-:W-:-:S07]  /*06f0*/  IMAD.MOV.U32 R21, RZ, RZ, -0x100000 ;  /* 0xfff00000ff157424 */ /* 0x000fce00078e00ff */
.L_x_4227:
[----:B------:R-:W-:Y:S05]  /*0700*/  BSYNC B0 ;  /* 0x0000000000007941 */ /* 0x000fea0003800000 */
.L_x_4221:
[----:B------:R-:W-:Y:S04]  /*0710*/  BSSY B0, `(.L_x_4232) ;  /* 0x0000115000007945 */ /* 0x000fe80003800000 */
        /* <DEDUP_REMOVED lines=67> */
.L_x_4237:
[----:B------:R-:W-:Y:S05]  /*0b50*/  BSYNC B2 ;  /* 0x0000000000027941 */ /* 0x000fea0003800000 */
.L_x_4236:
[----:B------:R-:W-:-:S11]  /*0b60*/  DADD R12, RZ, R10 ;  /* 0x00000000ff0c7229 */ /* 0x000fd6000000000a */
.L_x_4235:
[----:B------:R-:W-:Y:S05]  /*0b70*/  BSYNC B1 ;  /* 0x0000000000017941 */ /* 0x000fea0003800000 */
.L_x_4234:
[----:B-----5:R-:W-:Y:S02]  /*0b80*/  CS2R R4, SRZ ;  /* 0x0000000000047805 */ /* 0x020fe4000001ff00 */
        /* <DEDUP_REMOVED lines=64> */
.L_x_4240:
[----:B------:R-:W-:Y:S05]  /*0f90*/  BSYNC B1 ;  /* 0x0000000000017941 */ /* 0x000fea0003800000 */
.L_x_4239:
[----:B------:R-:W-:Y:S01]  /*0fa0*/  DADD R6, RZ, R4 ;  /* 0x00000000ff067229 */ /* 0x000fe20000000004 */
[----:B------:R-:W-:Y:S10]  /*0fb0*/  BRA `(.L_x_4238) ;  /* 0x0000000800287947 */ /* 0x000ff40003800000 */
.L_x_4233:
        /* <DEDUP_REMOVED lines=68> */
.L_x_4244:
[----:B------:R-:W-:Y:S05]  /*1400*/  BSYNC B2 ;  /* 0x0000000000027941 */ /* 0x000fea0003800000 */
.L_x_4243:
[----:B------:R-:W-:-:S11]  /*1410*/  DADD R12, RZ, R10 ;  /* 0x00000000ff0c7229 */ /* 0x000fd6000000000a */
.L_x_4242:
[----:B------:R-:W-:Y:S05]  /*1420*/  BSYNC B1 ;  /* 0x0000000000017941 */ /* 0x000fea0003800000 */
.L_x_4241:
        /* <DEDUP_REMOVED lines=65> */
.L_x_4246:
[----:B------:R-:W-:Y:S05]  /*1840*/  BSYNC B1 ;  /* 0x0000000000017941 */ /* 0x000fea0003800000 */
.L_x_4245:
[----:B------:R-:W-:-:S11]  /*1850*/  DADD R6, RZ, R4 ;  /* 0x00000000ff067229 */ /* 0x000fd60000000004 */
.L_x_4238:
[----:B------:R-:W-:Y:S05]  /*1860*/  BSYNC B0 ;  /* 0x0000000000007941 */ /* 0x000fea0003800000 */
.L_x_4232:
[----:B------:R-:W0:Y:S02]  /*1870*/  LDC R3, c[0x0][0x4] ;  /* 0x00000100ff037b82 */ /* 0x000e240000000800 */
[----:B0-----:R-:W-:-:S04]  /*1880*/  IMAD R3, R3, UR5, R8 ;  /* 0x0000000503037c24 */ /* 0x001fc8000f8e0208 */
[----:B------:R-:W-:-:S05]  /*1890*/  IMAD R3, R3, -0x2, R2 ;  /* 0xfffffffe03037824 */ /* 0x000fca00078e0202 */
[----:B------:R-:W-:-:S04]  /*18a0*/  VIMNMX R3, R3, 0x2, PT ;  /* 0x0000000203037848 */ /* 0x000fc80003fe0100 */
[----:B------:R-:W-:-:S13]  /*18b0*/  ISETP.GE.AND P0, PT, R3, 0x1, PT ;  /* 0x000000010300780c */ /* 0x000fda0003f06270 */
[----:B------:R-:W-:Y:S05]  /*18c0*/  @!P0 EXIT ;  /* 0x000000000000894d */ /* 0x000fea0003800000 */
[----:B------:R-:W-:Y:S01]  /*18d0*/  ISETP.GE.AND P1, PT, R22, R23, PT ;  /* 0x000000171600720c */ /* 0x000fe20003f26270 */
[----:B------:R-:W-:-:S12]  /*18e0*/  BSSY B0, `(.L_x_4247) ;  /* 0x0000022000007945 */ /* 0x000fd80003800000 */
        /* <DEDUP_REMOVED lines=10> */
[----:B0-----:R-:W-:-:S08]  /*1990*/  DFMA R14, R2, -R12, 1 ;  /* 0x3ff00000020e742b */ /* 0x001fd0000000080c */
[----:B------:R-:W-:-:S08]  /*19a0*/  DFMA R14, R14, R14, R14 ;  /* 0x0000000e0e0e722b */ /* 0x000fd0000000000e */
[----:B------:R-:W-:-:S08]  /*19b0*/  DFMA R14, R2, R14, R2 ;  /* 0x0000000e020e722b */ /* 0x000fd00000000002 */
[----:B------:R-:W-:-:S08]  /*19c0*/  DFMA R2, R14, -R12, 1 ;  /* 0x3ff000000e02742b */ /* 0x000fd0000000080c */
[----:B------:R-:W-:-:S08]  /*19d0*/  DFMA R2, R14, R2, R14 ;  /* 0x000000020e02722b */ /* 0x000fd0000000000e */
[----:B------:R-:W-:-:S08]  /*19e0*/  DMUL R14, R2, R10 ;  /* 0x0000000a020e7228 */ /* 0x000fd00000000000 */
[----:B------:R-:W-:-:S08]  /*19f0*/  DFMA R16, R14, -R12, R10 ;  /* 0x8000000c0e10722b */ /* 0x000fd0000000000a */
        /* <DEDUP_REMOVED lines=9> */
[----:B------:R-:W-:Y:S05]  /*1a90*/  CALL.REL.NOINC `($__internal_11_$__cuda_sm20_div_rn_f64_full) ;  /* 0x0000000000d07944 */ /* 0x000fea0003c00000 */
.L_x_4251:
[----:B------:R-:W-:Y:S05]  /*1aa0*/  BSYNC B2 ;  /* 0x0000000000027941 */ /* 0x000fea0003800000 */
.L_x_4250:
[----:B------:R-:W-:Y:S05]  /*1ab0*/  BSYNC B1 ;  /* 0x0000000000017941 */ /* 0x000fea0003800000 */
.L_x_4249:
[----:B------:R-:W-:Y:S02]  /*1ac0*/  ULDC.64 UR4, c[0x0][0x210] ;  /* 0x0000840000047ab9 */ /* 0x000fe40000000a00 */
[----:B------:R-:W-:-:S04]  /*1ad0*/  LEA R10, P0, R0, UR4, 0x3 ;  /* 0x00000004000a7c11 */ /* 0x000fc8000f8018ff */
[----:B------:R-:W-:-:S05]  /*1ae0*/  LEA.HI.X R11, R0, UR5, R9, 0x3, P0 ;  /* 0x00000005000b7c11 */ /* 0x000fca00080f1c09 */
[----:B------:R0:W-:Y:S04]  /*1af0*/  STG.E.64 desc[UR6][R10.64], R2 ;  /* 0x000000020a007986 */ /* 0x0001e8000c101b06 */
.L_x_4248:
[----:B------:R-:W-:Y:S05]  /*1b00*/  BSYNC B0 ;  /* 0x0000000000007941 */ /* 0x000fea0003800000 */
.L_x_4247:
        /* <DEDUP_REMOVED lines=35> */
.L_x_4254:
[----:B------:R-:W-:Y:S05]  /*1d40*/  BSYNC B1 ;  /* 0x0000000000017941 */ /* 0x000fea0003800000 */
.L_x_4253:
[----:B------:R-:W-:Y:S05]  /*1d50*/  BSYNC B0 ;  /* 0x0000000000007941 */ /* 0x000fea0003800000 */
.L_x_4252:
        /* <DEDUP_REMOVED lines=8> */
        .weak           $__internal_11_$__cuda_sm20_div_rn_f64_full
        .type           $__internal_11_$__cuda_sm20_div_rn_f64_full,@function
        .size           $__internal_11_$__cuda_sm20_div_rn_f64_full,(.L_x_11738 - $__internal_11_$__cuda_sm20_div_rn_f64_full)
$__internal_11_$__cuda_sm20_div_rn_f64_full:
        /* <DEDUP_REMOVED lines=69> */
.L_x_4256:
        /* <DEDUP_REMOVED lines=16> */
.L_x_4259:
[----:B------:R-:W-:Y:S01]  /*2330*/  LOP3.LUT R17, R11, 0x80000, RZ, 0xfc, !PT ;  /* 0x000800000b117812 */ /* 0x000fe200078efcff */
[----:B------:R-:W-:Y:S01]  /*2340*/  IMAD.MOV.U32 R16, RZ, RZ, R10 ;  /* 0x000000ffff107224 */ /* 0x000fe200078e000a */
[----:B------:R-:W-:Y:S06]  /*2350*/  BRA `(.L_x_4257) ;  /* 0x0000000000087947 */ /* 0x000fec0003800000 */
.L_x_4258:
[----:B------:R-:W-:Y:S01]  /*2360*/  LOP3.LUT R17, R13, 0x80000, RZ, 0xfc, !PT ;  /* 0x000800000d117812 */ /* 0x000fe200078efcff */
[----:B------:R-:W-:-:S07]  /*2370*/  IMAD.MOV.U32 R16, RZ, RZ, R12 ;  /* 0x000000ffff107224 */ /* 0x000fce00078e000c */
.L_x_4257:
[----:B------:R-:W-:Y:S05]  /*2380*/  BSYNC B3 ;  /* 0x0000000000037941 */ /* 0x000fea0003800000 */
.L_x_4255:
[----:B------:R-:W-:Y:S02]  /*2390*/  IMAD.MOV.U32 R19, RZ, RZ, 0x0 ;  /* 0x00000000ff137424 */ /* 0x000fe400078e00ff */
[----:B------:R-:W-:Y:S02]  /*23a0*/  IMAD.MOV.U32 R2, RZ, RZ, R16 ;  /* 0x000000ffff027224 */ /* 0x000fe400078e0010 */
[----:B------:R-:W-:Y:S01]  /*23b0*/  IMAD.MOV.U32 R3, RZ, RZ, R17 ;  /* 0x000000ffff037224 */ /* 0x000fe200078e0011 */
[----:B------:R-:W-:Y:S06]  /*23c0*/  RET.REL.NODEC R18 `(_ZN43_GLOBAL__N__9ae7fba5_10_SoftMax_cu_9f978f6320softmax_warp_forwardIdddLi0ELb0ELb1EEEvPT0_PKT_iiiPKbib) ;  /* 0xffffffdc120c7950 */ /* 0x000fec0003c3ffff */
.L_x_4260:
        /* <DEDUP_REMOVED lines=11> */
.L_x_11738:


//--------------------- .text._ZN43_GLOBAL__N__9ae7fba5_10_SoftMax_cu_9f978f6321softmax_warp_backwardIfN3c108BFloat16EfLi10ELb0ELb0EEEvPT0_PKT_S7_iiiPKb --------------------------
	.section	.text._ZN43_GLOBAL__N__9ae7fba5_10_SoftMax_cu_9f978f6321softmax_warp_backwardIfN3c108BFloat16EfLi10ELb0ELb0EEEvPT0_PKT_S7_iiiPKb,"ax",@progbits
	.align	128
.text._ZN43_GLOBAL__N__9ae7fba5_10_SoftMax_cu_9f978f6321softmax_warp_backwardIfN3c108BFloat16EfLi10ELb0ELb0EEEvPT0_PKT_S7_iiiPKb:
        .type           _ZN43_GLOBAL__N__9ae7fba5_10_SoftMax_cu_9f978f6321softmax_warp_backwardIfN3c108BFloat16EfLi10ELb0ELb0EEEvPT0_PKT_S7_iiiPKb,@function
        .size           _ZN43_GLOBAL__N__9ae7fba5_10_SoftMax_cu_9f978f6321softmax_warp_backwardIfN3c108BFloat16EfLi10ELb0ELb0EEEvPT0_PKT_S7_iiiPKb,(.L_x_11740 - _ZN43_GLOBAL__N__9ae7fba5_10_SoftMax_cu_9f978f6321softmax_warp_backwardIfN3c108BFloat16EfLi10ELb0ELb0EEEvPT0_PKT_S7_iiiPKb)
        .other          _ZN43_GLOBAL__N__9ae7fba5_10_SoftMax_cu_9f978f6321softmax_warp_backwardIfN3c108BFloat16EfLi10ELb0ELb0EEEvPT0_PKT_S7_iiiPKb,@"STO_CUDA_ENTRY STV_DEFAULT"
_ZN43_GLOBAL__N__9ae7fba5_10_SoftMax_cu_9f978f6321softmax_warp_backwardIfN3c108BFloat16EfLi10ELb0ELb0EEEvPT0_PKT_S7_iiiPKb:
[----:B------:R-:W-:Y:S01]  /*0000*/  LDC R1, c[0x0][0x28] ;  /* 0x00000a00ff017b82 */ /* 0x000fe20000000800 */
[----:B------:R-:W0:Y:S07]  /*0010*/  S2R R0, SR_TID.Y ;  /* 0x0000000000007919 */ /* 0x000e2e0000002200 */
[----:B------:R-:W0:Y:S01]  /*0020*/  S2UR UR4, SR_CTAID.X ;  /* 0x00000000000479c3 */ /* 0x000e220000002500 */
[----:B------:R-:W-:Y:S01]  /*0030*/  CS2R R82, SRZ ;  /* 0x0000000000527805 */ /* 0x000fe2000001ff00 */
[----:B------:R-:W-:Y:S01]  /*0040*/  IMAD.MOV.U32 R69, RZ, RZ, RZ ;  /* 0x000000ffff457224 */ /* 0x000fe200078e00ff */
[----:B------:R-:W1:Y:S01]  /*0050*/  S2R R88, SR_TID.X ;  /* 0x0000000000587919 */ /* 0x000e620000002100 */
[----:B------:R-:W-:-:S04]  /*0060*/  CS2R R78, SRZ ;  /* 0x00000000004e7805 */ /* 0x000fc8000001ff00 */
[----:B------:R-:W0:Y:S01]  /*0070*/  LDC R61, c[0x0][0x4] ;  /* 0x00000100ff3d7b82 */ /* 0x000e220000000800 */
[----:B------:R-:W-:Y:S02]  /*0080*/  CS2R R58, SRZ ;  /* 0x00000000003a7805 */ /* 0x000fe4000001ff00 */
[----:B------:R-:W-:Y:S01]  /*0090*/  CS2R R54, SRZ ;  /* 0x0000000000367805 */ /* 0x000fe2000001ff00 */
[----:B------:R-:W-:Y:S01]  /*00a0*/  IMAD.MOV.U32 R18, RZ, RZ, RZ ;  /* 0x000000ffff127224 */ /* 0x000fe200078e00ff */
[----:B------:R-:W-:Y:S02]  /*00b0*/  CS2R R42, SRZ ;  /* 0x00000000002a7805 */ /* 0x000fe4000001ff00 */
[----:B------:R-:W-:Y:S01]  /*00c0*/  CS2R R38, SRZ ;  /* 0x0000000000267805 */ /* 0x000fe2000001ff00 */
        /* <DEDUP_REMOVED lines=13> */
[----:B------:R-:W-:Y:S02]  /*01a0*/  CS2R R56, SRZ ;  /* 0x0000000000387805 */ /* 0x000fe4000001ff00 */
[C---:B------:R-:W-:Y:S01]  /*01b0*/  LOP3.LUT R90, R88.reuse, 0x60, RZ, 0xfc, !PT ;  /* 0x00000060585a7812 */ /* 0x040fe200078efcff */
[----:B---3--:R-:W-:Y:S01]  /*01c0*/  IMAD.WIDE R2, R61, 0x4, R2 ;  /* 0x000000043d027825 */ /* 0x008fe200078e0202 */
[-C--:B------:R-:W-:Y:S02]  /*01d0*/  ISETP.GE.AND P5, PT, R88, R63.reuse, PT ;  /* 0x0000003f5800720c */ /* 0x080fe40003fa6270 */
[-C--:B------:R-:W-:Y:S02]  /*01e0*/  ISETP.GE.AND P4, PT, R86, R63.reuse, PT ;  /* 0x0000003f5600720c */ /* 0x080fe40003f86270 */
[----:B------:R-:W-:-:S02]  /*01f0*/  ISETP.GE.AND P3, PT, R84, R63, PT ;  /* 0x0000003f5400720c */ /* 0x000fc40003f66270 */
[----:B------:R-:W-:Y:S02]  /*0200*/  CS2R R80, SRZ ;  /* 0x0000000000507805 */ /* 0x000fe4000001ff00 */
[C---:B------:R-:W-:Y:S01]  /*0210*/  LOP3.LUT R92, R88.reuse, 0x80, RZ, 0xfc, !PT ;  /* 0x00000080585c7812 */ /* 0x040fe200078efcff */
[----:B0-----:R-:W-:Y:S01]  /*0220*/  IMAD.WIDE R4, R61, 0x4, R4 ;  /* 0x000000043d047825 */ /* 0x001fe200078e0204 */
[C---:B------:R-:W-:Y:S02]  /*0230*/  LOP3.LUT R71, R88.reuse, 0xa0, RZ, 0xfc, !PT ;  /* 0x000000a058477812 */ /* 0x040fe400078efcff */
[----:B------:R-:W-:Y:S02]  /*0240*/  CS2R R74, SRZ ;  /* 0x00000000004a7805 */ /* 0x000fe4000001ff00 */
[----:B------:R-:W-:Y:S01]  /*0250*/  LOP3.LUT R76, R88, 0xc0, RZ, 0xfc, !PT ;  /* 0x000000c0584c7812 */ /* 0x000fe200078efcff */
[----:B------:R-:W2:Y:S01]  /*0260*/  @!P5 LDG.E R82, desc[UR4][R2.64] ;  /* 0x000000040252d981 */ /* 0x000ea2000c1e1900 */
[----:B------:R-:W-:-:S02]  /*0270*/  CS2R R52, SRZ ;  /* 0x0000000000347805 */ /* 0x000fc4000001ff00 */
[----:B------:R-:W-:Y:S01]  /*0280*/  LOP3.LUT R68, R88, 0xe0, RZ, 0xfc, !PT ;  /* 0x000000e058447812 */ /* 0x000fe200078efcff */
[----:B------:R-:W5:Y:S01]  /*0290*/  @!P5 LDG.E R69, desc[UR4][R4.64] ;  /* 0x000000040445d981 */ /* 0x000f62000c1e1900 */
[-C--:B------:R-:W-:Y:S02]  /*02a0*/  ISETP.GE.AND P5, PT, R90, R63.reuse, PT ;  /* 0x0000003f5a00720c */ /* 0x080fe40003fa6270 */
[----:B------:R-:W-:Y:S02]  /*02b0*/  CS2R R66, SRZ ;  /* 0x0000000000427805 */ /* 0x000fe4000001ff00 */
[C---:B------:R-:W-:Y:S01]  /*02c0*/  LOP3.LUT R72, R88.reuse, 0x100, RZ, 0xfc, !PT ;  /* 0x0000010058487812 */ /* 0x040fe200078efcff */
[----:B------:R-:W3:Y:S01]  /*02d0*/  @!P4 LDG.E R78, desc[UR4][R2.64+0x80] ;  /* 0x00008004024ec981 */ /* 0x000ee2000c1e1900 */
[C---:B------:R-:W-:Y:S01]  /*02e0*/  LOP3.LUT R0, R88.reuse, 0x120, RZ, 0xfc, !PT ;  /* 0x0000012058007812 */ /* 0x040fe200078efcff */
[----:B------:R-:W-:Y:S01]  /*02f0*/  IMAD.MOV.U32 R49, RZ, RZ, RZ ;  /* 0x000000ffff317224 */ /* 0x000fe200078e00ff */
[----:B------:R-:W-:Y:S01]  /*0300*/  LOP3.LUT R6, R88, 0x140, RZ, 0xfc, !PT ;  /* 0x0000014058067812 */ /* 0x000fe200078efcff */
[----:B------:R-:W5:Y:S01]  /*0310*/  @!P4 LDG.E R57, desc[UR4][R4.64+0x80] ;  /* 0x000080040439c981 */ /* 0x000f62000c1e1900 */
[----:B------:R-:W-:-:S02]  /*0320*/  ISETP.GE.AND P4, PT, R92, R63, PT ;  /* 0x0000003f5c00720c */ /* 0x000fc40003f86270 */
[-C--:B------:R-:W-:Y:S01]  /*0330*/  ISETP.GE.AND P2, PT, R0, R63.reuse, PT ;  /* 0x0000003f0000720c */ /* 0x080fe20003f46270 */
[----:B------:R-:W4:Y:S01]  /*0340*/  @!P3 LDG.E R59, desc[UR4][R2.64+0x100] ;  /* 0x00010004023bb981 */ /* 0x000f22000c1e1900 */
[----:B------:R-:W-:Y:S02]  /*0350*/  CS2R R50, SRZ ;  /* 0x0000000000327805 */ /* 0x000fe4000001ff00 */
[----:B------:R-:W-:Y:S01]  /*0360*/  LOP3.LUT R8, R88, 0x160, RZ, 0xfc, !PT ;  /* 0x0000016058087812 */ /* 0x000fe200078efcff */
[----:B------:R-:W5:Y:S01]  /*0370*/  @!P3 LDG.E R80, desc[UR4][R4.64+0x100] ;  /* 0x000100040450b981 */ /* 0x000f62000c1e1900 */
[-C--:B------:R-:W-:Y:S02]  /*0380*/  ISETP.GE.AND P3, PT, R71, R63.reuse, PT ;  /* 0x0000003f4700720c */ /* 0x080fe40003f66270 */
[----:B------:R-:W-:Y:S01]  /*0390*/  ISETP.GE.AND P1, PT, R6, R63, PT ;  /* 0x0000003f0600720c */ /* 0x000fe20003f26270 */
[----:B------:R-:W4:Y:S01]  /*03a0*/  @!P5 LDG.E R55, desc[UR4][R2.64+0x180] ;  /* 0x000180040237d981 */ /* 0x000f22000c1e1900 */
[----:B------:R-:W-:-:S02]  /*03b0*/  CS2R R46, SRZ ;  /* 0x00000000002e7805 */ /* 0x000fc4000001ff00 */
[----:B------:R-:W-:Y:S01]  /*03c0*/  LOP3.LUT R10, R88, 0x180, RZ, 0xfc, !PT ;  /* 0x00000180580a7812 */ /* 0x000fe200078efcff */
[----:B------:R-:W5:Y:S01]  /*03d0*/  @!P5 LDG.E R74, desc[UR4][R4.64+0x180] ;  /* 0x00018004044ad981 */ /* 0x000f62000c1e1900 */
[-C--:B------:R-:W-:Y:S02]  /*03e0*/  ISETP.GE.AND P5, PT, R76, R63.reuse, PT ;  /* 0x0000003f4c00720c */ /* 0x080fe40003fa6270 */
[----:B------:R-:W-:Y:S02]  /*03f0*/  CS2R R64, SRZ ;  /* 0x0000000000407805 */ /* 0x000fe4000001ff00 */
[-C--:B------:R-:W-:Y:S01]  /*0400*/  ISETP.GE.AND P0, PT, R8, R63.reuse, PT ;  /* 0x0000003f0800720c */ /* 0x080fe20003f06270 */
[----:B------:R-:W4:Y:S04]  /*0410*/  @!P4 LDG.E R18, desc[UR4][R2.64+0x200] ;  /* 0x000200040212c981 */ /* 0x000f28000c1e1900 */
[----:B------:R-:W5:Y:S01]  /*0420*/  @!P4 LDG.E R53, desc[UR4][R4.64+0x200] ;  /* 0x000200040435c981 */ /* 0x000f62000c1e1900 */
[-C--:B------:R-:W-:Y:S01]  /*0430*/  ISETP.GE.AND P4, PT, R68, R63.reuse, PT ;  /* 0x0000003f4400720c */ /* 0x080fe20003f86270 */
[----:B------:R-:W-:Y:S01]  /*0440*/  IMAD.MOV.U32 R45, RZ, RZ, RZ ;  /* 0x000000ffff2d7224 */ /* 0x000fe200078e00ff */
[----:B------:R-:W-:Y:S01]  /*0450*/  LOP3.LUT R0, R88, 0x1a0, RZ, 0xfc, !PT ;  /* 0x000001a058007812 */ /* 0x000fe200078efcff */
[----:B------:R-:W4:Y:S01]  /*0460*/  @!P3 LDG.E R43, desc[UR4][R2.64+0x280] ;  /* 0x00028004022bb981 */ /* 0x000f22000c1e1900 */
[----:B------:R-:W-:-:S03]  /*0470*/  ISETP.GE.AND P6, PT, R10, R63, PT ;  /* 0x0000003f0a00720c */ /* 0x000fc60003fc6270 */
[----:B------:R-:W5:Y:S01]  /*0480*/  @!P3 LDG.E R66, desc[UR4][R4.64+0x280] ;  /* 0x000280040442b981 */ /* 0x000f62000c1e1900 */
[----:B------:R-:W-:-:S03]  /*0490*/  ISETP.GE.AND P3, PT, R72, R63, PT ;  /* 0x0000003f4800720c */ /* 0x000fc60003f66270 */
[----:B------:R-:W4:Y:S04]  /*04a0*/  @!P5 LDG.E R39, desc[UR4][R2.64+0x300] ;  /* 0x000300040227d981 */ /* 0x000f28000c1e1900 */
[----:B------:R-:W4:Y:S01]  /*04b0*/  @!P4 LDG.E R49, desc[UR4][R2.64+0x380] ;  /* 0x000380040231c981 */ /* 0x000f22000c1e1900 */
[----:B------:R-:W-:Y:S01]  /*04c0*/  IMAD.MOV.U32 R62, RZ, RZ, RZ ;  /* 0x000000ffff3e7224 */ /* 0x000fe200078e00ff */
[----:B------:R-:W-:Y:S02]  /*04d0*/  CS2R R36, SRZ ;  /* 0x0000000000247805 */ /* 0x000fe4000001ff00 */
[----:B------:R-:W4:Y:S04]  /*04e0*/  @!P2 LDG.E R47, desc[UR4][R2.64+0x480] ;  /* 0x00048004022fa981 */ /* 0x000f28000c1e1900 */
[----:B------:R-:W4:Y:S01]  /*04f0*/  @!P3 LDG.E R51, desc[UR4][R2.64+0x400] ;  /* 0x000400040233b981 */ /* 0x000f22000c1e1900 */
[----:B------:R-:W-:-:S03]  /*0500*/  IMAD.MOV.U32 R60, RZ, RZ, RZ ;  /* 0x000000ffff3c7224 */ /* 0x000fc600078e00ff */
[----:B------:R-:W5:Y:S01]  /*0510*/  @!P5 LDG.E R64, desc[UR4][R4.64+0x300] ;  /* 0x000300040440d981 */ /* 0x000f62000c1e1900 */
[----:B------:R-:W-:Y:S02]  /*0520*/  ISETP.GE.AND P5, PT, R0, R63, PT ;  /* 0x0000003f0000720c */ /* 0x000fe40003fa6270 */
[C---:B------:R-:W-:Y:S01]  /*0530*/  LOP3.LUT R0, R88.reuse, 0x1c0, RZ, 0xfc, !PT ;  /* 0x000001c058007812 */ /* 0x040fe200078efcff */
[----:B------:R-:W4:Y:S01]  /*0540*/  @!P1 LDG.E R45, desc[UR4][R2.64+0x500] ;  /* 0x00050004022d9981 */ /* 0x000f22000c1e1900 */
[----:B------:R-:W-:-:S03]  /*0550*/  LOP3.LUT R6, R88, 0x1e0, RZ, 0xfc, !PT ;  /* 0x000001e058067812 */ /* 0x000fc600078efcff */
[----:B------:R-:W5:Y:S01]  /*0560*/  @!P4 LDG.E R62, desc[UR4][R4.64+0x380] ;  /* 0x00038004043ec981 */ /* 0x000f62000c1e1900 */
[----:B------:R-:W-:Y:S01]  /*0570*/  ISETP.GE.AND P4, PT, R0, R63, PT ;  /* 0x0000003f0000720c */ /* 0x000fe20003f86270 */
[----:B------:R-:W-:Y:S02]  /*0580*/  IMAD.MOV.U32 R33, RZ, RZ, RZ ;  /* 0x000000ffff217224 */ /* 0x000fe400078e00ff */
        /* <DEDUP_REMOVED lines=8> */
[----:B------:R-:W-:Y:S02]  /*0610*/  ISETP.GE.AND P2, PT, R0, R63, PT ;  /* 0x0000003f0000720c */ /* 0x000fe40003f46270 */
[----:B------:R-:W-:Y:S01]  /*0620*/  CS2R R40, SRZ ;  /* 0x0000000000287805 */ /* 0x000fe2000001ff00 */
[----:B------:R-:W4:Y:S01]  /*0630*/  @!P5 LDG.E R33, desc[UR4][R2.64+0x680] ;  /* 0x000680040221d981 */ /* 0x000f22000c1e1900 */
[----:B------:R-:W-:-:S03]  /*0640*/  LOP3.LUT R0, R88, 0x240, RZ, 0xfc, !PT ;  /* 0x0000024058007812 */ /* 0x000fc600078efcff */
[----:B------:R-:W5:Y:S01]  /*0650*/  @!P1 LDG.E R56, desc[UR4][R4.64+0x500] ;  /* 0x0005000404389981 */ /* 0x000f62000c1e1900 */
[-C--:B------:R-:W-:Y:S02]  /*0660*/  ISETP.GE.AND P1, PT, R6, R63.reuse, PT ;  /* 0x0000003f0600720c */ /* 0x080fe40003f26270 */
[----:B------:R-:W-:Y:S01]  /*0670*/  LOP3.LUT R6, R88, 0x260, RZ, 0xfc, !PT ;  /* 0x0000026058067812 */ /* 0x000fe200078efcff */
[----:B------:R-:W4:Y:S04]  /*0680*/  @!P4 LDG.E R27, desc[UR4][R2.64+0x700] ;  /* 0x00070004021bc981 */ /* 0x000f28000c1e1900 */
[----:B------:R-:W5:Y:S01]  /*0690*/  @!P0 LDG.E R54, desc[UR4][R4.64+0x580] ;  /* 0x0005800404368981 */ /* 0x000f62000c1e1900 */
[----:B------:R-:W-:-:S03]  /*06a0*/  ISETP.GE.AND P0, PT, R0, R63, PT ;  /* 0x0000003f0000720c */ /* 0x000fc60003f06270 */
[----:B------:R-:W5:Y:S01]  /*06b0*/  @!P6 LDG.E R41, desc[UR4][R4.64+0x600] ;  /* 0x000600040429e981 */ /* 0x000f62000c1e1900 */
[----:B------:R-:W-:Y:S02]  /*06c0*/  ISETP.GE.AND P6, PT, R6, R63, PT ;  /* 0x0000003f0600720c */ /* 0x000fe40003fc6270 */
[----:B------:R-:W-:Y:S02]  /*06d0*/  CS2R R16, SRZ ;  /* 0x0000000000107805 */ /* 0x000fe4000001ff00 */
[C---:B------:R-:W-:Y:S01]  /*06e0*/  LOP3.LUT R6, R88.reuse, 0x2a0, RZ, 0xfc, !PT ;  /* 0x000002a058067812 */ /* 0x040fe200078efcff */
[----:B------:R-:W4:Y:S01]  /*06f0*/  @!P3 LDG.E R42, desc[UR4][R2.64+0x780] ;  /* 0x00078004022ab981 */ /* 0x000f22000c1e1900 */
[----:B------:R-:W-:-:S03]  /*0700*/  LOP3.LUT R0, R88, 0x280, RZ, 0xfc, !PT ;  /* 0x0000028058007812 */ /* 0x000fc600078efcff */
[----:B------:R-:W5:Y:S01]  /*0710*/  @!P4 LDG.E R46, desc[UR4][R4.64+0x700] ;  /* 0x00070004042ec981 */ /* 0x000f62000c1e1900 */
[----:B------:R-:W-:Y:S02]  /*0720*/  ISETP.GE.AND P4, PT, R6, R63, PT ;  /* 0x0000003f0600720c */ /* 0x000fe40003f86270 */
[----:B------:R-:W-:Y:S01]  /*0730*/  CS2R R6, SRZ ;  /* 0x0000000000067805 */ /* 0x000fe2000001ff00 */
[----:B------:R-:W4:Y:S01]  /*0740*/  @!P2 LDG.E R40, desc[UR4][R2.64+0x800] ;  /* 0x000800040228a981 */ /* 0x000f22000c1e1900 */
[----:B------:R-:W-:-:S03]  /*0750*/  IMAD.MOV.U32 R35, RZ, RZ, RZ ;  /* 0x000000ffff237224 */ /* 0x000fc600078e00ff */
[----:B------:R-:W5:Y:S01]  /*0760*/  @!P5 LDG.E R50, desc[UR4][R4.64+0x680] ;  /* 0x000680040432d981 */ /* 0x000f62000c1e1900 */
[----:B------:R-:W-:-:S03]  /*0770*/  ISETP.GE.AND P5, PT, R0, R63, PT ;  /* 0x0000003f0000720c */ /* 0x000fc60003fa6270 */
[----:B------:R-:W4:Y:S01]  /*0780*/  @!P1 LDG.E R17, desc[UR4][R2.64+0x880] ;  /* 0x0008800402119981 */ /* 0x000f22000c1e1900 */
[C---:B------:R-:W-:Y:S01]  /*0790*/  LOP3.LUT R70, R88.reuse, 0x2c0, RZ, 0xfc, !PT ;  /* 0x000002c058467812 */ /* 0x040fe200078efcff */
[----:B------:R-:W-:Y:S02]  /*07a0*/  IMAD.MOV.U32 R31, RZ, RZ, RZ ;  /* 0x000000ffff1f7224 */ /* 0x000fe400078e00ff */
[----:B------:R-:W4:Y:S01]  /*07b0*/  @!P0 LDG.E R7, desc[UR4][R2.64+0x900] ;  /* 0x0009000402078981 */ /* 0x000f22000c1e1900 */
[----:B------:R-:W-:Y:S01]  /*07c0*/  IMAD.MOV.U32 R0, RZ, RZ, RZ ;  /* 0x000000ffff007224 */ /* 0x000fe200078e00ff */
[----:B------:R-:W-:Y:S02]  /*07d0*/  LOP3.LUT R48, R88, 0x2e0, RZ, 0xfc, !PT ;  /* 0x000002e058307812 */ /* 0x000fe400078efcff */
[----:B------:R-:W5:Y:S01]  /*07e0*/  @!P3 LDG.E R35, desc[UR4][R4.64+0x780] ;  /* 0x000780040423b981 */ /* 0x000f62000c1e1900 */
[----:B------:R-:W-:Y:S02]  /*07f0*/  ISETP.GE.AND P3, PT, R70, R63, PT ;  /* 0x0000003f4600720c */ /* 0x000fe40003f66270 */
[----:B------:R-:W-:Y:S01]  /*0800*/  CS2R R12, SRZ ;  /* 0x00000000000c7805 */ /* 0x000fe2000001ff00 */
[----:B------:R-:W4:Y:S01]  /*0810*/  @!P6 LDG.E R6, desc[UR4][R2.64+0x980] ;  /* 0x000980040206e981 */ /* 0x000f22000c1e1900 */
[----:B------:R-:W-:-:S02]  /*0820*/  CS2R R8, SRZ ;  /* 0x0000000000087805 */ /* 0x000fc4000001ff00 */
[----:B------:R-:W-:Y:S01]  /*0830*/  LOP3.LUT R44, R88, 0x300, RZ, 0xfc, !PT ;  /* 0x00000300582c7812 */ /* 0x000fe200078efcff */
[----:B------:R-:W5:Y:S01]  /*0840*/  @!P2 LDG.E R31, desc[UR4][R4.64+0x800] ;  /* 0x00080004041fa981 */ /* 0x000f62000c1e1900 */
[-C--:B------:R-:W-:Y:S02]  /*0850*/  ISETP.GE.AND P2, PT, R48, R63.reuse, PT ;  /* 0x0000003f3000720c */ /* 0x080fe40003f46270 */
[----:B------:R-:W-:Y:S01]  /*0860*/  CS2R R10, SRZ ;  /* 0x00000000000a7805 */ /* 0x000fe2000001ff00 */
[----:B------:R-:W4:Y:S01]  /*0870*/  @!P5 LDG.E R0, desc[UR4][R2.64+0xa00] ;  /* 0x000a00040200d981 */ /* 0x000f22000c1e1900 */
[----:B------:R-:W-:Y:S01]  /*0880*/  IMAD.MOV.U32 R25, RZ, RZ, RZ ;  /* 0x000000ffff197224 */ /* 0x000fe200078e00ff */
[----:B------:R-:W-:Y:S02]  /*0890*/  LOP3.LUT R32, R88, 0x320, RZ, 0xfc, !PT ;  /* 0x0000032058207812 */ /* 0x000fe400078efcff */
[----:B------:R-:W5:Y:S01]  /*08a0*/  @!P1 LDG.E R12, desc[UR4][R4.64+0x880] ;  /* 0x00088004040c9981 */ /* 0x000f62000c1e1900 */
[----:B------:R-:W-:Y:S01]  /*08b0*/  ISETP.GE.AND P1, PT, R44, R63, PT ;  /* 0x0000003f2c00720c */ /* 0x000fe20003f26270 */
[----:B------:R-:W-:-:S02]  /*08c0*/  IMAD.MOV.U32 R15, RZ, RZ, RZ ;  /* 0x000000ffff0f7224 */ /* 0x000fc400078e00ff */
[----:B------:R-:W4:Y:S01]  /*08d0*/  @!P4 LDG.E R8, desc[UR4][R2.64+0xa80] ;  /* 0x000a80040208c981 */ /* 0x000f22000c1e1900 */
[----:B------:R-:W-:Y:S01]  /*08e0*/  IMAD.MOV.U32 R29, RZ, RZ, RZ ;  /* 0x000000ffff1d7224 */ /* 0x000fe200078e00ff */
[----:B------:R-:W-:Y:S02]  /*08f0*/  LOP3.LUT R34, R88, 0x340, RZ, 0xfc, !PT ;  /* 0x0000034058227812 */ /* 0x000fe400078efcff */
[----:B------:R-:W5:Y:S01]  /*0900*/  @!P0 LDG.E R10, desc[UR4][R4.64+0x900] ;  /* 0x00090004040a8981 */ /* 0x000f62000c1e1900 */
[----:B------:R-:W-:Y:S02]  /*0910*/  ISETP.GE.AND P0, PT, R32, R63, PT ;  /* 0x0000003f2000720c */ /* 0x000fe40003f06270 */
[----:B------:R-:W-:Y:S01]  /*0920*/  CS2R R22, SRZ ;  /* 0x0000000000167805 */ /* 0x000fe2000001ff00 */
        /* <DEDUP_REMOVED lines=8> */
[----:B------:R-:W-:-:S03]  /*09b0*/  ISETP.GE.AND P5, PT, R30, R63, PT ;  /* 0x0000003f1e00720c */ /* 0x000fc60003fa6270 */
        /* <DEDUP_REMOVED lines=12> */
[----:B------:R-:W4:Y:S04]  /*0a80*/  @!P5 LDG.E R9, desc[UR4][R2.64+0xd80] ;  /* 0x000d80040209d981 */ /* 0x000f28000c1e1900 */
[----:B------:R-:W5:Y:S01]  /*0a90*/  @!P1 LDG.E R22, desc[UR4][R4.64+0xc00] ;  /* 0x000c000404169981 */ /* 0x000f62000c1e1900 */
[----:B------:R-:W-:-:S03]  /*0aa0*/  ISETP.GE.AND P1, PT, R14, R63, PT ;  /* 0x0000003f0e00720c */ /* 0x000fc60003f26270 */
[----:B------:R-:W4:Y:S01]  /*0ab0*/  @!P4 LDG.E R16, desc[UR4][R2.64+0xe00] ;  /* 0x000e00040210c981 */ /* 0x000f22000c1e1900 */
[----:B------:R-:W-:-:S03]  /*0ac0*/  IMAD.MOV.U32 R63, RZ, RZ, RZ ;  /* 0x000000ffff3f7224 */ /* 0x000fc600078e00ff */
[----:B------:R-:W4:Y:S04]  /*0ad0*/  @!P3 LDG.E R65, desc[UR4][R2.64+0xe80] ;  /* 0x000e80040241b981 */ /* 0x000f28000c1e1900 */
[----:B------:R-:W4:Y:S04]  /*0ae0*/  @!P2 LDG.E R67, desc[UR4][R2.64+0xf00] ;  /* 0x000f00040243a981 */ /* 0x000f28000c1e1900 */
[----:B------:R2:W4:Y:S01]  /*0af0*/  @!P1 LDG.E R63, desc[UR4][R2.64+0xf80] ;  /* 0x000f8004023f9981 */ /* 0x000522000c1e1900 */
[----:B------:R-:W-:Y:S02]  /*0b00*/  IMAD.MOV.U32 R73, RZ, RZ, RZ ;  /* 0x000000ffff497224 */ /* 0x000fe400078e00ff */
[----:B------:R-:W-:Y:S01]  /*0b10*/  IMAD.MOV.U32 R77, RZ, RZ, RZ ;  /* 0x000000ffff4d7224 */ /* 0x000fe200078e00ff */
[----:B------:R-:W5:Y:S01]  /*0b20*/  @!P6 LDG.E R75, desc[UR4][R4.64+0xd00] ;  /* 0x000d0004044be981 */ /* 0x000f62000c1e1900 */
[----:B------:R-:W-:-:S03]  /*0b30*/  IMAD.MOV.U32 R85, RZ, RZ, RZ ;  /* 0x000000ffff557224 */ /* 0x000fc600078e00ff */
[----:B------:R-:W5:Y:S04]  /*0b40*/  @!P0 LDG.E R73, desc[UR4][R4.64+0xc80] ;  /* 0x000c800404498981 */ /* 0x000f68000c1e1900 */
[----:B------:R-:W5:Y:S04]  /*0b50*/  @!P5 LDG.E R77, desc[UR4][R4.64+0xd80] ;  /* 0x000d8004044dd981 */ /* 0x000f68000c1e1900 */
[----:B------:R-:W5:Y:S04]  /*0b60*/  @!P4 LDG.E R79, desc[UR4][R4.64+0xe00] ;  /* 0x000e0004044fc981 */ /* 0x000f68000c1e1900 */
[----:B------:R-:W5:Y:S04]  /*0b70*/  @!P3 LDG.E R81, desc[UR4][R4.64+0xe80] ;  /* 0x000e80040451b981 */ /* 0x000f68000c1e1900 */
[----:B------:R-:W5:Y:S04]  /*0b80*/  @!P2 LDG.E R83, desc[UR4][R4.64+0xf00] ;  /* 0x000f00040453a981 */ /* 0x000f68000c1e1900 */
[----:B------:R0:W5:Y:S01]  /*0b90*/  @!P1 LDG.E R85, desc[UR4][R4.64+0xf80] ;  /* 0x000f800404559981 */ /* 0x000162000c1e1900 */
[----:B--2---:R-:W-:-:S04]  /*0ba0*/  FADD.FTZ R3, RZ, R82 ;  /* 0x00000052ff037221 */ /* 0x004fc80000010000 */
[----:B---3--:R-:W-:-:S04]  /*0bb0*/  FADD.FTZ R2, R3, R78 ;  /* 0x0000004e03027221 */ /* 0x008fc80000010000 */
[----:B----4-:R-:W-:-:S04]  /*0bc0*/  FADD.FTZ R2, R2, R59 ;  /* 0x0000003b02027221 */ /* 0x010fc80000010000 */
[----:B------:R-:W-:-:S04]  /*0bd0*/  FADD.FTZ R3, R2, R55 ;  /* 0x0000003702037221 */ /* 0x000fc80000010000 */
        /* <DEDUP_REMOVED lines=27> */
[----:B------:R-:W-:-:S05]  /*0d90*/  FADD.FTZ R2, R2, R63 ;  /* 0x0000003f02027221 */ /* 0x000fca0000010000 */
[----:B------:R-:W1:Y:S02]  /*0da0*/  SHFL.BFLY PT, R3, R2, 0x10, 0x1f ;  /* 0x0e001f0002037f89 */ /* 0x000e6400000e0000 */
[----:B-1----:R-:W-:-:S05]  /*0db0*/  FADD.FTZ R3, R2, R3 ;  /* 0x0000000302037221 */ /* 0x002fca0000010000 */
[----:B0-----:R-:W0:Y:S02]  /*0dc0*/  SHFL.BFLY PT, R4, R3, 0x8, 0x1f ;  /* 0x0d001f0003047f89 */ /* 0x001e2400000e0000 */
[----:B0-----:R-:W-:-:S05]  /*0dd0*/  FADD.FTZ R4, R3, R4 ;  /* 0x0000000403047221 */ /* 0x001fca0000010000 */
[----:B------:R-:W0:Y:S01]  /*0de0*/  SHFL.BFLY PT, R5, R4, 0x4, 0x1f ;  /* 0x0c801f0004057f89 */ /* 0x000e2200000e0000 */
[----:B------:R-:W-:Y:S01]  /*0df0*/  ISETP.GE.AND P0, PT, R87, 0x1, PT ;  /* 0x000000015700780c */ /* 0x000fe20003f06270 */
[----:B0-----:R-:W-:-:S05]  /*0e00*/  FADD.FTZ R5, R4, R5 ;  /* 0x0000000504057221 */ /* 0x001fca0000010000 */
[----:B------:R-:W0:Y:S02]  /*0e10*/  SHFL.BFLY PT, R89, R5, 0x2, 0x1f ;  /* 0x0c401f0005597f89 */ /* 0x000e2400000e0000 */
[----:B0-----:R-:W-:-:S05]  /*0e20*/  FADD.FTZ R89, R5, R89 ;  /* 0x0000005905597221 */ /* 0x001fca0000010000 */
[----:B------:R0:W1:Y:S01]  /*0e30*/  SHFL.BFLY PT, R87, R89, 0x1, 0x1f ;  /* 0x0c201f0059577f89 */ /* 0x00006200000e0000 */
[----:B------:R-:W-:Y:S05]  /*0e40*/  @!P0 EXIT ;  /* 0x000000000000894d */ /* 0x000fea0003800000 */
[----:B------:R-:W2:Y:S01]  /*0e50*/  S2R R5, SR_TID.X ;  /* 0x0000000000057919 */ /* 0x000ea20000002100 */
[-C--:B------:R-:W-:Y:S01]  /*0e60*/  ISETP.GE.AND P5, PT, R88, R19.reuse, PT ;  /* 0x000000135800720c */ /* 0x080fe20003fa6270 */
[----:B-1----:R-:W-:Y:S01]  /*0e70*/  FADD.FTZ R4, R89, R87 ;  /* 0x0000005759047221 */ /* 0x002fe20000010000 */
[-C--:B------:R-:W-:Y:S01]  /*0e80*/  ISETP.GE.AND P3, PT, R90, R19.reuse, PT ;  /* 0x000000135a00720c */ /* 0x080fe20003f66270 */
[----:B------:R-:W-:Y:S01]  /*0e90*/  ULDC.64 UR6, c[0x0][0x210] ;  /* 0x0000840000067ab9 */ /* 0x000fe20000000a00 */
[-C--:B------:R-:W-:Y:S02]  /*0ea0*/  ISETP.GE.AND P4, PT, R86, R19.reuse, PT ;  /* 0x000000135600720c */ /* 0x080fe40003f86270 */
[-C--:B------:R-:W-:Y:S02]  /*0eb0*/  ISETP.GE.AND P2, PT, R92, R19.reuse, PT ;  /* 0x000000135c00720c */ /* 0x080fe40003f46270 */
[----:B------:R-:W-:Y:S02]  /*0ec0*/  ISETP.GE.AND P0, PT, R71, R19, PT ;  /* 0x000000134700720c */ /* 0x000fe40003f06270 */
[----:B------:R-:W-:-:S02]  /*0ed0*/  LEA R2, P6, R61, UR6, 0x1 ;  /* 0x000000063d027c11 */ /* 0x000fc4000f8c08ff */
[----:B------:R-:W-:Y:S01]  /*0ee0*/  ISETP.GE.AND P1, PT, R84, R19, PT ;  /* 0x000000135400720c */ /* 0x000fe20003f26270 */
[C---:B-----5:R-:W-:Y:S01]  /*0ef0*/  @!P5 FFMA.FTZ R69, -R4.reuse, R69, R82 ;  /* 0x000000450445d223 */ /* 0x060fe20000010152 */
[----:B------:R-:W-:Y:S01]  /*0f00*/  SHF.R.S32.HI R82, RZ, 0x1f, R61 ;  /* 0x0000001fff527819 */ /* 0x000fe2000001143d */
[C---:B------:R-:W-:Y:S02]  /*0f10*/  @!P3 FFMA.FTZ R74, -R4.reuse, R74, R55 ;  /* 0x0000004a044ab223 */ /* 0x040fe40000010137 */
[C---:B------:R-:W-:Y:S01]  /*0f20*/  @!P4 FFMA.FTZ R57, -R4.reuse, R57, R78 ;  /* 0x000000390439c223 */ /* 0x040fe2000001014e */
[----:B------:R-:W-:Y:S01]  /*0f30*/  @!P5 F2FP.BF16.F32.PACK_AB R69, RZ, R69 ;  /* 0x00000045ff45d23e */ /* 0x000fe200000010ff */
[C---:B------:R-:W-:Y:S01]  /*0f40*/  @!P2 FFMA.FTZ R53, -R4.reuse, R53, R18 ;  /* 0x000000350435a223 */ /* 0x040fe20000010112 */
[----:B------:R-:W-:Y:S01]  /*0f50*/  LEA.HI.X R3, R61, UR7, R82, 0x1, P6 ;  /* 0x000000073d037c11 */ /* 0x000fe2000b0f0c52 */
[----:B------:R-:W-:Y:S01]  /*0f60*/  @!P0 FFMA.FTZ R66, -R4, R66, R43 ;  /* 0x0000004204428223 */ /* 0x000fe2000001012b */
[----:B------:R-:W-:-:S02]  /*0f70*/  ISETP.GE.AND P6, PT, R76, R19, PT ;  /* 0x000000134c00720c */ /* 0x000fc40003fc6270 */
[----:B------:R-:W-:Y:S01]  /*0f80*/  @!P3 F2FP.BF16.F32.PACK_AB R74, RZ, R74 ;  /* 0x0000004aff4ab23e */ /* 0x000fe200000010ff */
[----:B------:R1:W-:Y:S01]  /*0f90*/  @!P5 STG.E.U16 desc[UR4][R2.64], R69 ;  /* 0x000000450200d986 */ /* 0x0003e2000c101504 */
[----:B------:R-:W-:Y:S01]  /*0fa0*/  @!P4 F2FP.BF16.F32.PACK_AB R57, RZ, R57 ;  /* 0x00000039ff39c23e */ /* 0x000fe200000010ff */
[----:B------:R-:W-:Y:S01]  /*0fb0*/  @!P1 FFMA.FTZ R80, -R4, R80, R59 ;  /* 0x0000005004509223 */ /* 0x000fe2000001013b */
[----:B------:R-:W-:Y:S01]  /*0fc0*/  ISETP.GE.AND P5, PT, R68, R19, PT ;  /* 0x000000134400720c */ /* 0x000fe20003fa6270 */
[----:B------:R1:W-:Y:S01]  /*0fd0*/  @!P3 STG.E.U16 desc[UR4][R2.64+0xc0], R74 ;  /* 0x0000c04a0200b986 */ /* 0x0003e2000c101504 */
[----:B------:R-:W-:Y:S02]  /*0fe0*/  @!P2 F2FP.BF16.F32.PACK_AB R53, RZ, R53 ;  /* 0x00000035ff35a23e */ /* 0x000fe400000010ff */
[----:B--2---:R-:W-:Y:S01]  /*0ff0*/  LOP3.LUT R5, R5, 0x1f, RZ, 0xc0, !PT ;  /* 0x0000001f05057812 */ /* 0x004fe200078ec0ff */
[----:B------:R1:W-:Y:S01]  /*1000*/  @!P4 STG.E.U16 desc[UR4][R2.64+0x40], R57 ;  /* 0x000040390200c986 */ /* 0x0003e2000c101504 */
[----:B------:R-:W-:Y:S01]  /*1010*/  ISETP.GE.AND P4, PT, R72, R19, PT ;  /* 0x000000134800720c */ /* 0x000fe20003f86270 */
[----:B------:R-:W-:Y:S01]  /*1020*/  @!P6 FFMA.FTZ R64, -R4, R64, R39 ;  /* 0x000000400440e223 */ /* 0x000fe20000010127 */
[----:B------:R-:W-:Y:S01]  /*1030*/  LOP3.LUT R18, R5, 0x120, RZ, 0xfc, !PT ;  /* 0x0000012005127812 */ /* 0x000fe200078efcff */
[----:B------:R1:W-:Y:S01]  /*1040*/  @!P2 STG.E.U16 desc[UR4][R2.64+0x100], R53 ;  /* 0x000100350200a986 */ /* 0x0003e2000c101504 */
[----:B------:R-:W-:-:S02]  /*1050*/  @!P0 F2FP.BF16.F32.PACK_AB R66, RZ, R66 ;  /* 0x00000042ff42823e */ /* 0x000fc400000010ff */
[-C--:B------:R-:W-:Y:S01]  /*1060*/  ISETP.GE.AND P3, PT, R18, R19.reuse, PT ;  /* 0x000000131200720c */ /* 0x080fe20003f66270 */
[----:B------:R-:W-:Y:S01]  /*1070*/  @!P5 FFMA.FTZ R62, -R4, R62, R49 ;  /* 0x0000003e043ed223 */ /* 0x000fe20000010131 */
[C---:B------:R-:W-:Y:S01]  /*1080*/  LOP3.LUT R18, R5.reuse, 0x140, RZ, 0xfc, !PT ;  /* 0x0000014005127812 */ /* 0x040fe200078efcff */
[----:B------:R1:W-:Y:S01]  /*1090*/  @!P0 STG.E.U16 desc[UR4][R2.64+0x140], R66 ;  /* 0x0001404202008986 */ /* 0x0003e2000c101504 */
[----:B------:R-:W-:Y:S02]  /*10a0*/  @!P6 F2FP.BF16.F32.PACK_AB R64, RZ, R64 ;  /* 0x00000040ff40e23e */ /* 0x000fe400000010ff */
        /* <DEDUP_REMOVED lines=25> */
[----:B------:R-:W-:Y:S01]  /*1240*/  ISETP.GE.AND P3, PT, R18, R19, PT ;  /* 0x000000131200720c */ /* 0x000fe20003f66270 */
[----:B------:R-:W-:Y:S01]  /*1250*/  @!P5 FFMA.FTZ R50, -R4, R50, R33 ;  /* 0x000000320432d223 */ /* 0x000fe20000010121 */
[----:B------:R-:W-:Y:S01]  /*1260*/  LOP3.LUT R18, R5, 0x200, RZ, 0xfc, !PT ;  /* 0x0000020005127812 */ /* 0x000fe200078efcff */
[----:B------:R1:W-:Y:S01]  /*1270*/  @!P1 STG.E.U16 desc[UR4][R2.64+0x80], R80 ;  /* 0x0000805002009986 */ /* 0x0003e2000c101504 */
[----:B------:R-:W-:Y:S02]  /*1280*/  @!P6 F2FP.BF16.F32.PACK_AB R41, RZ, R41 ;  /* 0x00000029ff29e23e */ /* 0x000fe400000010ff */
[-C--:B------:R-:W-:Y:S01]  /*1290*/  ISETP.GE.AND P2, PT, R18, R19.reuse, PT ;  /* 0x000000131200720c */ /* 0x080fe20003f46270 */
[----:B------:R-:W-:Y:S01]  /*12a0*/  @!P4 FFMA.FTZ R46, -R4, R46, R27 ;  /* 0x0000002e042ec223 */ /* 0x000fe2000001011b */
[----:B------:R-:W-:Y:S01]  /*12b0*/  @!P5 F2FP.BF16.F32.PACK_AB R50, RZ, R50 ;  /* 0x00000032ff32d23e */ /* 0x000fe200000010ff */
[----:B------:R1:W-:Y:S01]  /*12c0*/  @!P6 STG.E.U16 desc[UR4][R2.64+0x300], R41 ;  /* 0x000300290200e986 */ /* 0x0003e2000c101504 */
[----:B------:R-:W-:-:S02]  /*12d0*/  ISETP.GE.AND P6, PT, R44, R19, PT ;  /* 0x000000132c00720c */ /* 0x000fc40003fc6270 */
[----:B------:R-:W-:Y:S01]  /*12e0*/  ISETP.GE.AND P1, PT, R70, R19, PT ;  /* 0x000000134600720c */ /* 0x000fe20003f26270 */
[----:B------:R-:W-:Y:S01]  /*12f0*/  @!P3 FFMA.FTZ R35, -R4, R35, R42 ;  /* 0x000000230423b223 */ /* 0x000fe2000001012a */
[----:B------:R1:W-:Y:S01]  /*1300*/  @!P5 STG.E.U16 desc[UR4][R2.64+0x340], R50 ;  /* 0x000340320200d986 */ /* 0x0003e2000c101504 */
[----:B------:R-:W-:Y:S02]  /*1310*/  @!P4 F2FP.BF16.F32.PACK_AB R46, RZ, R46 ;  /* 0x0000002eff2ec23e */ /* 0x000fe400000010ff */
[----:B------:R-:W-:Y:S02]  /*1320*/  ISETP.GE.AND P5, PT, R32, R19, PT ;  /* 0x000000132000720c */ /* 0x000fe40003fa6270 */
[C---:B------:R-:W-:Y:S01]  /*1330*/  @!P2 FFMA.FTZ R31, -R4.reuse, R31, R40 ;  /* 0x0000001f041fa223 */ /* 0x040fe20000010128 */
[----:B------:R-:W-:Y:S01]  /*1340*/  @!P0 F2FP.BF16.F32.PACK_AB R54, RZ, R54 ;  /* 0x00000036ff36823e */ /* 0x000fe200000010ff */
[----:B------:R1:W-:Y:S01]  /*1350*/  @!P4 STG.E.U16 desc[UR4][R2.64+0x380], R46 ;  /* 0x0003802e0200c986 */ /* 0x0003e2000c101504 */
[----:B------:R-:W-:Y:S01]  /*1360*/  @!P3 F2FP.BF16.F32.PACK_AB R35, RZ, R35 ;  /* 0x00000023ff23b23e */ /* 0x000fe200000010ff */
[----:B------:R-:W-:Y:S01]  /*1370*/  @!P6 FFMA.FTZ R22, -R4, R22, R23 ;  /* 0x000000160416e223 */ /* 0x000fe20000010117 */
[----:B------:R-:W-:Y:S01]  /*1380*/  @!P2 F2FP.BF16.F32.PACK_AB R31, RZ, R31 ;  /* 0x0000001fff1fa23e */ /* 0x000fe200000010ff */
[----:B------:R1:W-:Y:S01]  /*1390*/  @!P0 STG.E.U16 desc[UR4][R2.64+0x2c0], R54 ;  /* 0x0002c03602008986 */ /* 0x0003e2000c101504 */
[-C--:B------:R-:W-:Y:S01]  /*13a0*/  ISETP.GE.AND P4, PT, R34, R19.reuse, PT ;  /* 0x000000132200720c */ /* 0x080fe20003f86270 */
[----:B------:R-:W-:Y:S01]  /*13b0*/  @!P1 FFMA.FTZ R38, -R4, R38, R25 ;  /* 0x0000002604269223 */ /* 0x000fe20000010119 */
[-C--:B------:R-:W-:Y:S01]  /*13c0*/  ISETP.GE.AND P0, PT, R48, R19.reuse, PT ;  /* 0x000000133000720c */ /* 0x080fe20003f06270 */
[----:B------:R1:W-:Y:S01]  /*13d0*/  @!P2 STG.E.U16 desc[UR4][R2.64+0x400], R31 ;  /* 0x0004001f0200a986 */ /* 0x0003e2000c101504 */
[----:B------:R-:W-:Y:S01]  /*13e0*/  ISETP.GE.AND P2, PT, R26, R19, PT ;  /* 0x000000131a00720c */ /* 0x000fe20003f46270 */
[----:B------:R-:W-:Y:S01]  /*13f0*/  @!P5 FFMA.FTZ R73, -R4, R73, R21 ;  /* 0x000000490449d223 */ /* 0x000fe20000010115 */
[----:B------:R-:W-:Y:S01]  /*1400*/  @!P6 F2FP.BF16.F32.PACK_AB R22, RZ, R22 ;  /* 0x00000016ff16e23e */ /* 0x000fe200000010ff */
[----:B------:R1:W-:Y:S01]  /*1410*/  @!P3 STG.E.U16 desc[UR4][R2.64+0x3c0], R35 ;  /* 0x0003c0230200b986 */ /* 0x0003e2000c101504 */
[----:B------:R-:W-:-:S02]  /*1420*/  ISETP.GE.AND P3, PT, R30, R19, PT ;  /* 0x000000131e00720c */ /* 0x000fc40003f66270 */
[----:B------:R-:W-:Y:S01]  /*1430*/  @!P1 F2FP.BF16.F32.PACK_AB R38, RZ, R38 ;  /* 0x00000026ff26923e */ /* 0x000fe200000010ff */
[----:B------:R1:W-:Y:S01]  /*1440*/  @!P6 STG.E.U16 desc[UR4][R2.64+0x600], R22 ;  /* 0x000600160200e986 */ /* 0x0003e2000c101504 */
[----:B------:R-:W-:Y:S01]  /*1450*/  @!P5 F2FP.BF16.F32.PACK_AB R73, RZ, R73 ;  /* 0x00000049ff49d23e */ /* 0x000fe200000010ff */
[----:B------:R-:W-:Y:S01]  /*1460*/  @!P4 FFMA.FTZ R75, -R4, R75, R20 ;  /* 0x0000004b044bc223 */ /* 0x000fe20000010114 */
[C---:B------:R-:W-:Y:S01]  /*1470*/  LOP3.LUT R18, R5.reuse, 0x2a0, RZ, 0xfc, !PT ;  /* 0x000002a005127812 */ /* 0x040fe200078efcff */
[----:B------:R1:W-:Y:S01]  /*1480*/  @!P1 STG.E.U16 desc[UR4][R2.64+0x580], R38 ;  /* 0x0005802602009986 */ /* 0x0003e2000c101504 */
[----:B------:R-:W-:Y:S01]  /*1490*/  ISETP.GE.AND P1, PT, R28, R19, PT ;  /* 0x000000131c00720c */ /* 0x000fe20003f26270 */
[C---:B------:R-:W-:Y:S01]  /*14a0*/  @!P2 FFMA.FTZ R79, -R4.reuse, R79, R16 ;  /* 0x0000004f044fa223 */ /* 0x040fe20000010110 */
[C---:B------:R-:W-:Y:S01]  /*14b0*/  LOP3.LUT R16, R5.reuse, 0x220, RZ, 0xfc, !PT ;  /* 0x0000022005107812 */ /* 0x040fe200078efcff */
[C---:B------:R-:W-:Y:S01]  /*14c0*/  @!P0 FFMA.FTZ R36, -R4.reuse, R36, R29 ;  /* 0x0000002404248223 */ /* 0x040fe2000001011d */
[----:B------:R-:W-:Y:S01]  /*14d0*/  @!P4 F2FP.BF16.F32.PACK_AB R75, RZ, R75 ;  /* 0x0000004bff4bc23e */ /* 0x000fe200000010ff */
[----:B------:R-:W-:Y:S01]  /*14e0*/  @!P3 FFMA.FTZ R77, -R4, R77, R9 ;  /* 0x0000004d044db223 */ /* 0x000fe20000010109 */
[----:B------:R-:W-:Y:S01]  /*14f0*/  ISETP.GE.AND P6, PT, R16, R19, PT ;  /* 0x000000131000720c */ /* 0x000fe20003fc6270 */
[----:B------:R1:W-:Y:S01]  /*1500*/  @!P5 STG.E.U16 desc[UR4][R2.64+0x640], R73 ;  /* 0x000640490200d986 */ /* 0x0003e2000c101504 */
[----:B------:R-:W-:-:S02]  /*1510*/  LOP3.LUT R16, R5, 0x240, RZ, 0xfc, !PT ;  /* 0x0000024005107812 */ /* 0x000fc400078efcff */
[----:B------:R-:W-:Y:S01]  /*1520*/  @!P0 F2FP.BF16.F32.PACK_AB R36, RZ, R36 ;  /* 0x00000024ff24823e */ /* 0x000fe200000010ff */
[----:B------:R1:W-:Y:S01]  /*1530*/  @!P4 STG.E.U16 desc[UR4][R2.64+0x680], R75 ;  /* 0x0006804b0200c986 */ /* 0x0003e2000c101504 */
[----:B------:R-:W-:Y:S01]  /*1540*/  ISETP.GE.AND P5, PT, R16, R19, PT ;  /* 0x000000131000720c */ /* 0x000fe20003fa6270 */
[C---:B------:R-:W-:Y:S01]  /*1550*/  @!P1 FFMA.FTZ R81, -R4.reuse, R81, R65 ;  /* 0x0000005104519223 */ /* 0x040fe20000010141 */
[C---:B------:R-:W-:Y:S01]  /*1560*/  LOP3.LUT R16, R5.reuse, 0x260, RZ, 0xfc, !PT ;  /* 0x0000026005107812 */ /* 0x040fe200078efcff */
[----:B------:R1:W-:Y:S01]  /*1570*/  @!P0 STG.E.U16 desc[UR4][R2.64+0x5c0], R36 ;  /* 0x0005c02402008986 */ /* 0x0003e2000c101504 */
[----:B------:R-:W-:Y:S02]  /*1580*/  @!P3 F2FP.BF16.F32.PACK_AB R77, RZ, R77 ;  /* 0x0000004dff4db23e */ /* 0x000fe400000010ff */
[----:B------:R-:W-:Y:S01]  /*1590*/  @!P2 F2FP.BF16.F32.PACK_AB R79, RZ, R79 ;  /* 0x0000004fff4fa23e */ /* 0x000fe200000010ff */
[----:B------:R-:W-:Y:S01]  /*15a0*/  @!P6 FFMA.FTZ R12, -R4, R12, R17 ;  /* 0x0000000c040ce223 */ /* 0x000fe20000010111 */
[----:B------:R-:W-:Y:S01]  /*15b0*/  ISETP.GE.AND P4, PT, R16, R19, PT ;  /* 0x000000131000720c */ /* 0x000fe20003f86270 */
[----:B------:R1:W-:Y:S01]  /*15c0*/  @!P3 STG.E.U16 desc[UR4][R2.64+0x6c0], R77 ;  /* 0x0006c04d0200b986 */ /* 0x0003e2000c101504 */
[----:B------:R-:W-:-:S02]  /*15d0*/  LOP3.LUT R16, R5, 0x280, RZ, 0xfc, !PT ;  /* 0x0000028005107812 */ /* 0x000fc400078efcff */
[-C--:B------:R-:W-:Y:S01]  /*15e0*/  ISETP.GE.AND P0, PT, R24, R19.reuse, PT ;  /* 0x000000131800720c */ /* 0x080fe20003f06270 */
[----:B------:R1:W-:Y:S01]  /*15f0*/  @!P2 STG.E.U16 desc[UR4][R2.64+0x700], R79 ;  /* 0x0007004f0200a986 */ /* 0x0003e2000c101504 */
[-C--:B------:R-:W-:Y:S01]  /*1600*/  ISETP.GE.AND P3, PT, R16, R19.reuse, PT ;  /* 0x000000131000720c */ /* 0x080fe20003f66270 */
[----:B------:R-:W-:Y:S01]  /*1610*/  @!P5 FFMA.FTZ R10, -R4, R10, R7 ;  /* 0x0000000a040ad223 */ /* 0x000fe20000010107 */
[----:B------:R-:W-:Y:S02]  /*1620*/  ISETP.GE.AND P2, PT, R18, R19, PT ;  /* 0x000000131200720c */ /* 0x000fe40003f46270 */
[----:B------:R-:W-:Y:S02]  /*1630*/  @!P1 F2FP.BF16.F32.PACK_AB R81, RZ, R81 ;  /* 0x00000051ff51923e */ /* 0x000fe400000010ff */
[----:B------:R-:W-:Y:S01]  /*1640*/  @!P6 F2FP.BF16.F32.PACK_AB R12, RZ, R12 ;  /* 0x0000000cff0ce23e */ /* 0x000fe200000010ff */
[----:B------:R-:W-:Y:S01]  /*1650*/  @!P4 FFMA.FTZ R15, -R4, R15, R6 ;  /* 0x0000000f040fc223 */ /* 0x000fe20000010106 */
[----:B------:R-:W-:Y:S01]  /*1660*/  @!P5 F2FP.BF16.F32.PACK_AB R10, RZ, R10 ;  /* 0x0000000aff0ad23e */ /* 0x000fe200000010ff */
[----:B------:R1:W-:Y:S01]  /*1670*/  @!P1 STG.E.U16 desc[UR4][R2.64+0x740], R81 ;  /* 0x0007405102009986 */ /* 0x0003e2000c101504 */
[----:B------:R-:W-:Y:S01]  /*1680*/  ISETP.GE.AND P1, PT, R14, R19, PT ;  /* 0x000000130e00720c */ /* 0x000fe20003f26270 */
[C---:B------:R-:W-:Y:S01]  /*1690*/  @!P0 FFMA.FTZ R83, -R4.reuse, R83, R67 ;  /* 0x0000005304538223 */ /* 0x040fe20000010143 */
[----:B------:R-:W-:Y:S01]  /*16a0*/  @!P4 F2FP.BF16.F32.PACK_AB R15, RZ, R15 ;  /* 0x0000000fff0fc23e */ /* 0x000fe200000010ff */
[C---:B------:R-:W-:Y:S01]  /*16b0*/  @!P3 FFMA.FTZ R13, -R4.reuse, R13, R0 ;  /* 0x0000000d040db223 */ /* 0x040fe20000010100 */
[----:B------:R1:W-:Y:S01]  /*16c0*/  @!P6 STG.E.U16 desc[UR4][R2.64+0x440], R12 ;  /* 0x0004400c0200e986 */ /* 0x0003e2000c101504 */
[----:B------:R-:W-:Y:S01]  /*16d0*/  @!P2 FFMA.FTZ R11, -R4, R11, R8 ;  /* 0x0000000b040ba223 */ /* 0x000fe20000010108 */
[----:B------:R-:W-:-:S02]  /*16e0*/  @!P0 F2FP.BF16.F32.PACK_AB R83, RZ, R83 ;  /* 0x00000053ff53823e */ /* 0x000fc400000010ff */
[----:B------:R-:W-:Y:S01]  /*16f0*/  @!P3 F2FP.BF16.F32.PACK_AB R13, RZ, R13 ;  /* 0x0000000dff0db23e */ /* 0x000fe200000010ff */
[----:B------:R1:W-:Y:S01]  /*1700*/  @!P5 STG.E.U16 desc[UR4][R2.64+0x480], R10 ;  /* 0x0004800a0200d986 */ /* 0x0003e2000c101504 */
[----:B------:R-:W-:-:S03]  /*1710*/  @!P2 F2FP.BF16.F32.PACK_AB R11, RZ, R11 ;  /* 0x0000000bff0ba23e */ /* 0x000fc600000010ff */
[----:B------:R1:W-:Y:S04]  /*1720*/  @!P0 STG.E.U16 desc[UR4][R2.64+0x780], R83 ;  /* 0x0007805302008986 */ /* 0x0003e8000c101504 */
[----:B------:R1:W-:Y:S04]  /*1730*/  @!P4 STG.E.U16 desc[UR4][R2.64+0x4c0], R15 ;  /* 0x0004c00f0200c986 */ /* 0x0003e8000c101504 */
[----:B------:R1:W-:Y:S04]  /*1740*/  @!P3 STG.E.U16 desc[UR4][R2.64+0x500], R13 ;  /* 0x0005000d0200b986 */ /* 0x0003e8000c101504 */
[----:B------:R1:W-:Y:S01]  /*1750*/  @!P2 STG.E.U16 desc[UR4][R2.64+0x540], R11 ;  /* 0x0005400b0200a986 */ /* 0x0003e2000c101504 */
[----:B------:R-:W-:Y:S05]  /*1760*/  @P1 EXIT ;  /* 0x000000000000194d */ /* 0x000fea0003800000 */
[----:B------:R-:W-:-:S05]  /*1770*/  FFMA.FTZ R85, -R4, R85, R63 ;  /* 0x0000005504557223 */ /* 0x000fca000001013f */
[----:B------:R-:W-:-:S05]  /*1780*/  F2FP.BF16.F32.PACK_AB R85, RZ, R85 ;  /* 0x00000055ff55723e */ /* 0x000fca00000010ff */
[----:B------:R-:W-:Y:S01]  /*1790*/  STG.E.U16 desc[UR4][R2.64+0x7c0], R85 ;  /* 0x0007c05502007986 */ /* 0x000fe2000c101504 */
[----:B------:R-:W-:Y:S05]  /*17a0*/  EXIT ;  /* 0x000000000000794d */ /* 0x000fea0003800000 */
.L_x_4261:
        /* <DEDUP_REMOVED lines=13> */
.L_x_11740:


//--------------------- .text._ZN43_GLOBAL__N__9ae7fba5_10_SoftMax_cu_9f978f6321softmax_warp_backwardIfN3c108BFloat16EfLi9ELb0ELb0EEEvPT0_PKT_S7_iiiPKb --------------------------
	.section	.text._ZN43_GLOBAL__N__9ae7fba5_10_SoftMax_cu_9f978f6321softmax_warp_backwardIfN3c108BFloat16EfLi9ELb0ELb0EEEvPT0_PKT_S7_iiiPKb,"ax",@progbits
	.align	128
.text._ZN43_GLOBAL__N__9ae7fba5_10_SoftMax_cu_9f978f6321softmax_warp_backwardIfN3c108BFloat16EfLi9ELb0ELb0EEEvPT0_PKT_S7_iiiPKb:
        .type           _ZN43_GLOBAL__N__9ae7fba5_10_SoftMax_cu_9f978f6321softmax_warp_backwardIfN3c108BFloat16EfLi9ELb0ELb0EEEvPT0_PKT_S7_iiiPKb,@function
        .size           _ZN43_GLOBAL__N__9ae7fba5_10_SoftMax_cu_9f978f6321softmax_warp_backwardIfN3c108BFloat16EfLi9ELb0ELb0EEEvPT0_PKT_S7_iiiPKb,(.L_x_11741 - _ZN43_GLOBAL__N__9ae7fba5_10_SoftMax_cu_9f978f6321softmax_warp_backwardIfN3c108BFloat16EfLi9ELb0ELb0EEEvPT0_PKT_S7_iiiPKb)
        .other          _ZN43_GLOBAL__N__9ae7fba5_10_SoftMax_cu_9f978f6321softmax_warp_backwardIfN3c108BFloat16EfLi9ELb0ELb0EEEvPT0_PKT_S7_iiiPKb,@"STO_CUDA_ENTRY STV_DEFAULT"
_ZN43_GLOBAL__N__9ae7fba5_10_SoftMax_cu_9f978f6321softmax_warp_backwardIfN3c108BFloat16EfLi9ELb0ELb0EEEvPT0_PKT_S7_iiiPKb:
[----:B------:R-:W-:Y:S01]  /*0000*/  LDC R1, c[0x0][0x28] ;  /* 0x00000a00ff017b82 */ /* 0x000fe20000000800 */
[----:B------:R-:W0:Y:S07]  /*0010*/  S2R R3, SR_TID.Y ;  /* 0x0000000000037919 */ /* 0x000e2e0000002200 */
[----:B------:R-:W0:Y:S01]  /*0020*/  S2UR UR4, SR_CTAID.X ;  /* 0x00000000000479c3 */ /* 0x000e220000002500 */
[----:B------:R-:W-:Y:S01]  /*0030*/  IMAD.MOV.U32 R12, RZ, RZ, RZ ;  /* 0x000000ffff0c7224 */ /* 0x000fe200078e00ff */
[----:B------:R-:W1:Y:S01]  /*0040*/  S2R R13, SR_TID.X ;  /* 0x00000000000d7919 */ /* 0x000e620000002100 */
[----:B------:R-:W-:-:S05]  /*0050*/  IMAD.MOV.U32 R0, RZ, RZ, RZ ;  /* 0x000000ffff007224 */ /* 0x000fca00078e00ff */
        /* <DEDUP_REMOVED lines=8> */
[C---:B------:R-:W-:Y:S01]  /*00e0*/  LOP3.LUT R11, R13.reuse, 0xc0, RZ, 0xfc, !PT ;  /* 0x000000c00d0b7812 */ /* 0x040fe200078efcff */
[----:B------:R-:W-:Y:S01]  /*00f0*/  IMAD R6, R6, UR5, R13 ;  /* 0x0000000506067c24 */ /* 0x000fe2000f8e020d */
[----:B------:R-:W-:Y:S01]  /*0100*/  ISETP.GT.AND P0, PT, R44, RZ, PT ;  /* 0x000000ff2c00720c */ /* 0x000fe20003f04270 */
[----:B------:R-:W-:Y:S01]  /*0110*/  ULDC.64 UR4, c[0x0][0x208] ;  /* 0x0000820000047ab9 */ /* 0x000fe20000000a00 */
[----:B------:R-:W-:Y:S02]  /*0120*/  LOP3.LUT R21, R13, 0x20, RZ, 0xfc, !PT ;  /* 0x000000200d157812 */ /* 0x000fe400078efcff */
[----:B--2---:R-:W-:-:S02]  /*0130*/  SEL R18, R8, RZ, P0 ;  /* 0x000000ff08127207 */ /* 0x004fc40000000000 */
[----:B------:R-:W-:Y:S01]  /*0140*/  ISETP.GT.AND P0, PT, R44, RZ, PT ;  /* 0x000000ff2c00720c */ /* 0x000fe20003f04270 */
[----:B---3--:R-:W-:Y:S01]  /*0150*/  IMAD.WIDE R4, R6, 0x4, R4 ;  /* 0x0000000406047825 */ /* 0x008fe200078e0204 */
[CC--:B------:R-:W-:Y:S02]  /*0160*/  ISETP.GE.AND P5, PT, R13.reuse, R18.reuse, PT ;  /* 0x000000120d00720c */ /* 0x0c0fe40003fa6270 */
[----:B------:R-:W-:Y:S02]  /*0170*/  LOP3.LUT R19, R13, 0x40, RZ, 0xfc, !PT ;  /* 0x000000400d137812 */ /* 0x000fe400078efcff */
[----:B------:R-:W-:Y:S02]  /*0180*/  SEL R34, R8, RZ, P0 ;  /* 0x000000ff08227207 */ /* 0x000fe40000000000 */
[----:B------:R-:W-:Y:S02]  /*0190*/  ISETP.GE.AND P3, PT, R11, R18, PT ;  /* 0x000000120b00720c */ /* 0x000fe40003f66270 */
[----:B------:R-:W-:-:S02]  /*01a0*/  CS2R R10, SRZ ;  /* 0x00000000000a7805 */ /* 0x000fc4000001ff00 */
[-C--:B------:R-:W-:Y:S01]  /*01b0*/  ISETP.GE.AND P1, PT, R21, R18.reuse, PT ;  /* 0x000000121500720c */ /* 0x080fe20003f26270 */
[----:B0-----:R-:W-:Y:S01]  /*01c0*/  IMAD.WIDE R2, R6, 0x4, R2 ;  /* 0x0000000406027825 */ /* 0x001fe200078e0202 */
[----:B------:R-:W-:Y:S02]  /*01d0*/  ISETP.GE.AND P0, PT, R19, R18, PT ;  /* 0x000000121300720c */ /* 0x000fe40003f06270 */
[C---:B------:R-:W-:Y:S01]  /*01e0*/  LOP3.LUT R7, R13.reuse, 0x80, RZ, 0xfc, !PT ;  /* 0x000000800d077812 */ /* 0x040fe200078efcff */
[----:B------:R-:W5:Y:S01]  /*01f0*/  @!P5 LDG.E R11, desc[UR4][R4.64] ;  /* 0x00000004040bd981 */ /* 0x000f62000c1e1900 */
[C---:B------:R-:W-:Y:S02]  /*0200*/  LOP3.LUT R9, R13.reuse, 0xa0, RZ, 0xfc, !PT ;  /* 0x000000a00d097812 */ /* 0x040fe400078efcff */
[C---:B------:R-:W-:Y:S01]  /*0210*/  LOP3.LUT R23, R13.reuse, 0x60, RZ, 0xfc, !PT ;  /* 0x000000600d177812 */ /* 0x040fe200078efcff */
[----:B------:R-:W2:Y:S01]  /*0220*/  @!P5 LDG.E R12, desc[UR4][R2.64] ;  /* 0x00000004020cd981 */ /* 0x000ea2000c1e1900 */
[----:B------:R-:W-:-:S02]  /*0230*/  LOP3.LUT R15, R13, 0xe0, RZ, 0xfc, !PT ;  /* 0x000000e00d0f7812 */ /* 0x000fc400078efcff */
[-C--:B------:R-:W-:Y:S01]  /*0240*/  ISETP.GE.AND P6, PT, R7, R18.reuse, PT ;  /* 0x000000120700720c */ /* 0x080fe20003fc6270 */
[----:B------:R-:W-:Y:S01]  /*0250*/  IMAD.MOV.U32 R7, RZ, RZ, RZ ;  /* 0x000000ffff077224 */ /* 0x000fe200078e00ff */
[-C--:B------:R-:W-:Y:S01]  /*0260*/  ISETP.GE.AND P4, PT, R9, R18.reuse, PT ;  /* 0x000000120900720c */ /* 0x080fe20003f86270 */
[----:B------:R-:W-:Y:S01]  /*0270*/  IMAD.MOV.U32 R9, RZ, RZ, RZ ;  /* 0x000000ffff097224 */ /* 0x000fe200078e00ff */
[-C--:B------:R-:W-:Y:S01]  /*0280*/  ISETP.GE.AND P5, PT, R23, R18.reuse, PT ;  /* 0x000000121700720c */ /* 0x080fe20003fa6270 */
[----:B------:R-:W3:Y:S01]  /*0290*/  @!P1 LDG.E R10, desc[UR4][R2.64+0x80] ;  /* 0x00008004020a9981 */ /* 0x000ee2000c1e1900 */
[----:B------:R-:W-:Y:S02]  /*02a0*/  ISETP.GE.AND P2, PT, R15, R18, PT ;  /* 0x000000120f00720c */ /* 0x000fe40003f46270 */
[C---:B------:R-:W-:Y:S01]  /*02b0*/  LOP3.LUT R15, R13.reuse, 0x100, RZ, 0xfc, !PT ;  /* 0x000001000d0f7812 */ /* 0x040fe200078efcff */
[----:B------:R-:W5:Y:S01]  /*02c0*/  @!P1 LDG.E R9, desc[UR4][R4.64+0x80] ;  /* 0x0000800404099981 */ /* 0x000f62000c1e1900 */
[----:B------:R-:W-:-:S02]  /*02d0*/  LOP3.LUT R17, R13, 0x120, RZ, 0xfc, !PT ;  /* 0x000001200d117812 */ /* 0x000fc400078efcff */
[----:B------:R-:W-:Y:S01]  /*02e0*/  ISETP.GE.AND P1, PT, R15, R18, PT ;  /* 0x000000120f00720c */ /* 0x000fe20003f26270 */
[----:B------:R-:W4:Y:S01]  /*02f0*/  @!P0 LDG.E R7, desc[UR4][R2.64+0x100] ;  /* 0x0001000402078981 */ /* 0x000f22000c1e1900 */
[----:B------:R-:W-:-:S03]  /*0300*/  CS2R R14, SRZ ;  /* 0x00000000000e7805 */ /* 0x000fc6000001ff00 */
[----:B------:R-:W5:Y:S01]  /*0310*/  @!P0 LDG.E R0, desc[UR4][R4.64+0x100] ;  /* 0x0001000404008981 */ /* 0x000f62000c1e1900 */
[----:B------:R-:W-:Y:S02]  /*0320*/  ISETP.GE.AND P0, PT, R17, R18, PT ;  /* 0x000000121100720c */ /* 0x000fe40003f06270 */
[----:B------:R-:W-:Y:S02]  /*0330*/  CS2R R16, SRZ ;  /* 0x0000000000107805 */ /* 0x000fe4000001ff00 */
[C---:B------:R-:W-:Y:S01]  /*0340*/  LOP3.LUT R43, R13.reuse, 0x140, RZ, 0xfc, !PT ;  /* 0x000001400d2b7812 */ /* 0x040fe200078efcff */
[----:B------:R-:W4:Y:S01]  /*0350*/  @!P6 LDG.E R15, desc[UR4][R2.64+0x200] ;  /* 0x00020004020fe981 */ /* 0x000f22000c1e1900 */
[----:B------:R-:W-:-:S03]  /*0360*/  LOP3.LUT R45, R13, 0x160, RZ, 0xfc, !PT ;  /* 0x000001600d2d7812 */ /* 0x000fc600078efcff */
[----:B------:R-:W4:Y:S04]  /*0370*/  @!P5 LDG.E R17, desc[UR4][R2.64+0x180] ;  /* 0x000180040211d981 */ /* 0x000f28000c1e1900 */
[----:B------:R-:W5:Y:S01]  /*0380*/  @!P5 LDG.E R16, desc[UR4][R4.64+0x180] ;  /* 0x000180040410d981 */ /* 0x000f62000c1e1900 */
[----:B------:R-:W-:-:S03]  /*0390*/  ISETP.GE.AND P5, PT, R43, R18, PT ;  /* 0x000000122b00720c */ /* 0x000fc60003fa6270 */
[----:B------:R-:W5:Y:S01]  /*03a0*/  @!P6 LDG.E R14, desc[UR4][R4.64+0x200] ;  /* 0x00020004040ee981 */ /* 0x000f62000c1e1900 */
[----:B------:R-:W-:Y:S01]  /*03b0*/  ISETP.GE.AND P6, PT, R45, R18, PT ;  /* 0x000000122d00720c */ /* 0x000fe20003fc6270 */
[----:B------:R-:W-:Y:S02]  /*03c0*/  IMAD.MOV.U32 R18, RZ, RZ, RZ ;  /* 0x000000ffff127224 */ /* 0x000fe400078e00ff */
[----:B------:R-:W-:Y:S01]  /*03d0*/  IMAD.MOV.U32 R20, RZ, RZ, RZ ;  /* 0x000000ffff147224 */ /* 0x000fe200078e00ff */
[----:B------:R-:W-:Y:S01]  /*03e0*/  CS2R R26, SRZ ;  /* 0x00000000001a7805 */ /* 0x000fe2000001ff00 */
[----:B------:R-:W-:Y:S02]  /*03f0*/  IMAD.MOV.U32 R22, RZ, RZ, RZ ;  /* 0x000000ffff167224 */ /* 0x000fe400078e00ff */
[----:B------:R-:W4:Y:S01]  /*0400*/  @!P4 LDG.E R18, desc[UR4][R2.64+0x280] ;  /* 0x000280040212c981 */ /* 0x000f22000c1e1900 */
[----:B------:R-:W-:Y:S02]  /*0410*/  CS2R R28, SRZ ;  /* 0x00000000001c7805 */ /* 0x000fe4000001ff00 */
[----:B------:R-:W-:Y:S01]  /*0420*/  LOP3.LUT R31, R13, 0x180, RZ, 0xfc, !PT ;  /* 0x000001800d1f7812 */ /* 0x000fe200078efcff */
[----:B------:R-:W4:Y:S01]  /*0430*/  @!P3 LDG.E R20, desc[UR4][R2.64+0x300] ;  /* 0x000300040214b981 */ /* 0x000f22000c1e1900 */
[----:B------:R-:W-:-:S02]  /*0440*/  CS2R R24, SRZ ;  /* 0x0000000000187805 */ /* 0x000fc4000001ff00 */
[----:B------:R-:W-:Y:S01]  /*0450*/  LOP3.LUT R33, R13, 0x1a0, RZ, 0xfc, !PT ;  /* 0x000001a00d217812 */ /* 0x000fe200078efcff */
[----:B------:R-:W4:Y:S04]  /*0460*/  @!P5 LDG.E R26, desc[UR4][R2.64+0x500] ;  /* 0x00050004021ad981 */ /* 0x000f28000c1e1900 */
[----:B------:R-:W5:Y:S01]  /*0470*/  @!P5 LDG.E R29, desc[UR4][R4.64+0x500] ;  /* 0x00050004041dd981 */ /* 0x000f62000c1e1900 */
[----:B------:R-:W-:-:S03]  /*0480*/  ISETP.GE.AND P5, PT, R31, R34, PT ;  /* 0x000000221f00720c */ /* 0x000fc60003fa6270 */
[----:B------:R-:W4:Y:S04]  /*0490*/  @!P2 LDG.E R22, desc[UR4][R2.64+0x380] ;  /* 0x000380040216a981 */ /* 0x000f28000c1e1900 */
[----:B------:R-:W4:Y:S04]  /*04a0*/  @!P6 LDG.E R27, desc[UR4][R2.64+0x580] ;  /* 0x00058004021be981 */ /* 0x000f28000c1e1900 */
[----:B------:R-:W5:Y:S01]  /*04b0*/  @!P6 LDG.E R28, desc[UR4][R4.64+0x580] ;  /* 0x00058004041ce981 */ /* 0x000f62000c1e1900 */
[----:B------:R-:W-:-:S03]  /*04c0*/  ISETP.GE.AND P6, PT, R33, R34, PT ;  /* 0x000000222100720c */ /* 0x000fc60003fc6270 */
[----:B------:R-:W4:Y:S01]  /*04d0*/  @!P1 LDG.E R24, desc[UR4][R2.64+0x400] ;  /* 0x0004000402189981 */ /* 0x000f22000c1e1900 */
[----:B------:R-:W-:Y:S02]  /*04e0*/  IMAD.MOV.U32 R30, RZ, RZ, RZ ;  /* 0x000000ffff1e7224 */ /* 0x000fe400078e00ff */
[----:B------:R-:W-:Y:S01]  /*04f0*/  IMAD.MOV.U32 R35, RZ, RZ, RZ ;  /* 0x000000ffff237224 */ /* 0x000fe200078e00ff */
[----:B------:R-:W4:Y:S01]  /*0500*/  @!P0 LDG.E R25, desc[UR4][R2.64+0x480] ;  /* 0x0004800402198981 */ /* 0x000f22000c1e1900 */
[C---:B------:R-:W-:Y:S01]  /*0510*/  LOP3.LUT R39, R13.reuse, 0x1c0, RZ, 0xfc, !PT ;  /* 0x000001c00d277812 */ /* 0x040fe200078efcff */
[----:B------:R-:W-:Y:S01]  /*0520*/  IMAD.MOV.U32 R32, RZ, RZ, RZ ;  /* 0x000000ffff207224 */ /* 0x000fe200078e00ff */
[----:B------:R-:W-:Y:S01]  /*0530*/  CS2R R36, SRZ ;  /* 0x0000000000247805 */ /* 0x000fe2000001ff00 */
[----:B------:R-:W4:Y:S01]  /*0540*/  @!P5 LDG.E R30, desc[UR4][R2.64+0x600] ;  /* 0x00060004021ed981 */ /* 0x000f22000c1e1900 */
[----:B------:R-:W-:-:S03]  /*0550*/  LOP3.LUT R41, R13, 0x1e0, RZ, 0xfc, !PT ;  /* 0x000001e00d297812 */ /* 0x000fc600078efcff */
[----:B------:R-:W5:Y:S01]  /*0560*/  @!P5 LDG.E R35, desc[UR4][R4.64+0x600] ;  /* 0x000600040423d981 */ /* 0x000f62000c1e1900 */
[----:B------:R-:W-:-:S03]  /*0570*/  ISETP.GE.AND P5, PT, R39, R34, PT ;  /* 0x000000222700720c */ /* 0x000fc60003fa6270 */
[----:B------:R-:W4:Y:S04]  /*0580*/  @!P6 LDG.E R32, desc[UR4][R2.64+0x680] ;  /* 0x000680040220e981 */ /* 0x000f28000c1e1900 */
[----:B------:R-:W5:Y:S01]  /*0590*/  @!P6 LDG.E R37, desc[UR4][R4.64+0x680] ;  /* 0x000680040425e981 */ /* 0x000f62000c1e1900 */
[----:B------:R-:W-:Y:S01]  /*05a0*/  ISETP.GE.AND P6, PT, R41, R34, PT ;  /* 0x000000222900720c */ /* 0x000fe20003fc6270 */
[----:B------:R-:W-:-:S06]  /*05b0*/  IMAD.MOV.U32 R34, RZ, RZ, RZ ;  /* 0x000000ffff227224 */ /* 0x000fcc00078e00ff */
[----:B------:R-:W4:Y:S06]  /*05c0*/  @!P5 LDG.E R34, desc[UR4][R2.64+0x700] ;  /* 0x000700040222d981 */ /* 0x000f2c000c1e1900 */
[----:B------:R2:W4:Y:S01]  /*05d0*/  @!P6 LDG.E R36, desc[UR4][R2.64+0x780] ;  /* 0x000780040224e981 */ /* 0x000522000c1e1900 */
[----:B------:R-:W-:Y:S02]  /*05e0*/  IMAD.MOV.U32 R47, RZ, RZ, RZ ;  /* 0x000000ffff2f7224 */ /* 0x000fe400078e00ff */
[----:B------:R-:W-:Y:S02]  /*05f0*/  IMAD.MOV.U32 R49, RZ, RZ, RZ ;  /* 0x000000ffff317224 */ /* 0x000fe400078e00ff */
[----:B------:R-:W-:-:S02]  /*0600*/  IMAD.MOV.U32 R51, RZ, RZ, RZ ;  /* 0x000000ffff337224 */ /* 0x000fc400078e00ff */
[----:B------:R-:W-:Y:S01]  /*0610*/  IMAD.MOV.U32 R53, RZ, RZ, RZ ;  /* 0x000000ffff357224 */ /* 0x000fe200078e00ff */
[----:B------:R-:W5:Y:S01]  /*0620*/  @!P5 LDG.E R47, desc[UR4][R4.64+0x700] ;  /* 0x00070004042fd981 */ /* 0x000f62000c1e1900 */
        /* <DEDUP_REMOVED lines=42> */
[----:B------:R-:W-:Y:S02]  /*08d0*/  SHF.R.S32.HI R3, RZ, 0x1f, R6 ;  /* 0x0000001fff037819 */ /* 0x000fe40000011406 */
[----:B------:R-:W-:Y:S02]  /*08e0*/  LEA R2, P6, R6, UR6, 0x1 ;  /* 0x0000000606027c11 */ /* 0x000fe4000f8c08ff */
[----:B------:R-:W-:-:S02]  /*08f0*/  ISETP.GE.AND P1, PT, R21, R8, PT ;  /* 0x000000081500720c */ /* 0x000fc40003f26270 */
[----:B------:R-:W-:Y:S01]  /*0900*/  LEA.HI.X R3, R6, UR7, R3, 0x1, P6 ;  /* 0x0000000706037c11 */ /* 0x000fe2000b0f0c03 */
[----:B-----5:R-:W-:Y:S01]  /*0910*/  @!P0 FFMA.FTZ R0, -R5, R0, R7 ;  /* 0x0000000005008223 */ /* 0x020fe20000010107 */
[-C--:B------:R-:W-:Y:S01]  /*0920*/  ISETP.GE.AND P5, PT, R43, R8.reuse, PT ;  /* 0x000000082b00720c */ /* 0x080fe20003fa6270 */
[----:B------:R-:W-:Y:S01]  /*0930*/  @!P2 FFMA.FTZ R11, -R5, R11, R12 ;  /* 0x0000000b050ba223 */ /* 0x000fe2000001010c */
[----:B------:R-:W-:Y:S01]  /*0940*/  ISETP.GE.AND P3, PT, R45, R8, PT ;  /* 0x000000082d00720c */ /* 0x000fe20003f66270 */
[C---:B------:R-:W-:Y:S01]  /*0950*/  @!P4 FFMA.FTZ R16, -R5.reuse, R16, R17 ;  /* 0x000000100510c223 */ /* 0x040fe20000010111 */
[----:B------:R-:W-:Y:S02]  /*0960*/  @!P0 F2FP.BF16.F32.PACK_AB R0, RZ, R0 ;  /* 0x00000000ff00823e */ /* 0x000fe400000010ff */
[----:B------:R-:W-:Y:S02]  /*0970*/  @!P2 F2FP.BF16.F32.PACK_AB R11, RZ, R11 ;  /* 0x0000000bff0ba23e */ /* 0x000fe400000010ff */
[----:B------:R-:W-:Y:S01]  /*0980*/  @!P4 F2FP.BF16.F32.PACK_AB R16, RZ, R16 ;  /* 0x00000010ff10c23e */ /* 0x000fe200000010ff */
[----:B------:R-:W-:Y:S01]  /*0990*/  @!P1 FFMA.FTZ R9, -R5, R9, R10 ;  /* 0x0000000905099223 */ /* 0x000fe2000001010a */
[----:B------:R-:W-:Y:S01]  /*09a0*/  @!P0 STG.E.U16 desc[UR4][R2.64+0x80], R0 ;  /* 0x0000800002008986 */ /* 0x000fe2000c101504 */
[----:B------:R-:W-:-:S02]  /*09b0*/  ISETP.GE.AND P0, PT, R39, R8, PT ;  /* 0x000000082700720c */ /* 0x000fc40003f06270 */
[----:B------:R-:W-:Y:S01]  /*09c0*/  @!P5 FFMA.FTZ R29, -R5, R29, R26 ;  /* 0x0000001d051dd223 */ /* 0x000fe2000001011a */
[----:B------:R-:W-:Y:S01]  /*09d0*/  @!P2 STG.E.U16 desc[UR4][R2.64], R11 ;  /* 0x0000000b0200a986 */ /* 0x000fe2000c101504 */
[----:B------:R-:W-:Y:S01]  /*09e0*/  ISETP.GE.AND P2, PT, R31, R8, PT ;  /* 0x000000081f00720c */ /* 0x000fe20003f46270 */
[----:B------:R-:W-:Y:S01]  /*09f0*/  @!P3 FFMA.FTZ R28, -R5, R28, R27 ;  /* 0x0000001c051cb223 */ /* 0x000fe2000001011b */
[----:B--2---:R-:W-:Y:S01]  /*0a00*/  LOP3.LUT R4, R4, 0x1f, RZ, 0xc0, !PT ;  /* 0x0000001f04047812 */ /* 0x004fe200078ec0ff */
[----:B------:R-:W-:Y:S01]  /*0a10*/  @!P4 STG.E.U16 desc[UR4][R2.64+0xc0], R16 ;  /* 0x0000c0100200c986 */ /* 0x000fe2000c101504 */
[----:B------:R-:W-:Y:S02]  /*0a20*/  @!P1 F2FP.BF16.F32.PACK_AB R9, RZ, R9 ;  /* 0x00000009ff09923e */ /* 0x000fe400000010ff */
[C---:B------:R-:W-:Y:S02]  /*0a30*/  LOP3.LUT R7, R4.reuse, 0x80, RZ, 0xfc, !PT ;  /* 0x0000008004077812 */ /* 0x040fe400078efcff */
[----:B------:R-:W-:Y:S01]  /*0a40*/  @!P5 F2FP.BF16.F32.PACK_AB R29, RZ, R29 ;  /* 0x0000001dff1dd23e */ /* 0x000fe200000010ff */
[----:B------:R1:W-:Y:S01]  /*0a50*/  @!P1 STG.E.U16 desc[UR4][R2.64+0x40], R9 ;  /* 0x0000400902009986 */ /* 0x0003e2000c101504 */
[-C--:B------:R-:W-:Y:S01]  /*0a60*/  ISETP.GE.AND P6, PT, R7, R8.reuse, PT ;  /* 0x000000080700720c */ /* 0x080fe20003fc6270 */
[C---:B------:R-:W-:Y:S01]  /*0a70*/  @!P0 FFMA.FTZ R47, -R5.reuse, R47, R34 ;  /* 0x0000002f052f8223 */ /* 0x040fe20000010122 */
[----:B------:R-:W-:Y:S01]  /*0a80*/  LOP3.LUT R7, R4, 0xa0, RZ, 0xfc, !PT ;  /* 0x000000a004077812 */ /* 0x000fe200078efcff */
[----:B------:R-:W-:Y:S01]  /*0a90*/  @!P2 FFMA.FTZ R35, -R5, R35, R30 ;  /* 0x000000230523a223 */ /* 0x000fe2000001011e */
[-C--:B------:R-:W-:Y:S01]  /*0aa0*/  ISETP.GE.AND P1, PT, R33, R8.reuse, PT ;  /* 0x000000082100720c */ /* 0x080fe20003f26270 */
[----:B------:R2:W-:Y:S01]  /*0ab0*/  @!P5 STG.E.U16 desc[UR4][R2.64+0x280], R29 ;  /* 0x0002801d0200d986 */ /* 0x0005e2000c101504 */
[----:B------:R-:W-:-:S02]  /*0ac0*/  ISETP.GE.AND P4, PT, R7, R8, PT ;  /* 0x000000080700720c */ /* 0x000fc40003f86270 */
[C---:B------:R-:W-:Y:S02]  /*0ad0*/  LOP3.LUT R7, R4.reuse, 0xc0, RZ, 0xfc, !PT ;  /* 0x000000c004077812 */ /* 0x040fe400078efcff */
[----:B------:R-:W-:Y:S02]  /*0ae0*/  @!P3 F2FP.BF16.F32.PACK_AB R28, RZ, R28 ;  /* 0x0000001cff1cb23e */ /* 0x000fe400000010ff */
[----:B------:R-:W-:Y:S01]  /*0af0*/  @!P2 F2FP.BF16.F32.PACK_AB R35, RZ, R35 ;  /* 0x00000023ff23a23e */ /* 0x000fe200000010ff */
[C---:B------:R-:W-:Y:S01]  /*0b00*/  @!P6 FFMA.FTZ R14, -R5.reuse, R14, R15 ;  /* 0x0000000e050ee223 */ /* 0x040fe2000001010f */
[----:B-1----:R-:W-:Y:S01]  /*0b10*/  LOP3.LUT R9, R4, 0x120, RZ, 0xfc, !PT ;  /* 0x0000012004097812 */ /* 0x002fe200078efcff */
[----:B------:R2:W-:Y:S01]  /*0b20*/  @!P3 STG.E.U16 desc[UR4][R2.64+0x2c0], R28 ;  /* 0x0002c01c0200b986 */ /* 0x0005e2000c101504 */
[----:B------:R-:W-:Y:S01]  /*0b30*/  @!P0 F2FP.BF16.F32.PACK_AB R47, RZ, R47 ;  /* 0x0000002fff2f823e */ /* 0x000fe200000010ff */
[----:B------:R-:W-:Y:S01]  /*0b40*/  @!P1 FFMA.FTZ R37, -R5, R37, R32 ;  /* 0x0000002505259223 */ /* 0x000fe20000010120 */
[----:B------:R-:W-:Y:S01]  /*0b50*/  @!P6 F2FP.BF16.F32.PACK_AB R14, RZ, R14 ;  /* 0x0000000eff0ee23e */ /* 0x000fe200000010ff */
[----:B------:R2:W-:Y:S01]  /*0b60*/  @!P2 STG.E.U16 desc[UR4][R2.64+0x300], R35 ;  /* 0x000300230200a986 */ /* 0x0005e2000c101504 */
[-C--:B------:R-:W-:Y:S01]  /*0b70*/  ISETP.GE.AND P2, PT, R9, R8.reuse, PT ;  /* 0x000000080900720c */ /* 0x080fe20003f46270 */
[----:B------:R-:W-:Y:S01]  /*0b80*/  @!P4 FFMA.FTZ R49, -R5, R49, R18 ;  /* 0x000000310531c223 */ /* 0x000fe20000010112 */
[----:B------:R-:W-:Y:S01]  /*0b90*/  @!P1 F2FP.BF16.F32.PACK_AB R37, RZ, R37 ;  /* 0x00000025ff25923e */ /* 0x000fe200000010ff */
[----:B------:R2:W-:Y:S01]  /*0ba0*/  @!P6 STG.E.U16 desc[UR4][R2.64+0x100], R14 ;  /* 0x0001000e0200e986 */ /* 0x0005e2000c101504 */
[----:B------:R-:W-:-:S02]  /*0bb0*/  ISETP.GE.AND P6, PT, R7, R8, PT ;  /* 0x000000080700720c */ /* 0x000fc40003fc6270 */
[C---:B------:R-:W-:Y:S01]  /*0bc0*/  LOP3.LUT R7, R4.reuse, 0xe0, RZ, 0xfc, !PT ;  /* 0x000000e004077812 */ /* 0x040fe200078efcff */
[----:B------:R2:W-:Y:S01]  /*0bd0*/  @!P1 STG.E.U16 desc[UR4][R2.64+0x340], R37 ;  /* 0x0003402502009986 */ /* 0x0005e2000c101504 */
[-C--:B------:R-:W-:Y:S02]  /*0be0*/  ISETP.GE.AND P1, PT, R41, R8.reuse, PT ;  /* 0x000000082900720c */ /* 0x080fe40003f26270 */
[----:B------:R-:W-:Y:S01]  /*0bf0*/  ISETP.GE.AND P5, PT, R7, R8, PT ;  /* 0x000000080700720c */ /* 0x000fe20003fa6270 */
[----:B------:R2:W-:Y:S01]  /*0c00*/  @!P0 STG.E.U16 desc[UR4][R2.64+0x380], R47 ;  /* 0x0003802f02008986 */ /* 0x0005e2000c101504 */
[----:B------:R-:W-:Y:S01]  /*0c10*/  LOP3.LUT R7, R4, 0x100, RZ, 0xfc, !PT ;  /* 0x0000010004077812 */ /* 0x000fe200078efcff */
[----:B------:R-:W-:Y:S01]  /*0c20*/  @!P2 FFMA.FTZ R40, -R5, R40, R25 ;  /* 0x000000280528a223 */ /* 0x000fe20000010119 */
[----:B------:R-:W-:Y:S02]  /*0c30*/  @!P4 F2FP.BF16.F32.PACK_AB R49, RZ, R49 ;  /* 0x00000031ff31c23e */ /* 0x000fe400000010ff */
[----:B------:R-:W-:Y:S01]  /*0c40*/  ISETP.GE.AND P3, PT, R7, R8, PT ;  /* 0x000000080700720c */ /* 0x000fe20003f66270 */
[C---:B------:R-:W-:Y:S01]  /*0c50*/  @!P6 FFMA.FTZ R51, -R5.reuse, R51, R20 ;  /* 0x000000330533e223 */ /* 0x040fe20000010114 */
[----:B------:R-:W-:Y:S01]  /*0c60*/  @!P2 F2FP.BF16.F32.PACK_AB R40, RZ, R40 ;  /* 0x00000028ff28a23e */ /* 0x000fe200000010ff */
[----:B------:R2:W-:Y:S03]  /*0c70*/  @!P4 STG.E.U16 desc[UR4][R2.64+0x140], R49 ;  /* 0x000140310200c986 */ /* 0x0005e6000c101504 */
[----:B------:R-:W-:Y:S01]  /*0c80*/  @!P6 F2FP.BF16.F32.PACK_AB R51, RZ, R51 ;  /* 0x00000033ff33e23e */ /* 0x000fe200000010ff */
[C---:B------:R-:W-:Y:S01]  /*0c90*/  @!P5 FFMA.FTZ R53, -R5.reuse, R53, R22 ;  /* 0x000000350535d223 */ /* 0x040fe20000010116 */
[----:B------:R2:W-:Y:S04]  /*0ca0*/  @!P2 STG.E.U16 desc[UR4][R2.64+0x240], R40 ;  /* 0x000240280200a986 */ /* 0x0005e8000c101504 */
[----:B------:R-:W-:Y:S01]  /*0cb0*/  @!P5 F2FP.BF16.F32.PACK_AB R53, RZ, R53 ;  /* 0x00000035ff35d23e */ /* 0x000fe200000010ff */
[----:B------:R-:W-:Y:S01]  /*0cc0*/  @!P3 FFMA.FTZ R38, -R5, R38, R24 ;  /* 0x000000260526b223 */ /* 0x000fe20000010118 */
[----:B------:R2:W-:Y:S04]  /*0cd0*/  @!P6 STG.E.U16 desc[UR4][R2.64+0x180], R51 ;  /* 0x000180330200e986 */ /* 0x0005e8000c101504 */
[----:B------:R-:W-:Y:S01]  /*0ce0*/  @!P3 F2FP.BF16.F32.PACK_AB R38, RZ, R38 ;  /* 0x00000026ff26b23e */ /* 0x000fe200000010ff */
[----:B------:R2:W-:Y:S04]  /*0cf0*/  @!P5 STG.E.U16 desc[UR4][R2.64+0x1c0], R53 ;  /* 0x0001c0350200d986 */ /* 0x0005e8000c101504 */
[----:B------:R2:W-:Y:S01]  /*0d00*/  @!P3 STG.E.U16 desc[UR4][R2.64+0x200], R38 ;  /* 0x000200260200b986 */ /* 0x0005e2000c101504 */
[----:B------:R-:W-:Y:S05]  /*0d10*/  @P1 EXIT ;  /* 0x000000000000194d */ /* 0x000fea0003800000 */
[----:B------:R-:W-:-:S05]  /*0d20*/  FFMA.FTZ R42, -R5, R42, R36 ;  /* 0x0000002a052a7223 */ /* 0x000fca0000010124 */
[----:B------:R-:W-:-:S05]  /*0d30*/  F2FP.BF16.F32.PACK_AB R42, RZ, R42 ;  /* 0x0000002aff2a723e */ /* 0x000fca00000010ff */
[----:B------:R-:W-:Y:S01]  /*0d40*/  STG.E.U16 desc[UR4][R2.64+0x3c0], R42 ;  /* 0x0003c02a02007986 */ /* 0x000fe2000c101504 */
[----:B------:R-:W-:Y:S05]  /*0d50*/  EXIT ;  /* 0x000000000000794d */ /* 0x000fea0003800000 */
.L_x_4262:
        /* <DEDUP_REMOVED lines=10> */
.L_x_11741:


//--------------------- .text._ZN43_GLOBAL__N__9ae7fba5_10_SoftMax_cu_9f978f6321softmax_warp_backwardIfN3c108BFloat16EfLi8ELb0ELb0EEEvPT0_PKT_S7_iiiPKb --------------------------
	.section	.text._ZN43_GLOBAL__N__9ae7fba5_10_SoftMax_cu_9f978f6321softmax_warp_backwardIfN3c108BFloat16EfLi8ELb0ELb0EEEvPT0_PKT_S7_iiiPKb,"ax",@progbits
	.align	128
.text._ZN43_GLOBAL__N__9ae7fba5_10_SoftMax_cu_9f978f6321softmax_warp_backwardIfN3c108BFloat16EfLi8ELb0ELb0EEEvPT0_PKT_S7_iiiPKb:
        .type           _ZN43_GLOBAL__N__9ae7fba5_10_SoftMax_cu_9f978f6321softmax_warp_backwardIfN3c108BFloat16EfLi8ELb0ELb0EEEvPT0_PKT_S7_iiiPKb,@function
        .size           _ZN43_GLOBAL__N__9ae7fba5_10_SoftMax_cu_9f978f6321softmax_warp_backwardIfN3c108BFloat16EfLi8ELb0ELb0EEEvPT0_PKT_S7_iiiPKb,(.L_x_11742 - _ZN43_GLOBAL__N__9ae7fba5_10_SoftMax_cu_9f978f6321softmax_warp_backwardIfN3c108BFloat16EfLi8ELb0ELb0EEEvPT0_PKT_S7_iiiPKb)
        .other          _ZN43_GLOBAL__N__9ae7fba5_10_SoftMax_cu_9f978f6321softmax_warp_backwardIfN3c108BFloat16EfLi8ELb0ELb0EEEvPT0_PKT_S7_iiiPKb,@"STO_CUDA_ENTRY STV_DEFAULT"
_ZN43_GLOBAL__N__9ae7fba5_10_SoftMax_cu_9f978f6321softmax_warp_backwardIfN3c108BFloat16EfLi8ELb0ELb0EEEvPT0_PKT_S7_iiiPKb:
[----:B------:R-:W-:Y:S01]  /*0000*/  LDC R1, c[0x0][0x28] ;  /* 0x00000a00ff017b82 */ /* 0x000fe20000000800 */
[----:B------:R-:W0:Y:S07]  /*0010*/  S2R R3, SR_TID.Y ;  /* 0x0000000000037919 */ /* 0x000e2e0000002200 */
[----:B------:R-:W0:Y:S01]  /*0020*/  S2UR UR4, SR_CTAID.X ;  /* 0x00000000000479c3 */ /* 0x000e220000002500 */
[----:B------:R-:W-:Y:S01]  /*0030*/  IMAD.MOV.U32 R14, RZ, RZ, RZ ;  /* 0x000000ffff0e7224 */ /* 0x000fe200078e00ff */
[----:B------:R-:W-:Y:S01]  /*0040*/  CS2R R12, SRZ ;  /* 0x00000000000c7805 */ /* 0x000fe2000001ff00 */
[----:B------:R-:W1:Y:S01]  /*0050*/  S2R R23, SR_TID.X ;  /* 0x0000000000177919 */ /* 0x000e620000002100 */
[----:B------:R-:W-:-:S04]  /*0060*/  IMAD.MOV.U32 R10, RZ, RZ, RZ ;  /* 0x000000ffff0a7224 */ /* 0x000fc800078e00ff */
        /* <DEDUP_REMOVED lines=14> */
[C---:B------:R-:W-:Y:S02]  /*0150*/  LOP3.LUT R11, R23.reuse, 0x60, RZ, 0xfc, !PT ;  /* 0x00000060170b7812 */ /* 0x040fe400078efcff */
[-C--:B------:R-:W-:Y:S02]  /*0160*/  ISETP.GE.AND P6, PT, R23, R6.reuse, PT ;  /* 0x000000061700720c */ /* 0x080fe40003fc6270 */
[-C--:B------:R-:W-:Y:S02]  /*0170*/  ISETP.GE.AND P2, PT, R7, R6.reuse, PT ;  /* 0x000000060700720c */ /* 0x080fe40003f46270 */
[-C--:B------:R-:W-:Y:S02]  /*0180*/  ISETP.GE.AND P1, PT, R9, R6.reuse, PT ;  /* 0x000000060900720c */ /* 0x080fe40003f26270 */
[----:B------:R-:W-:Y:S02]  /*0190*/  ISETP.GE.AND P0, PT, R11, R6, PT ;  /* 0x000000060b00720c */ /* 0x000fe40003f06270 */
[----:B------:R-:W-:Y:S01]  /*01a0*/  LOP3.LUT R21, R23, 0x80, RZ, 0xfc, !PT ;  /* 0x0000008017157812 */ /* 0x000fe200078efcff */
[----:B0-----:R-:W-:Y:S01]  /*01b0*/  IMAD.WIDE R2, R15, 0x4, R2 ;  /* 0x000000040f027825 */ /* 0x001fe200078e0202 */
[----:B------:R-:W-:-:S04]  /*01c0*/  LOP3.LUT R19, R23, 0xa0, RZ, 0xfc, !PT ;  /* 0x000000a017137812 */ /* 0x000fc800078efcff */
[----:B------:R-:W2:Y:S01]  /*01d0*/  @!P6 LDG.E R14, desc[UR4][R2.64] ;  /* 0x00000004020ee981 */ /* 0x000ea2000c1e1900 */
[-C--:B------:R-:W-:Y:S02]  /*01e0*/  ISETP.GE.AND P5, PT, R21, R6.reuse, PT ;  /* 0x000000061500720c */ /* 0x080fe40003fa6270 */
[----:B------:R-:W-:Y:S01]  /*01f0*/  CS2R R8, SRZ ;  /* 0x0000000000087805 */ /* 0x000fe2000001ff00 */
[----:B------:R-:W4:Y:S01]  /*0200*/  @!P2 LDG.E R13, desc[UR4][R2.64+0x80] ;  /* 0x00008004020da981 */ /* 0x000f22000c1e1900 */
[----:B------:R-:W-:Y:S01]  /*0210*/  LOP3.LUT R17, R23, 0xc0, RZ, 0xfc, !PT ;  /* 0x000000c017117812 */ /* 0x000fe200078efcff */
[----:B---3--:R-:W-:Y:S01]  /*0220*/  IMAD.WIDE R4, R15, 0x4, R4 ;  /* 0x000000040f047825 */ /* 0x008fe200078e0204 */
[-C--:B------:R-:W-:Y:S01]  /*0230*/  ISETP.GE.AND P4, PT, R19, R6.reuse, PT ;  /* 0x000000061300720c */ /* 0x080fe20003f86270 */
[----:B------:R-:W3:Y:S01]  /*0240*/  @!P1 LDG.E R12, desc[UR4][R2.64+0x100] ;  /* 0x00010004020c9981 */ /* 0x000ee2000c1e1900 */
[----:B------:R-:W-:Y:S02]  /*0250*/  LOP3.LUT R11, R23, 0xe0, RZ, 0xfc, !PT ;  /* 0x000000e0170b7812 */ /* 0x000fe400078efcff */
[-C--:B------:R-:W-:Y:S01]  /*0260*/  ISETP.GE.AND P3, PT, R17, R6.reuse, PT ;  /* 0x000000061100720c */ /* 0x080fe20003f66270 */
[----:B------:R-:W3:Y:S04]  /*0270*/  @!P0 LDG.E R10, desc[UR4][R2.64+0x180] ;  /* 0x00018004020a8981 */ /* 0x000ee8000c1e1900 */
[----:B------:R-:W5:Y:S01]  /*0280*/  @!P6 LDG.E R9, desc[UR4][R4.64] ;  /* 0x000000040409e981 */ /* 0x000f62000c1e1900 */
[----:B------:R-:W-:-:S02]  /*0290*/  ISETP.GE.AND P6, PT, R11, R6, PT ;  /* 0x000000060b00720c */ /* 0x000fc40003fc6270 */
[----:B------:R-:W-:Y:S01]  /*02a0*/  CS2R R6, SRZ ;  /* 0x0000000000067805 */ /* 0x000fe2000001ff00 */
[----:B------:R-:W3:Y:S01]  /*02b0*/  @!P5 LDG.E R8, desc[UR4][R2.64+0x200] ;  /* 0x000200040208d981 */ /* 0x000ee2000c1e1900 */
[----:B------:R-:W-:-:S04]  /*02c0*/  IMAD.MOV.U32 R0, RZ, RZ, RZ ;  /* 0x000000ffff007224 */ /* 0x000fc800078e00ff */
[----:B------:R-:W3:Y:S04]  /*02d0*/  @!P4 LDG.E R7, desc[UR4][R2.64+0x280] ;  /* 0x000280040207c981 */ /* 0x000ee8000c1e1900 */
[----:B------:R-:W3:Y:S04]  /*02e0*/  @!P3 LDG.E R6, desc[UR4][R2.64+0x300] ;  /* 0x000300040206b981 */ /* 0x000ee8000c1e1900 */
[----:B------:R2:W3:Y:S01]  /*02f0*/  @!P6 LDG.E R0, desc[UR4][R2.64+0x380] ;  /* 0x000380040200e981 */ /* 0x0004e2000c1e1900 */
[----:B------:R-:W-:Y:S01]  /*0300*/  CS2R R24, SRZ ;  /* 0x0000000000187805 */ /* 0x000fe2000001ff00 */
[----:B------:R-:W-:-:S02]  /*0310*/  IMAD.MOV.U32 R22, RZ, RZ, RZ ;  /* 0x000000ffff167224 */ /* 0x000fc400078e00ff */
[----:B------:R-:W-:Y:S02]  /*0320*/  IMAD.MOV.U32 R18, RZ, RZ, RZ ;  /* 0x000000ffff127224 */ /* 0x000fe400078e00ff */
[----:B------:R-:W-:Y:S01]  /*0330*/  IMAD.MOV.U32 R20, RZ, RZ, RZ ;  /* 0x000000ffff147224 */ /* 0x000fe200078e00ff */
[----:B------:R-:W5:Y:S01]  /*0340*/  @!P5 LDG.E R24, desc[UR4][R4.64+0x200] ;  /* 0x000200040418d981 */ /* 0x000f62000c1e1900 */
[----:B------:R-:W-:Y:S02]  /*0350*/  IMAD.MOV.U32 R29, RZ, RZ, RZ ;  /* 0x000000ffff1d7224 */ /* 0x000fe400078e00ff */
[----:B------:R-:W-:Y:S01]  /*0360*/  IMAD.MOV.U32 R27, RZ, RZ, RZ ;  /* 0x000000ffff1b7224 */ /* 0x000fe200078e00ff */
[----:B------:R-:W5:Y:S04]  /*0370*/  @!P4 LDG.E R22, desc[UR4][R4.64+0x280] ;  /* 0x000280040416c981 */ /* 0x000f68000c1e1900 */
[----:B------:R-:W5:Y:S04]  /*0380*/  @!P3 LDG.E R20, desc[UR4][R4.64+0x300] ;  /* 0x000300040414b981 */ /* 0x000f68000c1e1900 */
[----:B------:R-:W5:Y:S04]  /*0390*/  @!P2 LDG.E R18, desc[UR4][R4.64+0x80] ;  /* 0x000080040412a981 */ /* 0x000f68000c1e1900 */
[----:B------:R-:W5:Y:S04]  /*03a0*/  @!P1 LDG.E R29, desc[UR4][R4.64+0x100] ;  /* 0x00010004041d9981 */ /* 0x000f68000c1e1900 */
[----:B------:R-:W5:Y:S04]  /*03b0*/  @!P0 LDG.E R27, desc[UR4][R4.64+0x180] ;  /* 0x00018004041b8981 */ /* 0x000f68000c1e1900 */
[----:B------:R0:W5:Y:S01]  /*03c0*/  @!P6 LDG.E R25, desc[UR4][R4.64+0x380] ;  /* 0x000380040419e981 */ /* 0x000162000c1e1900 */
[----:B------:R-:W-:Y:S01]  /*03d0*/  ISETP.GE.AND P0, PT, R26, 0x1, PT ;  /* 0x000000011a00780c */ /* 0x000fe20003f06270 */
[----:B--2---:R-:W-:-:S04]  /*03e0*/  FADD.FTZ R2, RZ, R14 ;  /* 0x0000000eff027221 */ /* 0x004fc80000010000 */
[----:B----4-:R-:W-:-:S04]  /*03f0*/  FADD.FTZ R3, R2, R13 ;  /* 0x0000000d02037221 */ /* 0x010fc80000010000 */
[----:B---3--:R-:W-:-:S04]  /*0400*/  FADD.FTZ R3, R3, R12 ;  /* 0x0000000c03037221 */ /* 0x008fc80000010000 */
        /* <DEDUP_REMOVED lines=9> */
[----:B------:R-:W0:Y:S02]  /*04a0*/  SHFL.BFLY PT, R4, R5, 0x4, 0x1f ;  /* 0x0c801f0005047f89 */ /* 0x000e2400000e0000 */
[----:B0-----:R-:W-:-:S05]  /*04b0*/  FADD.FTZ R4, R5, R4 ;  /* 0x0000000405047221 */ /* 0x001fca0000010000 */
[----:B------:R-:W0:Y:S02]  /*04c0*/  SHFL.BFLY PT, R28, R4, 0x2, 0x1f ;  /* 0x0c401f00041c7f89 */ /* 0x000e2400000e0000 */
[----:B0-----:R-:W-:-:S05]  /*04d0*/  FADD.FTZ R28, R4, R28 ;  /* 0x0000001c041c7221 */ /* 0x001fca0000010000 */
[----:B------:R0:W1:Y:S01]  /*04e0*/  SHFL.BFLY PT, R26, R28, 0x1, 0x1f ;  /* 0x0c201f001c1a7f89 */ /* 0x00006200000e0000 */
[----:B------:R-:W-:Y:S05]  /*04f0*/  @!P0 EXIT ;  /* 0x000000000000894d */ /* 0x000fea0003800000 */
[----:B------:R-:W2:Y:S01]  /*0500*/  S2R R3, SR_TID.X ;  /* 0x0000000000037919 */ /* 0x000ea20000002100 */
[-C--:B------:R-:W-:Y:S01]  /*0510*/  ISETP.GE.AND P6, PT, R23, R16.reuse, PT ;  /* 0x000000101700720c */ /* 0x080fe20003fc6270 */
[----:B------:R-:W-:Y:S01]  /*0520*/  ULDC.64 UR6, c[0x0][0x210] ;  /* 0x0000840000067ab9 */ /* 0x000fe20000000a00 */
[-C--:B------:R-:W-:Y:S01]  /*0530*/  ISETP.GE.AND P3, PT, R17, R16.reuse, PT ;  /* 0x000000101100720c */ /* 0x080fe20003f66270 */
[----:B-1----:R-:W-:Y:S01]  /*0540*/  FADD.FTZ R5, R28, R26 ;  /* 0x0000001a1c057221 */ /* 0x002fe20000010000 */
[----:B------:R-:W-:Y:S02]  /*0550*/  SHF.R.S32.HI R4, RZ, 0x1f, R15 ;  /* 0x0000001fff047819 */ /* 0x000fe4000001140f */
[----:B------:R-:W-:Y:S02]  /*0560*/  LEA R2, P0, R15, UR6, 0x1 ;  /* 0x000000060f027c11 */ /* 0x000fe4000f8008ff */
[-C--:B------:R-:W-:Y:S02]  /*0570*/  ISETP.GE.AND P4, PT, R19, R16.reuse, PT ;  /* 0x000000101300720c */ /* 0x080fe40003f86270 */
[----:B------:R-:W-:-:S03]  /*0580*/  ISETP.GE.AND P5, PT, R21, R16, PT ;  /* 0x000000101500720c */ /* 0x000fc60003fa6270 */
[C---:B-----5:R-:W-:Y:S02]  /*0590*/  @!P6 FFMA.FTZ R9, -R5.reuse, R9, R14 ;  /* 0x000000090509e223 */ /* 0x060fe4000001010e */
[----:B------:R-:W-:-:S03]  /*05a0*/  @!P3 FFMA.FTZ R20, -R5, R20, R6 ;  /* 0x000000140514b223 */ /* 0x000fc60000010106 */
[----:B------:R-:W-:Y:S02]  /*05b0*/  @!P6 F2FP.BF16.F32.PACK_AB R9, RZ, R9 ;  /* 0x00000009ff09e23e */ /* 0x000fe400000010ff */
[----:B------:R-:W-:Y:S01]  /*05c0*/  @!P3 F2FP.BF16.F32.PACK_AB R20, RZ, R20 ;  /* 0x00000014ff14b23e */ /* 0x000fe200000010ff */
[C---:B------:R-:W-:Y:S02]  /*05d0*/  @!P4 FFMA.FTZ R22, -R5.reuse, R22, R7 ;  /* 0x000000160516c223 */ /* 0x040fe40000010107 */
[----:B------:R-:W-:-:S03]  /*05e0*/  @!P5 FFMA.FTZ R24, -R5, R24, R8 ;  /* 0x000000180518d223 */ /* 0x000fc60000010108 */
[----:B------:R-:W-:Y:S02]  /*05f0*/  @!P4 F2FP.BF16.F32.PACK_AB R22, RZ, R22 ;  /* 0x00000016ff16c23e */ /* 0x000fe400000010ff */
[----:B------:R-:W-:Y:S02]  /*0600*/  @!P5 F2FP.BF16.F32.PACK_AB R24, RZ, R24 ;  /* 0x00000018ff18d23e */ /* 0x000fe400000010ff */
[----:B--2---:R-:W-:Y:S02]  /*0610*/  LOP3.LUT R17, R3, 0x1f, RZ, 0xc0, !PT ;  /* 0x0000001f03117812 */ /* 0x004fe400078ec0ff */
[----:B------:R-:W-:Y:S02]  /*0620*/  LEA.HI.X R3, R15, UR7, R4, 0x1, P0 ;  /* 0x000000070f037c11 */ /* 0x000fe400080f0c04 */
[C---:B------:R-:W-:Y:S02]  /*0630*/  LOP3.LUT R15, R17.reuse, 0x20, RZ, 0xfc, !PT ;  /* 0x00000020110f7812 */ /* 0x040fe400078efcff */
[C---:B------:R-:W-:Y:S01]  /*0640*/  LOP3.LUT R19, R17.reuse, 0x40, RZ, 0xfc, !PT ;  /* 0x0000004011137812 */ /* 0x040fe200078efcff */
[----:B------:R1:W-:Y:S01]  /*0650*/  @!P6 STG.E.U16 desc[UR4][R2.64], R9 ;  /* 0x000000090200e986 */ /* 0x0003e2000c101504 */
[----:B------:R-:W-:-:S02]  /*0660*/  LOP3.LUT R17, R17, 0x60, RZ, 0xfc, !PT ;  /* 0x0000006011117812 */ /* 0x000fc400078efcff */
[-C--:B------:R-:W-:Y:S01]  /*0670*/  ISETP.GE.AND P2, PT, R15, R16.reuse, PT ;  /* 0x000000100f00720c */ /* 0x080fe20003f46270 */
[----:B------:R1:W-:Y:S01]  /*0680*/  @!P5 STG.E.U16 desc[UR4][R2.64+0x100], R24 ;  /* 0x000100180200d986 */ /* 0x0003e2000c101504 */
[-C--:B------:R-:W-:Y:S02]  /*0690*/  ISETP.GE.AND P1, PT, R19, R16.reuse, PT ;  /* 0x000000101300720c */ /* 0x080fe40003f26270 */
[-C--:B------:R-:W-:Y:S01]  /*06a0*/  ISETP.GE.AND P0, PT, R17, R16.reuse, PT ;  /* 0x000000101100720c */ /* 0x080fe20003f06270 */
[----:B------:R1:W-:Y:S01]  /*06b0*/  @!P4 STG.E.U16 desc[UR4][R2.64+0x140], R22 ;  /* 0x000140160200c986 */ /* 0x0003e2000c101504 */
[----:B------:R-:W-:-:S03]  /*06c0*/  ISETP.GE.AND P6, PT, R11, R16, PT ;  /* 0x000000100b00720c */ /* 0x000fc60003fc6270 */
[----:B------:R1:W-:Y:S04]  /*06d0*/  @!P3 STG.E.U16 desc[UR4][R2.64+0x180], R20 ;  /* 0x000180140200b986 */ /* 0x0003e8000c101504 */
[C---:B------:R-:W-:Y:S02]  /*06e0*/  @!P2 FFMA.FTZ R18, -R5.reuse, R18, R13 ;  /* 0x000000120512a223 */ /* 0x040fe4000001010d */
[C---:B------:R-:W-:Y:S02]  /*06f0*/  @!P1 FFMA.FTZ R29, -R5.reuse, R29, R12 ;  /* 0x0000001d051d9223 */ /* 0x040fe4000001010c */
[----:B------:R-:W-:Y:S01]  /*0700*/  @!P0 FFMA.FTZ R27, -R5, R27, R10 ;  /* 0x0000001b051b8223 */ /* 0x000fe2000001010a */
[----:B------:R-:W-:Y:S02]  /*0710*/  @!P2 F2FP.BF16.F32.PACK_AB R18, RZ, R18 ;  /* 0x00000012ff12a23e */ /* 0x000fe400000010ff */
[----:B------:R-:W-:-:S02]  /*0720*/  @!P1 F2FP.BF16.F32.PACK_AB R29, RZ, R29 ;  /* 0x0000001dff1d923e */ /* 0x000fc400000010ff */
[----:B------:R-:W-:Y:S01]  /*0730*/  @!P0 F2FP.BF16.F32.PACK_AB R27, RZ, R27 ;  /* 0x0000001bff1b823e */ /* 0x000fe200000010ff */
        /* <DEDUP_REMOVED lines=8> */
.L_x_4263:
        /* <DEDUP_REMOVED lines=12> */
.L_x_11742:


//--------------------- .text._ZN43_GLOBAL__N__9ae7fba5_10_SoftMax_cu_9f978f6321softmax_warp_backwardIfN3c108BFloat16EfLi7ELb0ELb0EEEvPT0_PKT_S7_iiiPKb --------------------------
	.section	.text._ZN43_GLOBAL__N__9ae7fba5_10_SoftMax_cu_9f978f6321softmax_warp_backwardIfN3c108BFloat16EfLi7ELb0ELb0EEEvPT0_PKT_S7_iiiPKb,"ax",@progbits
	.align	128
.text._ZN43_GLOBAL__N__9ae7fba5_10_SoftMax_cu_9f978f6321softmax_warp_backwardIfN3c108BFloat16EfLi7ELb0ELb0EEEvPT0_PKT_S7_iiiPKb:
        .type           _ZN43_GLOBAL__N__9ae7fba5_10_SoftMax_cu_9f978f6321softmax_warp_backwardIfN3c108BFloat16EfLi7ELb0ELb0EEEvPT0_PKT_S7_iiiPKb,@function
        .size           _ZN43_GLOBAL__N__9ae7fba5_10_SoftMax_cu_9f978f6321softmax_warp_backwardIfN3c108BFloat16EfLi7ELb0ELb0EEEvPT0_PKT_S7_iiiPKb,(.L_x_11743 - _ZN43_GLOBAL__N__9ae7fba5_10_SoftMax_cu_9f978f6321softmax_warp_backwardIfN3c108BFloat16EfLi7ELb0ELb0EEEvPT0_PKT_S7_iiiPKb)
        .other          _ZN43_GLOBAL__N__9ae7fba5_10_SoftMax_cu_9f978f6321softmax_warp_backwardIfN3c108BFloat16EfLi7ELb0ELb0EEEvPT0_PKT_S7_iiiPKb,@"STO_CUDA_ENTRY STV_DEFAULT"
_ZN43_GLOBAL__N__9ae7fba5_10_SoftMax_cu_9f978f6321softmax_warp_backwardIfN3c108BFloat16EfLi7ELb0ELb0EEEvPT0_PKT_S7_iiiPKb:
[----:B------:R-:W-:Y:S01]  /*0000*/  LDC R1, c[0x0][0x28] ;  /* 0x00000a00ff017b82 */ /* 0x000fe20000000800 */
[----:B------:R-:W0:Y:S07]  /*0010*/  S2R R3, SR_TID.Y ;  /* 0x0000000000037919 */ /* 0x000e2e0000002200 */
[----:B------:R-:W0:Y:S01]  /*0020*/  S2UR UR4, SR_CTAID.X ;  /* 0x00000000000479c3 */ /* 0x000e220000002500 */
[----:B------:R-:W-:Y:S01]  /*0030*/  IMAD.MOV.U32 R15, RZ, RZ, RZ ;  /* 0x000000ffff0f7224 */ /* 0x000fe200078e00ff */
[----:B------:R-:W1:Y:S01]  /*0040*/  S2R R7, SR_TID.X ;  /* 0x0000000000077919 */ /* 0x000e620000002100 */
[----:B------:R-:W-:-:S05]  /*0050*/  IMAD.MOV.U32 R12, RZ, RZ, RZ ;  /* 0x000000ffff0c7224 */ /* 0x000fca00078e00ff */
[----:B------:R-:W0:Y:S08]  /*0060*/  LDC R0, c[0x0][0x4] ;  /* 0x00000100ff007b82 */ /* 0x000e300000000800 */
[----:B------:R-:W2:Y:S01]  /*0070*/  LDC R18, c[0x0][0x230] ;  /* 0x00008c00ff127b82 */ /* 0x000ea20000000800 */
[----:B------:R-:W-:Y:S01]  /*0080*/  CS2R R10, SRZ ;  /* 0x00000000000a7805 */ /* 0x000fe2000001ff00 */
[----:B------:R-:W-:Y:S01]  /*0090*/  ULDC.64 UR6, c[0x0][0x218] ;  /* 0x0000860000067ab9 */ /* 0x000fe20000000a00 */
[----:B0-----:R-:W-:Y:S01]  /*00a0*/  IMAD R0, R0, UR4, R3 ;  /* 0x0000000400007c24 */ /* 0x001fe2000f8e0203 */
[----:B------:R-:W-:-:S04]  /*00b0*/  ULDC.64 UR4, c[0x0][0x228] ;  /* 0x00008a0000047ab9 */ /* 0x000fc80000000a00 */
[----:B------:R-:W0:Y:S01]  /*00c0*/  LDC.64 R2, c[0x0][0x218] ;  /* 0x00008600ff027b82 */ /* 0x000e220000000a00 */
[----:B-1----:R-:W-:Y:S01]  /*00d0*/  LOP3.LUT R7, R7, 0x1f, RZ, 0xc0, !PT ;  /* 0x0000001f07077812 */ /* 0x002fe200078ec0ff */
[----:B------:R-:W-:-:S03]  /*00e0*/  IMAD.SHL.U32 R0, R0, 0x2, RZ ;  /* 0x0000000200007824 */ /* 0x000fc600078e00ff */
[C---:B------:R-:W-:Y:S01]  /*00f0*/  LOP3.LUT R16, R7.reuse, 0x20, RZ, 0xfc, !PT ;  /* 0x0000002007107812 */ /* 0x040fe200078efcff */
[C---:B------:R-:W-:Y:S01]  /*0100*/  IMAD R17, R0.reuse, UR5, R7 ;  /* 0x0000000500117c24 */ /* 0x040fe2000f8e0207 */
[----:B------:R-:W-:Y:S01]  /*0110*/  IADD3 R26, -R0, UR4, RZ ;  /* 0x00000004001a7c10 */ /* 0x000fe2000fffe1ff */
[----:B------:R-:W-:Y:S01]  /*0120*/  ULDC.64 UR4, c[0x0][0x208] ;  /* 0x0000820000047ab9 */ /* 0x000fe20000000a00 */
[C---:B------:R-:W-:Y:S02]  /*0130*/  LOP3.LUT R14, R7.reuse, 0x40, RZ, 0xfc, !PT ;  /* 0x00000040070e7812 */ /* 0x040fe400078efcff */
[----:B------:R-:W-:Y:S02]  /*0140*/  ISETP.GT.AND P0, PT, R26, RZ, PT ;  /* 0x000000ff1a00720c */ /* 0x000fe40003f04270 */
[----:B------:R-:W-:Y:S02]  /*0150*/  LOP3.LUT R13, R7, 0x60, RZ, 0xfc, !PT ;  /* 0x00000060070d7812 */ /* 0x000fe400078efcff */
[----:B--2---:R-:W-:-:S04]  /*0160*/  SEL R4, R18, RZ, P0 ;  /* 0x000000ff12047207 */ /* 0x004fc80000000000 */
[-C--:B------:R-:W-:Y:S02]  /*0170*/  ISETP.GE.AND P5, PT, R7, R4.reuse, PT ;  /* 0x000000040700720c */ /* 0x080fe40003fa6270 */
[-C--:B------:R-:W-:Y:S02]  /*0180*/  ISETP.GE.AND P0, PT, R16, R4.reuse, PT ;  /* 0x000000041000720c */ /* 0x080fe40003f06270 */
[-C--:B------:R-:W-:Y:S01]  /*0190*/  ISETP.GE.AND P1, PT, R14, R4.reuse, PT ;  /* 0x000000040e00720c */ /* 0x080fe20003f26270 */
[----:B0-----:R-:W-:Y:S01]  /*01a0*/  IMAD.WIDE R2, R17, 0x4, R2 ;  /* 0x0000000411027825 */ /* 0x001fe200078e0202 */
[----:B------:R-:W-:Y:S02]  /*01b0*/  ISETP.GE.AND P2, PT, R13, R4, PT ;  /* 0x000000040d00720c */ /* 0x000fe40003f46270 */
[----:B------:R-:W0:Y:S01]  /*01c0*/  LDC.64 R4, c[0x0][0x220] ;  /* 0x00008800ff047b82 */ /* 0x000e220000000a00 */
[----:B------:R-:W-:-:S04]  /*01d0*/  VIMNMX R6, R26, 0x2, PT ;  /* 0x000000021a067848 */ /* 0x000fc80003fe0100 */
[----:B------:R-:W-:Y:S01]  /*01e0*/  ISETP.GT.AND P3, PT, R6, 0x1, PT ;  /* 0x000000010600780c */ /* 0x000fe20003f64270 */
[----:B------:R-:W2:Y:S01]  /*01f0*/  @!P5 LDG.E R15, desc[UR4][R2.64] ;  /* 0x00000004020fd981 */ /* 0x000ea2000c1e1900 */
[----:B------:R-:W-:Y:S02]  /*0200*/  SHF.R.S32.HI R19, RZ, 0x1f, R17 ;  /* 0x0000001fff137819 */ /* 0x000fe40000011411 */
[C---:B------:R-:W-:Y:S01]  /*0210*/  SEL R0, R18.reuse, RZ, P3 ;  /* 0x000000ff12007207 */ /* 0x040fe20001800000 */
[----:B------:R-:W3:Y:S01]  /*0220*/  @!P0 LDG.E R12, desc[UR4][R2.64+0x80] ;  /* 0x00008004020c8981 */ /* 0x000ee2000c1e1900 */
[----:B------:R-:W-:Y:S02]  /*0230*/  IADD3 R9, P4, R17, R18, RZ ;  /* 0x0000001211097210 */ /* 0x000fe40007f9e0ff */
[----:B------:R-:W-:Y:S01]  /*0240*/  ISETP.GE.AND P3, PT, R7, R0, PT ;  /* 0x000000000700720c */ /* 0x000fe20003f66270 */
[----:B------:R-:W4:Y:S01]  /*0250*/  @!P1 LDG.E R11, desc[UR4][R2.64+0x100] ;  /* 0x00010004020b9981 */ /* 0x000f22000c1e1900 */
[----:B------:R-:W-:-:S02]  /*0260*/  LEA.HI.X.SX32 R0, R18, R19, 0x1, P4 ;  /* 0x0000001312007211 */ /* 0x000fc400020f0eff */
[----:B------:R-:W-:Y:S01]  /*0270*/  ISETP.GT.AND P4, PT, R6, 0x1, PT ;  /* 0x000000010600780c */ /* 0x000fe20003f84270 */
[C---:B------:R-:W-:Y:S01]  /*0280*/  IMAD.SHL.U32 R23, R9.reuse, 0x4, RZ ;  /* 0x0000000409177824 */ /* 0x040fe200078e00ff */
[----:B------:R1:W4:Y:S01]  /*0290*/  @!P2 LDG.E R10, desc[UR4][R2.64+0x180] ;  /* 0x00018004020aa981 */ /* 0x000322000c1e1900 */
[----:B------:R-:W-:Y:S01]  /*02a0*/  SHF.L.U64.HI R7, R9, 0x2, R0 ;  /* 0x0000000209077819 */ /* 0x000fe20000010200 */
[----:B------:R-:W-:Y:S01]  /*02b0*/  IMAD.MOV.U32 R8, RZ, RZ, RZ ;  /* 0x000000ffff087224 */ /* 0x000fe200078e00ff */
[----:B------:R-:W-:Y:S01]  /*02c0*/  SEL R19, R18, RZ, P4 ;  /* 0x000000ff12137207 */ /* 0x000fe20002000000 */
[----:B------:R-:W-:Y:S02]  /*02d0*/  IMAD.MOV.U32 R22, RZ, RZ, RZ ;  /* 0x000000ffff167224 */ /* 0x000fe400078e00ff */
[----:B0-----:R-:W-:Y:S01]  /*02e0*/  IMAD.WIDE R4, R17, 0x4, R4 ;  /* 0x0000000411047825 */ /* 0x001fe200078e0204 */
[----:B------:R-:W-:Y:S02]  /*02f0*/  ISETP.GE.AND P4, PT, R16, R19, PT ;  /* 0x000000131000720c */ /* 0x000fe40003f86270 */
[----:B-1----:R-:W-:-:S02]  /*0300*/  IADD3 R2, P6, R23, UR6, RZ ;  /* 0x0000000617027c10 */ /* 0x002fc4000ffde0ff */
[----:B------:R-:W5:Y:S02]  /*0310*/  @!P5 LDG.E R8, desc[UR4][R4.64] ;  /* 0x000000040408d981 */ /* 0x000f64000c1e1900 */
[----:B------:R-:W-:Y:S02]  /*0320*/  IADD3.X R3, R7, UR7, RZ, P6, !PT ;  /* 0x0000000707037c10 */ /* 0x000fe4000b7fe4ff */
[----:B------:R-:W-:Y:S02]  /*0330*/  CS2R R20, SRZ ;  /* 0x0000000000147805 */ /* 0x000fe4000001ff00 */
[-C--:B------:R-:W-:Y:S02]  /*0340*/  ISETP.GE.AND P6, PT, R14, R19.reuse, PT ;  /* 0x000000130e00720c */ /* 0x080fe40003fc6270 */
[----:B------:R-:W-:Y:S02]  /*0350*/  CS2R R24, SRZ ;  /* 0x0000000000187805 */ /* 0x000fe4000001ff00 */
[----:B------:R-:W-:Y:S01]  /*0360*/  ISETP.GE.AND P5, PT, R13, R19, PT ;  /* 0x000000130d00720c */ /* 0x000fe20003fa6270 */
[----:B------:R-:W4:Y:S01]  /*0370*/  @!P3 LDG.E R22, desc[UR4][R2.64] ;  /* 0x000000040216b981 */ /* 0x000f22000c1e1900 */
[----:B------:R-:W-:Y:S01]  /*0380*/  IMAD.MOV.U32 R19, RZ, RZ, RZ ;  /* 0x000000ffff137224 */ /* 0x000fe200078e00ff */
[----:B------:R-:W-:-:S02]  /*0390*/  ULDC.64 UR6, c[0x0][0x220] ;  /* 0x0000880000067ab9 */ /* 0x000fc40000000a00 */
[----:B------:R-:W4:Y:S04]  /*03a0*/  @!P4 LDG.E R21, desc[UR4][R2.64+0x80] ;  /* 0x000080040215c981 */ /* 0x000f28000c1e1900 */
[----:B------:R-:W5:Y:S04]  /*03b0*/  @!P0 LDG.E R25, desc[UR4][R4.64+0x80] ;  /* 0x0000800404198981 */ /* 0x000f68000c1e1900 */
[----:B------:R-:W4:Y:S04]  /*03c0*/  @!P6 LDG.E R20, desc[UR4][R2.64+0x100] ;  /* 0x000100040214e981 */ /* 0x000f28000c1e1900 */
[----:B------:R0:W4:Y:S01]  /*03d0*/  @!P5 LDG.E R19, desc[UR4][R2.64+0x180] ;  /* 0x000180040213d981 */ /* 0x000122000c1e1900 */
[----:B------:R-:W-:-:S03]  /*03e0*/  ISETP.GE.AND P0, PT, R6, 0x1, PT ;  /* 0x000000010600780c */ /* 0x000fc60003f06270 */
[----:B------:R-:W5:Y:S01]  /*03f0*/  @!P1 LDG.E R24, desc[UR4][R4.64+0x100] ;  /* 0x0001000404189981 */ /* 0x000f62000c1e1900 */
[----:B------:R-:W-:Y:S01]  /*0400*/  IADD3 R6, P1, R23, UR6, RZ ;  /* 0x0000000617067c10 */ /* 0x000fe2000ff3e0ff */
[----:B------:R-:W-:-:S06]  /*0410*/  IMAD.MOV.U32 R23, RZ, RZ, RZ ;  /* 0x000000ffff177224 */ /* 0x000fcc00078e00ff */
[----:B------:R1:W5:Y:S01]  /*0420*/  @!P2 LDG.E R23, desc[UR4][R4.64+0x180] ;  /* 0x000180040417a981 */ /* 0x000362000c1e1900 */
[----:B0-----:R-:W-:Y:S01]  /*0430*/  CS2R R2, SRZ ;  /* 0x0000000000027805 */ /* 0x001fe2000001ff00 */
[----:B------:R-:W-:Y:S01]  /*0440*/  IMAD.MOV.U32 R27, RZ, RZ, RZ ;  /* 0x000000ffff1b7224 */ /* 0x000fe200078e00ff */
[----:B------:R-:W-:Y:S01]  /*0450*/  IADD3.X R7, R7, UR7, RZ, P1, !PT ;  /* 0x0000000707077c10 */ /* 0x000fe20008ffe4ff */
[----:B------:R-:W-:-:S04]  /*0460*/  IMAD.MOV.U32 R28, RZ, RZ, RZ ;  /* 0x000000ffff1c7224 */ /* 0x000fc800078e00ff */
[----:B------:R-:W5:Y:S04]  /*0470*/  @!P3 LDG.E R3, desc[UR4][R6.64] ;  /* 0x000000040603b981 */ /* 0x000f68000c1e1900 */
[----:B------:R-:W5:Y:S04]  /*0480*/  @!P4 LDG.E R2, desc[UR4][R6.64+0x80] ;  /* 0x000080040602c981 */ /* 0x000f68000c1e1900 */
[----:B------:R-:W5:Y:S04]  /*0490*/  @!P6 LDG.E R27, desc[UR4][R6.64+0x100] ;  /* 0x00010004061be981 */ /* 0x000f68000c1e1900 */
[----:B------:R0:W5:Y:S01]  /*04a0*/  @!P5 LDG.E R28, desc[UR4][R6.64+0x180] ;  /* 0x00018004061cd981 */ /* 0x000162000c1e1900 */
[----:B--2---:R-:W-:-:S04]  /*04b0*/  FADD.FTZ R29, RZ, R15 ;  /* 0x0000000fff1d7221 */ /* 0x004fc80000010000 */
[----:B---3--:R-:W-:-:S04]  /*04c0*/  FADD.FTZ R29, R29, R12 ;  /* 0x0000000c1d1d7221 */ /* 0x008fc80000010000 */
[----:B----4-:R-:W-:-:S04]  /*04d0*/  FADD.FTZ R29, R29, R11 ;  /* 0x0000000b1d1d7221 */ /* 0x010fc80000010000 */
[----:B------:R-:W-:-:S05]  /*04e0*/  FADD.FTZ R29, R29, R10 ;  /* 0x0000000a1d1d7221 */ /* 0x000fca0000010000 */
[----:B-1----:R-:W1:Y:S01]  /*04f0*/  SHFL.BFLY PT, R4, R29, 0x10, 0x1f ;  /* 0x0e001f001d047f89 */ /* 0x002e6200000e0000 */
[----:B------:R-:W-:-:S04]  /*0500*/  FADD.FTZ R5, RZ, R22 ;  /* 0x00000016ff057221 */ /* 0x000fc80000010000 */
[----:B------:R-:W-:-:S04]  /*0510*/  FADD.FTZ R5, R5, R21 ;  /* 0x0000001505057221 */ /* 0x000fc80000010000 */
[----:B------:R-:W-:-:S04]  /*0520*/  FADD.FTZ R5, R5, R20 ;  /* 0x0000001405057221 */ /* 0x000fc80000010000 */
[----:B------:R-:W-:Y:S01]  /*0530*/  FADD.FTZ R5, R5, R19 ;  /* 0x0000001305057221 */ /* 0x000fe20000010000 */
[----:B-1----:R-:W-:-:S04]  /*0540*/  FADD.FTZ R4, R29, R4 ;  /* 0x000000041d047221 */ /* 0x002fc80000010000 */
[----:B0-----:R-:W0:Y:S04]  /*0550*/  SHFL.BFLY PT, R6, R5, 0x10, 0x1f ;  /* 0x0e001f0005067f89 */ /* 0x001e2800000e0000 */
[----:B------:R-:W1:Y:S01]  /*0560*/  SHFL.BFLY PT, R7, R4, 0x8, 0x1f ;  /* 0x0d001f0004077f89 */ /* 0x000e6200000e0000 */
[----:B0-----:R-:W-:Y:S01]  /*0570*/  FADD.FTZ R6, R5, R6 ;  /* 0x0000000605067221 */ /* 0x001fe20000010000 */
[----:B-1----:R-:W-:-:S04]  /*0580*/  FADD.FTZ R7, R4, R7 ;  /* 0x0000000704077221 */ /* 0x002fc80000010000 */
[----:B------:R-:W0:Y:S04]  /*0590*/  SHFL.BFLY PT, R5, R6, 0x8, 0x1f ;  /* 0x0d001f0006057f89 */ /* 0x000e2800000e0000 */
[----:B------:R-:W1:Y:S01]  /*05a0*/  SHFL.BFLY PT, R4, R7, 0x4, 0x1f ;  /* 0x0c801f0007047f89 */ /* 0x000e6200000e0000 */
[----:B0-----:R-:W-:Y:S01]  /*05b0*/  FADD.FTZ R29, R6, R5 ;  /* 0x00000005061d7221 */ /* 0x001fe20000010000 */
[----:B-1----:R-:W-:-:S04]  /*05c0*/  FADD.FTZ R7, R7, R4 ;  /* 0x0000000407077221 */ /* 0x002fc80000010000 */
[----:B------:R-:W0:Y:S02]  /*05d0*/  SHFL.BFLY PT, R4, R29, 0x4, 0x1f ;  /* 0x0c801f001d047f89 */ /* 0x000e2400000e0000 */
[----:B0-----:R-:W-:Y:S02]  /*05e0*/  FADD.FTZ R29, R29, R4 ;  /* 0x000000041d1d7221 */ /* 0x001fe40000010000 */
[----:B------:R-:W0:Y:S02]  /*05f0*/  SHFL.BFLY PT, R4, R7, 0x2, 0x1f ;  /* 0x0c401f0007047f89 */ /* 0x000e2400000e0000 */
[----:B0-----:R-:W-:Y:S02]  /*0600*/  FADD.FTZ R5, R7, R4 ;  /* 0x0000000407057221 */ /* 0x001fe40000010000 */
[----:B------:R-:W0:Y:S04]  /*0610*/  SHFL.BFLY PT, R4, R29, 0x2, 0x1f ;  /* 0x0c401f001d047f89 */ /* 0x000e2800000e0000 */
[----:B------:R-:W1:Y:S01]  /*0620*/  SHFL.BFLY PT, R6, R5, 0x1, 0x1f ;  /* 0x0c201f0005067f89 */ /* 0x000e6200000e0000 */
[----:B0-----:R-:W-:Y:S01]  /*0630*/  FADD.FTZ R4, R29, R4 ;  /* 0x000000041d047221 */ /* 0x001fe20000010000 */
[----:B-1----:R-:W-:-:S04]  /*0640*/  FADD.FTZ R6, R5, R6 ;  /* 0x0000000605067221 */ /* 0x002fc80000010000 */
[----:B------:R-:W0:Y:S02]  /*0650*/  SHFL.BFLY PT, R5, R4, 0x1, 0x1f ;  /* 0x0c201f0004057f89 */ /* 0x000e2400000e0000 */
[----:B0-----:R-:W-:Y:S01]  /*0660*/  FADD.FTZ R4, R4, R5 ;  /* 0x0000000504047221 */ /* 0x001fe20000010000 */
[----:B------:R-:W-:Y:S06]  /*0670*/  @!P0 EXIT ;  /* 0x000000000000894d */ /* 0x000fec0003800000 */
[----:B------:R-:W0:Y:S01]  /*0680*/  S2R R5, SR_TID.X ;  /* 0x0000000000057919 */ /* 0x000e220000002100 */
[-C--:B------:R-:W-:Y:S01]  /*0690*/  ISETP.GE.AND P2, PT, R16, R18.reuse, PT ;  /* 0x000000121000720c */ /* 0x080fe20003f46270 */
[----:B------:R-:W-:Y:S01]  /*06a0*/  ULDC.64 UR6, c[0x0][0x210] ;  /* 0x0000840000067ab9 */ /* 0x000fe20000000a00 */
[-C--:B------:R-:W-:Y:S02]  /*06b0*/  ISETP.GE.AND P3, PT, R14, R18.reuse, PT ;  /* 0x000000120e00720c */ /* 0x080fe40003f66270 */
[----:B------:R-:W-:Y:S02]  /*06c0*/  ISETP.GE.AND P4, PT, R13, R18, PT ;  /* 0x000000120d00720c */ /* 0x000fe40003f86270 */
[----:B------:R-:W-:-:S07]  /*06d0*/  ISETP.GE.AND P0, PT, R26, 0x2, PT ;  /* 0x000000021a00780c */ /* 0x000fce0003f06270 */
[C---:B-----5:R-:W-:Y:S02]  /*06e0*/  @!P2 FFMA.FTZ R25, R6.reuse, -R25, R12 ;  /* 0x800000190619a223 */ /* 0x060fe4000001000c */
[C---:B------:R-:W-:Y:S02]  /*06f0*/  @!P3 FFMA.FTZ R24, R6.reuse, -R24, R11 ;  /* 0x800000180618b223 */ /* 0x040fe4000001000b */
[----:B------:R-:W-:Y:S01]  /*0700*/  @!P4 FFMA.FTZ R23, R6, -R23, R10 ;  /* 0x800000170617c223 */ /* 0x000fe2000001000a */
[----:B------:R-:W-:Y:S02]  /*0710*/  SHF.R.S32.HI R10, RZ, 0x1f, R17 ;  /* 0x0000001fff0a7819 */ /* 0x000fe40000011411 */
[----:B------:R-:W-:Y:S02]  /*0720*/  @!P2 F2FP.BF16.F32.PACK_AB R25, RZ, R25 ;  /* 0x00000019ff19a23e */ /* 0x000fe400000010ff */
[----:B------:R-:W-:Y:S02]  /*0730*/  @!P3 F2FP.BF16.F32.PACK_AB R24, RZ, R24 ;  /* 0x00000018ff18b23e */ /* 0x000fe400000010ff */
[----:B------:R-:W-:-:S02]  /*0740*/  @!P4 F2FP.BF16.F32.PACK_AB R23, RZ, R23 ;  /* 0x00000017ff17c23e */ /* 0x000fc400000010ff */
[----:B0-----:R-:W-:-:S04]  /*0750*/  LOP3.LUT R5, R5, 0x1f, RZ, 0xc0, !PT ;  /* 0x0000001f05057812 */ /* 0x001fc800078ec0ff */
[----:B------:R-:W-:-:S13]  /*0760*/  ISETP.GE.AND P1, PT, R5, R18, PT ;  /* 0x000000120500720c */ /* 0x000fda0003f26270 */
[----:B------:R-:W-:Y:S01]  /*0770*/  @!P1 FFMA.FTZ R8, R6, -R8, R15 ;  /* 0x8000000806089223 */ /* 0x000fe2000001000f */
[----:B------:R-:W-:-:S04]  /*0780*/  LEA R6, P5, R17, UR6, 0x1 ;  /* 0x0000000611067c11 */ /* 0x000fc8000f8a08ff */
[----:B------:R-:W-:Y:S02]  /*0790*/  @!P1 F2FP.BF16.F32.PACK_AB R8, RZ, R8 ;  /* 0x00000008ff08923e */ /* 0x000fe400000010ff */
[----:B------:R-:W-:-:S05]  /*07a0*/  LEA.HI.X R7, R17, UR7, R10, 0x1, P5 ;  /* 0x0000000711077c11 */ /* 0x000fca000a8f0c0a */
[----:B------:R0:W-:Y:S04]  /*07b0*/  @!P2 STG.E.U16 desc[UR4][R6.64+0x40], R25 ;  /* 0x000040190600a986 */ /* 0x0001e8000c101504 */
[----:B------:R0:W-:Y:S04]  /*07c0*/  @!P3 STG.E.U16 desc[UR4][R6.64+0x80], R24 ;  /* 0x000080180600b986 */ /* 0x0001e8000c101504 */
[----:B------:R0:W-:Y:S04]  /*07d0*/  @!P4 STG.E.U16 desc[UR4][R6.64+0xc0], R23 ;  /* 0x0000c0170600c986 */ /* 0x0001e8000c101504 */
[----:B------:R0:W-:Y:S01]  /*07e0*/  @!P1 STG.E.U16 desc[UR4][R6.64], R8 ;  /* 0x0000000806009986 */ /* 0x0001e2000c101504 */
[----:B------:R-:W-:Y:S05]  /*07f0*/  @!P0 EXIT ;  /* 0x000000000000894d */ /* 0x000fea0003800000 */
[C---:B------:R-:W-:Y:S01]  /*0800*/  @!P1 FFMA.FTZ R3, R4.reuse, -R3, R22 ;  /* 0x8000000304039223 */ /* 0x040fe20000010016 */
[C---:B------:R-:W-:Y:S01]  /*0810*/  @!P2 FFMA.FTZ R21, R4.reuse, -R2, R21 ;  /* 0x800000020415a223 */ /* 0x040fe20000010015 */
[----:B------:R-:W-:Y:S01]  /*0820*/  @!P3 FFMA.FTZ R27, R4, -R27, R20 ;  /* 0x8000001b041bb223 */ /* 0x000fe20000010014 */
[C---:B------:R-:W-:Y:S02]  /*0830*/  LEA R2, P0, R9.reuse, UR6, 0x1 ;  /* 0x0000000609027c11 */ /* 0x040fe4000f8008ff */
[----:B------:R-:W-:Y:S02]  /*0840*/  @!P1 F2FP.BF16.F32.PACK_AB R5, RZ, R3 ;  /* 0x00000003ff05923e */ /* 0x000fe400000010ff */
[----:B------:R-:W-:Y:S02]  /*0850*/  @!P2 F2FP.BF16.F32.PACK_AB R21, RZ, R21 ;  /* 0x00000015ff15a23e */ /* 0x000fe400000010ff */
[----:B------:R-:W-:Y:S02]  /*0860*/  @!P3 F2FP.BF16.F32.PACK_AB R27, RZ, R27 ;  /* 0x0000001bff1bb23e */ /* 0x000fe400000010ff */
[----:B------:R-:W-:-:S05]  /*0870*/  LEA.HI.X R3, R9, UR7, R0, 0x1, P0 ;  /* 0x0000000709037c11 */ /* 0x000fca00080f0c00 */
[----:B------:R1:W-:Y:S04]  /*0880*/  @!P1 STG.E.U16 desc[UR4][R2.64], R5 ;  /* 0x0000000502009986 */ /* 0x0003e8000c101504 */
[----:B------:R1:W-:Y:S04]  /*0890*/  @!P2 STG.E.U16 desc[UR4][R2.64+0x40], R21 ;  /* 0x000040150200a986 */ /* 0x0003e8000c101504 */
[----:B------:R1:W-:Y:S01]  /*08a0*/  @!P3 STG.E.U16 desc[UR4][R2.64+0x80], R27 ;  /* 0x0000801b0200b986 */ /* 0x0003e2000c101504 */
[----:B------:R-:W-:Y:S05]  /*08b0*/  @P4 EXIT ;  /* 0x000000000000494d */ /* 0x000fea0003800000 */
[----:B------:R-:W-:-:S05]  /*08c0*/  FFMA.FTZ R28, R4, -R28, R19 ;  /* 0x8000001c041c7223 */ /* 0x000fca0000010013 */
[----:B------:R-:W-:-:S05]  /*08d0*/  F2FP.BF16.F32.PACK_AB R28, RZ, R28 ;  /* 0x0000001cff1c723e */ /* 0x000fca00000010ff */
[----:B------:R-:W-:Y:S01]  /*08e0*/  STG.E.U16 desc[UR4][R2.64+0xc0], R28 ;  /* 0x0000c01c02007986 */ /* 0x000fe2000c101504 */
[----:B------:R-:W-:Y:S05]  /*08f0*/  EXIT ;  /* 0x000000000000794d */ /* 0x000fea0003800000 */
.L_x_4264:
        /* <DEDUP_REMOVED lines=16> */
.L_x_11743:


//--------------------- .text._ZN43_GLOBAL__N__9ae7fba5_10_SoftMax_cu_9f978f6321softmax_warp_backwardIfN3c108BFloat16EfLi6ELb0ELb0EEEvPT0_PKT_S7_iiiPKb --------------------------
	.section	.text._ZN43_GLOBAL__N__9ae7fba5_10_SoftMax_cu_9f978f6321softmax_warp_backwardIfN3c108BFloat16EfLi6ELb0ELb0EEEvPT0_PKT_S7_iiiPKb,"ax",@progbits
	.align	128
.text._ZN43_GLOBAL__N__9ae7fba5_10_SoftMax_cu_9f978f6321softmax_warp_backwardIfN3c108BFloat16EfLi6ELb0ELb0EEEvPT0_PKT_S7_iiiPKb:
        .type           _ZN43_GLOBAL__N__9ae7fba5_10_SoftMax_cu_9f978f6321softmax_warp_backwardIfN3c108BFloat16EfLi6ELb0ELb0EEEvPT0_PKT_S7_iiiPKb,@function
        .size           _ZN43_GLOBAL__N__9ae7fba5_10_SoftMax_cu_9f978f6321softmax_warp_backwardIfN3c108BFloat16EfLi6ELb0ELb0EEEvPT0_PKT_S7_iiiPKb,(.L_x_11744 - _ZN43_GLOBAL__N__9ae7fba5_10_SoftMax_cu_9f978f6321softmax_warp_backwardIfN3c108BFloat16EfLi6ELb0ELb0EEEvPT0_PKT_S7_iiiPKb)
        .other          _ZN43_GLOBAL__N__9ae7fba5_10_SoftMax_cu_9f978f6321softmax_warp_backwardIfN3c108BFloat16EfLi6ELb0ELb0EEEvPT0_PKT_S7_iiiPKb,@"STO_CUDA_ENTRY STV_DEFAULT"
_ZN43_GLOBAL__N__9ae7fba5_10_SoftMax_cu_9f978f6321softmax_warp_backwardIfN3c108BFloat16EfLi6ELb0ELb0EEEvPT0_PKT_S7_iiiPKb:
[----:B------:R-:W-:Y:S01]  /*0000*/  LDC R1, c[0x0][0x28] ;  /* 0x00000a00ff017b82 */ /* 0x000fe20000000800 */
[----:B------:R-:W0:Y:S07]  /*0010*/  S2R R3, SR_TID.Y ;  /* 0x0000000000037919 */ /* 0x000e2e0000002200 */
[----:B------:R-:W0:Y:S01]  /*0020*/  S2UR UR4, SR_CTAID.X ;  /* 0x00000000000479c3 */ /* 0x000e220000002500 */
[----:B------:R-:W-:Y:S01]  /*0030*/  ULDC.64 UR6, c[0x0][0x218] ;  /* 0x0000860000067ab9 */ /* 0x000fe20000000a00 */
[----:B------:R-:W-:Y:S01]  /*0040*/  IMAD.MOV.U32 R12, RZ, RZ, RZ ;  /* 0x000000ffff0c7224 */ /* 0x000fe200078e00ff */
[----:B------:R-:W1:Y:S05]  /*0050*/  S2R R13, SR_TID.X ;  /* 0x00000000000d7919 */ /* 0x000e6a0000002100 */
[----:B------:R-:W0:Y:S01]  /*0060*/  LDC R0, c[0x0][0x4] ;  /* 0x00000100ff007b82 */ /* 0x000e220000000800 */
[----:B------:R-:W-:-:S07]  /*0070*/  CS2R R16, SRZ ;  /* 0x0000000000107805 */ /* 0x000fce000001ff00 */
[----:B------:R-:W2:Y:S01]  /*0080*/  LDC R8, c[0x0][0x230] ;  /* 0x00008c00ff087b82 */ /* 0x000ea20000000800 */
[----:B0-----:R-:W-:Y:S01]  /*0090*/  IMAD R0, R0, UR4, R3 ;  /* 0x0000000400007c24 */ /* 0x001fe2000f8e0203 */
[----:B------:R-:W-:-:S06]  /*00a0*/  ULDC.64 UR4, c[0x0][0x228] ;  /* 0x00008a0000047ab9 */ /* 0x000fcc0000000a00 */
[----:B------:R-:W0:Y:S01]  /*00b0*/  LDC.64 R2, c[0x0][0x218] ;  /* 0x00008600ff027b82 */ /* 0x000e220000000a00 */
[----:B-1----:R-:W-:Y:S01]  /*00c0*/  LOP3.LUT R13, R13, 0x1f, RZ, 0xc0, !PT ;  /* 0x0000001f0d0d7812 */ /* 0x002fe200078ec0ff */
[----:B------:R-:W-:-:S03]  /*00d0*/  IMAD.SHL.U32 R0, R0, 0x2, RZ ;  /* 0x0000000200007824 */ /* 0x000fc600078e00ff */
[----:B------:R-:W-:Y:S02]  /*00e0*/  LOP3.LUT R15, R13, 0x20, RZ, 0xfc, !PT ;  /* 0x000000200d0f7812 */ /* 0x000fe400078efcff */
[C---:B------:R-:W-:Y:S01]  /*00f0*/  IADD3 R20, -R0.reuse, UR4, RZ ;  /* 0x0000000400147c10 */ /* 0x040fe2000fffe1ff */
[----:B------:R-:W-:Y:S01]  /*0100*/  IMAD R0, R0, UR5, R13 ;  /* 0x0000000500007c24 */ /* 0x000fe2000f8e020d */
[----:B------:R-:W-:Y:S02]  /*0110*/  ULDC.64 UR4, c[0x0][0x208] ;  /* 0x0000820000047ab9 */ /* 0x000fe40000000a00 */
[C---:B------:R-:W-:Y:S02]  /*0120*/  VIMNMX R22, R20.reuse, 0x2, PT ;  /* 0x0000000214167848 */ /* 0x040fe40003fe0100 */
[----:B------:R-:W-:Y:S02]  /*0130*/  ISETP.GT.AND P0, PT, R20, RZ, PT ;  /* 0x000000ff1400720c */ /* 0x000fe40003f04270 */
[----:B------:R-:W-:-:S02]  /*0140*/  ISETP.GT.AND P1, PT, R22, 0x1, PT ;  /* 0x000000011600780c */ /* 0x000fc40003f24270 */
[----:B--2---:R-:W-:Y:S02]  /*0150*/  IADD3 R6, P4, R0, R8, RZ ;  /* 0x0000000800067210 */ /* 0x004fe40007f9e0ff */
[C---:B------:R-:W-:Y:S02]  /*0160*/  SEL R4, R8.reuse, RZ, P0 ;  /* 0x000000ff08047207 */ /* 0x040fe40000000000 */
[----:B------:R-:W-:Y:S01]  /*0170*/  SEL R10, R8, RZ, P1 ;  /* 0x000000ff080a7207 */ /* 0x000fe20000800000 */
[----:B------:R-:W-:Y:S01]  /*0180*/  IMAD.SHL.U32 R21, R6, 0x4, RZ ;  /* 0x0000000406157824 */ /* 0x000fe200078e00ff */
[----:B------:R-:W-:Y:S01]  /*0190*/  SHF.R.S32.HI R7, RZ, 0x1f, R0 ;  /* 0x0000001fff077819 */ /* 0x000fe20000011400 */
[----:B------:R-:W-:Y:S01]  /*01a0*/  IMAD.MOV.U32 R14, RZ, RZ, RZ ;  /* 0x000000ffff0e7224 */ /* 0x000fe200078e00ff */
[C---:B------:R-:W-:Y:S01]  /*01b0*/  ISETP.GE.AND P0, PT, R13.reuse, R4, PT ;  /* 0x000000040d00720c */ /* 0x040fe20003f06270 */
[----:B0-----:R-:W-:Y:S01]  /*01c0*/  IMAD.WIDE R2, R0, 0x4, R2 ;  /* 0x0000000400027825 */ /* 0x001fe200078e0202 */
[----:B------:R-:W-:-:S02]  /*01d0*/  ISETP.GE.AND P2, PT, R13, R10, PT ;  /* 0x0000000a0d00720c */ /* 0x000fc40003f46270 */
[----:B------:R-:W-:Y:S02]  /*01e0*/  LEA.HI.X.SX32 R9, R8, R7, 0x1, P4 ;  /* 0x0000000708097211 */ /* 0x000fe400020f0eff */
[C---:B------:R-:W-:Y:S02]  /*01f0*/  ISETP.GE.AND P1, PT, R15.reuse, R10, PT ;  /* 0x0000000a0f00720c */ /* 0x040fe40003f26270 */
[----:B------:R-:W-:Y:S02]  /*0200*/  ISETP.GE.AND P3, PT, R15, R4, PT ;  /* 0x000000040f00720c */ /* 0x000fe40003f66270 */
[----:B------:R-:W-:Y:S01]  /*0210*/  SHF.L.U64.HI R23, R6, 0x2, R9 ;  /* 0x0000000206177819 */ /* 0x000fe20000010209 */
[----:B------:R-:W0:Y:S01]  /*0220*/  LDC.64 R4, c[0x0][0x220] ;  /* 0x00008800ff047b82 */ /* 0x000e220000000a00 */
[----:B------:R-:W-:Y:S01]  /*0230*/  IADD3 R10, P4, R21, UR6, RZ ;  /* 0x00000006150a7c10 */ /* 0x000fe2000ff9e0ff */
[----:B------:R-:W2:Y:S03]  /*0240*/  @!P0 LDG.E R12, desc[UR4][R2.64] ;  /* 0x00000004020c8981 */ /* 0x000ea6000c1e1900 */
[----:B------:R-:W-:-:S02]  /*0250*/  IADD3.X R11, R23, UR7, RZ, P4, !PT ;  /* 0x00000007170b7c10 */ /* 0x000fc4000a7fe4ff */
[----:B------:R-:W-:Y:S01]  /*0260*/  CS2R R18, SRZ ;  /* 0x0000000000127805 */ /* 0x000fe2000001ff00 */
[----:B------:R-:W-:Y:S02]  /*0270*/  ULDC.64 UR6, c[0x0][0x220] ;  /* 0x0000880000067ab9 */ /* 0x000fe40000000a00 */
[----:B------:R-:W3:Y:S04]  /*0280*/  @!P2 LDG.E R14, desc[UR4][R10.64] ;  /* 0x000000040a0ea981 */ /* 0x000ee8000c1e1900 */
[----:B------:R1:W4:Y:S04]  /*0290*/  @!P3 LDG.E R17, desc[UR4][R2.64+0x80] ;  /* 0x000080040211b981 */ /* 0x000328000c1e1900 */
[----:B------:R1:W4:Y:S01]  /*02a0*/  @!P1 LDG.E R16, desc[UR4][R10.64+0x80] ;  /* 0x000080040a109981 */ /* 0x000322000c1e1900 */
[----:B0-----:R-:W-:-:S05]  /*02b0*/  IMAD.WIDE R4, R0, 0x4, R4 ;  /* 0x0000000400047825 */ /* 0x001fca00078e0204 */
[----:B------:R-:W5:Y:S01]  /*02c0*/  @!P0 LDG.E R19, desc[UR4][R4.64] ;  /* 0x0000000404138981 */ /* 0x000f62000c1e1900 */
[----:B-1----:R-:W-:-:S03]  /*02d0*/  IADD3 R2, P0, R21, UR6, RZ ;  /* 0x0000000615027c10 */ /* 0x002fc6000ff1e0ff */
[----:B------:R0:W5:Y:S01]  /*02e0*/  @!P3 LDG.E R18, desc[UR4][R4.64+0x80] ;  /* 0x000080040412b981 */ /* 0x000162000c1e1900 */
[----:B------:R-:W-:Y:S01]  /*02f0*/  IADD3.X R3, R23, UR7, RZ, P0, !PT ;  /* 0x0000000717037c10 */ /* 0x000fe200087fe4ff */
[----:B------:R-:W-:Y:S02]  /*0300*/  IMAD.MOV.U32 R21, RZ, RZ, RZ ;  /* 0x000000ffff157224 */ /* 0x000fe400078e00ff */
[----:B------:R-:W-:-:S04]  /*0310*/  IMAD.MOV.U32 R11, RZ, RZ, RZ ;  /* 0x000000ffff0b7224 */ /* 0x000fc800078e00ff */
[----:B------:R-:W5:Y:S04]  /*0320*/  @!P2 LDG.E R21, desc[UR4][R2.64] ;  /* 0x000000040215a981 */ /* 0x000f68000c1e1900 */
[----:B------:R1:W5:Y:S01]  /*0330*/  @!P1 LDG.E R11, desc[UR4][R2.64+0x80] ;  /* 0x00008004020b9981 */ /* 0x000362000c1e1900 */
[----:B------:R-:W-:Y:S01]  /*0340*/  ISETP.GE.AND P0, PT, R22, 0x1, PT ;  /* 0x000000011600780c */ /* 0x000fe20003f06270 */
[----:B--2---:R-:W-:Y:S01]  /*0350*/  FADD.FTZ R10, RZ, R12 ;  /* 0x0000000cff0a7221 */ /* 0x004fe20000010000 */
[----:B---3--:R-:W-:-:S03]  /*0360*/  FADD.FTZ R23, RZ, R14 ;  /* 0x0000000eff177221 */ /* 0x008fc60000010000 */
[----:B----4-:R-:W-:Y:S01]  /*0370*/  FADD.FTZ R10, R10, R17 ;  /* 0x000000110a0a7221 */ /* 0x010fe20000010000 */
[----:B------:R-:W-:-:S04]  /*0380*/  FADD.FTZ R23, R23, R16 ;  /* 0x0000001017177221 */ /* 0x000fc80000010000 */
[----:B0-----:R-:W0:Y:S04]  /*0390*/  SHFL.BFLY PT, R5, R10, 0x10, 0x1f ;  /* 0x0e001f000a057f89 */ /* 0x001e2800000e0000 */
[----:B------:R-:W2:Y:S01]  /*03a0*/  SHFL.BFLY PT, R4, R23, 0x10, 0x1f ;  /* 0x0e001f0017047f89 */ /* 0x000ea200000e0000 */
[----:B0-----:R-:W-:Y:S01]  /*03b0*/  FADD.FTZ R5, R10, R5 ;  /* 0x000000050a057221 */ /* 0x001fe20000010000 */
[----:B--2---:R-:W-:-:S04]  /*03c0*/  FADD.FTZ R4, R23, R4 ;  /* 0x0000000417047221 */ /* 0x004fc80000010000 */
[----:B------:R-:W0:Y:S04]  /*03d0*/  SHFL.BFLY PT, R24, R5, 0x8, 0x1f ;  /* 0x0d001f0005187f89 */ /* 0x000e2800000e0000 */
[----:B------:R-:W2:Y:S01]  /*03e0*/  SHFL.BFLY PT, R25, R4, 0x8, 0x1f ;  /* 0x0d001f0004197f89 */ /* 0x000ea200000e0000 */
[----:B0-----:R-:W-:Y:S01]  /*03f0*/  FADD.FTZ R24, R5, R24 ;  /* 0x0000001805187221 */ /* 0x001fe20000010000 */
[----:B--2---:R-:W-:-:S04]  /*0400*/  FADD.FTZ R25, R4, R25 ;  /* 0x0000001904197221 */ /* 0x004fc80000010000 */
[----:B-1----:R-:W0:Y:S04]  /*0410*/  SHFL.BFLY PT, R3, R24, 0x4, 0x1f ;  /* 0x0c801f0018037f89 */ /* 0x002e2800000e0000 */
        /* <DEDUP_REMOVED lines=10> */
[-C--:B------:R-:W-:Y:S01]  /*04c0*/  ISETP.GE.AND P1, PT, R13, R8.reuse, PT ;  /* 0x000000080d00720c */ /* 0x080fe20003f26270 */
[----:B-1----:R-:W-:Y:S01]  /*04d0*/  FADD.FTZ R5, R10, R5 ;  /* 0x000000050a057221 */ /* 0x002fe20000010000 */
[----:B------:R-:W-:Y:S01]  /*04e0*/  ISETP.GE.AND P2, PT, R15, R8, PT ;  /* 0x000000080f00720c */ /* 0x000fe20003f46270 */
[----:B------:R-:W-:Y:S01]  /*04f0*/  ULDC.64 UR6, c[0x0][0x210] ;  /* 0x0000840000067ab9 */ /* 0x000fe20000000a00 */
[----:B------:R-:W-:Y:S01]  /*0500*/  ISETP.GE.AND P0, PT, R20, 0x2, PT ;  /* 0x000000021400780c */ /* 0x000fe20003f06270 */
[----:B0-2---:R-:W-:Y:S01]  /*0510*/  FADD.FTZ R23, R23, R4 ;  /* 0x0000000417177221 */ /* 0x005fe20000010000 */
[----:B------:R-:W-:-:S04]  /*0520*/  LEA R2, P3, R0, UR6, 0x1 ;  /* 0x0000000600027c11 */ /* 0x000fc8000f8608ff */
[----:B------:R-:W-:-:S03]  /*0530*/  LEA.HI.X R3, R0, UR7, R7, 0x1, P3 ;  /* 0x0000000700037c11 */ /* 0x000fc600098f0c07 */
[C---:B-----5:R-:W-:Y:S02]  /*0540*/  @!P1 FFMA.FTZ R19, R5.reuse, -R19, R12 ;  /* 0x8000001305139223 */ /* 0x060fe4000001000c */
[----:B------:R-:W-:-:S03]  /*0550*/  @!P2 FFMA.FTZ R18, R5, -R18, R17 ;  /* 0x800000120512a223 */ /* 0x000fc60000010011 */
[----:B------:R-:W-:Y:S02]  /*0560*/  @!P1 F2FP.BF16.F32.PACK_AB R19, RZ, R19 ;  /* 0x00000013ff13923e */ /* 0x000fe400000010ff */
[----:B------:R-:W-:-:S03]  /*0570*/  @!P2 F2FP.BF16.F32.PACK_AB R18, RZ, R18 ;  /* 0x00000012ff12a23e */ /* 0x000fc600000010ff */
[----:B------:R0:W-:Y:S04]  /*0580*/  @!P1 STG.E.U16 desc[UR4][R2.64], R19 ;  /* 0x0000001302009986 */ /* 0x0001e8000c101504 */
[----:B------:R0:W-:Y:S01]  /*0590*/  @!P2 STG.E.U16 desc[UR4][R2.64+0x40], R18 ;  /* 0x000040120200a986 */ /* 0x0001e2000c101504 */
[----:B------:R-:W-:Y:S05]  /*05a0*/  @!P0 EXIT ;  /* 0x000000000000894d */ /* 0x000fea0003800000 */
[----:B------:R-:W-:Y:S01]  /*05b0*/  @!P1 FFMA.FTZ R21, R23, -R21, R14 ;  /* 0x8000001517159223 */ /* 0x000fe2000001000e */
[----:B0-----:R-:W-:-:S04]  /*05c0*/  LEA R2, P0, R6, UR6, 0x1 ;  /* 0x0000000606027c11 */ /* 0x001fc8000f8008ff */
[----:B------:R-:W-:Y:S02]  /*05d0*/  @!P1 F2FP.BF16.F32.PACK_AB R21, RZ, R21 ;  /* 0x00000015ff15923e */ /* 0x000fe400000010ff */
[----:B------:R-:W-:-:S05]  /*05e0*/  LEA.HI.X R3, R6, UR7, R9, 0x1, P0 ;  /* 0x0000000706037c11 */ /* 0x000fca00080f0c09 */
[----:B------:R0:W-:Y:S01]  /*05f0*/  @!P1 STG.E.U16 desc[UR4][R2.64], R21 ;  /* 0x0000001502009986 */ /* 0x0001e2000c101504 */
[----:B------:R-:W-:Y:S05]  /*0600*/  @P2 EXIT ;  /* 0x000000000000294d */ /* 0x000fea0003800000 */
[----:B------:R-:W-:-:S05]  /*0610*/  FFMA.FTZ R11, R23, -R11, R16 ;  /* 0x8000000b170b7223 */ /* 0x000fca0000010010 */
[----:B------:R-:W-:-:S05]  /*0620*/  F2FP.BF16.F32.PACK_AB R11, RZ, R11 ;  /* 0x0000000bff0b723e */ /* 0x000fca00000010ff */
[----:B------:R-:W-:Y:S01]  /*0630*/  STG.E.U16 desc[UR4][R2.64+0x40], R11 ;  /* 0x0000400b02007986 */ /* 0x000fe2000c101504 */
[----:B------:R-:W-:Y:S05]  /*0640*/  EXIT ;  /* 0x000000000000794d */ /* 0x000fea0003800000 */
.L_x_4265:
        /* <DEDUP_REMOVED lines=11> */
.L_x_11744:


//--------------------- .text._ZN43_GLOBAL__N__9ae7fba5_10_SoftMax_cu_9f978f6321softmax_warp_backwardIfN3c108BFloat16EfLi5ELb0ELb0EEEvPT0_PKT_S7_iiiPKb --------------------------
	.section	.text._ZN43_GLOBAL__N__9ae7fba5_10_SoftMax_cu_9f978f6321softmax_warp_backwardIfN3c108BFloat16EfLi5ELb0ELb0EEEvPT0_PKT_S7_iiiPKb,"ax",@progbits
	.align	128
.text._ZN43_GLOBAL__N__9ae7fba5_10_SoftMax_cu_9f978f6321softmax_warp_backwardIfN3c108BFloat16EfLi5ELb0ELb0EEEvPT0_PKT_S7_iiiPKb:
        .type           _ZN43_GLOBAL__N__9ae7fba5_10_SoftMax_cu_9f978f6321softmax_warp_backwardIfN3c108BFloat16EfLi5ELb0ELb0EEEvPT0_PKT_S7_iiiPKb,@function
        .size           _ZN43_GLOBAL__N__9ae7fba5_10_SoftMax_cu_9f978f6321softmax_warp_backwardIfN3c108BFloat16EfLi5ELb0ELb0EEEvPT0_PKT_S7_iiiPKb,(.L_x_11745 - _ZN43_GLOBAL__N__9ae7fba5_10_SoftMax_cu_9f978f6321softmax_warp_backwardIfN3c108BFloat16EfLi5ELb0ELb0EEEvPT0_PKT_S7_iiiPKb)
        .other          _ZN43_GLOBAL__N__9ae7fba5_10_SoftMax_cu_9f978f6321softmax_warp_backwardIfN3c108BFloat16EfLi5ELb0ELb0EEEvPT0_PKT_S7_iiiPKb,@"STO_CUDA_ENTRY STV_DEFAULT"
_ZN43_GLOBAL__N__9ae7fba5_10_SoftMax_cu_9f978f6321softmax_warp_backwardIfN3c108BFloat16EfLi5ELb0ELb0EEEvPT0_PKT_S7_iiiPKb:
        /* <DEDUP_REMOVED lines=9> */
[----:B------:R-:W-:-:S05]  /*0090*/  IMAD.SHL.U32 R2, R2, 0x2, RZ ;  /* 0x0000000202027824 */ /* 0x000fca00078e00ff */
[C---:B------:R-:W-:Y:S01]  /*00a0*/  IADD3 R18, -R2.reuse, UR4, RZ ;  /* 0x0000000402127c10 */ /* 0x040fe2000fffe1ff */
[----:B------:R-:W-:Y:S01]  /*00b0*/  IMAD R2, R2, UR5, R5 ;  /* 0x0000000502027c24 */ /* 0x000fe2000f8e0205 */
[----:B------:R-:W-:Y:S02]  /*00c0*/  ULDC.64 UR4, c[0x0][0x208] ;  /* 0x0000820000047ab9 */ /* 0x000fe40000000a00 */
[C---:B------:R-:W-:Y:S02]  /*00d0*/  VIMNMX R19, R18.reuse, 0x2, PT ;  /* 0x0000000212137848 */ /* 0x040fe40003fe0100 */
[----:B------:R-:W-:Y:S02]  /*00e0*/  ISETP.GT.AND P0, PT, R18, RZ, PT ;  /* 0x000000ff1200720c */ /* 0x000fe40003f04270 */
[----:B------:R-:W-:Y:S02]  /*00f0*/  ISETP.GT.AND P1, PT, R19, 0x1, PT ;  /* 0x000000011300780c */ /* 0x000fe40003f24270 */
[----:B--2---:R-:W-:-:S02]  /*0100*/  SEL R4, R0, RZ, P0 ;  /* 0x000000ff00047207 */ /* 0x004fc40000000000 */
[----:B------:R-:W-:Y:S02]  /*0110*/  SEL R6, R0, RZ, P1 ;  /* 0x000000ff00067207 */ /* 0x000fe40000800000 */
[C---:B------:R-:W-:Y:S01]  /*0120*/  ISETP.GE.AND P1, PT, R5.reuse, R4, PT ;  /* 0x000000040500720c */ /* 0x040fe20003f26270 */
[----:B------:R-:W-:Y:S01]  /*0130*/  IMAD.MOV.U32 R4, RZ, RZ, RZ ;  /* 0x000000ffff047224 */ /* 0x000fe200078e00ff */
[----:B------:R-:W-:Y:S02]  /*0140*/  ISETP.GE.AND P0, PT, R5, R6, PT ;  /* 0x000000060500720c */ /* 0x000fe40003f06270 */
[----:B------:R-:W-:-:S09]  /*0150*/  SHF.R.S32.HI R3, RZ, 0x1f, R2 ;  /* 0x0000001fff037819 */ /* 0x000fd20000011402 */
[----:B------:R-:W0:Y:S01]  /*0160*/  @!P1 LDC.64 R10, c[0x0][0x218] ;  /* 0x00008600ff0a9b82 */ /* 0x000e220000000a00 */
[C---:B------:R-:W-:Y:S01]  /*0170*/  @!P1 IMAD.SHL.U32 R15, R2.reuse, 0x4, RZ ;  /* 0x00000004020f9824 */ /* 0x040fe200078e00ff */
[C---:B------:R-:W-:Y:S02]  /*0180*/  @!P0 IADD3 R8, P2, R2.reuse, R0, RZ ;  /* 0x0000000002088210 */ /* 0x040fe40007f5e0ff */
[----:B------:R-:W-:Y:S02]  /*0190*/  @!P1 SHF.L.U64.HI R16, R2, 0x2, R3 ;  /* 0x0000000202109819 */ /* 0x000fe40000010203 */
[----:B------:R-:W-:Y:S01]  /*01a0*/  @!P0 LEA.HI.X.SX32 R9, R0, R3, 0x1, P2 ;  /* 0x0000000300098211 */ /* 0x000fe200010f0eff */
[C---:B------:R-:W-:Y:S01]  /*01b0*/  @!P0 IMAD.SHL.U32 R17, R8.reuse, 0x4, RZ ;  /* 0x0000000408118824 */ /* 0x040fe200078e00ff */
[----:B------:R-:W1:Y:S02]  /*01c0*/  @!P0 LDC.64 R6, c[0x0][0x218] ;  /* 0x00008600ff068b82 */ /* 0x000e640000000a00 */
[----:B------:R-:W-:-:S06]  /*01d0*/  @!P0 SHF.L.U64.HI R8, R8, 0x2, R9 ;  /* 0x0000000208088819 */ /* 0x000fcc0000010209 */
[----:B------:R-:W2:Y:S01]  /*01e0*/  @!P1 LDC.64 R20, c[0x0][0x220] ;  /* 0x00008800ff149b82 */ /* 0x000ea20000000a00 */
[----:B0-----:R-:W-:-:S05]  /*01f0*/  @!P1 IADD3 R10, P2, R15, R10, RZ ;  /* 0x0000000a0f0a9210 */ /* 0x001fca0007f5e0ff */
[----:B------:R-:W-:Y:S01]  /*0200*/  @!P1 IMAD.X R11, R16, 0x1, R11, P2 ;  /* 0x00000001100b9824 */ /* 0x000fe200010e060b */
[----:B-1----:R-:W-:Y:S01]  /*0210*/  @!P0 IADD3 R12, P3, R17, R6, RZ ;  /* 0x00000006110c8210 */ /* 0x002fe20007f7e0ff */
[----:B------:R-:W-:-:S04]  /*0220*/  IMAD.MOV.U32 R6, RZ, RZ, RZ ;  /* 0x000000ffff067224 */ /* 0x000fc800078e00ff */
[----:B------:R-:W-:Y:S02]  /*0230*/  @!P0 IMAD.X R13, R8, 0x1, R7, P3 ;  /* 0x00000001080d8824 */ /* 0x000fe400018e0607 */
[----:B------:R-:W3:Y:S04]  /*0240*/  @!P1 LDG.E R6, desc[UR4][R10.64] ;  /* 0x000000040a069981 */ /* 0x000ee8000c1e1900 */
[----:B------:R-:W4:Y:S01]  /*0250*/  @!P0 LDG.E R4, desc[UR4][R12.64] ;  /* 0x000000040c048981 */ /* 0x000f22000c1e1900 */
[----:B--2---:R-:W-:Y:S01]  /*0260*/  @!P1 IADD3 R14, P2, R15, R20, RZ ;  /* 0x000000140f0e9210 */ /* 0x004fe20007f5e0ff */
[----:B------:R-:W-:-:S04]  /*0270*/  IMAD.MOV.U32 R7, RZ, RZ, RZ ;  /* 0x000000ffff077224 */ /* 0x000fc800078e00ff */
[----:B------:R-:W-:Y:S02]  /*0280*/  @!P1 IMAD.X R15, R16, 0x1, R21, P2 ;  /* 0x00000001100f9824 */ /* 0x000fe400010e0615 */
[----:B------:R-:W0:Y:S03]  /*0290*/  @!P0 LDC.64 R20, c[0x0][0x220] ;  /* 0x00008800ff148b82 */ /* 0x000e260000000a00 */
[----:B------:R1:W5:Y:S01]  /*02a0*/  @!P1 LDG.E R7, desc[UR4][R14.64] ;  /* 0x000000040e079981 */ /* 0x000362000c1e1900 */
[----:B------:R-:W-:Y:S01]  /*02b0*/  IMAD.MOV.U32 R9, RZ, RZ, RZ ;  /* 0x000000ffff097224 */ /* 0x000fe200078e00ff */
[----:B0-----:R-:W-:-:S05]  /*02c0*/  @!P0 IADD3 R16, P1, R17, R20, RZ ;  /* 0x0000001411108210 */ /* 0x001fca0007f3e0ff */
[----:B------:R-:W-:-:S05]  /*02d0*/  @!P0 IMAD.X R17, R8, 0x1, R21, P1 ;  /* 0x0000000108118824 */ /* 0x000fca00008e0615 */
[----:B------:R0:W5:Y:S01]  /*02e0*/  @!P0 LDG.E R9, desc[UR4][R16.64] ;  /* 0x0000000410098981 */ /* 0x000162000c1e1900 */
[----:B------:R-:W-:Y:S01]  /*02f0*/  ISETP.GE.AND P0, PT, R19, 0x1, PT ;  /* 0x000000011300780c */ /* 0x000fe20003f06270 */
[----:B---3--:R-:W-:Y:S01]  /*0300*/  FADD.FTZ R8, RZ, R6 ;  /* 0x00000006ff087221 */ /* 0x008fe20000010000 */
[----:B----4-:R-:W-:-:S04]  /*0310*/  FADD.FTZ R10, RZ, R4 ;  /* 0x00000004ff0a7221 */ /* 0x010fc80000010000 */
[----:B------:R-:W2:Y:S04]  /*0320*/  SHFL.BFLY PT, R11, R8, 0x10, 0x1f ;  /* 0x0e001f00080b7f89 */ /* 0x000ea800000e0000 */
[----:B------:R-:W3:Y:S01]  /*0330*/  SHFL.BFLY PT, R13, R10, 0x10, 0x1f ;  /* 0x0e001f000a0d7f89 */ /* 0x000ee200000e0000 */
[----:B--2---:R-:W-:Y:S01]  /*0340*/  FADD.FTZ R11, R8, R11 ;  /* 0x0000000b080b7221 */ /* 0x004fe20000010000 */
[----:B---3--:R-:W-:-:S04]  /*0350*/  FADD.FTZ R13, R10, R13 ;  /* 0x0000000d0a0d7221 */ /* 0x008fc80000010000 */
[----:B------:R-:W2:Y:S04]  /*0360*/  SHFL.BFLY PT, R12, R11, 0x8, 0x1f ;  /* 0x0d001f000b0c7f89 */ /* 0x000ea800000e0000 */
[----:B-1----:R-:W1:Y:S01]  /*0370*/  SHFL.BFLY PT, R14, R13, 0x8, 0x1f ;  /* 0x0d001f000d0e7f89 */ /* 0x002e6200000e0000 */
[----:B--2---:R-:W-:Y:S01]  /*0380*/  FADD.FTZ R12, R11, R12 ;  /* 0x0000000c0b0c7221 */ /* 0x004fe20000010000 */
[----:B-1----:R-:W-:-:S04]  /*0390*/  FADD.FTZ R14, R13, R14 ;  /* 0x0000000e0d0e7221 */ /* 0x002fc80000010000 */
[----:B------:R-:W1:Y:S04]  /*03a0*/  SHFL.BFLY PT, R15, R12, 0x4, 0x1f ;  /* 0x0c801f000c0f7f89 */ /* 0x000e6800000e0000 */
[----:B0-----:R-:W0:Y:S01]  /*03b0*/  SHFL.BFLY PT, R17, R14, 0x4, 0x1f ;  /* 0x0c801f000e117f89 */ /* 0x001e2200000e0000 */
[----:B-1----:R-:W-:Y:S01]  /*03c0*/  FADD.FTZ R15, R12, R15 ;  /* 0x0000000f0c0f7221 */ /* 0x002fe20000010000 */
[----:B0-----:R-:W-:-:S04]  /*03d0*/  FADD.FTZ R17, R14, R17 ;  /* 0x000000110e117221 */ /* 0x001fc80000010000 */
        /* <DEDUP_REMOVED lines=8> */
[----:B-1----:R-:W-:Y:S01]  /*0460*/  FADD.FTZ R19, R8, R19 ;  /* 0x0000001308137221 */ /* 0x002fe20000010000 */
[----:B------:R-:W-:Y:S01]  /*0470*/  ISETP.GE.AND P0, PT, R18, 0x2, PT ;  /* 0x000000021200780c */ /* 0x000fe20003f06270 */
[----:B0-2---:R-:W-:-:S10]  /*0480*/  FADD.FTZ R13, R13, R16 ;  /* 0x000000100d0d7221 */ /* 0x005fd40000010000 */
[----:B------:R-:W0:Y:S01]  /*0490*/  @!P1 LDC.64 R10, c[0x0][0x210] ;  /* 0x00008400ff0a9b82 */ /* 0x000e220000000a00 */
[----:B-----5:R-:W-:-:S05]  /*04a0*/  @!P1 FFMA.FTZ R7, R19, -R7, R6 ;  /* 0x8000000713079223 */ /* 0x020fca0000010006 */
[----:B------:R-:W-:Y:S02]  /*04b0*/  @!P1 F2FP.BF16.F32.PACK_AB R7, RZ, R7 ;  /* 0x00000007ff07923e */ /* 0x000fe400000010ff */
[----:B0-----:R-:W-:-:S04]  /*04c0*/  @!P1 LEA R10, P2, R2, R10, 0x1 ;  /* 0x0000000a020a9211 */ /* 0x001fc800078408ff */
[----:B------:R-:W-:-:S05]  /*04d0*/  @!P1 LEA.HI.X R11, R2, R11, R3, 0x1, P2 ;  /* 0x0000000b020b9211 */ /* 0x000fca00010f0c03 */
[----:B------:R0:W-:Y:S01]  /*04e0*/  @!P1 STG.E.U16 desc[UR4][R10.64], R7 ;  /* 0x000000070a009986 */ /* 0x0001e2000c101504 */
[----:B------:R-:W-:Y:S05]  /*04f0*/  @!P0 EXIT ;  /* 0x000000000000894d */ /* 0x000fea0003800000 */
[----:B------:R-:W-:Y:S05]  /*0500*/  @P1 EXIT ;  /* 0x000000000000194d */ /* 0x000fea0003800000 */
[----:B------:R-:W-:Y:S01]  /*0510*/  IADD3 R5, P0, R2, R0, RZ ;  /* 0x0000000002057210 */ /* 0x000fe20007f1e0ff */
[----:B------:R-:W-:Y:S01]  /*0520*/  ULDC.64 UR6, c[0x0][0x210] ;  /* 0x0000840000067ab9 */ /* 0x000fe20000000a00 */
[----:B------:R-:W-:Y:S02]  /*0530*/  FFMA.FTZ R9, R13, -R9, R4 ;  /* 0x800000090d097223 */ /* 0x000fe40000010004 */
[----:B------:R-:W-:Y:S02]  /*0540*/  LEA.HI.X.SX32 R0, R0, R3, 0x1, P0 ;  /* 0x0000000300007211 */ /* 0x000fe400000f0eff */
[C---:B------:R-:W-:Y:S02]  /*0550*/  LEA R2, P0, R5.reuse, UR6, 0x1 ;  /* 0x0000000605027c11 */ /* 0x040fe4000f8008ff */
[----:B------:R-:W-:Y:S02]  /*0560*/  F2FP.BF16.F32.PACK_AB R9, RZ, R9 ;  /* 0x00000009ff09723e */ /* 0x000fe400000010ff */
[----:B------:R-:W-:-:S05]  /*0570*/  LEA.HI.X R3, R5, UR7, R0, 0x1, P0 ;  /* 0x0000000705037c11 */ /* 0x000fca00080f0c00 */
[----:B------:R-:W-:Y:S01]  /*0580*/  STG.E.U16 desc[UR4][R2.64], R9 ;  /* 0x0000000902007986 */ /* 0x000fe2000c101504 */
[----:B------:R-:W-:Y:S05]  /*0590*/  EXIT ;  /* 0x000000000000794d */ /* 0x000fea0003800000 */
.L_x_4266:
        /* <DEDUP_REMOVED lines=14> */
.L_x_11745:


//--------------------- .text._ZN43_GLOBAL__N__9ae7fba5_10_SoftMax_cu_9f978f6321softmax_warp_backwardIfN3c108BFloat16EfLi4ELb0ELb0EEEvPT0_PKT_S7_iiiPKb --------------------------
	.section	.text._ZN43_GLOBAL__N__9ae7fba5_10_SoftMax_cu_9f978f6321softmax_warp_backwardIfN3c108BFloat16EfLi4ELb0ELb0EEEvPT0_PKT_S7_iiiPKb,"ax",@progbits
	.align	128
.text._ZN43_GLOBAL__N__9ae7fba5_10_SoftMax_cu_9f978f6321softmax_warp_backwardIfN3c108BFloat16EfLi4ELb0ELb0EEEvPT0_PKT_S7_iiiPKb:
        .type           _ZN43_GLOBAL__N__9ae7fba5_10_SoftMax_cu_9f978f6321softmax_warp_backwardIfN3c108BFloat16EfLi4ELb0ELb0EEEvPT0_PKT_S7_iiiPKb,@function
        .size           _ZN43_GLOBAL__N__9ae7fba5_10_SoftMax_cu_9f978f6321softmax_warp_backwardIfN3c108BFloat16EfLi4ELb0ELb0EEEvPT0_PKT_S7_iiiPKb,(.L_x_11746 - _ZN43_GLOBAL__N__9ae7fba5_10_SoftMax_cu_9f978f6321softmax_warp_backwardIfN3c108BFloat16EfLi4ELb0ELb0EEEvPT0_PKT_S7_iiiPKb)
        .other          _ZN43_GLOBAL__N__9ae7fba5_10_SoftMax_cu_9f978f6321softmax_warp_backwardIfN3c108BFloat16EfLi4ELb0ELb0EEEvPT0_PKT_S7_iiiPKb,@"STO_CUDA_ENTRY STV_DEFAULT"
_ZN43_GLOBAL__N__9ae7fba5_10_SoftMax_cu_9f978f6321softmax_warp_backwardIfN3c108BFloat16EfLi4ELb0ELb0EEEvPT0_PKT_S7_iiiPKb:
        /* <DEDUP_REMOVED lines=62> */
[----:B------:R0:W1:Y:S04]  /*03e0*/  SHFL.BFLY PT, R8, R15, 0x1, 0x101f ;  /* 0x0c301f000f087f89 */ /* 0x00006800000e0000 */
[----:B------:R0:W2:Y:S01]  /*03f0*/  SHFL.BFLY PT, R16, R17, 0x1, 0x101f ;  /* 0x0c301f0011107f89 */ /* 0x0000a200000e0000 */
[----:B------:R-:W-:Y:S05]  /*0400*/  @!P0 EXIT ;  /* 0x000000000000894d */ /* 0x000fea0003800000 */
[----:B------:R-:W-:Y:S01]  /*0410*/  ISETP.GE.AND P1, PT, R5, R0, PT ;  /* 0x000000000500720c */ /* 0x000fe20003f26270 */
[----:B01----:R-:W-:Y:S01]  /*0420*/  FADD.FTZ R15, R15, R8 ;  /* 0x000000080f0f7221 */ /* 0x003fe20000010000 */
[----:B------:R-:W-:Y:S01]  /*0430*/  ISETP.GE.AND P0, PT, R18, 0x2, PT ;  /* 0x000000021200780c */ /* 0x000fe20003f06270 */
[----:B--2---:R-:W-:-:S10]  /*0440*/  FADD.FTZ R17, R17, R16 ;  /* 0x0000001011117221 */ /* 0x004fd40000010000 */
        /* <DEDUP_REMOVED lines=17> */
.L_x_4267:
        /* <DEDUP_REMOVED lines=10> */
.L_x_11746:


//--------------------- .text._ZN43_GLOBAL__N__9ae7fba5_10_SoftMax_cu_9f978f6321softmax_warp_backwardIfN3c108BFloat16EfLi3ELb0ELb0EEEvPT0_PKT_S7_iiiPKb --------------------------
	.section	.text._ZN43_GLOBAL__N__9ae7fba5_10_SoftMax_cu_9f978f6321softmax_warp_backwardIfN3c108BFloat16EfLi3ELb0ELb0EEEvPT0_PKT_S7_iiiPKb,"ax",@progbits
	.align	128
.text._ZN43_GLOBAL__N__9ae7fba5_10_SoftMax_cu_9f978f6321softmax_warp_backwardIfN3c108BFloat16EfLi3ELb0ELb0EEEvPT0_PKT_S7_iiiPKb:
        .type           _ZN43_GLOBAL__N__9ae7fba5_10_SoftMax_cu_9f978f6321softmax_warp_backwardIfN3c108BFloat16EfLi3ELb0ELb0EEEvPT0_PKT_S7_iiiPKb,@function
        .size           _ZN43_GLOBAL__N__9ae7fba5_10_SoftMax_cu_9f978f6321softmax_warp_backwardIfN3c108BFloat16EfLi3ELb0ELb0EEEvPT0_PKT_S7_iiiPKb,(.L_x_11747 - _ZN43_GLOBAL__N__9ae7fba5_10_SoftMax_cu_9f978f6321softmax_warp_backwardIfN3c108BFloat16EfLi3ELb0ELb0EEEvPT0_PKT_S7_iiiPKb)
        .other          _ZN43_GLOBAL__N__9ae7fba5_10_SoftMax_cu_9f978f6321softmax_warp_backwardIfN3c108BFloat16EfLi3ELb0ELb0EEEvPT0_PKT_S7_iiiPKb,@"STO_CUDA_ENTRY STV_DEFAULT"
_ZN43_GLOBAL__N__9ae7fba5_10_SoftMax_cu_9f978f6321softmax_warp_backwardIfN3c108BFloat16EfLi3ELb0ELb0EEEvPT0_PKT_S7_iiiPKb:
        /* <DEDUP_REMOVED lines=54> */
[----:B-1----:R-:W1:Y:S04]  /*0360*/  SHFL.BFLY PT, R14, R9, 0x2, 0x181f ;  /* 0x0c581f00090e7f89 */ /* 0x002e6800000e0000 */
[----:B------:R-:W2:Y:S01]  /*0370*/  SHFL.BFLY PT, R20, R13, 0x2, 0x181f ;  /* 0x0c581f000d147f89 */ /* 0x000ea200000e0000 */
[----:B-1----:R-:W-:Y:S01]  /*0380*/  FADD.FTZ R14, R9, R14 ;  /* 0x0000000e090e7221 */ /* 0x002fe20000010000 */
[----:B--2---:R-:W-:-:S04]  /*0390*/  FADD.FTZ R20, R13, R20 ;  /* 0x000000140d147221 */ /* 0x004fc80000010000 */
[----:B------:R1:W2:Y:S04]  /*03a0*/  SHFL.BFLY PT, R15, R14, 0x1, 0x181f ;  /* 0x0c381f000e0f7f89 */ /* 0x0002a800000e0000 */
[----:B0-----:R1:W0:Y:S01]  /*03b0*/  SHFL.BFLY PT, R17, R20, 0x1, 0x181f ;  /* 0x0c381f0014117f89 */ /* 0x00122200000e0000 */
[----:B------:R-:W-:Y:S05]  /*03c0*/  @!P0 EXIT ;  /* 0x000000000000894d */ /* 0x000fea0003800000 */
[----:B------:R-:W-:Y:S01]  /*03d0*/  ISETP.GE.AND P1, PT, R5, R0, PT ;  /* 0x000000000500720c */ /* 0x000fe20003f26270 */
[----:B--2---:R-:W-:Y:S01]  /*03e0*/  FADD.FTZ R15, R14, R15 ;  /* 0x0000000f0e0f7221 */ /* 0x004fe20000010000 */
[----:B------:R-:W-:Y:S01]  /*03f0*/  ISETP.GE.AND P0, PT, R10, 0x2, PT ;  /* 0x000000020a00780c */ /* 0x000fe20003f06270 */
[----:B0-----:R-:W-:-:S10]  /*0400*/  FADD.FTZ R17, R20, R17 ;  /* 0x0000001114117221 */ /* 0x001fd40000010000 */
        /* <DEDUP_REMOVED lines=17> */
.L_x_4268:
        /* <DEDUP_REMOVED lines=14> */
.L_x_11747:


//--------------------- .text._ZN43_GLOBAL__N__9ae7fba5_10_SoftMax_cu_9f978f6321softmax_warp_backwardIfN3c108BFloat16EfLi2ELb0ELb0EEEvPT0_PKT_S7_iiiPKb --------------------------
	.section	.text._ZN43_GLOBAL__N__9ae7fba5_10_SoftMax_cu_9f978f6321softmax_warp_backwardIfN3c108BFloat16EfLi2ELb0ELb0EEEvPT0_PKT_S7_iiiPKb,"ax",@progbits
	.align	128
.text._ZN43_GLOBAL__N__9ae7fba5_10_SoftMax_cu_9f978f6321softmax_warp_backwardIfN3c108BFloat16EfLi2ELb0ELb0EEEvPT0_PKT_S7_iiiPKb:
        .type           _ZN43_GLOBAL__N__9ae7fba5_10_SoftMax_cu_9f978f6321softmax_warp_backwardIfN3c108BFloat16EfLi2ELb0ELb0EEEvPT0_PKT_S7_iiiPKb,@function
        .size           _ZN43_GLOBAL__N__9ae7fba5_10_SoftMax_cu_9f978f6321softmax_warp_backwardIfN3c108BFloat16EfLi2ELb0ELb0EEEvPT0_PKT_S7_iiiPKb,(.L_x_11748 - _ZN43_GLOBAL__N__9ae7fba5_10_SoftMax_cu_9f978f6321softmax_warp_backwardIfN3c108BFloat16EfLi2ELb0ELb0EEEvPT0_PKT_S7_iiiPKb)
        .other          _ZN43_GLOBAL__N__9ae7fba5_10_SoftMax_cu_9f978f6321softmax_warp_backwardIfN3c108BFloat16EfLi2ELb0ELb0EEEvPT0_PKT_S7_iiiPKb,@"STO_CUDA_ENTRY STV_DEFAULT"
_ZN43_GLOBAL__N__9ae7fba5_10_SoftMax_cu_9f978f6321softmax_warp_backwardIfN3c108BFloat16EfLi2ELb0ELb0EEEvPT0_PKT_S7_iiiPKb:
        /* <DEDUP_REMOVED lines=18> */
[C---:B------:R-:W-:Y:S01]  /*0120*/  ISETP.GE.AND P1, PT, R5.reuse, R4, PT ;  /* 0x000000040500720c */ /* 0x040fe20003f26270 */
[----:B------:R-:W-:Y:S01]  /*0130*/  IMAD.MOV.U32 R4, RZ, RZ, RZ ;  /* 0x000000ffff047224 */ /* 0x000fe200078e00ff */
[----:B------:R-:W-:-:S02]  /*0140*/  ISETP.GE.AND P0, PT, R5, R6, PT ;  /* 0x000000060500720c */ /* 0x000fc40003f06270 */
        /* <DEDUP_REMOVED lines=8> */
[----:B------:R-:W-:-:S02]  /*01d0*/  @!P0 SHF.L.U64.HI R18, R18, 0x2, R9 ;  /* 0x0000000212128819 */ /* 0x000fc40000010209 */
[----:B------:R-:W-:-:S04]  /*01e0*/  CS2R R8, SRZ ;  /* 0x0000000000087805 */ /* 0x000fc8000001ff00 */
[----:B------:R-:W2:Y:S01]  /*01f0*/  @!P1 LDC.64 R20, c[0x0][0x220] ;  /* 0x00008800ff149b82 */ /* 0x000ea20000000a00 */
[----:B0-----:R-:W-:-:S05]  /*0200*/  @!P1 IADD3 R10, P2, R13, R10, RZ ;  /* 0x0000000a0d0a9210 */ /* 0x001fca0007f5e0ff */
[----:B------:R-:W-:Y:S01]  /*0210*/  @!P1 IMAD.X R11, R14, 0x1, R11, P2 ;  /* 0x000000010e0b9824 */ /* 0x000fe200010e060b */
[----:B-1----:R-:W-:-:S04]  /*0220*/  @!P0 IADD3 R6, P3, R15, R6, RZ ;  /* 0x000000060f068210 */ /* 0x002fc80007f7e0ff */
[----:B------:R-:W3:Y:S01]  /*0230*/  @!P1 LDG.E R8, desc[UR4][R10.64] ;  /* 0x000000040a089981 */ /* 0x000ee2000c1e1900 */
[----:B------:R-:W-:-:S05]  /*0240*/  @!P0 IMAD.X R7, R18, 0x1, R7, P3 ;  /* 0x0000000112078824 */ /* 0x000fca00018e0607 */
[----:B------:R3:W4:Y:S01]  /*0250*/  @!P0 LDG.E R4, desc[UR4][R6.64] ;  /* 0x0000000406048981 */ /* 0x000722000c1e1900 */
[----:B--2---:R-:W-:-:S05]  /*0260*/  @!P1 IADD3 R12, P2, R13, R20, RZ ;  /* 0x000000140d0c9210 */ /* 0x004fca0007f5e0ff */
[----:B------:R-:W-:Y:S02]  /*0270*/  @!P1 IMAD.X R13, R14, 0x1, R21, P2 ;  /* 0x000000010e0d9824 */ /* 0x000fe400010e0615 */
[----:B------:R-:W0:Y:S01]  /*0280*/  @!P0 LDC.64 R20, c[0x0][0x220] ;  /* 0x00008800ff148b82 */ /* 0x000e220000000a00 */
[----:B------:R-:W-:-:S06]  /*0290*/  IMAD.MOV.U32 R17, RZ, RZ, RZ ;  /* 0x000000ffff117224 */ /* 0x000fcc00078e00ff */
[----:B------:R1:W5:Y:S01]  /*02a0*/  @!P1 LDG.E R17, desc[UR4][R12.64] ;  /* 0x000000040c119981 */ /* 0x000362000c1e1900 */
        /* <DEDUP_REMOVED lines=10> */
[----:B-1----:R0:W1:Y:S04]  /*0350*/  SHFL.BFLY PT, R13, R10, 0x1, 0x1c1f ;  /* 0x0c3c1f000a0d7f89 */ /* 0x00206800000e0000 */
[----:B------:R0:W2:Y:S01]  /*0360*/  SHFL.BFLY PT, R19, R18, 0x1, 0x1c1f ;  /* 0x0c3c1f0012137f89 */ /* 0x0000a200000e0000 */
[----:B------:R-:W-:Y:S05]  /*0370*/  @!P0 EXIT ;  /* 0x000000000000894d */ /* 0x000fea0003800000 */
[----:B------:R-:W-:Y:S01]  /*0380*/  ISETP.GE.AND P1, PT, R5, R0, PT ;  /* 0x000000000500720c */ /* 0x000fe20003f26270 */
[----:B-1----:R-:W-:Y:S01]  /*0390*/  FADD.FTZ R13, R10, R13 ;  /* 0x0000000d0a0d7221 */ /* 0x002fe20000010000 */
[----:B------:R-:W-:Y:S01]  /*03a0*/  ISETP.GE.AND P0, PT, R16, 0x2, PT ;  /* 0x000000021000780c */ /* 0x000fe20003f06270 */
[----:B--2---:R-:W-:-:S10]  /*03b0*/  FADD.FTZ R19, R18, R19 ;  /* 0x0000001312137221 */ /* 0x004fd40000010000 */
[----:B------:R-:W1:Y:S01]  /*03c0*/  @!P1 LDC.64 R6, c[0x0][0x210] ;  /* 0x00008400ff069b82 */ /* 0x000e620000000a00 */
[----:B-----5:R-:W-:-:S05]  /*03d0*/  @!P1 FFMA.FTZ R17, R13, -R17, R8 ;  /* 0x800000110d119223 */ /* 0x020fca0000010008 */
[----:B------:R-:W-:Y:S02]  /*03e0*/  @!P1 F2FP.BF16.F32.PACK_AB R17, RZ, R17 ;  /* 0x00000011ff11923e */ /* 0x000fe400000010ff */
[----:B-1----:R-:W-:-:S04]  /*03f0*/  @!P1 LEA R6, P2, R3, R6, 0x1 ;  /* 0x0000000603069211 */ /* 0x002fc800078408ff */
        /* <DEDUP_REMOVED lines=13> */
.L_x_4269:
        /* <DEDUP_REMOVED lines=11> */
.L_x_11748:


//--------------------- .text._ZN43_GLOBAL__N__9ae7fba5_10_SoftMax_cu_9f978f6321softmax_warp_backwardIfN3c108BFloat16EfLi1ELb0ELb0EEEvPT0_PKT_S7_iiiPKb --------------------------
	.section	.text._ZN43_GLOBAL__N__9ae7fba5_10_SoftMax_cu_9f978f6321softmax_warp_backwardIfN3c108BFloat16EfLi1ELb0ELb0EEEvPT0_PKT_S7_iiiPKb,"ax",@progbits
	.align	128
.text._ZN43_GLOBAL__N__9ae7fba5_10_SoftMax_cu_9f978f6321softmax_warp_backwardIfN3c108BFloat16EfLi1ELb0ELb0EEEvPT0_PKT_S7_iiiPKb:
        .type           _ZN43_GLOBAL__N__9ae7fba5_10_SoftMax_cu_9f978f6321softmax_warp_backwardIfN3c108BFloat16EfLi1ELb0ELb0EEEvPT0_PKT_S7_iiiPKb,@function
        .size           _ZN43_GLOBAL__N__9ae7fba5_10_SoftMax_cu_9f978f6321softmax_warp_backwardIfN3c108BFloat16EfLi1ELb0ELb0EEEvPT0_PKT_S7_iiiPKb,(.L_x_11749 - _ZN43_GLOBAL__N__9ae7fba5_10_SoftMax_cu_9f978f6321softmax_warp_backwardIfN3c108BFloat16EfLi1ELb0ELb0EEEvPT0_PKT_S7_iiiPKb)
        .other          _ZN43_GLOBAL__N__9ae7fba5_10_SoftMax_cu_9f978f6321softmax_warp_backwardIfN3c108BFloat16EfLi1ELb0ELb0EEEvPT0_PKT_S7_iiiPKb,@"STO_CUDA_ENTRY STV_DEFAULT"
_ZN43_GLOBAL__N__9ae7fba5_10_SoftMax_cu_9f978f6321softmax_warp_backwardIfN3c108BFloat16EfLi1ELb0ELb0EEEvPT0_PKT_S7_iiiPKb:
[----:B------:R-:W-:Y:S01]  /*0000*/  LDC R1, c[0x0][0x28] ;  /* 0x00000a00ff017b82 */ /* 0x000fe20000000800 */
[----:B------:R-:W0:Y:S07]  /*0010*/  S2R R3, SR_TID.Y ;  /* 0x0000000000037919 */ /* 0x000e2e0000002200 */
[----:B------:R-:W0:Y:S01]  /*0020*/  S2UR UR4, SR_CTAID.X ;  /* 0x00000000000479c3 */ /* 0x000e220000002500 */
[----:B------:R-:W-:Y:S01]  /*0030*/  CS2R R12, SRZ ;  /* 0x00000000000c7805 */ /* 0x000fe2000001ff00 */
        /* <DEDUP_REMOVED lines=15> */
[----:B------:R-:W-:-:S02]  /*0130*/  ISETP.GE.AND P1, PT, R5, R4, PT ;  /* 0x000000040500720c */ /* 0x000fc40003f26270 */
        /* <DEDUP_REMOVED lines=13> */
[----:B-1----:R-:W-:-:S04]  /*0210*/  @!P0 IADD3 R10, P3, R17, R6, RZ ;  /* 0x00000006110a8210 */ /* 0x002fc80007f7e0ff */
[----:B------:R-:W3:Y:S01]  /*0220*/  @!P1 LDG.E R12, desc[UR4][R8.64] ;  /* 0x00000004080c9981 */ /* 0x000ee2000c1e1900 */
[----:B------:R-:W-:Y:S01]  /*0230*/  @!P0 IMAD.X R11, R4, 0x1, R7, P3 ;  /* 0x00000001040b8824 */ /* 0x000fe200018e0607 */
[----:B------:R-:W-:-:S06]  /*0240*/  CS2R R6, SRZ ;  /* 0x0000000000067805 */ /* 0x000fcc000001ff00 */
[----:B------:R-:W4:Y:S01]  /*0250*/  @!P0 LDG.E R6, desc[UR4][R10.64] ;  /* 0x000000040a068981 */ /* 0x000f22000c1e1900 */
[----:B--2---:R-:W-:-:S05]  /*0260*/  @!P1 IADD3 R14, P2, R15, R20, RZ ;  /* 0x000000140f0e9210 */ /* 0x004fca0007f5e0ff */
[----:B------:R-:W-:Y:S02]  /*0270*/  @!P1 IMAD.X R15, R16, 0x1, R21, P2 ;  /* 0x00000001100f9824 */ /* 0x000fe400010e0615 */
[----:B------:R-:W0:Y:S03]  /*0280*/  @!P0 LDC.64 R20, c[0x0][0x220] ;  /* 0x00008800ff148b82 */ /* 0x000e260000000a00 */
[----:B------:R1:W5:Y:S01]  /*0290*/  @!P1 LDG.E R7, desc[UR4][R14.64] ;  /* 0x000000040e079981 */ /* 0x000362000c1e1900 */
[----:B0-----:R-:W-:-:S05]  /*02a0*/  @!P0 IADD3 R16, P1, R17, R20, RZ ;  /* 0x0000001411108210 */ /* 0x001fca0007f3e0ff */
[----:B------:R-:W-:-:S05]  /*02b0*/  @!P0 IMAD.X R17, R4, 0x1, R21, P1 ;  /* 0x0000000104118824 */ /* 0x000fca00008e0615 */
[----:B------:R1:W5:Y:S01]  /*02c0*/  @!P0 LDG.E R13, desc[UR4][R16.64] ;  /* 0x00000004100d8981 */ /* 0x000362000c1e1900 */
[----:B------:R-:W-:Y:S01]  /*02d0*/  ISETP.GE.AND P0, PT, R19, 0x1, PT ;  /* 0x000000011300780c */ /* 0x000fe20003f06270 */
[----:B---3--:R-:W-:-:S05]  /*02e0*/  FADD.FTZ R8, RZ, R12 ;  /* 0x0000000cff087221 */ /* 0x008fca0000010000 */
[----:B------:R1:W0:Y:S01]  /*02f0*/  SHFL.BFLY PT, R9, R8, 0x1, 0x1e1f ;  /* 0x0c3e1f0008097f89 */ /* 0x00022200000e0000 */
[----:B----4-:R-:W-:-:S05]  /*0300*/  FADD.FTZ R10, RZ, R6 ;  /* 0x00000006ff0a7221 */ /* 0x010fca0000010000 */
[----:B------:R1:W2:Y:S01]  /*0310*/  SHFL.BFLY PT, R11, R10, 0x1, 0x1e1f ;  /* 0x0c3e1f000a0b7f89 */ /* 0x0002a200000e0000 */
[----:B------:R-:W-:Y:S05]  /*0320*/  @!P0 EXIT ;  /* 0x000000000000894d */ /* 0x000fea0003800000 */
[----:B------:R-:W-:Y:S01]  /*0330*/  ISETP.GE.AND P1, PT, R5, R0, PT ;  /* 0x000000000500720c */ /* 0x000fe20003f26270 */
[----:B0-----:R-:W-:Y:S01]  /*0340*/  FADD.FTZ R9, R8, R9 ;  /* 0x0000000908097221 */ /* 0x001fe20000010000 */
        /* <DEDUP_REMOVED lines=19> */
.L_x_4270:
        /* <DEDUP_REMOVED lines=16> */
.L_x_11749:


//--------------------- .text._ZN43_GLOBAL__N__9ae7fba5_10_SoftMax_cu_9f978f6321softmax_warp_backwardIfN3c108BFloat16EfLi0ELb0ELb0EEEvPT0_PKT_S7_iiiPKb --------------------------
	.section	.text._ZN43_GLOBAL__N__9ae7fba5_10_SoftMax_cu_9f978f6321softmax_warp_backwardIfN3c108BFloat16EfLi0ELb0ELb0EEEvPT0_PKT_S7_iiiPKb,"ax",@progbits
	.align	128
.text._ZN43_GLOBAL__N__9ae7fba5_10_SoftMax_cu_9f978f6321softmax_warp_backwardIfN3c108BFloat16EfLi0ELb0ELb0EEEvPT0_PKT_S7_iiiPKb:
        .type           _ZN43_GLOBAL__N__9ae7fba5_10_SoftMax_cu_9f978f6321softmax_warp_backwardIfN3c108BFloat16EfLi0ELb0ELb0EEEvPT0_PKT_S7_iiiPKb,@function
        .size           _ZN43_GLOBAL__N__9ae7fba5_10_SoftMax_cu_9f978f6321softmax_warp_backwardIfN3c108BFloat16EfLi0ELb0ELb0EEEvPT0_PKT_S7_iiiPKb,(.L_x_11750 - _ZN43_GLOBAL__N__9ae7fba5_10_SoftMax_cu_9f978f6321softmax_warp_backwardIfN3c108BFloat16EfLi0ELb0ELb0EEEvPT0_PKT_S7_iiiPKb)
        .other          _ZN43_GLOBAL__N__9ae7fba5_10_SoftMax_cu_9f978f6321softmax_warp_backwardIfN3c108BFloat16EfLi0ELb0ELb0EEEvPT0_PKT_S7_iiiPKb,@"STO_CUDA_ENTRY STV_DEFAULT"
_ZN43_GLOBAL__N__9ae7fba5_10_SoftMax_cu_9f978f6321softmax_warp_backwardIfN3c108BFloat16EfLi0ELb0ELb0EEEvPT0_PKT_S7_iiiPKb:
[----:B------:R-:W-:Y:S01]  /*0000*/  LDC R1, c[0x0][0x28] ;  /* 0x00000a00ff017b82 */ /* 0x000fe20000000800 */
[----:B------:R-:W0:Y:S07]  /*0010*/  S2R R3, SR_TID.Y ;  /* 0x0000000000037919 */ /* 0x000e2e0000002200 */
[----:B------:R-:W0:Y:S01]  /*0020*/  S2UR UR4, SR_CTAID.X ;  /* 0x00000000000479c3 */ /* 0x000e220000002500 */
[----:B------:R-:W-:Y:S02]  /*0030*/  CS2R R10, SRZ ;  /* 0x00000000000a7805 */ /* 0x000fe4000001ff00 */
[----:B------:R-:W-:-:S05]  /*0040*/  CS2R R14, SRZ ;  /* 0x00000000000e7805 */ /* 0x000fca000001ff00 */
[----:B------:R-:W0:Y:S08]  /*0050*/  LDC R2, c[0x0][0x4] ;  /* 0x00000100ff027b82 */ /* 0x000e300000000800 */
[----:B------:R-:W1:Y:S01]  /*0060*/  LDC R0, c[0x0][0x230] ;  /* 0x00008c00ff007b82 */ /* 0x000e620000000800 */
[----:B0-----:R-:W-:Y:S01]  /*0070*/  IMAD R2, R2, UR4, R3 ;  /* 0x0000000402027c24 */ /* 0x001fe2000f8e0203 */
[----:B------:R-:W-:-:S03]  /*0080*/  ULDC.64 UR4, c[0x0][0x228] ;  /* 0x00008a0000047ab9 */ /* 0x000fc60000000a00 */
[----:B------:R-:W-:Y:S01]  /*0090*/  IMAD.SHL.U32 R2, R2, 0x2, RZ ;  /* 0x0000000202027824 */ /* 0x000fe200078e00ff */
[----:B-1----:R-:W-:-:S03]  /*00a0*/  ISETP.GE.AND P0, PT, R0, 0x1, PT ;  /* 0x000000010000780c */ /* 0x002fc60003f06270 */
[C---:B------:R-:W-:Y:S01]  /*00b0*/  IMAD R13, R2.reuse, UR5, RZ ;  /* 0x00000005020d7c24 */ /* 0x040fe2000f8e02ff */
[----:B------:R-:W-:Y:S01]  /*00c0*/  IADD3 R16, -R2, UR4, RZ ;  /* 0x0000000402107c10 */ /* 0x000fe2000fffe1ff */
[----:B------:R-:W-:-:S03]  /*00d0*/  ULDC.64 UR4, c[0x0][0x208] ;  /* 0x0000820000047ab9 */ /* 0x000fc60000000a00 */
        /* <DEDUP_REMOVED lines=28> */
.L_x_4271:
[----:B------:R-:W-:Y:S05]  /*02a0*/  @!P1 EXIT ;  /* 0x000000000000994d */ /* 0x000fea0003800000 */
[----:B------:R-:W-:Y:S05]  /*02b0*/  @!P0 EXIT ;  /* 0x000000000000894d */ /* 0x000fea0003800000 */
[--C-:B0----5:R-:W-:Y:S01]  /*02c0*/  FADD.FTZ R3, RZ, R14.reuse ;  /* 0x0000000eff037221 */ /* 0x121fe20000010000 */
[----:B------:R-:W-:Y:S01]  /*02d0*/  ISETP.GE.AND P0, PT, R16, 0x2, PT ;  /* 0x000000021000780c */ /* 0x000fe20003f06270 */
[----:B------:R-:W-:Y:S02]  /*02e0*/  ULDC.64 UR6, c[0x0][0x210] ;  /* 0x0000840000067ab9 */ /* 0x000fe40000000a00 */
[----:B------:R-:W-:Y:S01]  /*02f0*/  FFMA.FTZ R3, R3, -R15, R14 ;  /* 0x8000000f03037223 */ /* 0x000fe2000001000e */
[----:B------:R-:W-:-:S04]  /*0300*/  LEA R2, P1, R13, UR6, 0x1 ;  /* 0x000000060d027c11 */ /* 0x000fc8000f8208ff */
[----:B------:R-:W-:Y:S02]  /*0310*/  F2FP.BF16.F32.PACK_AB R4, RZ, R3 ;  /* 0x00000003ff04723e */ /* 0x000fe400000010ff */
[----:B------:R-:W-:-:S05]  /*0320*/  LEA.HI.X R3, R13, UR7, R12, 0x1, P1 ;  /* 0x000000070d037c11 */ /* 0x000fca00088f0c0c */
[----:B------:R0:W-:Y:S01]  /*0330*/  STG.E.U16 desc[UR4][R2.64], R4 ;  /* 0x0000000402007986 */ /* 0x0001e2000c101504 */
[----:B------:R-:W-:Y:S05]  /*0340*/  @!P0 EXIT ;  /* 0x000000000000894d */ /* 0x000fea0003800000 */
[----:B0-----:R-:W-:Y:S01]  /*0350*/  FADD.FTZ R4, RZ, R11 ;  /* 0x0000000bff047221 */ /* 0x001fe20000010000 */
[----:B------:R-:W-:-:S04]  /*0360*/  IMAD.WIDE R2, R0, 0x2, R2 ;  /* 0x0000000200027825 */ /* 0x000fc800078e0202 */
[----:B------:R-:W-:-:S05]  /*0370*/  FFMA.FTZ R4, R4, -R10, R11 ;  /* 0x8000000a04047223 */ /* 0x000fca000001000b */
[----:B------:R-:W-:-:S05]  /*0380*/  F2FP.BF16.F32.PACK_AB R4, RZ, R4 ;  /* 0x00000004ff04723e */ /* 0x000fca00000010ff */
[----:B------:R-:W-:Y:S01]  /*0390*/  STG.E.U16 desc[UR4][R2.64], R4 ;  /* 0x0000000402007986 */ /* 0x000fe2000c101504 */
[----:B------:R-:W-:Y:S05]  /*03a0*/  EXIT ;  /* 0x000000000000794d */ /* 0x000fea0003800000 */
.L_x_4272:
        /* <DEDUP_REMOVED lines=13> */
.L_x_11750:


//--------------------- .text._ZN43_GLOBAL__N__9ae7fba5_10_SoftMax_cu_9f978f6321softmax_warp_backwardIN3c108BFloat16ES2_fLi10ELb0ELb0EEEvPT0_PKT_S7_iiiPKb --------------------------
	.section	.text._ZN43_GLOBAL__N__9ae7fba5_10_SoftMax_cu_9f978f6321softmax_warp_backwardIN3c108BFloat16ES2_fLi10ELb0ELb0EEEvPT0_PKT_S7_iiiPKb,"ax",@progbits
	.align	128
.text._ZN43_GLOBAL__N__9ae7fba5_10_SoftMax_cu_9f978f6321softmax_warp_backwardIN3c108BFloat16ES2_fLi10ELb0ELb0EEEvPT0_PKT_S7_iiiPKb:
        .type           _ZN43_GLOBAL__N__9ae7fba5_10_SoftMax_cu_9f978f6321softmax_warp_backwardIN3c108BFloat16ES2_fLi10ELb0ELb0EEEvPT0_PKT_S7_iiiPKb,@function
        .size           _ZN43_GLOBAL__N__9ae7fba5_10_SoftMax_cu_9f978f6321softmax_warp_backwardIN3c108BFloat16ES2_fLi10ELb0ELb0EEEvPT0_PKT_S7_iiiPKb,(.L_x_11751 - _ZN43_GLOBAL__N__9ae7fba5_10_SoftMax_cu_9f978f6321softmax_warp_backwardIN3c108BFloat16ES2_fLi10ELb0ELb0EEEvPT0_PKT_S7_iiiPKb)
        .other          _ZN43_GLOBAL__N__9ae7fba5_10_SoftMax_cu_9f978f6321softmax_warp_backwardIN3c108BFloat16ES2_fLi10ELb0ELb0EEEvPT0_PKT_S7_iiiPKb,@"STO_CUDA_ENTRY STV_DEFAULT"
_ZN43_GLOBAL__N__9ae7fba5_10_SoftMax_cu_9f978f6321softmax_warp_backwardIN3c108BFloat16ES2_fLi10ELb0ELb0EEEvPT0_PKT_S7_iiiPKb:
[----:B------:R-:W-:Y:S01]  /*0000*/  LDC R1, c[0x0][0x28] ;  /* 0x00000a00ff017b82 */ /* 0x000fe20000000800 */
[----:B------:R-:W0:Y:S07]  /*0010*/  S2R R0, SR_TID.Y ;  /* 0x0000000000007919 */ /* 0x000e2e0000002200 */
[----:B------:R-:W0:Y:S01]  /*0020*/  S2UR UR4, SR_CTAID.X ;  /* 0x00000000000479c3 */ /* 0x000e220000002500 */
[----:B------:R-:W1:Y:S07]  /*0030*/  S2R R74, SR_TID.X ;  /* 0x00000000004a7919 */ /* 0x000e6e0000002100 */
        /* <DEDUP_REMOVED lines=8> */
[----:B------:R-:W-:Y:S01]  /*00c0*/  LOP3.LUT R76, R74, 0x20, RZ, 0xfc, !PT ;  /* 0x000000204a4c7812 */ /* 0x000fe200078efcff */
[----:B------:R-:W-:Y:S01]  /*00d0*/  IMAD R26, R7, UR5, R74 ;  /* 0x00000005071a7c24 */ /* 0x000fe2000f8e024a */
[----:B------:R-:W-:Y:S01]  /*00e0*/  ISETP.GT.AND P0, PT, R83, RZ, PT ;  /* 0x000000ff5300720c */ /* 0x000fe20003f04270 */
[----:B------:R-:W-:-:S03]  /*00f0*/  ULDC.64 UR4, c[0x0][0x208] ;  /* 0x0000820000047ab9 */ /* 0x000fc60000000a00 */
[----:B--2---:R-:W-:Y:S02]  /*0100*/  SEL R65, R27, RZ, P0 ;  /* 0x000000ff1b417207 */ /* 0x004fe40000000000 */
[----:B------:R-:W-:Y:S01]  /*0110*/  LOP3.LUT R78, R74, 0x40, RZ, 0xfc, !PT ;  /* 0x000000404a4e7812 */ /* 0x000fe200078efcff */
[----:B---3--:R-:W-:Y:S01]  /*0120*/  IMAD.WIDE R2, R26, 0x2, R2 ;  /* 0x000000021a027825 */ /* 0x008fe200078e0202 */
[-C--:B------:R-:W-:Y:S02]  /*0130*/  ISETP.GE.AND P5, PT, R76, R65.reuse, PT ;  /* 0x000000414c00720c */ /* 0x080fe40003fa6270 */
[-C--:B------:R-:W-:Y:S02]  /*0140*/  ISETP.GE.AND P6, PT, R78, R65.reuse, PT ;  /* 0x000000414e00720c */ /* 0x080fe40003fc6270 */
[----:B------:R-:W-:Y:S01]  /*0150*/  ISETP.GE.AND P4, PT, R74, R65, PT ;  /* 0x000000414a00720c */ /* 0x000fe20003f86270 */
[----:B0-----:R-:W-:-:S08]  /*0160*/  IMAD.WIDE R4, R26, 0x2, R4 ;  /* 0x000000021a047825 */ /* 0x001fd000078e0204 */
[----:B------:R-:W2:Y:S04]  /*0170*/  @!P5 LDG.E.U16 R6, desc[UR4][R2.64+0x40] ;  /* 0x000040040206d981 */ /* 0x000ea8000c1e1500 */
[----:B------:R-:W3:Y:S04]  /*0180*/  @!P5 LDG.E.U16 R7, desc[UR4][R4.64+0x40] ;  /* 0x000040040407d981 */ /* 0x000ee8000c1e1500 */
[----:B------:R-:W4:Y:S04]  /*0190*/  @!P6 LDG.E.U16 R8, desc[UR4][R2.64+0x80] ;  /* 0x000080040208e981 */ /* 0x000f28000c1e1500 */
[----:B------:R-:W4:Y:S04]  /*01a0*/  @!P6 LDG.E.U16 R9, desc[UR4][R4.64+0x80] ;  /* 0x000080040409e981 */ /* 0x000f28000c1e1500 */
[----:B------:R-:W4:Y:S04]  /*01b0*/  @!P4 LDG.E.U16 R14, desc[UR4][R2.64] ;  /* 0x00000004020ec981 */ /* 0x000f28000c1e1500 */
[----:B------:R-:W4:Y:S01]  /*01c0*/  @!P4 LDG.E.U16 R0, desc[UR4][R4.64] ;  /* 0x000000040400c981 */ /* 0x000f22000c1e1500 */
[----:B------:R-:W-:-:S04]  /*01d0*/  LOP3.LUT R80, R74, 0x60, RZ, 0xfc, !PT ;  /* 0x000000604a507812 */ /* 0x000fc800078efcff */
[----:B------:R-:W-:-:S13]  /*01e0*/  ISETP.GE.AND P0, PT, R80, R65, PT ;  /* 0x000000415000720c */ /* 0x000fda0003f06270 */
[----:B------:R-:W4:Y:S04]  /*01f0*/  @!P0 LDG.E.U16 R10, desc[UR4][R2.64+0xc0] ;  /* 0x0000c004020a8981 */ /* 0x000f28000c1e1500 */
[----:B------:R-:W4:Y:S01]  /*0200*/  @!P0 LDG.E.U16 R11, desc[UR4][R4.64+0xc0] ;  /* 0x0000c004040b8981 */ /* 0x000f22000c1e1500 */
[----:B------:R-:W-:-:S04]  /*0210*/  LOP3.LUT R82, R74, 0x80, RZ, 0xfc, !PT ;  /* 0x000000804a527812 */ /* 0x000fc800078efcff */
[-C--:B------:R-:W-:Y:S02]  /*0220*/  ISETP.GE.AND P1, PT, R82, R65.reuse, PT ;  /* 0x000000415200720c */ /* 0x080fe40003f26270 */
[C---:B------:R-:W-:Y:S02]  /*0230*/  LOP3.LUT R84, R74.reuse, 0xa0, RZ, 0xfc, !PT ;  /* 0x000000a04a547812 */ /* 0x040fe400078efcff */
[----:B------:R-:W-:Y:S02]  /*0240*/  CS2R R32, SRZ ;  /* 0x0000000000207805 */ /* 0x000fe4000001ff00 */
[----:B------:R-:W-:Y:S02]  /*0250*/  LOP3.LUT R34, R74, 0x100, RZ, 0xfc, !PT ;  /* 0x000001004a227812 */ /* 0x000fe400078efcff */
[----:B------:R-:W-:Y:S01]  /*0260*/  ISETP.GE.AND P2, PT, R84, R65, PT ;  /* 0x000000415400720c */ /* 0x000fe20003f46270 */
[----:B------:R-:W-:Y:S01]  /*0270*/  IMAD.MOV.U32 R29, RZ, RZ, RZ ;  /* 0x000000ffff1d7224 */ /* 0x000fe200078e00ff */
[----:B------:R-:W-:-:S02]  /*0280*/  LOP3.LUT R28, R74, 0xc0, RZ, 0xfc, !PT ;  /* 0x000000c04a1c7812 */ /* 0x000fc400078efcff */
[----:B------:R-:W-:Y:S02]  /*0290*/  CS2R R36, SRZ ;  /* 0x0000000000247805 */ /* 0x000fe4000001ff00 */
[----:B------:R-:W-:Y:S01]  /*02a0*/  LOP3.LUT R18, R74, 0x120, RZ, 0xfc, !PT ;  /* 0x000001204a127812 */ /* 0x000fe200078efcff */
[----:B------:R-:W-:Y:S01]  /*02b0*/  IMAD.MOV.U32 R31, RZ, RZ, RZ ;  /* 0x000000ffff1f7224 */ /* 0x000fe200078e00ff */
[----:B------:R-:W-:Y:S01]  /*02c0*/  ISETP.GE.AND P3, PT, R28, R65, PT ;  /* 0x000000411c00720c */ /* 0x000fe20003f66270 */
[----:B------:R-:W4:Y:S01]  /*02d0*/  @!P1 LDG.E.U16 R12, desc[UR4][R2.64+0x100] ;  /* 0x00010004020c9981 */ /* 0x000f22000c1e1500 */
[C---:B------:R-:W-:Y:S02]  /*02e0*/  LOP3.LUT R30, R74.reuse, 0xe0, RZ, 0xfc, !PT ;  /* 0x000000e04a1e7812 */ /* 0x040fe400078efcff */
[----:B------:R-:W-:Y:S01]  /*02f0*/  CS2R R62, SRZ ;  /* 0x00000000003e7805 */ /* 0x000fe2000001ff00 */
[----:B------:R-:W-:Y:S01]  /*0300*/  IMAD.MOV.U32 R86, RZ, RZ, RZ ;  /* 0x000000ffff567224 */ /* 0x000fe200078e00ff */
[----:B------:R-:W4:Y:S07]  /*0310*/  @!P1 LDG.E.U16 R13, desc[UR4][R4.64+0x100] ;  /* 0x00010004040d9981 */ /* 0x000f2e000c1e1500 */
[----:B------:R-:W4:Y:S04]  /*0320*/  @!P3 LDG.E.U16 R15, desc[UR4][R2.64+0x180] ;  /* 0x00018004020fb981 */ /* 0x000f28000c1e1500 */
[----:B------:R-:W4:Y:S01]  /*0330*/  @!P3 LDG.E.U16 R16, desc[UR4][R4.64+0x180] ;  /* 0x000180040410b981 */ /* 0x000f22000c1e1500 */
[----:B------:R-:W-:-:S02]  /*0340*/  LOP3.LUT R20, R74, 0x140, RZ, 0xfc, !PT ;  /* 0x000001404a147812 */ /* 0x000fc400078efcff */
[----:B------:R-:W-:Y:S01]  /*0350*/  CS2R R38, SRZ ;  /* 0x0000000000267805 */ /* 0x000fe2000001ff00 */
[----:B--2---:R-:W-:Y:S02]  /*0360*/  @!P5 IMAD.U32 R29, R6, 0x10000, RZ ;  /* 0x00010000061dd824 */ /* 0x004fe400078e00ff */
[----:B---3--:R-:W-:Y:S01]  /*0370*/  @!P5 IMAD.U32 R32, R7, 0x10000, RZ ;  /* 0x000100000720d824 */ /* 0x008fe200078e00ff */
[-C--:B------:R-:W-:Y:S01]  /*0380*/  ISETP.GE.AND P5, PT, R34, R65.reuse, PT ;  /* 0x000000412200720c */ /* 0x080fe20003fa6270 */
[----:B----4-:R-:W-:Y:S02]  /*0390*/  @!P6 IMAD.U32 R31, R8, 0x10000, RZ ;  /* 0x00010000081fe824 */ /* 0x010fe400078e00ff */
[----:B------:R-:W-:Y:S01]  /*03a0*/  @!P6 IMAD.U32 R36, R9, 0x10000, RZ ;  /* 0x000100000924e824 */ /* 0x000fe200078e00ff */
[-C--:B------:R-:W-:Y:S01]  /*03b0*/  ISETP.GE.AND P6, PT, R18, R65.reuse, PT ;  /* 0x000000411200720c */ /* 0x080fe20003fc6270 */
[----:B------:R-:W-:Y:S02]  /*03c0*/  @!P4 IMAD.U32 R63, R14, 0x10000, RZ ;  /* 0x000100000e3fc824 */ /* 0x000fe400078e00ff */
[----:B------:R-:W2:Y:S01]  /*03d0*/  @!P2 LDG.E.U16 R14, desc[UR4][R4.64+0x140] ;  /* 0x00014004040ea981 */ /* 0x000ea2000c1e1500 */
[----:B------:R-:W-:Y:S01]  /*03e0*/  @!P4 IMAD.U32 R86, R0, 0x10000, RZ ;  /* 0x000100000056c824 */ /* 0x000fe200078e00ff */
[----:B------:R-:W-:-:S02]  /*03f0*/  ISETP.GE.AND P4, PT, R30, R65, PT ;  /* 0x000000411e00720c */ /* 0x000fc40003f86270 */
[----:B------:R-:W3:Y:S04]  /*0400*/  @!P2 LDG.E.U16 R0, desc[UR4][R2.64+0x140] ;  /* 0x000140040200a981 */ /* 0x000ee8000c1e1500 */
[----:B------:R-:W4:Y:S04]  /*0410*/  @!P5 LDG.E.U16 R8, desc[UR4][R2.64+0x200] ;  /* 0x000200040208d981 */ /* 0x000f28000c1e1500 */
[----:B------:R-:W4:Y:S04]  /*0420*/  @!P5 LDG.E.U16 R9, desc[UR4][R4.64+0x200] ;  /* 0x000200040409d981 */ /* 0x000f28000c1e1500 */
[----:B------:R-:W4:Y:S04]  /*0430*/  @!P6 LDG.E.U16 R17, desc[UR4][R2.64+0x240] ;  /* 0x000240040211e981 */ /* 0x000f28000c1e1500 */
[----:B------:R-:W4:Y:S04]  /*0440*/  @!P6 LDG.E.U16 R18, desc[UR4][R4.64+0x240] ;  /* 0x000240040412e981 */ /* 0x000f28000c1e1500 */
[----:B------:R-:W4:Y:S04]  /*0450*/  @!P4 LDG.E.U16 R6, desc[UR4][R2.64+0x1c0] ;  /* 0x0001c0040206c981 */ /* 0x000f28000c1e1500 */
[----:B------:R-:W4:Y:S01]  /*0460*/  @!P4 LDG.E.U16 R7, desc[UR4][R4.64+0x1c0] ;  /* 0x0001c0040407c981 */ /* 0x000f22000c1e1500 */
[----:B------:R-:W-:-:S02]  /*0470*/  @!P0 IMAD.U32 R33, R10, 0x10000, RZ ;  /* 0x000100000a218824 */ /* 0x000fc400078e00ff */
[----:B------:R-:W-:Y:S01]  /*0480*/  @!P0 IMAD.U32 R38, R11, 0x10000, RZ ;  /* 0x000100000b268824 */ /* 0x000fe200078e00ff */
[----:B------:R-:W-:-:S13]  /*0490*/  ISETP.GE.AND P0, PT, R20, R65, PT ;  /* 0x000000411400720c */ /* 0x000fda0003f06270 */
[----:B------:R-:W4:Y:S04]  /*04a0*/  @!P0 LDG.E.U16 R10, desc[UR4][R2.64+0x280] ;  /* 0x00028004020a8981 */ /* 0x000f28000c1e1500 */
[----:B------:R-:W4:Y:S01]  /*04b0*/  @!P0 LDG.E.U16 R11, desc[UR4][R4.64+0x280] ;  /* 0x00028004040b8981 */ /* 0x000f22000c1e1500 */
[----:B------:R-:W-:Y:S02]  /*04c0*/  IMAD.MOV.U32 R35, RZ, RZ, RZ ;  /* 0x000000ffff237224 */ /* 0x000fe400078e00ff */
[----:B------:R-:W-:Y:S01]  /*04d0*/  @!P1 IMAD.U32 R35, R12, 0x10000, RZ ;  /* 0x000100000c239824 */ /* 0x000fe200078e00ff */
[----:B------:R-:W-:Y:S02]  /*04e0*/  LOP3.LUT R12, R74, 0x160, RZ, 0xfc, !PT ;  /* 0x000001604a0c7812 */ /* 0x000fe400078efcff */
[----:B------:R-:W-:-:S02]  /*04f0*/  CS2R R40, SRZ ;  /* 0x0000000000287805 */ /* 0x000fc4000001ff00 */
[----:B------:R-:W-:Y:S01]  /*0500*/  CS2R R42, SRZ ;  /* 0x00000000002a7805 */ /* 0x000fe2000001ff00 */
[----:B------:R-:W-:Y:S01]  /*0510*/  @!P1 IMAD.U32 R40, R13, 0x10000, RZ ;  /* 0x000100000d289824 */ /* 0x000fe200078e00ff */
[----:B------:R-:W-:Y:S02]  /*0520*/  LOP3.LUT R20, R74, 0x180, RZ, 0xfc, !PT ;  /* 0x000001804a147812 */ /* 0x000fe400078efcff */
[----:B------:R-:W-:Y:S02]  /*0530*/  ISETP.GE.AND P1, PT, R12, R65, PT ;  /* 0x000000410c00720c */ /* 0x000fe40003f26270 */
[----:B------:R-:W-:Y:S02]  /*0540*/  CS2R R48, SRZ ;  /* 0x0000000000307805 */ /* 0x000fe4000001ff00 */
[----:B------:R-:W-:Y:S01]  /*0550*/  CS2R R44, SRZ ;  /* 0x00000000002c7805 */ /* 0x000fe2000001ff00 */
[----:B------:R-:W-:Y:S01]  /*0560*/  @!P3 IMAD.U32 R39, R15, 0x10000, RZ ;  /* 0x000100000f27b824 */ /* 0x000fe200078e00ff */
[----:B------:R-:W-:Y:S01]  /*0570*/  CS2R R50, SRZ ;  /* 0x0000000000327805 */ /* 0x000fe2000001ff00 */
[----:B------:R-:W-:Y:S01]  /*0580*/  @!P3 IMAD.U32 R44, R16, 0x10000, RZ ;  /* 0x00010000102cb824 */ /* 0x000fe200078e00ff */
[----:B------:R-:W-:-:S02]  /*0590*/  LOP3.LUT R12, R74, 0x1c0, RZ, 0xfc, !PT ;  /* 0x000001c04a0c7812 */ /* 0x000fc400078efcff */
[----:B------:R-:W-:-:S03]  /*05a0*/  CS2R R46, SRZ ;  /* 0x00000000002e7805 */ /* 0x000fc6000001ff00 */
[----:B------:R-:W4:Y:S01]  /*05b0*/  @!P1 LDG.E.U16 R19, desc[UR4][R2.64+0x2c0] ;  /* 0x0002c00402139981 */ /* 0x000f22000c1e1500 */
[----:B------:R-:W-:Y:S01]  /*05c0*/  CS2R R52, SRZ ;  /* 0x0000000000347805 */ /* 0x000fe2000001ff00 */
[----:B--2---:R-:W-:Y:S01]  /*05d0*/  @!P2 IMAD.U32 R42, R14, 0x10000, RZ ;  /* 0x000100000e2aa824 */ /* 0x004fe200078e00ff */
[----:B------:R-:W-:Y:S01]  /*05e0*/  LOP3.LUT R14, R74, 0x1e0, RZ, 0xfc, !PT ;  /* 0x000001e04a0e7812 */ /* 0x000fe200078efcff */
[----:B---3--:R-:W-:Y:S01]  /*05f0*/  @!P2 IMAD.U32 R37, R0, 0x10000, RZ ;  /* 0x000100000025a824 */ /* 0x008fe200078e00ff */
[-C--:B------:R-:W-:Y:S02]  /*0600*/  ISETP.GE.AND P2, PT, R20, R65.reuse, PT ;  /* 0x000000411400720c */ /* 0x080fe40003f46270 */
[----:B------:R-:W-:Y:S01]  /*0610*/  LOP3.LUT R0, R74, 0x1a0, RZ, 0xfc, !PT ;  /* 0x000001a04a007812 */ /* 0x000fe200078efcff */
[----:B----4-:R-:W-:Y:S02]  /*0620*/  @!P5 IMAD.U32 R43, R8, 0x10000, RZ ;  /* 0x00010000082bd824 */ /* 0x010fe400078e00ff */
[----:B------:R-:W-:Y:S01]  /*0630*/  @!P5 IMAD.U32 R48, R9, 0x10000, RZ ;  /* 0x000100000930d824 */ /* 0x000fe200078e00ff */
[----:B------:R-:W-:-:S02]  /*0640*/  ISETP.GE.AND P5, PT, R14, R65, PT ;  /* 0x000000410e00720c */ /* 0x000fc40003fa6270 */
[----:B------:R-:W-:Y:S02]  /*0650*/  LOP3.LUT R14, R74, 0x200, RZ, 0xfc, !PT ;  /* 0x000002004a0e7812 */ /* 0x000fe400078efcff */
[-C--:B------:R-:W-:Y:S01]  /*0660*/  ISETP.GE.AND P3, PT, R0, R65.reuse, PT ;  /* 0x000000410000720c */ /* 0x080fe20003f66270 */
[----:B------:R-:W-:Y:S01]  /*0670*/  @!P6 IMAD.U32 R45, R17, 0x10000, RZ ;  /* 0x00010000112de824 */ /* 0x000fe200078e00ff */
[----:B------:R-:W2:Y:S01]  /*0680*/  @!P1 LDG.E.U16 R0, desc[UR4][R4.64+0x2c0] ;  /* 0x0002c00404009981 */ /* 0x000ea2000c1e1500 */
[----:B------:R-:W-:Y:S01]  /*0690*/  @!P6 IMAD.U32 R50, R18, 0x10000, RZ ;  /* 0x000100001232e824 */ /* 0x000fe200078e00ff */
[-C--:B------:R-:W-:Y:S01]  /*06a0*/  ISETP.GE.AND P6, PT, R14, R65.reuse, PT ;  /* 0x000000410e00720c */ /* 0x080fe20003fc6270 */
[----:B------:R-:W-:Y:S02]  /*06b0*/  @!P4 IMAD.U32 R41, R6, 0x10000, RZ ;  /* 0x000100000629c824 */ /* 0x000fe400078e00ff */
[----:B------:R-:W3:Y:S01]  /*06c0*/  @!P2 LDG.E.U16 R6, desc[UR4][R2.64+0x300] ;  /* 0x000300040206a981 */ /* 0x000ee2000c1e1500 */
        /* <DEDUP_REMOVED lines=8> */
[----:B------:R-:W4:Y:S04]  /*0750*/  @!P4 LDG.E.U16 R9, desc[UR4][R4.64+0x380] ;  /* 0x000380040409c981 */ /* 0x000f28000c1e1500 */
[----:B------:R-:W4:Y:S04]  /*0760*/  @!P5 LDG.E.U16 R14, desc[UR4][R2.64+0x3c0] ;  /* 0x0003c004020ed981 */ /* 0x000f28000c1e1500 */
[----:B------:R-:W4:Y:S01]  /*0770*/  @!P5 LDG.E.U16 R15, desc[UR4][R4.64+0x3c0] ;  /* 0x0003c004040fd981 */ /* 0x000f22000c1e1500 */
[----:B------:R-:W-:Y:S01]  /*0780*/  LOP3.LUT R18, R74, 0x220, RZ, 0xfc, !PT ;  /* 0x000002204a127812 */ /* 0x000fe200078efcff */
[----:B------:R-:W-:-:S02]  /*0790*/  @!P0 IMAD.U32 R47, R10, 0x10000, RZ ;  /* 0x000100000a2f8824 */ /* 0x000fc400078e00ff */
[----:B------:R-:W-:Y:S01]  /*07a0*/  @!P0 IMAD.U32 R52, R11, 0x10000, RZ ;  /* 0x000100000b348824 */ /* 0x000fe200078e00ff */
[----:B------:R-:W-:-:S13]  /*07b0*/  ISETP.GE.AND P0, PT, R18, R65, PT ;  /* 0x000000411200720c */ /* 0x000fda0003f06270 */
[----:B------:R-:W4:Y:S04]  /*07c0*/  @!P0 LDG.E.U16 R10, desc[UR4][R2.64+0x440] ;  /* 0x00044004020a8981 */ /* 0x000f28000c1e1500 */
[----:B------:R-:W4:Y:S01]  /*07d0*/  @!P0 LDG.E.U16 R11, desc[UR4][R4.64+0x440] ;  /* 0x00044004040b8981 */ /* 0x000f22000c1e1500 */
[----:B------:R-:W-:Y:S02]  /*07e0*/  CS2R R54, SRZ ;  /* 0x0000000000367805 */ /* 0x000fe4000001ff00 */
[----:B------:R-:W-:Y:S02]  /*07f0*/  CS2R R56, SRZ ;  /* 0x0000000000387805 */ /* 0x000fe4000001ff00 */
[----:B------:R-:W-:Y:S02]  /*0800*/  LOP3.LUT R18, R74, 0x240, RZ, 0xfc, !PT ;  /* 0x000002404a127812 */ /* 0x000fe400078efcff */
[----:B------:R-:W-:-:S02]  /*0810*/  CS2R R58, SRZ ;  /* 0x00000000003a7805 */ /* 0x000fc4000001ff00 */
[C---:B------:R-:W-:Y:S01]  /*0820*/  LOP3.LUT R68, R74.reuse, 0x2e0, RZ, 0xfc, !PT ;  /* 0x000002e04a447812 */ /* 0x040fe200078efcff */
[----:B------:R-:W-:Y:S01]  /*0830*/  @!P1 IMAD.U32 R49, R19, 0x10000, RZ ;  /* 0x0001000013319824 */ /* 0x000fe200078e00ff */
[----:B------:R-:W-:Y:S01]  /*0840*/  CS2R R60, SRZ ;  /* 0x00000000003c7805 */ /* 0x000fe2000001ff00 */
[----:B------:R-:W-:Y:S01]  /*0850*/  IMAD.MOV.U32 R66, RZ, RZ, RZ ;  /* 0x000000ffff427224 */ /* 0x000fe200078e00ff */
[C---:B------:R-:W-:Y:S02]  /*0860*/  LOP3.LUT R64, R74.reuse, 0x2c0, RZ, 0xfc, !PT ;  /* 0x000002c04a407812 */ /* 0x040fe400078efcff */
[----:B------:R-:W-:Y:S01]  /*0870*/  LOP3.LUT R72, R74, 0x300, RZ, 0xfc, !PT ;  /* 0x000003004a487812 */ /* 0x000fe200078efcff */
[----:B------:R-:W-:Y:S02]  /*0880*/  IMAD.MOV.U32 R70, RZ, RZ, RZ ;  /* 0x000000ffff467224 */ /* 0x000fe400078e00ff */
[----:B--2---:R-:W-:Y:S01]  /*0890*/  @!P1 IMAD.U32 R54, R0, 0x10000, RZ ;  /* 0x0001000000369824 */ /* 0x004fe200078e00ff */
[----:B------:R-:W-:Y:S01]  /*08a0*/  LOP3.LUT R0, R74, 0x260, RZ, 0xfc, !PT ;  /* 0x000002604a007812 */ /* 0x000fe200078efcff */
[----:B---3--:R-:W-:-:S02]  /*08b0*/  @!P2 IMAD.U32 R51, R6, 0x10000, RZ ;  /* 0x000100000633a824 */ /* 0x008fc400078e00ff */
[----:B----4-:R-:W-:Y:S01]  /*08c0*/  @!P2 IMAD.U32 R56, R7, 0x10000, RZ ;  /* 0x000100000738a824 */ /* 0x010fe200078e00ff */
[-C--:B------:R-:W-:Y:S02]  /*08d0*/  ISETP.GE.AND P2, PT, R0, R65.reuse, PT ;  /* 0x000000410000720c */ /* 0x080fe40003f46270 */
[----:B------:R-:W-:Y:S01]  /*08e0*/  LOP3.LUT R0, R74, 0x280, RZ, 0xfc, !PT ;  /* 0x000002804a007812 */ /* 0x000fe200078efcff */
[----:B------:R-:W-:Y:S01]  /*08f0*/  @!P3 IMAD.U32 R53, R12, 0x10000, RZ ;  /* 0x000100000c35b824 */ /* 0x000fe200078e00ff */
[-C--:B------:R-:W-:Y:S01]  /*0900*/  ISETP.GE.AND P1, PT, R18, R65.reuse, PT ;  /* 0x000000411200720c */ /* 0x080fe20003f26270 */
[----:B------:R-:W-:Y:S01]  /*0910*/  @!P3 IMAD.U32 R58, R13, 0x10000, RZ ;  /* 0x000100000d3ab824 */ /* 0x000fe200078e00ff */
[----:B------:R-:W-:Y:S02]  /*0920*/  ISETP.GE.AND P3, PT, R0, R65, PT ;  /* 0x000000410000720c */ /* 0x000fe40003f66270 */
[----:B------:R-:W-:Y:S01]  /*0930*/  LOP3.LUT R6, R74, 0x2a0, RZ, 0xfc, !PT ;  /* 0x000002a04a067812 */ /* 0x000fe200078efcff */
[----:B------:R-:W-:-:S04]  /*0940*/  @!P6 IMAD.U32 R59, R16, 0x10000, RZ ;  /* 0x00010000103be824 */ /* 0x000fc800078e00ff */
[----:B------:R-:W2:Y:S01]  /*0950*/  @!P2 LDG.E.U16 R7, desc[UR4][R2.64+0x4c0] ;  /* 0x0004c0040207a981 */ /* 0x000ea2000c1e1500 */
[----:B------:R-:W-:Y:S01]  /*0960*/  @!P6 IMAD.U32 R66, R17, 0x10000, RZ ;  /* 0x000100001142e824 */ /* 0x000fe200078e00ff */
[----:B------:R-:W-:Y:S02]  /*0970*/  ISETP.GE.AND P6, PT, R68, R65, PT ;  /* 0x000000414400720c */ /* 0x000fe40003fc6270 */
[----:B------:R-:W3:Y:S01]  /*0980*/  @!P1 LDG.E.U16 R18, desc[UR4][R2.64+0x480] ;  /* 0x0004800402129981 */ /* 0x000ee2000c1e1500 */
[----:B------:R-:W-:-:S03]  /*0990*/  @!P4 IMAD.U32 R55, R8, 0x10000, RZ ;  /* 0x000100000837c824 */ /* 0x000fc600078e00ff */
[----:B------:R-:W4:Y:S01]  /*09a0*/  @!P2 LDG.E.U16 R8, desc[UR4][R4.64+0x4c0] ;  /* 0x0004c0040408a981 */ /* 0x000f22000c1e1500 */
[----:B------:R-:W-:Y:S01]  /*09b0*/  @!P4 IMAD.U32 R60, R9, 0x10000, RZ ;  /* 0x00010000093cc824 */ /* 0x000fe200078e00ff */
[----:B------:R-:W-:Y:S02]  /*09c0*/  ISETP.GE.AND P4, PT, R6, R65, PT ;  /* 0x000000410600720c */ /* 0x000fe40003f86270 */
[----:B------:R-:W4:Y:S01]  /*09d0*/  @!P3 LDG.E.U16 R9, desc[UR4][R2.64+0x500] ;  /* 0x000500040209b981 */ /* 0x000f22000c1e1500 */
[----:B------:R-:W-:-:S03]  /*09e0*/  @!P5 IMAD.U32 R57, R14, 0x10000, RZ ;  /* 0x000100000e39d824 */ /* 0x000fc600078e00ff */
[----:B------:R-:W4:Y:S01]  /*09f0*/  @!P1 LDG.E.U16 R6, desc[UR4][R4.64+0x480] ;  /* 0x0004800404069981 */ /* 0x000f22000c1e1500 */
[----:B------:R-:W-:Y:S01]  /*0a00*/  @!P5 IMAD.U32 R62, R15, 0x10000, RZ ;  /* 0x000100000f3ed824 */ /* 0x000fe200078e00ff */
[----:B------:R-:W-:Y:S02]  /*0a10*/  ISETP.GE.AND P5, PT, R64, R65, PT ;  /* 0x000000414000720c */ /* 0x000fe40003fa6270 */
        /* <DEDUP_REMOVED lines=8> */
[----:B------:R-:W-:Y:S01]  /*0aa0*/  ISETP.GE.AND P0, PT, R72, R65, PT ;  /* 0x000000414800720c */ /* 0x000fe20003f06270 */
[----:B------:R-:W4:-:S12]  /*0ab0*/  @!P5 LDG.E.U16 R71, desc[UR4][R2.64+0x580] ;  /* 0x000580040247d981 */ /* 0x000f18000c1e1500 */
[----:B------:R-:W4:Y:S04]  /*0ac0*/  @!P0 LDG.E.U16 R0, desc[UR4][R2.64+0x600] ;  /* 0x0006000402008981 */ /* 0x000f28000c1e1500 */
[----:B------:R-:W4:Y:S01]  /*0ad0*/  @!P0 LDG.E.U16 R67, desc[UR4][R4.64+0x600] ;  /* 0x0006000404438981 */ /* 0x000f22000c1e1500 */
[----:B------:R-:W-:Y:S02]  /*0ae0*/  CS2R R22, SRZ ;  /* 0x0000000000167805 */ /* 0x000fe4000001ff00 */
[C---:B------:R-:W-:Y:S02]  /*0af0*/  LOP3.LUT R20, R74.reuse, 0x320, RZ, 0xfc, !PT ;  /* 0x000003204a147812 */ /* 0x040fe400078efcff */
[----:B------:R-:W-:Y:S01]  /*0b00*/  CS2R R24, SRZ ;  /* 0x0000000000187805 */ /* 0x000fe2000001ff00 */
[----:B------:R-:W-:Y:S01]  /*0b10*/  IMAD.MOV.U32 R21, RZ, RZ, RZ ;  /* 0x000000ffff157224 */ /* 0x000fe200078e00ff */
[----:B------:R-:W-:-:S02]  /*0b20*/  LOP3.LUT R17, R74, 0x340, RZ, 0xfc, !PT ;  /* 0x000003404a117812 */ /* 0x000fc400078efcff */
[C---:B------:R-:W-:Y:S02]  /*0b30*/  LOP3.LUT R10, R74.reuse, 0x3c0, RZ, 0xfc, !PT ;  /* 0x000003c04a0a7812 */ /* 0x040fe400078efcff */
[C---:B------:R-:W-:Y:S02]  /*0b40*/  LOP3.LUT R16, R74.reuse, 0x360, RZ, 0xfc, !PT ;  /* 0x000003604a107812 */ /* 0x040fe400078efcff */
[C---:B------:R-:W-:Y:S01]  /*0b50*/  LOP3.LUT R15, R74.reuse, 0x380, RZ, 0xfc, !PT ;  /* 0x000003804a0f7812 */ /* 0x040fe200078efcff */
[----:B------:R-:W-:Y:S01]  /*0b60*/  IMAD.MOV.U32 R14, RZ, RZ, RZ ;  /* 0x000000ffff0e7224 */ /* 0x000fe200078e00ff */
[----:B------:R-:W-:Y:S01]  /*0b70*/  LOP3.LUT R11, R74, 0x3a0, RZ, 0xfc, !PT ;  /* 0x000003a04a0b7812 */ /* 0x000fe200078efcff */
[----:B--2---:R-:W-:Y:S02]  /*0b80*/  @!P2 IMAD.U32 R23, R7, 0x10000, RZ ;  /* 0x000100000717a824 */ /* 0x004fe400078e00ff */
[----:B---3--:R-:W-:Y:S01]  /*0b90*/  @!P1 IMAD.U32 R25, R18, 0x10000, RZ ;  /* 0x0001000012199824 */ /* 0x008fe200078e00ff */
[----:B------:R-:W-:Y:S01]  /*0ba0*/  CS2R R18, SRZ ;  /* 0x0000000000127805 */ /* 0x000fe2000001ff00 */
[----:B----4-:R-:W-:-:S02]  /*0bb0*/  @!P2 IMAD.U32 R22, R8, 0x10000, RZ ;  /* 0x000100000816a824 */ /* 0x010fc400078e00ff */
[----:B------:R-:W-:Y:S01]  /*0bc0*/  @!P3 IMAD.U32 R21, R9, 0x10000, RZ ;  /* 0x000100000915b824 */ /* 0x000fe200078e00ff */
[----:B------:R-:W-:Y:S01]  /*0bd0*/  CS2R R8, SRZ ;  /* 0x0000000000087805 */ /* 0x000fe2000001ff00 */
[----:B------:R-:W-:Y:S01]  /*0be0*/  @!P1 IMAD.U32 R24, R6, 0x10000, RZ ;  /* 0x0001000006189824 */ /* 0x000fe200078e00ff */
[-C--:B------:R-:W-:Y:S02]  /*0bf0*/  ISETP.GE.AND P1, PT, R20, R65.reuse, PT ;  /* 0x000000411400720c */ /* 0x080fe40003f26270 */
[-C--:B------:R-:W-:Y:S01]  /*0c00*/  ISETP.GE.AND P2, PT, R17, R65.reuse, PT ;  /* 0x000000411100720c */ /* 0x080fe20003f46270 */
[----:B------:R-:W-:Y:S02]  /*0c10*/  @!P6 IMAD.U32 R9, R75, 0x10000, RZ ;  /* 0x000100004b09e824 */ /* 0x000fe400078e00ff */
[----:B------:R-:W-:Y:S01]  /*0c20*/  @!P6 IMAD.U32 R8, R77, 0x10000, RZ ;  /* 0x000100004d08e824 */ /* 0x000fe200078e00ff */
[-C--:B------:R-:W-:Y:S01]  /*0c30*/  ISETP.GE.AND P6, PT, R10, R65.reuse, PT ;  /* 0x000000410a00720c */ /* 0x080fe20003fc6270 */
[----:B------:R-:W-:Y:S01]  /*0c40*/  @!P3 IMAD.U32 R18, R12, 0x10000, RZ ;  /* 0x000100000c12b824 */ /* 0x000fe200078e00ff */
[----:B------:R-:W-:Y:S01]  /*0c50*/  ISETP.GE.AND P3, PT, R16, R65, PT ;  /* 0x000000411000720c */ /* 0x000fe20003f66270 */
[----:B------:R-:W-:-:S02]  /*0c60*/  @!P4 IMAD.U32 R19, R13, 0x10000, RZ ;  /* 0x000100000d13c824 */ /* 0x000fc400078e00ff */
[----:B------:R-:W-:Y:S01]  /*0c70*/  @!P4 IMAD.U32 R14, R69, 0x10000, RZ ;  /* 0x00010000450ec824 */ /* 0x000fe200078e00ff */
[----:B------:R-:W-:Y:S02]  /*0c80*/  ISETP.GE.AND P4, PT, R15, R65, PT ;  /* 0x000000410f00720c */ /* 0x000fe40003f86270 */
[----:B------:R-:W-:Y:S01]  /*0c90*/  CS2R R12, SRZ ;  /* 0x00000000000c7805 */ /* 0x000fe2000001ff00 */
[----:B------:R-:W2:Y:S01]  /*0ca0*/  @!P2 LDG.E.U16 R69, desc[UR4][R2.64+0x680] ;  /* 0x000680040245a981 */ /* 0x000ea2000c1e1500 */
[----:B------:R-:W-:-:S03]  /*0cb0*/  @!P5 IMAD.U32 R12, R73, 0x10000, RZ ;  /* 0x00010000490cd824 */ /* 0x000fc600078e00ff */
[----:B------:R-:W3:Y:S04]  /*0cc0*/  @!P1 LDG.E.U16 R73, desc[UR4][R2.64+0x640] ;  /* 0x0006400402499981 */ /* 0x000ee8000c1e1500 */
[----:B------:R-:W4:Y:S04]  /*0cd0*/  @!P6 LDG.E.U16 R81, desc[UR4][R2.64+0x780] ;  /* 0x000780040251e981 */ /* 0x000f28000c1e1500 */
[----:B------:R-:W4:Y:S04]  /*0ce0*/  @!P3 LDG.E.U16 R85, desc[UR4][R2.64+0x6c0] ;  /* 0x0006c0040255b981 */ /* 0x000f28000c1e1500 */
[----:B------:R-:W4:Y:S01]  /*0cf0*/  @!P4 LDG.E.U16 R87, desc[UR4][R2.64+0x700] ;  /* 0x000700040257c981 */ /* 0x000f22000c1e1500 */
[----:B------:R-:W-:Y:S01]  /*0d00*/  @!P5 IMAD.U32 R13, R71, 0x10000, RZ ;  /* 0x00010000470dd824 */ /* 0x000fe200078e00ff */
[----:B------:R-:W-:-:S02]  /*0d10*/  ISETP.GE.AND P5, PT, R11, R65, PT ;  /* 0x000000410b00720c */ /* 0x000fc40003fa6270 */
[----:B------:R-:W-:Y:S01]  /*0d20*/  CS2R R6, SRZ ;  /* 0x0000000000067805 */ /* 0x000fe2000001ff00 */
[----:B------:R-:W4:Y:S01]  /*0d30*/  @!P1 LDG.E.U16 R77, desc[UR4][R4.64+0x640] ;  /* 0x00064004044d9981 */ /* 0x000f22000c1e1500 */
[----:B------:R-:W-:Y:S01]  /*0d40*/  @!P0 IMAD.U32 R7, R0, 0x10000, RZ ;  /* 0x0001000000078824 */ /* 0x000fe200078e00ff */
[----:B------:R-:W-:Y:S01]  /*0d50*/  LOP3.LUT R0, R74, 0x3e0, RZ, 0xfc, !PT ;  /* 0x000003e04a007812 */ /* 0x000fe200078efcff */
[----:B------:R-:W-:-:S03]  /*0d60*/  @!P0 IMAD.U32 R6, R67, 0x10000, RZ ;  /* 0x0001000043068824 */ /* 0x000fc600078e00ff */
[----:B------:R-:W-:-:S04]  /*0d70*/  ISETP.GE.AND P0, PT, R0, R65, PT ;  /* 0x000000410000720c */ /* 0x000fc80003f06270 */
[----:B------:R-:W4:Y:S09]  /*0d80*/  @!P5 LDG.E.U16 R88, desc[UR4][R2.64+0x740] ;  /* 0x000740040258d981 */ /* 0x000f32000c1e1500 */
[----:B------:R-:W4:Y:S01]  /*0d90*/  @!P0 LDG.E.U16 R79, desc[UR4][R2.64+0x7c0] ;  /* 0x0007c004024f8981 */ /* 0x000f22000c1e1500 */
[----:B------:R-:W-:-:S02]  /*0da0*/  IMAD.MOV.U32 R71, RZ, RZ, RZ ;  /* 0x000000ffff477224 */ /* 0x000fc400078e00ff */
[----:B------:R-:W-:Y:S02]  /*0db0*/  IMAD.MOV.U32 R65, RZ, RZ, RZ ;  /* 0x000000ffff417224 */ /* 0x000fe400078e00ff */
[----:B------:R-:W-:Y:S01]  /*0dc0*/  IMAD.MOV.U32 R75, RZ, RZ, RZ ;  /* 0x000000ffff4b7224 */ /* 0x000fe200078e00ff */
[----:B------:R-:W4:Y:S04]  /*0dd0*/  @!P5 LDG.E.U16 R2, desc[UR4][R4.64+0x740] ;  /* 0x000740040402d981 */ /* 0x000f28000c1e1500 */
[----:B------:R-:W4:Y:S01]  /*0de0*/  @!P6 LDG.E.U16 R3, desc[UR4][R4.64+0x780] ;  /* 0x000780040403e981 */ /* 0x000f22000c1e1500 */
[----:B------:R-:W-:-:S04]  /*0df0*/  FADD.FTZ R90, RZ, R63 ;  /* 0x0000003fff5a7221 */ /* 0x000fc80000010000 */
        /* <DEDUP_REMOVED lines=23> */
[----:B------:R-:W-:Y:S01]  /*0f70*/  FADD.FTZ R90, R90, R7 ;  /* 0x000000075a5a7221 */ /* 0x000fe20000010000 */
[----:B------:R-:W-:Y:S02]  /*0f80*/  IMAD.MOV.U32 R67, RZ, RZ, RZ ;  /* 0x000000ffff437224 */ /* 0x000fe400078e00ff */
[----:B---3--:R-:W-:Y:S02]  /*0f90*/  @!P1 IMAD.U32 R71, R73, 0x10000, RZ ;  /* 0x0001000049479824 */ /* 0x008fe400078e00ff */
[----:B------:R-:W-:Y:S02]  /*0fa0*/  IMAD.MOV.U32 R73, RZ, RZ, RZ ;  /* 0x000000ffff497224 */ /* 0x000fe400078e00ff */
[----:B--2---:R-:W-:Y:S02]  /*0fb0*/  @!P2 IMAD.U32 R73, R69, 0x10000, RZ ;  /* 0x000100004549a824 */ /* 0x004fe400078e00ff */
[----:B----4-:R-:W-:Y:S02]  /*0fc0*/  @!P6 IMAD.U32 R65, R81, 0x10000, RZ ;  /* 0x000100005141e824 */ /* 0x010fe400078e00ff */
[----:B------:R-:W-:Y:S01]  /*0fd0*/  IMAD.MOV.U32 R69, RZ, RZ, RZ ;  /* 0x000000ffff457224 */ /* 0x000fe200078e00ff */
[----:B------:R-:W2:Y:S01]  /*0fe0*/  @!P4 LDG.E.U16 R81, desc[UR4][R4.64+0x700] ;  /* 0x000700040451c981 */ /* 0x000ea2000c1e1500 */
[----:B------:R-:W-:-:S02]  /*0ff0*/  @!P3 IMAD.U32 R75, R85, 0x10000, RZ ;  /* 0x00010000554bb824 */ /* 0x000fc400078e00ff */
[----:B------:R-:W-:Y:S01]  /*1000*/  @!P4 IMAD.U32 R69, R87, 0x10000, RZ ;  /* 0x000100005745c824 */ /* 0x000fe200078e00ff */
[----:B------:R-:W3:Y:S04]  /*1010*/  @!P2 LDG.E.U16 R85, desc[UR4][R4.64+0x680] ;  /* 0x000680040455a981 */ /* 0x000ee8000c1e1500 */
[----:B------:R-:W4:Y:S01]  /*1020*/  @!P3 LDG.E.U16 R87, desc[UR4][R4.64+0x6c0] ;  /* 0x0006c0040457b981 */ /* 0x000f22000c1e1500 */
[----:B------:R-:W-:-:S04]  /*1030*/  FADD.FTZ R90, R90, R71 ;  /* 0x000000475a5a7221 */ /* 0x000fc80000010000 */
[----:B------:R-:W-:-:S04]  /*1040*/  FADD.FTZ R90, R90, R73 ;  /* 0x000000495a5a7221 */ /* 0x000fc80000010000 */
[----:B------:R-:W-:Y:S01]  /*1050*/  FADD.FTZ R90, R90, R75 ;  /* 0x0000004b5a5a7221 */ /* 0x000fe20000010000 */
[----:B------:R-:W-:-:S03]  /*1060*/  @!P5 IMAD.U32 R67, R88, 0x10000, RZ ;  /* 0x000100005843d824 */ /* 0x000fc600078e00ff */
[----:B------:R-:W-:Y:S01]  /*1070*/  FADD.FTZ R90, R90, R69 ;  /* 0x000000455a5a7221 */ /* 0x000fe20000010000 */
[----:B------:R-:W-:Y:S02]  /*1080*/  IMAD.MOV.U32 R88, RZ, RZ, RZ ;  /* 0x000000ffff587224 */ /* 0x000fe400078e00ff */
[----:B------:R-:W-:Y:S02]  /*1090*/  @!P1 IMAD.U32 R88, R77, 0x10000, RZ ;  /* 0x000100004d589824 */ /* 0x000fe400078e00ff */
[----:B------:R-:W-:Y:S01]  /*10a0*/  FADD.FTZ R90, R90, R67 ;  /* 0x000000435a5a7221 */ /* 0x000fe20000010000 */
[----:B------:R0:W5:Y:S02]  /*10b0*/  @!P0 LDG.E.U16 R77, desc[UR4][R4.64+0x7c0] ;  /* 0x0007c004044d8981 */ /* 0x000164000c1e1500 */
[----:B0-----:R-:W-:Y:S02]  /*10c0*/  IMAD.MOV.U32 R4, RZ, RZ, RZ ;  /* 0x000000ffff047224 */ /* 0x001fe400078e00ff */
[----:B------:R-:W-:Y:S01]  /*10d0*/  FADD.FTZ R5, R90, R65 ;  /* 0x000000415a057221 */ /* 0x000fe20000010000 */
[----:B------:R-:W-:-:S04]  /*10e0*/  @!P0 IMAD.U32 R4, R79, 0x10000, RZ ;  /* 0x000100004f048824 */ /* 0x000fc800078e00ff */
[----:B------:R-:W-:-:S05]  /*10f0*/  FADD.FTZ R5, R5, R4 ;  /* 0x0000000405057221 */ /* 0x000fca0000010000 */
[----:B------:R-:W0:Y:S02]  /*1100*/  SHFL.BFLY PT, R90, R5, 0x10, 0x1f ;  /* 0x0e001f00055a7f89 */ /* 0x000e2400000e0000 */
[----:B0-----:R-:W-:-:S05]  /*1110*/  FADD.FTZ R79, R5, R90 ;  /* 0x0000005a054f7221 */ /* 0x001fca0000010000 */
[----:B------:R-:W0:Y:S02]  /*1120*/  SHFL.BFLY PT, R90, R79, 0x8, 0x1f ;  /* 0x0d001f004f5a7f89 */ /* 0x000e2400000e0000 */
[----:B0-----:R-:W-:-:S05]  /*1130*/  FADD.FTZ R89, R79, R90 ;  /* 0x0000005a4f597221 */ /* 0x001fca0000010000 */
[----:B------:R-:W0:Y:S02]  /*1140*/  SHFL.BFLY PT, R90, R89, 0x4, 0x1f ;  /* 0x0c801f00595a7f89 */ /* 0x000e2400000e0000 */
[----:B0-----:R-:W-:-:S05]  /*1150*/  FADD.FTZ R91, R89, R90 ;  /* 0x0000005a595b7221 */ /* 0x001fca0000010000 */
[----:B------:R-:W0:Y:S01]  /*1160*/  SHFL.BFLY PT, R90, R91, 0x2, 0x1f ;  /* 0x0c401f005b5a7f89 */ /* 0x000e2200000e0000 */
[----:B------:R-:W-:Y:S01]  /*1170*/  ISETP.GE.AND P1, PT, R83, 0x1, PT ;  /* 0x000000015300780c */ /* 0x000fe20003f26270 */
[----:B0-----:R-:W-:-:S05]  /*1180*/  FADD.FTZ R93, R91, R90 ;  /* 0x0000005a5b5d7221 */ /* 0x001fca0000010000 */
[----:B------:R-:W0:Y:S01]  /*1190*/  SHFL.BFLY PT, R83, R93, 0x1, 0x1f ;  /* 0x0c201f005d537f89 */ /* 0x000e2200000e0000 */
[----:B------:R-:W-:Y:S02]  /*11a0*/  IMAD.MOV.U32 R5, RZ, RZ, RZ ;  /* 0x000000ffff057224 */ /* 0x000fe400078e00ff */
[----:B------:R-:W-:Y:S02]  /*11b0*/  IMAD.MOV.U32 R90, RZ, RZ, RZ ;  /* 0x000000ffff5a7224 */ /* 0x000fe400078e00ff */
[----:B------:R-:W-:Y:S02]  /*11c0*/  IMAD.MOV.U32 R92, RZ, RZ, RZ ;  /* 0x000000ffff5c7224 */ /* 0x000fe400078e00ff */
[----:B------:R-:W-:Y:S02]  /*11d0*/  IMAD.MOV.U32 R79, RZ, RZ, RZ ;  /* 0x000000ffff4f7224 */ /* 0x000fe400078e00ff */
[----:B------:R-:W-:Y:S02]  /*11e0*/  @!P5 IMAD.U32 R79, R2, 0x10000, RZ ;  /* 0x00010000024fd824 */ /* 0x000fe400078e00ff */
[----:B0-----:R-:W-:Y:S01]  /*11f0*/  FADD.FTZ R83, R93, R83 ;  /* 0x000000535d537221 */ /* 0x001fe20000010000 */
[----:B--2---:R-:W-:-:S02]  /*1200*/  @!P4 IMAD.U32 R5, R81, 0x10000, RZ ;  /* 0x000100005105c824 */ /* 0x004fc400078e00ff */
[----:B------:R-:W-:Y:S02]  /*1210*/  IMAD.MOV.U32 R81, RZ, RZ, RZ ;  /* 0x000000ffff517224 */ /* 0x000fe400078e00ff */
[----:B---3--:R-:W-:Y:S02]  /*1220*/  @!P2 IMAD.U32 R90, R85, 0x10000, RZ ;  /* 0x00010000555aa824 */ /* 0x008fe400078e00ff */
[----:B------:R-:W-:Y:S02]  /*1230*/  @!P6 IMAD.U32 R81, R3, 0x10000, RZ ;  /* 0x000100000351e824 */ /* 0x000fe400078e00ff */
[----:B----4-:R-:W-:Y:S01]  /*1240*/  @!P3 IMAD.U32 R92, R87, 0x10000, RZ ;  /* 0x00010000575cb824 */ /* 0x010fe200078e00ff */
[----:B------:R-:W-:Y:S06]  /*1250*/  @!P1 EXIT ;  /* 0x000000000000994d */ /* 0x000fec0003800000 */
[-C--:B------:R-:W-:Y:S01]  /*1260*/  ISETP.GE.AND P5, PT, R76, R27.reuse, PT ;  /* 0x0000001b4c00720c */ /* 0x080fe20003fa6270 */
[----:B------:R-:W-:Y:S01]  /*1270*/  ULDC.64 UR6, c[0x0][0x210] ;  /* 0x0000840000067ab9 */ /* 0x000fe20000000a00 */
[----:B------:R-:W0:Y:S01]  /*1280*/  S2R R76, SR_TID.X ;  /* 0x00000000004c7919 */ /* 0x000e220000002100 */
[-C--:B------:R-:W-:Y:S01]  /*1290*/  ISETP.GE.AND P6, PT, R74, R27.reuse, PT ;  /* 0x0000001b4a00720c */ /* 0x080fe20003fc6270 */
[----:B------:R-:W-:Y:S01]  /*12a0*/  IMAD.MOV.U32 R74, RZ, RZ, RZ ;  /* 0x000000ffff4a7224 */ /* 0x000fe200078e00ff */
[-C--:B------:R-:W-:Y:S01]  /*12b0*/  ISETP.GE.AND P1, PT, R80, R27.reuse, PT ;  /* 0x0000001b5000720c */ /* 0x080fe20003f26270 */
[----:B-----5:R-:W-:Y:S01]  /*12c0*/  @!P0 IMAD.U32 R74, R77, 0x10000, RZ ;  /* 0x000100004d4a8824 */ /* 0x020fe200078e00ff */
[-C--:B------:R-:W-:Y:S02]  /*12d0*/  ISETP.GE.AND P4, PT, R82, R27.reuse, PT ;  /* 0x0000001b5200720c */ /* 0x080fe40003f86270 */
[----:B------:R-:W-:Y:S02]  /*12e0*/  ISETP.GE.AND P3, PT, R84, R27, PT ;  /* 0x0000001b5400720c */ /* 0x000fe40003f66270 */
[----:B------:R-:W-:-:S02]  /*12f0*/  SHF.R.S32.HI R3, RZ, 0x1f, R26 ;  /* 0x0000001fff037819 */ /* 0x000fc4000001141a */
[----:B------:R-:W-:Y:S01]  /*1300*/  LEA R2, P2, R26, UR6, 0x1 ;  /* 0x000000061a027c11 */ /* 0x000fe2000f8408ff */
[C---:B------:R-:W-:Y:S01]  /*1310*/  @!P5 FFMA.FTZ R32, -R83.reuse, R32, R29 ;  /* 0x000000205320d223 */ /* 0x040fe2000001011d */
[-C--:B------:R-:W-:Y:S01]  /*1320*/  ISETP.GE.AND P0, PT, R78, R27.reuse, PT ;  /* 0x0000001b4e00720c */ /* 0x080fe20003f06270 */
[C---:B------:R-:W-:Y:S01]  /*1330*/  @!P6 FFMA.FTZ R86, -R83.reuse, R86, R63 ;  /* 0x000000565356e223 */ /* 0x040fe2000001013f */
[----:B------:R-:W-:Y:S01]  /*1340*/  LEA.HI.X R3, R26, UR7, R3, 0x1, P2 ;  /* 0x000000071a037c11 */ /* 0x000fe200090f0c03 */
[C---:B------:R-:W-:Y:S01]  /*1350*/  @!P1 FFMA.FTZ R38, -R83.reuse, R38, R33 ;  /* 0x0000002653269223 */ /* 0x040fe20000010121 */
[----:B------:R-:W-:Y:S01]  /*1360*/  ISETP.GE.AND P2, PT, R28, R27, PT ;  /* 0x0000001b1c00720c */ /* 0x000fe20003f46270 */
[C---:B------:R-:W-:Y:S01]  /*1370*/  @!P4 FFMA.FTZ R40, -R83.reuse, R40, R35 ;  /* 0x000000285328c223 */ /* 0x040fe20000010123 */
[----:B------:R-:W-:Y:S01]  /*1380*/  @!P6 F2FP.BF16.F32.PACK_AB R86, RZ, R86 ;  /* 0x00000056ff56e23e */ /* 0x000fe200000010ff */
[----:B------:R-:W-:Y:S01]  /*1390*/  @!P3 FFMA.FTZ R42, -R83, R42, R37 ;  /* 0x0000002a532ab223 */ /* 0x000fe20000010125 */
[----:B------:R-:W-:-:S02]  /*13a0*/  @!P1 F2FP.BF16.F32.PACK_AB R38, RZ, R38 ;  /* 0x00000026ff26923e */ /* 0x000fc400000010ff */
[----:B------:R-:W-:Y:S01]  /*13b0*/  @!P5 F2FP.BF16.F32.PACK_AB R32, RZ, R32 ;  /* 0x00000020ff20d23e */ /* 0x000fe200000010ff */
[----:B------:R1:W-:Y:S01]  /*13c0*/  @!P6 STG.E.U16 desc[UR4][R2.64], R86 ;  /* 0x000000560200e986 */ /* 0x0003e2000c101504 */
[----:B------:R-:W-:Y:S01]  /*13d0*/  ISETP.GE.AND P6, PT, R30, R27, PT ;  /* 0x0000001b1e00720c */ /* 0x000fe20003fc6270 */
[C---:B------:R-:W-:Y:S01]  /*13e0*/  @!P0 FFMA.FTZ R36, -R83.reuse, R36, R31 ;  /* 0x0000002453248223 */ /* 0x040fe2000001011f */
[----:B------:R-:W-:Y:S01]  /*13f0*/  @!P4 F2FP.BF16.F32.PACK_AB R40, RZ, R40 ;  /* 0x00000028ff28c23e */ /* 0x000fe200000010ff */
[----:B------:R1:W-:Y:S01]  /*1400*/  @!P1 STG.E.U16 desc[UR4][R2.64+0xc0], R38 ;  /* 0x0000c02602009986 */ /* 0x0003e2000c101504 */
[----:B------:R-:W-:Y:S01]  /*1410*/  @!P3 F2FP.BF16.F32.PACK_AB R42, RZ, R42 ;  /* 0x0000002aff2ab23e */ /* 0x000fe200000010ff */
[----:B------:R-:W-:Y:S01]  /*1420*/  @!P2 FFMA.FTZ R44, -R83, R44, R39 ;  /* 0x0000002c532ca223 */ /* 0x000fe20000010127 */
[----:B------:R-:W-:Y:S01]  /*1430*/  @!P0 F2FP.BF16.F32.PACK_AB R36, RZ, R36 ;  /* 0x00000024ff24823e */ /* 0x000fe200000010ff */
[----:B------:R1:W-:Y:S01]  /*1440*/  @!P5 STG.E.U16 desc[UR4][R2.64+0x40], R32 ;  /* 0x000040200200d986 */ /* 0x0003e2000c101504 */
[----:B0-----:R-:W-:-:S02]  /*1450*/  LOP3.LUT R76, R76, 0x1f, RZ, 0xc0, !PT ;  /* 0x0000001f4c4c7812 */ /* 0x001fc400078ec0ff */
[-C--:B------:R-:W-:Y:S01]  /*1460*/  ISETP.GE.AND P5, PT, R34, R27.reuse, PT ;  /* 0x0000001b2200720c */ /* 0x080fe20003fa6270 */
[----:B------:R1:W-:Y:S01]  /*1470*/  @!P4 STG.E.U16 desc[UR4][R2.64+0x100], R40 ;  /* 0x000100280200c986 */ /* 0x0003e2000c101504 */
[----:B------:R-:W-:Y:S01]  /*1480*/  LOP3.LUT R26, R76, 0x120, RZ, 0xfc, !PT ;  /* 0x000001204c1a7812 */ /* 0x000fe200078efcff */
[----:B------:R-:W-:Y:S01]  /*1490*/  @!P6 FFMA.FTZ R46, -R83, R46, R41 ;  /* 0x0000002e532ee223 */ /* 0x000fe20000010129 */
[----:B------:R-:W-:Y:S01]  /*14a0*/  @!P2 F2FP.BF16.F32.PACK_AB R44, RZ, R44 ;  /* 0x0000002cff2ca23e */ /* 0x000fe200000010ff */
[----:B------:R1:W-:Y:S01]  /*14b0*/  @!P3 STG.E.U16 desc[UR4][R2.64+0x140], R42 ;  /* 0x0001402a0200b986 */ /* 0x0003e2000c101504 */
[----:B------:R-:W-:Y:S02]  /*14c0*/  ISETP.GE.AND P1, PT, R26, R27, PT ;  /* 0x0000001b1a00720c */ /* 0x000fe40003f26270 */
[----:B------:R-:W-:Y:S01]  /*14d0*/  LOP3.LUT R26, R76, 0x140, RZ, 0xfc, !PT ;  /* 0x000001404c1a7812 */ /* 0x000fe200078efcff */
[----:B------:R1:W-:Y:S01]  /*14e0*/  @!P2 STG.E.U16 desc[UR4][R2.64+0x180], R44 ;  /* 0x0001802c0200a986 */ /* 0x0003e2000c101504 */
[----:B------:R-:W-:-:S02]  /*14f0*/  @!P6 F2FP.BF16.F32.PACK_AB R46, RZ, R46 ;  /* 0x0000002eff2ee23e */ /* 0x000fc400000010ff */
[-C--:B------:R-:W-:Y:S01]  /*1500*/  ISETP.GE.AND P4, PT, R26, R27.reuse, PT ;  /* 0x0000001b1a00720c */ /* 0x080fe20003f86270 */
[C---:B------:R-:W-:Y:S01]  /*1510*/  @!P5 FFMA.FTZ R48, -R83.reuse, R48, R43 ;  /* 0x000000305330d223 */ /* 0x040fe2000001012b */
[----:B------:R-:W-:Y:S01]  /*1520*/  LOP3.LUT R26, R76, 0x160, RZ, 0xfc, !PT ;  /* 0x000001604c1a7812 */ /* 0x000fe200078efcff */
[----:B------:R1:W-:Y:S03]  /*1530*/  @!P6 STG.E.U16 desc[UR4][R2.64+0x1c0], R46 ;  /* 0x0001c02e0200e986 */ /* 0x0003e6000c101504 */
[----:B------:R-:W-:Y:S01]  /*1540*/  ISETP.GE.AND P3, PT, R26, R27, PT ;  /* 0x0000001b1a00720c */ /* 0x000fe20003f66270 */
[----:B------:R-:W-:Y:S01]  /*1550*/  @!P1 FFMA.FTZ R50, -R83, R50, R45 ;  /* 0x0000003253329223 */ /* 0x000fe2000001012d */
[----:B------:R-:W-:Y:S01]  /*1560*/  LOP3.LUT R26, R76, 0x180, RZ, 0xfc, !PT ;  /* 0x000001804c1a7812 */ /* 0x000fe200078efcff */
[----:B------:R1:W-:Y:S01]  /*1570*/  @!P0 STG.E.U16 desc[UR4][R2.64+0x80], R36 ;  /* 0x0000802402008986 */ /* 0x0003e2000c101504 */
[----:B------:R-:W-:-:S02]  /*1580*/  @!P5 F2FP.BF16.F32.PACK_AB R48, RZ, R48 ;  /* 0x00000030ff30d23e */ /* 0x000fc400000010ff */
[-C--:B------:R-:W-:Y:S01]  /*1590*/  ISETP.GE.AND P2, PT, R26, R27.reuse, PT ;  /* 0x0000001b1a00720c */ /* 0x080fe20003f46270 */
[C---:B------:R-:W-:Y:S01]  /*15a0*/  @!P4 FFMA.FTZ R52, -R83.reuse, R52, R47 ;  /* 0x000000345334c223 */ /* 0x040fe2000001012f */
[----:B------:R-:W-:Y:S01]  /*15b0*/  LOP3.LUT R26, R76, 0x1a0, RZ, 0xfc, !PT ;  /* 0x000001a04c1a7812 */ /* 0x000fe200078efcff */
        /* <DEDUP_REMOVED lines=11> */
[-C--:B------:R-:W-:Y:S02]  /*1670*/  ISETP.GE.AND P0, PT, R64, R27.reuse, PT ;  /* 0x0000001b4000720c */ /* 0x080fe40003f06270 */
[----:B------:R-:W-:Y:S01]  /*1680*/  ISETP.GE.AND P1, PT, R26, R27, PT ;  /* 0x0000001b1a00720c */ /* 0x000fe20003f26270 */
[----:B------:R-:W-:Y:S01]  /*1690*/  @!P6 FFMA.FTZ R58, -R83, R58, R53 ;  /* 0x0000003a533ae223 */ /* 0x000fe20000010135 */
[----:B------:R-:W-:Y:S02]  /*16a0*/  LOP3.LUT R26, R76, 0x200, RZ, 0xfc, !PT ;  /* 0x000002004c1a7812 */ /* 0x000fe400078efcff */
[----:B------:R-:W-:-:S02]  /*16b0*/  @!P2 F2FP.BF16.F32.PACK_AB R56, RZ, R56 ;  /* 0x00000038ff38a23e */ /* 0x000fc400000010ff */
[-C--:B------:R-:W-:Y:S01]  /*16c0*/  ISETP.GE.AND P4, PT, R26, R27.reuse, PT ;  /* 0x0000001b1a00720c */ /* 0x080fe20003f86270 */
[C---:B------:R-:W-:Y:S01]  /*16d0*/  @!P5 FFMA.FTZ R60, -R83.reuse, R60, R55 ;  /* 0x0000003c533cd223 */ /* 0x040fe20000010137 */
[----:B------:R-:W-:Y:S01]  /*16e0*/  @!P6 F2FP.BF16.F32.PACK_AB R58, RZ, R58 ;  /* 0x0000003aff3ae23e */ /* 0x000fe200000010ff */
[----:B------:R1:W-:Y:S01]  /*16f0*/  @!P2 STG.E.U16 desc[UR4][R2.64+0x300], R56 ;  /* 0x000300380200a986 */ /* 0x0003e2000c101504 */
[-C--:B------:R-:W-:Y:S01]  /*1700*/  ISETP.GE.AND P2, PT, R72, R27.reuse, PT ;  /* 0x0000001b4800720c */ /* 0x080fe20003f46270 */
[C---:B------:R-:W-:Y:S01]  /*1710*/  @!P0 FFMA.FTZ R12, -R83.reuse, R12, R13 ;  /* 0x0000000c530c8223 */ /* 0x040fe2000001010d */
[----:B------:R-:W-:Y:S01]  /*1720*/  @!P5 F2FP.BF16.F32.PACK_AB R60, RZ, R60 ;  /* 0x0000003cff3cd23e */ /* 0x000fe200000010ff */
[----:B------:R1:W-:Y:S01]  /*1730*/  @!P6 STG.E.U16 desc[UR4][R2.64+0x340], R58 ;  /* 0x0003403a0200e986 */ /* 0x0003e2000c101504 */
[C---:B------:R-:W-:Y:S01]  /*1740*/  @!P1 FFMA.FTZ R62, -R83.reuse, R62, R57 ;  /* 0x0000003e533e9223 */ /* 0x040fe20000010139 */
[----:B------:R-:W-:Y:S02]  /*1750*/  ISETP.GE.AND P6, PT, R20, R27, PT ;  /* 0x0000001b1400720c */ /* 0x000fe40003fc6270 */
[----:B------:R1:W-:Y:S01]  /*1760*/  @!P5 STG.E.U16 desc[UR4][R2.64+0x380], R60 ;  /* 0x0003803c0200d986 */ /* 0x0003e2000c101504 */
[----:B------:R-:W-:Y:S01]  /*1770*/  @!P3 F2FP.BF16.F32.PACK_AB R54, RZ, R54 ;  /* 0x00000036ff36b23e */ /* 0x000fe200000010ff */
[----:B------:R-:W-:Y:S01]  /*1780*/  @!P4 FFMA.FTZ R66, -R83, R66, R59 ;  /* 0x000000425342c223 */ /* 0x000fe2000001013b */
[----:B------:R-:W-:-:S02]  /*1790*/  @!P1 F2FP.BF16.F32.PACK_AB R62, RZ, R62 ;  /* 0x0000003eff3e923e */ /* 0x000fc400000010ff */
[-C--:B------:R-:W-:Y:S01]  /*17a0*/  ISETP.GE.AND P5, PT, R17, R27.reuse, PT ;  /* 0x0000001b1100720c */ /* 0x080fe20003fa6270 */
[C---:B------:R-:W-:Y:S01]  /*17b0*/  @!P2 FFMA.FTZ R6, -R83.reuse, R6, R7 ;  /* 0x000000065306a223 */ /* 0x040fe20000010107 */
[----:B------:R-:W-:Y:S01]  /*17c0*/  @!P4 F2FP.BF16.F32.PACK_AB R66, RZ, R66 ;  /* 0x00000042ff42c23e */ /* 0x000fe200000010ff */
[----:B------:R1:W-:Y:S01]  /*17d0*/  @!P3 STG.E.U16 desc[UR4][R2.64+0x2c0], R54 ;  /* 0x0002c0360200b986 */ /* 0x0003e2000c101504 */
[-C--:B------:R-:W-:Y:S02]  /*17e0*/  ISETP.GE.AND P3, PT, R68, R27.reuse, PT ;  /* 0x0000001b4400720c */ /* 0x080fe40003f66270 */
[----:B------:R-:W-:Y:S01]  /*17f0*/  @!P2 F2FP.BF16.F32.PACK_AB R6, RZ, R6 ;  /* 0x00000006ff06a23e */ /* 0x000fe200000010ff */
[----:B------:R1:W-:Y:S01]  /*1800*/  @!P1 STG.E.U16 desc[UR4][R2.64+0x3c0], R62 ;  /* 0x0003c03e02009986 */ /* 0x0003e2000c101504 */
[-C--:B------:R-:W-:Y:S01]  /*1810*/  ISETP.GE.AND P1, PT, R16, R27.reuse, PT ;  /* 0x0000001b1000720c */ /* 0x080fe20003f26270 */
[----:B------:R-:W-:Y:S01]  /*1820*/  @!P6 FFMA.FTZ R88, -R83, R88, R71 ;  /* 0x000000585358e223 */ /* 0x000fe20000010147 */
[----:B------:R-:W-:Y:S01]  /*1830*/  PRMT R7, R6, 0x7610, R7 ;  /* 0x0000761006077816 */ /* 0x000fe20000000007 */
[----:B------:R1:W-:Y:S01]  /*1840*/  @!P4 STG.E.U16 desc[UR4][R2.64+0x400], R66 ;  /* 0x000400420200c986 */ /* 0x0003e2000c101504 */
[----:B------:R-:W-:Y:S01]  /*1850*/  ISETP.GE.AND P4, PT, R15, R27, PT ;  /* 0x0000001b0f00720c */ /* 0x000fe20003f86270 */
[C---:B------:R-:W-:Y:S01]  /*1860*/  @!P5 FFMA.FTZ R90, -R83.reuse, R90, R73 ;  /* 0x0000005a535ad223 */ /* 0x040fe20000010149 */
[----:B------:R-:W-:Y:S01]  /*1870*/  LOP3.LUT R6, R76, 0x220, RZ, 0xfc, !PT ;  /* 0x000002204c067812 */ /* 0x000fe200078efcff */
[----:B------:R1:W-:Y:S01]  /*1880*/  @!P2 STG.E.U16 desc[UR4][R2.64+0x600], R7 ;  /* 0x000600070200a986 */ /* 0x0003e2000c101504 */
[----:B------:R-:W-:Y:S01]  /*1890*/  @!P0 F2FP.BF16.F32.PACK_AB R12, RZ, R12 ;  /* 0x0000000cff0c823e */ /* 0x000fe200000010ff */
[----:B------:R-:W-:Y:S01]  /*18a0*/  @!P3 FFMA.FTZ R8, -R83, R8, R9 ;  /* 0x000000085308b223 */ /* 0x000fe20000010109 */
[----:B------:R-:W-:-:S02]  /*18b0*/  @!P6 F2FP.BF16.F32.PACK_AB R88, RZ, R88 ;  /* 0x00000058ff58e23e */ /* 0x000fc400000010ff */
[-C--:B------:R-:W-:Y:S01]  /*18c0*/  ISETP.GE.AND P2, PT, R6, R27.reuse, PT ;  /* 0x0000001b0600720c */ /* 0x080fe20003f46270 */
[----:B------:R1:W-:Y:S01]  /*18d0*/  @!P0 STG.E.U16 desc[UR4][R2.64+0x580], R12 ;  /* 0x0005800c02008986 */ /* 0x0003e2000c101504 */
[----:B------:R-:W-:Y:S01]  /*18e0*/  LOP3.LUT R6, R76, 0x240, RZ, 0xfc, !PT ;  /* 0x000002404c067812 */ /* 0x000fe200078efcff */
[----:B------:R-:W-:Y:S01]  /*18f0*/  @!P1 FFMA.FTZ R92, -R83, R92, R75 ;  /* 0x0000005c535c9223 */ /* 0x000fe2000001014b */
[----:B------:R-:W-:Y:S01]  /*1900*/  ISETP.GE.AND P0, PT, R11, R27, PT ;  /* 0x0000001b0b00720c */ /* 0x000fe20003f06270 */
[----:B------:R1:W-:Y:S01]  /*1910*/  @!P6 STG.E.U16 desc[UR4][R2.64+0x640], R88 ;  /* 0x000640580200e986 */ /* 0x0003e2000c101504 */
[----:B------:R-:W-:Y:S01]  /*1920*/  @!P5 F2FP.BF16.F32.PACK_AB R90, RZ, R90 ;  /* 0x0000005aff5ad23e */ /* 0x000fe200000010ff */
[C---:B------:R-:W-:Y:S01]  /*1930*/  @!P4 FFMA.FTZ R5, -R83.reuse, R5, R69 ;  /* 0x000000055305c223 */ /* 0x040fe20000010145 */
[----:B------:R-:W-:Y:S02]  /*1940*/  ISETP.GE.AND P6, PT, R6, R27, PT ;  /* 0x0000001b0600720c */ /* 0x000fe40003fc6270 */
[----:B------:R-:W-:Y:S01]  /*1950*/  LOP3.LUT R6, R76, 0x260, RZ, 0xfc, !PT ;  /* 0x000002604c067812 */ /* 0x000fe200078efcff */
[----:B------:R1:W-:Y:S01]  /*1960*/  @!P5 STG.E.U16 desc[UR4][R2.64+0x680], R90 ;  /* 0x0006805a0200d986 */ /* 0x0003e2000c101504 */
[----:B------:R-:W-:Y:S01]  /*1970*/  @!P3 F2FP.BF16.F32.PACK_AB R8, RZ, R8 ;  /* 0x00000008ff08b23e */ /* 0x000fe200000010ff */
[----:B------:R-:W-:Y:S01]  /*1980*/  @!P2 FFMA.FTZ R70, -R83, R70, R61 ;  /* 0x000000465346a223 */ /* 0x000fe2000001013d */
[----:B------:R-:W-:-:S02]  /*1990*/  @!P1 F2FP.BF16.F32.PACK_AB R92, RZ, R92 ;  /* 0x0000005cff5c923e */ /* 0x000fc400000010ff */
[----:B------:R-:W-:Y:S01]  /*19a0*/  @!P4 F2FP.BF16.F32.PACK_AB R5, RZ, R5 ;  /* 0x00000005ff05c23e */ /* 0x000fe200000010ff */
[----:B------:R1:W-:Y:S01]  /*19b0*/  @!P3 STG.E.U16 desc[UR4][R2.64+0x5c0], R8 ;  /* 0x0005c0080200b986 */ /* 0x0003e2000c101504 */
[----:B------:R-:W-:Y:S01]  /*19c0*/  ISETP.GE.AND P5, PT, R6, R27, PT ;  /* 0x0000001b0600720c */ /* 0x000fe20003fa6270 */
[C---:B------:R-:W-:Y:S01]  /*19d0*/  @!P0 FFMA.FTZ R79, -R83.reuse, R79, R67 ;  /* 0x0000004f534f8223 */ /* 0x040fe20000010143 */
[C---:B------:R-:W-:Y:S01]  /*19e0*/  LOP3.LUT R6, R76.reuse, 0x280, RZ, 0xfc, !PT ;  /* 0x000002804c067812 */ /* 0x040fe200078efcff */
[----:B------:R1:W-:Y:S01]  /*19f0*/  @!P1 STG.E.U16 desc[UR4][R2.64+0x6c0], R92 ;  /* 0x0006c05c02009986 */ /* 0x0003e2000c101504 */
[----:B------:R-:W-:Y:S01]  /*1a00*/  LOP3.LUT R76, R76, 0x2a0, RZ, 0xfc, !PT ;  /* 0x000002a04c4c7812 */ /* 0x000fe200078efcff */
[----:B------:R-:W-:Y:S01]  /*1a10*/  @!P6 FFMA.FTZ R24, -R83, R24, R25 ;  /* 0x000000185318e223 */ /* 0x000fe20000010119 */
[-C--:B------:R-:W-:Y:S01]  /*1a20*/  ISETP.GE.AND P3, PT, R10, R27.reuse, PT ;  /* 0x0000001b0a00720c */ /* 0x080fe20003f66270 */
[----:B------:R1:W-:Y:S01]  /*1a30*/  @!P4 STG.E.U16 desc[UR4][R2.64+0x700], R5 ;  /* 0x000700050200c986 */ /* 0x0003e2000c101504 */
[----:B------:R-:W-:-:S02]  /*1a40*/  ISETP.GE.AND P1, PT, R6, R27, PT ;  /* 0x0000001b0600720c */ /* 0x000fc40003f26270 */
[----:B------:R-:W-:Y:S02]  /*1a50*/  ISETP.GE.AND P4, PT, R76, R27, PT ;  /* 0x0000001b4c00720c */ /* 0x000fe40003f86270 */
[----:B------:R-:W-:Y:S01]  /*1a60*/  @!P0 F2FP.BF16.F32.PACK_AB R79, RZ, R79 ;  /* 0x0000004fff4f823e */ /* 0x000fe200000010ff */
[C---:B------:R-:W-:Y:S01]  /*1a70*/  @!P5 FFMA.FTZ R22, -R83.reuse, R22, R23 ;  /* 0x000000165316d223 */ /* 0x040fe20000010117 */
[----:B------:R-:W-:Y:S02]  /*1a80*/  @!P2 F2FP.BF16.F32.PACK_AB R70, RZ, R70 ;  /* 0x00000046ff46a23e */ /* 0x000fe400000010ff */
        /* <DEDUP_REMOVED lines=21> */
.L_x_4273:
        /* <DEDUP_REMOVED lines=10> */
.L_x_11751:


//--------------------- .text._ZN43_GLOBAL__N__9ae7fba5_10_SoftMax_cu_9f978f6321softmax_warp_backwardIN3c108BFloat16ES2_fLi9ELb0ELb0EEEvPT0_PKT_S7_iiiPKb --------------------------
	.section	.text._ZN43_GLOBAL__N__9ae7fba5_10_SoftMax_cu_9f978f6321softmax_warp_backwardIN3c108BFloat16ES2_fLi9ELb0ELb0EEEvPT0_PKT_S7_iiiPKb,"ax",@progbits
	.align	128
.text._ZN43_GLOBAL__N__9ae7fba5_10_SoftMax_cu_9f978f6321softmax_warp_backwardIN3c108BFloat16ES2_fLi9ELb0ELb0EEEvPT0_PKT_S7_iiiPKb:
        .type           _ZN43_GLOBAL__N__9ae7fba5_10_SoftMax_cu_9f978f6321softmax_warp_backwardIN3c108BFloat16ES2_fLi9ELb0ELb0EEEvPT0_PKT_S7_iiiPKb,@function
        .size           _ZN43_GLOBAL__N__9ae7fba5_10_SoftMax_cu_9f978f6321softmax_warp_backwardIN3c108BFloat16ES2_fLi9ELb0ELb0EEEvPT0_PKT_S7_iiiPKb,(.L_x_11752 - _ZN43_GLOBAL__N__9ae7fba5_10_SoftMax_cu_9f978f6321softmax_warp_backwardIN3c108BFloat16ES2_fLi9ELb0ELb0EEEvPT0_PKT_S7_iiiPKb)
        .other          _ZN43_GLOBAL__N__9ae7fba5_10_SoftMax_cu_9f978f6321softmax_warp_backwardIN3c108BFloat16ES2_fLi9ELb0ELb0EEEvPT0_PKT_S7_iiiPKb,@"STO_CUDA_ENTRY STV_DEFAULT"
_ZN43_GLOBAL__N__9ae7fba5_10_SoftMax_cu_9f978f6321softmax_warp_backwardIN3c108BFloat16ES2_fLi9ELb0ELb0EEEvPT0_PKT_S7_iiiPKb:
        /* <DEDUP_REMOVED lines=16> */
[----:B--2---:R-:W-:Y:S01]  /*0100*/  SEL R7, R25, RZ, P0 ;  /* 0x000000ff19077207 */ /* 0x004fe20000000000 */
[----:B---3--:R-:W-:-:S03]  /*0110*/  IMAD.WIDE R2, R23, 0x2, R2 ;  /* 0x0000000217027825 */ /* 0x008fc600078e0202 */
[-C--:B------:R-:W-:Y:S02]  /*0120*/  ISETP.GE.AND P3, PT, R24, R7.reuse, PT ;  /* 0x000000071800720c */ /* 0x080fe40003f66270 */
[----:B------:R-:W-:Y:S01]  /*0130*/  ISETP.GE.AND P4, PT, R26, R7, PT ;  /* 0x000000071a00720c */ /* 0x000fe20003f86270 */
[----:B0-----:R-:W-:-:S10]  /*0140*/  IMAD.WIDE R4, R23, 0x2, R4 ;  /* 0x0000000217047825 */ /* 0x001fd400078e0204 */
[----:B------:R-:W2:Y:S04]  /*0150*/  @!P3 LDG.E.U16 R15, desc[UR4][R2.64] ;  /* 0x00000004020fb981 */ /* 0x000ea8000c1e1500 */
[----:B------:R-:W3:Y:S04]  /*0160*/  @!P3 LDG.E.U16 R0, desc[UR4][R4.64] ;  /* 0x000000040400b981 */ /* 0x000ee8000c1e1500 */
[----:B------:R-:W4:Y:S04]  /*0170*/  @!P4 LDG.E.U16 R6, desc[UR4][R2.64+0x40] ;  /* 0x000040040206c981 */ /* 0x000f28000c1e1500 */
[----:B------:R-:W4:Y:S01]  /*0180*/  @!P4 LDG.E.U16 R8, desc[UR4][R4.64+0x40] ;  /* 0x000040040408c981 */ /* 0x000f22000c1e1500 */
[----:B------:R-:W-:-:S02]  /*0190*/  LOP3.LUT R28, R24, 0x40, RZ, 0xfc, !PT ;  /* 0x00000040181c7812 */ /* 0x000fc400078efcff */
[----:B------:R-:W-:Y:S02]  /*01a0*/  LOP3.LUT R10, R24, 0x80, RZ, 0xfc, !PT ;  /* 0x00000080180a7812 */ /* 0x000fe400078efcff */
[-C--:B------:R-:W-:Y:S02]  /*01b0*/  ISETP.GE.AND P5, PT, R28, R7.reuse, PT ;  /* 0x000000071c00720c */ /* 0x080fe40003fa6270 */
[----:B------:R-:W-:Y:S02]  /*01c0*/  LOP3.LUT R12, R24, 0xa0, RZ, 0xfc, !PT ;  /* 0x000000a0180c7812 */ /* 0x000fe400078efcff */
[-C--:B------:R-:W-:Y:S02]  /*01d0*/  ISETP.GE.AND P6, PT, R10, R7.reuse, PT ;  /* 0x000000070a00720c */ /* 0x080fe40003fc6270 */
[----:B------:R-:W-:Y:S02]  /*01e0*/  LOP3.LUT R30, R24, 0x60, RZ, 0xfc, !PT ;  /* 0x00000060181e7812 */ /* 0x000fe400078efcff */
[----:B------:R-:W-:-:S02]  /*01f0*/  ISETP.GE.AND P0, PT, R12, R7, PT ;  /* 0x000000070c00720c */ /* 0x000fc40003f06270 */
[----:B------:R-:W-:Y:S02]  /*0200*/  ISETP.GE.AND P1, PT, R30, R7, PT ;  /* 0x000000071e00720c */ /* 0x000fe40003f26270 */
[C---:B------:R-:W-:Y:S01]  /*0210*/  LOP3.LUT R14, R24.reuse, 0xc0, RZ, 0xfc, !PT ;  /* 0x000000c0180e7812 */ /* 0x040fe200078efcff */
[----:B------:R-:W4:Y:S01]  /*0220*/  @!P5 LDG.E.U16 R9, desc[UR4][R2.64+0x80] ;  /* 0x000080040209d981 */ /* 0x000f22000c1e1500 */
[----:B------:R-:W-:-:S03]  /*0230*/  LOP3.LUT R16, R24, 0xe0, RZ, 0xfc, !PT ;  /* 0x000000e018107812 */ /* 0x000fc600078efcff */
[----:B------:R-:W4:Y:S01]  /*0240*/  @!P5 LDG.E.U16 R10, desc[UR4][R4.64+0x80] ;  /* 0x00008004040ad981 */ /* 0x000f22000c1e1500 */
[----:B------:R-:W-:Y:S01]  /*0250*/  ISETP.GE.AND P2, PT, R14, R7, PT ;  /* 0x000000070e00720c */ /* 0x000fe20003f46270 */
[----:B------:R-:W-:Y:S02]  /*0260*/  IMAD.MOV.U32 R27, RZ, RZ, RZ ;  /* 0x000000ffff1b7224 */ /* 0x000fe400078e00ff */
[----:B------:R-:W4:Y:S01]  /*0270*/  @!P6 LDG.E.U16 R14, desc[UR4][R4.64+0x100] ;  /* 0x00010004040ee981 */ /* 0x000f22000c1e1500 */
[----:B------:R-:W-:-:S03]  /*0280*/  IMAD.MOV.U32 R32, RZ, RZ, RZ ;  /* 0x000000ffff207224 */ /* 0x000fc600078e00ff */
[----:B------:R-:W4:Y:S04]  /*0290*/  @!P6 LDG.E.U16 R13, desc[UR4][R2.64+0x100] ;  /* 0x00010004020de981 */ /* 0x000f28000c1e1500 */
[----:B------:R-:W4:Y:S01]  /*02a0*/  @!P0 LDG.E.U16 R35, desc[UR4][R4.64+0x140] ;  /* 0x0001400404238981 */ /* 0x000f22000c1e1500 */
[----:B------:R-:W-:Y:S02]  /*02b0*/  IMAD.MOV.U32 R29, RZ, RZ, RZ ;  /* 0x000000ffff1d7224 */ /* 0x000fe400078e00ff */
[----:B------:R-:W-:Y:S01]  /*02c0*/  IMAD.MOV.U32 R34, RZ, RZ, RZ ;  /* 0x000000ffff227224 */ /* 0x000fe200078e00ff */
[----:B------:R-:W4:Y:S04]  /*02d0*/  @!P1 LDG.E.U16 R11, desc[UR4][R2.64+0xc0] ;  /* 0x0000c004020b9981 */ /* 0x000f28000c1e1500 */
[----:B------:R-:W4:Y:S04]  /*02e0*/  @!P1 LDG.E.U16 R12, desc[UR4][R4.64+0xc0] ;  /* 0x0000c004040c9981 */ /* 0x000f28000c1e1500 */
[----:B------:R-:W4:Y:S01]  /*02f0*/  @!P2 LDG.E.U16 R37, desc[UR4][R2.64+0x180] ;  /* 0x000180040225a981 */ /* 0x000f22000c1e1500 */
[----:B--2---:R-:W-:-:S02]  /*0300*/  @!P3 IMAD.U32 R27, R15, 0x10000, RZ ;  /* 0x000100000f1bb824 */ /* 0x004fc400078e00ff */
[----:B---3--:R-:W-:Y:S01]  /*0310*/  @!P3 IMAD.U32 R32, R0, 0x10000, RZ ;  /* 0x000100000020b824 */ /* 0x008fe200078e00ff */
[-C--:B------:R-:W-:Y:S01]  /*0320*/  ISETP.GE.AND P3, PT, R16, R7.reuse, PT ;  /* 0x000000071000720c */ /* 0x080fe20003f66270 */
[----:B------:R-:W2:Y:S01]  /*0330*/  @!P0 LDG.E.U16 R0, desc[UR4][R2.64+0x140] ;  /* 0x0001400402008981 */ /* 0x000ea2000c1e1500 */
[----:B------:R-:W-:Y:S01]  /*0340*/  LOP3.LUT R16, R24, 0x100, RZ, 0xfc, !PT ;  /* 0x0000010018107812 */ /* 0x000fe200078efcff */
[----:B----4-:R-:W-:Y:S02]  /*0350*/  @!P4 IMAD.U32 R29, R6, 0x10000, RZ ;  /* 0x00010000061dc824 */ /* 0x010fe400078e00ff */
[----:B------:R-:W3:Y:S01]  /*0360*/  @!P2 LDG.E.U16 R6, desc[UR4][R4.64+0x180] ;  /* 0x000180040406a981 */ /* 0x000ee2000c1e1500 */
[----:B------:R-:W-:Y:S01]  /*0370*/  @!P4 IMAD.U32 R34, R8, 0x10000, RZ ;  /* 0x000100000822c824 */ /* 0x000fe200078e00ff */
[----:B------:R-:W-:-:S06]  /*0380*/  ISETP.GE.AND P4, PT, R16, R7, PT ;  /* 0x000000071000720c */ /* 0x000fcc0003f86270 */
[----:B------:R-:W4:Y:S04]  /*0390*/  @!P3 LDG.E.U16 R8, desc[UR4][R2.64+0x1c0] ;  /* 0x0001c0040208b981 */ /* 0x000f28000c1e1500 */
[----:B------:R-:W4:Y:S04]  /*03a0*/  @!P3 LDG.E.U16 R39, desc[UR4][R4.64+0x1c0] ;  /* 0x0001c0040427b981 */ /* 0x000f28000c1e1500 */
[----:B------:R-:W4:Y:S04]  /*03b0*/  @!P4 LDG.E.U16 R31, desc[UR4][R2.64+0x200] ;  /* 0x00020004021fc981 */ /* 0x000f28000c1e1500 */
[----:B------:R-:W4:Y:S01]  /*03c0*/  @!P4 LDG.E.U16 R33, desc[UR4][R4.64+0x200] ;  /* 0x000200040421c981 */ /* 0x000f22000c1e1500 */
[----:B------:R-:W-:-:S02]  /*03d0*/  LOP3.LUT R16, R24, 0x120, RZ, 0xfc, !PT ;  /* 0x0000012018107812 */ /* 0x000fc400078efcff */
[----:B------:R-:W-:Y:S01]  /*03e0*/  CS2R R20, SRZ ;  /* 0x0000000000147805 */ /* 0x000fe2000001ff00 */
[----:B------:R-:W-:Y:S01]  /*03f0*/  IMAD.MOV.U32 R22, RZ, RZ, RZ ;  /* 0x000000ffff167224 */ /* 0x000fe200078e00ff */
[----:B------:R-:W-:Y:S01]  /*0400*/  @!P5 SHF.L.U32 R21, R10, 0x10, RZ ;  /* 0x000000100a15d819 */ /* 0x000fe200000006ff */
[----:B------:R-:W-:Y:S01]  /*0410*/  @!P5 IMAD.U32 R22, R9, 0x10000, RZ ;  /* 0x000100000916d824 */ /* 0x000fe200078e00ff */
[----:B------:R-:W-:Y:S02]  /*0420*/  ISETP.GE.AND P5, PT, R16, R7, PT ;  /* 0x000000071000720c */ /* 0x000fe40003fa6270 */
[----:B------:R-:W-:Y:S02]  /*0430*/  CS2R R16, SRZ ;  /* 0x0000000000107805 */ /* 0x000fe4000001ff00 */
[----:B------:R-:W-:Y:S01]  /*0440*/  LOP3.LUT R36, R24, 0x140, RZ, 0xfc, !PT ;  /* 0x0000014018247812 */ /* 0x000fe200078efcff */
[----:B------:R-:W-:Y:S01]  /*0450*/  @!P6 IMAD.U32 R17, R14, 0x10000, RZ ;  /* 0x000100000e11e824 */ /* 0x000fe200078e00ff */
[----:B------:R-:W-:-:S02]  /*0460*/  CS2R R18, SRZ ;  /* 0x0000000000127805 */ /* 0x000fc4000001ff00 */
[----:B------:R-:W-:Y:S01]  /*0470*/  CS2R R14, SRZ ;  /* 0x00000000000e7805 */ /* 0x000fe2000001ff00 */
[----:B------:R-:W-:Y:S01]  /*0480*/  @!P6 IMAD.U32 R18, R13, 0x10000, RZ ;  /* 0x000100000d12e824 */ /* 0x000fe200078e00ff */
[----:B------:R-:W-:Y:S02]  /*0490*/  LOP3.LUT R38, R24, 0x160, RZ, 0xfc, !PT ;  /* 0x0000016018267812 */ /* 0x000fe400078efcff */
[-C--:B------:R-:W-:Y:S01]  /*04a0*/  ISETP.GE.AND P6, PT, R36, R7.reuse, PT ;  /* 0x000000072400720c */ /* 0x080fe20003fc6270 */
[----:B------:R-:W-:Y:S01]  /*04b0*/  @!P0 IMAD.U32 R15, R35, 0x10000, RZ ;  /* 0x00010000230f8824 */ /* 0x000fe200078e00ff */
[C---:B------:R-:W-:Y:S01]  /*04c0*/  LOP3.LUT R13, R24.reuse, 0x180, RZ, 0xfc, !PT ;  /* 0x00000180180d7812 */ /* 0x040fe200078efcff */
[----:B------:R-:W-:Y:S01]  /*04d0*/  @!P1 IMAD.U32 R20, R11, 0x10000, RZ ;  /* 0x000100000b149824 */ /* 0x000fe200078e00ff */
[----:B------:R-:W-:Y:S01]  /*04e0*/  LOP3.LUT R10, R24, 0x1a0, RZ, 0xfc, !PT ;  /* 0x000001a0180a7812 */ /* 0x000fe200078efcff */
[----:B------:R-:W4:Y:S01]  /*04f0*/  @!P5 LDG.E.U16 R51, desc[UR4][R2.64+0x240] ;  /* 0x000240040233d981 */ /* 0x000f22000c1e1500 */
[----:B------:R-:W-:Y:S01]  /*0500*/  @!P1 IMAD.U32 R19, R12, 0x10000, RZ ;  /* 0x000100000c139824 */ /* 0x000fe200078e00ff */
[----:B------:R-:W-:Y:S01]  /*0510*/  ISETP.GE.AND P1, PT, R38, R7, PT ;  /* 0x000000072600720c */ /* 0x000fe20003f26270 */
[----:B------:R-:W-:Y:S01]  /*0520*/  HFMA2.MMA R12, -RZ, RZ, 0, 0 ;  /* 0x00000000ff0c7435 */ /* 0x000fe200000001ff */
[----:B------:R-:W-:-:S04]  /*0530*/  IMAD.MOV.U32 R11, RZ, RZ, RZ ;  /* 0x000000ffff0b7224 */ /* 0x000fc800078e00ff */
[----:B------:R-:W4:Y:S01]  /*0540*/  @!P6 LDG.E.U16 R46, desc[UR4][R2.64+0x280] ;  /* 0x00028004022ee981 */ /* 0x000f22000c1e1500 */
[----:B------:R-:W-:Y:S02]  /*0550*/  @!P2 IMAD.U32 R14, R37, 0x10000, RZ ;  /* 0x00010000250ea824 */ /* 0x000fe400078e00ff */
[----:B------:R-:W-:Y:S01]  /*0560*/  IMAD.MOV.U32 R9, RZ, RZ, RZ ;  /* 0x000000ffff097224 */ /* 0x000fe200078e00ff */
[----:B------:R-:W4:Y:S04]  /*0570*/  @!P5 LDG.E.U16 R44, desc[UR4][R4.64+0x240] ;  /* 0x00024004042cd981 */ /* 0x000f28000c1e1500 */
[----:B------:R-:W4:Y:S04]  /*0580*/  @!P6 LDG.E.U16 R41, desc[UR4][R4.64+0x280] ;  /* 0x000280040429e981 */ /* 0x000f28000c1e1500 */
[----:B------:R-:W4:Y:S01]  /*0590*/  @!P1 LDG.E.U16 R48, desc[UR4][R2.64+0x2c0] ;  /* 0x0002c00402309981 */ /* 0x000f22000c1e1500 */
[----:B------:R-:W-:-:S03]  /*05a0*/  FADD.FTZ R52, RZ, R27 ;  /* 0x0000001bff347221 */ /* 0x000fc60000010000 */
[----:B------:R-:W5:Y:S01]  /*05b0*/  @!P1 LDG.E.U16 R40, desc[UR4][R4.64+0x2c0] ;  /* 0x0002c00404289981 */ /* 0x000f62000c1e1500 */
[----:B--2---:R-:W-:Y:S01]  /*05c0*/  @!P0 IMAD.U32 R16, R0, 0x10000, RZ ;  /* 0x0001000000108824 */ /* 0x004fe200078e00ff */
[----:B------:R-:W-:-:S04]  /*05d0*/  ISETP.GT.AND P0, PT, R47, RZ, PT ;  /* 0x000000ff2f00720c */ /* 0x000fc80003f04270 */
[----:B------:R-:W-:Y:S01]  /*05e0*/  SEL R35, R25, RZ, P0 ;  /* 0x000000ff19237207 */ /* 0x000fe20000000000 */
[----:B---3--:R-:W-:-:S03]  /*05f0*/  @!P2 IMAD.U32 R11, R6, 0x10000, RZ ;  /* 0x00010000060ba824 */ /* 0x008fc600078e00ff */
[-C--:B------:R-:W-:Y:S02]  /*0600*/  ISETP.GE.AND P0, PT, R13, R35.reuse, PT ;  /* 0x000000230d00720c */ /* 0x080fe40003f06270 */
[-C--:B------:R-:W-:Y:S01]  /*0610*/  ISETP.GE.AND P2, PT, R10, R35.reuse, PT ;  /* 0x000000230a00720c */ /* 0x080fe20003f46270 */
[----:B----4-:R-:W-:Y:S01]  /*0620*/  @!P3 IMAD.U32 R12, R8, 0x10000, RZ ;  /* 0x00010000080cb824 */ /* 0x010fe200078e00ff */
[C---:B------:R-:W-:Y:S02]  /*0630*/  LOP3.LUT R8, R24.reuse, 0x1c0, RZ, 0xfc, !PT ;  /* 0x000001c018087812 */ /* 0x040fe400078efcff */
[----:B------:R-:W-:Y:S02]  /*0640*/  CS2R R6, SRZ ;  /* 0x0000000000067805 */ /* 0x000fe4000001ff00 */
[----:B------:R-:W-:Y:S01]  /*0650*/  LOP3.LUT R0, R24, 0x1e0, RZ, 0xfc, !PT ;  /* 0x000001e018007812 */ /* 0x000fe200078efcff */
[----:B------:R-:W-:Y:S01]  /*0660*/  @!P3 IMAD.U32 R9, R39, 0x10000, RZ ;  /* 0x000100002709b824 */ /* 0x000fe200078e00ff */
[----:B------:R-:W-:Y:S01]  /*0670*/  ISETP.GE.AND P3, PT, R8, R35, PT ;  /* 0x000000230800720c */ /* 0x000fe20003f66270 */
[----:B------:R-:W-:-:S02]  /*0680*/  @!P4 IMAD.U32 R7, R31, 0x10000, RZ ;  /* 0x000100001f07c824 */ /* 0x000fc400078e00ff */
[----:B------:R-:W2:Y:S01]  /*0690*/  @!P0 LDG.E.U16 R45, desc[UR4][R2.64+0x300] ;  /* 0x00030004022d8981 */ /* 0x000ea2000c1e1500 */
[----:B------:R-:W-:Y:S01]  /*06a0*/  @!P4 IMAD.U32 R6, R33, 0x10000, RZ ;  /* 0x000100002106c824 */ /* 0x000fe200078e00ff */
[----:B------:R-:W-:Y:S02]  /*06b0*/  ISETP.GE.AND P4, PT, R0, R35, PT ;  /* 0x000000230000720c */ /* 0x000fe40003f86270 */
[----:B------:R-:W3:Y:S06]  /*06c0*/  @!P2 LDG.E.U16 R49, desc[UR4][R2.64+0x340] ;  /* 0x000340040231a981 */ /* 0x000eec000c1e1500 */
[----:B------:R-:W4:Y:S01]  /*06d0*/  @!P3 LDG.E.U16 R43, desc[UR4][R2.64+0x380] ;  /* 0x00038004022bb981 */ /* 0x000f22000c1e1500 */
[----:B------:R-:W-:Y:S01]  /*06e0*/  FADD.FTZ R31, R52, R29 ;  /* 0x0000001d341f7221 */ /* 0x000fe20000010000 */
[----:B------:R-:W-:-:S02]  /*06f0*/  IMAD.MOV.U32 R33, RZ, RZ, RZ ;  /* 0x000000ffff217224 */ /* 0x000fc400078e00ff */
[----:B------:R-:W5:Y:S04]  /*0700*/  @!P0 LDG.E.U16 R39, desc[UR4][R4.64+0x300] ;  /* 0x0003000404278981 */ /* 0x000f68000c1e1500 */
[----:B------:R0:W4:Y:S01]  /*0710*/  @!P4 LDG.E.U16 R50, desc[UR4][R2.64+0x3c0] ;  /* 0x0003c0040232c981 */ /* 0x000122000c1e1500 */
[----:B------:R-:W-:-:S03]  /*0720*/  FADD.FTZ R31, R31, R22 ;  /* 0x000000161f1f7221 */ /* 0x000fc60000010000 */
[----:B------:R-:W5:Y:S01]  /*0730*/  @!P2 LDG.E.U16 R37, desc[UR4][R4.64+0x340] ;  /* 0x000340040425a981 */ /* 0x000f62000c1e1500 */
[----:B------:R-:W-:-:S03]  /*0740*/  FADD.FTZ R31, R31, R20 ;  /* 0x000000141f1f7221 */ /* 0x000fc60000010000 */
[----:B------:R-:W5:Y:S01]  /*0750*/  @!P3 LDG.E.U16 R35, desc[UR4][R4.64+0x380] ;  /* 0x000380040423b981 */ /* 0x000f62000c1e1500 */
[----:B------:R-:W-:-:S03]  /*0760*/  FADD.FTZ R31, R31, R18 ;  /* 0x000000121f1f7221 */ /* 0x000fc60000010000 */
[----:B------:R1:W5:Y:S01]  /*0770*/  @!P4 LDG.E.U16 R42, desc[UR4][R4.64+0x3c0] ;  /* 0x0003c004042ac981 */ /* 0x000362000c1e1500 */
[----:B0-----:R-:W-:-:S04]  /*0780*/  FADD.FTZ R3, R31, R16 ;  /* 0x000000101f037221 */ /* 0x001fc80000010000 */
[----:B------:R-:W-:-:S04]  /*0790*/  FADD.FTZ R3, R3, R14 ;  /* 0x0000000e03037221 */ /* 0x000fc80000010000 */
[----:B------:R-:W-:Y:S01]  /*07a0*/  FADD.FTZ R2, R3, R12 ;  /* 0x0000000c03027221 */ /* 0x000fe20000010000 */
[----:B------:R-:W-:-:S03]  /*07b0*/  @!P5 IMAD.U32 R33, R51, 0x10000, RZ ;  /* 0x000100003321d824 */ /* 0x000fc600078e00ff */
[----:B------:R-:W-:Y:S01]  /*07c0*/  FADD.FTZ R2, R2, R7 ;  /* 0x0000000702027221 */ /* 0x000fe20000010000 */
[----:B------:R-:W-:Y:S01]  /*07d0*/  MOV R31, RZ ;  /* 0x000000ff001f7202 */ /* 0x000fe20000000f00 */
[----:B------:R-:W-:Y:S02]  /*07e0*/  @!P6 IMAD.U32 R31, R46, 0x10000, RZ ;  /* 0x000100002e1fe824 */ /* 0x000fe400078e00ff */
[----:B------:R-:W-:Y:S01]  /*07f0*/  FADD.FTZ R2, R2, R33 ;  /* 0x0000002102027221 */ /* 0x000fe20000010000 */
[----:B-1----:R-:W-:Y:S02]  /*0800*/  CS2R R4, SRZ ;  /* 0x0000000000047805 */ /* 0x002fe4000001ff00 */
[----:B------:R-:W-:Y:S02]  /*0810*/  @!P1 IMAD.U32 R4, R48, 0x10000, RZ ;  /* 0x0001000030049824 */ /* 0x000fe400078e00ff */
[----:B------:R-:W-:-:S04]  /*0820*/  FADD.FTZ R3, R2, R31 ;  /* 0x0000001f02037221 */ /* 0x000fc80000010000 */
[----:B------:R-:W-:Y:S01]  /*0830*/  FADD.FTZ R2, R3, R4 ;  /* 0x0000000403027221 */ /* 0x000fe20000010000 */
[----:B------:R-:W-:Y:S02]  /*0840*/  IMAD.MOV.U32 R46, RZ, RZ, RZ ;  /* 0x000000ffff2e7224 */ /* 0x000fe400078e00ff */
[----:B--2---:R-:W-:Y:S02]  /*0850*/  @!P0 IMAD.U32 R5, R45, 0x10000, RZ ;  /* 0x000100002d058824 */ /* 0x004fe400078e00ff */
[----:B------:R-:W-:Y:S02]  /*0860*/  IMAD.MOV.U32 R45, RZ, RZ, RZ ;  /* 0x000000ffff2d7224 */ /* 0x000fe400078e00ff */
[----:B---3--:R-:W-:Y:S02]  /*0870*/  @!P2 IMAD.U32 R45, R49, 0x10000, RZ ;  /* 0x00010000312da824 */ /* 0x008fe400078e00ff */
[----:B------:R-:W-:Y:S01]  /*0880*/  FADD.FTZ R2, R2, R5 ;  /* 0x0000000502027221 */ /* 0x000fe20000010000 */
[----:B----4-:R-:W-:-:S03]  /*0890*/  @!P3 IMAD.U32 R46, R43, 0x10000, RZ ;  /* 0x000100002b2eb824 */ /* 0x010fc600078e00ff */
[----:B------:R-:W-:Y:S01]  /*08a0*/  FADD.FTZ R3, R2, R45 ;  /* 0x0000002d02037221 */ /* 0x000fe20000010000 */
[----:B------:R-:W-:-:S03]  /*08b0*/  IMAD.MOV.U32 R43, RZ, RZ, RZ ;  /* 0x000000ffff2b7224 */ /* 0x000fc600078e00ff */
[----:B------:R-:W-:Y:S01]  /*08c0*/  FADD.FTZ R2, R3, R46 ;  /* 0x0000002e03027221 */ /* 0x000fe20000010000 */
[----:B------:R-:W-:-:S05]  /*08d0*/  @!P4 SHF.L.U32 R43, R50, 0x10, RZ ;  /* 0x00000010322bc819 */ /* 0x000fca00000006ff */
        /* <DEDUP_REMOVED lines=8> */
[----:B------:R-:W-:Y:S02]  /*0960*/  IMAD.MOV.U32 R48, RZ, RZ, RZ ;  /* 0x000000ffff307224 */ /* 0x000fe400078e00ff */
[----:B------:R-:W-:Y:S01]  /*0970*/  @!P5 IMAD.U32 R48, R44, 0x10000, RZ ;  /* 0x000100002c30d824 */ /* 0x000fe200078e00ff */
[----:B------:R-:W-:Y:S01]  /*0980*/  ISETP.GE.AND P5, PT, R47, 0x1, PT ;  /* 0x000000012f00780c */ /* 0x000fe20003fa6270 */
[----:B------:R-:W-:Y:S02]  /*0990*/  IMAD.MOV.U32 R44, RZ, RZ, RZ ;  /* 0x000000ffff2c7224 */ /* 0x000fe400078e00ff */
[----:B------:R-:W-:Y:S02]  /*09a0*/  @!P6 IMAD.U32 R44, R41, 0x10000, RZ ;  /* 0x00010000292ce824 */ /* 0x000fe400078e00ff */
[----:B0-----:R-:W-:-:S05]  /*09b0*/  FADD.FTZ R51, R50, R51 ;  /* 0x0000003332337221 */ /* 0x001fca0000010000 */
[----:B------:R0:W1:Y:S03]  /*09c0*/  SHFL.BFLY PT, R52, R51, 0x1, 0x1f ;  /* 0x0c201f0033347f89 */ /* 0x00006600000e0000 */
[----:B------:R-:W-:Y:S05]  /*09d0*/  @!P5 EXIT ;  /* 0x000000000000d94d */ /* 0x000fea0003800000 */
[----:B------:R-:W2:Y:S01]  /*09e0*/  S2R R2, SR_TID.X ;  /* 0x0000000000027919 */ /* 0x000ea20000002100 */
[----:B------:R-:W-:Y:S01]  /*09f0*/  IMAD.MOV.U32 R41, RZ, RZ, RZ ;  /* 0x000000ffff297224 */ /* 0x000fe200078e00ff */
[----:B------:R-:W-:Y:S01]  /*0a00*/  ULDC.64 UR6, c[0x0][0x210] ;  /* 0x0000840000067ab9 */ /* 0x000fe20000000a00 */
[----:B-----5:R-:W-:Y:S01]  /*0a10*/  @!P1 IMAD.U32 R41, R40, 0x10000, RZ ;  /* 0x0001000028299824 */ /* 0x020fe200078e00ff */
[-C--:B------:R-:W-:Y:S01]  /*0a20*/  ISETP.GE.AND P1, PT, R24, R25.reuse, PT ;  /* 0x000000191800720c */ /* 0x080fe20003f26270 */
[----:B------:R-:W-:Y:S01]  /*0a30*/  IMAD.MOV.U32 R24, RZ, RZ, RZ ;  /* 0x000000ffff187224 */ /* 0x000fe200078e00ff */
[-C--:B------:R-:W-:Y:S01]  /*0a40*/  ISETP.GE.AND P5, PT, R36, R25.reuse, PT ;  /* 0x000000192400720c */ /* 0x080fe20003fa6270 */
[----:B------:R-:W-:Y:S01]  /*0a50*/  @!P2 IMAD.U32 R24, R37, 0x10000, RZ ;  /* 0x000100002518a824 */ /* 0x000fe200078e00ff */
[----:B------:R-:W-:Y:S01]  /*0a60*/  ISETP.GE.AND P2, PT, R28, R25, PT ;  /* 0x000000191c00720c */ /* 0x000fe20003f46270 */
[----:B------:R-:W-:Y:S01]  /*0a70*/  IMAD.MOV.U32 R37, RZ, RZ, RZ ;  /* 0x000000ffff257224 */ /* 0x000fe200078e00ff */
[----:B------:R-:W-:Y:S01]  /*0a80*/  SHF.R.S32.HI R28, RZ, 0x1f, R23 ;  /* 0x0000001fff1c7819 */ /* 0x000fe20000011417 */
[----:B------:R-:W-:-:S02]  /*0a90*/  @!P3 IMAD.U32 R37, R35, 0x10000, RZ ;  /* 0x000100002325b824 */ /* 0x000fc400078e00ff */
[----:B-1----:R-:W-:Y:S01]  /*0aa0*/  FADD.FTZ R35, R51, R52 ;  /* 0x0000003433237221 */ /* 0x002fe20000010000 */
[----:B------:R-:W-:Y:S01]  /*0ab0*/  IMAD.MOV.U32 R40, RZ, RZ, RZ ;  /* 0x000000ffff287224 */ /* 0x000fe200078e00ff */
[-C--:B------:R-:W-:Y:S02]  /*0ac0*/  ISETP.GE.AND P3, PT, R30, R25.reuse, PT ;  /* 0x000000191e00720c */ /* 0x080fe40003f66270 */
[----:B------:R-:W-:Y:S01]  /*0ad0*/  @!P0 SHF.L.U32 R40, R39, 0x10, RZ ;  /* 0x0000001027288819 */ /* 0x000fe200000006ff */
[C---:B------:R-:W-:Y:S01]  /*0ae0*/  @!P1 FFMA.FTZ R32, -R35.reuse, R32, R27 ;  /* 0x0000002023209223 */ /* 0x040fe2000001011b */
[----:B------:R-:W-:Y:S01]  /*0af0*/  ISETP.GE.AND P0, PT, R26, R25, PT ;  /* 0x000000191a00720c */ /* 0x000fe20003f06270 */
[----:B------:R-:W-:Y:S02]  /*0b00*/  IMAD.MOV.U32 R26, RZ, RZ, RZ ;  /* 0x000000ffff1a7224 */ /* 0x000fe400078e00ff */
[C---:B------:R-:W-:Y:S01]  /*0b10*/  @!P5 FFMA.FTZ R44, -R35.reuse, R44, R31 ;  /* 0x0000002c232cd223 */ /* 0x040fe2000001011f */
[----:B------:R-:W-:Y:S01]  /*0b20*/  @!P2 FFMA.FTZ R21, -R35, R21, R22 ;  /* 0x000000152315a223 */ /* 0x000fe20000010116 */
[----:B------:R-:W-:Y:S01]  /*0b30*/  @!P4 IMAD.U32 R26, R42, 0x10000, RZ ;  /* 0x000100002a1ac824 */ /* 0x000fe200078e00ff */
[----:B------:R-:W-:-:S02]  /*0b40*/  ISETP.GE.AND P4, PT, R38, R25, PT ;  /* 0x000000192600720c */ /* 0x000fc40003f86270 */
[----:B------:R-:W-:Y:S01]  /*0b50*/  @!P1 F2FP.BF16.F32.PACK_AB R32, RZ, R32 ;  /* 0x00000020ff20923e */ /* 0x000fe200000010ff */
[C---:B------:R-:W-:Y:S01]  /*0b60*/  @!P3 FFMA.FTZ R19, -R35.reuse, R19, R20 ;  /* 0x000000132313b223 */ /* 0x040fe20000010114 */
[----:B------:R-:W-:Y:S02]  /*0b70*/  @!P2 F2FP.BF16.F32.PACK_AB R21, RZ, R21 ;  /* 0x00000015ff15a23e */ /* 0x000fe400000010ff */
[----:B------:R-:W-:Y:S01]  /*0b80*/  @!P5 F2FP.BF16.F32.PACK_AB R44, RZ, R44 ;  /* 0x0000002cff2cd23e */ /* 0x000fe200000010ff */
[----:B------:R-:W-:Y:S01]  /*0b90*/  @!P0 FFMA.FTZ R34, -R35, R34, R29 ;  /* 0x0000002223228223 */ /* 0x000fe2000001011d */
[----:B--2---:R-:W-:Y:S02]  /*0ba0*/  LOP3.LUT R27, R2, 0x1f, RZ, 0xc0, !PT ;  /* 0x0000001f021b7812 */ /* 0x004fe400078ec0ff */
[----:B------:R-:W-:Y:S02]  /*0bb0*/  LEA R2, P6, R23, UR6, 0x1 ;  /* 0x0000000617027c11 */ /* 0x000fe4000f8c08ff */
[----:B------:R-:W-:Y:S01]  /*0bc0*/  LOP3.LUT R22, R27, 0x80, RZ, 0xfc, !PT ;  /* 0x000000801b167812 */ /* 0x000fe200078efcff */
[----:B------:R-:W-:Y:S01]  /*0bd0*/  @!P4 FFMA.FTZ R41, -R35, R41, R4 ;  /* 0x000000292329c223 */ /* 0x000fe20000010104 */
[----:B------:R-:W-:-:S02]  /*0be0*/  LEA.HI.X R3, R23, UR7, R28, 0x1, P6 ;  /* 0x0000000717037c11 */ /* 0x000fc4000b0f0c1c */
[----:B------:R-:W-:Y:S02]  /*0bf0*/  ISETP.GE.AND P6, PT, R22, R25, PT ;  /* 0x000000191600720c */ /* 0x000fe40003fc6270 */
[----:B------:R-:W-:Y:S01]  /*0c00*/  @!P3 F2FP.BF16.F32.PACK_AB R19, RZ, R19 ;  /* 0x00000013ff13b23e */ /* 0x000fe200000010ff */
[----:B------:R1:W-:Y:S01]  /*0c10*/  @!P1 STG.E.U16 desc[UR4][R2.64], R32 ;  /* 0x0000002002009986 */ /* 0x0003e2000c101504 */
[----:B------:R-:W-:Y:S02]  /*0c20*/  ISETP.GE.AND P1, PT, R13, R25, PT ;  /* 0x000000190d00720c */ /* 0x000fe40003f26270 */
[----:B------:R-:W-:Y:S01]  /*0c30*/  @!P0 F2FP.BF16.F32.PACK_AB R34, RZ, R34 ;  /* 0x00000022ff22823e */ /* 0x000fe200000010ff */
[----:B------:R1:W-:Y:S01]  /*0c40*/  @!P3 STG.E.U16 desc[UR4][R2.64+0xc0], R19 ;  /* 0x0000c0130200b986 */ /* 0x0003e2000c101504 */
[----:B------:R-:W-:Y:S02]  /*0c50*/  LOP3.LUT R4, R27, 0xa0, RZ, 0xfc, !PT ;  /* 0x000000a01b047812 */ /* 0x000fe400078efcff */
[----:B------:R-:W-:Y:S01]  /*0c60*/  @!P4 F2FP.BF16.F32.PACK_AB R41, RZ, R41 ;  /* 0x00000029ff29c23e */ /* 0x000fe200000010ff */
[----:B------:R1:W-:Y:S01]  /*0c70*/  @!P0 STG.E.U16 desc[UR4][R2.64+0x40], R34 ;  /* 0x0000402202008986 */ /* 0x0003e2000c101504 */
[----:B------:R-:W-:Y:S01]  /*0c80*/  ISETP.GE.AND P3, PT, R4, R25, PT ;  /* 0x000000190400720c */ /* 0x000fe20003f66270 */
[----:B------:R-:W-:Y:S01]  /*0c90*/  @!P6 FFMA.FTZ R17, -R35, R17, R18 ;  /* 0x000000112311e223 */ /* 0x000fe20000010112 */
[----:B------:R-:W-:Y:S01]  /*0ca0*/  LOP3.LUT R4, R27, 0xc0, RZ, 0xfc, !PT ;  /* 0x000000c01b047812 */ /* 0x000fe200078efcff */
        /* <DEDUP_REMOVED lines=8> */
[----:B------:R-:W-:Y:S01]  /*0d30*/  ISETP.GE.AND P6, PT, R4, R25, PT ;  /* 0x000000190400720c */ /* 0x000fe20003fc6270 */
[----:B------:R-:W-:Y:S01]  /*0d40*/  @!P3 FFMA.FTZ R15, -R35, R15, R16 ;  /* 0x0000000f230fb223 */ /* 0x000fe20000010110 */
[C---:B------:R-:W-:Y:S01]  /*0d50*/  LOP3.LUT R4, R27.reuse, 0xe0, RZ, 0xfc, !PT ;  /* 0x000000e01b047812 */ /* 0x040fe200078efcff */
[----:B------:R1:W-:Y:S01]  /*0d60*/  @!P4 STG.E.U16 desc[UR4][R2.64+0x2c0], R41 ;  /* 0x0002c0290200c986 */ /* 0x0003e2000c101504 */
[----:B------:R-:W-:Y:S01]  /*0d70*/  LOP3.LUT R8, R27, 0x120, RZ, 0xfc, !PT ;  /* 0x000001201b087812 */ /* 0x000fe200078efcff */
[----:B------:R-:W-:Y:S01]  /*0d80*/  @!P0 FFMA.FTZ R24, -R35, R24, R45 ;  /* 0x0000001823188223 */ /* 0x000fe2000001012d */
[----:B------:R-:W-:Y:S01]  /*0d90*/  ISETP.GE.AND P5, PT, R4, R25, PT ;  /* 0x000000190400720c */ /* 0x000fe20003fa6270 */
[----:B------:R1:W-:Y:S01]  /*0da0*/  @!P1 STG.E.U16 desc[UR4][R2.64+0x300], R40 ;  /* 0x0003002802009986 */ /* 0x0003e2000c101504 */
[----:B------:R-:W-:Y:S01]  /*0db0*/  LOP3.LUT R4, R27, 0x100, RZ, 0xfc, !PT ;  /* 0x000001001b047812 */ /* 0x000fe200078efcff */
[----:B------:R-:W-:Y:S01]  /*0dc0*/  @!P2 FFMA.FTZ R37, -R35, R37, R46 ;  /* 0x000000252325a223 */ /* 0x000fe2000001012e */
[----:B------:R-:W-:-:S02]  /*0dd0*/  ISETP.GE.AND P1, PT, R8, R25, PT ;  /* 0x000000190800720c */ /* 0x000fc40003f26270 */
[----:B------:R-:W-:Y:S01]  /*0de0*/  ISETP.GE.AND P4, PT, R4, R25, PT ;  /* 0x000000190400720c */ /* 0x000fe20003f86270 */
[C---:B------:R-:W-:Y:S01]  /*0df0*/  @!P6 FFMA.FTZ R11, -R35.reuse, R11, R14 ;  /* 0x0000000b230be223 */ /* 0x040fe2000001010e */
[----:B------:R-:W-:Y:S02]  /*0e00*/  @!P0 F2FP.BF16.F32.PACK_AB R24, RZ, R24 ;  /* 0x00000018ff18823e */ /* 0x000fe400000010ff */
        /* <DEDUP_REMOVED lines=22> */
.L_x_4274:
        /* <DEDUP_REMOVED lines=9> */
.L_x_11752:


//--------------------- .text._ZN43_GLOBAL__N__9ae7fba5_10_SoftMax_cu_9f978f6321softmax_warp_backwardIN3c108BFloat16ES2_fLi8ELb0ELb0EEEvPT0_PKT_S7_iiiPKb --------------------------
	.section	.text._ZN43_GLOBAL__N__9ae7fba5_10_SoftMax_cu_9f978f6321softmax_warp_backwardIN3c108BFloat16ES2_fLi8ELb0ELb0EEEvPT0_PKT_S7_iiiPKb,"ax",@progbits
	.align	128
.text._ZN43_GLOBAL__N__9ae7fba5_10_SoftMax_cu_9f978f6321softmax_warp_backwardIN3c108BFloat16ES2_fLi8ELb0ELb0EEEvPT0_PKT_S7_iiiPKb:
        .type           _ZN43_GLOBAL__N__9ae7fba5_10_SoftMax_cu_9f978f6321softmax_warp_backwardIN3c108BFloat16ES2_fLi8ELb0ELb0EEEvPT0_PKT_S7_iiiPKb,@function
        .size           _ZN43_GLOBAL__N__9ae7fba5_10_SoftMax_cu_9f978f6321softmax_warp_backwardIN3c108BFloat16ES2_fLi8ELb0ELb0EEEvPT0_PKT_S7_iiiPKb,(.L_x_11753 - _ZN43_GLOBAL__N__9ae7fba5_10_SoftMax_cu_9f978f6321softmax_warp_backwardIN3c108BFloat16ES2_fLi8ELb0ELb0EEEvPT0_PKT_S7_iiiPKb)
        .other          _ZN43_GLOBAL__N__9ae7fba5_10_SoftMax_cu_9f978f6321softmax_warp_backwardIN3c108BFloat16ES2_fLi8ELb0ELb0EEEvPT0_PKT_S7_iiiPKb,@"STO_CUDA_ENTRY STV_DEFAULT"
_ZN43_GLOBAL__N__9ae7fba5_10_SoftMax_cu_9f978f6321softmax_warp_backwardIN3c108BFloat16ES2_fLi8ELb0ELb0EEEvPT0_PKT_S7_iiiPKb:
[----:B------:R-:W-:Y:S01]  /*0000*/  LDC R1, c[0x0][0x28] ;  /* 0x00000a00ff017b82 */ /* 0x000fe20000000800 */
[----:B------:R-:W0:Y:S07]  /*0010*/  S2R R3, SR_TID.Y ;  /* 0x0000000000037919 */ /* 0x000e2e0000002200 */
[----:B------:R-:W0:Y:S01]  /*0020*/  S2UR UR4, SR_CTAID.X ;  /* 0x00000000000479c3 */ /* 0x000e220000002500 */
[----:B------:R-:W1:Y:S07]  /*0030*/  S2R R21, SR_TID.X ;  /* 0x0000000000157919 */ /* 0x000e6e0000002100 */
        /* <DEDUP_REMOVED lines=11> */
[----:B------:R-:W-:-:S03]  /*00f0*/  ULDC.64 UR4, c[0x0][0x208] ;  /* 0x0000820000047ab9 */ /* 0x000fc60000000a00 */
[----:B--2---:R-:W-:-:S04]  /*0100*/  SEL R18, R16, RZ, P0 ;  /* 0x000000ff10127207 */ /* 0x004fc80000000000 */
[-C--:B------:R-:W-:Y:S02]  /*0110*/  ISETP.GE.AND P6, PT, R21, R18.reuse, PT ;  /* 0x000000121500720c */ /* 0x080fe40003fc6270 */
[----:B------:R-:W-:Y:S02]  /*0120*/  ISETP.GE.AND P0, PT, R7, R18, PT ;  /* 0x000000120700720c */ /* 0x000fe40003f06270 */
[----:B------:R-:W-:-:S04]  /*0130*/  LOP3.LUT R7, R21, 0x40, RZ, 0xfc, !PT ;  /* 0x0000004015077812 */ /* 0x000fc800078efcff */
[----:B------:R-:W-:Y:S01]  /*0140*/  ISETP.GE.AND P1, PT, R7, R18, PT ;  /* 0x000000120700720c */ /* 0x000fe20003f26270 */
[----:B0-----:R-:W-:Y:S01]  /*0150*/  IMAD.WIDE R2, R14, 0x2, R2 ;  /* 0x000000020e027825 */ /* 0x001fe200078e0202 */
[----:B------:R-:W-:-:S03]  /*0160*/  LOP3.LUT R7, R21, 0x60, RZ, 0xfc, !PT ;  /* 0x0000006015077812 */ /* 0x000fc600078efcff */
[----:B---3--:R-:W-:Y:S01]  /*0170*/  IMAD.WIDE R4, R14, 0x2, R4 ;  /* 0x000000020e047825 */ /* 0x008fe200078e0204 */
[----:B------:R-:W2:Y:S01]  /*0180*/  @!P6 LDG.E.U16 R12, desc[UR4][R2.64] ;  /* 0x00000004020ce981 */ /* 0x000ea2000c1e1500 */
[----:B------:R-:W-:-:S03]  /*0190*/  ISETP.GE.AND P2, PT, R7, R18, PT ;  /* 0x000000120700720c */ /* 0x000fc60003f46270 */
[----:B------:R-:W3:Y:S04]  /*01a0*/  @!P6 LDG.E.U16 R10, desc[UR4][R4.64] ;  /* 0x00000004040ae981 */ /* 0x000ee8000c1e1500 */
[----:B------:R-:W4:Y:S04]  /*01b0*/  @!P0 LDG.E.U16 R11, desc[UR4][R4.64+0x40] ;  /* 0x00004004040b8981 */ /* 0x000f28000c1e1500 */
[----:B------:R-:W4:Y:S04]  /*01c0*/  @!P1 LDG.E.U16 R8, desc[UR4][R2.64+0x80] ;  /* 0x0000800402089981 */ /* 0x000f28000c1e1500 */
[----:B------:R-:W4:Y:S04]  /*01d0*/  @!P1 LDG.E.U16 R9, desc[UR4][R4.64+0x80] ;  /* 0x0000800404099981 */ /* 0x000f28000c1e1500 */
[----:B------:R-:W4:Y:S04]  /*01e0*/  @!P2 LDG.E.U16 R6, desc[UR4][R2.64+0xc0] ;  /* 0x0000c0040206a981 */ /* 0x000f28000c1e1500 */
[----:B------:R-:W4:Y:S01]  /*01f0*/  @!P2 LDG.E.U16 R7, desc[UR4][R4.64+0xc0] ;  /* 0x0000c0040407a981 */ /* 0x000f22000c1e1500 */
[C---:B------:R-:W-:Y:S01]  /*0200*/  LOP3.LUT R23, R21.reuse, 0x80, RZ, 0xfc, !PT ;  /* 0x0000008015177812 */ /* 0x040fe200078efcff */
[----:B------:R-:W-:Y:S01]  /*0210*/  IMAD.MOV.U32 R15, RZ, RZ, RZ ;  /* 0x000000ffff0f7224 */ /* 0x000fe200078e00ff */
[----:B------:R-:W-:Y:S01]  /*0220*/  LOP3.LUT R25, R21, 0xa0, RZ, 0xfc, !PT ;  /* 0x000000a015197812 */ /* 0x000fe200078efcff */
[----:B------:R-:W4:Y:S01]  /*0230*/  @!P0 LDG.E.U16 R27, desc[UR4][R2.64+0x40] ;  /* 0x00004004021b8981 */ /* 0x000f22000c1e1500 */
[----:B------:R-:W-:-:S02]  /*0240*/  ISETP.GE.AND P3, PT, R23, R18, PT ;  /* 0x000000121700720c */ /* 0x000fc40003f66270 */
[----:B------:R-:W-:Y:S02]  /*0250*/  ISETP.GE.AND P4, PT, R25, R18, PT ;  /* 0x000000121900720c */ /* 0x000fe40003f86270 */
[----:B------:R-:W-:-:S04]  /*0260*/  LOP3.LUT R19, R21, 0xc0, RZ, 0xfc, !PT ;  /* 0x000000c015137812 */ /* 0x000fc800078efcff */
[----:B------:R-:W-:-:S05]  /*0270*/  ISETP.GE.AND P5, PT, R19, R18, PT ;  /* 0x000000121300720c */ /* 0x000fca0003fa6270 */
[----:B------:R-:W4:Y:S04]  /*0280*/  @!P3 LDG.E.U16 R0, desc[UR4][R2.64+0x100] ;  /* 0x000100040200b981 */ /* 0x000f28000c1e1500 */
[----:B------:R-:W4:Y:S01]  /*0290*/  @!P3 LDG.E.U16 R17, desc[UR4][R4.64+0x100] ;  /* 0x000100040411b981 */ /* 0x000f22000c1e1500 */
[----:B------:R-:W-:-:S03]  /*02a0*/  LOP3.LUT R29, R21, 0xe0, RZ, 0xfc, !PT ;  /* 0x000000e0151d7812 */ /* 0x000fc600078efcff */
[----:B------:R-:W4:Y:S04]  /*02b0*/  @!P4 LDG.E.U16 R26, desc[UR4][R2.64+0x140] ;  /* 0x00014004021ac981 */ /* 0x000f28000c1e1500 */
[----:B------:R-:W4:Y:S04]  /*02c0*/  @!P4 LDG.E.U16 R24, desc[UR4][R4.64+0x140] ;  /* 0x000140040418c981 */ /* 0x000f28000c1e1500 */
[----:B------:R-:W4:Y:S04]  /*02d0*/  @!P5 LDG.E.U16 R20, desc[UR4][R2.64+0x180] ;  /* 0x000180040214d981 */ /* 0x000f28000c1e1500 */
[----:B------:R-:W4:Y:S01]  /*02e0*/  @!P5 LDG.E.U16 R22, desc[UR4][R4.64+0x180] ;  /* 0x000180040416d981 */ /* 0x000f22000c1e1500 */
[----:B--2---:R-:W-:-:S02]  /*02f0*/  @!P6 IMAD.U32 R15, R12, 0x10000, RZ ;  /* 0x000100000c0fe824 */ /* 0x004fc400078e00ff */
[----:B------:R-:W-:Y:S02]  /*0300*/  IMAD.MOV.U32 R12, RZ, RZ, RZ ;  /* 0x000000ffff0c7224 */ /* 0x000fe400078e00ff */
[----:B---3--:R-:W-:Y:S02]  /*0310*/  @!P6 IMAD.U32 R12, R10, 0x10000, RZ ;  /* 0x000100000a0ce824 */ /* 0x008fe400078e00ff */
[----:B------:R-:W-:Y:S02]  /*0320*/  IMAD.MOV.U32 R10, RZ, RZ, RZ ;  /* 0x000000ffff0a7224 */ /* 0x000fe400078e00ff */
[----:B----4-:R-:W-:Y:S01]  /*0330*/  @!P0 IMAD.U32 R10, R11, 0x10000, RZ ;  /* 0x000100000b0a8824 */ /* 0x010fe200078e00ff */
[----:B------:R-:W-:Y:S01]  /*0340*/  MOV R11, RZ ;  /* 0x000000ff000b7202 */ /* 0x000fe20000000f00 */
[----:B------:R-:W-:Y:S02]  /*0350*/  @!P1 IMAD.U32 R11, R8, 0x10000, RZ ;  /* 0x00010000080b9824 */ /* 0x000fe400078e00ff */
[----:B------:R-:W-:-:S02]  /*0360*/  IMAD.MOV.U32 R8, RZ, RZ, RZ ;  /* 0x000000ffff087224 */ /* 0x000fc400078e00ff */
[----:B------:R-:W-:Y:S01]  /*0370*/  @!P1 IMAD.U32 R8, R9, 0x10000, RZ ;  /* 0x0001000009089824 */ /* 0x000fe200078e00ff */
[----:B------:R-:W-:-:S06]  /*0380*/  HFMA2.MMA R9, -RZ, RZ, 0, 0 ;  /* 0x00000000ff097435 */ /* 0x000fcc00000001ff */
[----:B------:R-:W-:Y:S02]  /*0390*/  @!P2 IMAD.U32 R9, R6, 0x10000, RZ ;  /* 0x000100000609a824 */ /* 0x000fe400078e00ff */
[----:B------:R-:W-:Y:S02]  /*03a0*/  IMAD.MOV.U32 R6, RZ, RZ, RZ ;  /* 0x000000ffff067224 */ /* 0x000fe400078e00ff */
[----:B------:R-:W-:Y:S01]  /*03b0*/  @!P2 IMAD.U32 R6, R7, 0x10000, RZ ;  /* 0x000100000706a824 */ /* 0x000fe200078e00ff */
[----:B------:R-:W-:-:S13]  /*03c0*/  ISETP.GE.AND P2, PT, R29, R18, PT ;  /* 0x000000121d00720c */ /* 0x000fda0003f46270 */
[----:B------:R-:W2:Y:S01]  /*03d0*/  @!P2 LDG.E.U16 R2, desc[UR4][R2.64+0x1c0] ;  /* 0x0001c0040202a981 */ /* 0x000ea2000c1e1500 */
[----:B------:R-:W-:Y:S01]  /*03e0*/  ISETP.GE.AND P6, PT, R13, 0x1, PT ;  /* 0x000000010d00780c */ /* 0x000fe20003fc6270 */
[----:B------:R-:W-:Y:S01]  /*03f0*/  HFMA2.MMA R13, -RZ, RZ, 0, 0 ;  /* 0x00000000ff0d7435 */ /* 0x000fe200000001ff */
[----:B------:R-:W-:Y:S01]  /*0400*/  MOV R7, RZ ;  /* 0x000000ff00077202 */ /* 0x000fe20000000f00 */
[----:B------:R-:W-:Y:S01]  /*0410*/  FADD.FTZ R18, RZ, R15 ;  /* 0x0000000fff127221 */ /* 0x000fe20000010000 */
[----:B------:R-:W-:Y:S01]  /*0420*/  @!P3 IMAD.U32 R7, R0, 0x10000, RZ ;  /* 0x000100000007b824 */ /* 0x000fe200078e00ff */
[----:B------:R0:W5:Y:S02]  /*0430*/  @!P2 LDG.E.U16 R4, desc[UR4][R4.64+0x1c0] ;  /* 0x0001c0040404a981 */ /* 0x000164000c1e1500 */
[----:B------:R-:W-:Y:S02]  /*0440*/  @!P0 IMAD.U32 R13, R27, 0x10000, RZ ;  /* 0x000100001b0d8824 */ /* 0x000fe400078e00ff */
[----:B------:R-:W-:-:S02]  /*0450*/  IMAD.MOV.U32 R0, RZ, RZ, RZ ;  /* 0x000000ffff007224 */ /* 0x000fc400078e00ff */
[----:B------:R-:W-:Y:S01]  /*0460*/  @!P3 IMAD.U32 R0, R17, 0x10000, RZ ;  /* 0x000100001100b824 */ /* 0x000fe200078e00ff */
[----:B------:R-:W-:Y:S01]  /*0470*/  HFMA2.MMA R17, -RZ, RZ, 0, 0 ;  /* 0x00000000ff117435 */ /* 0x000fe200000001ff */
[----:B------:R-:W-:-:S04]  /*0480*/  FADD.FTZ R18, R18, R13 ;  /* 0x0000000d12127221 */ /* 0x000fc80000010000 */
[----:B------:R-:W-:Y:S01]  /*0490*/  FADD.FTZ R18, R18, R11 ;  /* 0x0000000b12127221 */ /* 0x000fe20000010000 */
[----:B------:R-:W-:Y:S01]  /*04a0*/  @!P4 IMAD.U32 R17, R26, 0x10000, RZ ;  /* 0x000100001a11c824 */ /* 0x000fe200078e00ff */
[----:B------:R-:W-:Y:S02]  /*04b0*/  CS2R R26, SRZ ;  /* 0x00000000001a7805 */ /* 0x000fe4000001ff00 */
[----:B------:R-:W-:Y:S01]  /*04c0*/  FADD.FTZ R18, R18, R9 ;  /* 0x0000000912127221 */ /* 0x000fe20000010000 */
[----:B------:R-:W-:Y:S02]  /*04d0*/  @!P4 IMAD.U32 R26, R24, 0x10000, RZ ;  /* 0x00010000181ac824 */ /* 0x000fe400078e00ff */
[----:B------:R-:W-:Y:S01]  /*04e0*/  IMAD.MOV.U32 R24, RZ, RZ, RZ ;  /* 0x000000ffff187224 */ /* 0x000fe200078e00ff */
[----:B------:R-:W-:Y:S01]  /*04f0*/  @!P5 SHF.L.U32 R24, R20, 0x10, RZ ;  /* 0x000000101418d819 */ /* 0x000fe200000006ff */
[----:B------:R-:W-:Y:S01]  /*0500*/  FADD.FTZ R20, R18, R7 ;  /* 0x0000000712147221 */ /* 0x000fe20000010000 */
[----:B------:R-:W-:-:S03]  /*0510*/  IMAD.MOV.U32 R18, RZ, RZ, RZ ;  /* 0x000000ffff127224 */ /* 0x000fc600078e00ff */
[----:B------:R-:W-:-:S04]  /*0520*/  FADD.FTZ R20, R20, R17 ;  /* 0x0000001114147221 */ /* 0x000fc80000010000 */
[----:B------:R-:W-:Y:S01]  /*0530*/  FADD.FTZ R20, R20, R24 ;  /* 0x0000001814147221 */ /* 0x000fe20000010000 */
[----:B------:R-:W-:Y:S02]  /*0540*/  @!P5 IMAD.U32 R27, R22, 0x10000, RZ ;  /* 0x00010000161bd824 */ /* 0x000fe400078e00ff */
[----:B--2---:R-:W-:-:S04]  /*0550*/  @!P2 IMAD.U32 R18, R2, 0x10000, RZ ;  /* 0x000100000212a824 */ /* 0x004fc800078e00ff */
[----:B------:R-:W-:-:S05]  /*0560*/  FADD.FTZ R20, R20, R18 ;  /* 0x0000001214147221 */ /* 0x000fca0000010000 */
[----:B------:R-:W1:Y:S02]  /*0570*/  SHFL.BFLY PT, R3, R20, 0x10, 0x1f ;  /* 0x0e001f0014037f89 */ /* 0x000e6400000e0000 */
[----:B-1----:R-:W-:-:S05]  /*0580*/  FADD.FTZ R3, R20, R3 ;  /* 0x0000000314037221 */ /* 0x002fca0000010000 */
[----:B------:R-:W1:Y:S02]  /*0590*/  SHFL.BFLY PT, R2, R3, 0x8, 0x1f ;  /* 0x0d001f0003027f89 */ /* 0x000e6400000e0000 */
[----:B-1----:R-:W-:-:S05]  /*05a0*/  FADD.FTZ R2, R3, R2 ;  /* 0x0000000203027221 */ /* 0x002fca0000010000 */
[----:B0-----:R-:W0:Y:S02]  /*05b0*/  SHFL.BFLY PT, R5, R2, 0x4, 0x1f ;  /* 0x0c801f0002057f89 */ /* 0x001e2400000e0000 */
        /* <DEDUP_REMOVED lines=10> */
[----:B------:R-:W-:Y:S01]  /*0660*/  MOV R5, RZ ;  /* 0x000000ff00057202 */ /* 0x000fe20000000f00 */
[----:B-----5:R-:W-:Y:S01]  /*0670*/  @!P2 IMAD.U32 R5, R4, 0x10000, RZ ;  /* 0x000100000405a824 */ /* 0x020fe200078e00ff */
[----:B------:R-:W-:Y:S02]  /*0680*/  ISETP.GE.AND P5, PT, R19, R16, PT ;  /* 0x000000101300720c */ /* 0x000fe40003fa6270 */
[----:B------:R-:W-:Y:S02]  /*0690*/  SHF.R.S32.HI R19, RZ, 0x1f, R14 ;  /* 0x0000001fff137819 */ /* 0x000fe4000001140e */
[----:B------:R-:W-:-:S02]  /*06a0*/  LEA R2, P2, R14, UR6, 0x1 ;  /* 0x000000060e027c11 */ /* 0x000fc4000f8408ff */
[----:B------:R-:W-:Y:S01]  /*06b0*/  ISETP.GE.AND P6, PT, R25, R16, PT ;  /* 0x000000101900720c */ /* 0x000fe20003fc6270 */
[C---:B------:R-:W-:Y:S02]  /*06c0*/  @!P0 FFMA.FTZ R12, -R20.reuse, R12, R15 ;  /* 0x0000000c140c8223 */ /* 0x040fe4000001010f */
[----:B------:R-:W-:-:S03]  /*06d0*/  @!P1 FFMA.FTZ R0, -R20, R0, R7 ;  /* 0x0000000014009223 */ /* 0x000fc60000010107 */
[----:B------:R-:W-:Y:S01]  /*06e0*/  @!P0 F2FP.BF16.F32.PACK_AB R12, RZ, R12 ;  /* 0x0000000cff0c823e */ /* 0x000fe200000010ff */
[----:B------:R-:W-:Y:S01]  /*06f0*/  @!P5 FFMA.FTZ R27, -R20, R27, R24 ;  /* 0x0000001b141bd223 */ /* 0x000fe20000010118 */
[----:B------:R-:W-:-:S04]  /*0700*/  @!P1 F2FP.BF16.F32.PACK_AB R0, RZ, R0 ;  /* 0x00000000ff00923e */ /* 0x000fc800000010ff */
[----:B------:R-:W-:Y:S01]  /*0710*/  @!P5 F2FP.BF16.F32.PACK_AB R27, RZ, R27 ;  /* 0x0000001bff1bd23e */ /* 0x000fe200000010ff */
[----:B------:R-:W-:-:S05]  /*0720*/  @!P6 FFMA.FTZ R26, -R20, R26, R17 ;  /* 0x0000001a141ae223 */ /* 0x000fca0000010111 */
        /* <DEDUP_REMOVED lines=28> */
.L_x_4275:
        /* <DEDUP_REMOVED lines=9> */
.L_x_11753:


//--------------------- .text._ZN43_GLOBAL__N__9ae7fba5_10_SoftMax_cu_9f978f6321softmax_warp_backwardIN3c108BFloat16ES2_fLi7ELb0ELb0EEEvPT0_PKT_S7_iiiPKb --------------------------
	.section	.text._ZN43_GLOBAL__N__9ae7fba5_10_SoftMax_cu_9f978f6321softmax_warp_backwardIN3c108BFloat16ES2_fLi7ELb0ELb0EEEvPT0_PKT_S7_iiiPKb,"ax",@progbits
	.align	128
.text._ZN43_GLOBAL__N__9ae7fba5_10_SoftMax_cu_9f978f6321softmax_warp_backwardIN3c108BFloat16ES2_fLi7ELb0ELb0EEEvPT0_PKT_S7_iiiPKb:
        .type           _ZN43_GLOBAL__N__9ae7fba5_10_SoftMax_cu_9f978f6321softmax_warp_backwardIN3c108BFloat16ES2_fLi7ELb0ELb0EEEvPT0_PKT_S7_iiiPKb,@function
        .size           _ZN43_GLOBAL__N__9ae7fba5_10_SoftMax_cu_9f978f6321softmax_warp_backwardIN3c108BFloat16ES2_fLi7ELb0ELb0EEEvPT0_PKT_S7_iiiPKb,(.L_x_11754 - _ZN43_GLOBAL__N__9ae7fba5_10_SoftMax_cu_9f978f6321softmax_warp_backwardIN3c108BFloat16ES2_fLi7ELb0ELb0EEEvPT0_PKT_S7_iiiPKb)
        .other          _ZN43_GLOBAL__N__9ae7fba5_10_SoftMax_cu_9f978f6321softmax_warp_backwardIN3c108BFloat16ES2_fLi7ELb0ELb0EEEvPT0_PKT_S7_iiiPKb,@"STO_CUDA_ENTRY STV_DEFAULT"
_ZN43_GLOBAL__N__9ae7fba5_10_SoftMax_cu_9f978f6321softmax_warp_backwardIN3c108BFloat16ES2_fLi7ELb0ELb0EEEvPT0_PKT_S7_iiiPKb:
[----:B------:R-:W-:Y:S01]  /*0000*/  LDC R1, c[0x0][0x28] ;  /* 0x00000a00ff017b82 */ /* 0x000fe20000000800 */
[----:B------:R-:W0:Y:S07]  /*0010*/  S2R R3, SR_TID.Y ;  /* 0x0000000000037919 */ /* 0x000e2e0000002200 */
[----:B------:R-:W0:Y:S01]  /*0020*/  S2UR UR4, SR_CTAID.X ;  /* 0x00000000000479c3 */ /* 0x000e220000002500 */
[----:B------:R-:W-:Y:S01]  /*0030*/  ULDC.64 UR6, c[0x0][0x218] ;  /* 0x0000860000067ab9 */ /* 0x000fe20000000a00 */
[----:B------:R-:W-:Y:S01]  /*0040*/  ULDC.64 UR8, c[0x0][0x220] ;  /* 0x0000880000087ab9 */ /* 0x000fe20000000a00 */
[----:B------:R-:W1:Y:S05]  /*0050*/  S2R R4, SR_TID.X ;  /* 0x0000000000047919 */ /* 0x000e6a0000002100 */
[----:B------:R-:W0:Y:S08]  /*0060*/  LDC R2, c[0x0][0x4] ;  /* 0x00000100ff027b82 */ /* 0x000e300000000800 */
[----:B------:R-:W2:Y:S08]  /*0070*/  LDC R0, c[0x0][0x230] ;  /* 0x00008c00ff007b82 */ /* 0x000eb00000000800 */
[----:B------:R-:W3:Y:S01]  /*0080*/  LDC.64 R20, c[0x0][0x218] ;  /* 0x00008600ff147b82 */ /* 0x000ee20000000a00 */
[----:B0-----:R-:W-:Y:S01]  /*0090*/  IMAD R2, R2, UR4, R3 ;  /* 0x0000000402027c24 */ /* 0x001fe2000f8e0203 */
[----:B------:R-:W-:-:S06]  /*00a0*/  ULDC.64 UR4, c[0x0][0x228] ;  /* 0x00008a0000047ab9 */ /* 0x000fcc0000000a00 */
[----:B------:R-:W0:Y:S01]  /*00b0*/  LDC.64 R6, c[0x0][0x220] ;  /* 0x00008800ff067b82 */ /* 0x000e220000000a00 */
[----:B-1----:R-:W-:Y:S01]  /*00c0*/  LOP3.LUT R3, R4, 0x1f, RZ, 0xc0, !PT ;  /* 0x0000001f04037812 */ /* 0x002fe200078ec0ff */
[----:B------:R-:W-:-:S03]  /*00d0*/  IMAD.SHL.U32 R2, R2, 0x2, RZ ;  /* 0x0000000202027824 */ /* 0x000fc600078e00ff */
[----:B------:R-:W-:Y:S01]  /*00e0*/  LOP3.LUT R11, R3, 0x20, RZ, 0xfc, !PT ;  /* 0x00000020030b7812 */ /* 0x000fe200078efcff */
[C---:B------:R-:W-:Y:S01]  /*00f0*/  IMAD R9, R2.reuse, UR5, R3 ;  /* 0x0000000502097c24 */ /* 0x040fe2000f8e0203 */
[----:B------:R-:W-:Y:S01]  /*0100*/  IADD3 R26, -R2, UR4, RZ ;  /* 0x00000004021a7c10 */ /* 0x000fe2000fffe1ff */
[----:B------:R-:W-:-:S03]  /*0110*/  ULDC.64 UR4, c[0x0][0x208] ;  /* 0x0000820000047ab9 */ /* 0x000fc60000000a00 */
[----:B------:R-:W-:Y:S01]  /*0120*/  ISETP.GT.AND P0, PT, R26, RZ, PT ;  /* 0x000000ff1a00720c */ /* 0x000fe20003f04270 */
[----:B---3--:R-:W-:-:S03]  /*0130*/  IMAD.WIDE R20, R9, 0x2, R20 ;  /* 0x0000000209147825 */ /* 0x008fc600078e0214 */
[----:B--2---:R-:W-:-:S04]  /*0140*/  SEL R4, R0, RZ, P0 ;  /* 0x000000ff00047207 */ /* 0x004fc80000000000 */
[-C--:B------:R-:W-:Y:S02]  /*0150*/  ISETP.GE.AND P5, PT, R3, R4.reuse, PT ;  /* 0x000000040300720c */ /* 0x080fe40003fa6270 */
[----:B------:R-:W-:Y:S01]  /*0160*/  ISETP.GE.AND P1, PT, R11, R4, PT ;  /* 0x000000040b00720c */ /* 0x000fe20003f26270 */
[----:B0-----:R-:W-:-:S10]  /*0170*/  IMAD.WIDE R6, R9, 0x2, R6 ;  /* 0x0000000209067825 */ /* 0x001fd400078e0206 */
[----:B------:R-:W2:Y:S04]  /*0180*/  @!P5 LDG.E.U16 R5, desc[UR4][R20.64] ;  /* 0x000000041405d981 */ /* 0x000ea8000c1e1500 */
[----:B------:R-:W3:Y:S04]  /*0190*/  @!P5 LDG.E.U16 R19, desc[UR4][R6.64] ;  /* 0x000000040613d981 */ /* 0x000ee8000c1e1500 */
[----:B------:R-:W4:Y:S04]  /*01a0*/  @!P1 LDG.E.U16 R23, desc[UR4][R6.64+0x40] ;  /* 0x0000400406179981 */ /* 0x000f28000c1e1500 */
[----:B------:R-:W5:Y:S01]  /*01b0*/  @!P1 LDG.E.U16 R24, desc[UR4][R20.64+0x40] ;  /* 0x0000400414189981 */ /* 0x000f62000c1e1500 */
[----:B------:R-:W-:-:S02]  /*01c0*/  SHF.R.S32.HI R25, RZ, 0x1f, R9 ;  /* 0x0000001fff197819 */ /* 0x000fc40000011409 */
[----:B------:R-:W-:Y:S02]  /*01d0*/  IADD3 R10, P3, R9, R0, RZ ;  /* 0x00000000090a7210 */ /* 0x000fe40007f7e0ff */
[----:B------:R-:W-:Y:S02]  /*01e0*/  VIMNMX R17, R26, 0x2, PT ;  /* 0x000000021a117848 */ /* 0x000fe40003fe0100 */
[----:B------:R-:W-:Y:S02]  /*01f0*/  LOP3.LUT R13, R3, 0x40, RZ, 0xfc, !PT ;  /* 0x00000040030d7812 */ /* 0x000fe400078efcff */
[----:B------:R-:W-:Y:S02]  /*0200*/  LEA.HI.X.SX32 R25, R0, R25, 0x1, P3 ;  /* 0x0000001900197211 */ /* 0x000fe400018f0eff */
[----:B------:R-:W-:Y:S02]  /*0210*/  ISETP.GT.AND P2, PT, R17, 0x1, PT ;  /* 0x000000011100780c */ /* 0x000fe40003f44270 */
[----:B------:R-:W-:-:S02]  /*0220*/  LOP3.LUT R15, R3, 0x60, RZ, 0xfc, !PT ;  /* 0x00000060030f7812 */ /* 0x000fc400078efcff */
[-C--:B------:R-:W-:Y:S02]  /*0230*/  ISETP.GE.AND P0, PT, R13, R4.reuse, PT ;  /* 0x000000040d00720c */ /* 0x080fe40003f06270 */
[C---:B------:R-:W-:Y:S01]  /*0240*/  SHF.L.U64.HI R8, R10.reuse, 0x1, R25 ;  /* 0x000000010a087819 */ /* 0x040fe20000010219 */
[----:B------:R-:W-:Y:S01]  /*0250*/  IMAD.SHL.U32 R10, R10, 0x2, RZ ;  /* 0x000000020a0a7824 */ /* 0x000fe200078e00ff */
[----:B------:R-:W-:Y:S02]  /*0260*/  SEL R2, R0, RZ, P2 ;  /* 0x000000ff00027207 */ /* 0x000fe40001000000 */
[----:B------:R-:W-:Y:S02]  /*0270*/  ISETP.GE.AND P4, PT, R15, R4, PT ;  /* 0x000000040f00720c */ /* 0x000fe40003f86270 */
[----:B------:R-:W-:Y:S02]  /*0280*/  ISETP.GT.AND P2, PT, R17, 0x1, PT ;  /* 0x000000011100780c */ /* 0x000fe40003f44270 */
[----:B------:R-:W-:-:S02]  /*0290*/  ISETP.GE.AND P3, PT, R3, R2, PT ;  /* 0x000000020300720c */ /* 0x000fc40003f66270 */
[----:B------:R-:W-:Y:S01]  /*02a0*/  IADD3 R2, P6, R10, UR6, RZ ;  /* 0x000000060a027c10 */ /* 0x000fe2000ffde0ff */
[----:B------:R-:W5:Y:S01]  /*02b0*/  @!P0 LDG.E.U16 R27, desc[UR4][R20.64+0x80] ;  /* 0x00008004141b8981 */ /* 0x000f62000c1e1500 */
[----:B------:R-:W-:Y:S02]  /*02c0*/  SEL R28, R0, RZ, P2 ;  /* 0x000000ff001c7207 */ /* 0x000fe40001000000 */
[----:B------:R-:W-:Y:S01]  /*02d0*/  IADD3.X R3, R8, UR7, RZ, P6, !PT ;  /* 0x0000000708037c10 */ /* 0x000fe2000b7fe4ff */
[----:B------:R-:W5:Y:S01]  /*02e0*/  @!P0 LDG.E.U16 R14, desc[UR4][R6.64+0x80] ;  /* 0x00008004060e8981 */ /* 0x000f62000c1e1500 */
[----:B------:R-:W-:Y:S01]  /*02f0*/  IADD3 R4, P6, R10, UR8, RZ ;  /* 0x000000080a047c10 */ /* 0x000fe2000ffde0ff */
[----:B------:R-:W-:Y:S01]  /*0300*/  IMAD.MOV.U32 R12, RZ, RZ, RZ ;  /* 0x000000ffff0c7224 */ /* 0x000fe200078e00ff */
[----:B------:R-:W-:Y:S01]  /*0310*/  ISETP.GE.AND P2, PT, R11, R28, PT ;  /* 0x0000001c0b00720c */ /* 0x000fe20003f46270 */
[----:B------:R0:W5:Y:S04]  /*0320*/  @!P4 LDG.E.U16 R16, desc[UR4][R20.64+0xc0] ;  /* 0x0000c0041410c981 */ /* 0x000168000c1e1500 */
[----:B------:R1:W5:Y:S01]  /*0330*/  @!P4 LDG.E.U16 R18, desc[UR4][R6.64+0xc0] ;  /* 0x0000c0040612c981 */ /* 0x000362000c1e1500 */
[----:B0-----:R-:W-:-:S03]  /*0340*/  IMAD.MOV.U32 R21, RZ, RZ, RZ ;  /* 0x000000ffff157224 */ /* 0x001fc600078e00ff */
[----:B------:R-:W5:Y:S01]  /*0350*/  @!P3 LDG.E.U16 R20, desc[UR4][R2.64] ;  /* 0x000000040214b981 */ /* 0x000f62000c1e1500 */
[----:B-1----:R-:W-:-:S03]  /*0360*/  IMAD.MOV.U32 R6, RZ, RZ, RZ ;  /* 0x000000ffff067224 */ /* 0x002fc600078e00ff */
[----:B------:R-:W5:Y:S01]  /*0370*/  @!P2 LDG.E.U16 R7, desc[UR4][R2.64+0x40] ;  /* 0x000040040207a981 */ /* 0x000f62000c1e1500 */
[----:B--2---:R-:W-:Y:S01]  /*0380*/  @!P5 IMAD.U32 R12, R5, 0x10000, RZ ;  /* 0x00010000050cd824 */ /* 0x004fe200078e00ff */
[----:B------:R-:W-:Y:S02]  /*0390*/  IADD3.X R5, R8, UR9, RZ, P6, !PT ;  /* 0x0000000908057c10 */ /* 0x000fe4000b7fe4ff */
[-C--:B------:R-:W-:Y:S02]  /*03a0*/  ISETP.GE.AND P6, PT, R13, R28.reuse, PT ;  /* 0x0000001c0d00720c */ /* 0x080fe40003fc6270 */
[----:B---3--:R-:W-:Y:S01]  /*03b0*/  @!P5 SHF.L.U32 R21, R19, 0x10, RZ ;  /* 0x000000101315d819 */ /* 0x008fe200000006ff */
[----:B------:R-:W2:Y:S01]  /*03c0*/  @!P3 LDG.E.U16 R22, desc[UR4][R4.64] ;  /* 0x000000040416b981 */ /* 0x000ea2000c1e1500 */
[----:B------:R-:W-:Y:S01]  /*03d0*/  ISETP.GE.AND P5, PT, R15, R28, PT ;  /* 0x0000001c0f00720c */ /* 0x000fe20003fa6270 */
[----:B----4-:R-:W-:Y:S02]  /*03e0*/  @!P1 IMAD.U32 R6, R23, 0x10000, RZ ;  /* 0x0001000017069824 */ /* 0x010fe400078e00ff */
[----:B------:R-:W3:Y:S01]  /*03f0*/  @!P2 LDG.E.U16 R23, desc[UR4][R4.64+0x40] ;  /* 0x000040040417a981 */ /* 0x000ee2000c1e1500 */
[----:B------:R-:W-:-:S02]  /*0400*/  IMAD.MOV.U32 R19, RZ, RZ, RZ ;  /* 0x000000ffff137224 */ /* 0x000fc400078e00ff */
[----:B-----5:R-:W-:-:S03]  /*0410*/  @!P1 IMAD.U32 R19, R24, 0x10000, RZ ;  /* 0x0001000018139824 */ /* 0x020fc600078e00ff */
[----:B------:R-:W4:Y:S04]  /*0420*/  @!P6 LDG.E.U16 R24, desc[UR4][R2.64+0x80] ;  /* 0x000080040218e981 */ /* 0x000f28000c1e1500 */
[----:B------:R0:W5:Y:S04]  /*0430*/  @!P5 LDG.E.U16 R25, desc[UR4][R2.64+0xc0] ;  /* 0x0000c0040219d981 */ /* 0x000168000c1e1500 */
[----:B------:R-:W2:Y:S04]  /*0440*/  @!P6 LDG.E.U16 R28, desc[UR4][R4.64+0x80] ;  /* 0x00008004041ce981 */ /* 0x000ea8000c1e1500 */
[----:B------:R1:W2:Y:S01]  /*0450*/  @!P5 LDG.E.U16 R29, desc[UR4][R4.64+0xc0] ;  /* 0x0000c004041dd981 */ /* 0x0002a2000c1e1500 */
[----:B------:R-:W-:Y:S01]  /*0460*/  ISETP.GE.AND P1, PT, R17, 0x1, PT ;  /* 0x000000011100780c */ /* 0x000fe20003f26270 */
[----:B------:R-:W-:Y:S01]  /*0470*/  HFMA2.MMA R17, -RZ, RZ, 0, 0 ;  /* 0x00000000ff117435 */ /* 0x000fe200000001ff */
[----:B0-----:R-:W-:-:S05]  /*0480*/  CS2R R2, SRZ ;  /* 0x0000000000027805 */ /* 0x001fca000001ff00 */
[----:B------:R-:W-:Y:S02]  /*0490*/  @!P0 IMAD.U32 R17, R27, 0x10000, RZ ;  /* 0x000100001b118824 */ /* 0x000fe400078e00ff */
[----:B------:R-:W-:Y:S02]  /*04a0*/  IMAD.MOV.U32 R27, RZ, RZ, RZ ;  /* 0x000000ffff1b7224 */ /* 0x000fe400078e00ff */
[----:B------:R-:W-:Y:S02]  /*04b0*/  @!P0 IMAD.U32 R27, R14, 0x10000, RZ ;  /* 0x000100000e1b8824 */ /* 0x000fe400078e00ff */
[----:B------:R-:W-:Y:S01]  /*04c0*/  IMAD.MOV.U32 R14, RZ, RZ, RZ ;  /* 0x000000ffff0e7224 */ /* 0x000fe200078e00ff */
[----:B------:R-:W-:Y:S01]  /*04d0*/  @!P4 SHF.L.U32 R14, R16, 0x10, RZ ;  /* 0x00000010100ec819 */ /* 0x000fe200000006ff */
[----:B------:R-:W-:Y:S02]  /*04e0*/  IMAD.MOV.U32 R16, RZ, RZ, RZ ;  /* 0x000000ffff107224 */ /* 0x000fe400078e00ff */
[----:B------:R-:W-:-:S02]  /*04f0*/  @!P4 IMAD.U32 R16, R18, 0x10000, RZ ;  /* 0x000100001210c824 */ /* 0x000fc400078e00ff */
[----:B------:R-:W-:Y:S01]  /*0500*/  FADD.FTZ R18, RZ, R12 ;  /* 0x0000000cff127221 */ /* 0x000fe20000010000 */
[----:B-1----:R-:W-:Y:S01]  /*0510*/  CS2R R4, SRZ ;  /* 0x0000000000047805 */ /* 0x002fe2000001ff00 */
[----:B------:R-:W-:Y:S02]  /*0520*/  @!P3 IMAD.U32 R2, R20, 0x10000, RZ ;  /* 0x000100001402b824 */ /* 0x000fe400078e00ff */
[----:B------:R-:W-:Y:S01]  /*0530*/  FADD.FTZ R20, R18, R19 ;  /* 0x0000001312147221 */ /* 0x000fe20000010000 */
[----:B------:R-:W-:Y:S02]  /*0540*/  @!P2 IMAD.U32 R4, R7, 0x10000, RZ ;  /* 0x000100000704a824 */ /* 0x000fe400078e00ff */
[----:B------:R-:W-:Y:S02]  /*0550*/  IMAD.MOV.U32 R7, RZ, RZ, RZ ;  /* 0x000000ffff077224 */ /* 0x000fe400078e00ff */
[----:B------:R-:W-:Y:S02]  /*0560*/  IMAD.MOV.U32 R18, RZ, RZ, RZ ;  /* 0x000000ffff127224 */ /* 0x000fe400078e00ff */
[----:B---3--:R-:W-:-:S02]  /*0570*/  @!P2 IMAD.U32 R5, R23, 0x10000, RZ ;  /* 0x000100001705a824 */ /* 0x008fc400078e00ff */
[----:B------:R-:W-:Y:S01]  /*0580*/  FADD.FTZ R23, R20, R17 ;  /* 0x0000001114177221 */ /* 0x000fe20000010000 */
[----:B----4-:R-:W-:-:S03]  /*0590*/  @!P6 SHF.L.U32 R7, R24, 0x10, RZ ;  /* 0x000000101807e819 */ /* 0x010fc600000006ff */
[----:B------:R-:W-:Y:S01]  /*05a0*/  FADD.FTZ R24, R23, R14 ;  /* 0x0000000e17187221 */ /* 0x000fe20000010000 */
[----:B-----5:R-:W-:-:S04]  /*05b0*/  @!P5 IMAD.U32 R18, R25, 0x10000, RZ ;  /* 0x000100001912d824 */ /* 0x020fc800078e00ff */
[----:B------:R-:W0:Y:S01]  /*05c0*/  SHFL.BFLY PT, R25, R24, 0x10, 0x1f ;  /* 0x0e001f0018197f89 */ /* 0x000e2200000e0000 */
[----:B--2---:R-:W-:Y:S01]  /*05d0*/  @!P3 SHF.L.U32 R3, R22, 0x10, RZ ;  /* 0x000000101603b819 */ /* 0x004fe200000006ff */
[----:B------:R-:W-:Y:S01]  /*05e0*/  IMAD.MOV.U32 R20, RZ, RZ, RZ ;  /* 0x000000ffff147224 */ /* 0x000fe200078e00ff */
[----:B------:R-:W-:Y:S01]  /*05f0*/  @!P6 SHF.L.U32 R20, R28, 0x10, RZ ;  /* 0x000000101c14e819 */ /* 0x000fe200000006ff */
[----:B0-----:R-:W-:Y:S01]  /*0600*/  FADD.FTZ R22, R24, R25 ;  /* 0x0000001918167221 */ /* 0x001fe20000010000 */
[----:B------:R-:W-:-:S04]  /*0610*/  FADD.FTZ R25, RZ, R2 ;  /* 0x00000002ff197221 */ /* 0x000fc80000010000 */
[----:B------:R-:W-:-:S04]  /*0620*/  FADD.FTZ R28, R25, R4 ;  /* 0x00000004191c7221 */ /* 0x000fc80000010000 */
[----:B------:R-:W-:-:S04]  /*0630*/  FADD.FTZ R25, R28, R7 ;  /* 0x000000071c197221 */ /* 0x000fc80000010000 */
[----:B------:R-:W-:-:S05]  /*0640*/  FADD.FTZ R25, R25, R18 ;  /* 0x0000001219197221 */ /* 0x000fca0000010000 */
[----:B------:R-:W0:Y:S01]  /*0650*/  SHFL.BFLY PT, R28, R25, 0x10, 0x1f ;  /* 0x0e001f00191c7f89 */ /* 0x000e2200000e0000 */
[----:B------:R-:W-:Y:S02]  /*0660*/  IMAD.MOV.U32 R23, RZ, RZ, RZ ;  /* 0x000000ffff177224 */ /* 0x000fe400078e00ff */
[----:B------:R-:W-:Y:S02]  /*0670*/  @!P5 IMAD.U32 R23, R29, 0x10000, RZ ;  /* 0x000100001d17d824 */ /* 0x000fe400078e00ff */
[----:B------:R-:W1:Y:S01]  /*0680*/  SHFL.BFLY PT, R29, R22, 0x8, 0x1f ;  /* 0x0d001f00161d7f89 */ /* 0x000e6200000e0000 */
[----:B0-----:R-:W-:-:S05]  /*0690*/  FADD.FTZ R28, R25, R28 ;  /* 0x0000001c191c7221 */ /* 0x001fca0000010000 */
[----:B------:R-:W0:Y:S01]  /*06a0*/  SHFL.BFLY PT, R25, R28, 0x8, 0x1f ;  /* 0x0d001f001c197f89 */ /* 0x000e2200000e0000 */
[----:B-1----:R-:W-:-:S05]  /*06b0*/  FADD.FTZ R29, R22, R29 ;  /* 0x0000001d161d7221 */ /* 0x002fca0000010000 */
[----:B------:R-:W1:Y:S01]  /*06c0*/  SHFL.BFLY PT, R22, R29, 0x4, 0x1f ;  /* 0x0c801f001d167f89 */ /* 0x000e6200000e0000 */
[----:B0-----:R-:W-:-:S05]  /*06d0*/  FADD.FTZ R24, R28, R25 ;  /* 0x000000191c187221 */ /* 0x001fca0000010000 */
[----:B------:R-:W0:Y:S01]  /*06e0*/  SHFL.BFLY PT, R25, R24, 0x4, 0x1f ;  /* 0x0c801f0018197f89 */ /* 0x000e2200000e0000 */
[----:B-1----:R-:W-:Y:S01]  /*06f0*/  FADD.FTZ R22, R29, R22 ;  /* 0x000000161d167221 */ /* 0x002fe20000010000 */
[----:B0-----:R-:W-:-:S04]  /*0700*/  FADD.FTZ R24, R24, R25 ;  /* 0x0000001918187221 */ /* 0x001fc80000010000 */
[----:B------:R-:W0:Y:S04]  /*0710*/  SHFL.BFLY PT, R25, R22, 0x2, 0x1f ;  /* 0x0c401f0016197f89 */ /* 0x000e2800000e0000 */
[----:B------:R-:W1:Y:S01]  /*0720*/  SHFL.BFLY PT, R29, R24, 0x2, 0x1f ;  /* 0x0c401f00181d7f89 */ /* 0x000e6200000e0000 */
[----:B0-----:R-:W-:-:S05]  /*0730*/  FADD.FTZ R25, R22, R25 ;  /* 0x0000001916197221 */ /* 0x001fca0000010000 */
[----:B------:R-:W0:Y:S01]  /*0740*/  SHFL.BFLY PT, R28, R25, 0x1, 0x1f ;  /* 0x0c201f00191c7f89 */ /* 0x000e2200000e0000 */
[----:B-1----:R-:W-:Y:S01]  /*0750*/  FADD.FTZ R22, R24, R29 ;  /* 0x0000001d18167221 */ /* 0x002fe20000010000 */
[----:B0-----:R-:W-:-:S04]  /*0760*/  FADD.FTZ R29, R25, R28 ;  /* 0x0000001c191d7221 */ /* 0x001fc80000010000 */
        /* <DEDUP_REMOVED lines=9> */
[C---:B------:R-:W-:Y:S02]  /*0800*/  @!P2 FFMA.FTZ R6, R29.reuse, -R6, R19 ;  /* 0x800000061d06a223 */ /* 0x040fe40000010013 */
[C---:B------:R-:W-:Y:S02]  /*0810*/  @!P3 FFMA.FTZ R27, R29.reuse, -R27, R17 ;  /* 0x8000001b1d1bb223 */ /* 0x040fe40000010011 */
[----:B------:R-:W-:Y:S01]  /*0820*/  @!P4 FFMA.FTZ R16, R29, -R16, R14 ;  /* 0x800000101d10c223 */ /* 0x000fe2000001000e */
[----:B------:R-:W-:Y:S02]  /*0830*/  @!P2 F2FP.BF16.F32.PACK_AB R6, RZ, R6 ;  /* 0x00000006ff06a23e */ /* 0x000fe400000010ff */
[----:B------:R-:W-:Y:S02]  /*0840*/  @!P3 F2FP.BF16.F32.PACK_AB R27, RZ, R27 ;  /* 0x0000001bff1bb23e */ /* 0x000fe400000010ff */
[----:B------:R-:W-:Y:S02]  /*0850*/  @!P4 F2FP.BF16.F32.PACK_AB R16, RZ, R16 ;  /* 0x00000010ff10c23e */ /* 0x000fe400000010ff */
[----:B0-----:R-:W-:-:S04]  /*0860*/  LOP3.LUT R22, R22, 0x1f, RZ, 0xc0, !PT ;  /* 0x0000001f16167812 */ /* 0x001fc800078ec0ff */
[----:B------:R-:W-:Y:S02]  /*0870*/  ISETP.GE.AND P1, PT, R22, R0, PT ;  /* 0x000000001600720c */ /* 0x000fe40003f26270 */
[----:B------:R-:W-:-:S11]  /*0880*/  SHF.R.S32.HI R0, RZ, 0x1f, R9 ;  /* 0x0000001fff007819 */ /* 0x000fd60000011409 */
        /* <DEDUP_REMOVED lines=12> */
[----:B------:R-:W-:Y:S02]  /*0950*/  IADD3 R10, P0, R10, UR6, RZ ;  /* 0x000000060a0a7c10 */ /* 0x000fe4000ff1e0ff */
[----:B------:R-:W-:Y:S02]  /*0960*/  @!P1 F2FP.BF16.F32.PACK_AB R3, RZ, R3 ;  /* 0x00000003ff03923e */ /* 0x000fe400000010ff */
[----:B------:R-:W-:Y:S02]  /*0970*/  @!P2 F2FP.BF16.F32.PACK_AB R5, RZ, R5 ;  /* 0x00000005ff05a23e */ /* 0x000fe400000010ff */
[----:B------:R-:W-:Y:S02]  /*0980*/  @!P3 F2FP.BF16.F32.PACK_AB R20, RZ, R20 ;  /* 0x00000014ff14b23e */ /* 0x000fe400000010ff */
[----:B------:R-:W-:-:S05]  /*0990*/  IADD3.X R11, R8, UR7, RZ, P0, !PT ;  /* 0x00000007080b7c10 */ /* 0x000fca00087fe4ff */
        /* <DEDUP_REMOVED lines=8> */
.L_x_4276:
        /* <DEDUP_REMOVED lines=14> */
.L_x_11754:


//--------------------- .text._ZN43_GLOBAL__N__9ae7fba5_10_SoftMax_cu_9f978f6321softmax_warp_backwardIN3c108BFloat16ES2_fLi6ELb0ELb0EEEvPT0_PKT_S7_iiiPKb --------------------------
	.section	.text._ZN43_GLOBAL__N__9ae7fba5_10_SoftMax_cu_9f978f6321softmax_warp_backwardIN3c108BFloat16ES2_fLi6ELb0ELb0EEEvPT0_PKT_S7_iiiPKb,"ax",@progbits
	.align	128
.text._ZN43_GLOBAL__N__9ae7fba5_10_SoftMax_cu_9f978f6321softmax_warp_backwardIN3c108BFloat16ES2_fLi6ELb0ELb0EEEvPT0_PKT_S7_iiiPKb:
        .type           _ZN43_GLOBAL__N__9ae7fba5_10_SoftMax_cu_9f978f6321softmax_warp_backwardIN3c108BFloat16ES2_fLi6ELb0ELb0EEEvPT0_PKT_S7_iiiPKb,@function
        .size           _ZN43_GLOBAL__N__9ae7fba5_10_SoftMax_cu_9f978f6321softmax_warp_backwardIN3c108BFloat16ES2_fLi6ELb0ELb0EEEvPT0_PKT_S7_iiiPKb,(.L_x_11755 - _ZN43_GLOBAL__N__9ae7fba5_10_SoftMax_cu_9f978f6321softmax_warp_backwardIN3c108BFloat16ES2_fLi6ELb0ELb0EEEvPT0_PKT_S7_iiiPKb)
        .other          _ZN43_GLOBAL__N__9ae7fba5_10_SoftMax_cu_9f978f6321softmax_warp_backwardIN3c108BFloat16ES2_fLi6ELb0ELb0EEEvPT0_PKT_S7_iiiPKb,@"STO_CUDA_ENTRY STV_DEFAULT"
_ZN43_GLOBAL__N__9ae7fba5_10_SoftMax_cu_9f978f6321softmax_warp_backwardIN3c108BFloat16ES2_fLi6ELb0ELb0EEEvPT0_PKT_S7_iiiPKb:
        /* <DEDUP_REMOVED lines=17> */
[C---:B------:R-:W-:Y:S02]  /*0110*/  ISETP.GT.AND P0, PT, R20.reuse, RZ, PT ;  /* 0x000000ff1400720c */ /* 0x040fe40003f04270 */
[----:B------:R-:W-:Y:S01]  /*0120*/  VIMNMX R21, R20, 0x2, PT ;  /* 0x0000000214157848 */ /* 0x000fe20003fe0100 */
[----:B---3--:R-:W-:Y:S01]  /*0130*/  IMAD.WIDE R16, R0, 0x2, R8 ;  /* 0x0000000200107825 */ /* 0x008fe200078e0208 */
[----:B--2---:R-:W-:-:S02]  /*0140*/  SEL R2, R4, RZ, P0 ;  /* 0x000000ff04027207 */ /* 0x004fc40000000000 */
[----:B------:R-:W-:Y:S02]  /*0150*/  SHF.R.S32.HI R3, RZ, 0x1f, R0 ;  /* 0x0000001fff037819 */ /* 0x000fe40000011400 */
[----:B------:R-:W-:Y:S02]  /*0160*/  IADD3 R6, P0, R0, R4, RZ ;  /* 0x0000000400067210 */ /* 0x000fe40007f1e0ff */
[----:B------:R-:W-:Y:S02]  /*0170*/  ISETP.GT.AND P2, PT, R21, 0x1, PT ;  /* 0x000000011500780c */ /* 0x000fe40003f44270 */
[C---:B------:R-:W-:Y:S02]  /*0180*/  LEA.HI.X.SX32 R11, R4.reuse, R3, 0x1, P0 ;  /* 0x00000003040b7211 */ /* 0x040fe400000f0eff */
[----:B------:R-:W-:Y:S02]  /*0190*/  SEL R10, R4, RZ, P2 ;  /* 0x000000ff040a7207 */ /* 0x000fe40001000000 */
[----:B------:R-:W-:-:S02]  /*01a0*/  ISETP.GE.AND P1, PT, R5, R2, PT ;  /* 0x000000020500720c */ /* 0x000fc40003f26270 */
[----:B------:R-:W-:Y:S02]  /*01b0*/  ISETP.GE.AND P0, PT, R7, R2, PT ;  /* 0x000000020700720c */ /* 0x000fe40003f06270 */
[C---:B------:R-:W-:Y:S01]  /*01c0*/  SHF.L.U64.HI R2, R6.reuse, 0x1, R11 ;  /* 0x0000000106027819 */ /* 0x040fe2000001020b */
[----:B------:R-:W-:Y:S01]  /*01d0*/  IMAD.SHL.U32 R6, R6, 0x2, RZ ;  /* 0x0000000206067824 */ /* 0x000fe200078e00ff */
[-C--:B------:R-:W-:Y:S02]  /*01e0*/  ISETP.GE.AND P2, PT, R5, R10.reuse, PT ;  /* 0x0000000a0500720c */ /* 0x080fe40003f46270 */
[----:B------:R-:W-:Y:S02]  /*01f0*/  ISETP.GE.AND P3, PT, R7, R10, PT ;  /* 0x0000000a0700720c */ /* 0x000fe40003f66270 */
[----:B------:R-:W-:-:S03]  /*0200*/  IADD3 R18, P4, R6, UR6, RZ ;  /* 0x0000000606127c10 */ /* 0x000fc6000ff9e0ff */
[----:B------:R-:W2:Y:S01]  /*0210*/  @!P1 LDG.E.U16 R14, desc[UR4][R16.64] ;  /* 0x00000004100e9981 */ /* 0x000ea2000c1e1500 */
[----:B------:R-:W-:Y:S01]  /*0220*/  IADD3.X R19, R2, UR7, RZ, P4, !PT ;  /* 0x0000000702137c10 */ /* 0x000fe2000a7fe4ff */
[----:B------:R-:W-:Y:S02]  /*0230*/  ULDC.64 UR6, c[0x0][0x220] ;  /* 0x0000880000067ab9 */ /* 0x000fe40000000a00 */
[----:B------:R1:W3:Y:S04]  /*0240*/  @!P0 LDG.E.U16 R12, desc[UR4][R16.64+0x40] ;  /* 0x00004004100c8981 */ /* 0x0002e8000c1e1500 */
[----:B------:R-:W4:Y:S04]  /*0250*/  @!P2 LDG.E.U16 R24, desc[UR4][R18.64] ;  /* 0x000000041218a981 */ /* 0x000f28000c1e1500 */
[----:B------:R4:W4:Y:S01]  /*0260*/  @!P3 LDG.E.U16 R25, desc[UR4][R18.64+0x40] ;  /* 0x000040041219b981 */ /* 0x000922000c1e1500 */
[----:B------:R-:W-:-:S02]  /*0270*/  IADD3 R8, P4, R6, UR6, RZ ;  /* 0x0000000606087c10 */ /* 0x000fc4000ff9e0ff */
[----:B-1----:R-:W-:Y:S01]  /*0280*/  CS2R R16, SRZ ;  /* 0x0000000000107805 */ /* 0x002fe2000001ff00 */
[----:B0-----:R-:W-:Y:S01]  /*0290*/  IMAD.WIDE R22, R0, 0x2, R22 ;  /* 0x0000000200167825 */ /* 0x001fe200078e0216 */
[----:B------:R-:W-:-:S04]  /*02a0*/  IADD3.X R9, R2, UR7, RZ, P4, !PT ;  /* 0x0000000702097c10 */ /* 0x000fc8000a7fe4ff */
[----:B------:R-:W5:Y:S04]  /*02b0*/  @!P1 LDG.E.U16 R13, desc[UR4][R22.64] ;  /* 0x00000004160d9981 */ /* 0x000f68000c1e1500 */
[----:B------:R-:W5:Y:S04]  /*02c0*/  @!P2 LDG.E.U16 R11, desc[UR4][R8.64] ;  /* 0x00000004080ba981 */ /* 0x000f68000c1e1500 */
[----:B------:R0:W5:Y:S04]  /*02d0*/  @!P3 LDG.E.U16 R10, desc[UR4][R8.64+0x40] ;  /* 0x00004004080ab981 */ /* 0x000168000c1e1500 */
[----:B------:R1:W5:Y:S01]  /*02e0*/  @!P0 LDG.E.U16 R15, desc[UR4][R22.64+0x40] ;  /* 0x00004004160f8981 */ /* 0x000362000c1e1500 */
[----:B------:R-:W-:Y:S01]  /*02f0*/  ISETP.GE.AND P4, PT, R21, 0x1, PT ;  /* 0x000000011500780c */ /* 0x000fe20003f86270 */
[----:B--2---:R-:W-:-:S02]  /*0300*/  @!P1 IMAD.U32 R16, R14, 0x10000, RZ ;  /* 0x000100000e109824 */ /* 0x004fc400078e00ff */
[----:B------:R-:W-:Y:S02]  /*0310*/  IMAD.MOV.U32 R14, RZ, RZ, RZ ;  /* 0x000000ffff0e7224 */ /* 0x000fe400078e00ff */
[----:B---3--:R-:W-:Y:S02]  /*0320*/  @!P0 IMAD.U32 R17, R12, 0x10000, RZ ;  /* 0x000100000c118824 */ /* 0x008fe400078e00ff */
[----:B------:R-:W-:Y:S02]  /*0330*/  IMAD.MOV.U32 R12, RZ, RZ, RZ ;  /* 0x000000ffff0c7224 */ /* 0x000fe400078e00ff */
[----:B----4-:R-:W-:Y:S02]  /*0340*/  @!P2 IMAD.U32 R14, R24, 0x10000, RZ ;  /* 0x00010000180ea824 */ /* 0x010fe400078e00ff */
[----:B------:R-:W-:Y:S01]  /*0350*/  FADD.FTZ R18, RZ, R16 ;  /* 0x00000010ff127221 */ /* 0x000fe20000010000 */
[----:B------:R-:W-:Y:S01]  /*0360*/  @!P3 SHF.L.U32 R12, R25, 0x10, RZ ;  /* 0x00000010190cb819 */ /* 0x000fe200000006ff */
[----:B0-----:R-:W-:-:S02]  /*0370*/  FADD.FTZ R9, RZ, R14 ;  /* 0x0000000eff097221 */ /* 0x001fc40000010000 */
[----:B------:R-:W-:Y:S02]  /*0380*/  FADD.FTZ R18, R18, R17 ;  /* 0x0000001112127221 */ /* 0x000fe40000010000 */
[----:B------:R-:W-:-:S03]  /*0390*/  FADD.FTZ R9, R9, R12 ;  /* 0x0000000c09097221 */ /* 0x000fc60000010000 */
        /* <DEDUP_REMOVED lines=21> */
[----:B------:R-:W-:Y:S02]  /*04f0*/  ISETP.GE.AND P5, PT, R7, R4, PT ;  /* 0x000000040700720c */ /* 0x000fe40003fa6270 */
[----:B------:R-:W-:Y:S01]  /*0500*/  CS2R R4, SRZ ;  /* 0x0000000000047805 */ /* 0x000fe2000001ff00 */
[----:B------:R-:W-:Y:S01]  /*0510*/  ULDC.64 UR6, c[0x0][0x210] ;  /* 0x0000840000067ab9 */ /* 0x000fe20000000a00 */
[----:B-----5:R-:W-:Y:S02]  /*0520*/  @!P1 IMAD.U32 R5, R13, 0x10000, RZ ;  /* 0x000100000d059824 */ /* 0x020fe400078e00ff */
[----:B0-2---:R-:W-:Y:S01]  /*0530*/  FADD.FTZ R9, R9, R8 ;  /* 0x0000000809097221 */ /* 0x005fe20000010000 */
[----:B------:R-:W-:Y:S01]  /*0540*/  @!P0 IMAD.U32 R4, R15, 0x10000, RZ ;  /* 0x000100000f048824 */ /* 0x000fe200078e00ff */
[----:B------:R-:W-:-:S03]  /*0550*/  ISETP.GE.AND P0, PT, R20, 0x2, PT ;  /* 0x000000021400780c */ /* 0x000fc60003f06270 */
[C---:B------:R-:W-:Y:S02]  /*0560*/  @!P4 FFMA.FTZ R5, R19.reuse, -R5, R16 ;  /* 0x800000051305c223 */ /* 0x040fe40000010010 */
[----:B------:R-:W-:Y:S01]  /*0570*/  @!P5 FFMA.FTZ R17, R19, -R4, R17 ;  /* 0x800000041311d223 */ /* 0x000fe20000010011 */
[C---:B------:R-:W-:Y:S02]  /*0580*/  LEA R4, P1, R0.reuse, UR6, 0x1 ;  /* 0x0000000600047c11 */ /* 0x040fe4000f8208ff */
[----:B------:R-:W-:Y:S02]  /*0590*/  @!P4 F2FP.BF16.F32.PACK_AB R7, RZ, R5 ;  /* 0x00000005ff07c23e */ /* 0x000fe400000010ff */
[----:B------:R-:W-:Y:S02]  /*05a0*/  @!P5 F2FP.BF16.F32.PACK_AB R17, RZ, R17 ;  /* 0x00000011ff11d23e */ /* 0x000fe400000010ff */
[----:B------:R-:W-:Y:S01]  /*05b0*/  LEA.HI.X R5, R0, UR7, R3, 0x1, P1 ;  /* 0x0000000700057c11 */ /* 0x000fe200088f0c03 */
[----:B------:R-:W-:Y:S01]  /*05c0*/  IMAD.MOV.U32 R3, RZ, RZ, RZ ;  /* 0x000000ffff037224 */ /* 0x000fe200078e00ff */
[----:B------:R-:W-:-:S03]  /*05d0*/  @!P2 SHF.L.U32 R3, R11, 0x10, RZ ;  /* 0x000000100b03a819 */ /* 0x000fc600000006ff */
[----:B------:R0:W-:Y:S04]  /*05e0*/  @!P4 STG.E.U16 desc[UR4][R4.64], R7 ;  /* 0x000000070400c986 */ /* 0x0001e8000c101504 */
[----:B------:R0:W-:Y:S01]  /*05f0*/  @!P5 STG.E.U16 desc[UR4][R4.64+0x40], R17 ;  /* 0x000040110400d986 */ /* 0x0001e2000c101504 */
[----:B------:R-:W-:Y:S05]  /*0600*/  @!P0 EXIT ;  /* 0x000000000000894d */ /* 0x000fea0003800000 */
[----:B------:R-:W-:Y:S01]  /*0610*/  @!P4 FFMA.FTZ R3, R9, -R3, R14 ;  /* 0x800000030903c223 */ /* 0x000fe2000001000e */
[----:B------:R-:W-:-:S04]  /*0620*/  IADD3 R6, P0, R6, UR6, RZ ;  /* 0x0000000606067c10 */ /* 0x000fc8000ff1e0ff */
[----:B------:R-:W-:Y:S01]  /*0630*/  @!P4 F2FP.BF16.F32.PACK_AB R0, RZ, R3 ;  /* 0x00000003ff00c23e */ /* 0x000fe200000010ff */
[----:B------:R-:W-:Y:S01]  /*0640*/  IMAD.MOV.U32 R3, RZ, RZ, RZ ;  /* 0x000000ffff037224 */ /* 0x000fe200078e00ff */
[----:B0-----:R-:W-:Y:S01]  /*0650*/  IADD3.X R7, R2, UR7, RZ, P0, !PT ;  /* 0x0000000702077c10 */ /* 0x001fe200087fe4ff */
[----:B------:R-:W-:-:S04]  /*0660*/  @!P3 IMAD.U32 R3, R10, 0x10000, RZ ;  /* 0x000100000a03b824 */ /* 0x000fc800078e00ff */
[----:B------:R0:W-:Y:S01]  /*0670*/  @!P4 STG.E.U16 desc[UR4][R6.64], R0 ;  /* 0x000000000600c986 */ /* 0x0001e2000c101504 */
[----:B------:R-:W-:Y:S05]  /*0680*/  @P5 EXIT ;  /* 0x000000000000594d */ /* 0x000fea0003800000 */
[----:B------:R-:W-:-:S05]  /*0690*/  FFMA.FTZ R3, R9, -R3, R12 ;  /* 0x8000000309037223 */ /* 0x000fca000001000c */
[----:B------:R-:W-:-:S05]  /*06a0*/  F2FP.BF16.F32.PACK_AB R3, RZ, R3 ;  /* 0x00000003ff03723e */ /* 0x000fca00000010ff */
[----:B------:R-:W-:Y:S01]  /*06b0*/  STG.E.U16 desc[UR4][R6.64+0x40], R3 ;  /* 0x0000400306007986 */ /* 0x000fe2000c101504 */
[----:B------:R-:W-:Y:S05]  /*06c0*/  EXIT ;  /* 0x000000000000794d */ /* 0x000fea0003800000 */
.L_x_4277:
        /* <DEDUP_REMOVED lines=11> */
.L_x_11755:


//--------------------- .text._ZN43_GLOBAL__N__9ae7fba5_10_SoftMax_cu_9f978f6321softmax_warp_backwardIN3c108BFloat16ES2_fLi5ELb0ELb0EEEvPT0_PKT_S7_iiiPKb --------------------------
	.section	.text._ZN43_GLOBAL__N__9ae7fba5_10_SoftMax_cu_9f978f6321softmax_warp_backwardIN3c108BFloat16ES2_fLi5ELb0ELb0EEEvPT0_PKT_S7_iiiPKb,"ax",@progbits
	.align	128
.text._ZN43_GLOBAL__N__9ae7fba5_10_SoftMax_cu_9f978f6321softmax_warp_backwardIN3c108BFloat16ES2_fLi5ELb0ELb0EEEvPT0_PKT_S7_iiiPKb:
        .type           _ZN43_GLOBAL__N__9ae7fba5_10_SoftMax_cu_9f978f6321softmax_warp_backwardIN3c108BFloat16ES2_fLi5ELb0ELb0EEEvPT0_PKT_S7_iiiPKb,@function
        .size           _ZN43_GLOBAL__N__9ae7fba5_10_SoftMax_cu_9f978f6321softmax_warp_backwardIN3c108BFloat16ES2_fLi5ELb0ELb0EEEvPT0_PKT_S7_iiiPKb,(.L_x_11756 - _ZN43_GLOBAL__N__9ae7fba5_10_SoftMax_cu_9f978f6321softmax_warp_backwardIN3c108BFloat16ES2_fLi5ELb0ELb0EEEvPT0_PKT_S7_iiiPKb)
        .other          _ZN43_GLOBAL__N__9ae7fba5_10_SoftMax_cu_9f978f6321softmax_warp_backwardIN3c108BFloat16ES2_fLi5ELb0ELb0EEEvPT0_PKT_S7_iiiPKb,@"STO_CUDA_ENTRY STV_DEFAULT"
_ZN43_GLOBAL__N__9ae7fba5_10_SoftMax_cu_9f978f6321softmax_warp_backwardIN3c108BFloat16ES2_fLi5ELb0ELb0EEEvPT0_PKT_S7_iiiPKb:
        /* <DEDUP_REMOVED lines=29> */
[----:B0-----:R-:W-:-:S05]  /*01d0*/  @!P1 IADD3 R10, P2, R15, R6, RZ ;  /* 0x000000060f0a9210 */ /* 0x001fca0007f5e0ff */
[----:B------:R-:W-:Y:S02]  /*01e0*/  @!P1 IMAD.X R11, R4, 0x1, R7, P2 ;  /* 0x00000001040b9824 */ /* 0x000fe400010e0607 */
[----:B------:R-:W0:Y:S01]  /*01f0*/  @!P0 LDC.64 R6, c[0x0][0x220] ;  /* 0x00008800ff068b82 */ /* 0x000e220000000a00 */
[----:B-1----:R-:W-:Y:S02]  /*0200*/  @!P0 IADD3 R12, P3, R17, R8, RZ ;  /* 0x00000008110c8210 */ /* 0x002fe40007f7e0ff */
[----:B------:R-:W2:Y:S03]  /*0210*/  @!P1 LDG.E.U16 R10, desc[UR4][R10.64] ;  /* 0x000000040a0a9981 */ /* 0x000ea6000c1e1500 */
[----:B------:R-:W-:Y:S02]  /*0220*/  @!P0 IMAD.X R13, R20, 0x1, R9, P3 ;  /* 0x00000001140d8824 */ /* 0x000fe400018e0609 */
[----:B------:R-:W1:Y:S03]  /*0230*/  @!P1 LDC.64 R8, c[0x0][0x220] ;  /* 0x00008800ff089b82 */ /* 0x000e660000000a00 */
[----:B------:R-:W3:Y:S01]  /*0240*/  @!P0 LDG.E.U16 R12, desc[UR4][R12.64] ;  /* 0x000000040c0c8981 */ /* 0x000ee2000c1e1500 */
[----:B-1----:R-:W-:Y:S01]  /*0250*/  @!P1 IADD3 R14, P2, R15, R8, RZ ;  /* 0x000000080f0e9210 */ /* 0x002fe20007f5e0ff */
[----:B------:R-:W-:-:S04]  /*0260*/  HFMA2.MMA R8, -RZ, RZ, 0, 0 ;  /* 0x00000000ff087435 */ /* 0x000fc800000001ff */
[----:B------:R-:W-:Y:S01]  /*0270*/  @!P1 IMAD.X R15, R4, 0x1, R9, P2 ;  /* 0x00000001040f9824 */ /* 0x000fe200010e0609 */
[----:B0-----:R-:W-:-:S04]  /*0280*/  @!P0 IADD3 R16, P2, R17, R6, RZ ;  /* 0x0000000611108210 */ /* 0x001fc80007f5e0ff */
[----:B------:R0:W5:Y:S01]  /*0290*/  @!P1 LDG.E.U16 R4, desc[UR4][R14.64] ;  /* 0x000000040e049981 */ /* 0x000162000c1e1500 */
[----:B------:R-:W-:Y:S02]  /*02a0*/  @!P0 IMAD.X R17, R20, 0x1, R7, P2 ;  /* 0x0000000114118824 */ /* 0x000fe400010e0607 */
[----:B------:R-:W-:-:S03]  /*02b0*/  IMAD.MOV.U32 R7, RZ, RZ, RZ ;  /* 0x000000ffff077224 */ /* 0x000fc600078e00ff */
[----:B------:R1:W5:Y:S01]  /*02c0*/  @!P0 LDG.E.U16 R6, desc[UR4][R16.64] ;  /* 0x0000000410068981 */ /* 0x000362000c1e1500 */
[----:B------:R-:W-:Y:S01]  /*02d0*/  ISETP.GE.AND P2, PT, R19, 0x1, PT ;  /* 0x000000011300780c */ /* 0x000fe20003f46270 */
[----:B--2---:R-:W-:-:S04]  /*02e0*/  @!P1 IMAD.U32 R8, R10, 0x10000, RZ ;  /* 0x000100000a089824 */ /* 0x004fc800078e00ff */
[----:B------:R-:W-:Y:S01]  /*02f0*/  FADD.FTZ R9, RZ, R8 ;  /* 0x00000008ff097221 */ /* 0x000fe20000010000 */
[----:B---3--:R-:W-:-:S04]  /*0300*/  @!P0 IMAD.U32 R7, R12, 0x10000, RZ ;  /* 0x000100000c078824 */ /* 0x008fc800078e00ff */
[----:B------:R-:W-:Y:S01]  /*0310*/  FADD.FTZ R11, RZ, R7 ;  /* 0x00000007ff0b7221 */ /* 0x000fe20000010000 */
[----:B------:R-:W2:Y:S04]  /*0320*/  SHFL.BFLY PT, R10, R9, 0x10, 0x1f ;  /* 0x0e001f00090a7f89 */ /* 0x000ea800000e0000 */
[----:B------:R-:W3:Y:S01]  /*0330*/  SHFL.BFLY PT, R12, R11, 0x10, 0x1f ;  /* 0x0e001f000b0c7f89 */ /* 0x000ee200000e0000 */
[----:B--2---:R-:W-:Y:S01]  /*0340*/  FADD.FTZ R10, R9, R10 ;  /* 0x0000000a090a7221 */ /* 0x004fe20000010000 */
[----:B---3--:R-:W-:-:S04]  /*0350*/  FADD.FTZ R12, R11, R12 ;  /* 0x0000000c0b0c7221 */ /* 0x008fc80000010000 */
[----:B------:R-:W2:Y:S04]  /*0360*/  SHFL.BFLY PT, R13, R10, 0x8, 0x1f ;  /* 0x0d001f000a0d7f89 */ /* 0x000ea800000e0000 */
[----:B0-----:R-:W0:Y:S01]  /*0370*/  SHFL.BFLY PT, R15, R12, 0x8, 0x1f ;  /* 0x0d001f000c0f7f89 */ /* 0x001e2200000e0000 */
[----:B--2---:R-:W-:Y:S01]  /*0380*/  FADD.FTZ R13, R10, R13 ;  /* 0x0000000d0a0d7221 */ /* 0x004fe20000010000 */
[----:B0-----:R-:W-:-:S04]  /*0390*/  FADD.FTZ R15, R12, R15 ;  /* 0x0000000f0c0f7221 */ /* 0x001fc80000010000 */
[----:B------:R-:W0:Y:S04]  /*03a0*/  SHFL.BFLY PT, R14, R13, 0x4, 0x1f ;  /* 0x0c801f000d0e7f89 */ /* 0x000e2800000e0000 */
[----:B-1----:R-:W1:Y:S01]  /*03b0*/  SHFL.BFLY PT, R16, R15, 0x4, 0x1f ;  /* 0x0c801f000f107f89 */ /* 0x002e6200000e0000 */
        /* <DEDUP_REMOVED lines=10> */
[----:B------:R-:W-:Y:S01]  /*0460*/  IMAD.MOV.U32 R5, RZ, RZ, RZ ;  /* 0x000000ffff057224 */ /* 0x000fe200078e00ff */
[----:B-----5:R-:W-:Y:S01]  /*0470*/  @!P1 SHF.L.U32 R5, R4, 0x10, RZ ;  /* 0x0000001004059819 */ /* 0x020fe200000006ff */
[----:B01----:R-:W-:Y:S01]  /*0480*/  FADD.FTZ R9, R9, R20 ;  /* 0x0000001409097221 */ /* 0x003fe20000010000 */
[----:B------:R-:W-:Y:S01]  /*0490*/  ISETP.GE.AND P1, PT, R18, 0x2, PT ;  /* 0x000000021200780c */ /* 0x000fe20003f26270 */
[----:B------:R-:W-:Y:S02]  /*04a0*/  IMAD.MOV.U32 R4, RZ, RZ, RZ ;  /* 0x000000ffff047224 */ /* 0x000fe400078e00ff */
[----:B--2---:R-:W-:Y:S01]  /*04b0*/  FADD.FTZ R12, R12, R17 ;  /* 0x000000110c0c7221 */ /* 0x004fe20000010000 */
[----:B------:R-:W-:-:S05]  /*04c0*/  @!P0 IMAD.U32 R4, R6, 0x10000, RZ ;  /* 0x0001000006048824 */ /* 0x000fca00078e00ff */
[----:B------:R-:W0:Y:S01]  /*04d0*/  @!P2 LDC.64 R10, c[0x0][0x210] ;  /* 0x00008400ff0aab82 */ /* 0x000e220000000a00 */
[----:B------:R-:W-:-:S05]  /*04e0*/  @!P2 FFMA.FTZ R5, R9, -R5, R8 ;  /* 0x800000050905a223 */ /* 0x000fca0000010008 */
        /* <DEDUP_REMOVED lines=15> */
.L_x_4278:
        /* <DEDUP_REMOVED lines=10> */
.L_x_11756:


//--------------------- .text._ZN43_GLOBAL__N__9ae7fba5_10_SoftMax_cu_9f978f6321softmax_warp_backwardIN3c108BFloat16ES2_fLi4ELb0ELb0EEEvPT0_PKT_S7_iiiPKb --------------------------
	.section	.text._ZN43_GLOBAL__N__9ae7fba5_10_SoftMax_cu_9f978f6321softmax_warp_backwardIN3c108BFloat16ES2_fLi4ELb0ELb0EEEvPT0_PKT_S7_iiiPKb,"ax",@progbits
	.align	128
.text._ZN43_GLOBAL__N__9ae7fba5_10_SoftMax_cu_9f978f6321softmax_warp_backwardIN3c108BFloat16ES2_fLi4ELb0ELb0EEEvPT0_PKT_S7_iiiPKb:
        .type           _ZN43_GLOBAL__N__9ae7fba5_10_SoftMax_cu_9f978f6321softmax_warp_backwardIN3c108BFloat16ES2_fLi4ELb0ELb0EEEvPT0_PKT_S7_iiiPKb,@function
        .size           _ZN43_GLOBAL__N__9ae7fba5_10_SoftMax_cu_9f978f6321softmax_warp_backwardIN3c108BFloat16ES2_fLi4ELb0ELb0EEEvPT0_PKT_S7_iiiPKb,(.L_x_11757 - _ZN43_GLOBAL__N__9ae7fba5_10_SoftMax_cu_9f978f6321softmax_warp_backwardIN3c108BFloat16ES2_fLi4ELb0ELb0EEEvPT0_PKT_S7_iiiPKb)
        .other          _ZN43_GLOBAL__N__9ae7fba5_10_SoftMax_cu_9f978f6321softmax_warp_backwardIN3c108BFloat16ES2_fLi4ELb0ELb0EEEvPT0_PKT_S7_iiiPKb,@"STO_CUDA_ENTRY STV_DEFAULT"
_ZN43_GLOBAL__N__9ae7fba5_10_SoftMax_cu_9f978f6321softmax_warp_backwardIN3c108BFloat16ES2_fLi4ELb0ELb0EEEvPT0_PKT_S7_iiiPKb:
        /* <DEDUP_REMOVED lines=38> */
[----:B------:R-:W-:-:S04]  /*0260*/  IMAD.MOV.U32 R8, RZ, RZ, RZ ;  /* 0x000000ffff087224 */ /* 0x000fc800078e00ff */
[----:B------:R-:W-:Y:S01]  /*0270*/  @!P1 IMAD.X R15, R4, 0x1, R9, P2 ;  /* 0x00000001040f9824 */ /* 0x000fe200010e0609 */
[----:B0-----:R-:W-:Y:S01]  /*0280*/  @!P0 IADD3 R16, P2, R17, R6, RZ ;  /* 0x0000000611108210 */ /* 0x001fe20007f5e0ff */
[----:B------:R-:W-:-:S03]  /*0290*/  IMAD.MOV.U32 R6, RZ, RZ, RZ ;  /* 0x000000ffff067224 */ /* 0x000fc600078e00ff */
[----:B------:R0:W5:Y:S01]  /*02a0*/  @!P1 LDG.E.U16 R4, desc[UR4][R14.64] ;  /* 0x000000040e049981 */ /* 0x000162000c1e1500 */
[----:B------:R-:W-:-:S05]  /*02b0*/  @!P0 IMAD.X R17, R20, 0x1, R7, P2 ;  /* 0x0000000114118824 */ /* 0x000fca00010e0607 */
        /* <DEDUP_REMOVED lines=18> */
[----:B------:R0:W1:Y:S04]  /*03e0*/  SHFL.BFLY PT, R9, R14, 0x1, 0x101f ;  /* 0x0c301f000e097f89 */ /* 0x00006800000e0000 */
[----:B------:R0:W2:Y:S01]  /*03f0*/  SHFL.BFLY PT, R17, R16, 0x1, 0x101f ;  /* 0x0c301f0010117f89 */ /* 0x0000a200000e0000 */
[----:B------:R-:W-:Y:S05]  /*0400*/  @!P2 EXIT ;  /* 0x000000000000a94d */ /* 0x000fea0003800000 */
[----:B------:R-:W-:Y:S01]  /*0410*/  ISETP.GE.AND P2, PT, R5, R0, PT ;  /* 0x000000000500720c */ /* 0x000fe20003f46270 */
[----:B------:R-:W-:Y:S02]  /*0420*/  IMAD.MOV.U32 R5, RZ, RZ, RZ ;  /* 0x000000ffff057224 */ /* 0x000fe400078e00ff */
[----:B-1----:R-:W-:Y:S01]  /*0430*/  FADD.FTZ R9, R14, R9 ;  /* 0x000000090e097221 */ /* 0x002fe20000010000 */
[----:B-----5:R-:W-:Y:S01]  /*0440*/  @!P1 IMAD.U32 R5, R4, 0x10000, RZ ;  /* 0x0001000004059824 */ /* 0x020fe200078e00ff */
[----:B------:R-:W-:Y:S01]  /*0450*/  ISETP.GE.AND P1, PT, R18, 0x2, PT ;  /* 0x000000021200780c */ /* 0x000fe20003f26270 */
[----:B--2---:R-:W-:-:S07]  /*0460*/  FADD.FTZ R17, R16, R17 ;  /* 0x0000001110117221 */ /* 0x004fce0000010000 */
[----:B------:R-:W1:Y:S01]  /*0470*/  @!P2 LDC.64 R10, c[0x0][0x210] ;  /* 0x00008400ff0aab82 */ /* 0x000e620000000a00 */
[----:B------:R-:W-:-:S05]  /*0480*/  @!P2 FFMA.FTZ R5, R9, -R5, R8 ;  /* 0x800000050905a223 */ /* 0x000fca0000010008 */
[----:B------:R-:W-:Y:S01]  /*0490*/  @!P2 F2FP.BF16.F32.PACK_AB R4, RZ, R5 ;  /* 0x00000005ff04a23e */ /* 0x000fe200000010ff */
[----:B------:R-:W-:Y:S02]  /*04a0*/  IMAD.MOV.U32 R5, RZ, RZ, RZ ;  /* 0x000000ffff057224 */ /* 0x000fe400078e00ff */
[----:B------:R-:W-:Y:S01]  /*04b0*/  @!P0 IMAD.U32 R5, R7, 0x10000, RZ ;  /* 0x0001000007058824 */ /* 0x000fe200078e00ff */
        /* <DEDUP_REMOVED lines=14> */
.L_x_4279:
        /* <DEDUP_REMOVED lines=14> */
.L_x_11757:


//--------------------- .text._ZN43_GLOBAL__N__9ae7fba5_10_SoftMax_cu_9f978f6321softmax_warp_backwardIN3c108BFloat16ES2_fLi3ELb0ELb0EEEvPT0_PKT_S7_iiiPKb --------------------------
	.section	.text._ZN43_GLOBAL__N__9ae7fba5_10_SoftMax_cu_9f978f6321softmax_warp_backwardIN3c108BFloat16ES2_fLi3ELb0ELb0EEEvPT0_PKT_S7_iiiPKb,"ax",@progbits
	.align	128
.text._ZN43_GLOBAL__N__9ae7fba5_10_SoftMax_cu_9f978f6321softmax_warp_backwardIN3c108BFloat16ES2_fLi3ELb0ELb0EEEvPT0_PKT_S7_iiiPKb:
        .type           _ZN43_GLOBAL__N__9ae7fba5_10_SoftMax_cu_9f978f6321softmax_warp_backwardIN3c108BFloat16ES2_fLi3ELb0ELb0EEEvPT0_PKT_S7_iiiPKb,@function
        .size           _ZN43_GLOBAL__N__9ae7fba5_10_SoftMax_cu_9f978f6321softmax_warp_backwardIN3c108BFloat16ES2_fLi3ELb0ELb0EEEvPT0_PKT_S7_iiiPKb,(.L_x_11758 - _ZN43_GLOBAL__N__9ae7fba5_10_SoftMax_cu_9f978f6321softmax_warp_backwardIN3c108BFloat16ES2_fLi3ELb0ELb0EEEvPT0_PKT_S7_iiiPKb)
        .other          _ZN43_GLOBAL__N__9ae7fba5_10_SoftMax_cu_9f978f6321softmax_warp_backwardIN3c108BFloat16ES2_fLi3ELb0ELb0EEEvPT0_PKT_S7_iiiPKb,@"STO_CUDA_ENTRY STV_DEFAULT"
_ZN43_GLOBAL__N__9ae7fba5_10_SoftMax_cu_9f978f6321softmax_warp_backwardIN3c108BFloat16ES2_fLi3ELb0ELb0EEEvPT0_PKT_S7_iiiPKb:
        /* <DEDUP_REMOVED lines=31> */
[----:B------:R-:W-:Y:S02]  /*01f0*/  @!P1 IMAD.X R11, R4, 0x1, R7, P2 ;  /* 0x00000001040b9824 */ /* 0x000fe400010e0607 */
[----:B------:R-:W0:Y:S01]  /*0200*/  @!P0 LDC.64 R6, c[0x0][0x220] ;  /* 0x00008800ff068b82 */ /* 0x000e220000000a00 */
[----:B-1----:R-:W-:Y:S02]  /*0210*/  @!P0 IADD3 R8, P3, R15, R8, RZ ;  /* 0x000000080f088210 */ /* 0x002fe40007f7e0ff */
[----:B------:R-:W3:Y:S03]  /*0220*/  @!P1 LDG.E.U16 R10, desc[UR4][R10.64] ;  /* 0x000000040a0a9981 */ /* 0x000ee6000c1e1500 */
[----:B------:R-:W-:-:S05]  /*0230*/  @!P0 IMAD.X R9, R20, 0x1, R9, P3 ;  /* 0x0000000114098824 */ /* 0x000fca00018e0609 */
[----:B------:R-:W4:Y:S01]  /*0240*/  @!P0 LDG.E.U16 R8, desc[UR4][R8.64] ;  /* 0x0000000408088981 */ /* 0x000f22000c1e1500 */
[----:B--2---:R-:W-:Y:S01]  /*0250*/  @!P1 IADD3 R12, P2, R17, R12, RZ ;  /* 0x0000000c110c9210 */ /* 0x004fe20007f5e0ff */
[----:B------:R-:W-:-:S04]  /*0260*/  IMAD.MOV.U32 R17, RZ, RZ, RZ ;  /* 0x000000ffff117224 */ /* 0x000fc800078e00ff */
[----:B------:R-:W-:-:S05]  /*0270*/  @!P1 IMAD.X R13, R4, 0x1, R13, P2 ;  /* 0x00000001040d9824 */ /* 0x000fca00010e060d */
[----:B------:R1:W5:Y:S01]  /*0280*/  @!P1 LDG.E.U16 R4, desc[UR4][R12.64] ;  /* 0x000000040c049981 */ /* 0x000362000c1e1500 */
[----:B0-----:R-:W-:Y:S01]  /*0290*/  @!P0 IADD3 R14, P2, R15, R6, RZ ;  /* 0x000000060f0e8210 */ /* 0x001fe20007f5e0ff */
[----:B------:R-:W-:-:S04]  /*02a0*/  IMAD.MOV.U32 R6, RZ, RZ, RZ ;  /* 0x000000ffff067224 */ /* 0x000fc800078e00ff */
[----:B------:R-:W-:-:S05]  /*02b0*/  @!P0 IMAD.X R15, R20, 0x1, R7, P2 ;  /* 0x00000001140f8824 */ /* 0x000fca00010e0607 */
[----:B------:R0:W5:Y:S01]  /*02c0*/  @!P0 LDG.E.U16 R7, desc[UR4][R14.64] ;  /* 0x000000040e078981 */ /* 0x000162000c1e1500 */
[----:B------:R-:W-:Y:S01]  /*02d0*/  ISETP.GE.AND P2, PT, R18, 0x1, PT ;  /* 0x000000011200780c */ /* 0x000fe20003f46270 */
[----:B---3--:R-:W-:Y:S02]  /*02e0*/  @!P1 IMAD.U32 R17, R10, 0x10000, RZ ;  /* 0x000100000a119824 */ /* 0x008fe400078e00ff */
[----:B----4-:R-:W-:Y:S02]  /*02f0*/  @!P0 IMAD.U32 R6, R8, 0x10000, RZ ;  /* 0x0001000008068824 */ /* 0x010fe400078e00ff */
[----:B------:R-:W-:Y:S02]  /*0300*/  FADD.FTZ R8, RZ, R17 ;  /* 0x00000011ff087221 */ /* 0x000fe40000010000 */
[----:B------:R-:W-:-:S03]  /*0310*/  FADD.FTZ R10, RZ, R6 ;  /* 0x00000006ff0a7221 */ /* 0x000fc60000010000 */
[----:B------:R-:W2:Y:S04]  /*0320*/  SHFL.BFLY PT, R9, R8, 0x4, 0x181f ;  /* 0x0c981f0008097f89 */ /* 0x000ea800000e0000 */
[----:B------:R-:W3:Y:S01]  /*0330*/  SHFL.BFLY PT, R11, R10, 0x4, 0x181f ;  /* 0x0c981f000a0b7f89 */ /* 0x000ee200000e0000 */
[----:B--2---:R-:W-:Y:S01]  /*0340*/  FADD.FTZ R9, R8, R9 ;  /* 0x0000000908097221 */ /* 0x004fe20000010000 */
[----:B---3--:R-:W-:-:S04]  /*0350*/  FADD.FTZ R11, R10, R11 ;  /* 0x0000000b0a0b7221 */ /* 0x008fc80000010000 */
[----:B-1----:R-:W1:Y:S04]  /*0360*/  SHFL.BFLY PT, R12, R9, 0x2, 0x181f ;  /* 0x0c581f00090c7f89 */ /* 0x002e6800000e0000 */
[----:B0-----:R-:W0:Y:S01]  /*0370*/  SHFL.BFLY PT, R14, R11, 0x2, 0x181f ;  /* 0x0c581f000b0e7f89 */ /* 0x001e2200000e0000 */
[----:B-1----:R-:W-:Y:S01]  /*0380*/  FADD.FTZ R12, R9, R12 ;  /* 0x0000000c090c7221 */ /* 0x002fe20000010000 */
[----:B0-----:R-:W-:-:S04]  /*0390*/  FADD.FTZ R14, R11, R14 ;  /* 0x0000000e0b0e7221 */ /* 0x001fc80000010000 */
[----:B------:R0:W1:Y:S04]  /*03a0*/  SHFL.BFLY PT, R13, R12, 0x1, 0x181f ;  /* 0x0c381f000c0d7f89 */ /* 0x00006800000e0000 */
[----:B------:R0:W2:Y:S01]  /*03b0*/  SHFL.BFLY PT, R15, R14, 0x1, 0x181f ;  /* 0x0c381f000e0f7f89 */ /* 0x0000a200000e0000 */
[----:B------:R-:W-:Y:S05]  /*03c0*/  @!P2 EXIT ;  /* 0x000000000000a94d */ /* 0x000fea0003800000 */
[----:B------:R-:W-:Y:S01]  /*03d0*/  ISETP.GE.AND P2, PT, R5, R0, PT ;  /* 0x000000000500720c */ /* 0x000fe20003f46270 */
[----:B------:R-:W-:Y:S02]  /*03e0*/  IMAD.MOV.U32 R10, RZ, RZ, RZ ;  /* 0x000000ffff0a7224 */ /* 0x000fe400078e00ff */
[----:B01----:R-:W-:Y:S01]  /*03f0*/  FADD.FTZ R12, R12, R13 ;  /* 0x0000000d0c0c7221 */ /* 0x003fe20000010000 */
[----:B-----5:R-:W-:Y:S01]  /*0400*/  @!P1 IMAD.U32 R10, R4, 0x10000, RZ ;  /* 0x00010000040a9824 */ /* 0x020fe200078e00ff */
[----:B------:R-:W-:Y:S01]  /*0410*/  ISETP.GE.AND P1, PT, R16, 0x2, PT ;  /* 0x000000021000780c */ /* 0x000fe20003f26270 */
[----:B------:R-:W-:Y:S02]  /*0420*/  IMAD.MOV.U32 R5, RZ, RZ, RZ ;  /* 0x000000ffff057224 */ /* 0x000fe400078e00ff */
[----:B--2---:R-:W-:Y:S01]  /*0430*/  FADD.FTZ R15, R14, R15 ;  /* 0x0000000f0e0f7221 */ /* 0x004fe20000010000 */
[----:B------:R-:W-:-:S04]  /*0440*/  @!P0 IMAD.U32 R5, R7, 0x10000, RZ ;  /* 0x0001000007058824 */ /* 0x000fc800078e00ff */
        /* <DEDUP_REMOVED lines=17> */
.L_x_4280:
        /* <DEDUP_REMOVED lines=10> */
.L_x_11758:


//--------------------- .text._ZN43_GLOBAL__N__9ae7fba5_10_SoftMax_cu_9f978f6321softmax_warp_backwardIN3c108BFloat16ES2_fLi2ELb0ELb0EEEvPT0_PKT_S7_iiiPKb --------------------------
	.section	.text._ZN43_GLOBAL__N__9ae7fba5_10_SoftMax_cu_9f978f6321softmax_warp_backwardIN3c108BFloat16ES2_fLi2ELb0ELb0EEEvPT0_PKT_S7_iiiPKb,"ax",@progbits
	.align	128
.text._ZN43_GLOBAL__N__9ae7fba5_10_SoftMax_cu_9f978f6321softmax_warp_backwardIN3c108BFloat16ES2_fLi2ELb0ELb0EEEvPT0_PKT_S7_iiiPKb:
        .type           _ZN43_GLOBAL__N__9ae7fba5_10_SoftMax_cu_9f978f6321softmax_warp_backwardIN3c108BFloat16ES2_fLi2ELb0ELb0EEEvPT0_PKT_S7_iiiPKb,@function
        .size           _ZN43_GLOBAL__N__9ae7fba5_10_SoftMax_cu_9f978f6321softmax_warp_backwardIN3c108BFloat16ES2_fLi2ELb0ELb0EEEvPT0_PKT_S7_iiiPKb,(.L_x_11759 - _ZN43_GLOBAL__N__9ae7fba5_10_SoftMax_cu_9f978f6321softmax_warp_backwardIN3c108BFloat16ES2_fLi2ELb0ELb0EEEvPT0_PKT_S7_iiiPKb)
        .other          _ZN43_GLOBAL__N__9ae7fba5_10_SoftMax_cu_9f978f6321softmax_warp_backwardIN3c108BFloat16ES2_fLi2ELb0ELb0EEEvPT0_PKT_S7_iiiPKb,@"STO_CUDA_ENTRY STV_DEFAULT"
_ZN43_GLOBAL__N__9ae7fba5_10_SoftMax_cu_9f978f6321softmax_warp_backwardIN3c108BFloat16ES2_fLi2ELb0ELb0EEEvPT0_PKT_S7_iiiPKb:
        /* <DEDUP_REMOVED lines=37> */
[----:B--2---:R-:W-:-:S05]  /*0250*/  @!P1 IADD3 R12, P2, R17, R12, RZ ;  /* 0x0000000c110c9210 */ /* 0x004fca0007f5e0ff */
[----:B------:R-:W-:-:S05]  /*0260*/  @!P1 IMAD.X R13, R14, 0x1, R13, P2 ;  /* 0x000000010e0d9824 */ /* 0x000fca00010e060d */
[----:B------:R-:W5:Y:S01]  /*0270*/  @!P1 LDG.E.U16 R12, desc[UR4][R12.64] ;  /* 0x000000040c0c9981 */ /* 0x000f62000c1e1500 */
[----:B------:R-:W-:Y:S01]  /*0280*/  IMAD.MOV.U32 R17, RZ, RZ, RZ ;  /* 0x000000ffff117224 */ /* 0x000fe200078e00ff */
[----:B0-----:R-:W-:Y:S01]  /*0290*/  @!P0 IADD3 R14, P2, R15, R6, RZ ;  /* 0x000000060f0e8210 */ /* 0x001fe20007f5e0ff */
[----:B------:R-:W-:-:S04]  /*02a0*/  IMAD.MOV.U32 R6, RZ, RZ, RZ ;  /* 0x000000ffff067224 */ /* 0x000fc800078e00ff */
[----:B------:R-:W-:Y:S01]  /*02b0*/  @!P0 IMAD.X R15, R4, 0x1, R7, P2 ;  /* 0x00000001040f8824 */ /* 0x000fe200010e0607 */
[----:B------:R-:W-:-:S04]  /*02c0*/  ISETP.GE.AND P2, PT, R18, 0x1, PT ;  /* 0x000000011200780c */ /* 0x000fc80003f46270 */
[----:B------:R0:W5:Y:S01]  /*02d0*/  @!P0 LDG.E.U16 R7, desc[UR4][R14.64] ;  /* 0x000000040e078981 */ /* 0x000162000c1e1500 */
[----:B---3--:R-:W-:-:S04]  /*02e0*/  @!P1 IMAD.U32 R17, R10, 0x10000, RZ ;  /* 0x000100000a119824 */ /* 0x008fc800078e00ff */
[----:B------:R-:W-:Y:S01]  /*02f0*/  FADD.FTZ R4, RZ, R17 ;  /* 0x00000011ff047221 */ /* 0x000fe20000010000 */
[----:B----4-:R-:W-:-:S04]  /*0300*/  @!P0 IMAD.U32 R6, R8, 0x10000, RZ ;  /* 0x0001000008068824 */ /* 0x010fc800078e00ff */
[----:B------:R-:W-:Y:S01]  /*0310*/  FADD.FTZ R8, RZ, R6 ;  /* 0x00000006ff087221 */ /* 0x000fe20000010000 */
[----:B------:R-:W1:Y:S04]  /*0320*/  SHFL.BFLY PT, R9, R4, 0x2, 0x1c1f ;  /* 0x0c5c1f0004097f89 */ /* 0x000e6800000e0000 */
[----:B------:R-:W2:Y:S01]  /*0330*/  SHFL.BFLY PT, R11, R8, 0x2, 0x1c1f ;  /* 0x0c5c1f00080b7f89 */ /* 0x000ea200000e0000 */
[----:B-1----:R-:W-:Y:S01]  /*0340*/  FADD.FTZ R9, R4, R9 ;  /* 0x0000000904097221 */ /* 0x002fe20000010000 */
[----:B--2---:R-:W-:-:S04]  /*0350*/  FADD.FTZ R11, R8, R11 ;  /* 0x0000000b080b7221 */ /* 0x004fc80000010000 */
[----:B------:R1:W2:Y:S04]  /*0360*/  SHFL.BFLY PT, R10, R9, 0x1, 0x1c1f ;  /* 0x0c3c1f00090a7f89 */ /* 0x0002a800000e0000 */
[----:B0-----:R1:W0:Y:S01]  /*0370*/  SHFL.BFLY PT, R14, R11, 0x1, 0x1c1f ;  /* 0x0c3c1f000b0e7f89 */ /* 0x00122200000e0000 */
[----:B------:R-:W-:Y:S05]  /*0380*/  @!P2 EXIT ;  /* 0x000000000000a94d */ /* 0x000fea0003800000 */
[----:B------:R-:W-:Y:S01]  /*0390*/  ISETP.GE.AND P2, PT, R5, R0, PT ;  /* 0x000000000500720c */ /* 0x000fe20003f46270 */
[----:B------:R-:W-:Y:S02]  /*03a0*/  IMAD.MOV.U32 R8, RZ, RZ, RZ ;  /* 0x000000ffff087224 */ /* 0x000fe400078e00ff */
[----:B--2---:R-:W-:Y:S01]  /*03b0*/  FADD.FTZ R10, R9, R10 ;  /* 0x0000000a090a7221 */ /* 0x004fe20000010000 */
[----:B-----5:R-:W-:Y:S01]  /*03c0*/  @!P1 IMAD.U32 R8, R12, 0x10000, RZ ;  /* 0x000100000c089824 */ /* 0x020fe200078e00ff */
[----:B------:R-:W-:Y:S01]  /*03d0*/  ISETP.GE.AND P1, PT, R16, 0x2, PT ;  /* 0x000000021000780c */ /* 0x000fe20003f26270 */
[----:B-1----:R-:W-:Y:S02]  /*03e0*/  IMAD.MOV.U32 R9, RZ, RZ, RZ ;  /* 0x000000ffff097224 */ /* 0x002fe400078e00ff */
[----:B0-----:R-:W-:Y:S01]  /*03f0*/  FADD.FTZ R11, R11, R14 ;  /* 0x0000000e0b0b7221 */ /* 0x001fe20000010000 */
        /* <DEDUP_REMOVED lines=18> */
.L_x_4281:
        /* <DEDUP_REMOVED lines=14> */
.L_x_11759:


//--------------------- .text._ZN43_GLOBAL__N__9ae7fba5_10_SoftMax_cu_9f978f6321softmax_warp_backwardIN3c108BFloat16ES2_fLi1ELb0ELb0EEEvPT0_PKT_S7_iiiPKb --------------------------
	.section	.text._ZN43_GLOBAL__N__9ae7fba5_10_SoftMax_cu_9f978f6321softmax_warp_backwardIN3c108BFloat16ES2_fLi1ELb0ELb0EEEvPT0_PKT_S7_iiiPKb,"ax",@progbits
	.align	128
.text._ZN43_GLOBAL__N__9ae7fba5_10_SoftMax_cu_9f978f6321softmax_warp_backwardIN3c108BFloat16ES2_fLi1ELb0ELb0EEEvPT0_PKT_S7_iiiPKb:
        .type           _ZN43_GLOBAL__N__9ae7fba5_10_SoftMax_cu_9f978f6321softmax_warp_backwardIN3c108BFloat16ES2_fLi1ELb0ELb0EEEvPT0_PKT_S7_iiiPKb,@function
        .size           _ZN43_GLOBAL__N__9ae7fba5_10_SoftMax_cu_9f978f6321softmax_warp_backwardIN3c108BFloat16ES2_fLi1ELb0ELb0EEEvPT0_PKT_S7_iiiPKb,(.L_x_11760 - _ZN43_GLOBAL__N__9ae7fba5_10_SoftMax_cu_9f978f6321softmax_warp_backwardIN3c108BFloat16ES2_fLi1ELb0ELb0EEEvPT0_PKT_S7_iiiPKb)
        .other          _ZN43_GLOBAL__N__9ae7fba5_10_SoftMax_cu_9f978f6321softmax_warp_backwardIN3c108BFloat16ES2_fLi1ELb0ELb0EEEvPT0_PKT_S7_iiiPKb,@"STO_CUDA_ENTRY STV_DEFAULT"
_ZN43_GLOBAL__N__9ae7fba5_10_SoftMax_cu_9f978f6321softmax_warp_backwardIN3c108BFloat16ES2_fLi1ELb0ELb0EEEvPT0_PKT_S7_iiiPKb:
        /* <DEDUP_REMOVED lines=18> */
[C---:B------:R-:W-:Y:S02]  /*0120*/  ISETP.GE.AND P1, PT, R5.reuse, R4, PT ;  /* 0x000000040500720c */ /* 0x040fe40003f26270 */
        /* <DEDUP_REMOVED lines=14> */
[----:B-1----:R-:W-:-:S03]  /*0210*/  @!P0 IADD3 R8, P3, R17, R8, RZ ;  /* 0x0000000811088210 */ /* 0x002fc60007f7e0ff */
[----:B------:R1:W3:Y:S02]  /*0220*/  @!P1 LDG.E.U16 R11, desc[UR4][R10.64] ;  /* 0x000000040a0b9981 */ /* 0x0002e4000c1e1500 */
[----:B------:R-:W-:Y:S01]  /*0230*/  @!P0 IMAD.X R9, R4, 0x1, R9, P3 ;  /* 0x0000000104098824 */ /* 0x000fe200018e0609 */
[----:B--2---:R-:W-:-:S04]  /*0240*/  @!P1 IADD3 R12, P2, R19, R12, RZ ;  /* 0x0000000c130c9210 */ /* 0x004fc80007f5e0ff */
[----:B------:R-:W2:Y:S01]  /*0250*/  @!P0 LDG.E.U16 R8, desc[UR4][R8.64] ;  /* 0x0000000408088981 */ /* 0x000ea2000c1e1500 */
[----:B------:R-:W-:-:S05]  /*0260*/  @!P1 IMAD.X R13, R14, 0x1, R13, P2 ;  /* 0x000000010e0d9824 */ /* 0x000fca00010e060d */
[----:B------:R4:W5:Y:S01]  /*0270*/  @!P1 LDG.E.U16 R12, desc[UR4][R12.64] ;  /* 0x000000040c0c9981 */ /* 0x000962000c1e1500 */
[----:B0-----:R-:W-:-:S05]  /*0280*/  @!P0 IADD3 R6, P2, R17, R6, RZ ;  /* 0x0000000611068210 */ /* 0x001fca0007f5e0ff */
[----:B------:R-:W-:-:S05]  /*0290*/  @!P0 IMAD.X R7, R4, 0x1, R7, P2 ;  /* 0x0000000104078824 */ /* 0x000fca00010e0607 */
[----:B------:R4:W5:Y:S01]  /*02a0*/  @!P0 LDG.E.U16 R6, desc[UR4][R6.64] ;  /* 0x0000000406068981 */ /* 0x000962000c1e1500 */
[----:B------:R-:W-:Y:S01]  /*02b0*/  ISETP.GE.AND P2, PT, R16, 0x1, PT ;  /* 0x000000011000780c */ /* 0x000fe20003f46270 */
[----:B------:R-:W-:Y:S02]  /*02c0*/  IMAD.MOV.U32 R14, RZ, RZ, RZ ;  /* 0x000000ffff0e7224 */ /* 0x000fe400078e00ff */
[----:B-1----:R-:W-:Y:S02]  /*02d0*/  IMAD.MOV.U32 R10, RZ, RZ, RZ ;  /* 0x000000ffff0a7224 */ /* 0x002fe400078e00ff */
[----:B---3--:R-:W-:Y:S02]  /*02e0*/  @!P1 IMAD.U32 R14, R11, 0x10000, RZ ;  /* 0x000100000b0e9824 */ /* 0x008fe400078e00ff */
[----:B--2---:R-:W-:Y:S02]  /*02f0*/  @!P0 IMAD.U32 R10, R8, 0x10000, RZ ;  /* 0x00010000080a8824 */ /* 0x004fe400078e00ff */
[----:B------:R-:W-:-:S02]  /*0300*/  FADD.FTZ R8, RZ, R14 ;  /* 0x0000000eff087221 */ /* 0x000fc40000010000 */
[----:B------:R-:W-:-:S03]  /*0310*/  FADD.FTZ R11, RZ, R10 ;  /* 0x0000000aff0b7221 */ /* 0x000fc60000010000 */
[----:B------:R4:W0:Y:S04]  /*0320*/  SHFL.BFLY PT, R9, R8, 0x1, 0x1e1f ;  /* 0x0c3e1f0008097f89 */ /* 0x00082800000e0000 */
[----:B------:R4:W1:Y:S01]  /*0330*/  SHFL.BFLY PT, R16, R11, 0x1, 0x1e1f ;  /* 0x0c3e1f000b107f89 */ /* 0x00086200000e0000 */
[----:B------:R-:W-:Y:S05]  /*0340*/  @!P2 EXIT ;  /* 0x000000000000a94d */ /* 0x000fea0003800000 */
[----:B------:R-:W-:Y:S01]  /*0350*/  ISETP.GE.AND P2, PT, R5, R0, PT ;  /* 0x000000000500720c */ /* 0x000fe20003f46270 */
[----:B----4-:R-:W-:Y:S02]  /*0360*/  IMAD.MOV.U32 R7, RZ, RZ, RZ ;  /* 0x000000ffff077224 */ /* 0x010fe400078e00ff */
[----:B0-----:R-:W-:Y:S01]  /*0370*/  FADD.FTZ R9, R8, R9 ;  /* 0x0000000908097221 */ /* 0x001fe20000010000 */
[----:B-----5:R-:W-:Y:S01]  /*0380*/  @!P1 IMAD.U32 R7, R12, 0x10000, RZ ;  /* 0x000100000c079824 */ /* 0x020fe200078e00ff */
[----:B------:R-:W-:Y:S01]  /*0390*/  ISETP.GE.AND P1, PT, R15, 0x2, PT ;  /* 0x000000020f00780c */ /* 0x000fe20003f26270 */
[----:B-1----:R-:W-:-:S07]  /*03a0*/  FADD.FTZ R11, R11, R16 ;  /* 0x000000100b0b7221 */ /* 0x002fce0000010000 */
[----:B------:R-:W0:Y:S01]  /*03b0*/  @!P2 LDC.64 R4, c[0x0][0x210] ;  /* 0x00008400ff04ab82 */ /* 0x000e220000000a00 */
[----:B------:R-:W-:-:S05]  /*03c0*/  @!P2 FFMA.FTZ R7, R9, -R7, R14 ;  /* 0x800000070907a223 */ /* 0x000fca000001000e */
[----:B------:R-:W-:Y:S01]  /*03d0*/  @!P2 F2FP.BF16.F32.PACK_AB R8, RZ, R7 ;  /* 0x00000007ff08a23e */ /* 0x000fe200000010ff */
[----:B------:R-:W-:Y:S02]  /*03e0*/  IMAD.MOV.U32 R7, RZ, RZ, RZ ;  /* 0x000000ffff077224 */ /* 0x000fe400078e00ff */
[----:B------:R-:W-:Y:S01]  /*03f0*/  @!P0 IMAD.U32 R7, R6, 0x10000, RZ ;  /* 0x0001000006078824 */ /* 0x000fe200078e00ff */
[----:B0-----:R-:W-:-:S04]  /*0400*/  @!P2 LEA R4, P3, R2, R4, 0x1 ;  /* 0x000000040204a211 */ /* 0x001fc800078608ff */
[----:B------:R-:W-:-:S05]  /*0410*/  @!P2 LEA.HI.X R5, R2, R5, R3, 0x1, P3 ;  /* 0x000000050205a211 */ /* 0x000fca00018f0c03 */
[----:B------:R0:W-:Y:S01]  /*0420*/  @!P2 STG.E.U16 desc[UR4][R4.64], R8 ;  /* 0x000000080400a986 */ /* 0x0001e2000c101504 */
[----:B------:R-:W-:Y:S05]  /*0430*/  @!P1 EXIT ;  /* 0x000000000000994d */ /* 0x000fea0003800000 */
[----:B------:R-:W-:Y:S05]  /*0440*/  @P2 EXIT ;  /* 0x000000000000294d */ /* 0x000fea0003800000 */
[----:B0-----:R-:W-:Y:S01]  /*0450*/  IADD3 R4, P0, R2, R0, RZ ;  /* 0x0000000002047210 */ /* 0x001fe20007f1e0ff */
        /* <DEDUP_REMOVED lines=8> */
.L_x_4282:
        /* <DEDUP_REMOVED lines=10> */
.L_x_11760:


//--------------------- .text._ZN43_GLOBAL__N__9ae7fba5_10_SoftMax_cu_9f978f6321softmax_warp_backwardIN3c108BFloat16ES2_fLi0ELb0ELb0EEEvPT0_PKT_S7_iiiPKb --------------------------
	.section	.text._ZN43_GLOBAL__N__9ae7fba5_10_SoftMax_cu_9f978f6321softmax_warp_backwardIN3c108BFloat16ES2_fLi0ELb0ELb0EEEvPT0_PKT_S7_iiiPKb,"ax",@progbits
	.align	128
.text._ZN43_GLOBAL__N__9ae7fba5_10_SoftMax_cu_9f978f6321softmax_warp_backwardIN3c108BFloat16ES2_fLi0ELb0ELb0EEEvPT0_PKT_S7_iiiPKb:
        .type           _ZN43_GLOBAL__N__9ae7fba5_10_SoftMax_cu_9f978f6321softmax_warp_backwardIN3c108BFloat16ES2_fLi0ELb0ELb0EEEvPT0_PKT_S7_iiiPKb,@function
        .size           _ZN43_GLOBAL__N__9ae7fba5_10_SoftMax_cu_9f978f6321softmax_warp_backwardIN3c108BFloat16ES2_fLi0ELb0ELb0EEEvPT0_PKT_S7_iiiPKb,(.L_x_11761 - _ZN43_GLOBAL__N__9ae7fba5_10_SoftMax_cu_9f978f6321softmax_warp_backwardIN3c108BFloat16ES2_fLi0ELb0ELb0EEEvPT0_PKT_S7_iiiPKb)
        .other          _ZN43_GLOBAL__N__9ae7fba5_10_SoftMax_cu_9f978f6321softmax_warp_backwardIN3c108BFloat16ES2_fLi0ELb0ELb0EEEvPT0_PKT_S7_iiiPKb,@"STO_CUDA_ENTRY STV_DEFAULT"
_ZN43_GLOBAL__N__9ae7fba5_10_SoftMax_cu_9f978f6321softmax_warp_backwardIN3c108BFloat16ES2_fLi0ELb0ELb0EEEvPT0_PKT_S7_iiiPKb:
[----:B------:R-:W-:Y:S01]  /*0000*/  LDC R1, c[0x0][0x28] ;  /* 0x00000a00ff017b82 */ /* 0x000fe20000000800 */
[----:B------:R-:W0:Y:S07]  /*0010*/  S2R R3, SR_TID.Y ;  /* 0x0000000000037919 */ /* 0x000e2e0000002200 */
[----:B------:R-:W0:Y:S01]  /*0020*/  S2UR UR4, SR_CTAID.X ;  /* 0x00000000000479c3 */ /* 0x000e220000002500 */
[----:B------:R-:W-:Y:S01]  /*0030*/  IMAD.MOV.U32 R10, RZ, RZ, RZ ;  /* 0x000000ffff0a7224 */ /* 0x000fe200078e00ff */
[----:B------:R-:W-:Y:S01]  /*0040*/  CS2R R14, SRZ ;  /* 0x00000000000e7805 */ /* 0x000fe2000001ff00 */
[----:B------:R-:W-:-:S05]  /*0050*/  IMAD.MOV.U32 R13, RZ, RZ, RZ ;  /* 0x000000ffff0d7224 */ /* 0x000fca00078e00ff */
        /* <DEDUP_REMOVED lines=41> */
.L_x_4283:
[----:B------:R-:W-:Y:S05]  /*02f0*/  @!P1 EXIT ;  /* 0x000000000000994d */ /* 0x000fea0003800000 */
[----:B------:R-:W-:Y:S05]  /*0300*/  @!P0 EXIT ;  /* 0x000000000000894d */ /* 0x000fea0003800000 */
[--C-:B------:R-:W-:Y:S01]  /*0310*/  FADD.FTZ R3, RZ, R14.reuse ;  /* 0x0000000eff037221 */ /* 0x100fe20000010000 */
        /* <DEDUP_REMOVED lines=8> */
[----:B------:R-:W-:Y:S01]  /*03a0*/  FADD.FTZ R5, RZ, R10 ;  /* 0x0000000aff057221 */ /* 0x000fe20000010000 */
[----:B0-----:R-:W-:-:S04]  /*03b0*/  IMAD.WIDE R2, R0, 0x2, R2 ;  /* 0x0000000200027825 */ /* 0x001fc800078e0202 */
[----:B------:R-:W-:-:S05]  /*03c0*/  FFMA.FTZ R5, R5, -R13, R10 ;  /* 0x8000000d05057223 */ /* 0x000fca000001000a */
[----:B------:R-:W-:-:S05]  /*03d0*/  F2FP.BF16.F32.PACK_AB R5, RZ, R5 ;  /* 0x00000005ff05723e */ /* 0x000fca00000010ff */
[----:B------:R-:W-:Y:S01]  /*03e0*/  STG.E.U16 desc[UR4][R2.64], R5 ;  /* 0x0000000502007986 */ /* 0x000fe2000c101504 */
[----:B------:R-:W-:Y:S05]  /*03f0*/  EXIT ;  /* 0x000000000000794d */ /* 0x000fea0003800000 */
.L_x_4284:
        /* <DEDUP_REMOVED lines=16> */
.L_x_11761:


//--------------------- .text._ZN43_GLOBAL__N__9ae7fba5_10_SoftMax_cu_9f978f6321softmax_warp_backwardIfN3c104HalfEfLi10ELb0ELb0EEEvPT0_PKT_S7_iiiPKb --------------------------
	.section	.text._ZN43_GLOBAL__N__9ae7fba5_10_SoftMax_cu_9f978f6321softmax_warp_backwardIfN3c104HalfEfLi10ELb0ELb0EEEvPT0_PKT_S7_iiiPKb,"ax",@progbits
	.align	128
.text._ZN43_GLOBAL__N__9ae7fba5_10_SoftMax_cu_9f978f6321softmax_warp_backwardIfN3c104HalfEfLi10ELb0ELb0EEEvPT0_PKT_S7_iiiPKb:
        .type           _ZN43_GLOBAL__N__9ae7fba5_10_SoftMax_cu_9f978f6321softmax_warp_backwardIfN3c104HalfEfLi10ELb0ELb0EEEvPT0_PKT_S7_iiiPKb,@function
        .size           _ZN43_GLOBAL__N__9ae7fba5_10_SoftMax_cu_9f978f6321softmax_warp_backwardIfN3c104HalfEfLi10ELb0ELb0EEEvPT0_PKT_S7_iiiPKb,(.L_x_11762 - _ZN43_GLOBAL__N__9ae7fba5_10_SoftMax_cu_9f978f6321softmax_warp_backwardIfN3c104HalfEfLi10ELb0ELb0EEEvPT0_PKT_S7_iiiPKb)
        .other          _ZN43_GLOBAL__N__9ae7fba5_10_SoftMax_cu_9f978f6321softmax_warp_backwardIfN3c104HalfEfLi10ELb0ELb0EEEvPT0_PKT_S7_iiiPKb,@"STO_CUDA_ENTRY STV_DEFAULT"
_ZN43_GLOBAL__N__9ae7fba5_10_SoftMax_cu_9f978f6321softmax_warp_backwardIfN3c104HalfEfLi10ELb0ELb0EEEvPT0_PKT_S7_iiiPKb:
        /* <DEDUP_REMOVED lines=243> */
[----:B------:R-:W-:Y:S01]  /*0f30*/  @!P5 F2FP.F16.F32.PACK_AB R69, RZ, R69 ;  /* 0x00000045ff45d23e */ /* 0x000fe200000000ff */
[C---:B------:R-:W-:Y:S01]  /*0f40*/  @!P2 FFMA.FTZ R53, -R4.reuse, R53, R18 ;  /* 0x000000350435a223 */ /* 0x040fe20000010112 */
[----:B------:R-:W-:Y:S01]  /*0f50*/  LEA.HI.X R3, R61, UR7, R82, 0x1, P6 ;  /* 0x000000073d037c11 */ /* 0x000fe2000b0f0c52 */
[----:B------:R-:W-:Y:S01]  /*0f60*/  @!P0 FFMA.FTZ R66, -R4, R66, R43 ;  /* 0x0000004204428223 */ /* 0x000fe2000001012b */
[----:B------:R-:W-:-:S02]  /*0f70*/  ISETP.GE.AND P6, PT, R76, R19, PT ;  /* 0x000000134c00720c */ /* 0x000fc40003fc6270 */
[----:B------:R-:W-:Y:S01]  /*0f80*/  @!P3 F2FP.F16.F32.PACK_AB R74, RZ, R74 ;  /* 0x0000004aff4ab23e */ /* 0x000fe200000000ff */
[----:B------:R1:W-:Y:S01]  /*0f90*/  @!P5 STG.E.U16 desc[UR4][R2.64], R69 ;  /* 0x000000450200d986 */ /* 0x0003e2000c101504 */
[----:B------:R-:W-:Y:S01]  /*0fa0*/  @!P4 F2FP.F16.F32.PACK_AB R57, RZ, R57 ;  /* 0x00000039ff39c23e */ /* 0x000fe200000000ff */
[----:B------:R-:W-:Y:S01]  /*0fb0*/  @!P1 FFMA.FTZ R80, -R4, R80, R59 ;  /* 0x0000005004509223 */ /* 0x000fe2000001013b */
[----:B------:R-:W-:Y:S01]  /*0fc0*/  ISETP.GE.AND P5, PT, R68, R19, PT ;  /* 0x000000134400720c */ /* 0x000fe20003fa6270 */
[----:B------:R1:W-:Y:S01]  /*0fd0*/  @!P3 STG.E.U16 desc[UR4][R2.64+0xc0], R74 ;  /* 0x0000c04a0200b986 */ /* 0x0003e2000c101504 */
[----:B------:R-:W-:Y:S02]  /*0fe0*/  @!P2 F2FP.F16.F32.PACK_AB R53, RZ, R53 ;  /* 0x00000035ff35a23e */ /* 0x000fe400000000ff */
[----:B--2---:R-:W-:Y:S01]  /*0ff0*/  LOP3.LUT R5, R5, 0x1f, RZ, 0xc0, !PT ;  /* 0x0000001f05057812 */ /* 0x004fe200078ec0ff */
[----:B------:R1:W-:Y:S01]  /*1000*/  @!P4 STG.E.U16 desc[UR4][R2.64+0x40], R57 ;  /* 0x000040390200c986 */ /* 0x0003e2000c101504 */
[----:B------:R-:W-:Y:S01]  /*1010*/  ISETP.GE.AND P4, PT, R72, R19, PT ;  /* 0x000000134800720c */ /* 0x000fe20003f86270 */
[----:B------:R-:W-:Y:S01]  /*1020*/  @!P6 FFMA.FTZ R64, -R4, R64, R39 ;  /* 0x000000400440e223 */ /* 0x000fe20000010127 */
[----:B------:R-:W-:Y:S01]  /*1030*/  LOP3.LUT R18, R5, 0x120, RZ, 0xfc, !PT ;  /* 0x0000012005127812 */ /* 0x000fe200078efcff */
[----:B------:R1:W-:Y:S01]  /*1040*/  @!P2 STG.E.U16 desc[UR4][R2.64+0x100], R53 ;  /* 0x000100350200a986 */ /* 0x0003e2000c101504 */
[----:B------:R-:W-:-:S02]  /*1050*/  @!P0 F2FP.F16.F32.PACK_AB R66, RZ, R66 ;  /* 0x00000042ff42823e */ /* 0x000fc400000000ff */
[-C--:B------:R-:W-:Y:S01]  /*1060*/  ISETP.GE.AND P3, PT, R18, R19.reuse, PT ;  /* 0x000000131200720c */ /* 0x080fe20003f66270 */
[----:B------:R-:W-:Y:S01]  /*1070*/  @!P5 FFMA.FTZ R62, -R4, R62, R49 ;  /* 0x0000003e043ed223 */ /* 0x000fe20000010131 */
[C---:B------:R-:W-:Y:S01]  /*1080*/  LOP3.LUT R18, R5.reuse, 0x140, RZ, 0xfc, !PT ;  /* 0x0000014005127812 */ /* 0x040fe200078efcff */
[----:B------:R1:W-:Y:S01]  /*1090*/  @!P0 STG.E.U16 desc[UR4][R2.64+0x140], R66 ;  /* 0x0001404202008986 */ /* 0x0003e2000c101504 */
[----:B------:R-:W-:Y:S02]  /*10a0*/  @!P6 F2FP.F16.F32.PACK_AB R64, RZ, R64 ;  /* 0x00000040ff40e23e */ /* 0x000fe400000000ff */
        /* <DEDUP_REMOVED lines=25> */
[----:B------:R-:W-:Y:S01]  /*1240*/  ISETP.GE.AND P3, PT, R18, R19, PT ;  /* 0x000000131200720c */ /* 0x000fe20003f66270 */
[----:B------:R-:W-:Y:S01]  /*1250*/  @!P5 FFMA.FTZ R50, -R4, R50, R33 ;  /* 0x000000320432d223 */ /* 0x000fe20000010121 */
[----:B------:R-:W-:Y:S01]  /*1260*/  LOP3.LUT R18, R5, 0x200, RZ, 0xfc, !PT ;  /* 0x0000020005127812 */ /* 0x000fe200078efcff */
[----:B------:R1:W-:Y:S01]  /*1270*/  @!P1 STG.E.U16 desc[UR4][R2.64+0x80], R80 ;  /* 0x0000805002009986 */ /* 0x0003e2000c101504 */
[----:B------:R-:W-:Y:S02]  /*1280*/  @!P6 F2FP.F16.F32.PACK_AB R41, RZ, R41 ;  /* 0x00000029ff29e23e */ /* 0x000fe400000000ff */
[-C--:B------:R-:W-:Y:S01]  /*1290*/  ISETP.GE.AND P2, PT, R18, R19.reuse, PT ;  /* 0x000000131200720c */ /* 0x080fe20003f46270 */
[----:B------:R-:W-:Y:S01]  /*12a0*/  @!P4 FFMA.FTZ R46, -R4, R46, R27 ;  /* 0x0000002e042ec223 */ /* 0x000fe2000001011b */
[----:B------:R-:W-:Y:S01]  /*12b0*/  @!P5 F2FP.F16.F32.PACK_AB R50, RZ, R50 ;  /* 0x00000032ff32d23e */ /* 0x000fe200000000ff */
[----:B------:R1:W-:Y:S01]  /*12c0*/  @!P6 STG.E.U16 desc[UR4][R2.64+0x300], R41 ;  /* 0x000300290200e986 */ /* 0x0003e2000c101504 */
[----:B------:R-:W-:-:S02]  /*12d0*/  ISETP.GE.AND P6, PT, R44, R19, PT ;  /* 0x000000132c00720c */ /* 0x000fc40003fc6270 */
[----:B------:R-:W-:Y:S01]  /*12e0*/  ISETP.GE.AND P1, PT, R70, R19, PT ;  /* 0x000000134600720c */ /* 0x000fe20003f26270 */
[----:B------:R-:W-:Y:S01]  /*12f0*/  @!P3 FFMA.FTZ R35, -R4, R35, R42 ;  /* 0x000000230423b223 */ /* 0x000fe2000001012a */
[----:B------:R1:W-:Y:S01]  /*1300*/  @!P5 STG.E.U16 desc[UR4][R2.64+0x340], R50 ;  /* 0x000340320200d986 */ /* 0x0003e2000c101504 */
[----:B------:R-:W-:Y:S02]  /*1310*/  @!P4 F2FP.F16.F32.PACK_AB R46, RZ, R46 ;  /* 0x0000002eff2ec23e */ /* 0x000fe400000000ff */
[----:B------:R-:W-:Y:S02]  /*1320*/  ISETP.GE.AND P5, PT, R32, R19, PT ;  /* 0x000000132000720c */ /* 0x000fe40003fa6270 */
[C---:B------:R-:W-:Y:S01]  /*1330*/  @!P2 FFMA.FTZ R31, -R4.reuse, R31, R40 ;  /* 0x0000001f041fa223 */ /* 0x040fe20000010128 */
[----:B------:R-:W-:Y:S01]  /*1340*/  @!P0 F2FP.F16.F32.PACK_AB R54, RZ, R54 ;  /* 0x00000036ff36823e */ /* 0x000fe200000000ff */
[----:B------:R1:W-:Y:S01]  /*1350*/  @!P4 STG.E.U16 desc[UR4][R2.64+0x380], R46 ;  /* 0x0003802e0200c986 */ /* 0x0003e2000c101504 */
[----:B------:R-:W-:Y:S01]  /*1360*/  @!P3 F2FP.F16.F32.PACK_AB R35, RZ, R35 ;  /* 0x00000023ff23b23e */ /* 0x000fe200000000ff */
[----:B------:R-:W-:Y:S01]  /*1370*/  @!P6 FFMA.FTZ R22, -R4, R22, R23 ;  /* 0x000000160416e223 */ /* 0x000fe20000010117 */
[----:B------:R-:W-:Y:S01]  /*1380*/  @!P2 F2FP.F16.F32.PACK_AB R31, RZ, R31 ;  /* 0x0000001fff1fa23e */ /* 0x000fe200000000ff */
[----:B------:R1:W-:Y:S01]  /*1390*/  @!P0 STG.E.U16 desc[UR4][R2.64+0x2c0], R54 ;  /* 0x0002c03602008986 */ /* 0x0003e2000c101504 */
[-C--:B------:R-:W-:Y:S01]  /*13a0*/  ISETP.GE.AND P4, PT, R34, R19.reuse, PT ;  /* 0x000000132200720c */ /* 0x080fe20003f86270 */
[----:B------:R-:W-:Y:S01]  /*13b0*/  @!P1 FFMA.FTZ R38, -R4, R38, R25 ;  /* 0x0000002604269223 */ /* 0x000fe20000010119 */
[-C--:B------:R-:W-:Y:S01]  /*13c0*/  ISETP.GE.AND P0, PT, R48, R19.reuse, PT ;  /* 0x000000133000720c */ /* 0x080fe20003f06270 */
[----:B------:R1:W-:Y:S01]  /*13d0*/  @!P2 STG.E.U16 desc[UR4][R2.64+0x400], R31 ;  /* 0x0004001f0200a986 */ /* 0x0003e2000c101504 */
[----:B------:R-:W-:Y:S01]  /*13e0*/  ISETP.GE.AND P2, PT, R26, R19, PT ;  /* 0x000000131a00720c */ /* 0x000fe20003f46270 */
[----:B------:R-:W-:Y:S01]  /*13f0*/  @!P5 FFMA.FTZ R73, -R4, R73, R21 ;  /* 0x000000490449d223 */ /* 0x000fe20000010115 */
[----:B------:R-:W-:Y:S01]  /*1400*/  @!P6 F2FP.F16.F32.PACK_AB R22, RZ, R22 ;  /* 0x00000016ff16e23e */ /* 0x000fe200000000ff */
[----:B------:R1:W-:Y:S01]  /*1410*/  @!P3 STG.E.U16 desc[UR4][R2.64+0x3c0], R35 ;  /* 0x0003c0230200b986 */ /* 0x0003e2000c101504 */
[----:B------:R-:W-:-:S02]  /*1420*/  ISETP.GE.AND P3, PT, R30, R19, PT ;  /* 0x000000131e00720c */ /* 0x000fc40003f66270 */
[----:B------:R-:W-:Y:S01]  /*1430*/  @!P1 F2FP.F16.F32.PACK_AB R38, RZ, R38 ;  /* 0x00000026ff26923e */ /* 0x000fe200000000ff */
[----:B------:R1:W-:Y:S01]  /*1440*/  @!P6 STG.E.U16 desc[UR4][R2.64+0x600], R22 ;  /* 0x000600160200e986 */ /* 0x0003e2000c101504 */
[----:B------:R-:W-:Y:S01]  /*1450*/  @!P5 F2FP.F16.F32.PACK_AB R73, RZ, R73 ;  /* 0x00000049ff49d23e */ /* 0x000fe200000000ff */
[----:B------:R-:W-:Y:S01]  /*1460*/  @!P4 FFMA.FTZ R75, -R4, R75, R20 ;  /* 0x0000004b044bc223 */ /* 0x000fe20000010114 */
[C---:B------:R-:W-:Y:S01]  /*1470*/  LOP3.LUT R18, R5.reuse, 0x2a0, RZ, 0xfc, !PT ;  /* 0x000002a005127812 */ /* 0x040fe200078efcff */
[----:B------:R1:W-:Y:S01]  /*1480*/  @!P1 STG.E.U16 desc[UR4][R2.64+0x580], R38 ;  /* 0x0005802602009986 */ /* 0x0003e2000c101504 */
[----:B------:R-:W-:Y:S01]  /*1490*/  ISETP.GE.AND P1, PT, R28, R19, PT ;  /* 0x000000131c00720c */ /* 0x000fe20003f26270 */
[C---:B------:R-:W-:Y:S01]  /*14a0*/  @!P2 FFMA.FTZ R79, -R4.reuse, R79, R16 ;  /* 0x0000004f044fa223 */ /* 0x040fe20000010110 */
[C---:B------:R-:W-:Y:S01]  /*14b0*/  LOP3.LUT R16, R5.reuse, 0x220, RZ, 0xfc, !PT ;  /* 0x0000022005107812 */ /* 0x040fe200078efcff */
[C---:B------:R-:W-:Y:S01]  /*14c0*/  @!P0 FFMA.FTZ R36, -R4.reuse, R36, R29 ;  /* 0x0000002404248223 */ /* 0x040fe2000001011d */
[----:B------:R-:W-:Y:S01]  /*14d0*/  @!P4 F2FP.F16.F32.PACK_AB R75, RZ, R75 ;  /* 0x0000004bff4bc23e */ /* 0x000fe200000000ff */
[----:B------:R-:W-:Y:S01]  /*14e0*/  @!P3 FFMA.FTZ R77, -R4, R77, R9 ;  /* 0x0000004d044db223 */ /* 0x000fe20000010109 */
[----:B------:R-:W-:Y:S01]  /*14f0*/  ISETP.GE.AND P6, PT, R16, R19, PT ;  /* 0x000000131000720c */ /* 0x000fe20003fc6270 */
[----:B------:R1:W-:Y:S01]  /*1500*/  @!P5 STG.E.U16 desc[UR4][R2.64+0x640], R73 ;  /* 0x000640490200d986 */ /* 0x0003e2000c101504 */
[----:B------:R-:W-:-:S02]  /*1510*/  LOP3.LUT R16, R5, 0x240, RZ, 0xfc, !PT ;  /* 0x0000024005107812 */ /* 0x000fc400078efcff */
[----:B------:R-:W-:Y:S01]  /*1520*/  @!P0 F2FP.F16.F32.PACK_AB R36, RZ, R36 ;  /* 0x00000024ff24823e */ /* 0x000fe200000000ff */
[----:B------:R1:W-:Y:S01]  /*1530*/  @!P4 STG.E.U16 desc[UR4][R2.64+0x680], R75 ;  /* 0x0006804b0200c986 */ /* 0x0003e2000c101504 */
[----:B------:R-:W-:Y:S01]  /*1540*/  ISETP.GE.AND P5, PT, R16, R19, PT ;  /* 0x000000131000720c */ /* 0x000fe20003fa6270 */
[C---:B------:R-:W-:Y:S01]  /*1550*/  @!P1 FFMA.FTZ R81, -R4.reuse, R81, R65 ;  /* 0x0000005104519223 */ /* 0x040fe20000010141 */
[C---:B------:R-:W-:Y:S01]  /*1560*/  LOP3.LUT R16, R5.reuse, 0x260, RZ, 0xfc, !PT ;  /* 0x0000026005107812 */ /* 0x040fe200078efcff */
[----:B------:R1:W-:Y:S01]  /*1570*/  @!P0 STG.E.U16 desc[UR4][R2.64+0x5c0], R36 ;  /* 0x0005c02402008986 */ /* 0x0003e2000c101504 */
[----:B------:R-:W-:Y:S02]  /*1580*/  @!P3 F2FP.F16.F32.PACK_AB R77, RZ, R77 ;  /* 0x0000004dff4db23e */ /* 0x000fe400000000ff */
[----:B------:R-:W-:Y:S01]  /*1590*/  @!P2 F2FP.F16.F32.PACK_AB R79, RZ, R79 ;  /* 0x0000004fff4fa23e */ /* 0x000fe200000000ff */
        /* <DEDUP_REMOVED lines=9> */
[----:B------:R-:W-:Y:S02]  /*1630*/  @!P1 F2FP.F16.F32.PACK_AB R81, RZ, R81 ;  /* 0x00000051ff51923e */ /* 0x000fe400000000ff */
[----:B------:R-:W-:Y:S01]  /*1640*/  @!P6 F2FP.F16.F32.PACK_AB R12, RZ, R12 ;  /* 0x0000000cff0ce23e */ /* 0x000fe200000000ff */
[----:B------:R-:W-:Y:S01]  /*1650*/  @!P4 FFMA.FTZ R15, -R4, R15, R6 ;  /* 0x0000000f040fc223 */ /* 0x000fe20000010106 */
[----:B------:R-:W-:Y:S01]  /*1660*/  @!P5 F2FP.F16.F32.PACK_AB R10, RZ, R10 ;  /* 0x0000000aff0ad23e */ /* 0x000fe200000000ff */
[----:B------:R1:W-:Y:S01]  /*1670*/  @!P1 STG.E.U16 desc[UR4][R2.64+0x740], R81 ;  /* 0x0007405102009986 */ /* 0x0003e2000c101504 */
[----:B------:R-:W-:Y:S01]  /*1680*/  ISETP.GE.AND P1, PT, R14, R19, PT ;  /* 0x000000130e00720c */ /* 0x000fe20003f26270 */
[C---:B------:R-:W-:Y:S01]  /*1690*/  @!P0 FFMA.FTZ R83, -R4.reuse, R83, R67 ;  /* 0x0000005304538223 */ /* 0x040fe20000010143 */
[----:B------:R-:W-:Y:S01]  /*16a0*/  @!P4 F2FP.F16.F32.PACK_AB R15, RZ, R15 ;  /* 0x0000000fff0fc23e */ /* 0x000fe200000000ff */
[C---:B------:R-:W-:Y:S01]  /*16b0*/  @!P3 FFMA.FTZ R13, -R4.reuse, R13, R0 ;  /* 0x0000000d040db223 */ /* 0x040fe20000010100 */
[----:B------:R1:W-:Y:S01]  /*16c0*/  @!P6 STG.E.U16 desc[UR4][R2.64+0x440], R12 ;  /* 0x0004400c0200e986 */ /* 0x0003e2000c101504 */
[----:B------:R-:W-:Y:S01]  /*16d0*/  @!P2 FFMA.FTZ R11, -R4, R11, R8 ;  /* 0x0000000b040ba223 */ /* 0x000fe20000010108 */
[----:B------:R-:W-:-:S02]  /*16e0*/  @!P0 F2FP.F16.F32.PACK_AB R83, RZ, R83 ;  /* 0x00000053ff53823e */ /* 0x000fc400000000ff */
[----:B------:R-:W-:Y:S01]  /*16f0*/  @!P3 F2FP.F16.F32.PACK_AB R13, RZ, R13 ;  /* 0x0000000dff0db23e */ /* 0x000fe200000000ff */
[----:B------:R1:W-:Y:S01]  /*1700*/  @!P5 STG.E.U16 desc[UR4][R2.64+0x480], R10 ;  /* 0x0004800a0200d986 */ /* 0x0003e2000c101504 */
[----:B------:R-:W-:-:S03]  /*1710*/  @!P2 F2FP.F16.F32.PACK_AB R11, RZ, R11 ;  /* 0x0000000bff0ba23e */ /* 0x000fc600000000ff */
[----:B------:R1:W-:Y:S04]  /*1720*/  @!P0 STG.E.U16 desc[UR4][R2.64+0x780], R83 ;  /* 0x0007805302008986 */ /* 0x0003e8000c101504 */
[----:B------:R1:W-:Y:S04]  /*1730*/  @!P4 STG.E.U16 desc[UR4][R2.64+0x4c0], R15 ;  /* 0x0004c00f0200c986 */ /* 0x0003e8000c101504 */
[----:B------:R1:W-:Y:S04]  /*1740*/  @!P3 STG.E.U16 desc[UR4][R2.64+0x500], R13 ;  /* 0x0005000d0200b986 */ /* 0x0003e8000c101504 */
[----:B------:R1:W-:Y:S01]  /*1750*/  @!P2 STG.E.U16 desc[UR4][R2.64+0x540], R11 ;  /* 0x0005400b0200a986 */ /* 0x0003e2000c101504 */
[----:B------:R-:W-:Y:S05]  /*1760*/  @P1 EXIT ;  /* 0x000000000000194d */ /* 0x000fea0003800000 */
[----:B------:R-:W-:-:S05]  /*1770*/  FFMA.FTZ R85, -R4, R85, R63 ;  /* 0x0000005504557223 */ /* 0x000fca000001013f */
[----:B------:R-:W-:-:S05]  /*1780*/  F2FP.F16.F32.PACK_AB R85, RZ, R85 ;  /* 0x00000055ff55723e */ /* 0x000fca00000000ff */
[----:B------:R-:W-:Y:S01]  /*1790*/  STG.E.U16 desc[UR4][R2.64+0x7c0], R85 ;  /* 0x0007c05502007986 */ /* 0x000fe2000c101504 */
[----:B------:R-:W-:Y:S05]  /*17a0*/  EXIT ;  /* 0x000000000000794d */ /* 0x000fea0003800000 */
.L_x_4285:
        /* <DEDUP_REMOVED lines=13> */
.L_x_11762:


//--------------------- .text._ZN43_GLOBAL__N__9ae7fba5_10_SoftMax_cu_9f978f6321softmax_warp_backwardIfN3c104HalfEfLi9ELb0ELb0EEEvPT0_PKT_S7_iiiPKb --------------------------
	.section	.text._ZN43_GLOBAL__N__9ae7fba5_10_SoftMax_cu_9f978f6321softmax_warp_backwardIfN3c104HalfEfLi9ELb0ELb0EEEvPT0_PKT_S7_iiiPKb,"ax",@progbits
	.align	128
.text._ZN43_GLOBAL__N__9ae7fba5_10_SoftMax_cu_9f978f6321softmax_warp_backwardIfN3c104HalfEfLi9ELb0ELb0EEEvPT0_PKT_S7_iiiPKb:
        .type           _ZN43_GLOBAL__N__9ae7fba5_10_SoftMax_cu_9f978f6321softmax_warp_backwardIfN3c104HalfEfLi9ELb0ELb0EEEvPT0_PKT_S7_iiiPKb,@function
        .size           _ZN43_GLOBAL__N__9ae7fba5_10_SoftMax_cu_9f978f6321softmax_warp_backwardIfN3c104HalfEfLi9ELb0ELb0EEEvPT0_PKT_S7_iiiPKb,(.L_x_11763 - _ZN43_GLOBAL__N__9ae7fba5_10_SoftMax_cu_9f978f6321softmax_warp_backwardIfN3c104HalfEfLi9ELb0ELb0EEEvPT0_PKT_S7_iiiPKb)
        .other          _ZN43_GLOBAL__N__9ae7fba5_10_SoftMax_cu_9f978f6321softmax_warp_backwardIfN3c104HalfEfLi9ELb0ELb0EEEvPT0_PKT_S7_iiiPKb,@"STO_CUDA_ENTRY STV_DEFAULT"
_ZN43_GLOBAL__N__9ae7fba5_10_SoftMax_cu_9f978f6321softmax_warp_backwardIfN3c104HalfEfLi9ELb0ELb0EEEvPT0_PKT_S7_iiiPKb:
        /* <DEDUP_REMOVED lines=150> */
[----:B------:R-:W-:Y:S02]  /*0960*/  @!P0 F2FP.F16.F32.PACK_AB R0, RZ, R0 ;  /* 0x00000000ff00823e */ /* 0x000fe400000000ff */
[----:B------:R-:W-:Y:S02]  /*0970*/  @!P2 F2FP.F16.F32.PACK_AB R11, RZ, R11 ;  /* 0x0000000bff0ba23e */ /* 0x000fe400000000ff */
[----:B------:R-:W-:Y:S01]  /*0980*/  @!P4 F2FP.F16.F32.PACK_AB R16, RZ, R16 ;  /* 0x00000010ff10c23e */ /* 0x000fe200000000ff */
        /* <DEDUP_REMOVED lines=9> */
[----:B------:R-:W-:Y:S02]  /*0a20*/  @!P1 F2FP.F16.F32.PACK_AB R9, RZ, R9 ;  /* 0x00000009ff09923e */ /* 0x000fe400000000ff */
[C---:B------:R-:W-:Y:S02]  /*0a30*/  LOP3.LUT R7, R4.reuse, 0x80, RZ, 0xfc, !PT ;  /* 0x0000008004077812 */ /* 0x040fe400078efcff */
[----:B------:R-:W-:Y:S01]  /*0a40*/  @!P5 F2FP.F16.F32.PACK_AB R29, RZ, R29 ;  /* 0x0000001dff1dd23e */ /* 0x000fe200000000ff */
        /* <DEDUP_REMOVED lines=9> */
[----:B------:R-:W-:Y:S02]  /*0ae0*/  @!P3 F2FP.F16.F32.PACK_AB R28, RZ, R28 ;  /* 0x0000001cff1cb23e */ /* 0x000fe400000000ff */
[----:B------:R-:W-:Y:S01]  /*0af0*/  @!P2 F2FP.F16.F32.PACK_AB R35, RZ, R35 ;  /* 0x00000023ff23a23e */ /* 0x000fe200000000ff */
[C---:B------:R-:W-:Y:S01]  /*0b00*/  @!P6 FFMA.FTZ R14, -R5.reuse, R14, R15 ;  /* 0x0000000e050ee223 */ /* 0x040fe2000001010f */
[----:B-1----:R-:W-:Y:S01]  /*0b10*/  LOP3.LUT R9, R4, 0x120, RZ, 0xfc, !PT ;  /* 0x0000012004097812 */ /* 0x002fe200078efcff */
[----:B------:R2:W-:Y:S01]  /*0b20*/  @!P3 STG.E.U16 desc[UR4][R2.64+0x2c0], R28 ;  /* 0x0002c01c0200b986 */ /* 0x0005e2000c101504 */
[----:B------:R-:W-:Y:S01]  /*0b30*/  @!P0 F2FP.F16.F32.PACK_AB R47, RZ, R47 ;  /* 0x0000002fff2f823e */ /* 0x000fe200000000ff */
[----:B------:R-:W-:Y:S01]  /*0b40*/  @!P1 FFMA.FTZ R37, -R5, R37, R32 ;  /* 0x0000002505259223 */ /* 0x000fe20000010120 */
[----:B------:R-:W-:Y:S01]  /*0b50*/  @!P6 F2FP.F16.F32.PACK_AB R14, RZ, R14 ;  /* 0x0000000eff0ee23e */ /* 0x000fe200000000ff */
[----:B------:R2:W-:Y:S01]  /*0b60*/  @!P2 STG.E.U16 desc[UR4][R2.64+0x300], R35 ;  /* 0x000300230200a986 */ /* 0x0005e2000c101504 */
[-C--:B------:R-:W-:Y:S01]  /*0b70*/  ISETP.GE.AND P2, PT, R9, R8.reuse, PT ;  /* 0x000000080900720c */ /* 0x080fe20003f46270 */
[----:B------:R-:W-:Y:S01]  /*0b80*/  @!P4 FFMA.FTZ R49, -R5, R49, R18 ;  /* 0x000000310531c223 */ /* 0x000fe20000010112 */
[----:B------:R-:W-:Y:S01]  /*0b90*/  @!P1 F2FP.F16.F32.PACK_AB R37, RZ, R37 ;  /* 0x00000025ff25923e */ /* 0x000fe200000000ff */
        /* <DEDUP_REMOVED lines=9> */
[----:B------:R-:W-:Y:S02]  /*0c30*/  @!P4 F2FP.F16.F32.PACK_AB R49, RZ, R49 ;  /* 0x00000031ff31c23e */ /* 0x000fe400000000ff */
[----:B------:R-:W-:Y:S01]  /*0c40*/  ISETP.GE.AND P3, PT, R7, R8, PT ;  /* 0x000000080700720c */ /* 0x000fe20003f66270 */
[C---:B------:R-:W-:Y:S01]  /*0c50*/  @!P6 FFMA.FTZ R51, -R5.reuse, R51, R20 ;  /* 0x000000330533e223 */ /* 0x040fe20000010114 */
[----:B------:R-:W-:Y:S01]  /*0c60*/  @!P2 F2FP.F16.F32.PACK_AB R40, RZ, R40 ;  /* 0x00000028ff28a23e */ /* 0x000fe200000000ff */
[----:B------:R2:W-:Y:S03]  /*0c70*/  @!P4 STG.E.U16 desc[UR4][R2.64+0x140], R49 ;  /* 0x000140310200c986 */ /* 0x0005e6000c101504 */
[----:B------:R-:W-:Y:S01]  /*0c80*/  @!P6 F2FP.F16.F32.PACK_AB R51, RZ, R51 ;  /* 0x00000033ff33e23e */ /* 0x000fe200000000ff */
[C---:B------:R-:W-:Y:S01]  /*0c90*/  @!P5 FFMA.FTZ R53, -R5.reuse, R53, R22 ;  /* 0x000000350535d223 */ /* 0x040fe20000010116 */
[----:B------:R2:W-:Y:S04]  /*0ca0*/  @!P2 STG.E.U16 desc[UR4][R2.64+0x240], R40 ;  /* 0x000240280200a986 */ /* 0x0005e8000c101504 */
[----:B------:R-:W-:Y:S01]  /*0cb0*/  @!P5 F2FP.F16.F32.PACK_AB R53, RZ, R53 ;  /* 0x00000035ff35d23e */ /* 0x000fe200000000ff */
[----:B------:R-:W-:Y:S01]  /*0cc0*/  @!P3 FFMA.FTZ R38, -R5, R38, R24 ;  /* 0x000000260526b223 */ /* 0x000fe20000010118 */
[----:B------:R2:W-:Y:S04]  /*0cd0*/  @!P6 STG.E.U16 desc[UR4][R2.64+0x180], R51 ;  /* 0x000180330200e986 */ /* 0x0005e8000c101504 */
[----:B------:R-:W-:Y:S01]  /*0ce0*/  @!P3 F2FP.F16.F32.PACK_AB R38, RZ, R38 ;  /* 0x00000026ff26b23e */ /* 0x000fe200000000ff */
[----:B------:R2:W-:Y:S04]  /*0cf0*/  @!P5 STG.E.U16 desc[UR4][R2.64+0x1c0], R53 ;  /* 0x0001c0350200d986 */ /* 0x0005e8000c101504 */
[----:B------:R2:W-:Y:S01]  /*0d00*/  @!P3 STG.E.U16 desc[UR4][R2.64+0x200], R38 ;  /* 0x000200260200b986 */ /* 0x0005e2000c101504 */
[----:B------:R-:W-:Y:S05]  /*0d10*/  @P1 EXIT ;  /* 0x000000000000194d */ /* 0x000fea0003800000 */
[----:B------:R-:W-:-:S05]  /*0d20*/  FFMA.FTZ R42, -R5, R42, R36 ;  /* 0x0000002a052a7223 */ /* 0x000fca0000010124 */
[----:B------:R-:W-:-:S05]  /*0d30*/  F2FP.F16.F32.PACK_AB R42, RZ, R42 ;  /* 0x0000002aff2a723e */ /* 0x000fca00000000ff */
[----:B------:R-:W-:Y:S01]  /*0d40*/  STG.E.U16 desc[UR4][R2.64+0x3c0], R42 ;  /* 0x0003c02a02007986 */ /* 0x000fe2000c101504 */
[----:B------:R-:W-:Y:S05]  /*0d50*/  EXIT ;  /* 0x000000000000794d */ /* 0x000fea0003800000 */
.L_x_4286:
        /* <DEDUP_REMOVED lines=10> */
.L_x_11763:


//--------------------- .text._ZN43_GLOBAL__N__9ae7fba5_10_SoftMax_cu_9f978f6321softmax_warp_backwardIfN3c104HalfEfLi8ELb0ELb0EEEvPT0_PKT_S7_iiiPKb --------------------------
	.section	.text._ZN43_GLOBAL__N__9ae7fba5_10_SoftMax_cu_9f978f6321softmax_warp_backwardIfN3c104HalfEfLi8ELb0ELb0EEEvPT0_PKT_S7_iiiPKb,"ax",@progbits
	.align	128
.text._ZN43_GLOBAL__N__9ae7fba5_10_SoftMax_cu_9f978f6321softmax_warp_backwardIfN3c104HalfEfLi8ELb0ELb0EEEvPT0_PKT_S7_iiiPKb:
        .type           _ZN43_GLOBAL__N__9ae7fba5_10_SoftMax_cu_9f978f6321softmax_warp_backwardIfN3c104HalfEfLi8ELb0ELb0EEEvPT0_PKT_S7_iiiPKb,@function
        .size           _ZN43_GLOBAL__N__9ae7fba5_10_SoftMax_cu_9f978f6321softmax_warp_backwardIfN3c104HalfEfLi8ELb0ELb0EEEvPT0_PKT_S7_iiiPKb,(.L_x_11764 - _ZN43_GLOBAL__N__9ae7fba5_10_SoftMax_cu_9f978f6321softmax_warp_backwardIfN3c104HalfEfLi8ELb0ELb0EEEvPT0_PKT_S7_iiiPKb)
        .other          _ZN43_GLOBAL__N__9ae7fba5_10_SoftMax_cu_9f978f6321softmax_warp_backwardIfN3c104HalfEfLi8ELb0ELb0EEEvPT0_PKT_S7_iiiPKb,@"STO_CUDA_ENTRY STV_DEFAULT"
_ZN43_GLOBAL__N__9ae7fba5_10_SoftMax_cu_9f978f6321softmax_warp_backwardIfN3c104HalfEfLi8ELb0ELb0EEEvPT0_PKT_S7_iiiPKb:
        /* <DEDUP_REMOVED lines=91> */
[----:B------:R-:W-:Y:S02]  /*05b0*/  @!P6 F2FP.F16.F32.PACK_AB R9, RZ, R9 ;  /* 0x00000009ff09e23e */ /* 0x000fe400000000ff */
[----:B------:R-:W-:Y:S01]  /*05c0*/  @!P3 F2FP.F16.F32.PACK_AB R20, RZ, R20 ;  /* 0x00000014ff14b23e */ /* 0x000fe200000000ff */
[C---:B------:R-:W-:Y:S02]  /*05d0*/  @!P4 FFMA.FTZ R22, -R5.reuse, R22, R7 ;  /* 0x000000160516c223 */ /* 0x040fe40000010107 */
[----:B------:R-:W-:-:S03]  /*05e0*/  @!P5 FFMA.FTZ R24, -R5, R24, R8 ;  /* 0x000000180518d223 */ /* 0x000fc60000010108 */
[----:B------:R-:W-:Y:S02]  /*05f0*/  @!P4 F2FP.F16.F32.PACK_AB R22, RZ, R22 ;  /* 0x00000016ff16c23e */ /* 0x000fe400000000ff */
[----:B------:R-:W-:Y:S02]  /*0600*/  @!P5 F2FP.F16.F32.PACK_AB R24, RZ, R24 ;  /* 0x00000018ff18d23e */ /* 0x000fe400000000ff */
        /* <DEDUP_REMOVED lines=16> */
[----:B------:R-:W-:Y:S02]  /*0710*/  @!P2 F2FP.F16.F32.PACK_AB R18, RZ, R18 ;  /* 0x00000012ff12a23e */ /* 0x000fe400000000ff */
[----:B------:R-:W-:-:S02]  /*0720*/  @!P1 F2FP.F16.F32.PACK_AB R29, RZ, R29 ;  /* 0x0000001dff1d923e */ /* 0x000fc400000000ff */
[----:B------:R-:W-:Y:S01]  /*0730*/  @!P0 F2FP.F16.F32.PACK_AB R27, RZ, R27 ;  /* 0x0000001bff1b823e */ /* 0x000fe200000000ff */
        /* <DEDUP_REMOVED lines=8> */
.L_x_4287:
        /* <DEDUP_REMOVED lines=12> */
.L_x_11764:


//--------------------- .text._ZN43_GLOBAL__N__9ae7fba5_10_SoftMax_cu_9f978f6321softmax_warp_backwardIfN3c104HalfEfLi7ELb0ELb0EEEvPT0_PKT_S7_iiiPKb --------------------------
	.section	.text._ZN43_GLOBAL__N__9ae7fba5_10_SoftMax_cu_9f978f6321softmax_warp_backwardIfN3c104HalfEfLi7ELb0ELb0EEEvPT0_PKT_S7_iiiPKb,"ax",@progbits
	.align	128
.text._ZN43_GLOBAL__N__9ae7fba5_10_SoftMax_cu_9f978f6321softmax_warp_backwardIfN3c104HalfEfLi7ELb0ELb0EEEvPT0_PKT_S7_iiiPKb:
        .type           _ZN43_GLOBAL__N__9ae7fba5_10_SoftMax_cu_9f978f6321softmax_warp_backwardIfN3c104HalfEfLi7ELb0ELb0EEEvPT0_PKT_S7_iiiPKb,@function
        .size           _ZN43_GLOBAL__N__9ae7fba5_10_SoftMax_cu_9f978f6321softmax_warp_backwardIfN3c104HalfEfLi7ELb0ELb0EEEvPT0_PKT_S7_iiiPKb,(.L_x_11765 - _ZN43_GLOBAL__N__9ae7fba5_10_SoftMax_cu_9f978f6321softmax_warp_backwardIfN3c104HalfEfLi7ELb0ELb0EEEvPT0_PKT_S7_iiiPKb)
        .other          _ZN43_GLOBAL__N__9ae7fba5_10_SoftMax_cu_9f978f6321softmax_warp_backwardIfN3c104HalfEfLi7ELb0ELb0EEEvPT0_PKT_S7_iiiPKb,@"STO_CUDA_ENTRY STV_DEFAULT"
_ZN43_GLOBAL__N__9ae7fba5_10_SoftMax_cu_9f978f6321softmax_warp_backwardIfN3c104HalfEfLi7ELb0ELb0EEEvPT0_PKT_S7_iiiPKb:
        /* <DEDUP_REMOVED lines=114> */
[----:B------:R-:W-:Y:S02]  /*0720*/  @!P2 F2FP.F16.F32.PACK_AB R25, RZ, R25 ;  /* 0x00000019ff19a23e */ /* 0x000fe400000000ff */
[----:B------:R-:W-:Y:S02]  /*0730*/  @!P3 F2FP.F16.F32.PACK_AB R24, RZ, R24 ;  /* 0x00000018ff18b23e */ /* 0x000fe400000000ff */
[----:B------:R-:W-:-:S02]  /*0740*/  @!P4 F2FP.F16.F32.PACK_AB R23, RZ, R23 ;  /* 0x00000017ff17c23e */ /* 0x000fc400000000ff */
[----:B0-----:R-:W-:-:S04]  /*0750*/  LOP3.LUT R5, R5, 0x1f, RZ, 0xc0, !PT ;  /* 0x0000001f05057812 */ /* 0x001fc800078ec0ff */
[----:B------:R-:W-:-:S13]  /*0760*/  ISETP.GE.AND P1, PT, R5, R18, PT ;  /* 0x000000120500720c */ /* 0x000fda0003f26270 */
[----:B------:R-:W-:Y:S01]  /*0770*/  @!P1 FFMA.FTZ R8, R6, -R8, R15 ;  /* 0x8000000806089223 */ /* 0x000fe2000001000f */
[----:B------:R-:W-:-:S04]  /*0780*/  LEA R6, P5, R17, UR6, 0x1 ;  /* 0x0000000611067c11 */ /* 0x000fc8000f8a08ff */
[----:B------:R-:W-:Y:S02]  /*0790*/  @!P1 F2FP.F16.F32.PACK_AB R8, RZ, R8 ;  /* 0x00000008ff08923e */ /* 0x000fe400000000ff */
        /* <DEDUP_REMOVED lines=10> */
[----:B------:R-:W-:Y:S02]  /*0840*/  @!P1 F2FP.F16.F32.PACK_AB R5, RZ, R3 ;  /* 0x00000003ff05923e */ /* 0x000fe400000000ff */
[----:B------:R-:W-:Y:S02]  /*0850*/  @!P2 F2FP.F16.F32.PACK_AB R21, RZ, R21 ;  /* 0x00000015ff15a23e */ /* 0x000fe400000000ff */
[----:B------:R-:W-:Y:S02]  /*0860*/  @!P3 F2FP.F16.F32.PACK_AB R27, RZ, R27 ;  /* 0x0000001bff1bb23e */ /* 0x000fe400000000ff */
[----:B------:R-:W-:-:S05]  /*0870*/  LEA.HI.X R3, R9, UR7, R0, 0x1, P0 ;  /* 0x0000000709037c11 */ /* 0x000fca00080f0c00 */
[----:B------:R1:W-:Y:S04]  /*0880*/  @!P1 STG.E.U16 desc[UR4][R2.64], R5 ;  /* 0x0000000502009986 */ /* 0x0003e8000c101504 */
[----:B------:R1:W-:Y:S04]  /*0890*/  @!P2 STG.E.U16 desc[UR4][R2.64+0x40], R21 ;  /* 0x000040150200a986 */ /* 0x0003e8000c101504 */
[----:B------:R1:W-:Y:S01]  /*08a0*/  @!P3 STG.E.U16 desc[UR4][R2.64+0x80], R27 ;  /* 0x0000801b0200b986 */ /* 0x0003e2000c101504 */
[----:B------:R-:W-:Y:S05]  /*08b0*/  @P4 EXIT ;  /* 0x000000000000494d */ /* 0x000fea0003800000 */
[----:B------:R-:W-:-:S05]  /*08c0*/  FFMA.FTZ R28, R4, -R28, R19 ;  /* 0x8000001c041c7223 */ /* 0x000fca0000010013 */
[----:B------:R-:W-:-:S05]  /*08d0*/  F2FP.F16.F32.PACK_AB R28, RZ, R28 ;  /* 0x0000001cff1c723e */ /* 0x000fca00000000ff */
[----:B------:R-:W-:Y:S01]  /*08e0*/  STG.E.U16 desc[UR4][R2.64+0xc0], R28 ;  /* 0x0000c01c02007986 */ /* 0x000fe2000c101504 */
[----:B------:R-:W-:Y:S05]  /*08f0*/  EXIT ;  /* 0x000000000000794d */ /* 0x000fea0003800000 */
.L_x_4288:
        /* <DEDUP_REMOVED lines=16> */
.L_x_11765:


//--------------------- .text._ZN43_GLOBAL__N__9ae7fba5_10_SoftMax_cu_9f978f6321softmax_warp_backwardIfN3c104HalfEfLi6ELb0ELb0EEEvPT0_PKT_S7_iiiPKb --------------------------
	.section	.text._ZN43_GLOBAL__N__9ae7fba5_10_SoftMax_cu_9f978f6321softmax_warp_backwardIfN3c104HalfEfLi6ELb0ELb0EEEvPT0_PKT_S7_iiiPKb,"ax",@progbits
	.align	128
.text._ZN43_GLOBAL__N__9ae7fba5_10_SoftMax_cu_9f978f6321softmax_warp_backwardIfN3c104HalfEfLi6ELb0ELb0EEEvPT0_PKT_S7_iiiPKb:
        .type           _ZN43_GLOBAL__N__9ae7fba5_10_SoftMax_cu_9f978f6321softmax_warp_backwardIfN3c104HalfEfLi6ELb0ELb0EEEvPT0_PKT_S7_iiiPKb,@function
        .size           _ZN43_GLOBAL__N__9ae7fba5_10_SoftMax_cu_9f978f6321softmax_warp_backwardIfN3c104HalfEfLi6ELb0ELb0EEEvPT0_PKT_S7_iiiPKb,(.L_x_11766 - _ZN43_GLOBAL__N__9ae7fba5_10_SoftMax_cu_9f978f6321softmax_warp_backwardIfN3c104HalfEfLi6ELb0ELb0EEEvPT0_PKT_S7_iiiPKb)
        .other          _ZN43_GLOBAL__N__9ae7fba5_10_SoftMax_cu_9f978f6321softmax_warp_backwardIfN3c104HalfEfLi6ELb0ELb0EEEvPT0_PKT_S7_iiiPKb,@"STO_CUDA_ENTRY STV_DEFAULT"
_ZN43_GLOBAL__N__9ae7fba5_10_SoftMax_cu_9f978f6321softmax_warp_backwardIfN3c104HalfEfLi6ELb0ELb0EEEvPT0_PKT_S7_iiiPKb:
        /* <DEDUP_REMOVED lines=86> */
[----:B------:R-:W-:Y:S02]  /*0560*/  @!P1 F2FP.F16.F32.PACK_AB R19, RZ, R19 ;  /* 0x00000013ff13923e */ /* 0x000fe400000000ff */
[----:B------:R-:W-:-:S03]  /*0570*/  @!P2 F2FP.F16.F32.PACK_AB R18, RZ, R18 ;  /* 0x00000012ff12a23e */ /* 0x000fc600000000ff */
[----:B------:R0:W-:Y:S04]  /*0580*/  @!P1 STG.E.U16 desc[UR4][R2.64], R19 ;  /* 0x0000001302009986 */ /* 0x0001e8000c101504 */
[----:B------:R0:W-:Y:S01]  /*0590*/  @!P2 STG.E.U16 desc[UR4][R2.64+0x40], R18 ;  /* 0x000040120200a986 */ /* 0x0001e2000c101504 */
[----:B------:R-:W-:Y:S05]  /*05a0*/  @!P0 EXIT ;  /* 0x000000000000894d */ /* 0x000fea0003800000 */
[----:B------:R-:W-:Y:S01]  /*05b0*/  @!P1 FFMA.FTZ R21, R23, -R21, R14 ;  /* 0x8000001517159223 */ /* 0x000fe2000001000e */
[----:B0-----:R-:W-:-:S04]  /*05c0*/  LEA R2, P0, R6, UR6, 0x1 ;  /* 0x0000000606027c11 */ /* 0x001fc8000f8008ff */
[----:B------:R-:W-:Y:S02]  /*05d0*/  @!P1 F2FP.F16.F32.PACK_AB R21, RZ, R21 ;  /* 0x00000015ff15923e */ /* 0x000fe400000000ff */
[----:B------:R-:W-:-:S05]  /*05e0*/  LEA.HI.X R3, R6, UR7, R9, 0x1, P0 ;  /* 0x0000000706037c11 */ /* 0x000fca00080f0c09 */
[----:B------:R0:W-:Y:S01]  /*05f0*/  @!P1 STG.E.U16 desc[UR4][R2.64], R21 ;  /* 0x0000001502009986 */ /* 0x0001e2000c101504 */
[----:B------:R-:W-:Y:S05]  /*0600*/  @P2 EXIT ;  /* 0x000000000000294d */ /* 0x000fea0003800000 */
[----:B------:R-:W-:-:S05]  /*0610*/  FFMA.FTZ R11, R23, -R11, R16 ;  /* 0x8000000b170b7223 */ /* 0x000fca0000010010 */
[----:B------:R-:W-:-:S05]  /*0620*/  F2FP.F16.F32.PACK_AB R11, RZ, R11 ;  /* 0x0000000bff0b723e */ /* 0x000fca00000000ff */
[----:B------:R-:W-:Y:S01]  /*0630*/  STG.E.U16 desc[UR4][R2.64+0x40], R11 ;  /* 0x0000400b02007986 */ /* 0x000fe2000c101504 */
[----:B------:R-:W-:Y:S05]  /*0640*/  EXIT ;  /* 0x000000000000794d */ /* 0x000fea0003800000 */
.L_x_4289:
        /* <DEDUP_REMOVED lines=11> */
.L_x_11766:


//--------------------- .text._ZN43_GLOBAL__N__9ae7fba5_10_SoftMax_cu_9f978f6321softmax_warp_backwardIfN3c104HalfEfLi5ELb0ELb0EEEvPT0_PKT_S7_iiiPKb --------------------------
	.section	.text._ZN43_GLOBAL__N__9ae7fba5_10_SoftMax_cu_9f978f6321softmax_warp_backwardIfN3c104HalfEfLi5ELb0ELb0EEEvPT0_PKT_S7_iiiPKb,"ax",@progbits
	.align	128
.text._ZN43_GLOBAL__N__9ae7fba5_10_SoftMax_cu_9f978f6321softmax_warp_backwardIfN3c104HalfEfLi5ELb0ELb0EEEvPT0_PKT_S7_iiiPKb:
        .type           _ZN43_GLOBAL__N__9ae7fba5_10_SoftMax_cu_9f978f6321softmax_warp_backwardIfN3c104HalfEfLi5ELb0ELb0EEEvPT0_PKT_S7_iiiPKb,@function
        .size           _ZN43_GLOBAL__N__9ae7fba5_10_SoftMax_cu_9f978f6321softmax_warp_backwardIfN3c104HalfEfLi5ELb0ELb0EEEvPT0_PKT_S7_iiiPKb,(.L_x_11767 - _ZN43_GLOBAL__N__9ae7fba5_10_SoftMax_cu_9f978f6321softmax_warp_backwardIfN3c104HalfEfLi5ELb0ELb0EEEvPT0_PKT_S7_iiiPKb)
        .other          _ZN43_GLOBAL__N__9ae7fba5_10_SoftMax_cu_9f978f6321softmax_warp_backwardIfN3c104HalfEfLi5ELb0ELb0EEEvPT0_PKT_S7_iiiPKb,@"STO_CUDA_ENTRY STV_DEFAULT"
_ZN43_GLOBAL__N__9ae7fba5_10_SoftMax_cu_9f978f6321softmax_warp_backwardIfN3c104HalfEfLi5ELb0ELb0EEEvPT0_PKT_S7_iiiPKb:
        /* <DEDUP_REMOVED lines=75> */
[----:B------:R-:W-:Y:S02]  /*04b0*/  @!P1 F2FP.F16.F32.PACK_AB R7, RZ, R7 ;  /* 0x00000007ff07923e */ /* 0x000fe400000000ff */
        /* <DEDUP_REMOVED lines=10> */
[----:B------:R-:W-:Y:S02]  /*0560*/  F2FP.F16.F32.PACK_AB R9, RZ, R9 ;  /* 0x00000009ff09723e */ /* 0x000fe400000000ff */
[----:B------:R-:W-:-:S05]  /*0570*/  LEA.HI.X R3, R5, UR7, R0, 0x1, P0 ;  /* 0x0000000705037c11 */ /* 0x000fca00080f0c00 */
[----:B------:R-:W-:Y:S01]  /*0580*/  STG.E.U16 desc[UR4][R2.64], R9 ;  /* 0x0000000902007986 */ /* 0x000fe2000c101504 */
[----:B------:R-:W-:Y:S05]  /*0590*/  EXIT ;  /* 0x000000000000794d */ /* 0x000fea0003800000 */
.L_x_4290:
        /* <DEDUP_REMOVED lines=14> */
.L_x_11767:


//--------------------- .text._ZN43_GLOBAL__N__9ae7fba5_10_SoftMax_cu_9f978f6321softmax_warp_backwardIfN3c104HalfEfLi4ELb0ELb0EEEvPT0_PKT_S7_iiiPKb --------------------------
	.section	.text._ZN43_GLOBAL__N__9ae7fba5_10_SoftMax_cu_9f978f6321softmax_warp_backwardIfN3c104HalfEfLi4ELb0ELb0EEEvPT0_PKT_S7_iiiPKb,"ax",@progbits
	.align	128
.text._ZN43_GLOBAL__N__9ae7fba5_10_SoftMax_cu_9f978f6321softmax_warp_backwardIfN3c104HalfEfLi4ELb0ELb0EEEvPT0_PKT_S7_iiiPKb:
        .type           _ZN43_GLOBAL__N__9ae7fba5_10_SoftMax_cu_9f978f6321softmax_warp_backwardIfN3c104HalfEfLi4ELb0ELb0EEEvPT0_PKT_S7_iiiPKb,@function
        .size           _ZN43_GLOBAL__N__9ae7fba5_10_SoftMax_cu_9f978f6321softmax_warp_backwardIfN3c104HalfEfLi4ELb0ELb0EEEvPT0_PKT_S7_iiiPKb,(.L_x_11768 - _ZN43_GLOBAL__N__9ae7fba5_10_SoftMax_cu_9f978f6321softmax_warp_backwardIfN3c104HalfEfLi4ELb0ELb0EEEvPT0_PKT_S7_iiiPKb)
        .other          _ZN43_GLOBAL__N__9ae7fba5_10_SoftMax_cu_9f978f6321softmax_warp_backwardIfN3c104HalfEfLi4ELb0ELb0EEEvPT0_PKT_S7_iiiPKb,@"STO_CUDA_ENTRY STV_DEFAULT"
_ZN43_GLOBAL__N__9ae7fba5_10_SoftMax_cu_9f978f6321softmax_warp_backwardIfN3c104HalfEfLi4ELb0ELb0EEEvPT0_PKT_S7_iiiPKb:
        /* <DEDUP_REMOVED lines=86> */
.L_x_4291:
        /* <DEDUP_REMOVED lines=10> */
.L_x_11768:


//--------------------- .text._ZN43_GLOBAL__N__9ae7fba5_10_SoftMax_cu_9f978f6321softmax_warp_backwardIfN3c104HalfEfLi3ELb0ELb0EEEvPT0_PKT_S7_iiiPKb --------------------------
	.section	.text._ZN43_GLOBAL__N__9ae7fba5_10_SoftMax_cu_9f978f6321softmax_warp_backwardIfN3c104HalfEfLi3ELb0ELb0EEEvPT0_PKT_S7_iiiPKb,"ax",@progbits
	.align	128
.text._ZN43_GLOBAL__N__9ae7fba5_10_SoftMax_cu_9f978f6321softmax_warp_backwardIfN3c104HalfEfLi3ELb0ELb0EEEvPT0_PKT_S7_iiiPKb:
        .type           _ZN43_GLOBAL__N__9ae7fba5_10_SoftMax_cu_9f978f6321softmax_warp_backwardIfN3c104HalfEfLi3ELb0ELb0EEEvPT0_PKT_S7_iiiPKb,@function
        .size           _ZN43_GLOBAL__N__9ae7fba5_10_SoftMax_cu_9f978f6321softmax_warp_backwardIfN3c104HalfEfLi3ELb0ELb0EEEvPT0_PKT_S7_iiiPKb,(.L_x_11769 - _ZN43_GLOBAL__N__9ae7fba5_10_SoftMax_cu_9f978f6321softmax_warp_backwardIfN3c104HalfEfLi3ELb0ELb0EEEvPT0_PKT_S7_iiiPKb)
        .other          _ZN43_GLOBAL__N__9ae7fba5_10_SoftMax_cu_9f978f6321softmax_warp_backwardIfN3c104HalfEfLi3ELb0ELb0EEEvPT0_PKT_S7_iiiPKb,@"STO_CUDA_ENTRY STV_DEFAULT"
_ZN43_GLOBAL__N__9ae7fba5_10_SoftMax_cu_9f978f6321softmax_warp_backwardIfN3c104HalfEfLi3ELb0ELb0EEEvPT0_PKT_S7_iiiPKb:
        /* <DEDUP_REMOVED lines=82> */
.L_x_4292:
        /* <DEDUP_REMOVED lines=14> */
.L_x_11769:


//--------------------- .text._ZN43_GLOBAL__N__9ae7fba5_10_SoftMax_cu_9f978f6321softmax_warp_backwardIfN3c104HalfEfLi2ELb0ELb0EEEvPT0_PKT_S7_iiiPKb --------------------------
	.section	.text._ZN43_GLOBAL__N__9ae7fba5_10_SoftMax_cu_9f978f6321softmax_warp_backwardIfN3c104HalfEfLi2ELb0ELb0EEEvPT0_PKT_S7_iiiPKb,"ax",@progbits
	.align	128
.text._ZN43_GLOBAL__N__9ae7fba5_10_SoftMax_cu_9f978f6321softmax_warp_backwardIfN3c104HalfEfLi2ELb0ELb0EEEvPT0_PKT_S7_iiiPKb:
        .type           _ZN43_GLOBAL__N__9ae7fba5_10_SoftMax_cu_9f978f6321softmax_warp_backwardIfN3c104HalfEfLi2ELb0ELb0EEEvPT0_PKT_S7_iiiPKb,@function
        .size           _ZN43_GLOBAL__N__9ae7fba5_10_SoftMax_cu_9f978f6321softmax_warp_backwardIfN3c104HalfEfLi2ELb0ELb0EEEvPT0_PKT_S7_iiiPKb,(.L_x_11770 - _ZN43_GLOBAL__N__9ae7fba5_10_SoftMax_cu_9f978f6321softmax_warp_backwardIfN3c104HalfEfLi2ELb0ELb0EEEvPT0_PKT_S7_iiiPKb)
        .other          _ZN43_GLOBAL__N__9ae7fba5_10_SoftMax_cu_9f978f6321softmax_warp_backwardIfN3c104HalfEfLi2ELb0ELb0EEEvPT0_PKT_S7_iiiPKb,@"STO_CUDA_ENTRY STV_DEFAULT"
_ZN43_GLOBAL__N__9ae7fba5_10_SoftMax_cu_9f978f6321softmax_warp_backwardIfN3c104HalfEfLi2ELb0ELb0EEEvPT0_PKT_S7_iiiPKb:
        /* <DEDUP_REMOVED lines=62> */
[----:B------:R-:W-:Y:S02]  /*03e0*/  @!P1 F2FP.F16.F32.PACK_AB R17, RZ, R17 ;  /* 0x00000011ff11923e */ /* 0x000fe400000000ff */
        /* <DEDUP_REMOVED lines=14> */
.L_x_4293:
        /* <DEDUP_REMOVED lines=11> */
.L_x_11770:


//--------------------- .text._ZN43_GLOBAL__N__9ae7fba5_10_SoftMax_cu_9f978f6321softmax_warp_backwardIfN3c104HalfEfLi1ELb0ELb0EEEvPT0_PKT_S7_iiiPKb --------------------------
	.section	.text._ZN43_GLOBAL__N__9ae7fba5_10_SoftMax_cu_9f978f6321softmax_warp_backwardIfN3c104HalfEfLi1ELb0ELb0EEEvPT0_PKT_S7_iiiPKb,"ax",@progbits
	.align	128
.text._ZN43_GLOBAL__N__9ae7fba5_10_SoftMax_cu_9f978f6321softmax_warp_backwardIfN3c104HalfEfLi1ELb0ELb0EEEvPT0_PKT_S7_iiiPKb:
        .type           _ZN43_GLOBAL__N__9ae7fba5_10_SoftMax_cu_9f978f6321softmax_warp_backwardIfN3c104HalfEfLi1ELb0ELb0EEEvPT0_PKT_S7_iiiPKb,@function
        .size           _ZN43_GLOBAL__N__9ae7fba5_10_SoftMax_cu_9f978f6321softmax_warp_backwardIfN3c104HalfEfLi1ELb0ELb0EEEvPT0_PKT_S7_iiiPKb,(.L_x_11771 - _ZN43_GLOBAL__N__9ae7fba5_10_SoftMax_cu_9f978f6321softmax_warp_backwardIfN3c104HalfEfLi1ELb0ELb0EEEvPT0_PKT_S7_iiiPKb)
        .other          _ZN43_GLOBAL__N__9ae7fba5_10_SoftMax_cu_9f978f6321softmax_warp_backwardIfN3c104HalfEfLi1ELb0ELb0EEEvPT0_PKT_S7_iiiPKb,@"STO_CUDA_ENTRY STV_DEFAULT"
_ZN43_GLOBAL__N__9ae7fba5_10_SoftMax_cu_9f978f6321softmax_warp_backwardIfN3c104HalfEfLi1ELb0ELb0EEEvPT0_PKT_S7_iiiPKb:
        /* <DEDUP_REMOVED lines=72> */
.L_x_4294:
        /* <DEDUP_REMOVED lines=16> */
.L_x_11771:


//--------------------- .text._ZN43_GLOBAL__N__9ae7fba5_10_SoftMax_cu_9f978f6321softmax_warp_backwardIfN3c104HalfEfLi0ELb0ELb0EEEvPT0_PKT_S7_iiiPKb --------------------------
	.section	.text._ZN43_GLOBAL__N__9ae7fba5_10_SoftMax_cu_9f978f6321softmax_warp_backwardIfN3c104HalfEfLi0ELb0ELb0EEEvPT0_PKT_S7_iiiPKb,"ax",@progbits
	.align	128
.text._ZN43_GLOBAL__N__9ae7fba5_10_SoftMax_cu_9f978f6321softmax_warp_backwardIfN3c104HalfEfLi0ELb0ELb0EEEvPT0_PKT_S7_iiiPKb:
        .type           _ZN43_GLOBAL__N__9ae7fba5_10_SoftMax_cu_9f978f6321softmax_warp_backwardIfN3c104HalfEfLi0ELb0ELb0EEEvPT0_PKT_S7_iiiPKb,@function
        .size           _ZN43_GLOBAL__N__9ae7fba5_10_SoftMax_cu_9f978f6321softmax_warp_backwardIfN3c104HalfEfLi0ELb0ELb0EEEvPT0_PKT_S7_iiiPKb,(.L_x_11772 - _ZN43_GLOBAL__N__9ae7fba5_10_SoftMax_cu_9f978f6321softmax_warp_backwardIfN3c104HalfEfLi0ELb0ELb0EEEvPT0_PKT_S7_iiiPKb)
        .other          _ZN43_GLOBAL__N__9ae7fba5_10_SoftMax_cu_9f978f6321softmax_warp_backwardIfN3c104HalfEfLi0ELb0ELb0EEEvPT0_PKT_S7_iiiPKb,@"STO_CUDA_ENTRY STV_DEFAULT"
_ZN43_GLOBAL__N__9ae7fba5_10_SoftMax_cu_9f978f6321softmax_warp_backwardIfN3c104HalfEfLi0ELb0ELb0EEEvPT0_PKT_S7_iiiPKb:
        /* <DEDUP_REMOVED lines=42> */
.L_x_4295:
[----:B------:R-:W-:Y:S05]  /*02a0*/  @!P1 EXIT ;  /* 0x000000000000994d */ /* 0x000fea0003800000 */
[----:B------:R-:W-:Y:S05]  /*02b0*/  @!P0 EXIT ;  /* 0x000000000000894d */ /* 0x000fea0003800000 */
[--C-:B0----5:R-:W-:Y:S01]  /*02c0*/  FADD.FTZ R3, RZ, R14.reuse ;  /* 0x0000000eff037221 */ /* 0x121fe20000010000 */
[----:B------:R-:W-:Y:S01]  /*02d0*/  ISETP.GE.AND P0, PT, R16, 0x2, PT ;  /* 0x000000021000780c */ /* 0x000fe20003f06270 */
[----:B------:R-:W-:Y:S02]  /*02e0*/  ULDC.64 UR6, c[0x0][0x210] ;  /* 0x0000840000067ab9 */ /* 0x000fe40000000a00 */
[----:B------:R-:W-:Y:S01]  /*02f0*/  FFMA.FTZ R3, R3, -R15, R14 ;  /* 0x8000000f03037223 */ /* 0x000fe2000001000e */
[----:B------:R-:W-:-:S04]  /*0300*/  LEA R2, P1, R13, UR6, 0x1 ;  /* 0x000000060d027c11 */ /* 0x000fc8000f8208ff */
[----:B------:R-:W-:Y:S02]  /*0310*/  F2FP.F16.F32.PACK_AB R4, RZ, R3 ;  /* 0x00000003ff04723e */ /* 0x000fe400000000ff */
[----:B------:R-:W-:-:S05]  /*0320*/  LEA.HI.X R3, R13, UR7, R12, 0x1, P1 ;  /* 0x000000070d037c11 */ /* 0x000fca00088f0c0c */
[----:B------:R0:W-:Y:S01]  /*0330*/  STG.E.U16 desc[UR4][R2.64], R4 ;  /* 0x0000000402007986 */ /* 0x0001e2000c101504 */
[----:B------:R-:W-:Y:S05]  /*0340*/  @!P0 EXIT ;  /* 0x000000000000894d */ /* 0x000fea0003800000 */
[----:B0-----:R-:W-:Y:S01]  /*0350*/  FADD.FTZ R4, RZ, R11 ;  /* 0x0000000bff047221 */ /* 0x001fe20000010000 */
[----:B------:R-:W-:-:S04]  /*0360*/  IMAD.WIDE R2, R0, 0x2, R2 ;  /* 0x0000000200027825 */ /* 0x000fc800078e0202 */
[----:B------:R-:W-:-:S05]  /*0370*/  FFMA.FTZ R4, R4, -R10, R11 ;  /* 0x8000000a04047223 */ /* 0x000fca000001000b */
[----:B------:R-:W-:-:S05]  /*0380*/  F2FP.F16.F32.PACK_AB R4, RZ, R4 ;  /* 0x00000004ff04723e */ /* 0x000fca00000000ff */
[----:B------:R-:W-:Y:S01]  /*0390*/  STG.E.U16 desc[UR4][R2.64], R4 ;  /* 0x0000000402007986 */ /* 0x000fe2000c101504 */
[----:B------:R-:W-:Y:S05]  /*03a0*/  EXIT ;  /* 0x000000000000794d */ /* 0x000fea0003800000 */
.L_x_4296:
        /* <DEDUP_REMOVED lines=13> */
.L_x_11772:


//--------------------- .text._ZN43_GLOBAL__N__9ae7fba5_10_SoftMax_cu_9f978f6321softmax_warp_backwardIN3c104HalfES2_fLi10ELb0ELb0EEEvPT0_PKT_S7_iiiPKb --------------------------
	.section	.text._ZN43_GLOBAL__N__9ae7fba5_10_SoftMax_cu_9f978f6321softmax_warp_backwardIN3c104HalfES2_fLi10ELb0ELb0EEEvPT0_PKT_S7_iiiPKb,"ax",@progbits
	.align	128
.text._ZN43_GLOBAL__N__9ae7fba5_10_SoftMax_cu_9f978f6321softmax_warp_backwardIN3c104HalfES2_fLi10ELb0ELb0EEEvPT0_PKT_S7_iiiPKb:
        .type           _ZN43_GLOBAL__N__9ae7fba5_10_SoftMax_cu_9f978f6321softmax_warp_backwardIN3c104HalfES2_fLi10ELb0ELb0EEEvPT0_PKT_S7_iiiPKb,@function
        .size           _ZN43_GLOBAL__N__9ae7fba5_10_SoftMax_cu_9f978f6321softmax_warp_backwardIN3c104HalfES2_fLi10ELb0ELb0EEEvPT0_PKT_S7_iiiPKb,(.L_x_11773 - _ZN43_GLOBAL__N__9ae7fba5_10_SoftMax_cu_9f978f6321softmax_warp_backwardIN3c104HalfES2_fLi10ELb0ELb0EEEvPT0_PKT_S7_iiiPKb)
        .other          _ZN43_GLOBAL__N__9ae7fba5_10_SoftMax_cu_9f978f6321softmax_warp_backwardIN3c104HalfES2_fLi10ELb0ELb0EEEvPT0_PKT_S7_iiiPKb,@"STO_CUDA_ENTRY STV_DEFAULT"
_ZN43_GLOBAL__N__9ae7fba5_10_SoftMax_cu_9f978f6321softmax_warp_backwardIN3c104HalfES2_fLi10ELb0ELb0EEEvPT0_PKT_S7_iiiPKb:
        /* <DEDUP_REMOVED lines=17> */
[----:B--2---:R-:W-:Y:S01]  /*0110*/  SEL R65, R25, RZ, P0 ;  /* 0x000000ff19417207 */ /* 0x004fe20000000000 */
[----:B---3--:R-:W-:-:S03]  /*0120*/  IMAD.WIDE R4, R27, 0x2, R4 ;  /* 0x000000021b047825 */ /* 0x008fc600078e0204 */
        /* <DEDUP_REMOVED lines=14> */
[C---:B------:R-:W-:Y:S02]  /*0210*/  LOP3.LUT R82, R74.reuse, 0x80, RZ, 0xfc, !PT ;  /* 0x000000804a527812 */ /* 0x040fe400078efcff */
[----:B------:R-:W-:Y:S02]  /*0220*/  LOP3.LUT R84, R74, 0xa0, RZ, 0xfc, !PT ;  /* 0x000000a04a547812 */ /* 0x000fe400078efcff */
[-C--:B------:R-:W-:Y:S02]  /*0230*/  ISETP.GE.AND P1, PT, R82, R65.reuse, PT ;  /* 0x000000415200720c */ /* 0x080fe40003f26270 */
[----:B------:R-:W-:-:S02]  /*0240*/  ISETP.GE.AND P3, PT, R84, R65, PT ;  /* 0x000000415400720c */ /* 0x000fc40003f66270 */
[C---:B------:R-:W-:Y:S01]  /*0250*/  LOP3.LUT R28, R74.reuse, 0xc0, RZ, 0xfc, !PT ;  /* 0x000000c04a1c7812 */ /* 0x040fe200078efcff */
[----:B------:R-:W-:Y:S01]  /*0260*/  IMAD.MOV.U32 R86, RZ, RZ, RZ ;  /* 0x000000ffff567224 */ /* 0x000fe200078e00ff */
[----:B------:R-:W-:Y:S02]  /*0270*/  LOP3.LUT R30, R74, 0xe0, RZ, 0xfc, !PT ;  /* 0x000000e04a1e7812 */ /* 0x000fe400078efcff */
[----:B------:R-:W-:Y:S02]  /*0280*/  ISETP.GE.AND P5, PT, R28, R65, PT ;  /* 0x000000411c00720c */ /* 0x000fe40003fa6270 */
[----:B------:R-:W-:Y:S02]  /*0290*/  CS2R R62, SRZ ;  /* 0x00000000003e7805 */ /* 0x000fe4000001ff00 */
[C---:B------:R-:W-:Y:S01]  /*02a0*/  LOP3.LUT R18, R74.reuse, 0x120, RZ, 0xfc, !PT ;  /* 0x000001204a127812 */ /* 0x040fe200078efcff */
[----:B------:R-:W4:Y:S01]  /*02b0*/  @!P1 LDG.E.U16 R19, desc[UR4][R2.64+0x100] ;  /* 0x0001000402139981 */ /* 0x000f22000c1e1500 */
[----:B------:R-:W-:Y:S01]  /*02c0*/  LOP3.LUT R34, R74, 0x100, RZ, 0xfc, !PT ;  /* 0x000001004a227812 */ /* 0x000fe200078efcff */
[----:B------:R-:W-:Y:S01]  /*02d0*/  IMAD.MOV.U32 R31, RZ, RZ, RZ ;  /* 0x000000ffff1f7224 */ /* 0x000fe200078e00ff */
[----:B------:R-:W-:Y:S01]  /*02e0*/  CS2R R36, SRZ ;  /* 0x0000000000247805 */ /* 0x000fe2000001ff00 */
[----:B------:R-:W4:Y:S01]  /*02f0*/  @!P3 LDG.E.U16 R13, desc[UR4][R4.64+0x140] ;  /* 0x00014004040db981 */ /* 0x000f22000c1e1500 */
[----:B------:R-:W-:Y:S01]  /*0300*/  IMAD.MOV.U32 R29, RZ, RZ, RZ ;  /* 0x000000ffff1d7224 */ /* 0x000fe200078e00ff */
[----:B------:R-:W-:-:S02]  /*0310*/  CS2R R32, SRZ ;  /* 0x0000000000207805 */ /* 0x000fc4000001ff00 */
[----:B------:R-:W-:Y:S01]  /*0320*/  CS2R R38, SRZ ;  /* 0x0000000000267805 */ /* 0x000fe2000001ff00 */
[----:B--2---:R-:W-:Y:S02]  /*0330*/  @!P2 HADD2.F32 R86, -RZ, R0.H0_H0 ;  /* 0x20000000ff56a230 */ /* 0x004fe40000004100 */
[----:B------:R-:W2:Y:S01]  /*0340*/  @!P1 LDG.E.U16 R0, desc[UR4][R4.64+0x100] ;  /* 0x0001000404009981 */ /* 0x000ea2000c1e1500 */
[----:B---3--:R-:W-:Y:S01]  /*0350*/  @!P2 HADD2.F32 R63, -RZ, R12.H0_H0 ;  /* 0x2000000cff3fa230 */ /* 0x008fe20000004100 */
[-C--:B------:R-:W-:Y:S02]  /*0360*/  ISETP.GE.AND P2, PT, R30, R65.reuse, PT ;  /* 0x000000411e00720c */ /* 0x080fe40003f46270 */
[----:B------:R-:W3:Y:S01]  /*0370*/  @!P3 LDG.E.U16 R12, desc[UR4][R2.64+0x140] ;  /* 0x00014004020cb981 */ /* 0x000ee2000c1e1500 */
[----:B----4-:R-:W-:Y:S02]  /*0380*/  @!P6 HADD2.F32 R31, -RZ, R8.H0_H0 ;  /* 0x20000008ff1fe230 */ /* 0x010fe40000004100 */
[----:B------:R-:W-:Y:S01]  /*0390*/  @!P6 HADD2.F32 R36, -RZ, R9.H0_H0 ;  /* 0x20000009ff24e230 */ /* 0x000fe20000004100 */
[----:B------:R-:W-:Y:S01]  /*03a0*/  ISETP.GE.AND P6, PT, R18, R65, PT ;  /* 0x000000411200720c */ /* 0x000fe20003fc6270 */
[----:B------:R-:W-:-:S02]  /*03b0*/  @!P4 HADD2.F32 R29, -RZ, R6.H0_H0 ;  /* 0x20000006ff1dc230 */ /* 0x000fc40000004100 */
[----:B------:R-:W4:Y:S01]  /*03c0*/  @!P5 LDG.E.U16 R6, desc[UR4][R2.64+0x180] ;  /* 0x000180040206d981 */ /* 0x000f22000c1e1500 */
[----:B------:R-:W-:Y:S01]  /*03d0*/  @!P4 HADD2.F32 R32, -RZ, R7.H0_H0 ;  /* 0x20000007ff20c230 */ /* 0x000fe20000004100 */
[----:B------:R-:W-:Y:S02]  /*03e0*/  ISETP.GE.AND P4, PT, R34, R65, PT ;  /* 0x000000412200720c */ /* 0x000fe40003f86270 */
        /* <DEDUP_REMOVED lines=8> */
[----:B------:R-:W-:-:S02]  /*0470*/  @!P0 HADD2.F32 R33, -RZ, R10.H0_H0 ;  /* 0x2000000aff218230 */ /* 0x000fc40000004100 */
[----:B------:R-:W-:Y:S01]  /*0480*/  @!P0 HADD2.F32 R38, -RZ, R11.H0_H0 ;  /* 0x2000000bff268230 */ /* 0x000fe20000004100 */
[----:B------:R-:W-:-:S13]  /*0490*/  ISETP.GE.AND P0, PT, R18, R65, PT ;  /* 0x000000411200720c */ /* 0x000fda0003f06270 */
[----:B------:R-:W4:Y:S04]  /*04a0*/  @!P0 LDG.E.U16 R10, desc[UR4][R2.64+0x280] ;  /* 0x00028004020a8981 */ /* 0x000f28000c1e1500 */
[----:B------:R-:W4:Y:S01]  /*04b0*/  @!P0 LDG.E.U16 R11, desc[UR4][R4.64+0x280] ;  /* 0x00028004040b8981 */ /* 0x000f22000c1e1500 */
[----:B------:R-:W-:Y:S01]  /*04c0*/  LOP3.LUT R18, R74, 0x160, RZ, 0xfc, !PT ;  /* 0x000001604a127812 */ /* 0x000fe200078efcff */
[----:B------:R-:W-:Y:S01]  /*04d0*/  IMAD.MOV.U32 R35, RZ, RZ, RZ ;  /* 0x000000ffff237224 */ /* 0x000fe200078e00ff */
[----:B------:R-:W-:Y:S01]  /*04e0*/  CS2R R40, SRZ ;  /* 0x0000000000287805 */ /* 0x000fe2000001ff00 */
[----:B------:R-:W-:Y:S01]  /*04f0*/  @!P1 HADD2.F32 R35, -RZ, R19.H0_H0 ;  /* 0x20000013ff239230 */ /* 0x000fe20000004100 */
[----:B------:R-:W-:Y:S01]  /*0500*/  CS2R R42, SRZ ;  /* 0x00000000002a7805 */ /* 0x000fe2000001ff00 */
[----:B------:R-:W-:Y:S01]  /*0510*/  @!P3 HADD2.F32 R42, -RZ, R13.H0_H0 ;  /* 0x2000000dff2ab230 */ /* 0x000fe20000004100 */
[----:B------:R-:W-:-:S02]  /*0520*/  CS2R R44, SRZ ;  /* 0x00000000002c7805 */ /* 0x000fc4000001ff00 */
[----:B------:R-:W-:Y:S02]  /*0530*/  CS2R R46, SRZ ;  /* 0x00000000002e7805 */ /* 0x000fe4000001ff00 */
[----:B------:R-:W-:Y:S02]  /*0540*/  CS2R R50, SRZ ;  /* 0x0000000000327805 */ /* 0x000fe4000001ff00 */
[----:B------:R-:W-:Y:S02]  /*0550*/  CS2R R48, SRZ ;  /* 0x0000000000307805 */ /* 0x000fe4000001ff00 */
[----:B------:R-:W-:Y:S01]  /*0560*/  CS2R R52, SRZ ;  /* 0x0000000000347805 */ /* 0x000fe2000001ff00 */
[----:B--2---:R-:W-:Y:S01]  /*0570*/  @!P1 HADD2.F32 R40, -RZ, R0.H0_H0 ;  /* 0x20000000ff289230 */ /* 0x004fe20000004100 */
[----:B------:R-:W-:Y:S02]  /*0580*/  ISETP.GE.AND P1, PT, R18, R65, PT ;  /* 0x000000411200720c */ /* 0x000fe40003f26270 */
[C---:B------:R-:W-:Y:S01]  /*0590*/  LOP3.LUT R0, R74.reuse, 0x180, RZ, 0xfc, !PT ;  /* 0x000001804a007812 */ /* 0x040fe200078efcff */
[----:B---3--:R-:W-:Y:S01]  /*05a0*/  @!P3 HADD2.F32 R37, -RZ, R12.H0_H0 ;  /* 0x2000000cff25b230 */ /* 0x008fe20000004100 */
[----:B------:R-:W-:-:S02]  /*05b0*/  LOP3.LUT R12, R74, 0x1a0, RZ, 0xfc, !PT ;  /* 0x000001a04a0c7812 */ /* 0x000fc400078efcff */
[----:B------:R-:W-:Y:S01]  /*05c0*/  ISETP.GE.AND P3, PT, R0, R65, PT ;  /* 0x000000410000720c */ /* 0x000fe20003f66270 */
[----:B----4-:R-:W-:Y:S01]  /*05d0*/  @!P5 HADD2.F32 R39, -RZ, R6.H0_H0 ;  /* 0x20000006ff27d230 */ /* 0x010fe20000004100 */
[----:B------:R-:W-:-:S05]  /*05e0*/  LOP3.LUT R6, R74, 0x1c0, RZ, 0xfc, !PT ;  /* 0x000001c04a067812 */ /* 0x000fca00078efcff */
[----:B------:R-:W2:Y:S01]  /*05f0*/  @!P1 LDG.E.U16 R0, desc[UR4][R4.64+0x2c0] ;  /* 0x0002c00404009981 */ /* 0x000ea2000c1e1500 */
[----:B------:R-:W-:Y:S01]  /*0600*/  @!P5 HADD2.F32 R44, -RZ, R7.H0_H0 ;  /* 0x20000007ff2cd230 */ /* 0x000fe20000004100 */
[----:B------:R-:W-:-:S04]  /*0610*/  ISETP.GE.AND P5, PT, R12, R65, PT ;  /* 0x000000410c00720c */ /* 0x000fc80003fa6270 */
[----:B------:R-:W3:Y:S01]  /*0620*/  @!P3 LDG.E.U16 R7, desc[UR4][R4.64+0x300] ;  /* 0x000300040407b981 */ /* 0x000ee2000c1e1500 */
[----:B------:R-:W-:Y:S01]  /*0630*/  @!P2 HADD2.F32 R41, -RZ, R14.H0_H0 ;  /* 0x2000000eff29a230 */ /* 0x000fe20000004100 */
[----:B------:R-:W-:Y:S02]  /*0640*/  LOP3.LUT R12, R74, 0x1e0, RZ, 0xfc, !PT ;  /* 0x000001e04a0c7812 */ /* 0x000fe400078efcff */
[----:B------:R-:W4:Y:S01]  /*0650*/  @!P1 LDG.E.U16 R19, desc[UR4][R2.64+0x2c0] ;  /* 0x0002c00402139981 */ /* 0x000f22000c1e1500 */
[----:B------:R-:W-:Y:S01]  /*0660*/  @!P2 HADD2.F32 R46, -RZ, R15.H0_H0 ;  /* 0x2000000fff2ea230 */ /* 0x000fe20000004100 */
[----:B------:R-:W-:Y:S02]  /*0670*/  ISETP.GE.AND P2, PT, R6, R65, PT ;  /* 0x000000410600720c */ /* 0x000fe40003f46270 */
[----:B------:R-:W-:Y:S01]  /*0680*/  LOP3.LUT R18, R74, 0x200, RZ, 0xfc, !PT ;  /* 0x000002004a127812 */ /* 0x000fe200078efcff */
[----:B------:R-:W4:Y:S01]  /*0690*/  @!P3 LDG.E.U16 R6, desc[UR4][R2.64+0x300] ;  /* 0x000300040206b981 */ /* 0x000f22000c1e1500 */
[----:B------:R-:W-:-:S02]  /*06a0*/  @!P6 HADD2.F32 R45, -RZ, R8.H0_H0 ;  /* 0x20000008ff2de230 */ /* 0x000fc40000004100 */
[----:B------:R-:W-:Y:S01]  /*06b0*/  @!P6 HADD2.F32 R50, -RZ, R9.H0_H0 ;  /* 0x20000009ff32e230 */ /* 0x000fe20000004100 */
[----:B------:R-:W-:Y:S01]  /*06c0*/  ISETP.GE.AND P6, PT, R18, R65, PT ;  /* 0x000000411200720c */ /* 0x000fe20003fc6270 */
[----:B------:R-:W4:Y:S01]  /*06d0*/  @!P5 LDG.E.U16 R13, desc[UR4][R4.64+0x340] ;  /* 0x00034004040dd981 */ /* 0x000f22000c1e1500 */
[----:B------:R-:W-:-:S04]  /*06e0*/  @!P4 HADD2.F32 R43, -RZ, R16.H0_H0 ;  /* 0x20000010ff2bc230 */ /* 0x000fc80000004100 */
        /* <DEDUP_REMOVED lines=15> */
[----:B------:R-:W-:Y:S02]  /*07e0*/  CS2R R54, SRZ ;  /* 0x0000000000367805 */ /* 0x000fe4000001ff00 */
[----:B------:R-:W-:Y:S02]  /*07f0*/  CS2R R56, SRZ ;  /* 0x0000000000387805 */ /* 0x000fe4000001ff00 */
[----:B------:R-:W-:Y:S02]  /*0800*/  CS2R R58, SRZ ;  /* 0x00000000003a7805 */ /* 0x000fe4000001ff00 */
[----:B------:R-:W-:-:S02]  /*0810*/  LOP3.LUT R18, R74, 0x240, RZ, 0xfc, !PT ;  /* 0x000002404a127812 */ /* 0x000fc400078efcff */
[----:B------:R-:W-:Y:S02]  /*0820*/  CS2R R60, SRZ ;  /* 0x00000000003c7805 */ /* 0x000fe4000001ff00 */
[C---:B------:R-:W-:Y:S01]  /*0830*/  LOP3.LUT R68, R74.reuse, 0x2e0, RZ, 0xfc, !PT ;  /* 0x000002e04a447812 */ /* 0x040fe200078efcff */
[----:B------:R-:W-:Y:S01]  /*0840*/  IMAD.MOV.U32 R66, RZ, RZ, RZ ;  /* 0x000000ffff427224 */ /* 0x000fe200078e00ff */
[C---:B------:R-:W-:Y:S02]  /*0850*/  LOP3.LUT R64, R74.reuse, 0x2c0, RZ, 0xfc, !PT ;  /* 0x000002c04a407812 */ /* 0x040fe400078efcff */
[C---:B------:R-:W-:Y:S01]  /*0860*/  LOP3.LUT R72, R74.reuse, 0x300, RZ, 0xfc, !PT ;  /* 0x000003004a487812 */ /* 0x040fe200078efcff */
[----:B------:R-:W-:Y:S02]  /*0870*/  IMAD.MOV.U32 R70, RZ, RZ, RZ ;  /* 0x000000ffff467224 */ /* 0x000fe400078e00ff */
[----:B--2---:R-:W-:Y:S01]  /*0880*/  @!P1 HADD2.F32 R54, -RZ, R0.H0_H0 ;  /* 0x20000000ff369230 */ /* 0x004fe20000004100 */
[----:B------:R-:W-:Y:S01]  /*0890*/  LOP3.LUT R0, R74, 0x260, RZ, 0xfc, !PT ;  /* 0x000002604a007812 */ /* 0x000fe200078efcff */
[----:B---3--:R-:W-:-:S02]  /*08a0*/  @!P3 HADD2.F32 R56, -RZ, R7.H0_H0 ;  /* 0x20000007ff38b230 */ /* 0x008fc40000004100 */
[----:B----4-:R-:W-:Y:S01]  /*08b0*/  @!P3 HADD2.F32 R51, -RZ, R6.H0_H0 ;  /* 0x20000006ff33b230 */ /* 0x010fe20000004100 */
[-C--:B------:R-:W-:Y:S02]  /*08c0*/  ISETP.GE.AND P3, PT, R0, R65.reuse, PT ;  /* 0x000000410000720c */ /* 0x080fe40003f66270 */
[----:B------:R-:W-:Y:S01]  /*08d0*/  LOP3.LUT R0, R74, 0x280, RZ, 0xfc, !PT ;  /* 0x000002804a007812 */ /* 0x000fe200078efcff */
[----:B------:R-:W-:Y:S02]  /*08e0*/  @!P5 HADD2.F32 R58, -RZ, R13.H0_H0 ;  /* 0x2000000dff3ad230 */ /* 0x000fe40000004100 */
[----:B------:R-:W-:Y:S01]  /*08f0*/  @!P1 HADD2.F32 R49, -RZ, R19.H0_H0 ;  /* 0x20000013ff319230 */ /* 0x000fe20000004100 */
[-C--:B------:R-:W-:Y:S01]  /*0900*/  ISETP.GE.AND P1, PT, R18, R65.reuse, PT ;  /* 0x000000411200720c */ /* 0x080fe20003f26270 */
[----:B------:R-:W-:Y:S02]  /*0910*/  @!P2 HADD2.F32 R55, -RZ, R14.H0_H0 ;  /* 0x2000000eff37a230 */ /* 0x000fe40000004100 */
[----:B------:R-:W-:Y:S01]  /*0920*/  @!P5 HADD2.F32 R53, -RZ, R12.H0_H0 ;  /* 0x2000000cff35d230 */ /* 0x000fe20000004100 */
[----:B------:R-:W-:Y:S01]  /*0930*/  ISETP.GE.AND P5, PT, R0, R65, PT ;  /* 0x000000410000720c */ /* 0x000fe20003fa6270 */
[----:B------:R-:W-:Y:S01]  /*0940*/  @!P2 HADD2.F32 R60, -RZ, R15.H0_H0 ;  /* 0x2000000fff3ca230 */ /* 0x000fe20000004100 */
[----:B------:R-:W-:Y:S01]  /*0950*/  LOP3.LUT R0, R74, 0x2a0, RZ, 0xfc, !PT ;  /* 0x000002a04a007812 */ /* 0x000fe200078efcff */
[----:B------:R-:W-:-:S06]  /*0960*/  @!P6 HADD2.F32 R59, -RZ, R9.H0_H0 ;  /* 0x20000009ff3be230 */ /* 0x000fcc0000004100 */
[----:B------:R-:W2:Y:S01]  /*0970*/  @!P1 LDG.E.U16 R15, desc[UR4][R2.64+0x480] ;  /* 0x00048004020f9981 */ /* 0x000ea2000c1e1500 */
[-C--:B------:R-:W-:Y:S01]  /*0980*/  ISETP.GE.AND P2, PT, R0, R65.reuse, PT ;  /* 0x000000410000720c */ /* 0x080fe20003f46270 */
[----:B------:R-:W-:Y:S01]  /*0990*/  @!P6 HADD2.F32 R66, -RZ, R17.H0_H0 ;  /* 0x20000011ff42e230 */ /* 0x000fe20000004100 */
[----:B------:R-:W-:Y:S01]  /*09a0*/  ISETP.GE.AND P6, PT, R68, R65, PT ;  /* 0x000000414400720c */ /* 0x000fe20003fc6270 */
[----:B------:R-:W3:Y:S01]  /*09b0*/  @!P3 LDG.E.U16 R7, desc[UR4][R2.64+0x4c0] ;  /* 0x0004c0040207b981 */ /* 0x000ee2000c1e1500 */
[----:B------:R-:W-:-:S03]  /*09c0*/  @!P4 HADD2.F32 R57, -RZ, R16.H0_H0 ;  /* 0x20000010ff39c230 */ /* 0x000fc60000004100 */
        /* <DEDUP_REMOVED lines=12> */
[----:B------:R-:W-:-:S02]  /*0a90*/  @!P0 HADD2.F32 R61, -RZ, R10.H0_H0 ;  /* 0x2000000aff3d8230 */ /* 0x000fc40000004100 */
[----:B------:R-:W-:Y:S01]  /*0aa0*/  @!P0 HADD2.F32 R70, -RZ, R11.H0_H0 ;  /* 0x2000000bff468230 */ /* 0x000fe20000004100 */
[----:B------:R-:W-:-:S13]  /*0ab0*/  ISETP.GE.AND P0, PT, R72, R65, PT ;  /* 0x000000414800720c */ /* 0x000fda0003f06270 */
[----:B------:R-:W4:Y:S04]  /*0ac0*/  @!P0 LDG.E.U16 R0, desc[UR4][R2.64+0x600] ;  /* 0x0006000402008981 */ /* 0x000f28000c1e1500 */
[----:B------:R-:W4:Y:S01]  /*0ad0*/  @!P0 LDG.E.U16 R67, desc[UR4][R4.64+0x600] ;  /* 0x0006000404438981 */ /* 0x000f22000c1e1500 */
[----:B------:R-:W-:Y:S01]  /*0ae0*/  IMAD.MOV.U32 R26, RZ, RZ, RZ ;  /* 0x000000ffff1a7224 */ /* 0x000fe200078e00ff */
[----:B------:R-:W-:Y:S02]  /*0af0*/  CS2R R18, SRZ ;  /* 0x0000000000127805 */ /* 0x000fe4000001ff00 */
[----:B------:R-:W-:Y:S01]  /*0b00*/  CS2R R22, SRZ ;  /* 0x0000000000167805 */ /* 0x000fe2000001ff00 */
[----:B------:R-:W-:Y:S01]  /*0b10*/  IMAD.MOV.U32 R21, RZ, RZ, RZ ;  /* 0x000000ffff157224 */ /* 0x000fe200078e00ff */
[C---:B------:R-:W-:Y:S01]  /*0b20*/  LOP3.LUT R17, R74.reuse, 0x340, RZ, 0xfc, !PT ;  /* 0x000003404a117812 */ /* 0x040fe200078efcff */
[----:B------:R-:W-:Y:S01]  /*0b30*/  IMAD.MOV.U32 R11, RZ, RZ, RZ ;  /* 0x000000ffff0b7224 */ /* 0x000fe200078e00ff */
[C---:B------:R-:W-:Y:S01]  /*0b40*/  LOP3.LUT R16, R74.reuse, 0x360, RZ, 0xfc, !PT ;  /* 0x000003604a107812 */ /* 0x040fe200078efcff */
[----:B------:R-:W-:Y:S01]  /*0b50*/  IMAD.MOV.U32 R24, RZ, RZ, RZ ;  /* 0x000000ffff187224 */ /* 0x000fe200078e00ff */
[----:B------:R-:W-:-:S02]  /*0b60*/  LOP3.LUT R10, R74, 0x3a0, RZ, 0xfc, !PT ;  /* 0x000003a04a0a7812 */ /* 0x000fc400078efcff */
[C---:B------:R-:W-:Y:S01]  /*0b70*/  LOP3.LUT R20, R74.reuse, 0x320, RZ, 0xfc, !PT ;  /* 0x000003204a147812 */ /* 0x040fe200078efcff */
[----:B--2---:R-:W-:Y:S02]  /*0b80*/  @!P1 HADD2.F32 R26, -RZ, R15.H0_H0 ;  /* 0x2000000fff1a9230 */ /* 0x004fe40000004100 */
[----:B---3--:R-:W-:Y:S02]  /*0b90*/  @!P3 HADD2.F32 R24, -RZ, R7.H0_H0 ;  /* 0x20000007ff18b230 */ /* 0x008fe40000004100 */
[----:B----4-:R-:W-:Y:S01]  /*0ba0*/  @!P5 HADD2.F32 R22, -RZ, R12.H0_H0 ;  /* 0x2000000cff16d230 */ /* 0x010fe20000004100 */
[C---:B------:R-:W-:Y:S01]  /*0bb0*/  LOP3.LUT R12, R74.reuse, 0x380, RZ, 0xfc, !PT ;  /* 0x000003804a0c7812 */ /* 0x040fe200078efcff */
[----:B------:R-:W-:Y:S02]  /*0bc0*/  @!P3 HADD2.F32 R21, -RZ, R8.H0_H0 ;  /* 0x20000008ff15b230 */ /* 0x000fe40000004100 */
[----:B------:R-:W-:Y:S01]  /*0bd0*/  @!P2 HADD2.F32 R18, -RZ, R14.H0_H0 ;  /* 0x2000000eff12a230 */ /* 0x000fe20000004100 */
[----:B------:R-:W-:Y:S01]  /*0be0*/  CS2R R14, SRZ ;  /* 0x00000000000e7805 */ /* 0x000fe2000001ff00 */
[----:B------:R-:W-:Y:S01]  /*0bf0*/  @!P2 HADD2.F32 R15, -RZ, R9.H0_H0 ;  /* 0x20000009ff0fa230 */ /* 0x000fe20000004100 */
[----:B------:R-:W-:Y:S01]  /*0c00*/  LOP3.LUT R9, R74, 0x3c0, RZ, 0xfc, !PT ;  /* 0x000003c04a097812 */ /* 0x000fe200078efcff */
[----:B------:R-:W-:Y:S01]  /*0c10*/  IMAD.MOV.U32 R8, RZ, RZ, RZ ;  /* 0x000000ffff087224 */ /* 0x000fe200078e00ff */
[----:B------:R-:W-:Y:S01]  /*0c20*/  ISETP.GE.AND P2, PT, R17, R65, PT ;  /* 0x000000411100720c */ /* 0x000fe20003f46270 */
[----:B------:R-:W-:-:S02]  /*0c30*/  @!P5 HADD2.F32 R19, -RZ, R13.H0_H0 ;  /* 0x2000000dff13d230 */ /* 0x000fc40000004100 */
[----:B------:R-:W-:Y:S02]  /*0c40*/  IMAD.MOV.U32 R13, RZ, RZ, RZ ;  /* 0x000000ffff0d7224 */ /* 0x000fe400078e00ff */
[----:B------:R-:W-:Y:S01]  /*0c50*/  @!P6 HADD2.F32 R11, -RZ, R73.H0_H0 ;  /* 0x20000049ff0be230 */ /* 0x000fe20000004100 */
[-C--:B------:R-:W-:Y:S01]  /*0c60*/  ISETP.GE.AND P3, PT, R16, R65.reuse, PT ;  /* 0x000000411000720c */ /* 0x080fe20003f66270 */
[----:B------:R-:W-:Y:S01]  /*0c70*/  @!P6 HADD2.F32 R8, -RZ, R75.H0_H0 ;  /* 0x2000004bff08e230 */ /* 0x000fe20000004100 */
[----:B------:R-:W-:Y:S01]  /*0c80*/  ISETP.GE.AND P6, PT, R9, R65, PT ;  /* 0x000000410900720c */ /* 0x000fe20003fc6270 */
[----:B------:R-:W-:-:S04]  /*0c90*/  @!P4 HADD2.F32 R14, -RZ, R69.H0_H0 ;  /* 0x20000045ff0ec230 */ /* 0x000fc80000004100 */
[----:B------:R-:W2:Y:S01]  /*0ca0*/  @!P2 LDG.E.U16 R69, desc[UR4][R2.64+0x680] ;  /* 0x000680040245a981 */ /* 0x000ea2000c1e1500 */
[----:B------:R-:W-:Y:S01]  /*0cb0*/  @!P4 HADD2.F32 R13, -RZ, R71.H0_H0 ;  /* 0x20000047ff0dc230 */ /* 0x000fe20000004100 */
[----:B------:R-:W-:-:S04]  /*0cc0*/  ISETP.GE.AND P4, PT, R12, R65, PT ;  /* 0x000000410c00720c */ /* 0x000fc80003f86270 */
[----:B------:R-:W3:Y:S04]  /*0cd0*/  @!P3 LDG.E.U16 R85, desc[UR4][R2.64+0x6c0] ;  /* 0x0006c0040255b981 */ /* 0x000ee8000c1e1500 */
[----:B------:R-:W4:Y:S05]  /*0ce0*/  @!P6 LDG.E.U16 R81, desc[UR4][R2.64+0x780] ;  /* 0x000780040251e981 */ /* 0x000f2a000c1e1500 */
[----:B------:R-:W4:Y:S01]  /*0cf0*/  @!P4 LDG.E.U16 R87, desc[UR4][R2.64+0x700] ;  /* 0x000700040257c981 */ /* 0x000f22000c1e1500 */
[-C--:B------:R-:W-:Y:S01]  /*0d00*/  ISETP.GE.AND P5, PT, R10, R65.reuse, PT ;  /* 0x000000410a00720c */ /* 0x080fe20003fa6270 */
[----:B------:R-:W-:Y:S01]  /*0d10*/  @!P1 HADD2.F32 R23, -RZ, R6.H0_H0 ;  /* 0x20000006ff179230 */ /* 0x000fe20000004100 */
[----:B------:R-:W-:-:S11]  /*0d20*/  ISETP.GE.AND P1, PT, R20, R65, PT ;  /* 0x000000411400720c */ /* 0x000fd60003f26270 */
[----:B------:R-:W4:Y:S04]  /*0d30*/  @!P5 LDG.E.U16 R88, desc[UR4][R2.64+0x740] ;  /* 0x000740040258d981 */ /* 0x000f28000c1e1500 */
[----:B------:R-:W4:Y:S04]  /*0d40*/  @!P1 LDG.E.U16 R77, desc[UR4][R4.64+0x640] ;  /* 0x00064004044d9981 */ /* 0x000f28000c1e1500 */
[----:B------:R-:W4:Y:S01]  /*0d50*/  @!P1 LDG.E.U16 R89, desc[UR4][R2.64+0x640] ;  /* 0x0006400402599981 */ /* 0x000f22000c1e1500 */
[----:B------:R-:W-:Y:S01]  /*0d60*/  CS2R R6, SRZ ;  /* 0x0000000000067805 */ /* 0x000fe2000001ff00 */
[----:B------:R-:W-:Y:S01]  /*0d70*/  @!P0 HADD2.F32 R7, -RZ, R0.H0_H0 ;  /* 0x20000000ff078230 */ /* 0x000fe20000004100 */
[----:B------:R-:W-:Y:S01]  /*0d80*/  LOP3.LUT R0, R74, 0x3e0, RZ, 0xfc, !PT ;  /* 0x000003e04a007812 */ /* 0x000fe200078efcff */
[----:B------:R-:W-:-:S03]  /*0d90*/  @!P0 HADD2.F32 R6, -RZ, R67.H0_H0 ;  /* 0x20000043ff068230 */ /* 0x000fc60000004100 */
[----:B------:R-:W-:-:S13]  /*0da0*/  ISETP.GE.AND P0, PT, R0, R65, PT ;  /* 0x000000410000720c */ /* 0x000fda0003f06270 */
[----:B------:R-:W4:Y:S01]  /*0db0*/  @!P0 LDG.E.U16 R79, desc[UR4][R2.64+0x7c0] ;  /* 0x0007c004024f8981 */ /* 0x000f22000c1e1500 */
[----:B------:R-:W-:Y:S02]  /*0dc0*/  IMAD.MOV.U32 R73, RZ, RZ, RZ ;  /* 0x000000ffff497224 */ /* 0x000fe400078e00ff */
        /* <DEDUP_REMOVED lines=19> */
[----:B------:R-:W-:-:S03]  /*0f00*/  IMAD.MOV.U32 R67, RZ, RZ, RZ ;  /* 0x000000ffff437224 */ /* 0x000fc600078e00ff */
[----:B------:R-:W-:-:S04]  /*0f10*/  FADD.FTZ R90, R90, R57 ;  /* 0x000000395a5a7221 */ /* 0x000fc80000010000 */
[----:B------:R-:W-:Y:S01]  /*0f20*/  FADD.FTZ R90, R90, R59 ;  /* 0x0000003b5a5a7221 */ /* 0x000fe20000010000 */
[----:B------:R-:W-:Y:S02]  /*0f30*/  IMAD.MOV.U32 R71, RZ, RZ, RZ ;  /* 0x000000ffff477224 */ /* 0x000fe400078e00ff */
[----:B--2---:R-:W-:Y:S02]  /*0f40*/  @!P2 HADD2.F32 R73, -RZ, R69.H0_H0 ;  /* 0x20000045ff49a230 */ /* 0x004fe40000004100 */
[----:B------:R-:W-:Y:S02]  /*0f50*/  IMAD.MOV.U32 R69, RZ, RZ, RZ ;  /* 0x000000ffff457224 */ /* 0x000fe400078e00ff */
[----:B---3--:R-:W-:Y:S02]  /*0f60*/  @!P3 HADD2.F32 R75, -RZ, R85.H0_H0 ;  /* 0x20000055ff4bb230 */ /* 0x008fe40000004100 */
[----:B------:R-:W2:Y:S01]  /*0f70*/  @!P2 LDG.E.U16 R85, desc[UR4][R4.64+0x680] ;  /* 0x000680040455a981 */ /* 0x000ea2000c1e1500 */
[----:B----4-:R-:W-:-:S03]  /*0f80*/  @!P6 HADD2.F32 R65, -RZ, R81.H0_H0 ;  /* 0x20000051ff41e230 */ /* 0x010fc60000004100 */
[----:B------:R-:W3:Y:S01]  /*0f90*/  @!P4 LDG.E.U16 R81, desc[UR4][R4.64+0x700] ;  /* 0x000700040451c981 */ /* 0x000ee2000c1e1500 */
[----:B------:R-:W-:-:S03]  /*0fa0*/  @!P4 HADD2.F32 R69, -RZ, R87.H0_H0 ;  /* 0x20000057ff45c230 */ /* 0x000fc60000004100 */
[----:B------:R-:W4:Y:S01]  /*0fb0*/  @!P3 LDG.E.U16 R87, desc[UR4][R4.64+0x6c0] ;  /* 0x0006c0040457b981 */ /* 0x000f22000c1e1500 */
[----:B------:R-:W-:Y:S02]  /*0fc0*/  @!P5 HADD2.F32 R67, -RZ, R88.H0_H0 ;  /* 0x20000058ff43d230 */ /* 0x000fe40000004100 */
[----:B------:R-:W-:Y:S02]  /*0fd0*/  IMAD.MOV.U32 R88, RZ, RZ, RZ ;  /* 0x000000ffff587224 */ /* 0x000fe400078e00ff */
[----:B------:R-:W-:Y:S02]  /*0fe0*/  @!P1 HADD2.F32 R88, -RZ, R77.H0_H0 ;  /* 0x2000004dff589230 */ /* 0x000fe40000004100 */
[----:B------:R0:W5:Y:S02]  /*0ff0*/  @!P0 LDG.E.U16 R77, desc[UR4][R4.64+0x7c0] ;  /* 0x0007c004044d8981 */ /* 0x000164000c1e1500 */
[----:B0-----:R-:W-:-:S04]  /*1000*/  FADD.FTZ R5, R90, R61 ;  /* 0x0000003d5a057221 */ /* 0x001fc80000010000 */
[----:B------:R-:W-:-:S04]  /*1010*/  FADD.FTZ R5, R5, R26 ;  /* 0x0000001a05057221 */ /* 0x000fc80000010000 */
[----:B------:R-:W-:-:S04]  /*1020*/  FADD.FTZ R5, R5, R24 ;  /* 0x0000001805057221 */ /* 0x000fc80000010000 */
[----:B------:R-:W-:-:S04]  /*1030*/  FADD.FTZ R5, R5, R22 ;  /* 0x0000001605057221 */ /* 0x000fc80000010000 */
[----:B------:R-:W-:-:S04]  /*1040*/  FADD.FTZ R5, R5, R18 ;  /* 0x0000001205057221 */ /* 0x000fc80000010000 */
[----:B------:R-:W-:Y:S01]  /*1050*/  FADD.FTZ R4, R5, R14 ;  /* 0x0000000e05047221 */ /* 0x000fe20000010000 */
[----:B------:R-:W-:-:S03]  /*1060*/  @!P1 HADD2.F32 R71, -RZ, R89.H0_H0 ;  /* 0x20000059ff479230 */ /* 0x000fc60000004100 */
[----:B------:R-:W-:-:S04]  /*1070*/  FADD.FTZ R4, R4, R11 ;  /* 0x0000000b04047221 */ /* 0x000fc80000010000 */
[----:B------:R-:W-:-:S04]  /*1080*/  FADD.FTZ R4, R4, R7 ;  /* 0x0000000704047221 */ /* 0x000fc80000010000 */
[----:B------:R-:W-:-:S04]  /*1090*/  FADD.FTZ R4, R4, R71 ;  /* 0x0000004704047221 */ /* 0x000fc80000010000 */
[----:B------:R-:W-:-:S04]  /*10a0*/  FADD.FTZ R4, R4, R73 ;  /* 0x0000004904047221 */ /* 0x000fc80000010000 */
[----:B------:R-:W-:-:S04]  /*10b0*/  FADD.FTZ R4, R4, R75 ;  /* 0x0000004b04047221 */ /* 0x000fc80000010000 */
[----:B------:R-:W-:Y:S01]  /*10c0*/  FADD.FTZ R90, R4, R69 ;  /* 0x00000045045a7221 */ /* 0x000fe20000010000 */
[----:B------:R-:W-:-:S03]  /*10d0*/  IMAD.MOV.U32 R4, RZ, RZ, RZ ;  /* 0x000000ffff047224 */ /* 0x000fc600078e00ff */
[----:B------:R-:W-:Y:S01]  /*10e0*/  FADD.FTZ R90, R90, R67 ;  /* 0x000000435a5a7221 */ /* 0x000fe20000010000 */
[----:B------:R-:W-:-:S03]  /*10f0*/  @!P0 HADD2.F32 R4, -RZ, R79.H0_H0 ;  /* 0x2000004fff048230 */ /* 0x000fc60000004100 */
[----:B------:R-:W-:-:S04]  /*1100*/  FADD.FTZ R5, R90, R65 ;  /* 0x000000415a057221 */ /* 0x000fc80000010000 */
        /* <DEDUP_REMOVED lines=15> */
[----:B------:R-:W-:Y:S02]  /*1200*/  @!P5 HADD2.F32 R79, -RZ, R2.H0_H0 ;  /* 0x20000002ff4fd230 */ /* 0x000fe40000004100 */
[----:B0-----:R-:W-:Y:S01]  /*1210*/  FADD.FTZ R83, R93, R83 ;  /* 0x000000535d537221 */ /* 0x001fe20000010000 */
[----:B--2---:R-:W-:-:S02]  /*1220*/  @!P2 HADD2.F32 R90, -RZ, R85.H0_H0 ;  /* 0x20000055ff5aa230 */ /* 0x004fc40000004100 */
[----:B---3--:R-:W-:Y:S02]  /*1230*/  @!P4 HADD2.F32 R5, -RZ, R81.H0_H0 ;  /* 0x20000051ff05c230 */ /* 0x008fe40000004100 */
[----:B------:R-:W-:Y:S02]  /*1240*/  IMAD.MOV.U32 R81, RZ, RZ, RZ ;  /* 0x000000ffff517224 */ /* 0x000fe400078e00ff */
[----:B------:R-:W-:Y:S02]  /*1250*/  @!P6 HADD2.F32 R81, -RZ, R3.H0_H0 ;  /* 0x20000003ff51e230 */ /* 0x000fe40000004100 */
[----:B----4-:R-:W-:Y:S01]  /*1260*/  @!P3 HADD2.F32 R92, -RZ, R87.H0_H0 ;  /* 0x20000057ff5cb230 */ /* 0x010fe20000004100 */
[----:B------:R-:W-:Y:S06]  /*1270*/  @!P1 EXIT ;  /* 0x000000000000994d */ /* 0x000fec0003800000 */
[-C--:B------:R-:W-:Y:S01]  /*1280*/  ISETP.GE.AND P5, PT, R76, R25.reuse, PT ;  /* 0x000000194c00720c */ /* 0x080fe20003fa6270 */
[----:B------:R-:W-:Y:S01]  /*1290*/  ULDC.64 UR6, c[0x0][0x210] ;  /* 0x0000840000067ab9 */ /* 0x000fe20000000a00 */
[----:B------:R-:W0:Y:S01]  /*12a0*/  S2R R76, SR_TID.X ;  /* 0x00000000004c7919 */ /* 0x000e220000002100 */
[-C--:B------:R-:W-:Y:S01]  /*12b0*/  ISETP.GE.AND P6, PT, R74, R25.reuse, PT ;  /* 0x000000194a00720c */ /* 0x080fe20003fc6270 */
[----:B------:R-:W-:Y:S01]  /*12c0*/  IMAD.MOV.U32 R74, RZ, RZ, RZ ;  /* 0x000000ffff4a7224 */ /* 0x000fe200078e00ff */
[-C--:B------:R-:W-:Y:S01]  /*12d0*/  ISETP.GE.AND P1, PT, R80, R25.reuse, PT ;  /* 0x000000195000720c */ /* 0x080fe20003f26270 */
[----:B-----5:R-:W-:Y:S01]  /*12e0*/  @!P0 HADD2.F32 R74, -RZ, R77.H0_H0 ;  /* 0x2000004dff4a8230 */ /* 0x020fe20000004100 */
[-C--:B------:R-:W-:Y:S02]  /*12f0*/  ISETP.GE.AND P4, PT, R82, R25.reuse, PT ;  /* 0x000000195200720c */ /* 0x080fe40003f86270 */
[-C--:B------:R-:W-:Y:S02]  /*1300*/  ISETP.GE.AND P0, PT, R78, R25.reuse, PT ;  /* 0x000000194e00720c */ /* 0x080fe40003f06270 */
[----:B------:R-:W-:-:S02]  /*1310*/  ISETP.GE.AND P3, PT, R84, R25, PT ;  /* 0x000000195400720c */ /* 0x000fc40003f66270 */
[----:B------:R-:W-:Y:S01]  /*1320*/  SHF.R.S32.HI R78, RZ, 0x1f, R27 ;  /* 0x0000001fff4e7819 */ /* 0x000fe2000001141b */
[----:B------:R-:W-:Y:S01]  /*1330*/  @!P5 FFMA.FTZ R32, -R83, R32, R29 ;  /* 0x000000205320d223 */ /* 0x000fe2000001011d */
[----:B------:R-:W-:Y:S01]  /*1340*/  LEA R2, P2, R27, UR6, 0x1 ;  /* 0x000000061b027c11 */ /* 0x000fe2000f8408ff */
[C---:B------:R-:W-:Y:S02]  /*1350*/  @!P6 FFMA.FTZ R86, -R83.reuse, R86, R63 ;  /* 0x000000565356e223 */ /* 0x040fe4000001013f */
[----:B------:R-:W-:Y:S01]  /*1360*/  @!P1 FFMA.FTZ R38, -R83, R38, R33 ;  /* 0x0000002653269223 */ /* 0x000fe20000010121 */
[----:B------:R-:W-:Y:S01]  /*1370*/  LEA.HI.X R3, R27, UR7, R78, 0x1, P2 ;  /* 0x000000071b037c11 */ /* 0x000fe200090f0c4e */
[C---:B------:R-:W-:Y:S01]  /*1380*/  @!P4 FFMA.FTZ R40, -R83.reuse, R40, R35 ;  /* 0x000000285328c223 */ /* 0x040fe20000010123 */
[----:B------:R-:W-:Y:S01]  /*1390*/  @!P6 F2FP.F16.F32.PACK_AB R86, RZ, R86 ;  /* 0x00000056ff56e23e */ /* 0x000fe200000000ff */
[C---:B------:R-:W-:Y:S01]  /*13a0*/  @!P0 FFMA.FTZ R36, -R83.reuse, R36, R31 ;  /* 0x0000002453248223 */ /* 0x040fe2000001011f */
[----:B------:R-:W-:Y:S01]  /*13b0*/  ISETP.GE.AND P2, PT, R28, R25, PT ;  /* 0x000000191c00720c */ /* 0x000fe20003f46270 */
[----:B------:R-:W-:Y:S01]  /*13c0*/  @!P3 FFMA.FTZ R42, -R83, R42, R37 ;  /* 0x0000002a532ab223 */ /* 0x000fe20000010125 */
[----:B------:R-:W-:Y:S01]  /*13d0*/  @!P1 F2FP.F16.F32.PACK_AB R38, RZ, R38 ;  /* 0x00000026ff26923e */ /* 0x000fe200000000ff */
[----:B------:R1:W-:Y:S01]  /*13e0*/  @!P6 STG.E.U16 desc[UR4][R2.64], R86 ;  /* 0x000000560200e986 */ /* 0x0003e2000c101504 */
[----:B------:R-:W-:-:S02]  /*13f0*/  @!P5 F2FP.F16.F32.PACK_AB R32, RZ, R32 ;  /* 0x00000020ff20d23e */ /* 0x000fc400000000ff */
[-C--:B------:R-:W-:Y:S01]  /*1400*/  ISETP.GE.AND P6, PT, R30, R25.reuse, PT ;  /* 0x000000191e00720c */ /* 0x080fe20003fc6270 */
[----:B------:R1:W-:Y:S01]  /*1410*/  @!P1 STG.E.U16 desc[UR4][R2.64+0xc0], R38 ;  /* 0x0000c02602009986 */ /* 0x0003e2000c101504 */
[----:B------:R-:W-:Y:S02]  /*1420*/  @!P4 F2FP.F16.F32.PACK_AB R40, RZ, R40 ;  /* 0x00000028ff28c23e */ /* 0x000fe400000000ff */
[----:B------:R-:W-:Y:S01]  /*1430*/  @!P3 F2FP.F16.F32.PACK_AB R42, RZ, R42 ;  /* 0x0000002aff2ab23e */ /* 0x000fe200000000ff */
[----:B------:R1:W-:Y:S01]  /*1440*/  @!P5 STG.E.U16 desc[UR4][R2.64+0x40], R32 ;  /* 0x000040200200d986 */ /* 0x0003e2000c101504 */
[----:B0-----:R-:W-:Y:S01]  /*1450*/  LOP3.LUT R76, R76, 0x1f, RZ, 0xc0, !PT ;  /* 0x0000001f4c4c7812 */ /* 0x001fe200078ec0ff */
[----:B------:R-:W-:Y:S01]  /*1460*/  @!P2 FFMA.FTZ R44, -R83, R44, R39 ;  /* 0x0000002c532ca223 */ /* 0x000fe20000010127 */
[----:B------:R-:W-:Y:S01]  /*1470*/  ISETP.GE.AND P5, PT, R34, R25, PT ;  /* 0x000000192200720c */ /* 0x000fe20003fa6270 */
[----:B------:R1:W-:Y:S01]  /*1480*/  @!P4 STG.E.U16 desc[UR4][R2.64+0x100], R40 ;  /* 0x000100280200c986 */ /* 0x0003e2000c101504 */
[----:B------:R-:W-:-:S02]  /*1490*/  LOP3.LUT R28, R76, 0x120, RZ, 0xfc, !PT ;  /* 0x000001204c1c7812 */ /* 0x000fc400078efcff */
[----:B------:R-:W-:Y:S01]  /*14a0*/  @!P2 F2FP.F16.F32.PACK_AB R44, RZ, R44 ;  /* 0x0000002cff2ca23e */ /* 0x000fe200000000ff */
[C---:B------:R-:W-:Y:S01]  /*14b0*/  @!P6 FFMA.FTZ R46, -R83.reuse, R46, R41 ;  /* 0x0000002e532ee223 */ /* 0x040fe20000010129 */
[-C--:B------:R-:W-:Y:S01]  /*14c0*/  ISETP.GE.AND P1, PT, R28, R25.reuse, PT ;  /* 0x000000191c00720c */ /* 0x080fe20003f26270 */
[----:B------:R1:W-:Y:S01]  /*14d0*/  @!P3 STG.E.U16 desc[UR4][R2.64+0x140], R42 ;  /* 0x0001402a0200b986 */ /* 0x0003e2000c101504 */
[----:B------:R-:W-:Y:S02]  /*14e0*/  LOP3.LUT R28, R76, 0x140, RZ, 0xfc, !PT ;  /* 0x000001404c1c7812 */ /* 0x000fe400078efcff */
[----:B------:R-:W-:Y:S01]  /*14f0*/  @!P6 F2FP.F16.F32.PACK_AB R46, RZ, R46 ;  /* 0x0000002eff2ee23e */ /* 0x000fe200000000ff */
[----:B------:R1:W-:Y:S01]  /*1500*/  @!P2 STG.E.U16 desc[UR4][R2.64+0x180], R44 ;  /* 0x0001802c0200a986 */ /* 0x0003e2000c101504 */
[----:B------:R-:W-:Y:S01]  /*1510*/  ISETP.GE.AND P4, PT, R28, R25, PT ;  /* 0x000000191c00720c */ /* 0x000fe20003f86270 */
[----:B------:R-:W-:Y:S01]  /*1520*/  @!P5 FFMA.FTZ R48, -R83, R48, R43 ;  /* 0x000000305330d223 */ /* 0x000fe2000001012b */
[----:B------:R-:W-:Y:S01]  /*1530*/  LOP3.LUT R28, R76, 0x160, RZ, 0xfc, !PT ;  /* 0x000001604c1c7812 */ /* 0x000fe200078efcff */
[----:B------:R1:W-:Y:S01]  /*1540*/  @!P6 STG.E.U16 desc[UR4][R2.64+0x1c0], R46 ;  /* 0x0001c02e0200e986 */ /* 0x0003e2000c101504 */
[----:B------:R-:W-:-:S02]  /*1550*/  @!P0 F2FP.F16.F32.PACK_AB R36, RZ, R36 ;  /* 0x00000024ff24823e */ /* 0x000fc400000000ff */
[-C--:B------:R-:W-:Y:S01]  /*1560*/  ISETP.GE.AND P3, PT, R28, R25.reuse, PT ;  /* 0x000000191c00720c */ /* 0x080fe20003f66270 */
[C---:B------:R-:W-:Y:S01]  /*1570*/  @!P1 FFMA.FTZ R50, -R83.reuse, R50, R45 ;  /* 0x0000003253329223 */ /* 0x040fe2000001012d */
[----:B------:R-:W-:Y:S01]  /*1580*/  LOP3.LUT R28, R76, 0x180, RZ, 0xfc, !PT ;  /* 0x000001804c1c7812 */ /* 0x000fe200078efcff */
        /* <DEDUP_REMOVED lines=12> */
[-C--:B------:R-:W-:Y:S01]  /*1650*/  ISETP.GE.AND P5, PT, R28, R25.reuse, PT ;  /* 0x000000191c00720c */ /* 0x080fe20003fa6270 */
[----:B------:R-:W-:Y:S01]  /*1660*/  @!P2 FFMA.FTZ R56, -R83, R56, R51 ;  /* 0x000000385338a223 */ /* 0x000fe20000010133 */
[----:B------:R-:W-:Y:S01]  /*1670*/  LOP3.LUT R28, R76, 0x1e0, RZ, 0xfc, !PT ;  /* 0x000001e04c1c7812 */ /* 0x000fe200078efcff */
[----:B------:R1:W-:Y:S01]  /*1680*/  @!P4 STG.E.U16 desc[UR4][R2.64+0x280], R52 ;  /* 0x000280340200c986 */ /* 0x0003e2000c101504 */
[----:B------:R-:W-:-:S02]  /*1690*/  ISETP.GE.AND P0, PT, R64, R25, PT ;  /* 0x000000194000720c */ /* 0x000fc40003f06270 */
[-C--:B------:R-:W-:Y:S01]  /*16a0*/  ISETP.GE.AND P1, PT, R28, R25.reuse, PT ;  /* 0x000000191c00720c */ /* 0x080fe20003f26270 */
[C---:B------:R-:W-:Y:S01]  /*16b0*/  @!P6 FFMA.FTZ R58, -R83.reuse, R58, R53 ;  /* 0x0000003a533ae223 */ /* 0x040fe20000010135 */
[----:B------:R-:W-:Y:S02]  /*16c0*/  LOP3.LUT R28, R76, 0x200, RZ, 0xfc, !PT ;  /* 0x000002004c1c7812 */ /* 0x000fe400078efcff */
[----:B------:R-:W-:Y:S02]  /*16d0*/  @!P2 F2FP.F16.F32.PACK_AB R56, RZ, R56 ;  /* 0x00000038ff38a23e */ /* 0x000fe400000000ff */
[-C--:B------:R-:W-:Y:S01]  /*16e0*/  ISETP.GE.AND P4, PT, R28, R25.reuse, PT ;  /* 0x000000191c00720c */ /* 0x080fe20003f86270 */
[C---:B------:R-:W-:Y:S01]  /*16f0*/  @!P5 FFMA.FTZ R60, -R83.reuse, R60, R55 ;  /* 0x0000003c533cd223 */ /* 0x040fe20000010137 */
[----:B------:R-:W-:Y:S01]  /*1700*/  @!P6 F2FP.F16.F32.PACK_AB R58, RZ, R58 ;  /* 0x0000003aff3ae23e */ /* 0x000fe200000000ff */
[----:B------:R1:W-:Y:S01]  /*1710*/  @!P2 STG.E.U16 desc[UR4][R2.64+0x300], R56 ;  /* 0x000300380200a986 */ /* 0x0003e2000c101504 */
[----:B------:R-:W-:Y:S01]  /*1720*/  ISETP.GE.AND P2, PT, R72, R25, PT ;  /* 0x000000194800720c */ /* 0x000fe20003f46270 */
[C---:B------:R-:W-:Y:S01]  /*1730*/  @!P0 FFMA.FTZ R13, -R83.reuse, R13, R14 ;  /* 0x0000000d530d8223 */ /* 0x040fe2000001010e */
[----:B------:R-:W-:Y:S01]  /*1740*/  @!P5 F2FP.F16.F32.PACK_AB R60, RZ, R60 ;  /* 0x0000003cff3cd23e */ /* 0x000fe200000000ff */
[----:B------:R1:W-:Y:S01]  /*1750*/  @!P6 STG.E.U16 desc[UR4][R2.64+0x340], R58 ;  /* 0x0003403a0200e986 */ /* 0x0003e2000c101504 */
[----:B------:R-:W-:Y:S01]  /*1760*/  @!P1 FFMA.FTZ R62, -R83, R62, R57 ;  /* 0x0000003e533e9223 */ /* 0x000fe20000010139 */
[----:B------:R-:W-:-:S02]  /*1770*/  ISETP.GE.AND P6, PT, R20, R25, PT ;  /* 0x000000191400720c */ /* 0x000fc40003fc6270 */
[----:B------:R1:W-:Y:S01]  /*1780*/  @!P5 STG.E.U16 desc[UR4][R2.64+0x380], R60 ;  /* 0x0003803c0200d986 */ /* 0x0003e2000c101504 */
[----:B------:R-:W-:Y:S01]  /*1790*/  @!P3 F2FP.F16.F32.PACK_AB R54, RZ, R54 ;  /* 0x00000036ff36b23e */ /* 0x000fe200000000ff */
[----:B------:R-:W-:Y:S01]  /*17a0*/  @!P4 FFMA.FTZ R66, -R83, R66, R59 ;  /* 0x000000425342c223 */ /* 0x000fe2000001013b */
[----:B------:R-:W-:Y:S02]  /*17b0*/  @!P1 F2FP.F16.F32.PACK_AB R62, RZ, R62 ;  /* 0x0000003eff3e923e */ /* 0x000fe400000000ff */
[-C--:B------:R-:W-:Y:S01]  /*17c0*/  ISETP.GE.AND P5, PT, R17, R25.reuse, PT ;  /* 0x000000191100720c */ /* 0x080fe20003fa6270 */
[C---:B------:R-:W-:Y:S01]  /*17d0*/  @!P2 FFMA.FTZ R6, -R83.reuse, R6, R7 ;  /* 0x000000065306a223 */ /* 0x040fe20000010107 */
[----:B------:R-:W-:Y:S01]  /*17e0*/  @!P4 F2FP.F16.F32.PACK_AB R66, RZ, R66 ;  /* 0x00000042ff42c23e */ /* 0x000fe200000000ff */
[----:B------:R1:W-:Y:S01]  /*17f0*/  @!P3 STG.E.U16 desc[UR4][R2.64+0x2c0], R54 ;  /* 0x0002c0360200b986 */ /* 0x0003e2000c101504 */
[-C--:B------:R-:W-:Y:S02]  /*1800*/  ISETP.GE.AND P3, PT, R68, R25.reuse, PT ;  /* 0x000000194400720c */ /* 0x080fe40003f66270 */
[----:B------:R-:W-:Y:S01]  /*1810*/  @!P2 F2FP.F16.F32.PACK_AB R6, RZ, R6 ;  /* 0x00000006ff06a23e */ /* 0x000fe200000000ff */
[----:B------:R1:W-:Y:S01]  /*1820*/  @!P1 STG.E.U16 desc[UR4][R2.64+0x3c0], R62 ;  /* 0x0003c03e02009986 */ /* 0x0003e2000c101504 */
[-C--:B------:R-:W-:Y:S01]  /*1830*/  ISETP.GE.AND P1, PT, R16, R25.reuse, PT ;  /* 0x000000191000720c */ /* 0x080fe20003f26270 */
[C---:B------:R-:W-:Y:S01]  /*1840*/  @!P6 FFMA.FTZ R88, -R83.reuse, R88, R71 ;  /* 0x000000585358e223 */ /* 0x040fe20000010147 */
[----:B------:R-:W-:Y:S01]  /*1850*/  PRMT R7, R6, 0x7610, R7 ;  /* 0x0000761006077816 */ /* 0x000fe20000000007 */
[----:B------:R1:W-:Y:S01]  /*1860*/  @!P4 STG.E.U16 desc[UR4][R2.64+0x400], R66 ;  /* 0x000400420200c986 */ /* 0x0003e2000c101504 */
[----:B------:R-:W-:Y:S01]  /*1870*/  ISETP.GE.AND P4, PT, R12, R25, PT ;  /* 0x000000190c00720c */ /* 0x000fe20003f86270 */
[C---:B------:R-:W-:Y:S01]  /*1880*/  @!P5 FFMA.FTZ R90, -R83.reuse, R90, R73 ;  /* 0x0000005a535ad223 */ /* 0x040fe20000010149 */
[----:B------:R-:W-:Y:S01]  /*1890*/  LOP3.LUT R6, R76, 0x220, RZ, 0xfc, !PT ;  /* 0x000002204c067812 */ /* 0x000fe200078efcff */
[----:B------:R1:W-:Y:S01]  /*18a0*/  @!P2 STG.E.U16 desc[UR4][R2.64+0x600], R7 ;  /* 0x000600070200a986 */ /* 0x0003e2000c101504 */
[----:B------:R-:W-:Y:S01]  /*18b0*/  @!P0 F2FP.F16.F32.PACK_AB R13, RZ, R13 ;  /* 0x0000000dff0d823e */ /* 0x000fe200000000ff */
[----:B------:R-:W-:Y:S01]  /*18c0*/  @!P3 FFMA.FTZ R8, -R83, R8, R11 ;  /* 0x000000085308b223 */ /* 0x000fe2000001010b */
[----:B------:R-:W-:-:S02]  /*18d0*/  @!P6 F2FP.F16.F32.PACK_AB R88, RZ, R88 ;  /* 0x00000058ff58e23e */ /* 0x000fc400000000ff */
[-C--:B------:R-:W-:Y:S01]  /*18e0*/  ISETP.GE.AND P2, PT, R6, R25.reuse, PT ;  /* 0x000000190600720c */ /* 0x080fe20003f46270 */
[----:B------:R1:W-:Y:S01]  /*18f0*/  @!P0 STG.E.U16 desc[UR4][R2.64+0x580], R13 ;  /* 0x0005800d02008986 */ /* 0x0003e2000c101504 */
[----:B------:R-:W-:Y:S01]  /*1900*/  LOP3.LUT R6, R76, 0x240, RZ, 0xfc, !PT ;  /* 0x000002404c067812 */ /* 0x000fe200078efcff */
[C---:B------:R-:W-:Y:S01]  /*1910*/  @!P1 FFMA.FTZ R92, -R83.reuse, R92, R75 ;  /* 0x0000005c535c9223 */ /* 0x040fe2000001014b */
[----:B------:R-:W-:Y:S01]  /*1920*/  ISETP.GE.AND P0, PT, R10, R25, PT ;  /* 0x000000190a00720c */ /* 0x000fe20003f06270 */
[----:B------:R1:W-:Y:S01]  /*1930*/  @!P6 STG.E.U16 desc[UR4][R2.64+0x640], R88 ;  /* 0x000640580200e986 */ /* 0x0003e2000c101504 */
[----:B------:R-:W-:Y:S01]  /*1940*/  @!P5 F2FP.F16.F32.PACK_AB R90, RZ, R90 ;  /* 0x0000005aff5ad23e */ /* 0x000fe200000000ff */
[C---:B------:R-:W-:Y:S01]  /*1950*/  @!P4 FFMA.FTZ R5, -R83.reuse, R5, R69 ;  /* 0x000000055305c223 */ /* 0x040fe20000010145 */
[----:B------:R-:W-:Y:S02]  /*1960*/  ISETP.GE.AND P6, PT, R6, R25, PT ;  /* 0x000000190600720c */ /* 0x000fe40003fc6270 */
[----:B------:R-:W-:Y:S01]  /*1970*/  LOP3.LUT R6, R76, 0x260, RZ, 0xfc, !PT ;  /* 0x000002604c067812 */ /* 0x000fe200078efcff */
[----:B------:R1:W-:Y:S01]  /*1980*/  @!P5 STG.E.U16 desc[UR4][R2.64+0x680], R90 ;  /* 0x0006805a0200d986 */ /* 0x0003e2000c101504 */
[----:B------:R-:W-:Y:S01]  /*1990*/  @!P3 F2FP.F16.F32.PACK_AB R8, RZ, R8 ;  /* 0x00000008ff08b23e */ /* 0x000fe200000000ff */
[----:B------:R-:W-:Y:S01]  /*19a0*/  @!P2 FFMA.FTZ R70, -R83, R70, R61 ;  /* 0x000000465346a223 */ /* 0x000fe2000001013d */
[----:B------:R-:W-:-:S02]  /*19b0*/  @!P1 F2FP.F16.F32.PACK_AB R92, RZ, R92 ;  /* 0x0000005cff5c923e */ /* 0x000fc400000000ff */
[----:B------:R-:W-:Y:S01]  /*19c0*/  @!P4 F2FP.F16.F32.PACK_AB R5, RZ, R5 ;  /* 0x00000005ff05c23e */ /* 0x000fe200000000ff */
        /* <DEDUP_REMOVED lines=11> */
[----:B------:R-:W-:Y:S01]  /*1a80*/  @!P0 F2FP.F16.F32.PACK_AB R79, RZ, R79 ;  /* 0x0000004fff4f823e */ /* 0x000fe200000000ff */
[C---:B------:R-:W-:Y:S01]  /*1a90*/  @!P5 FFMA.FTZ R21, -R83.reuse, R21, R24 ;  /* 0x000000155315d223 */ /* 0x040fe20000010118 */
[----:B------:R-:W-:Y:S02]  /*1aa0*/  @!P2 F2FP.F16.F32.PACK_AB R70, RZ, R70 ;  /* 0x00000046ff46a23e */ /* 0x000fe400000000ff */
        /* <DEDUP_REMOVED lines=21> */
.L_x_4297:
        /* <DEDUP_REMOVED lines=16> */
.L_x_11773:


//--------------------- .text._ZN43_GLOBAL__N__9ae7fba5_10_SoftMax_cu_9f978f6321softmax_warp_backwardIN3c104HalfES2_fLi9ELb0ELb0EEEvPT0_PKT_S7_iiiPKb --------------------------
	.section	.text._ZN43_GLOBAL__N__9ae7fba5_10_SoftMax_cu_9f978f6321softmax_warp_backwardIN3c104HalfES2_fLi9ELb0ELb0EEEvPT0_PKT_S7_iiiPKb,"ax",@progbits
	.align	128
.text._ZN43_GLOBAL__N__9ae7fba5_10_SoftMax_cu_9f978f6321softmax_warp_backwardIN3c104HalfES2_fLi9ELb0ELb0EEEvPT0_PKT_S7_iiiPKb:
        .type           _ZN43_GLOBAL__N__9ae7fba5_10_SoftMax_cu_9f978f6321softmax_warp_backwardIN3c104HalfES2_fLi9ELb0ELb0EEEvPT0_PKT_S7_iiiPKb,@function
        .size           _ZN43_GLOBAL__N__9ae7fba5_10_SoftMax_cu_9f978f6321softmax_warp_backwardIN3c104HalfES2_fLi9ELb0ELb0EEEvPT0_PKT_S7_iiiPKb,(.L_x_11774 - _ZN43_GLOBAL__N__9ae7fba5_10_SoftMax_cu_9f978f6321softmax_warp_backwardIN3c104HalfES2_fLi9ELb0ELb0EEEvPT0_PKT_S7_iiiPKb)
        .other          _ZN43_GLOBAL__N__9ae7fba5_10_SoftMax_cu_9f978f6321softmax_warp_backwardIN3c104HalfES2_fLi9ELb0ELb0EEEvPT0_PKT_S7_iiiPKb,@"STO_CUDA_ENTRY STV_DEFAULT"
_ZN43_GLOBAL__N__9ae7fba5_10_SoftMax_cu_9f978f6321softmax_warp_backwardIN3c104HalfES2_fLi9ELb0ELb0EEEvPT0_PKT_S7_iiiPKb:
        /* <DEDUP_REMOVED lines=28> */
[C---:B------:R-:W-:Y:S02]  /*01c0*/  LOP3.LUT R12, R38.reuse, 0xa0, RZ, 0xfc, !PT ;  /* 0x000000a0260c7812 */ /* 0x040fe400078efcff */
[----:B------:R-:W-:Y:S02]  /*01d0*/  LOP3.LUT R10, R38, 0x80, RZ, 0xfc, !PT ;  /* 0x00000080260a7812 */ /* 0x000fe400078efcff */
[-C--:B------:R-:W-:Y:S02]  /*01e0*/  ISETP.GE.AND P5, PT, R32, R7.reuse, PT ;  /* 0x000000072000720c */ /* 0x080fe40003fa6270 */
[----:B------:R-:W-:-:S02]  /*01f0*/  ISETP.GE.AND P3, PT, R12, R7, PT ;  /* 0x000000070c00720c */ /* 0x000fc40003f66270 */
[-C--:B------:R-:W-:Y:S02]  /*0200*/  ISETP.GE.AND P6, PT, R10, R7.reuse, PT ;  /* 0x000000070a00720c */ /* 0x080fe40003fc6270 */
[----:B------:R-:W-:Y:S01]  /*0210*/  LOP3.LUT R16, R38, 0xc0, RZ, 0xfc, !PT ;  /* 0x000000c026107812 */ /* 0x000fe200078efcff */
[----:B------:R-:W4:Y:S04]  /*0220*/  @!P4 LDG.E.U16 R9, desc[UR4][R2.64+0x80] ;  /* 0x000080040209c981 */ /* 0x000f28000c1e1500 */
[----:B------:R-:W4:Y:S01]  /*0230*/  @!P4 LDG.E.U16 R10, desc[UR4][R4.64+0x80] ;  /* 0x00008004040ac981 */ /* 0x000f22000c1e1500 */
[----:B------:R-:W-:Y:S02]  /*0240*/  ISETP.GE.AND P2, PT, R16, R7, PT ;  /* 0x000000071000720c */ /* 0x000fe40003f46270 */
[----:B------:R-:W-:Y:S01]  /*0250*/  LOP3.LUT R16, R38, 0xe0, RZ, 0xfc, !PT ;  /* 0x000000e026107812 */ /* 0x000fe200078efcff */
[----:B------:R-:W4:Y:S01]  /*0260*/  @!P5 LDG.E.U16 R11, desc[UR4][R2.64+0xc0] ;  /* 0x0000c004020bd981 */ /* 0x000f22000c1e1500 */
[----:B------:R-:W-:Y:S01]  /*0270*/  IMAD.MOV.U32 R30, RZ, RZ, RZ ;  /* 0x000000ffff1e7224 */ /* 0x000fe200078e00ff */
[----:B------:R-:W-:-:S02]  /*0280*/  CS2R R28, SRZ ;  /* 0x00000000001c7805 */ /* 0x000fc4000001ff00 */
[----:B------:R-:W4:Y:S04]  /*0290*/  @!P5 LDG.E.U16 R12, desc[UR4][R4.64+0xc0] ;  /* 0x0000c004040cd981 */ /* 0x000f28000c1e1500 */
[----:B------:R-:W4:Y:S04]  /*02a0*/  @!P3 LDG.E.U16 R31, desc[UR4][R2.64+0x140] ;  /* 0x00014004021fb981 */ /* 0x000f28000c1e1500 */
[----:B------:R-:W4:Y:S01]  /*02b0*/  @!P3 LDG.E.U16 R37, desc[UR4][R4.64+0x140] ;  /* 0x000140040425b981 */ /* 0x000f22000c1e1500 */
[----:B------:R-:W-:-:S03]  /*02c0*/  IMAD.MOV.U32 R27, RZ, RZ, RZ ;  /* 0x000000ffff1b7224 */ /* 0x000fc600078e00ff */
[----:B------:R-:W4:Y:S04]  /*02d0*/  @!P6 LDG.E.U16 R13, desc[UR4][R2.64+0x100] ;  /* 0x00010004020de981 */ /* 0x000f28000c1e1500 */
[----:B------:R-:W4:Y:S04]  /*02e0*/  @!P6 LDG.E.U16 R14, desc[UR4][R4.64+0x100] ;  /* 0x00010004040ee981 */ /* 0x000f28000c1e1500 */
[----:B------:R-:W4:Y:S01]  /*02f0*/  @!P2 LDG.E.U16 R40, desc[UR4][R2.64+0x180] ;  /* 0x000180040228a981 */ /* 0x000f22000c1e1500 */
[----:B--2---:R-:W-:Y:S02]  /*0300*/  @!P1 HADD2.F32 R30, -RZ, R15.H0_H0 ;  /* 0x2000000fff1e9230 */ /* 0x004fe40000004100 */
[----:B---3--:R-:W-:Y:S01]  /*0310*/  @!P1 HADD2.F32 R29, -RZ, R0.H0_H0 ;  /* 0x20000000ff1d9230 */ /* 0x008fe20000004100 */
[----:B------:R-:W-:Y:S01]  /*0320*/  ISETP.GE.AND P1, PT, R16, R7, PT ;  /* 0x000000071000720c */ /* 0x000fe20003f26270 */
[----:B------:R-:W2:Y:S01]  /*0330*/  @!P2 LDG.E.U16 R0, desc[UR4][R4.64+0x180] ;  /* 0x000180040400a981 */ /* 0x000ea2000c1e1500 */
[----:B----4-:R-:W-:Y:S01]  /*0340*/  @!P0 HADD2.F32 R28, -RZ, R6.H0_H0 ;  /* 0x20000006ff1c8230 */ /* 0x010fe20000004100 */
[----:B------:R-:W-:Y:S01]  /*0350*/  LOP3.LUT R6, R38, 0x100, RZ, 0xfc, !PT ;  /* 0x0000010026067812 */ /* 0x000fe200078efcff */
[----:B------:R-:W-:-:S03]  /*0360*/  @!P0 HADD2.F32 R27, -RZ, R8.H0_H0 ;  /* 0x20000008ff1b8230 */ /* 0x000fc60000004100 */
[----:B------:R-:W-:-:S06]  /*0370*/  ISETP.GE.AND P0, PT, R6, R7, PT ;  /* 0x000000070600720c */ /* 0x000fcc0003f06270 */
[----:B------:R-:W3:Y:S04]  /*0380*/  @!P1 LDG.E.U16 R6, desc[UR4][R2.64+0x1c0] ;  /* 0x0001c00402069981 */ /* 0x000ee8000c1e1500 */
[----:B------:R-:W4:Y:S04]  /*0390*/  @!P1 LDG.E.U16 R39, desc[UR4][R4.64+0x1c0] ;  /* 0x0001c00404279981 */ /* 0x000f28000c1e1500 */
[----:B------:R-:W4:Y:S04]  /*03a0*/  @!P0 LDG.E.U16 R33, desc[UR4][R2.64+0x200] ;  /* 0x0002000402218981 */ /* 0x000f28000c1e1500 */
[----:B------:R-:W4:Y:S01]  /*03b0*/  @!P0 LDG.E.U16 R35, desc[UR4][R4.64+0x200] ;  /* 0x0002000404238981 */ /* 0x000f22000c1e1500 */
[C---:B------:R-:W-:Y:S01]  /*03c0*/  LOP3.LUT R8, R38.reuse, 0x120, RZ, 0xfc, !PT ;  /* 0x0000012026087812 */ /* 0x040fe200078efcff */
[----:B------:R-:W-:Y:S01]  /*03d0*/  IMAD.MOV.U32 R22, RZ, RZ, RZ ;  /* 0x000000ffff167224 */ /* 0x000fe200078e00ff */
[----:B------:R-:W-:Y:S01]  /*03e0*/  CS2R R20, SRZ ;  /* 0x0000000000147805 */ /* 0x000fe2000001ff00 */
[----:B------:R-:W-:Y:S01]  /*03f0*/  @!P4 HADD2.F32 R22, -RZ, R9.H0_H0 ;  /* 0x20000009ff16c230 */ /* 0x000fe20000004100 */
[----:B------:R-:W-:Y:S01]  /*0400*/  LOP3.LUT R26, R38, 0x140, RZ, 0xfc, !PT ;  /* 0x00000140261a7812 */ /* 0x000fe200078efcff */
[----:B------:R-:W-:Y:S01]  /*0410*/  @!P4 HADD2.F32 R21, -RZ, R10.H0_H0 ;  /* 0x2000000aff15c230 */ /* 0x000fe20000004100 */
[----:B------:R-:W-:-:S02]  /*0420*/  ISETP.GE.AND P4, PT, R8, R7, PT ;  /* 0x000000070800720c */ /* 0x000fc40003f86270 */
[----:B------:R-:W-:Y:S02]  /*0430*/  CS2R R18, SRZ ;  /* 0x0000000000127805 */ /* 0x000fe4000001ff00 */
[----:B------:R-:W-:Y:S01]  /*0440*/  CS2R R16, SRZ ;  /* 0x0000000000107805 */ /* 0x000fe2000001ff00 */
[----:B------:R-:W-:Y:S01]  /*0450*/  IMAD.MOV.U32 R15, RZ, RZ, RZ ;  /* 0x000000ffff0f7224 */ /* 0x000fe200078e00ff */
[----:B------:R-:W-:Y:S01]  /*0460*/  LOP3.LUT R24, R38, 0x160, RZ, 0xfc, !PT ;  /* 0x0000016026187812 */ /* 0x000fe200078efcff */
[----:B------:R-:W-:Y:S02]  /*0470*/  @!P5 HADD2.F32 R20, -RZ, R11.H0_H0 ;  /* 0x2000000bff14d230 */ /* 0x000fe40000004100 */
[----:B------:R-:W-:Y:S01]  /*0480*/  @!P5 HADD2.F32 R19, -RZ, R12.H0_H0 ;  /* 0x2000000cff13d230 */ /* 0x000fe20000004100 */
[----:B------:R-:W-:Y:S01]  /*0490*/  ISETP.GE.AND P5, PT, R26, R7, PT ;  /* 0x000000071a00720c */ /* 0x000fe20003fa6270 */
[----:B------:R-:W-:Y:S02]  /*04a0*/  @!P3 HADD2.F32 R16, -RZ, R31.H0_H0 ;  /* 0x2000001fff10b230 */ /* 0x000fe40000004100 */
[----:B------:R-:W-:Y:S01]  /*04b0*/  @!P3 HADD2.F32 R15, -RZ, R37.H0_H0 ;  /* 0x20000025ff0fb230 */ /* 0x000fe20000004100 */
[----:B------:R-:W-:Y:S01]  /*04c0*/  ISETP.GT.AND P3, PT, R49, RZ, PT ;  /* 0x000000ff3100720c */ /* 0x000fe20003f64270 */
[----:B------:R-:W4:Y:S01]  /*04d0*/  @!P4 LDG.E.U16 R51, desc[UR4][R2.64+0x240] ;  /* 0x000240040233c981 */ /* 0x000f22000c1e1500 */
[----:B------:R-:W-:-:S02]  /*04e0*/  @!P6 HADD2.F32 R18, -RZ, R13.H0_H0 ;  /* 0x2000000dff12e230 */ /* 0x000fc40000004100 */
[----:B------:R-:W-:Y:S01]  /*04f0*/  SEL R37, R25, RZ, P3 ;  /* 0x000000ff19257207 */ /* 0x000fe20001800000 */
[----:B------:R-:W-:Y:S01]  /*0500*/  IMAD.MOV.U32 R10, RZ, RZ, RZ ;  /* 0x000000ffff0a7224 */ /* 0x000fe200078e00ff */
[----:B------:R-:W-:Y:S01]  /*0510*/  LOP3.LUT R8, R38, 0x1c0, RZ, 0xfc, !PT ;  /* 0x000001c026087812 */ /* 0x000fe200078efcff */
[----:B------:R-:W-:Y:S01]  /*0520*/  @!P6 HADD2.F32 R17, -RZ, R14.H0_H0 ;  /* 0x2000000eff11e230 */ /* 0x000fe20000004100 */
[----:B------:R-:W-:Y:S01]  /*0530*/  ISETP.GE.AND P6, PT, R24, R7, PT ;  /* 0x000000071800720c */ /* 0x000fe20003fc6270 */
[----:B------:R-:W4:Y:S01]  /*0540*/  @!P5 LDG.E.U16 R31, desc[UR4][R2.64+0x280] ;  /* 0x00028004021fd981 */ /* 0x000f22000c1e1500 */
[C---:B------:R-:W-:Y:S02]  /*0550*/  LOP3.LUT R14, R38.reuse, 0x180, RZ, 0xfc, !PT ;  /* 0x00000180260e7812 */ /* 0x040fe400078efcff */
[----:B------:R-:W-:Y:S01]  /*0560*/  LOP3.LUT R11, R38, 0x1a0, RZ, 0xfc, !PT ;  /* 0x000001a0260b7812 */ /* 0x000fe200078efcff */
[----:B------:R-:W-:Y:S01]  /*0570*/  IMAD.MOV.U32 R9, RZ, RZ, RZ ;  /* 0x000000ffff097224 */ /* 0x000fe200078e00ff */
[----:B------:R-:W-:-:S02]  /*0580*/  ISETP.GE.AND P3, PT, R14, R37, PT ;  /* 0x000000250e00720c */ /* 0x000fc40003f66270 */
[----:B------:R-:W-:Y:S01]  /*0590*/  CS2R R12, SRZ ;  /* 0x00000000000c7805 */ /* 0x000fe2000001ff00 */
[----:B------:R-:W-:Y:S01]  /*05a0*/  @!P2 HADD2.F32 R13, -RZ, R40.H0_H0 ;  /* 0x20000028ff0da230 */ /* 0x000fe20000004100 */
[----:B------:R-:W4:Y:S04]  /*05b0*/  @!P4 LDG.E.U16 R45, desc[UR4][R4.64+0x240] ;  /* 0x00024004042dc981 */ /* 0x000f28000c1e1500 */
[----:B------:R-:W4:Y:S04]  /*05c0*/  @!P6 LDG.E.U16 R48, desc[UR4][R2.64+0x2c0] ;  /* 0x0002c0040230e981 */ /* 0x000f28000c1e1500 */
[----:B------:R-:W4:Y:S04]  /*05d0*/  @!P6 LDG.E.U16 R42, desc[UR4][R4.64+0x2c0] ;  /* 0x0002c004042ae981 */ /* 0x000f28000c1e1500 */
[----:B------:R-:W4:Y:S04]  /*05e0*/  @!P3 LDG.E.U16 R47, desc[UR4][R2.64+0x300] ;  /* 0x00030004022fb981 */ /* 0x000f28000c1e1500 */
[----:B------:R-:W4:Y:S04]  /*05f0*/  @!P5 LDG.E.U16 R41, desc[UR4][R4.64+0x280] ;  /* 0x000280040429d981 */ /* 0x000f28000c1e1500 */
[----:B------:R-:W5:Y:S01]  /*0600*/  @!P3 LDG.E.U16 R40, desc[UR4][R4.64+0x300] ;  /* 0x000300040428b981 */ /* 0x000f62000c1e1500 */
[----:B--2---:R-:W-:Y:S01]  /*0610*/  @!P2 HADD2.F32 R12, -RZ, R0.H0_H0 ;  /* 0x20000000ff0ca230 */ /* 0x004fe20000004100 */
[----:B------:R-:W-:-:S02]  /*0620*/  ISETP.GE.AND P2, PT, R11, R37, PT ;  /* 0x000000250b00720c */ /* 0x000fc40003f46270 */
[----:B------:R-:W-:Y:S01]  /*0630*/  LOP3.LUT R0, R38, 0x1e0, RZ, 0xfc, !PT ;  /* 0x000001e026007812 */ /* 0x000fe200078efcff */
[----:B---3--:R-:W-:Y:S01]  /*0640*/  @!P1 HADD2.F32 R10, -RZ, R6.H0_H0 ;  /* 0x20000006ff0a9230 */ /* 0x008fe20000004100 */
[----:B------:R-:W-:-:S09]  /*0650*/  CS2R R6, SRZ ;  /* 0x0000000000067805 */ /* 0x000fd2000001ff00 */
[----:B------:R-:W2:Y:S01]  /*0660*/  @!P2 LDG.E.U16 R46, desc[UR4][R2.64+0x340] ;  /* 0x00034004022ea981 */ /* 0x000ea2000c1e1500 */
[----:B----4-:R-:W-:Y:S01]  /*0670*/  @!P1 HADD2.F32 R9, -RZ, R39.H0_H0 ;  /* 0x20000027ff099230 */ /* 0x010fe20000004100 */
[-C--:B------:R-:W-:Y:S02]  /*0680*/  ISETP.GE.AND P1, PT, R8, R37.reuse, PT ;  /* 0x000000250800720c */ /* 0x080fe40003f26270 */
[----:B------:R-:W5:Y:S01]  /*0690*/  @!P2 LDG.E.U16 R39, desc[UR4][R4.64+0x340] ;  /* 0x000340040427a981 */ /* 0x000f62000c1e1500 */
[----:B------:R-:W-:Y:S02]  /*06a0*/  @!P0 HADD2.F32 R7, -RZ, R33.H0_H0 ;  /* 0x20000021ff078230 */ /* 0x000fe40000004100 */
[----:B------:R-:W-:Y:S01]  /*06b0*/  @!P0 HADD2.F32 R6, -RZ, R35.H0_H0 ;  /* 0x20000023ff068230 */ /* 0x000fe20000004100 */
[----:B------:R-:W-:-:S07]  /*06c0*/  ISETP.GE.AND P0, PT, R0, R37, PT ;  /* 0x000000250000720c */ /* 0x000fce0003f06270 */
[----:B------:R-:W3:Y:S01]  /*06d0*/  @!P1 LDG.E.U16 R44, desc[UR4][R2.64+0x380] ;  /* 0x00038004022c9981 */ /* 0x000ee2000c1e1500 */
[----:B------:R-:W-:Y:S01]  /*06e0*/  FADD.FTZ R33, RZ, R30 ;  /* 0x0000001eff217221 */ /* 0x000fe20000010000 */
[----:B------:R-:W-:Y:S02]  /*06f0*/  HFMA2.MMA R35, -RZ, RZ, 0, 0 ;  /* 0x00000000ff237435 */ /* 0x000fe400000001ff */
[----:B------:R-:W5:Y:S04]  /*0700*/  @!P1 LDG.E.U16 R37, desc[UR4][R4.64+0x380] ;  /* 0x0003800404259981 */ /* 0x000f68000c1e1500 */
[----:B------:R0:W4:Y:S01]  /*0710*/  @!P0 LDG.E.U16 R50, desc[UR4][R2.64+0x3c0] ;  /* 0x0003c00402328981 */ /* 0x000122000c1e1500 */
[----:B------:R-:W-:-:S03]  /*0720*/  FADD.FTZ R33, R33, R28 ;  /* 0x0000001c21217221 */ /* 0x000fc60000010000 */
[----:B------:R1:W5:Y:S01]  /*0730*/  @!P0 LDG.E.U16 R43, desc[UR4][R4.64+0x3c0] ;  /* 0x0003c004042b8981 */ /* 0x000362000c1e1500 */
[----:B0-----:R-:W-:-:S04]  /*0740*/  FADD.FTZ R3, R33, R22 ;  /* 0x0000001621037221 */ /* 0x001fc80000010000 */
[----:B------:R-:W-:-:S04]  /*0750*/  FADD.FTZ R3, R3, R20 ;  /* 0x0000001403037221 */ /* 0x000fc80000010000 */
[----:B------:R-:W-:-:S04]  /*0760*/  FADD.FTZ R3, R3, R18 ;  /* 0x0000001203037221 */ /* 0x000fc80000010000 */
[----:B------:R-:W-:-:S04]  /*0770*/  FADD.FTZ R2, R3, R16 ;  /* 0x0000001003027221 */ /* 0x000fc80000010000 */
[----:B------:R-:W-:Y:S01]  /*0780*/  FADD.FTZ R3, R2, R13 ;  /* 0x0000000d02037221 */ /* 0x000fe20000010000 */
[----:B------:R-:W-:-:S03]  /*0790*/  @!P4 HADD2.F32 R35, -RZ, R51.H0_H0 ;  /* 0x20000033ff23c230 */ /* 0x000fc60000004100 */
[----:B------:R-:W-:Y:S01]  /*07a0*/  FADD.FTZ R2, R3, R10 ;  /* 0x0000000a03027221 */ /* 0x000fe20000010000 */
[----:B------:R-:W-:-:S03]  /*07b0*/  IMAD.MOV.U32 R33, RZ, RZ, RZ ;  /* 0x000000ffff217224 */ /* 0x000fc600078e00ff */
[----:B------:R-:W-:Y:S01]  /*07c0*/  FADD.FTZ R2, R2, R7 ;  /* 0x0000000702027221 */ /* 0x000fe20000010000 */
[----:B------:R-:W-:-:S03]  /*07d0*/  @!P5 HADD2.F32 R33, -RZ, R31.H0_H0 ;  /* 0x2000001fff21d230 */ /* 0x000fc60000004100 */
[----:B------:R-:W-:Y:S01]  /*07e0*/  FADD.FTZ R2, R2, R35 ;  /* 0x0000002302027221 */ /* 0x000fe20000010000 */
[----:B------:R-:W-:Y:S02]  /*07f0*/  IMAD.MOV.U32 R31, RZ, RZ, RZ ;  /* 0x000000ffff1f7224 */ /* 0x000fe400078e00ff */
[----:B------:R-:W-:Y:S02]  /*0800*/  @!P6 HADD2.F32 R31, -RZ, R48.H0_H0 ;  /* 0x20000030ff1fe230 */ /* 0x000fe40000004100 */
[----:B------:R-:W-:Y:S01]  /*0810*/  FADD.FTZ R2, R2, R33 ;  /* 0x0000002102027221 */ /* 0x000fe20000010000 */
[----:B-1----:R-:W-:Y:S01]  /*0820*/  CS2R R4, SRZ ;  /* 0x0000000000047805 */ /* 0x002fe2000001ff00 */
[----:B------:R-:W-:Y:S02]  /*0830*/  @!P3 HADD2.F32 R4, -RZ, R47.H0_H0 ;  /* 0x2000002fff04b230 */ /* 0x000fe40000004100 */
[----:B------:R-:W-:-:S04]  /*0840*/  FADD.FTZ R3, R2, R31 ;  /* 0x0000001f02037221 */ /* 0x000fc80000010000 */
[----:B------:R-:W-:Y:S01]  /*0850*/  FADD.FTZ R2, R3, R4 ;  /* 0x0000000403027221 */ /* 0x000fe20000010000 */
[----:B------:R-:W-:Y:S02]  /*0860*/  IMAD.MOV.U32 R52, RZ, RZ, RZ ;  /* 0x000000ffff347224 */ /* 0x000fe400078e00ff */
[----:B------:R-:W-:Y:S02]  /*0870*/  @!P5 HADD2.F32 R52, -RZ, R41.H0_H0 ;  /* 0x20000029ff34d230 */ /* 0x000fe40000004100 */
[----:B--2---:R-:W-:Y:S02]  /*0880*/  @!P2 HADD2.F32 R5, -RZ, R46.H0_H0 ;  /* 0x2000002eff05a230 */ /* 0x004fe40000004100 */
[----:B------:R-:W-:-:S03]  /*0890*/  IMAD.MOV.U32 R46, RZ, RZ, RZ ;  /* 0x000000ffff2e7224 */ /* 0x000fc600078e00ff */
[----:B------:R-:W-:Y:S01]  /*08a0*/  FADD.FTZ R3, R2, R5 ;  /* 0x0000000502037221 */ /* 0x000fe20000010000 */
[----:B---3--:R-:W-:Y:S02]  /*08b0*/  @!P1 HADD2.F32 R46, -RZ, R44.H0_H0 ;  /* 0x2000002cff2e9230 */ /* 0x008fe40000004100 */
[----:B------:R-:W-:-:S03]  /*08c0*/  IMAD.MOV.U32 R44, RZ, RZ, RZ ;  /* 0x000000ffff2c7224 */ /* 0x000fc600078e00ff */
[----:B------:R-:W-:Y:S01]  /*08d0*/  FADD.FTZ R3, R3, R46 ;  /* 0x0000002e03037221 */ /* 0x000fe20000010000 */
[----:B----4-:R-:W-:-:S05]  /*08e0*/  @!P0 HADD2.F32 R44, -RZ, R50.H0_H0 ;  /* 0x20000032ff2c8230 */ /* 0x010fca0000004100 */
        /* <DEDUP_REMOVED lines=8> */
[----:B------:R-:W-:Y:S01]  /*0970*/  MOV R48, RZ ;  /* 0x000000ff00307202 */ /* 0x000fe20000000f00 */
[----:B------:R-:W-:Y:S01]  /*0980*/  @!P4 HADD2.F32 R48, -RZ, R45.H0_H0 ;  /* 0x2000002dff30c230 */ /* 0x000fe20000004100 */
[----:B------:R-:W-:Y:S01]  /*0990*/  ISETP.GE.AND P4, PT, R49, 0x1, PT ;  /* 0x000000013100780c */ /* 0x000fe20003f86270 */
[----:B0-----:R-:W-:Y:S01]  /*09a0*/  FADD.FTZ R49, R51, R50 ;  /* 0x0000003233317221 */ /* 0x001fe20000010000 */
[----:B------:R-:W-:Y:S02]  /*09b0*/  IMAD.MOV.U32 R50, RZ, RZ, RZ ;  /* 0x000000ffff327224 */ /* 0x000fe400078e00ff */
[----:B------:R-:W-:Y:S02]  /*09c0*/  @!P6 HADD2.F32 R50, -RZ, R42.H0_H0 ;  /* 0x2000002aff32e230 */ /* 0x000fe40000004100 */
[----:B------:R0:W1:Y:S07]  /*09d0*/  SHFL.BFLY PT, R42, R49, 0x1, 0x1f ;  /* 0x0c201f00312a7f89 */ /* 0x00006e00000e0000 */
[----:B------:R-:W-:Y:S05]  /*09e0*/  @!P4 EXIT ;  /* 0x000000000000c94d */ /* 0x000fea0003800000 */
[----:B------:R-:W2:Y:S01]  /*09f0*/  S2R R2, SR_TID.X ;  /* 0x0000000000027919 */ /* 0x000ea20000002100 */
[-C--:B------:R-:W-:Y:S01]  /*0a00*/  ISETP.GE.AND P4, PT, R38, R25.reuse, PT ;  /* 0x000000192600720c */ /* 0x080fe20003f86270 */
[----:B------:R-:W-:Y:S01]  /*0a10*/  IMAD.MOV.U32 R41, RZ, RZ, RZ ;  /* 0x000000ffff297224 */ /* 0x000fe200078e00ff */
[----:B------:R-:W-:Y:S01]  /*0a20*/  ULDC.64 UR6, c[0x0][0x210] ;  /* 0x0000840000067ab9 */ /* 0x000fe20000000a00 */
[----:B-----5:R-:W-:Y:S01]  /*0a30*/  @!P3 HADD2.F32 R41, -RZ, R40.H0_H0 ;  /* 0x20000028ff29b230 */ /* 0x020fe20000004100 */
[----:B------:R-:W-:Y:S01]  /*0a40*/  MOV R40, RZ ;  /* 0x000000ff00287202 */ /* 0x000fe20000000f00 */
[----:B------:R-:W-:Y:S01]  /*0a50*/  @!P2 HADD2.F32 R40, -RZ, R39.H0_H0 ;  /* 0x20000027ff28a230 */ /* 0x000fe20000004100 */
[-C--:B------:R-:W-:Y:S01]  /*0a60*/  ISETP.GE.AND P2, PT, R34, R25.reuse, PT ;  /* 0x000000192200720c */ /* 0x080fe20003f46270 */
[----:B------:R-:W-:Y:S01]  /*0a70*/  IMAD.MOV.U32 R45, RZ, RZ, RZ ;  /* 0x000000ffff2d7224 */ /* 0x000fe200078e00ff */
[----:B------:R-:W-:Y:S01]  /*0a80*/  ISETP.GE.AND P5, PT, R26, R25, PT ;  /* 0x000000191a00720c */ /* 0x000fe20003fa6270 */
[----:B------:R-:W-:-:S02]  /*0a90*/  @!P1 HADD2.F32 R45, -RZ, R37.H0_H0 ;  /* 0x20000025ff2d9230 */ /* 0x000fc40000004100 */
[----:B-1----:R-:W-:Y:S01]  /*0aa0*/  FADD.FTZ R37, R49, R42 ;  /* 0x0000002a31257221 */ /* 0x002fe20000010000 */
[----:B------:R-:W-:Y:S01]  /*0ab0*/  ISETP.GE.AND P1, PT, R24, R25, PT ;  /* 0x000000191800720c */ /* 0x000fe20003f26270 */
[----:B------:R-:W-:Y:S01]  /*0ac0*/  IMAD.MOV.U32 R39, RZ, RZ, RZ ;  /* 0x000000ffff277224 */ /* 0x000fe200078e00ff */
[----:B------:R-:W-:Y:S01]  /*0ad0*/  SHF.R.S32.HI R26, RZ, 0x1f, R23 ;  /* 0x0000001fff1a7819 */ /* 0x000fe20000011417 */
[C---:B------:R-:W-:Y:S01]  /*0ae0*/  @!P4 FFMA.FTZ R29, -R37.reuse, R29, R30 ;  /* 0x0000001d251dc223 */ /* 0x040fe2000001011e */
[----:B------:R-:W-:Y:S01]  /*0af0*/  @!P0 HADD2.F32 R39, -RZ, R43.H0_H0 ;  /* 0x2000002bff278230 */ /* 0x000fe20000004100 */
[-C--:B------:R-:W-:Y:S02]  /*0b00*/  ISETP.GE.AND P0, PT, R32, R25.reuse, PT ;  /* 0x000000192000720c */ /* 0x080fe40003f06270 */
[----:B------:R-:W-:Y:S01]  /*0b10*/  ISETP.GE.AND P3, PT, R36, R25, PT ;  /* 0x000000192400720c */ /* 0x000fe20003f66270 */
[C---:B------:R-:W-:Y:S01]  /*0b20*/  @!P2 FFMA.FTZ R21, -R37.reuse, R21, R22 ;  /* 0x000000152515a223 */ /* 0x040fe20000010116 */
[----:B------:R-:W-:Y:S01]  /*0b30*/  @!P4 F2FP.F16.F32.PACK_AB R29, RZ, R29 ;  /* 0x0000001dff1dc23e */ /* 0x000fe200000000ff */
[----:B------:R-:W-:-:S03]  /*0b40*/  @!P5 FFMA.FTZ R52, -R37, R52, R33 ;  /* 0x000000342534d223 */ /* 0x000fc60000010121 */
[C---:B------:R-:W-:Y:S01]  /*0b50*/  @!P1 FFMA.FTZ R50, -R37.reuse, R50, R31 ;  /* 0x0000003225329223 */ /* 0x040fe2000001011f */
[----:B------:R-:W-:Y:S02]  /*0b60*/  @!P2 F2FP.F16.F32.PACK_AB R21, RZ, R21 ;  /* 0x00000015ff15a23e */ /* 0x000fe400000000ff */
[----:B------:R-:W-:Y:S02]  /*0b70*/  @!P5 F2FP.F16.F32.PACK_AB R52, RZ, R52 ;  /* 0x00000034ff34d23e */ /* 0x000fe400000000ff */
[C---:B------:R-:W-:Y:S01]  /*0b80*/  @!P0 FFMA.FTZ R19, -R37.reuse, R19, R20 ;  /* 0x0000001325138223 */ /* 0x040fe20000010114 */
[----:B------:R-:W-:Y:S01]  /*0b90*/  @!P1 F2FP.F16.F32.PACK_AB R50, RZ, R50 ;  /* 0x00000032ff32923e */ /* 0x000fe200000000ff */
[----:B------:R-:W-:Y:S01]  /*0ba0*/  @!P3 FFMA.FTZ R27, -R37, R27, R28 ;  /* 0x0000001b251bb223 */ /* 0x000fe2000001011c */
[----:B--2---:R-:W-:Y:S02]  /*0bb0*/  LOP3.LUT R24, R2, 0x1f, RZ, 0xc0, !PT ;  /* 0x0000001f02187812 */ /* 0x004fe400078ec0ff */
[----:B------:R-:W-:-:S02]  /*0bc0*/  LEA R2, P6, R23, UR6, 0x1 ;  /* 0x0000000617027c11 */ /* 0x000fc4000f8c08ff */
[----:B------:R-:W-:Y:S02]  /*0bd0*/  LOP3.LUT R22, R24, 0x80, RZ, 0xfc, !PT ;  /* 0x0000008018167812 */ /* 0x000fe400078efcff */
[----:B------:R-:W-:Y:S02]  /*0be0*/  LEA.HI.X R3, R23, UR7, R26, 0x1, P6 ;  /* 0x0000000717037c11 */ /* 0x000fe4000b0f0c1a */
[----:B------:R-:W-:Y:S02]  /*0bf0*/  ISETP.GE.AND P6, PT, R22, R25, PT ;  /* 0x000000191600720c */ /* 0x000fe40003fc6270 */
[----:B------:R-:W-:Y:S01]  /*0c00*/  @!P0 F2FP.F16.F32.PACK_AB R19, RZ, R19 ;  /* 0x00000013ff13823e */ /* 0x000fe200000000ff */
[----:B------:R1:W-:Y:S01]  /*0c10*/  @!P4 STG.E.U16 desc[UR4][R2.64], R29 ;  /* 0x0000001d0200c986 */ /* 0x0003e2000c101504 */
[----:B------:R-:W-:Y:S02]  /*0c20*/  ISETP.GE.AND P4, PT, R14, R25, PT ;  /* 0x000000190e00720c */ /* 0x000fe40003f86270 */
[----:B------:R-:W-:Y:S01]  /*0c30*/  @!P3 F2FP.F16.F32.PACK_AB R27, RZ, R27 ;  /* 0x0000001bff1bb23e */ /* 0x000fe200000000ff */
[----:B------:R1:W-:Y:S04]  /*0c40*/  @!P0 STG.E.U16 desc[UR4][R2.64+0xc0], R19 ;  /* 0x0000c01302008986 */ /* 0x0003e8000c101504 */
[----:B------:R1:W-:Y:S01]  /*0c50*/  @!P3 STG.E.U16 desc[UR4][R2.64+0x40], R27 ;  /* 0x0000401b0200b986 */ /* 0x0003e2000c101504 */
[----:B------:R-:W-:Y:S01]  /*0c60*/  ISETP.GE.AND P3, PT, R11, R25, PT ;  /* 0x000000190b00720c */ /* 0x000fe20003f66270 */
[----:B------:R-:W-:-:S02]  /*0c70*/  @!P6 FFMA.FTZ R17, -R37, R17, R18 ;  /* 0x000000112511e223 */ /* 0x000fc40000010112 */
[----:B------:R1:W-:Y:S02]  /*0c80*/  @!P5 STG.E.U16 desc[UR4][R2.64+0x280], R52 ;  /* 0x000280340200d986 */ /* 0x0003e4000c101504 */
[C---:B------:R-:W-:Y:S01]  /*0c90*/  @!P4 FFMA.FTZ R41, -R37.reuse, R41, R4 ;  /* 0x000000292529c223 */ /* 0x040fe20000010104 */
[----:B------:R-:W-:Y:S01]  /*0ca0*/  LOP3.LUT R4, R24, 0xa0, RZ, 0xfc, !PT ;  /* 0x000000a018047812 */ /* 0x000fe200078efcff */
[----:B------:R1:W-:Y:S01]  /*0cb0*/  @!P2 STG.E.U16 desc[UR4][R2.64+0x80], R21 ;  /* 0x000080150200a986 */ /* 0x0003e2000c101504 */
[----:B------:R-:W-:Y:S02]  /*0cc0*/  @!P6 F2FP.F16.F32.PACK_AB R17, RZ, R17 ;  /* 0x00000011ff11e23e */ /* 0x000fe400000000ff */
[----:B------:R-:W-:Y:S01]  /*0cd0*/  ISETP.GE.AND P0, PT, R4, R25, PT ;  /* 0x000000190400720c */ /* 0x000fe20003f06270 */
[----:B------:R1:W-:Y:S01]  /*0ce0*/  @!P1 STG.E.U16 desc[UR4][R2.64+0x2c0], R50 ;  /* 0x0002c03202009986 */ /* 0x0003e2000c101504 */
[----:B------:R-:W-:Y:S01]  /*0cf0*/  LOP3.LUT R4, R24, 0xc0, RZ, 0xfc, !PT ;  /* 0x000000c018047812 */ /* 0x000fe200078efcff */
[----:B------:R-:W-:Y:S01]  /*0d00*/  @!P3 FFMA.FTZ R40, -R37, R40, R5 ;  /* 0x000000282528b223 */ /* 0x000fe20000010105 */
[----:B------:R-:W-:Y:S01]  /*0d10*/  @!P4 F2FP.F16.F32.PACK_AB R41, RZ, R41 ;  /* 0x00000029ff29c23e */ /* 0x000fe200000000ff */
[----:B------:R1:W-:Y:S01]  /*0d20*/  @!P6 STG.E.U16 desc[UR4][R2.64+0x100], R17 ;  /* 0x000100110200e986 */ /* 0x0003e2000c101504 */
[----:B------:R-:W-:-:S02]  /*0d30*/  ISETP.GE.AND P6, PT, R4, R25, PT ;  /* 0x000000190400720c */ /* 0x000fc40003fc6270 */
[----:B------:R-:W-:Y:S01]  /*0d40*/  LOP3.LUT R4, R24, 0xe0, RZ, 0xfc, !PT ;  /* 0x000000e018047812 */ /* 0x000fe200078efcff */
[----:B------:R1:W-:Y:S01]  /*0d50*/  @!P4 STG.E.U16 desc[UR4][R2.64+0x300], R41 ;  /* 0x000300290200c986 */ /* 0x0003e2000c101504 */
[-C--:B------:R-:W-:Y:S02]  /*0d60*/  ISETP.GE.AND P2, PT, R8, R25.reuse, PT ;  /* 0x000000190800720c */ /* 0x080fe40003f46270 */
[----:B------:R-:W-:Y:S01]  /*0d70*/  ISETP.GE.AND P5, PT, R4, R25, PT ;  /* 0x000000190400720c */ /* 0x000fe20003fa6270 */
[C---:B------:R-:W-:Y:S01]  /*0d80*/  @!P0 FFMA.FTZ R15, -R37.reuse, R15, R16 ;  /* 0x0000000f250f8223 */ /* 0x040fe20000010110 */
[C---:B------:R-:W-:Y:S02]  /*0d90*/  LOP3.LUT R4, R24.reuse, 0x100, RZ, 0xfc, !PT ;  /* 0x0000010018047812 */ /* 0x040fe400078efcff */
[----:B------:R-:W-:Y:S02]  /*0da0*/  LOP3.LUT R24, R24, 0x120, RZ, 0xfc, !PT ;  /* 0x0000012018187812 */ /* 0x000fe400078efcff */
[-C--:B------:R-:W-:Y:S01]  /*0db0*/  ISETP.GE.AND P1, PT, R4, R25.reuse, PT ;  /* 0x000000190400720c */ /* 0x080fe20003f26270 */
[----:B------:R-:W-:Y:S01]  /*0dc0*/  @!P6 FFMA.FTZ R12, -R37, R12, R13 ;  /* 0x0000000c250ce223 */ /* 0x000fe2000001010d */
[----:B------:R-:W-:-:S02]  /*0dd0*/  ISETP.GE.AND P4, PT, R24, R25, PT ;  /* 0x000000191800720c */ /* 0x000fc40003f86270 */
[----:B------:R-:W-:Y:S01]  /*0de0*/  @!P3 F2FP.F16.F32.PACK_AB R40, RZ, R40 ;  /* 0x00000028ff28b23e */ /* 0x000fe200000000ff */
[C---:B------:R-:W-:Y:S01]  /*0df0*/  @!P2 FFMA.FTZ R45, -R37.reuse, R45, R46 ;  /* 0x0000002d252da223 */ /* 0x040fe2000001012e */
[----:B------:R-:W-:Y:S01]  /*0e00*/  @!P0 F2FP.F16.F32.PACK_AB R15, RZ, R15 ;  /* 0x0000000fff0f823e */ /* 0x000fe200000000ff */
[C---:B------:R-:W-:Y:S01]  /*0e10*/  @!P5 FFMA.FTZ R9, -R37.reuse, R9, R10 ;  /* 0x000000092509d223 */ /* 0x040fe2000001010a */
[----:B------:R-:W-:Y:S01]  /*0e20*/  @!P6 F2FP.F16.F32.PACK_AB R12, RZ, R12 ;  /* 0x0000000cff0ce23e */ /* 0x000fe200000000ff */
[----:B------:R1:W-:Y:S01]  /*0e30*/  @!P3 STG.E.U16 desc[UR4][R2.64+0x340], R40 ;  /* 0x000340280200b986 */ /* 0x0003e2000c101504 */
[----:B------:R-:W-:Y:S02]  /*0e40*/  ISETP.GE.AND P3, PT, R0, R25, PT ;  /* 0x000000190000720c */ /* 0x000fe40003f66270 */
[----:B------:R-:W-:Y:S01]  /*0e50*/  @!P2 F2FP.F16.F32.PACK_AB R45, RZ, R45 ;  /* 0x0000002dff2da23e */ /* 0x000fe200000000ff */
[C---:B------:R-:W-:Y:S01]  /*0e60*/  @!P1 FFMA.FTZ R6, -R37.reuse, R6, R7 ;  /* 0x0000000625069223 */ /* 0x040fe20000010107 */
[----:B------:R-:W-:Y:S01]  /*0e70*/  @!P5 F2FP.F16.F32.PACK_AB R9, RZ, R9 ;  /* 0x00000009ff09d23e */ /* 0x000fe200000000ff */
[----:B------:R-:W-:Y:S01]  /*0e80*/  @!P4 FFMA.FTZ R48, -R37, R48, R35 ;  /* 0x000000302530c223 */ /* 0x000fe20000010123 */
[----:B------:R1:W-:Y:S02]  /*0e90*/  @!P0 STG.E.U16 desc[UR4][R2.64+0x140], R15 ;  /* 0x0001400f02008986 */ /* 0x0003e4000c101504 */
[----:B------:R-:W-:-:S02]  /*0ea0*/  @!P1 F2FP.F16.F32.PACK_AB R6, RZ, R6 ;  /* 0x00000006ff06923e */ /* 0x000fc400000000ff */
[----:B------:R-:W-:Y:S01]  /*0eb0*/  @!P4 F2FP.F16.F32.PACK_AB R48, RZ, R48 ;  /* 0x00000030ff30c23e */ /* 0x000fe200000000ff */
[----:B------:R1:W-:Y:S04]  /*0ec0*/  @!P2 STG.E.U16 desc[UR4][R2.64+0x380], R45 ;  /* 0x0003802d0200a986 */ /* 0x0003e8000c101504 */
        /* <DEDUP_REMOVED lines=9> */
.L_x_4298:
        /* <DEDUP_REMOVED lines=10> */
.L_x_11774:


//--------------------- .text._ZN43_GLOBAL__N__9ae7fba5_10_SoftMax_cu_9f978f6321softmax_warp_backwardIN3c104HalfES2_fLi8ELb0ELb0EEEvPT0_PKT_S7_iiiPKb --------------------------
	.section	.text._ZN43_GLOBAL__N__9ae7fba5_10_SoftMax_cu_9f978f6321softmax_warp_backwardIN3c104HalfES2_fLi8ELb0ELb0EEEvPT0_PKT_S7_iiiPKb,"ax",@progbits
	.align	128
.text._ZN43_GLOBAL__N__9ae7fba5_10_SoftMax_cu_9f978f6321softmax_warp_backwardIN3c104HalfES2_fLi8ELb0ELb0EEEvPT0_PKT_S7_iiiPKb:
        .type           _ZN43_GLOBAL__N__9ae7fba5_10_SoftMax_cu_9f978f6321softmax_warp_backwardIN3c104HalfES2_fLi8ELb0ELb0EEEvPT0_PKT_S7_iiiPKb,@function
        .size           _ZN43_GLOBAL__N__9ae7fba5_10_SoftMax_cu_9f978f6321softmax_warp_backwardIN3c104HalfES2_fLi8ELb0ELb0EEEvPT0_PKT_S7_iiiPKb,(.L_x_11775 - _ZN43_GLOBAL__N__9ae7fba5_10_SoftMax_cu_9f978f6321softmax_warp_backwardIN3c104HalfES2_fLi8ELb0ELb0EEEvPT0_PKT_S7_iiiPKb)
        .other          _ZN43_GLOBAL__N__9ae7fba5_10_SoftMax_cu_9f978f6321softmax_warp_backwardIN3c104HalfES2_fLi8ELb0ELb0EEEvPT0_PKT_S7_iiiPKb,@"STO_CUDA_ENTRY STV_DEFAULT"
_ZN43_GLOBAL__N__9ae7fba5_10_SoftMax_cu_9f978f6321softmax_warp_backwardIN3c104HalfES2_fLi8ELb0ELb0EEEvPT0_PKT_S7_iiiPKb:
        /* <DEDUP_REMOVED lines=39> */
[----:B------:R-:W-:Y:S02]  /*0270*/  ISETP.GE.AND P5, PT, R19, R18, PT ;  /* 0x000000121300720c */ /* 0x000fe40003fa6270 */
[----:B------:R-:W-:-:S03]  /*0280*/  LOP3.LUT R29, R21, 0xe0, RZ, 0xfc, !PT ;  /* 0x000000e0151d7812 */ /* 0x000fc600078efcff */
[----:B------:R-:W4:Y:S04]  /*0290*/  @!P3 LDG.E.U16 R0, desc[UR4][R2.64+0x100] ;  /* 0x000100040200b981 */ /* 0x000f28000c1e1500 */
[----:B------:R-:W4:Y:S04]  /*02a0*/  @!P3 LDG.E.U16 R17, desc[UR4][R4.64+0x100] ;  /* 0x000100040411b981 */ /* 0x000f28000c1e1500 */
[----:B------:R-:W4:Y:S04]  /*02b0*/  @!P4 LDG.E.U16 R26, desc[UR4][R2.64+0x140] ;  /* 0x00014004021ac981 */ /* 0x000f28000c1e1500 */
[----:B------:R-:W4:Y:S04]  /*02c0*/  @!P4 LDG.E.U16 R24, desc[UR4][R4.64+0x140] ;  /* 0x000140040418c981 */ /* 0x000f28000c1e1500 */
[----:B------:R-:W4:Y:S04]  /*02d0*/  @!P5 LDG.E.U16 R20, desc[UR4][R2.64+0x180] ;  /* 0x000180040214d981 */ /* 0x000f28000c1e1500 */
[----:B------:R-:W4:Y:S01]  /*02e0*/  @!P5 LDG.E.U16 R22, desc[UR4][R4.64+0x180] ;  /* 0x000180040416d981 */ /* 0x000f22000c1e1500 */
[----:B--2---:R-:W-:-:S02]  /*02f0*/  @!P6 HADD2.F32 R15, -RZ, R12.H0_H0 ;  /* 0x2000000cff0fe230 */ /* 0x004fc40000004100 */
[----:B------:R-:W-:Y:S02]  /*0300*/  IMAD.MOV.U32 R12, RZ, RZ, RZ ;  /* 0x000000ffff0c7224 */ /* 0x000fe400078e00ff */
[----:B---3--:R-:W-:Y:S02]  /*0310*/  @!P6 HADD2.F32 R12, -RZ, R10.H0_H0 ;  /* 0x2000000aff0ce230 */ /* 0x008fe40000004100 */
[----:B------:R-:W-:Y:S02]  /*0320*/  IMAD.MOV.U32 R10, RZ, RZ, RZ ;  /* 0x000000ffff0a7224 */ /* 0x000fe400078e00ff */
[----:B----4-:R-:W-:Y:S01]  /*0330*/  @!P0 HADD2.F32 R10, -RZ, R11.H0_H0 ;  /* 0x2000000bff0a8230 */ /* 0x010fe20000004100 */
[----:B------:R-:W-:Y:S01]  /*0340*/  MOV R11, RZ ;  /* 0x000000ff000b7202 */ /* 0x000fe20000000f00 */
[----:B------:R-:W-:Y:S02]  /*0350*/  @!P1 HADD2.F32 R11, -RZ, R8.H0_H0 ;  /* 0x20000008ff0b9230 */ /* 0x000fe40000004100 */
[----:B------:R-:W-:-:S02]  /*0360*/  IMAD.MOV.U32 R8, RZ, RZ, RZ ;  /* 0x000000ffff087224 */ /* 0x000fc400078e00ff */
[----:B------:R-:W-:Y:S01]  /*0370*/  @!P1 HADD2.F32 R8, -RZ, R9.H0_H0 ;  /* 0x20000009ff089230 */ /* 0x000fe20000004100 */
[----:B------:R-:W-:-:S05]  /*0380*/  HFMA2.MMA R9, -RZ, RZ, 0, 0 ;  /* 0x00000000ff097435 */ /* 0x000fca00000001ff */
[----:B------:R-:W-:Y:S02]  /*0390*/  @!P2 HADD2.F32 R9, -RZ, R6.H0_H0 ;  /* 0x20000006ff09a230 */ /* 0x000fe40000004100 */
[----:B------:R-:W-:Y:S02]  /*03a0*/  IMAD.MOV.U32 R6, RZ, RZ, RZ ;  /* 0x000000ffff067224 */ /* 0x000fe400078e00ff */
[----:B------:R-:W-:Y:S01]  /*03b0*/  @!P2 HADD2.F32 R6, -RZ, R7.H0_H0 ;  /* 0x20000007ff06a230 */ /* 0x000fe20000004100 */
[----:B------:R-:W-:-:S13]  /*03c0*/  ISETP.GE.AND P2, PT, R29, R18, PT ;  /* 0x000000121d00720c */ /* 0x000fda0003f46270 */
[----:B------:R-:W2:Y:S01]  /*03d0*/  @!P2 LDG.E.U16 R2, desc[UR4][R2.64+0x1c0] ;  /* 0x0001c0040202a981 */ /* 0x000ea2000c1e1500 */
[----:B------:R-:W-:Y:S01]  /*03e0*/  ISETP.GE.AND P6, PT, R13, 0x1, PT ;  /* 0x000000010d00780c */ /* 0x000fe20003fc6270 */
[----:B------:R-:W-:Y:S01]  /*03f0*/  HFMA2.MMA R13, -RZ, RZ, 0, 0 ;  /* 0x00000000ff0d7435 */ /* 0x000fe200000001ff */
[----:B------:R-:W-:Y:S01]  /*0400*/  FADD.FTZ R18, RZ, R15 ;  /* 0x0000000fff127221 */ /* 0x000fe20000010000 */
[----:B------:R-:W-:Y:S01]  /*0410*/  MOV R7, RZ ;  /* 0x000000ff00077202 */ /* 0x000fe20000000f00 */
[----:B------:R0:W5:Y:S02]  /*0420*/  @!P2 LDG.E.U16 R4, desc[UR4][R4.64+0x1c0] ;  /* 0x0001c0040404a981 */ /* 0x000164000c1e1500 */
[----:B------:R-:W-:Y:S02]  /*0430*/  @!P0 HADD2.F32 R13, -RZ, R27.H0_H0 ;  /* 0x2000001bff0d8230 */ /* 0x000fe40000004100 */
[----:B------:R-:W-:Y:S02]  /*0440*/  @!P3 HADD2.F32 R7, -RZ, R0.H0_H0 ;  /* 0x20000000ff07b230 */ /* 0x000fe40000004100 */
[----:B------:R-:W-:-:S02]  /*0450*/  IMAD.MOV.U32 R0, RZ, RZ, RZ ;  /* 0x000000ffff007224 */ /* 0x000fc400078e00ff */
[----:B------:R-:W-:Y:S01]  /*0460*/  FADD.FTZ R18, R18, R13 ;  /* 0x0000000d12127221 */ /* 0x000fe20000010000 */
[----:B------:R-:W-:Y:S01]  /*0470*/  @!P3 HADD2.F32 R0, -RZ, R17.H0_H0 ;  /* 0x20000011ff00b230 */ /* 0x000fe20000004100 */
[----:B------:R-:W-:Y:S02]  /*0480*/  HFMA2.MMA R17, -RZ, RZ, 0, 0 ;  /* 0x00000000ff117435 */ /* 0x000fe400000001ff */
[----:B------:R-:W-:-:S03]  /*0490*/  FADD.FTZ R18, R18, R11 ;  /* 0x0000000b12127221 */ /* 0x000fc60000010000 */
[----:B------:R-:W-:Y:S01]  /*04a0*/  @!P4 HADD2.F32 R17, -RZ, R26.H0_H0 ;  /* 0x2000001aff11c230 */ /* 0x000fe20000004100 */
[----:B------:R-:W-:Y:S01]  /*04b0*/  CS2R R26, SRZ ;  /* 0x00000000001a7805 */ /* 0x000fe2000001ff00 */
[----:B------:R-:W-:Y:S01]  /*04c0*/  FADD.FTZ R18, R18, R9 ;  /* 0x0000000912127221 */ /* 0x000fe20000010000 */
[----:B------:R-:W-:Y:S02]  /*04d0*/  @!P4 HADD2.F32 R26, -RZ, R24.H0_H0 ;  /* 0x20000018ff1ac230 */ /* 0x000fe40000004100 */
[----:B------:R-:W-:Y:S02]  /*04e0*/  IMAD.MOV.U32 R24, RZ, RZ, RZ ;  /* 0x000000ffff187224 */ /* 0x000fe400078e00ff */
[----:B------:R-:W-:Y:S02]  /*04f0*/  @!P5 HADD2.F32 R24, -RZ, R20.H0_H0 ;  /* 0x20000014ff18d230 */ /* 0x000fe40000004100 */
[----:B------:R-:W-:Y:S01]  /*0500*/  FADD.FTZ R20, R18, R7 ;  /* 0x0000000712147221 */ /* 0x000fe20000010000 */
[----:B------:R-:W-:-:S03]  /*0510*/  MOV R18, RZ ;  /* 0x000000ff00127202 */ /* 0x000fc60000000f00 */
[----:B------:R-:W-:-:S04]  /*0520*/  FADD.FTZ R20, R20, R17 ;  /* 0x0000001114147221 */ /* 0x000fc80000010000 */
[----:B------:R-:W-:Y:S01]  /*0530*/  FADD.FTZ R20, R20, R24 ;  /* 0x0000001814147221 */ /* 0x000fe20000010000 */
[----:B------:R-:W-:Y:S02]  /*0540*/  @!P5 HADD2.F32 R27, -RZ, R22.H0_H0 ;  /* 0x20000016ff1bd230 */ /* 0x000fe40000004100 */
[----:B--2---:R-:W-:-:S05]  /*0550*/  @!P2 HADD2.F32 R18, -RZ, R2.H0_H0 ;  /* 0x20000002ff12a230 */ /* 0x004fca0000004100 */
        /* <DEDUP_REMOVED lines=13> */
[----:B------:R-:W-:Y:S01]  /*0630*/  IMAD.MOV.U32 R5, RZ, RZ, RZ ;  /* 0x000000ffff057224 */ /* 0x000fe200078e00ff */
[-C--:B------:R-:W-:Y:S01]  /*0640*/  ISETP.GE.AND P1, PT, R23, R16.reuse, PT ;  /* 0x000000101700720c */ /* 0x080fe20003f26270 */
[----:B------:R-:W-:Y:S01]  /*0650*/  ULDC.64 UR6, c[0x0][0x210] ;  /* 0x0000840000067ab9 */ /* 0x000fe20000000a00 */
[----:B-----5:R-:W-:Y:S01]  /*0660*/  @!P2 HADD2.F32 R5, -RZ, R4.H0_H0 ;  /* 0x20000004ff05a230 */ /* 0x020fe20000004100 */
[----:B------:R-:W-:Y:S01]  /*0670*/  ISETP.GE.AND P5, PT, R19, R16, PT ;  /* 0x000000101300720c */ /* 0x000fe20003fa6270 */
[----:B-1----:R-:W-:Y:S01]  /*0680*/  FADD.FTZ R20, R22, R28 ;  /* 0x0000001c16147221 */ /* 0x002fe20000010000 */
[----:B------:R-:W-:Y:S02]  /*0690*/  SHF.R.S32.HI R19, RZ, 0x1f, R14 ;  /* 0x0000001fff137819 */ /* 0x000fe4000001140e */
[----:B------:R-:W-:-:S02]  /*06a0*/  LEA R2, P2, R14, UR6, 0x1 ;  /* 0x000000060e027c11 */ /* 0x000fc4000f8408ff */
[----:B------:R-:W-:Y:S02]  /*06b0*/  ISETP.GE.AND P6, PT, R25, R16, PT ;  /* 0x000000101900720c */ /* 0x000fe40003fc6270 */
[C---:B------:R-:W-:Y:S02]  /*06c0*/  @!P0 FFMA.FTZ R12, -R20.reuse, R12, R15 ;  /* 0x0000000c140c8223 */ /* 0x040fe4000001010f */
[----:B------:R-:W-:-:S03]  /*06d0*/  @!P1 FFMA.FTZ R0, -R20, R0, R7 ;  /* 0x0000000014009223 */ /* 0x000fc60000010107 */
[----:B------:R-:W-:Y:S01]  /*06e0*/  @!P0 F2FP.F16.F32.PACK_AB R12, RZ, R12 ;  /* 0x0000000cff0c823e */ /* 0x000fe200000000ff */
[----:B------:R-:W-:Y:S01]  /*06f0*/  @!P5 FFMA.FTZ R27, -R20, R27, R24 ;  /* 0x0000001b141bd223 */ /* 0x000fe20000010118 */
[----:B------:R-:W-:-:S04]  /*0700*/  @!P1 F2FP.F16.F32.PACK_AB R0, RZ, R0 ;  /* 0x00000000ff00923e */ /* 0x000fc800000000ff */
[----:B------:R-:W-:Y:S01]  /*0710*/  @!P6 FFMA.FTZ R26, -R20, R26, R17 ;  /* 0x0000001a141ae223 */ /* 0x000fe20000010111 */
[----:B------:R-:W-:-:S04]  /*0720*/  @!P5 F2FP.F16.F32.PACK_AB R27, RZ, R27 ;  /* 0x0000001bff1bd23e */ /* 0x000fc800000000ff */
        /* <DEDUP_REMOVED lines=28> */
.L_x_4299:
        /* <DEDUP_REMOVED lines=9> */
.L_x_11775:


//--------------------- .text._ZN43_GLOBAL__N__9ae7fba5_10_SoftMax_cu_9f978f6321softmax_warp_backwardIN3c104HalfES2_fLi7ELb0ELb0EEEvPT0_PKT_S7_iiiPKb --------------------------
	.section	.text._ZN43_GLOBAL__N__9ae7fba5_10_SoftMax_cu_9f978f6321softmax_warp_backwardIN3c104HalfES2_fLi7ELb0ELb0EEEvPT0_PKT_S7_iiiPKb,"ax",@progbits
	.align	128
.text._ZN43_GLOBAL__N__9ae7fba5_10_SoftMax_cu_9f978f6321softmax_warp_backwardIN3c104HalfES2_fLi7ELb0ELb0EEEvPT0_PKT_S7_iiiPKb:
        .type           _ZN43_GLOBAL__N__9ae7fba5_10_SoftMax_cu_9f978f6321softmax_warp_backwardIN3c104HalfES2_fLi7ELb0ELb0EEEvPT0_PKT_S7_iiiPKb,@function
        .size           _ZN43_GLOBAL__N__9ae7fba5_10_SoftMax_cu_9f978f6321softmax_warp_backwardIN3c104HalfES2_fLi7ELb0ELb0EEEvPT0_PKT_S7_iiiPKb,(.L_x_11776 - _ZN43_GLOBAL__N__9ae7fba5_10_SoftMax_cu_9f978f6321softmax_warp_backwardIN3c104HalfES2_fLi7ELb0ELb0EEEvPT0_PKT_S7_iiiPKb)
        .other          _ZN43_GLOBAL__N__9ae7fba5_10_SoftMax_cu_9f978f6321softmax_warp_backwardIN3c104HalfES2_fLi7ELb0ELb0EEEvPT0_PKT_S7_iiiPKb,@"STO_CUDA_ENTRY STV_DEFAULT"
_ZN43_GLOBAL__N__9ae7fba5_10_SoftMax_cu_9f978f6321softmax_warp_backwardIN3c104HalfES2_fLi7ELb0ELb0EEEvPT0_PKT_S7_iiiPKb:
        /* <DEDUP_REMOVED lines=8> */
[----:B0-----:R-:W-:-:S07]  /*0080*/  IMAD R2, R2, UR4, R3 ;  /* 0x0000000402027c24 */ /* 0x001fce000f8e0203 */
[----:B------:R-:W0:Y:S01]  /*0090*/  LDC.64 R6, c[0x0][0x220] ;  /* 0x00008800ff067b82 */ /* 0x000e220000000a00 */
[----:B------:R-:W-:Y:S01]  /*00a0*/  ULDC.64 UR4, c[0x0][0x228] ;  /* 0x00008a0000047ab9 */ /* 0x000fe20000000a00 */
        /* <DEDUP_REMOVED lines=16> */
[----:B------:R-:W-:-:S02]  /*01b0*/  IADD3 R10, P4, R9, R0, RZ ;  /* 0x00000000090a7210 */ /* 0x000fc40007f9e0ff */
[----:B------:R-:W-:Y:S02]  /*01c0*/  VIMNMX R17, R27, 0x2, PT ;  /* 0x000000021b117848 */ /* 0x000fe40003fe0100 */
[----:B------:R-:W-:Y:S01]  /*01d0*/  SHF.R.S32.HI R5, RZ, 0x1f, R9 ;  /* 0x0000001fff057819 */ /* 0x000fe20000011409 */
[----:B------:R-:W-:Y:S01]  /*01e0*/  IMAD.SHL.U32 R8, R10, 0x2, RZ ;  /* 0x000000020a087824 */ /* 0x000fe200078e00ff */
[C---:B------:R-:W-:Y:S02]  /*01f0*/  LOP3.LUT R13, R3.reuse, 0x40, RZ, 0xfc, !PT ;  /* 0x00000040030d7812 */ /* 0x040fe400078efcff */
[----:B------:R-:W-:Y:S02]  /*0200*/  LOP3.LUT R15, R3, 0x60, RZ, 0xfc, !PT ;  /* 0x00000060030f7812 */ /* 0x000fe400078efcff */
[----:B------:R-:W-:Y:S02]  /*0210*/  ISETP.GT.AND P3, PT, R17, 0x1, PT ;  /* 0x000000011100780c */ /* 0x000fe40003f64270 */
[----:B------:R-:W-:-:S02]  /*0220*/  LEA.HI.X.SX32 R5, R0, R5, 0x1, P4 ;  /* 0x0000000500057211 */ /* 0x000fc400020f0eff */
[-C--:B------:R-:W-:Y:S02]  /*0230*/  ISETP.GE.AND P1, PT, R13, R4.reuse, PT ;  /* 0x000000040d00720c */ /* 0x080fe40003f26270 */
[----:B------:R-:W-:Y:S02]  /*0240*/  ISETP.GE.AND P2, PT, R15, R4, PT ;  /* 0x000000040f00720c */ /* 0x000fe40003f46270 */
[----:B------:R-:W-:Y:S02]  /*0250*/  SEL R4, R0, RZ, P3 ;  /* 0x000000ff00047207 */ /* 0x000fe40001800000 */
[----:B------:R-:W-:Y:S02]  /*0260*/  SHF.L.U64.HI R10, R10, 0x1, R5 ;  /* 0x000000010a0a7819 */ /* 0x000fe40000010205 */
[----:B------:R-:W-:Y:S02]  /*0270*/  IADD3 R2, P4, R8, UR6, RZ ;  /* 0x0000000608027c10 */ /* 0x000fe4000ff9e0ff */
[----:B------:R-:W-:-:S02]  /*0280*/  ISETP.GE.AND P3, PT, R3, R4, PT ;  /* 0x000000040300720c */ /* 0x000fc40003f66270 */
[----:B------:R-:W-:Y:S01]  /*0290*/  IADD3.X R3, R10, UR7, RZ, P4, !PT ;  /* 0x000000070a037c10 */ /* 0x000fe2000a7fe4ff */
[----:B------:R-:W-:Y:S01]  /*02a0*/  ULDC.64 UR6, c[0x0][0x220] ;  /* 0x0000880000067ab9 */ /* 0x000fe20000000a00 */
[----:B------:R-:W-:Y:S01]  /*02b0*/  ISETP.GT.AND P6, PT, R17, 0x1, PT ;  /* 0x000000011100780c */ /* 0x000fe20003fc4270 */
[----:B------:R-:W-:Y:S01]  /*02c0*/  HFMA2.MMA R21, -RZ, RZ, 0, 0 ;  /* 0x00000000ff157435 */ /* 0x000fe200000001ff */
[----:B------:R-:W-:Y:S01]  /*02d0*/  IADD3 R4, P4, R8, UR6, RZ ;  /* 0x0000000608047c10 */ /* 0x000fe2000ff9e0ff */
[----:B------:R-:W5:Y:S01]  /*02e0*/  @!P1 LDG.E.U16 R12, desc[UR4][R22.64+0x80] ;  /* 0x00008004160c9981 */ /* 0x000f62000c1e1500 */
[----:B------:R-:W-:Y:S02]  /*02f0*/  SEL R28, R0, RZ, P6 ;  /* 0x000000ff001c7207 */ /* 0x000fe40003000000 */
[----:B------:R-:W-:Y:S01]  /*0300*/  IADD3.X R5, R10, UR7, RZ, P4, !PT ;  /* 0x000000070a057c10 */ /* 0x000fe2000a7fe4ff */
[----:B------:R-:W5:Y:S01]  /*0310*/  @!P2 LDG.E.U16 R16, desc[UR4][R22.64+0xc0] ;  /* 0x0000c0041610a981 */ /* 0x000f62000c1e1500 */
[-C--:B------:R-:W-:Y:S01]  /*0320*/  ISETP.GE.AND P4, PT, R11, R28.reuse, PT ;  /* 0x0000001c0b00720c */ /* 0x080fe20003f86270 */
[----:B------:R-:W-:Y:S01]  /*0330*/  IMAD.MOV.U32 R18, RZ, RZ, RZ ;  /* 0x000000ffff127224 */ /* 0x000fe200078e00ff */
[----:B------:R-:W-:Y:S01]  /*0340*/  ISETP.GE.AND P6, PT, R13, R28, PT ;  /* 0x0000001c0d00720c */ /* 0x000fe20003fc6270 */
[----:B------:R-:W5:Y:S04]  /*0350*/  @!P1 LDG.E.U16 R14, desc[UR4][R6.64+0x80] ;  /* 0x00008004060e9981 */ /* 0x000f68000c1e1500 */
[----:B------:R0:W5:Y:S04]  /*0360*/  @!P2 LDG.E.U16 R20, desc[UR4][R6.64+0xc0] ;  /* 0x0000c0040614a981 */ /* 0x000168000c1e1500 */
[----:B------:R-:W5:Y:S04]  /*0370*/  @!P3 LDG.E.U16 R22, desc[UR4][R2.64] ;  /* 0x000000040216b981 */ /* 0x000f68000c1e1500 */
[----:B------:R-:W5:Y:S01]  /*0380*/  @!P3 LDG.E.U16 R23, desc[UR4][R4.64] ;  /* 0x000000040417b981 */ /* 0x000f62000c1e1500 */
[----:B0-----:R-:W-:-:S03]  /*0390*/  MOV R6, RZ ;  /* 0x000000ff00067202 */ /* 0x001fc60000000f00 */
[----:B------:R-:W5:Y:S01]  /*03a0*/  @!P4 LDG.E.U16 R7, desc[UR4][R2.64+0x40] ;  /* 0x000040040207c981 */ /* 0x000f62000c1e1500 */
[----:B--2---:R-:W-:Y:S02]  /*03b0*/  @!P5 HADD2.F32 R21, -RZ, R26.H0_H0 ;  /* 0x2000001aff15d230 */ /* 0x004fe40000004100 */
[----:B---3--:R-:W-:Y:S01]  /*03c0*/  @!P5 HADD2.F32 R18, -RZ, R19.H0_H0 ;  /* 0x20000013ff12d230 */ /* 0x008fe20000004100 */
[----:B------:R-:W-:Y:S01]  /*03d0*/  ISETP.GE.AND P5, PT, R15, R28, PT ;  /* 0x0000001c0f00720c */ /* 0x000fe20003fa6270 */
[----:B----4-:R-:W-:Y:S01]  /*03e0*/  @!P0 HADD2.F32 R6, -RZ, R24.H0_H0 ;  /* 0x20000018ff068230 */ /* 0x010fe20000004100 */
[----:B------:R-:W2:Y:S04]  /*03f0*/  @!P6 LDG.E.U16 R28, desc[UR4][R4.64+0x80] ;  /* 0x00008004041ce981 */ /* 0x000ea8000c1e1500 */
[----:B------:R-:W3:Y:S01]  /*0400*/  @!P4 LDG.E.U16 R24, desc[UR4][R4.64+0x40] ;  /* 0x000040040418c981 */ /* 0x000ee2000c1e1500 */
[----:B------:R-:W-:-:S02]  /*0410*/  IMAD.MOV.U32 R19, RZ, RZ, RZ ;  /* 0x000000ffff137224 */ /* 0x000fc400078e00ff */
[----:B-----5:R-:W-:Y:S02]  /*0420*/  @!P0 HADD2.F32 R19, -RZ, R25.H0_H0 ;  /* 0x20000019ff138230 */ /* 0x020fe40000004100 */
[----:B------:R-:W4:Y:S04]  /*0430*/  @!P6 LDG.E.U16 R25, desc[UR4][R2.64+0x80] ;  /* 0x000080040219e981 */ /* 0x000f28000c1e1500 */
[----:B------:R0:W5:Y:S04]  /*0440*/  @!P5 LDG.E.U16 R29, desc[UR4][R4.64+0xc0] ;  /* 0x0000c004041dd981 */ /* 0x000168000c1e1500 */
[----:B------:R1:W2:Y:S01]  /*0450*/  @!P5 LDG.E.U16 R26, desc[UR4][R2.64+0xc0] ;  /* 0x0000c004021ad981 */ /* 0x0002a2000c1e1500 */
[----:B------:R-:W-:Y:S01]  /*0460*/  ISETP.GE.AND P0, PT, R17, 0x1, PT ;  /* 0x000000011100780c */ /* 0x000fe20003f06270 */
[----:B------:R-:W-:Y:S01]  /*0470*/  IMAD.MOV.U32 R17, RZ, RZ, RZ ;  /* 0x000000ffff117224 */ /* 0x000fe200078e00ff */
[----:B0-----:R-:W-:-:S02]  /*0480*/  CS2R R4, SRZ ;  /* 0x0000000000047805 */ /* 0x001fc4000001ff00 */
[----:B-1----:R-:W-:Y:S01]  /*0490*/  CS2R R2, SRZ ;  /* 0x0000000000027805 */ /* 0x002fe2000001ff00 */
[----:B------:R-:W-:Y:S01]  /*04a0*/  @!P1 HADD2.F32 R17, -RZ, R12.H0_H0 ;  /* 0x2000000cff119230 */ /* 0x000fe20000004100 */
[----:B------:R-:W-:-:S05]  /*04b0*/  HFMA2.MMA R12, -RZ, RZ, 0, 0 ;  /* 0x00000000ff0c7435 */ /* 0x000fca00000001ff */
[----:B------:R-:W-:Y:S02]  /*04c0*/  @!P1 HADD2.F32 R12, -RZ, R14.H0_H0 ;  /* 0x2000000eff0c9230 */ /* 0x000fe40000004100 */
[----:B------:R-:W-:Y:S02]  /*04d0*/  @!P3 HADD2.F32 R2, -RZ, R22.H0_H0 ;  /* 0x20000016ff02b230 */ /* 0x000fe40000004100 */
[----:B------:R-:W-:Y:S01]  /*04e0*/  FADD.FTZ R22, RZ, R21 ;  /* 0x00000015ff167221 */ /* 0x000fe20000010000 */
[----:B------:R-:W-:Y:S02]  /*04f0*/  IMAD.MOV.U32 R14, RZ, RZ, RZ ;  /* 0x000000ffff0e7224 */ /* 0x000fe400078e00ff */
[----:B------:R-:W-:Y:S02]  /*0500*/  @!P2 HADD2.F32 R14, -RZ, R16.H0_H0 ;  /* 0x20000010ff0ea230 */ /* 0x000fe40000004100 */
[----:B------:R-:W-:Y:S02]  /*0510*/  @!P3 HADD2.F32 R3, -RZ, R23.H0_H0 ;  /* 0x20000017ff03b230 */ /* 0x000fe40000004100 */
[----:B------:R-:W-:Y:S01]  /*0520*/  @!P4 HADD2.F32 R4, -RZ, R7.H0_H0 ;  /* 0x20000007ff04c230 */ /* 0x000fe20000004100 */
[----:B------:R-:W-:Y:S01]  /*0530*/  MOV R16, RZ ;  /* 0x000000ff00107202 */ /* 0x000fe20000000f00 */
[----:B------:R-:W-:-:S02]  /*0540*/  IMAD.MOV.U32 R7, RZ, RZ, RZ ;  /* 0x000000ffff077224 */ /* 0x000fc400078e00ff */
[----:B------:R-:W-:Y:S01]  /*0550*/  @!P2 HADD2.F32 R16, -RZ, R20.H0_H0 ;  /* 0x20000014ff10a230 */ /* 0x000fe20000004100 */
[----:B------:R-:W-:Y:S01]  /*0560*/  HFMA2.MMA R20, -RZ, RZ, 0, 0 ;  /* 0x00000000ff147435 */ /* 0x000fe200000001ff */
[----:B---3--:R-:W-:Y:S02]  /*0570*/  @!P4 HADD2.F32 R5, -RZ, R24.H0_H0 ;  /* 0x20000018ff05c230 */ /* 0x008fe40000004100 */
[----:B------:R-:W-:-:S04]  /*0580*/  FADD.FTZ R24, R22, R19 ;  /* 0x0000001316187221 */ /* 0x000fc80000010000 */
[----:B------:R-:W-:Y:S01]  /*0590*/  FADD.FTZ R23, R24, R17 ;  /* 0x0000001118177221 */ /* 0x000fe20000010000 */
[----:B----4-:R-:W-:-:S03]  /*05a0*/  @!P6 HADD2.F32 R7, -RZ, R25.H0_H0 ;  /* 0x20000019ff07e230 */ /* 0x010fc60000004100 */
[----:B------:R-:W-:Y:S01]  /*05b0*/  FADD.FTZ R25, R23, R14 ;  /* 0x0000000e17197221 */ /* 0x000fe20000010000 */
[----:B------:R-:W-:Y:S01]  /*05c0*/  MOV R23, RZ ;  /* 0x000000ff00177202 */ /* 0x000fe20000000f00 */
[----:B-----5:R-:W-:Y:S02]  /*05d0*/  @!P5 HADD2.F32 R23, -RZ, R29.H0_H0 ;  /* 0x2000001dff17d230 */ /* 0x020fe40000004100 */
[----:B------:R-:W-:Y:S01]  /*05e0*/  FADD.FTZ R29, RZ, R2 ;  /* 0x00000002ff1d7221 */ /* 0x000fe20000010000 */
[----:B--2---:R-:W-:-:S03]  /*05f0*/  @!P5 HADD2.F32 R20, -RZ, R26.H0_H0 ;  /* 0x2000001aff14d230 */ /* 0x004fc60000004100 */
[----:B------:R-:W-:-:S04]  /*0600*/  FADD.FTZ R26, R29, R4 ;  /* 0x000000041d1a7221 */ /* 0x000fc80000010000 */
[----:B------:R-:W-:-:S04]  /*0610*/  FADD.FTZ R29, R26, R7 ;  /* 0x000000071a1d7221 */ /* 0x000fc80000010000 */
[----:B------:R-:W-:Y:S01]  /*0620*/  FADD.FTZ R29, R29, R20 ;  /* 0x000000141d1d7221 */ /* 0x000fe20000010000 */
[----:B------:R-:W0:Y:S04]  /*0630*/  SHFL.BFLY PT, R24, R25, 0x10, 0x1f ;  /* 0x0e001f0019187f89 */ /* 0x000e2800000e0000 */
[----:B------:R-:W1:Y:S01]  /*0640*/  SHFL.BFLY PT, R26, R29, 0x10, 0x1f ;  /* 0x0e001f001d1a7f89 */ /* 0x000e6200000e0000 */
[----:B------:R-:W-:Y:S02]  /*0650*/  IMAD.MOV.U32 R22, RZ, RZ, RZ ;  /* 0x000000ffff167224 */ /* 0x000fe400078e00ff */
[----:B------:R-:W-:Y:S02]  /*0660*/  @!P6 HADD2.F32 R22, -RZ, R28.H0_H0 ;  /* 0x2000001cff16e230 */ /* 0x000fe40000004100 */
        /* <DEDUP_REMOVED lines=17> */
[----:B-1----:R-:W-:Y:S01]  /*0780*/  FADD.FTZ R25, R28, R25 ;  /* 0x000000191c197221 */ /* 0x002fe20000010000 */
        /* <DEDUP_REMOVED lines=8> */
[C---:B------:R-:W-:Y:S01]  /*0810*/  @!P3 FFMA.FTZ R17, R24.reuse, -R12, R17 ;  /* 0x8000000c1811b223 */ /* 0x040fe20000010011 */
[----:B------:R-:W-:Y:S01]  /*0820*/  LEA R12, P5, R9, UR6, 0x1 ;  /* 0x00000006090c7c11 */ /* 0x000fe2000f8a08ff */
[----:B------:R-:W-:Y:S01]  /*0830*/  @!P4 FFMA.FTZ R16, R24, -R16, R14 ;  /* 0x800000101810c223 */ /* 0x000fe2000001000e */
[----:B------:R-:W-:Y:S02]  /*0840*/  @!P2 F2FP.F16.F32.PACK_AB R6, RZ, R6 ;  /* 0x00000006ff06a23e */ /* 0x000fe400000000ff */
[----:B------:R-:W-:Y:S02]  /*0850*/  @!P3 F2FP.F16.F32.PACK_AB R17, RZ, R17 ;  /* 0x00000011ff11b23e */ /* 0x000fe400000000ff */
[----:B------:R-:W-:Y:S02]  /*0860*/  @!P4 F2FP.F16.F32.PACK_AB R16, RZ, R16 ;  /* 0x00000010ff10c23e */ /* 0x000fe400000000ff */
[----:B0-----:R-:W-:-:S04]  /*0870*/  LOP3.LUT R29, R26, 0x1f, RZ, 0xc0, !PT ;  /* 0x0000001f1a1d7812 */ /* 0x001fc800078ec0ff */
[----:B------:R-:W-:Y:S02]  /*0880*/  ISETP.GE.AND P1, PT, R29, R0, PT ;  /* 0x000000001d00720c */ /* 0x000fe40003f26270 */
[----:B------:R-:W-:-:S04]  /*0890*/  SHF.R.S32.HI R0, RZ, 0x1f, R9 ;  /* 0x0000001fff007819 */ /* 0x000fc80000011409 */
[----:B------:R-:W-:-:S05]  /*08a0*/  LEA.HI.X R13, R9, UR7, R0, 0x1, P5 ;  /* 0x00000007090d7c11 */ /* 0x000fca000a8f0c00 */
[----:B------:R0:W-:Y:S02]  /*08b0*/  @!P2 STG.E.U16 desc[UR4][R12.64+0x40], R6 ;  /* 0x000040060c00a986 */ /* 0x0001e4000c101504 */
[----:B------:R-:W-:Y:S02]  /*08c0*/  @!P1 FFMA.FTZ R18, R24, -R18, R21 ;  /* 0x8000001218129223 */ /* 0x000fe40000010015 */
[----:B------:R0:W-:Y:S03]  /*08d0*/  @!P3 STG.E.U16 desc[UR4][R12.64+0x80], R17 ;  /* 0x000080110c00b986 */ /* 0x0001e6000c101504 */
[----:B------:R-:W-:Y:S01]  /*08e0*/  @!P1 F2FP.F16.F32.PACK_AB R18, RZ, R18 ;  /* 0x00000012ff12923e */ /* 0x000fe200000000ff */
[----:B------:R0:W-:Y:S04]  /*08f0*/  @!P4 STG.E.U16 desc[UR4][R12.64+0xc0], R16 ;  /* 0x0000c0100c00c986 */ /* 0x0001e8000c101504 */
[----:B------:R0:W-:Y:S01]  /*0900*/  @!P1 STG.E.U16 desc[UR4][R12.64], R18 ;  /* 0x000000120c009986 */ /* 0x0001e2000c101504 */
[----:B------:R-:W-:Y:S05]  /*0910*/  @!P0 EXIT ;  /* 0x000000000000894d */ /* 0x000fea0003800000 */
[C---:B------:R-:W-:Y:S01]  /*0920*/  @!P1 FFMA.FTZ R3, R25.reuse, -R3, R2 ;  /* 0x8000000319039223 */ /* 0x040fe20000010002 */
[C---:B------:R-:W-:Y:S01]  /*0930*/  @!P2 FFMA.FTZ R5, R25.reuse, -R5, R4 ;  /* 0x800000051905a223 */ /* 0x040fe20000010004 */
[----:B------:R-:W-:Y:S01]  /*0940*/  @!P3 FFMA.FTZ R22, R25, -R22, R7 ;  /* 0x800000161916b223 */ /* 0x000fe20000010007 */
[----:B------:R-:W-:Y:S02]  /*0950*/  IADD3 R8, P0, R8, UR6, RZ ;  /* 0x0000000608087c10 */ /* 0x000fe4000ff1e0ff */
[----:B------:R-:W-:Y:S02]  /*0960*/  @!P1 F2FP.F16.F32.PACK_AB R3, RZ, R3 ;  /* 0x00000003ff03923e */ /* 0x000fe400000000ff */
[----:B------:R-:W-:Y:S02]  /*0970*/  @!P2 F2FP.F16.F32.PACK_AB R5, RZ, R5 ;  /* 0x00000005ff05a23e */ /* 0x000fe400000000ff */
[----:B------:R-:W-:Y:S02]  /*0980*/  @!P3 F2FP.F16.F32.PACK_AB R22, RZ, R22 ;  /* 0x00000016ff16b23e */ /* 0x000fe400000000ff */
[----:B------:R-:W-:-:S05]  /*0990*/  IADD3.X R9, R10, UR7, RZ, P0, !PT ;  /* 0x000000070a097c10 */ /* 0x000fca00087fe4ff */
        /* <DEDUP_REMOVED lines=8> */
.L_x_4300:
        /* <DEDUP_REMOVED lines=14> */
.L_x_11776:


//--------------------- .text._ZN43_GLOBAL__N__9ae7fba5_10_SoftMax_cu_9f978f6321softmax_warp_backwardIN3c104HalfES2_fLi6ELb0ELb0EEEvPT0_PKT_S7_iiiPKb --------------------------
	.section	.text._ZN43_GLOBAL__N__9ae7fba5_10_SoftMax_cu_9f978f6321softmax_warp_backwardIN3c104HalfES2_fLi6ELb0ELb0EEEvPT0_PKT_S7_iiiPKb,"ax",@progbits
	.align	128
.text._ZN43_GLOBAL__N__9ae7fba5_10_SoftMax_cu_9f978f6321softmax_warp_backwardIN3c104HalfES2_fLi6ELb0ELb0EEEvPT0_PKT_S7_iiiPKb:
        .type           _ZN43_GLOBAL__N__9ae7fba5_10_SoftMax_cu_9f978f6321softmax_warp_backwardIN3c104HalfES2_fLi6ELb0ELb0EEEvPT0_PKT_S7_iiiPKb,@function
        .size           _ZN43_GLOBAL__N__9ae7fba5_10_SoftMax_cu_9f978f6321softmax_warp_backwardIN3c104HalfES2_fLi6ELb0ELb0EEEvPT0_PKT_S7_iiiPKb,(.L_x_11777 - _ZN43_GLOBAL__N__9ae7fba5_10_SoftMax_cu_9f978f6321softmax_warp_backwardIN3c104HalfES2_fLi6ELb0ELb0EEEvPT0_PKT_S7_iiiPKb)
        .other          _ZN43_GLOBAL__N__9ae7fba5_10_SoftMax_cu_9f978f6321softmax_warp_backwardIN3c104HalfES2_fLi6ELb0ELb0EEEvPT0_PKT_S7_iiiPKb,@"STO_CUDA_ENTRY STV_DEFAULT"
_ZN43_GLOBAL__N__9ae7fba5_10_SoftMax_cu_9f978f6321softmax_warp_backwardIN3c104HalfES2_fLi6ELb0ELb0EEEvPT0_PKT_S7_iiiPKb:
        /* <DEDUP_REMOVED lines=17> */
[C---:B------:R-:W-:Y:S02]  /*0110*/  ISETP.GT.AND P0, PT, R22.reuse, RZ, PT ;  /* 0x000000ff1600720c */ /* 0x040fe40003f04270 */
[----:B------:R-:W-:Y:S01]  /*0120*/  VIMNMX R23, R22, 0x2, PT ;  /* 0x0000000216177848 */ /* 0x000fe20003fe0100 */
[C---:B---3--:R-:W-:Y:S01]  /*0130*/  IMAD.WIDE R16, R0.reuse, 0x2, R10 ;  /* 0x0000000200107825 */ /* 0x048fe200078e020a */
[----:B--2---:R-:W-:Y:S02]  /*0140*/  SEL R7, R5, RZ, P0 ;  /* 0x000000ff05077207 */ /* 0x004fe40000000000 */
[----:B------:R-:W-:Y:S02]  /*0150*/  SHF.R.S32.HI R3, RZ, 0x1f, R0 ;  /* 0x0000001fff037819 */ /* 0x000fe40000011400 */
[----:B------:R-:W-:Y:S02]  /*0160*/  IADD3 R4, P0, R0, R5, RZ ;  /* 0x0000000500047210 */ /* 0x000fe40007f1e0ff */
[----:B------:R-:W-:-:S02]  /*0170*/  ISETP.GT.AND P2, PT, R23, 0x1, PT ;  /* 0x000000011700780c */ /* 0x000fc40003f44270 */
[C---:B------:R-:W-:Y:S02]  /*0180*/  LEA.HI.X.SX32 R9, R5.reuse, R3, 0x1, P0 ;  /* 0x0000000305097211 */ /* 0x040fe400000f0eff */
[-C--:B------:R-:W-:Y:S02]  /*0190*/  ISETP.GE.AND P1, PT, R6, R7.reuse, PT ;  /* 0x000000070600720c */ /* 0x080fe40003f26270 */
[----:B------:R-:W-:Y:S02]  /*01a0*/  ISETP.GE.AND P0, PT, R8, R7, PT ;  /* 0x000000070800720c */ /* 0x000fe40003f06270 */
[----:B------:R-:W-:Y:S02]  /*01b0*/  SEL R7, R5, RZ, P2 ;  /* 0x000000ff05077207 */ /* 0x000fe40001000000 */
[C---:B------:R-:W-:Y:S01]  /*01c0*/  SHF.L.U64.HI R2, R4.reuse, 0x1, R9 ;  /* 0x0000000104027819 */ /* 0x040fe20000010209 */
[----:B------:R-:W-:Y:S01]  /*01d0*/  IMAD.SHL.U32 R4, R4, 0x2, RZ ;  /* 0x0000000204047824 */ /* 0x000fe200078e00ff */
[----:B------:R-:W-:-:S02]  /*01e0*/  ISETP.GE.AND P2, PT, R6, R7, PT ;  /* 0x000000070600720c */ /* 0x000fc40003f46270 */
[----:B------:R-:W-:Y:S02]  /*01f0*/  ISETP.GE.AND P3, PT, R8, R7, PT ;  /* 0x000000070800720c */ /* 0x000fe40003f66270 */
[----:B------:R-:W-:Y:S01]  /*0200*/  IADD3 R18, P4, R4, UR6, RZ ;  /* 0x0000000604127c10 */ /* 0x000fe2000ff9e0ff */
[----:B------:R-:W2:Y:S03]  /*0210*/  @!P1 LDG.E.U16 R25, desc[UR4][R16.64] ;  /* 0x0000000410199981 */ /* 0x000ea6000c1e1500 */
[----:B------:R-:W-:Y:S01]  /*0220*/  IADD3.X R19, R2, UR7, RZ, P4, !PT ;  /* 0x0000000702137c10 */ /* 0x000fe2000a7fe4ff */
[----:B------:R1:W3:Y:S01]  /*0230*/  @!P0 LDG.E.U16 R9, desc[UR4][R16.64+0x40] ;  /* 0x0000400410098981 */ /* 0x0002e2000c1e1500 */
[----:B------:R-:W-:-:S03]  /*0240*/  ULDC.64 UR6, c[0x0][0x220] ;  /* 0x0000880000067ab9 */ /* 0x000fc60000000a00 */
[----:B------:R-:W4:Y:S04]  /*0250*/  @!P2 LDG.E.U16 R14, desc[UR4][R18.64] ;  /* 0x00000004120ea981 */ /* 0x000f28000c1e1500 */
[----:B------:R0:W4:Y:S01]  /*0260*/  @!P3 LDG.E.U16 R24, desc[UR4][R18.64+0x40] ;  /* 0x000040041218b981 */ /* 0x000122000c1e1500 */
[----:B------:R-:W-:Y:S02]  /*0270*/  IADD3 R10, P4, R4, UR6, RZ ;  /* 0x00000006040a7c10 */ /* 0x000fe4000ff9e0ff */
[----:B-1----:R-:W-:Y:S01]  /*0280*/  CS2R R16, SRZ ;  /* 0x0000000000107805 */ /* 0x002fe2000001ff00 */
[----:B0-----:R-:W-:Y:S01]  /*0290*/  IMAD.WIDE R20, R0, 0x2, R20 ;  /* 0x0000000200147825 */ /* 0x001fe200078e0214 */
[----:B------:R-:W-:-:S04]  /*02a0*/  IADD3.X R11, R2, UR7, RZ, P4, !PT ;  /* 0x00000007020b7c10 */ /* 0x000fc8000a7fe4ff */
[----:B------:R-:W5:Y:S01]  /*02b0*/  @!P1 LDG.E.U16 R13, desc[UR4][R20.64] ;  /* 0x00000004140d9981 */ /* 0x000f62000c1e1500 */
[----:B------:R-:W-:-:S03]  /*02c0*/  HFMA2.MMA R18, -RZ, RZ, 0, 0 ;  /* 0x00000000ff127435 */ /* 0x000fc600000001ff */
[----:B------:R-:W5:Y:S04]  /*02d0*/  @!P2 LDG.E.U16 R12, desc[UR4][R10.64] ;  /* 0x000000040a0ca981 */ /* 0x000f68000c1e1500 */
[----:B------:R0:W5:Y:S04]  /*02e0*/  @!P3 LDG.E.U16 R7, desc[UR4][R10.64+0x40] ;  /* 0x000040040a07b981 */ /* 0x000168000c1e1500 */
[----:B------:R1:W5:Y:S01]  /*02f0*/  @!P0 LDG.E.U16 R15, desc[UR4][R20.64+0x40] ;  /* 0x00004004140f8981 */ /* 0x000362000c1e1500 */
[----:B------:R-:W-:Y:S01]  /*0300*/  ISETP.GE.AND P4, PT, R23, 0x1, PT ;  /* 0x000000011700780c */ /* 0x000fe20003f86270 */
[----:B--2---:R-:W-:-:S02]  /*0310*/  @!P1 HADD2.F32 R17, -RZ, R25.H0_H0 ;  /* 0x20000019ff119230 */ /* 0x004fc40000004100 */
[----:B---3--:R-:W-:Y:S02]  /*0320*/  @!P0 HADD2.F32 R18, -RZ, R9.H0_H0 ;  /* 0x20000009ff128230 */ /* 0x008fe40000004100 */
[----:B----4-:R-:W-:Y:S02]  /*0330*/  @!P2 HADD2.F32 R16, -RZ, R14.H0_H0 ;  /* 0x2000000eff10a230 */ /* 0x010fe40000004100 */
[----:B------:R-:W-:Y:S02]  /*0340*/  IMAD.MOV.U32 R9, RZ, RZ, RZ ;  /* 0x000000ffff097224 */ /* 0x000fe400078e00ff */
[----:B------:R-:W-:Y:S01]  /*0350*/  FADD.FTZ R19, RZ, R17 ;  /* 0x00000011ff137221 */ /* 0x000fe20000010000 */
[----:B------:R-:W-:Y:S02]  /*0360*/  @!P3 HADD2.F32 R9, -RZ, R24.H0_H0 ;  /* 0x20000018ff09b230 */ /* 0x000fe40000004100 */
[----:B0-----:R-:W-:Y:S01]  /*0370*/  FADD.FTZ R10, RZ, R16 ;  /* 0x00000010ff0a7221 */ /* 0x001fe20000010000 */
[----:B------:R-:W-:-:S03]  /*0380*/  FADD.FTZ R19, R19, R18 ;  /* 0x0000001213137221 */ /* 0x000fc60000010000 */
[----:B------:R-:W-:Y:S02]  /*0390*/  FADD.FTZ R10, R10, R9 ;  /* 0x000000090a0a7221 */ /* 0x000fe40000010000 */
        /* <DEDUP_REMOVED lines=22> */
[----:B------:R-:W-:Y:S01]  /*0500*/  IMAD.MOV.U32 R5, RZ, RZ, RZ ;  /* 0x000000ffff057224 */ /* 0x000fe200078e00ff */
[----:B------:R-:W-:Y:S01]  /*0510*/  MOV R6, RZ ;  /* 0x000000ff00067202 */ /* 0x000fe20000000f00 */
[----:B-----5:R-:W-:Y:S01]  /*0520*/  @!P1 HADD2.F32 R6, -RZ, R13.H0_H0 ;  /* 0x2000000dff069230 */ /* 0x020fe20000004100 */
[----:B------:R-:W-:Y:S01]  /*0530*/  ULDC.64 UR6, c[0x0][0x210] ;  /* 0x0000840000067ab9 */ /* 0x000fe20000000a00 */
[----:B------:R-:W-:Y:S01]  /*0540*/  @!P0 HADD2.F32 R5, -RZ, R15.H0_H0 ;  /* 0x2000000fff058230 */ /* 0x000fe20000004100 */
[----:B------:R-:W-:Y:S01]  /*0550*/  ISETP.GE.AND P0, PT, R22, 0x2, PT ;  /* 0x000000021600780c */ /* 0x000fe20003f06270 */
[----:B--2---:R-:W-:Y:S01]  /*0560*/  FADD.FTZ R14, R19, R14 ;  /* 0x0000000e130e7221 */ /* 0x004fe20000010000 */
[----:B------:R-:W-:-:S03]  /*0570*/  LEA R10, P1, R0, UR6, 0x1 ;  /* 0x00000006000a7c11 */ /* 0x000fc6000f8208ff */
[----:B------:R-:W-:Y:S01]  /*0580*/  @!P4 FFMA.FTZ R6, R26, -R6, R17 ;  /* 0x800000061a06c223 */ /* 0x000fe20000010011 */
[----:B------:R-:W-:Y:S01]  /*0590*/  LEA.HI.X R11, R0, UR7, R3, 0x1, P1 ;  /* 0x00000007000b7c11 */ /* 0x000fe200088f0c03 */
[----:B------:R-:W-:-:S03]  /*05a0*/  @!P5 FFMA.FTZ R5, R26, -R5, R18 ;  /* 0x800000051a05d223 */ /* 0x000fc60000010012 */
[----:B------:R-:W-:Y:S02]  /*05b0*/  @!P4 F2FP.F16.F32.PACK_AB R6, RZ, R6 ;  /* 0x00000006ff06c23e */ /* 0x000fe400000000ff */
[----:B------:R-:W-:Y:S02]  /*05c0*/  @!P5 F2FP.F16.F32.PACK_AB R8, RZ, R5 ;  /* 0x00000005ff08d23e */ /* 0x000fe400000000ff */
[----:B------:R-:W-:Y:S01]  /*05d0*/  MOV R5, RZ ;  /* 0x000000ff00057202 */ /* 0x000fe20000000f00 */
[----:B------:R1:W-:Y:S01]  /*05e0*/  @!P4 STG.E.U16 desc[UR4][R10.64], R6 ;  /* 0x000000060a00c986 */ /* 0x0003e2000c101504 */
[----:B------:R-:W-:-:S03]  /*05f0*/  @!P2 HADD2.F32 R5, -RZ, R12.H0_H0 ;  /* 0x2000000cff05a230 */ /* 0x000fc60000004100 */
[----:B------:R1:W-:Y:S01]  /*0600*/  @!P5 STG.E.U16 desc[UR4][R10.64+0x40], R8 ;  /* 0x000040080a00d986 */ /* 0x0003e2000c101504 */
[----:B------:R-:W-:Y:S05]  /*0610*/  @!P0 EXIT ;  /* 0x000000000000894d */ /* 0x000fea0003800000 */
[----:B------:R-:W-:Y:S01]  /*0620*/  @!P4 FFMA.FTZ R5, R14, -R5, R16 ;  /* 0x800000050e05c223 */ /* 0x000fe20000010010 */
[----:B------:R-:W-:Y:S01]  /*0630*/  IADD3 R4, P0, R4, UR6, RZ ;  /* 0x0000000604047c10 */ /* 0x000fe2000ff1e0ff */
[----:B------:R-:W-:Y:S02]  /*0640*/  IMAD.MOV.U32 R0, RZ, RZ, RZ ;  /* 0x000000ffff007224 */ /* 0x000fe400078e00ff */
[----:B------:R-:W-:Y:S01]  /*0650*/  @!P3 HADD2.F32 R0, -RZ, R7.H0_H0 ;  /* 0x20000007ff00b230 */ /* 0x000fe20000004100 */
[----:B------:R-:W-:Y:S02]  /*0660*/  @!P4 F2FP.F16.F32.PACK_AB R3, RZ, R5 ;  /* 0x00000005ff03c23e */ /* 0x000fe400000000ff */
[----:B------:R-:W-:-:S05]  /*0670*/  IADD3.X R5, R2, UR7, RZ, P0, !PT ;  /* 0x0000000702057c10 */ /* 0x000fca00087fe4ff */
[----:B------:R2:W-:Y:S01]  /*0680*/  @!P4 STG.E.U16 desc[UR4][R4.64], R3 ;  /* 0x000000030400c986 */ /* 0x0005e2000c101504 */
[----:B------:R-:W-:Y:S05]  /*0690*/  @P5 EXIT ;  /* 0x000000000000594d */ /* 0x000fea0003800000 */
[----:B------:R-:W-:-:S05]  /*06a0*/  FFMA.FTZ R0, R14, -R0, R9 ;  /* 0x800000000e007223 */ /* 0x000fca0000010009 */
[----:B------:R-:W-:-:S05]  /*06b0*/  F2FP.F16.F32.PACK_AB R0, RZ, R0 ;  /* 0x00000000ff00723e */ /* 0x000fca00000000ff */
[----:B------:R-:W-:Y:S01]  /*06c0*/  STG.E.U16 desc[UR4][R4.64+0x40], R0 ;  /* 0x0000400004007986 */ /* 0x000fe2000c101504 */
[----:B------:R-:W-:Y:S05]  /*06d0*/  EXIT ;  /* 0x000000000000794d */ /* 0x000fea0003800000 */
.L_x_4301:
        /* <DEDUP_REMOVED lines=10> */
.L_x_11777:


//--------------------- .text._ZN43_GLOBAL__N__9ae7fba5_10_SoftMax_cu_9f978f6321softmax_warp_backwardIN3c104HalfES2_fLi5ELb0ELb0EEEvPT0_PKT_S7_iiiPKb --------------------------
	.section	.text._ZN43_GLOBAL__N__9ae7fba5_10_SoftMax_cu_9f978f6321softmax_warp_backwardIN3c104HalfES2_fLi5ELb0ELb0EEEvPT0_PKT_S7_iiiPKb,"ax",@progbits
	.align	128
.text._ZN43_GLOBAL__N__9ae7fba5_10_SoftMax_cu_9f978f6321softmax_warp_backwardIN3c104HalfES2_fLi5ELb0ELb0EEEvPT0_PKT_S7_iiiPKb:
        .type           _ZN43_GLOBAL__N__9ae7fba5_10_SoftMax_cu_9f978f6321softmax_warp_backwardIN3c104HalfES2_fLi5ELb0ELb0EEEvPT0_PKT_S7_iiiPKb,@function
        .size           _ZN43_GLOBAL__N__9ae7fba5_10_SoftMax_cu_9f978f6321softmax_warp_backwardIN3c104HalfES2_fLi5ELb0ELb0EEEvPT0_PKT_S7_iiiPKb,(.L_x_11778 - _ZN43_GLOBAL__N__9ae7fba5_10_SoftMax_cu_9f978f6321softmax_warp_backwardIN3c104HalfES2_fLi5ELb0ELb0EEEvPT0_PKT_S7_iiiPKb)
        .other          _ZN43_GLOBAL__N__9ae7fba5_10_SoftMax_cu_9f978f6321softmax_warp_backwardIN3c104HalfES2_fLi5ELb0ELb0EEEvPT0_PKT_S7_iiiPKb,@"STO_CUDA_ENTRY STV_DEFAULT"
_ZN43_GLOBAL__N__9ae7fba5_10_SoftMax_cu_9f978f6321softmax_warp_backwardIN3c104HalfES2_fLi5ELb0ELb0EEEvPT0_PKT_S7_iiiPKb:
        /* <DEDUP_REMOVED lines=37> */
[----:B-1----:R-:W-:-:S04]  /*0250*/  @!P1 IADD3 R14, P2, R15, R8, RZ ;  /* 0x000000080f0e9210 */ /* 0x002fc80007f5e0ff */
[----:B------:R-:W-:Y:S02]  /*0260*/  @!P1 IADD3.X R15, R4, R9, RZ, P2, !PT ;  /* 0x00000009040f9210 */ /* 0x000fe400017fe4ff */
[----:B0-----:R-:W-:Y:S01]  /*0270*/  @!P0 IADD3 R16, P2, R17, R6, RZ ;  /* 0x0000000611108210 */ /* 0x001fe20007f5e0ff */
[----:B------:R-:W-:Y:S02]  /*0280*/  IMAD.MOV.U32 R8, RZ, RZ, RZ ;  /* 0x000000ffff087224 */ /* 0x000fe400078e00ff */
[----:B------:R0:W5:Y:S02]  /*0290*/  @!P1 LDG.E.U16 R4, desc[UR4][R14.64] ;  /* 0x000000040e049981 */ /* 0x000164000c1e1500 */
[----:B------:R-:W-:Y:S02]  /*02a0*/  @!P0 IMAD.X R17, R20, 0x1, R7, P2 ;  /* 0x0000000114118824 */ /* 0x000fe400010e0607 */
[----:B------:R-:W-:-:S03]  /*02b0*/  IMAD.MOV.U32 R7, RZ, RZ, RZ ;  /* 0x000000ffff077224 */ /* 0x000fc600078e00ff */
[----:B------:R1:W5:Y:S01]  /*02c0*/  @!P0 LDG.E.U16 R6, desc[UR4][R16.64] ;  /* 0x0000000410068981 */ /* 0x000362000c1e1500 */
[----:B------:R-:W-:Y:S01]  /*02d0*/  ISETP.GE.AND P2, PT, R19, 0x1, PT ;  /* 0x000000011300780c */ /* 0x000fe20003f46270 */
[----:B--2---:R-:W-:Y:S02]  /*02e0*/  @!P1 HADD2.F32 R8, -RZ, R10.H0_H0 ;  /* 0x2000000aff089230 */ /* 0x004fe40000004100 */
[----:B---3--:R-:W-:-:S03]  /*02f0*/  @!P0 HADD2.F32 R7, -RZ, R12.H0_H0 ;  /* 0x2000000cff078230 */ /* 0x008fc60000004100 */
[----:B------:R-:W-:Y:S02]  /*0300*/  FADD.FTZ R9, RZ, R8 ;  /* 0x00000008ff097221 */ /* 0x000fe40000010000 */
[----:B------:R-:W-:-:S03]  /*0310*/  FADD.FTZ R11, RZ, R7 ;  /* 0x00000007ff0b7221 */ /* 0x000fc60000010000 */
        /* <DEDUP_REMOVED lines=20> */
[----:B------:R-:W-:Y:S01]  /*0460*/  HFMA2.MMA R5, -RZ, RZ, 0, 0 ;  /* 0x00000000ff057435 */ /* 0x000fe200000001ff */
[----:B01----:R-:W-:Y:S01]  /*0470*/  FADD.FTZ R9, R9, R20 ;  /* 0x0000001409097221 */ /* 0x003fe20000010000 */
[----:B--2---:R-:W-:-:S03]  /*0480*/  FADD.FTZ R12, R12, R17 ;  /* 0x000000110c0c7221 */ /* 0x004fc60000010000 */
[----:B-----5:R-:W-:Y:S01]  /*0490*/  @!P1 HADD2.F32 R5, -RZ, R4.H0_H0 ;  /* 0x20000004ff059230 */ /* 0x020fe20000004100 */
[----:B------:R-:W-:Y:S01]  /*04a0*/  ISETP.GE.AND P1, PT, R18, 0x2, PT ;  /* 0x000000021200780c */ /* 0x000fe20003f26270 */
[----:B------:R-:W-:Y:S02]  /*04b0*/  IMAD.MOV.U32 R4, RZ, RZ, RZ ;  /* 0x000000ffff047224 */ /* 0x000fe400078e00ff */
[----:B------:R-:W-:-:S03]  /*04c0*/  @!P0 HADD2.F32 R4, -RZ, R6.H0_H0 ;  /* 0x20000006ff048230 */ /* 0x000fc60000004100 */
[----:B------:R-:W0:Y:S01]  /*04d0*/  @!P2 LDC.64 R10, c[0x0][0x210] ;  /* 0x00008400ff0aab82 */ /* 0x000e220000000a00 */
[----:B------:R-:W-:-:S05]  /*04e0*/  @!P2 FFMA.FTZ R5, R9, -R5, R8 ;  /* 0x800000050905a223 */ /* 0x000fca0000010008 */
        /* <DEDUP_REMOVED lines=15> */
.L_x_4302:
        /* <DEDUP_REMOVED lines=10> */
.L_x_11778:


//--------------------- .text._ZN43_GLOBAL__N__9ae7fba5_10_SoftMax_cu_9f978f6321softmax_warp_backwardIN3c104HalfES2_fLi4ELb0ELb0EEEvPT0_PKT_S7_iiiPKb --------------------------
	.section	.text._ZN43_GLOBAL__N__9ae7fba5_10_SoftMax_cu_9f978f6321softmax_warp_backwardIN3c104HalfES2_fLi4ELb0ELb0EEEvPT0_PKT_S7_iiiPKb,"ax",@progbits
	.align	128
.text._ZN43_GLOBAL__N__9ae7fba5_10_SoftMax_cu_9f978f6321softmax_warp_backwardIN3c104HalfES2_fLi4ELb0ELb0EEEvPT0_PKT_S7_iiiPKb:
        .type           _ZN43_GLOBAL__N__9ae7fba5_10_SoftMax_cu_9f978f6321softmax_warp_backwardIN3c104HalfES2_fLi4ELb0ELb0EEEvPT0_PKT_S7_iiiPKb,@function
        .size           _ZN43_GLOBAL__N__9ae7fba5_10_SoftMax_cu_9f978f6321softmax_warp_backwardIN3c104HalfES2_fLi4ELb0ELb0EEEvPT0_PKT_S7_iiiPKb,(.L_x_11779 - _ZN43_GLOBAL__N__9ae7fba5_10_SoftMax_cu_9f978f6321softmax_warp_backwardIN3c104HalfES2_fLi4ELb0ELb0EEEvPT0_PKT_S7_iiiPKb)
        .other          _ZN43_GLOBAL__N__9ae7fba5_10_SoftMax_cu_9f978f6321softmax_warp_backwardIN3c104HalfES2_fLi4ELb0ELb0EEEvPT0_PKT_S7_iiiPKb,@"STO_CUDA_ENTRY STV_DEFAULT"
_ZN43_GLOBAL__N__9ae7fba5_10_SoftMax_cu_9f978f6321softmax_warp_backwardIN3c104HalfES2_fLi4ELb0ELb0EEEvPT0_PKT_S7_iiiPKb:
        /* <DEDUP_REMOVED lines=68> */
[----:B-----5:R-:W-:Y:S01]  /*0440*/  @!P1 HADD2.F32 R5, -RZ, R4.H0_H0 ;  /* 0x20000004ff059230 */ /* 0x020fe20000004100 */
[----:B------:R-:W-:Y:S01]  /*0450*/  ISETP.GE.AND P1, PT, R18, 0x2, PT ;  /* 0x000000021200780c */ /* 0x000fe20003f26270 */
[----:B--2---:R-:W-:-:S07]  /*0460*/  FADD.FTZ R17, R16, R17 ;  /* 0x0000001110117221 */ /* 0x004fce0000010000 */
[----:B------:R-:W1:Y:S01]  /*0470*/  @!P2 LDC.64 R10, c[0x0][0x210] ;  /* 0x00008400ff0aab82 */ /* 0x000e620000000a00 */
[----:B------:R-:W-:-:S05]  /*0480*/  @!P2 FFMA.FTZ R5, R9, -R5, R8 ;  /* 0x800000050905a223 */ /* 0x000fca0000010008 */
[----:B------:R-:W-:Y:S01]  /*0490*/  @!P2 F2FP.F16.F32.PACK_AB R4, RZ, R5 ;  /* 0x00000005ff04a23e */ /* 0x000fe200000000ff */
[----:B------:R-:W-:Y:S02]  /*04a0*/  IMAD.MOV.U32 R5, RZ, RZ, RZ ;  /* 0x000000ffff057224 */ /* 0x000fe400078e00ff */
[----:B------:R-:W-:Y:S01]  /*04b0*/  @!P0 HADD2.F32 R5, -RZ, R7.H0_H0 ;  /* 0x20000007ff058230 */ /* 0x000fe20000004100 */
        /* <DEDUP_REMOVED lines=14> */
.L_x_4303:
        /* <DEDUP_REMOVED lines=14> */
.L_x_11779:


//--------------------- .text._ZN43_GLOBAL__N__9ae7fba5_10_SoftMax_cu_9f978f6321softmax_warp_backwardIN3c104HalfES2_fLi3ELb0ELb0EEEvPT0_PKT_S7_iiiPKb --------------------------
	.section	.text._ZN43_GLOBAL__N__9ae7fba5_10_SoftMax_cu_9f978f6321softmax_warp_backwardIN3c104HalfES2_fLi3ELb0ELb0EEEvPT0_PKT_S7_iiiPKb,"ax",@progbits
	.align	128
.text._ZN43_GLOBAL__N__9ae7fba5_10_SoftMax_cu_9f978f6321softmax_warp_backwardIN3c104HalfES2_fLi3ELb0ELb0EEEvPT0_PKT_S7_iiiPKb:
        .type           _ZN43_GLOBAL__N__9ae7fba5_10_SoftMax_cu_9f978f6321softmax_warp_backwardIN3c104HalfES2_fLi3ELb0ELb0EEEvPT0_PKT_S7_iiiPKb,@function
        .size           _ZN43_GLOBAL__N__9ae7fba5_10_SoftMax_cu_9f978f6321softmax_warp_backwardIN3c104HalfES2_fLi3ELb0ELb0EEEvPT0_PKT_S7_iiiPKb,(.L_x_11780 - _ZN43_GLOBAL__N__9ae7fba5_10_SoftMax_cu_9f978f6321softmax_warp_backwardIN3c104HalfES2_fLi3ELb0ELb0EEEvPT0_PKT_S7_iiiPKb)
        .other          _ZN43_GLOBAL__N__9ae7fba5_10_SoftMax_cu_9f978f6321softmax_warp_backwardIN3c104HalfES2_fLi3ELb0ELb0EEEvPT0_PKT_S7_iiiPKb,@"STO_CUDA_ENTRY STV_DEFAULT"
_ZN43_GLOBAL__N__9ae7fba5_10_SoftMax_cu_9f978f6321softmax_warp_backwardIN3c104HalfES2_fLi3ELb0ELb0EEEvPT0_PKT_S7_iiiPKb:
        /* <DEDUP_REMOVED lines=42> */
[----:B------:R-:W5:Y:S01]  /*02a0*/  @!P1 LDG.E.U16 R4, desc[UR4][R14.64] ;  /* 0x000000040e049981 */ /* 0x000f62000c1e1500 */
[----:B------:R-:W-:-:S05]  /*02b0*/  @!P0 IMAD.X R7, R20, 0x1, R7, P2 ;  /* 0x0000000114078824 */ /* 0x000fca00010e0607 */
[----:B------:R0:W5:Y:S01]  /*02c0*/  @!P0 LDG.E.U16 R9, desc[UR4][R6.64] ;  /* 0x0000000406098981 */ /* 0x000162000c1e1500 */
[----:B------:R-:W-:Y:S01]  /*02d0*/  ISETP.GE.AND P2, PT, R18, 0x1, PT ;  /* 0x000000011200780c */ /* 0x000fe20003f46270 */
[----:B--2---:R-:W-:Y:S02]  /*02e0*/  @!P1 HADD2.F32 R17, -RZ, R10.H0_H0 ;  /* 0x2000000aff119230 */ /* 0x004fe40000004100 */
[----:B---3--:R-:W-:-:S03]  /*02f0*/  @!P0 HADD2.F32 R8, -RZ, R12.H0_H0 ;  /* 0x2000000cff088230 */ /* 0x008fc60000004100 */
[----:B------:R-:W-:Y:S02]  /*0300*/  FADD.FTZ R10, RZ, R17 ;  /* 0x00000011ff0a7221 */ /* 0x000fe40000010000 */
[----:B------:R-:W-:-:S03]  /*0310*/  FADD.FTZ R12, RZ, R8 ;  /* 0x00000008ff0c7221 */ /* 0x000fc60000010000 */
[----:B------:R-:W1:Y:S04]  /*0320*/  SHFL.BFLY PT, R11, R10, 0x4, 0x181f ;  /* 0x0c981f000a0b7f89 */ /* 0x000e6800000e0000 */
[----:B------:R-:W2:Y:S01]  /*0330*/  SHFL.BFLY PT, R13, R12, 0x4, 0x181f ;  /* 0x0c981f000c0d7f89 */ /* 0x000ea200000e0000 */
[----:B-1----:R-:W-:Y:S01]  /*0340*/  FADD.FTZ R11, R10, R11 ;  /* 0x0000000b0a0b7221 */ /* 0x002fe20000010000 */
[----:B--2---:R-:W-:-:S04]  /*0350*/  FADD.FTZ R13, R12, R13 ;  /* 0x0000000d0c0d7221 */ /* 0x004fc80000010000 */
[----:B0-----:R-:W0:Y:S04]  /*0360*/  SHFL.BFLY PT, R6, R11, 0x2, 0x181f ;  /* 0x0c581f000b067f89 */ /* 0x001e2800000e0000 */
[----:B------:R-:W1:Y:S01]  /*0370*/  SHFL.BFLY PT, R20, R13, 0x2, 0x181f ;  /* 0x0c581f000d147f89 */ /* 0x000e6200000e0000 */
[----:B0-----:R-:W-:Y:S01]  /*0380*/  FADD.FTZ R14, R11, R6 ;  /* 0x000000060b0e7221 */ /* 0x001fe20000010000 */
[----:B-1----:R-:W-:-:S04]  /*0390*/  FADD.FTZ R20, R13, R20 ;  /* 0x000000140d147221 */ /* 0x002fc80000010000 */
[----:B------:R0:W1:Y:S04]  /*03a0*/  SHFL.BFLY PT, R15, R14, 0x1, 0x181f ;  /* 0x0c381f000e0f7f89 */ /* 0x00006800000e0000 */
[----:B------:R0:W2:Y:S01]  /*03b0*/  SHFL.BFLY PT, R19, R20, 0x1, 0x181f ;  /* 0x0c381f0014137f89 */ /* 0x0000a200000e0000 */
[----:B------:R-:W-:Y:S05]  /*03c0*/  @!P2 EXIT ;  /* 0x000000000000a94d */ /* 0x000fea0003800000 */
[----:B------:R-:W-:Y:S01]  /*03d0*/  ISETP.GE.AND P2, PT, R5, R0, PT ;  /* 0x000000000500720c */ /* 0x000fe20003f46270 */
[----:B------:R-:W-:Y:S02]  /*03e0*/  IMAD.MOV.U32 R10, RZ, RZ, RZ ;  /* 0x000000ffff0a7224 */ /* 0x000fe400078e00ff */
[----:B01----:R-:W-:Y:S01]  /*03f0*/  FADD.FTZ R14, R14, R15 ;  /* 0x0000000f0e0e7221 */ /* 0x003fe20000010000 */
[----:B-----5:R-:W-:Y:S01]  /*0400*/  @!P1 HADD2.F32 R10, -RZ, R4.H0_H0 ;  /* 0x20000004ff0a9230 */ /* 0x020fe20000004100 */
[----:B------:R-:W-:Y:S01]  /*0410*/  ISETP.GE.AND P1, PT, R16, 0x2, PT ;  /* 0x000000021000780c */ /* 0x000fe20003f26270 */
[----:B------:R-:W-:Y:S02]  /*0420*/  IMAD.MOV.U32 R5, RZ, RZ, RZ ;  /* 0x000000ffff057224 */ /* 0x000fe400078e00ff */
[----:B--2---:R-:W-:Y:S01]  /*0430*/  FADD.FTZ R19, R20, R19 ;  /* 0x0000001314137221 */ /* 0x004fe20000010000 */
[----:B------:R-:W-:-:S04]  /*0440*/  @!P0 HADD2.F32 R5, -RZ, R9.H0_H0 ;  /* 0x20000009ff058230 */ /* 0x000fc80000004100 */
        /* <DEDUP_REMOVED lines=17> */
.L_x_4304:
        /* <DEDUP_REMOVED lines=10> */
.L_x_11780:


//--------------------- .text._ZN43_GLOBAL__N__9ae7fba5_10_SoftMax_cu_9f978f6321softmax_warp_backwardIN3c104HalfES2_fLi2ELb0ELb0EEEvPT0_PKT_S7_iiiPKb --------------------------
	.section	.text._ZN43_GLOBAL__N__9ae7fba5_10_SoftMax_cu_9f978f6321softmax_warp_backwardIN3c104HalfES2_fLi2ELb0ELb0EEEvPT0_PKT_S7_iiiPKb,"ax",@progbits
	.align	128
.text._ZN43_GLOBAL__N__9ae7fba5_10_SoftMax_cu_9f978f6321softmax_warp_backwardIN3c104HalfES2_fLi2ELb0ELb0EEEvPT0_PKT_S7_iiiPKb:
        .type           _ZN43_GLOBAL__N__9ae7fba5_10_SoftMax_cu_9f978f6321softmax_warp_backwardIN3c104HalfES2_fLi2ELb0ELb0EEEvPT0_PKT_S7_iiiPKb,@function
        .size           _ZN43_GLOBAL__N__9ae7fba5_10_SoftMax_cu_9f978f6321softmax_warp_backwardIN3c104HalfES2_fLi2ELb0ELb0EEEvPT0_PKT_S7_iiiPKb,(.L_x_11781 - _ZN43_GLOBAL__N__9ae7fba5_10_SoftMax_cu_9f978f6321softmax_warp_backwardIN3c104HalfES2_fLi2ELb0ELb0EEEvPT0_PKT_S7_iiiPKb)
        .other          _ZN43_GLOBAL__N__9ae7fba5_10_SoftMax_cu_9f978f6321softmax_warp_backwardIN3c104HalfES2_fLi2ELb0ELb0EEEvPT0_PKT_S7_iiiPKb,@"STO_CUDA_ENTRY STV_DEFAULT"
_ZN43_GLOBAL__N__9ae7fba5_10_SoftMax_cu_9f978f6321softmax_warp_backwardIN3c104HalfES2_fLi2ELb0ELb0EEEvPT0_PKT_S7_iiiPKb:
        /* <DEDUP_REMOVED lines=40> */
[----:B0-----:R-:W-:Y:S01]  /*0280*/  @!P0 IADD3 R14, P2, R15, R6, RZ ;  /* 0x000000060f0e8210 */ /* 0x001fe20007f5e0ff */
[----:B------:R-:W-:-:S04]  /*0290*/  IMAD.MOV.U32 R17, RZ, RZ, RZ ;  /* 0x000000ffff117224 */ /* 0x000fc800078e00ff */
[----:B------:R-:W-:Y:S02]  /*02a0*/  @!P0 IMAD.X R15, R4, 0x1, R7, P2 ;  /* 0x00000001040f8824 */ /* 0x000fe400010e0607 */
[----:B------:R-:W-:Y:S01]  /*02b0*/  IMAD.MOV.U32 R7, RZ, RZ, RZ ;  /* 0x000000ffff077224 */ /* 0x000fe200078e00ff */
[----:B------:R-:W-:Y:S02]  /*02c0*/  ISETP.GE.AND P2, PT, R18, 0x1, PT ;  /* 0x000000011200780c */ /* 0x000fe40003f46270 */
[----:B------:R0:W5:Y:S01]  /*02d0*/  @!P0 LDG.E.U16 R6, desc[UR4][R14.64] ;  /* 0x000000040e068981 */ /* 0x000162000c1e1500 */
[----:B---3--:R-:W-:Y:S02]  /*02e0*/  @!P1 HADD2.F32 R17, -RZ, R10.H0_H0 ;  /* 0x2000000aff119230 */ /* 0x008fe40000004100 */
[----:B----4-:R-:W-:-:S03]  /*02f0*/  @!P0 HADD2.F32 R7, -RZ, R8.H0_H0 ;  /* 0x20000008ff078230 */ /* 0x010fc60000004100 */
[----:B------:R-:W-:Y:S02]  /*0300*/  FADD.FTZ R4, RZ, R17 ;  /* 0x00000011ff047221 */ /* 0x000fe40000010000 */
[----:B------:R-:W-:-:S03]  /*0310*/  FADD.FTZ R8, RZ, R7 ;  /* 0x00000007ff087221 */ /* 0x000fc60000010000 */
        /* <DEDUP_REMOVED lines=10> */
[----:B-----5:R-:W-:Y:S01]  /*03c0*/  @!P1 HADD2.F32 R8, -RZ, R12.H0_H0 ;  /* 0x2000000cff089230 */ /* 0x020fe20000004100 */
[----:B------:R-:W-:Y:S01]  /*03d0*/  ISETP.GE.AND P1, PT, R16, 0x2, PT ;  /* 0x000000021000780c */ /* 0x000fe20003f26270 */
[----:B0-----:R-:W-:-:S07]  /*03e0*/  FADD.FTZ R14, R11, R14 ;  /* 0x0000000e0b0e7221 */ /* 0x001fce0000010000 */
[----:B------:R-:W0:Y:S01]  /*03f0*/  @!P2 LDC.64 R4, c[0x0][0x210] ;  /* 0x00008400ff04ab82 */ /* 0x000e220000000a00 */
[----:B------:R-:W-:-:S05]  /*0400*/  @!P2 FFMA.FTZ R8, R10, -R8, R17 ;  /* 0x800000080a08a223 */ /* 0x000fca0000010011 */
[----:B-1----:R-:W-:Y:S01]  /*0410*/  @!P2 F2FP.F16.F32.PACK_AB R9, RZ, R8 ;  /* 0x00000008ff09a23e */ /* 0x002fe200000000ff */
[----:B------:R-:W-:Y:S02]  /*0420*/  IMAD.MOV.U32 R8, RZ, RZ, RZ ;  /* 0x000000ffff087224 */ /* 0x000fe400078e00ff */
[----:B------:R-:W-:Y:S01]  /*0430*/  @!P0 HADD2.F32 R8, -RZ, R6.H0_H0 ;  /* 0x20000006ff088230 */ /* 0x000fe20000004100 */
        /* <DEDUP_REMOVED lines=14> */
.L_x_4305:
        /* <DEDUP_REMOVED lines=14> */
.L_x_11781:


//--------------------- .text._ZN43_GLOBAL__N__9ae7fba5_10_SoftMax_cu_9f978f6321softmax_warp_backwardIN3c104HalfES2_fLi1ELb0ELb0EEEvPT0_PKT_S7_iiiPKb --------------------------
	.section	.text._ZN43_GLOBAL__N__9ae7fba5_10_SoftMax_cu_9f978f6321softmax_warp_backwardIN3c104HalfES2_fLi1ELb0ELb0EEEvPT0_PKT_S7_iiiPKb,"ax",@progbits
	.align	128
.text._ZN43_GLOBAL__N__9ae7fba5_10_SoftMax_cu_9f978f6321softmax_warp_backwardIN3c104HalfES2_fLi1ELb0ELb0EEEvPT0_PKT_S7_iiiPKb:
        .type           _ZN43_GLOBAL__N__9ae7fba5_10_SoftMax_cu_9f978f6321softmax_warp_backwardIN3c104HalfES2_fLi1ELb0ELb0EEEvPT0_PKT_S7_iiiPKb,@function
        .size           _ZN43_GLOBAL__N__9ae7fba5_10_SoftMax_cu_9f978f6321softmax_warp_backwardIN3c104HalfES2_fLi1ELb0ELb0EEEvPT0_PKT_S7_iiiPKb,(.L_x_11782 - _ZN43_GLOBAL__N__9ae7fba5_10_SoftMax_cu_9f978f6321softmax_warp_backwardIN3c104HalfES2_fLi1ELb0ELb0EEEvPT0_PKT_S7_iiiPKb)
        .other          _ZN43_GLOBAL__N__9ae7fba5_10_SoftMax_cu_9f978f6321softmax_warp_backwardIN3c104HalfES2_fLi1ELb0ELb0EEEvPT0_PKT_S7_iiiPKb,@"STO_CUDA_ENTRY STV_DEFAULT"
_ZN43_GLOBAL__N__9ae7fba5_10_SoftMax_cu_9f978f6321softmax_warp_backwardIN3c104HalfES2_fLi1ELb0ELb0EEEvPT0_PKT_S7_iiiPKb:
        /* <DEDUP_REMOVED lines=46> */
[----:B---3--:R-:W-:Y:S02]  /*02e0*/  @!P1 HADD2.F32 R14, -RZ, R11.H0_H0 ;  /* 0x2000000bff0e9230 */ /* 0x008fe40000004100 */
[----:B--2---:R-:W-:-:S03]  /*02f0*/  @!P0 HADD2.F32 R10, -RZ, R8.H0_H0 ;  /* 0x20000008ff0a8230 */ /* 0x004fc60000004100 */
[----:B------:R-:W-:Y:S02]  /*0300*/  FADD.FTZ R8, RZ, R14 ;  /* 0x0000000eff087221 */ /* 0x000fe40000010000 */
[----:B------:R-:W-:-:S03]  /*0310*/  FADD.FTZ R11, RZ, R10 ;  /* 0x0000000aff0b7221 */ /* 0x000fc60000010000 */
[----:B------:R4:W0:Y:S04]  /*0320*/  SHFL.BFLY PT, R9, R8, 0x1, 0x1e1f ;  /* 0x0c3e1f0008097f89 */ /* 0x00082800000e0000 */
[----:B------:R4:W1:Y:S01]  /*0330*/  SHFL.BFLY PT, R16, R11, 0x1, 0x1e1f ;  /* 0x0c3e1f000b107f89 */ /* 0x00086200000e0000 */
[----:B------:R-:W-:Y:S05]  /*0340*/  @!P2 EXIT ;  /* 0x000000000000a94d */ /* 0x000fea0003800000 */
[----:B------:R-:W-:Y:S01]  /*0350*/  ISETP.GE.AND P2, PT, R5, R0, PT ;  /* 0x000000000500720c */ /* 0x000fe20003f46270 */
[----:B----4-:R-:W-:Y:S02]  /*0360*/  IMAD.MOV.U32 R7, RZ, RZ, RZ ;  /* 0x000000ffff077224 */ /* 0x010fe400078e00ff */
[----:B0-----:R-:W-:Y:S01]  /*0370*/  FADD.FTZ R9, R8, R9 ;  /* 0x0000000908097221 */ /* 0x001fe20000010000 */
[----:B-----5:R-:W-:Y:S01]  /*0380*/  @!P1 HADD2.F32 R7, -RZ, R12.H0_H0 ;  /* 0x2000000cff079230 */ /* 0x020fe20000004100 */
[----:B------:R-:W-:Y:S01]  /*0390*/  ISETP.GE.AND P1, PT, R15, 0x2, PT ;  /* 0x000000020f00780c */ /* 0x000fe20003f26270 */
[----:B-1----:R-:W-:-:S07]  /*03a0*/  FADD.FTZ R11, R11, R16 ;  /* 0x000000100b0b7221 */ /* 0x002fce0000010000 */
[----:B------:R-:W0:Y:S01]  /*03b0*/  @!P2 LDC.64 R4, c[0x0][0x210] ;  /* 0x00008400ff04ab82 */ /* 0x000e220000000a00 */
[----:B------:R-:W-:-:S05]  /*03c0*/  @!P2 FFMA.FTZ R7, R9, -R7, R14 ;  /* 0x800000070907a223 */ /* 0x000fca000001000e */
[----:B------:R-:W-:Y:S01]  /*03d0*/  @!P2 F2FP.F16.F32.PACK_AB R8, RZ, R7 ;  /* 0x00000007ff08a23e */ /* 0x000fe200000000ff */
[----:B------:R-:W-:Y:S02]  /*03e0*/  IMAD.MOV.U32 R7, RZ, RZ, RZ ;  /* 0x000000ffff077224 */ /* 0x000fe400078e00ff */
[----:B------:R-:W-:Y:S01]  /*03f0*/  @!P0 HADD2.F32 R7, -RZ, R6.H0_H0 ;  /* 0x20000006ff078230 */ /* 0x000fe20000004100 */
        /* <DEDUP_REMOVED lines=14> */
.L_x_4306:
        /* <DEDUP_REMOVED lines=10> */
.L_x_11782:


//--------------------- .text._ZN43_GLOBAL__N__9ae7fba5_10_SoftMax_cu_9f978f6321softmax_warp_backwardIN3c104HalfES2_fLi0ELb0ELb0EEEvPT0_PKT_S7_iiiPKb --------------------------
	.section	.text._ZN43_GLOBAL__N__9ae7fba5_10_SoftMax_cu_9f978f6321softmax_warp_backwardIN3c104HalfES2_fLi0ELb0ELb0EEEvPT0_PKT_S7_iiiPKb,"ax",@progbits
	.align	128
.text._ZN43_GLOBAL__N__9ae7fba5_10_SoftMax_cu_9f978f6321softmax_warp_backwardIN3c104HalfES2_fLi0ELb0ELb0EEEvPT0_PKT_S7_iiiPKb:
        .type           _ZN43_GLOBAL__N__9ae7fba5_10_SoftMax_cu_9f978f6321softmax_warp_backwardIN3c104HalfES2_fLi0ELb0ELb0EEEvPT0_PKT_S7_iiiPKb,@function
        .size           _ZN43_GLOBAL__N__9ae7fba5_10_SoftMax_cu_9f978f6321softmax_warp_backwardIN3c104HalfES2_fLi0ELb0ELb0EEEvPT0_PKT_S7_iiiPKb,(.L_x_11783 - _ZN43_GLOBAL__N__9ae7fba5_10_SoftMax_cu_9f978f6321softmax_warp_backwardIN3c104HalfES2_fLi0ELb0ELb0EEEvPT0_PKT_S7_iiiPKb)
        .other          _ZN43_GLOBAL__N__9ae7fba5_10_SoftMax_cu_9f978f6321softmax_warp_backwardIN3c104HalfES2_fLi0ELb0ELb0EEEvPT0_PKT_S7_iiiPKb,@"STO_CUDA_ENTRY STV_DEFAULT"
_ZN43_GLOBAL__N__9ae7fba5_10_SoftMax_cu_9f978f6321softmax_warp_backwardIN3c104HalfES2_fLi0ELb0ELb0EEEvPT0_PKT_S7_iiiPKb:
        /* <DEDUP_REMOVED lines=47> */
.L_x_4307:
[----:B------:R-:W-:Y:S05]  /*02f0*/  @!P1 EXIT ;  /* 0x000000000000994d */ /* 0x000fea0003800000 */
[----:B------:R-:W-:Y:S05]  /*0300*/  @!P0 EXIT ;  /* 0x000000000000894d */ /* 0x000fea0003800000 */
[--C-:B------:R-:W-:Y:S01]  /*0310*/  FADD.FTZ R3, RZ, R14.reuse ;  /* 0x0000000eff037221 */ /* 0x100fe20000010000 */
        /* <DEDUP_REMOVED lines=8> */
[----:B------:R-:W-:Y:S01]  /*03a0*/  FADD.FTZ R5, RZ, R10 ;  /* 0x0000000aff057221 */ /* 0x000fe20000010000 */
[----:B0-----:R-:W-:-:S04]  /*03b0*/  IMAD.WIDE R2, R0, 0x2, R2 ;  /* 0x0000000200027825 */ /* 0x001fc800078e0202 */
[----:B------:R-:W-:-:S05]  /*03c0*/  FFMA.FTZ R5, R5, -R13, R10 ;  /* 0x8000000d05057223 */ /* 0x000fca000001000a */
[----:B------:R-:W-:-:S05]  /*03d0*/  F2FP.F16.F32.PACK_AB R5, RZ, R5 ;  /* 0x00000005ff05723e */ /* 0x000fca00000000ff */
[----:B------:R-:W-:Y:S01]  /*03e0*/  STG.E.U16 desc[UR4][R2.64], R5 ;  /* 0x0000000502007986 */ /* 0x000fe2000c101504 */
[----:B------:R-:W-:Y:S05]  /*03f0*/  EXIT ;  /* 0x000000000000794d */ /* 0x000fea0003800000 */
.L_x_4308:
        /* <DEDUP_REMOVED lines=16> */
.L_x_11783:


//--------------------- .text._ZN43_GLOBAL__N__9ae7fba5_10_SoftMax_cu_9f978f6321softmax_warp_backwardIfffLi10ELb0ELb0EEEvPT0_PKT_S5_iiiPKb --------------------------
	.section	.text._ZN43_GLOBAL__N__9ae7fba5_10_SoftMax_cu_9f978f6321softmax_warp_backwardIfffLi10ELb0ELb0EEEvPT0_PKT_S5_iiiPKb,"ax",@progbits
	.align	128
.text._ZN43_GLOBAL__N__9ae7fba5_10_SoftMax_cu_9f978f6321softmax_warp_backwardIfffLi10ELb0ELb0EEEvPT0_PKT_S5_iiiPKb:
        .type           _ZN43_GLOBAL__N__9ae7fba5_10_SoftMax_cu_9f978f6321softmax_warp_backwardIfffLi10ELb0ELb0EEEvPT0_PKT_S5_iiiPKb,@function
        .size           _ZN43_GLOBAL__N__9ae7fba5_10_SoftMax_cu_9f978f6321softmax_warp_backwardIfffLi10ELb0ELb0EEEvPT0_PKT_S5_iiiPKb,(.L_x_11784 - _ZN43_GLOBAL__N__9ae7fba5_10_SoftMax_cu_9f978f6321softmax_warp_backwardIfffLi10ELb0ELb0EEEvPT0_PKT_S5_iiiPKb)
        .other          _ZN43_GLOBAL__N__9ae7fba5_10_SoftMax_cu_9f978f6321softmax_warp_backwardIfffLi10ELb0ELb0EEEvPT0_PKT_S5_iiiPKb,@"STO_CUDA_ENTRY STV_DEFAULT"
_ZN43_GLOBAL__N__9ae7fba5_10_SoftMax_cu_9f978f6321softmax_warp_backwardIfffLi10ELb0ELb0EEEvPT0_PKT_S5_iiiPKb:
[----:B------:R-:W-:Y:S01]  /*0000*/  LDC R1, c[0x0][0x28] ;  /* 0x00000a00ff017b82 */ /* 0x000fe20000000800 */
[----:B------:R-:W0:Y:S07]  /*0010*/  S2R R0, SR_TID.Y ;  /* 0x0000000000007919 */ /* 0x000e2e0000002200 */
[----:B------:R-:W0:Y:S01]  /*0020*/  S2UR UR4, SR_CTAID.X ;  /* 0x00000000000479c3 */ /* 0x000e220000002500 */
[----:B------:R-:W-:Y:S01]  /*0030*/  IMAD.MOV.U32 R86, RZ, RZ, RZ ;  /* 0x000000ffff567224 */ /* 0x000fe200078e00ff */
[----:B------:R-:W-:Y:S01]  /*0040*/  CS2R R60, SRZ ;  /* 0x00000000003c7805 */ /* 0x000fe2000001ff00 */
        /* <DEDUP_REMOVED lines=14> */
[----:B------:R-:W-:Y:S02]  /*0130*/  IADD3 R87, -R7, UR4, RZ ;  /* 0x0000000407577c10 */ /* 0x000fe4000fffe1ff */
[C---:B------:R-:W-:Y:S02]  /*0140*/  LOP3.LUT R0, R92.reuse, 0x120, RZ, 0xfc, !PT ;  /* 0x000001205c007812 */ /* 0x040fe400078efcff */
[----:B------:R-:W-:Y:S02]  /*0150*/  ISETP.GT.AND P0, PT, R87, RZ, PT ;  /* 0x000000ff5700720c */ /* 0x000fe40003f04270 */
[----:B------:R-:W-:-:S02]  /*0160*/  LOP3.LUT R90, R92, 0x20, RZ, 0xfc, !PT ;  /* 0x000000205c5a7812 */ /* 0x000fc400078efcff */
[----:B--2---:R-:W-:Y:S02]  /*0170*/  SEL R63, R17, RZ, P0 ;  /* 0x000000ff113f7207 */ /* 0x004fe40000000000 */
[C---:B------:R-:W-:Y:S02]  /*0180*/  LOP3.LUT R88, R92.reuse, 0x40, RZ, 0xfc, !PT ;  /* 0x000000405c587812 */ /* 0x040fe400078efcff */
[-C--:B------:R-:W-:Y:S02]  /*0190*/  ISETP.GE.AND P5, PT, R92, R63.reuse, PT ;  /* 0x0000003f5c00720c */ /* 0x080fe40003fa6270 */
[-C--:B------:R-:W-:Y:S01]  /*01a0*/  ISETP.GE.AND P2, PT, R0, R63.reuse, PT ;  /* 0x0000003f0000720c */ /* 0x080fe20003f46270 */
[----:B------:R-:W-:Y:S01]  /*01b0*/  IMAD R0, R7, UR5, R92 ;  /* 0x0000000507007c24 */ /* 0x000fe2000f8e025c */
[-C--:B------:R-:W-:Y:S01]  /*01c0*/  ISETP.GE.AND P4, PT, R90, R63.reuse, PT ;  /* 0x0000003f5a00720c */ /* 0x080fe20003f86270 */
[----:B------:R-:W-:Y:S01]  /*01d0*/  ULDC.64 UR4, c[0x0][0x208] ;  /* 0x0000820000047ab9 */ /* 0x000fe20000000a00 */
[----:B------:R-:W-:Y:S01]  /*01e0*/  ISETP.GE.AND P3, PT, R88, R63, PT ;  /* 0x0000003f5800720c */ /* 0x000fe20003f66270 */
[----:B---3--:R-:W-:Y:S01]  /*01f0*/  IMAD.WIDE R2, R0, 0x4, R2 ;  /* 0x0000000400027825 */ /* 0x008fe200078e0202 */
[----:B------:R-:W-:-:S02]  /*0200*/  LOP3.LUT R69, R92, 0x60, RZ, 0xfc, !PT ;  /* 0x000000605c457812 */ /* 0x000fc400078efcff */
[----:B------:R-:W-:Y:S02]  /*0210*/  CS2R R58, SRZ ;  /* 0x00000000003a7805 */ /* 0x000fe4000001ff00 */
[----:B------:R-:W-:Y:S01]  /*0220*/  LOP3.LUT R71, R92, 0x80, RZ, 0xfc, !PT ;  /* 0x000000805c477812 */ /* 0x000fe200078efcff */
[----:B0-----:R-:W-:Y:S01]  /*0230*/  IMAD.WIDE R4, R0, 0x4, R4 ;  /* 0x0000000400047825 */ /* 0x001fe200078e0204 */
[----:B------:R-:W-:Y:S01]  /*0240*/  CS2R R56, SRZ ;  /* 0x0000000000387805 */ /* 0x000fe2000001ff00 */
[----:B------:R-:W2:Y:S01]  /*0250*/  @!P5 LDG.E R86, desc[UR4][R2.64] ;  /* 0x000000040256d981 */ /* 0x000ea2000c1e1900 */
[C---:B------:R-:W-:Y:S02]  /*0260*/  LOP3.LUT R82, R92.reuse, 0xa0, RZ, 0xfc, !PT ;  /* 0x000000a05c527812 */ /* 0x040fe400078efcff */
[----:B------:R-:W-:Y:S02]  /*0270*/  CS2R R72, SRZ ;  /* 0x0000000000487805 */ /* 0x000fe4000001ff00 */
[C---:B------:R-:W-:Y:S01]  /*0280*/  LOP3.LUT R78, R92.reuse, 0xc0, RZ, 0xfc, !PT ;  /* 0x000000c05c4e7812 */ /* 0x040fe200078efcff */
[----:B------:R-:W5:Y:S01]  /*0290*/  @!P5 LDG.E R61, desc[UR4][R4.64] ;  /* 0x00000004043dd981 */ /* 0x000f62000c1e1900 */
[----:B------:R-:W-:Y:S01]  /*02a0*/  ISETP.GE.AND P5, PT, R69, R63, PT ;  /* 0x0000003f4500720c */ /* 0x000fe20003fa6270 */
[----:B------:R-:W-:Y:S01]  /*02b0*/  IMAD.MOV.U32 R70, RZ, RZ, RZ ;  /* 0x000000ffff467224 */ /* 0x000fe200078e00ff */
[C---:B------:R-:W-:Y:S01]  /*02c0*/  LOP3.LUT R80, R92.reuse, 0xe0, RZ, 0xfc, !PT ;  /* 0x000000e05c507812 */ /* 0x040fe200078efcff */
[----:B------:R-:W3:Y:S01]  /*02d0*/  @!P4 LDG.E R84, desc[UR4][R2.64+0x80] ;  /* 0x000080040254c981 */ /* 0x000ee2000c1e1900 */
[----:B------:R-:W-:Y:S01]  /*02e0*/  IMAD.MOV.U32 R55, RZ, RZ, RZ ;  /* 0x000000ffff377224 */ /* 0x000fe200078e00ff */
[----:B------:R-:W-:-:S02]  /*02f0*/  LOP3.LUT R76, R92, 0x100, RZ, 0xfc, !PT ;  /* 0x000001005c4c7812 */ /* 0x000fc400078efcff */
[----:B------:R-:W5:Y:S01]  /*0300*/  @!P4 LDG.E R59, desc[UR4][R4.64+0x80] ;  /* 0x00008004043bc981 */ /* 0x000f62000c1e1900 */
[-C--:B------:R-:W-:Y:S01]  /*0310*/  ISETP.GE.AND P4, PT, R71, R63.reuse, PT ;  /* 0x0000003f4700720c */ /* 0x080fe20003f86270 */
[----:B------:R-:W-:Y:S01]  /*0320*/  IMAD.MOV.U32 R49, RZ, RZ, RZ ;  /* 0x000000ffff317224 */ /* 0x000fe200078e00ff */
[C---:B------:R-:W-:Y:S01]  /*0330*/  LOP3.LUT R6, R92.reuse, 0x140, RZ, 0xfc, !PT ;  /* 0x000001405c067812 */ /* 0x040fe200078efcff */
[----:B------:R-:W4:Y:S01]  /*0340*/  @!P3 LDG.E R74, desc[UR4][R2.64+0x100] ;  /* 0x00010004024ab981 */ /* 0x000f22000c1e1900 */
[----:B------:R-:W-:Y:S01]  /*0350*/  IMAD.MOV.U32 R39, RZ, RZ, RZ ;  /* 0x000000ffff277224 */ /* 0x000fe200078e00ff */
[----:B------:R-:W-:Y:S02]  /*0360*/  LOP3.LUT R8, R92, 0x160, RZ, 0xfc, !PT ;  /* 0x000001605c087812 */ /* 0x000fe400078efcff */
[----:B------:R-:W5:Y:S01]  /*0370*/  @!P3 LDG.E R57, desc[UR4][R4.64+0x100] ;  /* 0x000100040439b981 */ /* 0x000f62000c1e1900 */
[-C--:B------:R-:W-:Y:S02]  /*0380*/  ISETP.GE.AND P3, PT, R82, R63.reuse, PT ;  /* 0x0000003f5200720c */ /* 0x080fe40003f66270 */
[----:B------:R-:W-:Y:S01]  /*0390*/  ISETP.GE.AND P1, PT, R6, R63, PT ;  /* 0x0000003f0600720c */ /* 0x000fe20003f26270 */
[----:B------:R-:W4:Y:S01]  /*03a0*/  @!P5 LDG.E R47, desc[UR4][R2.64+0x180] ;  /* 0x00018004022fd981 */ /* 0x000f22000c1e1900 */
[----:B------:R-:W-:Y:S01]  /*03b0*/  IMAD.MOV.U32 R62, RZ, RZ, RZ ;  /* 0x000000ffff3e7224 */ /* 0x000fe200078e00ff */
[----:B------:R-:W-:-:S02]  /*03c0*/  LOP3.LUT R10, R92, 0x180, RZ, 0xfc, !PT ;  /* 0x000001805c0a7812 */ /* 0x000fc400078efcff */
[----:B------:R-:W5:Y:S01]  /*03d0*/  @!P5 LDG.E R72, desc[UR4][R4.64+0x180] ;  /* 0x000180040448d981 */ /* 0x000f62000c1e1900 */
[-C--:B------:R-:W-:Y:S01]  /*03e0*/  ISETP.GE.AND P5, PT, R78, R63.reuse, PT ;  /* 0x0000003f4e00720c */ /* 0x080fe20003fa6270 */
[----:B------:R-:W-:Y:S01]  /*03f0*/  IMAD.MOV.U32 R68, RZ, RZ, RZ ;  /* 0x000000ffff447224 */ /* 0x000fe200078e00ff */
[-C--:B------:R-:W-:Y:S01]  /*0400*/  ISETP.GE.AND P0, PT, R8, R63.reuse, PT ;  /* 0x0000003f0800720c */ /* 0x080fe20003f06270 */
[----:B------:R-:W4:Y:S04]  /*0410*/  @!P4 LDG.E R53, desc[UR4][R2.64+0x200] ;  /* 0x000200040235c981 */ /* 0x000f28000c1e1900 */
[----:B------:R-:W5:Y:S01]  /*0420*/  @!P4 LDG.E R70, desc[UR4][R4.64+0x200] ;  /* 0x000200040446c981 */ /* 0x000f62000c1e1900 */
[----:B------:R-:W-:-:S03]  /*0430*/  ISETP.GE.AND P4, PT, R80, R63, PT ;  /* 0x0000003f5000720c */ /* 0x000fc60003f86270 */
[----:B------:R-:W4:Y:S04]  /*0440*/  @!P3 LDG.E R20, desc[UR4][R2.64+0x280] ;  /* 0x000280040214b981 */ /* 0x000f28000c1e1900 */
[----:B------:R-:W5:Y:S01]  /*0450*/  @!P3 LDG.E R55, desc[UR4][R4.64+0x280] ;  /* 0x000280040437b981 */ /* 0x000f62000c1e1900 */
[-C--:B------:R-:W-:Y:S01]  /*0460*/  ISETP.GE.AND P3, PT, R76, R63.reuse, PT ;  /* 0x0000003f4c00720c */ /* 0x080fe20003f66270 */
[----:B------:R-:W-:Y:S01]  /*0470*/  IMAD.MOV.U32 R43, RZ, RZ, RZ ;  /* 0x000000ffff2b7224 */ /* 0x000fe200078e00ff */
[----:B------:R-:W-:Y:S01]  /*0480*/  LOP3.LUT R6, R92, 0x1a0, RZ, 0xfc, !PT ;  /* 0x000001a05c067812 */ /* 0x000fe200078efcff */
[----:B------:R-:W4:Y:S01]  /*0490*/  @!P5 LDG.E R51, desc[UR4][R2.64+0x300] ;  /* 0x000300040233d981 */ /* 0x000f22000c1e1900 */
[----:B------:R-:W-:-:S03]  /*04a0*/  ISETP.GE.AND P6, PT, R10, R63, PT ;  /* 0x0000003f0a00720c */ /* 0x000fc60003fc6270 */
[----:B------:R-:W4:Y:S01]  /*04b0*/  @!P4 LDG.E R49, desc[UR4][R2.64+0x380] ;  /* 0x000380040231c981 */ /* 0x000f22000c1e1900 */
[----:B------:R-:W-:Y:S02]  /*04c0*/  CS2R R66, SRZ ;  /* 0x0000000000427805 */ /* 0x000fe4000001ff00 */
[----:B------:R-:W-:Y:S01]  /*04d0*/  CS2R R30, SRZ ;  /* 0x00000000001e7805 */ /* 0x000fe2000001ff00 */
[----:B------:R-:W4:Y:S04]  /*04e0*/  @!P2 LDG.E R62, desc[UR4][R2.64+0x480] ;  /* 0x00048004023ea981 */ /* 0x000f28000c1e1900 */
[----:B------:R-:W4:Y:S01]  /*04f0*/  @!P3 LDG.E R39, desc[UR4][R2.64+0x400] ;  /* 0x000400040227b981 */ /* 0x000f22000c1e1900 */
[----:B------:R-:W-:-:S03]  /*0500*/  CS2R R64, SRZ ;  /* 0x0000000000407805 */ /* 0x000fc6000001ff00 */
[----:B------:R-:W5:Y:S01]  /*0510*/  @!P5 LDG.E R68, desc[UR4][R4.64+0x300] ;  /* 0x000300040444d981 */ /* 0x000f62000c1e1900 */
[-C--:B------:R-:W-:Y:S02]  /*0520*/  ISETP.GE.AND P5, PT, R6, R63.reuse, PT ;  /* 0x0000003f0600720c */ /* 0x080fe40003fa6270 */
[C---:B------:R-:W-:Y:S01]  /*0530*/  LOP3.LUT R6, R92.reuse, 0x1c0, RZ, 0xfc, !PT ;  /* 0x000001c05c067812 */ /* 0x040fe200078efcff */
[----:B------:R-:W4:Y:S01]  /*0540*/  @!P1 LDG.E R43, desc[UR4][R2.64+0x500] ;  /* 0x00050004022b9981 */ /* 0x000f22000c1e1900 */
[----:B------:R-:W-:Y:S02]  /*0550*/  LOP3.LUT R8, R92, 0x1e0, RZ, 0xfc, !PT ;  /* 0x000001e05c087812 */ /* 0x000fe400078efcff */
[----:B------:R-:W-:Y:S01]  /*0560*/  CS2R R44, SRZ ;  /* 0x00000000002c7805 */ /* 0x000fe2000001ff00 */
        /* <DEDUP_REMOVED lines=9> */
[-C--:B------:R-:W-:Y:S02]  /*0600*/  ISETP.GE.AND P2, PT, R6, R63.reuse, PT ;  /* 0x0000003f0600720c */ /* 0x080fe40003f46270 */
[----:B------:R-:W-:Y:S01]  /*0610*/  LOP3.LUT R6, R92, 0x240, RZ, 0xfc, !PT ;  /* 0x000002405c067812 */ /* 0x000fe200078efcff */
[----:B------:R-:W4:Y:S01]  /*0620*/  @!P5 LDG.E R50, desc[UR4][R2.64+0x680] ;  /* 0x000680040232d981 */ /* 0x000f22000c1e1900 */
[----:B------:R-:W-:Y:S01]  /*0630*/  IMAD.MOV.U32 R37, RZ, RZ, RZ ;  /* 0x000000ffff257224 */ /* 0x000fe200078e00ff */
[----:B------:R-:W-:Y:S02]  /*0640*/  CS2R R24, SRZ ;  /* 0x0000000000187805 */ /* 0x000fe4000001ff00 */
[----:B------:R-:W5:Y:S01]  /*0650*/  @!P1 LDG.E R60, desc[UR4][R4.64+0x500] ;  /* 0x00050004043c9981 */ /* 0x000f62000c1e1900 */
[-C--:B------:R-:W-:Y:S02]  /*0660*/  ISETP.GE.AND P1, PT, R8, R63.reuse, PT ;  /* 0x0000003f0800720c */ /* 0x080fe40003f26270 */
[----:B------:R-:W-:Y:S01]  /*0670*/  CS2R R40, SRZ ;  /* 0x0000000000287805 */ /* 0x000fe2000001ff00 */
[----:B------:R-:W5:Y:S01]  /*0680*/  @!P0 LDG.E R58, desc[UR4][R4.64+0x580] ;  /* 0x00058004043a8981 */ /* 0x000f62000c1e1900 */
[----:B------:R-:W-:-:S02]  /*0690*/  ISETP.GE.AND P0, PT, R6, R63, PT ;  /* 0x0000003f0600720c */ /* 0x000fc40003f06270 */
[C---:B------:R-:W-:Y:S01]  /*06a0*/  LOP3.LUT R6, R92.reuse, 0x280, RZ, 0xfc, !PT ;  /* 0x000002805c067812 */ /* 0x040fe200078efcff */
[----:B------:R-:W4:Y:S01]  /*06b0*/  @!P4 LDG.E R46, desc[UR4][R2.64+0x700] ;  /* 0x00070004022ec981 */ /* 0x000f22000c1e1900 */
[----:B------:R-:W-:Y:S02]  /*06c0*/  LOP3.LUT R8, R92, 0x260, RZ, 0xfc, !PT ;  /* 0x000002605c087812 */ /* 0x000fe400078efcff */
[----:B------:R-:W-:Y:S01]  /*06d0*/  CS2R R34, SRZ ;  /* 0x0000000000227805 */ /* 0x000fe2000001ff00 */
[----:B------:R-:W5:Y:S01]  /*06e0*/  @!P5 LDG.E R37, desc[UR4][R4.64+0x680] ;  /* 0x000680040425d981 */ /* 0x000f62000c1e1900 */
[-C--:B------:R-:W-:Y:S02]  /*06f0*/  ISETP.GE.AND P5, PT, R6, R63.reuse, PT ;  /* 0x0000003f0600720c */ /* 0x080fe40003fa6270 */
[----:B------:R-:W-:Y:S01]  /*0700*/  CS2R R6, SRZ ;  /* 0x0000000000067805 */ /* 0x000fe2000001ff00 */
[----:B------:R-:W4:Y:S04]  /*0710*/  @!P3 LDG.E R25, desc[UR4][R2.64+0x780] ;  /* 0x000780040219b981 */ /* 0x000f28000c1e1900 */
[----:B------:R-:W5:Y:S01]  /*0720*/  @!P6 LDG.E R41, desc[UR4][R4.64+0x600] ;  /* 0x000600040429e981 */ /* 0x000f62000c1e1900 */
[----:B------:R-:W-:-:S02]  /*0730*/  ISETP.GE.AND P6, PT, R8, R63, PT ;  /* 0x0000003f0800720c */ /* 0x000fc40003fc6270 */
        /* <DEDUP_REMOVED lines=9> */
[----:B------:R-:W4:Y:S01]  /*07d0*/  @!P0 LDG.E R10, desc[UR4][R2.64+0x900] ;  /* 0x00090004020a8981 */ /* 0x000f22000c1e1900 */
[----:B------:R-:W-:Y:S02]  /*07e0*/  LOP3.LUT R52, R92, 0x2e0, RZ, 0xfc, !PT ;  /* 0x000002e05c347812 */ /* 0x000fe400078efcff */
[----:B------:R-:W-:Y:S01]  /*07f0*/  CS2R R14, SRZ ;  /* 0x00000000000e7805 */ /* 0x000fe2000001ff00 */
[----:B------:R-:W5:Y:S01]  /*0800*/  @!P3 LDG.E R44, desc[UR4][R4.64+0x780] ;  /* 0x00078004042cb981 */ /* 0x000f62000c1e1900 */
[----:B------:R-:W-:-:S03]  /*0810*/  ISETP.GE.AND P3, PT, R54, R63, PT ;  /* 0x0000003f3600720c */ /* 0x000fc60003f66270 */
        /* <DEDUP_REMOVED lines=17> */
[----:B------:R-:W-:Y:S01]  /*0930*/  CS2R R18, SRZ ;  /* 0x0000000000127805 */ /* 0x000fe2000001ff00 */
[----:B------:R-:W4:Y:S01]  /*0940*/  @!P2 LDG.E R30, desc[UR4][R2.64+0xb80] ;  /* 0x000b8004021ea981 */ /* 0x000f22000c1e1900 */
[----:B------:R-:W-:Y:S01]  /*0950*/  LOP3.LUT R32, R92, 0x380, RZ, 0xfc, !PT ;  /* 0x000003805c207812 */ /* 0x000fe200078efcff */
[----:B------:R-:W-:Y:S02]  /*0960*/  IMAD.MOV.U32 R29, RZ, RZ, RZ ;  /* 0x000000ffff1d7224 */ /* 0x000fe400078e00ff */
[----:B------:R-:W5:Y:S01]  /*0970*/  @!P5 LDG.E R11, desc[UR4][R4.64+0xa00] ;  /* 0x000a0004040bd981 */ /* 0x000f62000c1e1900 */
[----:B------:R-:W-:Y:S02]  /*0980*/  ISETP.GE.AND P5, PT, R36, R63, PT ;  /* 0x0000003f2400720c */ /* 0x000fe40003fa6270 */
[----:B------:R-:W-:Y:S01]  /*0990*/  CS2R R22, SRZ ;  /* 0x0000000000167805 */ /* 0x000fe2000001ff00 */
[----:B------:R-:W4:Y:S01]  /*09a0*/  @!P1 LDG.E R24, desc[UR4][R2.64+0xc00] ;  /* 0x000c000402189981 */ /* 0x000f22000c1e1900 */
[----:B------:R-:W-:Y:S01]  /*09b0*/  LOP3.LUT R28, R92, 0x3a0, RZ, 0xfc, !PT ;  /* 0x000003a05c1c7812 */ /* 0x000fe200078efcff */
[----:B------:R-:W-:-:S02]  /*09c0*/  IMAD.MOV.U32 R27, RZ, RZ, RZ ;  /* 0x000000ffff1b7224 */ /* 0x000fc400078e00ff */
        /* <DEDUP_REMOVED lines=21> */
[----:B------:R-:W-:-:S02]  /*0b20*/  IMAD.MOV.U32 R81, RZ, RZ, RZ ;  /* 0x000000ffff517224 */ /* 0x000fc400078e00ff */
[----:B------:R-:W-:Y:S01]  /*0b30*/  IMAD.MOV.U32 R83, RZ, RZ, RZ ;  /* 0x000000ffff537224 */ /* 0x000fe200078e00ff */
        /* <DEDUP_REMOVED lines=44> */
[----:B------:R-:W0:Y:S01]  /*0e00*/  SHFL.BFLY PT, R4, R89, 0x2, 0x1f ;  /* 0x0c401f0059047f89 */ /* 0x000e2200000e0000 */
[----:B------:R-:W-:Y:S01]  /*0e10*/  ISETP.GE.AND P0, PT, R87, 0x1, PT ;  /* 0x000000015700780c */ /* 0x000fe20003f06270 */
[----:B0-----:R-:W-:-:S05]  /*0e20*/  FADD.FTZ R91, R89, R4 ;  /* 0x00000004595b7221 */ /* 0x001fca0000010000 */
[----:B------:R-:W0:Y:S02]  /*0e30*/  SHFL.BFLY PT, R4, R91, 0x1, 0x1f ;  /* 0x0c201f005b047f89 */ /* 0x000e2400000e0000 */
[----:B0-----:R-:W-:-:S05]  /*0e40*/  FADD.FTZ R4, R91, R4 ;  /* 0x000000045b047221 */ /* 0x001fca0000010000 */
[----:B------:R-:W-:Y:S05]  /*0e50*/  @!P0 EXIT ;  /* 0x000000000000894d */ /* 0x000fea0003800000 */
[----:B------:R-:W0:Y:S01]  /*0e60*/  S2R R5, SR_TID.X ;  /* 0x0000000000057919 */ /* 0x000e220000002100 */
[-C--:B------:R-:W-:Y:S01]  /*0e70*/  ISETP.GE.AND P4, PT, R92, R17.reuse, PT ;  /* 0x000000115c00720c */ /* 0x080fe20003f86270 */
[----:B------:R-:W-:Y:S01]  /*0e80*/  ULDC.64 UR6, c[0x0][0x210] ;  /* 0x0000840000067ab9 */ /* 0x000fe20000000a00 */
[-C--:B------:R-:W-:Y:S02]  /*0e90*/  ISETP.GE.AND P3, PT, R90, R17.reuse, PT ;  /* 0x000000115a00720c */ /* 0x080fe40003f66270 */
[-C--:B------:R-:W-:Y:S02]  /*0ea0*/  ISETP.GE.AND P2, PT, R88, R17.reuse, PT ;  /* 0x000000115800720c */ /* 0x080fe40003f46270 */
[-C--:B------:R-:W-:Y:S02]  /*0eb0*/  ISETP.GE.AND P1, PT, R69, R17.reuse, PT ;  /* 0x000000114500720c */ /* 0x080fe40003f26270 */
[----:B------:R-:W-:Y:S02]  /*0ec0*/  ISETP.GE.AND P0, PT, R71, R17, PT ;  /* 0x000000114700720c */ /* 0x000fe40003f06270 */
[----:B------:R-:W-:-:S02]  /*0ed0*/  SHF.R.S32.HI R3, RZ, 0x1f, R0 ;  /* 0x0000001fff037819 */ /* 0x000fc40000011400 */
[----:B------:R-:W-:Y:S01]  /*0ee0*/  LEA R2, P5, R0, UR6, 0x2 ;  /* 0x0000000600027c11 */ /* 0x000fe2000f8a10ff */
[----:B-----5:R-:W-:Y:S01]  /*0ef0*/  @!P4 FFMA.FTZ R61, -R4, R61, R86 ;  /* 0x0000003d043dc223 */ /* 0x020fe20000010156 */
[----:B------:R-:W-:Y:S01]  /*0f00*/  ISETP.GE.AND P6, PT, R82, R17, PT ;  /* 0x000000115200720c */ /* 0x000fe20003fc6270 */
[----:B------:R-:W-:Y:S01]  /*0f10*/  @!P3 FFMA.FTZ R59, -R4, R59, R84 ;  /* 0x0000003b043bb223 */ /* 0x000fe20000010154 */
[----:B------:R-:W-:Y:S01]  /*0f20*/  LEA.HI.X R3, R0, UR7, R3, 0x2, P5 ;  /* 0x0000000700037c11 */ /* 0x000fe2000a8f1403 */
[----:B------:R-:W-:Y:S01]  /*0f30*/  @!P2 FFMA.FTZ R57, -R4, R57, R74 ;  /* 0x000000390439a223 */ /* 0x000fe2000001014a */
[-C--:B------:R-:W-:Y:S01]  /*0f40*/  ISETP.GE.AND P5, PT, R78, R17.reuse, PT ;  /* 0x000000114e00720c */ /* 0x080fe20003fa6270 */
[----:B------:R-:W-:Y:S02]  /*0f50*/  @!P1 FFMA.FTZ R47, -R4, R72, R47 ;  /* 0x00000048042f9223 */ /* 0x000fe4000001012f */
[----:B------:R1:W-:Y:S01]  /*0f60*/  @!P4 STG.E desc[UR4][R2.64], R61 ;  /* 0x0000003d0200c986 */ /* 0x0003e2000c101904 */
[----:B------:R-:W-:Y:S01]  /*0f70*/  ISETP.GE.AND P4, PT, R80, R17, PT ;  /* 0x000000115000720c */ /* 0x000fe20003f86270 */
[----:B------:R-:W-:-:S02]  /*0f80*/  @!P0 FFMA.FTZ R53, -R4, R70, R53 ;  /* 0x0000004604358223 */ /* 0x000fc40000010135 */
[----:B------:R1:W-:Y:S01]  /*0f90*/  @!P3 STG.E desc[UR4][R2.64+0x80], R59 ;  /* 0x0000803b0200b986 */ /* 0x0003e2000c101904 */
[----:B------:R-:W-:Y:S01]  /*0fa0*/  ISETP.GE.AND P3, PT, R76, R17, PT ;  /* 0x000000114c00720c */ /* 0x000fe20003f66270 */
[C---:B------:R-:W-:Y:S02]  /*0fb0*/  @!P6 FFMA.FTZ R55, -R4.reuse, R55, R20 ;  /* 0x000000370437e223 */ /* 0x040fe40000010114 */
[----:B------:R1:W-:Y:S01]  /*0fc0*/  @!P2 STG.E desc[UR4][R2.64+0x100], R57 ;  /* 0x000100390200a986 */ /* 0x0003e2000c101904 */
[----:B0-----:R-:W-:Y:S01]  /*0fd0*/  LOP3.LUT R5, R5, 0x1f, RZ, 0xc0, !PT ;  /* 0x0000001f05057812 */ /* 0x001fe200078ec0ff */
[C---:B------:R-:W-:Y:S02]  /*0fe0*/  @!P5 FFMA.FTZ R51, -R4.reuse, R68, R51 ;  /* 0x000000440433d223 */ /* 0x040fe40000010133 */
[----:B------:R1:W-:Y:S01]  /*0ff0*/  @!P1 STG.E desc[UR4][R2.64+0x180], R47 ;  /* 0x0001802f02009986 */ /* 0x0003e2000c101904 */
[C---:B------:R-:W-:Y:S01]  /*1000*/  LOP3.LUT R0, R5.reuse, 0x120, RZ, 0xfc, !PT ;  /* 0x0000012005007812 */ /* 0x040fe200078efcff */
[----:B------:R-:W-:Y:S01]  /*1010*/  @!P4 FFMA.FTZ R49, -R4, R66, R49 ;  /* 0x000000420431c223 */ /* 0x000fe20000010131 */
[C---:B------:R-:W-:Y:S01]  /*1020*/  LOP3.LUT R20, R5.reuse, 0x140, RZ, 0xfc, !PT ;  /* 0x0000014005147812 */ /* 0x040fe200078efcff */
[----:B------:R1:W-:Y:S01]  /*1030*/  @!P0 STG.E desc[UR4][R2.64+0x200], R53 ;  /* 0x0002003502008986 */ /* 0x0003e2000c101904 */
[-C--:B------:R-:W-:Y:S01]  /*1040*/  ISETP.GE.AND P2, PT, R0, R17.reuse, PT ;  /* 0x000000110000720c */ /* 0x080fe20003f46270 */
[----:B------:R-:W-:Y:S01]  /*1050*/  @!P3 FFMA.FTZ R39, -R4, R64, R39 ;  /* 0x000000400427b223 */ /* 0x000fe20000010127 */
[----:B------:R-:W-:Y:S01]  /*1060*/  LOP3.LUT R0, R5, 0x160, RZ, 0xfc, !PT ;  /* 0x0000016005007812 */ /* 0x000fe200078efcff */
[----:B------:R1:W-:Y:S01]  /*1070*/  @!P6 STG.E desc[UR4][R2.64+0x280], R55 ;  /* 0x000280370200e986 */ /* 0x0003e2000c101904 */
[----:B------:R-:W-:-:S02]  /*1080*/  ISETP.GE.AND P1, PT, R20, R17, PT ;  /* 0x000000111400720c */ /* 0x000fc40003f26270 */
[-C--:B------:R-:W-:Y:S01]  /*1090*/  ISETP.GE.AND P0, PT, R0, R17.reuse, PT ;  /* 0x000000110000720c */ /* 0x080fe20003f06270 */
[----:B------:R1:W-:Y:S01]  /*10a0*/  @!P5 STG.E desc[UR4][R2.64+0x300], R51 ;  /* 0x000300330200d986 */ /* 0x0003e2000c101904 */
[C---:B------:R-:W-:Y:S02]  /*10b0*/  LOP3.LUT R20, R5.reuse, 0x180, RZ, 0xfc, !PT ;  /* 0x0000018005147812 */ /* 0x040fe400078efcff */
[C---:B------:R-:W-:Y:S01]  /*10c0*/  LOP3.LUT R0, R5.reuse, 0x1a0, RZ, 0xfc, !PT ;  /* 0x000001a005007812 */ /* 0x040fe200078efcff */
[----:B------:R1:W-:Y:S01]  /*10d0*/  @!P4 STG.E desc[UR4][R2.64+0x380], R49 ;  /* 0x000380310200c986 */ /* 0x0003e2000c101904 */
[----:B------:R-:W-:Y:S01]  /*10e0*/  ISETP.GE.AND P6, PT, R20, R17, PT ;  /* 0x000000111400720c */ /* 0x000fe20003fc6270 */
[----:B------:R-:W-:Y:S01]  /*10f0*/  @!P2 FFMA.FTZ R45, -R4, R45, R62 ;  /* 0x0000002d042da223 */ /* 0x000fe2000001013e */
[-C--:B------:R-:W-:Y:S01]  /*1100*/  ISETP.GE.AND P5, PT, R0, R17.reuse, PT ;  /* 0x000000110000720c */ /* 0x080fe20003fa6270 */
[----:B------:R1:W-:Y:S01]  /*1110*/  @!P3 STG.E desc[UR4][R2.64+0x400], R39 ;  /* 0x000400270200b986 */ /* 0x0003e2000c101904 */
[C---:B------:R-:W-:Y:S01]  /*1120*/  LOP3.LUT R20, R5.reuse, 0x1c0, RZ, 0xfc, !PT ;  /* 0x000001c005147812 */ /* 0x040fe200078efcff */
[----:B------:R-:W-:Y:S01]  /*1130*/  @!P1 FFMA.FTZ R43, -R4, R60, R43 ;  /* 0x0000003c042b9223 */ /* 0x000fe2000001012b */
[C---:B------:R-:W-:Y:S01]  /*1140*/  LOP3.LUT R0, R5.reuse, 0x1e0, RZ, 0xfc, !PT ;  /* 0x000001e005007812 */ /* 0x040fe200078efcff */
[----:B------:R1:W-:Y:S01]  /*1150*/  @!P2 STG.E desc[UR4][R2.64+0x480], R45 ;  /* 0x0004802d0200a986 */ /* 0x0003e2000c101904 */
[-C--:B------:R-:W-:Y:S01]  /*1160*/  ISETP.GE.AND P4, PT, R20, R17.reuse, PT ;  /* 0x000000111400720c */ /* 0x080fe20003f86270 */
[----:B------:R-:W-:Y:S01]  /*1170*/  @!P0 FFMA.FTZ R31, -R4, R58, R31 ;  /* 0x0000003a041f8223 */ /* 0x000fe2000001011f */
[----:B------:R-:W-:Y:S01]  /*1180*/  ISETP.GE.AND P3, PT, R0, R17, PT ;  /* 0x000000110000720c */ /* 0x000fe20003f66270 */
[----:B------:R1:W-:Y:S01]  /*1190*/  @!P1 STG.E desc[UR4][R2.64+0x500], R43 ;  /* 0x0005002b02009986 */ /* 0x0003e2000c101904 */
[----:B------:R-:W-:Y:S01]  /*11a0*/  LOP3.LUT R0, R5, 0x200, RZ, 0xfc, !PT ;  /* 0x0000020005007812 */ /* 0x000fe200078efcff */
[----:B------:R-:W-:Y:S01]  /*11b0*/  @!P6 FFMA.FTZ R41, -R4, R41, R56 ;  /* 0x000000290429e223 */ /* 0x000fe20000010138 */
[----:B------:R-:W-:Y:S01]  /*11c0*/  ISETP.GE.AND P1, PT, R54, R17, PT ;  /* 0x000000113600720c */ /* 0x000fe20003f26270 */
[----:B------:R-:W-:Y:S01]  /*11d0*/  @!P5 FFMA.FTZ R37, -R4, R37, R50 ;  /* 0x000000250425d223 */ /* 0x000fe20000010132 */
[-C--:B------:R-:W-:Y:S01]  /*11e0*/  ISETP.GE.AND P2, PT, R0, R17.reuse, PT ;  /* 0x000000110000720c */ /* 0x080fe20003f46270 */
[----:B------:R1:W-:Y:S01]  /*11f0*/  @!P0 STG.E desc[UR4][R2.64+0x580], R31 ;  /* 0x0005801f02008986 */ /* 0x0003e2000c101904 */
[----:B------:R-:W-:-:S02]  /*1200*/  ISETP.GE.AND P0, PT, R52, R17, PT ;  /* 0x000000113400720c */ /* 0x000fc40003f06270 */
[----:B------:R-:W-:Y:S01]  /*1210*/  LOP3.LUT R0, R5, 0x220, RZ, 0xfc, !PT ;  /* 0x0000022005007812 */ /* 0x000fe200078efcff */
[----:B------:R1:W-:Y:S01]  /*1220*/  @!P6 STG.E desc[UR4][R2.64+0x600], R41 ;  /* 0x000600290200e986 */ /* 0x0003e2000c101904 */
[----:B------:R-:W-:Y:S01]  /*1230*/  @!P4 FFMA.FTZ R35, -R4, R35, R46 ;  /* 0x000000230423c223 */ /* 0x000fe2000001012e */
[-C--:B------:R-:W-:Y:S01]  /*1240*/  ISETP.GE.AND P6, PT, R48, R17.reuse, PT ;  /* 0x000000113000720c */ /* 0x080fe20003fc6270 */
[----:B------:R-:W-:Y:S01]  /*1250*/  @!P3 FFMA.FTZ R25, -R4, R44, R25 ;  /* 0x0000002c0419b223 */ /* 0x000fe20000010119 */
[----:B------:R1:W-:Y:S01]  /*1260*/  @!P5 STG.E desc[UR4][R2.64+0x680], R37 ;  /* 0x000680250200d986 */ /* 0x0003e2000c101904 */
[----:B------:R-:W-:Y:S01]  /*1270*/  ISETP.GE.AND P5, PT, R42, R17, PT ;  /* 0x000000112a00720c */ /* 0x000fe20003fa6270 */
[C---:B------:R-:W-:Y:S02]  /*1280*/  @!P1 FFMA.FTZ R29, -R4.reuse, R29, R34 ;  /* 0x0000001d041d9223 */ /* 0x040fe40000010122 */
[----:B------:R-:W-:Y:S01]  /*1290*/  @!P2 FFMA.FTZ R33, -R4, R33, R40 ;  /* 0x000000210421a223 */ /* 0x000fe20000010128 */
[----:B------:R1:W-:Y:S01]  /*12a0*/  @!P4 STG.E desc[UR4][R2.64+0x700], R35 ;  /* 0x000700230200c986 */ /* 0x0003e2000c101904 */
[----:B------:R-:W-:Y:S01]  /*12b0*/  ISETP.GE.AND P4, PT, R38, R17, PT ;  /* 0x000000112600720c */ /* 0x000fe20003f86270 */
[----:B------:R-:W-:-:S02]  /*12c0*/  @!P0 FFMA.FTZ R27, -R4, R27, R30 ;  /* 0x0000001b041b8223 */ /* 0x000fc4000001011e */
[----:B------:R1:W-:Y:S01]  /*12d0*/  @!P3 STG.E desc[UR4][R2.64+0x780], R25 ;  /* 0x000780190200b986 */ /* 0x0003e2000c101904 */
[----:B------:R-:W-:Y:S01]  /*12e0*/  ISETP.GE.AND P3, PT, R36, R17, PT ;  /* 0x000000112400720c */ /* 0x000fe20003f66270 */
[----:B------:R-:W-:Y:S02]  /*12f0*/  @!P6 FFMA.FTZ R23, -R4, R23, R24 ;  /* 0x000000170417e223 */ /* 0x000fe40000010118 */
[----:B------:R1:W-:Y:S01]  /*1300*/  @!P2 STG.E desc[UR4][R2.64+0x800], R33 ;  /* 0x000800210200a986 */ /* 0x0003e2000c101904 */
[----:B------:R-:W-:Y:S01]  /*1310*/  ISETP.GE.AND P2, PT, R32, R17, PT ;  /* 0x000000112000720c */ /* 0x000fe20003f46270 */
[----:B------:R-:W-:Y:S01]  /*1320*/  @!P5 FFMA.FTZ R73, -R4, R73, R18 ;  /* 0x000000490449d223 */ /* 0x000fe20000010112 */
[----:B------:R-:W-:Y:S01]  /*1330*/  LOP3.LUT R18, R5, 0x240, RZ, 0xfc, !PT ;  /* 0x0000024005127812 */ /* 0x000fe200078efcff */
[----:B------:R1:W-:Y:S01]  /*1340*/  @!P1 STG.E desc[UR4][R2.64+0xb00], R29 ;  /* 0x000b001d02009986 */ /* 0x0003e2000c101904 */
[----:B------:R-:W-:Y:S01]  /*1350*/  ISETP.GE.AND P1, PT, R28, R17, PT ;  /* 0x000000111c00720c */ /* 0x000fe20003f26270 */
[----:B------:R-:W-:-:S02]  /*1360*/  @!P4 FFMA.FTZ R75, -R4, R75, R22 ;  /* 0x0000004b044bc223 */ /* 0x000fc40000010116 */
[----:B------:R1:W-:Y:S01]  /*1370*/  @!P6 STG.E desc[UR4][R2.64+0xc00], R23 ;  /* 0x000c00170200e986 */ /* 0x0003e2000c101904 */
[----:B------:R-:W-:Y:S01]  /*1380*/  ISETP.GE.AND P6, PT, R0, R17, PT ;  /* 0x000000110000720c */ /* 0x000fe20003fc6270 */
[----:B------:R-:W-:Y:S01]  /*1390*/  @!P3 FFMA.FTZ R77, -R4, R77, R21 ;  /* 0x0000004d044db223 */ /* 0x000fe20000010115 */
[C---:B------:R-:W-:Y:S01]  /*13a0*/  LOP3.LUT R0, R5.reuse, 0x260, RZ, 0xfc, !PT ;  /* 0x0000026005007812 */ /* 0x040fe200078efcff */
[----:B------:R1:W-:Y:S01]  /*13b0*/  @!P5 STG.E desc[UR4][R2.64+0xc80], R73 ;  /* 0x000c80490200d986 */ /* 0x0003e2000c101904 */
[----:B------:R-:W-:Y:S01]  /*13c0*/  ISETP.GE.AND P5, PT, R18, R17, PT ;  /* 0x000000111200720c */ /* 0x000fe20003fa6270 */
[----:B------:R-:W-:Y:S01]  /*13d0*/  @!P2 FFMA.FTZ R79, -R4, R79, R19 ;  /* 0x0000004f044fa223 */ /* 0x000fe20000010113 */
[C---:B------:R-:W-:Y:S01]  /*13e0*/  LOP3.LUT R18, R5.reuse, 0x280, RZ, 0xfc, !PT ;  /* 0x0000028005127812 */ /* 0x040fe200078efcff */
        /* <DEDUP_REMOVED lines=9> */
[----:B------:R-:W-:Y:S02]  /*1480*/  @!P5 FFMA.FTZ R13, -R4, R13, R10 ;  /* 0x0000000d040dd223 */ /* 0x000fe4000001010a */
[----:B------:R1:W-:Y:S01]  /*1490*/  @!P2 STG.E desc[UR4][R2.64+0xe00], R79 ;  /* 0x000e004f0200a986 */ /* 0x0003e2000c101904 */
[-C--:B------:R-:W-:Y:S01]  /*14a0*/  ISETP.GE.AND P2, PT, R0, R17.reuse, PT ;  /* 0x000000110000720c */ /* 0x080fe20003f46270 */
[----:B------:R-:W-:Y:S02]  /*14b0*/  @!P4 FFMA.FTZ R9, -R4, R14, R9 ;  /* 0x0000000e0409c223 */ /* 0x000fe40000010109 */
[----:B------:R1:W-:Y:S01]  /*14c0*/  @!P1 STG.E desc[UR4][R2.64+0xe80], R81 ;  /* 0x000e805102009986 */ /* 0x0003e2000c101904 */
[----:B------:R-:W-:Y:S01]  /*14d0*/  ISETP.GE.AND P1, PT, R16, R17, PT ;  /* 0x000000111000720c */ /* 0x000fe20003f26270 */
[----:B------:R-:W-:-:S02]  /*14e0*/  @!P0 FFMA.FTZ R83, -R4, R83, R65 ;  /* 0x0000005304538223 */ /* 0x000fc40000010141 */
[----:B------:R1:W-:Y:S02]  /*14f0*/  @!P6 STG.E desc[UR4][R2.64+0x880], R15 ;  /* 0x0008800f0200e986 */ /* 0x0003e4000c101904 */
[C---:B------:R-:W-:Y:S02]  /*1500*/  @!P3 FFMA.FTZ R11, -R4.reuse, R11, R8 ;  /* 0x0000000b040bb223 */ /* 0x040fe40000010108 */
[----:B------:R1:W-:Y:S02]  /*1510*/  @!P0 STG.E desc[UR4][R2.64+0xf00], R83 ;  /* 0x000f005302008986 */ /* 0x0003e4000c101904 */
[----:B------:R-:W-:Y:S02]  /*1520*/  @!P2 FFMA.FTZ R7, -R4, R12, R7 ;  /* 0x0000000c0407a223 */ /* 0x000fe40000010107 */
[----:B------:R1:W-:Y:S04]  /*1530*/  @!P5 STG.E desc[UR4][R2.64+0x900], R13 ;  /* 0x0009000d0200d986 */ /* 0x0003e8000c101904 */
[----:B------:R1:W-:Y:S04]  /*1540*/  @!P4 STG.E desc[UR4][R2.64+0x980], R9 ;  /* 0x000980090200c986 */ /* 0x0003e8000c101904 */
[----:B------:R1:W-:Y:S04]  /*1550*/  @!P3 STG.E desc[UR4][R2.64+0xa00], R11 ;  /* 0x000a000b0200b986 */ /* 0x0003e8000c101904 */
[----:B------:R1:W-:Y:S01]  /*1560*/  @!P2 STG.E desc[UR4][R2.64+0xa80], R7 ;  /* 0x000a80070200a986 */ /* 0x0003e2000c101904 */
[----:B------:R-:W-:Y:S05]  /*1570*/  @P1 EXIT ;  /* 0x000000000000194d */ /* 0x000fea0003800000 */
[----:B------:R-:W-:-:S05]  /*1580*/  FFMA.FTZ R85, -R4, R85, R63 ;  /* 0x0000005504557223 */ /* 0x000fca000001013f */
[----:B------:R-:W-:Y:S01]  /*1590*/  STG.E desc[UR4][R2.64+0xf80], R85 ;  /* 0x000f805502007986 */ /* 0x000fe2000c101904 */
[----:B------:R-:W-:Y:S05]  /*15a0*/  EXIT ;  /* 0x000000000000794d */ /* 0x000fea0003800000 */
.L_x_4309:
        /* <DEDUP_REMOVED lines=13> */
.L_x_11784:


//--------------------- .text._ZN43_GLOBAL__N__9ae7fba5_10_SoftMax_cu_9f978f6321softmax_warp_backwardIfffLi9ELb0ELb0EEEvPT0_PKT_S5_iiiPKb --------------------------
	.section	.text._ZN43_GLOBAL__N__9ae7fba5_10_SoftMax_cu_9f978f6321softmax_warp_backwardIfffLi9ELb0ELb0EEEvPT0_PKT_S5_iiiPKb,"ax",@progbits
	.align	128
.text._ZN43_GLOBAL__N__9ae7fba5_10_SoftMax_cu_9f978f6321softmax_warp_backwardIfffLi9ELb0ELb0EEEvPT0_PKT_S5_iiiPKb:
        .type           _ZN43_GLOBAL__N__9ae7fba5_10_SoftMax_cu_9f978f6321softmax_warp_backwardIfffLi9ELb0ELb0EEEvPT0_PKT_S5_iiiPKb,@function
        .size           _ZN43_GLOBAL__N__9ae7fba5_10_SoftMax_cu_9f978f6321softmax_warp_backwardIfffLi9ELb0ELb0EEEvPT0_PKT_S5_iiiPKb,(.L_x_11785 - _ZN43_GLOBAL__N__9ae7fba5_10_SoftMax_cu_9f978f6321softmax_warp_backwardIfffLi9ELb0ELb0EEEvPT0_PKT_S5_iiiPKb)
        .other          _ZN43_GLOBAL__N__9ae7fba5_10_SoftMax_cu_9f978f6321softmax_warp_backwardIfffLi9ELb0ELb0EEEvPT0_PKT_S5_iiiPKb,@"STO_CUDA_ENTRY STV_DEFAULT"
_ZN43_GLOBAL__N__9ae7fba5_10_SoftMax_cu_9f978f6321softmax_warp_backwardIfffLi9ELb0ELb0EEEvPT0_PKT_S5_iiiPKb:
[----:B------:R-:W-:Y:S01]  /*0000*/  LDC R1, c[0x0][0x28] ;  /* 0x00000a00ff017b82 */ /* 0x000fe20000000800 */
[----:B------:R-:W0:Y:S07]  /*0010*/  S2R R3, SR_TID.Y ;  /* 0x0000000000037919 */ /* 0x000e2e0000002200 */
[----:B------:R-:W0:Y:S01]  /*0020*/  S2UR UR4, SR_CTAID.X ;  /* 0x00000000000479c3 */ /* 0x000e220000002500 */
[----:B------:R-:W-:Y:S01]  /*0030*/  IMAD.MOV.U32 R0, RZ, RZ, RZ ;  /* 0x000000ffff007224 */ /* 0x000fe200078e00ff */
        /* <DEDUP_REMOVED lines=16> */
[C---:B---3--:R-:W-:Y:S01]  /*0140*/  IMAD.WIDE R4, R10.reuse, 0x4, R4 ;  /* 0x000000040a047825 */ /* 0x048fe200078e0204 */
[-C--:B------:R-:W-:Y:S02]  /*0150*/  ISETP.GE.AND P5, PT, R15, R18.reuse, PT ;  /* 0x000000120f00720c */ /* 0x080fe40003fa6270 */
[----:B------:R-:W-:Y:S02]  /*0160*/  ISETP.GE.AND P2, PT, R13, R18, PT ;  /* 0x000000120d00720c */ /* 0x000fe40003f46270 */
[C---:B------:R-:W-:Y:S02]  /*0170*/  LOP3.LUT R9, R15.reuse, 0xa0, RZ, 0xfc, !PT ;  /* 0x000000a00f097812 */ /* 0x040fe400078efcff */
[C---:B------:R-:W-:Y:S02]  /*0180*/  LOP3.LUT R27, R15.reuse, 0x20, RZ, 0xfc, !PT ;  /* 0x000000200f1b7812 */ /* 0x040fe400078efcff */
[----:B------:R-:W-:Y:S01]  /*0190*/  LOP3.LUT R13, R15, 0x40, RZ, 0xfc, !PT ;  /* 0x000000400f0d7812 */ /* 0x000fe200078efcff */
[----:B0-----:R-:W-:Y:S01]  /*01a0*/  IMAD.WIDE R2, R10, 0x4, R2 ;  /* 0x000000040a027825 */ /* 0x001fe200078e0202 */
[----:B------:R-:W-:-:S02]  /*01b0*/  SEL R36, R12, RZ, P0 ;  /* 0x000000ff0c247207 */ /* 0x000fc40000000000 */
[-C--:B------:R-:W-:Y:S02]  /*01c0*/  ISETP.GE.AND P6, PT, R7, R18.reuse, PT ;  /* 0x000000120700720c */ /* 0x080fe40003fc6270 */
[----:B------:R-:W-:Y:S02]  /*01d0*/  CS2R R6, SRZ ;  /* 0x0000000000067805 */ /* 0x000fe4000001ff00 */
[-C--:B------:R-:W-:Y:S02]  /*01e0*/  ISETP.GE.AND P4, PT, R9, R18.reuse, PT ;  /* 0x000000120900720c */ /* 0x080fe40003f86270 */
[----:B------:R-:W-:Y:S02]  /*01f0*/  CS2R R8, SRZ ;  /* 0x0000000000087805 */ /* 0x000fe4000001ff00 */
[-C--:B------:R-:W-:Y:S02]  /*0200*/  ISETP.GE.AND P1, PT, R27, R18.reuse, PT ;  /* 0x000000121b00720c */ /* 0x080fe40003f26270 */
[----:B------:R-:W-:Y:S01]  /*0210*/  ISETP.GE.AND P0, PT, R13, R18, PT ;  /* 0x000000120d00720c */ /* 0x000fe20003f06270 */
[----:B------:R-:W5:Y:S01]  /*0220*/  @!P5 LDG.E R7, desc[UR4][R4.64] ;  /* 0x000000040407d981 */ /* 0x000f62000c1e1900 */
[----:B------:R-:W-:-:S02]  /*0230*/  LOP3.LUT R11, R15, 0xc0, RZ, 0xfc, !PT ;  /* 0x000000c00f0b7812 */ /* 0x000fc400078efcff */
[----:B------:R-:W-:Y:S01]  /*0240*/  LOP3.LUT R25, R15, 0x60, RZ, 0xfc, !PT ;  /* 0x000000600f197812 */ /* 0x000fe200078efcff */
[----:B------:R-:W2:Y:S01]  /*0250*/  @!P5 LDG.E R8, desc[UR4][R2.64] ;  /* 0x000000040208d981 */ /* 0x000ea2000c1e1900 */
[-C--:B------:R-:W-:Y:S01]  /*0260*/  ISETP.GE.AND P3, PT, R11, R18.reuse, PT ;  /* 0x000000120b00720c */ /* 0x080fe20003f66270 */
[----:B------:R-:W-:Y:S01]  /*0270*/  IMAD.MOV.U32 R11, RZ, RZ, RZ ;  /* 0x000000ffff0b7224 */ /* 0x000fe200078e00ff */
[-C--:B------:R-:W-:Y:S02]  /*0280*/  ISETP.GE.AND P5, PT, R25, R18.reuse, PT ;  /* 0x000000121900720c */ /* 0x080fe40003fa6270 */
[C---:B------:R-:W-:Y:S01]  /*0290*/  LOP3.LUT R17, R15.reuse, 0x100, RZ, 0xfc, !PT ;  /* 0x000001000f117812 */ /* 0x040fe200078efcff */
[----:B------:R-:W5:Y:S01]  /*02a0*/  @!P1 LDG.E R6, desc[UR4][R4.64+0x80] ;  /* 0x0000800404069981 */ /* 0x000f62000c1e1900 */
[----:B------:R-:W-:Y:S01]  /*02b0*/  LOP3.LUT R19, R15, 0x120, RZ, 0xfc, !PT ;  /* 0x000001200f137812 */ /* 0x000fe200078efcff */
[----:B------:R-:W-:Y:S02]  /*02c0*/  IMAD.MOV.U32 R14, RZ, RZ, RZ ;  /* 0x000000ffff0e7224 */ /* 0x000fe400078e00ff */
[----:B------:R-:W3:Y:S01]  /*02d0*/  @!P1 LDG.E R11, desc[UR4][R2.64+0x80] ;  /* 0x00008004020b9981 */ /* 0x000ee2000c1e1900 */
[----:B------:R-:W-:-:S02]  /*02e0*/  ISETP.GE.AND P1, PT, R17, R18, PT ;  /* 0x000000121100720c */ /* 0x000fc40003f26270 */
[----:B------:R-:W-:Y:S01]  /*02f0*/  CS2R R16, SRZ ;  /* 0x0000000000107805 */ /* 0x000fe2000001ff00 */
[----:B------:R-:W4:Y:S04]  /*0300*/  @!P0 LDG.E R9, desc[UR4][R2.64+0x100] ;  /* 0x0001000402098981 */ /* 0x000f28000c1e1900 */
[----:B------:R-:W5:Y:S01]  /*0310*/  @!P0 LDG.E R0, desc[UR4][R4.64+0x100] ;  /* 0x0001000404008981 */ /* 0x000f62000c1e1900 */
[----:B------:R-:W-:Y:S01]  /*0320*/  ISETP.GE.AND P0, PT, R19, R18, PT ;  /* 0x000000121300720c */ /* 0x000fe20003f06270 */
[----:B------:R-:W-:Y:S01]  /*0330*/  IMAD.MOV.U32 R19, RZ, RZ, RZ ;  /* 0x000000ffff137224 */ /* 0x000fe200078e00ff */
[C---:B------:R-:W-:Y:S01]  /*0340*/  LOP3.LUT R23, R15.reuse, 0x140, RZ, 0xfc, !PT ;  /* 0x000001400f177812 */ /* 0x040fe200078efcff */
[----:B------:R-:W5:Y:S01]  /*0350*/  @!P5 LDG.E R16, desc[UR4][R4.64+0x180] ;  /* 0x000180040410d981 */ /* 0x000f62000c1e1900 */
[----:B------:R-:W-:-:S03]  /*0360*/  LOP3.LUT R21, R15, 0x160, RZ, 0xfc, !PT ;  /* 0x000001600f157812 */ /* 0x000fc600078efcff */
[----:B------:R-:W4:Y:S01]  /*0370*/  @!P5 LDG.E R19, desc[UR4][R2.64+0x180] ;  /* 0x000180040213d981 */ /* 0x000f22000c1e1900 */
[----:B------:R-:W-:-:S03]  /*0380*/  ISETP.GE.AND P5, PT, R23, R18, PT ;  /* 0x000000121700720c */ /* 0x000fc60003fa6270 */
[----:B------:R-:W4:Y:S04]  /*0390*/  @!P6 LDG.E R17, desc[UR4][R2.64+0x200] ;  /* 0x000200040211e981 */ /* 0x000f28000c1e1900 */
[----:B------:R-:W5:Y:S01]  /*03a0*/  @!P6 LDG.E R14, desc[UR4][R4.64+0x200] ;  /* 0x00020004040ee981 */ /* 0x000f62000c1e1900 */
[----:B------:R-:W-:Y:S01]  /*03b0*/  ISETP.GE.AND P6, PT, R21, R18, PT ;  /* 0x000000121500720c */ /* 0x000fe20003fc6270 */
[----:B------:R-:W-:Y:S02]  /*03c0*/  IMAD.MOV.U32 R18, RZ, RZ, RZ ;  /* 0x000000ffff127224 */ /* 0x000fe400078e00ff */
[----:B------:R-:W-:Y:S01]  /*03d0*/  IMAD.MOV.U32 R20, RZ, RZ, RZ ;  /* 0x000000ffff147224 */ /* 0x000fe200078e00ff */
[----:B------:R-:W-:Y:S01]  /*03e0*/  CS2R R28, SRZ ;  /* 0x00000000001c7805 */ /* 0x000fe2000001ff00 */
[----:B------:R-:W-:-:S02]  /*03f0*/  IMAD.MOV.U32 R22, RZ, RZ, RZ ;  /* 0x000000ffff167224 */ /* 0x000fc400078e00ff */
[----:B------:R-:W4:Y:S01]  /*0400*/  @!P4 LDG.E R18, desc[UR4][R2.64+0x280] ;  /* 0x000280040212c981 */ /* 0x000f22000c1e1900 */
[----:B------:R-:W-:Y:S02]  /*0410*/  CS2R R30, SRZ ;  /* 0x00000000001e7805 */ /* 0x000fe4000001ff00 */
[C---:B------:R-:W-:Y:S01]  /*0420*/  LOP3.LUT R33, R15.reuse, 0x180, RZ, 0xfc, !PT ;  /* 0x000001800f217812 */ /* 0x040fe200078efcff */
[----:B------:R-:W4:Y:S01]  /*0430*/  @!P3 LDG.E R20, desc[UR4][R2.64+0x300] ;  /* 0x000300040214b981 */ /* 0x000f22000c1e1900 */
[----:B------:R-:W-:Y:S01]  /*0440*/  IMAD.MOV.U32 R24, RZ, RZ, RZ ;  /* 0x000000ffff187224 */ /* 0x000fe200078e00ff */
[----:B------:R-:W-:Y:S02]  /*0450*/  LOP3.LUT R35, R15, 0x1a0, RZ, 0xfc, !PT ;  /* 0x000001a00f237812 */ /* 0x000fe400078efcff */
[----:B------:R-:W4:Y:S01]  /*0460*/  @!P5 LDG.E R28, desc[UR4][R2.64+0x500] ;  /* 0x00050004021cd981 */ /* 0x000f22000c1e1900 */
[----:B------:R-:W-:-:S03]  /*0470*/  IMAD.MOV.U32 R26, RZ, RZ, RZ ;  /* 0x000000ffff1a7224 */ /* 0x000fc600078e00ff */
        /* <DEDUP_REMOVED lines=70> */
[C---:B------:R-:W-:Y:S02]  /*08e0*/  LEA R2, P3, R10.reuse, UR6, 0x2 ;  /* 0x000000060a027c11 */ /* 0x040fe4000f8610ff */
[----:B------:R-:W-:Y:S02]  /*08f0*/  ISETP.GE.AND P4, PT, R25, R12, PT ;  /* 0x0000000c1900720c */ /* 0x000fe40003f86270 */
[----:B------:R-:W-:-:S02]  /*0900*/  LEA.HI.X R3, R10, UR7, R3, 0x2, P3 ;  /* 0x000000070a037c11 */ /* 0x000fc400098f1403 */
[-C--:B------:R-:W-:Y:S01]  /*0910*/  ISETP.GE.AND P0, PT, R13, R12.reuse, PT ;  /* 0x0000000c0d00720c */ /* 0x080fe20003f06270 */
[----:B-----5:R-:W-:Y:S01]  /*0920*/  @!P2 FFMA.FTZ R7, -R5, R7, R8 ;  /* 0x000000070507a223 */ /* 0x020fe20000010108 */
[----:B------:R-:W-:Y:S01]  /*0930*/  ISETP.GE.AND P5, PT, R23, R12, PT ;  /* 0x0000000c1700720c */ /* 0x000fe20003fa6270 */
[----:B------:R-:W-:Y:S01]  /*0940*/  @!P1 FFMA.FTZ R11, -R5, R6, R11 ;  /* 0x00000006050b9223 */ /* 0x000fe2000001010b */
[-C--:B------:R-:W-:Y:S02]  /*0950*/  ISETP.GE.AND P3, PT, R21, R12.reuse, PT ;  /* 0x0000000c1500720c */ /* 0x080fe40003f66270 */
[----:B------:R1:W-:Y:S01]  /*0960*/  @!P2 STG.E desc[UR4][R2.64], R7 ;  /* 0x000000070200a986 */ /* 0x0003e2000c101904 */
[----:B------:R-:W-:Y:S02]  /*0970*/  ISETP.GE.AND P2, PT, R33, R12, PT ;  /* 0x0000000c2100720c */ /* 0x000fe40003f46270 */
[----:B------:R-:W-:Y:S01]  /*0980*/  @!P4 FFMA.FTZ R19, -R5, R16, R19 ;  /* 0x000000100513c223 */ /* 0x000fe20000010113 */
[----:B------:R3:W-:Y:S01]  /*0990*/  @!P1 STG.E desc[UR4][R2.64+0x80], R11 ;  /* 0x0000800b02009986 */ /* 0x0007e2000c101904 */
[----:B------:R-:W-:-:S02]  /*09a0*/  ISETP.GE.AND P1, PT, R35, R12, PT ;  /* 0x0000000c2300720c */ /* 0x000fc40003f26270 */
[C---:B------:R-:W-:Y:S01]  /*09b0*/  @!P0 FFMA.FTZ R9, -R5.reuse, R0, R9 ;  /* 0x0000000005098223 */ /* 0x040fe20000010109 */
[----:B------:R-:W-:Y:S01]  /*09c0*/  @!P4 STG.E desc[UR4][R2.64+0x180], R19 ;  /* 0x000180130200c986 */ /* 0x000fe2000c101904 */
[C---:B------:R-:W-:Y:S02]  /*09d0*/  @!P5 FFMA.FTZ R31, -R5.reuse, R31, R28 ;  /* 0x0000001f051fd223 */ /* 0x040fe4000001011c */
[C---:B------:R-:W-:Y:S01]  /*09e0*/  @!P3 FFMA.FTZ R29, -R5.reuse, R30, R29 ;  /* 0x0000001e051db223 */ /* 0x040fe2000001011d */
[----:B------:R4:W-:Y:S01]  /*09f0*/  @!P0 STG.E desc[UR4][R2.64+0x100], R9 ;  /* 0x0001000902008986 */ /* 0x0009e2000c101904 */
[----:B--2---:R-:W-:Y:S01]  /*0a00*/  LOP3.LUT R4, R4, 0x1f, RZ, 0xc0, !PT ;  /* 0x0000001f04047812 */ /* 0x004fe200078ec0ff */
[----:B------:R-:W-:Y:S01]  /*0a10*/  @!P2 FFMA.FTZ R37, -R5, R37, R32 ;  /* 0x000000250525a223 */ /* 0x000fe20000010120 */
[-C--:B------:R-:W-:Y:S01]  /*0a20*/  ISETP.GE.AND P0, PT, R41, R12.reuse, PT ;  /* 0x0000000c2900720c */ /* 0x080fe20003f06270 */
[----:B------:R2:W-:Y:S01]  /*0a30*/  @!P5 STG.E desc[UR4][R2.64+0x500], R31 ;  /* 0x0005001f0200d986 */ /* 0x0005e2000c101904 */
[C---:B------:R-:W-:Y:S01]  /*0a40*/  LOP3.LUT R13, R4.reuse, 0x80, RZ, 0xfc, !PT ;  /* 0x00000080040d7812 */ /* 0x040fe200078efcff */
[----:B------:R-:W-:Y:S01]  /*0a50*/  @!P1 FFMA.FTZ R39, -R5, R39, R34 ;  /* 0x0000002705279223 */ /* 0x000fe20000010122 */
[----:B-1----:R-:W-:Y:S01]  /*0a60*/  LOP3.LUT R7, R4, 0xa0, RZ, 0xfc, !PT ;  /* 0x000000a004077812 */ /* 0x002fe200078efcff */
[----:B------:R2:W-:Y:S01]  /*0a70*/  @!P3 STG.E desc[UR4][R2.64+0x580], R29 ;  /* 0x0005801d0200b986 */ /* 0x0005e2000c101904 */
[----:B------:R-:W-:-:S02]  /*0a80*/  ISETP.GE.AND P6, PT, R13, R12, PT ;  /* 0x0000000c0d00720c */ /* 0x000fc40003fc6270 */
[-C--:B------:R-:W-:Y:S01]  /*0a90*/  ISETP.GE.AND P4, PT, R7, R12.reuse, PT ;  /* 0x0000000c0700720c */ /* 0x080fe20003f86270 */
[----:B------:R2:W-:Y:S01]  /*0aa0*/  @!P2 STG.E desc[UR4][R2.64+0x600], R37 ;  /* 0x000600250200a986 */ /* 0x0005e2000c101904 */
[C---:B------:R-:W-:Y:S02]  /*0ab0*/  LOP3.LUT R7, R4.reuse, 0xe0, RZ, 0xfc, !PT ;  /* 0x000000e004077812 */ /* 0x040fe400078efcff */
[C---:B---3--:R-:W-:Y:S01]  /*0ac0*/  LOP3.LUT R11, R4.reuse, 0xc0, RZ, 0xfc, !PT ;  /* 0x000000c0040b7812 */ /* 0x048fe200078efcff */
[----:B------:R2:W-:Y:S01]  /*0ad0*/  @!P1 STG.E desc[UR4][R2.64+0x680], R39 ;  /* 0x0006802702009986 */ /* 0x0005e2000c101904 */
[----:B------:R-:W-:Y:S01]  /*0ae0*/  ISETP.GE.AND P5, PT, R7, R12, PT ;  /* 0x0000000c0700720c */ /* 0x000fe20003fa6270 */
[C---:B------:R-:W-:Y:S01]  /*0af0*/  @!P0 FFMA.FTZ R47, -R5.reuse, R47, R36 ;  /* 0x0000002f052f8223 */ /* 0x040fe20000010124 */
[C---:B----4-:R-:W-:Y:S02]  /*0b00*/  LOP3.LUT R9, R4.reuse, 0x100, RZ, 0xfc, !PT ;  /* 0x0000010004097812 */ /* 0x050fe400078efcff */
[----:B------:R-:W-:Y:S01]  /*0b10*/  LOP3.LUT R7, R4, 0x120, RZ, 0xfc, !PT ;  /* 0x0000012004077812 */ /* 0x000fe200078efcff */
[----:B------:R-:W-:Y:S01]  /*0b20*/  @!P6 FFMA.FTZ R17, -R5, R14, R17 ;  /* 0x0000000e0511e223 */ /* 0x000fe20000010111 */
[-C--:B------:R-:W-:Y:S01]  /*0b30*/  ISETP.GE.AND P3, PT, R9, R12.reuse, PT ;  /* 0x0000000c0900720c */ /* 0x080fe20003f66270 */
[----:B------:R-:W-:Y:S01]  /*0b40*/  @!P4 FFMA.FTZ R45, -R5, R45, R18 ;  /* 0x0000002d052dc223 */ /* 0x000fe20000010112 */
[-C--:B------:R-:W-:Y:S01]  /*0b50*/  ISETP.GE.AND P2, PT, R7, R12.reuse, PT ;  /* 0x0000000c0700720c */ /* 0x080fe20003f46270 */
[----:B------:R2:W-:Y:S01]  /*0b60*/  @!P0 STG.E desc[UR4][R2.64+0x700], R47 ;  /* 0x0007002f02008986 */ /* 0x0005e2000c101904 */
[----:B------:R-:W-:-:S03]  /*0b70*/  ISETP.GE.AND P1, PT, R43, R12, PT ;  /* 0x0000000c2b00720c */ /* 0x000fc60003f26270 */
[----:B------:R2:W-:Y:S01]  /*0b80*/  @!P6 STG.E desc[UR4][R2.64+0x200], R17 ;  /* 0x000200110200e986 */ /* 0x0005e2000c101904 */
[----:B------:R-:W-:Y:S01]  /*0b90*/  ISETP.GE.AND P6, PT, R11, R12, PT ;  /* 0x0000000c0b00720c */ /* 0x000fe20003fc6270 */
[C---:B------:R-:W-:Y:S02]  /*0ba0*/  @!P5 FFMA.FTZ R51, -R5.reuse, R51, R22 ;  /* 0x000000330533d223 */ /* 0x040fe40000010116 */
[----:B------:R2:W-:Y:S02]  /*0bb0*/  @!P4 STG.E desc[UR4][R2.64+0x280], R45 ;  /* 0x0002802d0200c986 */ /* 0x0005e4000c101904 */
[C---:B------:R-:W-:Y:S02]  /*0bc0*/  @!P3 FFMA.FTZ R53, -R5.reuse, R53, R24 ;  /* 0x000000350535b223 */ /* 0x040fe40000010118 */
[C---:B------:R-:W-:Y:S01]  /*0bd0*/  @!P2 FFMA.FTZ R7, -R5.reuse, R40, R26 ;  /* 0x000000280507a223 */ /* 0x040fe2000001011a */
[----:B------:R2:W-:Y:S04]  /*0be0*/  @!P5 STG.E desc[UR4][R2.64+0x380], R51 ;  /* 0x000380330200d986 */ /* 0x0005e8000c101904 */
[----:B------:R2:W-:Y:S01]  /*0bf0*/  @!P3 STG.E desc[UR4][R2.64+0x400], R53 ;  /* 0x000400350200b986 */ /* 0x0005e2000c101904 */
[----:B------:R-:W-:-:S03]  /*0c00*/  @!P6 FFMA.FTZ R49, -R5, R49, R20 ;  /* 0x000000310531e223 */ /* 0x000fc60000010114 */
[----:B------:R2:W-:Y:S04]  /*0c10*/  @!P2 STG.E desc[UR4][R2.64+0x480], R7 ;  /* 0x000480070200a986 */ /* 0x0005e8000c101904 */
[----:B------:R2:W-:Y:S01]  /*0c20*/  @!P6 STG.E desc[UR4][R2.64+0x300], R49 ;  /* 0x000300310200e986 */ /* 0x0005e2000c101904 */
[----:B------:R-:W-:Y:S05]  /*0c30*/  @P1 EXIT ;  /* 0x000000000000194d */ /* 0x000fea0003800000 */
[----:B------:R-:W-:-:S05]  /*0c40*/  FFMA.FTZ R5, -R5, R42, R38 ;  /* 0x0000002a05057223 */ /* 0x000fca0000010126 */
[----:B------:R-:W-:Y:S01]  /*0c50*/  STG.E desc[UR4][R2.64+0x780], R5 ;  /* 0x0007800502007986 */ /* 0x000fe2000c101904 */
[----:B------:R-:W-:Y:S05]  /*0c60*/  EXIT ;  /* 0x000000000000794d */ /* 0x000fea0003800000 */
.L_x_4310:
        /* <DEDUP_REMOVED lines=9> */
.L_x_11785:


//--------------------- .text._ZN43_GLOBAL__N__9ae7fba5_10_SoftMax_cu_9f978f6321softmax_warp_backwardIfffLi8ELb0ELb0EEEvPT0_PKT_S5_iiiPKb --------------------------
	.section	.text._ZN43_GLOBAL__N__9ae7fba5_10_SoftMax_cu_9f978f6321softmax_warp_backwardIfffLi8ELb0ELb0EEEvPT0_PKT_S5_iiiPKb,"ax",@progbits
	.align	128
.text._ZN43_GLOBAL__N__9ae7fba5_10_SoftMax_cu_9f978f6321softmax_warp_backwardIfffLi8ELb0ELb0EEEvPT0_PKT_S5_iiiPKb:
        .type           _ZN43_GLOBAL__N__9ae7fba5_10_SoftMax_cu_9f978f6321softmax_warp_backwardIfffLi8ELb0ELb0EEEvPT0_PKT_S5_iiiPKb,@function
        .size           _ZN43_GLOBAL__N__9ae7fba5_10_SoftMax_cu_9f978f6321softmax_warp_backwardIfffLi8ELb0ELb0EEEvPT0_PKT_S5_iiiPKb,(.L_x_11786 - _ZN43_GLOBAL__N__9ae7fba5_10_SoftMax_cu_9f978f6321softmax_warp_backwardIfffLi8ELb0ELb0EEEvPT0_PKT_S5_iiiPKb)
        .other          _ZN43_GLOBAL__N__9ae7fba5_10_SoftMax_cu_9f978f6321softmax_warp_backwardIfffLi8ELb0ELb0EEEvPT0_PKT_S5_iiiPKb,@"STO_CUDA_ENTRY STV_DEFAULT"
_ZN43_GLOBAL__N__9ae7fba5_10_SoftMax_cu_9f978f6321softmax_warp_backwardIfffLi8ELb0ELb0EEEvPT0_PKT_S5_iiiPKb:
[----:B------:R-:W-:Y:S01]  /*0000*/  LDC R1, c[0x0][0x28] ;  /* 0x00000a00ff017b82 */ /* 0x000fe20000000800 */
[----:B------:R-:W0:Y:S07]  /*0010*/  S2R R3, SR_TID.Y ;  /* 0x0000000000037919 */ /* 0x000e2e0000002200 */
[----:B------:R-:W0:Y:S01]  /*0020*/  S2UR UR4, SR_CTAID.X ;  /* 0x00000000000479c3 */ /* 0x000e220000002500 */
[----:B------:R-:W-:Y:S01]  /*0030*/  IMAD.MOV.U32 R16, RZ, RZ, RZ ;  /* 0x000000ffff107224 */ /* 0x000fe200078e00ff */
[----:B------:R-:W1:Y:S01]  /*0040*/  S2R R21, SR_TID.X ;  /* 0x0000000000157919 */ /* 0x000e620000002100 */
[----:B------:R-:W-:-:S02]  /*0050*/  IMAD.MOV.U32 R14, RZ, RZ, RZ ;  /* 0x000000ffff0e7224 */ /* 0x000fc400078e00ff */
[----:B------:R-:W-:-:S03]  /*0060*/  IMAD.MOV.U32 R12, RZ, RZ, RZ ;  /* 0x000000ffff0c7224 */ /* 0x000fc600078e00ff */
[----:B------:R-:W0:Y:S01]  /*0070*/  LDC R0, c[0x0][0x4] ;  /* 0x00000100ff007b82 */ /* 0x000e220000000800 */
[----:B------:R-:W-:-:S07]  /*0080*/  IMAD.MOV.U32 R10, RZ, RZ, RZ ;  /* 0x000000ffff0a7224 */ /* 0x000fce00078e00ff */
        /* <DEDUP_REMOVED lines=41> */
[----:B------:R-:W-:Y:S01]  /*0320*/  IMAD.MOV.U32 R29, RZ, RZ, RZ ;  /* 0x000000ffff1d7224 */ /* 0x000fe200078e00ff */
[----:B------:R-:W-:Y:S01]  /*0330*/  CS2R R22, SRZ ;  /* 0x0000000000167805 */ /* 0x000fe2000001ff00 */
[----:B------:R-:W-:-:S02]  /*0340*/  IMAD.MOV.U32 R20, RZ, RZ, RZ ;  /* 0x000000ffff147224 */ /* 0x000fc400078e00ff */
[----:B------:R-:W-:Y:S01]  /*0350*/  IMAD.MOV.U32 R27, RZ, RZ, RZ ;  /* 0x000000ffff1b7224 */ /* 0x000fe200078e00ff */
[----:B------:R-:W5:Y:S04]  /*0360*/  @!P5 LDG.E R24, desc[UR4][R4.64+0x200] ;  /* 0x000200040418d981 */ /* 0x000f68000c1e1900 */
        /* <DEDUP_REMOVED lines=34> */
[----:B-----5:R-:W-:-:S08]  /*0590*/  @!P6 FFMA.FTZ R9, -R5, R9, R16 ;  /* 0x000000090509e223 */ /* 0x020fd00000010110 */
[C---:B------:R-:W-:Y:S02]  /*05a0*/  @!P4 FFMA.FTZ R7, -R5.reuse, R22, R7 ;  /* 0x000000160507c223 */ /* 0x040fe40000010107 */
[----:B------:R-:W-:Y:S01]  /*05b0*/  @!P3 FFMA.FTZ R13, -R5, R20, R6 ;  /* 0x00000014050db223 */ /* 0x000fe20000010106 */
[----:B--2---:R-:W-:Y:S02]  /*05c0*/  LOP3.LUT R19, R3, 0x1f, RZ, 0xc0, !PT ;  /* 0x0000001f03137812 */ /* 0x004fe400078ec0ff */
[----:B------:R-:W-:Y:S02]  /*05d0*/  LEA.HI.X R3, R17, UR7, R4, 0x2, P0 ;  /* 0x0000000711037c11 */ /* 0x000fe400080f1404 */
[C---:B------:R-:W-:Y:S02]  /*05e0*/  LOP3.LUT R17, R19.reuse, 0x20, RZ, 0xfc, !PT ;  /* 0x0000002013117812 */ /* 0x040fe400078efcff */
[C---:B------:R-:W-:Y:S01]  /*05f0*/  LOP3.LUT R15, R19.reuse, 0x40, RZ, 0xfc, !PT ;  /* 0x00000040130f7812 */ /* 0x040fe200078efcff */
[----:B------:R1:W-:Y:S01]  /*0600*/  @!P6 STG.E desc[UR4][R2.64], R9 ;  /* 0x000000090200e986 */ /* 0x0003e2000c101904 */
[----:B------:R-:W-:-:S02]  /*0610*/  LOP3.LUT R19, R19, 0x60, RZ, 0xfc, !PT ;  /* 0x0000006013137812 */ /* 0x000fc400078efcff */
[-C--:B------:R-:W-:Y:S01]  /*0620*/  ISETP.GE.AND P2, PT, R17, R18.reuse, PT ;  /* 0x000000121100720c */ /* 0x080fe20003f46270 */
[----:B------:R1:W-:Y:S01]  /*0630*/  @!P4 STG.E desc[UR4][R2.64+0x280], R7 ;  /* 0x000280070200c986 */ /* 0x0003e2000c101904 */
[-C--:B------:R-:W-:Y:S02]  /*0640*/  ISETP.GE.AND P1, PT, R15, R18.reuse, PT ;  /* 0x000000120f00720c */ /* 0x080fe40003f26270 */
[-C--:B------:R-:W-:Y:S01]  /*0650*/  ISETP.GE.AND P0, PT, R19, R18.reuse, PT ;  /* 0x000000121300720c */ /* 0x080fe20003f06270 */
[----:B------:R1:W-:Y:S01]  /*0660*/  @!P3 STG.E desc[UR4][R2.64+0x300], R13 ;  /* 0x0003000d0200b986 */ /* 0x0003e2000c101904 */
[----:B------:R-:W-:Y:S01]  /*0670*/  ISETP.GE.AND P6, PT, R11, R18, PT ;  /* 0x000000120b00720c */ /* 0x000fe20003fc6270 */
[----:B------:R-:W-:-:S05]  /*0680*/  @!P5 FFMA.FTZ R11, -R5, R24, R8 ;  /* 0x00000018050bd223 */ /* 0x000fca0000010108 */
[----:B------:R1:W-:Y:S01]  /*0690*/  @!P5 STG.E desc[UR4][R2.64+0x200], R11 ;  /* 0x0002000b0200d986 */ /* 0x0003e2000c101904 */
[C---:B------:R-:W-:Y:S02]  /*06a0*/  @!P2 FFMA.FTZ R29, -R5.reuse, R29, R14 ;  /* 0x0000001d051da223 */ /* 0x040fe4000001010e */
[C---:B------:R-:W-:Y:S02]  /*06b0*/  @!P1 FFMA.FTZ R27, -R5.reuse, R27, R12 ;  /* 0x0000001b051b9223 */ /* 0x040fe4000001010c */
[----:B------:R-:W-:Y:S01]  /*06c0*/  @!P0 FFMA.FTZ R25, -R5, R25, R10 ;  /* 0x0000001905198223 */ /* 0x000fe2000001010a */
[----:B------:R1:W-:Y:S04]  /*06d0*/  @!P2 STG.E desc[UR4][R2.64+0x80], R29 ;  /* 0x0000801d0200a986 */ /* 0x0003e8000c101904 */
[----:B------:R1:W-:Y:S04]  /*06e0*/  @!P1 STG.E desc[UR4][R2.64+0x100], R27 ;  /* 0x0001001b02009986 */ /* 0x0003e8000c101904 */
[----:B------:R1:W-:Y:S01]  /*06f0*/  @!P0 STG.E desc[UR4][R2.64+0x180], R25 ;  /* 0x0001801902008986 */ /* 0x0003e2000c101904 */
[----:B------:R-:W-:Y:S05]  /*0700*/  @P6 EXIT ;  /* 0x000000000000694d */ /* 0x000fea0003800000 */
[----:B------:R-:W-:-:S05]  /*0710*/  FFMA.FTZ R23, -R5, R23, R0 ;  /* 0x0000001705177223 */ /* 0x000fca0000010100 */
[----:B------:R-:W-:Y:S01]  /*0720*/  STG.E desc[UR4][R2.64+0x380], R23 ;  /* 0x0003801702007986 */ /* 0x000fe2000c101904 */
[----:B------:R-:W-:Y:S05]  /*0730*/  EXIT ;  /* 0x000000000000794d */ /* 0x000fea0003800000 */
.L_x_4311:
        /* <DEDUP_REMOVED lines=12> */
.L_x_11786:


//--------------------- .text._ZN43_GLOBAL__N__9ae7fba5_10_SoftMax_cu_9f978f6321softmax_warp_backwardIfffLi7ELb0ELb0EEEvPT0_PKT_S5_iiiPKb --------------------------
	.section	.text._ZN43_GLOBAL__N__9ae7fba5_10_SoftMax_cu_9f978f6321softmax_warp_backwardIfffLi7ELb0ELb0EEEvPT0_PKT_S5_iiiPKb,"ax",@progbits
	.align	128
.text._ZN43_GLOBAL__N__9ae7fba5_10_SoftMax_cu_9f978f6321softmax_warp_backwardIfffLi7ELb0ELb0EEEvPT0_PKT_S5_iiiPKb:
        .type           _ZN43_GLOBAL__N__9ae7fba5_10_SoftMax_cu_9f978f6321softmax_warp_backwardIfffLi7ELb0ELb0EEEvPT0_PKT_S5_iiiPKb,@function
        .size           _ZN43_GLOBAL__N__9ae7fba5_10_SoftMax_cu_9f978f6321softmax_warp_backwardIfffLi7ELb0ELb0EEEvPT0_PKT_S5_iiiPKb,(.L_x_11787 - _ZN43_GLOBAL__N__9ae7fba5_10_SoftMax_cu_9f978f6321softmax_warp_backwardIfffLi7ELb0ELb0EEEvPT0_PKT_S5_iiiPKb)
        .other          _ZN43_GLOBAL__N__9ae7fba5_10_SoftMax_cu_9f978f6321softmax_warp_backwardIfffLi7ELb0ELb0EEEvPT0_PKT_S5_iiiPKb,@"STO_CUDA_ENTRY STV_DEFAULT"
_ZN43_GLOBAL__N__9ae7fba5_10_SoftMax_cu_9f978f6321softmax_warp_backwardIfffLi7ELb0ELb0EEEvPT0_PKT_S5_iiiPKb:
[----:B------:R-:W-:Y:S01]  /*0000*/  LDC R1, c[0x0][0x28] ;  /* 0x00000a00ff017b82 */ /* 0x000fe20000000800 */
[----:B------:R-:W0:Y:S07]  /*0010*/  S2R R3, SR_TID.Y ;  /* 0x0000000000037919 */ /* 0x000e2e0000002200 */
[----:B------:R-:W0:Y:S01]  /*0020*/  S2UR UR4, SR_CTAID.X ;  /* 0x00000000000479c3 */ /* 0x000e220000002500 */
[----:B------:R-:W-:Y:S01]  /*0030*/  IMAD.MOV.U32 R20, RZ, RZ, RZ ;  /* 0x000000ffff147224 */ /* 0x000fe200078e00ff */
[----:B------:R-:W-:Y:S01]  /*0040*/  CS2R R10, SRZ ;  /* 0x00000000000a7805 */ /* 0x000fe2000001ff00 */
[----:B------:R-:W1:Y:S05]  /*0050*/  S2R R15, SR_TID.X ;  /* 0x00000000000f7919 */ /* 0x000e6a0000002100 */
[----:B------:R-:W0:Y:S08]  /*0060*/  LDC R0, c[0x0][0x4] ;  /* 0x00000100ff007b82 */ /* 0x000e300000000800 */
[----:B------:R-:W2:Y:S01]  /*0070*/  LDC R22, c[0x0][0x230] ;  /* 0x00008c00ff167b82 */ /* 0x000ea20000000800 */
[----:B------:R-:W-:Y:S01]  /*0080*/  IMAD.MOV.U32 R9, RZ, RZ, RZ ;  /* 0x000000ffff097224 */ /* 0x000fe200078e00ff */
        /* <DEDUP_REMOVED lines=10> */
[----:B------:R-:W-:Y:S02]  /*0130*/  LOP3.LUT R19, R15, 0x40, RZ, 0xfc, !PT ;  /* 0x000000400f137812 */ /* 0x000fe400078efcff */
        /* <DEDUP_REMOVED lines=10> */
[----:B------:R-:W2:Y:S01]  /*01e0*/  @!P0 LDG.E R20, desc[UR4][R2.64] ;  /* 0x0000000402148981 */ /* 0x000ea2000c1e1900 */
[----:B------:R-:W-:Y:S02]  /*01f0*/  ISETP.GT.AND P1, PT, R7, 0x1, PT ;  /* 0x000000010700780c */ /* 0x000fe40003f24270 */
[----:B------:R-:W-:Y:S01]  /*0200*/  SHF.R.S32.HI R17, RZ, 0x1f, R13 ;  /* 0x0000001fff117819 */ /* 0x000fe2000001140d */
[----:B------:R-:W3:Y:S01]  /*0210*/  @!P6 LDG.E R11, desc[UR4][R2.64+0x80] ;  /* 0x00008004020be981 */ /* 0x000ee2000c1e1900 */
[----:B------:R-:W-:Y:S02]  /*0220*/  IADD3 R6, P2, R13, R22, RZ ;  /* 0x000000160d067210 */ /* 0x000fe40007f5e0ff */
[C---:B------:R-:W-:Y:S01]  /*0230*/  SEL R0, R22.reuse, RZ, P1 ;  /* 0x000000ff16007207 */ /* 0x040fe20000800000 */
[----:B------:R-:W4:Y:S01]  /*0240*/  @!P5 LDG.E R10, desc[UR4][R2.64+0x100] ;  /* 0x00010004020ad981 */ /* 0x000f22000c1e1900 */
[----:B------:R-:W-:Y:S02]  /*0250*/  LEA.HI.X.SX32 R17, R22, R17, 0x1, P2 ;  /* 0x0000001116117211 */ /* 0x000fe400010f0eff */
[----:B------:R-:W-:Y:S01]  /*0260*/  ISETP.GT.AND P1, PT, R7, 0x1, PT ;  /* 0x000000010700780c */ /* 0x000fe20003f24270 */
[----:B------:R1:W4:Y:S01]  /*0270*/  @!P4 LDG.E R9, desc[UR4][R2.64+0x180] ;  /* 0x000180040209c981 */ /* 0x000322000c1e1900 */
[----:B------:R-:W-:Y:S01]  /*0280*/  ISETP.GE.AND P3, PT, R15, R0, PT ;  /* 0x000000000f00720c */ /* 0x000fe20003f66270 */
[C---:B------:R-:W-:Y:S01]  /*0290*/  IMAD.SHL.U32 R0, R6.reuse, 0x4, RZ ;  /* 0x0000000406007824 */ /* 0x040fe200078e00ff */
[----:B------:R-:W-:-:S02]  /*02a0*/  SHF.L.U64.HI R8, R6, 0x2, R17 ;  /* 0x0000000206087819 */ /* 0x000fc40000010211 */
[----:B------:R-:W-:Y:S02]  /*02b0*/  CS2R R16, SRZ ;  /* 0x0000000000107805 */ /* 0x000fe4000001ff00 */
[----:B------:R-:W-:Y:S01]  /*02c0*/  SEL R6, R22, RZ, P1 ;  /* 0x000000ff16067207 */ /* 0x000fe20000800000 */
[----:B0-----:R-:W-:-:S03]  /*02d0*/  IMAD.WIDE R4, R13, 0x4, R4 ;  /* 0x000000040d047825 */ /* 0x001fc600078e0204 */
[-C--:B------:R-:W-:Y:S02]  /*02e0*/  ISETP.GE.AND P2, PT, R21, R6.reuse, PT ;  /* 0x000000061500720c */ /* 0x080fe40003f46270 */
[----:B-1----:R-:W-:Y:S01]  /*02f0*/  IADD3 R2, P1, R0, UR6, RZ ;  /* 0x0000000600027c10 */ /* 0x002fe2000ff3e0ff */
[----:B------:R-:W5:Y:S03]  /*0300*/  @!P0 LDG.E R17, desc[UR4][R4.64] ;  /* 0x0000000404118981 */ /* 0x000f66000c1e1900 */
[----:B------:R-:W-:Y:S02]  /*0310*/  IADD3.X R3, R8, UR7, RZ, P1, !PT ;  /* 0x0000000708037c10 */ /* 0x000fe40008ffe4ff */
[----:B------:R-:W-:Y:S02]  /*0320*/  CS2R R14, SRZ ;  /* 0x00000000000e7805 */ /* 0x000fe4000001ff00 */
[-C--:B------:R-:W-:Y:S01]  /*0330*/  ISETP.GE.AND P1, PT, R19, R6.reuse, PT ;  /* 0x000000061300720c */ /* 0x080fe20003f26270 */
[----:B------:R-:W-:Y:S01]  /*0340*/  IMAD.MOV.U32 R12, RZ, RZ, RZ ;  /* 0x000000ffff0c7224 */ /* 0x000fe200078e00ff */
[----:B------:R-:W-:Y:S01]  /*0350*/  ISETP.GE.AND P0, PT, R18, R6, PT ;  /* 0x000000061200720c */ /* 0x000fe20003f06270 */
[----:B------:R-:W4:Y:S01]  /*0360*/  @!P3 LDG.E R16, desc[UR4][R2.64] ;  /* 0x000000040210b981 */ /* 0x000f22000c1e1900 */
[----:B------:R-:W-:Y:S01]  /*0370*/  CS2R R26, SRZ ;  /* 0x00000000001a7805 */ /* 0x000fe2000001ff00 */
[----:B------:R-:W-:Y:S01]  /*0380*/  IMAD.MOV.U32 R23, RZ, RZ, RZ ;  /* 0x000000ffff177224 */ /* 0x000fe200078e00ff */
[----:B------:R-:W-:Y:S01]  /*0390*/  ULDC.64 UR6, c[0x0][0x220] ;  /* 0x0000880000067ab9 */ /* 0x000fe20000000a00 */
[----:B------:R-:W4:Y:S01]  /*03a0*/  @!P2 LDG.E R15, desc[UR4][R2.64+0x80] ;  /* 0x00008004020fa981 */ /* 0x000f22000c1e1900 */
[----:B------:R-:W-:-:S03]  /*03b0*/  IMAD.MOV.U32 R24, RZ, RZ, RZ ;  /* 0x000000ffff187224 */ /* 0x000fc600078e00ff */
[----:B------:R-:W5:Y:S04]  /*03c0*/  @!P6 LDG.E R26, desc[UR4][R4.64+0x80] ;  /* 0x00008004041ae981 */ /* 0x000f68000c1e1900 */
[----:B------:R-:W4:Y:S04]  /*03d0*/  @!P1 LDG.E R14, desc[UR4][R2.64+0x100] ;  /* 0x00010004020e9981 */ /* 0x000f28000c1e1900 */
[----:B------:R-:W4:Y:S04]  /*03e0*/  @!P0 LDG.E R12, desc[UR4][R2.64+0x180] ;  /* 0x00018004020c8981 */ /* 0x000f28000c1e1900 */
[----:B------:R-:W5:Y:S04]  /*03f0*/  @!P5 LDG.E R23, desc[UR4][R4.64+0x100] ;  /* 0x000100040417d981 */ /* 0x000f68000c1e1900 */
[----:B------:R0:W5:Y:S01]  /*0400*/  @!P4 LDG.E R24, desc[UR4][R4.64+0x180] ;  /* 0x000180040418c981 */ /* 0x000162000c1e1900 */
[----:B------:R-:W-:-:S02]  /*0410*/  IADD3 R6, P6, R0, UR6, RZ ;  /* 0x0000000600067c10 */ /* 0x000fc4000ffde0ff */
[----:B------:R-:W-:Y:S02]  /*0420*/  CS2R R28, SRZ ;  /* 0x00000000001c7805 */ /* 0x000fe4000001ff00 */
[----:B------:R-:W-:Y:S02]  /*0430*/  ISETP.GE.AND P5, PT, R7, 0x1, PT ;  /* 0x000000010700780c */ /* 0x000fe40003fa6270 */
[----:B------:R-:W-:Y:S01]  /*0440*/  IADD3.X R7, R8, UR7, RZ, P6, !PT ;  /* 0x0000000708077c10 */ /* 0x000fe2000b7fe4ff */
[----:B0-----:R-:W-:-:S04]  /*0450*/  IMAD.MOV.U32 R5, RZ, RZ, RZ ;  /* 0x000000ffff057224 */ /* 0x001fc800078e00ff */
        /* <DEDUP_REMOVED lines=8> */
[----:B------:R-:W1:Y:S01]  /*04e0*/  SHFL.BFLY PT, R2, R3, 0x10, 0x1f ;  /* 0x0e001f0003027f89 */ /* 0x000e6200000e0000 */
        /* <DEDUP_REMOVED lines=9> */
[----:B------:R-:W0:Y:S02]  /*0580*/  SHFL.BFLY PT, R2, R7, 0x8, 0x1f ;  /* 0x0d001f0007027f89 */ /* 0x000e2400000e0000 */
[----:B0-----:R-:W-:Y:S02]  /*0590*/  FADD.FTZ R3, R7, R2 ;  /* 0x0000000207037221 */ /* 0x001fe40000010000 */
        /* <DEDUP_REMOVED lines=14> */
[----:B------:R-:W-:Y:S01]  /*0680*/  ULDC.64 UR6, c[0x0][0x210] ;  /* 0x0000840000067ab9 */ /* 0x000fe20000000a00 */
[-C--:B------:R-:W-:Y:S02]  /*0690*/  ISETP.GE.AND P2, PT, R21, R22.reuse, PT ;  /* 0x000000161500720c */ /* 0x080fe40003f46270 */
[-C--:B------:R-:W-:Y:S02]  /*06a0*/  ISETP.GE.AND P3, PT, R19, R22.reuse, PT ;  /* 0x000000161300720c */ /* 0x080fe40003f66270 */
[----:B------:R-:W-:Y:S02]  /*06b0*/  ISETP.GE.AND P4, PT, R18, R22, PT ;  /* 0x000000161200720c */ /* 0x000fe40003f86270 */
[----:B------:R-:W-:-:S07]  /*06c0*/  SHF.R.S32.HI R6, RZ, 0x1f, R13 ;  /* 0x0000001fff067819 */ /* 0x000fce000001140d */
[C---:B-----5:R-:W-:Y:S02]  /*06d0*/  @!P2 FFMA.FTZ R11, R4.reuse, -R26, R11 ;  /* 0x8000001a040ba223 */ /* 0x060fe4000001000b */
[C---:B------:R-:W-:Y:S02]  /*06e0*/  @!P3 FFMA.FTZ R23, R4.reuse, -R23, R10 ;  /* 0x800000170417b223 */ /* 0x040fe4000001000a */
[----:B------:R-:W-:Y:S01]  /*06f0*/  @!P4 FFMA.FTZ R9, R4, -R24, R9 ;  /* 0x800000180409c223 */ /* 0x000fe20000010009 */
[----:B0-----:R-:W-:Y:S02]  /*0700*/  LOP3.LUT R3, R2, 0x1f, RZ, 0xc0, !PT ;  /* 0x0000001f02037812 */ /* 0x001fe400078ec0ff */
[----:B------:R-:W-:Y:S02]  /*0710*/  LEA R2, P0, R13, UR6, 0x2 ;  /* 0x000000060d027c11 */ /* 0x000fe4000f8010ff */
[----:B------:R-:W-:Y:S02]  /*0720*/  ISETP.GE.AND P1, PT, R3, R22, PT ;  /* 0x000000160300720c */ /* 0x000fe40003f26270 */
[----:B------:R-:W-:-:S02]  /*0730*/  LEA.HI.X R3, R13, UR7, R6, 0x2, P0 ;  /* 0x000000070d037c11 */ /* 0x000fc400080f1406 */
[----:B------:R-:W-:-:S03]  /*0740*/  ISETP.GE.AND P0, PT, R25, 0x2, PT ;  /* 0x000000021900780c */ /* 0x000fc60003f06270 */
[----:B------:R0:W-:Y:S04]  /*0750*/  @!P2 STG.E desc[UR4][R2.64+0x80], R11 ;  /* 0x0000800b0200a986 */ /* 0x0001e8000c101904 */
[----:B------:R0:W-:Y:S02]  /*0760*/  @!P3 STG.E desc[UR4][R2.64+0x100], R23 ;  /* 0x000100170200b986 */ /* 0x0001e4000c101904 */
[----:B------:R-:W-:Y:S02]  /*0770*/  @!P1 FFMA.FTZ R17, R4, -R17, R20 ;  /* 0x8000001104119223 */ /* 0x000fe40000010014 */
[----:B------:R0:W-:Y:S04]  /*0780*/  @!P4 STG.E desc[UR4][R2.64+0x180], R9 ;  /* 0x000180090200c986 */ /* 0x0001e8000c101904 */
[----:B------:R0:W-:Y:S01]  /*0790*/  @!P1 STG.E desc[UR4][R2.64], R17 ;  /* 0x0000001102009986 */ /* 0x0001e2000c101904 */
[----:B------:R-:W-:Y:S05]  /*07a0*/  @!P0 EXIT ;  /* 0x000000000000894d */ /* 0x000fea0003800000 */
[----:B0-----:R-:W-:Y:S01]  /*07b0*/  IADD3 R2, P0, R0, UR6, RZ ;  /* 0x0000000600027c10 */ /* 0x001fe2000ff1e0ff */
[C---:B------:R-:W-:Y:S01]  /*07c0*/  @!P1 FFMA.FTZ R27, R7.reuse, -R27, R16 ;  /* 0x8000001b071b9223 */ /* 0x040fe20000010010 */
[C---:B------:R-:W-:Y:S01]  /*07d0*/  @!P2 FFMA.FTZ R15, R7.reuse, -R28, R15 ;  /* 0x8000001c070fa223 */ /* 0x040fe2000001000f */
[----:B------:R-:W-:Y:S01]  /*07e0*/  @!P3 FFMA.FTZ R29, R7, -R29, R14 ;  /* 0x8000001d071db223 */ /* 0x000fe2000001000e */
[----:B------:R-:W-:-:S05]  /*07f0*/  IADD3.X R3, R8, UR7, RZ, P0, !PT ;  /* 0x0000000708037c10 */ /* 0x000fca00087fe4ff */
[----:B------:R0:W-:Y:S04]  /*0800*/  @!P1 STG.E desc[UR4][R2.64], R27 ;  /* 0x0000001b02009986 */ /* 0x0001e8000c101904 */
[----:B------:R0:W-:Y:S04]  /*0810*/  @!P2 STG.E desc[UR4][R2.64+0x80], R15 ;  /* 0x0000800f0200a986 */ /* 0x0001e8000c101904 */
[----:B------:R0:W-:Y:S01]  /*0820*/  @!P3 STG.E desc[UR4][R2.64+0x100], R29 ;  /* 0x0001001d0200b986 */ /* 0x0001e2000c101904 */
[----:B------:R-:W-:Y:S05]  /*0830*/  @P4 EXIT ;  /* 0x000000000000494d */ /* 0x000fea0003800000 */
[----:B------:R-:W-:-:S05]  /*0840*/  FFMA.FTZ R5, R7, -R5, R12 ;  /* 0x8000000507057223 */ /* 0x000fca000001000c */
[----:B------:R-:W-:Y:S01]  /*0850*/  STG.E desc[UR4][R2.64+0x180], R5 ;  /* 0x0001800502007986 */ /* 0x000fe2000c101904 */
[----:B------:R-:W-:Y:S05]  /*0860*/  EXIT ;  /* 0x000000000000794d */ /* 0x000fea0003800000 */
.L_x_4312:
        /* <DEDUP_REMOVED lines=9> */
.L_x_11787:


//--------------------- .text._ZN43_GLOBAL__N__9ae7fba5_10_SoftMax_cu_9f978f6321softmax_warp_backwardIfffLi6ELb0ELb0EEEvPT0_PKT_S5_iiiPKb --------------------------
	.section	.text._ZN43_GLOBAL__N__9ae7fba5_10_SoftMax_cu_9f978f6321softmax_warp_backwardIfffLi6ELb0ELb0EEEvPT0_PKT_S5_iiiPKb,"ax",@progbits
	.align	128
.text._ZN43_GLOBAL__N__9ae7fba5_10_SoftMax_cu_9f978f6321softmax_warp_backwardIfffLi6ELb0ELb0EEEvPT0_PKT_S5_iiiPKb:
        .type           _ZN43_GLOBAL__N__9ae7fba5_10_SoftMax_cu_9f978f6321softmax_warp_backwardIfffLi6ELb0ELb0EEEvPT0_PKT_S5_iiiPKb,@function
        .size           _ZN43_GLOBAL__N__9ae7fba5_10_SoftMax_cu_9f978f6321softmax_warp_backwardIfffLi6ELb0ELb0EEEvPT0_PKT_S5_iiiPKb,(.L_x_11788 - _ZN43_GLOBAL__N__9ae7fba5_10_SoftMax_cu_9f978f6321softmax_warp_backwardIfffLi6ELb0ELb0EEEvPT0_PKT_S5_iiiPKb)
        .other          _ZN43_GLOBAL__N__9ae7fba5_10_SoftMax_cu_9f978f6321softmax_warp_backwardIfffLi6ELb0ELb0EEEvPT0_PKT_S5_iiiPKb,@"STO_CUDA_ENTRY STV_DEFAULT"
_ZN43_GLOBAL__N__9ae7fba5_10_SoftMax_cu_9f978f6321softmax_warp_backwardIfffLi6ELb0ELb0EEEvPT0_PKT_S5_iiiPKb:
[----:B------:R-:W-:Y:S01]  /*0000*/  LDC R1, c[0x0][0x28] ;  /* 0x00000a00ff017b82 */ /* 0x000fe20000000800 */
[----:B------:R-:W0:Y:S07]  /*0010*/  S2R R3, SR_TID.Y ;  /* 0x0000000000037919 */ /* 0x000e2e0000002200 */
[----:B------:R-:W0:Y:S01]  /*0020*/  S2UR UR4, SR_CTAID.X ;  /* 0x00000000000479c3 */ /* 0x000e220000002500 */
[----:B------:R-:W-:Y:S01]  /*0030*/  ULDC.64 UR6, c[0x0][0x218] ;  /* 0x0000860000067ab9 */ /* 0x000fe20000000a00 */
[----:B------:R-:W1:Y:S06]  /*0040*/  S2R R12, SR_TID.X ;  /* 0x00000000000c7919 */ /* 0x000e6c0000002100 */
[----:B------:R-:W0:Y:S01]  /*0050*/  LDC R0, c[0x0][0x4] ;  /* 0x00000100ff007b82 */ /* 0x000e220000000800 */
[----:B------:R-:W-:-:S07]  /*0060*/  IMAD.MOV.U32 R13, RZ, RZ, RZ ;  /* 0x000000ffff0d7224 */ /* 0x000fce00078e00ff */
[----:B------:R-:W2:Y:S01]  /*0070*/  LDC R11, c[0x0][0x230] ;  /* 0x00008c00ff0b7b82 */ /* 0x000ea20000000800 */
[----:B0-----:R-:W-:Y:S01]  /*0080*/  IMAD R0, R0, UR4, R3 ;  /* 0x0000000400007c24 */ /* 0x001fe2000f8e0203 */
[----:B------:R-:W-:-:S06]  /*0090*/  ULDC.64 UR4, c[0x0][0x228] ;  /* 0x00008a0000047ab9 */ /* 0x000fcc0000000a00 */
[----:B------:R-:W0:Y:S01]  /*00a0*/  LDC.64 R2, c[0x0][0x218] ;  /* 0x00008600ff027b82 */ /* 0x000e220000000a00 */
[----:B-1----:R-:W-:Y:S01]  /*00b0*/  LOP3.LUT R12, R12, 0x1f, RZ, 0xc0, !PT ;  /* 0x0000001f0c0c7812 */ /* 0x002fe200078ec0ff */
[----:B------:R-:W-:Y:S01]  /*00c0*/  IMAD.SHL.U32 R5, R0, 0x2, RZ ;  /* 0x0000000200057824 */ /* 0x000fe200078e00ff */
[----:B------:R-:W-:Y:S01]  /*00d0*/  HFMA2.MMA R10, -RZ, RZ, 0, 0 ;  /* 0x00000000ff0a7435 */ /* 0x000fe200000001ff */
[----:B------:R-:W-:Y:S01]  /*00e0*/  IMAD.MOV.U32 R0, RZ, RZ, RZ ;  /* 0x000000ffff007224 */ /* 0x000fe200078e00ff */
[----:B------:R-:W-:Y:S01]  /*00f0*/  LOP3.LUT R16, R12, 0x20, RZ, 0xfc, !PT ;  /* 0x000000200c107812 */ /* 0x000fe200078efcff */
[C---:B------:R-:W-:Y:S01]  /*0100*/  IMAD R6, R5.reuse, UR5, R12 ;  /* 0x0000000505067c24 */ /* 0x040fe2000f8e020c */
[----:B------:R-:W-:Y:S01]  /*0110*/  IADD3 R20, -R5, UR4, RZ ;  /* 0x0000000405147c10 */ /* 0x000fe2000fffe1ff */
[----:B------:R-:W-:-:S03]  /*0120*/  ULDC.64 UR4, c[0x0][0x208] ;  /* 0x0000820000047ab9 */ /* 0x000fc60000000a00 */
[C---:B------:R-:W-:Y:S02]  /*0130*/  VIMNMX R22, R20.reuse, 0x2, PT ;  /* 0x0000000214167848 */ /* 0x040fe40003fe0100 */
[----:B------:R-:W-:Y:S02]  /*0140*/  ISETP.GT.AND P0, PT, R20, RZ, PT ;  /* 0x000000ff1400720c */ /* 0x000fe40003f04270 */
[----:B------:R-:W-:Y:S02]  /*0150*/  ISETP.GT.AND P1, PT, R22, 0x1, PT ;  /* 0x000000011600780c */ /* 0x000fe40003f24270 */
[----:B--2---:R-:W-:Y:S02]  /*0160*/  SEL R5, R11, RZ, P0 ;  /* 0x000000ff0b057207 */ /* 0x004fe40000000000 */
[----:B------:R-:W-:Y:S02]  /*0170*/  SHF.R.S32.HI R7, RZ, 0x1f, R6 ;  /* 0x0000001fff077819 */ /* 0x000fe40000011406 */
[----:B------:R-:W-:-:S02]  /*0180*/  IADD3 R4, P2, R6, R11, RZ ;  /* 0x0000000b06047210 */ /* 0x000fc40007f5e0ff */
[C---:B------:R-:W-:Y:S01]  /*0190*/  SEL R9, R11.reuse, RZ, P1 ;  /* 0x000000ff0b097207 */ /* 0x040fe20000800000 */
[----:B0-----:R-:W-:Y:S01]  /*01a0*/  IMAD.WIDE R2, R6, 0x4, R2 ;  /* 0x0000000406027825 */ /* 0x001fe200078e0202 */
[-C--:B------:R-:W-:Y:S02]  /*01b0*/  ISETP.GE.AND P1, PT, R12, R5.reuse, PT ;  /* 0x000000050c00720c */ /* 0x080fe40003f26270 */
[----:B------:R-:W-:Y:S02]  /*01c0*/  ISETP.GE.AND P0, PT, R16, R5, PT ;  /* 0x000000051000720c */ /* 0x000fe40003f06270 */
[----:B------:R-:W-:Y:S02]  /*01d0*/  LEA.HI.X.SX32 R5, R11, R7, 0x1, P2 ;  /* 0x000000070b057211 */ /* 0x000fe400010f0eff */
[-C--:B------:R-:W-:Y:S02]  /*01e0*/  ISETP.GE.AND P3, PT, R12, R9.reuse, PT ;  /* 0x000000090c00720c */ /* 0x080fe40003f66270 */
[----:B------:R-:W-:Y:S01]  /*01f0*/  ISETP.GE.AND P2, PT, R16, R9, PT ;  /* 0x000000091000720c */ /* 0x000fe20003f46270 */
[C---:B------:R-:W-:Y:S01]  /*0200*/  IMAD.SHL.U32 R9, R4.reuse, 0x4, RZ ;  /* 0x0000000404097824 */ /* 0x040fe200078e00ff */
[----:B------:R-:W-:Y:S01]  /*0210*/  SHF.L.U64.HI R8, R4, 0x2, R5 ;  /* 0x0000000204087819 */ /* 0x000fe20000010205 */
[----:B------:R-:W-:Y:S01]  /*0220*/  IMAD.MOV.U32 R17, RZ, RZ, RZ ;  /* 0x000000ffff117224 */ /* 0x000fe200078e00ff */
[----:B------:R-:W0:Y:S01]  /*0230*/  LDC.64 R4, c[0x0][0x220] ;  /* 0x00008800ff047b82 */ /* 0x000e220000000a00 */
[----:B------:R-:W2:Y:S01]  /*0240*/  @!P1 LDG.E R0, desc[UR4][R2.64] ;  /* 0x0000000402009981 */ /* 0x000ea2000c1e1900 */
[----:B------:R-:W-:-:S03]  /*0250*/  IADD3 R14, P4, R9, UR6, RZ ;  /* 0x00000006090e7c10 */ /* 0x000fc6000ff9e0ff */
[----:B------:R1:W3:Y:S01]  /*0260*/  @!P0 LDG.E R13, desc[UR4][R2.64+0x80] ;  /* 0x00008004020d8981 */ /* 0x0002e2000c1e1900 */
[----:B------:R-:W-:Y:S02]  /*0270*/  IADD3.X R15, R8, UR7, RZ, P4, !PT ;  /* 0x00000007080f7c10 */ /* 0x000fe4000a7fe4ff */
[----:B------:R-:W-:Y:S01]  /*0280*/  CS2R R18, SRZ ;  /* 0x0000000000127805 */ /* 0x000fe2000001ff00 */
[----:B------:R-:W-:Y:S02]  /*0290*/  ULDC.64 UR6, c[0x0][0x220] ;  /* 0x0000880000067ab9 */ /* 0x000fe40000000a00 */
[----:B------:R-:W4:Y:S04]  /*02a0*/  @!P3 LDG.E R10, desc[UR4][R14.64] ;  /* 0x000000040e0ab981 */ /* 0x000f28000c1e1900 */
[----:B------:R1:W4:Y:S01]  /*02b0*/  @!P2 LDG.E R17, desc[UR4][R14.64+0x80] ;  /* 0x000080040e11a981 */ /* 0x000322000c1e1900 */
[----:B0-----:R-:W-:-:S05]  /*02c0*/  IMAD.WIDE R4, R6, 0x4, R4 ;  /* 0x0000000406047825 */ /* 0x001fca00078e0204 */
[----:B------:R-:W5:Y:S04]  /*02d0*/  @!P1 LDG.E R19, desc[UR4][R4.64] ;  /* 0x0000000404139981 */ /* 0x000f68000c1e1900 */
[----:B------:R0:W5:Y:S01]  /*02e0*/  @!P0 LDG.E R18, desc[UR4][R4.64+0x80] ;  /* 0x0000800404128981 */ /* 0x000162000c1e1900 */
[----:B-1----:R-:W-:Y:S01]  /*02f0*/  IADD3 R2, P0, R9, UR6, RZ ;  /* 0x0000000609027c10 */ /* 0x002fe2000ff1e0ff */
[----:B------:R-:W-:Y:S01]  /*0300*/  IMAD.MOV.U32 R21, RZ, RZ, RZ ;  /* 0x000000ffff157224 */ /* 0x000fe200078e00ff */
[----:B------:R-:W-:Y:S02]  /*0310*/  MOV R14, RZ ;  /* 0x000000ff000e7202 */ /* 0x000fe40000000f00 */
[----:B------:R-:W-:-:S05]  /*0320*/  IADD3.X R3, R8, UR7, RZ, P0, !PT ;  /* 0x0000000708037c10 */ /* 0x000fca00087fe4ff */
[----:B------:R-:W5:Y:S04]  /*0330*/  @!P3 LDG.E R21, desc[UR4][R2.64] ;  /* 0x000000040215b981 */ /* 0x000f68000c1e1900 */
[----:B------:R1:W5:Y:S01]  /*0340*/  @!P2 LDG.E R14, desc[UR4][R2.64+0x80] ;  /* 0x00008004020ea981 */ /* 0x000362000c1e1900 */
[----:B------:R-:W-:Y:S01]  /*0350*/  ISETP.GE.AND P0, PT, R22, 0x1, PT ;  /* 0x000000011600780c */ /* 0x000fe20003f06270 */
[----:B--2---:R-:W-:-:S04]  /*0360*/  FADD.FTZ R24, RZ, R0 ;  /* 0x00000000ff187221 */ /* 0x004fc80000010000 */
[----:B---3--:R-:W-:Y:S01]  /*0370*/  FADD.FTZ R24, R24, R13 ;  /* 0x0000000d18187221 */ /* 0x008fe20000010000 */
[----:B----4-:R-:W-:-:S04]  /*0380*/  FADD.FTZ R26, RZ, R10 ;  /* 0x0000000aff1a7221 */ /* 0x010fc80000010000 */
[----:B------:R-:W-:Y:S01]  /*0390*/  FADD.FTZ R26, R26, R17 ;  /* 0x000000111a1a7221 */ /* 0x000fe20000010000 */
        /* <DEDUP_REMOVED lines=20> */
[----:B------:R-:W-:Y:S01]  /*04e0*/  ULDC.64 UR6, c[0x0][0x210] ;  /* 0x0000840000067ab9 */ /* 0x000fe20000000a00 */
[----:B------:R-:W-:Y:S01]  /*04f0*/  ISETP.GE.AND P2, PT, R16, R11, PT ;  /* 0x0000000b1000720c */ /* 0x000fe20003f46270 */
[----:B01----:R-:W-:Y:S01]  /*0500*/  FADD.FTZ R5, R5, R22 ;  /* 0x0000001605057221 */ /* 0x003fe20000010000 */
[----:B------:R-:W-:Y:S02]  /*0510*/  ISETP.GE.AND P0, PT, R20, 0x2, PT ;  /* 0x000000021400780c */ /* 0x000fe40003f06270 */
[----:B------:R-:W-:-:S04]  /*0520*/  LEA R2, P3, R6, UR6, 0x2 ;  /* 0x0000000606027c11 */ /* 0x000fc8000f8610ff */
[----:B------:R-:W-:-:S03]  /*0530*/  LEA.HI.X R3, R6, UR7, R7, 0x2, P3 ;  /* 0x0000000706037c11 */ /* 0x000fc600098f1407 */
[C---:B-----5:R-:W-:Y:S02]  /*0540*/  @!P1 FFMA.FTZ R19, R5.reuse, -R19, R0 ;  /* 0x8000001305139223 */ /* 0x060fe40000010000 */
[----:B------:R-:W-:-:S03]  /*0550*/  @!P2 FFMA.FTZ R13, R5, -R18, R13 ;  /* 0x80000012050da223 */ /* 0x000fc6000001000d */
[----:B------:R0:W-:Y:S04]  /*0560*/  @!P1 STG.E desc[UR4][R2.64], R19 ;  /* 0x0000001302009986 */ /* 0x0001e8000c101904 */
[----:B------:R0:W-:Y:S01]  /*0570*/  @!P2 STG.E desc[UR4][R2.64+0x80], R13 ;  /* 0x0000800d0200a986 */ /* 0x0001e2000c101904 */
[----:B------:R-:W-:Y:S05]  /*0580*/  @!P0 EXIT ;  /* 0x000000000000894d */ /* 0x000fea0003800000 */
[----:B0-----:R-:W-:Y:S01]  /*0590*/  IADD3 R2, P0, R9, UR6, RZ ;  /* 0x0000000609027c10 */ /* 0x001fe2000ff1e0ff */
[----:B--2---:R-:W-:-:S03]  /*05a0*/  FADD.FTZ R15, R24, R15 ;  /* 0x0000000f180f7221 */ /* 0x004fc60000010000 */
[----:B------:R-:W-:Y:S01]  /*05b0*/  IADD3.X R3, R8, UR7, RZ, P0, !PT ;  /* 0x0000000708037c10 */ /* 0x000fe200087fe4ff */
[----:B------:R-:W-:-:S05]  /*05c0*/  @!P1 FFMA.FTZ R21, R15, -R21, R10 ;  /* 0x800000150f159223 */ /* 0x000fca000001000a */
[----:B------:R0:W-:Y:S01]  /*05d0*/  @!P1 STG.E desc[UR4][R2.64], R21 ;  /* 0x0000001502009986 */ /* 0x0001e2000c101904 */
[----:B------:R-:W-:Y:S05]  /*05e0*/  @P2 EXIT ;  /* 0x000000000000294d */ /* 0x000fea0003800000 */
[----:B------:R-:W-:-:S05]  /*05f0*/  FFMA.FTZ R17, R15, -R14, R17 ;  /* 0x8000000e0f117223 */ /* 0x000fca0000010011 */
[----:B------:R-:W-:Y:S01]  /*0600*/  STG.E desc[UR4][R2.64+0x80], R17 ;  /* 0x0000801102007986 */ /* 0x000fe2000c101904 */
[----:B------:R-:W-:Y:S05]  /*0610*/  EXIT ;  /* 0x000000000000794d */ /* 0x000fea0003800000 */
.L_x_4313:
        /* <DEDUP_REMOVED lines=14> */
.L_x_11788:


//--------------------- .text._ZN43_GLOBAL__N__9ae7fba5_10_SoftMax_cu_9f978f6321softmax_warp_backwardIfffLi5ELb0ELb0EEEvPT0_PKT_S5_iiiPKb --------------------------
	.section	.text._ZN43_GLOBAL__N__9ae7fba5_10_SoftMax_cu_9f978f6321softmax_warp_backwardIfffLi5ELb0ELb0EEEvPT0_PKT_S5_iiiPKb,"ax",@progbits
	.align	128
.text._ZN43_GLOBAL__N__9ae7fba5_10_SoftMax_cu_9f978f6321softmax_warp_backwardIfffLi5ELb0ELb0EEEvPT0_PKT_S5_iiiPKb:
        .type           _ZN43_GLOBAL__N__9ae7fba5_10_SoftMax_cu_9f978f6321softmax_warp_backwardIfffLi5ELb0ELb0EEEvPT0_PKT_S5_iiiPKb,@function
        .size           _ZN43_GLOBAL__N__9ae7fba5_10_SoftMax_cu_9f978f6321softmax_warp_backwardIfffLi5ELb0ELb0EEEvPT0_PKT_S5_iiiPKb,(.L_x_11789 - _ZN43_GLOBAL__N__9ae7fba5_10_SoftMax_cu_9f978f6321softmax_warp_backwardIfffLi5ELb0ELb0EEEvPT0_PKT_S5_iiiPKb)
        .other          _ZN43_GLOBAL__N__9ae7fba5_10_SoftMax_cu_9f978f6321softmax_warp_backwardIfffLi5ELb0ELb0EEEvPT0_PKT_S5_iiiPKb,@"STO_CUDA_ENTRY STV_DEFAULT"
_ZN43_GLOBAL__N__9ae7fba5_10_SoftMax_cu_9f978f6321softmax_warp_backwardIfffLi5ELb0ELb0EEEvPT0_PKT_S5_iiiPKb:
        /* <DEDUP_REMOVED lines=71> */
[----:B------:R-:W-:-:S11]  /*0470*/  ISETP.GE.AND P0, PT, R18, 0x2, PT ;  /* 0x000000021200780c */ /* 0x000fd60003f06270 */
[----:B------:R-:W1:Y:S01]  /*0480*/  @!P1 LDC.64 R10, c[0x0][0x210] ;  /* 0x00008400ff0a9b82 */ /* 0x000e620000000a00 */
[----:B-----5:R-:W-:Y:S01]  /*0490*/  @!P1 FFMA.FTZ R7, R19, -R7, R6 ;  /* 0x8000000713079223 */ /* 0x020fe20000010006 */
[----:B-1----:R-:W-:-:S04]  /*04a0*/  @!P1 LEA R10, P2, R2, R10, 0x2 ;  /* 0x0000000a020a9211 */ /* 0x002fc800078410ff */
[----:B------:R-:W-:-:S05]  /*04b0*/  @!P1 LEA.HI.X R11, R2, R11, R3, 0x2, P2 ;  /* 0x0000000b020b9211 */ /* 0x000fca00010f1403 */
[----:B------:R1:W-:Y:S01]  /*04c0*/  @!P1 STG.E desc[UR4][R10.64], R7 ;  /* 0x000000070a009986 */ /* 0x0003e2000c101904 */
[----:B------:R-:W-:Y:S05]  /*04d0*/  @!P0 EXIT ;  /* 0x000000000000894d */ /* 0x000fea0003800000 */
[----:B------:R-:W-:Y:S05]  /*04e0*/  @P1 EXIT ;  /* 0x000000000000194d */ /* 0x000fea0003800000 */
[----:B------:R-:W-:Y:S01]  /*04f0*/  IADD3 R5, P0, R2, R0, RZ ;  /* 0x0000000002057210 */ /* 0x000fe20007f1e0ff */
[----:B------:R-:W-:Y:S01]  /*0500*/  ULDC.64 UR6, c[0x0][0x210] ;  /* 0x0000840000067ab9 */ /* 0x000fe20000000a00 */
[----:B0-2---:R-:W-:Y:S02]  /*0510*/  FADD.FTZ R13, R13, R16 ;  /* 0x000000100d0d7221 */ /* 0x005fe40000010000 */
[----:B------:R-:W-:Y:S02]  /*0520*/  LEA.HI.X.SX32 R0, R0, R3, 0x1, P0 ;  /* 0x0000000300007211 */ /* 0x000fe400000f0eff */
[----:B------:R-:W-:Y:S01]  /*0530*/  LEA R2, P0, R5, UR6, 0x2 ;  /* 0x0000000605027c11 */ /* 0x000fe2000f8010ff */
[----:B------:R-:W-:-:S03]  /*0540*/  FFMA.FTZ R9, R13, -R9, R4 ;  /* 0x800000090d097223 */ /* 0x000fc60000010004 */
[----:B------:R-:W-:-:S05]  /*0550*/  LEA.HI.X R3, R5, UR7, R0, 0x2, P0 ;  /* 0x0000000705037c11 */ /* 0x000fca00080f1400 */
[----:B------:R-:W-:Y:S01]  /*0560*/  STG.E desc[UR4][R2.64], R9 ;  /* 0x0000000902007986 */ /* 0x000fe2000c101904 */
[----:B------:R-:W-:Y:S05]  /*0570*/  EXIT ;  /* 0x000000000000794d */ /* 0x000fea0003800000 */
.L_x_4314:
        /* <DEDUP_REMOVED lines=16> */
.L_x_11789:


//--------------------- .text._ZN43_GLOBAL__N__9ae7fba5_10_SoftMax_cu_9f978f6321softmax_warp_backwardIfffLi4ELb0ELb0EEEvPT0_PKT_S5_iiiPKb --------------------------
	.section	.text._ZN43_GLOBAL__N__9ae7fba5_10_SoftMax_cu_9f978f6321softmax_warp_backwardIfffLi4ELb0ELb0EEEvPT0_PKT_S5_iiiPKb,"ax",@progbits
	.align	128
.text._ZN43_GLOBAL__N__9ae7fba5_10_SoftMax_cu_9f978f6321softmax_warp_backwardIfffLi4ELb0ELb0EEEvPT0_PKT_S5_iiiPKb:
        .type           _ZN43_GLOBAL__N__9ae7fba5_10_SoftMax_cu_9f978f6321softmax_warp_backwardIfffLi4ELb0ELb0EEEvPT0_PKT_S5_iiiPKb,@function
        .size           _ZN43_GLOBAL__N__9ae7fba5_10_SoftMax_cu_9f978f6321softmax_warp_backwardIfffLi4ELb0ELb0EEEvPT0_PKT_S5_iiiPKb,(.L_x_11790 - _ZN43_GLOBAL__N__9ae7fba5_10_SoftMax_cu_9f978f6321softmax_warp_backwardIfffLi4ELb0ELb0EEEvPT0_PKT_S5_iiiPKb)
        .other          _ZN43_GLOBAL__N__9ae7fba5_10_SoftMax_cu_9f978f6321softmax_warp_backwardIfffLi4ELb0ELb0EEEvPT0_PKT_S5_iiiPKb,@"STO_CUDA_ENTRY STV_DEFAULT"
_ZN43_GLOBAL__N__9ae7fba5_10_SoftMax_cu_9f978f6321softmax_warp_backwardIfffLi4ELb0ELb0EEEvPT0_PKT_S5_iiiPKb:
        /* <DEDUP_REMOVED lines=67> */
[----:B------:R-:W-:-:S11]  /*0430*/  ISETP.GE.AND P0, PT, R18, 0x2, PT ;  /* 0x000000021200780c */ /* 0x000fd60003f06270 */
[----:B------:R-:W0:Y:S01]  /*0440*/  @!P1 LDC.64 R10, c[0x0][0x210] ;  /* 0x00008400ff0a9b82 */ /* 0x000e220000000a00 */
[----:B-----5:R-:W-:Y:S01]  /*0450*/  @!P1 FFMA.FTZ R9, R15, -R9, R6 ;  /* 0x800000090f099223 */ /* 0x020fe20000010006 */
[----:B0-----:R-:W-:-:S04]  /*0460*/  @!P1 LEA R10, P2, R2, R10, 0x2 ;  /* 0x0000000a020a9211 */ /* 0x001fc800078410ff */
[----:B------:R-:W-:-:S05]  /*0470*/  @!P1 LEA.HI.X R11, R2, R11, R3, 0x2, P2 ;  /* 0x0000000b020b9211 */ /* 0x000fca00010f1403 */
[----:B------:R0:W-:Y:S01]  /*0480*/  @!P1 STG.E desc[UR4][R10.64], R9 ;  /* 0x000000090a009986 */ /* 0x0001e2000c101904 */
[----:B------:R-:W-:Y:S05]  /*0490*/  @!P0 EXIT ;  /* 0x000000000000894d */ /* 0x000fea0003800000 */
[----:B------:R-:W-:Y:S05]  /*04a0*/  @P1 EXIT ;  /* 0x000000000000194d */ /* 0x000fea0003800000 */
[----:B------:R-:W-:Y:S01]  /*04b0*/  IADD3 R5, P0, R2, R0, RZ ;  /* 0x0000000002057210 */ /* 0x000fe20007f1e0ff */
[----:B------:R-:W-:Y:S01]  /*04c0*/  ULDC.64 UR6, c[0x0][0x210] ;  /* 0x0000840000067ab9 */ /* 0x000fe20000000a00 */
[----:B--2---:R-:W-:Y:S02]  /*04d0*/  FADD.FTZ R17, R17, R16 ;  /* 0x0000001011117221 */ /* 0x004fe40000010000 */
[----:B------:R-:W-:Y:S02]  /*04e0*/  LEA.HI.X.SX32 R0, R0, R3, 0x1, P0 ;  /* 0x0000000300007211 */ /* 0x000fe400000f0eff */
[----:B------:R-:W-:Y:S01]  /*04f0*/  LEA R2, P0, R5, UR6, 0x2 ;  /* 0x0000000605027c11 */ /* 0x000fe2000f8010ff */
[----:B------:R-:W-:-:S03]  /*0500*/  FFMA.FTZ R7, R17, -R7, R4 ;  /* 0x8000000711077223 */ /* 0x000fc60000010004 */
[----:B------:R-:W-:-:S05]  /*0510*/  LEA.HI.X R3, R5, UR7, R0, 0x2, P0 ;  /* 0x0000000705037c11 */ /* 0x000fca00080f1400 */
[----:B------:R-:W-:Y:S01]  /*0520*/  STG.E desc[UR4][R2.64], R7 ;  /* 0x0000000702007986 */ /* 0x000fe2000c101904 */
[----:B------:R-:W-:Y:S05]  /*0530*/  EXIT ;  /* 0x000000000000794d */ /* 0x000fea0003800000 */
.L_x_4315:
        /* <DEDUP_REMOVED lines=12> */
.L_x_11790:


//--------------------- .text._ZN43_GLOBAL__N__9ae7fba5_10_SoftMax_cu_9f978f6321softmax_warp_backwardIfffLi3ELb0ELb0EEEvPT0_PKT_S5_iiiPKb --------------------------
	.section	.text._ZN43_GLOBAL__N__9ae7fba5_10_SoftMax_cu_9f978f6321softmax_warp_backwardIfffLi3ELb0ELb0EEEvPT0_PKT_S5_iiiPKb,"ax",@progbits
	.align	128
.text._ZN43_GLOBAL__N__9ae7fba5_10_SoftMax_cu_9f978f6321softmax_warp_backwardIfffLi3ELb0ELb0EEEvPT0_PKT_S5_iiiPKb:
        .type           _ZN43_GLOBAL__N__9ae7fba5_10_SoftMax_cu_9f978f6321softmax_warp_backwardIfffLi3ELb0ELb0EEEvPT0_PKT_S5_iiiPKb,@function
        .size           _ZN43_GLOBAL__N__9ae7fba5_10_SoftMax_cu_9f978f6321softmax_warp_backwardIfffLi3ELb0ELb0EEEvPT0_PKT_S5_iiiPKb,(.L_x_11791 - _ZN43_GLOBAL__N__9ae7fba5_10_SoftMax_cu_9f978f6321softmax_warp_backwardIfffLi3ELb0ELb0EEEvPT0_PKT_S5_iiiPKb)
        .other          _ZN43_GLOBAL__N__9ae7fba5_10_SoftMax_cu_9f978f6321softmax_warp_backwardIfffLi3ELb0ELb0EEEvPT0_PKT_S5_iiiPKb,@"STO_CUDA_ENTRY STV_DEFAULT"
_ZN43_GLOBAL__N__9ae7fba5_10_SoftMax_cu_9f978f6321softmax_warp_backwardIfffLi3ELb0ELb0EEEvPT0_PKT_S5_iiiPKb:
        /* <DEDUP_REMOVED lines=58> */
[----:B------:R1:W2:Y:S04]  /*03a0*/  SHFL.BFLY PT, R15, R12, 0x1, 0x181f ;  /* 0x0c381f000c0f7f89 */ /* 0x0002a800000e0000 */
[----:B0-----:R1:W0:Y:S01]  /*03b0*/  SHFL.BFLY PT, R17, R14, 0x1, 0x181f ;  /* 0x0c381f000e117f89 */ /* 0x00122200000e0000 */
[----:B------:R-:W-:Y:S05]  /*03c0*/  @!P0 EXIT ;  /* 0x000000000000894d */ /* 0x000fea0003800000 */
[----:B------:R-:W-:Y:S01]  /*03d0*/  ISETP.GE.AND P1, PT, R5, R0, PT ;  /* 0x000000000500720c */ /* 0x000fe20003f26270 */
[----:B--2---:R-:W-:Y:S01]  /*03e0*/  FADD.FTZ R15, R12, R15 ;  /* 0x0000000f0c0f7221 */ /* 0x004fe20000010000 */
[----:B------:R-:W-:-:S11]  /*03f0*/  ISETP.GE.AND P0, PT, R18, 0x2, PT ;  /* 0x000000021200780c */ /* 0x000fd60003f06270 */
[----:B------:R-:W2:Y:S01]  /*0400*/  @!P1 LDC.64 R10, c[0x0][0x210] ;  /* 0x00008400ff0a9b82 */ /* 0x000ea20000000a00 */
[----:B-----5:R-:W-:Y:S01]  /*0410*/  @!P1 FFMA.FTZ R9, R15, -R9, R6 ;  /* 0x800000090f099223 */ /* 0x020fe20000010006 */
[----:B--2---:R-:W-:-:S04]  /*0420*/  @!P1 LEA R10, P2, R2, R10, 0x2 ;  /* 0x0000000a020a9211 */ /* 0x004fc800078410ff */
[----:B------:R-:W-:-:S05]  /*0430*/  @!P1 LEA.HI.X R11, R2, R11, R3, 0x2, P2 ;  /* 0x0000000b020b9211 */ /* 0x000fca00010f1403 */
[----:B------:R2:W-:Y:S01]  /*0440*/  @!P1 STG.E desc[UR4][R10.64], R9 ;  /* 0x000000090a009986 */ /* 0x0005e2000c101904 */
[----:B------:R-:W-:Y:S05]  /*0450*/  @!P0 EXIT ;  /* 0x000000000000894d */ /* 0x000fea0003800000 */
[----:B------:R-:W-:Y:S05]  /*0460*/  @P1 EXIT ;  /* 0x000000000000194d */ /* 0x000fea0003800000 */
[----:B------:R-:W-:Y:S01]  /*0470*/  IADD3 R5, P0, R2, R0, RZ ;  /* 0x0000000002057210 */ /* 0x000fe20007f1e0ff */
[----:B------:R-:W-:Y:S01]  /*0480*/  ULDC.64 UR6, c[0x0][0x210] ;  /* 0x0000840000067ab9 */ /* 0x000fe20000000a00 */
[----:B0-----:R-:W-:Y:S02]  /*0490*/  FADD.FTZ R17, R14, R17 ;  /* 0x000000110e117221 */ /* 0x001fe40000010000 */
[----:B------:R-:W-:Y:S02]  /*04a0*/  LEA.HI.X.SX32 R0, R0, R3, 0x1, P0 ;  /* 0x0000000300007211 */ /* 0x000fe400000f0eff */
[----:B------:R-:W-:Y:S01]  /*04b0*/  LEA R2, P0, R5, UR6, 0x2 ;  /* 0x0000000605027c11 */ /* 0x000fe2000f8010ff */
[----:B------:R-:W-:-:S03]  /*04c0*/  FFMA.FTZ R7, R17, -R7, R4 ;  /* 0x8000000711077223 */ /* 0x000fc60000010004 */
[----:B------:R-:W-:-:S05]  /*04d0*/  LEA.HI.X R3, R5, UR7, R0, 0x2, P0 ;  /* 0x0000000705037c11 */ /* 0x000fca00080f1400 */
[----:B------:R-:W-:Y:S01]  /*04e0*/  STG.E desc[UR4][R2.64], R7 ;  /* 0x0000000702007986 */ /* 0x000fe2000c101904 */
[----:B------:R-:W-:Y:S05]  /*04f0*/  EXIT ;  /* 0x000000000000794d */ /* 0x000fea0003800000 */
.L_x_4316:
        /* <DEDUP_REMOVED lines=16> */
.L_x_11791:


//--------------------- .text._ZN43_GLOBAL__N__9ae7fba5_10_SoftMax_cu_9f978f6321softmax_warp_backwardIfffLi2ELb0ELb0EEEvPT0_PKT_S5_iiiPKb --------------------------
	.section	.text._ZN43_GLOBAL__N__9ae7fba5_10_SoftMax_cu_9f978f6321softmax_warp_backwardIfffLi2ELb0ELb0EEEvPT0_PKT_S5_iiiPKb,"ax",@progbits
	.align	128
.text._ZN43_GLOBAL__N__9ae7fba5_10_SoftMax_cu_9f978f6321softmax_warp_backwardIfffLi2ELb0ELb0EEEvPT0_PKT_S5_iiiPKb:
        .type           _ZN43_GLOBAL__N__9ae7fba5_10_SoftMax_cu_9f978f6321softmax_warp_backwardIfffLi2ELb0ELb0EEEvPT0_PKT_S5_iiiPKb,@function
        .size           _ZN43_GLOBAL__N__9ae7fba5_10_SoftMax_cu_9f978f6321softmax_warp_backwardIfffLi2ELb0ELb0EEEvPT0_PKT_S5_iiiPKb,(.L_x_11792 - _ZN43_GLOBAL__N__9ae7fba5_10_SoftMax_cu_9f978f6321softmax_warp_backwardIfffLi2ELb0ELb0EEEvPT0_PKT_S5_iiiPKb)
        .other          _ZN43_GLOBAL__N__9ae7fba5_10_SoftMax_cu_9f978f6321softmax_warp_backwardIfffLi2ELb0ELb0EEEvPT0_PKT_S5_iiiPKb,@"STO_CUDA_ENTRY STV_DEFAULT"
_ZN43_GLOBAL__N__9ae7fba5_10_SoftMax_cu_9f978f6321softmax_warp_backwardIfffLi2ELb0ELb0EEEvPT0_PKT_S5_iiiPKb:
        /* <DEDUP_REMOVED lines=76> */
.L_x_4317:
        /* <DEDUP_REMOVED lines=12> */
.L_x_11792:


//--------------------- .text._ZN43_GLOBAL__N__9ae7fba5_10_SoftMax_cu_9f978f6321softmax_warp_backwardIfffLi1ELb0ELb0EEEvPT0_PKT_S5_iiiPKb --------------------------
	.section	.text._ZN43_GLOBAL__N__9ae7fba5_10_SoftMax_cu_9f978f6321softmax_warp_backwardIfffLi1ELb0ELb0EEEvPT0_PKT_S5_iiiPKb,"ax",@progbits
	.align	128
.text._ZN43_GLOBAL__N__9ae7fba5_10_SoftMax_cu_9f978f6321softmax_warp_backwardIfffLi1ELb0ELb0EEEvPT0_PKT_S5_iiiPKb:
        .type           _ZN43_GLOBAL__N__9ae7fba5_10_SoftMax_cu_9f978f6321softmax_warp_backwardIfffLi1ELb0ELb0EEEvPT0_PKT_S5_iiiPKb,@function
        .size           _ZN43_GLOBAL__N__9ae7fba5_10_SoftMax_cu_9f978f6321softmax_warp_backwardIfffLi1ELb0ELb0EEEvPT0_PKT_S5_iiiPKb,(.L_x_11793 - _ZN43_GLOBAL__N__9ae7fba5_10_SoftMax_cu_9f978f6321softmax_warp_backwardIfffLi1ELb0ELb0EEEvPT0_PKT_S5_iiiPKb)
        .other          _ZN43_GLOBAL__N__9ae7fba5_10_SoftMax_cu_9f978f6321softmax_warp_backwardIfffLi1ELb0ELb0EEEvPT0_PKT_S5_iiiPKb,@"STO_CUDA_ENTRY STV_DEFAULT"
_ZN43_GLOBAL__N__9ae7fba5_10_SoftMax_cu_9f978f6321softmax_warp_backwardIfffLi1ELb0ELb0EEEvPT0_PKT_S5_iiiPKb:
        /* <DEDUP_REMOVED lines=70> */
.L_x_4318:
        /* <DEDUP_REMOVED lines=10> */
.L_x_11793:


//--------------------- .text._ZN43_GLOBAL__N__9ae7fba5_10_SoftMax_cu_9f978f6321softmax_warp_backwardIfffLi0ELb0ELb0EEEvPT0_PKT_S5_iiiPKb --------------------------
	.section	.text._ZN43_GLOBAL__N__9ae7fba5_10_SoftMax_cu_9f978f6321softmax_warp_backwardIfffLi0ELb0ELb0EEEvPT0_PKT_S5_iiiPKb,"ax",@progbits
	.align	128
.text._ZN43_GLOBAL__N__9ae7fba5_10_SoftMax_cu_9f978f6321softmax_warp_backwardIfffLi0ELb0ELb0EEEvPT0_PKT_S5_iiiPKb:
        .type           _ZN43_GLOBAL__N__9ae7fba5_10_SoftMax_cu_9f978f6321softmax_warp_backwardIfffLi0ELb0ELb0EEEvPT0_PKT_S5_iiiPKb,@function
        .size           _ZN43_GLOBAL__N__9ae7fba5_10_SoftMax_cu_9f978f6321softmax_warp_backwardIfffLi0ELb0ELb0EEEvPT0_PKT_S5_iiiPKb,(.L_x_11794 - _ZN43_GLOBAL__N__9ae7fba5_10_SoftMax_cu_9f978f6321softmax_warp_backwardIfffLi0ELb0ELb0EEEvPT0_PKT_S5_iiiPKb)
        .other          _ZN43_GLOBAL__N__9ae7fba5_10_SoftMax_cu_9f978f6321softmax_warp_backwardIfffLi0ELb0ELb0EEEvPT0_PKT_S5_iiiPKb,@"STO_CUDA_ENTRY STV_DEFAULT"
_ZN43_GLOBAL__N__9ae7fba5_10_SoftMax_cu_9f978f6321softmax_warp_backwardIfffLi0ELb0ELb0EEEvPT0_PKT_S5_iiiPKb:
[----:B------:R-:W-:Y:S01]  /*0000*/  LDC R1, c[0x0][0x28] ;  /* 0x00000a00ff017b82 */ /* 0x000fe20000000800 */
[----:B------:R-:W0:Y:S07]  /*0010*/  S2R R3, SR_TID.Y ;  /* 0x0000000000037919 */ /* 0x000e2e0000002200 */
[----:B------:R-:W0:Y:S01]  /*0020*/  S2UR UR4, SR_CTAID.X ;  /* 0x00000000000479c3 */ /* 0x000e220000002500 */
[----:B------:R-:W-:Y:S02]  /*0030*/  IMAD.MOV.U32 R12, RZ, RZ, RZ ;  /* 0x000000ffff0c7224 */ /* 0x000fe400078e00ff */
[----:B------:R-:W-:-:S02]  /*0040*/  IMAD.MOV.U32 R11, RZ, RZ, RZ ;  /* 0x000000ffff0b7224 */ /* 0x000fc400078e00ff */
[----:B------:R-:W-:-:S03]  /*0050*/  IMAD.MOV.U32 R15, RZ, RZ, RZ ;  /* 0x000000ffff0f7224 */ /* 0x000fc600078e00ff */
        /* <DEDUP_REMOVED lines=8> */
[----:B------:R-:W-:Y:S01]  /*00e0*/  ULDC.64 UR4, c[0x0][0x208] ;  /* 0x0000820000047ab9 */ /* 0x000fe20000000a00 */
[----:B------:R-:W-:Y:S02]  /*00f0*/  IMAD.MOV.U32 R0, RZ, RZ, RZ ;  /* 0x000000ffff007224 */ /* 0x000fe400078e00ff */
        /* <DEDUP_REMOVED lines=28> */
.L_x_4319:
[----:B------:R-:W-:Y:S05]  /*02c0*/  @!P1 EXIT ;  /* 0x000000000000994d */ /* 0x000fea0003800000 */
[----:B------:R-:W-:Y:S05]  /*02d0*/  @!P0 EXIT ;  /* 0x000000000000894d */ /* 0x000fea0003800000 */
[----:B------:R-:W-:Y:S01]  /*02e0*/  ISETP.GE.AND P0, PT, R16, 0x2, PT ;  /* 0x000000021000780c */ /* 0x000fe20003f06270 */
[----:B------:R-:W-:Y:S01]  /*02f0*/  ULDC.64 UR6, c[0x0][0x210] ;  /* 0x0000840000067ab9 */ /* 0x000fe20000000a00 */
[----:B0----5:R-:W-:Y:S01]  /*0300*/  FADD.FTZ R5, RZ, R12 ;  /* 0x0000000cff057221 */ /* 0x021fe20000010000 */
[----:B------:R-:W-:-:S03]  /*0310*/  LEA R2, P1, R13, UR6, 0x2 ;  /* 0x000000060d027c11 */ /* 0x000fc6000f8210ff */
[----:B------:R-:W-:Y:S01]  /*0320*/  FFMA.FTZ R5, R5, -R15, R12 ;  /* 0x8000000f05057223 */ /* 0x000fe2000001000c */
[----:B------:R-:W-:-:S05]  /*0330*/  LEA.HI.X R3, R13, UR7, R14, 0x2, P1 ;  /* 0x000000070d037c11 */ /* 0x000fca00088f140e */
[----:B------:R0:W-:Y:S01]  /*0340*/  STG.E desc[UR4][R2.64], R5 ;  /* 0x0000000502007986 */ /* 0x0001e2000c101904 */
[----:B------:R-:W-:Y:S05]  /*0350*/  @!P0 EXIT ;  /* 0x000000000000894d */ /* 0x000fea0003800000 */
[----:B0-----:R-:W-:Y:S01]  /*0360*/  FADD.FTZ R5, RZ, R0 ;  /* 0x00000000ff057221 */ /* 0x001fe20000010000 */
[----:B------:R-:W-:-:S04]  /*0370*/  IMAD.WIDE R2, R10, 0x4, R2 ;  /* 0x000000040a027825 */ /* 0x000fc800078e0202 */
[----:B------:R-:W-:-:S05]  /*0380*/  FFMA.FTZ R5, R5, -R11, R0 ;  /* 0x8000000b05057223 */ /* 0x000fca0000010000 */
[----:B------:R-:W-:Y:S01]  /*0390*/  STG.E desc[UR4][R2.64], R5 ;  /* 0x0000000502007986 */ /* 0x000fe2000c101904 */
[----:B------:R-:W-:Y:S05]  /*03a0*/  EXIT ;  /* 0x000000000000794d */ /* 0x000fea0003800000 */
.L_x_4320:
        /* <DEDUP_REMOVED lines=13> */
.L_x_11794:


//--------------------- .text._ZN43_GLOBAL__N__9ae7fba5_10_SoftMax_cu_9f978f6321softmax_warp_backwardIdddLi10ELb0ELb0EEEvPT0_PKT_S5_iiiPKb --------------------------
	.section	.text._ZN43_GLOBAL__N__9ae7fba5_10_SoftMax_cu_9f978f6321softmax_warp_backwardIdddLi10ELb0ELb0EEEvPT0_PKT_S5_iiiPKb,"ax",@progbits
	.align	128
.text._ZN43_GLOBAL__N__9ae7fba5_10_SoftMax_cu_9f978f6321softmax_warp_backwardIdddLi10ELb0ELb0EEEvPT0_PKT_S5_iiiPKb:
        .type           _ZN43_GLOBAL__N__9ae7fba5_10_SoftMax_cu_9f978f6321softmax_warp_backwardIdddLi10ELb0ELb0EEEvPT0_PKT_S5_iiiPKb,@function
        .size           _ZN43_GLOBAL__N__9ae7fba5_10_SoftMax_cu_9f978f6321softmax_warp_backwardIdddLi10ELb0ELb0EEEvPT0_PKT_S5_iiiPKb,(.L_x_11795 - _ZN43_GLOBAL__N__9ae7fba5_10_SoftMax_cu_9f978f6321softmax_warp_backwardIdddLi10ELb0ELb0EEEvPT0_PKT_S5_iiiPKb)
        .other          _ZN43_GLOBAL__N__9ae7fba5_10_SoftMax_cu_9f978f6321softmax_warp_backwardIdddLi10ELb0ELb0EEEvPT0_PKT_S5_iiiPKb,@"STO_CUDA_ENTRY STV_DEFAULT"
_ZN43_GLOBAL__N__9ae7fba5_10_SoftMax_cu_9f978f6321softmax_warp_backwardIdddLi10ELb0ELb0EEEvPT0_PKT_S5_iiiPKb:
        /* <DEDUP_REMOVED lines=13> */
[C---:B------:R-:W-:Y:S01]  /*00d0*/  IADD3 R14, -R2.reuse, UR4, RZ ;  /* 0x00000004020e7c10 */ /* 0x040fe2000fffe1ff */
[----:B------:R-:W0:Y:S01]  /*00e0*/  LDC.64 R156, c[0x0][0x220] ;  /* 0x00008800ff9c7b82 */ /* 0x000e220000000a00 */
[----:B------:R-:W-:Y:S01]  /*00f0*/  LOP3.LUT R5, R3, 0x20, RZ, 0xfc, !PT ;  /* 0x0000002003057812 */ /* 0x000fe200078efcff */
[----:B------:R-:W-:Y:S01]  /*0100*/  IMAD R2, R2, UR5, R3 ;  /* 0x0000000502027c24 */ /* 0x000fe2000f8e0203 */
[----:B------:R-:W-:Y:S01]  /*0110*/  ISETP.GT.AND P0, PT, R14, RZ, PT ;  /* 0x000000ff0e00720c */ /* 0x000fe20003f04270 */
[----:B------:R-:W-:-:S03]  /*0120*/  ULDC.64 UR4, c[0x0][0x208] ;  /* 0x0000820000047ab9 */ /* 0x000fc60000000a00 */
[----:B--2---:R-:W-:Y:S01]  /*0130*/  SEL R6, R0, RZ, P0 ;  /* 0x000000ff00067207 */ /* 0x004fe20000000000 */
[----:B---3--:R-:W-:-:S03]  /*0140*/  IMAD.WIDE R142, R2, 0x8, R142 ;  /* 0x00000008028e7825 */ /* 0x008fc600078e028e */
[-C--:B------:R-:W-:Y:S02]  /*0150*/  ISETP.GE.AND P1, PT, R3, R6.reuse, PT ;  /* 0x000000060300720c */ /* 0x080fe40003f26270 */
[----:B------:R-:W-:Y:S02]  /*0160*/  ISETP.GE.AND P6, PT, R5, R6, PT ;  /* 0x000000060500720c */ /* 0x000fe40003fc6270 */
[----:B------:R-:W-:-:S04]  /*0170*/  LOP3.LUT R5, R3, 0x40, RZ, 0xfc, !PT ;  /* 0x0000004003057812 */ /* 0x000fc800078efcff */
[----:B------:R-:W-:-:S05]  /*0180*/  ISETP.GE.AND P5, PT, R5, R6, PT ;  /* 0x000000060500720c */ /* 0x000fca0003fa6270 */
[----:B------:R-:W2:Y:S01]  /*0190*/  @!P1 LDG.E.64 R116, desc[UR4][R142.64] ;  /* 0x000000048e749981 */ /* 0x000ea2000c1e1b00 */
[----:B------:R-:W-:-:S03]  /*01a0*/  LOP3.LUT R5, R3, 0x60, RZ, 0xfc, !PT ;  /* 0x0000006003057812 */ /* 0x000fc600078efcff */
[----:B------:R-:W3:Y:S01]  /*01b0*/  @!P6 LDG.E.64 R114, desc[UR4][R142.64+0x100] ;  /* 0x000100048e72e981 */ /* 0x000ee2000c1e1b00 */
[-C--:B------:R-:W-:Y:S02]  /*01c0*/  ISETP.GE.AND P2, PT, R5, R6.reuse, PT ;  /* 0x000000060500720c */ /* 0x080fe40003f46270 */
[----:B------:R-:W-:Y:S01]  /*01d0*/  LOP3.LUT R5, R3, 0x80, RZ, 0xfc, !PT ;  /* 0x0000008003057812 */ /* 0x000fe200078efcff */
[----:B------:R-:W4:Y:S01]  /*01e0*/  @!P5 LDG.E.64 R112, desc[UR4][R142.64+0x200] ;  /* 0x000200048e70d981 */ /* 0x000f22000c1e1b00 */
[----:B------:R-:W-:Y:S02]  /*01f0*/  CS2R R110, SRZ ;  /* 0x00000000006e7805 */ /* 0x000fe4000001ff00 */
[----:B------:R-:W-:Y:S02]  /*0200*/  ISETP.GE.AND P4, PT, R5, R6, PT ;  /* 0x000000060500720c */ /* 0x000fe40003f86270 */
[----:B------:R-:W-:Y:S02]  /*0210*/  LOP3.LUT R5, R3, 0xa0, RZ, 0xfc, !PT ;  /* 0x000000a003057812 */ /* 0x000fe400078efcff */
[----:B------:R-:W-:-:S03]  /*0220*/  CS2R R108, SRZ ;  /* 0x00000000006c7805 */ /* 0x000fc6000001ff00 */
[----:B------:R-:W4:Y:S01]  /*0230*/  @!P2 LDG.E.64 R110, desc[UR4][R142.64+0x300] ;  /* 0x000300048e6ea981 */ /* 0x000f22000c1e1b00 */
[-C--:B------:R-:W-:Y:S02]  /*0240*/  ISETP.GE.AND P3, PT, R5, R6.reuse, PT ;  /* 0x000000060500720c */ /* 0x080fe40003f66270 */
[----:B------:R-:W-:Y:S02]  /*0250*/  ISETP.GT.AND P0, PT, R14, RZ, PT ;  /* 0x000000ff0e00720c */ /* 0x000fe40003f04270 */
[----:B------:R-:W-:Y:S01]  /*0260*/  LOP3.LUT R5, R3, 0xc0, RZ, 0xfc, !PT ;  /* 0x000000c003057812 */ /* 0x000fe200078efcff */
[----:B------:R-:W4:Y:S01]  /*0270*/  @!P4 LDG.E.64 R108, desc[UR4][R142.64+0x400] ;  /* 0x000400048e6cc981 */ /* 0x000f22000c1e1b00 */
[----:B------:R-:W-:Y:S02]  /*0280*/  SEL R139, R0, RZ, P0 ;  /* 0x000000ff008b7207 */ /* 0x000fe40000000000 */
[----:B------:R-:W-:Y:S02]  /*0290*/  CS2R R106, SRZ ;  /* 0x00000000006a7805 */ /* 0x000fe4000001ff00 */
[----:B------:R-:W-:-:S02]  /*02a0*/  ISETP.GE.AND P0, PT, R5, R6, PT ;  /* 0x000000060500720c */ /* 0x000fc40003f06270 */
[----:B------:R-:W-:Y:S01]  /*02b0*/  CS2R R104, SRZ ;  /* 0x0000000000687805 */ /* 0x000fe2000001ff00 */
[----:B0-----:R-:W-:Y:S01]  /*02c0*/  IMAD.WIDE R156, R2, 0x8, R156 ;  /* 0x00000008029c7825 */ /* 0x001fe200078e029c */
[----:B------:R-:W-:Y:S01]  /*02d0*/  LOP3.LUT R5, R3, 0xe0, RZ, 0xfc, !PT ;  /* 0x000000e003057812 */ /* 0x000fe200078efcff */
[----:B------:R-:W4:Y:S01]  /*02e0*/  @!P3 LDG.E.64 R106, desc[UR4][R142.64+0x500] ;  /* 0x000500048e6ab981 */ /* 0x000f22000c1e1b00 */
[----:B------:R-:W-:Y:S02]  /*02f0*/  CS2R R102, SRZ ;  /* 0x0000000000667805 */ /* 0x000fe4000001ff00 */
[----:B------:R-:W-:Y:S01]  /*0300*/  CS2R R100, SRZ ;  /* 0x0000000000647805 */ /* 0x000fe2000001ff00 */
[----:B------:R-:W5:Y:S01]  /*0310*/  @!P1 LDG.E.64 R104, desc[UR4][R156.64] ;  /* 0x000000049c689981 */ /* 0x000f62000c1e1b00 */
[----:B------:R-:W-:Y:S02]  /*0320*/  ISETP.GE.AND P1, PT, R5, R6, PT ;  /* 0x000000060500720c */ /* 0x000fe40003f26270 */
[----:B------:R-:W-:Y:S01]  /*0330*/  LOP3.LUT R5, R3, 0x100, RZ, 0xfc, !PT ;  /* 0x0000010003057812 */ /* 0x000fe200078efcff */
[----:B------:R-:W4:Y:S01]  /*0340*/  @!P0 LDG.E.64 R102, desc[UR4][R142.64+0x600] ;  /* 0x000600048e668981 */ /* 0x000f22000c1e1b00 */
[----:B------:R-:W-:-:S02]  /*0350*/  CS2R R98, SRZ ;  /* 0x0000000000627805 */ /* 0x000fc4000001ff00 */
[----:B------:R-:W-:Y:S01]  /*0360*/  CS2R R96, SRZ ;  /* 0x0000000000607805 */ /* 0x000fe2000001ff00 */
[----:B------:R-:W5:Y:S01]  /*0370*/  @!P6 LDG.E.64 R100, desc[UR4][R156.64+0x100] ;  /* 0x000100049c64e981 */ /* 0x000f62000c1e1b00 */
[----:B------:R-:W-:Y:S02]  /*0380*/  ISETP.GE.AND P6, PT, R5, R6, PT ;  /* 0x000000060500720c */ /* 0x000fe40003fc6270 */
[----:B------:R-:W-:Y:S02]  /*0390*/  LOP3.LUT R5, R3, 0x120, RZ, 0xfc, !PT ;  /* 0x0000012003057812 */ /* 0x000fe400078efcff */
[----:B------:R-:W5:Y:S01]  /*03a0*/  @!P5 LDG.E.64 R96, desc[UR4][R156.64+0x200] ;  /* 0x000200049c60d981 */ /* 0x000f62000c1e1b00 */
[----:B------:R-:W-:-:S03]  /*03b0*/  CS2R R94, SRZ ;  /* 0x00000000005e7805 */ /* 0x000fc6000001ff00 */
[----:B------:R-:W4:Y:S01]  /*03c0*/  @!P1 LDG.E.64 R98, desc[UR4][R142.64+0x700] ;  /* 0x000700048e629981 */ /* 0x000f22000c1e1b00 */
[----:B------:R-:W-:Y:S02]  /*03d0*/  ISETP.GE.AND P5, PT, R5, R6, PT ;  /* 0x000000060500720c */ /* 0x000fe40003fa6270 */
[----:B------:R-:W-:Y:S02]  /*03e0*/  CS2R R92, SRZ ;  /* 0x00000000005c7805 */ /* 0x000fe4000001ff00 */
[----:B------:R-:W-:Y:S02]  /*03f0*/  LOP3.LUT R5, R3, 0x140, RZ, 0xfc, !PT ;  /* 0x0000014003057812 */ /* 0x000fe400078efcff */
[----:B------:R-:W-:Y:S01]  /*0400*/  CS2R R90, SRZ ;  /* 0x00000000005a7805 */ /* 0x000fe2000001ff00 */
[----:B------:R-:W4:Y:S01]  /*0410*/  @!P6 LDG.E.64 R94, desc[UR4][R142.64+0x800] ;  /* 0x000800048e5ee981 */ /* 0x000f22000c1e1b00 */
[----:B------:R-:W-:-:S03]  /*0420*/  CS2R R88, SRZ ;  /* 0x0000000000587805 */ /* 0x000fc6000001ff00 */
[----:B------:R-:W5:Y:S01]  /*0430*/  @!P2 LDG.E.64 R92, desc[UR4][R156.64+0x300] ;  /* 0x000300049c5ca981 */ /* 0x000f62000c1e1b00 */
[-C--:B------:R-:W-:Y:S02]  /*0440*/  ISETP.GE.AND P2, PT, R5, R6.reuse, PT ;  /* 0x000000060500720c */ /* 0x080fe40003f46270 */
[----:B------:R-:W-:Y:S01]  /*0450*/  LOP3.LUT R5, R3, 0x160, RZ, 0xfc, !PT ;  /* 0x0000016003057812 */ /* 0x000fe200078efcff */
[----:B------:R-:W4:Y:S01]  /*0460*/  @!P5 LDG.E.64 R90, desc[UR4][R142.64+0x900] ;  /* 0x000900048e5ad981 */ /* 0x000f22000c1e1b00 */
[----:B------:R-:W-:Y:S02]  /*0470*/  CS2R R86, SRZ ;  /* 0x0000000000567805 */ /* 0x000fe4000001ff00 */
[----:B------:R-:W-:Y:S01]  /*0480*/  CS2R R84, SRZ ;  /* 0x0000000000547805 */ /* 0x000fe2000001ff00 */
[----:B------:R-:W5:Y:S01]  /*0490*/  @!P4 LDG.E.64 R88, desc[UR4][R156.64+0x400] ;  /* 0x000400049c58c981 */ /* 0x000f62000c1e1b00 */
[----:B------:R-:W-:Y:S02]  /*04a0*/  ISETP.GE.AND P4, PT, R5, R6, PT ;  /* 0x000000060500720c */ /* 0x000fe40003f86270 */
[----:B------:R-:W-:-:S02]  /*04b0*/  LOP3.LUT R5, R3, 0x180, RZ, 0xfc, !PT ;  /* 0x0000018003057812 */ /* 0x000fc400078efcff */
        /* <DEDUP_REMOVED lines=18> */
[----:B------:R-:W-:Y:S01]  /*05e0*/  CS2R R70, SRZ ;  /* 0x0000000000467805 */ /* 0x000fe2000001ff00 */
[----:B------:R-:W5:Y:S04]  /*05f0*/  @!P6 LDG.E.64 R72, desc[UR4][R156.64+0x800] ;  /* 0x000800049c48e981 */ /* 0x000f68000c1e1b00 */
[----:B------:R-:W4:Y:S01]  /*0600*/  @!P0 LDG.E.64 R74, desc[UR4][R142.64+0xd00] ;  /* 0x000d00048e4a8981 */ /* 0x000f22000c1e1b00 */
[----:B------:R-:W-:Y:S02]  /*0610*/  ISETP.GE.AND P6, PT, R7, R6, PT ;  /* 0x000000060700720c */ /* 0x000fe40003fc6270 */
[----:B------:R-:W-:Y:S02]  /*0620*/  CS2R R68, SRZ ;  /* 0x0000000000447805 */ /* 0x000fe4000001ff00 */
[----:B------:R-:W-:Y:S01]  /*0630*/  LOP3.LUT R9, R3, 0x200, RZ, 0xfc, !PT ;  /* 0x0000020003097812 */ /* 0x000fe200078efcff */
[----:B------:R-:W4:Y:S01]  /*0640*/  @!P1 LDG.E.64 R70, desc[UR4][R142.64+0xe00] ;  /* 0x000e00048e469981 */ /* 0x000f22000c1e1b00 */
[----:B------:R-:W-:-:S02]  /*0650*/  CS2R R66, SRZ ;  /* 0x0000000000427805 */ /* 0x000fc4000001ff00 */
[----:B------:R-:W-:Y:S01]  /*0660*/  CS2R R64, SRZ ;  /* 0x0000000000407805 */ /* 0x000fe2000001ff00 */
[----:B------:R-:W5:Y:S01]  /*0670*/  @!P5 LDG.E.64 R68, desc[UR4][R156.64+0x900] ;  /* 0x000900049c44d981 */ /* 0x000f62000c1e1b00 */
[----:B------:R-:W-:Y:S02]  /*0680*/  ISETP.GE.AND P5, PT, R9, R6, PT ;  /* 0x000000060900720c */ /* 0x000fe40003fa6270 */
[----:B------:R-:W-:Y:S02]  /*0690*/  LOP3.LUT R11, R3, 0x220, RZ, 0xfc, !PT ;  /* 0x00000220030b7812 */ /* 0x000fe400078efcff */
[----:B------:R-:W-:Y:S01]  /*06a0*/  CS2R R62, SRZ ;  /* 0x00000000003e7805 */ /* 0x000fe2000001ff00 */
[----:B------:R-:W4:Y:S01]  /*06b0*/  @!P6 LDG.E.64 R66, desc[UR4][R142.64+0xf00] ;  /* 0x000f00048e42e981 */ /* 0x000f22000c1e1b00 */
[----:B------:R-:W-:-:S03]  /*06c0*/  CS2R R60, SRZ ;  /* 0x00000000003c7805 */ /* 0x000fc6000001ff00 */
        /* <DEDUP_REMOVED lines=56> */
[----:B------:R-:W-:Y:S01]  /*0a50*/  LOP3.LUT R4, R3, 0x360, RZ, 0xfc, !PT ;  /* 0x0000036003047812 */ /* 0x000fe200078efcff */
        /* <DEDUP_REMOVED lines=11> */
[C---:B------:R-:W-:Y:S01]  /*0b10*/  LOP3.LUT R8, R3.reuse, 0x3a0, RZ, 0xfc, !PT ;  /* 0x000003a003087812 */ /* 0x040fe200078efcff */
[----:B------:R-:W4:Y:S01]  /*0b20*/  @!P6 LDG.E.64 R126, desc[UR4][R142.64+0x1b00] ;  /* 0x001b00048e7ee981 */ /* 0x000f22000c1e1b00 */
[----:B------:R-:W-:Y:S02]  /*0b30*/  CS2R R130, SRZ ;  /* 0x0000000000827805 */ /* 0x000fe4000001ff00 */
[----:B------:R-:W-:Y:S01]  /*0b40*/  CS2R R132, SRZ ;  /* 0x0000000000847805 */ /* 0x000fe2000001ff00 */
[----:B------:R-:W5:Y:S01]  /*0b50*/  @!P2 LDG.E.64 R128, desc[UR4][R156.64+0x1900] ;  /* 0x001900049c80a981 */ /* 0x000f62000c1e1b00 */
[----:B------:R-:W-:Y:S02]  /*0b60*/  ISETP.GE.AND P2, PT, R8, R139, PT ;  /* 0x0000008b0800720c */ /* 0x000fe40003f46270 */
[----:B------:R-:W-:-:S02]  /*0b70*/  LOP3.LUT R10, R3, 0x3c0, RZ, 0xfc, !PT ;  /* 0x000003c0030a7812 */ /* 0x000fc400078efcff */
[----:B------:R-:W-:Y:S01]  /*0b80*/  CS2R R134, SRZ ;  /* 0x0000000000867805 */ /* 0x000fe2000001ff00 */
[----:B------:R-:W5:Y:S01]  /*0b90*/  @!P1 LDG.E.64 R132, desc[UR4][R156.64+0x1a00] ;  /* 0x001a00049c849981 */ /* 0x000f62000c1e1b00 */
[----:B------:R-:W-:-:S03]  /*0ba0*/  CS2R R136, SRZ ;  /* 0x0000000000887805 */ /* 0x000fc6000001ff00 */
[----:B------:R-:W4:Y:S01]  /*0bb0*/  @!P5 LDG.E.64 R130, desc[UR4][R142.64+0x1c00] ;  /* 0x001c00048e82d981 */ /* 0x000f22000c1e1b00 */
[-C--:B------:R-:W-:Y:S02]  /*0bc0*/  ISETP.GE.AND P1, PT, R10, R139.reuse, PT ;  /* 0x0000008b0a00720c */ /* 0x080fe40003f26270 */
[----:B------:R-:W-:Y:S01]  /*0bd0*/  LOP3.LUT R12, R3, 0x3e0, RZ, 0xfc, !PT ;  /* 0x000003e0030c7812 */ /* 0x000fe200078efcff */
[----:B------:R-:W5:Y:S03]  /*0be0*/  @!P6 LDG.E.64 R136, desc[UR4][R156.64+0x1b00] ;  /* 0x001b00049c88e981 */ /* 0x000f66000c1e1b00 */
[----:B------:R-:W-:Y:S01]  /*0bf0*/  ISETP.GE.AND P6, PT, R12, R139, PT ;  /* 0x0000008b0c00720c */ /* 0x000fe20003fc6270 */
[----:B------:R-:W4:Y:S01]  /*0c00*/  @!P2 LDG.E.64 R134, desc[UR4][R142.64+0x1d00] ;  /* 0x001d00048e86a981 */ /* 0x000f22000c1e1b00 */
[----:B------:R-:W-:Y:S02]  /*0c10*/  CS2R R138, SRZ ;  /* 0x00000000008a7805 */ /* 0x000fe4000001ff00 */
[----:B------:R-:W-:-:S04]  /*0c20*/  CS2R R140, SRZ ;  /* 0x00000000008c7805 */ /* 0x000fc8000001ff00 */
[----:B------:R-:W4:Y:S05]  /*0c30*/  @!P1 LDG.E.64 R138, desc[UR4][R142.64+0x1e00] ;  /* 0x001e00048e8a9981 */ /* 0x000f2a000c1e1b00 */
[----:B------:R-:W4:Y:S01]  /*0c40*/  @!P6 LDG.E.64 R140, desc[UR4][R142.64+0x1f00] ;  /* 0x001f00048e8ce981 */ /* 0x000f22000c1e1b00 */
[----:B--2---:R-:W-:-:S08]  /*0c50*/  DADD R144, RZ, R116 ;  /* 0x00000000ff907229 */ /* 0x004fd00000000074 */
[----:B---3--:R-:W-:-:S08]  /*0c60*/  DADD R144, R144, R114 ;  /* 0x0000000090907229 */ /* 0x008fd00000000072 */
[----:B----4-:R-:W-:-:S08]  /*0c70*/  DADD R144, R144, R112 ;  /* 0x0000000090907229 */ /* 0x010fd00000000070 */
[----:B------:R-:W-:-:S08]  /*0c80*/  DADD R144, R144, R110 ;  /* 0x0000000090907229 */ /* 0x000fd0000000006e */
        /* <DEDUP_REMOVED lines=27> */
[----:B------:R-:W-:-:S07]  /*0e40*/  DADD R158, R158, R140 ;  /* 0x000000009e9e7229 */ /* 0x000fce000000008c */
[----:B------:R-:W-:Y:S04]  /*0e50*/  SHFL.BFLY PT, R161, R159, 0x10, 0x1f ;  /* 0x0e001f009fa17f89 */ /* 0x000fe800000e0000 */
[----:B------:R-:W0:Y:S02]  /*0e60*/  SHFL.BFLY PT, R160, R158, 0x10, 0x1f ;  /* 0x0e001f009ea07f89 */ /* 0x000e2400000e0000 */
[----:B0-----:R-:W-:-:S07]  /*0e70*/  DADD R158, R158, R160 ;  /* 0x000000009e9e7229 */ /* 0x001fce00000000a0 */
[----:B------:R-:W-:Y:S04]  /*0e80*/  SHFL.BFLY PT, R161, R159, 0x8, 0x1f ;  /* 0x0d001f009fa17f89 */ /* 0x000fe800000e0000 */
[----:B------:R-:W0:Y:S02]  /*0e90*/  SHFL.BFLY PT, R160, R158, 0x8, 0x1f ;  /* 0x0d001f009ea07f89 */ /* 0x000e2400000e0000 */
[----:B0-----:R-:W-:-:S07]  /*0ea0*/  DADD R160, R158, R160 ;  /* 0x000000009ea07229 */ /* 0x001fce00000000a0 */
[----:B------:R-:W-:Y:S04]  /*0eb0*/  SHFL.BFLY PT, R165, R161, 0x4, 0x1f ;  /* 0x0c801f00a1a57f89 */ /* 0x000fe800000e0000 */
[----:B------:R-:W0:Y:S01]  /*0ec0*/  SHFL.BFLY PT, R164, R160, 0x4, 0x1f ;  /* 0x0c801f00a0a47f89 */ /* 0x000e2200000e0000 */
[----:B------:R-:W-:Y:S02]  /*0ed0*/  CS2R R152, SRZ ;  /* 0x0000000000987805 */ /* 0x000fe4000001ff00 */
[----:B------:R-:W-:Y:S02]  /*0ee0*/  CS2R R142, SRZ ;  /* 0x00000000008e7805 */ /* 0x000fe4000001ff00 */
[----:B------:R-:W-:Y:S02]  /*0ef0*/  CS2R R144, SRZ ;  /* 0x0000000000907805 */ /* 0x000fe4000001ff00 */
[----:B------:R-:W-:-:S02]  /*0f00*/  CS2R R146, SRZ ;  /* 0x0000000000927805 */ /* 0x000fc4000001ff00 */
[----:B------:R-:W-:Y:S02]  /*0f10*/  CS2R R148, SRZ ;  /* 0x0000000000947805 */ /* 0x000fe4000001ff00 */
[----:B------:R-:W-:Y:S02]  /*0f20*/  CS2R R150, SRZ ;  /* 0x0000000000967805 */ /* 0x000fe4000001ff00 */
[----:B------:R-:W-:Y:S01]  /*0f30*/  CS2R R154, SRZ ;  /* 0x00000000009a7805 */ /* 0x000fe2000001ff00 */
[----:B------:R-:W5:Y:S01]  /*0f40*/  @!P0 LDG.E.64 R152, desc[UR4][R156.64+0xd00] ;  /* 0x000d00049c988981 */ /* 0x000f62000c1e1b00 */
[----:B0-----:R-:W-:-:S03]  /*0f50*/  DADD R164, R160, R164 ;  /* 0x00000000a0a47229 */ /* 0x001fc600000000a4 */
[----:B------:R-:W5:Y:S04]  /*0f60*/  @!P5 LDG.E.64 R142, desc[UR4][R156.64+0x1c00] ;  /* 0x001c00049c8ed981 */ /* 0x000f68000c1e1b00 */
[----:B------:R-:W5:Y:S04]  /*0f70*/  @!P4 LDG.E.64 R144, desc[UR4][R156.64+0xb00] ;  /* 0x000b00049c90c981 */ /* 0x000f68000c1e1b00 */
[----:B------:R-:W-:Y:S04]  /*0f80*/  SHFL.BFLY PT, R159, R165, 0x2, 0x1f ;  /* 0x0c401f00a59f7f89 */ /* 0x000fe800000e0000 */
[----:B------:R-:W0:Y:S01]  /*0f90*/  SHFL.BFLY PT, R158, R164, 0x2, 0x1f ;  /* 0x0c401f00a49e7f89 */ /* 0x000e2200000e0000 */
[----:B------:R-:W-:-:S03]  /*0fa0*/  ISETP.GE.AND P0, PT, R14, 0x1, PT ;  /* 0x000000010e00780c */ /* 0x000fc60003f06270 */
[----:B------:R-:W5:Y:S04]  /*0fb0*/  @!P3 LDG.E.64 R146, desc[UR4][R156.64+0xc00] ;  /* 0x000c00049c92b981 */ /* 0x000f68000c1e1b00 */
[----:B------:R-:W5:Y:S04]  /*0fc0*/  @!P2 LDG.E.64 R148, desc[UR4][R156.64+0x1d00] ;  /* 0x001d00049c94a981 */ /* 0x000f68000c1e1b00 */
[----:B------:R-:W5:Y:S04]  /*0fd0*/  @!P1 LDG.E.64 R150, desc[UR4][R156.64+0x1e00] ;  /* 0x001e00049c969981 */ /* 0x000f68000c1e1b00 */
[----:B------:R0:W5:Y:S02]  /*0fe0*/  @!P6 LDG.E.64 R154, desc[UR4][R156.64+0x1f00] ;  /* 0x001f00049c9ae981 */ /* 0x000164000c1e1b00 */
[----:B0-----:R-:W-:-:S07]  /*0ff0*/  DADD R156, R164, R158 ;  /* 0x00000000a49c7229 */ /* 0x001fce000000009e */
[----:B------:R0:W1:Y:S04]  /*1000*/  SHFL.BFLY PT, R159, R157, 0x1, 0x1f ;  /* 0x0c201f009d9f7f89 */ /* 0x00006800000e0000 */
[----:B------:R0:W2:Y:S01]  /*1010*/  SHFL.BFLY PT, R158, R156, 0x1, 0x1f ;  /* 0x0c201f009c9e7f89 */ /* 0x0000a200000e0000 */
[----:B------:R-:W-:Y:S05]  /*1020*/  @!P0 EXIT ;  /* 0x000000000000894d */ /* 0x000fea0003800000 */
[----:B------:R-:W3:Y:S01]  /*1030*/  S2R R14, SR_TID.X ;  /* 0x00000000000e7919 */ /* 0x000ee20000002100 */
[----:B------:R-:W-:Y:S01]  /*1040*/  ISETP.GE.AND P4, PT, R3, R0, PT ;  /* 0x000000000300720c */ /* 0x000fe20003f86270 */
[----:B-12---:R-:W-:Y:S01]  /*1050*/  DADD R158, R156, R158 ;  /* 0x000000009c9e7229 */ /* 0x006fe2000000009e */
[----:B------:R-:W-:-:S11]  /*1060*/  ULDC.64 UR6, c[0x0][0x210] ;  /* 0x0000840000067ab9 */ /* 0x000fd60000000a00 */
[----:B-----5:R-:W-:Y:S01]  /*1070*/  @!P4 DFMA R104, -R158, R104, R116 ;  /* 0x000000689e68c22b */ /* 0x020fe20000000174 */
[----:B---3--:R-:W-:-:S04]  /*1080*/  LOP3.LUT R14, R14, 0x1f, RZ, 0xc0, !PT ;  /* 0x0000001f0e0e7812 */ /* 0x008fc800078ec0ff */
[C---:B------:R-:W-:Y:S02]  /*1090*/  LOP3.LUT R3, R14.reuse, 0x20, RZ, 0xfc, !PT ;  /* 0x000000200e037812 */ /* 0x040fe400078efcff */
[C---:B------:R-:W-:Y:S02]  /*10a0*/  LOP3.LUT R117, R14.reuse, 0x40, RZ, 0xfc, !PT ;  /* 0x000000400e757812 */ /* 0x040fe400078efcff */
[-C--:B------:R-:W-:Y:S02]  /*10b0*/  ISETP.GE.AND P3, PT, R3, R0.reuse, PT ;  /* 0x000000000300720c */ /* 0x080fe40003f66270 */
[----:B------:R-:W-:Y:S02]  /*10c0*/  SHF.R.S32.HI R3, RZ, 0x1f, R2 ;  /* 0x0000001fff037819 */ /* 0x000fe40000011402 */
[----:B------:R-:W-:Y:S02]  /*10d0*/  ISETP.GE.AND P2, PT, R117, R0, PT ;  /* 0x000000007500720c */ /* 0x000fe40003f46270 */
[----:B------:R-:W-:-:S07]  /*10e0*/  LOP3.LUT R117, R14, 0x80, RZ, 0xfc, !PT ;  /* 0x000000800e757812 */ /* 0x000fce00078efcff */
[----:B------:R-:W-:Y:S01]  /*10f0*/  @!P3 DFMA R100, -R158, R100, R114 ;  /* 0x000000649e64b22b */ /* 0x000fe20000000172 */
[----:B------:R-:W-:-:S03]  /*1100*/  LEA R114, P0, R2, UR6, 0x3 ;  /* 0x0000000602727c11 */ /* 0x000fc6000f8018ff */
[----:B------:R-:W-:Y:S01]  /*1110*/  @!P2 DFMA R96, -R158, R96, R112 ;  /* 0x000000609e60a22b */ /* 0x000fe20000000170 */
[----:B------:R-:W-:Y:S02]  /*1120*/  LEA.HI.X R115, R2, UR7, R3, 0x3, P0 ;  /* 0x0000000702737c11 */ /* 0x000fe400080f1c03 */
[C---:B------:R-:W-:Y:S02]  /*1130*/  LOP3.LUT R3, R14.reuse, 0x60, RZ, 0xfc, !PT ;  /* 0x000000600e037812 */ /* 0x040fe400078efcff */
[-C--:B------:R-:W-:Y:S01]  /*1140*/  ISETP.GE.AND P0, PT, R117, R0.reuse, PT ;  /* 0x000000007500720c */ /* 0x080fe20003f06270 */
[----:B------:R1:W-:Y:S01]  /*1150*/  @!P4 STG.E.64 desc[UR4][R114.64], R104 ;  /* 0x000000687200c986 */ /* 0x0003e2000c101b04 */
[----:B------:R-:W-:Y:S02]  /*1160*/  ISETP.GE.AND P1, PT, R3, R0, PT ;  /* 0x000000000300720c */ /* 0x000fe40003f26270 */
[C---:B------:R-:W-:Y:S01]  /*1170*/  LOP3.LUT R3, R14.reuse, 0xa0, RZ, 0xfc, !PT ;  /* 0x000000a00e037812 */ /* 0x040fe200078efcff */
[----:B------:R1:W-:Y:S01]  /*1180*/  @!P3 STG.E.64 desc[UR4][R114.64+0x100], R100 ;  /* 0x000100647200b986 */ /* 0x0003e2000c101b04 */
[----:B------:R-:W-:-:S02]  /*1190*/  LOP3.LUT R117, R14, 0xc0, RZ, 0xfc, !PT ;  /* 0x000000c00e757812 */ /* 0x000fc400078efcff */
[-C--:B------:R-:W-:Y:S01]  /*11a0*/  ISETP.GE.AND P6, PT, R3, R0.reuse, PT ;  /* 0x000000000300720c */ /* 0x080fe20003fc6270 */
[----:B------:R1:W-:Y:S01]  /*11b0*/  @!P2 STG.E.64 desc[UR4][R114.64+0x200], R96 ;  /* 0x000200607200a986 */ /* 0x0003e2000c101b04 */
[C---:B------:R-:W-:Y:S02]  /*11c0*/  LOP3.LUT R3, R14.reuse, 0xe0, RZ, 0xfc, !PT ;  /* 0x000000e00e037812 */ /* 0x040fe400078efcff */
[-C--:B------:R-:W-:Y:S01]  /*11d0*/  ISETP.GE.AND P5, PT, R117, R0.reuse, PT ;  /* 0x000000007500720c */ /* 0x080fe20003fa6270 */
[C---:B------:R-:W-:Y:S01]  /*11e0*/  @!P0 DFMA R88, -R158.reuse, R88, R108 ;  /* 0x000000589e58822b */ /* 0x040fe2000000016c */
[-C--:B------:R-:W-:Y:S01]  /*11f0*/  ISETP.GE.AND P4, PT, R3, R0.reuse, PT ;  /* 0x000000000300720c */ /* 0x080fe20003f86270 */
[----:B------:R-:W-:Y:S01]  /*1200*/  @!P1 DFMA R92, -R158, R92, R110 ;  /* 0x0000005c9e5c922b */ /* 0x000fe2000000016e */
[----:B------:R-:W-:Y:S02]  /*1210*/  LOP3.LUT R113, R14, 0x100, RZ, 0xfc, !PT ;  /* 0x000001000e717812 */ /* 0x000fe400078efcff */
[----:B------:R-:W-:-:S02]  /*1220*/  ISETP.GE.AND P2, PT, R5, R0, PT ;  /* 0x000000000500720c */ /* 0x000fc40003f46270 */
[-C--:B------:R-:W-:Y:S01]  /*1230*/  ISETP.GE.AND P3, PT, R113, R0.reuse, PT ;  /* 0x000000007100720c */ /* 0x080fe20003f66270 */
[C---:B------:R-:W-:Y:S01]  /*1240*/  @!P6 DFMA R84, -R158.reuse, R84, R106 ;  /* 0x000000549e54e22b */ /* 0x040fe2000000016a */
[----:B------:R1:W-:Y:S01]  /*1250*/  @!P1 STG.E.64 desc[UR4][R114.64+0x300], R92 ;  /* 0x0003005c72009986 */ /* 0x0003e2000c101b04 */
[-C--:B------:R-:W-:Y:S02]  /*1260*/  ISETP.GE.AND P1, PT, R7, R0.reuse, PT ;  /* 0x000000000700720c */ /* 0x080fe40003f26270 */
[C---:B------:R-:W-:Y:S01]  /*1270*/  @!P5 DFMA R80, -R158.reuse, R80, R102 ;  /* 0x000000509e50d22b */ /* 0x040fe20000000166 */
[----:B------:R1:W-:Y:S01]  /*1280*/  @!P0 STG.E.64 desc[UR4][R114.64+0x400], R88 ;  /* 0x0004005872008986 */ /* 0x0003e2000c101b04 */
[C---:B------:R-:W-:Y:S01]  /*1290*/  @!P4 DFMA R76, -R158.reuse, R76, R98 ;  /* 0x0000004c9e4cc22b */ /* 0x040fe20000000162 */
[-C--:B------:R-:W-:Y:S02]  /*12a0*/  ISETP.GE.AND P0, PT, R9, R0.reuse, PT ;  /* 0x000000000900720c */ /* 0x080fe40003f06270 */
[----:B------:R1:W-:Y:S01]  /*12b0*/  @!P6 STG.E.64 desc[UR4][R114.64+0x500], R84 ;  /* 0x000500547200e986 */ /* 0x0003e2000c101b04 */
[-C--:B------:R-:W-:Y:S01]  /*12c0*/  ISETP.GE.AND P6, PT, R11, R0.reuse, PT ;  /* 0x000000000b00720c */ /* 0x080fe20003fc6270 */
[C---:B------:R-:W-:Y:S01]  /*12d0*/  @!P2 DFMA R60, -R158.reuse, R60, R70 ;  /* 0x0000003c9e3ca22b */ /* 0x040fe20000000146 */
[C---:B------:R-:W-:Y:S01]  /*12e0*/  LOP3.LUT R3, R14.reuse, 0x120, RZ, 0xfc, !PT ;  /* 0x000001200e037812 */ /* 0x040fe200078efcff */
[C---:B------:R-:W-:Y:S01]  /*12f0*/  @!P3 DFMA R72, -R158.reuse, R72, R94 ;  /* 0x000000489e48b22b */ /* 0x040fe2000000015e */
[----:B------:R1:W-:Y:S01]  /*1300*/  @!P5 STG.E.64 desc[UR4][R114.64+0x600], R80 ;  /* 0x000600507200d986 */ /* 0x0003e2000c101b04 */
[-C--:B------:R-:W-:Y:S01]  /*1310*/  ISETP.GE.AND P5, PT, R13, R0.reuse, PT ;  /* 0x000000000d00720c */ /* 0x080fe20003fa6270 */
[C---:B------:R-:W-:Y:S01]  /*1320*/  @!P1 DFMA R56, -R158.reuse, R56, R66 ;  /* 0x000000389e38922b */ /* 0x040fe20000000142 */
[----:B------:R-:W-:Y:S01]  /*1330*/  LOP3.LUT R5, R14, 0x140, RZ, 0xfc, !PT ;  /* 0x000001400e057812 */ /* 0x000fe200078efcff */
[----:B------:R1:W-:Y:S01]  /*1340*/  @!P4 STG.E.64 desc[UR4][R114.64+0x700], R76 ;  /* 0x0007004c7200c986 */ /* 0x0003e2000c101b04 */
[----:B------:R-:W-:Y:S01]  /*1350*/  ISETP.GE.AND P4, PT, R15, R0, PT ;  /* 0x000000000f00720c */ /* 0x000fe20003f86270 */
[----:B------:R-:W-:-:S02]  /*1360*/  @!P0 DFMA R52, -R158, R52, R62 ;  /* 0x000000349e34822b */ /* 0x000fc4000000013e */
[----:B------:R1:W-:Y:S01]  /*1370*/  @!P3 STG.E.64 desc[UR4][R114.64+0x800], R72 ;  /* 0x000800487200b986 */ /* 0x0003e2000c101b04 */
[-C--:B------:R-:W-:Y:S01]  /*1380*/  ISETP.GE.AND P3, PT, R17, R0.reuse, PT ;  /* 0x000000001100720c */ /* 0x080fe20003f66270 */
[C---:B------:R-:W-:Y:S02]  /*1390*/  @!P6 DFMA R48, -R158.reuse, R48, R58 ;  /* 0x000000309e30e22b */ /* 0x040fe4000000013a */
[----:B------:R1:W-:Y:S01]  /*13a0*/  @!P2 STG.E.64 desc[UR4][R114.64+0xe00], R60 ;  /* 0x000e003c7200a986 */ /* 0x0003e2000c101b04 */
[-C--:B------:R-:W-:Y:S01]  /*13b0*/  ISETP.GE.AND P2, PT, R19, R0.reuse, PT ;  /* 0x000000001300720c */ /* 0x080fe20003f46270 */
[C---:B------:R-:W-:Y:S02]  /*13c0*/  @!P5 DFMA R44, -R158.reuse, R44, R54 ;  /* 0x0000002c9e2cd22b */ /* 0x040fe40000000136 */
        /* <DEDUP_REMOVED lines=26> */
[C---:B------:R-:W-:Y:S01]  /*1570*/  @!P3 DFMA R136, -R158.reuse, R136, R126 ;  /* 0x000000889e88b22b */ /* 0x040fe2000000017e */
[C---:B------:R-:W-:Y:S01]  /*1580*/  LOP3.LUT R3, R14.reuse, 0x160, RZ, 0xfc, !PT ;  /* 0x000001600e037812 */ /* 0x040fe200078efcff */
[----:B------:R1:W-:Y:S01]  /*1590*/  @!P5 STG.E.64 desc[UR4][R114.64+0x1900], R128 ;  /* 0x001900807200d986 */ /* 0x0003e2000c101b04 */
[-C--:B------:R-:W-:Y:S01]  /*15a0*/  ISETP.GE.AND P5, PT, R5, R0.reuse, PT ;  /* 0x000000000500720c */ /* 0x080fe20003fa6270 */
[C---:B------:R-:W-:Y:S01]  /*15b0*/  @!P2 DFMA R142, -R158.reuse, R142, R130 ;  /* 0x0000008e9e8ea22b */ /* 0x040fe20000000182 */
[C---:B------:R-:W-:Y:S01]  /*15c0*/  LOP3.LUT R5, R14.reuse, 0x180, RZ, 0xfc, !PT ;  /* 0x000001800e057812 */ /* 0x040fe200078efcff */
        /* <DEDUP_REMOVED lines=16> */
[----:B------:R1:W-:Y:S02]  /*16d0*/  @!P6 STG.E.64 desc[UR4][R114.64+0x900], R68 ;  /* 0x000900447200e986 */ /* 0x0003e4000c101b04 */
[C---:B------:R-:W-:Y:S02]  /*16e0*/  @!P3 DFMA R146, -R158.reuse, R146, R78 ;  /* 0x000000929e92b22b */ /* 0x040fe4000000014e */
[----:B------:R1:W-:Y:S02]  /*16f0*/  @!P5 STG.E.64 desc[UR4][R114.64+0xa00], R64 ;  /* 0x000a00407200d986 */ /* 0x0003e4000c101b04 */
[----:B------:R-:W-:Y:S02]  /*1700*/  @!P2 DFMA R152, -R158, R152, R74 ;  /* 0x000000989e98a22b */ /* 0x000fe4000000014a */
[----:B------:R1:W-:Y:S04]  /*1710*/  @!P0 STG.E.64 desc[UR4][R114.64+0x1e00], R150 ;  /* 0x001e009672008986 */ /* 0x0003e8000c101b04 */
[----:B------:R1:W-:Y:S04]  /*1720*/  @!P4 STG.E.64 desc[UR4][R114.64+0xb00], R144 ;  /* 0x000b00907200c986 */ /* 0x0003e8000c101b04 */
[----:B------:R1:W-:Y:S04]  /*1730*/  @!P3 STG.E.64 desc[UR4][R114.64+0xc00], R146 ;  /* 0x000c00927200b986 */ /* 0x0003e8000c101b04 */
[----:B------:R1:W-:Y:S01]  /*1740*/  @!P2 STG.E.64 desc[UR4][R114.64+0xd00], R152 ;  /* 0x000d00987200a986 */ /* 0x0003e2000c101b04 */
[----:B------:R-:W-:Y:S05]  /*1750*/  @P1 EXIT ;  /* 0x000000000000194d */ /* 0x000fea0003800000 */
[----:B------:R-:W-:-:S07]  /*1760*/  DFMA R154, -R158, R154, R140 ;  /* 0x0000009a9e9a722b */ /* 0x000fce000000018c */
[----:B------:R-:W-:Y:S01]  /*1770*/  STG.E.64 desc[UR4][R114.64+0x1f00], R154 ;  /* 0x001f009a72007986 */ /* 0x000fe2000c101b04 */
[----:B------:R-:W-:Y:S05]  /*1780*/  EXIT ;  /* 0x000000000000794d */ /* 0x000fea0003800000 */
.L_x_4321:
        /* <DEDUP_REMOVED lines=15> */
.L_x_11795:


//--------------------- .text._ZN43_GLOBAL__N__9ae7fba5_10_SoftMax_cu_9f978f6321softmax_warp_backwardIdddLi9ELb0ELb0EEEvPT0_PKT_S5_iiiPKb --------------------------
	.section	.text._ZN43_GLOBAL__N__9ae7fba5_10_SoftMax_cu_9f978f6321softmax_warp_backwardIdddLi9ELb0ELb0EEEvPT0_PKT_S5_iiiPKb,"ax",@progbits
	.align	128
.text._ZN43_GLOBAL__N__9ae7fba5_10_SoftMax_cu_9f978f6321softmax_warp_backwardIdddLi9ELb0ELb0EEEvPT0_PKT_S5_iiiPKb:
        .type           _ZN43_GLOBAL__N__9ae7fba5_10_SoftMax_cu_9f978f6321softmax_warp_backwardIdddLi9ELb0ELb0EEEvPT0_PKT_S5_iiiPKb,@function
        .size           _ZN43_GLOBAL__N__9ae7fba5_10_SoftMax_cu_9f978f6321softmax_warp_backwardIdddLi9ELb0ELb0EEEvPT0_PKT_S5_iiiPKb,(.L_x_11796 - _ZN43_GLOBAL__N__9ae7fba5_10_SoftMax_cu_9f978f6321softmax_warp_backwardIdddLi9ELb0ELb0EEEvPT0_PKT_S5_iiiPKb)
        .other          _ZN43_GLOBAL__N__9ae7fba5_10_SoftMax_cu_9f978f6321softmax_warp_backwardIdddLi9ELb0ELb0EEEvPT0_PKT_S5_iiiPKb,@"STO_CUDA_ENTRY STV_DEFAULT"
_ZN43_GLOBAL__N__9ae7fba5_10_SoftMax_cu_9f978f6321softmax_warp_backwardIdddLi9ELb0ELb0EEEvPT0_PKT_S5_iiiPKb:
        /* <DEDUP_REMOVED lines=24> */
[----:B------:R-:W-:Y:S02]  /*0180*/  ISETP.GE.AND P5, PT, R7, R6, PT ;  /* 0x000000060700720c */ /* 0x000fe40003fa6270 */
[----:B------:R-:W-:-:S07]  /*0190*/  LOP3.LUT R7, R3, 0x60, RZ, 0xfc, !PT ;  /* 0x0000006003077812 */ /* 0x000fce00078efcff */
[----:B------:R-:W2:Y:S01]  /*01a0*/  @!P0 LDG.E.64 R22, desc[UR4][R78.64] ;  /* 0x000000044e168981 */ /* 0x000ea2000c1e1b00 */
[----:B------:R-:W-:-:S03]  /*01b0*/  ISETP.GE.AND P4, PT, R7, R6, PT ;  /* 0x000000060700720c */ /* 0x000fc60003f86270 */
[----:B------:R-:W3:Y:S01]  /*01c0*/  @!P6 LDG.E.64 R24, desc[UR4][R78.64+0x100] ;  /* 0x000100044e18e981 */ /* 0x000ee2000c1e1b00 */
[----:B------:R-:W-:Y:S02]  /*01d0*/  LOP3.LUT R7, R3, 0x80, RZ, 0xfc, !PT ;  /* 0x0000008003077812 */ /* 0x000fe400078efcff */
[----:B------:R-:W-:Y:S01]  /*01e0*/  CS2R R28, SRZ ;  /* 0x00000000001c7805 */ /* 0x000fe2000001ff00 */
[----:B------:R-:W4:Y:S01]  /*01f0*/  @!P5 LDG.E.64 R26, desc[UR4][R78.64+0x200] ;  /* 0x000200044e1ad981 */ /* 0x000f22000c1e1b00 */
[-C--:B------:R-:W-:Y:S02]  /*0200*/  ISETP.GE.AND P3, PT, R7, R6.reuse, PT ;  /* 0x000000060700720c */ /* 0x080fe40003f66270 */
[----:B------:R-:W-:Y:S02]  /*0210*/  LOP3.LUT R7, R3, 0xa0, RZ, 0xfc, !PT ;  /* 0x000000a003077812 */ /* 0x000fe400078efcff */
[----:B------:R-:W-:Y:S01]  /*0220*/  CS2R R30, SRZ ;  /* 0x00000000001e7805 */ /* 0x000fe2000001ff00 */
[----:B------:R-:W4:Y:S01]  /*0230*/  @!P4 LDG.E.64 R28, desc[UR4][R78.64+0x300] ;  /* 0x000300044e1cc981 */ /* 0x000f22000c1e1b00 */
[----:B------:R-:W-:-:S02]  /*0240*/  ISETP.GE.AND P2, PT, R7, R6, PT ;  /* 0x000000060700720c */ /* 0x000fc40003f46270 */
[----:B------:R-:W-:Y:S02]  /*0250*/  ISETP.GT.AND P1, PT, R4, RZ, PT ;  /* 0x000000ff0400720c */ /* 0x000fe40003f24270 */
[----:B------:R-:W-:Y:S02]  /*0260*/  LOP3.LUT R7, R3, 0xc0, RZ, 0xfc, !PT ;  /* 0x000000c003077812 */ /* 0x000fe400078efcff */
[----:B------:R-:W-:Y:S02]  /*0270*/  CS2R R32, SRZ ;  /* 0x0000000000207805 */ /* 0x000fe4000001ff00 */
[----:B------:R-:W-:Y:S01]  /*0280*/  SEL R8, R0, RZ, P1 ;  /* 0x000000ff00087207 */ /* 0x000fe20000800000 */
[----:B------:R-:W4:Y:S01]  /*0290*/  @!P3 LDG.E.64 R30, desc[UR4][R78.64+0x400] ;  /* 0x000400044e1eb981 */ /* 0x000f22000c1e1b00 */
[----:B------:R-:W-:Y:S02]  /*02a0*/  ISETP.GE.AND P1, PT, R7, R6, PT ;  /* 0x000000060700720c */ /* 0x000fe40003f26270 */
[----:B------:R-:W-:Y:S01]  /*02b0*/  CS2R R34, SRZ ;  /* 0x0000000000227805 */ /* 0x000fe2000001ff00 */
[----:B0-----:R-:W-:Y:S01]  /*02c0*/  IMAD.WIDE R92, R2, 0x8, R92 ;  /* 0x00000008025c7825 */ /* 0x001fe200078e025c */
[----:B------:R-:W-:Y:S01]  /*02d0*/  LOP3.LUT R7, R3, 0xe0, RZ, 0xfc, !PT ;  /* 0x000000e003077812 */ /* 0x000fe200078efcff */
[----:B------:R-:W4:Y:S01]  /*02e0*/  @!P2 LDG.E.64 R32, desc[UR4][R78.64+0x500] ;  /* 0x000500044e20a981 */ /* 0x000f22000c1e1b00 */
[----:B------:R-:W-:-:S02]  /*02f0*/  CS2R R36, SRZ ;  /* 0x0000000000247805 */ /* 0x000fc4000001ff00 */
[----:B------:R-:W-:Y:S01]  /*0300*/  CS2R R38, SRZ ;  /* 0x0000000000267805 */ /* 0x000fe2000001ff00 */
[----:B------:R-:W5:Y:S01]  /*0310*/  @!P0 LDG.E.64 R34, desc[UR4][R92.64] ;  /* 0x000000045c228981 */ /* 0x000f62000c1e1b00 */
[-C--:B------:R-:W-:Y:S02]  /*0320*/  ISETP.GE.AND P0, PT, R7, R6.reuse, PT ;  /* 0x000000060700720c */ /* 0x080fe40003f06270 */
[----:B------:R-:W-:Y:S01]  /*0330*/  LOP3.LUT R7, R3, 0x100, RZ, 0xfc, !PT ;  /* 0x0000010003077812 */ /* 0x000fe200078efcff */
[----:B------:R-:W4:Y:S01]  /*0340*/  @!P1 LDG.E.64 R36, desc[UR4][R78.64+0x600] ;  /* 0x000600044e249981 */ /* 0x000f22000c1e1b00 */
[----:B------:R-:W-:Y:S02]  /*0350*/  CS2R R40, SRZ ;  /* 0x0000000000287805 */ /* 0x000fe4000001ff00 */
[----:B------:R-:W-:Y:S01]  /*0360*/  CS2R R42, SRZ ;  /* 0x00000000002a7805 */ /* 0x000fe2000001ff00 */
[----:B------:R-:W5:Y:S01]  /*0370*/  @!P6 LDG.E.64 R38, desc[UR4][R92.64+0x100] ;  /* 0x000100045c26e981 */ /* 0x000f62000c1e1b00 */
[----:B------:R-:W-:-:S02]  /*0380*/  ISETP.GE.AND P6, PT, R7, R6, PT ;  /* 0x000000060700720c */ /* 0x000fc40003fc6270 */
        /* <DEDUP_REMOVED lines=41> */
[----:B------:R-:W-:-:S03]  /*0620*/  CS2R R70, SRZ ;  /* 0x0000000000467805 */ /* 0x000fc6000001ff00 */
[----:B------:R-:W4:Y:S08]  /*0630*/  @!P6 LDG.E.64 R68, desc[UR4][R78.64+0xe00] ;  /* 0x000e00044e44e981 */ /* 0x000f30000c1e1b00 */
[----:B------:R0:W4:Y:S01]  /*0640*/  @!P5 LDG.E.64 R70, desc[UR4][R78.64+0xf00] ;  /* 0x000f00044e46d981 */ /* 0x000122000c1e1b00 */
[----:B------:R-:W-:Y:S02]  /*0650*/  CS2R R76, SRZ ;  /* 0x00000000004c7805 */ /* 0x000fe4000001ff00 */
[----:B------:R-:W-:-:S02]  /*0660*/  CS2R R80, SRZ ;  /* 0x0000000000507805 */ /* 0x000fc4000001ff00 */
[----:B------:R-:W-:Y:S02]  /*0670*/  CS2R R82, SRZ ;  /* 0x0000000000527805 */ /* 0x000fe4000001ff00 */
[----:B------:R-:W5:Y:S01]  /*0680*/  @!P6 LDG.E.64 R76, desc[UR4][R92.64+0xe00] ;  /* 0x000e00045c4ce981 */ /* 0x000f62000c1e1b00 */
[----:B--2---:R-:W-:Y:S01]  /*0690*/  DADD R72, RZ, R22 ;  /* 0x00000000ff487229 */ /* 0x004fe20000000016 */
[----:B0-----:R-:W-:Y:S02]  /*06a0*/  CS2R R78, SRZ ;  /* 0x00000000004e7805 */ /* 0x001fe4000001ff00 */
[----:B------:R-:W5:Y:S04]  /*06b0*/  @!P1 LDG.E.64 R80, desc[UR4][R92.64+0x600] ;  /* 0x000600045c509981 */ /* 0x000f68000c1e1b00 */
[----:B------:R-:W5:Y:S01]  /*06c0*/  @!P0 LDG.E.64 R82, desc[UR4][R92.64+0x700] ;  /* 0x000700045c528981 */ /* 0x000f62000c1e1b00 */
[----:B---3--:R-:W-:-:S03]  /*06d0*/  DADD R72, R72, R24 ;  /* 0x0000000048487229 */ /* 0x008fc60000000018 */
[----:B------:R-:W5:Y:S05]  /*06e0*/  @!P2 LDG.E.64 R78, desc[UR4][R92.64+0x500] ;  /* 0x000500045c4ea981 */ /* 0x000f6a000c1e1b00 */
        /* <DEDUP_REMOVED lines=22> */
[----:B------:R-:W5:Y:S04]  /*0850*/  @!P4 LDG.E.64 R72, desc[UR4][R92.64+0xd00] ;  /* 0x000d00045c48c981 */ /* 0x000f68000c1e1b00 */
[----:B------:R-:W5:Y:S04]  /*0860*/  @!P3 LDG.E.64 R74, desc[UR4][R92.64+0x400] ;  /* 0x000400045c4ab981 */ /* 0x000f68000c1e1b00 */
[----:B------:R1:W5:Y:S01]  /*0870*/  @!P5 LDG.E.64 R84, desc[UR4][R92.64+0xf00] ;  /* 0x000f00045c54d981 */ /* 0x000362000c1e1b00 */
[----:B0-----:R-:W-:-:S07]  /*0880*/  DADD R90, R88, R90 ;  /* 0x00000000585a7229 */ /* 0x001fce000000005a */
[----:B-1----:R-:W-:Y:S04]  /*0890*/  SHFL.BFLY PT, R93, R91, 0x4, 0x1f ;  /* 0x0c801f005b5d7f89 */ /* 0x002fe800000e0000 */
[----:B------:R-:W0:Y:S02]  /*08a0*/  SHFL.BFLY PT, R92, R90, 0x4, 0x1f ;  /* 0x0c801f005a5c7f89 */ /* 0x000e2400000e0000 */
[----:B0-----:R-:W-:-:S07]  /*08b0*/  DADD R92, R90, R92 ;  /* 0x000000005a5c7229 */ /* 0x001fce000000005c */
[----:B------:R-:W-:Y:S04]  /*08c0*/  SHFL.BFLY PT, R87, R93, 0x2, 0x1f ;  /* 0x0c401f005d577f89 */ /* 0x000fe800000e0000 */
[----:B------:R-:W0:Y:S01]  /*08d0*/  SHFL.BFLY PT, R86, R92, 0x2, 0x1f ;  /* 0x0c401f005c567f89 */ /* 0x000e2200000e0000 */
[----:B------:R-:W-:Y:S01]  /*08e0*/  ISETP.GE.AND P0, PT, R4, 0x1, PT ;  /* 0x000000010400780c */ /* 0x000fe20003f06270 */
[----:B0-----:R-:W-:-:S07]  /*08f0*/  DADD R92, R92, R86 ;  /* 0x000000005c5c7229 */ /* 0x001fce0000000056 */
[----:B------:R0:W1:Y:S04]  /*0900*/  SHFL.BFLY PT, R87, R93, 0x1, 0x1f ;  /* 0x0c201f005d577f89 */ /* 0x00006800000e0000 */
[----:B------:R0:W2:Y:S01]  /*0910*/  SHFL.BFLY PT, R86, R92, 0x1, 0x1f ;  /* 0x0c201f005c567f89 */ /* 0x0000a200000e0000 */
[----:B------:R-:W-:Y:S05]  /*0920*/  @!P0 EXIT ;  /* 0x000000000000894d */ /* 0x000fea0003800000 */
[----:B------:R-:W3:Y:S01]  /*0930*/  S2R R6, SR_TID.X ;  /* 0x0000000000067919 */ /* 0x000ee20000002100 */
[-C--:B------:R-:W-:Y:S01]  /*0940*/  ISETP.GE.AND P2, PT, R3, R0.reuse, PT ;  /* 0x000000000300720c */ /* 0x080fe20003f46270 */
[----:B-12---:R-:W-:Y:S01]  /*0950*/  DADD R86, R92, R86 ;  /* 0x000000005c567229 */ /* 0x006fe20000000056 */
[-C--:B------:R-:W-:Y:S01]  /*0960*/  ISETP.GE.AND P1, PT, R5, R0.reuse, PT ;  /* 0x000000000500720c */ /* 0x080fe20003f26270 */
[----:B------:R-:W-:Y:S01]  /*0970*/  ULDC.64 UR6, c[0x0][0x210] ;  /* 0x0000840000067ab9 */ /* 0x000fe20000000a00 */
[-C--:B------:R-:W-:Y:S02]  /*0980*/  ISETP.GE.AND P4, PT, R7, R0.reuse, PT ;  /* 0x000000000700720c */ /* 0x080fe40003f86270 */
[----:B------:R-:W-:Y:S02]  /*0990*/  LEA R4, P3, R2, UR6, 0x3 ;  /* 0x0000000602047c11 */ /* 0x000fe4000f8618ff */
[-C--:B------:R-:W-:Y:S02]  /*09a0*/  ISETP.GE.AND P6, PT, R9, R0.reuse, PT ;  /* 0x000000000900720c */ /* 0x080fe40003fc6270 */
[----:B------:R-:W-:-:S03]  /*09b0*/  ISETP.GE.AND P5, PT, R11, R0, PT ;  /* 0x000000000b00720c */ /* 0x000fc60003fa6270 */
[C---:B-----5:R-:W-:Y:S02]  /*09c0*/  @!P2 DFMA R34, -R86.reuse, R34, R22 ;  /* 0x000000225622a22b */ /* 0x060fe40000000116 */
[C---:B------:R-:W-:Y:S02]  /*09d0*/  @!P1 DFMA R38, -R86.reuse, R38, R24 ;  /* 0x000000265626922b */ /* 0x040fe40000000118 */
[----:B------:R-:W-:-:S04]  /*09e0*/  @!P4 DFMA R50, -R86, R50, R44 ;  /* 0x000000325632c22b */ /* 0x000fc8000000012c */
[C---:B------:R-:W-:Y:S02]  /*09f0*/  @!P6 DFMA R54, -R86.reuse, R54, R48 ;  /* 0x000000365636e22b */ /* 0x040fe40000000130 */
[----:B------:R-:W-:Y:S01]  /*0a00*/  @!P5 DFMA R58, -R86, R58, R52 ;  /* 0x0000003a563ad22b */ /* 0x000fe20000000134 */
[----:B---3--:R-:W-:-:S04]  /*0a10*/  LOP3.LUT R6, R6, 0x1f, RZ, 0xc0, !PT ;  /* 0x0000001f06067812 */ /* 0x008fc800078ec0ff */
[C---:B------:R-:W-:Y:S02]  /*0a20*/  LOP3.LUT R3, R6.reuse, 0x40, RZ, 0xfc, !PT ;  /* 0x0000004006037812 */ /* 0x040fe400078efcff */
[----:B------:R-:W-:Y:S02]  /*0a30*/  LOP3.LUT R7, R6, 0x80, RZ, 0xfc, !PT ;  /* 0x0000008006077812 */ /* 0x000fe400078efcff */
[----:B------:R-:W-:Y:S02]  /*0a40*/  ISETP.GE.AND P0, PT, R3, R0, PT ;  /* 0x000000000300720c */ /* 0x000fe40003f06270 */
[----:B------:R-:W-:-:S04]  /*0a50*/  SHF.R.S32.HI R3, RZ, 0x1f, R2 ;  /* 0x0000001fff037819 */ /* 0x000fc80000011402 */
[----:B------:R-:W-:Y:S02]  /*0a60*/  LEA.HI.X R5, R2, UR7, R3, 0x3, P3 ;  /* 0x0000000702057c11 */ /* 0x000fe400098f1c03 */
[-C--:B------:R-:W-:Y:S02]  /*0a70*/  ISETP.GE.AND P3, PT, R13, R0.reuse, PT ;  /* 0x000000000d00720c */ /* 0x080fe40003f66270 */
[----:B------:R-:W-:Y:S01]  /*0a80*/  LOP3.LUT R3, R6, 0x60, RZ, 0xfc, !PT ;  /* 0x0000006006037812 */ /* 0x000fe200078efcff */
[----:B------:R1:W-:Y:S01]  /*0a90*/  @!P2 STG.E.64 desc[UR4][R4.64], R34 ;  /* 0x000000220400a986 */ /* 0x0003e2000c101b04 */
[-C--:B------:R-:W-:Y:S01]  /*0aa0*/  ISETP.GE.AND P2, PT, R15, R0.reuse, PT ;  /* 0x000000000f00720c */ /* 0x080fe20003f46270 */
[----:B------:R-:W-:Y:S02]  /*0ab0*/  @!P0 DFMA R42, -R86, R42, R26 ;  /* 0x0000002a562a822b */ /* 0x000fe4000000011a */
[----:B------:R1:W-:Y:S01]  /*0ac0*/  @!P1 STG.E.64 desc[UR4][R4.64+0x100], R38 ;  /* 0x0001002604009986 */ /* 0x0003e2000c101b04 */
[----:B------:R-:W-:-:S03]  /*0ad0*/  ISETP.GE.AND P1, PT, R17, R0, PT ;  /* 0x000000001100720c */ /* 0x000fc60003f26270 */
        /* <DEDUP_REMOVED lines=36> */
.L_x_4322:
        /* <DEDUP_REMOVED lines=14> */
.L_x_11796:


//--------------------- .text._ZN43_GLOBAL__N__9ae7fba5_10_SoftMax_cu_9f978f6321softmax_warp_backwardIdddLi8ELb0ELb0EEEvPT0_PKT_S5_iiiPKb --------------------------
	.section	.text._ZN43_GLOBAL__N__9ae7fba5_10_SoftMax_cu_9f978f6321softmax_warp_backwardIdddLi8ELb0ELb0EEEvPT0_PKT_S5_iiiPKb,"ax",@progbits
	.align	128
.text._ZN43_GLOBAL__N__9ae7fba5_10_SoftMax_cu_9f978f6321softmax_warp_backwardIdddLi8ELb0ELb0EEEvPT0_PKT_S5_iiiPKb:
        .type           _ZN43_GLOBAL__N__9ae7fba5_10_SoftMax_cu_9f978f6321softmax_warp_backwardIdddLi8ELb0ELb0EEEvPT0_PKT_S5_iiiPKb,@function
        .size           _ZN43_GLOBAL__N__9ae7fba5_10_SoftMax_cu_9f978f6321softmax_warp_backwardIdddLi8ELb0ELb0EEEvPT0_PKT_S5_iiiPKb,(.L_x_11797 - _ZN43_GLOBAL__N__9ae7fba5_10_SoftMax_cu_9f978f6321softmax_warp_backwardIdddLi8ELb0ELb0EEEvPT0_PKT_S5_iiiPKb)
        .other          _ZN43_GLOBAL__N__9ae7fba5_10_SoftMax_cu_9f978f6321softmax_warp_backwardIdddLi8ELb0ELb0EEEvPT0_PKT_S5_iiiPKb,@"STO_CUDA_ENTRY STV_DEFAULT"
_ZN43_GLOBAL__N__9ae7fba5_10_SoftMax_cu_9f978f6321softmax_warp_backwardIdddLi8ELb0ELb0EEEvPT0_PKT_S5_iiiPKb:
        /* <DEDUP_REMOVED lines=29> */
[C---:B------:R-:W-:Y:S01]  /*01d0*/  LOP3.LUT R5, R3.reuse, 0x80, RZ, 0xfc, !PT ;  /* 0x0000008003057812 */ /* 0x040fe200078efcff */
[----:B------:R-:W4:Y:S01]  /*01e0*/  @!P1 LDG.E.64 R8, desc[UR4][R36.64+0x200] ;  /* 0x0002000424089981 */ /* 0x000f22000c1e1b00 */
[----:B------:R-:W-:Y:S02]  /*01f0*/  CS2R R6, SRZ ;  /* 0x0000000000067805 */ /* 0x000fe4000001ff00 */
[----:B------:R-:W-:Y:S02]  /*0200*/  LOP3.LUT R43, R3, 0xa0, RZ, 0xfc, !PT ;  /* 0x000000a0032b7812 */ /* 0x000fe400078efcff */
[----:B------:R-:W-:Y:S02]  /*0210*/  ISETP.GE.AND P4, PT, R5, R4, PT ;  /* 0x000000040500720c */ /* 0x000fe40003f86270 */
[----:B------:R-:W-:-:S02]  /*0220*/  CS2R R14, SRZ ;  /* 0x00000000000e7805 */ /* 0x000fc4000001ff00 */
[----:B------:R-:W-:Y:S01]  /*0230*/  ISETP.GE.AND P3, PT, R43, R4, PT ;  /* 0x000000042b00720c */ /* 0x000fe20003f66270 */
[----:B------:R-:W4:Y:S01]  /*0240*/  @!P0 LDG.E.64 R6, desc[UR4][R36.64+0x300] ;  /* 0x0003000424068981 */ /* 0x000f22000c1e1b00 */
[----:B------:R-:W-:Y:S02]  /*0250*/  ISETP.GT.AND P2, PT, R40, RZ, PT ;  /* 0x000000ff2800720c */ /* 0x000fe40003f44270 */
[----:B------:R-:W-:Y:S02]  /*0260*/  LOP3.LUT R45, R3, 0xc0, RZ, 0xfc, !PT ;  /* 0x000000c0032d7812 */ /* 0x000fe400078efcff */
[----:B------:R-:W-:-:S03]  /*0270*/  SEL R20, R0, RZ, P2 ;  /* 0x000000ff00147207 */ /* 0x000fc60001000000 */
[----:B------:R-:W4:Y:S01]  /*0280*/  @!P4 LDG.E.64 R14, desc[UR4][R36.64+0x400] ;  /* 0x00040004240ec981 */ /* 0x000f22000c1e1b00 */
[----:B------:R-:W-:Y:S02]  /*0290*/  CS2R R16, SRZ ;  /* 0x0000000000107805 */ /* 0x000fe4000001ff00 */
[----:B------:R-:W-:Y:S02]  /*02a0*/  CS2R R18, SRZ ;  /* 0x0000000000127805 */ /* 0x000fe4000001ff00 */
[-C--:B------:R-:W-:Y:S01]  /*02b0*/  ISETP.GE.AND P2, PT, R45, R20.reuse, PT ;  /* 0x000000142d00720c */ /* 0x080fe20003f46270 */
[----:B0-----:R-:W-:Y:S01]  /*02c0*/  IMAD.WIDE R38, R2, 0x8, R38 ;  /* 0x0000000802267825 */ /* 0x001fe200078e0226 */
[----:B------:R-:W-:Y:S01]  /*02d0*/  LOP3.LUT R4, R3, 0xe0, RZ, 0xfc, !PT ;  /* 0x000000e003047812 */ /* 0x000fe200078efcff */
[----:B------:R-:W4:Y:S04]  /*02e0*/  @!P3 LDG.E.64 R16, desc[UR4][R36.64+0x500] ;  /* 0x000500042410b981 */ /* 0x000f28000c1e1b00 */
[----:B------:R-:W5:Y:S01]  /*02f0*/  @!P6 LDG.E.64 R18, desc[UR4][R38.64] ;  /* 0x000000042612e981 */ /* 0x000f62000c1e1b00 */
[----:B------:R-:W-:-:S02]  /*0300*/  ISETP.GE.AND P6, PT, R4, R20, PT ;  /* 0x000000140400720c */ /* 0x000fc40003fc6270 */
[----:B------:R-:W-:Y:S02]  /*0310*/  CS2R R20, SRZ ;  /* 0x0000000000147805 */ /* 0x000fe4000001ff00 */
[----:B------:R-:W-:-:S04]  /*0320*/  CS2R R22, SRZ ;  /* 0x0000000000167805 */ /* 0x000fc8000001ff00 */
[----:B------:R-:W4:Y:S05]  /*0330*/  @!P2 LDG.E.64 R20, desc[UR4][R36.64+0x600] ;  /* 0x000600042414a981 */ /* 0x000f2a000c1e1b00 */
[----:B------:R0:W4:Y:S01]  /*0340*/  @!P6 LDG.E.64 R22, desc[UR4][R36.64+0x700] ;  /* 0x000700042416e981 */ /* 0x000122000c1e1b00 */
[----:B------:R-:W-:Y:S02]  /*0350*/  CS2R R24, SRZ ;  /* 0x0000000000187805 */ /* 0x000fe4000001ff00 */
[----:B------:R-:W-:Y:S02]  /*0360*/  CS2R R26, SRZ ;  /* 0x00000000001a7805 */ /* 0x000fe4000001ff00 */
[----:B------:R-:W-:-:S02]  /*0370*/  CS2R R28, SRZ ;  /* 0x00000000001c7805 */ /* 0x000fc4000001ff00 */
[----:B------:R-:W-:Y:S02]  /*0380*/  CS2R R30, SRZ ;  /* 0x00000000001e7805 */ /* 0x000fe4000001ff00 */
[----:B------:R-:W-:Y:S02]  /*0390*/  CS2R R32, SRZ ;  /* 0x0000000000207805 */ /* 0x000fe4000001ff00 */
[----:B------:R-:W-:Y:S01]  /*03a0*/  CS2R R34, SRZ ;  /* 0x0000000000227805 */ /* 0x000fe2000001ff00 */
[----:B------:R-:W5:Y:S01]  /*03b0*/  @!P5 LDG.E.64 R24, desc[UR4][R38.64+0x100] ;  /* 0x000100042618d981 */ /* 0x000f62000c1e1b00 */
[----:B0-----:R-:W-:-:S03]  /*03c0*/  CS2R R36, SRZ ;  /* 0x0000000000247805 */ /* 0x001fc6000001ff00 */
[----:B------:R-:W5:Y:S04]  /*03d0*/  @!P4 LDG.E.64 R26, desc[UR4][R38.64+0x400] ;  /* 0x00040004261ac981 */ /* 0x000f68000c1e1b00 */
[----:B------:R-:W5:Y:S04]  /*03e0*/  @!P3 LDG.E.64 R28, desc[UR4][R38.64+0x500] ;  /* 0x00050004261cb981 */ /* 0x000f68000c1e1b00 */
[----:B------:R-:W5:Y:S04]  /*03f0*/  @!P2 LDG.E.64 R30, desc[UR4][R38.64+0x600] ;  /* 0x00060004261ea981 */ /* 0x000f68000c1e1b00 */
[----:B------:R-:W5:Y:S04]  /*0400*/  @!P1 LDG.E.64 R32, desc[UR4][R38.64+0x200] ;  /* 0x0002000426209981 */ /* 0x000f68000c1e1b00 */
[----:B------:R-:W5:Y:S04]  /*0410*/  @!P0 LDG.E.64 R34, desc[UR4][R38.64+0x300] ;  /* 0x0003000426228981 */ /* 0x000f68000c1e1b00 */
[----:B------:R2:W5:Y:S01]  /*0420*/  @!P6 LDG.E.64 R36, desc[UR4][R38.64+0x700] ;  /* 0x000700042624e981 */ /* 0x000562000c1e1b00 */
[----:B------:R-:W-:Y:S01]  /*0430*/  ISETP.GE.AND P0, PT, R40, 0x1, PT ;  /* 0x000000012800780c */ /* 0x000fe20003f06270 */
[----:B--2---:R-:W-:-:S08]  /*0440*/  DADD R38, RZ, R12 ;  /* 0x00000000ff267229 */ /* 0x004fd0000000000c */
[----:B---3--:R-:W-:-:S08]  /*0450*/  DADD R38, R38, R10 ;  /* 0x0000000026267229 */ /* 0x008fd0000000000a */
[----:B----4-:R-:W-:-:S08]  /*0460*/  DADD R38, R38, R8 ;  /* 0x0000000026267229 */ /* 0x010fd00000000008 */
        /* <DEDUP_REMOVED lines=22> */
[-C--:B------:R-:W-:Y:S01]  /*05d0*/  ISETP.GE.AND P6, PT, R3, R0.reuse, PT ;  /* 0x000000000300720c */ /* 0x080fe20003fc6270 */
[----:B------:R-:W-:Y:S01]  /*05e0*/  ULDC.64 UR6, c[0x0][0x210] ;  /* 0x0000840000067ab9 */ /* 0x000fe20000000a00 */
[-C--:B------:R-:W-:Y:S02]  /*05f0*/  ISETP.GE.AND P5, PT, R5, R0.reuse, PT ;  /* 0x000000000500720c */ /* 0x080fe40003fa6270 */
[-C--:B------:R-:W-:Y:S02]  /*0600*/  ISETP.GE.AND P4, PT, R43, R0.reuse, PT ;  /* 0x000000002b00720c */ /* 0x080fe40003f86270 */
[----:B------:R-:W-:-:S07]  /*0610*/  ISETP.GE.AND P3, PT, R45, R0, PT ;  /* 0x000000002d00720c */ /* 0x000fce0003f66270 */
[C---:B-----5:R-:W-:Y:S01]  /*0620*/  @!P6 DFMA R18, -R40.reuse, R18, R12 ;  /* 0x000000122812e22b */ /* 0x060fe2000000010c */
[----:B------:R-:W-:Y:S01]  /*0630*/  LEA R12, P0, R2, UR6, 0x3 ;  /* 0x00000006020c7c11 */ /* 0x000fe2000f8018ff */
[C---:B------:R-:W-:Y:S02]  /*0640*/  @!P5 DFMA R26, -R40.reuse, R26, R14 ;  /* 0x0000001a281ad22b */ /* 0x040fe4000000010e */
[C---:B------:R-:W-:Y:S02]  /*0650*/  @!P4 DFMA R28, -R40.reuse, R28, R16 ;  /* 0x0000001c281cc22b */ /* 0x040fe40000000110 */
[----:B------:R-:W-:Y:S01]  /*0660*/  @!P3 DFMA R30, -R40, R30, R20 ;  /* 0x0000001e281eb22b */ /* 0x000fe20000000114 */
[----:B0-----:R-:W-:-:S04]  /*0670*/  LOP3.LUT R3, R38, 0x1f, RZ, 0xc0, !PT ;  /* 0x0000001f26037812 */ /* 0x001fc800078ec0ff */
[C---:B------:R-:W-:Y:S02]  /*0680*/  LOP3.LUT R5, R3.reuse, 0x20, RZ, 0xfc, !PT ;  /* 0x0000002003057812 */ /* 0x040fe400078efcff */
[----:B------:R-:W-:Y:S02]  /*0690*/  LOP3.LUT R13, R3, 0x40, RZ, 0xfc, !PT ;  /* 0x00000040030d7812 */ /* 0x000fe400078efcff */
[-C--:B------:R-:W-:Y:S02]  /*06a0*/  ISETP.GE.AND P2, PT, R5, R0.reuse, PT ;  /* 0x000000000500720c */ /* 0x080fe40003f46270 */
[----:B------:R-:W-:Y:S02]  /*06b0*/  SHF.R.S32.HI R5, RZ, 0x1f, R2 ;  /* 0x0000001fff057819 */ /* 0x000fe40000011402 */
[----:B------:R-:W-:Y:S02]  /*06c0*/  LOP3.LUT R3, R3, 0x60, RZ, 0xfc, !PT ;  /* 0x0000006003037812 */ /* 0x000fe400078efcff */
[----:B------:R-:W-:-:S02]  /*06d0*/  ISETP.GE.AND P1, PT, R13, R0, PT ;  /* 0x000000000d00720c */ /* 0x000fc40003f26270 */
[----:B------:R-:W-:Y:S02]  /*06e0*/  LEA.HI.X R13, R2, UR7, R5, 0x3, P0 ;  /* 0x00000007020d7c11 */ /* 0x000fe400080f1c05 */
[----:B------:R-:W-:-:S03]  /*06f0*/  ISETP.GE.AND P0, PT, R3, R0, PT ;  /* 0x000000000300720c */ /* 0x000fc60003f06270 */
[----:B------:R0:W-:Y:S01]  /*0700*/  @!P6 STG.E.64 desc[UR4][R12.64], R18 ;  /* 0x000000120c00e986 */ /* 0x0001e2000c101b04 */
[----:B------:R-:W-:Y:S01]  /*0710*/  ISETP.GE.AND P6, PT, R4, R0, PT ;  /* 0x000000000400720c */ /* 0x000fe20003fc6270 */
[C---:B------:R-:W-:Y:S02]  /*0720*/  @!P2 DFMA R24, -R40.reuse, R24, R10 ;  /* 0x000000182818a22b */ /* 0x040fe4000000010a */
[----:B------:R0:W-:Y:S02]  /*0730*/  @!P5 STG.E.64 desc[UR4][R12.64+0x400], R26 ;  /* 0x0004001a0c00d986 */ /* 0x0001e4000c101b04 */
[C---:B------:R-:W-:Y:S02]  /*0740*/  @!P1 DFMA R32, -R40.reuse, R32, R8 ;  /* 0x000000202820922b */ /* 0x040fe40000000108 */
[----:B------:R0:W-:Y:S02]  /*0750*/  @!P4 STG.E.64 desc[UR4][R12.64+0x500], R28 ;  /* 0x0005001c0c00c986 */ /* 0x0001e4000c101b04 */
[----:B------:R-:W-:-:S02]  /*0760*/  @!P0 DFMA R34, -R40, R34, R6 ;  /* 0x000000222822822b */ /* 0x000fc40000000106 */
        /* <DEDUP_REMOVED lines=8> */
.L_x_4323:
        /* <DEDUP_REMOVED lines=9> */
.L_x_11797:


//--------------------- .text._ZN43_GLOBAL__N__9ae7fba5_10_SoftMax_cu_9f978f6321softmax_warp_backwardIdddLi7ELb0ELb0EEEvPT0_PKT_S5_iiiPKb --------------------------
	.section	.text._ZN43_GLOBAL__N__9ae7fba5_10_SoftMax_cu_9f978f6321softmax_warp_backwardIdddLi7ELb0ELb0EEEvPT0_PKT_S5_iiiPKb,"ax",@progbits
	.align	128
.text._ZN43_GLOBAL__N__9ae7fba5_10_SoftMax_cu_9f978f6321softmax_warp_backwardIdddLi7ELb0ELb0EEEvPT0_PKT_S5_iiiPKb:
        .type           _ZN43_GLOBAL__N__9ae7fba5_10_SoftMax_cu_9f978f6321softmax_warp_backwardIdddLi7ELb0ELb0EEEvPT0_PKT_S5_iiiPKb,@function
        .size           _ZN43_GLOBAL__N__9ae7fba5_10_SoftMax_cu_9f978f6321softmax_warp_backwardIdddLi7ELb0ELb0EEEvPT0_PKT_S5_iiiPKb,(.L_x_11798 - _ZN43_GLOBAL__N__9ae7fba5_10_SoftMax_cu_9f978f6321softmax_warp_backwardIdddLi7ELb0ELb0EEEvPT0_PKT_S5_iiiPKb)
        .other          _ZN43_GLOBAL__N__9ae7fba5_10_SoftMax_cu_9f978f6321softmax_warp_backwardIdddLi7ELb0ELb0EEEvPT0_PKT_S5_iiiPKb,@"STO_CUDA_ENTRY STV_DEFAULT"
_ZN43_GLOBAL__N__9ae7fba5_10_SoftMax_cu_9f978f6321softmax_warp_backwardIdddLi7ELb0ELb0EEEvPT0_PKT_S5_iiiPKb:
[----:B------:R-:W-:Y:S01]  /*0000*/  LDC R1, c[0x0][0x28] ;  /* 0x00000a00ff017b82 */ /* 0x000fe20000000800 */
[----:B------:R-:W0:Y:S07]  /*0010*/  S2R R5, SR_TID.Y ;  /* 0x0000000000057919 */ /* 0x000e2e0000002200 */
[----:B------:R-:W0:Y:S01]  /*0020*/  S2UR UR6, SR_CTAID.X ;  /* 0x00000000000679c3 */ /* 0x000e220000002500 */
[----:B------:R-:W-:Y:S01]  /*0030*/  ULDC.64 UR4, c[0x0][0x218] ;  /* 0x0000860000047ab9 */ /* 0x000fe20000000a00 */
[----:B------:R-:W-:Y:S01]  /*0040*/  CS2R R14, SRZ ;  /* 0x00000000000e7805 */ /* 0x000fe2000001ff00 */
[----:B------:R-:W1:Y:S01]  /*0050*/  S2R R53, SR_TID.X ;  /* 0x0000000000357919 */ /* 0x000e620000002100 */
[----:B------:R-:W-:-:S02]  /*0060*/  CS2R R10, SRZ ;  /* 0x00000000000a7805 */ /* 0x000fc4000001ff00 */
[----:B------:R-:W-:Y:S02]  /*0070*/  CS2R R12, SRZ ;  /* 0x00000000000c7805 */ /* 0x000fe4000001ff00 */
[----:B------:R-:W-:Y:S01]  /*0080*/  CS2R R16, SRZ ;  /* 0x0000000000107805 */ /* 0x000fe2000001ff00 */
[----:B------:R-:W0:Y:S08]  /*0090*/  LDC R4, c[0x0][0x4] ;  /* 0x00000100ff047b82 */ /* 0x000e300000000800 */
[----:B------:R-:W2:Y:S08]  /*00a0*/  LDC.64 R2, c[0x0][0x228] ;  /* 0x00008a00ff027b82 */ /* 0x000eb00000000a00 */
[----:B------:R-:W3:Y:S08]  /*00b0*/  LDC R0, c[0x0][0x230] ;  /* 0x00008c00ff007b82 */ /* 0x000ef00000000800 */
[----:B------:R-:W4:Y:S01]  /*00c0*/  LDC.64 R32, c[0x0][0x218] ;  /* 0x00008600ff207b82 */ /* 0x000f220000000a00 */
[----:B0-----:R-:W-:-:S07]  /*00d0*/  IMAD R4, R4, UR6, R5 ;  /* 0x0000000604047c24 */ /* 0x001fce000f8e0205 */
[----:B------:R-:W0:Y:S01]  /*00e0*/  LDC.64 R40, c[0x0][0x220] ;  /* 0x00008800ff287b82 */ /* 0x000e220000000a00 */
[----:B-1----:R-:W-:Y:S01]  /*00f0*/  LOP3.LUT R53, R53, 0x1f, RZ, 0xc0, !PT ;  /* 0x0000001f35357812 */ /* 0x002fe200078ec0ff */
[----:B------:R-:W-:Y:S01]  /*0100*/  IMAD.SHL.U32 R4, R4, 0x2, RZ ;  /* 0x0000000204047824 */ /* 0x000fe200078e00ff */
[----:B------:R-:W-:Y:S02]  /*0110*/  CS2R R22, SRZ ;  /* 0x0000000000167805 */ /* 0x000fe4000001ff00 */
[----:B------:R-:W-:Y:S02]  /*0120*/  CS2R R24, SRZ ;  /* 0x0000000000187805 */ /* 0x000fe4000001ff00 */
[C---:B------:R-:W-:Y:S01]  /*0130*/  LOP3.LUT R5, R53.reuse, 0x20, RZ, 0xfc, !PT ;  /* 0x0000002035057812 */ /* 0x040fe200078efcff */
[----:B--2---:R-:W-:Y:S01]  /*0140*/  IMAD R3, R4, R3, R53 ;  /* 0x0000000304037224 */ /* 0x004fe200078e0235 */
[----:B------:R-:W-:Y:S01]  /*0150*/  LOP3.LUT R7, R53, 0x40, RZ, 0xfc, !PT ;  /* 0x0000004035077812 */ /* 0x000fe200078efcff */
[----:B------:R-:W-:Y:S01]  /*0160*/  IMAD.IADD R4, R2, 0x1, -R4 ;  /* 0x0000000102047824 */ /* 0x000fe200078e0a04 */
[----:B------:R-:W-:-:S02]  /*0170*/  CS2R R26, SRZ ;  /* 0x00000000001a7805 */ /* 0x000fc4000001ff00 */
[----:B------:R-:W-:Y:S02]  /*0180*/  CS2R R28, SRZ ;  /* 0x00000000001c7805 */ /* 0x000fe4000001ff00 */
[----:B------:R-:W-:Y:S02]  /*0190*/  SHF.R.S32.HI R49, RZ, 0x1f, R3 ;  /* 0x0000001fff317819 */ /* 0x000fe40000011403 */
[----:B------:R-:W-:Y:S02]  /*01a0*/  CS2R R30, SRZ ;  /* 0x00000000001e7805 */ /* 0x000fe4000001ff00 */
[C---:B------:R-:W-:Y:S01]  /*01b0*/  VIMNMX R6, R4.reuse, 0x2, PT ;  /* 0x0000000204067848 */ /* 0x040fe20003fe0100 */
[----:B------:R-:W-:Y:S01]  /*01c0*/  ULDC.64 UR8, c[0x0][0x220] ;  /* 0x0000880000087ab9 */ /* 0x000fe20000000a00 */
[----:B------:R-:W-:Y:S01]  /*01d0*/  ISETP.GT.AND P0, PT, R4, RZ, PT ;  /* 0x000000ff0400720c */ /* 0x000fe20003f04270 */
[----:B----4-:R-:W-:Y:S01]  /*01e0*/  IMAD.WIDE R32, R3, 0x8, R32 ;  /* 0x0000000803207825 */ /* 0x010fe200078e0220 */
[----:B------:R-:W-:-:S02]  /*01f0*/  ISETP.GT.AND P1, PT, R6, 0x1, PT ;  /* 0x000000010600780c */ /* 0x000fc40003f24270 */
[C---:B---3--:R-:W-:Y:S02]  /*0200*/  IADD3 R4, P2, R3.reuse, R0, RZ ;  /* 0x0000000003047210 */ /* 0x048fe40007f5e0ff */
[C---:B------:R-:W-:Y:S02]  /*0210*/  SEL R18, R0.reuse, RZ, P0 ;  /* 0x000000ff00127207 */ /* 0x040fe40000000000 */
[----:B------:R-:W-:Y:S01]  /*0220*/  SEL R8, R0, RZ, P1 ;  /* 0x000000ff00087207 */ /* 0x000fe20000800000 */
[----:B------:R-:W-:Y:S01]  /*0230*/  IMAD.SHL.U32 R44, R4, 0x8, RZ ;  /* 0x00000008042c7824 */ /* 0x000fe200078e00ff */
[----:B------:R-:W-:Y:S01]  /*0240*/  LEA.HI.X.SX32 R49, R0, R49, 0x1, P2 ;  /* 0x0000003100317211 */ /* 0x000fe200010f0eff */
[----:B0-----:R-:W-:Y:S01]  /*0250*/  IMAD.WIDE R40, R3, 0x8, R40 ;  /* 0x0000000803287825 */ /* 0x001fe200078e0228 */
[C---:B------:R-:W-:Y:S02]  /*0260*/  ISETP.GE.AND P4, PT, R53.reuse, R18, PT ;  /* 0x000000123500720c */ /* 0x040fe40003f86270 */
[----:B------:R-:W-:-:S02]  /*0270*/  ISETP.GE.AND P2, PT, R53, R8, PT ;  /* 0x000000083500720c */ /* 0x000fc40003f46270 */
[----:B------:R-:W-:Y:S02]  /*0280*/  SHF.L.U64.HI R36, R4, 0x3, R49 ;  /* 0x0000000304247819 */ /* 0x000fe40000010231 */
[----:B------:R-:W-:Y:S02]  /*0290*/  IADD3 R34, P3, R44, UR4, RZ ;  /* 0x000000042c227c10 */ /* 0x000fe4000ff7e0ff */
[-C--:B------:R-:W-:Y:S02]  /*02a0*/  ISETP.GE.AND P1, PT, R5, R8.reuse, PT ;  /* 0x000000080500720c */ /* 0x080fe40003f26270 */
[----:B------:R-:W-:Y:S02]  /*02b0*/  ISETP.GE.AND P0, PT, R7, R8, PT ;  /* 0x000000080700720c */ /* 0x000fe40003f06270 */
[----:B------:R-:W-:Y:S02]  /*02c0*/  CS2R R8, SRZ ;  /* 0x0000000000087805 */ /* 0x000fe4000001ff00 */
[----:B------:R-:W-:Y:S01]  /*02d0*/  IADD3.X R35, R36, UR5, RZ, P3, !PT ;  /* 0x0000000524237c10 */ /* 0x000fe20009ffe4ff */
[----:B------:R-:W-:Y:S01]  /*02e0*/  ULDC.64 UR4, c[0x0][0x208] ;  /* 0x0000820000047ab9 */ /* 0x000fe20000000a00 */
[----:B------:R-:W-:Y:S01]  /*02f0*/  ISETP.GE.AND P3, PT, R5, R18, PT ;  /* 0x000000120500720c */ /* 0x000fe20003f66270 */
[----:B------:R-:W5:Y:S01]  /*0300*/  @!P4 LDG.E.64 R28, desc[UR4][R40.64] ;  /* 0x00000004281cc981 */ /* 0x000f62000c1e1b00 */
[----:B------:R-:W-:-:S03]  /*0310*/  ISETP.GT.AND P6, PT, R6, 0x1, PT ;  /* 0x000000010600780c */ /* 0x000fc60003fc4270 */
[----:B------:R-:W2:Y:S01]  /*0320*/  @!P4 LDG.E.64 R8, desc[UR4][R32.64] ;  /* 0x000000042008c981 */ /* 0x000ea2000c1e1b00 */
[----:B------:R-:W-:-:S03]  /*0330*/  ISETP.GE.AND P5, PT, R7, R18, PT ;  /* 0x000000120700720c */ /* 0x000fc60003fa6270 */
[----:B------:R-:W3:Y:S01]  /*0340*/  @!P2 LDG.E.64 R14, desc[UR4][R34.64] ;  /* 0x00000004220ea981 */ /* 0x000ee2000c1e1b00 */
[----:B------:R-:W-:Y:S02]  /*0350*/  LOP3.LUT R53, R53, 0x60, RZ, 0xfc, !PT ;  /* 0x0000006035357812 */ /* 0x000fe400078efcff */
[----:B------:R-:W-:Y:S01]  /*0360*/  SEL R20, R0, RZ, P6 ;  /* 0x000000ff00147207 */ /* 0x000fe20003000000 */
[----:B------:R-:W4:Y:S03]  /*0370*/  @!P3 LDG.E.64 R10, desc[UR4][R32.64+0x100] ;  /* 0x00010004200ab981 */ /* 0x000f26000c1e1b00 */
[C---:B------:R-:W-:Y:S01]  /*0380*/  ISETP.GE.AND P6, PT, R53.reuse, R20, PT ;  /* 0x000000143500720c */ /* 0x040fe20003fc6270 */
[----:B------:R-:W5:Y:S01]  /*0390*/  @!P3 LDG.E.64 R12, desc[UR4][R40.64+0x100] ;  /* 0x00010004280cb981 */ /* 0x000f62000c1e1b00 */
[----:B------:R-:W-:Y:S02]  /*03a0*/  ISETP.GE.AND P3, PT, R53, R18, PT ;  /* 0x000000123500720c */ /* 0x000fe40003f66270 */
[----:B------:R-:W-:Y:S01]  /*03b0*/  CS2R R18, SRZ ;  /* 0x0000000000127805 */ /* 0x000fe2000001ff00 */
[----:B------:R-:W4:Y:S01]  /*03c0*/  @!P1 LDG.E.64 R16, desc[UR4][R34.64+0x100] ;  /* 0x0001000422109981 */ /* 0x000f22000c1e1b00 */
[----:B------:R-:W-:-:S04]  /*03d0*/  CS2R R20, SRZ ;  /* 0x0000000000147805 */ /* 0x000fc8000001ff00 */
[----:B------:R-:W4:Y:S04]  /*03e0*/  @!P5 LDG.E.64 R18, desc[UR4][R32.64+0x200] ;  /* 0x000200042012d981 */ /* 0x000f28000c1e1b00 */
[----:B------:R-:W4:Y:S04]  /*03f0*/  @!P0 LDG.E.64 R20, desc[UR4][R34.64+0x200] ;  /* 0x0002000422148981 */ /* 0x000f28000c1e1b00 */
[----:B------:R0:W4:Y:S04]  /*0400*/  @!P3 LDG.E.64 R22, desc[UR4][R32.64+0x300] ;  /* 0x000300042016b981 */ /* 0x000128000c1e1b00 */
[----:B------:R1:W4:Y:S04]  /*0410*/  @!P6 LDG.E.64 R24, desc[UR4][R34.64+0x300] ;  /* 0x000300042218e981 */ /* 0x000328000c1e1b00 */
[----:B------:R-:W5:Y:S04]  /*0420*/  @!P5 LDG.E.64 R26, desc[UR4][R40.64+0x200] ;  /* 0x00020004281ad981 */ /* 0x000f68000c1e1b00 */
[----:B------:R3:W5:Y:S01]  /*0430*/  @!P3 LDG.E.64 R30, desc[UR4][R40.64+0x300] ;  /* 0x00030004281eb981 */ /* 0x000762000c1e1b00 */
[----:B------:R-:W-:-:S02]  /*0440*/  IADD3 R44, P3, R44, UR8, RZ ;  /* 0x000000082c2c7c10 */ /* 0x000fc4000ff7e0ff */
[----:B0-----:R-:W-:Y:S02]  /*0450*/  CS2R R32, SRZ ;  /* 0x0000000000207805 */ /* 0x001fe4000001ff00 */
[----:B-1----:R-:W-:Y:S02]  /*0460*/  CS2R R34, SRZ ;  /* 0x0000000000227805 */ /* 0x002fe4000001ff00 */
[----:B------:R-:W-:Y:S02]  /*0470*/  CS2R R38, SRZ ;  /* 0x0000000000267805 */ /* 0x000fe4000001ff00 */
[----:B------:R-:W-:Y:S02]  /*0480*/  IADD3.X R45, R36, UR9, RZ, P3, !PT ;  /* 0x00000009242d7c10 */ /* 0x000fe40009ffe4ff */
[----:B------:R-:W-:-:S03]  /*0490*/  CS2R R36, SRZ ;  /* 0x0000000000247805 */ /* 0x000fc6000001ff00 */
[----:B------:R-:W5:Y:S04]  /*04a0*/  @!P2 LDG.E.64 R32, desc[UR4][R44.64] ;  /* 0x000000042c20a981 */ /* 0x000f68000c1e1b00 */
[----:B------:R-:W5:Y:S04]  /*04b0*/  @!P1 LDG.E.64 R34, desc[UR4][R44.64+0x100] ;  /* 0x000100042c229981 */ /* 0x000f68000c1e1b00 */
[----:B------:R-:W5:Y:S04]  /*04c0*/  @!P0 LDG.E.64 R36, desc[UR4][R44.64+0x200] ;  /* 0x000200042c248981 */ /* 0x000f68000c1e1b00 */
[----:B------:R0:W5:Y:S01]  /*04d0*/  @!P6 LDG.E.64 R38, desc[UR4][R44.64+0x300] ;  /* 0x000300042c26e981 */ /* 0x000162000c1e1b00 */
[----:B------:R-:W-:Y:S01]  /*04e0*/  ISETP.GE.AND P0, PT, R6, 0x1, PT ;  /* 0x000000010600780c */ /* 0x000fe20003f06270 */
[----:B--2---:R-:W-:-:S02]  /*04f0*/  DADD R50, RZ, R8 ;  /* 0x00000000ff327229 */ /* 0x004fc40000000008 */
[----:B---3--:R-:W-:-:S06]  /*0500*/  DADD R40, RZ, R14 ;  /* 0x00000000ff287229 */ /* 0x008fcc000000000e */
[----:B----4-:R-:W-:Y:S02]  /*0510*/  DADD R50, R50, R10 ;  /* 0x0000000032327229 */ /* 0x010fe4000000000a */
[----:B------:R-:W-:-:S06]  /*0520*/  DADD R40, R40, R16 ;  /* 0x0000000028287229 */ /* 0x000fcc0000000010 */
[----:B------:R-:W-:Y:S02]  /*0530*/  DADD R50, R50, R18 ;  /* 0x0000000032327229 */ /* 0x000fe40000000012 */
[----:B------:R-:W-:-:S06]  /*0540*/  DADD R40, R40, R20 ;  /* 0x0000000028287229 */ /* 0x000fcc0000000014 */
[----:B------:R-:W-:Y:S02]  /*0550*/  DADD R50, R50, R22 ;  /* 0x0000000032327229 */ /* 0x000fe40000000016 */
[----:B------:R-:W-:-:S05]  /*0560*/  DADD R40, R40, R24 ;  /* 0x0000000028287229 */ /* 0x000fca0000000018 */
[----:B------:R-:W-:Y:S04]  /*0570*/  SHFL.BFLY PT, R43, R51, 0x10, 0x1f ;  /* 0x0e001f00332b7f89 */ /* 0x000fe800000e0000 */
[----:B------:R-:W1:Y:S04]  /*0580*/  SHFL.BFLY PT, R42, R50, 0x10, 0x1f ;  /* 0x0e001f00322a7f89 */ /* 0x000e6800000e0000 */
[----:B------:R-:W-:Y:S04]  /*0590*/  SHFL.BFLY PT, R47, R41, 0x10, 0x1f ;  /* 0x0e001f00292f7f89 */ /* 0x000fe800000e0000 */
[----:B------:R-:W2:Y:S01]  /*05a0*/  SHFL.BFLY PT, R46, R40, 0x10, 0x1f ;  /* 0x0e001f00282e7f89 */ /* 0x000ea200000e0000 */
[----:B-1----:R-:W-:-:S02]  /*05b0*/  DADD R42, R50, R42 ;  /* 0x00000000322a7229 */ /* 0x002fc4000000002a */
[----:B--2---:R-:W-:-:S05]  /*05c0*/  DADD R46, R40, R46 ;  /* 0x00000000282e7229 */ /* 0x004fca000000002e */
[----:B0-----:R-:W-:Y:S04]  /*05d0*/  SHFL.BFLY PT, R45, R43, 0x8, 0x1f ;  /* 0x0d001f002b2d7f89 */ /* 0x001fe800000e0000 */
        /* <DEDUP_REMOVED lines=17> */
[----:B------:R0:W1:Y:S04]  /*06f0*/  SHFL.BFLY PT, R51, R45, 0x1, 0x1f ;  /* 0x0c201f002d337f89 */ /* 0x00006800000e0000 */
[----:B------:R0:W2:Y:S04]  /*0700*/  SHFL.BFLY PT, R50, R44, 0x1, 0x1f ;  /* 0x0c201f002c327f89 */ /* 0x0000a800000e0000 */
[----:B------:R0:W3:Y:S04]  /*0710*/  SHFL.BFLY PT, R47, R43, 0x1, 0x1f ;  /* 0x0c201f002b2f7f89 */ /* 0x0000e800000e0000 */
[----:B------:R0:W4:Y:S01]  /*0720*/  SHFL.BFLY PT, R46, R42, 0x1, 0x1f ;  /* 0x0c201f002a2e7f89 */ /* 0x00012200000e0000 */
[----:B------:R-:W-:Y:S05]  /*0730*/  @!P0 EXIT ;  /* 0x000000000000894d */ /* 0x000fea0003800000 */
[----:B------:R-:W0:Y:S01]  /*0740*/  S2R R40, SR_TID.X ;  /* 0x0000000000287919 */ /* 0x000e220000002100 */
[-C--:B------:R-:W-:Y:S01]  /*0750*/  ISETP.GE.AND P2, PT, R5, R0.reuse, PT ;  /* 0x000000000500720c */ /* 0x080fe20003f46270 */
[----:B------:R-:W-:Y:S01]  /*0760*/  ULDC.64 UR8, c[0x0][0x210] ;  /* 0x0000840000087ab9 */ /* 0x000fe20000000a00 */
[----:B------:R-:W0:Y:S01]  /*0770*/  LDC R5, c[0x0][0x4] ;  /* 0x00000100ff057b82 */ /* 0x000e220000000800 */
[----:B------:R-:W0:Y:S01]  /*0780*/  S2R R6, SR_TID.Y ;  /* 0x0000000000067919 */ /* 0x000e220000002200 */
[-C--:B------:R-:W-:Y:S01]  /*0790*/  ISETP.GE.AND P3, PT, R7, R0.reuse, PT ;  /* 0x000000000700720c */ /* 0x080fe20003f66270 */
[----:B-12---:R-:W-:Y:S01]  /*07a0*/  DADD R50, R44, R50 ;  /* 0x000000002c327229 */ /* 0x006fe20000000032 */
[----:B------:R-:W-:Y:S01]  /*07b0*/  ISETP.GE.AND P4, PT, R53, R0, PT ;  /* 0x000000003500720c */ /* 0x000fe20003f86270 */
[----:B---34-:R-:W-:-:S06]  /*07c0*/  DADD R46, R42, R46 ;  /* 0x000000002a2e7229 */ /* 0x018fcc000000002e */
[----:B-----5:R-:W-:-:S04]  /*07d0*/  @!P2 DFMA R12, R50, -R12, R10 ;  /* 0x8000000c320ca22b */ /* 0x020fc8000000000a */
[C---:B------:R-:W-:Y:S02]  /*07e0*/  @!P3 DFMA R26, R50.reuse, -R26, R18 ;  /* 0x8000001a321ab22b */ /* 0x040fe40000000012 */
[----:B------:R-:W-:Y:S01]  /*07f0*/  @!P4 DFMA R30, R50, -R30, R22 ;  /* 0x8000001e321ec22b */ /* 0x000fe20000000016 */
[----:B0-----:R-:W-:Y:S01]  /*0800*/  LOP3.LUT R7, R40, 0x1f, RZ, 0xc0, !PT ;  /* 0x0000001f28077812 */ /* 0x001fe200078ec0ff */
[----:B------:R-:W-:-:S03]  /*0810*/  IMAD R5, R5, UR6, R6 ;  /* 0x0000000605057c24 */ /* 0x000fc6000f8e0206 */
[----:B------:R-:W-:Y:S02]  /*0820*/  ISETP.GE.AND P1, PT, R7, R0, PT ;  /* 0x000000000700720c */ /* 0x000fe40003f26270 */
[----:B------:R-:W-:Y:S01]  /*0830*/  SHF.R.S32.HI R0, RZ, 0x1f, R3 ;  /* 0x0000001fff007819 */ /* 0x000fe20000011403 */
[----:B------:R-:W-:Y:S01]  /*0840*/  IMAD R5, R5, -0x2, R2 ;  /* 0xfffffffe05057824 */ /* 0x000fe200078e0202 */
[----:B------:R-:W-:-:S04]  /*0850*/  LEA R6, P0, R3, UR8, 0x3 ;  /* 0x0000000803067c11 */ /* 0x000fc8000f8018ff */
[----:B------:R-:W-:Y:S02]  /*0860*/  LEA.HI.X R7, R3, UR9, R0, 0x3, P0 ;  /* 0x0000000903077c11 */ /* 0x000fe400080f1c00 */
[----:B------:R-:W-:-:S03]  /*0870*/  ISETP.GE.AND P0, PT, R5, 0x2, PT ;  /* 0x000000020500780c */ /* 0x000fc60003f06270 */
[----:B------:R-:W-:Y:S01]  /*0880*/  @!P1 DFMA R28, R50, -R28, R8 ;  /* 0x8000001c321c922b */ /* 0x000fe20000000008 */
[----:B------:R0:W-:Y:S04]  /*0890*/  @!P2 STG.E.64 desc[UR4][R6.64+0x100], R12 ;  /* 0x0001000c0600a986 */ /* 0x0001e8000c101b04 */
[----:B------:R0:W-:Y:S04]  /*08a0*/  @!P3 STG.E.64 desc[UR4][R6.64+0x200], R26 ;  /* 0x0002001a0600b986 */ /* 0x0001e8000c101b04 */
[----:B------:R0:W-:Y:S04]  /*08b0*/  @!P1 STG.E.64 desc[UR4][R6.64], R28 ;  /* 0x0000001c06009986 */ /* 0x0001e8000c101b04 */
[----:B------:R0:W-:Y:S01]  /*08c0*/  @!P4 STG.E.64 desc[UR4][R6.64+0x300], R30 ;  /* 0x0003001e0600c986 */ /* 0x0001e2000c101b04 */
[----:B------:R-:W-:Y:S05]  /*08d0*/  @!P0 EXIT ;  /* 0x000000000000894d */ /* 0x000fea0003800000 */
[C---:B------:R-:W-:Y:S01]  /*08e0*/  LEA R2, P0, R4.reuse, UR8, 0x3 ;  /* 0x0000000804027c11 */ /* 0x040fe2000f8018ff */
[C---:B------:R-:W-:Y:S02]  /*08f0*/  @!P1 DFMA R32, R46.reuse, -R32, R14 ;  /* 0x800000202e20922b */ /* 0x040fe4000000000e */
[C---:B------:R-:W-:Y:S01]  /*0900*/  @!P2 DFMA R34, R46.reuse, -R34, R16 ;  /* 0x800000222e22a22b */ /* 0x040fe20000000010 */
[----:B------:R-:W-:Y:S01]  /*0910*/  LEA.HI.X R3, R4, UR9, R49, 0x3, P0 ;  /* 0x0000000904037c11 */ /* 0x000fe200080f1c31 */
[----:B------:R-:W-:-:S04]  /*0920*/  @!P3 DFMA R36, R46, -R36, R20 ;  /* 0x800000242e24b22b */ /* 0x000fc80000000014 */
[----:B------:R1:W-:Y:S04]  /*0930*/  @!P1 STG.E.64 desc[UR4][R2.64], R32 ;  /* 0x0000002002009986 */ /* 0x0003e8000c101b04 */
[----:B------:R1:W-:Y:S04]  /*0940*/  @!P2 STG.E.64 desc[UR4][R2.64+0x100], R34 ;  /* 0x000100220200a986 */ /* 0x0003e8000c101b04 */
[----:B------:R1:W-:Y:S01]  /*0950*/  @!P3 STG.E.64 desc[UR4][R2.64+0x200], R36 ;  /* 0x000200240200b986 */ /* 0x0003e2000c101b04 */
[----:B------:R-:W-:Y:S05]  /*0960*/  @P4 EXIT ;  /* 0x000000000000494d */ /* 0x000fea0003800000 */
[----:B------:R-:W-:-:S07]  /*0970*/  DFMA R38, R46, -R38, R24 ;  /* 0x800000262e26722b */ /* 0x000fce0000000018 */
[----:B------:R-:W-:Y:S01]  /*0980*/  STG.E.64 desc[UR4][R2.64+0x300], R38 ;  /* 0x0003002602007986 */ /* 0x000fe2000c101b04 */
[----:B------:R-:W-:Y:S05]  /*0990*/  EXIT ;  /* 0x000000000000794d */ /* 0x000fea0003800000 */
.L_x_4324:
        /* <DEDUP_REMOVED lines=14> */
.L_x_11798:


//--------------------- .text._ZN43_GLOBAL__N__9ae7fba5_10_SoftMax_cu_9f978f6321softmax_warp_backwardIdddLi6ELb0ELb0EEEvPT0_PKT_S5_iiiPKb --------------------------
	.section	.text._ZN43_GLOBAL__N__9ae7fba5_10_SoftMax_cu_9f978f6321softmax_warp_backwardIdddLi6ELb0ELb0EEEvPT0_PKT_S5_iiiPKb,"ax",@progbits
	.align	128
.text._ZN43_GLOBAL__N__9ae7fba5_10_SoftMax_cu_9f978f6321softmax_warp_backwardIdddLi6ELb0ELb0EEEvPT0_PKT_S5_iiiPKb:
        .type           _ZN43_GLOBAL__N__9ae7fba5_10_SoftMax_cu_9f978f6321softmax_warp_backwardIdddLi6ELb0ELb0EEEvPT0_PKT_S5_iiiPKb,@function
        .size           _ZN43_GLOBAL__N__9ae7fba5_10_SoftMax_cu_9f978f6321softmax_warp_backwardIdddLi6ELb0ELb0EEEvPT0_PKT_S5_iiiPKb,(.L_x_11799 - _ZN43_GLOBAL__N__9ae7fba5_10_SoftMax_cu_9f978f6321softmax_warp_backwardIdddLi6ELb0ELb0EEEvPT0_PKT_S5_iiiPKb)
        .other          _ZN43_GLOBAL__N__9ae7fba5_10_SoftMax_cu_9f978f6321softmax_warp_backwardIdddLi6ELb0ELb0EEEvPT0_PKT_S5_iiiPKb,@"STO_CUDA_ENTRY STV_DEFAULT"
_ZN43_GLOBAL__N__9ae7fba5_10_SoftMax_cu_9f978f6321softmax_warp_backwardIdddLi6ELb0ELb0EEEvPT0_PKT_S5_iiiPKb:
        /* <DEDUP_REMOVED lines=15> */
[----:B------:R-:W-:Y:S02]  /*00f0*/  IADD3 R2, -R4, UR4, RZ ;  /* 0x0000000404027c10 */ /* 0x000fe4000fffe1ff */
[----:B------:R-:W-:Y:S01]  /*0100*/  CS2R R4, SRZ ;  /* 0x0000000000047805 */ /* 0x000fe2000001ff00 */
[----:B------:R-:W-:Y:S01]  /*0110*/  ULDC.64 UR4, c[0x0][0x208] ;  /* 0x0000820000047ab9 */ /* 0x000fe20000000a00 */
[----:B------:R-:W-:Y:S01]  /*0120*/  ISETP.GT.AND P0, PT, R2, RZ, PT ;  /* 0x000000ff0200720c */ /* 0x000fe20003f04270 */
[----:B---3--:R-:W-:-:S03]  /*0130*/  IMAD.WIDE R8, R29, 0x8, R8 ;  /* 0x000000081d087825 */ /* 0x008fc600078e0208 */
[----:B--2---:R-:W-:-:S04]  /*0140*/  SEL R6, R0, RZ, P0 ;  /* 0x000000ff00067207 */ /* 0x004fc80000000000 */
[-C--:B------:R-:W-:Y:S02]  /*0150*/  ISETP.GE.AND P1, PT, R3, R6.reuse, PT ;  /* 0x000000060300720c */ /* 0x080fe40003f26270 */
[----:B------:R-:W-:Y:S02]  /*0160*/  ISETP.GE.AND P0, PT, R27, R6, PT ;  /* 0x000000061b00720c */ /* 0x000fe40003f06270 */
[----:B------:R-:W-:-:S09]  /*0170*/  CS2R R6, SRZ ;  /* 0x0000000000067805 */ /* 0x000fd2000001ff00 */
[----:B------:R-:W2:Y:S04]  /*0180*/  @!P1 LDG.E.64 R4, desc[UR4][R8.64] ;  /* 0x0000000408049981 */ /* 0x000ea8000c1e1b00 */
[----:B------:R1:W3:Y:S01]  /*0190*/  @!P0 LDG.E.64 R6, desc[UR4][R8.64+0x100] ;  /* 0x0001000408068981 */ /* 0x0002e2000c1e1b00 */
[----:B------:R-:W-:Y:S02]  /*01a0*/  VIMNMX R20, R2, 0x2, PT ;  /* 0x0000000202147848 */ /* 0x000fe40003fe0100 */
[----:B------:R-:W-:Y:S02]  /*01b0*/  SHF.R.S32.HI R11, RZ, 0x1f, R29 ;  /* 0x0000001fff0b7819 */ /* 0x000fe4000001141d */
[----:B------:R-:W-:Y:S02]  /*01c0*/  ISETP.GT.AND P2, PT, R20, 0x1, PT ;  /* 0x000000011400780c */ /* 0x000fe40003f44270 */
[----:B------:R-:W-:-:S02]  /*01d0*/  IADD3 R26, P3, R29, R0, RZ ;  /* 0x000000001d1a7210 */ /* 0x000fc40007f7e0ff */
[C---:B------:R-:W-:Y:S02]  /*01e0*/  SEL R10, R0.reuse, RZ, P2 ;  /* 0x000000ff000a7207 */ /* 0x040fe40001000000 */
[----:B------:R-:W-:Y:S01]  /*01f0*/  LEA.HI.X.SX32 R28, R0, R11, 0x1, P3 ;  /* 0x0000000b001c7211 */ /* 0x000fe200018f0eff */
[----:B------:R-:W-:Y:S01]  /*0200*/  IMAD.SHL.U32 R24, R26, 0x8, RZ ;  /* 0x000000081a187824 */ /* 0x000fe200078e00ff */
[----:B------:R-:W-:Y:S02]  /*0210*/  ISETP.GT.AND P3, PT, R20, 0x1, PT ;  /* 0x000000011400780c */ /* 0x000fe40003f64270 */
[----:B------:R-:W-:Y:S02]  /*0220*/  ISETP.GE.AND P2, PT, R3, R10, PT ;  /* 0x0000000a0300720c */ /* 0x000fe40003f46270 */
[----:B-1----:R-:W-:Y:S02]  /*0230*/  SEL R8, R0, RZ, P3 ;  /* 0x000000ff00087207 */ /* 0x002fe40001800000 */
[----:B------:R-:W-:-:S02]  /*0240*/  SHF.L.U64.HI R16, R26, 0x3, R28 ;  /* 0x000000031a107819 */ /* 0x000fc4000001021c */
[----:B------:R-:W-:Y:S02]  /*0250*/  IADD3 R18, P4, R24, UR6, RZ ;  /* 0x0000000618127c10 */ /* 0x000fe4000ff9e0ff */
[----:B------:R-:W-:Y:S02]  /*0260*/  ISETP.GE.AND P3, PT, R27, R8, PT ;  /* 0x000000081b00720c */ /* 0x000fe40003f66270 */
[----:B------:R-:W-:Y:S02]  /*0270*/  CS2R R8, SRZ ;  /* 0x0000000000087805 */ /* 0x000fe4000001ff00 */
[----:B------:R-:W-:Y:S02]  /*0280*/  IADD3.X R19, R16, UR7, RZ, P4, !PT ;  /* 0x0000000710137c10 */ /* 0x000fe4000a7fe4ff */
[----:B------:R-:W-:Y:S01]  /*0290*/  CS2R R10, SRZ ;  /* 0x00000000000a7805 */ /* 0x000fe2000001ff00 */
[----:B------:R-:W-:Y:S02]  /*02a0*/  ULDC.64 UR6, c[0x0][0x220] ;  /* 0x0000880000067ab9 */ /* 0x000fe40000000a00 */
[----:B------:R-:W4:Y:S04]  /*02b0*/  @!P2 LDG.E.64 R8, desc[UR4][R18.64] ;  /* 0x000000041208a981 */ /* 0x000f28000c1e1b00 */
[----:B------:R1:W4:Y:S01]  /*02c0*/  @!P3 LDG.E.64 R10, desc[UR4][R18.64+0x100] ;  /* 0x00010004120ab981 */ /* 0x000322000c1e1b00 */
[----:B------:R-:W-:-:S02]  /*02d0*/  IADD3 R24, P4, R24, UR6, RZ ;  /* 0x0000000618187c10 */ /* 0x000fc4000ff9e0ff */
[----:B------:R-:W-:Y:S02]  /*02e0*/  CS2R R12, SRZ ;  /* 0x00000000000c7805 */ /* 0x000fe4000001ff00 */
[----:B------:R-:W-:Y:S01]  /*02f0*/  CS2R R14, SRZ ;  /* 0x00000000000e7805 */ /* 0x000fe2000001ff00 */
[----:B0-----:R-:W-:Y:S01]  /*0300*/  IMAD.WIDE R22, R29, 0x8, R22 ;  /* 0x000000081d167825 */ /* 0x001fe200078e0216 */
[----:B------:R-:W-:Y:S02]  /*0310*/  IADD3.X R25, R16, UR7, RZ, P4, !PT ;  /* 0x0000000710197c10 */ /* 0x000fe4000a7fe4ff */
[----:B------:R-:W-:Y:S02]  /*0320*/  CS2R R16, SRZ ;  /* 0x0000000000107805 */ /* 0x000fe4000001ff00 */
[----:B------:R-:W5:Y:S01]  /*0330*/  @!P1 LDG.E.64 R12, desc[UR4][R22.64] ;  /* 0x00000004160c9981 */ /* 0x000f62000c1e1b00 */
[----:B-1----:R-:W-:-:S03]  /*0340*/  CS2R R18, SRZ ;  /* 0x0000000000127805 */ /* 0x002fc6000001ff00 */
[----:B------:R-:W5:Y:S04]  /*0350*/  @!P2 LDG.E.64 R16, desc[UR4][R24.64] ;  /* 0x000000041810a981 */ /* 0x000f68000c1e1b00 */
[----:B------:R2:W5:Y:S04]  /*0360*/  @!P3 LDG.E.64 R18, desc[UR4][R24.64+0x100] ;  /* 0x000100041812b981 */ /* 0x000568000c1e1b00 */
[----:B------:R0:W5:Y:S01]  /*0370*/  @!P0 LDG.E.64 R14, desc[UR4][R22.64+0x100] ;  /* 0x00010004160e8981 */ /* 0x000162000c1e1b00 */
[----:B------:R-:W-:Y:S01]  /*0380*/  ISETP.GE.AND P0, PT, R20, 0x1, PT ;  /* 0x000000011400780c */ /* 0x000fe20003f06270 */
[----:B--2---:R-:W-:-:S08]  /*0390*/  DADD R24, RZ, R4 ;  /* 0x00000000ff187229 */ /* 0x004fd00000000004 */
[----:B---3--:R-:W-:-:S07]  /*03a0*/  DADD R24, R24, R6 ;  /* 0x0000000018187229 */ /* 0x008fce0000000006 */
        /* <DEDUP_REMOVED lines=14> */
[----:B----4-:R-:W-:-:S08]  /*0490*/  DADD R22, RZ, R8 ;  /* 0x00000000ff167229 */ /* 0x010fd00000000008 */
[----:B------:R-:W-:Y:S02]  /*04a0*/  DADD R22, R22, R10 ;  /* 0x0000000016167229 */ /* 0x000fe4000000000a */
[----:B0-----:R-:W-:-:S05]  /*04b0*/  DADD R20, R24, R20 ;  /* 0x0000000018147229 */ /* 0x001fca0000000014 */
        /* <DEDUP_REMOVED lines=16> */
[-C--:B------:R-:W-:Y:S01]  /*05c0*/  ISETP.GE.AND P1, PT, R3, R0.reuse, PT ;  /* 0x000000000300720c */ /* 0x080fe20003f26270 */
[----:B------:R-:W-:Y:S01]  /*05d0*/  ULDC.64 UR6, c[0x0][0x210] ;  /* 0x0000840000067ab9 */ /* 0x000fe20000000a00 */
[----:B------:R-:W-:Y:S02]  /*05e0*/  ISETP.GE.AND P2, PT, R27, R0, PT ;  /* 0x000000001b00720c */ /* 0x000fe40003f46270 */
[----:B------:R-:W-:Y:S02]  /*05f0*/  ISETP.GE.AND P0, PT, R2, 0x2, PT ;  /* 0x000000020200780c */ /* 0x000fe40003f06270 */
[----:B------:R-:W-:-:S07]  /*0600*/  SHF.R.S32.HI R0, RZ, 0x1f, R29 ;  /* 0x0000001fff007819 */ /* 0x000fce000001141d */
[C---:B-----5:R-:W-:Y:S01]  /*0610*/  @!P1 DFMA R12, R20.reuse, -R12, R4 ;  /* 0x8000000c140c922b */ /* 0x060fe20000000004 */
[----:B------:R-:W-:Y:S01]  /*0620*/  LEA R4, P3, R29, UR6, 0x3 ;  /* 0x000000061d047c11 */ /* 0x000fe2000f8618ff */
[----:B------:R-:W-:-:S03]  /*0630*/  @!P2 DFMA R14, R20, -R14, R6 ;  /* 0x8000000e140ea22b */ /* 0x000fc60000000006 */
[----:B------:R-:W-:-:S05]  /*0640*/  LEA.HI.X R5, R29, UR7, R0, 0x3, P3 ;  /* 0x000000071d057c11 */ /* 0x000fca00098f1c00 */
[----:B------:R0:W-:Y:S04]  /*0650*/  @!P1 STG.E.64 desc[UR4][R4.64], R12 ;  /* 0x0000000c04009986 */ /* 0x0001e8000c101b04 */
[----:B------:R0:W-:Y:S01]  /*0660*/  @!P2 STG.E.64 desc[UR4][R4.64+0x100], R14 ;  /* 0x0001000e0400a986 */ /* 0x0001e2000c101b04 */
[----:B------:R-:W-:Y:S05]  /*0670*/  @!P0 EXIT ;  /* 0x000000000000894d */ /* 0x000fea0003800000 */
[----:B------:R-:W-:Y:S01]  /*0680*/  LEA R2, P0, R26, UR6, 0x3 ;  /* 0x000000061a027c11 */ /* 0x000fe2000f8018ff */
[----:B------:R-:W-:-:S03]  /*0690*/  @!P1 DFMA R16, R24, -R16, R8 ;  /* 0x800000101810922b */ /* 0x000fc60000000008 */
[----:B------:R-:W-:-:S05]  /*06a0*/  LEA.HI.X R3, R26, UR7, R28, 0x3, P0 ;  /* 0x000000071a037c11 */ /* 0x000fca00080f1c1c */
[----:B------:R1:W-:Y:S01]  /*06b0*/  @!P1 STG.E.64 desc[UR4][R2.64], R16 ;  /* 0x0000001002009986 */ /* 0x0003e2000c101b04 */
[----:B------:R-:W-:Y:S05]  /*06c0*/  @P2 EXIT ;  /* 0x000000000000294d */ /* 0x000fea0003800000 */
[----:B------:R-:W-:-:S07]  /*06d0*/  DFMA R18, R24, -R18, R10 ;  /* 0x800000121812722b */ /* 0x000fce000000000a */
[----:B------:R-:W-:Y:S01]  /*06e0*/  STG.E.64 desc[UR4][R2.64+0x100], R18 ;  /* 0x0001001202007986 */ /* 0x000fe2000c101b04 */
[----:B------:R-:W-:Y:S05]  /*06f0*/  EXIT ;  /* 0x000000000000794d */ /* 0x000fea0003800000 */
.L_x_4325:
        /* <DEDUP_REMOVED lines=16> */
.L_x_11799:


//--------------------- .text._ZN43_GLOBAL__N__9ae7fba5_10_SoftMax_cu_9f978f6321softmax_warp_backwardIdddLi5ELb0ELb0EEEvPT0_PKT_S5_iiiPKb --------------------------
	.section	.text._ZN43_GLOBAL__N__9ae7fba5_10_SoftMax_cu_9f978f6321softmax_warp_backwardIdddLi5ELb0ELb0EEEvPT0_PKT_S5_iiiPKb,"ax",@progbits
	.align	128
.text._ZN43_GLOBAL__N__9ae7fba5_10_SoftMax_cu_9f978f6321softmax_warp_backwardIdddLi5ELb0ELb0EEEvPT0_PKT_S5_iiiPKb:
        .type           _ZN43_GLOBAL__N__9ae7fba5_10_SoftMax_cu_9f978f6321softmax_warp_backwardIdddLi5ELb0ELb0EEEvPT0_PKT_S5_iiiPKb,@function
        .size           _ZN43_GLOBAL__N__9ae7fba5_10_SoftMax_cu_9f978f6321softmax_warp_backwardIdddLi5ELb0ELb0EEEvPT0_PKT_S5_iiiPKb,(.L_x_11800 - _ZN43_GLOBAL__N__9ae7fba5_10_SoftMax_cu_9f978f6321softmax_warp_backwardIdddLi5ELb0ELb0EEEvPT0_PKT_S5_iiiPKb)
        .other          _ZN43_GLOBAL__N__9ae7fba5_10_SoftMax_cu_9f978f6321softmax_warp_backwardIdddLi5ELb0ELb0EEEvPT0_PKT_S5_iiiPKb,@"STO_CUDA_ENTRY STV_DEFAULT"
_ZN43_GLOBAL__N__9ae7fba5_10_SoftMax_cu_9f978f6321softmax_warp_backwardIdddLi5ELb0ELb0EEEvPT0_PKT_S5_iiiPKb:
        /* <DEDUP_REMOVED lines=31> */
[----:B0-----:R-:W-:-:S07]  /*01f0*/  @!P1 IADD3 R14, P2, R21, R14, RZ ;  /* 0x0000000e150e9210 */ /* 0x001fce0007f5e0ff */
[----:B------:R-:W0:Y:S01]  /*0200*/  @!P0 LDC.64 R22, c[0x0][0x220] ;  /* 0x00008800ff168b82 */ /* 0x000e220000000a00 */
[----:B------:R-:W-:Y:S01]  /*0210*/  @!P1 IMAD.X R15, R6, 0x1, R15, P2 ;  /* 0x00000001060f9824 */ /* 0x000fe200010e060f */
[----:B-1----:R-:W-:-:S04]  /*0220*/  @!P0 IADD3 R16, P3, R9, R4, RZ ;  /* 0x0000000409108210 */ /* 0x002fc80007f7e0ff */
[----:B------:R-:W3:Y:S01]  /*0230*/  @!P1 LDG.E.64 R2, desc[UR4][R14.64] ;  /* 0x000000040e029981 */ /* 0x000ee2000c1e1b00 */
[----:B------:R-:W-:Y:S01]  /*0240*/  @!P0 IMAD.X R17, R8, 0x1, R5, P3 ;  /* 0x0000000108118824 */ /* 0x000fe200018e0605 */
[----:B------:R-:W-:-:S06]  /*0250*/  CS2R R4, SRZ ;  /* 0x0000000000047805 */ /* 0x000fcc000001ff00 */
[----:B------:R-:W4:Y:S01]  /*0260*/  @!P0 LDG.E.64 R4, desc[UR4][R16.64] ;  /* 0x0000000410048981 */ /* 0x000f22000c1e1b00 */
[----:B--2---:R-:W-:-:S05]  /*0270*/  @!P1 IADD3 R20, P2, R21, R18, RZ ;  /* 0x0000001215149210 */ /* 0x004fca0007f5e0ff */
[----:B------:R-:W-:Y:S01]  /*0280*/  @!P1 IMAD.X R21, R6, 0x1, R19, P2 ;  /* 0x0000000106159824 */ /* 0x000fe200010e0613 */
[----:B------:R-:W-:-:S06]  /*0290*/  CS2R R6, SRZ ;  /* 0x0000000000067805 */ /* 0x000fcc000001ff00 */
[----:B------:R1:W5:Y:S01]  /*02a0*/  @!P1 LDG.E.64 R6, desc[UR4][R20.64] ;  /* 0x0000000414069981 */ /* 0x000362000c1e1b00 */
[----:B0-----:R-:W-:-:S05]  /*02b0*/  @!P0 IADD3 R22, P1, R9, R22, RZ ;  /* 0x0000001609168210 */ /* 0x001fca0007f3e0ff */
[----:B------:R-:W-:Y:S01]  /*02c0*/  @!P0 IMAD.X R23, R8, 0x1, R23, P1 ;  /* 0x0000000108178824 */ /* 0x000fe200008e0617 */
[----:B------:R-:W-:-:S06]  /*02d0*/  CS2R R8, SRZ ;  /* 0x0000000000087805 */ /* 0x000fcc000001ff00 */
[----:B------:R0:W5:Y:S01]  /*02e0*/  @!P0 LDG.E.64 R8, desc[UR4][R22.64] ;  /* 0x0000000416088981 */ /* 0x000162000c1e1b00 */
[----:B------:R-:W-:Y:S01]  /*02f0*/  ISETP.GE.AND P0, PT, R24, 0x1, PT ;  /* 0x000000011800780c */ /* 0x000fe20003f06270 */
[----:B---3--:R-:W-:Y:S02]  /*0300*/  DADD R26, RZ, R2 ;  /* 0x00000000ff1a7229 */ /* 0x008fe40000000002 */
[----:B----4-:R-:W-:-:S05]  /*0310*/  DADD R18, RZ, R4 ;  /* 0x00000000ff127229 */ /* 0x010fca0000000004 */
[----:B------:R-:W-:Y:S04]  /*0320*/  SHFL.BFLY PT, R15, R27, 0x10, 0x1f ;  /* 0x0e001f001b0f7f89 */ /* 0x000fe800000e0000 */
[----:B------:R-:W2:Y:S04]  /*0330*/  SHFL.BFLY PT, R14, R26, 0x10, 0x1f ;  /* 0x0e001f001a0e7f89 */ /* 0x000ea800000e0000 */
[----:B------:R-:W-:Y:S04]  /*0340*/  SHFL.BFLY PT, R17, R19, 0x10, 0x1f ;  /* 0x0e001f0013117f89 */ /* 0x000fe800000e0000 */
[----:B------:R-:W1:Y:S01]  /*0350*/  SHFL.BFLY PT, R16, R18, 0x10, 0x1f ;  /* 0x0e001f0012107f89 */ /* 0x000e6200000e0000 */
[----:B--2---:R-:W-:-:S02]  /*0360*/  DADD R14, R26, R14 ;  /* 0x000000001a0e7229 */ /* 0x004fc4000000000e */
[----:B-1----:R-:W-:-:S05]  /*0370*/  DADD R20, R18, R16 ;  /* 0x0000000012147229 */ /* 0x002fca0000000010 */
[----:B------:R-:W-:Y:S04]  /*0380*/  SHFL.BFLY PT, R17, R15, 0x8, 0x1f ;  /* 0x0d001f000f117f89 */ /* 0x000fe800000e0000 */
[----:B------:R-:W1:Y:S04]  /*0390*/  SHFL.BFLY PT, R16, R14, 0x8, 0x1f ;  /* 0x0d001f000e107f89 */ /* 0x000e6800000e0000 */
[----:B0-----:R-:W-:Y:S04]  /*03a0*/  SHFL.BFLY PT, R23, R21, 0x8, 0x1f ;  /* 0x0d001f0015177f89 */ /* 0x001fe800000e0000 */
[----:B------:R-:W0:Y:S01]  /*03b0*/  SHFL.BFLY PT, R22, R20, 0x8, 0x1f ;  /* 0x0d001f0014167f89 */ /* 0x000e2200000e0000 */
[----:B-1----:R-:W-:-:S02]  /*03c0*/  DADD R16, R14, R16 ;  /* 0x000000000e107229 */ /* 0x002fc40000000010 */
[----:B0-----:R-:W-:-:S05]  /*03d0*/  DADD R22, R20, R22 ;  /* 0x0000000014167229 */ /* 0x001fca0000000016 */
        /* <DEDUP_REMOVED lines=17> */
[----:B------:R-:W-:Y:S01]  /*04f0*/  ISETP.GE.AND P1, PT, R10, R13, PT ;  /* 0x0000000d0a00720c */ /* 0x000fe20003f26270 */
[----:B-12---:R-:W-:Y:S01]  /*0500*/  DADD R24, R14, R24 ;  /* 0x000000000e187229 */ /* 0x006fe20000000018 */
[----:B------:R-:W-:Y:S01]  /*0510*/  ISETP.GE.AND P0, PT, R12, 0x2, PT ;  /* 0x000000020c00780c */ /* 0x000fe20003f06270 */
[----:B---34-:R-:W-:-:S10]  /*0520*/  DADD R16, R20, R16 ;  /* 0x0000000014107229 */ /* 0x018fd40000000010 */
[----:B------:R-:W1:Y:S01]  /*0530*/  @!P1 LDC.64 R18, c[0x0][0x210] ;  /* 0x00008400ff129b82 */ /* 0x000e620000000a00 */
[----:B-----5:R-:W-:Y:S01]  /*0540*/  @!P1 DFMA R6, R24, -R6, R2 ;  /* 0x800000061806922b */ /* 0x020fe20000000002 */
[----:B-1----:R-:W-:-:S04]  /*0550*/  @!P1 LEA R18, P2, R11, R18, 0x3 ;  /* 0x000000120b129211 */ /* 0x002fc800078418ff */
[----:B------:R-:W-:-:S05]  /*0560*/  @!P1 LEA.HI.X R19, R11, R19, R0, 0x3, P2 ;  /* 0x000000130b139211 */ /* 0x000fca00010f1c00 */
[----:B------:R1:W-:Y:S01]  /*0570*/  @!P1 STG.E.64 desc[UR4][R18.64], R6 ;  /* 0x0000000612009986 */ /* 0x0003e2000c101b04 */
[----:B------:R-:W-:Y:S05]  /*0580*/  @!P0 EXIT ;  /* 0x000000000000894d */ /* 0x000fea0003800000 */
[----:B------:R-:W-:Y:S05]  /*0590*/  @P1 EXIT ;  /* 0x000000000000194d */ /* 0x000fea0003800000 */
[----:B------:R-:W-:Y:S01]  /*05a0*/  IADD3 R11, P0, R11, R13, RZ ;  /* 0x0000000d0b0b7210 */ /* 0x000fe20007f1e0ff */
[----:B------:R-:W-:Y:S01]  /*05b0*/  ULDC.64 UR6, c[0x0][0x210] ;  /* 0x0000840000067ab9 */ /* 0x000fe20000000a00 */
[----:B------:R-:W-:Y:S02]  /*05c0*/  DFMA R8, R16, -R8, R4 ;  /* 0x800000081008722b */ /* 0x000fe40000000004 */
[----:B------:R-:W-:Y:S02]  /*05d0*/  LEA.HI.X.SX32 R0, R13, R0, 0x1, P0 ;  /* 0x000000000d007211 */ /* 0x000fe400000f0eff */
[----:B------:R-:W-:-:S04]  /*05e0*/  LEA R2, P0, R11, UR6, 0x3 ;  /* 0x000000060b027c11 */ /* 0x000fc8000f8018ff */
[----:B------:R-:W-:-:S05]  /*05f0*/  LEA.HI.X R3, R11, UR7, R0, 0x3, P0 ;  /* 0x000000070b037c11 */ /* 0x000fca00080f1c00 */
[----:B------:R-:W-:Y:S01]  /*0600*/  STG.E.64 desc[UR4][R2.64], R8 ;  /* 0x0000000802007986 */ /* 0x000fe2000c101b04 */
[----:B------:R-:W-:Y:S05]  /*0610*/  EXIT ;  /* 0x000000000000794d */ /* 0x000fea0003800000 */
.L_x_4326:
        /* <DEDUP_REMOVED lines=14> */
.L_x_11800:


//--------------------- .text._ZN43_GLOBAL__N__9ae7fba5_10_SoftMax_cu_9f978f6321softmax_warp_backwardIdddLi4ELb0ELb0EEEvPT0_PKT_S5_iiiPKb --------------------------
	.section	.text._ZN43_GLOBAL__N__9ae7fba5_10_SoftMax_cu_9f978f6321softmax_warp_backwardIdddLi4ELb0ELb0EEEvPT0_PKT_S5_iiiPKb,"ax",@progbits
	.align	128
.text._ZN43_GLOBAL__N__9ae7fba5_10_SoftMax_cu_9f978f6321softmax_warp_backwardIdddLi4ELb0ELb0EEEvPT0_PKT_S5_iiiPKb:
        .type           _ZN43_GLOBAL__N__9ae7fba5_10_SoftMax_cu_9f978f6321softmax_warp_backwardIdddLi4ELb0ELb0EEEvPT0_PKT_S5_iiiPKb,@function
        .size           _ZN43_GLOBAL__N__9ae7fba5_10_SoftMax_cu_9f978f6321softmax_warp_backwardIdddLi4ELb0ELb0EEEvPT0_PKT_S5_iiiPKb,(.L_x_11801 - _ZN43_GLOBAL__N__9ae7fba5_10_SoftMax_cu_9f978f6321softmax_warp_backwardIdddLi4ELb0ELb0EEEvPT0_PKT_S5_iiiPKb)
        .other          _ZN43_GLOBAL__N__9ae7fba5_10_SoftMax_cu_9f978f6321softmax_warp_backwardIdddLi4ELb0ELb0EEEvPT0_PKT_S5_iiiPKb,@"STO_CUDA_ENTRY STV_DEFAULT"
_ZN43_GLOBAL__N__9ae7fba5_10_SoftMax_cu_9f978f6321softmax_warp_backwardIdddLi4ELb0ELb0EEEvPT0_PKT_S5_iiiPKb:
        /* <DEDUP_REMOVED lines=92> */
.L_x_4327:
        /* <DEDUP_REMOVED lines=12> */
.L_x_11801:


//--------------------- .text._ZN43_GLOBAL__N__9ae7fba5_10_SoftMax_cu_9f978f6321softmax_warp_backwardIdddLi3ELb0ELb0EEEvPT0_PKT_S5_iiiPKb --------------------------
	.section	.text._ZN43_GLOBAL__N__9ae7fba5_10_SoftMax_cu_9f978f6321softmax_warp_backwardIdddLi3ELb0ELb0EEEvPT0_PKT_S5_iiiPKb,"ax",@progbits
	.align	128
.text._ZN43_GLOBAL__N__9ae7fba5_10_SoftMax_cu_9f978f6321softmax_warp_backwardIdddLi3ELb0ELb0EEEvPT0_PKT_S5_iiiPKb:
        .type           _ZN43_GLOBAL__N__9ae7fba5_10_SoftMax_cu_9f978f6321softmax_warp_backwardIdddLi3ELb0ELb0EEEvPT0_PKT_S5_iiiPKb,@function
        .size           _ZN43_GLOBAL__N__9ae7fba5_10_SoftMax_cu_9f978f6321softmax_warp_backwardIdddLi3ELb0ELb0EEEvPT0_PKT_S5_iiiPKb,(.L_x_11802 - _ZN43_GLOBAL__N__9ae7fba5_10_SoftMax_cu_9f978f6321softmax_warp_backwardIdddLi3ELb0ELb0EEEvPT0_PKT_S5_iiiPKb)
        .other          _ZN43_GLOBAL__N__9ae7fba5_10_SoftMax_cu_9f978f6321softmax_warp_backwardIdddLi3ELb0ELb0EEEvPT0_PKT_S5_iiiPKb,@"STO_CUDA_ENTRY STV_DEFAULT"
_ZN43_GLOBAL__N__9ae7fba5_10_SoftMax_cu_9f978f6321softmax_warp_backwardIdddLi3ELb0ELb0EEEvPT0_PKT_S5_iiiPKb:
        /* <DEDUP_REMOVED lines=21> */
[----:B------:R-:W-:Y:S02]  /*0150*/  CS2R R6, SRZ ;  /* 0x0000000000067805 */ /* 0x000fe4000001ff00 */
[----:B------:R-:W-:-:S07]  /*0160*/  SHF.R.S32.HI R10, RZ, 0x1f, R11 ;  /* 0x0000001fff0a7819 */ /* 0x000fce000001140b */
        /* <DEDUP_REMOVED lines=12> */
[----:B------:R-:W3:Y:S01]  /*0230*/  @!P1 LDG.E.64 R8, desc[UR4][R12.64] ;  /* 0x000000040c089981 */ /* 0x000ee2000c1e1b00 */
[----:B------:R-:W-:Y:S02]  /*0240*/  @!P0 IMAD.X R17, R18, 0x1, R3, P3 ;  /* 0x0000000112118824 */ /* 0x000fe400018e0603 */
[----:B------:R-:W0:Y:S03]  /*0250*/  @!P1 LDC.64 R2, c[0x0][0x220] ;  /* 0x00008800ff029b82 */ /* 0x000e260000000a00 */
[----:B------:R-:W4:Y:S01]  /*0260*/  @!P0 LDG.E.64 R6, desc[UR4][R16.64] ;  /* 0x0000000410068981 */ /* 0x000f22000c1e1b00 */
[----:B0-----:R-:W-:-:S05]  /*0270*/  @!P1 IADD3 R20, P2, R21, R2, RZ ;  /* 0x0000000215149210 */ /* 0x001fca0007f5e0ff */
[----:B------:R-:W-:Y:S01]  /*0280*/  @!P1 IMAD.X R21, R4, 0x1, R3, P2 ;  /* 0x0000000104159824 */ /* 0x000fe200010e0603 */
[----:B------:R-:W-:-:S06]  /*0290*/  CS2R R4, SRZ ;  /* 0x0000000000047805 */ /* 0x000fcc000001ff00 */
[----:B------:R0:W5:Y:S01]  /*02a0*/  @!P1 LDG.E.64 R4, desc[UR4][R20.64] ;  /* 0x0000000414049981 */ /* 0x000162000c1e1b00 */
[----:B--2---:R-:W-:-:S05]  /*02b0*/  @!P0 IADD3 R22, P1, R19, R22, RZ ;  /* 0x0000001613168210 */ /* 0x004fca0007f3e0ff */
        /* <DEDUP_REMOVED lines=9> */
[----:B------:R-:W0:Y:S01]  /*0350*/  SHFL.BFLY PT, R12, R18, 0x4, 0x181f ;  /* 0x0c981f00120c7f89 */ /* 0x000e2200000e0000 */
[----:B--2---:R-:W-:-:S02]  /*0360*/  DADD R16, R26, R16 ;  /* 0x000000001a107229 */ /* 0x004fc40000000010 */
[----:B0-----:R-:W-:-:S05]  /*0370*/  DADD R20, R18, R12 ;  /* 0x0000000012147229 */ /* 0x001fca000000000c */
[----:B------:R-:W-:Y:S04]  /*0380*/  SHFL.BFLY PT, R13, R17, 0x2, 0x181f ;  /* 0x0c581f00110d7f89 */ /* 0x000fe800000e0000 */
[----:B------:R-:W0:Y:S04]  /*0390*/  SHFL.BFLY PT, R12, R16, 0x2, 0x181f ;  /* 0x0c581f00100c7f89 */ /* 0x000e2800000e0000 */
[----:B-1----:R-:W-:Y:S04]  /*03a0*/  SHFL.BFLY PT, R23, R21, 0x2, 0x181f ;  /* 0x0c581f0015177f89 */ /* 0x002fe800000e0000 */
        /* <DEDUP_REMOVED lines=23> */
[----:B-1----:R-:W-:-:S04]  /*0520*/  LEA R4, P0, R11, UR6, 0x3 ;  /* 0x000000060b047c11 */ /* 0x002fc8000f8018ff */
[----:B------:R-:W-:-:S05]  /*0530*/  LEA.HI.X R5, R11, UR7, R0, 0x3, P0 ;  /* 0x000000070b057c11 */ /* 0x000fca00080f1c00 */
[----:B------:R-:W-:Y:S01]  /*0540*/  STG.E.64 desc[UR4][R4.64], R2 ;  /* 0x0000000204007986 */ /* 0x000fe2000c101b04 */
[----:B------:R-:W-:Y:S05]  /*0550*/  EXIT ;  /* 0x000000000000794d */ /* 0x000fea0003800000 */
.L_x_4328:
        /* <DEDUP_REMOVED lines=10> */
.L_x_11802:


//--------------------- .text._ZN43_GLOBAL__N__9ae7fba5_10_SoftMax_cu_9f978f6321softmax_warp_backwardIdddLi2ELb0ELb0EEEvPT0_PKT_S5_iiiPKb --------------------------
	.section	.text._ZN43_GLOBAL__N__9ae7fba5_10_SoftMax_cu_9f978f6321softmax_warp_backwardIdddLi2ELb0ELb0EEEvPT0_PKT_S5_iiiPKb,"ax",@progbits
	.align	128
.text._ZN43_GLOBAL__N__9ae7fba5_10_SoftMax_cu_9f978f6321softmax_warp_backwardIdddLi2ELb0ELb0EEEvPT0_PKT_S5_iiiPKb:
        .type           _ZN43_GLOBAL__N__9ae7fba5_10_SoftMax_cu_9f978f6321softmax_warp_backwardIdddLi2ELb0ELb0EEEvPT0_PKT_S5_iiiPKb,@function
        .size           _ZN43_GLOBAL__N__9ae7fba5_10_SoftMax_cu_9f978f6321softmax_warp_backwardIdddLi2ELb0ELb0EEEvPT0_PKT_S5_iiiPKb,(.L_x_11803 - _ZN43_GLOBAL__N__9ae7fba5_10_SoftMax_cu_9f978f6321softmax_warp_backwardIdddLi2ELb0ELb0EEEvPT0_PKT_S5_iiiPKb)
        .other          _ZN43_GLOBAL__N__9ae7fba5_10_SoftMax_cu_9f978f6321softmax_warp_backwardIdddLi2ELb0ELb0EEEvPT0_PKT_S5_iiiPKb,@"STO_CUDA_ENTRY STV_DEFAULT"
_ZN43_GLOBAL__N__9ae7fba5_10_SoftMax_cu_9f978f6321softmax_warp_backwardIdddLi2ELb0ELb0EEEvPT0_PKT_S5_iiiPKb:
        /* <DEDUP_REMOVED lines=53> */
[----:B------:R-:W3:Y:S01]  /*0350*/  SHFL.BFLY PT, R18, R16, 0x2, 0x1c1f ;  /* 0x0c5c1f0010127f89 */ /* 0x000ee200000e0000 */
[----:B--2---:R-:W-:-:S02]  /*0360*/  DADD R10, R24, R10 ;  /* 0x00000000180a7229 */ /* 0x004fc4000000000a */
[----:B---3--:R-:W-:-:S05]  /*0370*/  DADD R18, R16, R18 ;  /* 0x0000000010127229 */ /* 0x008fca0000000012 */
[----:B------:R0:W2:Y:S04]  /*0380*/  SHFL.BFLY PT, R27, R11, 0x1, 0x1c1f ;  /* 0x0c3c1f000b1b7f89 */ /* 0x0000a800000e0000 */
[----:B------:R0:W3:Y:S04]  /*0390*/  SHFL.BFLY PT, R26, R10, 0x1, 0x1c1f ;  /* 0x0c3c1f000a1a7f89 */ /* 0x0000e800000e0000 */
[----:B-1----:R0:W1:Y:S04]  /*03a0*/  SHFL.BFLY PT, R21, R19, 0x1, 0x1c1f ;  /* 0x0c3c1f0013157f89 */ /* 0x00206800000e0000 */
[----:B------:R0:W4:Y:S01]  /*03b0*/  SHFL.BFLY PT, R20, R18, 0x1, 0x1c1f ;  /* 0x0c3c1f0012147f89 */ /* 0x00012200000e0000 */
[----:B------:R-:W-:Y:S05]  /*03c0*/  @!P0 EXIT ;  /* 0x000000000000894d */ /* 0x000fea0003800000 */
[----:B------:R-:W-:Y:S01]  /*03d0*/  ISETP.GE.AND P1, PT, R15, R0, PT ;  /* 0x000000000f00720c */ /* 0x000fe20003f26270 */
[----:B--23--:R-:W-:Y:S01]  /*03e0*/  DADD R26, R10, R26 ;  /* 0x000000000a1a7229 */ /* 0x00cfe2000000001a */
[----:B------:R-:W-:Y:S01]  /*03f0*/  ISETP.GE.AND P0, PT, R22, 0x2, PT ;  /* 0x000000021600780c */ /* 0x000fe20003f06270 */
[----:B-1--4-:R-:W-:-:S10]  /*0400*/  DADD R20, R18, R20 ;  /* 0x0000000012147229 */ /* 0x012fd40000000014 */
        /* <DEDUP_REMOVED lines=15> */
.L_x_4329:
        /* <DEDUP_REMOVED lines=16> */
.L_x_11803:


//--------------------- .text._ZN43_GLOBAL__N__9ae7fba5_10_SoftMax_cu_9f978f6321softmax_warp_backwardIdddLi1ELb0ELb0EEEvPT0_PKT_S5_iiiPKb --------------------------
	.section	.text._ZN43_GLOBAL__N__9ae7fba5_10_SoftMax_cu_9f978f6321softmax_warp_backwardIdddLi1ELb0ELb0EEEvPT0_PKT_S5_iiiPKb,"ax",@progbits
	.align	128
.text._ZN43_GLOBAL__N__9ae7fba5_10_SoftMax_cu_9f978f6321softmax_warp_backwardIdddLi1ELb0ELb0EEEvPT0_PKT_S5_iiiPKb:
        .type           _ZN43_GLOBAL__N__9ae7fba5_10_SoftMax_cu_9f978f6321softmax_warp_backwardIdddLi1ELb0ELb0EEEvPT0_PKT_S5_iiiPKb,@function
        .size           _ZN43_GLOBAL__N__9ae7fba5_10_SoftMax_cu_9f978f6321softmax_warp_backwardIdddLi1ELb0ELb0EEEvPT0_PKT_S5_iiiPKb,(.L_x_11804 - _ZN43_GLOBAL__N__9ae7fba5_10_SoftMax_cu_9f978f6321softmax_warp_backwardIdddLi1ELb0ELb0EEEvPT0_PKT_S5_iiiPKb)
        .other          _ZN43_GLOBAL__N__9ae7fba5_10_SoftMax_cu_9f978f6321softmax_warp_backwardIdddLi1ELb0ELb0EEEvPT0_PKT_S5_iiiPKb,@"STO_CUDA_ENTRY STV_DEFAULT"
_ZN43_GLOBAL__N__9ae7fba5_10_SoftMax_cu_9f978f6321softmax_warp_backwardIdddLi1ELb0ELb0EEEvPT0_PKT_S5_iiiPKb:
        /* <DEDUP_REMOVED lines=43> */
[----:B0-----:R-:W-:Y:S02]  /*02b0*/  @!P0 IADD3 R26, P1, R15, R26, RZ ;  /* 0x0000001a0f1a8210 */ /* 0x001fe40007f3e0ff */
[----:B------:R-:W-:-:S03]  /*02c0*/  CS2R R14, SRZ ;  /* 0x00000000000e7805 */ /* 0x000fc6000001ff00 */
[----:B------:R-:W-:-:S05]  /*02d0*/  @!P0 IMAD.X R27, R10, 0x1, R27, P1 ;  /* 0x000000010a1b8824 */ /* 0x000fca00008e061b */
[----:B------:R1:W5:Y:S01]  /*02e0*/  @!P0 LDG.E.64 R14, desc[UR4][R26.64] ;  /* 0x000000041a0e8981 */ /* 0x000362000c1e1b00 */
[----:B------:R-:W-:Y:S01]  /*02f0*/  ISETP.GE.AND P0, PT, R21, 0x1, PT ;  /* 0x000000011500780c */ /* 0x000fe20003f06270 */
[----:B---3--:R-:W-:Y:S02]  /*0300*/  DADD R18, RZ, R2 ;  /* 0x00000000ff127229 */ /* 0x008fe40000000002 */
[----:B----4-:R-:W-:-:S05]  /*0310*/  DADD R12, RZ, R4 ;  /* 0x00000000ff0c7229 */ /* 0x010fca0000000004 */
[----:B------:R1:W0:Y:S04]  /*0320*/  SHFL.BFLY PT, R25, R19, 0x1, 0x1e1f ;  /* 0x0c3e1f0013197f89 */ /* 0x00022800000e0000 */
[----:B------:R1:W2:Y:S04]  /*0330*/  SHFL.BFLY PT, R24, R18, 0x1, 0x1e1f ;  /* 0x0c3e1f0012187f89 */ /* 0x0002a800000e0000 */
[----:B------:R1:W3:Y:S04]  /*0340*/  SHFL.BFLY PT, R17, R13, 0x1, 0x1e1f ;  /* 0x0c3e1f000d117f89 */ /* 0x0002e800000e0000 */
[----:B------:R1:W4:Y:S01]  /*0350*/  SHFL.BFLY PT, R16, R12, 0x1, 0x1e1f ;  /* 0x0c3e1f000c107f89 */ /* 0x00032200000e0000 */
[----:B------:R-:W-:Y:S05]  /*0360*/  @!P0 EXIT ;  /* 0x000000000000894d */ /* 0x000fea0003800000 */
[----:B------:R-:W-:Y:S01]  /*0370*/  ISETP.GE.AND P1, PT, R11, R0, PT ;  /* 0x000000000b00720c */ /* 0x000fe20003f26270 */
[----:B0-2---:R-:W-:Y:S01]  /*0380*/  DADD R24, R18, R24 ;  /* 0x0000000012187229 */ /* 0x005fe20000000018 */
[----:B------:R-:W-:Y:S01]  /*0390*/  ISETP.GE.AND P0, PT, R20, 0x2, PT ;  /* 0x000000021400780c */ /* 0x000fe20003f06270 */
[----:B---34-:R-:W-:-:S10]  /*03a0*/  DADD R16, R12, R16 ;  /* 0x000000000c107229 */ /* 0x018fd40000000010 */
[----:B------:R-:W0:Y:S01]  /*03b0*/  @!P1 LDC.64 R10, c[0x0][0x210] ;  /* 0x00008400ff0a9b82 */ /* 0x000e220000000a00 */
[----:B-----5:R-:W-:Y:S01]  /*03c0*/  @!P1 DFMA R8, R24, -R8, R2 ;  /* 0x800000081808922b */ /* 0x020fe20000000002 */
[----:B0-----:R-:W-:-:S04]  /*03d0*/  @!P1 LEA R10, P2, R7, R10, 0x3 ;  /* 0x0000000a070a9211 */ /* 0x001fc800078418ff */
        /* <DEDUP_REMOVED lines=12> */
.L_x_4330:
        /* <DEDUP_REMOVED lines=14> */
.L_x_11804:


//--------------------- .text._ZN43_GLOBAL__N__9ae7fba5_10_SoftMax_cu_9f978f6321softmax_warp_backwardIdddLi0ELb0ELb0EEEvPT0_PKT_S5_iiiPKb --------------------------
	.section	.text._ZN43_GLOBAL__N__9ae7fba5_10_SoftMax_cu_9f978f6321softmax_warp_backwardIdddLi0ELb0ELb0EEEvPT0_PKT_S5_iiiPKb,"ax",@progbits
	.align	128
.text._ZN43_GLOBAL__N__9ae7fba5_10_SoftMax_cu_9f978f6321softmax_warp_backwardIdddLi0ELb0ELb0EEEvPT0_PKT_S5_iiiPKb:
        .type           _ZN43_GLOBAL__N__9ae7fba5_10_SoftMax_cu_9f978f6321softmax_warp_backwardIdddLi0ELb0ELb0EEEvPT0_PKT_S5_iiiPKb,@function
        .size           _ZN43_GLOBAL__N__9ae7fba5_10_SoftMax_cu_9f978f6321softmax_warp_backwardIdddLi0ELb0ELb0EEEvPT0_PKT_S5_iiiPKb,(.L_x_11805 - _ZN43_GLOBAL__N__9ae7fba5_10_SoftMax_cu_9f978f6321softmax_warp_backwardIdddLi0ELb0ELb0EEEvPT0_PKT_S5_iiiPKb)
        .other          _ZN43_GLOBAL__N__9ae7fba5_10_SoftMax_cu_9f978f6321softmax_warp_backwardIdddLi0ELb0ELb0EEEvPT0_PKT_S5_iiiPKb,@"STO_CUDA_ENTRY STV_DEFAULT"
_ZN43_GLOBAL__N__9ae7fba5_10_SoftMax_cu_9f978f6321softmax_warp_backwardIdddLi0ELb0ELb0EEEvPT0_PKT_S5_iiiPKb:
[----:B------:R-:W-:Y:S01]  /*0000*/  LDC R1, c[0x0][0x28] ;  /* 0x00000a00ff017b82 */ /* 0x000fe20000000800 */
[----:B------:R-:W0:Y:S07]  /*0010*/  S2R R3, SR_TID.Y ;  /* 0x0000000000037919 */ /* 0x000e2e0000002200 */
[----:B------:R-:W0:Y:S01]  /*0020*/  S2UR UR4, SR_CTAID.X ;  /* 0x00000000000479c3 */ /* 0x000e220000002500 */
[----:B------:R-:W-:Y:S02]  /*0030*/  CS2R R8, SRZ ;  /* 0x0000000000087805 */ /* 0x000fe4000001ff00 */
[----:B------:R-:W-:-:S02]  /*0040*/  CS2R R6, SRZ ;  /* 0x0000000000067805 */ /* 0x000fc4000001ff00 */
[----:B------:R-:W-:-:S03]  /*0050*/  CS2R R4, SRZ ;  /* 0x0000000000047805 */ /* 0x000fc6000001ff00 */
        /* <DEDUP_REMOVED lines=9> */
[----:B------:R-:W-:Y:S02]  /*00f0*/  CS2R R2, SRZ ;  /* 0x0000000000027805 */ /* 0x000fe4000001ff00 */
        /* <DEDUP_REMOVED lines=28> */
.L_x_4331:
[----:B------:R-:W-:Y:S05]  /*02c0*/  @!P1 EXIT ;  /* 0x000000000000994d */ /* 0x000fea0003800000 */
[----:B------:R-:W-:Y:S05]  /*02d0*/  @!P0 EXIT ;  /* 0x000000000000894d */ /* 0x000fea0003800000 */
[----:B0----5:R-:W-:Y:S01]  /*02e0*/  DADD R10, RZ, R6 ;  /* 0x00000000ff0a7229 */ /* 0x021fe20000000006 */
[----:B------:R-:W-:Y:S01]  /*02f0*/  ISETP.GE.AND P0, PT, R21, 0x2, PT ;  /* 0x000000021500780c */ /* 0x000fe20003f06270 */
[----:B------:R-:W-:Y:S02]  /*0300*/  ULDC.64 UR6, c[0x0][0x210] ;  /* 0x0000840000067ab9 */ /* 0x000fe40000000a00 */
[----:B------:R-:W-:-:S04]  /*0310*/  LEA R12, P1, R19, UR6, 0x3 ;  /* 0x00000006130c7c11 */ /* 0x000fc8000f8218ff */
[----:B------:R-:W-:Y:S01]  /*0320*/  DFMA R2, R10, -R2, R6 ;  /* 0x800000020a02722b */ /* 0x000fe20000000006 */
[----:B------:R-:W-:-:S06]  /*0330*/  LEA.HI.X R13, R19, UR7, R18, 0x3, P1 ;  /* 0x00000007130d7c11 */ /* 0x000fcc00088f1c12 */
[----:B------:R0:W-:Y:S01]  /*0340*/  STG.E.64 desc[UR4][R12.64], R2 ;  /* 0x000000020c007986 */ /* 0x0001e2000c101b04 */
[----:B------:R-:W-:Y:S05]  /*0350*/  @!P0 EXIT ;  /* 0x000000000000894d */ /* 0x000fea0003800000 */
[----:B0-----:R-:W-:Y:S01]  /*0360*/  DADD R2, RZ, R8 ;  /* 0x00000000ff027229 */ /* 0x001fe20000000008 */
[----:B------:R-:W-:-:S07]  /*0370*/  IMAD.WIDE R12, R0, 0x8, R12 ;  /* 0x00000008000c7825 */ /* 0x000fce00078e020c */
[----:B------:R-:W-:-:S07]  /*0380*/  DFMA R2, R2, -R4, R8 ;  /* 0x800000040202722b */ /* 0x000fce0000000008 */
[----:B------:R-:W-:Y:S01]  /*0390*/  STG.E.64 desc[UR4][R12.64], R2 ;  /* 0x000000020c007986 */ /* 0x000fe2000c101b04 */
[----:B------:R-:W-:Y:S05]  /*03a0*/  EXIT ;  /* 0x000000000000794d */ /* 0x000fea0003800000 */
.L_x_4332:
        /* <DEDUP_REMOVED lines=13> */
.L_x_11805:


//--------------------- .text._ZN43_GLOBAL__N__9ae7fba5_10_SoftMax_cu_9f978f6320softmax_warp_forwardIN3c108BFloat16EffLi11ELb0ELb0EEEvPT0_PKT_iiiPKbib --------------------------
	.section	.text._ZN43_GLOBAL__N__9ae7fba5_10_SoftMax_cu_9f978f6320softmax_warp_forwardIN3c108BFloat16EffLi11ELb0ELb0EEEvPT0_PKT_iiiPKbib,"ax",@progbits
	.align	128
.text._ZN43_GLOBAL__N__9ae7fba5_10_SoftMax_cu_9f978f6320softmax_warp_forwardIN3c108BFloat16EffLi11ELb0ELb0EEEvPT0_PKT_iiiPKbib:
        .type           _ZN43_GLOBAL__N__9ae7fba5_10_SoftMax_cu_9f978f6320softmax_warp_forwardIN3c108BFloat16EffLi11ELb0ELb0EEEvPT0_PKT_iiiPKbib,@function
        .size           _ZN43_GLOBAL__N__9ae7fba5_10_SoftMax_cu_9f978f6320softmax_warp_forwardIN3c108BFloat16EffLi11ELb0ELb0EEEvPT0_PKT_iiiPKbib,(.L_x_11806 - _ZN43_GLOBAL__N__9ae7fba5_10_SoftMax_cu_9f978f6320softmax_warp_forwardIN3c108BFloat16EffLi11ELb0ELb0EEEvPT0_PKT_iiiPKbib)
        .other          _ZN43_GLOBAL__N__9ae7fba5_10_SoftMax_cu_9f978f6320softmax_warp_forwardIN3c108BFloat16EffLi11ELb0ELb0EEEvPT0_PKT_iiiPKbib,@"STO_CUDA_ENTRY STV_DEFAULT"
_ZN43_GLOBAL__N__9ae7fba5_10_SoftMax_cu_9f978f6320softmax_warp_forwardIN3c108BFloat16EffLi11ELb0ELb0EEEvPT0_PKT_iiiPKbib:
        /* <DEDUP_REMOVED lines=8> */
[----:B------:R-:W-:-:S04]  /*0080*/  ULDC.64 UR4, c[0x0][0x220] ;  /* 0x0000880000047ab9 */ /* 0x000fc80000000a00 */
[C---:B------:R-:W-:Y:S01]  /*0090*/  IADD3 R73, -R15.reuse, UR4, RZ ;  /* 0x000000040f497c10 */ /* 0x040fe2000fffe1ff */
[----:B-1----:R-:W-:Y:S01]  /*00a0*/  IMAD R15, R15, UR5, R106 ;  /* 0x000000050f0f7c24 */ /* 0x002fe2000f8e026a */
[----:B------:R-:W-:Y:S02]  /*00b0*/  ULDC.64 UR4, c[0x0][0x208] ;  /* 0x0000820000047ab9 */ /* 0x000fe40000000a00 */
[----:B------:R-:W-:-:S04]  /*00c0*/  ISETP.GT.AND P0, PT, R73, RZ, PT ;  /* 0x000000ff4900720c */ /* 0x000fc80003f04270 */
[----:B--2---:R-:W-:Y:S01]  /*00d0*/  SEL R110, R5, RZ, P0 ;  /* 0x000000ff056e7207 */ /* 0x004fe20000000000 */
[----:B---3--:R-:W-:-:S03]  /*00e0*/  IMAD.WIDE R2, R15, 0x2, R2 ;  /* 0x000000020f027825 */ /* 0x008fc600078e0202 */
[C---:B------:R-:W-:Y:S01]  /*00f0*/  ISETP.GE.AND P4, PT, R106.reuse, R110, PT ;  /* 0x0000006e6a00720c */ /* 0x040fe20003f86270 */
[C---:B------:R-:W-:Y:S02]  /*0100*/  VIADD R108, R106.reuse, 0x20 ;  /* 0x000000206a6c7836 */ /* 0x040fe40000000000 */
[----:B------:R-:W-:-:S10]  /*0110*/  VIADD R4, R106, 0x40 ;  /* 0x000000406a047836 */ /* 0x000fd40000000000 */
[----:B------:R-:W2:Y:S01]  /*0120*/  @!P4 LDG.E.U16 R12, desc[UR4][R2.64] ;  /* 0x00000004020cc981 */ /* 0x000ea2000c1e1500 */
[-C--:B------:R-:W-:Y:S02]  /*0130*/  ISETP.GE.AND P5, PT, R108, R110.reuse, PT ;  /* 0x0000006e6c00720c */ /* 0x080fe40003fa6270 */
[----:B------:R-:W-:-:S11]  /*0140*/  ISETP.GE.AND P6, PT, R4, R110, PT ;  /* 0x0000006e0400720c */ /* 0x000fd60003fc6270 */
[----:B------:R-:W3:Y:S04]  /*0150*/  @!P5 LDG.E.U16 R0, desc[UR4][R2.64+0x40] ;  /* 0x000040040200d981 */ /* 0x000ee8000c1e1500 */
[----:B------:R-:W4:Y:S01]  /*0160*/  @!P6 LDG.E.U16 R7, desc[UR4][R2.64+0x80] ;  /* 0x000080040207e981 */ /* 0x000f22000c1e1500 */
[C---:B------:R-:W-:Y:S01]  /*0170*/  IADD3 R6, R106.reuse, 0x60, RZ ;  /* 0x000000606a067810 */ /* 0x040fe20007ffe0ff */
[C---:B------:R-:W-:Y:S01]  /*0180*/  VIADD R8, R106.reuse, 0x80 ;  /* 0x000000806a087836 */ /* 0x040fe20000000000 */
[----:B------:R-:W-:Y:S02]  /*0190*/  IADD3 R9, R106, 0xa0, RZ ;  /* 0x000000a06a097810 */ /* 0x000fe40007ffe0ff */
[-C--:B------:R-:W-:Y:S02]  /*01a0*/  ISETP.GE.AND P0, PT, R6, R110.reuse, PT ;  /* 0x0000006e0600720c */ /* 0x080fe40003f06270 */
[-C--:B------:R-:W-:Y:S01]  /*01b0*/  ISETP.GE.AND P1, PT, R8, R110.reuse, PT ;  /* 0x0000006e0800720c */ /* 0x080fe20003f26270 */
[C---:B------:R-:W-:Y:S01]  /*01c0*/  VIADD R11, R106.reuse, 0xc0 ;  /* 0x000000c06a0b7836 */ /* 0x040fe20000000000 */
[----:B------:R-:W-:Y:S01]  /*01d0*/  ISETP.GE.AND P2, PT, R9, R110, PT ;  /* 0x0000006e0900720c */ /* 0x000fe20003f46270 */
[----:B------:R-:W-:Y:S01]  /*01e0*/  VIADD R13, R106, 0xe0 ;  /* 0x000000e06a0d7836 */ /* 0x000fe20000000000 */
[----:B------:R-:W-:-:S02]  /*01f0*/  MOV R114, 0xff800000 ;  /* 0xff80000000727802 */ /* 0x000fc40000000f00 */
[----:B------:R-:W-:-:S05]  /*0200*/  ISETP.GE.AND P3, PT, R11, R110, PT ;  /* 0x0000006e0b00720c */ /* 0x000fca0003f66270 */
[----:B------:R-:W5:Y:S04]  /*0210*/  @!P0 LDG.E.U16 R9, desc[UR4][R2.64+0xc0] ;  /* 0x0000c00402098981 */ /* 0x000f68000c1e1500 */
[----:B------:R-:W5:Y:S04]  /*0220*/  @!P1 LDG.E.U16 R10, desc[UR4][R2.64+0x100] ;  /* 0x00010004020a9981 */ /* 0x000f68000c1e1500 */
[----:B------:R-:W5:Y:S01]  /*0230*/  @!P2 LDG.E.U16 R11, desc[UR4][R2.64+0x140] ;  /* 0x00014004020ba981 */ /* 0x000f62000c1e1500 */
[----:B------:R-:W-:Y:S01]  /*0240*/  IADD3 R17, R106, 0x100, RZ ;  /* 0x000001006a117810 */ /* 0x000fe20007ffe0ff */
[----:B------:R-:W-:-:S02]  /*0250*/  IMAD.MOV.U32 R122, RZ, RZ, -0x800000 ;  /* 0xff800000ff7a7424 */ /* 0x000fc400078e00ff */
[----:B------:R-:W-:Y:S01]  /*0260*/  VIADD R19, R106, 0x120 ;  /* 0x000001206a137836 */ /* 0x000fe20000000000 */
[----:B--2---:R-:W-:Y:S02]  /*0270*/  @!P4 SHF.L.U32 R114, R12, 0x10, RZ ;  /* 0x000000100c72c819 */ /* 0x004fe400000006ff */
[----:B------:R-:W-:Y:S01]  /*0280*/  ISETP.GE.AND P4, PT, R13, R110, PT ;  /* 0x0000006e0d00720c */ /* 0x000fe20003f86270 */
[----:B------:R-:W2:-:S12]  /*0290*/  @!P3 LDG.E.U16 R12, desc[UR4][R2.64+0x180] ;  /* 0x00018004020cb981 */ /* 0x000e98000c1e1500 */
[----:B------:R-:W2:Y:S01]  /*02a0*/  @!P4 LDG.E.U16 R13, desc[UR4][R2.64+0x1c0] ;  /* 0x0001c004020dc981 */ /* 0x000ea2000c1e1500 */
[----:B---3--:R-:W-:Y:S01]  /*02b0*/  @!P5 IMAD.U32 R122, R0, 0x10000, RZ ;  /* 0x00010000007ad824 */ /* 0x008fe200078e00ff */
[-C--:B------:R-:W-:Y:S02]  /*02c0*/  ISETP.GE.AND P5, PT, R17, R110.reuse, PT ;  /* 0x0000006e1100720c */ /* 0x080fe40003fa6270 */
[----:B------:R-:W-:Y:S02]  /*02d0*/  MOV R17, 0xff800000 ;  /* 0xff80000000117802 */ /* 0x000fe40000000f00 */
[----:B----4-:R-:W-:Y:S02]  /*02e0*/  @!P6 SHF.L.U32 R17, R7, 0x10, RZ ;  /* 0x000000100711e819 */ /* 0x010fe400000006ff */
[----:B------:R-:W-:-:S07]  /*02f0*/  ISETP.GE.AND P6, PT, R19, R110, PT ;  /* 0x0000006e1300720c */ /* 0x000fce0003fc6270 */
[----:B------:R-:W3:Y:S06]  /*0300*/  @!P5 LDG.E.U16 R0, desc[UR4][R2.64+0x200] ;  /* 0x000200040200d981 */ /* 0x000eec000c1e1500 */
[----:B------:R-:W4:Y:S01]  /*0310*/  @!P6 LDG.E.U16 R7, desc[UR4][R2.64+0x240] ;  /* 0x000240040207e981 */ /* 0x000f22000c1e1500 */
[----:B------:R-:W-:Y:S01]  /*0320*/  IMAD.MOV.U32 R19, RZ, RZ, -0x800000 ;  /* 0xff800000ff137424 */ /* 0x000fe200078e00ff */
[C---:B------:R-:W-:Y:S01]  /*0330*/  IADD3 R21, R106.reuse, 0x140, RZ ;  /* 0x000001406a157810 */ /* 0x040fe20007ffe0ff */
[----:B-----5:R-:W-:Y:S01]  /*0340*/  @!P0 IMAD.U32 R19, R9, 0x10000, RZ ;  /* 0x0001000009138824 */ /* 0x020fe200078e00ff */
[----:B------:R-:W-:Y:S01]  /*0350*/  MOV R25, 0xff800000 ;  /* 0xff80000000197802 */ /* 0x000fe20000000f00 */
[----:B------:R-:W-:Y:S01]  /*0360*/  VIADD R9, R106, 0x160 ;  /* 0x000001606a097836 */ /* 0x000fe20000000000 */
[----:B------:R-:W-:Y:S01]  /*0370*/  ISETP.GE.AND P0, PT, R21, R110, PT ;  /* 0x0000006e1500720c */ /* 0x000fe20003f06270 */
[----:B------:R-:W-:Y:S01]  /*0380*/  IMAD.MOV.U32 R23, RZ, RZ, -0x800000 ;  /* 0xff800000ff177424 */ /* 0x000fe200078e00ff */
[----:B------:R-:W-:Y:S01]  /*0390*/  MOV R21, 0xff800000 ;  /* 0xff80000000157802 */ /* 0x000fe20000000f00 */
[----:B------:R-:W-:Y:S01]  /*03a0*/  @!P2 IMAD.U32 R23, R11, 0x10000, RZ ;  /* 0x000100000b17a824 */ /* 0x000fe200078e00ff */
[----:B------:R-:W-:-:S02]  /*03b0*/  @!P1 SHF.L.U32 R21, R10, 0x10, RZ ;  /* 0x000000100a159819 */ /* 0x000fc400000006ff */
[----:B------:R-:W-:Y:S02]  /*03c0*/  ISETP.GE.AND P1, PT, R9, R110, PT ;  /* 0x0000006e0900720c */ /* 0x000fe40003f26270 */
[----:B------:R-:W-:-:S04]  /*03d0*/  IADD3 R9, R106, 0x180, RZ ;  /* 0x000001806a097810 */ /* 0x000fc80007ffe0ff */
[----:B------:R-:W-:Y:S01]  /*03e0*/  ISETP.GE.AND P2, PT, R9, R110, PT ;  /* 0x0000006e0900720c */ /* 0x000fe20003f46270 */
[C---:B------:R-:W-:Y:S01]  /*03f0*/  VIADD R9, R106.reuse, 0x1a0 ;  /* 0x000001a06a097836 */ /* 0x040fe20000000000 */
[----:B------:R-:W-:Y:S01]  /*0400*/  IADD3 R29, R106, 0x1c0, RZ ;  /* 0x000001c06a1d7810 */ /* 0x000fe20007ffe0ff */
[----:B------:R-:W-:Y:S01]  /*0410*/  IMAD.MOV.U32 R27, RZ, RZ, -0x800000 ;  /* 0xff800000ff1b7424 */ /* 0x000fe200078e00ff */
[----:B------:R-:W5:Y:S01]  /*0420*/  @!P0 LDG.E.U16 R16, desc[UR4][R2.64+0x280] ;  /* 0x0002800402108981 */ /* 0x000f62000c1e1500 */
[----:B------:R-:W-:-:S08]  /*0430*/  IMAD.MOV.U32 R31, RZ, RZ, -0x800000 ;  /* 0xff800000ff1f7424 */ /* 0x000fd000078e00ff */
[----:B------:R-:W5:Y:S01]  /*0440*/  @!P2 LDG.E.U16 R11, desc[UR4][R2.64+0x300] ;  /* 0x00030004020ba981 */ /* 0x000f62000c1e1500 */
[----:B------:R-:W-:Y:S01]  /*0450*/  VIADD R10, R106, 0x1e0 ;  /* 0x000001e06a0a7836 */ /* 0x000fe20000000000 */
[----:B--2---:R-:W-:Y:S02]  /*0460*/  @!P3 SHF.L.U32 R25, R12, 0x10, RZ ;  /* 0x000000100c19b819 */ /* 0x004fe400000006ff */
[-C--:B------:R-:W-:Y:S02]  /*0470*/  ISETP.GE.AND P3, PT, R9, R110.reuse, PT ;  /* 0x0000006e0900720c */ /* 0x080fe40003f66270 */
[----:B------:R-:W2:Y:S01]  /*0480*/  @!P1 LDG.E.U16 R9, desc[UR4][R2.64+0x2c0] ;  /* 0x0002c00402099981 */ /* 0x000ea2000c1e1500 */
[----:B------:R-:W-:Y:S01]  /*0490*/  @!P4 IMAD.U32 R27, R13, 0x10000, RZ ;  /* 0x000100000d1bc824 */ /* 0x000fe200078e00ff */
[----:B------:R-:W-:-:S09]  /*04a0*/  ISETP.GE.AND P4, PT, R29, R110, PT ;  /* 0x0000006e1d00720c */ /* 0x000fd20003f86270 */
[----:B------:R-:W2:Y:S01]  /*04b0*/  @!P3 LDG.E.U16 R13, desc[UR4][R2.64+0x340] ;  /* 0x00034004020db981 */ /* 0x000ea2000c1e1500 */
[----:B------:R-:W-:-:S03]  /*04c0*/  IADD3 R12, R106, 0x200, RZ ;  /* 0x000002006a0c7810 */ /* 0x000fc60007ffe0ff */
[----:B------:R-:W2:Y:S01]  /*04d0*/  @!P4 LDG.E.U16 R24, desc[UR4][R2.64+0x380] ;  /* 0x000380040218c981 */ /* 0x000ea2000c1e1500 */
[----:B----4-:R-:W-:Y:S01]  /*04e0*/  @!P6 IMAD.U32 R31, R7, 0x10000, RZ ;  /* 0x00010000071fe824 */ /* 0x010fe200078e00ff */
[-C--:B------:R-:W-:Y:S02]  /*04f0*/  ISETP.GE.AND P6, PT, R12, R110.reuse, PT ;  /* 0x0000006e0c00720c */ /* 0x080fe40003fc6270 */
[----:B------:R-:W-:Y:S02]  /*0500*/  MOV R29, 0xff800000 ;  /* 0xff800000001d7802 */ /* 0x000fe40000000f00 */
[----:B---3--:R-:W-:Y:S02]  /*0510*/  @!P5 SHF.L.U32 R29, R0, 0x10, RZ ;  /* 0x00000010001dd819 */ /* 0x008fe400000006ff */
[----:B------:R-:W-:-:S07]  /*0520*/  ISETP.GE.AND P5, PT, R10, R110, PT ;  /* 0x0000006e0a00720c */ /* 0x000fce0003fa6270 */
[----:B------:R-:W3:Y:S06]  /*0530*/  @!P6 LDG.E.U16 R7, desc[UR4][R2.64+0x400] ;  /* 0x000400040207e981 */ /* 0x000eec000c1e1500 */
[----:B------:R-:W4:Y:S01]  /*0540*/  @!P5 LDG.E.U16 R0, desc[UR4][R2.64+0x3c0] ;  /* 0x0003c0040200d981 */ /* 0x000f22000c1e1500 */
[----:B------:R-:W-:Y:S01]  /*0550*/  VIADD R14, R106, 0x220 ;  /* 0x000002206a0e7836 */ /* 0x000fe20000000000 */
[----:B------:R-:W-:Y:S02]  /*0560*/  MOV R33, 0xff800000 ;  /* 0xff80000000217802 */ /* 0x000fe40000000f00 */
[----:B-----5:R-:W-:-:S02]  /*0570*/  @!P0 SHF.L.U32 R33, R16, 0x10, RZ ;  /* 0x0000001010218819 */ /* 0x020fc400000006ff */
[----:B------:R-:W-:Y:S02]  /*0580*/  ISETP.GE.AND P0, PT, R14, R110, PT ;  /* 0x0000006e0e00720c */ /* 0x000fe40003f06270 */
[C---:B------:R-:W-:Y:S01]  /*0590*/  IADD3 R16, R106.reuse, 0x240, RZ ;  /* 0x000002406a107810 */ /* 0x040fe20007ffe0ff */
[----:B------:R-:W-:Y:S01]  /*05a0*/  IMAD.MOV.U32 R35, RZ, RZ, -0x800000 ;  /* 0xff800000ff237424 */ /* 0x000fe200078e00ff */
[C---:B------:R-:W-:Y:S01]  /*05b0*/  IADD3 R20, R106.reuse, 0x280, RZ ;  /* 0x000002806a147810 */ /* 0x040fe20007ffe0ff */
[C---:B------:R-:W-:Y:S02]  /*05c0*/  VIADD R18, R106.reuse, 0x260 ;  /* 0x000002606a127836 */ /* 0x040fe40000000000 */
[----:B------:R-:W-:Y:S02]  /*05d0*/  IMAD.MOV.U32 R39, RZ, RZ, -0x800000 ;  /* 0xff800000ff277424 */ /* 0x000fe400078e00ff */
[----:B------:R-:W-:Y:S01]  /*05e0*/  VIADD R22, R106, 0x2a0 ;  /* 0x000002a06a167836 */ /* 0x000fe20000000000 */
[----:B------:R-:W-:-:S02]  /*05f0*/  MOV R37, 0xff800000 ;  /* 0xff80000000257802 */ /* 0x000fc40000000f00 */
[----:B------:R-:W-:Y:S01]  /*0600*/  @!P2 SHF.L.U32 R37, R11, 0x10, RZ ;  /* 0x000000100b25a819 */ /* 0x000fe200000006ff */
[----:B------:R-:W5:Y:S01]  /*0610*/  @!P0 LDG.E.U16 R30, desc[UR4][R2.64+0x440] ;  /* 0x00044004021e8981 */ /* 0x000f62000c1e1500 */
[----:B------:R-:W-:Y:S02]  /*0620*/  MOV R41, 0xff800000 ;  /* 0xff80000000297802 */ /* 0x000fe40000000f00 */
[----:B------:R-:W-:Y:S01]  /*0630*/  ISETP.GE.AND P2, PT, R18, R110, PT ;  /* 0x0000006e1200720c */ /* 0x000fe20003f46270 */
[----:B------:R-:W-:Y:S01]  /*0640*/  VIADD R26, R106, 0x2e0 ;  /* 0x000002e06a1a7836 */ /* 0x000fe20000000000 */
[----:B------:R-:W-:-:S11]  /*0650*/  MOV R45, 0xff800000 ;  /* 0xff800000002d7802 */ /* 0x000fd60000000f00 */
[----:B------:R-:W5:Y:S01]  /*0660*/  @!P2 LDG.E.U16 R11, desc[UR4][R2.64+0x4c0] ;  /* 0x0004c004020ba981 */ /* 0x000f62000c1e1500 */
[----:B------:R-:W-:Y:S02]  /*0670*/  IMAD.MOV.U32 R43, RZ, RZ, -0x800000 ;  /* 0xff800000ff2b7424 */ /* 0x000fe400078e00ff */
[----:B--2---:R-:W-:Y:S01]  /*0680*/  @!P1 IMAD.U32 R35, R9, 0x10000, RZ ;  /* 0x0001000009239824 */ /* 0x004fe200078e00ff */
[-C--:B------:R-:W-:Y:S01]  /*0690*/  ISETP.GE.AND P1, PT, R16, R110.reuse, PT ;  /* 0x0000006e1000720c */ /* 0x080fe20003f26270 */
[----:B------:R-:W-:Y:S01]  /*06a0*/  @!P3 IMAD.U32 R39, R13, 0x10000, RZ ;  /* 0x000100000d27b824 */ /* 0x000fe200078e00ff */
[----:B------:R-:W-:-:S11]  /*06b0*/  ISETP.GE.AND P3, PT, R20, R110, PT ;  /* 0x0000006e1400720c */ /* 0x000fd60003f66270 */
[----:B------:R-:W2:Y:S01]  /*06c0*/  @!P1 LDG.E.U16 R9, desc[UR4][R2.64+0x480] ;  /* 0x0004800402099981 */ /* 0x000ea2000c1e1500 */
[----:B------:R-:W-:Y:S02]  /*06d0*/  @!P4 SHF.L.U32 R41, R24, 0x10, RZ ;  /* 0x000000101829c819 */ /* 0x000fe400000006ff */
[----:B------:R-:W-:Y:S01]  /*06e0*/  ISETP.GE.AND P4, PT, R22, R110, PT ;  /* 0x0000006e1600720c */ /* 0x000fe20003f86270 */
[----:B------:R-:W2:-:S12]  /*06f0*/  @!P3 LDG.E.U16 R13, desc[UR4][R2.64+0x500] ;  /* 0x00050004020db981 */ /* 0x000e98000c1e1500 */
[----:B------:R-:W2:Y:S01]  /*0700*/  @!P4 LDG.E.U16 R38, desc[UR4][R2.64+0x540] ;  /* 0x000540040226c981 */ /* 0x000ea2000c1e1500 */
[----:B---3--:R-:W-:Y:S02]  /*0710*/  @!P6 SHF.L.U32 R45, R7, 0x10, RZ ;  /* 0x00000010072de819 */ /* 0x008fe400000006ff */
[----:B------:R-:W-:Y:S02]  /*0720*/  ISETP.GE.AND P6, PT, R26, R110, PT ;  /* 0x0000006e1a00720c */ /* 0x000fe40003fc6270 */
[----:B------:R-:W-:Y:S01]  /*0730*/  IADD3 R24, R106, 0x2c0, RZ ;  /* 0x000002c06a187810 */ /* 0x000fe20007ffe0ff */
[----:B----4-:R-:W-:-:S03]  /*0740*/  @!P5 IMAD.U32 R43, R0, 0x10000, RZ ;  /* 0x00010000002bd824 */ /* 0x010fc600078e00ff */
[----:B------:R-:W-:-:S07]  /*0750*/  ISETP.GE.AND P5, PT, R24, R110, PT ;  /* 0x0000006e1800720c */ /* 0x000fce0003fa6270 */
[----:B------:R-:W3:Y:S06]  /*0760*/  @!P6 LDG.E.U16 R7, desc[UR4][R2.64+0x5c0] ;  /* 0x0005c0040207e981 */ /* 0x000eec000c1e1500 */
[----:B------:R-:W4:Y:S01]  /*0770*/  @!P5 LDG.E.U16 R0, desc[UR4][R2.64+0x580] ;  /* 0x000580040200d981 */ /* 0x000f22000c1e1500 */
[----:B------:R-:W-:Y:S01]  /*0780*/  IADD3 R28, R106, 0x300, RZ ;  /* 0x000003006a1c7810 */ /* 0x000fe20007ffe0ff */
[----:B------:R-:W-:Y:S02]  /*0790*/  IMAD.MOV.U32 R47, RZ, RZ, -0x800000 ;  /* 0xff800000ff2f7424 */ /* 0x000fe400078e00ff */
[----:B-----5:R-:W-:Y:S01]  /*07a0*/  @!P0 IMAD.U32 R47, R30, 0x10000, RZ ;  /* 0x000100001e2f8824 */ /* 0x020fe200078e00ff */
[----:B------:R-:W-:Y:S01]  /*07b0*/  ISETP.GE.AND P0, PT, R28, R110, PT ;  /* 0x0000006e1c00720c */ /* 0x000fe20003f06270 */
[C---:B------:R-:W-:Y:S01]  /*07c0*/  VIADD R30, R106.reuse, 0x320 ;  /* 0x000003206a1e7836 */ /* 0x040fe20000000000 */
[----:B------:R-:W-:Y:S01]  /*07d0*/  MOV R49, 0xff800000 ;  /* 0xff80000000317802 */ /* 0x000fe20000000f00 */
[----:B------:R-:W-:Y:S01]  /*07e0*/  VIADD R34, R106, 0x360 ;  /* 0x000003606a227836 */ /* 0x000fe20000000000 */
[----:B------:R-:W-:-:S02]  /*07f0*/  MOV R53, 0xff800000 ;  /* 0xff80000000357802 */ /* 0x000fc40000000f00 */
[C---:B------:R-:W-:Y:S01]  /*0800*/  IADD3 R32, R106.reuse, 0x340, RZ ;  /* 0x000003406a207810 */ /* 0x040fe20007ffe0ff */
[----:B------:R-:W-:Y:S01]  /*0810*/  IMAD.MOV.U32 R51, RZ, RZ, -0x800000 ;  /* 0xff800000ff337424 */ /* 0x000fe200078e00ff */
[----:B------:R-:W-:Y:S01]  /*0820*/  IADD3 R36, R106, 0x380, RZ ;  /* 0x000003806a247810 */ /* 0x000fe20007ffe0ff */
[----:B------:R-:W-:-:S04]  /*0830*/  IMAD.MOV.U32 R55, RZ, RZ, -0x800000 ;  /* 0xff800000ff377424 */ /* 0x000fc800078e00ff */
[----:B------:R-:W5:Y:S01]  /*0840*/  @!P0 LDG.E.U16 R42, desc[UR4][R2.64+0x600] ;  /* 0x00060004022a8981 */ /* 0x000f62000c1e1500 */
[----:B------:R-:W-:Y:S01]  /*0850*/  @!P2 IMAD.U32 R51, R11, 0x10000, RZ ;  /* 0x000100000b33a824 */ /* 0x000fe200078e00ff */
[----:B------:R-:W-:Y:S02]  /*0860*/  ISETP.GE.AND P2, PT, R32, R110, PT ;  /* 0x0000006e2000720c */ /* 0x000fe40003f46270 */
[----:B------:R-:W-:Y:S01]  /*0870*/  IADD3 R40, R106, 0x3c0, RZ ;  /* 0x000003c06a287810 */ /* 0x000fe20007ffe0ff */
[----:B------:R-:W-:-:S10]  /*0880*/  IMAD.MOV.U32 R59, RZ, RZ, -0x800000 ;  /* 0xff800000ff3b7424 */ /* 0x000fd400078e00ff */
[----:B------:R-:W5:Y:S01]  /*0890*/  @!P2 LDG.E.U16 R11, desc[UR4][R2.64+0x680] ;  /* 0x00068004020ba981 */ /* 0x000f62000c1e1500 */
[----:B------:R-:W-:Y:S02]  /*08a0*/  MOV R57, 0xff800000 ;  /* 0xff80000000397802 */ /* 0x000fe40000000f00 */
[----:B--2---:R-:W-:Y:S02]  /*08b0*/  @!P1 SHF.L.U32 R49, R9, 0x10, RZ ;  /* 0x0000001009319819 */ /* 0x004fe400000006ff */
[-C--:B------:R-:W-:Y:S02]  /*08c0*/  ISETP.GE.AND P1, PT, R30, R110.reuse, PT ;  /* 0x0000006e1e00720c */ /* 0x080fe40003f26270 */
[----:B------:R-:W-:Y:S02]  /*08d0*/  @!P3 SHF.L.U32 R53, R13, 0x10, RZ ;  /* 0x000000100d35b819 */ /* 0x000fe400000006ff */
[----:B------:R-:W-:-:S09]  /*08e0*/  ISETP.GE.AND P3, PT, R34, R110, PT ;  /* 0x0000006e2200720c */ /* 0x000fd20003f66270 */
[----:B------:R-:W2:Y:S01]  /*08f0*/  @!P1 LDG.E.U16 R9, desc[UR4][R2.64+0x640] ;  /* 0x0006400402099981 */ /* 0x000ea2000c1e1500 */
[----:B------:R-:W-:Y:S01]  /*0900*/  @!P4 IMAD.U32 R55, R38, 0x10000, RZ ;  /* 0x000100002637c824 */ /* 0x000fe200078e00ff */
[-C--:B------:R-:W-:Y:S02]  /*0910*/  ISETP.GE.AND P4, PT, R36, R110.reuse, PT ;  /* 0x0000006e2400720c */ /* 0x080fe40003f86270 */
[----:B------:R-:W2:Y:S11]  /*0920*/  @!P3 LDG.E.U16 R13, desc[UR4][R2.64+0x6c0] ;  /* 0x0006c004020db981 */ /* 0x000eb6000c1e1500 */
[----:B------:R-:W2:Y:S01]  /*0930*/  @!P4 LDG.E.U16 R52, desc[UR4][R2.64+0x700] ;  /* 0x000700040234c981 */ /* 0x000ea2000c1e1500 */
[----:B---3--:R-:W-:Y:S01]  /*0940*/  @!P6 IMAD.U32 R59, R7, 0x10000, RZ ;  /* 0x00010000073be824 */ /* 0x008fe200078e00ff */
[----:B------:R-:W-:Y:S01]  /*0950*/  ISETP.GE.AND P6, PT, R40, R110, PT ;  /* 0x0000006e2800720c */ /* 0x000fe20003fc6270 */
[----:B------:R-:W-:Y:S01]  /*0960*/  VIADD R38, R106, 0x3a0 ;  /* 0x000003a06a267836 */ /* 0x000fe20000000000 */
[----:B----4-:R-:W-:-:S04]  /*0970*/  @!P5 SHF.L.U32 R57, R0, 0x10, RZ ;  /* 0x000000100039d819 */ /* 0x010fc800000006ff */
[----:B------:R-:W-:-:S07]  /*0980*/  ISETP.GE.AND P5, PT, R38, R110, PT ;  /* 0x0000006e2600720c */ /* 0x000fce0003fa6270 */
[----:B------:R-:W3:Y:S06]  /*0990*/  @!P6 LDG.E.U16 R7, desc[UR4][R2.64+0x780] ;  /* 0x000780040207e981 */ /* 0x000eec000c1e1500 */
[----:B------:R-:W4:Y:S01]  /*09a0*/  @!P5 LDG.E.U16 R0, desc[UR4][R2.64+0x740] ;  /* 0x000740040200d981 */ /* 0x000f22000c1e1500 */
[----:B------:R-:W-:Y:S02]  /*09b0*/  MOV R61, 0xff800000 ;  /* 0xff800000003d7802 */ /* 0x000fe40000000f00 */
[----:B-----5:R-:W-:Y:S01]  /*09c0*/  @!P0 SHF.L.U32 R61, R42, 0x10, RZ ;  /* 0x000000102a3d8819 */ /* 0x020fe200000006ff */
[C---:B------:R-:W-:Y:S01]  /*09d0*/  VIADD R42, R106.reuse, 0x3e0 ;  /* 0x000003e06a2a7836 */ /* 0x040fe20000000000 */
[C---:B------:R-:W-:Y:S01]  /*09e0*/  IADD3 R44, R106.reuse, 0x400, RZ ;  /* 0x000004006a2c7810 */ /* 0x040fe20007ffe0ff */
[----:B------:R-:W-:Y:S01]  /*09f0*/  IMAD.MOV.U32 R63, RZ, RZ, -0x800000 ;  /* 0xff800000ff3f7424 */ /* 0x000fe200078e00ff */
[C---:B------:R-:W-:Y:S01]  /*0a00*/  IADD3 R48, R106.reuse, 0x440, RZ ;  /* 0x000004406a307810 */ /* 0x040fe20007ffe0ff */
[----:B------:R-:W-:Y:S01]  /*0a10*/  VIADD R46, R106, 0x420 ;  /* 0x000004206a2e7836 */ /* 0x000fe20000000000 */
[----:B------:R-:W-:Y:S01]  /*0a20*/  ISETP.GE.AND P0, PT, R42, R110, PT ;  /* 0x0000006e2a00720c */ /* 0x000fe20003f06270 */
[----:B------:R-:W-:-:S02]  /*0a30*/  IMAD.MOV.U32 R67, RZ, RZ, -0x800000 ;  /* 0xff800000ff437424 */ /* 0x000fc400078e00ff */
[----:B------:R-:W-:Y:S01]  /*0a40*/  VIADD R50, R106, 0x460 ;  /* 0x000004606a327836 */ /* 0x000fe20000000000 */
[----:B------:R-:W-:Y:S02]  /*0a50*/  MOV R65, 0xff800000 ;  /* 0xff80000000417802 */ /* 0x000fe40000000f00 */
[----:B------:R-:W-:Y:S02]  /*0a60*/  MOV R69, 0xff800000 ;  /* 0xff80000000457802 */ /* 0x000fe40000000f00 */
[----:B------:R-:W-:Y:S02]  /*0a70*/  @!P2 SHF.L.U32 R65, R11, 0x10, RZ ;  /* 0x000000100b41a819 */ /* 0x000fe400000006ff */
[----:B------:R-:W-:-:S03]  /*0a80*/  ISETP.GE.AND P2, PT, R46, R110, PT ;  /* 0x0000006e2e00720c */ /* 0x000fc60003f46270 */
[----:B------:R-:W5:Y:S01]  /*0a90*/  @!P0 LDG.E.U16 R56, desc[UR4][R2.64+0x7c0] ;  /* 0x0007c00402388981 */ /* 0x000f62000c1e1500 */
[----:B------:R-:W-:Y:S01]  /*0aa0*/  VIADD R54, R106, 0x4a0 ;  /* 0x000004a06a367836 */ /* 0x000fe20000000000 */
[----:B------:R-:W-:-:S08]  /*0ab0*/  MOV R71, 0xff800000 ;  /* 0xff80000000477802 */ /* 0x000fd00000000f00 */
        /* <DEDUP_REMOVED lines=18> */
[----:B------:R-:W-:Y:S01]  /*0be0*/  IMAD.MOV.U32 R9, RZ, RZ, -0x800000 ;  /* 0xff800000ff097424 */ /* 0x000fe200078e00ff */
[----:B------:R-:W-:Y:S01]  /*0bf0*/  MOV R112, 0xff800000 ;  /* 0xff80000000707802 */ /* 0x000fe20000000f00 */
[----:B------:R-:W-:Y:S02]  /*0c00*/  VIADD R58, R106, 0x4e0 ;  /* 0x000004e06a3a7836 */ /* 0x000fe40000000000 */
[----:B-----5:R-:W-:Y:S01]  /*0c10*/  @!P0 IMAD.U32 R9, R56, 0x10000, RZ ;  /* 0x0001000038098824 */ /* 0x020fe200078e00ff */
[C---:B------:R-:W-:Y:S01]  /*0c20*/  IADD3 R56, R106.reuse, 0x4c0, RZ ;  /* 0x000004c06a387810 */ /* 0x040fe20007ffe0ff */
[----:B------:R-:W-:Y:S01]  /*0c30*/  IMAD.MOV.U32 R120, RZ, RZ, -0x800000 ;  /* 0xff800000ff787424 */ /* 0x000fe200078e00ff */
[----:B------:R-:W-:Y:S01]  /*0c40*/  IADD3 R60, R106, 0x500, RZ ;  /* 0x000005006a3c7810 */ /* 0x000fe20007ffe0ff */
[----:B------:R-:W-:Y:S01]  /*0c50*/  IMAD.MOV.U32 R81, RZ, RZ, -0x800000 ;  /* 0xff800000ff517424 */ /* 0x000fe200078e00ff */
[-C--:B------:R-:W-:Y:S01]  /*0c60*/  ISETP.GE.AND P0, PT, R56, R110.reuse, PT ;  /* 0x0000006e3800720c */ /* 0x080fe20003f06270 */
[----:B------:R-:W-:Y:S01]  /*0c70*/  @!P2 IMAD.U32 R120, R62, 0x10000, RZ ;  /* 0x000100003e78a824 */ /* 0x000fe200078e00ff */
[----:B------:R-:W-:Y:S01]  /*0c80*/  ISETP.GE.AND P2, PT, R58, R110, PT ;  /* 0x0000006e3a00720c */ /* 0x000fe20003f46270 */
[----:B------:R-:W-:-:S10]  /*0c90*/  VIADD R62, R106, 0x520 ;  /* 0x000005206a3e7836 */ /* 0x000fd40000000000 */
[----:B------:R-:W5:Y:S01]  /*0ca0*/  @!P0 LDG.E.U16 R76, desc[UR4][R2.64+0x980] ;  /* 0x00098004024c8981 */ /* 0x000f62000c1e1500 */
[----:B------:R-:W-:-:S03]  /*0cb0*/  IADD3 R68, R106, 0x580, RZ ;  /* 0x000005806a447810 */ /* 0x000fc60007ffe0ff */
[----:B------:R-:W5:Y:S01]  /*0cc0*/  @!P2 LDG.E.U16 R72, desc[UR4][R2.64+0x9c0] ;  /* 0x0009c0040248a981 */ /* 0x000f62000c1e1500 */
[----:B------:R-:W-:Y:S01]  /*0cd0*/  IMAD.MOV.U32 R85, RZ, RZ, -0x800000 ;  /* 0xff800000ff557424 */ /* 0x000fe200078e00ff */
[----:B------:R-:W-:Y:S02]  /*0ce0*/  MOV R83, 0xff800000 ;  /* 0xff80000000537802 */ /* 0x000fe40000000f00 */
[----:B--2---:R-:W-:Y:S02]  /*0cf0*/  @!P1 SHF.L.U32 R112, R13, 0x10, RZ ;  /* 0x000000100d709819 */ /* 0x004fe400000006ff */
[----:B------:R-:W-:Y:S02]  /*0d00*/  MOV R13, 0xff800000 ;  /* 0xff800000000d7802 */ /* 0x000fe40000000f00 */
[----:B------:R-:W-:Y:S02]  /*0d10*/  ISETP.GE.AND P1, PT, R60, R110, PT ;  /* 0x0000006e3c00720c */ /* 0x000fe40003f26270 */
[----:B------:R-:W-:-:S02]  /*0d20*/  @!P3 SHF.L.U32 R13, R64, 0x10, RZ ;  /* 0x00000010400db819 */ /* 0x000fc400000006ff */
[----:B------:R-:W-:Y:S02]  /*0d30*/  IADD3 R64, R106, 0x540, RZ ;  /* 0x000005406a407810 */ /* 0x000fe40007ffe0ff */
[----:B------:R-:W-:-:S07]  /*0d40*/  ISETP.GE.AND P3, PT, R62, R110, PT ;  /* 0x0000006e3e00720c */ /* 0x000fce0003f66270 */
[----:B------:R-:W2:Y:S01]  /*0d50*/  @!P1 LDG.E.U16 R74, desc[UR4][R2.64+0xa00] ;  /* 0x000a0004024a9981 */ /* 0x000ea2000c1e1500 */
[----:B------:R-:W-:Y:S01]  /*0d60*/  @!P4 IMAD.U32 R81, R66, 0x10000, RZ ;  /* 0x000100004251c824 */ /* 0x000fe200078e00ff */
[----:B------:R-:W-:-:S04]  /*0d70*/  ISETP.GE.AND P4, PT, R64, R110, PT ;  /* 0x0000006e4000720c */ /* 0x000fc80003f86270 */
[----:B------:R-:W2:Y:S09]  /*0d80*/  @!P3 LDG.E.U16 R75, desc[UR4][R2.64+0xa40] ;  /* 0x000a4004024bb981 */ /* 0x000eb2000c1e1500 */
        /* <DEDUP_REMOVED lines=8> */
[C---:B------:R-:W-:Y:S01]  /*0e10*/  VIADD R70, R106.reuse, 0x5a0 ;  /* 0x000005a06a467836 */ /* 0x040fe20000000000 */
[----:B------:R-:W-:Y:S01]  /*0e20*/  MOV R87, 0xff800000 ;  /* 0xff80000000577802 */ /* 0x000fe20000000f00 */
[----:B------:R-:W-:Y:S01]  /*0e30*/  VIADD R78, R106, 0x620 ;  /* 0x000006206a4e7836 */ /* 0x000fe20000000000 */
[----:B------:R-:W-:Y:S01]  /*0e40*/  MOV R95, 0xff800000 ;  /* 0xff800000005f7802 */ /* 0x000fe20000000f00 */
[----:B------:R-:W-:Y:S01]  /*0e50*/  IMAD.MOV.U32 R89, RZ, RZ, -0x800000 ;  /* 0xff800000ff597424 */ /* 0x000fe200078e00ff */
[----:B------:R-:W-:-:S02]  /*0e60*/  MOV R91, 0xff800000 ;  /* 0xff800000005b7802 */ /* 0x000fc40000000f00 */
[----:B-----5:R-:W-:Y:S02]  /*0e70*/  @!P0 SHF.L.U32 R87, R76, 0x10, RZ ;  /* 0x000000104c578819 */ /* 0x020fe400000006ff */
[-C--:B------:R-:W-:Y:S02]  /*0e80*/  ISETP.GE.AND P0, PT, R70, R110.reuse, PT ;  /* 0x0000006e4600720c */ /* 0x080fe40003f06270 */
[----:B------:R-:W-:Y:S01]  /*0e90*/  IADD3 R76, R106, 0x600, RZ ;  /* 0x000006006a4c7810 */ /* 0x000fe20007ffe0ff */
[----:B------:R-:W-:Y:S01]  /*0ea0*/  @!P2 IMAD.U32 R89, R72, 0x10000, RZ ;  /* 0x000100004859a824 */ /* 0x000fe200078e00ff */
[----:B------:R-:W-:Y:S01]  /*0eb0*/  IADD3 R72, R106, 0x5c0, RZ ;  /* 0x000005c06a487810 */ /* 0x000fe20007ffe0ff */
[----:B------:R-:W-:Y:S01]  /*0ec0*/  IMAD.MOV.U32 R93, RZ, RZ, -0x800000 ;  /* 0xff800000ff5d7424 */ /* 0x000fe200078e00ff */
[----:B------:R-:W-:-:S07]  /*0ed0*/  ISETP.GE.AND P2, PT, R76, R110, PT ;  /* 0x0000006e4c00720c */ /* 0x000fce0003f46270 */
[----:B------:R-:W5:Y:S01]  /*0ee0*/  @!P0 LDG.E.U16 R86, desc[UR4][R2.64+0xb40] ;  /* 0x000b400402568981 */ /* 0x000f62000c1e1500 */
[----:B------:R-:W-:Y:S01]  /*0ef0*/  VIADD R82, R106, 0x660 ;  /* 0x000006606a527836 */ /* 0x000fe20000000000 */
[----:B------:R-:W-:-:S04]  /*0f00*/  MOV R99, 0xff800000 ;  /* 0xff80000000637802 */ /* 0x000fc80000000f00 */
[----:B------:R-:W5:Y:S01]  /*0f10*/  @!P2 LDG.E.U16 R79, desc[UR4][R2.64+0xc00] ;  /* 0x000c0004024fa981 */ /* 0x000f62000c1e1500 */
[----:B------:R-:W-:Y:S01]  /*0f20*/  IADD3 R80, R106, 0x640, RZ ;  /* 0x000006406a507810 */ /* 0x000fe20007ffe0ff */
[----:B------:R-:W-:Y:S01]  /*0f30*/  IMAD.MOV.U32 R97, RZ, RZ, -0x800000 ;  /* 0xff800000ff617424 */ /* 0x000fe200078e00ff */
[----:B--2---:R-:W-:Y:S01]  /*0f40*/  @!P1 SHF.L.U32 R91, R74, 0x10, RZ ;  /* 0x000000104a5b9819 */ /* 0x004fe200000006ff */
[----:B------:R-:W-:Y:S01]  /*0f50*/  VIADD R74, R106, 0x5e0 ;  /* 0x000005e06a4a7836 */ /* 0x000fe20000000000 */
[----:B------:R-:W-:Y:S01]  /*0f60*/  ISETP.GE.AND P1, PT, R72, R110, PT ;  /* 0x0000006e4800720c */ /* 0x000fe20003f26270 */
[----:B------:R-:W-:-:S03]  /*0f70*/  @!P3 IMAD.U32 R93, R75, 0x10000, RZ ;  /* 0x000100004b5db824 */ /* 0x000fc600078e00ff */
[----:B------:R-:W-:-:S09]  /*0f80*/  ISETP.GE.AND P3, PT, R74, R110, PT ;  /* 0x0000006e4a00720c */ /* 0x000fd20003f66270 */
[----:B------:R-:W2:Y:S01]  /*0f90*/  @!P1 LDG.E.U16 R75, desc[UR4][R2.64+0xb80] ;  /* 0x000b8004024b9981 */ /* 0x000ea2000c1e1500 */
[----:B------:R-:W-:Y:S02]  /*0fa0*/  @!P4 SHF.L.U32 R95, R77, 0x10, RZ ;  /* 0x000000104d5fc819 */ /* 0x000fe400000006ff */
[----:B------:R-:W-:Y:S01]  /*0fb0*/  ISETP.GE.AND P4, PT, R78, R110, PT ;  /* 0x0000006e4e00720c */ /* 0x000fe20003f86270 */
[----:B------:R-:W2:-:S12]  /*0fc0*/  @!P3 LDG.E.U16 R77, desc[UR4][R2.64+0xbc0] ;  /* 0x000bc004024db981 */ /* 0x000e98000c1e1500 */
[----:B------:R-:W2:Y:S01]  /*0fd0*/  @!P4 LDG.E.U16 R94, desc[UR4][R2.64+0xc40] ;  /* 0x000c4004025ec981 */ /* 0x000ea2000c1e1500 */
[----:B---3--:R-:W-:Y:S02]  /*0fe0*/  @!P6 SHF.L.U32 R99, R7, 0x10, RZ ;  /* 0x000000100763e819 */ /* 0x008fe400000006ff */
[-C--:B------:R-:W-:Y:S01]  /*0ff0*/  ISETP.GE.AND P6, PT, R82, R110.reuse, PT ;  /* 0x0000006e5200720c */ /* 0x080fe20003fc6270 */
[----:B----4-:R-:W-:Y:S01]  /*1000*/  @!P5 IMAD.U32 R97, R0, 0x10000, RZ ;  /* 0x000100000061d824 */ /* 0x010fe200078e00ff */
[----:B------:R-:W-:-:S11]  /*1010*/  ISETP.GE.AND P5, PT, R80, R110, PT ;  /* 0x0000006e5000720c */ /* 0x000fd60003fa6270 */
[----:B------:R-:W3:Y:S04]  /*1020*/  @!P6 LDG.E.U16 R7, desc[UR4][R2.64+0xcc0] ;  /* 0x000cc0040207e981 */ /* 0x000ee8000c1e1500 */
[----:B------:R-:W4:Y:S01]  /*1030*/  @!P5 LDG.E.U16 R0, desc[UR4][R2.64+0xc80] ;  /* 0x000c80040200d981 */ /* 0x000f22000c1e1500 */
[C---:B------:R-:W-:Y:S01]  /*1040*/  IADD3 R84, R106.reuse, 0x680, RZ ;  /* 0x000006806a547810 */ /* 0x040fe20007ffe0ff */
[----:B------:R-:W-:Y:S01]  /*1050*/  IMAD.MOV.U32 R101, RZ, RZ, -0x800000 ;  /* 0xff800000ff657424 */ /* 0x000fe200078e00ff */
[C---:B------:R-:W-:Y:S01]  /*1060*/  IADD3 R92, R106.reuse, 0x700, RZ ;  /* 0x000007006a5c7810 */ /* 0x040fe20007ffe0ff */
[----:B------:R-:W-:Y:S01]  /*1070*/  IMAD.MOV.U32 R109, RZ, RZ, -0x800000 ;  /* 0xff800000ff6d7424 */ /* 0x000fe200078e00ff */
[----:B------:R-:W-:Y:S01]  /*1080*/  MOV R103, 0xff800000 ;  /* 0xff80000000677802 */ /* 0x000fe20000000f00 */
[C---:B------:R-:W-:Y:S01]  /*1090*/  VIADD R88, R106.reuse, 0x6c0 ;  /* 0x000006c06a587836 */ /* 0x040fe20000000000 */
[----:B------:R-:W-:Y:S01]  /*10a0*/  IADD3 R90, R106, 0x6e0, RZ ;  /* 0x000006e06a5a7810 */ /* 0x000fe20007ffe0ff */
[----:B-----5:R-:W-:Y:S01]  /*10b0*/  @!P0 IMAD.U32 R101, R86, 0x10000, RZ ;  /* 0x0001000056658824 */ /* 0x020fe200078e00ff */
[----:B------:R-:W-:Y:S01]  /*10c0*/  ISETP.GE.AND P0, PT, R84, R110, PT ;  /* 0x0000006e5400720c */ /* 0x000fe20003f06270 */
[----:B------:R-:W-:Y:S01]  /*10d0*/  VIADD R86, R106, 0x6a0 ;  /* 0x000006a06a567836 */ /* 0x000fe20000000000 */
[----:B------:R-:W-:Y:S01]  /*10e0*/  MOV R107, 0xff800000 ;  /* 0xff800000006b7802 */ /* 0x000fe20000000f00 */
[----:B------:R-:W-:Y:S01]  /*10f0*/  IMAD.MOV.U32 R105, RZ, RZ, -0x800000 ;  /* 0xff800000ff697424 */ /* 0x000fe200078e00ff */
[----:B------:R-:W-:-:S02]  /*1100*/  @!P2 SHF.L.U32 R107, R79, 0x10, RZ ;  /* 0x000000104f6ba819 */ /* 0x000fc400000006ff */
[----:B------:R-:W-:-:S07]  /*1110*/  ISETP.GE.AND P2, PT, R90, R110, PT ;  /* 0x0000006e5a00720c */ /* 0x000fce0003f46270 */
[----:B------:R-:W5:Y:S01]  /*1120*/  @!P0 LDG.E.U16 R98, desc[UR4][R2.64+0xd00] ;  /* 0x000d000402628981 */ /* 0x000f62000c1e1500 */
[----:B------:R-:W-:Y:S01]  /*1130*/  IADD3 R96, R106, 0x740, RZ ;  /* 0x000007406a607810 */ /* 0x000fe20007ffe0ff */
[----:B------:R-:W-:-:S04]  /*1140*/  IMAD.MOV.U32 R111, RZ, RZ, -0x800000 ;  /* 0xff800000ff6f7424 */ /* 0x000fc800078e00ff */
[----:B------:R-:W5:Y:S01]  /*1150*/  @!P2 LDG.E.U16 R79, desc[UR4][R2.64+0xdc0] ;  /* 0x000dc004024fa981 */ /* 0x000f62000c1e1500 */
[----:B------:R-:W-:Y:S02]  /*1160*/  MOV R125, 0xff800000 ;  /* 0xff800000007d7802 */ /* 0x000fe40000000f00 */
[----:B--2---:R-:W-:Y:S02]  /*1170*/  @!P1 SHF.L.U32 R103, R75, 0x10, RZ ;  /* 0x000000104b679819 */ /* 0x004fe400000006ff */
[-C--:B------:R-:W-:Y:S01]  /*1180*/  ISETP.GE.AND P1, PT, R86, R110.reuse, PT ;  /* 0x0000006e5600720c */ /* 0x080fe20003f26270 */
[----:B------:R-:W-:Y:S01]  /*1190*/  @!P3 IMAD.U32 R105, R77, 0x10000, RZ ;  /* 0x000100004d69b824 */ /* 0x000fe200078e00ff */
[----:B------:R-:W-:-:S11]  /*11a0*/  ISETP.GE.AND P3, PT, R88, R110, PT ;  /* 0x0000006e5800720c */ /* 0x000fd60003f66270 */
[----:B------:R-:W2:Y:S01]  /*11b0*/  @!P1 LDG.E.U16 R75, desc[UR4][R2.64+0xd40] ;  /* 0x000d4004024b9981 */ /* 0x000ea2000c1e1500 */
[----:B------:R-:W-:Y:S01]  /*11c0*/  @!P4 IMAD.U32 R109, R94, 0x10000, RZ ;  /* 0x000100005e6dc824 */ /* 0x000fe200078e00ff */
[-C--:B------:R-:W-:Y:S02]  /*11d0*/  ISETP.GE.AND P4, PT, R92, R110.reuse, PT ;  /* 0x0000006e5c00720c */ /* 0x080fe40003f86270 */
[----:B------:R-:W2:Y:S11]  /*11e0*/  @!P3 LDG.E.U16 R77, desc[UR4][R2.64+0xd80] ;  /* 0x000d8004024db981 */ /* 0x000eb6000c1e1500 */
[----:B------:R-:W2:Y:S01]  /*11f0*/  @!P4 LDG.E.U16 R100, desc[UR4][R2.64+0xe00] ;  /* 0x000e00040264c981 */ /* 0x000ea2000c1e1500 */
[----:B---3--:R-:W-:Y:S01]  /*1200*/  @!P6 IMAD.U32 R111, R7, 0x10000, RZ ;  /* 0x00010000076fe824 */ /* 0x008fe200078e00ff */
[----:B------:R-:W-:-:S02]  /*1210*/  ISETP.GE.AND P6, PT, R96, R110, PT ;  /* 0x0000006e6000720c */ /* 0x000fc40003fc6270 */
[----:B----4-:R-:W-:-:S11]  /*1220*/  @!P5 SHF.L.U32 R125, R0, 0x10, RZ ;  /* 0x00000010007dd819 */ /* 0x010fd600000006ff */
[----:B------:R-:W3:Y:S01]  /*1230*/  @!P6 LDG.E.U16 R0, desc[UR4][R2.64+0xe80] ;  /* 0x000e80040200e981 */ /* 0x000ee2000c1e1500 */
[----:B------:R-:W-:Y:S02]  /*1240*/  MOV R123, 0xff800000 ;  /* 0xff800000007b7802 */ /* 0x000fe40000000f00 */
[----:B------:R-:W-:Y:S02]  /*1250*/  MOV R117, 0xff800000 ;  /* 0xff80000000757802 */ /* 0x000fe40000000f00 */
[----:B------:R-:W-:Y:S01]  /*1260*/  MOV R113, 0xff800000 ;  /* 0xff80000000717802 */ /* 0x000fe20000000f00 */
[----:B------:R-:W-:Y:S01]  /*1270*/  IMAD.MOV.U32 R115, RZ, RZ, -0x800000 ;  /* 0xff800000ff737424 */ /* 0x000fe200078e00ff */
[C---:B------:R-:W-:Y:S01]  /*1280*/  IADD3 R102, R106.reuse, 0x7a0, RZ ;  /* 0x000007a06a667810 */ /* 0x040fe20007ffe0ff */
[----:B------:R-:W-:Y:S01]  /*1290*/  VIADD R104, R106, 0x7c0 ;  /* 0x000007c06a687836 */ /* 0x000fe20000000000 */
[----:B------:R-:W-:Y:S01]  /*12a0*/  MOV R7, 0xff800000 ;  /* 0xff80000000077802 */ /* 0x000fe20000000f00 */
[----:B-----5:R-:W-:-:S02]  /*12b0*/  @!P0 IMAD.U32 R123, R98, 0x10000, RZ ;  /* 0x00010000627b8824 */ /* 0x020fc400078e00ff */
[----:B------:R-:W-:Y:S02]  /*12c0*/  VIADD R98, R106, 0x760 ;  /* 0x000007606a627836 */ /* 0x000fe40000000000 */
[----:B------:R-:W-:Y:S01]  /*12d0*/  @!P2 IMAD.U32 R115, R79, 0x10000, RZ ;  /* 0x000100004f73a824 */ /* 0x000fe200078e00ff */
[----:B------:R-:W-:Y:S02]  /*12e0*/  ISETP.GE.AND P0, PT, R73, 0x1, PT ;  /* 0x000000014900780c */ /* 0x000fe40003f06270 */
[----:B------:R-:W-:Y:S01]  /*12f0*/  MOV R119, 0xff800000 ;  /* 0xff80000000777802 */ /* 0x000fe20000000f00 */
[----:B--2---:R-:W-:Y:S01]  /*1300*/  @!P1 IMAD.U32 R113, R75, 0x10000, RZ ;  /* 0x000100004b719824 */ /* 0x004fe200078e00ff */
[-C--:B------:R-:W-:Y:S02]  /*1310*/  ISETP.GE.AND P1, PT, R98, R110.reuse, PT ;  /* 0x0000006e6200720c */ /* 0x080fe40003f26270 */
[----:B------:R-:W-:Y:S02]  /*1320*/  @!P3 SHF.L.U32 R7, R77, 0x10, RZ ;  /* 0x000000104d07b819 */ /* 0x000fe400000006ff */
[----:B------:R-:W-:-:S09]  /*1330*/  ISETP.GE.AND P3, PT, R102, R110, PT ;  /* 0x0000006e6600720c */ /* 0x000fd20003f66270 */
[----:B------:R-:W2:Y:S01]  /*1340*/  @!P1 LDG.E.U16 R77, desc[UR4][R2.64+0xec0] ;  /* 0x000ec004024d9981 */ /* 0x000ea2000c1e1500 */
[----:B------:R-:W-:Y:S01]  /*1350*/  @!P4 SHF.L.U32 R117, R100, 0x10, RZ ;  /* 0x000000106475c819 */ /* 0x000fe200000006ff */
[----:B------:R-:W-:Y:S01]  /*1360*/  VIADD R100, R106, 0x780 ;  /* 0x000007806a647836 */ /* 0x000fe20000000000 */
[-C--:B------:R-:W-:Y:S01]  /*1370*/  ISETP.GE.AND P4, PT, R104, R110.reuse, PT ;  /* 0x0000006e6800720c */ /* 0x080fe20003f86270 */
[----:B------:R-:W4:Y:S03]  /*1380*/  @!P3 LDG.E.U16 R75, desc[UR4][R2.64+0xf40] ;  /* 0x000f4004024bb981 */ /* 0x000f26000c1e1500 */
[----:B------:R-:W-:-:S13]  /*1390*/  ISETP.GE.AND P2, PT, R100, R110, PT ;  /* 0x0000006e6400720c */ /* 0x000fda0003f46270 */
[----:B------:R-:W5:Y:S01]  /*13a0*/  @!P2 LDG.E.U16 R73, desc[UR4][R2.64+0xf00] ;  /* 0x000f00040249a981 */ /* 0x000f62000c1e1500 */
[----:B---3--:R-:W-:-:S03]  /*13b0*/  @!P6 IMAD.U32 R119, R0, 0x10000, RZ ;  /* 0x000100000077e824 */ /* 0x008fc600078e00ff */
[----:B------:R-:W3:Y:S01]  /*13c0*/  @!P4 LDG.E.U16 R0, desc[UR4][R2.64+0xf80] ;  /* 0x000f80040200c981 */ /* 0x000ee2000c1e1500 */
[----:B------:R-:W-:Y:S01]  /*13d0*/  MOV R79, 0xff800000 ;  /* 0xff800000004f7802 */ /* 0x000fe20000000f00 */
[----:B------:R-:W-:-:S05]  /*13e0*/  VIADD R94, R106, 0x720 ;  /* 0x000007206a5e7836 */ /* 0x000fca0000000000 */
[----:B------:R-:W-:-:S13]  /*13f0*/  ISETP.GE.AND P5, PT, R94, R110, PT ;  /* 0x0000006e5e00720c */ /* 0x000fda0003fa6270 */
[----:B------:R-:W3:Y:S01]  /*1400*/  @!P5 LDG.E.U16 R116, desc[UR4][R2.64+0xe40] ;  /* 0x000e40040274d981 */ /* 0x000ee2000c1e1500 */
[----:B--2---:R-:W-:Y:S01]  /*1410*/  @!P1 IMAD.U32 R79, R77, 0x10000, RZ ;  /* 0x000100004d4f9824 */ /* 0x004fe200078e00ff */
[----:B------:R-:W-:Y:S01]  /*1420*/  MOV R77, 0xff800000 ;  /* 0xff800000004d7802 */ /* 0x000fe20000000f00 */
[----:B-----5:R-:W-:Y:S01]  /*1430*/  @!P2 IMAD.U32 R77, R73, 0x10000, RZ ;  /* 0x00010000494da824 */ /* 0x020fe200078e00ff */
[----:B------:R-:W-:Y:S01]  /*1440*/  MOV R73, 0xff800000 ;  /* 0xff80000000497802 */ /* 0x000fe20000000f00 */
[----:B----4-:R-:W-:Y:S01]  /*1450*/  @!P3 IMAD.U32 R73, R75, 0x10000, RZ ;  /* 0x000100004b49b824 */ /* 0x010fe200078e00ff */
[----:B------:R-:W-:Y:S01]  /*1460*/  MOV R75, 0xff800000 ;  /* 0xff800000004b7802 */ /* 0x000fe20000000f00 */
[----:B---3--:R-:W-:Y:S01]  /*1470*/  @!P4 IMAD.U32 R75, R0, 0x10000, RZ ;  /* 0x00010000004bc824 */ /* 0x008fe200078e00ff */
[----:B------:R-:W-:-:S04]  /*1480*/  IADD3 R0, R106, 0x7e0, RZ ;  /* 0x000007e06a007810 */ /* 0x000fc80007ffe0ff */
[----:B------:R-:W-:-:S13]  /*1490*/  ISETP.GE.AND P2, PT, R0, R110, PT ;  /* 0x0000006e0000720c */ /* 0x000fda0003f46270 */
[----:B------:R0:W2:Y:S01]  /*14a0*/  @!P2 LDG.E.U16 R2, desc[UR4][R2.64+0xfc0] ;  /* 0x000fc0040202a981 */ /* 0x0000a2000c1e1500 */
[----:B------:R-:W-:-:S04]  /*14b0*/  FSETP.GT.FTZ.AND P1, PT, R114, R122, PT ;  /* 0x0000007a7200720b */ /* 0x000fc80003f34000 */
[----:B------:R-:W-:-:S04]  /*14c0*/  FSEL R110, R114, R122, P1 ;  /* 0x0000007a726e7208 */ /* 0x000fc80000800000 */
        /* <DEDUP_REMOVED lines=59> */
[----:B0-----:R-:W-:-:S04]  /*1880*/  FSEL R3, R110, R9, P1 ;  /* 0x000000096e037208 */ /* 0x001fc80000800000 */
[----:B------:R-:W-:-:S04]  /*1890*/  FSETP.GT.FTZ.AND P1, PT, R3, R112, PT ;  /* 0x000000700300720b */ /* 0x000fc80003f34000 */
[----:B------:R-:W-:Y:S02]  /*18a0*/  FSEL R3, R3, R112, P1 ;  /* 0x0000007003037208 */ /* 0x000fe40000800000 */
[----:B------:R-:W-:Y:S01]  /*18b0*/  MOV R121, 0xff800000 ;  /* 0xff80000000797802 */ /* 0x000fe20000000f00 */
[----:B------:R-:W-:Y:S01]  /*18c0*/  @!P5 IMAD.U32 R121, R116, 0x10000, RZ ;  /* 0x000100007479d824 */ /* 0x000fe200078e00ff */
[CC--:B------:R-:W-:Y:S01]  /*18d0*/  FSETP.GT.FTZ.AND P1, PT, R3.reuse, R120.reuse, PT ;  /* 0x000000780300720b */ /* 0x0c0fe20003f34000 */
[----:B------:R-:W-:Y:S01]  /*18e0*/  IMAD.MOV.U32 R116, RZ, RZ, -0x800000 ;  /* 0xff800000ff747424 */ /* 0x000fe200078e00ff */
[----:B--2---:R-:W-:Y:S02]  /*18f0*/  @!P2 SHF.L.U32 R116, R2, 0x10, RZ ;  /* 0x000000100274a819 */ /* 0x004fe400000006ff */
        /* <DEDUP_REMOVED lines=60> */
[----:B------:R-:W-:-:S05]  /*1cc0*/  FSEL R3, R3, R116, P1 ;  /* 0x0000007403037208 */ /* 0x000fca0000800000 */
        /* <DEDUP_REMOVED lines=15> */
[C---:B------:R-:W-:Y:S01]  /*1dc0*/  FADD.FTZ R110, -R118.reuse, R17 ;  /* 0x00000011766e7221 */ /* 0x040fe20000010100 */
[----:B------:R-:W-:-:S03]  /*1dd0*/  FADD.FTZ R3, -R118, R19 ;  /* 0x0000001376037221 */ /* 0x000fc60000010100 */
[----:B------:R-:W-:Y:S01]  /*1de0*/  FMUL.FTZ R110, R110, 1.4426950216293334961 ;  /* 0x3fb8aa3b6e6e7820 */ /* 0x000fe20000410000 */
[C---:B------:R-:W-:Y:S01]  /*1df0*/  FADD.FTZ R114, -R118.reuse, R114 ;  /* 0x0000007276727221 */ /* 0x040fe20000010100 */
[----:B------:R-:W-:Y:S02]  /*1e00*/  FMUL.FTZ R3, R3, 1.4426950216293334961 ;  /* 0x3fb8aa3b03037820 */ /* 0x000fe40000410000 */
[----:B------:R0:W-:Y:S01]  /*1e10*/  MUFU.EX2 R19, R110 ;  /* 0x0000006e00137308 */ /* 0x0001e20000000800 */
[----:B------:R-:W-:Y:S01]  /*1e20*/  FADD.FTZ R122, -R118, R122 ;  /* 0x0000007a767a7221 */ /* 0x000fe20000010100 */
[----:B------:R-:W-:Y:S01]  /*1e30*/  FMUL.FTZ R2, R114, 1.4426950216293334961 ;  /* 0x3fb8aa3b72027820 */ /* 0x000fe20000410000 */
[C---:B------:R-:W-:Y:S01]  /*1e40*/  FADD.FTZ R114, -R118.reuse, R21 ;  /* 0x0000001576727221 */ /* 0x040fe20000010100 */
[----:B0-----:R-:W-:-:S04]  /*1e50*/  FADD.FTZ R110, -R118, R27 ;  /* 0x0000001b766e7221 */ /* 0x001fc80000010100 */
[----:B------:R0:W-:Y:S01]  /*1e60*/  MUFU.EX2 R21, R3 ;  /* 0x0000000300157308 */ /* 0x0001e20000000800 */
[----:B------:R-:W-:Y:S01]  /*1e70*/  FMUL.FTZ R122, R122, 1.4426950216293334961 ;  /* 0x3fb8aa3b7a7a7820 */ /* 0x000fe20000410000 */
[----:B------:R-:W-:Y:S01]  /*1e80*/  FMUL.FTZ R110, R110, 1.4426950216293334961 ;  /* 0x3fb8aa3b6e6e7820 */ /* 0x000fe20000410000 */
[----:B------:R-:W-:Y:S01]  /*1e90*/  FMUL.FTZ R114, R114, 1.4426950216293334961 ;  /* 0x3fb8aa3b72727820 */ /* 0x000fe20000410000 */
[C---:B------:R-:W-:Y:S01]  /*1ea0*/  FADD.FTZ R124, -R118.reuse, R23 ;  /* 0x00000017767c7221 */ /* 0x040fe20000010100 */
[----:B0-----:R-:W-:-:S03]  /*1eb0*/  FADD.FTZ R3, -R118, R29 ;  /* 0x0000001d76037221 */ /* 0x001fc60000010100 */
[----:B------:R0:W-:Y:S01]  /*1ec0*/  MUFU.EX2 R17, R122 ;  /* 0x0000007a00117308 */ /* 0x0001e20000000800 */
[----:B------:R-:W-:Y:S01]  /*1ed0*/  FMUL.FTZ R3, R3, 1.4426950216293334961 ;  /* 0x3fb8aa3b03037820 */ /* 0x000fe20000410000 */
[----:B------:R-:W-:-:S06]  /*1ee0*/  FMUL.FTZ R124, R124, 1.4426950216293334961 ;  /* 0x3fb8aa3b7c7c7820 */ /* 0x000fcc0000410000 */
[----:B------:R1:W-:Y:S01]  /*1ef0*/  MUFU.EX2 R29, R110 ;  /* 0x0000006e001d7308 */ /* 0x0003e20000000800 */
[C---:B0-----:R-:W-:Y:S01]  /*1f00*/  FADD.FTZ R122, -R118.reuse, R25 ;  /* 0x00000019767a7221 */ /* 0x041fe20000010100 */
[----:B-1----:R-:W-:-:S06]  /*1f10*/  FADD.FTZ R110, -R118, R37 ;  /* 0x00000025766e7221 */ /* 0x002fcc0000010100 */
[----:B------:R0:W-:Y:S01]  /*1f20*/  MUFU.EX2 R23, R114 ;  /* 0x0000007200177308 */ /* 0x0001e20000000800 */
[----:B------:R-:W-:Y:S01]  /*1f30*/  FMUL.FTZ R122, R122, 1.4426950216293334961 ;  /* 0x3fb8aa3b7a7a7820 */ /* 0x000fe20000410000 */
[----:B------:R-:W-:Y:S01]  /*1f40*/  FMUL.FTZ R110, R110, 1.4426950216293334961 ;  /* 0x3fb8aa3b6e6e7820 */ /* 0x000fe20000410000 */
[----:B0-----:R-:W-:-:S05]  /*1f50*/  FADD.FTZ R114, -R118, R31 ;  /* 0x0000001f76727221 */ /* 0x001fca0000010100 */
[----:B------:R0:W-:Y:S01]  /*1f60*/  MUFU.EX2 R31, R3 ;  /* 0x00000003001f7308 */ /* 0x0001e20000000800 */
[----:B------:R-:W-:Y:S01]  /*1f70*/  FMUL.FTZ R114, R114, 1.4426950216293334961 ;  /* 0x3fb8aa3b72727820 */ /* 0x000fe20000410000 */
[----:B0-----:R-:W-:-:S06]  /*1f80*/  FADD.FTZ R3, -R118, R39 ;  /* 0x0000002776037221 */ /* 0x001fcc0000010100 */
[----:B------:R0:W-:Y:S01]  /*1f90*/  MUFU.EX2 R25, R124 ;  /* 0x0000007c00197308 */ /* 0x0001e20000000800 */
[----:B------:R-:W-:-:S07]  /*1fa0*/  FMUL.FTZ R3, R3, 1.4426950216293334961 ;  /* 0x3fb8aa3b03037820 */ /* 0x000fce0000410000 */
[----:B------:R1:W-:Y:S01]  /*1fb0*/  MUFU.EX2 R39, R110 ;  /* 0x0000006e00277308 */ /* 0x0003e20000000800 */
[----:B0-----:R-:W-:-:S04]  /*1fc0*/  FADD.FTZ R124, -R118, R33 ;  /* 0x00000021767c7221 */ /* 0x001fc80000010100 */
[----:B------:R-:W-:-:S03]  /*1fd0*/  FMUL.FTZ R124, R124, 1.4426950216293334961 ;  /* 0x3fb8aa3b7c7c7820 */ /* 0x000fc60000410000 */
[----:B------:R0:W-:Y:S01]  /*1fe0*/  MUFU.EX2 R27, R122 ;  /* 0x0000007a001b7308 */ /* 0x0001e20000000800 */
[----:B-1----:R-:W-:-:S04]  /*1ff0*/  FADD.FTZ R110, -R118, R47 ;  /* 0x0000002f766e7221 */ /* 0x002fc80000010100 */
[----:B------:R-:W-:-:S03]  /*2000*/  FMUL.FTZ R110, R110, 1.4426950216293334961 ;  /* 0x3fb8aa3b6e6e7820 */ /* 0x000fc60000410000 */
[----:B------:R1:W-:Y:S01]  /*2010*/  MUFU.EX2 R33, R114 ;  /* 0x0000007200217308 */ /* 0x0003e20000000800 */
[----:B0-----:R-:W-:-:S04]  /*2020*/  FADD.FTZ R122, -R118, R35 ;  /* 0x00000023767a7221 */ /* 0x001fc80000010100 */
[----:B------:R-:W-:Y:S01]  /*2030*/  FMUL.FTZ R122, R122, 1.4426950216293334961 ;  /* 0x3fb8aa3b7a7a7820 */ /* 0x000fe20000410000 */
[----:B-1----:R-:W-:Y:S02]  /*2040*/  FADD.FTZ R114, -R118, R41 ;  /* 0x0000002976727221 */ /* 0x002fe40000010100 */
[----:B------:R0:W-:Y:S02]  /*2050*/  MUFU.EX2 R41, R3 ;  /* 0x0000000300297308 */ /* 0x0001e40000000800 */
[----:B------:R-:W-:Y:S01]  /*2060*/  FMUL.FTZ R114, R114, 1.4426950216293334961 ;  /* 0x3fb8aa3b72727820 */ /* 0x000fe20000410000 */
[----:B0-----:R-:W-:-:S05]  /*2070*/  FADD.FTZ R3, -R118, R49 ;  /* 0x0000003176037221 */ /* 0x001fca0000010100 */
        /* <DEDUP_REMOVED lines=25> */
[----:B------:R-:W-:-:S03]  /*2210*/  FMUL.FTZ R122, R122, 1.4426950216293334961 ;  /* 0x3fb8aa3b7a7a7820 */ /* 0x000fc60000410000 */
[----:B------:R-:W0:Y:S01]  /*2220*/  MUFU.EX2 R2, R2 ;  /* 0x0000000200027308 */ /* 0x000e220000000800 */
[----:B-1----:R-:W-:-:S07]  /*2230*/  FADD.FTZ R114, -R118, R61 ;  /* 0x0000003d76727221 */ /* 0x002fce0000010100 */
[----:B------:R1:W-:Y:S01]  /*2240*/  MUFU.EX2 R61, R3 ;  /* 0x00000003003d7308 */ /* 0x0003e20000000800 */
[----:B------:R-:W-:Y:S01]  /*2250*/  FMUL.FTZ R114, R114, 1.4426950216293334961 ;  /* 0x3fb8aa3b72727820 */ /* 0x000fe20000410000 */
[----:B-1----:R-:W-:-:S06]  /*2260*/  FADD.FTZ R3, -R118, R69 ;  /* 0x0000004576037221 */ /* 0x002fcc0000010100 */
[----:B------:R1:W2:Y:S01]  /*2270*/  MUFU.EX2 R55, R124 ;  /* 0x0000007c00377308 */ /* 0x0002a20000000800 */
[C---:B------:R-:W-:Y:S01]  /*2280*/  FADD.FTZ R112, -R118.reuse, R112 ;  /* 0x0000007076707221 */ /* 0x040fe20000010100 */
[----:B------:R-:W-:-:S06]  /*2290*/  FADD.FTZ R120, -R118, R120 ;  /* 0x0000007876787221 */ /* 0x000fcc0000010100 */
[----:B------:R3:W-:Y:S01]  /*22a0*/  MUFU.EX2 R69, R110 ;  /* 0x0000006e00457308 */ /* 0x0007e20000000800 */
[----:B-1----:R-:W-:-:S04]  /*22b0*/  FADD.FTZ R124, -R118, R63 ;  /* 0x0000003f767c7221 */ /* 0x002fc80000010100 */
[----:B------:R-:W-:-:S03]  /*22c0*/  FMUL.FTZ R124, R124, 1.4426950216293334961 ;  /* 0x3fb8aa3b7c7c7820 */ /* 0x000fc60000410000 */
[----:B------:R1:W4:Y:S01]  /*22d0*/  MUFU.EX2 R57, R122 ;  /* 0x0000007a00397308 */ /* 0x0003220000000800 */
[----:B---3--:R-:W-:Y:S01]  /*22e0*/  FMUL.FTZ R110, R3, 1.4426950216293334961 ;  /* 0x3fb8aa3b036e7820 */ /* 0x008fe20000410000 */
[C---:B------:R-:W-:Y:S01]  /*22f0*/  FADD.FTZ R3, -R118.reuse, R11 ;  /* 0x0000000b76037221 */ /* 0x040fe20000010100 */
[C---:B------:R-:W-:Y:S01]  /*2300*/  FADD.FTZ R11, -R118.reuse, R71 ;  /* 0x00000047760b7221 */ /* 0x040fe20000010100 */
[----:B-1----:R-:W-:-:S04]  /*2310*/  FADD.FTZ R122, -R118, R65 ;  /* 0x00000041767a7221 */ /* 0x002fc80000010100 */
[----:B------:R1:W3:Y:S01]  /*2320*/  MUFU.EX2 R63, R114 ;  /* 0x00000072003f7308 */ /* 0x0002e20000000800 */
[----:B------:R-:W-:Y:S01]  /*2330*/  FMUL.FTZ R122, R122, 1.4426950216293334961 ;  /* 0x3fb8aa3b7a7a7820 */ /* 0x000fe20000410000 */
[----:B------:R-:W-:Y:S01]  /*2340*/  FADD.FTZ R9, -R118, R9 ;  /* 0x0000000976097221 */ /* 0x000fe20000010100 */
[----:B-1----:R-:W-:-:S05]  /*2350*/  FMUL.FTZ R114, R3, 1.4426950216293334961 ;  /* 0x3fb8aa3b03727820 */ /* 0x002fca0000410000 */
[----:B------:R1:W5:Y:S01]  /*2360*/  MUFU.EX2 R65, R124 ;  /* 0x0000007c00417308 */ /* 0x0003620000000800 */
[C---:B------:R-:W-:Y:S01]  /*2370*/  FADD.FTZ R3, -R118.reuse, R13 ;  /* 0x0000000d76037221 */ /* 0x040fe20000010100 */
[C---:B------:R-:W-:Y:S01]  /*2380*/  FADD.FTZ R81, -R118.reuse, R81 ;  /* 0x0000005176517221 */ /* 0x040fe20000010100 */
[C---:B------:R-:W-:Y:S01]  /*2390*/  FADD.FTZ R83, -R118.reuse, R83 ;  /* 0x0000005376537221 */ /* 0x040fe20000010100 */
[C---:B------:R-:W-:Y:S01]  /*23a0*/  FADD.FTZ R85, -R118.reuse, R85 ;  /* 0x0000005576557221 */ /* 0x040fe20000010100 */
[----:B------:R-:W-:-:S03]  /*23b0*/  FADD.FTZ R87, -R118, R87 ;  /* 0x0000005776577221 */ /* 0x000fc60000010100 */
[----:B------:R0:W-:Y:S01]  /*23c0*/  MUFU.EX2 R71, R110 ;  /* 0x0000006e00477308 */ /* 0x0001e20000000800 */
[----:B-1----:R-:W-:Y:S01]  /*23d0*/  FMUL.FTZ R124, R112, 1.4426950216293334961 ;  /* 0x3fb8aa3b707c7820 */ /* 0x002fe20000410000 */
[C---:B------:R-:W-:Y:S01]  /*23e0*/  FADD.FTZ R112, -R118.reuse, R123 ;  /* 0x0000007b76707221 */ /* 0x040fe20000010100 */
[C---:B------:R-:W-:Y:S01]  /*23f0*/  FADD.FTZ R89, -R118.reuse, R89 ;  /* 0x0000005976597221 */ /* 0x040fe20000010100 */
[C---:B------:R-:W-:Y:S01]  /*2400*/  FADD.FTZ R91, -R118.reuse, R91 ;  /* 0x0000005b765b7221 */ /* 0x040fe20000010100 */
[C---:B------:R-:W-:Y:S01]  /*2410*/  FADD.FTZ R93, -R118.reuse, R93 ;  /* 0x0000005d765d7221 */ /* 0x040fe20000010100 */
[C---:B------:R-:W-:Y:S01]  /*2420*/  FADD.FTZ R95, -R118.reuse, R95 ;  /* 0x0000005f765f7221 */ /* 0x040fe20000010100 */
[C---:B------:R-:W-:Y:S01]  /*2430*/  FADD.FTZ R97, -R118.reuse, R97 ;  /* 0x0000006176617221 */ /* 0x040fe20000010100 */
[----:B------:R-:W1:Y:S01]  /*2440*/  MUFU.EX2 R67, R122 ;  /* 0x0000007a00437308 */ /* 0x000e620000000800 */
[----:B0-----:R-:W-:Y:S01]  /*2450*/  FADD.FTZ R110, -R118, R125 ;  /* 0x0000007d766e7221 */ /* 0x001fe20000010100 */
[----:B------:R-:W-:Y:S01]  /*2460*/  FMUL.FTZ R125, R120, 1.4426950216293334961 ;  /* 0x3fb8aa3b787d7820 */ /* 0x000fe20000410000 */
[C---:B------:R-:W-:Y:S01]  /*2470*/  FADD.FTZ R99, -R118.reuse, R99 ;  /* 0x0000006376637221 */ /* 0x040fe20000010100 */
[C---:B------:R-:W-:Y:S01]  /*2480*/  FADD.FTZ R101, -R118.reuse, R101 ;  /* 0x0000006576657221 */ /* 0x040fe20000010100 */
[C---:B------:R-:W-:Y:S01]  /*2490*/  FADD.FTZ R103, -R118.reuse, R103 ;  /* 0x0000006776677221 */ /* 0x040fe20000010100 */
[C---:B------:R-:W-:Y:S01]  /*24a0*/  FADD.FTZ R105, -R118.reuse, R105 ;  /* 0x0000006976697221 */ /* 0x040fe20000010100 */
[C---:B------:R-:W-:Y:S01]  /*24b0*/  FADD.FTZ R107, -R118.reuse, R107 ;  /* 0x0000006b766b7221 */ /* 0x040fe20000010100 */
[----:B------:R0:W1:Y:S01]  /*24c0*/  MUFU.EX2 R13, R114 ;  /* 0x00000072000d7308 */ /* 0x0000620000000800 */
[C---:B------:R-:W-:Y:S01]  /*24d0*/  FADD.FTZ R109, -R118.reuse, R109 ;  /* 0x0000006d766d7221 */ /* 0x040fe20000010100 */
[C---:B------:R-:W-:Y:S01]  /*24e0*/  FADD.FTZ R111, -R118.reuse, R111 ;  /* 0x0000006f766f7221 */ /* 0x040fe20000010100 */
[C---:B------:R-:W-:Y:S01]  /*24f0*/  FADD.FTZ R113, -R118.reuse, R113 ;  /* 0x0000007176717221 */ /* 0x040fe20000010100 */
[C---:B------:R-:W-:Y:S01]  /*2500*/  FADD.FTZ R115, -R118.reuse, R115 ;  /* 0x0000007376737221 */ /* 0x040fe20000010100 */
[C---:B------:R-:W-:Y:S01]  /*2510*/  FADD.FTZ R117, -R118.reuse, R117 ;  /* 0x0000007576757221 */ /* 0x040fe20000010100 */
[C---:B------:R-:W-:Y:S01]  /*2520*/  FADD.FTZ R121, -R118.reuse, R121 ;  /* 0x0000007976797221 */ /* 0x040fe20000010100 */
[C---:B------:R-:W-:Y:S01]  /*2530*/  FADD.FTZ R119, -R118.reuse, R119 ;  /* 0x0000007776777221 */ /* 0x040fe20000010100 */
[C---:B------:R-:W-:Y:S01]  /*2540*/  FADD.FTZ R79, -R118.reuse, R79 ;  /* 0x0000004f764f7221 */ /* 0x040fe20000010100 */
[C---:B0-----:R-:W-:Y:S01]  /*2550*/  FADD.FTZ R114, -R118.reuse, R7 ;  /* 0x0000000776727221 */ /* 0x041fe20000010100 */
[C---:B------:R-:W-:Y:S01]  /*2560*/  FADD.FTZ R120, -R118.reuse, R77 ;  /* 0x0000004d76787221 */ /* 0x040fe20000010100 */
[C---:B------:R-:W-:Y:S01]  /*2570*/  FADD.FTZ R122, -R118.reuse, R73 ;  /* 0x00000049767a7221 */ /* 0x040fe20000010100 */
[C---:B------:R-:W-:Y:S01]  /*2580*/  FADD.FTZ R123, -R118.reuse, R75 ;  /* 0x0000004b767b7221 */ /* 0x040fe20000010100 */
[----:B------:R-:W-:Y:S01]  /*2590*/  FADD.FTZ R116, -R118, R116 ;  /* 0x0000007476747221 */ /* 0x000fe20000010100 */
        /* <DEDUP_REMOVED lines=20> */
[----:B--2---:R-:W-:-:S04]  /*26e0*/  FADD.FTZ R118, R118, R55 ;  /* 0x0000003776767221 */ /* 0x004fc80000010000 */
[----:B----4-:R-:W-:-:S04]  /*26f0*/  FADD.FTZ R118, R118, R57 ;  /* 0x0000003976767221 */ /* 0x010fc80000010000 */
[----:B------:R-:W-:-:S04]  /*2700*/  FADD.FTZ R118, R118, R59 ;  /* 0x0000003b76767221 */ /* 0x000fc80000010000 */
[----:B------:R-:W-:Y:S01]  /*2710*/  FADD.FTZ R118, R118, R61 ;  /* 0x0000003d76767221 */ /* 0x000fe20000010000 */
[----:B------:R-:W-:-:S03]  /*2720*/  FMUL.FTZ R11, R11, 1.4426950216293334961 ;  /* 0x3fb8aa3b0b0b7820 */ /* 0x000fc60000410000 */
[----:B---3--:R-:W-:Y:S01]  /*2730*/  FADD.FTZ R118, R118, R63 ;  /* 0x0000003f76767221 */ /* 0x008fe20000010000 */
[----:B------:R-:W-:-:S03]  /*2740*/  FMUL.FTZ R9, R9, 1.4426950216293334961 ;  /* 0x3fb8aa3b09097820 */ /* 0x000fc60000410000 */
[----:B-----5:R-:W-:Y:S01]  /*2750*/  FADD.FTZ R118, R118, R65 ;  /* 0x0000004176767221 */ /* 0x020fe20000010000 */
[----:B------:R-:W0:Y:S03]  /*2760*/  MUFU.EX2 R11, R11 ;  /* 0x0000000b000b7308 */ /* 0x000e260000000800 */
[----:B-1----:R-:W-:-:S04]  /*2770*/  FADD.FTZ R118, R118, R67 ;  /* 0x0000004376767221 */ /* 0x002fc80000010000 */
[----:B------:R-:W-:Y:S01]  /*2780*/  FADD.FTZ R118, R118, R69 ;  /* 0x0000004576767221 */ /* 0x000fe20000010000 */
[----:B------:R-:W1:Y:S03]  /*2790*/  MUFU.EX2 R9, R9 ;  /* 0x0000000900097308 */ /* 0x000e660000000800 */
[----:B------:R-:W-:Y:S01]  /*27a0*/  FADD.FTZ R118, R118, R71 ;  /* 0x0000004776767221 */ /* 0x000fe20000010000 */
[----:B------:R-:W-:-:S04]  /*27b0*/  FMUL.FTZ R3, R3, 1.4426950216293334961 ;  /* 0x3fb8aa3b03037820 */ /* 0x000fc80000410000 */
[----:B------:R-:W2:Y:S01]  /*27c0*/  MUFU.EX2 R7, R124 ;  /* 0x0000007c00077308 */ /* 0x000ea20000000800 */
[----:B------:R-:W-:Y:S01]  /*27d0*/  FADD.FTZ R118, R118, R13 ;  /* 0x0000000d76767221 */ /* 0x000fe20000010000 */
[----:B------:R-:W-:-:S06]  /*27e0*/  FMUL.FTZ R75, R81, 1.4426950216293334961 ;  /* 0x3fb8aa3b514b7820 */ /* 0x000fcc0000410000 */
[----:B------:R-:W3:Y:S01]  /*27f0*/  MUFU.EX2 R77, R125 ;  /* 0x0000007d004d7308 */ /* 0x000ee20000000800 */
[----:B0-----:R-:W-:Y:S01]  /*2800*/  FADD.FTZ R118, R118, R11 ;  /* 0x0000000b76767221 */ /* 0x001fe20000010000 */
[----:B------:R-:W-:-:S06]  /*2810*/  FMUL.FTZ R81, R83, 1.4426950216293334961 ;  /* 0x3fb8aa3b53517820 */ /* 0x000fcc0000410000 */
[----:B------:R-:W0:Y:S01]  /*2820*/  MUFU.EX2 R73, R3 ;  /* 0x0000000300497308 */ /* 0x000e220000000800 */
[----:B-1----:R-:W-:Y:S01]  /*2830*/  FADD.FTZ R118, R118, R9 ;  /* 0x0000000976767221 */ /* 0x002fe20000010000 */
[----:B------:R-:W-:-:S06]  /*2840*/  FMUL.FTZ R83, R85, 1.4426950216293334961 ;  /* 0x3fb8aa3b55537820 */ /* 0x000fcc0000410000 */
[----:B------:R-:W1:Y:S01]  /*2850*/  MUFU.EX2 R75, R75 ;  /* 0x0000004b004b7308 */ /* 0x000e620000000800 */
[----:B--2---:R-:W-:Y:S01]  /*2860*/  FADD.FTZ R118, R118, R7 ;  /* 0x0000000776767221 */ /* 0x004fe20000010000 */
[----:B------:R-:W-:-:S06]  /*2870*/  FMUL.FTZ R85, R87, 1.4426950216293334961 ;  /* 0x3fb8aa3b57557820 */ /* 0x000fcc0000410000 */
[----:B------:R-:W2:Y:S01]  /*2880*/  MUFU.EX2 R81, R81 ;  /* 0x0000005100517308 */ /* 0x000ea20000000800 */
[----:B---3--:R-:W-:Y:S01]  /*2890*/  FADD.FTZ R118, R118, R77 ;  /* 0x0000004d76767221 */ /* 0x008fe20000010000 */
        /* <DEDUP_REMOVED lines=57> */
[----:B------:R-:W-:Y:S01]  /*2c30*/  FMUL.FTZ R121, R119, 1.4426950216293334961 ;  /* 0x3fb8aa3b77797820 */ /* 0x000fe20000410000 */
[----:B------:R-:W-:-:S05]  /*2c40*/  FMUL.FTZ R119, R120, 1.4426950216293334961 ;  /* 0x3fb8aa3b78777820 */ /* 0x000fca0000410000 */
[----:B------:R-:W2:Y:S01]  /*2c50*/  MUFU.EX2 R115, R115 ;  /* 0x0000007300737308 */ /* 0x000ea20000000800 */
[----:B---3--:R-:W-:Y:S01]  /*2c60*/  FADD.FTZ R120, R3, R112 ;  /* 0x0000007003787221 */ /* 0x008fe20000010000 */
[----:B------:R-:W-:-:S06]  /*2c70*/  FMUL.FTZ R79, R79, 1.4426950216293334961 ;  /* 0x3fb8aa3b4f4f7820 */ /* 0x000fcc0000410000 */
[----:B------:R-:W3:Y:S01]  /*2c80*/  MUFU.EX2 R117, R117 ;  /* 0x0000007500757308 */ /* 0x000ee20000000800 */
[----:B0-----:R-:W-:Y:S01]  /*2c90*/  FADD.FTZ R3, R120, R113 ;  /* 0x0000007178037221 */ /* 0x001fe20000010000 */
[----:B------:R-:W-:-:S06]  /*2ca0*/  FMUL.FTZ R124, R122, 1.4426950216293334961 ;  /* 0x3fb8aa3b7a7c7820 */ /* 0x000fcc0000410000 */
[----:B------:R0:W4:Y:S01]  /*2cb0*/  MUFU.EX2 R118, R121 ;  /* 0x0000007900767308 */ /* 0x0001220000000800 */
[----:B-1----:R-:W-:-:S07]  /*2cc0*/  FADD.FTZ R122, R3, R114 ;  /* 0x00000072037a7221 */ /* 0x002fce0000010000 */
[----:B------:R-:W1:Y:S01]  /*2cd0*/  MUFU.EX2 R79, R79 ;  /* 0x0000004f004f7308 */ /* 0x000e620000000800 */
[----:B--2---:R-:W-:Y:S01]  /*2ce0*/  FADD.FTZ R122, R122, R115 ;  /* 0x000000737a7a7221 */ /* 0x004fe20000010000 */
[----:B0-----:R-:W-:-:S06]  /*2cf0*/  FMUL.FTZ R121, R123, 1.4426950216293334961 ;  /* 0x3fb8aa3b7b797820 */ /* 0x001fcc0000410000 */
[----:B------:R-:W0:Y:S01]  /*2d00*/  MUFU.EX2 R119, R119 ;  /* 0x0000007700777308 */ /* 0x000e220000000800 */
[----:B---3--:R-:W-:Y:S01]  /*2d10*/  FADD.FTZ R3, R122, R117 ;  /* 0x000000757a037221 */ /* 0x008fe20000010000 */
[----:B------:R-:W-:-:S06]  /*2d20*/  FMUL.FTZ R116, R116, 1.4426950216293334961 ;  /* 0x3fb8aa3b74747820 */ /* 0x000fcc0000410000 */
[----:B------:R-:W2:Y:S01]  /*2d30*/  MUFU.EX2 R120, R124 ;  /* 0x0000007c00787308 */ /* 0x000ea20000000800 */
[----:B----4-:R-:W-:-:S07]  /*2d40*/  FADD.FTZ R122, R3, R118 ;  /* 0x00000076037a7221 */ /* 0x010fce0000010000 */
[----:B------:R-:W3:Y:S01]  /*2d50*/  MUFU.EX2 R121, R121 ;  /* 0x0000007900797308 */ /* 0x000ee20000000800 */
[----:B-1----:R-:W-:-:S07]  /*2d60*/  FADD.FTZ R122, R122, R79 ;  /* 0x0000004f7a7a7221 */ /* 0x002fce0000010000 */
[----:B------:R-:W1:Y:S01]  /*2d70*/  MUFU.EX2 R116, R116 ;  /* 0x0000007400747308 */ /* 0x000e620000000800 */
[----:B0-----:R-:W-:-:S04]  /*2d80*/  FADD.FTZ R3, R122, R119 ;  /* 0x000000777a037221 */ /* 0x001fc80000010000 */
[----:B--2---:R-:W-:-:S04]  /*2d90*/  FADD.FTZ R122, R3, R120 ;  /* 0x00000078037a7221 */ /* 0x004fc80000010000 */
[----:B---3--:R-:W-:-:S04]  /*2da0*/  FADD.FTZ R3, R122, R121 ;  /* 0x000000797a037221 */ /* 0x008fc80000010000 */
[----:B-1----:R-:W-:-:S05]  /*2db0*/  FADD.FTZ R3, R3, R116 ;  /* 0x0000007403037221 */ /* 0x002fca0000010000 */
        /* <DEDUP_REMOVED lines=11> */
[----:B------:R-:W-:-:S13]  /*2e70*/  ISETP.GE.AND P0, PT, R106, R5, PT ;  /* 0x000000056a00720c */ /* 0x000fda0003f06270 */
[----:B------:R-:W-:Y:S05]  /*2e80*/  @P0 EXIT ;  /* 0x000000000000094d */ /* 0x000fea0003800000 */
[----:B------:R-:W-:Y:S01]  /*2e90*/  FSETP.NEU.FTZ.AND P0, PT, R122, RZ, PT ;  /* 0x000000ff7a00720b */ /* 0x000fe20003f1d000 */
[----:B------:R-:W-:Y:S01]  /*2ea0*/  IMAD.MOV.U32 R123, RZ, RZ, 0x7fc00000 ;  /* 0x7fc00000ff7b7424 */ /* 0x000fe200078e00ff */
[----:B------:R-:W-:-:S11]  /*2eb0*/  ISETP.GE.AND P1, PT, R108, R5, PT ;  /* 0x000000056c00720c */ /* 0x000fd60003f26270 */
[----:B------:R-:W0:Y:S02]  /*2ec0*/  @P0 MUFU.RCP R3, R122 ;  /* 0x0000007a00030308 */ /* 0x000e240000001000 */
[----:B0-----:R-:W-:Y:S02]  /*2ed0*/  @P0 FMUL.FTZ R123, R2, R3 ;  /* 0x00000003027b0220 */ /* 0x001fe40000410000 */
[----:B------:R-:W0:Y:S02]  /*2ee0*/  LDC.64 R2, c[0x0][0x210] ;  /* 0x00008400ff027b82 */ /* 0x000e240000000a00 */
[----:B0-----:R-:W-:-:S05]  /*2ef0*/  IMAD.WIDE R2, R15, 0x4, R2 ;  /* 0x000000040f027825 */ /* 0x001fca00078e0202 */
[----:B------:R0:W-:Y:S01]  /*2f00*/  STG.E desc[UR4][R2.64], R123 ;  /* 0x0000007b02007986 */ /* 0x0001e2000c101904 */
[----:B------:R-:W-:Y:S05]  /*2f10*/  @P1 EXIT ;  /* 0x000000000000194d */ /* 0x000fea0003800000 */
[----:B------:R-:W1:Y:S01]  /*2f20*/  @P0 MUFU.RCP R106, R122 ;  /* 0x0000007a006a0308 */ /* 0x000e620000001000 */
[----:B------:R-:W-:Y:S02]  /*2f30*/  ISETP.GE.AND P1, PT, R4, R5, PT ;  /* 0x000000050400720c */ /* 0x000fe40003f26270 */
[----:B------:R-:W-:Y:S01]  /*2f40*/  MOV R15, 0x7fc00000 ;  /* 0x7fc00000000f7802 */ /* 0x000fe20000000f00 */
[----:B-1----:R-:W-:-:S05]  /*2f50*/  @P0 FMUL.FTZ R15, R17, R106 ;  /* 0x0000006a110f0220 */ /* 0x002fca0000410000 */
[----:B------:R1:W-:Y:S05]  /*2f60*/  STG.E desc[UR4][R2.64+0x80], R15 ;  /* 0x0000800f02007986 */ /* 0x0003ea000c101904 */
[----:B------:R-:W-:Y:S05]  /*2f70*/  @P1 EXIT ;  /* 0x000000000000194d */ /* 0x000fea0003800000 */
[----:B------:R-:W2:Y:S01]  /*2f80*/  @P0 MUFU.RCP R4, R122 ;  /* 0x0000007a00040308 */ /* 0x000ea20000001000 */
[----:B------:R-:W-:Y:S01]  /*2f90*/  ISETP.GE.AND P1, PT, R6, R5, PT ;  /* 0x000000050600720c */ /* 0x000fe20003f26270 */
[----:B-1----:R-:W-:Y:S02]  /*2fa0*/  IMAD.MOV.U32 R15, RZ, RZ, 0x7fc00000 ;  /* 0x7fc00000ff0f7424 */ /* 0x002fe400078e00ff */
[----:B--2---:R-:W-:-:S05]  /*2fb0*/  @P0 FMUL.FTZ R15, R19, R4 ;  /* 0x00000004130f0220 */ /* 0x004fca0000410000 */
[----:B------:R1:W-:Y:S05]  /*2fc0*/  STG.E desc[UR4][R2.64+0x100], R15 ;  /* 0x0001000f02007986 */ /* 0x0003ea000c101904 */
[----:B------:R-:W-:Y:S05]  /*2fd0*/  @P1 EXIT ;  /* 0x000000000000194d */ /* 0x000fea0003800000 */
[----:B------:R-:W2:Y:S01]  /*2fe0*/  @P0 MUFU.RCP R4, R122 ;  /* 0x0000007a00040308 */ /* 0x000ea20000001000 */
[----:B------:R-:W-:Y:S02]  /*2ff0*/  ISETP.GE.AND P1, PT, R8, R5, PT ;  /* 0x000000050800720c */ /* 0x000fe40003f26270 */
[----:B-1----:R-:W-:Y:S01]  /*3000*/  MOV R15, 0x7fc00000 ;  /* 0x7fc00000000f7802 */ /* 0x002fe20000000f00 */
[----:B--2---:R-:W-:-:S05]  /*3010*/  @P0 FMUL.FTZ R15, R21, R4 ;  /* 0x00000004150f0220 */ /* 0x004fca0000410000 */
[----:B------:R1:W-:Y:S05]  /*3020*/  STG.E desc[UR4][R2.64+0x180], R15 ;  /* 0x0001800f02007986 */ /* 0x0003ea000c101904 */
[----:B------:R-:W-:Y:S05]  /*3030*/  @P1 EXIT ;  /* 0x000000000000194d */ /* 0x000fea0003800000 */
[----:B------:R-:W2:Y:S01]  /*3040*/  S2R R4, SR_TID.X ;  /* 0x0000000000047919 */ /* 0x000ea20000002100 */
[----:B------:R-:W3:Y:S01]  /*3050*/  @P0 MUFU.RCP R6, R122 ;  /* 0x0000007a00060308 */ /* 0x000ee20000001000 */
[----:B-1----:R-:W-:Y:S02]  /*3060*/  IMAD.MOV.U32 R15, RZ, RZ, 0x7fc00000 ;  /* 0x7fc00000ff0f7424 */ /* 0x002fe400078e00ff */
[----:B---3--:R-:W-:-:S05]  /*3070*/  @P0 FMUL.FTZ R15, R23, R6 ;  /* 0x00000006170f0220 */ /* 0x008fca0000410000 */
[----:B------:R1:W-:Y:S01]  /*3080*/  STG.E desc[UR4][R2.64+0x200], R15 ;  /* 0x0002000f02007986 */ /* 0x0003e2000c101904 */
[----:B--2---:R-:W-:-:S04]  /*3090*/  IADD3 R6, R4, 0xa0, RZ ;  /* 0x000000a004067810 */ /* 0x004fc80007ffe0ff */
[----:B------:R-:W-:-:S13]  /*30a0*/  ISETP.GE.AND P1, PT, R6, R5, PT ;  /* 0x000000050600720c */ /* 0x000fda0003f26270 */
[----:B-1----:R-:W-:Y:S05]  /*30b0*/  @P1 EXIT ;  /* 0x000000000000194d */ /* 0x002fea0003800000 */
[----:B------:R-:W1:Y:S01]  /*30c0*/  @P0 MUFU.RCP R6, R122 ;  /* 0x0000007a00060308 */ /* 0x000e620000001000 */
[----:B------:R-:W-:Y:S02]  /*30d0*/  IMAD.MOV.U32 R15, RZ, RZ, 0x7fc00000 ;  /* 0x7fc00000ff0f7424 */ /* 0x000fe400078e00ff */
[----:B-1----:R-:W-:Y:S01]  /*30e0*/  @P0 FMUL.FTZ R15, R25, R6 ;  /* 0x00000006190f0220 */ /* 0x002fe20000410000 */
[----:B------:R-:W-:-:S04]  /*30f0*/  IADD3 R6, R4, 0xc0, RZ ;  /* 0x000000c004067810 */ /* 0x000fc80007ffe0ff */
[----:B------:R-:W-:Y:S01]  /*3100*/  ISETP.GE.AND P1, PT, R6, R5, PT ;  /* 0x000000050600720c */ /* 0x000fe20003f26270 */
[----:B------:R1:W-:-:S12]  /*3110*/  STG.E desc[UR4][R2.64+0x280], R15 ;  /* 0x0002800f02007986 */ /* 0x0003d8000c101904 */
[----:B-1----:R-:W-:Y:S05]  /*3120*/  @P1 EXIT ;  /* 0x000000000000194d */ /* 0x002fea0003800000 */
[----:B------:R-:W1:Y:S01]  /*3130*/  @P0 MUFU.RCP R6, R122 ;  /* 0x0000007a00060308 */ /* 0x000e620000001000 */
[----:B------:R-:W-:Y:S01]  /*3140*/  VIADD R8, R4, 0xe0 ;  /* 0x000000e004087836 */ /* 0x000fe20000000000 */
[----:B------:R-:W-:-:S04]  /*3150*/  MOV R15, 0x7fc00000 ;  /* 0x7fc00000000f7802 */ /* 0x000fc80000000f00 */
[----:B------:R-:W-:Y:S01]  /*3160*/  ISETP.GE.AND P1, PT, R8, R5, PT ;  /* 0x000000050800720c */ /* 0x000fe20003f26270 */
[----:B-1----:R-:W-:-:S05]  /*3170*/  @P0 FMUL.FTZ R15, R27, R6 ;  /* 0x000000061b0f0220 */ /* 0x002fca0000410000 */
[----:B------:R1:W-:Y:S07]  /*3180*/  STG.E desc[UR4][R2.64+0x300], R15 ;  /* 0x0003000f02007986 */ /* 0x0003ee000c101904 */
[----:B------:R-:W-:Y:S05]  /*3190*/  @P1 EXIT ;  /* 0x000000000000194d */ /* 0x000fea0003800000 */
[----:B------:R-:W2:Y:S01]  /*31a0*/  @P0 MUFU.RCP R6, R122 ;  /* 0x0000007a00060308 */ /* 0x000ea20000001000 */
[----:B------:R-:W-:Y:S01]  /*31b0*/  VIADD R8, R4, 0x100 ;  /* 0x0000010004087836 */ /* 0x000fe20000000000 */
[----:B-1----:R-:W-:-:S04]  /*31c0*/  MOV R15, 0x7fc00000 ;  /* 0x7fc00000000f7802 */ /* 0x002fc80000000f00 */
[----:B------:R-:W-:Y:S01]  /*31d0*/  ISETP.GE.AND P1, PT, R8, R5, PT ;  /* 0x000000050800720c */ /* 0x000fe20003f26270 */
[----:B--2---:R-:W-:-:S05]  /*31e0*/  @P0 FMUL.FTZ R15, R29, R6 ;  /* 0x000000061d0f0220 */ /* 0x004fca0000410000 */
        /* <DEDUP_REMOVED lines=142> */
[----:B------:R-:W-:Y:S02]  /*3ad0*/  IMAD.MOV.U32 R13, RZ, RZ, 0x7fc00000 ;  /* 0x7fc00000ff0d7424 */ /* 0x000fe400078e00ff */
[----:B--2---:R-:W-:-:S05]  /*3ae0*/  @P0 FMUL.FTZ R13, R11, R4 ;  /* 0x000000040b0d0220 */ /* 0x004fca0000410000 */
[----:B------:R2:W-:Y:S05]  /*3af0*/  STG.E desc[UR4][R2.64+0xf00], R13 ;  /* 0x000f000d02007986 */ /* 0x0005ea000c101904 */
[----:B------:R-:W-:Y:S05]  /*3b00*/  @P1 EXIT ;  /* 0x000000000000194d */ /* 0x000fea0003800000 */
[----:B------:R-:W3:Y:S01]  /*3b10*/  @P0 MUFU.RCP R4, R122 ;  /* 0x0000007a00040308 */ /* 0x000ee20000001000 */
[----:B------:R-:W-:Y:S02]  /*3b20*/  ISETP.GE.AND P1, PT, R44, R5, PT ;  /* 0x000000052c00720c */ /* 0x000fe40003f26270 */
[----:B------:R-:W-:Y:S01]  /*3b30*/  MOV R11, 0x7fc00000 ;  /* 0x7fc00000000b7802 */ /* 0x000fe20000000f00 */
[----:B---3--:R-:W-:-:S05]  /*3b40*/  @P0 FMUL.FTZ R11, R9, R4 ;  /* 0x00000004090b0220 */ /* 0x008fca0000410000 */
[----:B------:R3:W-:Y:S05]  /*3b50*/  STG.E desc[UR4][R2.64+0xf80], R11 ;  /* 0x000f800b02007986 */ /* 0x0007ea000c101904 */
[----:B------:R-:W-:Y:S05]  /*3b60*/  @P1 EXIT ;  /* 0x000000000000194d */ /* 0x000fea0003800000 */
[----:B------:R-:W4:Y:S01]  /*3b70*/  @P0 MUFU.RCP R4, R122 ;  /* 0x0000007a00040308 */ /* 0x000f220000001000 */
[----:B------:R-:W-:Y:S01]  /*3b80*/  ISETP.GE.AND P1, PT, R46, R5, PT ;  /* 0x000000052e00720c */ /* 0x000fe20003f26270 */
[----:B------:R-:W-:Y:S02]  /*3b90*/  IMAD.MOV.U32 R9, RZ, RZ, 0x7fc00000 ;  /* 0x7fc00000ff097424 */ /* 0x000fe400078e00ff */
[----:B----4-:R-:W-:-:S05]  /*3ba0*/  @P0 FMUL.FTZ R9, R7, R4 ;  /* 0x0000000407090220 */ /* 0x010fca0000410000 */
[----:B------:R4:W-:Y:S05]  /*3bb0*/  STG.E desc[UR4][R2.64+0x1000], R9 ;  /* 0x0010000902007986 */ /* 0x0009ea000c101904 */
[----:B------:R-:W-:Y:S05]  /*3bc0*/  @P1 EXIT ;  /* 0x000000000000194d */ /* 0x000fea0003800000 */
[----:B------:R-:W5:Y:S01]  /*3bd0*/  @P0 MUFU.RCP R4, R122 ;  /* 0x0000007a00040308 */ /* 0x000f620000001000 */
[----:B------:R-:W-:Y:S02]  /*3be0*/  ISETP.GE.AND P1, PT, R48, R5, PT ;  /* 0x000000053000720c */ /* 0x000fe40003f26270 */
[----:B------:R-:W-:Y:S01]  /*3bf0*/  MOV R7, 0x7fc00000 ;  /* 0x7fc0000000077802 */ /* 0x000fe20000000f00 */
[----:B-----5:R-:W-:-:S05]  /*3c00*/  @P0 FMUL.FTZ R7, R77, R4 ;  /* 0x000000044d070220 */ /* 0x020fca0000410000 */
[----:B------:R0:W-:Y:S05]  /*3c10*/  STG.E desc[UR4][R2.64+0x1080], R7 ;  /* 0x0010800702007986 */ /* 0x0001ea000c101904 */
[----:B------:R-:W-:Y:S05]  /*3c20*/  @P1 EXIT ;  /* 0x000000000000194d */ /* 0x000fea0003800000 */
[----:B------:R-:W5:Y:S01]  /*3c30*/  @P0 MUFU.RCP R4, R122 ;  /* 0x0000007a00040308 */ /* 0x000f620000001000 */
[----:B------:R-:W-:Y:S01]  /*3c40*/  ISETP.GE.AND P1, PT, R50, R5, PT ;  /* 0x000000053200720c */ /* 0x000fe20003f26270 */
[----:B0-----:R-:W-:Y:S02]  /*3c50*/  IMAD.MOV.U32 R7, RZ, RZ, 0x7fc00000 ;  /* 0x7fc00000ff077424 */ /* 0x001fe400078e00ff */
[----:B-----5:R-:W-:-:S05]  /*3c60*/  @P0 FMUL.FTZ R7, R73, R4 ;  /* 0x0000000449070220 */ /* 0x020fca0000410000 */
[----:B------:R0:W-:Y:S05]  /*3c70*/  STG.E desc[UR4][R2.64+0x1100], R7 ;  /* 0x0011000702007986 */ /* 0x0001ea000c101904 */
[----:B------:R-:W-:Y:S05]  /*3c80*/  @P1 EXIT ;  /* 0x000000000000194d */ /* 0x000fea0003800000 */
[----:B------:R-:W5:Y:S01]  /*3c90*/  @P0 MUFU.RCP R4, R122 ;  /* 0x0000007a00040308 */ /* 0x000f620000001000 */
[----:B------:R-:W-:Y:S02]  /*3ca0*/  ISETP.GE.AND P1, PT, R52, R5, PT ;  /* 0x000000053400720c */ /* 0x000fe40003f26270 */
[----:B0-----:R-:W-:Y:S01]  /*3cb0*/  MOV R7, 0x7fc00000 ;  /* 0x7fc0000000077802 */ /* 0x001fe20000000f00 */
        /* <DEDUP_REMOVED lines=93> */
[----:B----4-:R-:W4:Y:S01]  /*4290*/  @P0 MUFU.RCP R9, R122 ;  /* 0x0000007a00090308 */ /* 0x010f220000001000 */
[----:B------:R-:W-:Y:S02]  /*42a0*/  ISETP.GE.AND P1, PT, R84, R5, PT ;  /* 0x000000055400720c */ /* 0x000fe40003f26270 */
[----:B0-----:R-:W-:Y:S01]  /*42b0*/  MOV R7, 0x7fc00000 ;  /* 0x7fc0000000077802 */ /* 0x001fe20000000f00 */
[----:B----4-:R-:W-:-:S05]  /*42c0*/  @P0 FMUL.FTZ R7, R110, R9 ;  /* 0x000000096e070220 */ /* 0x010fca0000410000 */
[----:B------:R0:W-:Y:S05]  /*42d0*/  STG.E desc[UR4][R2.64+0x1980], R7 ;  /* 0x0019800702007986 */ /* 0x0001ea000c101904 */
[----:B------:R-:W-:Y:S05]  /*42e0*/  @P1 EXIT ;  /* 0x000000000000194d */ /* 0x000fea0003800000 */
[----:B------:R-:W4:Y:S01]  /*42f0*/  @P0 MUFU.RCP R4, R122 ;  /* 0x0000007a00040308 */ /* 0x000f220000001000 */
[----:B------:R-:W-:Y:S01]  /*4300*/  ISETP.GE.AND P1, PT, R86, R5, PT ;  /* 0x000000055600720c */ /* 0x000fe20003f26270 */
[----:B0-----:R-:W-:Y:S02]  /*4310*/  IMAD.MOV.U32 R7, RZ, RZ, 0x7fc00000 ;  /* 0x7fc00000ff077424 */ /* 0x001fe400078e00ff */
[----:B----4-:R-:W-:-:S05]  /*4320*/  @P0 FMUL.FTZ R7, R111, R4 ;  /* 0x000000046f070220 */ /* 0x010fca0000410000 */
[----:B------:R0:W-:Y:S05]  /*4330*/  STG.E desc[UR4][R2.64+0x1a00], R7 ;  /* 0x001a000702007986 */ /* 0x0001ea000c101904 */
[----:B------:R-:W-:Y:S05]  /*4340*/  @P1 EXIT ;  /* 0x000000000000194d */ /* 0x000fea0003800000 */
[----:B------:R-:W4:Y:S01]  /*4350*/  @P0 MUFU.RCP R9, R122 ;  /* 0x0000007a00090308 */ /* 0x000f220000001000 */
        /* <DEDUP_REMOVED lines=59> */
[----:B0-----:R-:W0:Y:S01]  /*4710*/  @P0 MUFU.RCP R7, R122 ;  /* 0x0000007a00070308 */ /* 0x001e220000001000 */
[----:B------:R-:W-:Y:S01]  /*4720*/  MOV R5, 0x7fc00000 ;  /* 0x7fc0000000057802 */ /* 0x000fe20000000f00 */
[----:B0-----:R-:W-:-:S05]  /*4730*/  @P0 FMUL.FTZ R5, R116, R7 ;  /* 0x0000000774050220 */ /* 0x001fca0000410000 */
[----:B------:R-:W-:Y:S01]  /*4740*/  STG.E desc[UR4][R2.64+0x1f80], R5 ;  /* 0x001f800502007986 */ /* 0x000fe2000c101904 */
[----:B------:R-:W-:Y:S05]  /*4750*/  EXIT ;  /* 0x000000000000794d */ /* 0x000fea0003800000 */
.L_x_4333:
        /* <DEDUP_REMOVED lines=10> */
.L_x_11806:


//--------------------- .text._ZN43_GLOBAL__N__9ae7fba5_10_SoftMax_cu_9f978f6320softmax_warp_forwardIN3c108BFloat16EffLi10ELb0ELb0EEEvPT0_PKT_iiiPKbib --------------------------
	.section	.text._ZN43_GLOBAL__N__9ae7fba5_10_SoftMax_cu_9f978f6320softmax_warp_forwardIN3c108BFloat16EffLi10ELb0ELb0EEEvPT0_PKT_iiiPKbib,"ax",@progbits
	.align	128
.text._ZN43_GLOBAL__N__9ae7fba5_10_SoftMax_cu_9f978f6320softmax_warp_forwardIN3c108BFloat16EffLi10ELb0ELb0EEEvPT0_PKT_iiiPKbib:
        .type           _ZN43_GLOBAL__N__9ae7fba5_10_SoftMax_cu_9f978f6320softmax_warp_forwardIN3c108BFloat16EffLi10ELb0ELb0EEEvPT0_PKT_iiiPKbib,@function
        .size           _ZN43_GLOBAL__N__9ae7fba5_10_SoftMax_cu_9f978f6320softmax_warp_forwardIN3c108BFloat16EffLi10ELb0ELb0EEEvPT0_PKT_iiiPKbib,(.L_x_11807 - _ZN43_GLOBAL__N__9ae7fba5_10_SoftMax_cu_9f978f6320softmax_warp_forwardIN3c108BFloat16EffLi10ELb0ELb0EEEvPT0_PKT_iiiPKbib)
        .other          _ZN43_GLOBAL__N__9ae7fba5_10_SoftMax_cu_9f978f6320softmax_warp_forwardIN3c108BFloat16EffLi10ELb0ELb0EEEvPT0_PKT_iiiPKbib,@"STO_CUDA_ENTRY STV_DEFAULT"
_ZN43_GLOBAL__N__9ae7fba5_10_SoftMax_cu_9f978f6320softmax_warp_forwardIN3c108BFloat16EffLi10ELb0ELb0EEEvPT0_PKT_iiiPKbib:
[----:B------:R-:W-:Y:S01]  /*0000*/  LDC R1, c[0x0][0x28] ;  /* 0x00000a00ff017b82 */ /* 0x000fe20000000800 */
[----:B------:R-:W0:Y:S07]  /*0010*/  S2R R3, SR_TID.Y ;  /* 0x0000000000037919 */ /* 0x000e2e0000002200 */
[----:B------:R-:W0:Y:S01]  /*0020*/  S2UR UR4, SR_CTAID.X ;  /* 0x00000000000479c3 */ /* 0x000e220000002500 */
[----:B------:R-:W1:Y:S07]  /*0030*/  S2R R55, SR_TID.X ;  /* 0x0000000000377919 */ /* 0x000e6e0000002100 */
[----:B------:R-:W0:Y:S08]  /*0040*/  LDC R4, c[0x0][0x4] ;  /* 0x00000100ff047b82 */ /* 0x000e300000000800 */
[----:B------:R-:W2:Y:S01]  /*0050*/  LDC R0, c[0x0][0x228] ;  /* 0x00008a00ff007b82 */ /* 0x000ea20000000800 */
[----:B0-----:R-:W-:Y:S01]  /*0060*/  IMAD R4, R4, UR4, R3 ;  /* 0x0000000404047c24 */ /* 0x001fe2000f8e0203 */
[----:B------:R-:W-:-:S06]  /*0070*/  ULDC.64 UR4, c[0x0][0x220] ;  /* 0x0000880000047ab9 */ /* 0x000fcc0000000a00 */
[----:B------:R-:W0:Y:S01]  /*0080*/  LDC.64 R2, c[0x0][0x218] ;  /* 0x00008600ff027b82 */ /* 0x000e220000000a00 */
[C---:B-1----:R-:W-:Y:S01]  /*0090*/  VIADD R53, R55.reuse, 0x20 ;  /* 0x0000002037357836 */ /* 0x042fe20000000000 */
[C---:B------:R-:W-:Y:S01]  /*00a0*/  IADD3 R59, -R4.reuse, UR4, RZ ;  /* 0x00000004043b7c10 */ /* 0x040fe2000fffe1ff */
[----:B------:R-:W-:Y:S01]  /*00b0*/  IMAD R4, R4, UR5, R55 ;  /* 0x0000000504047c24 */ /* 0x000fe2000f8e0237 */
[----:B------:R-:W-:Y:S01]  /*00c0*/  ULDC.64 UR4, c[0x0][0x208] ;  /* 0x0000820000047ab9 */ /* 0x000fe20000000a00 */
[----:B------:R-:W-:Y:S01]  /*00d0*/  VIADD R5, R55, 0x40 ;  /* 0x0000004037057836 */ /* 0x000fe20000000000 */
[----:B------:R-:W-:-:S04]  /*00e0*/  ISETP.GT.AND P0, PT, R59, RZ, PT ;  /* 0x000000ff3b00720c */ /* 0x000fc80003f04270 */
[----:B--2---:R-:W-:-:S04]  /*00f0*/  SEL R42, R0, RZ, P0 ;  /* 0x000000ff002a7207 */ /* 0x004fc80000000000 */
[-C--:B------:R-:W-:Y:S02]  /*0100*/  ISETP.GE.AND P5, PT, R55, R42.reuse, PT ;  /* 0x0000002a3700720c */ /* 0x080fe40003fa6270 */
[-C--:B------:R-:W-:Y:S01]  /*0110*/  ISETP.GE.AND P4, PT, R53, R42.reuse, PT ;  /* 0x0000002a3500720c */ /* 0x080fe20003f86270 */
[----:B0-----:R-:W-:Y:S01]  /*0120*/  IMAD.WIDE R2, R4, 0x2, R2 ;  /* 0x0000000204027825 */ /* 0x001fe200078e0202 */
[----:B------:R-:W-:-:S09]  /*0130*/  ISETP.GE.AND P3, PT, R5, R42, PT ;  /* 0x0000002a0500720c */ /* 0x000fd20003f66270 */
[----:B------:R-:W2:Y:S01]  /*0140*/  @!P5 LDG.E.U16 R16, desc[UR4][R2.64] ;  /* 0x000000040210d981 */ /* 0x000ea2000c1e1500 */
[----:B------:R-:W-:-:S03]  /*0150*/  IADD3 R7, R55, 0x60, RZ ;  /* 0x0000006037077810 */ /* 0x000fc60007ffe0ff */
[----:B------:R-:W3:Y:S01]  /*0160*/  @!P4 LDG.E.U16 R6, desc[UR4][R2.64+0x40] ;  /* 0x000040040206c981 */ /* 0x000ee2000c1e1500 */
[----:B------:R-:W-:-:S03]  /*0170*/  ISETP.GE.AND P2, PT, R7, R42, PT ;  /* 0x0000002a0700720c */ /* 0x000fc60003f46270 */
[----:B------:R-:W4:Y:S10]  /*0180*/  @!P3 LDG.E.U16 R8, desc[UR4][R2.64+0x80] ;  /* 0x000080040208b981 */ /* 0x000f34000c1e1500 */
[----:B------:R-:W5:Y:S01]  /*0190*/  @!P2 LDG.E.U16 R10, desc[UR4][R2.64+0xc0] ;  /* 0x0000c004020aa981 */ /* 0x000f62000c1e1500 */
[----:B------:R-:W-:-:S05]  /*01a0*/  VIADD R9, R55, 0x80 ;  /* 0x0000008037097836 */ /* 0x000fca0000000000 */
[----:B------:R-:W-:-:S13]  /*01b0*/  ISETP.GE.AND P1, PT, R9, R42, PT ;  /* 0x0000002a0900720c */ /* 0x000fda0003f26270 */
[----:B------:R-:W5:Y:S01]  /*01c0*/  @!P1 LDG.E.U16 R12, desc[UR4][R2.64+0x100] ;  /* 0x00010004020c9981 */ /* 0x000f62000c1e1500 */
[C---:B------:R-:W-:Y:S01]  /*01d0*/  VIADD R11, R55.reuse, 0xa0 ;  /* 0x000000a0370b7836 */ /* 0x040fe20000000000 */
[----:B------:R-:W-:-:S04]  /*01e0*/  IADD3 R13, R55, 0xc0, RZ ;  /* 0x000000c0370d7810 */ /* 0x000fc80007ffe0ff */
[-C--:B------:R-:W-:Y:S02]  /*01f0*/  ISETP.GE.AND P0, PT, R11, R42.reuse, PT ;  /* 0x0000002a0b00720c */ /* 0x080fe40003f06270 */
[----:B------:R-:W-:Y:S01]  /*0200*/  ISETP.GE.AND P6, PT, R13, R42, PT ;  /* 0x0000002a0d00720c */ /* 0x000fe20003fc6270 */
[C---:B------:R-:W-:Y:S02]  /*0210*/  VIADD R15, R55.reuse, 0xe0 ;  /* 0x000000e0370f7836 */ /* 0x040fe40000000000 */
[----:B------:R-:W-:Y:S02]  /*0220*/  IMAD.MOV.U32 R61, RZ, RZ, -0x800000 ;  /* 0xff800000ff3d7424 */ /* 0x000fe400078e00ff */
[----:B------:R-:W-:-:S06]  /*0230*/  VIADD R17, R55, 0x100 ;  /* 0x0000010037117836 */ /* 0x000fcc0000000000 */
[----:B------:R-:W5:Y:S01]  /*0240*/  @!P0 LDG.E.U16 R14, desc[UR4][R2.64+0x140] ;  /* 0x00014004020e8981 */ /* 0x000f62000c1e1500 */
[----:B------:R-:W-:Y:S02]  /*0250*/  IMAD.MOV.U32 R64, RZ, RZ, -0x800000 ;  /* 0xff800000ff407424 */ /* 0x000fe400078e00ff */
[----:B------:R-:W-:Y:S02]  /*0260*/  VIADD R19, R55, 0x120 ;  /* 0x0000012037137836 */ /* 0x000fe40000000000 */
[----:B------:R-:W-:Y:S02]  /*0270*/  IMAD.MOV.U32 R28, RZ, RZ, -0x800000 ;  /* 0xff800000ff1c7424 */ /* 0x000fe400078e00ff */
[----:B------:R-:W-:Y:S01]  /*0280*/  IMAD.MOV.U32 R26, RZ, RZ, -0x800000 ;  /* 0xff800000ff1a7424 */ /* 0x000fe200078e00ff */
[----:B------:R-:W-:Y:S02]  /*0290*/  MOV R24, 0xff800000 ;  /* 0xff80000000187802 */ /* 0x000fe40000000f00 */
[----:B--2---:R-:W-:-:S02]  /*02a0*/  @!P5 SHF.L.U32 R61, R16, 0x10, RZ ;  /* 0x00000010103dd819 */ /* 0x004fc400000006ff */
[-C--:B------:R-:W-:Y:S01]  /*02b0*/  ISETP.GE.AND P5, PT, R15, R42.reuse, PT ;  /* 0x0000002a0f00720c */ /* 0x080fe20003fa6270 */
[----:B------:R-:W2:Y:S01]  /*02c0*/  @!P6 LDG.E.U16 R16, desc[UR4][R2.64+0x180] ;  /* 0x000180040210e981 */ /* 0x000ea2000c1e1500 */
[----:B---3--:R-:W-:Y:S02]  /*02d0*/  @!P4 SHF.L.U32 R64, R6, 0x10, RZ ;  /* 0x000000100640c819 */ /* 0x008fe400000006ff */
[-C--:B------:R-:W-:Y:S02]  /*02e0*/  ISETP.GE.AND P4, PT, R17, R42.reuse, PT ;  /* 0x0000002a1100720c */ /* 0x080fe40003f86270 */
[----:B----4-:R-:W-:Y:S02]  /*02f0*/  @!P3 SHF.L.U32 R28, R8, 0x10, RZ ;  /* 0x00000010081cb819 */ /* 0x010fe400000006ff */
[----:B------:R-:W-:-:S05]  /*0300*/  ISETP.GE.AND P3, PT, R19, R42, PT ;  /* 0x0000002a1300720c */ /* 0x000fca0003f66270 */
[----:B------:R-:W3:Y:S01]  /*0310*/  @!P5 LDG.E.U16 R6, desc[UR4][R2.64+0x1c0] ;  /* 0x0001c0040206d981 */ /* 0x000ee2000c1e1500 */
[----:B------:R-:W-:Y:S01]  /*0320*/  IADD3 R19, R55, 0x140, RZ ;  /* 0x0000014037137810 */ /* 0x000fe20007ffe0ff */
[----:B-----5:R-:W-:Y:S02]  /*0330*/  @!P2 IMAD.U32 R26, R10, 0x10000, RZ ;  /* 0x000100000a1aa824 */ /* 0x020fe400078e00ff */
[----:B------:R-:W4:Y:S01]  /*0340*/  @!P4 LDG.E.U16 R8, desc[UR4][R2.64+0x200] ;  /* 0x000200040208c981 */ /* 0x000f22000c1e1500 */
[----:B------:R-:W-:-:S03]  /*0350*/  ISETP.GE.AND P2, PT, R19, R42, PT ;  /* 0x0000002a1300720c */ /* 0x000fc60003f46270 */
[----:B------:R-:W5:Y:S10]  /*0360*/  @!P3 LDG.E.U16 R10, desc[UR4][R2.64+0x240] ;  /* 0x00024004020ab981 */ /* 0x000f74000c1e1500 */
[----:B------:R-:W5:Y:S01]  /*0370*/  @!P2 LDG.E.U16 R25, desc[UR4][R2.64+0x280] ;  /* 0x000280040219a981 */ /* 0x000f62000c1e1500 */
[----:B------:R-:W-:Y:S01]  /*0380*/  VIADD R19, R55, 0x160 ;  /* 0x0000016037137836 */ /* 0x000fe20000000000 */
[----:B------:R-:W-:-:S04]  /*0390*/  @!P1 SHF.L.U32 R24, R12, 0x10, RZ ;  /* 0x000000100c189819 */ /* 0x000fc800000006ff */
[----:B------:R-:W-:-:S13]  /*03a0*/  ISETP.GE.AND P1, PT, R19, R42, PT ;  /* 0x0000002a1300720c */ /* 0x000fda0003f26270 */
[----:B------:R-:W5:Y:S01]  /*03b0*/  @!P1 LDG.E.U16 R27, desc[UR4][R2.64+0x2c0] ;  /* 0x0002c004021b9981 */ /* 0x000f62000c1e1500 */
[----:B------:R-:W-:Y:S01]  /*03c0*/  IADD3 R19, R55, 0x180, RZ ;  /* 0x0000018037137810 */ /* 0x000fe20007ffe0ff */
[----:B------:R-:W-:Y:S02]  /*03d0*/  IMAD.MOV.U32 R22, RZ, RZ, -0x800000 ;  /* 0xff800000ff167424 */ /* 0x000fe400078e00ff */
[----:B------:R-:W-:Y:S01]  /*03e0*/  @!P0 IMAD.U32 R22, R14, 0x10000, RZ ;  /* 0x000100000e168824 */ /* 0x000fe200078e00ff */
[----:B------:R-:W-:Y:S01]  /*03f0*/  ISETP.GE.AND P0, PT, R19, R42, PT ;  /* 0x0000002a1300720c */ /* 0x000fe20003f06270 */
[----:B------:R-:W-:Y:S01]  /*0400*/  VIADD R19, R55, 0x1a0 ;  /* 0x000001a037137836 */ /* 0x000fe20000000000 */
[----:B------:R-:W-:Y:S01]  /*0410*/  MOV R20, 0xff800000 ;  /* 0xff80000000147802 */ /* 0x000fe20000000f00 */
[----:B------:R-:W-:-:S10]  /*0420*/  IMAD.MOV.U32 R18, RZ, RZ, -0x800000 ;  /* 0xff800000ff127424 */ /* 0x000fd400078e00ff */
[----:B------:R-:W5:Y:S01]  /*0430*/  @!P0 LDG.E.U16 R29, desc[UR4][R2.64+0x300] ;  /* 0x00030004021d8981 */ /* 0x000f62000c1e1500 */
[C---:B------:R-:W-:Y:S01]  /*0440*/  IADD3 R21, R55.reuse, 0x200, RZ ;  /* 0x0000020037157810 */ /* 0x040fe20007ffe0ff */
[----:B------:R-:W-:Y:S02]  /*0450*/  IMAD.MOV.U32 R14, RZ, RZ, -0x800000 ;  /* 0xff800000ff0e7424 */ /* 0x000fe400078e00ff */
[----:B------:R-:W-:Y:S01]  /*0460*/  VIADD R23, R55, 0x220 ;  /* 0x0000022037177836 */ /* 0x000fe20000000000 */
[----:B------:R-:W-:Y:S02]  /*0470*/  MOV R12, 0xff800000 ;  /* 0xff800000000c7802 */ /* 0x000fe40000000f00 */
[----:B--2---:R-:W-:Y:S02]  /*0480*/  @!P6 SHF.L.U32 R20, R16, 0x10, RZ ;  /* 0x000000101014e819 */ /* 0x004fe400000006ff */
[----:B------:R-:W-:Y:S02]  /*0490*/  ISETP.GE.AND P6, PT, R19, R42, PT ;  /* 0x0000002a1300720c */ /* 0x000fe40003fc6270 */
[----:B------:R-:W-:Y:S01]  /*04a0*/  IADD3 R19, R55, 0x1c0, RZ ;  /* 0x000001c037137810 */ /* 0x000fe20007ffe0ff */
[----:B---3--:R-:W-:-:S03]  /*04b0*/  @!P5 IMAD.U32 R18, R6, 0x10000, RZ ;  /* 0x000100000612d824 */ /* 0x008fc600078e00ff */
[----:B------:R-:W-:Y:S01]  /*04c0*/  ISETP.GE.AND P5, PT, R19, R42, PT ;  /* 0x0000002a1300720c */ /* 0x000fe20003fa6270 */
[----:B------:R-:W-:-:S06]  /*04d0*/  VIADD R19, R55, 0x1e0 ;  /* 0x000001e037137836 */ /* 0x000fcc0000000000 */
[----:B------:R-:W2:Y:S01]  /*04e0*/  @!P6 LDG.E.U16 R30, desc[UR4][R2.64+0x340] ;  /* 0x00034004021ee981 */ /* 0x000ea2000c1e1500 */
[----:B------:R-:W-:Y:S02]  /*04f0*/  MOV R16, 0xff800000 ;  /* 0xff80000000107802 */ /* 0x000fe40000000f00 */
[----:B----4-:R-:W-:Y:S02]  /*0500*/  @!P4 SHF.L.U32 R16, R8, 0x10, RZ ;  /* 0x000000100810c819 */ /* 0x010fe400000006ff */
[-C--:B------:R-:W-:Y:S01]  /*0510*/  ISETP.GE.AND P4, PT, R19, R42.reuse, PT ;  /* 0x0000002a1300720c */ /* 0x080fe20003f86270 */
[----:B-----5:R-:W-:Y:S01]  /*0520*/  @!P3 IMAD.U32 R14, R10, 0x10000, RZ ;  /* 0x000100000a0eb824 */ /* 0x020fe200078e00ff */
[-C--:B------:R-:W-:Y:S01]  /*0530*/  ISETP.GE.AND P3, PT, R21, R42.reuse, PT ;  /* 0x0000002a1500720c */ /* 0x080fe20003f66270 */
[----:B------:R-:W3:Y:S01]  /*0540*/  @!P5 LDG.E.U16 R32, desc[UR4][R2.64+0x380] ;  /* 0x000380040220d981 */ /* 0x000ee2000c1e1500 */
[----:B------:R-:W-:Y:S02]  /*0550*/  @!P2 SHF.L.U32 R12, R25, 0x10, RZ ;  /* 0x00000010190ca819 */ /* 0x000fe400000006ff */
[----:B------:R-:W-:-:S07]  /*0560*/  ISETP.GE.AND P2, PT, R23, R42, PT ;  /* 0x0000002a1700720c */ /* 0x000fce0003f46270 */
[----:B------:R-:W4:Y:S04]  /*0570*/  @!P4 LDG.E.U16 R35, desc[UR4][R2.64+0x3c0] ;  /* 0x0003c0040223c981 */ /* 0x000f28000c1e1500 */
[----:B------:R-:W5:Y:S04]  /*0580*/  @!P3 LDG.E.U16 R36, desc[UR4][R2.64+0x400] ;  /* 0x000400040224b981 */ /* 0x000f68000c1e1500 */
[----:B------:R-:W5:Y:S01]  /*0590*/  @!P2 LDG.E.U16 R38, desc[UR4][R2.64+0x440] ;  /* 0x000440040226a981 */ /* 0x000f62000c1e1500 */
[----:B------:R-:W-:Y:S01]  /*05a0*/  IADD3 R25, R55, 0x240, RZ ;  /* 0x0000024037197810 */ /* 0x000fe20007ffe0ff */
[----:B------:R-:W-:-:S02]  /*05b0*/  IMAD.MOV.U32 R10, RZ, RZ, -0x800000 ;  /* 0xff800000ff0a7424 */ /* 0x000fc400078e00ff */
[----:B------:R-:W-:Y:S01]  /*05c0*/  @!P1 IMAD.U32 R10, R27, 0x10000, RZ ;  /* 0x000100001b0a9824 */ /* 0x000fe200078e00ff */
[----:B------:R-:W-:-:S13]  /*05d0*/  ISETP.GE.AND P1, PT, R25, R42, PT ;  /* 0x0000002a1900720c */ /* 0x000fda0003f26270 */
[----:B------:R-:W5:Y:S01]  /*05e0*/  @!P1 LDG.E.U16 R41, desc[UR4][R2.64+0x480] ;  /* 0x0004800402299981 */ /* 0x000f62000c1e1500 */
[----:B------:R-:W-:Y:S01]  /*05f0*/  VIADD R27, R55, 0x260 ;  /* 0x00000260371b7836 */ /* 0x000fe20000000000 */
[----:B------:R-:W-:Y:S02]  /*0600*/  MOV R8, 0xff800000 ;  /* 0xff80000000087802 */ /* 0x000fe40000000f00 */
[----:B------:R-:W-:Y:S02]  /*0610*/  @!P0 SHF.L.U32 R8, R29, 0x10, RZ ;  /* 0x000000101d088819 */ /* 0x000fe400000006ff */
[----:B------:R-:W-:Y:S02]  /*0620*/  ISETP.GE.AND P0, PT, R27, R42, PT ;  /* 0x0000002a1b00720c */ /* 0x000fe40003f06270 */
[C---:B------:R-:W-:Y:S01]  /*0630*/  IADD3 R29, R55.reuse, 0x280, RZ ;  /* 0x00000280371d7810 */ /* 0x040fe20007ffe0ff */
[----:B------:R-:W-:Y:S02]  /*0640*/  IMAD.MOV.U32 R6, RZ, RZ, -0x800000 ;  /* 0xff800000ff067424 */ /* 0x000fe400078e00ff */
[----:B------:R-:W-:Y:S01]  /*0650*/  VIADD R31, R55, 0x2a0 ;  /* 0x000002a0371f7836 */ /* 0x000fe20000000000 */
[----:B------:R-:W-:-:S02]  /*0660*/  MOV R34, 0xff800000 ;  /* 0xff80000000227802 */ /* 0x000fc40000000f00 */
[C---:B------:R-:W-:Y:S01]  /*0670*/  IADD3 R33, R55.reuse, 0x2c0, RZ ;  /* 0x000002c037217810 */ /* 0x040fe20007ffe0ff */
[----:B------:R-:W-:Y:S01]  /*0680*/  IMAD.MOV.U32 R40, RZ, RZ, -0x800000 ;  /* 0xff800000ff287424 */ /* 0x000fe200078e00ff */
[----:B------:R-:W-:Y:S02]  /*0690*/  MOV R54, 0xff800000 ;  /* 0xff80000000367802 */ /* 0x000fe40000000f00 */
[C---:B------:R-:W-:Y:S01]  /*06a0*/  IADD3 R37, R55.reuse, 0x300, RZ ;  /* 0x0000030037257810 */ /* 0x040fe20007ffe0ff */
[----:B------:R-:W-:Y:S02]  /*06b0*/  IMAD.MOV.U32 R62, RZ, RZ, -0x800000 ;  /* 0xff800000ff3e7424 */ /* 0x000fe400078e00ff */
[----:B------:R-:W-:Y:S01]  /*06c0*/  VIADD R39, R55, 0x320 ;  /* 0x0000032037277836 */ /* 0x000fe20000000000 */
[----:B------:R-:W-:Y:S01]  /*06d0*/  MOV R60, 0xff800000 ;  /* 0xff800000003c7802 */ /* 0x000fe20000000f00 */
[----:B--2---:R-:W-:Y:S01]  /*06e0*/  @!P6 IMAD.U32 R6, R30, 0x10000, RZ ;  /* 0x000100001e06e824 */ /* 0x004fe200078e00ff */
[----:B------:R-:W-:Y:S01]  /*06f0*/  ISETP.GE.AND P6, PT, R29, R42, PT ;  /* 0x0000002a1d00720c */ /* 0x000fe20003fc6270 */
[----:B------:R-:W2:Y:S01]  /*0700*/  @!P0 LDG.E.U16 R30, desc[UR4][R2.64+0x4c0] ;  /* 0x0004c004021e8981 */ /* 0x000ea2000c1e1500 */
[----:B---3--:R-:W-:-:S02]  /*0710*/  @!P5 SHF.L.U32 R34, R32, 0x10, RZ ;  /* 0x000000102022d819 */ /* 0x008fc400000006ff */
[----:B------:R-:W-:-:S09]  /*0720*/  ISETP.GE.AND P5, PT, R31, R42, PT ;  /* 0x0000002a1f00720c */ /* 0x000fd20003fa6270 */
[----:B------:R-:W3:Y:S01]  /*0730*/  @!P6 LDG.E.U16 R32, desc[UR4][R2.64+0x500] ;  /* 0x000500040220e981 */ /* 0x000ee2000c1e1500 */
[----:B----4-:R-:W-:Y:S01]  /*0740*/  @!P4 IMAD.U32 R40, R35, 0x10000, RZ ;  /* 0x000100002328c824 */ /* 0x010fe200078e00ff */
[-C--:B------:R-:W-:Y:S01]  /*0750*/  ISETP.GE.AND P4, PT, R33, R42.reuse, PT ;  /* 0x0000002a2100720c */ /* 0x080fe20003f86270 */
[----:B------:R-:W-:Y:S01]  /*0760*/  VIADD R35, R55, 0x2e0 ;  /* 0x000002e037237836 */ /* 0x000fe20000000000 */
[----:B-----5:R-:W-:Y:S01]  /*0770*/  @!P3 SHF.L.U32 R54, R36, 0x10, RZ ;  /* 0x000000102436b819 */ /* 0x020fe200000006ff */
[----:B------:R-:W4:Y:S03]  /*0780*/  @!P5 LDG.E.U16 R47, desc[UR4][R2.64+0x540] ;  /* 0x00054004022fd981 */ /* 0x000f26000c1e1500 */
[-C--:B------:R-:W-:Y:S01]  /*0790*/  ISETP.GE.AND P3, PT, R35, R42.reuse, PT ;  /* 0x0000002a2300720c */ /* 0x080fe20003f66270 */
[----:B------:R-:W-:Y:S01]  /*07a0*/  @!P2 IMAD.U32 R62, R38, 0x10000, RZ ;  /* 0x00010000263ea824 */ /* 0x000fe200078e00ff */
[----:B------:R-:W-:-:S05]  /*07b0*/  ISETP.GE.AND P2, PT, R37, R42, PT ;  /* 0x0000002a2500720c */ /* 0x000fca0003f46270 */
[----:B------:R-:W5:Y:S06]  /*07c0*/  @!P4 LDG.E.U16 R48, desc[UR4][R2.64+0x580] ;  /* 0x000580040230c981 */ /* 0x000f6c000c1e1500 */
[----:B------:R-:W5:Y:S04]  /*07d0*/  @!P3 LDG.E.U16 R51, desc[UR4][R2.64+0x5c0] ;  /* 0x0005c0040233b981 */ /* 0x000f68000c1e1500 */
[----:B------:R-:W5:Y:S01]  /*07e0*/  @!P2 LDG.E.U16 R57, desc[UR4][R2.64+0x600] ;  /* 0x000600040239a981 */ /* 0x000f62000c1e1500 */
[----:B------:R-:W-:-:S02]  /*07f0*/  @!P1 SHF.L.U32 R60, R41, 0x10, RZ ;  /* 0x00000010293c9819 */ /* 0x000fc400000006ff */
[----:B------:R-:W-:-:S13]  /*0800*/  ISETP.GE.AND P1, PT, R39, R42, PT ;  /* 0x0000002a2700720c */ /* 0x000fda0003f26270 */
[----:B------:R-:W5:Y:S01]  /*0810*/  @!P1 LDG.E.U16 R44, desc[UR4][R2.64+0x640] ;  /* 0x00064004022c9981 */ /* 0x000f62000c1e1500 */
[C---:B------:R-:W-:Y:S01]  /*0820*/  IADD3 R41, R55.reuse, 0x340, RZ ;  /* 0x0000034037297810 */ /* 0x040fe20007ffe0ff */
[----:B------:R-:W-:Y:S02]  /*0830*/  IMAD.MOV.U32 R58, RZ, RZ, -0x800000 ;  /* 0xff800000ff3a7424 */ /* 0x000fe400078e00ff */
[C---:B------:R-:W-:Y:S01]  /*0840*/  VIADD R43, R55.reuse, 0x360 ;  /* 0x00000360372b7836 */ /* 0x040fe20000000000 */
[----:B------:R-:W-:Y:S02]  /*0850*/  MOV R56, 0xff800000 ;  /* 0xff80000000387802 */ /* 0x000fe40000000f00 */
[C---:B------:R-:W-:Y:S01]  /*0860*/  IADD3 R45, R55.reuse, 0x380, RZ ;  /* 0x00000380372d7810 */ /* 0x040fe20007ffe0ff */
[----:B------:R-:W-:Y:S01]  /*0870*/  IMAD.MOV.U32 R38, RZ, RZ, -0x800000 ;  /* 0xff800000ff267424 */ /* 0x000fe200078e00ff */
[----:B------:R-:W-:Y:S02]  /*0880*/  MOV R36, 0xff800000 ;  /* 0xff80000000247802 */ /* 0x000fe40000000f00 */
[----:B------:R-:W-:Y:S01]  /*0890*/  IADD3 R49, R55, 0x3c0, RZ ;  /* 0x000003c037317810 */ /* 0x000fe20007ffe0ff */
[----:B--2---:R-:W-:Y:S01]  /*08a0*/  @!P0 IMAD.U32 R58, R30, 0x10000, RZ ;  /* 0x000100001e3a8824 */ /* 0x004fe200078e00ff */
[----:B------:R-:W-:-:S02]  /*08b0*/  ISETP.GE.AND P0, PT, R41, R42, PT ;  /* 0x0000002a2900720c */ /* 0x000fc40003f06270 */
[----:B---3--:R-:W-:Y:S02]  /*08c0*/  @!P6 SHF.L.U32 R56, R32, 0x10, RZ ;  /* 0x000000102038e819 */ /* 0x008fe400000006ff */
[----:B------:R-:W-:-:S09]  /*08d0*/  ISETP.GE.AND P6, PT, R43, R42, PT ;  /* 0x0000002a2b00720c */ /* 0x000fd20003fc6270 */
[----:B------:R-:W2:Y:S01]  /*08e0*/  @!P0 LDG.E.U16 R46, desc[UR4][R2.64+0x680] ;  /* 0x00068004022e8981 */ /* 0x000ea2000c1e1500 */
[----:B----4-:R-:W-:Y:S01]  /*08f0*/  @!P5 IMAD.U32 R38, R47, 0x10000, RZ ;  /* 0x000100002f26d824 */ /* 0x010fe200078e00ff */
[----:B------:R-:W-:Y:S01]  /*0900*/  ISETP.GE.AND P5, PT, R45, R42, PT ;  /* 0x0000002a2d00720c */ /* 0x000fe20003fa6270 */
[----:B------:R-:W-:Y:S01]  /*0910*/  VIADD R47, R55, 0x3a0 ;  /* 0x000003a0372f7836 */ /* 0x000fe20000000000 */
[----:B------:R-:W3:Y:S01]  /*0920*/  @!P6 LDG.E.U16 R50, desc[UR4][R2.64+0x6c0] ;  /* 0x0006c0040232e981 */ /* 0x000ee2000c1e1500 */
[----:B-----5:R-:W-:-:S03]  /*0930*/  @!P4 SHF.L.U32 R36, R48, 0x10, RZ ;  /* 0x000000103024c819 */ /* 0x020fc600000006ff */
[----:B------:R-:W-:Y:S01]  /*0940*/  ISETP.GE.AND P4, PT, R47, R42, PT ;  /* 0x0000002a2f00720c */ /* 0x000fe20003f86270 */
[----:B------:R-:W-:-:S06]  /*0950*/  IMAD.MOV.U32 R30, RZ, RZ, -0x800000 ;  /* 0xff800000ff1e7424 */ /* 0x000fcc00078e00ff */
[----:B------:R-:W4:Y:S01]  /*0960*/  @!P5 LDG.E.U16 R52, desc[UR4][R2.64+0x700] ;  /* 0x000700040234d981 */ /* 0x000f22000c1e1500 */
[----:B------:R-:W-:Y:S01]  /*0970*/  @!P3 IMAD.U32 R30, R51, 0x10000, RZ ;  /* 0x00010000331eb824 */ /* 0x000fe200078e00ff */
[-C--:B------:R-:W-:Y:S02]  /*0980*/  ISETP.GE.AND P3, PT, R49, R42.reuse, PT ;  /* 0x0000002a3100720c */ /* 0x080fe40003f66270 */
[----:B------:R-:W-:Y:S01]  /*0990*/  MOV R32, 0xff800000 ;  /* 0xff80000000207802 */ /* 0x000fe20000000f00 */
[----:B------:R-:W-:Y:S01]  /*09a0*/  @!P2 IMAD.U32 R32, R57, 0x10000, RZ ;  /* 0x000100003920a824 */ /* 0x000fe200078e00ff */
[----:B------:R-:W-:Y:S01]  /*09b0*/  IADD3 R51, R55, 0x3e0, RZ ;  /* 0x000003e037337810 */ /* 0x000fe20007ffe0ff */
[----:B------:R-:W5:Y:S03]  /*09c0*/  @!P4 LDG.E.U16 R57, desc[UR4][R2.64+0x740] ;  /* 0x000740040239c981 */ /* 0x000f66000c1e1500 */
[----:B------:R-:W-:-:S05]  /*09d0*/  ISETP.GE.AND P2, PT, R51, R42, PT ;  /* 0x0000002a3300720c */ /* 0x000fca0003f46270 */
[----:B------:R-:W5:Y:S08]  /*09e0*/  @!P3 LDG.E.U16 R63, desc[UR4][R2.64+0x780] ;  /* 0x00078004023fb981 */ /* 0x000f70000c1e1500 */
[----:B------:R0:W5:Y:S01]  /*09f0*/  @!P2 LDG.E.U16 R65, desc[UR4][R2.64+0x7c0] ;  /* 0x0007c0040241a981 */ /* 0x000162000c1e1500 */
[----:B------:R-:W-:Y:S01]  /*0a00*/  IMAD.MOV.U32 R42, RZ, RZ, -0x800000 ;  /* 0xff800000ff2a7424 */ /* 0x000fe200078e00ff */
[----:B------:R-:W-:-:S02]  /*0a10*/  @!P1 SHF.L.U32 R42, R44, 0x10, RZ ;  /* 0x000000102c2a9819 */ /* 0x000fc400000006ff */
        /* <DEDUP_REMOVED lines=47> */
[----:B------:R-:W-:Y:S01]  /*0d10*/  FSEL R67, R67, R32, P1 ;  /* 0x0000002043437208 */ /* 0x000fe20000800000 */
[----:B------:R-:W-:-:S03]  /*0d20*/  IMAD.MOV.U32 R48, RZ, RZ, -0x800000 ;  /* 0xff800000ff307424 */ /* 0x000fc600078e00ff */
[----:B------:R-:W-:-:S04]  /*0d30*/  FSETP.GT.FTZ.AND P1, PT, R67, R42, PT ;  /* 0x0000002a4300720b */ /* 0x000fc80003f34000 */
[----:B------:R-:W-:Y:S01]  /*0d40*/  FSEL R67, R67, R42, P1 ;  /* 0x0000002a43437208 */ /* 0x000fe20000800000 */
[----:B------:R-:W-:Y:S02]  /*0d50*/  IMAD.MOV.U32 R44, RZ, RZ, -0x800000 ;  /* 0xff800000ff2c7424 */ /* 0x000fe400078e00ff */
[----:B0-----:R-:W-:Y:S01]  /*0d60*/  IMAD.MOV.U32 R3, RZ, RZ, -0x800000 ;  /* 0xff800000ff037424 */ /* 0x001fe200078e00ff */
[----:B--2---:R-:W-:-:S04]  /*0d70*/  @!P0 SHF.L.U32 R48, R46, 0x10, RZ ;  /* 0x000000102e308819 */ /* 0x004fc800000006ff */
[----:B------:R-:W-:-:S04]  /*0d80*/  FSETP.GT.FTZ.AND P0, PT, R67, R48, PT ;  /* 0x000000304300720b */ /* 0x000fc80003f14000 */
[----:B------:R-:W-:Y:S02]  /*0d90*/  FSEL R67, R67, R48, P0 ;  /* 0x0000003043437208 */ /* 0x000fe40000000000 */
[----:B---3--:R-:W-:Y:S01]  /*0da0*/  @!P6 SHF.L.U32 R44, R50, 0x10, RZ ;  /* 0x00000010322ce819 */ /* 0x008fe200000006ff */
[----:B------:R-:W-:-:S03]  /*0db0*/  IMAD.MOV.U32 R46, RZ, RZ, -0x800000 ;  /* 0xff800000ff2e7424 */ /* 0x000fc600078e00ff */
[----:B------:R-:W-:-:S04]  /*0dc0*/  FSETP.GT.FTZ.AND P0, PT, R67, R44, PT ;  /* 0x0000002c4300720b */ /* 0x000fc80003f14000 */
[----:B------:R-:W-:Y:S02]  /*0dd0*/  FSEL R67, R67, R44, P0 ;  /* 0x0000002c43437208 */ /* 0x000fe40000000000 */
[----:B----4-:R-:W-:-:S04]  /*0de0*/  @!P5 SHF.L.U32 R46, R52, 0x10, RZ ;  /* 0x00000010342ed819 */ /* 0x010fc800000006ff */
[-C--:B------:R-:W-:Y:S02]  /*0df0*/  FSETP.GT.FTZ.AND P0, PT, R67, R46.reuse, PT ;  /* 0x0000002e4300720b */ /* 0x080fe40003f14000 */
[----:B-----5:R-:W-:Y:S02]  /*0e00*/  @!P4 SHF.L.U32 R3, R57, 0x10, RZ ;  /* 0x000000103903c819 */ /* 0x020fe400000006ff */
[----:B------:R-:W-:Y:S01]  /*0e10*/  FSEL R2, R67, R46, P0 ;  /* 0x0000002e43027208 */ /* 0x000fe20000000000 */
[----:B------:R-:W-:-:S03]  /*0e20*/  IMAD.MOV.U32 R50, RZ, RZ, -0x800000 ;  /* 0xff800000ff327424 */ /* 0x000fc600078e00ff */
[CC--:B------:R-:W-:Y:S02]  /*0e30*/  FSETP.GT.FTZ.AND P0, PT, R2.reuse, R3.reuse, PT ;  /* 0x000000030200720b */ /* 0x0c0fe40003f14000 */
[----:B------:R-:W-:Y:S02]  /*0e40*/  @!P3 SHF.L.U32 R50, R63, 0x10, RZ ;  /* 0x000000103f32b819 */ /* 0x000fe400000006ff */
[----:B------:R-:W-:Y:S01]  /*0e50*/  FSEL R57, R2, R3, P0 ;  /* 0x0000000302397208 */ /* 0x000fe20000000000 */
[----:B------:R-:W-:-:S03]  /*0e60*/  IMAD.MOV.U32 R52, RZ, RZ, -0x800000 ;  /* 0xff800000ff347424 */ /* 0x000fc600078e00ff */
[-C--:B------:R-:W-:Y:S02]  /*0e70*/  FSETP.GT.FTZ.AND P0, PT, R57, R50.reuse, PT ;  /* 0x000000323900720b */ /* 0x080fe40003f14000 */
[----:B------:R-:W-:Y:S02]  /*0e80*/  @!P2 SHF.L.U32 R52, R65, 0x10, RZ ;  /* 0x000000104134a819 */ /* 0x000fe400000006ff */
        /* <DEDUP_REMOVED lines=19> */
[C---:B------:R-:W-:Y:S01]  /*0fc0*/  FADD.FTZ R64, -R57.reuse, R64 ;  /* 0x0000004039407221 */ /* 0x040fe20000010100 */
[C---:B------:R-:W-:Y:S01]  /*0fd0*/  FADD.FTZ R66, -R57.reuse, R22 ;  /* 0x0000001639427221 */ /* 0x040fe20000010100 */
[----:B------:R-:W-:Y:S01]  /*0fe0*/  FADD.FTZ R63, -R57, R26 ;  /* 0x0000001a393f7221 */ /* 0x000fe20000010100 */
[----:B------:R-:W-:Y:S01]  /*0ff0*/  FMUL.FTZ R2, R61, 1.4426950216293334961 ;  /* 0x3fb8aa3b3d027820 */ /* 0x000fe20000410000 */
[----:B------:R-:W-:Y:S01]  /*1000*/  FADD.FTZ R61, -R57, R28 ;  /* 0x0000001c393d7221 */ /* 0x000fe20000010100 */
[----:B------:R-:W-:Y:S01]  /*1010*/  FMUL.FTZ R64, R64, 1.4426950216293334961 ;  /* 0x3fb8aa3b40407820 */ /* 0x000fe20000410000 */
[----:B------:R-:W-:Y:S01]  /*1020*/  FMUL.FTZ R66, R66, 1.4426950216293334961 ;  /* 0x3fb8aa3b42427820 */ /* 0x000fe20000410000 */
[----:B------:R-:W-:Y:S01]  /*1030*/  FMUL.FTZ R63, R63, 1.4426950216293334961 ;  /* 0x3fb8aa3b3f3f7820 */ /* 0x000fe20000410000 */
[----:B------:R-:W-:Y:S01]  /*1040*/  FMUL.FTZ R61, R61, 1.4426950216293334961 ;  /* 0x3fb8aa3b3d3d7820 */ /* 0x000fe20000410000 */
[----:B------:R0:W-:Y:S01]  /*1050*/  MUFU.EX2 R28, R64 ;  /* 0x00000040001c7308 */ /* 0x0001e20000000800 */
[C---:B------:R-:W-:Y:S01]  /*1060*/  FADD.FTZ R65, -R57.reuse, R24 ;  /* 0x0000001839417221 */ /* 0x040fe20000010100 */
[----:B0-----:R-:W-:-:S06]  /*1070*/  FADD.FTZ R64, -R57, R20 ;  /* 0x0000001439407221 */ /* 0x001fcc0000010100 */
[----:B------:R0:W-:Y:S01]  /*1080*/  MUFU.EX2 R26, R61 ;  /* 0x0000003d001a7308 */ /* 0x0001e20000000800 */
[----:B------:R-:W-:Y:S01]  /*1090*/  FMUL.FTZ R65, R65, 1.4426950216293334961 ;  /* 0x3fb8aa3b41417820 */ /* 0x000fe20000410000 */
[----:B------:R-:W-:-:S06]  /*10a0*/  FMUL.FTZ R64, R64, 1.4426950216293334961 ;  /* 0x3fb8aa3b40407820 */ /* 0x000fcc0000410000 */
[----:B------:R1:W-:Y:S01]  /*10b0*/  MUFU.EX2 R20, R66 ;  /* 0x0000004200147308 */ /* 0x0003e20000000800 */
[----:B0-----:R-:W-:-:S07]  /*10c0*/  FADD.FTZ R61, -R57, R18 ;  /* 0x00000012393d7221 */ /* 0x001fce0000010100 */
[----:B------:R0:W-:Y:S01]  /*10d0*/  MUFU.EX2 R24, R63 ;  /* 0x0000003f00187308 */ /* 0x0001e20000000800 */
[----:B-1----:R-:W-:Y:S01]  /*10e0*/  FADD.FTZ R66, -R57, R12 ;  /* 0x0000000c39427221 */ /* 0x002fe20000010100 */
[----:B------:R-:W-:-:S03]  /*10f0*/  FMUL.FTZ R61, R61, 1.4426950216293334961 ;  /* 0x3fb8aa3b3d3d7820 */ /* 0x000fc60000410000 */
[----:B------:R-:W-:Y:S01]  /*1100*/  FMUL.FTZ R66, R66, 1.4426950216293334961 ;  /* 0x3fb8aa3b42427820 */ /* 0x000fe20000410000 */
[----:B0-----:R-:W-:Y:S02]  /*1110*/  FADD.FTZ R63, -R57, R16 ;  /* 0x00000010393f7221 */ /* 0x001fe40000010100 */
[----:B------:R-:W0:Y:S02]  /*1120*/  MUFU.EX2 R2, R2 ;  /* 0x0000000200027308 */ /* 0x000e240000000800 */
[----:B------:R-:W-:-:S06]  /*1130*/  FMUL.FTZ R63, R63, 1.4426950216293334961 ;  /* 0x3fb8aa3b3f3f7820 */ /* 0x000fcc0000410000 */
[----:B------:R1:W-:Y:S01]  /*1140*/  MUFU.EX2 R18, R64 ;  /* 0x0000004000127308 */ /* 0x0003e20000000800 */
[----:B------:R-:W-:-:S07]  /*1150*/  FADD.FTZ R62, -R57, R62 ;  /* 0x0000003e393e7221 */ /* 0x000fce0000010100 */
[----:B------:R2:W3:Y:S01]  /*1160*/  MUFU.EX2 R22, R65 ;  /* 0x0000004100167308 */ /* 0x0004e20000000800 */
[----:B-1----:R-:W-:-:S04]  /*1170*/  FADD.FTZ R64, -R57, R10 ;  /* 0x0000000a39407221 */ /* 0x002fc80000010100 */
[----:B------:R-:W-:-:S03]  /*1180*/  FMUL.FTZ R64, R64, 1.4426950216293334961 ;  /* 0x3fb8aa3b40407820 */ /* 0x000fc60000410000 */
[----:B------:R1:W-:Y:S01]  /*1190*/  MUFU.EX2 R10, R66 ;  /* 0x00000042000a7308 */ /* 0x0003e20000000800 */
[----:B--2---:R-:W-:-:S04]  /*11a0*/  FADD.FTZ R65, -R57, R14 ;  /* 0x0000000e39417221 */ /* 0x004fc80000010100 */
[----:B------:R-:W-:-:S03]  /*11b0*/  FMUL.FTZ R65, R65, 1.4426950216293334961 ;  /* 0x3fb8aa3b41417820 */ /* 0x000fc60000410000 */
[----:B------:R2:W4:Y:S01]  /*11c0*/  MUFU.EX2 R16, R61 ;  /* 0x0000003d00107308 */ /* 0x0005220000000800 */
[----:B-1----:R-:W-:-:S07]  /*11d0*/  FADD.FTZ R66, -R57, R40 ;  /* 0x0000002839427221 */ /* 0x002fce0000010100 */
[----:B------:R1:W5:Y:S01]  /*11e0*/  MUFU.EX2 R14, R63 ;  /* 0x0000003f000e7308 */ /* 0x0003620000000800 */
[----:B--2---:R-:W-:Y:S01]  /*11f0*/  FADD.FTZ R61, -R57, R8 ;  /* 0x00000008393d7221 */ /* 0x004fe20000010100 */
[----:B------:R-:W-:-:S03]  /*1200*/  FMUL.FTZ R66, R66, 1.4426950216293334961 ;  /* 0x3fb8aa3b42427820 */ /* 0x000fc60000410000 */
[----:B------:R-:W-:Y:S01]  /*1210*/  FMUL.FTZ R61, R61, 1.4426950216293334961 ;  /* 0x3fb8aa3b3d3d7820 */ /* 0x000fe20000410000 */
[----:B-1----:R-:W-:Y:S02]  /*1220*/  FADD.FTZ R63, -R57, R6 ;  /* 0x00000006393f7221 */ /* 0x002fe40000010100 */
[----:B------:R1:W-:Y:S02]  /*1230*/  MUFU.EX2 R8, R64 ;  /* 0x0000004000087308 */ /* 0x0003e40000000800 */
[----:B------:R-:W-:Y:S01]  /*1240*/  FMUL.FTZ R63, R63, 1.4426950216293334961 ;  /* 0x3fb8aa3b3f3f7820 */ /* 0x000fe20000410000 */
[C---:B------:R-:W-:Y:S01]  /*1250*/  FADD.FTZ R60, -R57.reuse, R60 ;  /* 0x0000003c393c7221 */ /* 0x040fe20000010100 */
[----:B------:R-:W-:-:S04]  /*1260*/  FADD.FTZ R58, -R57, R58 ;  /* 0x0000003a393a7221 */ /* 0x000fc80000010100 */
[----:B------:R2:W5:Y:S01]  /*1270*/  MUFU.EX2 R12, R65 ;  /* 0x00000041000c7308 */ /* 0x0005620000000800 */
[C---:B-1----:R-:W-:Y:S01]  /*1280*/  FADD.FTZ R64, -R57.reuse, R54 ;  /* 0x0000003639407221 */ /* 0x042fe20000010100 */
[C---:B------:R-:W-:Y:S01]  /*1290*/  FADD.FTZ R56, -R57.reuse, R56 ;  /* 0x0000003839387221 */ /* 0x040fe20000010100 */
[C---:B------:R-:W-:Y:S01]  /*12a0*/  FADD.FTZ R38, -R57.reuse, R38 ;  /* 0x0000002639267221 */ /* 0x040fe20000010100 */
[C---:B------:R-:W-:Y:S01]  /*12b0*/  FADD.FTZ R30, -R57.reuse, R30 ;  /* 0x0000001e391e7221 */ /* 0x040fe20000010100 */
[C---:B------:R-:W-:Y:S01]  /*12c0*/  FADD.FTZ R32, -R57.reuse, R32 ;  /* 0x0000002039207221 */ /* 0x040fe20000010100 */
[C---:B------:R-:W-:Y:S02]  /*12d0*/  FADD.FTZ R42, -R57.reuse, R42 ;  /* 0x0000002a392a7221 */ /* 0x040fe40000010100 */
[----:B------:R1:W-:Y:S01]  /*12e0*/  MUFU.EX2 R54, R66 ;  /* 0x0000004200367308 */ /* 0x0003e20000000800 */
[C---:B--2---:R-:W-:Y:S01]  /*12f0*/  FADD.FTZ R65, -R57.reuse, R34 ;  /* 0x0000002239417221 */ /* 0x044fe20000010100 */
[C---:B------:R-:W-:Y:S01]  /*1300*/  FADD.FTZ R48, -R57.reuse, R48 ;  /* 0x0000003039307221 */ /* 0x040fe20000010100 */
[C---:B------:R-:W-:Y:S01]  /*1310*/  FADD.FTZ R46, -R57.reuse, R46 ;  /* 0x0000002e392e7221 */ /* 0x040fe20000010100 */
[C---:B------:R-:W-:Y:S01]  /*1320*/  FADD.FTZ R3, -R57.reuse, R3 ;  /* 0x0000000339037221 */ /* 0x040fe20000010100 */
[----:B------:R-:W-:-:S03]  /*1330*/  FADD.FTZ R50, -R57, R50 ;  /* 0x0000003239327221 */ /* 0x000fc60000010100 */
[----:B------:R2:W5:Y:S01]  /*1340*/  MUFU.EX2 R6, R61 ;  /* 0x0000003d00067308 */ /* 0x0005620000000800 */
[----:B-1----:R-:W-:Y:S01]  /*1350*/  FMUL.FTZ R66, R62, 1.4426950216293334961 ;  /* 0x3fb8aa3b3e427820 */ /* 0x002fe20000410000 */
[----:B------:R-:W-:Y:S01]  /*1360*/  FADD.FTZ R62, -R57, R44 ;  /* 0x0000002c393e7221 */ /* 0x000fe20000010100 */
[----:B------:R-:W-:-:S05]  /*1370*/  FMUL.FTZ R65, R65, 1.4426950216293334961 ;  /* 0x3fb8aa3b41417820 */ /* 0x000fca0000410000 */
[----:B------:R1:W5:Y:S01]  /*1380*/  MUFU.EX2 R34, R63 ;  /* 0x0000003f00227308 */ /* 0x0003620000000800 */
[C---:B--2---:R-:W-:Y:S01]  /*1390*/  FADD.FTZ R61, -R57.reuse, R36 ;  /* 0x00000024393d7221 */ /* 0x044fe20000010100 */
[----:B-1----:R-:W-:Y:S01]  /*13a0*/  FADD.FTZ R63, -R57, R52 ;  /* 0x00000034393f7221 */ /* 0x002fe20000010100 */
[----:B0-----:R-:W-:-:S05]  /*13b0*/  FADD.FTZ R57, RZ, R2 ;  /* 0x00000002ff397221 */ /* 0x001fca0000010000 */
[----:B------:R0:W1:Y:S01]  /*13c0*/  MUFU.EX2 R40, R65 ;  /* 0x0000004100287308 */ /* 0x0000620000000800 */
[----:B------:R-:W-:-:S04]  /*13d0*/  FADD.FTZ R57, R57, R28 ;  /* 0x0000001c39397221 */ /* 0x000fc80000010000 */
[----:B0-----:R-:W-:-:S04]  /*13e0*/  FADD.FTZ R65, R57, R26 ;  /* 0x0000001a39417221 */ /* 0x001fc80000010000 */
[----:B------:R-:W-:-:S04]  /*13f0*/  FADD.FTZ R65, R65, R24 ;  /* 0x0000001841417221 */ /* 0x000fc80000010000 */
[----:B---3--:R-:W-:-:S04]  /*1400*/  FADD.FTZ R65, R65, R22 ;  /* 0x0000001641417221 */ /* 0x008fc80000010000 */
[----:B------:R-:W-:-:S04]  /*1410*/  FADD.FTZ R65, R65, R20 ;  /* 0x0000001441417221 */ /* 0x000fc80000010000 */
[----:B------:R-:W-:-:S04]  /*1420*/  FADD.FTZ R65, R65, R18 ;  /* 0x0000001241417221 */ /* 0x000fc80000010000 */
[----:B----4-:R-:W-:-:S04]  /*1430*/  FADD.FTZ R65, R65, R16 ;  /* 0x0000001041417221 */ /* 0x010fc80000010000 */
[----:B-----5:R-:W-:-:S04]  /*1440*/  FADD.FTZ R65, R65, R14 ;  /* 0x0000000e41417221 */ /* 0x020fc80000010000 */
[----:B------:R-:W-:Y:S01]  /*1450*/  FADD.FTZ R65, R65, R12 ;  /* 0x0000000c41417221 */ /* 0x000fe20000010000 */
[----:B------:R-:W-:-:S03]  /*1460*/  FMUL.FTZ R64, R64, 1.4426950216293334961 ;  /* 0x3fb8aa3b40407820 */ /* 0x000fc60000410000 */
[----:B------:R-:W-:Y:S01]  /*1470*/  FADD.FTZ R65, R65, R10 ;  /* 0x0000000a41417221 */ /* 0x000fe20000010000 */
[----:B------:R-:W0:Y:S03]  /*1480*/  MUFU.EX2 R36, R64 ;  /* 0x0000004000247308 */ /* 0x000e260000000800 */
[----:B------:R-:W-:Y:S01]  /*1490*/  FADD.FTZ R65, R65, R8 ;  /* 0x0000000841417221 */ /* 0x000fe20000010000 */
[----:B------:R-:W-:-:S03]  /*14a0*/  FMUL.FTZ R52, R60, 1.4426950216293334961 ;  /* 0x3fb8aa3b3c347820 */ /* 0x000fc60000410000 */
[----:B------:R-:W-:Y:S01]  /*14b0*/  FADD.FTZ R65, R65, R6 ;  /* 0x0000000641417221 */ /* 0x000fe20000010000 */
[----:B------:R-:W2:Y:S03]  /*14c0*/  MUFU.EX2 R44, R66 ;  /* 0x00000042002c7308 */ /* 0x000ea60000000800 */
[----:B------:R-:W-:Y:S01]  /*14d0*/  FADD.FTZ R65, R65, R34 ;  /* 0x0000002241417221 */ /* 0x000fe20000010000 */
[----:B------:R-:W-:Y:S01]  /*14e0*/  FMUL.FTZ R58, R58, 1.4426950216293334961 ;  /* 0x3fb8aa3b3a3a7820 */ /* 0x000fe20000410000 */
[----:B------:R-:W-:Y:S02]  /*14f0*/  FMUL.FTZ R56, R56, 1.4426950216293334961 ;  /* 0x3fb8aa3b38387820 */ /* 0x000fe40000410000 */
[----:B-1----:R-:W-:Y:S01]  /*1500*/  FADD.FTZ R65, R65, R40 ;  /* 0x0000002841417221 */ /* 0x002fe20000010000 */
[----:B------:R-:W1:Y:S01]  /*1510*/  MUFU.EX2 R52, R52 ;  /* 0x0000003400347308 */ /* 0x000e620000000800 */
[----:B------:R-:W-:-:S02]  /*1520*/  FMUL.FTZ R38, R38, 1.4426950216293334961 ;  /* 0x3fb8aa3b26267820 */ /* 0x000fc40000410000 */
[----:B------:R-:W-:-:S05]  /*1530*/  FADD.FTZ R65, R65, R54 ;  /* 0x0000003641417221 */ /* 0x000fca0000010000 */
[----:B------:R-:W3:Y:S01]  /*1540*/  MUFU.EX2 R57, R58 ;  /* 0x0000003a00397308 */ /* 0x000ee20000000800 */
[----:B0-----:R-:W-:Y:S01]  /*1550*/  FADD.FTZ R65, R65, R36 ;  /* 0x0000002441417221 */ /* 0x001fe20000010000 */
[----:B------:R-:W-:-:S06]  /*1560*/  FMUL.FTZ R61, R61, 1.4426950216293334961 ;  /* 0x3fb8aa3b3d3d7820 */ /* 0x000fcc0000410000 */
[----:B------:R-:W0:Y:S01]  /*1570*/  MUFU.EX2 R56, R56 ;  /* 0x0000003800387308 */ /* 0x000e220000000800 */
[----:B--2---:R-:W-:Y:S01]  /*1580*/  FADD.FTZ R65, R65, R44 ;  /* 0x0000002c41417221 */ /* 0x004fe20000010000 */
[----:B------:R-:W-:Y:S01]  /*1590*/  FMUL.FTZ R30, R30, 1.4426950216293334961 ;  /* 0x3fb8aa3b1e1e7820 */ /* 0x000fe20000410000 */
[----:B------:R-:W-:-:S05]  /*15a0*/  FMUL.FTZ R60, R62, 1.4426950216293334961 ;  /* 0x3fb8aa3b3e3c7820 */ /* 0x000fca0000410000 */
[----:B------:R-:W2:Y:S01]  /*15b0*/  MUFU.EX2 R38, R38 ;  /* 0x0000002600267308 */ /* 0x000ea20000000800 */
[----:B-1----:R-:W-:Y:S01]  /*15c0*/  FADD.FTZ R62, R65, R52 ;  /* 0x00000034413e7221 */ /* 0x002fe20000010000 */
[----:B------:R-:W-:-:S06]  /*15d0*/  FMUL.FTZ R32, R32, 1.4426950216293334961 ;  /* 0x3fb8aa3b20207820 */ /* 0x000fcc0000410000 */
[----:B------:R3:W1:Y:S01]  /*15e0*/  MUFU.EX2 R58, R61 ;  /* 0x0000003d003a7308 */ /* 0x0006620000000800 */
[----:B------:R-:W-:Y:S01]  /*15f0*/  FMUL.FTZ R42, R42, 1.4426950216293334961 ;  /* 0x3fb8aa3b2a2a7820 */ /* 0x000fe20000410000 */
[----:B------:R-:W-:-:S06]  /*1600*/  FMUL.FTZ R48, R48, 1.4426950216293334961 ;  /* 0x3fb8aa3b30307820 */ /* 0x000fcc0000410000 */
[----:B------:R-:W4:Y:S01]  /*1610*/  MUFU.EX2 R30, R30 ;  /* 0x0000001e001e7308 */ /* 0x000f220000000800 */
[----:B---3--:R-:W-:-:S04]  /*1620*/  FADD.FTZ R61, R62, R57 ;  /* 0x000000393e3d7221 */ /* 0x008fc80000010000 */
[----:B0-----:R-:W-:-:S03]  /*1630*/  FADD.FTZ R61, R61, R56 ;  /* 0x000000383d3d7221 */ /* 0x001fc60000010000 */
[----:B------:R-:W0:Y:S01]  /*1640*/  MUFU.EX2 R32, R32 ;  /* 0x0000002000207308 */ /* 0x000e220000000800 */
[----:B--2---:R-:W-:Y:S01]  /*1650*/  FADD.FTZ R61, R61, R38 ;  /* 0x000000263d3d7221 */ /* 0x004fe20000010000 */
[----:B------:R-:W-:-:S06]  /*1660*/  FMUL.FTZ R65, R3, 1.4426950216293334961 ;  /* 0x3fb8aa3b03417820 */ /* 0x000fcc0000410000 */
[----:B------:R-:W2:Y:S01]  /*1670*/  MUFU.EX2 R42, R42 ;  /* 0x0000002a002a7308 */ /* 0x000ea20000000800 */
[----:B-1----:R-:W-:Y:S01]  /*1680*/  FADD.FTZ R3, R61, R58 ;  /* 0x0000003a3d037221 */ /* 0x002fe20000010000 */
[----:B------:R-:W-:-:S06]  /*1690*/  FMUL.FTZ R46, R46, 1.4426950216293334961 ;  /* 0x3fb8aa3b2e2e7820 */ /* 0x000fcc0000410000 */
[----:B------:R-:W1:Y:S01]  /*16a0*/  MUFU.EX2 R48, R48 ;  /* 0x0000003000307308 */ /* 0x000e620000000800 */
[----:B----4-:R-:W-:Y:S01]  /*16b0*/  FADD.FTZ R3, R3, R30 ;  /* 0x0000001e03037221 */ /* 0x010fe20000010000 */
[----:B------:R-:W-:-:S06]  /*16c0*/  FMUL.FTZ R50, R50, 1.4426950216293334961 ;  /* 0x3fb8aa3b32327820 */ /* 0x000fcc0000410000 */
[----:B------:R-:W3:Y:S01]  /*16d0*/  MUFU.EX2 R60, R60 ;  /* 0x0000003c003c7308 */ /* 0x000ee20000000800 */
[----:B0-----:R-:W-:Y:S01]  /*16e0*/  FADD.FTZ R3, R3, R32 ;  /* 0x0000002003037221 */ /* 0x001fe20000010000 */
[----:B------:R-:W-:-:S06]  /*16f0*/  FMUL.FTZ R62, R63, 1.4426950216293334961 ;  /* 0x3fb8aa3b3f3e7820 */ /* 0x000fcc0000410000 */
[----:B------:R-:W0:Y:S01]  /*1700*/  MUFU.EX2 R46, R46 ;  /* 0x0000002e002e7308 */ /* 0x000e220000000800 */
[----:B--2---:R-:W-:-:S07]  /*1710*/  FADD.FTZ R3, R3, R42 ;  /* 0x0000002a03037221 */ /* 0x004fce0000010000 */
[----:B------:R-:W2:Y:S01]  /*1720*/  MUFU.EX2 R61, R65 ;  /* 0x00000041003d7308 */ /* 0x000ea20000000800 */
[----:B-1----:R-:W-:-:S07]  /*1730*/  FADD.FTZ R3, R3, R48 ;  /* 0x0000003003037221 */ /* 0x002fce0000010000 */
[----:B------:R-:W1:Y:S01]  /*1740*/  MUFU.EX2 R50, R50 ;  /* 0x0000003200327308 */ /* 0x000e620000000800 */
[----:B---3--:R-:W-:-:S07]  /*1750*/  FADD.FTZ R3, R3, R60 ;  /* 0x0000003c03037221 */ /* 0x008fce0000010000 */
[----:B------:R-:W3:Y:S01]  /*1760*/  MUFU.EX2 R62, R62 ;  /* 0x0000003e003e7308 */ /* 0x000ee20000000800 */
[----:B0-----:R-:W-:-:S04]  /*1770*/  FADD.FTZ R64, R3, R46 ;  /* 0x0000002e03407221 */ /* 0x001fc80000010000 */
[----:B--2---:R-:W-:-:S04]  /*1780*/  FADD.FTZ R3, R64, R61 ;  /* 0x0000003d40037221 */ /* 0x004fc80000010000 */
[----:B-1----:R-:W-:-:S04]  /*1790*/  FADD.FTZ R3, R3, R50 ;  /* 0x0000003203037221 */ /* 0x002fc80000010000 */
[----:B---3--:R-:W-:-:S05]  /*17a0*/  FADD.FTZ R3, R3, R62 ;  /* 0x0000003e03037221 */ /* 0x008fca0000010000 */
[----:B------:R-:W0:Y:S02]  /*17b0*/  SHFL.BFLY PT, R64, R3, 0x10, 0x1f ;  /* 0x0e001f0003407f89 */ /* 0x000e2400000e0000 */
        /* <DEDUP_REMOVED lines=13> */
[----:B------:R-:W-:Y:S01]  /*1890*/  FSETP.NEU.FTZ.AND P0, PT, R55, RZ, PT ;  /* 0x000000ff3700720b */ /* 0x000fe20003f1d000 */
[----:B------:R-:W-:Y:S01]  /*18a0*/  IMAD.MOV.U32 R59, RZ, RZ, 0x7fc00000 ;  /* 0x7fc00000ff3b7424 */ /* 0x000fe200078e00ff */
[----:B------:R-:W-:Y:S01]  /*18b0*/  ISETP.GE.AND P1, PT, R53, R0, PT ;  /* 0x000000003500720c */ /* 0x000fe20003f26270 */
[----:B------:R-:W-:-:S10]  /*18c0*/  ULDC.64 UR6, c[0x0][0x210] ;  /* 0x0000840000067ab9 */ /* 0x000fd40000000a00 */
[----:B------:R-:W1:Y:S02]  /*18d0*/  @P0 MUFU.RCP R3, R55 ;  /* 0x0000003700030308 */ /* 0x000e640000001000 */
[----:B-1----:R-:W-:Y:S01]  /*18e0*/  @P0 FMUL.FTZ R59, R2, R3 ;  /* 0x00000003023b0220 */ /* 0x002fe20000410000 */
[----:B------:R-:W-:Y:S02]  /*18f0*/  SHF.R.S32.HI R3, RZ, 0x1f, R4 ;  /* 0x0000001fff037819 */ /* 0x000fe40000011404 */
[----:B------:R-:W-:-:S04]  /*1900*/  LEA R2, P2, R4, UR6, 0x2 ;  /* 0x0000000604027c11 */ /* 0x000fc8000f8410ff */
[----:B------:R-:W-:-:S05]  /*1910*/  LEA.HI.X R3, R4, UR7, R3, 0x2, P2 ;  /* 0x0000000704037c11 */ /* 0x000fca00090f1403 */
[----:B------:R1:W-:Y:S01]  /*1920*/  STG.E desc[UR4][R2.64], R59 ;  /* 0x0000003b02007986 */ /* 0x0003e2000c101904 */
[----:B------:R-:W-:Y:S05]  /*1930*/  @P1 EXIT ;  /* 0x000000000000194d */ /* 0x000fea0003800000 */
[----:B-1----:R-:W1:Y:S01]  /*1940*/  @P0 MUFU.RCP R59, R55 ;  /* 0x00000037003b0308 */ /* 0x002e620000001000 */
[----:B------:R-:W-:Y:S02]  /*1950*/  ISETP.GE.AND P1, PT, R5, R0, PT ;  /* 0x000000000500720c */ /* 0x000fe40003f26270 */
[----:B------:R-:W-:Y:S01]  /*1960*/  MOV R53, 0x7fc00000 ;  /* 0x7fc0000000357802 */ /* 0x000fe20000000f00 */
[----:B-1----:R-:W-:-:S05]  /*1970*/  @P0 FMUL.FTZ R53, R28, R59 ;  /* 0x0000003b1c350220 */ /* 0x002fca0000410000 */
[----:B------:R1:W-:Y:S05]  /*1980*/  STG.E desc[UR4][R2.64+0x80], R53 ;  /* 0x0000803502007986 */ /* 0x0003ea000c101904 */
[----:B------:R-:W-:Y:S05]  /*1990*/  @P1 EXIT ;  /* 0x000000000000194d */ /* 0x000fea0003800000 */
[----:B-1----:R-:W1:Y:S01]  /*19a0*/  @P0 MUFU.RCP R53, R55 ;  /* 0x0000003700350308 */ /* 0x002e620000001000 */
[----:B------:R-:W-:Y:S01]  /*19b0*/  ISETP.GE.AND P1, PT, R7, R0, PT ;  /* 0x000000000700720c */ /* 0x000fe20003f26270 */
[----:B------:R-:W-:Y:S02]  /*19c0*/  IMAD.MOV.U32 R5, RZ, RZ, 0x7fc00000 ;  /* 0x7fc00000ff057424 */ /* 0x000fe400078e00ff */
[----:B-1----:R-:W-:-:S05]  /*19d0*/  @P0 FMUL.FTZ R5, R26, R53 ;  /* 0x000000351a050220 */ /* 0x002fca0000410000 */
        /* <DEDUP_REMOVED lines=34> */
[----:B-1----:R-:W-:Y:S01]  /*1c00*/  MOV R5, 0x7fc00000 ;  /* 0x7fc0000000057802 */ /* 0x002fe20000000f00 */
[----:B---3--:R-:W-:-:S05]  /*1c10*/  @P0 FMUL.FTZ R5, R14, R7 ;  /* 0x000000070e050220 */ /* 0x008fca0000410000 */
[----:B------:R1:W-:Y:S01]  /*1c20*/  STG.E desc[UR4][R2.64+0x400], R5 ;  /* 0x0004000502007986 */ /* 0x0003e2000c101904 */
[----:B--2---:R-:W-:-:S05]  /*1c30*/  VIADD R9, R4, 0x120 ;  /* 0x0000012004097836 */ /* 0x004fca0000000000 */
[----:B------:R-:W-:-:S13]  /*1c40*/  ISETP.GE.AND P1, PT, R9, R0, PT ;  /* 0x000000000900720c */ /* 0x000fda0003f26270 */
        /* <DEDUP_REMOVED lines=139> */
[----:B-1----:R-:W-:Y:S01]  /*2500*/  MOV R5, 0x7fc00000 ;  /* 0x7fc0000000057802 */ /* 0x002fe20000000f00 */
[----:B--2---:R-:W-:-:S05]  /*2510*/  @P0 FMUL.FTZ R5, R62, R55 ;  /* 0x000000373e050220 */ /* 0x004fca0000410000 */
[----:B------:R-:W-:Y:S01]  /*2520*/  STG.E desc[UR4][R2.64+0xf80], R5 ;  /* 0x000f800502007986 */ /* 0x000fe2000c101904 */
[----:B------:R-:W-:Y:S05]  /*2530*/  EXIT ;  /* 0x000000000000794d */ /* 0x000fea0003800000 */
.L_x_4334:
        /* <DEDUP_REMOVED lines=12> */
.L_x_11807:


//--------------------- .text._ZN43_GLOBAL__N__9ae7fba5_10_SoftMax_cu_9f978f6320softmax_warp_forwardIN3c108BFloat16EffLi9ELb0ELb0EEEvPT0_PKT_iiiPKbib --------------------------
	.section	.text._ZN43_GLOBAL__N__9ae7fba5_10_SoftMax_cu_9f978f6320softmax_warp_forwardIN3c108BFloat16EffLi9ELb0ELb0EEEvPT0_PKT_iiiPKbib,"ax",@progbits
	.align	128
.text._ZN43_GLOBAL__N__9ae7fba5_10_SoftMax_cu_9f978f6320softmax_warp_forwardIN3c108BFloat16EffLi9ELb0ELb0EEEvPT0_PKT_iiiPKbib:
        .type           _ZN43_GLOBAL__N__9ae7fba5_10_SoftMax_cu_9f978f6320softmax_warp_forwardIN3c108BFloat16EffLi9ELb0ELb0EEEvPT0_PKT_iiiPKbib,@function
        .size           _ZN43_GLOBAL__N__9ae7fba5_10_SoftMax_cu_9f978f6320softmax_warp_forwardIN3c108BFloat16EffLi9ELb0ELb0EEEvPT0_PKT_iiiPKbib,(.L_x_11808 - _ZN43_GLOBAL__N__9ae7fba5_10_SoftMax_cu_9f978f6320softmax_warp_forwardIN3c108BFloat16EffLi9ELb0ELb0EEEvPT0_PKT_iiiPKbib)
        .other          _ZN43_GLOBAL__N__9ae7fba5_10_SoftMax_cu_9f978f6320softmax_warp_forwardIN3c108BFloat16EffLi9ELb0ELb0EEEvPT0_PKT_iiiPKbib,@"STO_CUDA_ENTRY STV_DEFAULT"
_ZN43_GLOBAL__N__9ae7fba5_10_SoftMax_cu_9f978f6320softmax_warp_forwardIN3c108BFloat16EffLi9ELb0ELb0EEEvPT0_PKT_iiiPKbib:
[----:B------:R-:W-:Y:S01]  /*0000*/  LDC R1, c[0x0][0x28] ;  /* 0x00000a00ff017b82 */ /* 0x000fe20000000800 */
[----:B------:R-:W0:Y:S07]  /*0010*/  S2R R0, SR_TID.Y ;  /* 0x0000000000007919 */ /* 0x000e2e0000002200 */
[----:B------:R-:W0:Y:S01]  /*0020*/  S2UR UR4, SR_CTAID.X ;  /* 0x00000000000479c3 */ /* 0x000e220000002500 */
[----:B------:R-:W-:Y:S01]  /*0030*/  ULDC UR6, c[0x0][0x228] ;  /* 0x00008a0000067ab9 */ /* 0x000fe20000000800 */
[----:B------:R-:W1:Y:S06]  /*0040*/  S2R R16, SR_TID.X ;  /* 0x0000000000107919 */ /* 0x000e6c0000002100 */
[----:B------:R-:W0:Y:S08]  /*0050*/  LDC R15, c[0x0][0x4] ;  /* 0x00000100ff0f7b82 */ /* 0x000e300000000800 */
[----:B------:R-:W2:Y:S01]  /*0060*/  LDC.64 R2, c[0x0][0x218] ;  /* 0x00008600ff027b82 */ /* 0x000ea20000000a00 */
[----:B0-----:R-:W-:Y:S01]  /*0070*/  IMAD R15, R15, UR4, R0 ;  /* 0x000000040f0f7c24 */ /* 0x001fe2000f8e0200 */
[----:B------:R-:W-:Y:S01]  /*0080*/  ULDC.64 UR4, c[0x0][0x220] ;  /* 0x0000880000047ab9 */ /* 0x000fe20000000a00 */
[----:B-1----:R-:W-:-:S03]  /*0090*/  VIADD R14, R16, 0x20 ;  /* 0x00000020100e7836 */ /* 0x002fc60000000000 */
[C---:B------:R-:W-:Y:S01]  /*00a0*/  IADD3 R32, -R15.reuse, UR4, RZ ;  /* 0x000000040f207c10 */ /* 0x040fe2000fffe1ff */
[----:B------:R-:W-:Y:S01]  /*00b0*/  IMAD R15, R15, UR5, R16 ;  /* 0x000000050f0f7c24 */ /* 0x000fe2000f8e0210 */
[----:B------:R-:W-:Y:S02]  /*00c0*/  ULDC.64 UR4, c[0x0][0x208] ;  /* 0x0000820000047ab9 */ /* 0x000fe40000000a00 */
[----:B------:R-:W-:Y:S01]  /*00d0*/  ISETP.GT.AND P0, PT, R32, RZ, PT ;  /* 0x000000ff2000720c */ /* 0x000fe20003f04270 */
[----:B--2---:R-:W-:-:S03]  /*00e0*/  IMAD.WIDE R2, R15, 0x2, R2 ;  /* 0x000000020f027825 */ /* 0x004fc600078e0202 */
[----:B------:R-:W-:-:S04]  /*00f0*/  SEL R21, RZ, UR6, !P0 ;  /* 0x00000006ff157c07 */ /* 0x000fc8000c000000 */
[-C--:B------:R-:W-:Y:S02]  /*0100*/  ISETP.GE.AND P2, PT, R16, R21.reuse, PT ;  /* 0x000000151000720c */ /* 0x080fe40003f46270 */
[----:B------:R-:W-:-:S11]  /*0110*/  ISETP.GE.AND P1, PT, R14, R21, PT ;  /* 0x000000150e00720c */ /* 0x000fd60003f26270 */
[----:B------:R-:W2:Y:S04]  /*0120*/  @!P2 LDG.E.U16 R7, desc[UR4][R2.64] ;  /* 0x000000040207a981 */ /* 0x000ea8000c1e1500 */
[----:B------:R-:W3:Y:S01]  /*0130*/  @!P1 LDG.E.U16 R0, desc[UR4][R2.64+0x40] ;  /* 0x0000400402009981 */ /* 0x000ee2000c1e1500 */
[----:B------:R-:W-:-:S05]  /*0140*/  VIADD R13, R16, 0x40 ;  /* 0x00000040100d7836 */ /* 0x000fca0000000000 */
[----:B------:R-:W-:-:S13]  /*0150*/  ISETP.GE.AND P0, PT, R13, R21, PT ;  /* 0x000000150d00720c */ /* 0x000fda0003f06270 */
[----:B------:R-:W4:Y:S01]  /*0160*/  @!P0 LDG.E.U16 R4, desc[UR4][R2.64+0x80] ;  /* 0x0000800402048981 */ /* 0x000f22000c1e1500 */
[C---:B------:R-:W-:Y:S01]  /*0170*/  IADD3 R12, R16.reuse, 0x60, RZ ;  /* 0x00000060100c7810 */ /* 0x040fe20007ffe0ff */
[----:B------:R-:W-:-:S03]  /*0180*/  VIADD R11, R16, 0x80 ;  /* 0x00000080100b7836 */ /* 0x000fc60000000000 */
[-C--:B------:R-:W-:Y:S02]  /*0190*/  ISETP.GE.AND P4, PT, R12, R21.reuse, PT ;  /* 0x000000150c00720c */ /* 0x080fe40003f86270 */
[----:B------:R-:W-:Y:S01]  /*01a0*/  ISETP.GE.AND P3, PT, R11, R21, PT ;  /* 0x000000150b00720c */ /* 0x000fe20003f66270 */
[C---:B------:R-:W-:Y:S01]  /*01b0*/  VIADD R6, R16.reuse, 0xa0 ;  /* 0x000000a010067836 */ /* 0x040fe20000000000 */
[----:B------:R-:W-:-:S04]  /*01c0*/  IADD3 R8, R16, 0xc0, RZ ;  /* 0x000000c010087810 */ /* 0x000fc80007ffe0ff */
[----:B------:R-:W-:-:S05]  /*01d0*/  ISETP.GE.AND P6, PT, R6, R21, PT ;  /* 0x000000150600720c */ /* 0x000fca0003fc6270 */
[----:B------:R-:W5:Y:S01]  /*01e0*/  @!P4 LDG.E.U16 R5, desc[UR4][R2.64+0xc0] ;  /* 0x0000c0040205c981 */ /* 0x000f62000c1e1500 */
[----:B------:R-:W-:-:S03]  /*01f0*/  ISETP.GE.AND P5, PT, R8, R21, PT ;  /* 0x000000150800720c */ /* 0x000fc60003fa6270 */
[----:B------:R-:W5:Y:S01]  /*0200*/  @!P3 LDG.E.U16 R6, desc[UR4][R2.64+0x100] ;  /* 0x000100040206b981 */ /* 0x000f62000c1e1500 */
[C---:B------:R-:W-:Y:S02]  /*0210*/  VIADD R8, R16.reuse, 0xe0 ;  /* 0x000000e010087836 */ /* 0x040fe40000000000 */
[----:B------:R-:W-:Y:S01]  /*0220*/  IMAD.MOV.U32 R28, RZ, RZ, -0x800000 ;  /* 0xff800000ff1c7424 */ /* 0x000fe200078e00ff */
[----:B------:R-:W5:Y:S01]  /*0230*/  @!P6 LDG.E.U16 R18, desc[UR4][R2.64+0x140] ;  /* 0x000140040212e981 */ /* 0x000f62000c1e1500 */
[----:B------:R-:W-:Y:S02]  /*0240*/  VIADD R10, R16, 0x100 ;  /* 0x00000100100a7836 */ /* 0x000fe40000000000 */
[----:B------:R-:W-:-:S03]  /*0250*/  IMAD.MOV.U32 R33, RZ, RZ, -0x800000 ;  /* 0xff800000ff217424 */ /* 0x000fc600078e00ff */
[----:B------:R-:W5:Y:S01]  /*0260*/  @!P5 LDG.E.U16 R19, desc[UR4][R2.64+0x180] ;  /* 0x000180040213d981 */ /* 0x000f62000c1e1500 */
[----:B------:R-:W-:Y:S02]  /*0270*/  VIADD R9, R16, 0x120 ;  /* 0x0000012010097836 */ /* 0x000fe40000000000 */
[----:B------:R-:W-:Y:S01]  /*0280*/  IMAD.MOV.U32 R27, RZ, RZ, -0x800000 ;  /* 0xff800000ff1b7424 */ /* 0x000fe200078e00ff */
[----:B--2---:R-:W-:Y:S02]  /*0290*/  @!P2 SHF.L.U32 R28, R7, 0x10, RZ ;  /* 0x00000010071ca819 */ /* 0x004fe400000006ff */
[-C--:B------:R-:W-:Y:S02]  /*02a0*/  ISETP.GE.AND P2, PT, R8, R21.reuse, PT ;  /* 0x000000150800720c */ /* 0x080fe40003f46270 */
[----:B---3--:R-:W-:Y:S02]  /*02b0*/  @!P1 SHF.L.U32 R33, R0, 0x10, RZ ;  /* 0x0000001000219819 */ /* 0x008fe400000006ff */
[----:B------:R-:W-:-:S09]  /*02c0*/  ISETP.GE.AND P1, PT, R10, R21, PT ;  /* 0x000000150a00720c */ /* 0x000fd20003f26270 */
[----:B------:R-:W2:Y:S04]  /*02d0*/  @!P2 LDG.E.U16 R0, desc[UR4][R2.64+0x1c0] ;  /* 0x0001c0040200a981 */ /* 0x000ea8000c1e1500 */
[----:B------:R-:W3:Y:S01]  /*02e0*/  @!P1 LDG.E.U16 R25, desc[UR4][R2.64+0x200] ;  /* 0x0002000402199981 */ /* 0x000ee2000c1e1500 */
[----:B----4-:R-:W-:Y:S02]  /*02f0*/  @!P0 SHF.L.U32 R27, R4, 0x10, RZ ;  /* 0x00000010041b8819 */ /* 0x010fe400000006ff */
[----:B------:R-:W-:-:S13]  /*0300*/  ISETP.GE.AND P0, PT, R9, R21, PT ;  /* 0x000000150900720c */ /* 0x000fda0003f06270 */
[----:B------:R-:W4:Y:S01]  /*0310*/  @!P0 LDG.E.U16 R30, desc[UR4][R2.64+0x240] ;  /* 0x00024004021e8981 */ /* 0x000f22000c1e1500 */
[----:B------:R-:W-:Y:S02]  /*0320*/  VIADD R8, R16, 0x140 ;  /* 0x0000014010087836 */ /* 0x000fe40000000000 */
[----:B------:R-:W-:Y:S01]  /*0330*/  IMAD.MOV.U32 R31, RZ, RZ, -0x800000 ;  /* 0xff800000ff1f7424 */ /* 0x000fe200078e00ff */
[----:B-----5:R-:W-:Y:S02]  /*0340*/  @!P4 SHF.L.U32 R31, R5, 0x10, RZ ;  /* 0x00000010051fc819 */ /* 0x020fe400000006ff */
[-C--:B------:R-:W-:Y:S02]  /*0350*/  ISETP.GE.AND P4, PT, R8, R21.reuse, PT ;  /* 0x000000150800720c */ /* 0x080fe40003f86270 */
[----:B------:R-:W-:Y:S01]  /*0360*/  IADD3 R7, R16, 0x160, RZ ;  /* 0x0000016010077810 */ /* 0x000fe20007ffe0ff */
[----:B------:R-:W-:Y:S02]  /*0370*/  IMAD.MOV.U32 R29, RZ, RZ, -0x800000 ;  /* 0xff800000ff1d7424 */ /* 0x000fe400078e00ff */
[----:B------:R-:W-:Y:S01]  /*0380*/  @!P3 IMAD.U32 R29, R6, 0x10000, RZ ;  /* 0x00010000061db824 */ /* 0x000fe200078e00ff */
[----:B------:R-:W-:Y:S01]  /*0390*/  ISETP.GE.AND P3, PT, R7, R21, PT ;  /* 0x000000150700720c */ /* 0x000fe20003f66270 */
[----:B------:R-:W-:Y:S01]  /*03a0*/  VIADD R6, R16, 0x180 ;  /* 0x0000018010067836 */ /* 0x000fe20000000000 */
[----:B------:R-:W-:-:S02]  /*03b0*/  MOV R17, 0xff800000 ;  /* 0xff80000000117802 */ /* 0x000fc40000000f00 */
[----:B------:R-:W-:-:S03]  /*03c0*/  @!P6 SHF.L.U32 R17, R18, 0x10, RZ ;  /* 0x000000101211e819 */ /* 0x000fc600000006ff */
[----:B------:R-:W5:Y:S01]  /*03d0*/  @!P4 LDG.E.U16 R34, desc[UR4][R2.64+0x280] ;  /* 0x000280040222c981 */ /* 0x000f62000c1e1500 */
[-C--:B------:R-:W-:Y:S02]  /*03e0*/  ISETP.GE.AND P6, PT, R6, R21.reuse, PT ;  /* 0x000000150600720c */ /* 0x080fe40003fc6270 */
[C---:B------:R-:W-:Y:S01]  /*03f0*/  IADD3 R5, R16.reuse, 0x1a0, RZ ;  /* 0x000001a010057810 */ /* 0x040fe20007ffe0ff */
[----:B------:R-:W-:Y:S02]  /*0400*/  IMAD.MOV.U32 R18, RZ, RZ, -0x800000 ;  /* 0xff800000ff127424 */ /* 0x000fe400078e00ff */
[----:B------:R-:W5:Y:S01]  /*0410*/  @!P3 LDG.E.U16 R22, desc[UR4][R2.64+0x2c0] ;  /* 0x0002c0040216b981 */ /* 0x000f62000c1e1500 */
[----:B------:R-:W-:Y:S01]  /*0420*/  @!P5 IMAD.U32 R18, R19, 0x10000, RZ ;  /* 0x000100001312d824 */ /* 0x000fe200078e00ff */
[----:B------:R-:W-:Y:S01]  /*0430*/  ISETP.GE.AND P5, PT, R5, R21, PT ;  /* 0x000000150500720c */ /* 0x000fe20003fa6270 */
[----:B------:R-:W-:Y:S01]  /*0440*/  VIADD R4, R16, 0x1c0 ;  /* 0x000001c010047836 */ /* 0x000fe20000000000 */
[----:B------:R-:W-:-:S04]  /*0450*/  MOV R19, 0xff800000 ;  /* 0xff80000000137802 */ /* 0x000fc80000000f00 */
[----:B------:R-:W5:Y:S01]  /*0460*/  @!P6 LDG.E.U16 R23, desc[UR4][R2.64+0x300] ;  /* 0x000300040217e981 */ /* 0x000f62000c1e1500 */
[----:B------:R-:W-:-:S06]  /*0470*/  IMAD.MOV.U32 R20, RZ, RZ, -0x800000 ;  /* 0xff800000ff147424 */ /* 0x000fcc00078e00ff */
[----:B------:R-:W5:Y:S01]  /*0480*/  @!P5 LDG.E.U16 R24, desc[UR4][R2.64+0x340] ;  /* 0x000340040218d981 */ /* 0x000f62000c1e1500 */
[----:B--2---:R-:W-:Y:S02]  /*0490*/  @!P2 SHF.L.U32 R19, R0, 0x10, RZ ;  /* 0x000000100013a819 */ /* 0x004fe400000006ff */
[----:B------:R-:W-:Y:S02]  /*04a0*/  ISETP.GE.AND P2, PT, R4, R21, PT ;  /* 0x000000150400720c */ /* 0x000fe40003f46270 */
[----:B------:R-:W-:Y:S01]  /*04b0*/  IADD3 R0, R16, 0x1e0, RZ ;  /* 0x000001e010007810 */ /* 0x000fe20007ffe0ff */
[----:B---3--:R-:W-:-:S03]  /*04c0*/  @!P1 IMAD.U32 R20, R25, 0x10000, RZ ;  /* 0x0001000019149824 */ /* 0x008fc600078e00ff */
[----:B------:R-:W-:-:S07]  /*04d0*/  ISETP.GE.AND P1, PT, R0, R21, PT ;  /* 0x000000150000720c */ /* 0x000fce0003f26270 */
[----:B------:R-:W2:Y:S06]  /*04e0*/  @!P2 LDG.E.U16 R25, desc[UR4][R2.64+0x380] ;  /* 0x000380040219a981 */ /* 0x000eac000c1e1500 */
[----:B------:R0:W3:Y:S01]  /*04f0*/  @!P1 LDG.E.U16 R26, desc[UR4][R2.64+0x3c0] ;  /* 0x0003c004021a9981 */ /* 0x0000e2000c1e1500 */
[----:B------:R-:W-:Y:S01]  /*0500*/  MOV R21, 0xff800000 ;  /* 0xff80000000157802 */ /* 0x000fe20000000f00 */
[----:B----4-:R-:W-:Y:S01]  /*0510*/  @!P0 IMAD.U32 R21, R30, 0x10000, RZ ;  /* 0x000100001e158824 */ /* 0x010fe200078e00ff */
        /* <DEDUP_REMOVED lines=11> */
[----:B------:R-:W-:-:S04]  /*05d0*/  FSEL R2, R3, R18, P0 ;  /* 0x0000001203027208 */ /* 0x000fc80000000000 */
[----:B------:R-:W-:-:S04]  /*05e0*/  FSETP.GT.FTZ.AND P0, PT, R2, R19, PT ;  /* 0x000000130200720b */ /* 0x000fc80003f14000 */
[----:B------:R-:W-:-:S04]  /*05f0*/  FSEL R3, R2, R19, P0 ;  /* 0x0000001302037208 */ /* 0x000fc80000000000 */
[----:B------:R-:W-:-:S04]  /*0600*/  FSETP.GT.FTZ.AND P0, PT, R3, R20, PT ;  /* 0x000000140300720b */ /* 0x000fc80003f14000 */
[----:B------:R-:W-:Y:S02]  /*0610*/  FSEL R30, R3, R20, P0 ;  /* 0x00000014031e7208 */ /* 0x000fe40000000000 */
[----:B------:R-:W-:Y:S02]  /*0620*/  MOV R2, 0xff800000 ;  /* 0xff80000000027802 */ /* 0x000fe40000000f00 */
[----:B------:R-:W-:Y:S01]  /*0630*/  FSETP.GT.FTZ.AND P0, PT, R30, R21, PT ;  /* 0x000000151e00720b */ /* 0x000fe20003f14000 */
[----:B-----5:R-:W-:-:S03]  /*0640*/  @!P4 IMAD.U32 R2, R34, 0x10000, RZ ;  /* 0x000100002202c824 */ /* 0x020fc600078e00ff */
[----:B------:R-:W-:Y:S02]  /*0650*/  FSEL R35, R30, R21, P0 ;  /* 0x000000151e237208 */ /* 0x000fe40000000000 */
[----:B------:R-:W-:Y:S02]  /*0660*/  MOV R3, 0xff800000 ;  /* 0xff80000000037802 */ /* 0x000fe40000000f00 */
[----:B------:R-:W-:Y:S01]  /*0670*/  FSETP.GT.FTZ.AND P0, PT, R35, R2, PT ;  /* 0x000000022300720b */ /* 0x000fe20003f14000 */
[----:B------:R-:W-:-:S03]  /*0680*/  @!P3 IMAD.U32 R3, R22, 0x10000, RZ ;  /* 0x000100001603b824 */ /* 0x000fc600078e00ff */
        /* <DEDUP_REMOVED lines=10> */
[----:B------:R-:W-:-:S04]  /*0730*/  FSETP.GT.FTZ.AND P0, PT, R30, R23, PT ;  /* 0x000000171e00720b */ /* 0x000fc80003f14000 */
[----:B------:R-:W-:Y:S01]  /*0740*/  FSEL R35, R30, R23, P0 ;  /* 0x000000171e237208 */ /* 0x000fe20000000000 */
[----:B--2---:R-:W-:Y:S01]  /*0750*/  @!P2 IMAD.U32 R24, R25, 0x10000, RZ ;  /* 0x000100001918a824 */ /* 0x004fe200078e00ff */
[----:B------:R-:W-:-:S04]  /*0760*/  MOV R25, 0xff800000 ;  /* 0xff80000000197802 */ /* 0x000fc80000000f00 */
[----:B------:R-:W-:Y:S01]  /*0770*/  FSETP.GT.FTZ.AND P0, PT, R35, R24, PT ;  /* 0x000000182300720b */ /* 0x000fe20003f14000 */
[----:B---3--:R-:W-:-:S03]  /*0780*/  @!P1 IMAD.U32 R25, R26, 0x10000, RZ ;  /* 0x000100001a199824 */ /* 0x008fc600078e00ff */
        /* <DEDUP_REMOVED lines=22> */
[----:B------:R-:W-:Y:S01]  /*08f0*/  FMUL.FTZ R33, R33, 1.4426950216293334961 ;  /* 0x3fb8aa3b21217820 */ /* 0x000fe20000410000 */
[----:B------:R-:W-:Y:S01]  /*0900*/  FADD.FTZ R31, -R26, R31 ;  /* 0x0000001f1a1f7221 */ /* 0x000fe20000010100 */
[----:B------:R0:W1:Y:S01]  /*0910*/  MUFU.EX2 R30, R35 ;  /* 0x00000023001e7308 */ /* 0x0000620000000800 */
[----:B------:R-:W-:Y:S02]  /*0920*/  FMUL.FTZ R28, R28, 1.4426950216293334961 ;  /* 0x3fb8aa3b1c1c7820 */ /* 0x000fe40000410000 */
[----:B------:R-:W-:Y:S01]  /*0930*/  FMUL.FTZ R31, R31, 1.4426950216293334961 ;  /* 0x3fb8aa3b1f1f7820 */ /* 0x000fe20000410000 */
[----:B------:R-:W-:-:S04]  /*0940*/  FADD.FTZ R34, -R26, R29 ;  /* 0x0000001d1a227221 */ /* 0x000fc80000010100 */
[----:B------:R2:W3:Y:S01]  /*0950*/  MUFU.EX2 R27, R33 ;  /* 0x00000021001b7308 */ /* 0x0004e20000000800 */
[----:B------:R-:W-:Y:S01]  /*0960*/  FMUL.FTZ R34, R34, 1.4426950216293334961 ;  /* 0x3fb8aa3b22227820 */ /* 0x000fe20000410000 */
[----:B0-----:R-:W-:-:S06]  /*0970*/  FADD.FTZ R35, -R26, R17 ;  /* 0x000000111a237221 */ /* 0x001fcc0000010100 */
[----:B------:R-:W0:Y:S01]  /*0980*/  MUFU.EX2 R28, R28 ;  /* 0x0000001c001c7308 */ /* 0x000e220000000800 */
[C---:B--2---:R-:W-:Y:S01]  /*0990*/  FADD.FTZ R33, -R26.reuse, R18 ;  /* 0x000000121a217221 */ /* 0x044fe20000010100 */
[----:B------:R-:W-:-:S03]  /*09a0*/  FADD.FTZ R36, -R26, R19 ;  /* 0x000000131a247221 */ /* 0x000fc60000010100 */
[----:B------:R-:W-:-:S03]  /*09b0*/  FMUL.FTZ R33, R33, 1.4426950216293334961 ;  /* 0x3fb8aa3b21217820 */ /* 0x000fc60000410000 */
[----:B------:R2:W4:Y:S01]  /*09c0*/  MUFU.EX2 R29, R31 ;  /* 0x0000001f001d7308 */ /* 0x0005220000000800 */
[----:B------:R-:W-:Y:S01]  /*09d0*/  FMUL.FTZ R35, R35, 1.4426950216293334961 ;  /* 0x3fb8aa3b23237820 */ /* 0x000fe20000410000 */
[----:B--2---:R-:W-:-:S06]  /*09e0*/  FADD.FTZ R31, -R26, R20 ;  /* 0x000000141a1f7221 */ /* 0x004fcc0000010100 */
[----:B------:R2:W-:Y:S01]  /*09f0*/  MUFU.EX2 R19, R33 ;  /* 0x0000002100137308 */ /* 0x0005e20000000800 */
[----:B------:R-:W-:Y:S01]  /*0a00*/  FMUL.FTZ R37, R31, 1.4426950216293334961 ;  /* 0x3fb8aa3b1f257820 */ /* 0x000fe20000410000 */
[----:B------:R-:W-:-:S06]  /*0a10*/  FADD.FTZ R31, -R26, R21 ;  /* 0x000000151a1f7221 */ /* 0x000fcc0000010100 */
[----:B------:R5:W4:Y:S01]  /*0a20*/  MUFU.EX2 R17, R34 ;  /* 0x0000002200117308 */ /* 0x000b220000000800 */
[----:B--2---:R-:W-:Y:S01]  /*0a30*/  FADD.FTZ R33, -R26, R24 ;  /* 0x000000181a217221 */ /* 0x004fe20000010100 */
[----:B-1----:R-:W-:Y:S01]  /*0a40*/  FADD.FTZ R24, RZ, R30 ;  /* 0x0000001eff187221 */ /* 0x002fe20000010000 */
[----:B------:R-:W-:Y:S01]  /*0a50*/  FMUL.FTZ R31, R31, 1.4426950216293334961 ;  /* 0x3fb8aa3b1f1f7820 */ /* 0x000fe20000410000 */
[----:B------:R-:W-:-:S04]  /*0a60*/  FMUL.FTZ R36, R36, 1.4426950216293334961 ;  /* 0x3fb8aa3b24247820 */ /* 0x000fc80000410000 */
[----:B------:R3:W1:Y:S01]  /*0a70*/  MUFU.EX2 R18, R35 ;  /* 0x0000002300127308 */ /* 0x0006620000000800 */
[C---:B-----5:R-:W-:Y:S01]  /*0a80*/  FADD.FTZ R34, -R26.reuse, R2 ;  /* 0x000000021a227221 */ /* 0x060fe20000010100 */
[C---:B------:R-:W-:Y:S01]  /*0a90*/  FADD.FTZ R2, -R26.reuse, R22 ;  /* 0x000000161a027221 */ /* 0x040fe20000010100 */
[C---:B------:R-:W-:Y:S01]  /*0aa0*/  FADD.FTZ R3, -R26.reuse, R3 ;  /* 0x000000031a037221 */ /* 0x040fe20000010100 */
[----:B------:R-:W-:Y:S01]  /*0ab0*/  FADD.FTZ R25, -R26, R25 ;  /* 0x000000191a197221 */ /* 0x000fe20000010100 */
[----:B---3--:R-:W-:-:S03]  /*0ac0*/  FADD.FTZ R35, R24, R27 ;  /* 0x0000001b18237221 */ /* 0x008fc60000010000 */
[----:B------:R2:W-:Y:S01]  /*0ad0*/  MUFU.EX2 R22, R31 ;  /* 0x0000001f00167308 */ /* 0x0005e20000000800 */
[----:B------:R-:W-:Y:S01]  /*0ae0*/  FMUL.FTZ R24, R3, 1.4426950216293334961 ;  /* 0x3fb8aa3b03187820 */ /* 0x000fe20000410000 */
[----:B--2---:R-:W-:Y:S01]  /*0af0*/  FADD.FTZ R31, -R26, R23 ;  /* 0x000000171a1f7221 */ /* 0x004fe20000010100 */
[----:B0-----:R-:W-:-:S05]  /*0b00*/  FADD.FTZ R26, R35, R28 ;  /* 0x0000001c231a7221 */ /* 0x001fca0000010000 */
[----:B------:R-:W0:Y:S01]  /*0b10*/  MUFU.EX2 R20, R36 ;  /* 0x0000002400147308 */ /* 0x000e220000000800 */
[----:B----4-:R-:W-:Y:S01]  /*0b20*/  FADD.FTZ R26, R26, R29 ;  /* 0x0000001d1a1a7221 */ /* 0x010fe20000010000 */
[----:B------:R-:W-:-:S03]  /*0b30*/  FMUL.FTZ R23, R34, 1.4426950216293334961 ;  /* 0x3fb8aa3b22177820 */ /* 0x000fc60000410000 */
[----:B------:R-:W-:-:S03]  /*0b40*/  FADD.FTZ R3, R26, R17 ;  /* 0x000000111a037221 */ /* 0x000fc60000010000 */
[----:B------:R-:W2:Y:S01]  /*0b50*/  MUFU.EX2 R21, R37 ;  /* 0x0000002500157308 */ /* 0x000ea20000000800 */
[----:B------:R-:W-:Y:S01]  /*0b60*/  FMUL.FTZ R34, R2, 1.4426950216293334961 ;  /* 0x3fb8aa3b02227820 */ /* 0x000fe20000410000 */
[----:B-1----:R-:W-:-:S04]  /*0b70*/  FADD.FTZ R2, R3, R18 ;  /* 0x0000001203027221 */ /* 0x002fc80000010000 */
[----:B------:R-:W-:Y:S02]  /*0b80*/  FADD.FTZ R3, R2, R19 ;  /* 0x0000001302037221 */ /* 0x000fe40000010000 */
[----:B------:R-:W1:Y:S01]  /*0b90*/  MUFU.EX2 R23, R23 ;  /* 0x0000001700177308 */ /* 0x000e620000000800 */
[----:B------:R-:W-:Y:S01]  /*0ba0*/  FMUL.FTZ R31, R31, 1.4426950216293334961 ;  /* 0x3fb8aa3b1f1f7820 */ /* 0x000fe20000410000 */
[----:B0-----:R-:W-:-:S06]  /*0bb0*/  FADD.FTZ R2, R3, R20 ;  /* 0x0000001403027221 */ /* 0x001fcc0000010000 */
[----:B------:R-:W0:Y:S01]  /*0bc0*/  MUFU.EX2 R24, R24 ;  /* 0x0000001800187308 */ /* 0x000e220000000800 */
[----:B--2---:R-:W-:Y:S01]  /*0bd0*/  FADD.FTZ R3, R2, R21 ;  /* 0x0000001502037221 */ /* 0x004fe20000010000 */
[----:B------:R-:W-:-:S06]  /*0be0*/  FMUL.FTZ R33, R33, 1.4426950216293334961 ;  /* 0x3fb8aa3b21217820 */ /* 0x000fcc0000410000 */
[----:B------:R-:W2:Y:S01]  /*0bf0*/  MUFU.EX2 R26, R34 ;  /* 0x00000022001a7308 */ /* 0x000ea20000000800 */
[----:B------:R-:W-:Y:S01]  /*0c00*/  FADD.FTZ R2, R3, R22 ;  /* 0x0000001603027221 */ /* 0x000fe20000010000 */
[----:B------:R-:W-:-:S06]  /*0c10*/  FMUL.FTZ R25, R25, 1.4426950216293334961 ;  /* 0x3fb8aa3b19197820 */ /* 0x000fcc0000410000 */
[----:B------:R-:W3:Y:S01]  /*0c20*/  MUFU.EX2 R31, R31 ;  /* 0x0000001f001f7308 */ /* 0x000ee20000000800 */
[----:B-1----:R-:W-:-:S07]  /*0c30*/  FADD.FTZ R3, R2, R23 ;  /* 0x0000001702037221 */ /* 0x002fce0000010000 */
[----:B------:R-:W1:Y:S01]  /*0c40*/  MUFU.EX2 R33, R33 ;  /* 0x0000002100217308 */ /* 0x000e620000000800 */
[----:B0-----:R-:W-:-:S07]  /*0c50*/  FADD.FTZ R3, R3, R24 ;  /* 0x0000001803037221 */ /* 0x001fce0000010000 */
[----:B------:R-:W0:Y:S01]  /*0c60*/  MUFU.EX2 R25, R25 ;  /* 0x0000001900197308 */ /* 0x000e220000000800 */
[----:B--2---:R-:W-:-:S04]  /*0c70*/  FADD.FTZ R2, R3, R26 ;  /* 0x0000001a03027221 */ /* 0x004fc80000010000 */
[----:B---3--:R-:W-:-:S04]  /*0c80*/  FADD.FTZ R2, R2, R31 ;  /* 0x0000001f02027221 */ /* 0x008fc80000010000 */
[----:B-1----:R-:W-:-:S04]  /*0c90*/  FADD.FTZ R2, R2, R33 ;  /* 0x0000002102027221 */ /* 0x002fc80000010000 */
        /* <DEDUP_REMOVED lines=12> */
[----:B------:R-:W-:Y:S01]  /*0d60*/  ISETP.GE.AND P0, PT, R16, UR6, PT ;  /* 0x0000000610007c0c */ /* 0x000fe2000bf06270 */
[----:B-1----:R-:W-:-:S12]  /*0d70*/  FADD.FTZ R16, R36, R37 ;  /* 0x0000002524107221 */ /* 0x002fd80000010000 */
[----:B------:R-:W-:Y:S05]  /*0d80*/  @P0 EXIT ;  /* 0x000000000000094d */ /* 0x000fea0003800000 */
[----:B------:R-:W-:Y:S01]  /*0d90*/  FSETP.NEU.FTZ.AND P0, PT, R16, RZ, PT ;  /* 0x000000ff1000720b */ /* 0x000fe20003f1d000 */
[----:B------:R-:W-:Y:S01]  /*0da0*/  ULDC.64 UR8, c[0x0][0x210] ;  /* 0x0000840000087ab9 */ /* 0x000fe20000000a00 */
[----:B------:R-:W-:Y:S02]  /*0db0*/  ISETP.GE.AND P1, PT, R14, UR6, PT ;  /* 0x000000060e007c0c */ /* 0x000fe4000bf26270 */
[----:B------:R-:W-:Y:S02]  /*0dc0*/  MOV R35, 0x7fc00000 ;  /* 0x7fc0000000237802 */ /* 0x000fe40000000f00 */
[----:B------:R-:W-:-:S07]  /*0dd0*/  LEA R2, P2, R15, UR8, 0x2 ;  /* 0x000000080f027c11 */ /* 0x000fce000f8410ff */
[----:B------:R-:W1:Y:S02]  /*0de0*/  @P0 MUFU.RCP R3, R16 ;  /* 0x0000001000030308 */ /* 0x000e640000001000 */
[----:B-1----:R-:W-:Y:S01]  /*0df0*/  @P0 FMUL.FTZ R35, R30, R3 ;  /* 0x000000031e230220 */ /* 0x002fe20000410000 */
[----:B------:R-:W-:-:S04]  /*0e00*/  SHF.R.S32.HI R30, RZ, 0x1f, R15 ;  /* 0x0000001fff1e7819 */ /* 0x000fc8000001140f */
[----:B------:R-:W-:-:S05]  /*0e10*/  LEA.HI.X R3, R15, UR9, R30, 0x2, P2 ;  /* 0x000000090f037c11 */ /* 0x000fca00090f141e */
[----:B------:R1:W-:Y:S01]  /*0e20*/  STG.E desc[UR4][R2.64], R35 ;  /* 0x0000002302007986 */ /* 0x0003e2000c101904 */
[----:B------:R-:W-:Y:S05]  /*0e30*/  @P1 EXIT ;  /* 0x000000000000194d */ /* 0x000fea0003800000 */
[----:B------:R-:W2:Y:S01]  /*0e40*/  @P0 MUFU.RCP R14, R16 ;  /* 0x00000010000e0308 */ /* 0x000ea20000001000 */
[----:B------:R-:W-:Y:S01]  /*0e50*/  ISETP.GE.AND P1, PT, R13, UR6, PT ;  /* 0x000000060d007c0c */ /* 0x000fe2000bf26270 */
[----:B------:R-:W-:Y:S02]  /*0e60*/  IMAD.MOV.U32 R15, RZ, RZ, 0x7fc00000 ;  /* 0x7fc00000ff0f7424 */ /* 0x000fe400078e00ff */
[----:B--2---:R-:W-:-:S05]  /*0e70*/  @P0 FMUL.FTZ R15, R27, R14 ;  /* 0x0000000e1b0f0220 */ /* 0x004fca0000410000 */
[----:B------:R2:W-:Y:S05]  /*0e80*/  STG.E desc[UR4][R2.64+0x80], R15 ;  /* 0x0000800f02007986 */ /* 0x0005ea000c101904 */
[----:B------:R-:W-:Y:S05]  /*0e90*/  @P1 EXIT ;  /* 0x000000000000194d */ /* 0x000fea0003800000 */
[----:B--2---:R-:W2:Y:S01]  /*0ea0*/  @P0 MUFU.RCP R15, R16 ;  /* 0x00000010000f0308 */ /* 0x004ea20000001000 */
[----:B------:R-:W-:Y:S02]  /*0eb0*/  ISETP.GE.AND P1, PT, R12, UR6, PT ;  /* 0x000000060c007c0c */ /* 0x000fe4000bf26270 */
[----:B------:R-:W-:Y:S01]  /*0ec0*/  MOV R13, 0x7fc00000 ;  /* 0x7fc00000000d7802 */ /* 0x000fe20000000f00 */
[----:B--2---:R-:W-:-:S05]  /*0ed0*/  @P0 FMUL.FTZ R13, R28, R15 ;  /* 0x0000000f1c0d0220 */ /* 0x004fca0000410000 */
[----:B------:R2:W-:Y:S05]  /*0ee0*/  STG.E desc[UR4][R2.64+0x100], R13 ;  /* 0x0001000d02007986 */ /* 0x0005ea000c101904 */
[----:B------:R-:W-:Y:S05]  /*0ef0*/  @P1 EXIT ;  /* 0x000000000000194d */ /* 0x000fea0003800000 */
[----:B------:R-:W3:Y:S01]  /*0f00*/  @P0 MUFU.RCP R12, R16 ;  /* 0x00000010000c0308 */ /* 0x000ee20000001000 */
[----:B------:R-:W-:Y:S01]  /*0f10*/  ISETP.GE.AND P1, PT, R11, UR6, PT ;  /* 0x000000060b007c0c */ /* 0x000fe2000bf26270 */
[----:B--2---:R-:W-:Y:S02]  /*0f20*/  IMAD.MOV.U32 R13, RZ, RZ, 0x7fc00000 ;  /* 0x7fc00000ff0d7424 */ /* 0x004fe400078e00ff */
[----:B---3--:R-:W-:-:S05]  /*0f30*/  @P0 FMUL.FTZ R13, R29, R12 ;  /* 0x0000000c1d0d0220 */ /* 0x008fca0000410000 */
[----:B------:R2:W-:Y:S05]  /*0f40*/  STG.E desc[UR4][R2.64+0x180], R13 ;  /* 0x0001800d02007986 */ /* 0x0005ea000c101904 */
[----:B------:R-:W-:Y:S05]  /*0f50*/  @P1 EXIT ;  /* 0x000000000000194d */ /* 0x000fea0003800000 */
[----:B------:R-:W2:Y:S01]  /*0f60*/  S2R R14, SR_TID.X ;  /* 0x00000000000e7919 */ /* 0x000ea20000002100 */
[----:B------:R-:W3:Y:S01]  /*0f70*/  @P0 MUFU.RCP R12, R16 ;  /* 0x00000010000c0308 */ /* 0x000ee20000001000 */
[----:B------:R-:W-:Y:S01]  /*0f80*/  MOV R11, 0x7fc00000 ;  /* 0x7fc00000000b7802 */ /* 0x000fe20000000f00 */
[----:B---3--:R-:W-:-:S05]  /*0f90*/  @P0 FMUL.FTZ R11, R17, R12 ;  /* 0x0000000c110b0220 */ /* 0x008fca0000410000 */
[----:B------:R3:W-:Y:S01]  /*0fa0*/  STG.E desc[UR4][R2.64+0x200], R11 ;  /* 0x0002000b02007986 */ /* 0x0007e2000c101904 */
[----:B--2---:R-:W-:-:S05]  /*0fb0*/  VIADD R13, R14, 0xa0 ;  /* 0x000000a00e0d7836 */ /* 0x004fca0000000000 */
[----:B------:R-:W-:-:S13]  /*0fc0*/  ISETP.GE.AND P1, PT, R13, UR6, PT ;  /* 0x000000060d007c0c */ /* 0x000fda000bf26270 */
[----:B---3--:R-:W-:Y:S05]  /*0fd0*/  @P1 EXIT ;  /* 0x000000000000194d */ /* 0x008fea0003800000 */
[----:B------:R-:W2:Y:S01]  /*0fe0*/  @P0 MUFU.RCP R13, R16 ;  /* 0x00000010000d0308 */ /* 0x000ea20000001000 */
[----:B------:R-:W-:Y:S01]  /*0ff0*/  VIADD R12, R14, 0xc0 ;  /* 0x000000c00e0c7836 */ /* 0x000fe20000000000 */
[----:B------:R-:W-:-:S04]  /*1000*/  MOV R11, 0x7fc00000 ;  /* 0x7fc00000000b7802 */ /* 0x000fc80000000f00 */
[----:B------:R-:W-:Y:S01]  /*1010*/  ISETP.GE.AND P1, PT, R12, UR6, PT ;  /* 0x000000060c007c0c */ /* 0x000fe2000bf26270 */
[----:B--2---:R-:W-:-:S05]  /*1020*/  @P0 FMUL.FTZ R11, R18, R13 ;  /* 0x0000000d120b0220 */ /* 0x004fca0000410000 */
[----:B------:R2:W-:Y:S07]  /*1030*/  STG.E desc[UR4][R2.64+0x280], R11 ;  /* 0x0002800b02007986 */ /* 0x0005ee000c101904 */
[----:B------:R-:W-:Y:S05]  /*1040*/  @P1 EXIT ;  /* 0x000000000000194d */ /* 0x000fea0003800000 */
[----:B------:R-:W3:Y:S01]  /*1050*/  @P0 MUFU.RCP R12, R16 ;  /* 0x00000010000c0308 */ /* 0x000ee20000001000 */
[----:B------:R-:W-:Y:S01]  /*1060*/  IADD3 R14, R14, 0xe0, RZ ;  /* 0x000000e00e0e7810 */ /* 0x000fe20007ffe0ff */
[----:B--2---:R-:W-:-:S03]  /*1070*/  IMAD.MOV.U32 R11, RZ, RZ, 0x7fc00000 ;  /* 0x7fc00000ff0b7424 */ /* 0x004fc600078e00ff */
[----:B------:R-:W-:Y:S01]  /*1080*/  ISETP.GE.AND P1, PT, R14, UR6, PT ;  /* 0x000000060e007c0c */ /* 0x000fe2000bf26270 */
[----:B---3--:R-:W-:-:S05]  /*1090*/  @P0 FMUL.FTZ R11, R19, R12 ;  /* 0x0000000c130b0220 */ /* 0x008fca0000410000 */
[----:B------:R2:W-:Y:S07]  /*10a0*/  STG.E desc[UR4][R2.64+0x300], R11 ;  /* 0x0003000b02007986 */ /* 0x0005ee000c101904 */
[----:B------:R-:W-:Y:S05]  /*10b0*/  @P1 EXIT ;  /* 0x000000000000194d */ /* 0x000fea0003800000 */
[----:B------:R-:W3:Y:S01]  /*10c0*/  @P0 MUFU.RCP R13, R16 ;  /* 0x00000010000d0308 */ /* 0x000ee20000001000 */
[----:B------:R-:W-:Y:S02]  /*10d0*/  ISETP.GE.AND P1, PT, R10, UR6, PT ;  /* 0x000000060a007c0c */ /* 0x000fe4000bf26270 */
[----:B--2---:R-:W-:Y:S01]  /*10e0*/  MOV R11, 0x7fc00000 ;  /* 0x7fc00000000b7802 */ /* 0x004fe20000000f00 */
[----:B---3--:R-:W-:-:S05]  /*10f0*/  @P0 FMUL.FTZ R11, R20, R13 ;  /* 0x0000000d140b0220 */ /* 0x008fca0000410000 */
        /* <DEDUP_REMOVED lines=32> */
[----:B------:R-:W3:Y:S01]  /*1300*/  @P0 MUFU.RCP R6, R16 ;  /* 0x0000001000060308 */ /* 0x000ee20000001000 */
[----:B------:R-:W-:Y:S02]  /*1310*/  ISETP.GE.AND P1, PT, R4, UR6, PT ;  /* 0x0000000604007c0c */ /* 0x000fe4000bf26270 */
[----:B------:R-:W-:Y:S01]  /*1320*/  MOV R5, 0x7fc00000 ;  /* 0x7fc0000000057802 */ /* 0x000fe20000000f00 */
[----:B---3--:R-:W-:-:S05]  /*1330*/  @P0 FMUL.FTZ R5, R31, R6 ;  /* 0x000000061f050220 */ /* 0x008fca0000410000 */
[----:B------:R3:W-:Y:S05]  /*1340*/  STG.E desc[UR4][R2.64+0x680], R5 ;  /* 0x0006800502007986 */ /* 0x0007ea000c101904 */
[----:B------:R-:W-:Y:S05]  /*1350*/  @P1 EXIT ;  /* 0x000000000000194d */ /* 0x000fea0003800000 */
[----:B------:R-:W4:Y:S01]  /*1360*/  @P0 MUFU.RCP R4, R16 ;  /* 0x0000001000040308 */ /* 0x000f220000001000 */
[----:B------:R-:W-:Y:S01]  /*1370*/  ISETP.GE.AND P1, PT, R0, UR6, PT ;  /* 0x0000000600007c0c */ /* 0x000fe2000bf26270 */
[----:B---3--:R-:W-:Y:S02]  /*1380*/  IMAD.MOV.U32 R5, RZ, RZ, 0x7fc00000 ;  /* 0x7fc00000ff057424 */ /* 0x008fe400078e00ff */
[----:B----4-:R-:W-:-:S05]  /*1390*/  @P0 FMUL.FTZ R5, R33, R4 ;  /* 0x0000000421050220 */ /* 0x010fca0000410000 */
[----:B------:R3:W-:Y:S05]  /*13a0*/  STG.E desc[UR4][R2.64+0x700], R5 ;  /* 0x0007000502007986 */ /* 0x0007ea000c101904 */
[----:B------:R-:W-:Y:S05]  /*13b0*/  @P1 EXIT ;  /* 0x000000000000194d */ /* 0x000fea0003800000 */
[----:B------:R-:W4:Y:S01]  /*13c0*/  @P0 MUFU.RCP R16, R16 ;  /* 0x0000001000100308 */ /* 0x000f220000001000 */
[----:B---3--:R-:W-:Y:S01]  /*13d0*/  MOV R5, 0x7fc00000 ;  /* 0x7fc0000000057802 */ /* 0x008fe20000000f00 */
[----:B----4-:R-:W-:-:S05]  /*13e0*/  @P0 FMUL.FTZ R5, R25, R16 ;  /* 0x0000001019050220 */ /* 0x010fca0000410000 */
[----:B------:R-:W-:Y:S01]  /*13f0*/  STG.E desc[UR4][R2.64+0x780], R5 ;  /* 0x0007800502007986 */ /* 0x000fe2000c101904 */
[----:B------:R-:W-:Y:S05]  /*1400*/  EXIT ;  /* 0x000000000000794d */ /* 0x000fea0003800000 */
.L_x_4335:
        /* <DEDUP_REMOVED lines=15> */
.L_x_11808:


//--------------------- .text._ZN43_GLOBAL__N__9ae7fba5_10_SoftMax_cu_9f978f6320softmax_warp_forwardIN3c108BFloat16EffLi8ELb0ELb0EEEvPT0_PKT_iiiPKbib --------------------------
	.section	.text._ZN43_GLOBAL__N__9ae7fba5_10_SoftMax_cu_9f978f6320softmax_warp_forwardIN3c108BFloat16EffLi8ELb0ELb0EEEvPT0_PKT_iiiPKbib,"ax",@progbits
	.align	128
.text._ZN43_GLOBAL__N__9ae7fba5_10_SoftMax_cu_9f978f6320softmax_warp_forwardIN3c108BFloat16EffLi8ELb0ELb0EEEvPT0_PKT_iiiPKbib:
        .type           _ZN43_GLOBAL__N__9ae7fba5_10_SoftMax_cu_9f978f6320softmax_warp_forwardIN3c108BFloat16EffLi8ELb0ELb0EEEvPT0_PKT_iiiPKbib,@function
        .size           _ZN43_GLOBAL__N__9ae7fba5_10_SoftMax_cu_9f978f6320softmax_warp_forwardIN3c108BFloat16EffLi8ELb0ELb0EEEvPT0_PKT_iiiPKbib,(.L_x_11809 - _ZN43_GLOBAL__N__9ae7fba5_10_SoftMax_cu_9f978f6320softmax_warp_forwardIN3c108BFloat16EffLi8ELb0ELb0EEEvPT0_PKT_iiiPKbib)
        .other          _ZN43_GLOBAL__N__9ae7fba5_10_SoftMax_cu_9f978f6320softmax_warp_forwardIN3c108BFloat16EffLi8ELb0ELb0EEEvPT0_PKT_iiiPKbib,@"STO_CUDA_ENTRY STV_DEFAULT"
_ZN43_GLOBAL__N__9ae7fba5_10_SoftMax_cu_9f978f6320softmax_warp_forwardIN3c108BFloat16EffLi8ELb0ELb0EEEvPT0_PKT_iiiPKbib:
        /* <DEDUP_REMOVED lines=8> */
[----:B------:R-:W-:-:S03]  /*0080*/  ULDC.64 UR4, c[0x0][0x220] ;  /* 0x0000880000047ab9 */ /* 0x000fc60000000a00 */
[C---:B-1----:R-:W-:Y:S01]  /*0090*/  IMAD R8, R3.reuse, UR5, R12 ;  /* 0x0000000503087c24 */ /* 0x042fe2000f8e020c */
[----:B------:R-:W-:Y:S01]  /*00a0*/  IADD3 R20, -R3, UR4, RZ ;  /* 0x0000000403147c10 */ /* 0x000fe2000fffe1ff */
[----:B------:R-:W-:-:S03]  /*00b0*/  ULDC.64 UR4, c[0x0][0x208] ;  /* 0x0000820000047ab9 */ /* 0x000fc60000000a00 */
[----:B------:R-:W-:-:S04]  /*00c0*/  ISETP.GT.AND P0, PT, R20, RZ, PT ;  /* 0x000000ff1400720c */ /* 0x000fc80003f04270 */
[----:B--2---:R-:W-:Y:S01]  /*00d0*/  SEL R15, R9, RZ, P0 ;  /* 0x000000ff090f7207 */ /* 0x004fe20000000000 */
[----:B---3--:R-:W-:-:S03]  /*00e0*/  IMAD.WIDE R10, R8, 0x2, R10 ;  /* 0x00000002080a7825 */ /* 0x008fc600078e020a */
[----:B------:R-:W-:-:S13]  /*00f0*/  ISETP.GE.AND P0, PT, R12, R15, PT ;  /* 0x0000000f0c00720c */ /* 0x000fda0003f06270 */
[----:B------:R-:W2:Y:S01]  /*0100*/  @!P0 LDG.E.U16 R14, desc[UR4][R10.64] ;  /* 0x000000040a0e8981 */ /* 0x000ea2000c1e1500 */
[C---:B------:R-:W-:Y:S01]  /*0110*/  VIADD R7, R12.reuse, 0x20 ;  /* 0x000000200c077836 */ /* 0x040fe20000000000 */
[C---:B------:R-:W-:Y:S01]  /*0120*/  IADD3 R5, R12.reuse, 0x60, RZ ;  /* 0x000000600c057810 */ /* 0x040fe20007ffe0ff */
[----:B------:R-:W-:-:S03]  /*0130*/  VIADD R6, R12, 0x40 ;  /* 0x000000400c067836 */ /* 0x000fc60000000000 */
[-C--:B------:R-:W-:Y:S02]  /*0140*/  ISETP.GE.AND P6, PT, R7, R15.reuse, PT ;  /* 0x0000000f0700720c */ /* 0x080fe40003fc6270 */
[-C--:B------:R-:W-:Y:S02]  /*0150*/  ISETP.GE.AND P5, PT, R6, R15.reuse, PT ;  /* 0x0000000f0600720c */ /* 0x080fe40003fa6270 */
[----:B------:R-:W-:Y:S01]  /*0160*/  ISETP.GE.AND P4, PT, R5, R15, PT ;  /* 0x0000000f0500720c */ /* 0x000fe20003f86270 */
[----:B------:R-:W-:-:S08]  /*0170*/  VIADD R4, R12, 0x80 ;  /* 0x000000800c047836 */ /* 0x000fd00000000000 */
[----:B------:R-:W3:Y:S04]  /*0180*/  @!P6 LDG.E.U16 R16, desc[UR4][R10.64+0x40] ;  /* 0x000040040a10e981 */ /* 0x000ee8000c1e1500 */
[----:B------:R-:W4:Y:S01]  /*0190*/  @!P5 LDG.E.U16 R21, desc[UR4][R10.64+0x80] ;  /* 0x000080040a15d981 */ /* 0x000f22000c1e1500 */
[-C--:B------:R-:W-:Y:S01]  /*01a0*/  ISETP.GE.AND P3, PT, R4, R15.reuse, PT ;  /* 0x0000000f0400720c */ /* 0x080fe20003f66270 */
[C---:B------:R-:W-:Y:S02]  /*01b0*/  VIADD R3, R12.reuse, 0xa0 ;  /* 0x000000a00c037836 */ /* 0x040fe40000000000 */
[----:B------:R-:W5:Y:S01]  /*01c0*/  @!P4 LDG.E.U16 R22, desc[UR4][R10.64+0xc0] ;  /* 0x0000c0040a16c981 */ /* 0x000f62000c1e1500 */
[----:B------:R-:W-:Y:S02]  /*01d0*/  IADD3 R2, R12, 0xc0, RZ ;  /* 0x000000c00c027810 */ /* 0x000fe40007ffe0ff */
[----:B------:R-:W-:-:S02]  /*01e0*/  ISETP.GE.AND P2, PT, R3, R15, PT ;  /* 0x0000000f0300720c */ /* 0x000fc40003f46270 */
[----:B------:R-:W-:-:S05]  /*01f0*/  ISETP.GE.AND P1, PT, R2, R15, PT ;  /* 0x0000000f0200720c */ /* 0x000fca0003f26270 */
[----:B------:R-:W5:Y:S01]  /*0200*/  @!P3 LDG.E.U16 R23, desc[UR4][R10.64+0x100] ;  /* 0x000100040a17b981 */ /* 0x000f62000c1e1500 */
[----:B------:R-:W-:Y:S02]  /*0210*/  VIADD R0, R12, 0xe0 ;  /* 0x000000e00c007836 */ /* 0x000fe40000000000 */
[----:B------:R-:W-:-:S03]  /*0220*/  IMAD.MOV.U32 R13, RZ, RZ, -0x800000 ;  /* 0xff800000ff0d7424 */ /* 0x000fc600078e00ff */
[----:B------:R-:W5:Y:S04]  /*0230*/  @!P2 LDG.E.U16 R17, desc[UR4][R10.64+0x140] ;  /* 0x000140040a11a981 */ /* 0x000f68000c1e1500 */
[----:B------:R-:W5:Y:S01]  /*0240*/  @!P1 LDG.E.U16 R18, desc[UR4][R10.64+0x180] ;  /* 0x000180040a129981 */ /* 0x000f62000c1e1500 */
[----:B--2---:R-:W-:Y:S02]  /*0250*/  @!P0 SHF.L.U32 R13, R14, 0x10, RZ ;  /* 0x000000100e0d8819 */ /* 0x004fe400000006ff */
[----:B------:R-:W-:-:S13]  /*0260*/  ISETP.GE.AND P0, PT, R0, R15, PT ;  /* 0x0000000f0000720c */ /* 0x000fda0003f06270 */
[----:B------:R0:W2:Y:S01]  /*0270*/  @!P0 LDG.E.U16 R19, desc[UR4][R10.64+0x1c0] ;  /* 0x0001c0040a138981 */ /* 0x0000a2000c1e1500 */
[----:B------:R-:W-:Y:S02]  /*0280*/  IMAD.MOV.U32 R14, RZ, RZ, -0x800000 ;  /* 0xff800000ff0e7424 */ /* 0x000fe400078e00ff */
[----:B---3--:R-:W-:Y:S01]  /*0290*/  @!P6 IMAD.U32 R14, R16, 0x10000, RZ ;  /* 0x00010000100ee824 */ /* 0x008fe200078e00ff */
[----:B------:R-:W-:-:S04]  /*02a0*/  MOV R15, 0xff800000 ;  /* 0xff800000000f7802 */ /* 0x000fc80000000f00 */
[----:B------:R-:W-:Y:S01]  /*02b0*/  FSETP.GT.FTZ.AND P6, PT, R13, R14, PT ;  /* 0x0000000e0d00720b */ /* 0x000fe20003fd4000 */
[----:B----4-:R-:W-:-:S03]  /*02c0*/  @!P5 IMAD.U32 R15, R21, 0x10000, RZ ;  /* 0x00010000150fd824 */ /* 0x010fc600078e00ff */
[----:B------:R-:W-:Y:S01]  /*02d0*/  FSEL R24, R13, R14, P6 ;  /* 0x0000000e0d187208 */ /* 0x000fe20003000000 */
[----:B------:R-:W-:-:S03]  /*02e0*/  IMAD.MOV.U32 R16, RZ, RZ, -0x800000 ;  /* 0xff800000ff107424 */ /* 0x000fc600078e00ff */
[-C--:B------:R-:W-:Y:S02]  /*02f0*/  FSETP.GT.FTZ.AND P5, PT, R24, R15.reuse, PT ;  /* 0x0000000f1800720b */ /* 0x080fe40003fb4000 */
[----:B-----5:R-:W-:Y:S02]  /*0300*/  @!P4 SHF.L.U32 R16, R22, 0x10, RZ ;  /* 0x000000101610c819 */ /* 0x020fe400000006ff */
[----:B------:R-:W-:Y:S01]  /*0310*/  FSEL R21, R24, R15, P5 ;  /* 0x0000000f18157208 */ /* 0x000fe20002800000 */
[----:B0-----:R-:W-:-:S03]  /*0320*/  IMAD.MOV.U32 R10, RZ, RZ, -0x800000 ;  /* 0xff800000ff0a7424 */ /* 0x001fc600078e00ff */
[-C--:B------:R-:W-:Y:S02]  /*0330*/  FSETP.GT.FTZ.AND P4, PT, R21, R16.reuse, PT ;  /* 0x000000101500720b */ /* 0x080fe40003f94000 */
[----:B------:R-:W-:Y:S02]  /*0340*/  @!P3 SHF.L.U32 R10, R23, 0x10, RZ ;  /* 0x00000010170ab819 */ /* 0x000fe400000006ff */
[----:B------:R-:W-:Y:S01]  /*0350*/  FSEL R21, R21, R16, P4 ;  /* 0x0000001015157208 */ /* 0x000fe20002000000 */
[----:B------:R-:W-:-:S03]  /*0360*/  IMAD.MOV.U32 R11, RZ, RZ, -0x800000 ;  /* 0xff800000ff0b7424 */ /* 0x000fc600078e00ff */
        /* <DEDUP_REMOVED lines=8> */
[CC--:B------:R-:W-:Y:S02]  /*03f0*/  FSETP.GT.FTZ.AND P1, PT, R22.reuse, R17.reuse, PT ;  /* 0x000000111600720b */ /* 0x0c0fe40003f34000 */
[----:B--2---:R-:W-:Y:S02]  /*0400*/  @!P0 SHF.L.U32 R18, R19, 0x10, RZ ;  /* 0x0000001013128819 */ /* 0x004fe400000006ff */
        /* <DEDUP_REMOVED lines=21> */
[----:B------:R-:W-:Y:S01]  /*0560*/  FMUL.FTZ R14, R14, 1.4426950216293334961 ;  /* 0x3fb8aa3b0e0e7820 */ /* 0x000fe20000410000 */
[C---:B------:R-:W-:Y:S01]  /*0570*/  FADD.FTZ R15, -R19.reuse, R15 ;  /* 0x0000000f130f7221 */ /* 0x040fe20000010100 */
[----:B------:R-:W-:-:S03]  /*0580*/  FADD.FTZ R16, -R19, R16 ;  /* 0x0000001013107221 */ /* 0x000fc60000010100 */
[----:B------:R-:W0:Y:S01]  /*0590*/  MUFU.EX2 R13, R13 ;  /* 0x0000000d000d7308 */ /* 0x000e220000000800 */
[----:B------:R-:W-:Y:S01]  /*05a0*/  FMUL.FTZ R15, R15, 1.4426950216293334961 ;  /* 0x3fb8aa3b0f0f7820 */ /* 0x000fe20000410000 */
[----:B------:R-:W-:Y:S01]  /*05b0*/  FMUL.FTZ R16, R16, 1.4426950216293334961 ;  /* 0x3fb8aa3b10107820 */ /* 0x000fe20000410000 */
[----:B------:R-:W-:-:S05]  /*05c0*/  FADD.FTZ R10, -R19, R10 ;  /* 0x0000000a130a7221 */ /* 0x000fca0000010100 */
[----:B------:R-:W1:Y:S01]  /*05d0*/  MUFU.EX2 R14, R14 ;  /* 0x0000000e000e7308 */ /* 0x000e620000000800 */
[----:B------:R-:W-:Y:S01]  /*05e0*/  FMUL.FTZ R21, R10, 1.4426950216293334961 ;  /* 0x3fb8aa3b0a157820 */ /* 0x000fe20000410000 */
[----:B------:R-:W-:-:S06]  /*05f0*/  FADD.FTZ R11, -R19, R11 ;  /* 0x0000000b130b7221 */ /* 0x000fcc0000010100 */
[----:B------:R-:W2:Y:S01]  /*0600*/  MUFU.EX2 R15, R15 ;  /* 0x0000000f000f7308 */ /* 0x000ea20000000800 */
[----:B------:R-:W-:Y:S01]  /*0610*/  FMUL.FTZ R22, R11, 1.4426950216293334961 ;  /* 0x3fb8aa3b0b167820 */ /* 0x000fe20000410000 */
[----:B------:R-:W-:Y:S01]  /*0620*/  FADD.FTZ R10, -R19, R17 ;  /* 0x00000011130a7221 */ /* 0x000fe20000010100 */
[----:B0-----:R-:W-:-:S05]  /*0630*/  FADD.FTZ R11, RZ, R13 ;  /* 0x0000000dff0b7221 */ /* 0x001fca0000010000 */
[----:B------:R-:W0:Y:S01]  /*0640*/  MUFU.EX2 R16, R16 ;  /* 0x0000001000107308 */ /* 0x000e220000000800 */
[----:B------:R-:W-:Y:S01]  /*0650*/  FADD.FTZ R19, -R19, R18 ;  /* 0x0000001213137221 */ /* 0x000fe20000010100 */
[----:B------:R-:W-:Y:S01]  /*0660*/  FMUL.FTZ R23, R10, 1.4426950216293334961 ;  /* 0x3fb8aa3b0a177820 */ /* 0x000fe20000410000 */
[----:B-1----:R-:W-:-:S05]  /*0670*/  FADD.FTZ R10, R11, R14 ;  /* 0x0000000e0b0a7221 */ /* 0x002fca0000010000 */
[----:B------:R-:W1:Y:S01]  /*0680*/  MUFU.EX2 R21, R21 ;  /* 0x0000001500157308 */ /* 0x000e620000000800 */
[----:B------:R-:W-:Y:S01]  /*0690*/  FMUL.FTZ R19, R19, 1.4426950216293334961 ;  /* 0x3fb8aa3b13137820 */ /* 0x000fe20000410000 */
[----:B--2---:R-:W-:-:S06]  /*06a0*/  FADD.FTZ R11, R10, R15 ;  /* 0x0000000f0a0b7221 */ /* 0x004fcc0000010000 */
[----:B------:R-:W2:Y:S01]  /*06b0*/  MUFU.EX2 R17, R22 ;  /* 0x0000001600117308 */ /* 0x000ea20000000800 */
[----:B0-----:R-:W-:-:S07]  /*06c0*/  FADD.FTZ R10, R11, R16 ;  /* 0x000000100b0a7221 */ /* 0x001fce0000010000 */
[----:B------:R-:W0:Y:S01]  /*06d0*/  MUFU.EX2 R18, R23 ;  /* 0x0000001700127308 */ /* 0x000e220000000800 */
[----:B-1----:R-:W-:-:S07]  /*06e0*/  FADD.FTZ R10, R10, R21 ;  /* 0x000000150a0a7221 */ /* 0x002fce0000010000 */
[----:B------:R-:W1:Y:S01]  /*06f0*/  MUFU.EX2 R19, R19 ;  /* 0x0000001300137308 */ /* 0x000e620000000800 */
[----:B--2---:R-:W-:-:S04]  /*0700*/  FADD.FTZ R11, R10, R17 ;  /* 0x000000110a0b7221 */ /* 0x004fc80000010000 */
[----:B0-----:R-:W-:-:S04]  /*0710*/  FADD.FTZ R10, R11, R18 ;  /* 0x000000120b0a7221 */ /* 0x001fc80000010000 */
[----:B-1----:R-:W-:-:S05]  /*0720*/  FADD.FTZ R10, R10, R19 ;  /* 0x000000130a0a7221 */ /* 0x002fca0000010000 */
        /* <DEDUP_REMOVED lines=15> */
[----:B------:R-:W-:Y:S01]  /*0820*/  ULDC.64 UR6, c[0x0][0x210] ;  /* 0x0000840000067ab9 */ /* 0x000fe20000000a00 */
[----:B------:R-:W-:Y:S01]  /*0830*/  ISETP.GE.AND P1, PT, R7, R9, PT ;  /* 0x000000090700720c */ /* 0x000fe20003f26270 */
[----:B------:R-:W-:Y:S01]  /*0840*/  IMAD.MOV.U32 R23, RZ, RZ, 0x7fc00000 ;  /* 0x7fc00000ff177424 */ /* 0x000fe200078e00ff */
[----:B------:R-:W-:Y:S02]  /*0850*/  SHF.R.S32.HI R11, RZ, 0x1f, R8 ;  /* 0x0000001fff0b7819 */ /* 0x000fe40000011408 */
[----:B------:R-:W-:-:S04]  /*0860*/  LEA R10, P2, R8, UR6, 0x2 ;  /* 0x00000006080a7c11 */ /* 0x000fc8000f8410ff */
[----:B------:R-:W-:-:S03]  /*0870*/  LEA.HI.X R11, R8, UR7, R11, 0x2, P2 ;  /* 0x00000007080b7c11 */ /* 0x000fc600090f140b */
[----:B------:R-:W1:Y:S02]  /*0880*/  @P0 MUFU.RCP R20, R12 ;  /* 0x0000000c00140308 */ /* 0x000e640000001000 */
[----:B-1----:R-:W-:-:S05]  /*0890*/  @P0 FMUL.FTZ R23, R13, R20 ;  /* 0x000000140d170220 */ /* 0x002fca0000410000 */
[----:B------:R1:W-:Y:S01]  /*08a0*/  STG.E desc[UR4][R10.64], R23 ;  /* 0x000000170a007986 */ /* 0x0003e2000c101904 */
[----:B------:R-:W-:Y:S05]  /*08b0*/  @P1 EXIT ;  /* 0x000000000000194d */ /* 0x000fea0003800000 */
[----:B------:R-:W2:Y:S01]  /*08c0*/  @P0 MUFU.RCP R13, R12 ;  /* 0x0000000c000d0308 */ /* 0x000ea20000001000 */
[----:B------:R-:W-:Y:S02]  /*08d0*/  ISETP.GE.AND P1, PT, R6, R9, PT ;  /* 0x000000090600720c */ /* 0x000fe40003f26270 */
[----:B------:R-:W-:Y:S01]  /*08e0*/  MOV R7, 0x7fc00000 ;  /* 0x7fc0000000077802 */ /* 0x000fe20000000f00 */
[----:B--2---:R-:W-:-:S05]  /*08f0*/  @P0 FMUL.FTZ R7, R14, R13 ;  /* 0x0000000d0e070220 */ /* 0x004fca0000410000 */
[----:B------:R2:W-:Y:S05]  /*0900*/  STG.E desc[UR4][R10.64+0x80], R7 ;  /* 0x000080070a007986 */ /* 0x0005ea000c101904 */
[----:B------:R-:W-:Y:S05]  /*0910*/  @P1 EXIT ;  /* 0x000000000000194d */ /* 0x000fea0003800000 */
[----:B------:R-:W3:Y:S01]  /*0920*/  @P0 MUFU.RCP R6, R12 ;  /* 0x0000000c00060308 */ /* 0x000ee20000001000 */
[----:B------:R-:W-:Y:S01]  /*0930*/  ISETP.GE.AND P1, PT, R5, R9, PT ;  /* 0x000000090500720c */ /* 0x000fe20003f26270 */
[----:B--2---:R-:W-:Y:S02]  /*0940*/  IMAD.MOV.U32 R7, RZ, RZ, 0x7fc00000 ;  /* 0x7fc00000ff077424 */ /* 0x004fe400078e00ff */
[----:B---3--:R-:W-:-:S05]  /*0950*/  @P0 FMUL.FTZ R7, R15, R6 ;  /* 0x000000060f070220 */ /* 0x008fca0000410000 */
[----:B------:R2:W-:Y:S05]  /*0960*/  STG.E desc[UR4][R10.64+0x100], R7 ;  /* 0x000100070a007986 */ /* 0x0005ea000c101904 */
[----:B------:R-:W-:Y:S05]  /*0970*/  @P1 EXIT ;  /* 0x000000000000194d */ /* 0x000fea0003800000 */
[----:B--2---:R-:W2:Y:S01]  /*0980*/  @P0 MUFU.RCP R7, R12 ;  /* 0x0000000c00070308 */ /* 0x004ea20000001000 */
        /* <DEDUP_REMOVED lines=17> */
[----:B--2---:R-:W2:Y:S01]  /*0aa0*/  @P0 MUFU.RCP R5, R12 ;  /* 0x0000000c00050308 */ /* 0x004ea20000001000 */
[----:B------:R-:W-:Y:S01]  /*0ab0*/  ISETP.GE.AND P1, PT, R0, R9, PT ;  /* 0x000000090000720c */ /* 0x000fe20003f26270 */
[----:B---3--:R-:W-:Y:S02]  /*0ac0*/  IMAD.MOV.U32 R3, RZ, RZ, 0x7fc00000 ;  /* 0x7fc00000ff037424 */ /* 0x008fe400078e00ff */
[----:B--2---:R-:W-:-:S05]  /*0ad0*/  @P0 FMUL.FTZ R3, R18, R5 ;  /* 0x0000000512030220 */ /* 0x004fca0000410000 */
[----:B------:R2:W-:Y:S05]  /*0ae0*/  STG.E desc[UR4][R10.64+0x300], R3 ;  /* 0x000300030a007986 */ /* 0x0005ea000c101904 */
[----:B------:R-:W-:Y:S05]  /*0af0*/  @P1 EXIT ;  /* 0x000000000000194d */ /* 0x000fea0003800000 */
[----:B------:R-:W3:Y:S01]  /*0b00*/  @P0 MUFU.RCP R12, R12 ;  /* 0x0000000c000c0308 */ /* 0x000ee20000001000 */
[----:B--2---:R-:W-:Y:S01]  /*0b10*/  MOV R3, 0x7fc00000 ;  /* 0x7fc0000000037802 */ /* 0x004fe20000000f00 */
[----:B---3--:R-:W-:-:S05]  /*0b20*/  @P0 FMUL.FTZ R3, R19, R12 ;  /* 0x0000000c13030220 */ /* 0x008fca0000410000 */
[----:B------:R-:W-:Y:S01]  /*0b30*/  STG.E desc[UR4][R10.64+0x380], R3 ;  /* 0x000380030a007986 */ /* 0x000fe2000c101904 */
[----:B------:R-:W-:Y:S05]  /*0b40*/  EXIT ;  /* 0x000000000000794d */ /* 0x000fea0003800000 */
.L_x_4336:
        /* <DEDUP_REMOVED lines=11> */
.L_x_11809:


//--------------------- .text._ZN43_GLOBAL__N__9ae7fba5_10_SoftMax_cu_9f978f6320softmax_warp_forwardIN3c108BFloat16EffLi7ELb0ELb0EEEvPT0_PKT_iiiPKbib --------------------------
	.section	.text._ZN43_GLOBAL__N__9ae7fba5_10_SoftMax_cu_9f978f6320softmax_warp_forwardIN3c108BFloat16EffLi7ELb0ELb0EEEvPT0_PKT_iiiPKbib,"ax",@progbits
	.align	128
.text._ZN43_GLOBAL__N__9ae7fba5_10_SoftMax_cu_9f978f6320softmax_warp_forwardIN3c108BFloat16EffLi7ELb0ELb0EEEvPT0_PKT_iiiPKbib:
        .type           _ZN43_GLOBAL__N__9ae7fba5_10_SoftMax_cu_9f978f6320softmax_warp_forwardIN3c108BFloat16EffLi7ELb0ELb0EEEvPT0_PKT_iiiPKbib,@function
        .size           _ZN43_GLOBAL__N__9ae7fba5_10_SoftMax_cu_9f978f6320softmax_warp_forwardIN3c108BFloat16EffLi7ELb0ELb0EEEvPT0_PKT_iiiPKbib,(.L_x_11810 - _ZN43_GLOBAL__N__9ae7fba5_10_SoftMax_cu_9f978f6320softmax_warp_forwardIN3c108BFloat16EffLi7ELb0ELb0EEEvPT0_PKT_iiiPKbib)
        .other          _ZN43_GLOBAL__N__9ae7fba5_10_SoftMax_cu_9f978f6320softmax_warp_forwardIN3c108BFloat16EffLi7ELb0ELb0EEEvPT0_PKT_iiiPKbib,@"STO_CUDA_ENTRY STV_DEFAULT"
_ZN43_GLOBAL__N__9ae7fba5_10_SoftMax_cu_9f978f6320softmax_warp_forwardIN3c108BFloat16EffLi7ELb0ELb0EEEvPT0_PKT_iiiPKbib:
        /* <DEDUP_REMOVED lines=11> */
[----:B------:R-:W-:-:S04]  /*00b0*/  IMAD.SHL.U32 R5, R4, 0x2, RZ ;  /* 0x0000000204057824 */ /* 0x000fc800078e00ff */
[----:B--2---:R-:W-:Y:S02]  /*00c0*/  IMAD.IADD R14, R2, 0x1, -R5 ;  /* 0x00000001020e7824 */ /* 0x004fe400078e0a05 */
[----:B-1----:R-:W-:-:S03]  /*00d0*/  IMAD R3, R5, R3, R12 ;  /* 0x0000000305037224 */ /* 0x002fc600078e020c */
[----:B------:R-:W-:-:S04]  /*00e0*/  ISETP.GT.AND P0, PT, R14, RZ, PT ;  /* 0x000000ff0e00720c */ /* 0x000fc80003f04270 */
[----:B---3--:R-:W-:-:S04]  /*00f0*/  SEL R4, R6, RZ, P0 ;  /* 0x000000ff06047207 */ /* 0x008fc80000000000 */
[----:B------:R-:W-:Y:S01]  /*0100*/  ISETP.GE.AND P6, PT, R12, R4, PT ;  /* 0x000000040c00720c */ /* 0x000fe20003fc6270 */
[----:B0-----:R-:W-:-:S12]  /*0110*/  IMAD.WIDE R16, R3, 0x2, R16 ;  /* 0x0000000203107825 */ /* 0x001fd800078e0210 */
[----:B------:R-:W2:Y:S01]  /*0120*/  @!P6 LDG.E.U16 R19, desc[UR4][R16.64] ;  /* 0x000000041013e981 */ /* 0x000ea2000c1e1500 */
[----:B------:R-:W-:Y:S01]  /*0130*/  VIADD R7, R12, 0x20 ;  /* 0x000000200c077836 */ /* 0x000fe20000000000 */
[----:B------:R-:W-:Y:S01]  /*0140*/  VIMNMX R14, R14, 0x2, PT ;  /* 0x000000020e0e7848 */ /* 0x000fe20003fe0100 */
[C---:B------:R-:W-:Y:S01]  /*0150*/  VIADD R9, R12.reuse, 0x40 ;  /* 0x000000400c097836 */ /* 0x040fe20000000000 */
[----:B------:R-:W-:Y:S02]  /*0160*/  IADD3 R11, R12, 0x60, RZ ;  /* 0x000000600c0b7810 */ /* 0x000fe40007ffe0ff */
[-C--:B------:R-:W-:Y:S02]  /*0170*/  ISETP.GE.AND P5, PT, R7, R4.reuse, PT ;  /* 0x000000040700720c */ /* 0x080fe40003fa6270 */
[----:B------:R-:W-:Y:S02]  /*0180*/  ISETP.GT.AND P0, PT, R14, 0x1, PT ;  /* 0x000000010e00780c */ /* 0x000fe40003f04270 */
[----:B------:R-:W-:-:S02]  /*0190*/  ISETP.GE.AND P4, PT, R9, R4, PT ;  /* 0x000000040900720c */ /* 0x000fc40003f86270 */
[----:B------:R-:W-:Y:S02]  /*01a0*/  SEL R24, R6, RZ, P0 ;  /* 0x000000ff06187207 */ /* 0x000fe40000000000 */
[----:B------:R-:W-:Y:S02]  /*01b0*/  SHF.R.S32.HI R8, RZ, 0x1f, R3 ;  /* 0x0000001fff087819 */ /* 0x000fe40000011403 */
[----:B------:R-:W-:Y:S02]  /*01c0*/  IADD3 R10, P0, R3, R6, RZ ;  /* 0x00000006030a7210 */ /* 0x000fe40007f1e0ff */
[-C--:B------:R-:W-:Y:S01]  /*01d0*/  ISETP.GE.AND P1, PT, R12, R24.reuse, PT ;  /* 0x000000180c00720c */ /* 0x080fe20003f26270 */
[----:B------:R-:W3:Y:S01]  /*01e0*/  @!P5 LDG.E.U16 R20, desc[UR4][R16.64+0x40] ;  /* 0x000040041014d981 */ /* 0x000ee2000c1e1500 */
[----:B------:R-:W-:Y:S02]  /*01f0*/  ISETP.GE.AND P2, PT, R7, R24, PT ;  /* 0x000000180700720c */ /* 0x000fe40003f46270 */
[----:B------:R-:W-:Y:S01]  /*0200*/  ISETP.GE.AND P3, PT, R11, R4, PT ;  /* 0x000000040b00720c */ /* 0x000fe20003f66270 */
[----:B------:R-:W4:Y:S01]  /*0210*/  @!P4 LDG.E.U16 R21, desc[UR4][R16.64+0x80] ;  /* 0x000080041015c981 */ /* 0x000f22000c1e1500 */
[----:B------:R-:W-:-:S02]  /*0220*/  LEA.HI.X.SX32 R13, R6, R8, 0x1, P0 ;  /* 0x00000008060d7211 */ /* 0x000fc400000f0eff */
[----:B------:R-:W-:-:S04]  /*0230*/  LEA R4, P0, R10, UR8, 0x1 ;  /* 0x000000080a047c11 */ /* 0x000fc8000f8008ff */
[----:B------:R-:W-:Y:S02]  /*0240*/  LEA.HI.X R5, R10, UR9, R13, 0x1, P0 ;  /* 0x000000090a057c11 */ /* 0x000fe400080f0c0d */
[-C--:B------:R-:W-:Y:S01]  /*0250*/  ISETP.GE.AND P0, PT, R9, R24.reuse, PT ;  /* 0x000000180900720c */ /* 0x080fe20003f06270 */
[----:B------:R-:W-:Y:S02]  /*0260*/  IMAD.MOV.U32 R18, RZ, RZ, -0x800000 ;  /* 0xff800000ff127424 */ /* 0x000fe400078e00ff */
[----:B------:R-:W5:Y:S04]  /*0270*/  @!P1 LDG.E.U16 R22, desc[UR4][R4.64] ;  /* 0x0000000404169981 */ /* 0x000f68000c1e1500 */
[----:B------:R-:W5:Y:S04]  /*0280*/  @!P2 LDG.E.U16 R15, desc[UR4][R4.64+0x40] ;  /* 0x00004004040fa981 */ /* 0x000f68000c1e1500 */
[----:B------:R-:W5:Y:S04]  /*0290*/  @!P3 LDG.E.U16 R25, desc[UR4][R16.64+0xc0] ;  /* 0x0000c0041019b981 */ /* 0x000f68000c1e1500 */
[----:B------:R-:W5:Y:S01]  /*02a0*/  @!P0 LDG.E.U16 R23, desc[UR4][R4.64+0x80] ;  /* 0x0000800404178981 */ /* 0x000f62000c1e1500 */
[----:B--2---:R-:W-:Y:S01]  /*02b0*/  @!P6 IMAD.U32 R18, R19, 0x10000, RZ ;  /* 0x000100001312e824 */ /* 0x004fe200078e00ff */
[----:B------:R-:W-:-:S13]  /*02c0*/  ISETP.GE.AND P6, PT, R11, R24, PT ;  /* 0x000000180b00720c */ /* 0x000fda0003fc6270 */
[----:B------:R0:W2:Y:S01]  /*02d0*/  @!P6 LDG.E.U16 R24, desc[UR4][R4.64+0xc0] ;  /* 0x0000c0040418e981 */ /* 0x0000a2000c1e1500 */
[----:B------:R-:W-:Y:S01]  /*02e0*/  IMAD.MOV.U32 R19, RZ, RZ, -0x800000 ;  /* 0xff800000ff137424 */ /* 0x000fe200078e00ff */
[----:B---3--:R-:W-:Y:S01]  /*02f0*/  @!P5 SHF.L.U32 R19, R20, 0x10, RZ ;  /* 0x000000101413d819 */ /* 0x008fe200000006ff */
[----:B------:R-:W-:-:S03]  /*0300*/  IMAD.MOV.U32 R20, RZ, RZ, -0x800000 ;  /* 0xff800000ff147424 */ /* 0x000fc600078e00ff */
[CC--:B------:R-:W-:Y:S01]  /*0310*/  FSETP.GT.FTZ.AND P5, PT, R18.reuse, R19.reuse, PT ;  /* 0x000000131200720b */ /* 0x0c0fe20003fb4000 */
[----:B----4-:R-:W-:Y:S02]  /*0320*/  @!P4 IMAD.U32 R20, R21, 0x10000, RZ ;  /* 0x000100001514c824 */ /* 0x010fe400078e00ff */
[----:B0-----:R-:W-:Y:S01]  /*0330*/  IMAD.MOV.U32 R5, RZ, RZ, -0x800000 ;  /* 0xff800000ff057424 */ /* 0x001fe200078e00ff */
[----:B------:R-:W-:Y:S01]  /*0340*/  FSEL R17, R18, R19, P5 ;  /* 0x0000001312117208 */ /* 0x000fe20002800000 */
[----:B------:R-:W-:-:S03]  /*0350*/  IMAD.MOV.U32 R4, RZ, RZ, -0x800000 ;  /* 0xff800000ff047424 */ /* 0x000fc600078e00ff */
[-C--:B------:R-:W-:Y:S01]  /*0360*/  FSETP.GT.FTZ.AND P4, PT, R17, R20.reuse, PT ;  /* 0x000000141100720b */ /* 0x080fe20003f94000 */
[----:B-----5:R-:W-:Y:S01]  /*0370*/  @!P1 IMAD.U32 R5, R22, 0x10000, RZ ;  /* 0x0001000016059824 */ /* 0x020fe200078e00ff */
[----:B------:R-:W-:Y:S01]  /*0380*/  @!P2 SHF.L.U32 R4, R15, 0x10, RZ ;  /* 0x000000100f04a819 */ /* 0x000fe200000006ff */
[----:B------:R-:W-:Y:S01]  /*0390*/  IMAD.MOV.U32 R21, RZ, RZ, -0x800000 ;  /* 0xff800000ff157424 */ /* 0x000fe200078e00ff */
[----:B------:R-:W-:Y:S02]  /*03a0*/  FSEL R16, R17, R20, P4 ;  /* 0x0000001411107208 */ /* 0x000fe40002000000 */
[-C--:B------:R-:W-:Y:S01]  /*03b0*/  FSETP.GT.FTZ.AND P1, PT, R5, R4.reuse, PT ;  /* 0x000000040500720b */ /* 0x080fe20003f34000 */
[----:B------:R-:W-:Y:S01]  /*03c0*/  IMAD.MOV.U32 R15, RZ, RZ, -0x800000 ;  /* 0xff800000ff0f7424 */ /* 0x000fe200078e00ff */
[----:B------:R-:W-:Y:S01]  /*03d0*/  @!P3 SHF.L.U32 R21, R25, 0x10, RZ ;  /* 0x000000101915b819 */ /* 0x000fe200000006ff */
[----:B------:R-:W-:Y:S01]  /*03e0*/  @!P0 IMAD.U32 R15, R23, 0x10000, RZ ;  /* 0x00010000170f8824 */ /* 0x000fe200078e00ff */
[----:B------:R-:W-:-:S02]  /*03f0*/  FSEL R22, R5, R4, P1 ;  /* 0x0000000405167208 */ /* 0x000fc40000800000 */
[----:B------:R-:W-:Y:S02]  /*0400*/  FSETP.GT.FTZ.AND P3, PT, R16, R21, PT ;  /* 0x000000151000720b */ /* 0x000fe40003f74000 */
[----:B------:R-:W-:Y:S02]  /*0410*/  FSETP.GT.FTZ.AND P0, PT, R22, R15, PT ;  /* 0x0000000f1600720b */ /* 0x000fe40003f14000 */
[----:B------:R-:W-:Y:S01]  /*0420*/  FSEL R17, R16, R21, P3 ;  /* 0x0000001510117208 */ /* 0x000fe20001800000 */
[----:B------:R-:W-:Y:S01]  /*0430*/  IMAD.MOV.U32 R16, RZ, RZ, -0x800000 ;  /* 0xff800000ff107424 */ /* 0x000fe200078e00ff */
[----:B------:R-:W-:-:S03]  /*0440*/  FSEL R23, R22, R15, P0 ;  /* 0x0000000f16177208 */ /* 0x000fc60000000000 */
[----:B------:R-:W0:Y:S01]  /*0450*/  SHFL.BFLY PT, R26, R17, 0x10, 0x1f ;  /* 0x0e001f00111a7f89 */ /* 0x000e2200000e0000 */
[----:B--2---:R-:W-:-:S04]  /*0460*/  @!P6 SHF.L.U32 R16, R24, 0x10, RZ ;  /* 0x000000101810e819 */ /* 0x004fc800000006ff */
[----:B------:R-:W-:-:S04]  /*0470*/  FSETP.GT.FTZ.AND P0, PT, R23, R16, PT ;  /* 0x000000101700720b */ /* 0x000fc80003f14000 */
[----:B------:R-:W-:-:S05]  /*0480*/  FSEL R23, R23, R16, P0 ;  /* 0x0000001017177208 */ /* 0x000fca0000000000 */
[----:B------:R-:W1:Y:S01]  /*0490*/  SHFL.BFLY PT, R22, R23, 0x10, 0x1f ;  /* 0x0e001f0017167f89 */ /* 0x000e6200000e0000 */
[----:B0-----:R-:W-:-:S04]  /*04a0*/  FSETP.GEU.FTZ.AND P0, PT, R17, R26, PT ;  /* 0x0000001a1100720b */ /* 0x001fc80003f1e000 */
[----:B------:R-:W-:-:S05]  /*04b0*/  FSEL R17, R26, R17, !P0 ;  /* 0x000000111a117208 */ /* 0x000fca0004000000 */
[----:B------:R-:W0:Y:S01]  /*04c0*/  SHFL.BFLY PT, R24, R17, 0x8, 0x1f ;  /* 0x0d001f0011187f89 */ /* 0x000e2200000e0000 */
[----:B-1----:R-:W-:-:S04]  /*04d0*/  FSETP.GEU.FTZ.AND P0, PT, R23, R22, PT ;  /* 0x000000161700720b */ /* 0x002fc80003f1e000 */
[----:B------:R-:W-:-:S05]  /*04e0*/  FSEL R22, R22, R23, !P0 ;  /* 0x0000001716167208 */ /* 0x000fca0004000000 */
        /* <DEDUP_REMOVED lines=21> */
[C---:B------:R-:W-:Y:S01]  /*0640*/  FADD.FTZ R18, -R24.reuse, R18 ;  /* 0x0000001218127221 */ /* 0x040fe20000010100 */
[C---:B------:R-:W-:Y:S01]  /*0650*/  FADD.FTZ R19, -R24.reuse, R19 ;  /* 0x0000001318137221 */ /* 0x040fe20000010100 */
[----:B------:R-:W-:Y:S02]  /*0660*/  FADD.FTZ R20, -R24, R20 ;  /* 0x0000001418147221 */ /* 0x000fe40000010100 */
[----:B------:R-:W-:Y:S01]  /*0670*/  FMUL.FTZ R17, R18, 1.4426950216293334961 ;  /* 0x3fb8aa3b12117820 */ /* 0x000fe20000410000 */
[----:B-1----:R-:W-:-:S04]  /*0680*/  FSETP.GEU.FTZ.AND P0, PT, R22, R23, PT ;  /* 0x000000171600720b */ /* 0x002fc80003f1e000 */
[----:B------:R-:W-:Y:S01]  /*0690*/  FSEL R22, R23, R22, !P0 ;  /* 0x0000001617167208 */ /* 0x000fe20004000000 */
[----:B------:R-:W-:Y:S01]  /*06a0*/  FMUL.FTZ R18, R19, 1.4426950216293334961 ;  /* 0x3fb8aa3b13127820 */ /* 0x000fe20000410000 */
[----:B------:R-:W-:-:S03]  /*06b0*/  FMUL.FTZ R19, R20, 1.4426950216293334961 ;  /* 0x3fb8aa3b14137820 */ /* 0x000fc60000410000 */
[C---:B------:R-:W-:Y:S01]  /*06c0*/  FADD.FTZ R5, -R22.reuse, R5 ;  /* 0x0000000516057221 */ /* 0x040fe20000010100 */
[----:B------:R-:W-:-:S03]  /*06d0*/  FADD.FTZ R4, -R22, R4 ;  /* 0x0000000416047221 */ /* 0x000fc60000010100 */
[----:B------:R-:W-:Y:S01]  /*06e0*/  FMUL.FTZ R20, R5, 1.4426950216293334961 ;  /* 0x3fb8aa3b05147820 */ /* 0x000fe20000410000 */
[----:B------:R-:W0:Y:S01]  /*06f0*/  MUFU.EX2 R17, R17 ;  /* 0x0000001100117308 */ /* 0x000e220000000800 */
[----:B------:R-:W-:Y:S01]  /*0700*/  FMUL.FTZ R23, R4, 1.4426950216293334961 ;  /* 0x3fb8aa3b04177820 */ /* 0x000fe20000410000 */
[----:B------:R-:W-:Y:S01]  /*0710*/  FADD.FTZ R4, -R22, R15 ;  /* 0x0000000f16047221 */ /* 0x000fe20000010100 */
[----:B------:R-:W-:Y:S01]  /*0720*/  FADD.FTZ R21, -R24, R21 ;  /* 0x0000001518157221 */ /* 0x000fe20000010100 */
[----:B------:R-:W-:-:S04]  /*0730*/  FADD.FTZ R22, -R22, R16 ;  /* 0x0000001016167221 */ /* 0x000fc80000010100 */
[----:B------:R-:W1:Y:S01]  /*0740*/  MUFU.EX2 R20, R20 ;  /* 0x0000001400147308 */ /* 0x000e620000000800 */
[----:B------:R-:W-:Y:S01]  /*0750*/  FMUL.FTZ R25, R4, 1.4426950216293334961 ;  /* 0x3fb8aa3b04197820 */ /* 0x000fe20000410000 */
[----:B------:R-:W-:Y:S01]  /*0760*/  FMUL.FTZ R21, R21, 1.4426950216293334961 ;  /* 0x3fb8aa3b15157820 */ /* 0x000fe20000410000 */
[----:B------:R-:W-:-:S05]  /*0770*/  FMUL.FTZ R22, R22, 1.4426950216293334961 ;  /* 0x3fb8aa3b16167820 */ /* 0x000fca0000410000 */
[----:B------:R-:W2:Y:S08]  /*0780*/  MUFU.EX2 R18, R18 ;  /* 0x0000001200127308 */ /* 0x000eb00000000800 */
[----:B------:R-:W3:Y:S08]  /*0790*/  MUFU.EX2 R15, R23 ;  /* 0x00000017000f7308 */ /* 0x000ef00000000800 */
[----:B------:R-:W4:Y:S08]  /*07a0*/  MUFU.EX2 R19, R19 ;  /* 0x0000001300137308 */ /* 0x000f300000000800 */
[----:B------:R-:W5:Y:S01]  /*07b0*/  MUFU.EX2 R16, R25 ;  /* 0x0000001900107308 */ /* 0x000f620000000800 */
[----:B0-----:R-:W-:Y:S01]  /*07c0*/  FADD.FTZ R5, RZ, R17 ;  /* 0x00000011ff057221 */ /* 0x001fe20000010000 */
[----:B-1----:R-:W-:-:S06]  /*07d0*/  FADD.FTZ R24, RZ, R20 ;  /* 0x00000014ff187221 */ /* 0x002fcc0000010000 */
[----:B------:R-:W0:Y:S08]  /*07e0*/  MUFU.EX2 R21, R21 ;  /* 0x0000001500157308 */ /* 0x000e300000000800 */
[----:B------:R-:W1:Y:S01]  /*07f0*/  MUFU.EX2 R22, R22 ;  /* 0x0000001600167308 */ /* 0x000e620000000800 */
[----:B--2---:R-:W-:Y:S01]  /*0800*/  FADD.FTZ R4, R5, R18 ;  /* 0x0000001205047221 */ /* 0x004fe20000010000 */
[----:B---3--:R-:W-:-:S03]  /*0810*/  FADD.FTZ R5, R24, R15 ;  /* 0x0000000f18057221 */ /* 0x008fc60000010000 */
[----:B----4-:R-:W-:Y:S01]  /*0820*/  FADD.FTZ R4, R4, R19 ;  /* 0x0000001304047221 */ /* 0x010fe20000010000 */
[----:B-----5:R-:W-:-:S03]  /*0830*/  FADD.FTZ R5, R5, R16 ;  /* 0x0000001005057221 */ /* 0x020fc60000010000 */
        /* <DEDUP_REMOVED lines=16> */
[----:B------:R-:W-:Y:S01]  /*0940*/  ISETP.GE.AND P0, PT, R14, 0x1, PT ;  /* 0x000000010e00780c */ /* 0x000fe20003f06270 */
[----:B0-----:R-:W-:Y:S01]  /*0950*/  FADD.FTZ R4, R27, R4 ;  /* 0x000000041b047221 */ /* 0x001fe20000010000 */
[----:B-1----:R-:W-:-:S04]  /*0960*/  FADD.FTZ R5, R28, R5 ;  /* 0x000000051c057221 */ /* 0x002fc80000010000 */
[----:B------:R0:W1:Y:S04]  /*0970*/  SHFL.BFLY PT, R23, R4, 0x1, 0x1f ;  /* 0x0c201f0004177f89 */ /* 0x00006800000e0000 */
[----:B------:R0:W2:Y:S03]  /*0980*/  SHFL.BFLY PT, R24, R5, 0x1, 0x1f ;  /* 0x0c201f0005187f89 */ /* 0x0000a600000e0000 */
[----:B------:R-:W-:Y:S05]  /*0990*/  @!P0 EXIT ;  /* 0x000000000000894d */ /* 0x000fea0003800000 */
[----:B------:R-:W-:Y:S01]  /*09a0*/  ISETP.GE.AND P1, PT, R12, R6, PT ;  /* 0x000000060c00720c */ /* 0x000fe20003f26270 */
[----:B------:R-:W-:Y:S01]  /*09b0*/  BSSY B0, `(.L_x_4337) ;  /* 0x000001e000007945 */ /* 0x000fe20003800000 */
[----:B-1----:R-:W-:Y:S01]  /*09c0*/  FADD.FTZ R14, R4, R23 ;  /* 0x00000017040e7221 */ /* 0x002fe20000010000 */
[----:B--2---:R-:W-:-:S10]  /*09d0*/  FADD.FTZ R12, R5, R24 ;  /* 0x00000018050c7221 */ /* 0x004fd40000010000 */
[----:B------:R-:W-:Y:S05]  /*09e0*/  @P1 BRA `(.L_x_4338) ;  /* 0x0000000000681947 */ /* 0x000fea0003800000 */
[----:B------:R-:W-:Y:S01]  /*09f0*/  FSETP.NEU.FTZ.AND P2, PT, R14, RZ, PT ;  /* 0x000000ff0e00720b */ /* 0x000fe20003f5d000 */
[----:B------:R-:W-:Y:S01]  /*0a00*/  ULDC.64 UR8, c[0x0][0x210] ;  /* 0x0000840000087ab9 */ /* 0x000fe20000000a00 */
[----:B------:R-:W-:Y:S01]  /*0a10*/  IMAD.MOV.U32 R23, RZ, RZ, 0x7fc00000 ;  /* 0x7fc00000ff177424 */ /* 0x000fe200078e00ff */
[----:B0-----:R-:W-:-:S04]  /*0a20*/  LEA R4, P0, R3, UR8, 0x2 ;  /* 0x0000000803047c11 */ /* 0x001fc8000f8010ff */
[----:B------:R-:W-:Y:S02]  /*0a30*/  LEA.HI.X R5, R3, UR9, R8, 0x2, P0 ;  /* 0x0000000903057c11 */ /* 0x000fe400080f1408 */
[----:B------:R-:W-:-:S04]  /*0a40*/  ISETP.GE.AND P0, PT, R7, R6, PT ;  /* 0x000000060700720c */ /* 0x000fc80003f06270 */
[----:B------:R-:W0:Y:S02]  /*0a50*/  @P2 MUFU.RCP R24, R14 ;  /* 0x0000000e00182308 */ /* 0x000e240000001000 */
[----:B0-----:R-:W-:-:S05]  /*0a60*/  @P2 FMUL.FTZ R23, R17, R24 ;  /* 0x0000001811172220 */ /* 0x001fca0000410000 */
[----:B------:R1:W-:Y:S02]  /*0a70*/  STG.E desc[UR4][R4.64], R23 ;  /* 0x0000001704007986 */ /* 0x0003e4000c101904 */
[----:B------:R-:W-:Y:S05]  /*0a80*/  @P0 BRA `(.L_x_4338) ;  /* 0x0000000000400947 */ /* 0x000fea0003800000 */
[----:B------:R-:W0:Y:S01]  /*0a90*/  @P2 MUFU.RCP R17, R14 ;  /* 0x0000000e00112308 */ /* 0x000e220000001000 */
[----:B------:R-:W-:Y:S01]  /*0aa0*/  IMAD.MOV.U32 R3, RZ, RZ, 0x7fc00000 ;  /* 0x7fc00000ff037424 */ /* 0x000fe200078e00ff */
[----:B------:R-:W-:Y:S01]  /*0ab0*/  ISETP.GE.AND P0, PT, R9, R6, PT ;  /* 0x000000060900720c */ /* 0x000fe20003f06270 */
[----:B0-----:R-:W-:-:S05]  /*0ac0*/  @P2 FMUL.FTZ R3, R18, R17 ;  /* 0x0000001112032220 */ /* 0x001fca0000410000 */
[----:B------:R2:W-:Y:S07]  /*0ad0*/  STG.E desc[UR4][R4.64+0x80], R3 ;  /* 0x0000800304007986 */ /* 0x0005ee000c101904 */
[----:B------:R-:W-:Y:S05]  /*0ae0*/  @P0 BRA `(.L_x_4338) ;  /* 0x0000000000280947 */ /* 0x000fea0003800000 */
[----:B------:R-:W0:Y:S01]  /*0af0*/  @P2 MUFU.RCP R8, R14 ;  /* 0x0000000e00082308 */ /* 0x000e220000001000 */
[----:B--2---:R-:W-:Y:S01]  /*0b00*/  IMAD.MOV.U32 R3, RZ, RZ, 0x7fc00000 ;  /* 0x7fc00000ff037424 */ /* 0x004fe200078e00ff */
[----:B------:R-:W-:Y:S01]  /*0b10*/  ISETP.GE.AND P0, PT, R11, R6, PT ;  /* 0x000000060b00720c */ /* 0x000fe20003f06270 */
[----:B0-----:R-:W-:-:S05]  /*0b20*/  @P2 FMUL.FTZ R3, R19, R8 ;  /* 0x0000000813032220 */ /* 0x001fca0000410000 */
[----:B------:R3:W-:Y:S07]  /*0b30*/  STG.E desc[UR4][R4.64+0x100], R3 ;  /* 0x0001000304007986 */ /* 0x0007ee000c101904 */
[----:B------:R-:W-:Y:S05]  /*0b40*/  @P0 BRA `(.L_x_4338) ;  /* 0x0000000000100947 */ /* 0x000fea0003800000 */
[----:B------:R-:W0:Y:S01]  /*0b50*/  @P2 MUFU.RCP R14, R14 ;  /* 0x0000000e000e2308 */ /* 0x000e220000001000 */
[----:B---3--:R-:W-:Y:S01]  /*0b60*/  MOV R3, 0x7fc00000 ;  /* 0x7fc0000000037802 */ /* 0x008fe20000000f00 */
[----:B0-----:R-:W-:-:S05]  /*0b70*/  @P2 FMUL.FTZ R3, R21, R14 ;  /* 0x0000000e15032220 */ /* 0x001fca0000410000 */
[----:B------:R4:W-:Y:S02]  /*0b80*/  STG.E desc[UR4][R4.64+0x180], R3 ;  /* 0x0001800304007986 */ /* 0x0009e4000c101904 */
.L_x_4338:
[----:B------:R-:W-:Y:S05]  /*0b90*/  BSYNC B0 ;  /* 0x0000000000007941 */ /* 0x000fea0003800000 */
.L_x_4337:
[----:B--234-:R-:W2:Y:S02]  /*0ba0*/  LDC R3, c[0x0][0x4] ;  /* 0x00000100ff037b82 */ /* 0x01cea40000000800 */
[----:B--2---:R-:W-:-:S04]  /*0bb0*/  IMAD R3, R3, UR6, R0 ;  /* 0x0000000603037c24 */ /* 0x004fc8000f8e0200 */
[----:B------:R-:W-:-:S05]  /*0bc0*/  IMAD R3, R3, -0x2, R2 ;  /* 0xfffffffe03037824 */ /* 0x000fca00078e0202 */
[----:B------:R-:W-:-:S13]  /*0bd0*/  ISETP.GE.AND P0, PT, R3, 0x2, PT ;  /* 0x000000020300780c */ /* 0x000fda0003f06270 */
[----:B------:R-:W-:Y:S05]  /*0be0*/  @!P0 EXIT ;  /* 0x000000000000894d */ /* 0x000fea0003800000 */
[----:B------:R-:W-:Y:S05]  /*0bf0*/  @P1 EXIT ;  /* 0x000000000000194d */ /* 0x000fea0003800000 */
[----:B------:R-:W-:Y:S01]  /*0c00*/  FSETP.NEU.FTZ.AND P1, PT, R12, RZ, PT ;  /* 0x000000ff0c00720b */ /* 0x000fe20003f3d000 */
[----:B------:R-:W-:Y:S01]  /*0c10*/  ULDC.64 UR6, c[0x0][0x210] ;  /* 0x0000840000067ab9 */ /* 0x000fe20000000a00 */
[----:B------:R-:W-:Y:S01]  /*0c20*/  ISETP.GE.AND P2, PT, R7, R6, PT ;  /* 0x000000060700720c */ /* 0x000fe20003f46270 */
[----:B01----:R-:W-:Y:S01]  /*0c30*/  IMAD.MOV.U32 R5, RZ, RZ, 0x7fc00000 ;  /* 0x7fc00000ff057424 */ /* 0x003fe200078e00ff */
[----:B------:R-:W-:-:S04]  /*0c40*/  LEA R2, P0, R10, UR6, 0x2 ;  /* 0x000000060a027c11 */ /* 0x000fc8000f8010ff */
[----:B------:R-:W-:-:S05]  /*0c50*/  LEA.HI.X R3, R10, UR7, R13, 0x2, P0 ;  /* 0x000000070a037c11 */ /* 0x000fca00080f140d */
[----:B------:R-:W0:Y:S02]  /*0c60*/  @P1 MUFU.RCP R17, R12 ;  /* 0x0000000c00111308 */ /* 0x000e240000001000 */
[----:B0-----:R-:W-:-:S05]  /*0c70*/  @P1 FMUL.FTZ R5, R20, R17 ;  /* 0x0000001114051220 */ /* 0x001fca0000410000 */
        /* <DEDUP_REMOVED lines=9> */
[----:B------:R-:W-:Y:S02]  /*0d10*/  ISETP.GE.AND P0, PT, R11, R6, PT ;  /* 0x000000060b00720c */ /* 0x000fe40003f06270 */
[----:B0-----:R-:W-:Y:S01]  /*0d20*/  MOV R5, 0x7fc00000 ;  /* 0x7fc0000000057802 */ /* 0x001fe20000000f00 */
        /* <DEDUP_REMOVED lines=8> */
.L_x_4339:
        /* <DEDUP_REMOVED lines=13> */
.L_x_11810:


//--------------------- .text._ZN43_GLOBAL__N__9ae7fba5_10_SoftMax_cu_9f978f6320softmax_warp_forwardIN3c108BFloat16EffLi6ELb0ELb0EEEvPT0_PKT_iiiPKbib --------------------------
	.section	.text._ZN43_GLOBAL__N__9ae7fba5_10_SoftMax_cu_9f978f6320softmax_warp_forwardIN3c108BFloat16EffLi6ELb0ELb0EEEvPT0_PKT_iiiPKbib,"ax",@progbits
	.align	128
.text._ZN43_GLOBAL__N__9ae7fba5_10_SoftMax_cu_9f978f6320softmax_warp_forwardIN3c108BFloat16EffLi6ELb0ELb0EEEvPT0_PKT_iiiPKbib:
        .type           _ZN43_GLOBAL__N__9ae7fba5_10_SoftMax_cu_9f978f6320softmax_warp_forwardIN3c108BFloat16EffLi6ELb0ELb0EEEvPT0_PKT_iiiPKbib,@function
        .size           _ZN43_GLOBAL__N__9ae7fba5_10_SoftMax_cu_9f978f6320softmax_warp_forwardIN3c108BFloat16EffLi6ELb0ELb0EEEvPT0_PKT_iiiPKbib,(.L_x_11811 - _ZN43_GLOBAL__N__9ae7fba5_10_SoftMax_cu_9f978f6320softmax_warp_forwardIN3c108BFloat16EffLi6ELb0ELb0EEEvPT0_PKT_iiiPKbib)
        .other          _ZN43_GLOBAL__N__9ae7fba5_10_SoftMax_cu_9f978f6320softmax_warp_forwardIN3c108BFloat16EffLi6ELb0ELb0EEEvPT0_PKT_iiiPKbib,@"STO_CUDA_ENTRY STV_DEFAULT"
_ZN43_GLOBAL__N__9ae7fba5_10_SoftMax_cu_9f978f6320softmax_warp_forwardIN3c108BFloat16EffLi6ELb0ELb0EEEvPT0_PKT_iiiPKbib:
        /* <DEDUP_REMOVED lines=11> */
[----:B------:R-:W-:Y:S02]  /*00b0*/  IMAD.SHL.U32 R7, R5, 0x2, RZ ;  /* 0x0000000205077824 */ /* 0x000fe400078e00ff */
[----:B-1----:R-:W-:Y:S02]  /*00c0*/  VIADD R5, R6, 0x20 ;  /* 0x0000002006057836 */ /* 0x002fe40000000000 */
[----:B--2---:R-:W-:Y:S02]  /*00d0*/  IMAD.IADD R8, R2, 0x1, -R7 ;  /* 0x0000000102087824 */ /* 0x004fe400078e0a07 */
[----:B------:R-:W-:-:S03]  /*00e0*/  IMAD R3, R7, R3, R6 ;  /* 0x0000000307037224 */ /* 0x000fc600078e0206 */
[C---:B------:R-:W-:Y:S02]  /*00f0*/  ISETP.GT.AND P0, PT, R8.reuse, RZ, PT ;  /* 0x000000ff0800720c */ /* 0x040fe40003f04270 */
[----:B------:R-:W-:Y:S02]  /*0100*/  VIMNMX R8, R8, 0x2, PT ;  /* 0x0000000208087848 */ /* 0x000fe40003fe0100 */
[----:B---3--:R-:W-:Y:S02]  /*0110*/  SEL R9, R0, RZ, P0 ;  /* 0x000000ff00097207 */ /* 0x008fe40000000000 */
[----:B------:R-:W-:Y:S02]  /*0120*/  ISETP.GT.AND P0, PT, R8, 0x1, PT ;  /* 0x000000010800780c */ /* 0x000fe40003f04270 */
[----:B------:R-:W-:Y:S02]  /*0130*/  ISETP.GE.AND P2, PT, R6, R9, PT ;  /* 0x000000090600720c */ /* 0x000fe40003f46270 */
[----:B------:R-:W-:-:S02]  /*0140*/  SEL R7, R0, RZ, P0 ;  /* 0x000000ff00077207 */ /* 0x000fc40000000000 */
[----:B------:R-:W-:Y:S01]  /*0150*/  ISETP.GE.AND P3, PT, R5, R9, PT ;  /* 0x000000090500720c */ /* 0x000fe20003f66270 */
[----:B0-----:R-:W-:Y:S01]  /*0160*/  IMAD.WIDE R18, R3, 0x2, R18 ;  /* 0x0000000203127825 */ /* 0x001fe200078e0212 */
[-C--:B------:R-:W-:Y:S02]  /*0170*/  ISETP.GE.AND P1, PT, R6, R7.reuse, PT ;  /* 0x000000070600720c */ /* 0x080fe40003f26270 */
[----:B------:R-:W-:Y:S02]  /*0180*/  ISETP.GE.AND P0, PT, R5, R7, PT ;  /* 0x000000070500720c */ /* 0x000fe40003f06270 */
[----:B------:R-:W-:Y:S02]  /*0190*/  SHF.R.S32.HI R9, RZ, 0x1f, R3 ;  /* 0x0000001fff097819 */ /* 0x000fe40000011403 */
[----:B------:R-:W-:Y:S01]  /*01a0*/  IADD3 R7, P4, R3, R0, RZ ;  /* 0x0000000003077210 */ /* 0x000fe20007f9e0ff */
[----:B------:R-:W2:Y:S03]  /*01b0*/  @!P2 LDG.E.U16 R14, desc[UR4][R18.64] ;  /* 0x00000004120ea981 */ /* 0x000ea6000c1e1500 */
[----:B------:R-:W-:Y:S01]  /*01c0*/  LEA.HI.X.SX32 R10, R0, R9, 0x1, P4 ;  /* 0x00000009000a7211 */ /* 0x000fe200020f0eff */
[----:B------:R-:W3:Y:S01]  /*01d0*/  @!P3 LDG.E.U16 R11, desc[UR4][R18.64+0x40] ;  /* 0x00004004120bb981 */ /* 0x000ee2000c1e1500 */
[----:B------:R-:W-:-:S04]  /*01e0*/  LEA R16, P4, R7, UR8, 0x1 ;  /* 0x0000000807107c11 */ /* 0x000fc8000f8808ff */
[----:B------:R-:W-:-:S05]  /*01f0*/  LEA.HI.X R17, R7, UR9, R10, 0x1, P4 ;  /* 0x0000000907117c11 */ /* 0x000fca000a0f0c0a */
[----:B------:R-:W4:Y:S04]  /*0200*/  @!P1 LDG.E.U16 R15, desc[UR4][R16.64] ;  /* 0x00000004100f9981 */ /* 0x000f28000c1e1500 */
[----:B------:R-:W5:Y:S01]  /*0210*/  @!P0 LDG.E.U16 R20, desc[UR4][R16.64+0x40] ;  /* 0x0000400410148981 */ /* 0x000f62000c1e1500 */
[----:B------:R-:W-:Y:S02]  /*0220*/  IMAD.MOV.U32 R13, RZ, RZ, -0x800000 ;  /* 0xff800000ff0d7424 */ /* 0x000fe400078e00ff */
[----:B------:R-:W-:Y:S02]  /*0230*/  IMAD.MOV.U32 R12, RZ, RZ, -0x800000 ;  /* 0xff800000ff0c7424 */ /* 0x000fe400078e00ff */
[----:B--2---:R-:W-:Y:S02]  /*0240*/  @!P2 IMAD.U32 R13, R14, 0x10000, RZ ;  /* 0x000100000e0da824 */ /* 0x004fe400078e00ff */
[----:B---3--:R-:W-:-:S02]  /*0250*/  @!P3 IMAD.U32 R12, R11, 0x10000, RZ ;  /* 0x000100000b0cb824 */ /* 0x008fc400078e00ff */
[----:B------:R-:W-:Y:S02]  /*0260*/  IMAD.MOV.U32 R14, RZ, RZ, -0x800000 ;  /* 0xff800000ff0e7424 */ /* 0x000fe400078e00ff */
[----:B------:R-:W-:Y:S01]  /*0270*/  IMAD.MOV.U32 R11, RZ, RZ, -0x800000 ;  /* 0xff800000ff0b7424 */ /* 0x000fe200078e00ff */
[-C--:B------:R-:W-:Y:S01]  /*0280*/  FSETP.GT.FTZ.AND P2, PT, R13, R12.reuse, PT ;  /* 0x0000000c0d00720b */ /* 0x080fe20003f54000 */
[----:B----4-:R-:W-:Y:S02]  /*0290*/  @!P1 IMAD.U32 R14, R15, 0x10000, RZ ;  /* 0x000100000f0e9824 */ /* 0x010fe400078e00ff */
[----:B-----5:R-:W-:Y:S01]  /*02a0*/  @!P0 IMAD.U32 R11, R20, 0x10000, RZ ;  /* 0x00010000140b8824 */ /* 0x020fe200078e00ff */
[----:B------:R-:W-:-:S04]  /*02b0*/  FSEL R18, R13, R12, P2 ;  /* 0x0000000c0d127208 */ /* 0x000fc80001000000 */
[CC--:B------:R-:W-:Y:S01]  /*02c0*/  FSETP.GT.FTZ.AND P0, PT, R14.reuse, R11.reuse, PT ;  /* 0x0000000b0e00720b */ /* 0x0c0fe20003f14000 */
[----:B------:R-:W0:Y:S03]  /*02d0*/  SHFL.BFLY PT, R17, R18, 0x10, 0x1f ;  /* 0x0e001f0012117f89 */ /* 0x000e2600000e0000 */
[----:B------:R-:W-:-:S05]  /*02e0*/  FSEL R15, R14, R11, P0 ;  /* 0x0000000b0e0f7208 */ /* 0x000fca0000000000 */
        /* <DEDUP_REMOVED lines=28> */
[C---:B------:R-:W-:Y:S01]  /*04b0*/  FADD.FTZ R13, -R17.reuse, R13 ;  /* 0x0000000d110d7221 */ /* 0x040fe20000010100 */
[----:B------:R-:W-:Y:S01]  /*04c0*/  FSEL R16, R16, R15, !P0 ;  /* 0x0000000f10107208 */ /* 0x000fe20004000000 */
[----:B------:R-:W-:Y:S02]  /*04d0*/  FADD.FTZ R17, -R17, R12 ;  /* 0x0000000c11117221 */ /* 0x000fe40000010100 */
[----:B------:R-:W-:Y:S02]  /*04e0*/  FMUL.FTZ R12, R13, 1.4426950216293334961 ;  /* 0x3fb8aa3b0d0c7820 */ /* 0x000fe40000410000 */
[C---:B------:R-:W-:Y:S01]  /*04f0*/  FADD.FTZ R14, -R16.reuse, R14 ;  /* 0x0000000e100e7221 */ /* 0x040fe20000010100 */
[----:B------:R-:W-:Y:S01]  /*0500*/  FADD.FTZ R16, -R16, R11 ;  /* 0x0000000b10107221 */ /* 0x000fe20000010100 */
[----:B------:R-:W-:Y:S02]  /*0510*/  FMUL.FTZ R13, R17, 1.4426950216293334961 ;  /* 0x3fb8aa3b110d7820 */ /* 0x000fe40000410000 */
[----:B------:R-:W-:Y:S01]  /*0520*/  FMUL.FTZ R15, R14, 1.4426950216293334961 ;  /* 0x3fb8aa3b0e0f7820 */ /* 0x000fe20000410000 */
[----:B------:R-:W-:Y:S01]  /*0530*/  FMUL.FTZ R14, R16, 1.4426950216293334961 ;  /* 0x3fb8aa3b100e7820 */ /* 0x000fe20000410000 */
[----:B------:R-:W0:Y:S08]  /*0540*/  MUFU.EX2 R12, R12 ;  /* 0x0000000c000c7308 */ /* 0x000e300000000800 */
[----:B------:R-:W1:Y:S08]  /*0550*/  MUFU.EX2 R11, R15 ;  /* 0x0000000f000b7308 */ /* 0x000e700000000800 */
[----:B------:R-:W2:Y:S08]  /*0560*/  MUFU.EX2 R13, R13 ;  /* 0x0000000d000d7308 */ /* 0x000eb00000000800 */
[----:B------:R-:W3:Y:S01]  /*0570*/  MUFU.EX2 R14, R14 ;  /* 0x0000000e000e7308 */ /* 0x000ee20000000800 */
[----:B0-----:R-:W-:Y:S01]  /*0580*/  FADD.FTZ R16, RZ, R12 ;  /* 0x0000000cff107221 */ /* 0x001fe20000010000 */
[----:B-1----:R-:W-:-:S03]  /*0590*/  FADD.FTZ R17, RZ, R11 ;  /* 0x0000000bff117221 */ /* 0x002fc60000010000 */
[----:B--2---:R-:W-:Y:S01]  /*05a0*/  FADD.FTZ R16, R16, R13 ;  /* 0x0000000d10107221 */ /* 0x004fe20000010000 */
[----:B---3--:R-:W-:-:S04]  /*05b0*/  FADD.FTZ R17, R17, R14 ;  /* 0x0000000e11117221 */ /* 0x008fc80000010000 */
        /* <DEDUP_REMOVED lines=30> */
[----:B------:R-:W-:Y:S01]  /*07a0*/  ULDC.64 UR8, c[0x0][0x210] ;  /* 0x0000840000087ab9 */ /* 0x000fe20000000a00 */
[----:B------:R-:W-:Y:S01]  /*07b0*/  IMAD.MOV.U32 R15, RZ, RZ, 0x7fc00000 ;  /* 0x7fc00000ff0f7424 */ /* 0x000fe200078e00ff */
[----:B------:R-:W-:-:S04]  /*07c0*/  LEA R2, P0, R3, UR8, 0x2 ;  /* 0x0000000803027c11 */ /* 0x000fc8000f8010ff */
[----:B------:R-:W-:Y:S02]  /*07d0*/  LEA.HI.X R3, R3, UR9, R9, 0x2, P0 ;  /* 0x0000000903037c11 */ /* 0x000fe400080f1409 */
[----:B------:R-:W-:-:S04]  /*07e0*/  ISETP.GE.AND P0, PT, R5, R0, PT ;  /* 0x000000000500720c */ /* 0x000fc80003f06270 */
[----:B0-----:R-:W0:Y:S02]  /*07f0*/  @P3 MUFU.RCP R17, R19 ;  /* 0x0000001300113308 */ /* 0x001e240000001000 */
[----:B0-----:R-:W-:-:S05]  /*0800*/  @P3 FMUL.FTZ R15, R12, R17 ;  /* 0x000000110c0f3220 */ /* 0x001fca0000410000 */
[----:B------:R1:W-:Y:S02]  /*0810*/  STG.E desc[UR4][R2.64], R15 ;  /* 0x0000000f02007986 */ /* 0x0003e4000c101904 */
[----:B------:R-:W-:Y:S05]  /*0820*/  @P0 BRA `(.L_x_4341) ;  /* 0x0000000000100947 */ /* 0x000fea0003800000 */
[----:B------:R-:W0:Y:S01]  /*0830*/  @P3 MUFU.RCP R4, R19 ;  /* 0x0000001300043308 */ /* 0x000e220000001000 */
[----:B------:R-:W-:Y:S02]  /*0840*/  IMAD.MOV.U32 R9, RZ, RZ, 0x7fc00000 ;  /* 0x7fc00000ff097424 */ /* 0x000fe400078e00ff */
[----:B0-----:R-:W-:-:S05]  /*0850*/  @P3 FMUL.FTZ R9, R13, R4 ;  /* 0x000000040d093220 */ /* 0x001fca0000410000 */
[----:B------:R2:W-:Y:S02]  /*0860*/  STG.E desc[UR4][R2.64+0x80], R9 ;  /* 0x0000800902007986 */ /* 0x0005e4000c101904 */
.L_x_4341:
[----:B------:R-:W-:Y:S05]  /*0870*/  BSYNC B0 ;  /* 0x0000000000007941 */ /* 0x000fea0003800000 */
.L_x_4340:
[----:B------:R-:W-:Y:S05]  /*0880*/  @!P1 EXIT ;  /* 0x000000000000994d */ /* 0x000fea0003800000 */
[----:B------:R-:W-:Y:S05]  /*0890*/  @P2 EXIT ;  /* 0x000000000000294d */ /* 0x000fea0003800000 */
[----:B------:R-:W-:Y:S01]  /*08a0*/  FSETP.NEU.FTZ.AND P1, PT, R8, RZ, PT ;  /* 0x000000ff0800720b */ /* 0x000fe20003f3d000 */
[----:B------:R-:W-:Y:S01]  /*08b0*/  ULDC.64 UR6, c[0x0][0x210] ;  /* 0x0000840000067ab9 */ /* 0x000fe20000000a00 */
[----:B------:R-:W-:Y:S01]  /*08c0*/  ISETP.GE.AND P2, PT, R5, R0, PT ;  /* 0x000000000500720c */ /* 0x000fe20003f46270 */
[----:B--2---:R-:W-:Y:S01]  /*08d0*/  IMAD.MOV.U32 R9, RZ, RZ, 0x7fc00000 ;  /* 0x7fc00000ff097424 */ /* 0x004fe200078e00ff */
[----:B-1----:R-:W-:-:S04]  /*08e0*/  LEA R2, P0, R7, UR6, 0x2 ;  /* 0x0000000607027c11 */ /* 0x002fc8000f8010ff */
[----:B------:R-:W-:-:S05]  /*08f0*/  LEA.HI.X R3, R7, UR7, R10, 0x2, P0 ;  /* 0x0000000707037c11 */ /* 0x000fca00080f140a */
[----:B------:R-:W1:Y:S02]  /*0900*/  @P1 MUFU.RCP R4, R8 ;  /* 0x0000000800041308 */ /* 0x000e640000001000 */
[----:B-1----:R-:W-:-:S05]  /*0910*/  @P1 FMUL.FTZ R9, R11, R4 ;  /* 0x000000040b091220 */ /* 0x002fca0000410000 */
[----:B------:R1:W-:Y:S01]  /*0920*/  STG.E desc[UR4][R2.64], R9 ;  /* 0x0000000902007986 */ /* 0x0003e2000c101904 */
[----:B------:R-:W-:Y:S05]  /*0930*/  @P2 EXIT ;  /* 0x000000000000294d */ /* 0x000fea0003800000 */
[----:B------:R-:W2:Y:S01]  /*0940*/  @P1 MUFU.RCP R7, R8 ;  /* 0x0000000800071308 */ /* 0x000ea20000001000 */
[----:B------:R-:W-:Y:S02]  /*0950*/  IMAD.MOV.U32 R5, RZ, RZ, 0x7fc00000 ;  /* 0x7fc00000ff057424 */ /* 0x000fe400078e00ff */
[----:B--2---:R-:W-:-:S05]  /*0960*/  @P1 FMUL.FTZ R5, R14, R7 ;  /* 0x000000070e051220 */ /* 0x004fca0000410000 */
[----:B------:R-:W-:Y:S01]  /*0970*/  STG.E desc[UR4][R2.64+0x80], R5 ;  /* 0x0000800502007986 */ /* 0x000fe2000c101904 */
[----:B------:R-:W-:Y:S05]  /*0980*/  EXIT ;  /* 0x000000000000794d */ /* 0x000fea0003800000 */
.L_x_4342:
        /* <DEDUP_REMOVED lines=15> */
.L_x_11811:


//--------------------- .text._ZN43_GLOBAL__N__9ae7fba5_10_SoftMax_cu_9f978f6320softmax_warp_forwardIN3c108BFloat16EffLi5ELb0ELb0EEEvPT0_PKT_iiiPKbib --------------------------
	.section	.text._ZN43_GLOBAL__N__9ae7fba5_10_SoftMax_cu_9f978f6320softmax_warp_forwardIN3c108BFloat16EffLi5ELb0ELb0EEEvPT0_PKT_iiiPKbib,"ax",@progbits
	.align	128
.text._ZN43_GLOBAL__N__9ae7fba5_10_SoftMax_cu_9f978f6320softmax_warp_forwardIN3c108BFloat16EffLi5ELb0ELb0EEEvPT0_PKT_iiiPKbib:
        .type           _ZN43_GLOBAL__N__9ae7fba5_10_SoftMax_cu_9f978f6320softmax_warp_forwardIN3c108BFloat16EffLi5ELb0ELb0EEEvPT0_PKT_iiiPKbib,@function
        .size           _ZN43_GLOBAL__N__9ae7fba5_10_SoftMax_cu_9f978f6320softmax_warp_forwardIN3c108BFloat16EffLi5ELb0ELb0EEEvPT0_PKT_iiiPKbib,(.L_x_11812 - _ZN43_GLOBAL__N__9ae7fba5_10_SoftMax_cu_9f978f6320softmax_warp_forwardIN3c108BFloat16EffLi5ELb0ELb0EEEvPT0_PKT_iiiPKbib)
        .other          _ZN43_GLOBAL__N__9ae7fba5_10_SoftMax_cu_9f978f6320softmax_warp_forwardIN3c108BFloat16EffLi5ELb0ELb0EEEvPT0_PKT_iiiPKbib,@"STO_CUDA_ENTRY STV_DEFAULT"
_ZN43_GLOBAL__N__9ae7fba5_10_SoftMax_cu_9f978f6320softmax_warp_forwardIN3c108BFloat16EffLi5ELb0ELb0EEEvPT0_PKT_iiiPKbib:
[----:B------:R-:W-:Y:S01]  /*0000*/  LDC R1, c[0x0][0x28] ;  /* 0x00000a00ff017b82 */ /* 0x000fe20000000800 */
[----:B------:R-:W0:Y:S07]  /*0010*/  S2R R4, SR_TID.Y ;  /* 0x0000000000047919 */ /* 0x000e2e0000002200 */
[----:B------:R-:W0:Y:S01]  /*0020*/  S2UR UR6, SR_CTAID.X ;  /* 0x00000000000679c3 */ /* 0x000e220000002500 */
[----:B------:R-:W-:Y:S01]  /*0030*/  ULDC.64 UR4, c[0x0][0x208] ;  /* 0x0000820000047ab9 */ /* 0x000fe20000000a00 */
[----:B------:R-:W1:Y:S06]  /*0040*/  S2R R5, SR_TID.X ;  /* 0x0000000000057919 */ /* 0x000e6c0000002100 */
[----:B------:R-:W0:Y:S08]  /*0050*/  LDC R7, c[0x0][0x4] ;  /* 0x00000100ff077b82 */ /* 0x000e300000000800 */
[----:B------:R-:W2:Y:S08]  /*0060*/  LDC.64 R2, c[0x0][0x220] ;  /* 0x00008800ff027b82 */ /* 0x000eb00000000a00 */
[----:B------:R-:W3:Y:S01]  /*0070*/  LDC R0, c[0x0][0x228] ;  /* 0x00008a00ff007b82 */ /* 0x000ee20000000800 */
[----:B0-----:R-:W-:-:S04]  /*0080*/  IMAD R6, R7, UR6, R4 ;  /* 0x0000000607067c24 */ /* 0x001fc8000f8e0204 */
[----:B------:R-:W-:-:S04]  /*0090*/  IMAD.SHL.U32 R8, R6, 0x2, RZ ;  /* 0x0000000206087824 */ /* 0x000fc800078e00ff */
[----:B--2---:R-:W-:Y:S02]  /*00a0*/  IMAD.IADD R6, R2, 0x1, -R8 ;  /* 0x0000000102067824 */ /* 0x004fe400078e0a08 */
[----:B-1----:R-:W-:-:S03]  /*00b0*/  IMAD R3, R8, R3, R5 ;  /* 0x0000000308037224 */ /* 0x002fc600078e0205 */
[C---:B------:R-:W-:Y:S02]  /*00c0*/  ISETP.GT.AND P0, PT, R6.reuse, RZ, PT ;  /* 0x000000ff0600720c */ /* 0x040fe40003f04270 */
[----:B------:R-:W-:Y:S02]  /*00d0*/  VIMNMX R6, R6, 0x2, PT ;  /* 0x0000000206067848 */ /* 0x000fe40003fe0100 */
[----:B---3--:R-:W-:Y:S02]  /*00e0*/  SEL R10, R0, RZ, P0 ;  /* 0x000000ff000a7207 */ /* 0x008fe40000000000 */
[----:B------:R-:W-:Y:S02]  /*00f0*/  ISETP.GT.AND P1, PT, R6, 0x1, PT ;  /* 0x000000010600780c */ /* 0x000fe40003f24270 */
[----:B------:R-:W-:Y:S02]  /*0100*/  ISETP.GE.AND P0, PT, R5, R10, PT ;  /* 0x0000000a0500720c */ /* 0x000fe40003f06270 */
[----:B------:R-:W-:-:S02]  /*0110*/  SEL R10, R0, RZ, P1 ;  /* 0x000000ff000a7207 */ /* 0x000fc40000800000 */
[----:B------:R-:W-:Y:S02]  /*0120*/  SHF.R.S32.HI R8, RZ, 0x1f, R3 ;  /* 0x0000001fff087819 */ /* 0x000fe40000011403 */
[----:B------:R-:W-:-:S07]  /*0130*/  ISETP.GE.AND P1, PT, R5, R10, PT ;  /* 0x0000000a0500720c */ /* 0x000fce0003f26270 */
[----:B------:R-:W0:Y:S06]  /*0140*/  @!P0 LDC.64 R10, c[0x0][0x218] ;  /* 0x00008600ff0a8b82 */ /* 0x000e2c0000000a00 */
[----:B------:R-:W-:Y:S02]  /*0150*/  @!P1 IADD3 R7, P3, R3, R0, RZ ;  /* 0x0000000003079210 */ /* 0x000fe40007f7e0ff */
[----:B------:R-:W1:Y:S02]  /*0160*/  @!P1 LDC.64 R12, c[0x0][0x218] ;  /* 0x00008600ff0c9b82 */ /* 0x000e640000000a00 */
[----:B------:R-:W-:-:S02]  /*0170*/  @!P1 LEA.HI.X.SX32 R14, R0, R8, 0x1, P3 ;  /* 0x00000008000e9211 */ /* 0x000fc400018f0eff */
[----:B0-----:R-:W-:-:S04]  /*0180*/  @!P0 LEA R10, P2, R3, R10, 0x1 ;  /* 0x0000000a030a8211 */ /* 0x001fc800078408ff */
[----:B------:R-:W-:Y:S02]  /*0190*/  @!P0 LEA.HI.X R11, R3, R11, R8, 0x1, P2 ;  /* 0x0000000b030b8211 */ /* 0x000fe400010f0c08 */
[----:B-1----:R-:W-:-:S03]  /*01a0*/  @!P1 LEA R12, P2, R7, R12, 0x1 ;  /* 0x0000000c070c9211 */ /* 0x002fc600078408ff */
[----:B------:R-:W2:Y:S01]  /*01b0*/  @!P0 LDG.E.U16 R10, desc[UR4][R10.64] ;  /* 0x000000040a0a8981 */ /* 0x000ea2000c1e1500 */
[----:B------:R-:W-:-:S05]  /*01c0*/  @!P1 LEA.HI.X R13, R7, R13, R14, 0x1, P2 ;  /* 0x0000000d070d9211 */ /* 0x000fca00010f0c0e */
[----:B------:R-:W3:Y:S01]  /*01d0*/  @!P1 LDG.E.U16 R12, desc[UR4][R12.64] ;  /* 0x000000040c0c9981 */ /* 0x000ee2000c1e1500 */
[----:B------:R-:W-:Y:S02]  /*01e0*/  IMAD.MOV.U32 R7, RZ, RZ, -0x800000 ;  /* 0xff800000ff077424 */ /* 0x000fe400078e00ff */
[----:B------:R-:W-:Y:S02]  /*01f0*/  IMAD.MOV.U32 R9, RZ, RZ, -0x800000 ;  /* 0xff800000ff097424 */ /* 0x000fe400078e00ff */
[----:B--2---:R-:W-:-:S05]  /*0200*/  @!P0 IMAD.U32 R7, R10, 0x10000, RZ ;  /* 0x000100000a078824 */ /* 0x004fca00078e00ff */
[----:B------:R-:W0:Y:S01]  /*0210*/  SHFL.BFLY PT, R14, R7, 0x10, 0x1f ;  /* 0x0e001f00070e7f89 */ /* 0x000e2200000e0000 */
[----:B---3--:R-:W-:-:S05]  /*0220*/  @!P1 IMAD.U32 R9, R12, 0x10000, RZ ;  /* 0x000100000c099824 */ /* 0x008fca00078e00ff */
        /* <DEDUP_REMOVED lines=28> */
[----:B------:R-:W-:Y:S01]  /*03f0*/  FSEL R16, R16, R17, !P0 ;  /* 0x0000001110107208 */ /* 0x000fe20004000000 */
[----:B------:R-:W-:-:S04]  /*0400*/  FADD.FTZ R14, -R14, R7 ;  /* 0x000000070e0e7221 */ /* 0x000fc80000010100 */
[----:B------:R-:W-:Y:S01]  /*0410*/  FADD.FTZ R16, -R16, R9 ;  /* 0x0000000910107221 */ /* 0x000fe20000010100 */
[----:B------:R-:W-:-:S03]  /*0420*/  FMUL.FTZ R7, R14, 1.4426950216293334961 ;  /* 0x3fb8aa3b0e077820 */ /* 0x000fc60000410000 */
[----:B------:R-:W-:-:S03]  /*0430*/  FMUL.FTZ R9, R16, 1.4426950216293334961 ;  /* 0x3fb8aa3b10097820 */ /* 0x000fc60000410000 */
[----:B------:R-:W0:Y:S08]  /*0440*/  MUFU.EX2 R7, R7 ;  /* 0x0000000700077308 */ /* 0x000e300000000800 */
[----:B------:R-:W1:Y:S01]  /*0450*/  MUFU.EX2 R9, R9 ;  /* 0x0000000900097308 */ /* 0x000e620000000800 */
[----:B0-----:R-:W-:Y:S01]  /*0460*/  FADD.FTZ R10, RZ, R7 ;  /* 0x00000007ff0a7221 */ /* 0x001fe20000010000 */
[----:B-1----:R-:W-:-:S04]  /*0470*/  FADD.FTZ R11, RZ, R9 ;  /* 0x00000009ff0b7221 */ /* 0x002fc80000010000 */
        /* <DEDUP_REMOVED lines=31> */
[----:B0-----:R-:W-:Y:S01]  /*0670*/  IMAD.MOV.U32 R11, RZ, RZ, 0x7fc00000 ;  /* 0x7fc00000ff0b7424 */ /* 0x001fe200078e00ff */
[----:B------:R-:W-:-:S04]  /*0680*/  LEA R4, P3, R3, UR8, 0x2 ;  /* 0x0000000803047c11 */ /* 0x000fc8000f8610ff */
[----:B------:R-:W-:-:S06]  /*0690*/  LEA.HI.X R5, R3, UR9, R8, 0x2, P3 ;  /* 0x0000000903057c11 */ /* 0x000fcc00098f1408 */
[----:B------:R-:W0:Y:S02]  /*06a0*/  @P0 MUFU.RCP R2, R13 ;  /* 0x0000000d00020308 */ /* 0x000e240000001000 */
[----:B0-----:R-:W-:-:S05]  /*06b0*/  @P0 FMUL.FTZ R11, R7, R2 ;  /* 0x00000002070b0220 */ /* 0x001fca0000410000 */
[----:B------:R1:W-:Y:S02]  /*06c0*/  STG.E desc[UR4][R4.64], R11 ;  /* 0x0000000b04007986 */ /* 0x0003e4000c101904 */
.L_x_4344:
[----:B------:R-:W-:Y:S05]  /*06d0*/  BSYNC B0 ;  /* 0x0000000000007941 */ /* 0x000fea0003800000 */
.L_x_4343:
[----:B------:R-:W-:Y:S05]  /*06e0*/  @!P1 EXIT ;  /* 0x000000000000994d */ /* 0x000fea0003800000 */
[----:B------:R-:W-:Y:S05]  /*06f0*/  @P2 EXIT ;  /* 0x000000000000294d */ /* 0x000fea0003800000 */
[----:B------:R-:W-:Y:S01]  /*0700*/  FSETP.NEU.FTZ.AND P0, PT, R6, RZ, PT ;  /* 0x000000ff0600720b */ /* 0x000fe20003f1d000 */
[----:B------:R-:W-:Y:S01]  /*0710*/  ULDC.64 UR6, c[0x0][0x210] ;  /* 0x0000840000067ab9 */ /* 0x000fe20000000a00 */
[----:B------:R-:W-:Y:S01]  /*0720*/  IADD3 R3, P1, R3, R0, RZ ;  /* 0x0000000003037210 */ /* 0x000fe20007f3e0ff */
[----:B-1----:R-:W-:-:S03]  /*0730*/  IMAD.MOV.U32 R5, RZ, RZ, 0x7fc00000 ;  /* 0x7fc00000ff057424 */ /* 0x002fc600078e00ff */
[----:B------:R-:W-:Y:S02]  /*0740*/  LEA.HI.X.SX32 R0, R0, R8, 0x1, P1 ;  /* 0x0000000800007211 */ /* 0x000fe400008f0eff */
[----:B------:R-:W-:-:S04]  /*0750*/  LEA R2, P1, R3, UR6, 0x2 ;  /* 0x0000000603027c11 */ /* 0x000fc8000f8210ff */
[----:B------:R-:W-:Y:S01]  /*0760*/  LEA.HI.X R3, R3, UR7, R0, 0x2, P1 ;  /* 0x0000000703037c11 */ /* 0x000fe200088f1400 */
[----:B------:R-:W1:Y:S02]  /*0770*/  @P0 MUFU.RCP R4, R6 ;  /* 0x0000000600040308 */ /* 0x000e640000001000 */
[----:B-1----:R-:W-:-:S05]  /*0780*/  @P0 FMUL.FTZ R5, R9, R4 ;  /* 0x0000000409050220 */ /* 0x002fca0000410000 */
[----:B------:R-:W-:Y:S01]  /*0790*/  STG.E desc[UR4][R2.64], R5 ;  /* 0x0000000502007986 */ /* 0x000fe2000c101904 */
[----:B------:R-:W-:Y:S05]  /*07a0*/  EXIT ;  /* 0x000000000000794d */ /* 0x000fea0003800000 */
.L_x_4345:
        /* <DEDUP_REMOVED lines=13> */
.L_x_11812:


//--------------------- .text._ZN43_GLOBAL__N__9ae7fba5_10_SoftMax_cu_9f978f6320softmax_warp_forwardIN3c108BFloat16EffLi4ELb0ELb0EEEvPT0_PKT_iiiPKbib --------------------------
	.section	.text._ZN43_GLOBAL__N__9ae7fba5_10_SoftMax_cu_9f978f6320softmax_warp_forwardIN3c108BFloat16EffLi4ELb0ELb0EEEvPT0_PKT_iiiPKbib,"ax",@progbits
	.align	128
.text._ZN43_GLOBAL__N__9ae7fba5_10_SoftMax_cu_9f978f6320softmax_warp_forwardIN3c108BFloat16EffLi4ELb0ELb0EEEvPT0_PKT_iiiPKbib:
        .type           _ZN43_GLOBAL__N__9ae7fba5_10_SoftMax_cu_9f978f6320softmax_warp_forwardIN3c108BFloat16EffLi4ELb0ELb0EEEvPT0_PKT_iiiPKbib,@function
        .size           _ZN43_GLOBAL__N__9ae7fba5_10_SoftMax_cu_9f978f6320softmax_warp_forwardIN3c108BFloat16EffLi4ELb0ELb0EEEvPT0_PKT_iiiPKbib,(.L_x_11813 - _ZN43_GLOBAL__N__9ae7fba5_10_SoftMax_cu_9f978f6320softmax_warp_forwardIN3c108BFloat16EffLi4ELb0ELb0EEEvPT0_PKT_iiiPKbib)
        .other          _ZN43_GLOBAL__N__9ae7fba5_10_SoftMax_cu_9f978f6320softmax_warp_forwardIN3c108BFloat16EffLi4ELb0ELb0EEEvPT0_PKT_iiiPKbib,@"STO_CUDA_ENTRY STV_DEFAULT"
_ZN43_GLOBAL__N__9ae7fba5_10_SoftMax_cu_9f978f6320softmax_warp_forwardIN3c108BFloat16EffLi4ELb0ELb0EEEvPT0_PKT_iiiPKbib:
        /* <DEDUP_REMOVED lines=8> */
[----:B------:R-:W-:-:S04]  /*0080*/  IMAD.SHL.U32 R2, R2, 0x2, RZ ;  /* 0x0000000202027824 */ /* 0x000fc800078e00ff */
[C---:B-1----:R-:W-:Y:S01]  /*0090*/  IMAD R5, R2.reuse, UR5, R3 ;  /* 0x0000000502057c24 */ /* 0x042fe2000f8e0203 */
        /* <DEDUP_REMOVED lines=10> */
[----:B------:R-:W0:Y:S02]  /*0140*/  @!P0 LDC.64 R10, c[0x0][0x218] ;  /* 0x00008600ff0a8b82 */ /* 0x000e240000000a00 */
[----:B------:R-:W-:-:S04]  /*0150*/  @!P1 IADD3 R4, P2, R5, R0, RZ ;  /* 0x0000000005049210 */ /* 0x000fc80007f5e0ff */
[----:B------:R-:W-:Y:S02]  /*0160*/  @!P1 LEA.HI.X.SX32 R7, R0, R2, 0x1, P2 ;  /* 0x0000000200079211 */ /* 0x000fe400010f0eff */
[----:B------:R-:W1:Y:S01]  /*0170*/  @!P1 LDC.64 R8, c[0x0][0x218] ;  /* 0x00008600ff089b82 */ /* 0x000e620000000a00 */
[----:B0-----:R-:W-:Y:S02]  /*0180*/  @!P0 LEA R6, P2, R5, R10, 0x1 ;  /* 0x0000000a05068211 */ /* 0x001fe400078408ff */
[----:B-1----:R-:W-:-:S04]  /*0190*/  @!P1 LEA R8, P3, R4, R8, 0x1 ;  /* 0x0000000804089211 */ /* 0x002fc800078608ff */
[----:B------:R-:W-:Y:S02]  /*01a0*/  @!P1 LEA.HI.X R9, R4, R9, R7, 0x1, P3 ;  /* 0x0000000904099211 */ /* 0x000fe400018f0c07 */
[----:B------:R-:W-:-:S03]  /*01b0*/  @!P0 LEA.HI.X R7, R5, R11, R2, 0x1, P2 ;  /* 0x0000000b05078211 */ /* 0x000fc600010f0c02 */
[----:B------:R-:W2:Y:S04]  /*01c0*/  @!P1 LDG.E.U16 R8, desc[UR4][R8.64] ;  /* 0x0000000408089981 */ /* 0x000ea8000c1e1500 */
[----:B------:R-:W3:Y:S01]  /*01d0*/  @!P0 LDG.E.U16 R6, desc[UR4][R6.64] ;  /* 0x0000000406068981 */ /* 0x000ee2000c1e1500 */
[----:B------:R-:W-:Y:S02]  /*01e0*/  IMAD.MOV.U32 R4, RZ, RZ, -0x800000 ;  /* 0xff800000ff047424 */ /* 0x000fe400078e00ff */
[----:B------:R-:W-:Y:S02]  /*01f0*/  IMAD.MOV.U32 R10, RZ, RZ, -0x800000 ;  /* 0xff800000ff0a7424 */ /* 0x000fe400078e00ff */
[----:B--2---:R-:W-:Y:S02]  /*0200*/  @!P1 IMAD.U32 R4, R8, 0x10000, RZ ;  /* 0x0001000008049824 */ /* 0x004fe400078e00ff */
[----:B---3--:R-:W-:-:S03]  /*0210*/  @!P0 IMAD.U32 R10, R6, 0x10000, RZ ;  /* 0x00010000060a8824 */ /* 0x008fc600078e00ff */
        /* <DEDUP_REMOVED lines=23> */
[----:B------:R-:W-:-:S02]  /*0390*/  FSEL R11, R16, R7, !P0 ;  /* 0x00000007100b7208 */ /* 0x000fc40004000000 */
[----:B------:R-:W-:Y:S01]  /*03a0*/  ISETP.GE.AND P0, PT, R14, 0x1, PT ;  /* 0x000000010e00780c */ /* 0x000fe20003f06270 */
[----:B------:R-:W-:Y:S02]  /*03b0*/  FADD.FTZ R13, -R13, R4 ;  /* 0x000000040d0d7221 */ /* 0x000fe40000010100 */
[----:B------:R-:W-:Y:S02]  /*03c0*/  FADD.FTZ R11, -R11, R10 ;  /* 0x0000000a0b0b7221 */ /* 0x000fe40000010100 */
[----:B------:R-:W-:Y:S02]  /*03d0*/  FMUL.FTZ R4, R13, 1.4426950216293334961 ;  /* 0x3fb8aa3b0d047820 */ /* 0x000fe40000410000 */
[----:B------:R-:W-:-:S04]  /*03e0*/  FMUL.FTZ R6, R11, 1.4426950216293334961 ;  /* 0x3fb8aa3b0b067820 */ /* 0x000fc80000410000 */
[----:B------:R-:W0:Y:S08]  /*03f0*/  MUFU.EX2 R4, R4 ;  /* 0x0000000400047308 */ /* 0x000e300000000800 */
[----:B------:R-:W1:Y:S01]  /*0400*/  MUFU.EX2 R6, R6 ;  /* 0x0000000600067308 */ /* 0x000e620000000800 */
[----:B0-----:R-:W-:-:S05]  /*0410*/  FADD.FTZ R8, RZ, R4 ;  /* 0x00000004ff087221 */ /* 0x001fca0000010000 */
[----:B------:R-:W0:Y:S01]  /*0420*/  SHFL.BFLY PT, R9, R8, 0x8, 0x101f ;  /* 0x0d101f0008097f89 */ /* 0x000e2200000e0000 */
[----:B-1----:R-:W-:-:S05]  /*0430*/  FADD.FTZ R7, RZ, R6 ;  /* 0x00000006ff077221 */ /* 0x002fca0000010000 */
[----:B------:R-:W1:Y:S01]  /*0440*/  SHFL.BFLY PT, R10, R7, 0x8, 0x101f ;  /* 0x0d101f00070a7f89 */ /* 0x000e6200000e0000 */
[----:B0-----:R-:W-:-:S05]  /*0450*/  FADD.FTZ R9, R8, R9 ;  /* 0x0000000908097221 */ /* 0x001fca0000010000 */
[----:B------:R-:W0:Y:S01]  /*0460*/  SHFL.BFLY PT, R16, R9, 0x4, 0x101f ;  /* 0x0c901f0009107f89 */ /* 0x000e2200000e0000 */
[----:B-1----:R-:W-:-:S05]  /*0470*/  FADD.FTZ R10, R7, R10 ;  /* 0x0000000a070a7221 */ /* 0x002fca0000010000 */
[----:B------:R-:W1:Y:S01]  /*0480*/  SHFL.BFLY PT, R11, R10, 0x4, 0x101f ;  /* 0x0c901f000a0b7f89 */ /* 0x000e6200000e0000 */
[----:B0-----:R-:W-:-:S05]  /*0490*/  FADD.FTZ R16, R9, R16 ;  /* 0x0000001009107221 */ /* 0x001fca0000010000 */
[----:B------:R-:W0:Y:S01]  /*04a0*/  SHFL.BFLY PT, R13, R16, 0x2, 0x101f ;  /* 0x0c501f00100d7f89 */ /* 0x000e2200000e0000 */
[----:B-1----:R-:W-:-:S05]  /*04b0*/  FADD.FTZ R11, R10, R11 ;  /* 0x0000000b0a0b7221 */ /* 0x002fca0000010000 */
[----:B------:R-:W1:Y:S01]  /*04c0*/  SHFL.BFLY PT, R18, R11, 0x2, 0x101f ;  /* 0x0c501f000b127f89 */ /* 0x000e6200000e0000 */
[----:B0-----:R-:W-:-:S05]  /*04d0*/  FADD.FTZ R13, R16, R13 ;  /* 0x0000000d100d7221 */ /* 0x001fca0000010000 */
[----:B------:R0:W2:Y:S01]  /*04e0*/  SHFL.BFLY PT, R8, R13, 0x1, 0x101f ;  /* 0x0c301f000d087f89 */ /* 0x0000a200000e0000 */
[----:B-1----:R-:W-:-:S05]  /*04f0*/  FADD.FTZ R18, R11, R18 ;  /* 0x000000120b127221 */ /* 0x002fca0000010000 */
[----:B------:R0:W1:Y:S01]  /*0500*/  SHFL.BFLY PT, R7, R18, 0x1, 0x101f ;  /* 0x0c301f0012077f89 */ /* 0x00006200000e0000 */
[----:B------:R-:W-:Y:S05]  /*0510*/  @!P0 EXIT ;  /* 0x000000000000894d */ /* 0x000fea0003800000 */
[----:B------:R-:W-:Y:S01]  /*0520*/  ISETP.GE.AND P2, PT, R3, R0, PT ;  /* 0x000000000300720c */ /* 0x000fe20003f46270 */
[----:B------:R-:W-:Y:S01]  /*0530*/  BSSY B0, `(.L_x_4346) ;  /* 0x000000d000007945 */ /* 0x000fe20003800000 */
[----:B------:R-:W-:Y:S01]  /*0540*/  ISETP.GE.AND P1, PT, R12, 0x2, PT ;  /* 0x000000020c00780c */ /* 0x000fe20003f26270 */
[----:B0-2---:R-:W-:Y:S01]  /*0550*/  FADD.FTZ R13, R13, R8 ;  /* 0x000000080d0d7221 */ /* 0x005fe20000010000 */
[----:B-1----:R-:W-:-:S09]  /*0560*/  FADD.FTZ R7, R18, R7 ;  /* 0x0000000712077221 */ /* 0x002fd20000010000 */
        /* <DEDUP_REMOVED lines=9> */
.L_x_4347:
[----:B------:R-:W-:Y:S05]  /*0600*/  BSYNC B0 ;  /* 0x0000000000007941 */ /* 0x000fea0003800000 */
.L_x_4346:
[----:B------:R-:W-:Y:S05]  /*0610*/  @!P1 EXIT ;  /* 0x000000000000994d */ /* 0x000fea0003800000 */
[----:B------:R-:W-:Y:S05]  /*0620*/  @P2 EXIT ;  /* 0x000000000000294d */ /* 0x000fea0003800000 */
[----:B------:R-:W-:Y:S01]  /*0630*/  FSETP.NEU.FTZ.AND P0, PT, R13, RZ, PT ;  /* 0x000000ff0d00720b */ /* 0x000fe20003f1d000 */
[----:B------:R-:W-:Y:S01]  /*0640*/  ULDC.64 UR6, c[0x0][0x210] ;  /* 0x0000840000067ab9 */ /* 0x000fe20000000a00 */
[----:B0-----:R-:W-:Y:S01]  /*0650*/  IADD3 R3, P1, R5, R0, RZ ;  /* 0x0000000005037210 */ /* 0x001fe20007f3e0ff */
[----:B------:R-:W-:-:S03]  /*0660*/  IMAD.MOV.U32 R5, RZ, RZ, 0x7fc00000 ;  /* 0x7fc00000ff057424 */ /* 0x000fc600078e00ff */
[----:B------:R-:W-:Y:S02]  /*0670*/  LEA.HI.X.SX32 R0, R0, R2, 0x1, P1 ;  /* 0x0000000200007211 */ /* 0x000fe400008f0eff */
[----:B------:R-:W-:-:S04]  /*0680*/  LEA R2, P1, R3, UR6, 0x2 ;  /* 0x0000000603027c11 */ /* 0x000fc8000f8210ff */
[----:B------:R-:W-:Y:S01]  /*0690*/  LEA.HI.X R3, R3, UR7, R0, 0x2, P1 ;  /* 0x0000000703037c11 */ /* 0x000fe200088f1400 */
[----:B------:R-:W0:Y:S02]  /*06a0*/  @P0 MUFU.RCP R7, R13 ;  /* 0x0000000d00070308 */ /* 0x000e240000001000 */
[----:B0-----:R-:W-:-:S05]  /*06b0*/  @P0 FMUL.FTZ R5, R4, R7 ;  /* 0x0000000704050220 */ /* 0x001fca0000410000 */
[----:B------:R-:W-:Y:S01]  /*06c0*/  STG.E desc[UR4][R2.64], R5 ;  /* 0x0000000502007986 */ /* 0x000fe2000c101904 */
[----:B------:R-:W-:Y:S05]  /*06d0*/  EXIT ;  /* 0x000000000000794d */ /* 0x000fea0003800000 */
.L_x_4348:
        /* <DEDUP_REMOVED lines=10> */
.L_x_11813:


//--------------------- .text._ZN43_GLOBAL__N__9ae7fba5_10_SoftMax_cu_9f978f6320softmax_warp_forwardIN3c108BFloat16EffLi3ELb0ELb0EEEvPT0_PKT_iiiPKbib --------------------------
	.section	.text._ZN43_GLOBAL__N__9ae7fba5_10_SoftMax_cu_9f978f6320softmax_warp_forwardIN3c108BFloat16EffLi3ELb0ELb0EEEvPT0_PKT_iiiPKbib,"ax",@progbits
	.align	128
.text._ZN43_GLOBAL__N__9ae7fba5_10_SoftMax_cu_9f978f6320softmax_warp_forwardIN3c108BFloat16EffLi3ELb0ELb0EEEvPT0_PKT_iiiPKbib:
        .type           _ZN43_GLOBAL__N__9ae7fba5_10_SoftMax_cu_9f978f6320softmax_warp_forwardIN3c108BFloat16EffLi3ELb0ELb0EEEvPT0_PKT_iiiPKbib,@function
        .size           _ZN43_GLOBAL__N__9ae7fba5_10_SoftMax_cu_9f978f6320softmax_warp_forwardIN3c108BFloat16EffLi3ELb0ELb0EEEvPT0_PKT_iiiPKbib,(.L_x_11814 - _ZN43_GLOBAL__N__9ae7fba5_10_SoftMax_cu_9f978f6320softmax_warp_forwardIN3c108BFloat16EffLi3ELb0ELb0EEEvPT0_PKT_iiiPKbib)
        .other          _ZN43_GLOBAL__N__9ae7fba5_10_SoftMax_cu_9f978f6320softmax_warp_forwardIN3c108BFloat16EffLi3ELb0ELb0EEEvPT0_PKT_iiiPKbib,@"STO_CUDA_ENTRY STV_DEFAULT"
_ZN43_GLOBAL__N__9ae7fba5_10_SoftMax_cu_9f978f6320softmax_warp_forwardIN3c108BFloat16EffLi3ELb0ELb0EEEvPT0_PKT_iiiPKbib:
        /* <DEDUP_REMOVED lines=75> */
[----:B--2---:R-:W-:Y:S01]  /*04b0*/  FADD.FTZ R13, R16, R13 ;  /* 0x0000000d100d7221 */ /* 0x004fe20000010000 */
[----:B-1----:R-:W-:-:S09]  /*04c0*/  FADD.FTZ R8, R10, R7 ;  /* 0x000000070a087221 */ /* 0x002fd20000010000 */
        /* <DEDUP_REMOVED lines=9> */
.L_x_4350:
[----:B------:R-:W-:Y:S05]  /*0560*/  BSYNC B0 ;  /* 0x0000000000007941 */ /* 0x000fea0003800000 */
.L_x_4349:
[----:B------:R-:W-:Y:S05]  /*0570*/  @!P1 EXIT ;  /* 0x000000000000994d */ /* 0x000fea0003800000 */
[----:B------:R-:W-:Y:S05]  /*0580*/  @P2 EXIT ;  /* 0x000000000000294d */ /* 0x000fea0003800000 */
[----:B------:R-:W-:Y:S01]  /*0590*/  FSETP.NEU.FTZ.AND P0, PT, R13, RZ, PT ;  /* 0x000000ff0d00720b */ /* 0x000fe20003f1d000 */
[----:B------:R-:W-:Y:S01]  /*05a0*/  ULDC.64 UR6, c[0x0][0x210] ;  /* 0x0000840000067ab9 */ /* 0x000fe20000000a00 */
[----:B-1----:R-:W-:Y:S01]  /*05b0*/  IADD3 R3, P1, R5, R0, RZ ;  /* 0x0000000005037210 */ /* 0x002fe20007f3e0ff */
[----:B------:R-:W-:-:S03]  /*05c0*/  IMAD.MOV.U32 R5, RZ, RZ, 0x7fc00000 ;  /* 0x7fc00000ff057424 */ /* 0x000fc600078e00ff */
[----:B------:R-:W-:Y:S02]  /*05d0*/  LEA.HI.X.SX32 R0, R0, R2, 0x1, P1 ;  /* 0x0000000200007211 */ /* 0x000fe400008f0eff */
[----:B------:R-:W-:-:S04]  /*05e0*/  LEA R2, P1, R3, UR6, 0x2 ;  /* 0x0000000603027c11 */ /* 0x000fc8000f8210ff */
[----:B------:R-:W-:Y:S01]  /*05f0*/  LEA.HI.X R3, R3, UR7, R0, 0x2, P1 ;  /* 0x0000000703037c11 */ /* 0x000fe200088f1400 */
[----:B------:R-:W1:Y:S02]  /*0600*/  @P0 MUFU.RCP R7, R13 ;  /* 0x0000000d00070308 */ /* 0x000e640000001000 */
[----:B-1----:R-:W-:-:S05]  /*0610*/  @P0 FMUL.FTZ R5, R4, R7 ;  /* 0x0000000704050220 */ /* 0x002fca0000410000 */
[----:B------:R-:W-:Y:S01]  /*0620*/  STG.E desc[UR4][R2.64], R5 ;  /* 0x0000000502007986 */ /* 0x000fe2000c101904 */
[----:B------:R-:W-:Y:S05]  /*0630*/  EXIT ;  /* 0x000000000000794d */ /* 0x000fea0003800000 */
.L_x_4351:
        /* <DEDUP_REMOVED lines=12> */
.L_x_11814:


//--------------------- .text._ZN43_GLOBAL__N__9ae7fba5_10_SoftMax_cu_9f978f6320softmax_warp_forwardIN3c108BFloat16EffLi2ELb0ELb0EEEvPT0_PKT_iiiPKbib --------------------------
	.section	.text._ZN43_GLOBAL__N__9ae7fba5_10_SoftMax_cu_9f978f6320softmax_warp_forwardIN3c108BFloat16EffLi2ELb0ELb0EEEvPT0_PKT_iiiPKbib,"ax",@progbits
	.align	128
.text._ZN43_GLOBAL__N__9ae7fba5_10_SoftMax_cu_9f978f6320softmax_warp_forwardIN3c108BFloat16EffLi2ELb0ELb0EEEvPT0_PKT_iiiPKbib:
        .type           _ZN43_GLOBAL__N__9ae7fba5_10_SoftMax_cu_9f978f6320softmax_warp_forwardIN3c108BFloat16EffLi2ELb0ELb0EEEvPT0_PKT_iiiPKbib,@function
        .size           _ZN43_GLOBAL__N__9ae7fba5_10_SoftMax_cu_9f978f6320softmax_warp_forwardIN3c108BFloat16EffLi2ELb0ELb0EEEvPT0_PKT_iiiPKbib,(.L_x_11815 - _ZN43_GLOBAL__N__9ae7fba5_10_SoftMax_cu_9f978f6320softmax_warp_forwardIN3c108BFloat16EffLi2ELb0ELb0EEEvPT0_PKT_iiiPKbib)
        .other          _ZN43_GLOBAL__N__9ae7fba5_10_SoftMax_cu_9f978f6320softmax_warp_forwardIN3c108BFloat16EffLi2ELb0ELb0EEEvPT0_PKT_iiiPKbib,@"STO_CUDA_ENTRY STV_DEFAULT"
_ZN43_GLOBAL__N__9ae7fba5_10_SoftMax_cu_9f978f6320softmax_warp_forwardIN3c108BFloat16EffLi2ELb0ELb0EEEvPT0_PKT_iiiPKbib:
        /* <DEDUP_REMOVED lines=76> */
.L_x_4353:
[----:B------:R-:W-:Y:S05]  /*04c0*/  BSYNC B0 ;  /* 0x0000000000007941 */ /* 0x000fea0003800000 */
.L_x_4352:
        /* <DEDUP_REMOVED lines=13> */
.L_x_4354:
        /* <DEDUP_REMOVED lines=14> */
.L_x_11815:


//--------------------- .text._ZN43_GLOBAL__N__9ae7fba5_10_SoftMax_cu_9f978f6320softmax_warp_forwardIN3c108BFloat16EffLi1ELb0ELb0EEEvPT0_PKT_iiiPKbib --------------------------
	.section	.text._ZN43_GLOBAL__N__9ae7fba5_10_SoftMax_cu_9f978f6320softmax_warp_forwardIN3c108BFloat16EffLi1ELb0ELb0EEEvPT0_PKT_iiiPKbib,"ax",@progbits
	.align	128
.text._ZN43_GLOBAL__N__9ae7fba5_10_SoftMax_cu_9f978f6320softmax_warp_forwardIN3c108BFloat16EffLi1ELb0ELb0EEEvPT0_PKT_iiiPKbib:
        .type           _ZN43_GLOBAL__N__9ae7fba5_10_SoftMax_cu_9f978f6320softmax_warp_forwardIN3c108BFloat16EffLi1ELb0ELb0EEEvPT0_PKT_iiiPKbib,@function
        .size           _ZN43_GLOBAL__N__9ae7fba5_10_SoftMax_cu_9f978f6320softmax_warp_forwardIN3c108BFloat16EffLi1ELb0ELb0EEEvPT0_PKT_iiiPKbib,(.L_x_11816 - _ZN43_GLOBAL__N__9ae7fba5_10_SoftMax_cu_9f978f6320softmax_warp_forwardIN3c108BFloat16EffLi1ELb0ELb0EEEvPT0_PKT_iiiPKbib)
        .other          _ZN43_GLOBAL__N__9ae7fba5_10_SoftMax_cu_9f978f6320softmax_warp_forwardIN3c108BFloat16EffLi1ELb0ELb0EEEvPT0_PKT_iiiPKbib,@"STO_CUDA_ENTRY STV_DEFAULT"
_ZN43_GLOBAL__N__9ae7fba5_10_SoftMax_cu_9f978f6320softmax_warp_forwardIN3c108BFloat16EffLi1ELb0ELb0EEEvPT0_PKT_iiiPKbib:
        /* <DEDUP_REMOVED lines=48> */
[----:B------:R0:W2:Y:S01]  /*0300*/  SHFL.BFLY PT, R9, R6, 0x1, 0x1e1f ;  /* 0x0c3e1f0006097f89 */ /* 0x0000a200000e0000 */
[----:B-1----:R-:W-:-:S05]  /*0310*/  FADD.FTZ R4, RZ, R11 ;  /* 0x0000000bff047221 */ /* 0x002fca0000010000 */
[----:B------:R0:W1:Y:S01]  /*0320*/  SHFL.BFLY PT, R7, R4, 0x1, 0x1e1f ;  /* 0x0c3e1f0004077f89 */ /* 0x00006200000e0000 */
[----:B------:R-:W-:Y:S05]  /*0330*/  @!P0 EXIT ;  /* 0x000000000000894d */ /* 0x000fea0003800000 */
[----:B------:R-:W-:Y:S01]  /*0340*/  ISETP.GE.AND P2, PT, R3, R0, PT ;  /* 0x000000000300720c */ /* 0x000fe20003f46270 */
[----:B------:R-:W-:Y:S01]  /*0350*/  BSSY B0, `(.L_x_4355) ;  /* 0x000000d000007945 */ /* 0x000fe20003800000 */
[----:B------:R-:W-:Y:S01]  /*0360*/  ISETP.GE.AND P1, PT, R12, 0x2, PT ;  /* 0x000000020c00780c */ /* 0x000fe20003f26270 */
[----:B--2---:R-:W-:Y:S01]  /*0370*/  FADD.FTZ R9, R6, R9 ;  /* 0x0000000906097221 */ /* 0x004fe20000010000 */
[----:B01----:R-:W-:-:S09]  /*0380*/  FADD.FTZ R4, R4, R7 ;  /* 0x0000000704047221 */ /* 0x003fd20000010000 */
        /* <DEDUP_REMOVED lines=9> */
.L_x_4356:
[----:B------:R-:W-:Y:S05]  /*0420*/  BSYNC B0 ;  /* 0x0000000000007941 */ /* 0x000fea0003800000 */
.L_x_4355:
        /* <DEDUP_REMOVED lines=13> */
.L_x_4357:
        /* <DEDUP_REMOVED lines=16> */
.L_x_11816:


//--------------------- .text._ZN43_GLOBAL__N__9ae7fba5_10_SoftMax_cu_9f978f6320softmax_warp_forwardIN3c108BFloat16EffLi0ELb0ELb0EEEvPT0_PKT_iiiPKbib --------------------------
	.section	.text._ZN43_GLOBAL__N__9ae7fba5_10_SoftMax_cu_9f978f6320softmax_warp_forwardIN3c108BFloat16EffLi0ELb0ELb0EEEvPT0_PKT_iiiPKbib,"ax",@progbits
	.align	128
.text._ZN43_GLOBAL__N__9ae7fba5_10_SoftMax_cu_9f978f6320softmax_warp_forwardIN3c108BFloat16EffLi0ELb0ELb0EEEvPT0_PKT_iiiPKbib:
        .type           _ZN43_GLOBAL__N__9ae7fba5_10_SoftMax_cu_9f978f6320softmax_warp_forwardIN3c108BFloat16EffLi0ELb0ELb0EEEvPT0_PKT_iiiPKbib,@function
        .size           _ZN43_GLOBAL__N__9ae7fba5_10_SoftMax_cu_9f978f6320softmax_warp_forwardIN3c108BFloat16EffLi0ELb0ELb0EEEvPT0_PKT_iiiPKbib,(.L_x_11817 - _ZN43_GLOBAL__N__9ae7fba5_10_SoftMax_cu_9f978f6320softmax_warp_forwardIN3c108BFloat16EffLi0ELb0ELb0EEEvPT0_PKT_iiiPKbib)
        .other          _ZN43_GLOBAL__N__9ae7fba5_10_SoftMax_cu_9f978f6320softmax_warp_forwardIN3c108BFloat16EffLi0ELb0ELb0EEEvPT0_PKT_iiiPKbib,@"STO_CUDA_ENTRY STV_DEFAULT"
_ZN43_GLOBAL__N__9ae7fba5_10_SoftMax_cu_9f978f6320softmax_warp_forwardIN3c108BFloat16EffLi0ELb0ELb0EEEvPT0_PKT_iiiPKbib:
        /* <DEDUP_REMOVED lines=8> */
[----:B------:R-:W-:-:S05]  /*0080*/  IMAD.SHL.U32 R2, R2, 0x2, RZ ;  /* 0x0000000202027824 */ /* 0x000fca00078e00ff */
[----:B------:R-:W-:-:S04]  /*0090*/  IADD3 R10, -R2, UR4, RZ ;  /* 0x00000004020a7c10 */ /* 0x000fc8000fffe1ff */
[----:B------:R-:W-:-:S04]  /*00a0*/  VIMNMX R11, R10, 0x2, PT ;  /* 0x000000020a0b7848 */ /* 0x000fc80003fe0100 */
[----:B------:R-:W-:-:S04]  /*00b0*/  ISETP.GT.AND P0, PT, R11, 0x1, PT ;  /* 0x000000010b00780c */ /* 0x000fc80003f04270 */
[----:B--2---:R-:W-:Y:S02]  /*00c0*/  SEL R3, R0, RZ, P0 ;  /* 0x000000ff00037207 */ /* 0x004fe40000000000 */
[----:B------:R-:W-:Y:S02]  /*00d0*/  ISETP.GT.AND P0, PT, R10, RZ, PT ;  /* 0x000000ff0a00720c */ /* 0x000fe40003f04270 */
[----:B-1----:R-:W-:Y:S01]  /*00e0*/  ISETP.GE.AND P1, PT, R9, R3, PT ;  /* 0x000000030900720c */ /* 0x002fe20003f26270 */
[----:B------:R-:W-:Y:S01]  /*00f0*/  IMAD R3, R2, UR5, R9 ;  /* 0x0000000502037c24 */ /* 0x000fe2000f8e0209 */
[----:B------:R-:W-:Y:S01]  /*0100*/  SEL R4, R0, RZ, P0 ;  /* 0x000000ff00047207 */ /* 0x000fe20000000000 */
[----:B------:R-:W-:-:S03]  /*0110*/  ULDC.64 UR4, c[0x0][0x208] ;  /* 0x0000820000047ab9 */ /* 0x000fc60000000a00 */
[----:B------:R-:W-:Y:S02]  /*0120*/  ISETP.GE.AND P0, PT, R9, R4, PT ;  /* 0x000000040900720c */ /* 0x000fe40003f06270 */
[----:B------:R-:W-:-:S05]  /*0130*/  SHF.R.S32.HI R2, RZ, 0x1f, R3 ;  /* 0x0000001fff027819 */ /* 0x000fca0000011403 */
[----:B------:R-:W0:Y:S01]  /*0140*/  @!P1 LDC.64 R6, c[0x0][0x218] ;  /* 0x00008600ff069b82 */ /* 0x000e220000000a00 */
[----:B------:R-:W-:-:S04]  /*0150*/  @!P1 IADD3 R4, P2, R3, R0, RZ ;  /* 0x0000000003049210 */ /* 0x000fc80007f5e0ff */
[----:B------:R-:W-:Y:S02]  /*0160*/  @!P1 LEA.HI.X.SX32 R5, R0, R2, 0x1, P2 ;  /* 0x0000000200059211 */ /* 0x000fe400010f0eff */
[----:B0-----:R-:W-:-:S04]  /*0170*/  @!P1 LEA R6, P2, R4, R6, 0x1 ;  /* 0x0000000604069211 */ /* 0x001fc800078408ff */
[----:B------:R-:W-:Y:S02]  /*0180*/  @!P1 LEA.HI.X R7, R4, R7, R5, 0x1, P2 ;  /* 0x0000000704079211 */ /* 0x000fe400010f0c05 */
[----:B------:R-:W0:Y:S03]  /*0190*/  @!P0 LDC.64 R4, c[0x0][0x218] ;  /* 0x00008600ff048b82 */ /* 0x000e260000000a00 */
[----:B------:R-:W2:Y:S01]  /*01a0*/  @!P1 LDG.E.U16 R6, desc[UR4][R6.64] ;  /* 0x0000000406069981 */ /* 0x000ea2000c1e1500 */
[----:B0-----:R-:W-:-:S04]  /*01b0*/  @!P0 LEA R4, P2, R3, R4, 0x1 ;  /* 0x0000000403048211 */ /* 0x001fc800078408ff */
[----:B------:R-:W-:-:S06]  /*01c0*/  @!P0 LEA.HI.X R5, R3, R5, R2, 0x1, P2 ;  /* 0x0000000503058211 */ /* 0x000fcc00010f0c02 */
[----:B------:R0:W5:Y:S01]  /*01d0*/  @!P0 LDG.E.U16 R5, desc[UR4][R4.64] ;  /* 0x0000000404058981 */ /* 0x000162000c1e1500 */
[----:B------:R-:W-:Y:S01]  /*01e0*/  ISETP.GE.AND P2, PT, R11, 0x1, PT ;  /* 0x000000010b00780c */ /* 0x000fe20003f46270 */
[----:B------:R-:W-:Y:S02]  /*01f0*/  IMAD.MOV.U32 R8, RZ, RZ, -0x800000 ;  /* 0xff800000ff087424 */ /* 0x000fe400078e00ff */
[----:B--2---:R-:W-:-:S04]  /*0200*/  @!P1 IMAD.U32 R8, R6, 0x10000, RZ ;  /* 0x0001000006089824 */ /* 0x004fc800078e00ff */
[----:B------:R-:W-:-:S06]  /*0210*/  FADD.FTZ R8, R8, -R8 ;  /* 0x8000000808087221 */ /* 0x000fcc0000010000 */
[----:B0-----:R-:W-:Y:S05]  /*0220*/  @!P2 EXIT ;  /* 0x000000000000a94d */ /* 0x001fea0003800000 */
[----:B------:R-:W-:Y:S01]  /*0230*/  FMUL.FTZ R8, R8, 1.4426950216293334961 ;  /* 0x3fb8aa3b08087820 */ /* 0x000fe20000410000 */
[----:B------:R-:W-:Y:S01]  /*0240*/  ISETP.GE.AND P1, PT, R9, R0, PT ;  /* 0x000000000900720c */ /* 0x000fe20003f26270 */
[----:B------:R-:W-:Y:S01]  /*0250*/  IMAD.MOV.U32 R4, RZ, RZ, -0x800000 ;  /* 0xff800000ff047424 */ /* 0x000fe200078e00ff */
[----:B------:R-:W-:Y:S01]  /*0260*/  BSSY B0, `(.L_x_4358) ;  /* 0x0000012000007945 */ /* 0x000fe20003800000 */
[----:B------:R-:W0:Y:S01]  /*0270*/  MUFU.EX2 R11, R8 ;  /* 0x00000008000b7308 */ /* 0x000e220000000800 */
[----:B-----5:R-:W-:Y:S01]  /*0280*/  @!P0 IMAD.U32 R4, R5, 0x10000, RZ ;  /* 0x0001000005048824 */ /* 0x020fe200078e00ff */
[----:B------:R-:W-:-:S03]  /*0290*/  ISETP.GE.AND P2, PT, R10, 0x2, PT ;  /* 0x000000020a00780c */ /* 0x000fc60003f46270 */
[----:B------:R-:W-:Y:S01]  /*02a0*/  FADD.FTZ R4, R4, -R4 ;  /* 0x8000000404047221 */ /* 0x000fe20000010000 */
[----:B0-----:R-:W-:-:S04]  /*02b0*/  FADD.FTZ R10, RZ, R11 ;  /* 0x0000000bff0a7221 */ /* 0x001fc80000010000 */
[----:B------:R-:W-:Y:S05]  /*02c0*/  @P1 BRA `(.L_x_4359) ;  /* 0x00000000002c1947 */ /* 0x000fea0003800000 */
[----:B------:R-:W-:Y:S01]  /*02d0*/  FMUL.FTZ R6, R4, 1.4426950216293334961 ;  /* 0x3fb8aa3b04067820 */ /* 0x000fe20000410000 */
[----:B------:R-:W-:Y:S01]  /*02e0*/  ULDC.64 UR6, c[0x0][0x210] ;  /* 0x0000840000067ab9 */ /* 0x000fe20000000a00 */
[----:B------:R-:W-:Y:S01]  /*02f0*/  IMAD.MOV.U32 R7, RZ, RZ, 0x7fc00000 ;  /* 0x7fc00000ff077424 */ /* 0x000fe200078e00ff */
[C---:B------:R-:W-:Y:S01]  /*0300*/  LEA R4, P3, R3.reuse, UR6, 0x2 ;  /* 0x0000000603047c11 */ /* 0x040fe2000f8610ff */
[----:B------:R-:W0:Y:S03]  /*0310*/  MUFU.EX2 R9, R6 ;  /* 0x0000000600097308 */ /* 0x000e260000000800 */
[----:B------:R-:W-:Y:S01]  /*0320*/  LEA.HI.X R5, R3, UR7, R2, 0x2, P3 ;  /* 0x0000000703057c11 */ /* 0x000fe200098f1402 */
[----:B0-----:R-:W-:-:S05]  /*0330*/  FADD.FTZ R8, RZ, R9 ;  /* 0x00000009ff087221 */ /* 0x001fca0000010000 */
[----:B------:R-:W-:-:S13]  /*0340*/  FSETP.NEU.FTZ.AND P0, PT, R8, RZ, PT ;  /* 0x000000ff0800720b */ /* 0x000fda0003f1d000 */
[----:B------:R-:W0:Y:S02]  /*0350*/  @P0 MUFU.RCP R8, R8 ;  /* 0x0000000800080308 */ /* 0x000e240000001000 */
[----:B0-----:R-:W-:-:S05]  /*0360*/  @P0 FMUL.FTZ R7, R9, R8 ;  /* 0x0000000809070220 */ /* 0x001fca0000410000 */
[----:B------:R0:W-:Y:S02]  /*0370*/  STG.E desc[UR4][R4.64], R7 ;  /* 0x0000000704007986 */ /* 0x0001e4000c101904 */
.L_x_4359:
[----:B------:R-:W-:Y:S05]  /*0380*/  BSYNC B0 ;  /* 0x0000000000007941 */ /* 0x000fea0003800000 */
.L_x_4358:
[----:B------:R-:W-:Y:S05]  /*0390*/  @!P2 EXIT ;  /* 0x000000000000a94d */ /* 0x000fea0003800000 */
[----:B------:R-:W-:Y:S05]  /*03a0*/  @P1 EXIT ;  /* 0x000000000000194d */ /* 0x000fea0003800000 */
[----:B------:R-:W-:Y:S01]  /*03b0*/  FSETP.NEU.FTZ.AND P0, PT, R10, RZ, PT ;  /* 0x000000ff0a00720b */ /* 0x000fe20003f1d000 */
[----:B------:R-:W-:Y:S01]  /*03c0*/  ULDC.64 UR6, c[0x0][0x210] ;  /* 0x0000840000067ab9 */ /* 0x000fe20000000a00 */
[----:B------:R-:W-:Y:S01]  /*03d0*/  IADD3 R3, P1, R3, R0, RZ ;  /* 0x0000000003037210 */ /* 0x000fe20007f3e0ff */
[----:B0-----:R-:W-:-:S03]  /*03e0*/  IMAD.MOV.U32 R5, RZ, RZ, 0x7fc00000 ;  /* 0x7fc00000ff057424 */ /* 0x001fc600078e00ff */
[----:B------:R-:W-:Y:S02]  /*03f0*/  LEA.HI.X.SX32 R0, R0, R2, 0x1, P1 ;  /* 0x0000000200007211 */ /* 0x000fe400008f0eff */
[----:B------:R-:W-:-:S04]  /*0400*/  LEA R2, P1, R3, UR6, 0x2 ;  /* 0x0000000603027c11 */ /* 0x000fc8000f8210ff */
[----:B------:R-:W-:Y:S01]  /*0410*/  LEA.HI.X R3, R3, UR7, R0, 0x2, P1 ;  /* 0x0000000703037c11 */ /* 0x000fe200088f1400 */
[----:B------:R-:W0:Y:S02]  /*0420*/  @P0 MUFU.RCP R4, R10 ;  /* 0x0000000a00040308 */ /* 0x000e240000001000 */
[----:B0-----:R-:W-:-:S05]  /*0430*/  @P0 FMUL.FTZ R5, R11, R4 ;  /* 0x000000040b050220 */ /* 0x001fca0000410000 */
[----:B------:R-:W-:Y:S01]  /*0440*/  STG.E desc[UR4][R2.64], R5 ;  /* 0x0000000502007986 */ /* 0x000fe2000c101904 */
[----:B------:R-:W-:Y:S05]  /*0450*/  EXIT ;  /* 0x000000000000794d */ /* 0x000fea0003800000 */
.L_x_4360:
        /* <DEDUP_REMOVED lines=10> */
.L_x_11817:


//--------------------- .text._ZN43_GLOBAL__N__9ae7fba5_10_SoftMax_cu_9f978f6320softmax_warp_forwardIN3c108BFloat16ES2_fLi11ELb0ELb0EEEvPT0_PKT_iiiPKbib --------------------------
	.section	.text._ZN43_GLOBAL__N__9ae7fba5_10_SoftMax_cu_9f978f6320softmax_warp_forwardIN3c108BFloat16ES2_fLi11ELb0ELb0EEEvPT0_PKT_iiiPKbib,"ax",@progbits
	.align	128
.text._ZN43_GLOBAL__N__9ae7fba5_10_SoftMax_cu_9f978f6320softmax_warp_forwardIN3c108BFloat16ES2_fLi11ELb0ELb0EEEvPT0_PKT_iiiPKbib:
        .type           _ZN43_GLOBAL__N__9ae7fba5_10_SoftMax_cu_9f978f6320softmax_warp_forwardIN3c108BFloat16ES2_fLi11ELb0ELb0EEEvPT0_PKT_iiiPKbib,@function
        .size           _ZN43_GLOBAL__N__9ae7fba5_10_SoftMax_cu_9f978f6320softmax_warp_forwardIN3c108BFloat16ES2_fLi11ELb0ELb0EEEvPT0_PKT_iiiPKbib,(.L_x_11818 - _ZN43_GLOBAL__N__9ae7fba5_10_SoftMax_cu_9f978f6320softmax_warp_forwardIN3c108BFloat16ES2_fLi11ELb0ELb0EEEvPT0_PKT_iiiPKbib)
        .other          _ZN43_GLOBAL__N__9ae7fba5_10_SoftMax_cu_9f978f6320softmax_warp_forwardIN3c108BFloat16ES2_fLi11ELb0ELb0EEEvPT0_PKT_iiiPKbib,@"STO_CUDA_ENTRY STV_DEFAULT"
_ZN43_GLOBAL__N__9ae7fba5_10_SoftMax_cu_9f978f6320softmax_warp_forwardIN3c108BFloat16ES2_fLi11ELb0ELb0EEEvPT0_PKT_iiiPKbib:
        /* <DEDUP_REMOVED lines=23> */
[C---:B------:R-:W-:Y:S01]  /*0170*/  VIADD R6, R106.reuse, 0x60 ;  /* 0x000000606a067836 */ /* 0x040fe20000000000 */
[C---:B------:R-:W-:Y:S01]  /*0180*/  IADD3 R8, R106.reuse, 0x80, RZ ;  /* 0x000000806a087810 */ /* 0x040fe20007ffe0ff */
[----:B------:R-:W-:-:S03]  /*0190*/  VIADD R9, R106, 0xa0 ;  /* 0x000000a06a097836 */ /* 0x000fc60000000000 */
[-C--:B------:R-:W-:Y:S02]  /*01a0*/  ISETP.GE.AND P0, PT, R6, R110.reuse, PT ;  /* 0x0000006e0600720c */ /* 0x080fe40003f06270 */
[-C--:B------:R-:W-:Y:S01]  /*01b0*/  ISETP.GE.AND P1, PT, R8, R110.reuse, PT ;  /* 0x0000006e0800720c */ /* 0x080fe20003f26270 */
[C---:B------:R-:W-:Y:S01]  /*01c0*/  VIADD R11, R106.reuse, 0xc0 ;  /* 0x000000c06a0b7836 */ /* 0x040fe20000000000 */
[-C--:B------:R-:W-:Y:S02]  /*01d0*/  ISETP.GE.AND P2, PT, R9, R110.reuse, PT ;  /* 0x0000006e0900720c */ /* 0x080fe40003f46270 */
[----:B------:R-:W-:Y:S02]  /*01e0*/  IADD3 R13, R106, 0xe0, RZ ;  /* 0x000000e06a0d7810 */ /* 0x000fe40007ffe0ff */
[----:B------:R-:W-:-:S05]  /*01f0*/  ISETP.GE.AND P3, PT, R11, R110, PT ;  /* 0x0000006e0b00720c */ /* 0x000fca0003f66270 */
[----:B------:R-:W5:Y:S01]  /*0200*/  @!P0 LDG.E.U16 R9, desc[UR4][R2.64+0xc0] ;  /* 0x0000c00402098981 */ /* 0x000f62000c1e1500 */
[----:B------:R-:W-:-:S03]  /*0210*/  IMAD.MOV.U32 R114, RZ, RZ, -0x800000 ;  /* 0xff800000ff727424 */ /* 0x000fc600078e00ff */
[----:B------:R-:W5:Y:S04]  /*0220*/  @!P1 LDG.E.U16 R10, desc[UR4][R2.64+0x100] ;  /* 0x00010004020a9981 */ /* 0x000f68000c1e1500 */
[----:B------:R-:W5:Y:S01]  /*0230*/  @!P2 LDG.E.U16 R11, desc[UR4][R2.64+0x140] ;  /* 0x00014004020ba981 */ /* 0x000f62000c1e1500 */
[C---:B------:R-:W-:Y:S02]  /*0240*/  VIADD R17, R106.reuse, 0x100 ;  /* 0x000001006a117836 */ /* 0x040fe40000000000 */
[----:B------:R-:W-:Y:S02]  /*0250*/  IMAD.MOV.U32 R122, RZ, RZ, -0x800000 ;  /* 0xff800000ff7a7424 */ /* 0x000fe400078e00ff */
[----:B------:R-:W-:Y:S02]  /*0260*/  VIADD R19, R106, 0x120 ;  /* 0x000001206a137836 */ /* 0x000fe40000000000 */
[----:B--2---:R-:W-:Y:S01]  /*0270*/  @!P4 IMAD.U32 R114, R12, 0x10000, RZ ;  /* 0x000100000c72c824 */ /* 0x004fe200078e00ff */
[----:B------:R-:W-:Y:S01]  /*0280*/  ISETP.GE.AND P4, PT, R13, R110, PT ;  /* 0x0000006e0d00720c */ /* 0x000fe20003f86270 */
[----:B------:R-:W2:-:S12]  /*0290*/  @!P3 LDG.E.U16 R12, desc[UR4][R2.64+0x180] ;  /* 0x00018004020cb981 */ /* 0x000e98000c1e1500 */
[----:B------:R-:W2:Y:S01]  /*02a0*/  @!P4 LDG.E.U16 R13, desc[UR4][R2.64+0x1c0] ;  /* 0x0001c004020dc981 */ /* 0x000ea2000c1e1500 */
[----:B---3--:R-:W-:Y:S02]  /*02b0*/  @!P5 SHF.L.U32 R122, R0, 0x10, RZ ;  /* 0x00000010007ad819 */ /* 0x008fe400000006ff */
[-C--:B------:R-:W-:Y:S01]  /*02c0*/  ISETP.GE.AND P5, PT, R17, R110.reuse, PT ;  /* 0x0000006e1100720c */ /* 0x080fe20003fa6270 */
[----:B------:R-:W-:Y:S02]  /*02d0*/  IMAD.MOV.U32 R17, RZ, RZ, -0x800000 ;  /* 0xff800000ff117424 */ /* 0x000fe400078e00ff */
[----:B----4-:R-:W-:Y:S01]  /*02e0*/  @!P6 IMAD.U32 R17, R7, 0x10000, RZ ;  /* 0x000100000711e824 */ /* 0x010fe200078e00ff */
[----:B------:R-:W-:-:S09]  /*02f0*/  ISETP.GE.AND P6, PT, R19, R110, PT ;  /* 0x0000006e1300720c */ /* 0x000fd20003fc6270 */
[----:B------:R-:W3:Y:S04]  /*0300*/  @!P5 LDG.E.U16 R0, desc[UR4][R2.64+0x200] ;  /* 0x000200040200d981 */ /* 0x000ee8000c1e1500 */
[----:B------:R-:W4:Y:S01]  /*0310*/  @!P6 LDG.E.U16 R7, desc[UR4][R2.64+0x240] ;  /* 0x000240040207e981 */ /* 0x000f22000c1e1500 */
[C---:B------:R-:W-:Y:S01]  /*0320*/  VIADD R21, R106.reuse, 0x140 ;  /* 0x000001406a157836 */ /* 0x040fe20000000000 */
[----:B------:R-:W-:Y:S01]  /*0330*/  MOV R19, 0xff800000 ;  /* 0xff80000000137802 */ /* 0x000fe20000000f00 */
[----:B-----5:R-:W-:Y:S01]  /*0340*/  @!P0 IMAD.U32 R19, R9, 0x10000, RZ ;  /* 0x0001000009138824 */ /* 0x020fe200078e00ff */
[----:B------:R-:W-:Y:S01]  /*0350*/  IADD3 R9, R106, 0x160, RZ ;  /* 0x000001606a097810 */ /* 0x000fe20007ffe0ff */
[----:B------:R-:W-:Y:S01]  /*0360*/  IMAD.MOV.U32 R23, RZ, RZ, -0x800000 ;  /* 0xff800000ff177424 */ /* 0x000fe200078e00ff */
[----:B------:R-:W-:Y:S01]  /*0370*/  ISETP.GE.AND P0, PT, R21, R110, PT ;  /* 0x0000006e1500720c */ /* 0x000fe20003f06270 */
[----:B------:R-:W-:-:S02]  /*0380*/  IMAD.MOV.U32 R21, RZ, RZ, -0x800000 ;  /* 0xff800000ff157424 */ /* 0x000fc400078e00ff */
[----:B------:R-:W-:Y:S01]  /*0390*/  @!P1 IMAD.U32 R21, R10, 0x10000, RZ ;  /* 0x000100000a159824 */ /* 0x000fe200078e00ff */
[----:B------:R-:W-:Y:S01]  /*03a0*/  ISETP.GE.AND P1, PT, R9, R110, PT ;  /* 0x0000006e0900720c */ /* 0x000fe20003f26270 */
[----:B------:R-:W-:Y:S01]  /*03b0*/  VIADD R9, R106, 0x180 ;  /* 0x000001806a097836 */ /* 0x000fe20000000000 */
[----:B------:R-:W-:Y:S01]  /*03c0*/  @!P2 SHF.L.U32 R23, R11, 0x10, RZ ;  /* 0x000000100b17a819 */ /* 0x000fe200000006ff */
[----:B------:R-:W-:-:S03]  /*03d0*/  IMAD.MOV.U32 R25, RZ, RZ, -0x800000 ;  /* 0xff800000ff197424 */ /* 0x000fc600078e00ff */
[-C--:B------:R-:W-:Y:S01]  /*03e0*/  ISETP.GE.AND P2, PT, R9, R110.reuse, PT ;  /* 0x0000006e0900720c */ /* 0x080fe20003f46270 */
[C---:B------:R-:W-:Y:S02]  /*03f0*/  VIADD R9, R106.reuse, 0x1a0 ;  /* 0x000001a06a097836 */ /* 0x040fe40000000000 */
[C---:B------:R-:W-:Y:S01]  /*0400*/  VIADD R29, R106.reuse, 0x1c0 ;  /* 0x000001c06a1d7836 */ /* 0x040fe20000000000 */
[----:B------:R-:W-:Y:S01]  /*0410*/  MOV R27, 0xff800000 ;  /* 0xff800000001b7802 */ /* 0x000fe20000000f00 */
[----:B------:R-:W5:Y:S08]  /*0420*/  @!P0 LDG.E.U16 R16, desc[UR4][R2.64+0x280] ;  /* 0x0002800402108981 */ /* 0x000f70000c1e1500 */
[----:B------:R-:W5:Y:S01]  /*0430*/  @!P2 LDG.E.U16 R11, desc[UR4][R2.64+0x300] ;  /* 0x00030004020ba981 */ /* 0x000f62000c1e1500 */
[----:B------:R-:W-:Y:S01]  /*0440*/  IMAD.MOV.U32 R31, RZ, RZ, -0x800000 ;  /* 0xff800000ff1f7424 */ /* 0x000fe200078e00ff */
[----:B------:R-:W-:Y:S01]  /*0450*/  IADD3 R10, R106, 0x1e0, RZ ;  /* 0x000001e06a0a7810 */ /* 0x000fe20007ffe0ff */
[----:B--2---:R-:W-:Y:S01]  /*0460*/  @!P3 IMAD.U32 R25, R12, 0x10000, RZ ;  /* 0x000100000c19b824 */ /* 0x004fe200078e00ff */
[----:B------:R-:W-:-:S02]  /*0470*/  ISETP.GE.AND P3, PT, R9, R110, PT ;  /* 0x0000006e0900720c */ /* 0x000fc40003f66270 */
[----:B------:R-:W2:Y:S01]  /*0480*/  @!P1 LDG.E.U16 R9, desc[UR4][R2.64+0x2c0] ;  /* 0x0002c00402099981 */ /* 0x000ea2000c1e1500 */
[----:B------:R-:W-:Y:S01]  /*0490*/  @!P4 IMAD.U32 R27, R13, 0x10000, RZ ;  /* 0x000100000d1bc824 */ /* 0x000fe200078e00ff */
[----:B------:R-:W-:-:S09]  /*04a0*/  ISETP.GE.AND P4, PT, R29, R110, PT ;  /* 0x0000006e1d00720c */ /* 0x000fd20003f86270 */
[----:B------:R-:W2:Y:S01]  /*04b0*/  @!P3 LDG.E.U16 R13, desc[UR4][R2.64+0x340] ;  /* 0x00034004020db981 */ /* 0x000ea2000c1e1500 */
[----:B------:R-:W-:-:S03]  /*04c0*/  VIADD R12, R106, 0x200 ;  /* 0x000002006a0c7836 */ /* 0x000fc60000000000 */
[----:B------:R-:W2:Y:S01]  /*04d0*/  @!P4 LDG.E.U16 R24, desc[UR4][R2.64+0x380] ;  /* 0x000380040218c981 */ /* 0x000ea2000c1e1500 */
[----:B----4-:R-:W-:Y:S02]  /*04e0*/  @!P6 SHF.L.U32 R31, R7, 0x10, RZ ;  /* 0x00000010071fe819 */ /* 0x010fe400000006ff */
[-C--:B------:R-:W-:Y:S01]  /*04f0*/  ISETP.GE.AND P6, PT, R12, R110.reuse, PT ;  /* 0x0000006e0c00720c */ /* 0x080fe20003fc6270 */
[----:B------:R-:W-:Y:S02]  /*0500*/  IMAD.MOV.U32 R29, RZ, RZ, -0x800000 ;  /* 0xff800000ff1d7424 */ /* 0x000fe400078e00ff */
[----:B---3--:R-:W-:Y:S01]  /*0510*/  @!P5 IMAD.U32 R29, R0, 0x10000, RZ ;  /* 0x00010000001dd824 */ /* 0x008fe200078e00ff */
[----:B------:R-:W-:-:S09]  /*0520*/  ISETP.GE.AND P5, PT, R10, R110, PT ;  /* 0x0000006e0a00720c */ /* 0x000fd20003fa6270 */
[----:B------:R-:W3:Y:S04]  /*0530*/  @!P6 LDG.E.U16 R7, desc[UR4][R2.64+0x400] ;  /* 0x000400040207e981 */ /* 0x000ee8000c1e1500 */
[----:B------:R-:W4:Y:S01]  /*0540*/  @!P5 LDG.E.U16 R0, desc[UR4][R2.64+0x3c0] ;  /* 0x0003c0040200d981 */ /* 0x000f22000c1e1500 */
[----:B------:R-:W-:Y:S02]  /*0550*/  VIADD R14, R106, 0x220 ;  /* 0x000002206a0e7836 */ /* 0x000fe40000000000 */
[----:B------:R-:W-:Y:S02]  /*0560*/  IMAD.MOV.U32 R33, RZ, RZ, -0x800000 ;  /* 0xff800000ff217424 */ /* 0x000fe400078e00ff */
[----:B-----5:R-:W-:Y:S01]  /*0570*/  @!P0 IMAD.U32 R33, R16, 0x10000, RZ ;  /* 0x0001000010218824 */ /* 0x020fe200078e00ff */
[----:B------:R-:W-:Y:S01]  /*0580*/  ISETP.GE.AND P0, PT, R14, R110, PT ;  /* 0x0000006e0e00720c */ /* 0x000fe20003f06270 */
[C---:B------:R-:W-:Y:S01]  /*0590*/  VIADD R16, R106.reuse, 0x240 ;  /* 0x000002406a107836 */ /* 0x040fe20000000000 */
[----:B------:R-:W-:Y:S01]  /*05a0*/  MOV R35, 0xff800000 ;  /* 0xff80000000237802 */ /* 0x000fe20000000f00 */
[C---:B------:R-:W-:Y:S01]  /*05b0*/  VIADD R20, R106.reuse, 0x280 ;  /* 0x000002806a147836 */ /* 0x040fe20000000000 */
[----:B------:R-:W-:Y:S01]  /*05c0*/  IADD3 R18, R106, 0x260, RZ ;  /* 0x000002606a127810 */ /* 0x000fe20007ffe0ff */
[----:B------:R-:W-:-:S02]  /*05d0*/  IMAD.MOV.U32 R39, RZ, RZ, -0x800000 ;  /* 0xff800000ff277424 */ /* 0x000fc400078e00ff */
[----:B------:R-:W-:Y:S02]  /*05e0*/  VIADD R22, R106, 0x2a0 ;  /* 0x000002a06a167836 */ /* 0x000fe40000000000 */
[----:B------:R-:W-:Y:S02]  /*05f0*/  IMAD.MOV.U32 R37, RZ, RZ, -0x800000 ;  /* 0xff800000ff257424 */ /* 0x000fe400078e00ff */
[----:B------:R-:W-:Y:S01]  /*0600*/  @!P2 IMAD.U32 R37, R11, 0x10000, RZ ;  /* 0x000100000b25a824 */ /* 0x000fe200078e00ff */
[----:B------:R-:W-:Y:S01]  /*0610*/  ISETP.GE.AND P2, PT, R18, R110, PT ;  /* 0x0000006e1200720c */ /* 0x000fe20003f46270 */
[----:B------:R-:W-:Y:S01]  /*0620*/  IMAD.MOV.U32 R41, RZ, RZ, -0x800000 ;  /* 0xff800000ff297424 */ /* 0x000fe200078e00ff */
[----:B------:R-:W5:Y:S01]  /*0630*/  @!P0 LDG.E.U16 R30, desc[UR4][R2.64+0x440] ;  /* 0x00044004021e8981 */ /* 0x000f62000c1e1500 */
[----:B------:R-:W-:Y:S01]  /*0640*/  IADD3 R26, R106, 0x2e0, RZ ;  /* 0x000002e06a1a7810 */ /* 0x000fe20007ffe0ff */
[----:B------:R-:W-:-:S09]  /*0650*/  IMAD.MOV.U32 R45, RZ, RZ, -0x800000 ;  /* 0xff800000ff2d7424 */ /* 0x000fd200078e00ff */
[----:B------:R-:W5:Y:S01]  /*0660*/  @!P2 LDG.E.U16 R11, desc[UR4][R2.64+0x4c0] ;  /* 0x0004c004020ba981 */ /* 0x000f62000c1e1500 */
[----:B------:R-:W-:Y:S01]  /*0670*/  MOV R43, 0xff800000 ;  /* 0xff800000002b7802 */ /* 0x000fe20000000f00 */
[----:B--2---:R-:W-:Y:S01]  /*0680*/  @!P1 IMAD.U32 R35, R9, 0x10000, RZ ;  /* 0x0001000009239824 */ /* 0x004fe200078e00ff */
        /* <DEDUP_REMOVED lines=10> */
[----:B------:R-:W-:-:S02]  /*0730*/  VIADD R24, R106, 0x2c0 ;  /* 0x000002c06a187836 */ /* 0x000fc40000000000 */
[----:B----4-:R-:W-:-:S03]  /*0740*/  @!P5 IMAD.U32 R43, R0, 0x10000, RZ ;  /* 0x00010000002bd824 */ /* 0x010fc600078e00ff */
[----:B------:R-:W-:-:S07]  /*0750*/  ISETP.GE.AND P5, PT, R24, R110, PT ;  /* 0x0000006e1800720c */ /* 0x000fce0003fa6270 */
[----:B------:R-:W3:Y:S06]  /*0760*/  @!P6 LDG.E.U16 R7, desc[UR4][R2.64+0x5c0] ;  /* 0x0005c0040207e981 */ /* 0x000eec000c1e1500 */
[----:B------:R-:W4:Y:S01]  /*0770*/  @!P5 LDG.E.U16 R0, desc[UR4][R2.64+0x580] ;  /* 0x000580040200d981 */ /* 0x000f22000c1e1500 */
[----:B------:R-:W-:Y:S02]  /*0780*/  VIADD R28, R106, 0x300 ;  /* 0x000003006a1c7836 */ /* 0x000fe40000000000 */
[----:B------:R-:W-:Y:S01]  /*0790*/  IMAD.MOV.U32 R47, RZ, RZ, -0x800000 ;  /* 0xff800000ff2f7424 */ /* 0x000fe200078e00ff */
[----:B-----5:R-:W-:Y:S01]  /*07a0*/  @!P0 SHF.L.U32 R47, R30, 0x10, RZ ;  /* 0x000000101e2f8819 */ /* 0x020fe200000006ff */
[----:B------:R-:W-:Y:S01]  /*07b0*/  VIADD R30, R106, 0x320 ;  /* 0x000003206a1e7836 */ /* 0x000fe20000000000 */
[----:B------:R-:W-:Y:S01]  /*07c0*/  ISETP.GE.AND P0, PT, R28, R110, PT ;  /* 0x0000006e1c00720c */ /* 0x000fe20003f06270 */
[----:B------:R-:W-:Y:S01]  /*07d0*/  IMAD.MOV.U32 R49, RZ, RZ, -0x800000 ;  /* 0xff800000ff317424 */ /* 0x000fe200078e00ff */
[C---:B------:R-:W-:Y:S01]  /*07e0*/  IADD3 R34, R106.reuse, 0x360, RZ ;  /* 0x000003606a227810 */ /* 0x040fe20007ffe0ff */
[----:B------:R-:W-:-:S02]  /*07f0*/  VIADD R32, R106, 0x340 ;  /* 0x000003406a207836 */ /* 0x000fc40000000000 */
[----:B------:R-:W-:Y:S01]  /*0800*/  IMAD.MOV.U32 R53, RZ, RZ, -0x800000 ;  /* 0xff800000ff357424 */ /* 0x000fe200078e00ff */
[----:B------:R-:W-:Y:S01]  /*0810*/  MOV R51, 0xff800000 ;  /* 0xff80000000337802 */ /* 0x000fe20000000f00 */
[----:B------:R-:W-:Y:S02]  /*0820*/  VIADD R36, R106, 0x380 ;  /* 0x000003806a247836 */ /* 0x000fe40000000000 */
[----:B------:R-:W-:Y:S01]  /*0830*/  @!P2 IMAD.U32 R51, R11, 0x10000, RZ ;  /* 0x000100000b33a824 */ /* 0x000fe200078e00ff */
[----:B------:R-:W-:Y:S01]  /*0840*/  ISETP.GE.AND P2, PT, R32, R110, PT ;  /* 0x0000006e2000720c */ /* 0x000fe20003f46270 */
[----:B------:R-:W-:Y:S02]  /*0850*/  IMAD.MOV.U32 R55, RZ, RZ, -0x800000 ;  /* 0xff800000ff377424 */ /* 0x000fe400078e00ff */
[----:B------:R-:W5:Y:S01]  /*0860*/  @!P0 LDG.E.U16 R42, desc[UR4][R2.64+0x600] ;  /* 0x00060004022a8981 */ /* 0x000f62000c1e1500 */
[----:B------:R-:W-:-:S09]  /*0870*/  VIADD R40, R106, 0x3c0 ;  /* 0x000003c06a287836 */ /* 0x000fd20000000000 */
[----:B------:R-:W5:Y:S01]  /*0880*/  @!P2 LDG.E.U16 R11, desc[UR4][R2.64+0x680] ;  /* 0x00068004020ba981 */ /* 0x000f62000c1e1500 */
[----:B------:R-:W-:Y:S01]  /*0890*/  MOV R59, 0xff800000 ;  /* 0xff800000003b7802 */ /* 0x000fe20000000f00 */
        /* <DEDUP_REMOVED lines=10> */
[----:B---3--:R-:W-:Y:S01]  /*0940*/  @!P6 IMAD.U32 R59, R7, 0x10000, RZ ;  /* 0x00010000073be824 */ /* 0x008fe200078e00ff */
[----:B------:R-:W-:Y:S01]  /*0950*/  ISETP.GE.AND P6, PT, R40, R110, PT ;  /* 0x0000006e2800720c */ /* 0x000fe20003fc6270 */
[----:B------:R-:W-:Y:S02]  /*0960*/  VIADD R38, R106, 0x3a0 ;  /* 0x000003a06a267836 */ /* 0x000fe40000000000 */
[----:B----4-:R-:W-:-:S03]  /*0970*/  @!P5 IMAD.U32 R57, R0, 0x10000, RZ ;  /* 0x000100000039d824 */ /* 0x010fc600078e00ff */
[----:B------:R-:W-:-:S07]  /*0980*/  ISETP.GE.AND P5, PT, R38, R110, PT ;  /* 0x0000006e2600720c */ /* 0x000fce0003fa6270 */
[----:B------:R-:W3:Y:S06]  /*0990*/  @!P6 LDG.E.U16 R7, desc[UR4][R2.64+0x780] ;  /* 0x000780040207e981 */ /* 0x000eec000c1e1500 */
[----:B------:R-:W4:Y:S01]  /*09a0*/  @!P5 LDG.E.U16 R0, desc[UR4][R2.64+0x740] ;  /* 0x000740040200d981 */ /* 0x000f22000c1e1500 */
[----:B------:R-:W-:Y:S02]  /*09b0*/  IMAD.MOV.U32 R61, RZ, RZ, -0x800000 ;  /* 0xff800000ff3d7424 */ /* 0x000fe400078e00ff */
[----:B------:R-:W-:Y:S02]  /*09c0*/  VIADD R44, R106, 0x400 ;  /* 0x000004006a2c7836 */ /* 0x000fe40000000000 */
[----:B-----5:R-:W-:-:S02]  /*09d0*/  @!P0 IMAD.U32 R61, R42, 0x10000, RZ ;  /* 0x000100002a3d8824 */ /* 0x020fc400078e00ff */
[C---:B------:R-:W-:Y:S01]  /*09e0*/  VIADD R42, R106.reuse, 0x3e0 ;  /* 0x000003e06a2a7836 */ /* 0x040fe20000000000 */
[----:B------:R-:W-:Y:S01]  /*09f0*/  MOV R63, 0xff800000 ;  /* 0xff800000003f7802 */ /* 0x000fe20000000f00 */
[C---:B------:R-:W-:Y:S01]  /*0a00*/  VIADD R48, R106.reuse, 0x440 ;  /* 0x000004406a307836 */ /* 0x040fe20000000000 */
[----:B------:R-:W-:Y:S01]  /*0a10*/  MOV R67, 0xff800000 ;  /* 0xff80000000437802 */ /* 0x000fe20000000f00 */
[----:B------:R-:W-:Y:S01]  /*0a20*/  VIADD R46, R106, 0x420 ;  /* 0x000004206a2e7836 */ /* 0x000fe20000000000 */
[-C--:B------:R-:W-:Y:S01]  /*0a30*/  ISETP.GE.AND P0, PT, R42, R110.reuse, PT ;  /* 0x0000006e2a00720c */ /* 0x080fe20003f06270 */
[----:B------:R-:W-:Y:S01]  /*0a40*/  IMAD.MOV.U32 R65, RZ, RZ, -0x800000 ;  /* 0xff800000ff417424 */ /* 0x000fe200078e00ff */
[----:B------:R-:W-:Y:S01]  /*0a50*/  IADD3 R50, R106, 0x460, RZ ;  /* 0x000004606a327810 */ /* 0x000fe20007ffe0ff */
[----:B------:R-:W-:Y:S01]  /*0a60*/  @!P2 IMAD.U32 R65, R11, 0x10000, RZ ;  /* 0x000100000b41a824 */ /* 0x000fe200078e00ff */
[----:B------:R-:W-:Y:S01]  /*0a70*/  ISETP.GE.AND P2, PT, R46, R110, PT ;  /* 0x0000006e2e00720c */ /* 0x000fe20003f46270 */
[----:B------:R-:W-:-:S08]  /*0a80*/  IMAD.MOV.U32 R69, RZ, RZ, -0x800000 ;  /* 0xff800000ff457424 */ /* 0x000fd000078e00ff */
[----:B------:R-:W5:Y:S04]  /*0a90*/  @!P0 LDG.E.U16 R56, desc[UR4][R2.64+0x7c0] ;  /* 0x0007c00402388981 */ /* 0x000f68000c1e1500 */
[----:B------:R-:W5:Y:S01]  /*0aa0*/  @!P2 LDG.E.U16 R62, desc[UR4][R2.64+0x840] ;  /* 0x00084004023ea981 */ /* 0x000f62000c1e1500 */
[----:B------:R-:W-:Y:S02]  /*0ab0*/  VIADD R54, R106, 0x4a0 ;  /* 0x000004a06a367836 */ /* 0x000fe40000000000 */
[----:B------:R-:W-:Y:S02]  /*0ac0*/  IMAD.MOV.U32 R71, RZ, RZ, -0x800000 ;  /* 0xff800000ff477424 */ /* 0x000fe400078e00ff */
[----:B------:R-:W-:Y:S01]  /*0ad0*/  IMAD.MOV.U32 R11, RZ, RZ, -0x800000 ;  /* 0xff800000ff0b7424 */ /* 0x000fe200078e00ff */
[----:B--2---:R-:W-:-:S02]  /*0ae0*/  @!P1 SHF.L.U32 R63, R9, 0x10, RZ ;  /* 0x00000010093f9819 */ /* 0x004fc400000006ff */
        /* <DEDUP_REMOVED lines=15> */
[----:B------:R-:W-:Y:S01]  /*0be0*/  IMAD.MOV.U32 R112, RZ, RZ, -0x800000 ;  /* 0xff800000ff707424 */ /* 0x000fe200078e00ff */
[----:B------:R-:W-:Y:S01]  /*0bf0*/  MOV R9, 0xff800000 ;  /* 0xff80000000097802 */ /* 0x000fe20000000f00 */
[C---:B------:R-:W-:Y:S01]  /*0c00*/  VIADD R58, R106.reuse, 0x4e0 ;  /* 0x000004e06a3a7836 */ /* 0x040fe20000000000 */
[----:B------:R-:W-:Y:S01]  /*0c10*/  MOV R120, 0xff800000 ;  /* 0xff80000000787802 */ /* 0x000fe20000000f00 */
[----:B------:R-:W-:-:S02]  /*0c20*/  VIADD R60, R106, 0x500 ;  /* 0x000005006a3c7836 */ /* 0x000fc40000000000 */
[----:B-----5:R-:W-:Y:S02]  /*0c30*/  @!P0 IMAD.U32 R9, R56, 0x10000, RZ ;  /* 0x0001000038098824 */ /* 0x020fe400078e00ff */
[----:B------:R-:W-:Y:S01]  /*0c40*/  VIADD R56, R106, 0x4c0 ;  /* 0x000004c06a387836 */ /* 0x000fe20000000000 */
[----:B------:R-:W-:Y:S02]  /*0c50*/  MOV R81, 0xff800000 ;  /* 0xff80000000517802 */ /* 0x000fe40000000f00 */
[----:B------:R-:W-:Y:S02]  /*0c60*/  @!P2 SHF.L.U32 R120, R62, 0x10, RZ ;  /* 0x000000103e78a819 */ /* 0x000fe400000006ff */
[-C--:B------:R-:W-:Y:S02]  /*0c70*/  ISETP.GE.AND P2, PT, R58, R110.reuse, PT ;  /* 0x0000006e3a00720c */ /* 0x080fe40003f46270 */
[----:B------:R-:W-:Y:S01]  /*0c80*/  ISETP.GE.AND P0, PT, R56, R110, PT ;  /* 0x0000006e3800720c */ /* 0x000fe20003f06270 */
[----:B------:R-:W-:-:S02]  /*0c90*/  VIADD R62, R106, 0x520 ;  /* 0x000005206a3e7836 */ /* 0x000fc40000000000 */
[----:B------:R-:W-:-:S08]  /*0ca0*/  VIADD R68, R106, 0x580 ;  /* 0x000005806a447836 */ /* 0x000fd00000000000 */
[----:B------:R-:W5:Y:S04]  /*0cb0*/  @!P2 LDG.E.U16 R72, desc[UR4][R2.64+0x9c0] ;  /* 0x0009c0040248a981 */ /* 0x000f68000c1e1500 */
[----:B------:R-:W5:Y:S01]  /*0cc0*/  @!P0 LDG.E.U16 R76, desc[UR4][R2.64+0x980] ;  /* 0x00098004024c8981 */ /* 0x000f62000c1e1500 */
[----:B------:R-:W-:Y:S02]  /*0cd0*/  IMAD.MOV.U32 R85, RZ, RZ, -0x800000 ;  /* 0xff800000ff557424 */ /* 0x000fe400078e00ff */
[----:B------:R-:W-:Y:S02]  /*0ce0*/  IMAD.MOV.U32 R83, RZ, RZ, -0x800000 ;  /* 0xff800000ff537424 */ /* 0x000fe400078e00ff */
[----:B--2---:R-:W-:Y:S02]  /*0cf0*/  @!P1 IMAD.U32 R112, R13, 0x10000, RZ ;  /* 0x000100000d709824 */ /* 0x004fe400078e00ff */
[----:B------:R-:W-:Y:S01]  /*0d00*/  IMAD.MOV.U32 R13, RZ, RZ, -0x800000 ;  /* 0xff800000ff0d7424 */ /* 0x000fe200078e00ff */
[----:B------:R-:W-:Y:S01]  /*0d10*/  ISETP.GE.AND P1, PT, R60, R110, PT ;  /* 0x0000006e3c00720c */ /* 0x000fe20003f26270 */
[----:B------:R-:W-:-:S02]  /*0d20*/  @!P3 IMAD.U32 R13, R64, 0x10000, RZ ;  /* 0x00010000400db824 */ /* 0x000fc400078e00ff */
[----:B------:R-:W-:Y:S01]  /*0d30*/  VIADD R64, R106, 0x540 ;  /* 0x000005406a407836 */ /* 0x000fe20000000000 */
[----:B------:R-:W-:-:S09]  /*0d40*/  ISETP.GE.AND P3, PT, R62, R110, PT ;  /* 0x0000006e3e00720c */ /* 0x000fd20003f66270 */
[----:B------:R-:W2:Y:S01]  /*0d50*/  @!P1 LDG.E.U16 R74, desc[UR4][R2.64+0xa00] ;  /* 0x000a0004024a9981 */ /* 0x000ea2000c1e1500 */
[----:B------:R-:W-:Y:S01]  /*0d60*/  @!P4 IMAD.U32 R81, R66, 0x10000, RZ ;  /* 0x000100004251c824 */ /* 0x000fe200078e00ff */
[----:B------:R-:W-:Y:S02]  /*0d70*/  ISETP.GE.AND P4, PT, R64, R110, PT ;  /* 0x0000006e4000720c */ /* 0x000fe40003f86270 */
[----:B------:R-:W2:Y:S11]  /*0d80*/  @!P3 LDG.E.U16 R75, desc[UR4][R2.64+0xa40] ;  /* 0x000a4004024bb981 */ /* 0x000eb6000c1e1500 */
[----:B------:R-:W2:Y:S01]  /*0d90*/  @!P4 LDG.E.U16 R77, desc[UR4][R2.64+0xa80] ;  /* 0x000a8004024dc981 */ /* 0x000ea2000c1e1500 */
[----:B---3--:R-:W-:-:S02]  /*0da0*/  @!P6 SHF.L.U32 R85, R7, 0x10, RZ ;  /* 0x000000100755e819 */ /* 0x008fc400000006ff */
[----:B------:R-:W-:Y:S02]  /*0db0*/  ISETP.GE.AND P6, PT, R68, R110, PT ;  /* 0x0000006e4400720c */ /* 0x000fe40003fc6270 */
[----:B------:R-:W-:Y:S01]  /*0dc0*/  IADD3 R66, R106, 0x560, RZ ;  /* 0x000005606a427810 */ /* 0x000fe20007ffe0ff */
[----:B----4-:R-:W-:-:S03]  /*0dd0*/  @!P5 IMAD.U32 R83, R0, 0x10000, RZ ;  /* 0x000100000053d824 */ /* 0x010fc600078e00ff */
[----:B------:R-:W-:-:S07]  /*0de0*/  ISETP.GE.AND P5, PT, R66, R110, PT ;  /* 0x0000006e4200720c */ /* 0x000fce0003fa6270 */
[----:B------:R-:W3:Y:S06]  /*0df0*/  @!P6 LDG.E.U16 R7, desc[UR4][R2.64+0xb00] ;  /* 0x000b00040207e981 */ /* 0x000eec000c1e1500 */
[----:B------:R-:W4:Y:S01]  /*0e00*/  @!P5 LDG.E.U16 R0, desc[UR4][R2.64+0xac0] ;  /* 0x000ac0040200d981 */ /* 0x000f22000c1e1500 */
[C---:B------:R-:W-:Y:S01]  /*0e10*/  IADD3 R70, R106.reuse, 0x5a0, RZ ;  /* 0x000005a06a467810 */ /* 0x040fe20007ffe0ff */
[----:B------:R-:W-:Y:S02]  /*0e20*/  VIADD R78, R106, 0x620 ;  /* 0x000006206a4e7836 */ /* 0x000fe40000000000 */
[----:B------:R-:W-:-:S02]  /*0e30*/  IMAD.MOV.U32 R89, RZ, RZ, -0x800000 ;  /* 0xff800000ff597424 */ /* 0x000fc400078e00ff */
[----:B------:R-:W-:Y:S02]  /*0e40*/  IMAD.MOV.U32 R87, RZ, RZ, -0x800000 ;  /* 0xff800000ff577424 */ /* 0x000fe400078e00ff */
[----:B------:R-:W-:Y:S02]  /*0e50*/  IMAD.MOV.U32 R95, RZ, RZ, -0x800000 ;  /* 0xff800000ff5f7424 */ /* 0x000fe400078e00ff */
[----:B------:R-:W-:Y:S02]  /*0e60*/  IMAD.MOV.U32 R91, RZ, RZ, -0x800000 ;  /* 0xff800000ff5b7424 */ /* 0x000fe400078e00ff */
[----:B-----5:R-:W-:Y:S02]  /*0e70*/  @!P2 IMAD.U32 R89, R72, 0x10000, RZ ;  /* 0x000100004859a824 */ /* 0x020fe400078e00ff */
[----:B------:R-:W-:Y:S02]  /*0e80*/  VIADD R72, R106, 0x5c0 ;  /* 0x000005c06a487836 */ /* 0x000fe40000000000 */
[----:B------:R-:W-:Y:S01]  /*0e90*/  @!P0 IMAD.U32 R87, R76, 0x10000, RZ ;  /* 0x000100004c578824 */ /* 0x000fe200078e00ff */
[----:B------:R-:W-:Y:S01]  /*0ea0*/  ISETP.GE.AND P0, PT, R70, R110, PT ;  /* 0x0000006e4600720c */ /* 0x000fe20003f06270 */
[----:B------:R-:W-:Y:S01]  /*0eb0*/  VIADD R76, R106, 0x600 ;  /* 0x000006006a4c7836 */ /* 0x000fe20000000000 */
[----:B------:R-:W-:-:S04]  /*0ec0*/  MOV R93, 0xff800000 ;  /* 0xff800000005d7802 */ /* 0x000fc80000000f00 */
[----:B------:R-:W-:-:S07]  /*0ed0*/  ISETP.GE.AND P2, PT, R76, R110, PT ;  /* 0x0000006e4c00720c */ /* 0x000fce0003f46270 */
[----:B------:R-:W5:Y:S01]  /*0ee0*/  @!P0 LDG.E.U16 R86, desc[UR4][R2.64+0xb40] ;  /* 0x000b400402568981 */ /* 0x000f62000c1e1500 */
[----:B------:R-:W-:Y:S01]  /*0ef0*/  IADD3 R82, R106, 0x660, RZ ;  /* 0x000006606a527810 */ /* 0x000fe20007ffe0ff */
[----:B------:R-:W-:-:S04]  /*0f00*/  IMAD.MOV.U32 R99, RZ, RZ, -0x800000 ;  /* 0xff800000ff637424 */ /* 0x000fc800078e00ff */
[----:B------:R-:W5:Y:S01]  /*0f10*/  @!P2 LDG.E.U16 R79, desc[UR4][R2.64+0xc00] ;  /* 0x000c0004024fa981 */ /* 0x000f62000c1e1500 */
[----:B------:R-:W-:Y:S01]  /*0f20*/  VIADD R80, R106, 0x640 ;  /* 0x000006406a507836 */ /* 0x000fe20000000000 */
[----:B------:R-:W-:Y:S01]  /*0f30*/  MOV R97, 0xff800000 ;  /* 0xff80000000617802 */ /* 0x000fe20000000f00 */
[----:B--2---:R-:W-:Y:S01]  /*0f40*/  @!P1 IMAD.U32 R91, R74, 0x10000, RZ ;  /* 0x000100004a5b9824 */ /* 0x004fe200078e00ff */
[----:B------:R-:W-:Y:S01]  /*0f50*/  ISETP.GE.AND P1, PT, R72, R110, PT ;  /* 0x0000006e4800720c */ /* 0x000fe20003f26270 */
[----:B------:R-:W-:Y:S01]  /*0f60*/  VIADD R74, R106, 0x5e0 ;  /* 0x000005e06a4a7836 */ /* 0x000fe20000000000 */
[----:B------:R-:W-:-:S04]  /*0f70*/  @!P3 SHF.L.U32 R93, R75, 0x10, RZ ;  /* 0x000000104b5db819 */ /* 0x000fc800000006ff */
[----:B------:R-:W-:-:S07]  /*0f80*/  ISETP.GE.AND P3, PT, R74, R110, PT ;  /* 0x0000006e4a00720c */ /* 0x000fce0003f66270 */
[----:B------:R-:W2:Y:S01]  /*0f90*/  @!P1 LDG.E.U16 R75, desc[UR4][R2.64+0xb80] ;  /* 0x000b8004024b9981 */ /* 0x000ea2000c1e1500 */
[----:B------:R-:W-:Y:S01]  /*0fa0*/  @!P4 IMAD.U32 R95, R77, 0x10000, RZ ;  /* 0x000100004d5fc824 */ /* 0x000fe200078e00ff */
[----:B------:R-:W-:-:S04]  /*0fb0*/  ISETP.GE.AND P4, PT, R78, R110, PT ;  /* 0x0000006e4e00720c */ /* 0x000fc80003f86270 */
[----:B------:R-:W2:Y:S09]  /*0fc0*/  @!P3 LDG.E.U16 R77, desc[UR4][R2.64+0xbc0] ;  /* 0x000bc004024db981 */ /* 0x000eb2000c1e1500 */
[----:B------:R-:W2:Y:S01]  /*0fd0*/  @!P4 LDG.E.U16 R94, desc[UR4][R2.64+0xc40] ;  /* 0x000c4004025ec981 */ /* 0x000ea2000c1e1500 */
[----:B---3--:R-:W-:Y:S01]  /*0fe0*/  @!P6 IMAD.U32 R99, R7, 0x10000, RZ ;  /* 0x000100000763e824 */ /* 0x008fe200078e00ff */
[-C--:B------:R-:W-:Y:S01]  /*0ff0*/  ISETP.GE.AND P6, PT, R82, R110.reuse, PT ;  /* 0x0000006e5200720c */ /* 0x080fe20003fc6270 */
[----:B----4-:R-:W-:Y:S01]  /*1000*/  @!P5 IMAD.U32 R97, R0, 0x10000, RZ ;  /* 0x000100000061d824 */ /* 0x010fe200078e00ff */
[----:B------:R-:W-:-:S11]  /*1010*/  ISETP.GE.AND P5, PT, R80, R110, PT ;  /* 0x0000006e5000720c */ /* 0x000fd60003fa6270 */
[----:B------:R-:W3:Y:S04]  /*1020*/  @!P6 LDG.E.U16 R7, desc[UR4][R2.64+0xcc0] ;  /* 0x000cc0040207e981 */ /* 0x000ee8000c1e1500 */
[----:B------:R-:W4:Y:S01]  /*1030*/  @!P5 LDG.E.U16 R0, desc[UR4][R2.64+0xc80] ;  /* 0x000c80040200d981 */ /* 0x000f22000c1e1500 */
[C---:B------:R-:W-:Y:S02]  /*1040*/  VIADD R84, R106.reuse, 0x680 ;  /* 0x000006806a547836 */ /* 0x040fe40000000000 */
[----:B------:R-:W-:Y:S02]  /*1050*/  VIADD R92, R106, 0x700 ;  /* 0x000007006a5c7836 */ /* 0x000fe40000000000 */
[----:B------:R-:W-:Y:S02]  /*1060*/  IMAD.MOV.U32 R101, RZ, RZ, -0x800000 ;  /* 0xff800000ff657424 */ /* 0x000fe400078e00ff */
[----:B------:R-:W-:-:S02]  /*1070*/  IMAD.MOV.U32 R109, RZ, RZ, -0x800000 ;  /* 0xff800000ff6d7424 */ /* 0x000fc400078e00ff */
[C---:B------:R-:W-:Y:S02]  /*1080*/  VIADD R90, R106.reuse, 0x6e0 ;  /* 0x000006e06a5a7836 */ /* 0x040fe40000000000 */
[----:B------:R-:W-:Y:S01]  /*1090*/  IMAD.MOV.U32 R103, RZ, RZ, -0x800000 ;  /* 0xff800000ff677424 */ /* 0x000fe200078e00ff */
[----:B------:R-:W-:Y:S01]  /*10a0*/  IADD3 R88, R106, 0x6c0, RZ ;  /* 0x000006c06a587810 */ /* 0x000fe20007ffe0ff */
[----:B------:R-:W-:Y:S01]  /*10b0*/  IMAD.MOV.U32 R107, RZ, RZ, -0x800000 ;  /* 0xff800000ff6b7424 */ /* 0x000fe200078e00ff */
[----:B-----5:R-:W-:Y:S02]  /*10c0*/  @!P0 SHF.L.U32 R101, R86, 0x10, RZ ;  /* 0x0000001056658819 */ /* 0x020fe400000006ff */
[----:B------:R-:W-:Y:S02]  /*10d0*/  ISETP.GE.AND P0, PT, R84, R110, PT ;  /* 0x0000006e5400720c */ /* 0x000fe40003f06270 */
[----:B------:R-:W-:Y:S01]  /*10e0*/  IADD3 R86, R106, 0x6a0, RZ ;  /* 0x000006a06a567810 */ /* 0x000fe20007ffe0ff */
[----:B------:R-:W-:-:S02]  /*10f0*/  IMAD.MOV.U32 R105, RZ, RZ, -0x800000 ;  /* 0xff800000ff697424 */ /* 0x000fc400078e00ff */
[----:B------:R-:W-:Y:S01]  /*1100*/  @!P2 IMAD.U32 R107, R79, 0x10000, RZ ;  /* 0x000100004f6ba824 */ /* 0x000fe200078e00ff */
[----:B------:R-:W-:Y:S01]  /*1110*/  ISETP.GE.AND P2, PT, R90, R110, PT ;  /* 0x0000006e5a00720c */ /* 0x000fe20003f46270 */
[----:B------:R-:W-:-:S06]  /*1120*/  VIADD R96, R106, 0x740 ;  /* 0x000007406a607836 */ /* 0x000fcc0000000000 */
[----:B------:R-:W5:Y:S01]  /*1130*/  @!P0 LDG.E.U16 R98, desc[UR4][R2.64+0xd00] ;  /* 0x000d000402628981 */ /* 0x000f62000c1e1500 */
[----:B------:R-:W-:-:S05]  /*1140*/  MOV R111, 0xff800000 ;  /* 0xff800000006f7802 */ /* 0x000fca0000000f00 */
        /* <DEDUP_REMOVED lines=13> */
[----:B----4-:R-:W-:-:S12]  /*1220*/  @!P5 IMAD.U32 R125, R0, 0x10000, RZ ;  /* 0x00010000007dd824 */ /* 0x010fd800078e00ff */
[----:B------:R-:W3:Y:S01]  /*1230*/  @!P6 LDG.E.U16 R0, desc[UR4][R2.64+0xe80] ;  /* 0x000e80040200e981 */ /* 0x000ee2000c1e1500 */
[----:B------:R-:W-:Y:S02]  /*1240*/  IMAD.MOV.U32 R123, RZ, RZ, -0x800000 ;  /* 0xff800000ff7b7424 */ /* 0x000fe400078e00ff */
[----:B------:R-:W-:Y:S02]  /*1250*/  IMAD.MOV.U32 R117, RZ, RZ, -0x800000 ;  /* 0xff800000ff757424 */ /* 0x000fe400078e00ff */
[----:B------:R-:W-:Y:S01]  /*1260*/  IMAD.MOV.U32 R113, RZ, RZ, -0x800000 ;  /* 0xff800000ff717424 */ /* 0x000fe200078e00ff */
[----:B------:R-:W-:Y:S01]  /*1270*/  MOV R115, 0xff800000 ;  /* 0xff80000000737802 */ /* 0x000fe20000000f00 */
[C---:B------:R-:W-:Y:S01]  /*1280*/  VIADD R102, R106.reuse, 0x7a0 ;  /* 0x000007a06a667836 */ /* 0x040fe20000000000 */
[----:B------:R-:W-:Y:S01]  /*1290*/  IADD3 R104, R106, 0x7c0, RZ ;  /* 0x000007c06a687810 */ /* 0x000fe20007ffe0ff */
[----:B------:R-:W-:Y:S01]  /*12a0*/  IMAD.MOV.U32 R7, RZ, RZ, -0x800000 ;  /* 0xff800000ff077424 */ /* 0x000fe200078e00ff */
[----:B-----5:R-:W-:-:S02]  /*12b0*/  @!P0 SHF.L.U32 R123, R98, 0x10, RZ ;  /* 0x00000010627b8819 */ /* 0x020fc400000006ff */
[----:B------:R-:W-:Y:S01]  /*12c0*/  IADD3 R98, R106, 0x760, RZ ;  /* 0x000007606a627810 */ /* 0x000fe20007ffe0ff */
[----:B------:R-:W-:Y:S01]  /*12d0*/  @!P2 IMAD.U32 R115, R79, 0x10000, RZ ;  /* 0x000100004f73a824 */ /* 0x000fe200078e00ff */
[----:B------:R-:W-:Y:S01]  /*12e0*/  ISETP.GE.AND P0, PT, R73, 0x1, PT ;  /* 0x000000014900780c */ /* 0x000fe20003f06270 */
[----:B------:R-:W-:Y:S02]  /*12f0*/  IMAD.MOV.U32 R119, RZ, RZ, -0x800000 ;  /* 0xff800000ff777424 */ /* 0x000fe400078e00ff */
[----:B--2---:R-:W-:Y:S01]  /*1300*/  @!P1 IMAD.U32 R113, R75, 0x10000, RZ ;  /* 0x000100004b719824 */ /* 0x004fe200078e00ff */
[-C--:B------:R-:W-:Y:S01]  /*1310*/  ISETP.GE.AND P1, PT, R98, R110.reuse, PT ;  /* 0x0000006e6200720c */ /* 0x080fe20003f26270 */
[----:B------:R-:W-:Y:S01]  /*1320*/  @!P3 IMAD.U32 R7, R77, 0x10000, RZ ;  /* 0x000100004d07b824 */ /* 0x000fe200078e00ff */
[----:B------:R-:W-:-:S11]  /*1330*/  ISETP.GE.AND P3, PT, R102, R110, PT ;  /* 0x0000006e6600720c */ /* 0x000fd60003f66270 */
[----:B------:R-:W2:Y:S01]  /*1340*/  @!P1 LDG.E.U16 R77, desc[UR4][R2.64+0xec0] ;  /* 0x000ec004024d9981 */ /* 0x000ea2000c1e1500 */
[----:B------:R-:W-:Y:S02]  /*1350*/  @!P4 IMAD.U32 R117, R100, 0x10000, RZ ;  /* 0x000100006475c824 */ /* 0x000fe400078e00ff */
[----:B------:R-:W-:Y:S01]  /*1360*/  VIADD R100, R106, 0x780 ;  /* 0x000007806a647836 */ /* 0x000fe20000000000 */
[-C--:B------:R-:W-:Y:S01]  /*1370*/  ISETP.GE.AND P4, PT, R104, R110.reuse, PT ;  /* 0x0000006e6800720c */ /* 0x080fe20003f86270 */
[----:B------:R-:W4:Y:S03]  /*1380*/  @!P3 LDG.E.U16 R75, desc[UR4][R2.64+0xf40] ;  /* 0x000f4004024bb981 */ /* 0x000f26000c1e1500 */
[----:B------:R-:W-:-:S13]  /*1390*/  ISETP.GE.AND P2, PT, R100, R110, PT ;  /* 0x0000006e6400720c */ /* 0x000fda0003f46270 */
[----:B------:R-:W5:Y:S01]  /*13a0*/  @!P2 LDG.E.U16 R73, desc[UR4][R2.64+0xf00] ;  /* 0x000f00040249a981 */ /* 0x000f62000c1e1500 */
[----:B---3--:R-:W-:-:S03]  /*13b0*/  @!P6 SHF.L.U32 R119, R0, 0x10, RZ ;  /* 0x000000100077e819 */ /* 0x008fc600000006ff */
[----:B------:R-:W3:Y:S01]  /*13c0*/  @!P4 LDG.E.U16 R0, desc[UR4][R2.64+0xf80] ;  /* 0x000f80040200c981 */ /* 0x000ee2000c1e1500 */
[----:B------:R-:W-:Y:S02]  /*13d0*/  IMAD.MOV.U32 R79, RZ, RZ, -0x800000 ;  /* 0xff800000ff4f7424 */ /* 0x000fe400078e00ff */
[----:B------:R-:W-:-:S05]  /*13e0*/  VIADD R94, R106, 0x720 ;  /* 0x000007206a5e7836 */ /* 0x000fca0000000000 */
[----:B------:R-:W-:-:S13]  /*13f0*/  ISETP.GE.AND P5, PT, R94, R110, PT ;  /* 0x0000006e5e00720c */ /* 0x000fda0003fa6270 */
[----:B------:R-:W3:Y:S01]  /*1400*/  @!P5 LDG.E.U16 R116, desc[UR4][R2.64+0xe40] ;  /* 0x000e40040274d981 */ /* 0x000ee2000c1e1500 */
[----:B--2---:R-:W-:Y:S02]  /*1410*/  @!P1 IMAD.U32 R79, R77, 0x10000, RZ ;  /* 0x000100004d4f9824 */ /* 0x004fe400078e00ff */
[----:B------:R-:W-:Y:S01]  /*1420*/  IMAD.MOV.U32 R77, RZ, RZ, -0x800000 ;  /* 0xff800000ff4d7424 */ /* 0x000fe200078e00ff */
[----:B-----5:R-:W-:Y:S01]  /*1430*/  @!P2 SHF.L.U32 R77, R73, 0x10, RZ ;  /* 0x00000010494da819 */ /* 0x020fe200000006ff */
[----:B------:R-:W-:Y:S02]  /*1440*/  IMAD.MOV.U32 R73, RZ, RZ, -0x800000 ;  /* 0xff800000ff497424 */ /* 0x000fe400078e00ff */
[----:B----4-:R-:W-:Y:S02]  /*1450*/  @!P3 IMAD.U32 R73, R75, 0x10000, RZ ;  /* 0x000100004b49b824 */ /* 0x010fe400078e00ff */
[----:B------:R-:W-:Y:S01]  /*1460*/  IMAD.MOV.U32 R75, RZ, RZ, -0x800000 ;  /* 0xff800000ff4b7424 */ /* 0x000fe200078e00ff */
[----:B---3--:R-:W-:Y:S01]  /*1470*/  @!P4 SHF.L.U32 R75, R0, 0x10, RZ ;  /* 0x00000010004bc819 */ /* 0x008fe200000006ff */
[----:B------:R-:W-:-:S05]  /*1480*/  VIADD R0, R106, 0x7e0 ;  /* 0x000007e06a007836 */ /* 0x000fca0000000000 */
        /* <DEDUP_REMOVED lines=65> */
[----:B------:R-:W-:Y:S01]  /*18a0*/  FSEL R3, R3, R112, P1 ;  /* 0x0000007003037208 */ /* 0x000fe20000800000 */
[----:B------:R-:W-:Y:S02]  /*18b0*/  IMAD.MOV.U32 R121, RZ, RZ, -0x800000 ;  /* 0xff800000ff797424 */ /* 0x000fe400078e00ff */
[----:B------:R-:W-:Y:S01]  /*18c0*/  @!P5 IMAD.U32 R121, R116, 0x10000, RZ ;  /* 0x000100007479d824 */ /* 0x000fe200078e00ff */
[CC--:B------:R-:W-:Y:S01]  /*18d0*/  FSETP.GT.FTZ.AND P1, PT, R3.reuse, R120.reuse, PT ;  /* 0x000000780300720b */ /* 0x0c0fe20003f34000 */
[----:B------:R-:W-:Y:S02]  /*18e0*/  IMAD.MOV.U32 R116, RZ, RZ, -0x800000 ;  /* 0xff800000ff747424 */ /* 0x000fe400078e00ff */
[----:B--2---:R-:W-:Y:S01]  /*18f0*/  @!P2 IMAD.U32 R116, R2, 0x10000, RZ ;  /* 0x000100000274a824 */ /* 0x004fe200078e00ff */
        /* <DEDUP_REMOVED lines=345> */
[----:B------:R-:W-:Y:S02]  /*2e90*/  FSETP.NEU.FTZ.AND P0, PT, R116, RZ, PT ;  /* 0x000000ff7400720b */ /* 0x000fe40003f1d000 */
[----:B------:R-:W-:-:S11]  /*2ea0*/  ISETP.GE.AND P1, PT, R108, R5, PT ;  /* 0x000000056c00720c */ /* 0x000fd60003f26270 */
[----:B------:R-:W0:Y:S02]  /*2eb0*/  @P0 MUFU.RCP R3, R116 ;  /* 0x0000007400030308 */ /* 0x000e240000001000 */
[----:B0-----:R-:W-:Y:S01]  /*2ec0*/  @P0 FMUL.FTZ R106, R2, R3 ;  /* 0x00000003026a0220 */ /* 0x001fe20000410000 */
[----:B------:R-:W-:-:S04]  /*2ed0*/  HFMA2.MMA R2, -RZ, RZ, 0, +QNAN ;  /* 0x00007fffff027435 */ /* 0x000fc800000001ff */
[----:B------:R-:W-:-:S06]  /*2ee0*/  @P0 F2FP.BF16.F32.PACK_AB R106, RZ, R106 ;  /* 0x0000006aff6a023e */ /* 0x000fcc00000010ff */
[----:B------:R-:W-:Y:S02]  /*2ef0*/  @!P0 PRMT R106, R2, 0x7610, R106 ;  /* 0x00007610026a8816 */ /* 0x000fe4000000006a */
[----:B------:R-:W0:Y:S02]  /*2f00*/  LDC.64 R2, c[0x0][0x210] ;  /* 0x00008400ff027b82 */ /* 0x000e240000000a00 */
[----:B0-----:R-:W-:-:S05]  /*2f10*/  IMAD.WIDE R2, R15, 0x2, R2 ;  /* 0x000000020f027825 */ /* 0x001fca00078e0202 */
        /* <DEDUP_REMOVED lines=26> */
[----:B0-----:R-:W0:Y:S01]  /*30c0*/  S2R R4, SR_TID.X ;  /* 0x0000000000047919 */ /* 0x001e220000002100 */
[----:B------:R-:W1:Y:S01]  /*30d0*/  @P0 MUFU.RCP R6, R116 ;  /* 0x0000007400060308 */ /* 0x000e620000001000 */
[----:B------:R-:W-:Y:S01]  /*30e0*/  MOV R8, 0x7fff ;  /* 0x00007fff00087802 */ /* 0x000fe20000000f00 */
[----:B-1----:R-:W-:-:S05]  /*30f0*/  @P0 FMUL.FTZ R6, R23, R6 ;  /* 0x0000000617060220 */ /* 0x002fca0000410000 */
[----:B------:R-:W-:-:S04]  /*3100*/  @P0 F2FP.BF16.F32.PACK_AB R6, RZ, R6 ;  /* 0x00000006ff06023e */ /* 0x000fc800000010ff */
[----:B------:R-:W-:Y:S01]  /*3110*/  @!P0 PRMT R6, R8, 0x7610, R6 ;  /* 0x0000761008068816 */ /* 0x000fe20000000006 */
[----:B0-----:R-:W-:-:S04]  /*3120*/  VIADD R8, R4, 0xa0 ;  /* 0x000000a004087836 */ /* 0x001fc80000000000 */
[----:B------:R0:W-:Y:S01]  /*3130*/  STG.E.U16 desc[UR4][R2.64+0x100], R6 ;  /* 0x0001000602007986 */ /* 0x0001e2000c101504 */
[----:B------:R-:W-:-:S13]  /*3140*/  ISETP.GE.AND P1, PT, R8, R5, PT ;  /* 0x000000050800720c */ /* 0x000fda0003f26270 */
[----:B0-----:R-:W-:Y:S05]  /*3150*/  @P1 EXIT ;  /* 0x000000000000194d */ /* 0x001fea0003800000 */
[----:B------:R-:W0:Y:S01]  /*3160*/  @P0 MUFU.RCP R6, R116 ;  /* 0x0000007400060308 */ /* 0x000e220000001000 */
[----:B------:R-:W-:Y:S02]  /*3170*/  IMAD.MOV.U32 R8, RZ, RZ, 0x7fff ;  /* 0x00007fffff087424 */ /* 0x000fe400078e00ff */
[----:B0-----:R-:W-:-:S05]  /*3180*/  @P0 FMUL.FTZ R6, R25, R6 ;  /* 0x0000000619060220 */ /* 0x001fca0000410000 */
[----:B------:R-:W-:-:S04]  /*3190*/  @P0 F2FP.BF16.F32.PACK_AB R6, RZ, R6 ;  /* 0x00000006ff06023e */ /* 0x000fc800000010ff */
[----:B------:R-:W-:Y:S01]  /*31a0*/  @!P0 PRMT R6, R8, 0x7610, R6 ;  /* 0x0000761008068816 */ /* 0x000fe20000000006 */
[----:B------:R-:W-:-:S04]  /*31b0*/  VIADD R8, R4, 0xc0 ;  /* 0x000000c004087836 */ /* 0x000fc80000000000 */
[----:B------:R0:W-:Y:S01]  /*31c0*/  STG.E.U16 desc[UR4][R2.64+0x140], R6 ;  /* 0x0001400602007986 */ /* 0x0001e2000c101504 */
[----:B------:R-:W-:-:S13]  /*31d0*/  ISETP.GE.AND P1, PT, R8, R5, PT ;  /* 0x000000050800720c */ /* 0x000fda0003f26270 */
[----:B0-----:R-:W-:Y:S05]  /*31e0*/  @P1 EXIT ;  /* 0x000000000000194d */ /* 0x001fea0003800000 */
[----:B------:R-:W0:Y:S01]  /*31f0*/  @P0 MUFU.RCP R6, R116 ;  /* 0x0000007400060308 */ /* 0x000e220000001000 */
[----:B------:R-:W-:Y:S01]  /*3200*/  VIADD R8, R4, 0xe0 ;  /* 0x000000e004087836 */ /* 0x000fe20000000000 */
[----:B------:R-:W-:-:S04]  /*3210*/  HFMA2.MMA R15, -RZ, RZ, 0, +QNAN ;  /* 0x00007fffff0f7435 */ /* 0x000fc800000001ff */
        /* <DEDUP_REMOVED lines=16> */
[----:B------:R-:W-:Y:S01]  /*3320*/  VIADD R8, R4, 0x120 ;  /* 0x0000012004087836 */ /* 0x000fe20000000000 */
[----:B------:R-:W-:-:S04]  /*3330*/  MOV R15, 0x7fff ;  /* 0x00007fff000f7802 */ /* 0x000fc80000000f00 */
        /* <DEDUP_REMOVED lines=52> */
[----:B0-----:R-:W-:Y:S01]  /*3680*/  HFMA2.MMA R6, -RZ, RZ, 0, +QNAN ;  /* 0x00007fffff067435 */ /* 0x001fe200000001ff */
[----:B------:R-:W-:Y:S01]  /*3690*/  ISETP.GE.AND P1, PT, R10, R5, PT ;  /* 0x000000050a00720c */ /* 0x000fe20003f26270 */
        /* <DEDUP_REMOVED lines=30> */
[----:B------:R-:W-:Y:S02]  /*3880*/  ISETP.GE.AND P1, PT, R18, R5, PT ;  /* 0x000000051200720c */ /* 0x000fe40003f26270 */
[----:B------:R-:W-:Y:S01]  /*3890*/  MOV R6, 0x7fff ;  /* 0x00007fff00067802 */ /* 0x000fe20000000f00 */
        /* <DEDUP_REMOVED lines=30> */
[----:B------:R-:W-:Y:S01]  /*3a80*/  HFMA2.MMA R6, -RZ, RZ, 0, +QNAN ;  /* 0x00007fffff067435 */ /* 0x000fe200000001ff */
        /* <DEDUP_REMOVED lines=333> */
.L_x_4361:
        /* <DEDUP_REMOVED lines=10> */
.L_x_11818:


//--------------------- .text._ZN43_GLOBAL__N__9ae7fba5_10_SoftMax_cu_9f978f6320softmax_warp_forwardIN3c108BFloat16ES2_fLi10ELb0ELb0EEEvPT0_PKT_iiiPKbib --------------------------
	.section	.text._ZN43_GLOBAL__N__9ae7fba5_10_SoftMax_cu_9f978f6320softmax_warp_forwardIN3c108BFloat16ES2_fLi10ELb0ELb0EEEvPT0_PKT_iiiPKbib,"ax",@progbits
	.align	128
.text._ZN43_GLOBAL__N__9ae7fba5_10_SoftMax_cu_9f978f6320softmax_warp_forwardIN3c108BFloat16ES2_fLi10ELb0ELb0EEEvPT0_PKT_iiiPKbib:
        .type           _ZN43_GLOBAL__N__9ae7fba5_10_SoftMax_cu_9f978f6320softmax_warp_forwardIN3c108BFloat16ES2_fLi10ELb0ELb0EEEvPT0_PKT_iiiPKbib,@function
        .size           _ZN43_GLOBAL__N__9ae7fba5_10_SoftMax_cu_9f978f6320softmax_warp_forwardIN3c108BFloat16ES2_fLi10ELb0ELb0EEEvPT0_PKT_iiiPKbib,(.L_x_11819 - _ZN43_GLOBAL__N__9ae7fba5_10_SoftMax_cu_9f978f6320softmax_warp_forwardIN3c108BFloat16ES2_fLi10ELb0ELb0EEEvPT0_PKT_iiiPKbib)
        .other          _ZN43_GLOBAL__N__9ae7fba5_10_SoftMax_cu_9f978f6320softmax_warp_forwardIN3c108BFloat16ES2_fLi10ELb0ELb0EEEvPT0_PKT_iiiPKbib,@"STO_CUDA_ENTRY STV_DEFAULT"
_ZN43_GLOBAL__N__9ae7fba5_10_SoftMax_cu_9f978f6320softmax_warp_forwardIN3c108BFloat16ES2_fLi10ELb0ELb0EEEvPT0_PKT_iiiPKbib:
        /* <DEDUP_REMOVED lines=21> */
[----:B------:R-:W-:-:S03]  /*0150*/  VIADD R7, R55, 0x60 ;  /* 0x0000006037077836 */ /* 0x000fc60000000000 */
[----:B------:R-:W3:Y:S02]  /*0160*/  @!P4 LDG.E.U16 R6, desc[UR4][R2.64+0x40] ;  /* 0x000040040206c981 */ /* 0x000ee4000c1e1500 */
[----:B------:R-:W-:Y:S02]  /*0170*/  ISETP.GE.AND P2, PT, R7, R42, PT ;  /* 0x0000002a0700720c */ /* 0x000fe40003f46270 */
[----:B------:R-:W4:Y:S11]  /*0180*/  @!P3 LDG.E.U16 R8, desc[UR4][R2.64+0x80] ;  /* 0x000080040208b981 */ /* 0x000f36000c1e1500 */
[----:B------:R-:W5:Y:S01]  /*0190*/  @!P2 LDG.E.U16 R10, desc[UR4][R2.64+0xc0] ;  /* 0x0000c004020aa981 */ /* 0x000f62000c1e1500 */
[----:B------:R-:W-:-:S05]  /*01a0*/  VIADD R9, R55, 0x80 ;  /* 0x0000008037097836 */ /* 0x000fca0000000000 */
[----:B------:R-:W-:-:S13]  /*01b0*/  ISETP.GE.AND P1, PT, R9, R42, PT ;  /* 0x0000002a0900720c */ /* 0x000fda0003f26270 */
[----:B------:R-:W5:Y:S01]  /*01c0*/  @!P1 LDG.E.U16 R12, desc[UR4][R2.64+0x100] ;  /* 0x00010004020c9981 */ /* 0x000f62000c1e1500 */
[----:B------:R-:W-:-:S04]  /*01d0*/  IADD3 R11, R55, 0xa0, RZ ;  /* 0x000000a0370b7810 */ /* 0x000fc80007ffe0ff */
[----:B------:R-:W-:Y:S01]  /*01e0*/  ISETP.GE.AND P0, PT, R11, R42, PT ;  /* 0x0000002a0b00720c */ /* 0x000fe20003f06270 */
[C---:B------:R-:W-:Y:S02]  /*01f0*/  VIADD R13, R55.reuse, 0xc0 ;  /* 0x000000c0370d7836 */ /* 0x040fe40000000000 */
[----:B------:R-:W-:-:S03]  /*0200*/  VIADD R15, R55, 0xe0 ;  /* 0x000000e0370f7836 */ /* 0x000fc60000000000 */
[----:B------:R-:W-:Y:S01]  /*0210*/  ISETP.GE.AND P6, PT, R13, R42, PT ;  /* 0x0000002a0d00720c */ /* 0x000fe20003fc6270 */
[----:B------:R-:W-:-:S06]  /*0220*/  IMAD.MOV.U32 R61, RZ, RZ, -0x800000 ;  /* 0xff800000ff3d7424 */ /* 0x000fcc00078e00ff */
[----:B------:R-:W5:Y:S01]  /*0230*/  @!P0 LDG.E.U16 R14, desc[UR4][R2.64+0x140] ;  /* 0x00014004020e8981 */ /* 0x000f62000c1e1500 */
[C---:B------:R-:W-:Y:S01]  /*0240*/  VIADD R17, R55.reuse, 0x100 ;  /* 0x0000010037117836 */ /* 0x040fe20000000000 */
[----:B------:R-:W-:Y:S01]  /*0250*/  MOV R64, 0xff800000 ;  /* 0xff80000000407802 */ /* 0x000fe20000000f00 */
[----:B------:R-:W-:Y:S02]  /*0260*/  VIADD R19, R55, 0x120 ;  /* 0x0000012037137836 */ /* 0x000fe40000000000 */
[----:B------:R-:W-:Y:S02]  /*0270*/  IMAD.MOV.U32 R28, RZ, RZ, -0x800000 ;  /* 0xff800000ff1c7424 */ /* 0x000fe400078e00ff */
[----:B------:R-:W-:Y:S01]  /*0280*/  IMAD.MOV.U32 R26, RZ, RZ, -0x800000 ;  /* 0xff800000ff1a7424 */ /* 0x000fe200078e00ff */
[----:B------:R-:W-:Y:S01]  /*0290*/  MOV R24, 0xff800000 ;  /* 0xff80000000187802 */ /* 0x000fe20000000f00 */
[----:B--2---:R-:W-:Y:S01]  /*02a0*/  @!P5 IMAD.U32 R61, R16, 0x10000, RZ ;  /* 0x00010000103dd824 */ /* 0x004fe200078e00ff */
[-C--:B------:R-:W-:Y:S01]  /*02b0*/  ISETP.GE.AND P5, PT, R15, R42.reuse, PT ;  /* 0x0000002a0f00720c */ /* 0x080fe20003fa6270 */
[----:B------:R-:W2:Y:S01]  /*02c0*/  @!P6 LDG.E.U16 R16, desc[UR4][R2.64+0x180] ;  /* 0x000180040210e981 */ /* 0x000ea2000c1e1500 */
[----:B---3--:R-:W-:Y:S01]  /*02d0*/  @!P4 IMAD.U32 R64, R6, 0x10000, RZ ;  /* 0x000100000640c824 */ /* 0x008fe200078e00ff */
[----:B------:R-:W-:-:S02]  /*02e0*/  ISETP.GE.AND P4, PT, R17, R42, PT ;  /* 0x0000002a1100720c */ /* 0x000fc40003f86270 */
[----:B----4-:R-:W-:Y:S02]  /*02f0*/  @!P3 SHF.L.U32 R28, R8, 0x10, RZ ;  /* 0x00000010081cb819 */ /* 0x010fe400000006ff */
[----:B------:R-:W-:-:S06]  /*0300*/  ISETP.GE.AND P3, PT, R19, R42, PT ;  /* 0x0000002a1300720c */ /* 0x000fcc0003f66270 */
[----:B------:R-:W3:Y:S01]  /*0310*/  @!P5 LDG.E.U16 R6, desc[UR4][R2.64+0x1c0] ;  /* 0x0001c0040206d981 */ /* 0x000ee2000c1e1500 */
[----:B------:R-:W-:-:S03]  /*0320*/  VIADD R19, R55, 0x140 ;  /* 0x0000014037137836 */ /* 0x000fc60000000000 */
[----:B------:R-:W4:Y:S01]  /*0330*/  @!P4 LDG.E.U16 R8, desc[UR4][R2.64+0x200] ;  /* 0x000200040208c981 */ /* 0x000f22000c1e1500 */
[----:B-----5:R-:W-:Y:S01]  /*0340*/  @!P2 IMAD.U32 R26, R10, 0x10000, RZ ;  /* 0x000100000a1aa824 */ /* 0x020fe200078e00ff */
[----:B------:R-:W-:Y:S02]  /*0350*/  ISETP.GE.AND P2, PT, R19, R42, PT ;  /* 0x0000002a1300720c */ /* 0x000fe40003f46270 */
[----:B------:R-:W5:Y:S11]  /*0360*/  @!P3 LDG.E.U16 R10, desc[UR4][R2.64+0x240] ;  /* 0x00024004020ab981 */ /* 0x000f76000c1e1500 */
[----:B------:R-:W5:Y:S01]  /*0370*/  @!P2 LDG.E.U16 R25, desc[UR4][R2.64+0x280] ;  /* 0x000280040219a981 */ /* 0x000f62000c1e1500 */
[----:B------:R-:W-:-:S02]  /*0380*/  VIADD R19, R55, 0x160 ;  /* 0x0000016037137836 */ /* 0x000fc40000000000 */
[----:B------:R-:W-:-:S03]  /*0390*/  @!P1 IMAD.U32 R24, R12, 0x10000, RZ ;  /* 0x000100000c189824 */ /* 0x000fc600078e00ff */
[----:B------:R-:W-:-:S13]  /*03a0*/  ISETP.GE.AND P1, PT, R19, R42, PT ;  /* 0x0000002a1300720c */ /* 0x000fda0003f26270 */
[----:B------:R-:W5:Y:S01]  /*03b0*/  @!P1 LDG.E.U16 R27, desc[UR4][R2.64+0x2c0] ;  /* 0x0002c004021b9981 */ /* 0x000f62000c1e1500 */
[----:B------:R-:W-:Y:S01]  /*03c0*/  IADD3 R19, R55, 0x180, RZ ;  /* 0x0000018037137810 */ /* 0x000fe20007ffe0ff */
[----:B------:R-:W-:Y:S02]  /*03d0*/  IMAD.MOV.U32 R22, RZ, RZ, -0x800000 ;  /* 0xff800000ff167424 */ /* 0x000fe400078e00ff */
[----:B------:R-:W-:Y:S01]  /*03e0*/  @!P0 IMAD.U32 R22, R14, 0x10000, RZ ;  /* 0x000100000e168824 */ /* 0x000fe200078e00ff */
[----:B------:R-:W-:Y:S01]  /*03f0*/  ISETP.GE.AND P0, PT, R19, R42, PT ;  /* 0x0000002a1300720c */ /* 0x000fe20003f06270 */
[----:B------:R-:W-:Y:S02]  /*0400*/  VIADD R19, R55, 0x1a0 ;  /* 0x000001a037137836 */ /* 0x000fe40000000000 */
[----:B------:R-:W-:Y:S02]  /*0410*/  IMAD.MOV.U32 R20, RZ, RZ, -0x800000 ;  /* 0xff800000ff147424 */ /* 0x000fe400078e00ff */
[----:B------:R-:W-:-:S08]  /*0420*/  IMAD.MOV.U32 R18, RZ, RZ, -0x800000 ;  /* 0xff800000ff127424 */ /* 0x000fd000078e00ff */
[----:B------:R-:W5:Y:S01]  /*0430*/  @!P0 LDG.E.U16 R29, desc[UR4][R2.64+0x300] ;  /* 0x00030004021d8981 */ /* 0x000f62000c1e1500 */
[C---:B------:R-:W-:Y:S01]  /*0440*/  IADD3 R21, R55.reuse, 0x200, RZ ;  /* 0x0000020037157810 */ /* 0x040fe20007ffe0ff */
[----:B------:R-:W-:Y:S02]  /*0450*/  IMAD.MOV.U32 R14, RZ, RZ, -0x800000 ;  /* 0xff800000ff0e7424 */ /* 0x000fe400078e00ff */
[----:B------:R-:W-:Y:S02]  /*0460*/  VIADD R23, R55, 0x220 ;  /* 0x0000022037177836 */ /* 0x000fe40000000000 */
[----:B------:R-:W-:Y:S01]  /*0470*/  IMAD.MOV.U32 R12, RZ, RZ, -0x800000 ;  /* 0xff800000ff0c7424 */ /* 0x000fe200078e00ff */
[----:B--2---:R-:W-:Y:S02]  /*0480*/  @!P6 SHF.L.U32 R20, R16, 0x10, RZ ;  /* 0x000000101014e819 */ /* 0x004fe400000006ff */
[----:B------:R-:W-:Y:S01]  /*0490*/  ISETP.GE.AND P6, PT, R19, R42, PT ;  /* 0x0000002a1300720c */ /* 0x000fe20003fc6270 */
[----:B------:R-:W-:Y:S01]  /*04a0*/  VIADD R19, R55, 0x1c0 ;  /* 0x000001c037137836 */ /* 0x000fe20000000000 */
[----:B------:R-:W-:Y:S01]  /*04b0*/  MOV R16, 0xff800000 ;  /* 0xff80000000107802 */ /* 0x000fe20000000f00 */
[----:B---3--:R-:W-:-:S03]  /*04c0*/  @!P5 IMAD.U32 R18, R6, 0x10000, RZ ;  /* 0x000100000612d824 */ /* 0x008fc600078e00ff */
[----:B------:R-:W-:Y:S01]  /*04d0*/  ISETP.GE.AND P5, PT, R19, R42, PT ;  /* 0x0000002a1300720c */ /* 0x000fe20003fa6270 */
[----:B------:R-:W-:-:S06]  /*04e0*/  VIADD R19, R55, 0x1e0 ;  /* 0x000001e037137836 */ /* 0x000fcc0000000000 */
[----:B------:R-:W2:Y:S01]  /*04f0*/  @!P6 LDG.E.U16 R30, desc[UR4][R2.64+0x340] ;  /* 0x00034004021ee981 */ /* 0x000ea2000c1e1500 */
[----:B----4-:R-:W-:Y:S01]  /*0500*/  @!P4 IMAD.U32 R16, R8, 0x10000, RZ ;  /* 0x000100000810c824 */ /* 0x010fe200078e00ff */
[-C--:B------:R-:W-:Y:S01]  /*0510*/  ISETP.GE.AND P4, PT, R19, R42.reuse, PT ;  /* 0x0000002a1300720c */ /* 0x080fe20003f86270 */
[----:B-----5:R-:W-:Y:S01]  /*0520*/  @!P3 IMAD.U32 R14, R10, 0x10000, RZ ;  /* 0x000100000a0eb824 */ /* 0x020fe200078e00ff */
[----:B------:R-:W-:Y:S02]  /*0530*/  ISETP.GE.AND P3, PT, R21, R42, PT ;  /* 0x0000002a1500720c */ /* 0x000fe40003f66270 */
[----:B------:R-:W3:Y:S01]  /*0540*/  @!P5 LDG.E.U16 R32, desc[UR4][R2.64+0x380] ;  /* 0x000380040220d981 */ /* 0x000ee2000c1e1500 */
[----:B------:R-:W-:-:S08]  /*0550*/  @!P2 SHF.L.U32 R12, R25, 0x10, RZ ;  /* 0x00000010190ca819 */ /* 0x000fd000000006ff */
[----:B------:R-:W4:Y:S01]  /*0560*/  @!P4 LDG.E.U16 R35, desc[UR4][R2.64+0x3c0] ;  /* 0x0003c0040223c981 */ /* 0x000f22000c1e1500 */
[----:B------:R-:W-:-:S03]  /*0570*/  ISETP.GE.AND P2, PT, R23, R42, PT ;  /* 0x0000002a1700720c */ /* 0x000fc60003f46270 */
[----:B------:R-:W5:Y:S10]  /*0580*/  @!P3 LDG.E.U16 R36, desc[UR4][R2.64+0x400] ;  /* 0x000400040224b981 */ /* 0x000f74000c1e1500 */
[----:B------:R-:W5:Y:S01]  /*0590*/  @!P2 LDG.E.U16 R38, desc[UR4][R2.64+0x440] ;  /* 0x000440040226a981 */ /* 0x000f62000c1e1500 */
[----:B------:R-:W-:-:S02]  /*05a0*/  VIADD R25, R55, 0x240 ;  /* 0x0000024037197836 */ /* 0x000fc40000000000 */
[----:B------:R-:W-:Y:S02]  /*05b0*/  IMAD.MOV.U32 R10, RZ, RZ, -0x800000 ;  /* 0xff800000ff0a7424 */ /* 0x000fe400078e00ff */
[----:B------:R-:W-:Y:S01]  /*05c0*/  @!P1 IMAD.U32 R10, R27, 0x10000, RZ ;  /* 0x000100001b0a9824 */ /* 0x000fe200078e00ff */
[----:B------:R-:W-:-:S13]  /*05d0*/  ISETP.GE.AND P1, PT, R25, R42, PT ;  /* 0x0000002a1900720c */ /* 0x000fda0003f26270 */
[----:B------:R-:W5:Y:S01]  /*05e0*/  @!P1 LDG.E.U16 R41, desc[UR4][R2.64+0x480] ;  /* 0x0004800402299981 */ /* 0x000f62000c1e1500 */
[----:B------:R-:W-:Y:S01]  /*05f0*/  VIADD R27, R55, 0x260 ;  /* 0x00000260371b7836 */ /* 0x000fe20000000000 */
[----:B------:R-:W-:Y:S01]  /*0600*/  MOV R8, 0xff800000 ;  /* 0xff80000000087802 */ /* 0x000fe20000000f00 */
[----:B------:R-:W-:-:S03]  /*0610*/  @!P0 IMAD.U32 R8, R29, 0x10000, RZ ;  /* 0x000100001d088824 */ /* 0x000fc600078e00ff */
[----:B------:R-:W-:Y:S02]  /*0620*/  ISETP.GE.AND P0, PT, R27, R42, PT ;  /* 0x0000002a1b00720c */ /* 0x000fe40003f06270 */
[C---:B------:R-:W-:Y:S01]  /*0630*/  IADD3 R29, R55.reuse, 0x280, RZ ;  /* 0x00000280371d7810 */ /* 0x040fe20007ffe0ff */
[----:B------:R-:W-:Y:S02]  /*0640*/  IMAD.MOV.U32 R6, RZ, RZ, -0x800000 ;  /* 0xff800000ff067424 */ /* 0x000fe400078e00ff */
[C---:B------:R-:W-:Y:S02]  /*0650*/  VIADD R31, R55.reuse, 0x2a0 ;  /* 0x000002a0371f7836 */ /* 0x040fe40000000000 */
[----:B------:R-:W-:Y:S02]  /*0660*/  IMAD.MOV.U32 R34, RZ, RZ, -0x800000 ;  /* 0xff800000ff227424 */ /* 0x000fe400078e00ff */
[----:B------:R-:W-:Y:S02]  /*0670*/  VIADD R33, R55, 0x2c0 ;  /* 0x000002c037217836 */ /* 0x000fe40000000000 */
[----:B------:R-:W-:Y:S01]  /*0680*/  IMAD.MOV.U32 R40, RZ, RZ, -0x800000 ;  /* 0xff800000ff287424 */ /* 0x000fe200078e00ff */
[----:B------:R-:W-:-:S02]  /*0690*/  MOV R54, 0xff800000 ;  /* 0xff80000000367802 */ /* 0x000fc40000000f00 */
[C---:B------:R-:W-:Y:S01]  /*06a0*/  IADD3 R37, R55.reuse, 0x300, RZ ;  /* 0x0000030037257810 */ /* 0x040fe20007ffe0ff */
[----:B------:R-:W-:Y:S02]  /*06b0*/  IMAD.MOV.U32 R56, RZ, RZ, -0x800000 ;  /* 0xff800000ff387424 */ /* 0x000fe400078e00ff */
[----:B------:R-:W-:Y:S02]  /*06c0*/  VIADD R39, R55, 0x320 ;  /* 0x0000032037277836 */ /* 0x000fe40000000000 */
[----:B------:R-:W-:Y:S02]  /*06d0*/  IMAD.MOV.U32 R62, RZ, RZ, -0x800000 ;  /* 0xff800000ff3e7424 */ /* 0x000fe400078e00ff */
        /* <DEDUP_REMOVED lines=8> */
[----:B------:R-:W-:Y:S02]  /*0760*/  VIADD R35, R55, 0x2e0 ;  /* 0x000002e037237836 */ /* 0x000fe40000000000 */
[----:B-----5:R-:W-:Y:S01]  /*0770*/  @!P3 IMAD.U32 R54, R36, 0x10000, RZ ;  /* 0x000100002436b824 */ /* 0x020fe200078e00ff */
[----:B------:R-:W4:Y:S02]  /*0780*/  @!P5 LDG.E.U16 R47, desc[UR4][R2.64+0x540] ;  /* 0x00054004022fd981 */ /* 0x000f24000c1e1500 */
        /* <DEDUP_REMOVED lines=9> */
[C---:B------:R-:W-:Y:S02]  /*0820*/  VIADD R41, R55.reuse, 0x340 ;  /* 0x0000034037297836 */ /* 0x040fe40000000000 */
[----:B------:R-:W-:Y:S02]  /*0830*/  IMAD.MOV.U32 R60, RZ, RZ, -0x800000 ;  /* 0xff800000ff3c7424 */ /* 0x000fe400078e00ff */
[C---:B------:R-:W-:Y:S01]  /*0840*/  VIADD R43, R55.reuse, 0x360 ;  /* 0x00000360372b7836 */ /* 0x040fe20000000000 */
[----:B------:R-:W-:Y:S02]  /*0850*/  MOV R58, 0xff800000 ;  /* 0xff800000003a7802 */ /* 0x000fe40000000f00 */
[----:B------:R-:W-:Y:S01]  /*0860*/  IADD3 R45, R55, 0x380, RZ ;  /* 0x00000380372d7810 */ /* 0x000fe20007ffe0ff */
[----:B------:R-:W-:Y:S02]  /*0870*/  IMAD.MOV.U32 R38, RZ, RZ, -0x800000 ;  /* 0xff800000ff267424 */ /* 0x000fe400078e00ff */
[----:B------:R-:W-:-:S02]  /*0880*/  IMAD.MOV.U32 R36, RZ, RZ, -0x800000 ;  /* 0xff800000ff247424 */ /* 0x000fc400078e00ff */
[----:B------:R-:W-:Y:S02]  /*0890*/  VIADD R49, R55, 0x3c0 ;  /* 0x000003c037317836 */ /* 0x000fe40000000000 */
[----:B--2---:R-:W-:Y:S01]  /*08a0*/  @!P0 IMAD.U32 R60, R30, 0x10000, RZ ;  /* 0x000100001e3c8824 */ /* 0x004fe200078e00ff */
[-C--:B------:R-:W-:Y:S01]  /*08b0*/  ISETP.GE.AND P0, PT, R41, R42.reuse, PT ;  /* 0x0000002a2900720c */ /* 0x080fe20003f06270 */
[----:B---3--:R-:W-:Y:S01]  /*08c0*/  @!P6 IMAD.U32 R58, R32, 0x10000, RZ ;  /* 0x00010000203ae824 */ /* 0x008fe200078e00ff */
[----:B------:R-:W-:-:S11]  /*08d0*/  ISETP.GE.AND P6, PT, R43, R42, PT ;  /* 0x0000002a2b00720c */ /* 0x000fd60003fc6270 */
        /* <DEDUP_REMOVED lines=10> */
[-C--:B------:R-:W-:Y:S01]  /*0980*/  ISETP.GE.AND P3, PT, R49, R42.reuse, PT ;  /* 0x0000002a3100720c */ /* 0x080fe20003f66270 */
[----:B------:R-:W-:Y:S01]  /*0990*/  VIADD R51, R55, 0x3e0 ;  /* 0x000003e037337836 */ /* 0x000fe20000000000 */
[----:B------:R-:W-:Y:S01]  /*09a0*/  MOV R32, 0xff800000 ;  /* 0xff80000000207802 */ /* 0x000fe20000000f00 */
[----:B------:R-:W-:Y:S02]  /*09b0*/  @!P2 IMAD.U32 R32, R57, 0x10000, RZ ;  /* 0x000100003920a824 */ /* 0x000fe400078e00ff */
[----:B------:R-:W5:Y:S01]  /*09c0*/  @!P4 LDG.E.U16 R57, desc[UR4][R2.64+0x740] ;  /* 0x000740040239c981 */ /* 0x000f62000c1e1500 */
[----:B------:R-:W-:-:S07]  /*09d0*/  ISETP.GE.AND P2, PT, R51, R42, PT ;  /* 0x0000002a3300720c */ /* 0x000fce0003f46270 */
[----:B------:R-:W5:Y:S06]  /*09e0*/  @!P3 LDG.E.U16 R63, desc[UR4][R2.64+0x780] ;  /* 0x00078004023fb981 */ /* 0x000f6c000c1e1500 */
[----:B------:R0:W5:Y:S01]  /*09f0*/  @!P2 LDG.E.U16 R65, desc[UR4][R2.64+0x7c0] ;  /* 0x0007c0040241a981 */ /* 0x000162000c1e1500 */
[----:B------:R-:W-:Y:S01]  /*0a00*/  IMAD.MOV.U32 R42, RZ, RZ, -0x800000 ;  /* 0xff800000ff2a7424 */ /* 0x000fe200078e00ff */
[----:B------:R-:W-:Y:S02]  /*0a10*/  @!P1 SHF.L.U32 R42, R44, 0x10, RZ ;  /* 0x000000102c2a9819 */ /* 0x000fe400000006ff */
        /* <DEDUP_REMOVED lines=52> */
[----:B0-----:R-:W-:Y:S02]  /*0d60*/  IMAD.MOV.U32 R3, RZ, RZ, -0x800000 ;  /* 0xff800000ff037424 */ /* 0x001fe400078e00ff */
[----:B--2---:R-:W-:-:S05]  /*0d70*/  @!P0 IMAD.U32 R48, R46, 0x10000, RZ ;  /* 0x000100002e308824 */ /* 0x004fca00078e00ff */
[----:B------:R-:W-:-:S04]  /*0d80*/  FSETP.GT.FTZ.AND P0, PT, R67, R48, PT ;  /* 0x000000304300720b */ /* 0x000fc80003f14000 */
[----:B------:R-:W-:Y:S02]  /*0d90*/  FSEL R67, R67, R48, P0 ;  /* 0x0000003043437208 */ /* 0x000fe40000000000 */
[----:B---3--:R-:W-:Y:S01]  /*0da0*/  @!P6 SHF.L.U32 R44, R50, 0x10, RZ ;  /* 0x00000010322ce819 */ /* 0x008fe200000006ff */
[----:B------:R-:W-:-:S03]  /*0db0*/  IMAD.MOV.U32 R46, RZ, RZ, -0x800000 ;  /* 0xff800000ff2e7424 */ /* 0x000fc600078e00ff */
[----:B------:R-:W-:-:S04]  /*0dc0*/  FSETP.GT.FTZ.AND P0, PT, R67, R44, PT ;  /* 0x0000002c4300720b */ /* 0x000fc80003f14000 */
[----:B------:R-:W-:Y:S01]  /*0dd0*/  FSEL R67, R67, R44, P0 ;  /* 0x0000002c43437208 */ /* 0x000fe20000000000 */
[----:B----4-:R-:W-:-:S05]  /*0de0*/  @!P5 IMAD.U32 R46, R52, 0x10000, RZ ;  /* 0x00010000342ed824 */ /* 0x010fca00078e00ff */
[-C--:B------:R-:W-:Y:S02]  /*0df0*/  FSETP.GT.FTZ.AND P0, PT, R67, R46.reuse, PT ;  /* 0x0000002e4300720b */ /* 0x080fe40003f14000 */
[----:B-----5:R-:W-:Y:S02]  /*0e00*/  @!P4 SHF.L.U32 R3, R57, 0x10, RZ ;  /* 0x000000103903c819 */ /* 0x020fe400000006ff */
[----:B------:R-:W-:Y:S01]  /*0e10*/  FSEL R2, R67, R46, P0 ;  /* 0x0000002e43027208 */ /* 0x000fe20000000000 */
[----:B------:R-:W-:-:S03]  /*0e20*/  IMAD.MOV.U32 R50, RZ, RZ, -0x800000 ;  /* 0xff800000ff327424 */ /* 0x000fc600078e00ff */
[----:B------:R-:W-:Y:S01]  /*0e30*/  FSETP.GT.FTZ.AND P0, PT, R2, R3, PT ;  /* 0x000000030200720b */ /* 0x000fe20003f14000 */
[----:B------:R-:W-:-:S03]  /*0e40*/  @!P3 IMAD.U32 R50, R63, 0x10000, RZ ;  /* 0x000100003f32b824 */ /* 0x000fc600078e00ff */
        /* <DEDUP_REMOVED lines=116> */
[----:B------:R-:W-:-:S06]  /*1590*/  FMUL.FTZ R30, R30, 1.4426950216293334961 ;  /* 0x3fb8aa3b1e1e7820 */ /* 0x000fcc0000410000 */
        /* <DEDUP_REMOVED lines=11> */
[----:B------:R-:W-:Y:S01]  /*1650*/  FMUL.FTZ R56, R56, 1.4426950216293334961 ;  /* 0x3fb8aa3b38387820 */ /* 0x000fe20000410000 */
[----:B------:R-:W-:-:S05]  /*1660*/  FMUL.FTZ R65, R3, 1.4426950216293334961 ;  /* 0x3fb8aa3b03417820 */ /* 0x000fca0000410000 */
        /* <DEDUP_REMOVED lines=36> */
[----:B------:R-:W-:Y:S02]  /*18b0*/  ISETP.GE.AND P1, PT, R53, R0, PT ;  /* 0x000000003500720c */ /* 0x000fe40003f26270 */
[----:B------:R-:W-:-:S09]  /*18c0*/  SHF.R.S32.HI R3, RZ, 0x1f, R4 ;  /* 0x0000001fff037819 */ /* 0x000fd20000011404 */
[----:B------:R-:W1:Y:S02]  /*18d0*/  @P0 MUFU.RCP R59, R55 ;  /* 0x00000037003b0308 */ /* 0x000e640000001000 */
[----:B-1----:R-:W-:Y:S01]  /*18e0*/  @P0 FMUL.FTZ R59, R2, R59 ;  /* 0x0000003b023b0220 */ /* 0x002fe20000410000 */
[----:B------:R-:W-:-:S04]  /*18f0*/  IMAD.MOV.U32 R2, RZ, RZ, 0x7fff ;  /* 0x00007fffff027424 */ /* 0x000fc800078e00ff */
[----:B------:R-:W-:-:S04]  /*1900*/  @P0 F2FP.BF16.F32.PACK_AB R59, RZ, R59 ;  /* 0x0000003bff3b023e */ /* 0x000fc800000010ff */
[----:B------:R-:W-:Y:S02]  /*1910*/  @!P0 PRMT R59, R2, 0x7610, R59 ;  /* 0x00007610023b8816 */ /* 0x000fe4000000003b */
[----:B------:R-:W-:-:S04]  /*1920*/  LEA R2, P2, R4, UR6, 0x1 ;  /* 0x0000000604027c11 */ /* 0x000fc8000f8408ff */
[----:B------:R-:W-:-:S05]  /*1930*/  LEA.HI.X R3, R4, UR7, R3, 0x1, P2 ;  /* 0x0000000704037c11 */ /* 0x000fca00090f0c03 */
[----:B------:R1:W-:Y:S01]  /*1940*/  STG.E.U16 desc[UR4][R2.64], R59 ;  /* 0x0000003b02007986 */ /* 0x0003e2000c101504 */
[----:B------:R-:W-:Y:S05]  /*1950*/  @P1 EXIT ;  /* 0x000000000000194d */ /* 0x000fea0003800000 */
[----:B------:R-:W2:Y:S01]  /*1960*/  @P0 MUFU.RCP R53, R55 ;  /* 0x0000003700350308 */ /* 0x000ea20000001000 */
[----:B------:R-:W-:Y:S01]  /*1970*/  ISETP.GE.AND P1, PT, R5, R0, PT ;  /* 0x000000000500720c */ /* 0x000fe20003f26270 */
[----:B--2---:R-:W-:Y:S01]  /*1980*/  @P0 FMUL.FTZ R4, R28, R53 ;  /* 0x000000351c040220 */ /* 0x004fe20000410000 */
[----:B------:R-:W-:-:S04]  /*1990*/  IMAD.MOV.U32 R28, RZ, RZ, 0x7fff ;  /* 0x00007fffff1c7424 */ /* 0x000fc800078e00ff */
[----:B------:R-:W-:-:S04]  /*19a0*/  @P0 F2FP.BF16.F32.PACK_AB R4, RZ, R4 ;  /* 0x00000004ff04023e */ /* 0x000fc800000010ff */
[----:B------:R-:W-:-:S05]  /*19b0*/  @!P0 PRMT R4, R28, 0x7610, R4 ;  /* 0x000076101c048816 */ /* 0x000fca0000000004 */
        /* <DEDUP_REMOVED lines=13> */
[----:B------:R-:W-:-:S04]  /*1a90*/  HFMA2.MMA R5, -RZ, RZ, 0, +QNAN ;  /* 0x00007fffff057435 */ /* 0x000fc800000001ff */
[----:B------:R-:W-:-:S06]  /*1aa0*/  @P0 F2FP.BF16.F32.PACK_AB R4, RZ, R4 ;  /* 0x00000004ff04023e */ /* 0x000fcc00000010ff */
        /* <DEDUP_REMOVED lines=30> */
[----:B------:R-:W-:-:S04]  /*1c90*/  MOV R5, 0x7fff ;  /* 0x00007fff00057802 */ /* 0x000fc80000000f00 */
[----:B------:R-:W-:-:S04]  /*1ca0*/  @P0 F2FP.BF16.F32.PACK_AB R4, RZ, R4 ;  /* 0x00000004ff04023e */ /* 0x000fc800000010ff */
[----:B------:R-:W-:-:S05]  /*1cb0*/  @!P0 PRMT R4, R5, 0x7610, R4 ;  /* 0x0000761005048816 */ /* 0x000fca0000000004 */
[----:B------:R2:W-:Y:S01]  /*1cc0*/  STG.E.U16 desc[UR4][R2.64+0x1c0], R4 ;  /* 0x0001c00402007986 */ /* 0x0005e2000c101504 */
[----:B------:R-:W-:Y:S05]  /*1cd0*/  @P1 EXIT ;  /* 0x000000000000194d */ /* 0x000fea0003800000 */
[----:B--2---:R-:W2:Y:S01]  /*1ce0*/  S2R R4, SR_TID.X ;  /* 0x0000000000047919 */ /* 0x004ea20000002100 */
[----:B------:R-:W3:Y:S01]  /*1cf0*/  @P0 MUFU.RCP R5, R55 ;  /* 0x0000003700050308 */ /* 0x000ee20000001000 */
[----:B------:R-:W-:Y:S02]  /*1d00*/  IMAD.MOV.U32 R9, RZ, RZ, 0x7fff ;  /* 0x00007fffff097424 */ /* 0x000fe400078e00ff */
[----:B---3--:R-:W-:-:S05]  /*1d10*/  @P0 FMUL.FTZ R5, R14, R5 ;  /* 0x000000050e050220 */ /* 0x008fca0000410000 */
[----:B------:R-:W-:-:S04]  /*1d20*/  @P0 F2FP.BF16.F32.PACK_AB R5, RZ, R5 ;  /* 0x00000005ff05023e */ /* 0x000fc800000010ff */
[----:B------:R-:W-:Y:S01]  /*1d30*/  @!P0 PRMT R5, R9, 0x7610, R5 ;  /* 0x0000761009058816 */ /* 0x000fe20000000005 */
[----:B--2---:R-:W-:-:S04]  /*1d40*/  VIADD R7, R4, 0x120 ;  /* 0x0000012004077836 */ /* 0x004fc80000000000 */
[----:B------:R2:W-:Y:S01]  /*1d50*/  STG.E.U16 desc[UR4][R2.64+0x200], R5 ;  /* 0x0002000502007986 */ /* 0x0005e2000c101504 */
[----:B------:R-:W-:-:S13]  /*1d60*/  ISETP.GE.AND P1, PT, R7, R0, PT ;  /* 0x000000000700720c */ /* 0x000fda0003f26270 */
[----:B--2---:R-:W-:Y:S05]  /*1d70*/  @P1 EXIT ;  /* 0x000000000000194d */ /* 0x004fea0003800000 */
[----:B------:R-:W2:Y:S01]  /*1d80*/  @P0 MUFU.RCP R5, R55 ;  /* 0x0000003700050308 */ /* 0x000ea20000001000 */
[----:B------:R-:W-:Y:S01]  /*1d90*/  IADD3 R7, R4, 0x140, RZ ;  /* 0x0000014004077810 */ /* 0x000fe20007ffe0ff */
[----:B------:R-:W-:-:S03]  /*1da0*/  IMAD.MOV.U32 R9, RZ, RZ, 0x7fff ;  /* 0x00007fffff097424 */ /* 0x000fc600078e00ff */
[----:B------:R-:W-:Y:S01]  /*1db0*/  ISETP.GE.AND P1, PT, R7, R0, PT ;  /* 0x000000000700720c */ /* 0x000fe20003f26270 */
[----:B--2---:R-:W-:-:S05]  /*1dc0*/  @P0 FMUL.FTZ R5, R12, R5 ;  /* 0x000000050c050220 */ /* 0x004fca0000410000 */
[----:B------:R-:W-:-:S04]  /*1dd0*/  @P0 F2FP.BF16.F32.PACK_AB R5, RZ, R5 ;  /* 0x00000005ff05023e */ /* 0x000fc800000010ff */
[----:B------:R-:W-:-:S05]  /*1de0*/  @!P0 PRMT R5, R9, 0x7610, R5 ;  /* 0x0000761009058816 */ /* 0x000fca0000000005 */
[----:B------:R2:W-:Y:S01]  /*1df0*/  STG.E.U16 desc[UR4][R2.64+0x240], R5 ;  /* 0x0002400502007986 */ /* 0x0005e2000c101504 */
[----:B------:R-:W-:Y:S05]  /*1e00*/  @P1 EXIT ;  /* 0x000000000000194d */ /* 0x000fea0003800000 */
[----:B--2---:R-:W2:Y:S01]  /*1e10*/  @P0 MUFU.RCP R5, R55 ;  /* 0x0000003700050308 */ /* 0x004ea20000001000 */
[----:B------:R-:W-:Y:S02]  /*1e20*/  VIADD R7, R4, 0x160 ;  /* 0x0000016004077836 */ /* 0x000fe40000000000 */
        /* <DEDUP_REMOVED lines=8> */
[----:B------:R-:W-:-:S04]  /*1eb0*/  IADD3 R7, R4, 0x180, RZ ;  /* 0x0000018004077810 */ /* 0x000fc80007ffe0ff */
[----:B------:R-:W-:Y:S01]  /*1ec0*/  ISETP.GE.AND P1, PT, R7, R0, PT ;  /* 0x000000000700720c */ /* 0x000fe20003f26270 */
[----:B--2---:R-:W-:Y:S01]  /*1ed0*/  @P0 FMUL.FTZ R5, R8, R5 ;  /* 0x0000000508050220 */ /* 0x004fe20000410000 */
[----:B------:R-:W-:-:S04]  /*1ee0*/  IMAD.MOV.U32 R8, RZ, RZ, 0x7fff ;  /* 0x00007fffff087424 */ /* 0x000fc800078e00ff */
[----:B------:R-:W-:-:S04]  /*1ef0*/  @P0 F2FP.BF16.F32.PACK_AB R5, RZ, R5 ;  /* 0x00000005ff05023e */ /* 0x000fc800000010ff */
[----:B------:R-:W-:-:S05]  /*1f00*/  @!P0 PRMT R5, R8, 0x7610, R5 ;  /* 0x0000761008058816 */ /* 0x000fca0000000005 */
[----:B------:R2:W-:Y:S01]  /*1f10*/  STG.E.U16 desc[UR4][R2.64+0x2c0], R5 ;  /* 0x0002c00502007986 */ /* 0x0005e2000c101504 */
[----:B------:R-:W-:Y:S05]  /*1f20*/  @P1 EXIT ;  /* 0x000000000000194d */ /* 0x000fea0003800000 */
[----:B--2---:R-:W2:Y:S01]  /*1f30*/  @P0 MUFU.RCP R5, R55 ;  /* 0x0000003700050308 */ /* 0x004ea20000001000 */
[----:B------:R-:W-:-:S05]  /*1f40*/  VIADD R7, R4, 0x1a0 ;  /* 0x000001a004077836 */ /* 0x000fca0000000000 */
        /* <DEDUP_REMOVED lines=57> */
[----:B------:R-:W-:Y:S01]  /*22e0*/  ISETP.GE.AND P1, PT, R29, R0, PT ;  /* 0x000000001d00720c */ /* 0x000fe20003f26270 */
[----:B------:R-:W-:Y:S02]  /*22f0*/  IMAD.MOV.U32 R5, RZ, RZ, 0x7fff ;  /* 0x00007fffff057424 */ /* 0x000fe400078e00ff */
[----:B--2---:R-:W-:-:S05]  /*2300*/  @P0 FMUL.FTZ R4, R57, R4 ;  /* 0x0000000439040220 */ /* 0x004fca0000410000 */
        /* <DEDUP_REMOVED lines=77> */
[----:B------:R-:W-:Y:S02]  /*27e0*/  ISETP.GE.AND P1, PT, R49, R0, PT ;  /* 0x000000003100720c */ /* 0x000fe40003f26270 */
[----:B------:R-:W-:Y:S01]  /*27f0*/  MOV R5, 0x7fff ;  /* 0x00007fff00057802 */ /* 0x000fe20000000f00 */
        /* <DEDUP_REMOVED lines=13> */
[----:B------:R-:W3:Y:S01]  /*28d0*/  @P0 MUFU.RCP R55, R55 ;  /* 0x0000003700370308 */ /* 0x000ee20000001000 */
[----:B--2---:R-:W-:Y:S02]  /*28e0*/  IMAD.MOV.U32 R4, RZ, RZ, 0x7fff ;  /* 0x00007fffff047424 */ /* 0x004fe400078e00ff */
[----:B---3--:R-:W-:-:S05]  /*28f0*/  @P0 FMUL.FTZ R0, R62, R55 ;  /* 0x000000373e000220 */ /* 0x008fca0000410000 */
[----:B------:R-:W-:-:S04]  /*2900*/  @P0 F2FP.BF16.F32.PACK_AB R0, RZ, R0 ;  /* 0x00000000ff00023e */ /* 0x000fc800000010ff */
[----:B------:R-:W-:-:S05]  /*2910*/  @!P0 PRMT R0, R4, 0x7610, R0 ;  /* 0x0000761004008816 */ /* 0x000fca0000000000 */
[----:B------:R-:W-:Y:S01]  /*2920*/  STG.E.U16 desc[UR4][R2.64+0x7c0], R0 ;  /* 0x0007c00002007986 */ /* 0x000fe2000c101504 */
[----:B------:R-:W-:Y:S05]  /*2930*/  EXIT ;  /* 0x000000000000794d */ /* 0x000fea0003800000 */
.L_x_4362:
        /* <DEDUP_REMOVED lines=12> */
.L_x_11819:


//--------------------- .text._ZN43_GLOBAL__N__9ae7fba5_10_SoftMax_cu_9f978f6320softmax_warp_forwardIN3c108BFloat16ES2_fLi9ELb0ELb0EEEvPT0_PKT_iiiPKbib --------------------------
	.section	.text._ZN43_GLOBAL__N__9ae7fba5_10_SoftMax_cu_9f978f6320softmax_warp_forwardIN3c108BFloat16ES2_fLi9ELb0ELb0EEEvPT0_PKT_iiiPKbib,"ax",@progbits
	.align	128
.text._ZN43_GLOBAL__N__9ae7fba5_10_SoftMax_cu_9f978f6320softmax_warp_forwardIN3c108BFloat16ES2_fLi9ELb0ELb0EEEvPT0_PKT_iiiPKbib:
        .type           _ZN43_GLOBAL__N__9ae7fba5_10_SoftMax_cu_9f978f6320softmax_warp_forwardIN3c108BFloat16ES2_fLi9ELb0ELb0EEEvPT0_PKT_iiiPKbib,@function
        .size           _ZN43_GLOBAL__N__9ae7fba5_10_SoftMax_cu_9f978f6320softmax_warp_forwardIN3c108BFloat16ES2_fLi9ELb0ELb0EEEvPT0_PKT_iiiPKbib,(.L_x_11820 - _ZN43_GLOBAL__N__9ae7fba5_10_SoftMax_cu_9f978f6320softmax_warp_forwardIN3c108BFloat16ES2_fLi9ELb0ELb0EEEvPT0_PKT_iiiPKbib)
        .other          _ZN43_GLOBAL__N__9ae7fba5_10_SoftMax_cu_9f978f6320softmax_warp_forwardIN3c108BFloat16ES2_fLi9ELb0ELb0EEEvPT0_PKT_iiiPKbib,@"STO_CUDA_ENTRY STV_DEFAULT"
_ZN43_GLOBAL__N__9ae7fba5_10_SoftMax_cu_9f978f6320softmax_warp_forwardIN3c108BFloat16ES2_fLi9ELb0ELb0EEEvPT0_PKT_iiiPKbib:
        /* <DEDUP_REMOVED lines=23> */
[C---:B------:R-:W-:Y:S02]  /*0170*/  VIADD R14, R16.reuse, 0x60 ;  /* 0x00000060100e7836 */ /* 0x040fe40000000000 */
[----:B------:R-:W-:-:S03]  /*0180*/  VIADD R15, R16, 0x80 ;  /* 0x00000080100f7836 */ /* 0x000fc60000000000 */
[-C--:B------:R-:W-:Y:S02]  /*0190*/  ISETP.GE.AND P4, PT, R14, R21.reuse, PT ;  /* 0x000000150e00720c */ /* 0x080fe40003f86270 */
[----:B------:R-:W-:Y:S02]  /*01a0*/  ISETP.GE.AND P3, PT, R15, R21, PT ;  /* 0x000000150f00720c */ /* 0x000fe40003f66270 */
[C---:B------:R-:W-:Y:S01]  /*01b0*/  IADD3 R6, R16.reuse, 0xa0, RZ ;  /* 0x000000a010067810 */ /* 0x040fe20007ffe0ff */
[----:B------:R-:W-:-:S03]  /*01c0*/  VIADD R8, R16, 0xc0 ;  /* 0x000000c010087836 */ /* 0x000fc60000000000 */
[----:B------:R-:W-:-:S05]  /*01d0*/  ISETP.GE.AND P6, PT, R6, R21, PT ;  /* 0x000000150600720c */ /* 0x000fca0003fc6270 */
[----:B------:R-:W5:Y:S01]  /*01e0*/  @!P4 LDG.E.U16 R5, desc[UR4][R2.64+0xc0] ;  /* 0x0000c0040205c981 */ /* 0x000f62000c1e1500 */
[----:B------:R-:W-:-:S03]  /*01f0*/  ISETP.GE.AND P5, PT, R8, R21, PT ;  /* 0x000000150800720c */ /* 0x000fc60003fa6270 */
[----:B------:R-:W5:Y:S01]  /*0200*/  @!P3 LDG.E.U16 R6, desc[UR4][R2.64+0x100] ;  /* 0x000100040206b981 */ /* 0x000f62000c1e1500 */
[C---:B------:R-:W-:Y:S02]  /*0210*/  VIADD R8, R16.reuse, 0xe0 ;  /* 0x000000e010087836 */ /* 0x040fe40000000000 */
[----:B------:R-:W-:Y:S01]  /*0220*/  IMAD.MOV.U32 R28, RZ, RZ, -0x800000 ;  /* 0xff800000ff1c7424 */ /* 0x000fe200078e00ff */
[----:B------:R-:W5:Y:S01]  /*0230*/  @!P6 LDG.E.U16 R18, desc[UR4][R2.64+0x140] ;  /* 0x000140040212e981 */ /* 0x000f62000c1e1500 */
[----:B------:R-:W-:Y:S01]  /*0240*/  VIADD R10, R16, 0x100 ;  /* 0x00000100100a7836 */ /* 0x000fe20000000000 */
[----:B------:R-:W-:-:S04]  /*0250*/  MOV R29, 0xff800000 ;  /* 0xff800000001d7802 */ /* 0x000fc80000000f00 */
[----:B------:R-:W5:Y:S01]  /*0260*/  @!P5 LDG.E.U16 R19, desc[UR4][R2.64+0x180] ;  /* 0x000180040213d981 */ /* 0x000f62000c1e1500 */
[----:B------:R-:W-:Y:S02]  /*0270*/  VIADD R9, R16, 0x120 ;  /* 0x0000012010097836 */ /* 0x000fe40000000000 */
[----:B------:R-:W-:Y:S02]  /*0280*/  IMAD.MOV.U32 R27, RZ, RZ, -0x800000 ;  /* 0xff800000ff1b7424 */ /* 0x000fe400078e00ff */
[----:B--2---:R-:W-:Y:S01]  /*0290*/  @!P2 IMAD.U32 R28, R7, 0x10000, RZ ;  /* 0x00010000071ca824 */ /* 0x004fe200078e00ff */
[-C--:B------:R-:W-:Y:S01]  /*02a0*/  ISETP.GE.AND P2, PT, R8, R21.reuse, PT ;  /* 0x000000150800720c */ /* 0x080fe20003f46270 */
[----:B---3--:R-:W-:Y:S01]  /*02b0*/  @!P1 IMAD.U32 R29, R0, 0x10000, RZ ;  /* 0x00010000001d9824 */ /* 0x008fe200078e00ff */
[----:B------:R-:W-:-:S11]  /*02c0*/  ISETP.GE.AND P1, PT, R10, R21, PT ;  /* 0x000000150a00720c */ /* 0x000fd60003f26270 */
[----:B------:R-:W2:Y:S04]  /*02d0*/  @!P2 LDG.E.U16 R0, desc[UR4][R2.64+0x1c0] ;  /* 0x0001c0040200a981 */ /* 0x000ea8000c1e1500 */
[----:B------:R-:W3:Y:S01]  /*02e0*/  @!P1 LDG.E.U16 R25, desc[UR4][R2.64+0x200] ;  /* 0x0002000402199981 */ /* 0x000ee2000c1e1500 */
[----:B----4-:R-:W-:Y:S02]  /*02f0*/  @!P0 SHF.L.U32 R27, R4, 0x10, RZ ;  /* 0x00000010041b8819 */ /* 0x010fe400000006ff */
[----:B------:R-:W-:-:S13]  /*0300*/  ISETP.GE.AND P0, PT, R9, R21, PT ;  /* 0x000000150900720c */ /* 0x000fda0003f06270 */
[----:B------:R-:W4:Y:S01]  /*0310*/  @!P0 LDG.E.U16 R32, desc[UR4][R2.64+0x240] ;  /* 0x0002400402208981 */ /* 0x000f22000c1e1500 */
[----:B------:R-:W-:Y:S02]  /*0320*/  VIADD R8, R16, 0x140 ;  /* 0x0000014010087836 */ /* 0x000fe40000000000 */
[----:B------:R-:W-:Y:S02]  /*0330*/  IMAD.MOV.U32 R33, RZ, RZ, -0x800000 ;  /* 0xff800000ff217424 */ /* 0x000fe400078e00ff */
[----:B-----5:R-:W-:Y:S01]  /*0340*/  @!P4 IMAD.U32 R33, R5, 0x10000, RZ ;  /* 0x000100000521c824 */ /* 0x020fe200078e00ff */
[-C--:B------:R-:W-:Y:S02]  /*0350*/  ISETP.GE.AND P4, PT, R8, R21.reuse, PT ;  /* 0x000000150800720c */ /* 0x080fe40003f86270 */
[----:B------:R-:W-:Y:S01]  /*0360*/  IADD3 R7, R16, 0x160, RZ ;  /* 0x0000016010077810 */ /* 0x000fe20007ffe0ff */
[----:B------:R-:W-:Y:S02]  /*0370*/  IMAD.MOV.U32 R31, RZ, RZ, -0x800000 ;  /* 0xff800000ff1f7424 */ /* 0x000fe400078e00ff */
[----:B------:R-:W-:Y:S01]  /*0380*/  @!P3 IMAD.U32 R31, R6, 0x10000, RZ ;  /* 0x00010000061fb824 */ /* 0x000fe200078e00ff */
[----:B------:R-:W-:Y:S01]  /*0390*/  ISETP.GE.AND P3, PT, R7, R21, PT ;  /* 0x000000150700720c */ /* 0x000fe20003f66270 */
[----:B------:R-:W-:-:S02]  /*03a0*/  VIADD R6, R16, 0x180 ;  /* 0x0000018010067836 */ /* 0x000fc40000000000 */
[----:B------:R-:W-:Y:S02]  /*03b0*/  IMAD.MOV.U32 R17, RZ, RZ, -0x800000 ;  /* 0xff800000ff117424 */ /* 0x000fe400078e00ff */
[----:B------:R-:W-:Y:S02]  /*03c0*/  @!P6 IMAD.U32 R17, R18, 0x10000, RZ ;  /* 0x000100001211e824 */ /* 0x000fe400078e00ff */
[----:B------:R-:W5:Y:S01]  /*03d0*/  @!P4 LDG.E.U16 R34, desc[UR4][R2.64+0x280] ;  /* 0x000280040222c981 */ /* 0x000f62000c1e1500 */
[-C--:B------:R-:W-:Y:S01]  /*03e0*/  ISETP.GE.AND P6, PT, R6, R21.reuse, PT ;  /* 0x000000150600720c */ /* 0x080fe20003fc6270 */
[C---:B------:R-:W-:Y:S01]  /*03f0*/  VIADD R5, R16.reuse, 0x1a0 ;  /* 0x000001a010057836 */ /* 0x040fe20000000000 */
[----:B------:R-:W-:Y:S01]  /*0400*/  MOV R18, 0xff800000 ;  /* 0xff80000000127802 */ /* 0x000fe20000000f00 */
[----:B------:R-:W-:Y:S02]  /*0410*/  @!P5 IMAD.U32 R18, R19, 0x10000, RZ ;  /* 0x000100001312d824 */ /* 0x000fe400078e00ff */
[----:B------:R-:W5:Y:S01]  /*0420*/  @!P3 LDG.E.U16 R22, desc[UR4][R2.64+0x2c0] ;  /* 0x0002c0040216b981 */ /* 0x000f62000c1e1500 */
[----:B------:R-:W-:Y:S01]  /*0430*/  ISETP.GE.AND P5, PT, R5, R21, PT ;  /* 0x000000150500720c */ /* 0x000fe20003fa6270 */
[----:B------:R-:W-:-:S02]  /*0440*/  VIADD R4, R16, 0x1c0 ;  /* 0x000001c010047836 */ /* 0x000fc40000000000 */
[----:B------:R-:W-:-:S04]  /*0450*/  IMAD.MOV.U32 R19, RZ, RZ, -0x800000 ;  /* 0xff800000ff137424 */ /* 0x000fc800078e00ff */
[----:B------:R-:W5:Y:S01]  /*0460*/  @!P6 LDG.E.U16 R23, desc[UR4][R2.64+0x300] ;  /* 0x000300040217e981 */ /* 0x000f62000c1e1500 */
[----:B------:R-:W-:-:S05]  /*0470*/  IMAD.MOV.U32 R20, RZ, RZ, -0x800000 ;  /* 0xff800000ff147424 */ /* 0x000fca00078e00ff */
[----:B------:R-:W5:Y:S01]  /*0480*/  @!P5 LDG.E.U16 R24, desc[UR4][R2.64+0x340] ;  /* 0x000340040218d981 */ /* 0x000f62000c1e1500 */
[----:B--2---:R-:W-:Y:S02]  /*0490*/  @!P2 SHF.L.U32 R19, R0, 0x10, RZ ;  /* 0x000000100013a819 */ /* 0x004fe400000006ff */
[----:B------:R-:W-:Y:S01]  /*04a0*/  ISETP.GE.AND P2, PT, R4, R21, PT ;  /* 0x000000150400720c */ /* 0x000fe20003f46270 */
[----:B------:R-:W-:Y:S02]  /*04b0*/  VIADD R0, R16, 0x1e0 ;  /* 0x000001e010007836 */ /* 0x000fe40000000000 */
[----:B---3--:R-:W-:-:S03]  /*04c0*/  @!P1 IMAD.U32 R20, R25, 0x10000, RZ ;  /* 0x0001000019149824 */ /* 0x008fc600078e00ff */
[----:B------:R-:W-:-:S07]  /*04d0*/  ISETP.GE.AND P1, PT, R0, R21, PT ;  /* 0x000000150000720c */ /* 0x000fce0003f26270 */
[----:B------:R-:W2:Y:S06]  /*04e0*/  @!P2 LDG.E.U16 R25, desc[UR4][R2.64+0x380] ;  /* 0x000380040219a981 */ /* 0x000eac000c1e1500 */
[----:B------:R0:W3:Y:S01]  /*04f0*/  @!P1 LDG.E.U16 R26, desc[UR4][R2.64+0x3c0] ;  /* 0x0003c004021a9981 */ /* 0x0000e2000c1e1500 */
[----:B------:R-:W-:Y:S01]  /*0500*/  IMAD.MOV.U32 R21, RZ, RZ, -0x800000 ;  /* 0xff800000ff157424 */ /* 0x000fe200078e00ff */
[----:B----4-:R-:W-:Y:S02]  /*0510*/  @!P0 SHF.L.U32 R21, R32, 0x10, RZ ;  /* 0x0000001020158819 */ /* 0x010fe400000006ff */
        /* <DEDUP_REMOVED lines=15> */
[----:B------:R-:W-:Y:S01]  /*0610*/  FSEL R32, R3, R20, P0 ;  /* 0x0000001403207208 */ /* 0x000fe20000000000 */
[----:B------:R-:W-:-:S03]  /*0620*/  IMAD.MOV.U32 R2, RZ, RZ, -0x800000 ;  /* 0xff800000ff027424 */ /* 0x000fc600078e00ff */
[----:B------:R-:W-:Y:S01]  /*0630*/  FSETP.GT.FTZ.AND P0, PT, R32, R21, PT ;  /* 0x000000152000720b */ /* 0x000fe20003f14000 */
[----:B-----5:R-:W-:-:S03]  /*0640*/  @!P4 IMAD.U32 R2, R34, 0x10000, RZ ;  /* 0x000100002202c824 */ /* 0x020fc600078e00ff */
[----:B------:R-:W-:Y:S01]  /*0650*/  FSEL R35, R32, R21, P0 ;  /* 0x0000001520237208 */ /* 0x000fe20000000000 */
[----:B------:R-:W-:-:S03]  /*0660*/  IMAD.MOV.U32 R3, RZ, RZ, -0x800000 ;  /* 0xff800000ff037424 */ /* 0x000fc600078e00ff */
[----:B------:R-:W-:Y:S01]  /*0670*/  FSETP.GT.FTZ.AND P0, PT, R35, R2, PT ;  /* 0x000000022300720b */ /* 0x000fe20003f14000 */
[----:B------:R-:W-:-:S03]  /*0680*/  @!P3 IMAD.U32 R3, R22, 0x10000, RZ ;  /* 0x000100001603b824 */ /* 0x000fc600078e00ff */
[----:B------:R-:W-:Y:S02]  /*0690*/  FSEL R32, R35, R2, P0 ;  /* 0x0000000223207208 */ /* 0x000fe40000000000 */
[----:B------:R-:W-:Y:S02]  /*06a0*/  MOV R22, 0xff800000 ;  /* 0xff80000000167802 */ /* 0x000fe40000000f00 */
[----:B------:R-:W-:Y:S01]  /*06b0*/  FSETP.GT.FTZ.AND P0, PT, R32, R3, PT ;  /* 0x000000032000720b */ /* 0x000fe20003f14000 */
[----:B------:R-:W-:-:S03]  /*06c0*/  @!P6 IMAD.U32 R22, R23, 0x10000, RZ ;  /* 0x000100001716e824 */ /* 0x000fc600078e00ff */
[----:B------:R-:W-:Y:S01]  /*06d0*/  FSEL R35, R32, R3, P0 ;  /* 0x0000000320237208 */ /* 0x000fe20000000000 */
[----:B------:R-:W-:-:S03]  /*06e0*/  IMAD.MOV.U32 R23, RZ, RZ, -0x800000 ;  /* 0xff800000ff177424 */ /* 0x000fc600078e00ff */
[----:B------:R-:W-:Y:S01]  /*06f0*/  FSETP.GT.FTZ.AND P0, PT, R35, R22, PT ;  /* 0x000000162300720b */ /* 0x000fe20003f14000 */
[----:B------:R-:W-:-:S03]  /*0700*/  @!P5 IMAD.U32 R23, R24, 0x10000, RZ ;  /* 0x000100001817d824 */ /* 0x000fc600078e00ff */
[----:B------:R-:W-:Y:S02]  /*0710*/  FSEL R32, R35, R22, P0 ;  /* 0x0000001623207208 */ /* 0x000fe40000000000 */
[----:B------:R-:W-:Y:S02]  /*0720*/  MOV R24, 0xff800000 ;  /* 0xff80000000187802 */ /* 0x000fe40000000f00 */
[----:B------:R-:W-:-:S04]  /*0730*/  FSETP.GT.FTZ.AND P0, PT, R32, R23, PT ;  /* 0x000000172000720b */ /* 0x000fc80003f14000 */
[----:B------:R-:W-:Y:S01]  /*0740*/  FSEL R35, R32, R23, P0 ;  /* 0x0000001720237208 */ /* 0x000fe20000000000 */
[----:B--2---:R-:W-:Y:S02]  /*0750*/  @!P2 IMAD.U32 R24, R25, 0x10000, RZ ;  /* 0x000100001918a824 */ /* 0x004fe400078e00ff */
[----:B------:R-:W-:-:S03]  /*0760*/  IMAD.MOV.U32 R25, RZ, RZ, -0x800000 ;  /* 0xff800000ff197424 */ /* 0x000fc600078e00ff */
        /* <DEDUP_REMOVED lines=23> */
[----:B------:R-:W-:Y:S01]  /*08e0*/  FADD.FTZ R28, -R26, R29 ;  /* 0x0000001d1a1c7221 */ /* 0x000fe20000010100 */
[----:B------:R-:W-:-:S03]  /*08f0*/  FMUL.FTZ R33, R33, 1.4426950216293334961 ;  /* 0x3fb8aa3b21217820 */ /* 0x000fc60000410000 */
[----:B------:R-:W-:Y:S01]  /*0900*/  FMUL.FTZ R32, R28, 1.4426950216293334961 ;  /* 0x3fb8aa3b1c207820 */ /* 0x000fe20000410000 */
[C---:B------:R-:W-:Y:S01]  /*0910*/  FADD.FTZ R28, -R26.reuse, R27 ;  /* 0x0000001b1a1c7221 */ /* 0x040fe20000010100 */
[----:B------:R-:W0:Y:S01]  /*0920*/  MUFU.EX2 R29, R35 ;  /* 0x00000023001d7308 */ /* 0x000e220000000800 */
[----:B------:R-:W-:Y:S02]  /*0930*/  FADD.FTZ R34, -R26, R31 ;  /* 0x0000001f1a227221 */ /* 0x000fe40000010100 */
[----:B------:R-:W-:-:S05]  /*0940*/  FMUL.FTZ R28, R28, 1.4426950216293334961 ;  /* 0x3fb8aa3b1c1c7820 */ /* 0x000fca0000410000 */
[----:B------:R1:W-:Y:S01]  /*0950*/  MUFU.EX2 R31, R33 ;  /* 0x00000021001f7308 */ /* 0x0003e20000000800 */
[----:B------:R-:W-:Y:S01]  /*0960*/  FMUL.FTZ R34, R34, 1.4426950216293334961 ;  /* 0x3fb8aa3b22227820 */ /* 0x000fe20000410000 */
[----:B-1----:R-:W-:-:S06]  /*0970*/  FADD.FTZ R33, -R26, R20 ;  /* 0x000000141a217221 */ /* 0x002fcc0000010100 */
[----:B------:R1:W2:Y:S01]  /*0980*/  MUFU.EX2 R27, R32 ;  /* 0x00000020001b7308 */ /* 0x0002a20000000800 */
[----:B------:R-:W-:Y:S01]  /*0990*/  FMUL.FTZ R37, R33, 1.4426950216293334961 ;  /* 0x3fb8aa3b21257820 */ /* 0x000fe20000410000 */
[C---:B------:R-:W-:Y:S01]  /*09a0*/  FADD.FTZ R33, -R26.reuse, R21 ;  /* 0x000000151a217221 */ /* 0x040fe20000010100 */
[----:B------:R-:W-:-:S05]  /*09b0*/  FADD.FTZ R35, -R26, R17 ;  /* 0x000000111a237221 */ /* 0x000fca0000010100 */
[----:B------:R-:W3:Y:S01]  /*09c0*/  MUFU.EX2 R28, R28 ;  /* 0x0000001c001c7308 */ /* 0x000ee20000000800 */
[----:B-1----:R-:W-:Y:S01]  /*09d0*/  FADD.FTZ R32, -R26, R18 ;  /* 0x000000121a207221 */ /* 0x002fe20000010100 */
[----:B------:R-:W-:Y:S01]  /*09e0*/  FMUL.FTZ R33, R33, 1.4426950216293334961 ;  /* 0x3fb8aa3b21217820 */ /* 0x000fe20000410000 */
[----:B------:R-:W-:Y:S02]  /*09f0*/  FMUL.FTZ R35, R35, 1.4426950216293334961 ;  /* 0x3fb8aa3b23237820 */ /* 0x000fe40000410000 */
[----:B------:R-:W-:-:S03]  /*0a00*/  FMUL.FTZ R32, R32, 1.4426950216293334961 ;  /* 0x3fb8aa3b20207820 */ /* 0x000fc60000410000 */
[----:B------:R1:W4:Y:S01]  /*0a10*/  MUFU.EX2 R17, R34 ;  /* 0x0000002200117308 */ /* 0x0003220000000800 */
[C---:B------:R-:W-:Y:S01]  /*0a20*/  FADD.FTZ R36, -R26.reuse, R19 ;  /* 0x000000131a247221 */ /* 0x040fe20000010100 */
[C---:B------:R-:W-:Y:S01]  /*0a30*/  FADD.FTZ R3, -R26.reuse, R3 ;  /* 0x000000031a037221 */ /* 0x040fe20000010100 */
[C---:B-1----:R-:W-:Y:S01]  /*0a40*/  FADD.FTZ R34, -R26.reuse, R2 ;  /* 0x000000021a227221 */ /* 0x042fe20000010100 */
[----:B------:R-:W-:-:S04]  /*0a50*/  FADD.FTZ R2, -R26, R22 ;  /* 0x000000161a027221 */ /* 0x000fc80000010100 */
[----:B------:R1:W-:Y:S01]  /*0a60*/  MUFU.EX2 R22, R33 ;  /* 0x0000002100167308 */ /* 0x0003e20000000800 */
[----:B------:R-:W-:Y:S01]  /*0a70*/  FMUL.FTZ R36, R36, 1.4426950216293334961 ;  /* 0x3fb8aa3b24247820 */ /* 0x000fe20000410000 */
[----:B-1----:R-:W-:Y:S01]  /*0a80*/  FADD.FTZ R33, -R26, R24 ;  /* 0x000000181a217221 */ /* 0x002fe20000010100 */
[----:B0-----:R-:W-:-:S05]  /*0a90*/  FADD.FTZ R24, RZ, R29 ;  /* 0x0000001dff187221 */ /* 0x001fca0000010000 */
[----:B------:R0:W-:Y:S08]  /*0aa0*/  MUFU.EX2 R19, R32 ;  /* 0x0000002000137308 */ /* 0x0001f00000000800 */
[----:B------:R-:W1:Y:S01]  /*0ab0*/  MUFU.EX2 R18, R35 ;  /* 0x0000002300127308 */ /* 0x000e620000000800 */
[C---:B0-----:R-:W-:Y:S01]  /*0ac0*/  FADD.FTZ R32, -R26.reuse, R23 ;  /* 0x000000171a207221 */ /* 0x041fe20000010100 */
[----:B------:R-:W-:Y:S01]  /*0ad0*/  FADD.FTZ R26, -R26, R25 ;  /* 0x000000191a1a7221 */ /* 0x000fe20000010100 */
[----:B--2---:R-:W-:Y:S01]  /*0ae0*/  FADD.FTZ R25, R24, R27 ;  /* 0x0000001b18197221 */ /* 0x004fe20000010000 */
[----:B------:R-:W-:-:S03]  /*0af0*/  FMUL.FTZ R23, R34, 1.4426950216293334961 ;  /* 0x3fb8aa3b22177820 */ /* 0x000fc60000410000 */
[----:B---3--:R-:W-:Y:S01]  /*0b00*/  FADD.FTZ R34, R25, R28 ;  /* 0x0000001c19227221 */ /* 0x008fe20000010000 */
[----:B------:R-:W0:Y:S03]  /*0b10*/  MUFU.EX2 R20, R36 ;  /* 0x0000002400147308 */ /* 0x000e260000000800 */
[----:B------:R-:W-:Y:S01]  /*0b20*/  FADD.FTZ R34, R34, R31 ;  /* 0x0000001f22227221 */ /* 0x000fe20000010000 */
[----:B------:R-:W-:-:S03]  /*0b30*/  FMUL.FTZ R24, R3, 1.4426950216293334961 ;  /* 0x3fb8aa3b03187820 */ /* 0x000fc60000410000 */
[----:B----4-:R-:W-:Y:S01]  /*0b40*/  FADD.FTZ R3, R34, R17 ;  /* 0x0000001122037221 */ /* 0x010fe20000010000 */
[----:B------:R-:W2:Y:S01]  /*0b50*/  MUFU.EX2 R21, R37 ;  /* 0x0000002500157308 */ /* 0x000ea20000000800 */
[----:B------:R-:W-:Y:S02]  /*0b60*/  FMUL.FTZ R25, R2, 1.4426950216293334961 ;  /* 0x3fb8aa3b02197820 */ /* 0x000fe40000410000 */
[----:B-1----:R-:W-:-:S04]  /*0b70*/  FADD.FTZ R2, R3, R18 ;  /* 0x0000001203027221 */ /* 0x002fc80000010000 */
[----:B------:R-:W-:Y:S01]  /*0b80*/  FADD.FTZ R3, R2, R19 ;  /* 0x0000001302037221 */ /* 0x000fe20000010000 */
[----:B------:R-:W1:Y:S01]  /*0b90*/  MUFU.EX2 R23, R23 ;  /* 0x0000001700177308 */ /* 0x000e620000000800 */
[----:B------:R-:W-:Y:S02]  /*0ba0*/  FMUL.FTZ R32, R32, 1.4426950216293334961 ;  /* 0x3fb8aa3b20207820 */ /* 0x000fe40000410000 */
[----:B0-----:R-:W-:-:S05]  /*0bb0*/  FADD.FTZ R2, R3, R20 ;  /* 0x0000001403027221 */ /* 0x001fca0000010000 */
        /* <DEDUP_REMOVED lines=32> */
[----:B------:R-:W-:-:S09]  /*0dc0*/  SHF.R.S32.HI R30, RZ, 0x1f, R11 ;  /* 0x0000001fff1e7819 */ /* 0x000fd2000001140b */
[----:B------:R-:W1:Y:S02]  /*0dd0*/  @P0 MUFU.RCP R2, R16 ;  /* 0x0000001000020308 */ /* 0x000e640000001000 */
[----:B-1----:R-:W-:Y:S01]  /*0de0*/  @P0 FMUL.FTZ R29, R29, R2 ;  /* 0x000000021d1d0220 */ /* 0x002fe20000410000 */
[----:B------:R-:W-:-:S04]  /*0df0*/  HFMA2.MMA R2, -RZ, RZ, 0, +QNAN ;  /* 0x00007fffff027435 */ /* 0x000fc800000001ff */
[----:B------:R-:W-:-:S06]  /*0e00*/  @P0 F2FP.BF16.F32.PACK_AB R29, RZ, R29 ;  /* 0x0000001dff1d023e */ /* 0x000fcc00000010ff */
[----:B------:R-:W-:Y:S02]  /*0e10*/  @!P0 PRMT R29, R2, 0x7610, R29 ;  /* 0x00007610021d8816 */ /* 0x000fe4000000001d */
[----:B------:R-:W-:-:S04]  /*0e20*/  LEA R2, P2, R11, UR8, 0x1 ;  /* 0x000000080b027c11 */ /* 0x000fc8000f8408ff */
[----:B------:R-:W-:-:S05]  /*0e30*/  LEA.HI.X R3, R11, UR9, R30, 0x1, P2 ;  /* 0x000000090b037c11 */ /* 0x000fca00090f0c1e */
[----:B------:R1:W-:Y:S01]  /*0e40*/  STG.E.U16 desc[UR4][R2.64], R29 ;  /* 0x0000001d02007986 */ /* 0x0003e2000c101504 */
[----:B------:R-:W-:Y:S05]  /*0e50*/  @P1 EXIT ;  /* 0x000000000000194d */ /* 0x000fea0003800000 */
[----:B------:R-:W2:Y:S01]  /*0e60*/  @P0 MUFU.RCP R12, R16 ;  /* 0x00000010000c0308 */ /* 0x000ea20000001000 */
[----:B------:R-:W-:Y:S01]  /*0e70*/  ISETP.GE.AND P1, PT, R13, UR6, PT ;  /* 0x000000060d007c0c */ /* 0x000fe2000bf26270 */
[----:B--2---:R-:W-:Y:S01]  /*0e80*/  @P0 FMUL.FTZ R11, R27, R12 ;  /* 0x0000000c1b0b0220 */ /* 0x004fe20000410000 */
[----:B------:R-:W-:-:S04]  /*0e90*/  IMAD.MOV.U32 R12, RZ, RZ, 0x7fff ;  /* 0x00007fffff0c7424 */ /* 0x000fc800078e00ff */
[----:B------:R-:W-:-:S04]  /*0ea0*/  @P0 F2FP.BF16.F32.PACK_AB R11, RZ, R11 ;  /* 0x0000000bff0b023e */ /* 0x000fc800000010ff */
[----:B------:R-:W-:-:S05]  /*0eb0*/  @!P0 PRMT R11, R12, 0x7610, R11 ;  /* 0x000076100c0b8816 */ /* 0x000fca000000000b */
[----:B------:R2:W-:Y:S01]  /*0ec0*/  STG.E.U16 desc[UR4][R2.64+0x40], R11 ;  /* 0x0000400b02007986 */ /* 0x0005e2000c101504 */
[----:B------:R-:W-:Y:S05]  /*0ed0*/  @P1 EXIT ;  /* 0x000000000000194d */ /* 0x000fea0003800000 */
[----:B--2---:R-:W2:Y:S01]  /*0ee0*/  @P0 MUFU.RCP R11, R16 ;  /* 0x00000010000b0308 */ /* 0x004ea20000001000 */
[----:B------:R-:W-:Y:S01]  /*0ef0*/  ISETP.GE.AND P1, PT, R14, UR6, PT ;  /* 0x000000060e007c0c */ /* 0x000fe2000bf26270 */
[----:B------:R-:W-:Y:S02]  /*0f00*/  IMAD.MOV.U32 R12, RZ, RZ, 0x7fff ;  /* 0x00007fffff0c7424 */ /* 0x000fe400078e00ff */
[----:B--2---:R-:W-:-:S05]  /*0f10*/  @P0 FMUL.FTZ R11, R28, R11 ;  /* 0x0000000b1c0b0220 */ /* 0x004fca0000410000 */
[----:B------:R-:W-:-:S04]  /*0f20*/  @P0 F2FP.BF16.F32.PACK_AB R11, RZ, R11 ;  /* 0x0000000bff0b023e */ /* 0x000fc800000010ff */
[----:B------:R-:W-:-:S05]  /*0f30*/  @!P0 PRMT R11, R12, 0x7610, R11 ;  /* 0x000076100c0b8816 */ /* 0x000fca000000000b */
        /* <DEDUP_REMOVED lines=10> */
[----:B--2---:R-:W2:Y:S01]  /*0fe0*/  S2R R11, SR_TID.X ;  /* 0x00000000000b7919 */ /* 0x004ea20000002100 */
[----:B------:R-:W3:Y:S01]  /*0ff0*/  @P0 MUFU.RCP R12, R16 ;  /* 0x00000010000c0308 */ /* 0x000ee20000001000 */
[----:B------:R-:W-:Y:S01]  /*1000*/  MOV R14, 0x7fff ;  /* 0x00007fff000e7802 */ /* 0x000fe20000000f00 */
[----:B---3--:R-:W-:-:S05]  /*1010*/  @P0 FMUL.FTZ R12, R17, R12 ;  /* 0x0000000c110c0220 */ /* 0x008fca0000410000 */
[----:B------:R-:W-:-:S04]  /*1020*/  @P0 F2FP.BF16.F32.PACK_AB R12, RZ, R12 ;  /* 0x0000000cff0c023e */ /* 0x000fc800000010ff */
[----:B------:R-:W-:Y:S01]  /*1030*/  @!P0 PRMT R12, R14, 0x7610, R12 ;  /* 0x000076100e0c8816 */ /* 0x000fe2000000000c */
[----:B--2---:R-:W-:-:S04]  /*1040*/  VIADD R13, R11, 0xa0 ;  /* 0x000000a00b0d7836 */ /* 0x004fc80000000000 */
[----:B------:R2:W-:Y:S01]  /*1050*/  STG.E.U16 desc[UR4][R2.64+0x100], R12 ;  /* 0x0001000c02007986 */ /* 0x0005e2000c101504 */
[----:B------:R-:W-:-:S13]  /*1060*/  ISETP.GE.AND P1, PT, R13, UR6, PT ;  /* 0x000000060d007c0c */ /* 0x000fda000bf26270 */
[----:B--2---:R-:W-:Y:S05]  /*1070*/  @P1 EXIT ;  /* 0x000000000000194d */ /* 0x004fea0003800000 */
[----:B------:R-:W2:Y:S01]  /*1080*/  @P0 MUFU.RCP R13, R16 ;  /* 0x00000010000d0308 */ /* 0x000ea20000001000 */
[----:B------:R-:W-:Y:S02]  /*1090*/  IMAD.MOV.U32 R14, RZ, RZ, 0x7fff ;  /* 0x00007fffff0e7424 */ /* 0x000fe400078e00ff */
[----:B--2---:R-:W-:Y:S01]  /*10a0*/  @P0 FMUL.FTZ R12, R18, R13 ;  /* 0x0000000d120c0220 */ /* 0x004fe20000410000 */
[----:B------:R-:W-:-:S04]  /*10b0*/  VIADD R13, R11, 0xc0 ;  /* 0x000000c00b0d7836 */ /* 0x000fc80000000000 */
[----:B------:R-:W-:Y:S02]  /*10c0*/  @P0 F2FP.BF16.F32.PACK_AB R12, RZ, R12 ;  /* 0x0000000cff0c023e */ /* 0x000fe400000010ff */
[----:B------:R-:W-:Y:S02]  /*10d0*/  ISETP.GE.AND P1, PT, R13, UR6, PT ;  /* 0x000000060d007c0c */ /* 0x000fe4000bf26270 */
[----:B------:R-:W-:-:S05]  /*10e0*/  @!P0 PRMT R12, R14, 0x7610, R12 ;  /* 0x000076100e0c8816 */ /* 0x000fca000000000c */
[----:B------:R2:W-:Y:S06]  /*10f0*/  STG.E.U16 desc[UR4][R2.64+0x140], R12 ;  /* 0x0001400c02007986 */ /* 0x0005ec000c101504 */
[----:B------:R-:W-:Y:S05]  /*1100*/  @P1 EXIT ;  /* 0x000000000000194d */ /* 0x000fea0003800000 */
[----:B--2---:R-:W2:Y:S01]  /*1110*/  @P0 MUFU.RCP R12, R16 ;  /* 0x00000010000c0308 */ /* 0x004ea20000001000 */
[----:B------:R-:W-:Y:S01]  /*1120*/  VIADD R11, R11, 0xe0 ;  /* 0x000000e00b0b7836 */ /* 0x000fe20000000000 */
[----:B------:R-:W-:-:S04]  /*1130*/  HFMA2.MMA R13, -RZ, RZ, 0, +QNAN ;  /* 0x00007fffff0d7435 */ /* 0x000fc800000001ff */
[----:B------:R-:W-:Y:S01]  /*1140*/  ISETP.GE.AND P1, PT, R11, UR6, PT ;  /* 0x000000060b007c0c */ /* 0x000fe2000bf26270 */
[----:B--2---:R-:W-:-:S05]  /*1150*/  @P0 FMUL.FTZ R12, R19, R12 ;  /* 0x0000000c130c0220 */ /* 0x004fca0000410000 */
[----:B------:R-:W-:-:S04]  /*1160*/  @P0 F2FP.BF16.F32.PACK_AB R12, RZ, R12 ;  /* 0x0000000cff0c023e */ /* 0x000fc800000010ff */
[----:B------:R-:W-:-:S05]  /*1170*/  @!P0 PRMT R12, R13, 0x7610, R12 ;  /* 0x000076100d0c8816 */ /* 0x000fca000000000c */
[----:B------:R2:W-:Y:S01]  /*1180*/  STG.E.U16 desc[UR4][R2.64+0x180], R12 ;  /* 0x0001800c02007986 */ /* 0x0005e2000c101504 */
[----:B------:R-:W-:Y:S05]  /*1190*/  @P1 EXIT ;  /* 0x000000000000194d */ /* 0x000fea0003800000 */
[----:B------:R-:W3:Y:S01]  /*11a0*/  @P0 MUFU.RCP R11, R16 ;  /* 0x00000010000b0308 */ /* 0x000ee20000001000 */
[----:B------:R-:W-:Y:S01]  /*11b0*/  ISETP.GE.AND P1, PT, R10, UR6, PT ;  /* 0x000000060a007c0c */ /* 0x000fe2000bf26270 */
[----:B--2---:R-:W-:Y:S02]  /*11c0*/  IMAD.MOV.U32 R12, RZ, RZ, 0x7fff ;  /* 0x00007fffff0c7424 */ /* 0x004fe400078e00ff */
[----:B---3--:R-:W-:-:S05]  /*11d0*/  @P0 FMUL.FTZ R11, R20, R11 ;  /* 0x0000000b140b0220 */ /* 0x008fca0000410000 */
        /* <DEDUP_REMOVED lines=13> */
[----:B------:R-:W-:Y:S02]  /*12b0*/  ISETP.GE.AND P1, PT, R8, UR6, PT ;  /* 0x0000000608007c0c */ /* 0x000fe4000bf26270 */
[----:B--2---:R-:W-:Y:S01]  /*12c0*/  MOV R10, 0x7fff ;  /* 0x00007fff000a7802 */ /* 0x004fe20000000f00 */
        /* <DEDUP_REMOVED lines=30> */
[----:B--2---:R-:W-:Y:S01]  /*14b0*/  HFMA2.MMA R6, -RZ, RZ, 0, +QNAN ;  /* 0x00007fffff067435 */ /* 0x004fe200000001ff */
[----:B------:R-:W-:Y:S01]  /*14c0*/  ISETP.GE.AND P1, PT, R4, UR6, PT ;  /* 0x0000000604007c0c */ /* 0x000fe2000bf26270 */
        /* <DEDUP_REMOVED lines=20> */
.L_x_4363:
        /* <DEDUP_REMOVED lines=15> */
.L_x_11820:


//--------------------- .text._ZN43_GLOBAL__N__9ae7fba5_10_SoftMax_cu_9f978f6320softmax_warp_forwardIN3c108BFloat16ES2_fLi8ELb0ELb0EEEvPT0_PKT_iiiPKbib --------------------------
	.section	.text._ZN43_GLOBAL__N__9ae7fba5_10_SoftMax_cu_9f978f6320softmax_warp_forwardIN3c108BFloat16ES2_fLi8ELb0ELb0EEEvPT0_PKT_iiiPKbib,"ax",@progbits
	.align	128
.text._ZN43_GLOBAL__N__9ae7fba5_10_SoftMax_cu_9f978f6320softmax_warp_forwardIN3c108BFloat16ES2_fLi8ELb0ELb0EEEvPT0_PKT_iiiPKbib:
        .type           _ZN43_GLOBAL__N__9ae7fba5_10_SoftMax_cu_9f978f6320softmax_warp_forwardIN3c108BFloat16ES2_fLi8ELb0ELb0EEEvPT0_PKT_iiiPKbib,@function
        .size           _ZN43_GLOBAL__N__9ae7fba5_10_SoftMax_cu_9f978f6320softmax_warp_forwardIN3c108BFloat16ES2_fLi8ELb0ELb0EEEvPT0_PKT_iiiPKbib,(.L_x_11821 - _ZN43_GLOBAL__N__9ae7fba5_10_SoftMax_cu_9f978f6320softmax_warp_forwardIN3c108BFloat16ES2_fLi8ELb0ELb0EEEvPT0_PKT_iiiPKbib)
        .other          _ZN43_GLOBAL__N__9ae7fba5_10_SoftMax_cu_9f978f6320softmax_warp_forwardIN3c108BFloat16ES2_fLi8ELb0ELb0EEEvPT0_PKT_iiiPKbib,@"STO_CUDA_ENTRY STV_DEFAULT"
_ZN43_GLOBAL__N__9ae7fba5_10_SoftMax_cu_9f978f6320softmax_warp_forwardIN3c108BFloat16ES2_fLi8ELb0ELb0EEEvPT0_PKT_iiiPKbib:
        /* <DEDUP_REMOVED lines=17> */
[C---:B------:R-:W-:Y:S02]  /*0110*/  VIADD R7, R12.reuse, 0x20 ;  /* 0x000000200c077836 */ /* 0x040fe40000000000 */
[C---:B------:R-:W-:Y:S02]  /*0120*/  VIADD R6, R12.reuse, 0x40 ;  /* 0x000000400c067836 */ /* 0x040fe40000000000 */
[----:B------:R-:W-:Y:S01]  /*0130*/  VIADD R5, R12, 0x60 ;  /* 0x000000600c057836 */ /* 0x000fe20000000000 */
[-C--:B------:R-:W-:Y:S02]  /*0140*/  ISETP.GE.AND P6, PT, R7, R15.reuse, PT ;  /* 0x0000000f0700720c */ /* 0x080fe40003fc6270 */
[-C--:B------:R-:W-:Y:S02]  /*0150*/  ISETP.GE.AND P5, PT, R6, R15.reuse, PT ;  /* 0x0000000f0600720c */ /* 0x080fe40003fa6270 */
[----:B------:R-:W-:Y:S01]  /*0160*/  ISETP.GE.AND P4, PT, R5, R15, PT ;  /* 0x0000000f0500720c */ /* 0x000fe20003f86270 */
[----:B------:R-:W-:-:S08]  /*0170*/  VIADD R4, R12, 0x80 ;  /* 0x000000800c047836 */ /* 0x000fd00000000000 */
[----:B------:R-:W3:Y:S01]  /*0180*/  @!P6 LDG.E.U16 R16, desc[UR4][R10.64+0x40] ;  /* 0x000040040a10e981 */ /* 0x000ee2000c1e1500 */
[----:B------:R-:W-:-:S03]  /*0190*/  ISETP.GE.AND P3, PT, R4, R15, PT ;  /* 0x0000000f0400720c */ /* 0x000fc60003f66270 */
[----:B------:R-:W4:Y:S01]  /*01a0*/  @!P5 LDG.E.U16 R21, desc[UR4][R10.64+0x80] ;  /* 0x000080040a15d981 */ /* 0x000f22000c1e1500 */
[----:B------:R-:W-:-:S03]  /*01b0*/  VIADD R3, R12, 0xa0 ;  /* 0x000000a00c037836 */ /* 0x000fc60000000000 */
[----:B------:R-:W5:Y:S01]  /*01c0*/  @!P4 LDG.E.U16 R22, desc[UR4][R10.64+0xc0] ;  /* 0x0000c0040a16c981 */ /* 0x000f62000c1e1500 */
[----:B------:R-:W-:Y:S01]  /*01d0*/  VIADD R2, R12, 0xc0 ;  /* 0x000000c00c027836 */ /* 0x000fe20000000000 */
[----:B------:R-:W-:-:S04]  /*01e0*/  ISETP.GE.AND P2, PT, R3, R15, PT ;  /* 0x0000000f0300720c */ /* 0x000fc80003f46270 */
[----:B------:R-:W5:Y:S01]  /*01f0*/  @!P3 LDG.E.U16 R23, desc[UR4][R10.64+0x100] ;  /* 0x000100040a17b981 */ /* 0x000f62000c1e1500 */
[----:B------:R-:W-:Y:S01]  /*0200*/  ISETP.GE.AND P1, PT, R2, R15, PT ;  /* 0x0000000f0200720c */ /* 0x000fe20003f26270 */
[----:B------:R-:W-:Y:S01]  /*0210*/  VIADD R0, R12, 0xe0 ;  /* 0x000000e00c007836 */ /* 0x000fe20000000000 */
[----:B------:R-:W-:-:S06]  /*0220*/  MOV R13, 0xff800000 ;  /* 0xff800000000d7802 */ /* 0x000fcc0000000f00 */
[----:B------:R-:W5:Y:S05]  /*0230*/  @!P2 LDG.E.U16 R17, desc[UR4][R10.64+0x140] ;  /* 0x000140040a11a981 */ /* 0x000f6a000c1e1500 */
[----:B------:R-:W5:Y:S01]  /*0240*/  @!P1 LDG.E.U16 R18, desc[UR4][R10.64+0x180] ;  /* 0x000180040a129981 */ /* 0x000f62000c1e1500 */
[----:B--2---:R-:W-:Y:S01]  /*0250*/  @!P0 IMAD.U32 R13, R14, 0x10000, RZ ;  /* 0x000100000e0d8824 */ /* 0x004fe200078e00ff */
[----:B------:R-:W-:-:S13]  /*0260*/  ISETP.GE.AND P0, PT, R0, R15, PT ;  /* 0x0000000f0000720c */ /* 0x000fda0003f06270 */
[----:B------:R0:W2:Y:S01]  /*0270*/  @!P0 LDG.E.U16 R19, desc[UR4][R10.64+0x1c0] ;  /* 0x0001c0040a138981 */ /* 0x0000a2000c1e1500 */
[----:B------:R-:W-:Y:S02]  /*0280*/  IMAD.MOV.U32 R14, RZ, RZ, -0x800000 ;  /* 0xff800000ff0e7424 */ /* 0x000fe400078e00ff */
[----:B---3--:R-:W-:Y:S02]  /*0290*/  @!P6 IMAD.U32 R14, R16, 0x10000, RZ ;  /* 0x00010000100ee824 */ /* 0x008fe400078e00ff */
[----:B------:R-:W-:-:S03]  /*02a0*/  IMAD.MOV.U32 R15, RZ, RZ, -0x800000 ;  /* 0xff800000ff0f7424 */ /* 0x000fc600078e00ff */
[-C--:B------:R-:W-:Y:S02]  /*02b0*/  FSETP.GT.FTZ.AND P6, PT, R13, R14.reuse, PT ;  /* 0x0000000e0d00720b */ /* 0x080fe40003fd4000 */
[----:B----4-:R-:W-:Y:S02]  /*02c0*/  @!P5 SHF.L.U32 R15, R21, 0x10, RZ ;  /* 0x00000010150fd819 */ /* 0x010fe400000006ff */
[----:B------:R-:W-:Y:S01]  /*02d0*/  FSEL R24, R13, R14, P6 ;  /* 0x0000000e0d187208 */ /* 0x000fe20003000000 */
[----:B------:R-:W-:-:S03]  /*02e0*/  IMAD.MOV.U32 R16, RZ, RZ, -0x800000 ;  /* 0xff800000ff107424 */ /* 0x000fc600078e00ff */
[----:B------:R-:W-:Y:S01]  /*02f0*/  FSETP.GT.FTZ.AND P5, PT, R24, R15, PT ;  /* 0x0000000f1800720b */ /* 0x000fe20003fb4000 */
[----:B-----5:R-:W-:-:S03]  /*0300*/  @!P4 IMAD.U32 R16, R22, 0x10000, RZ ;  /* 0x000100001610c824 */ /* 0x020fc600078e00ff */
[----:B------:R-:W-:Y:S01]  /*0310*/  FSEL R21, R24, R15, P5 ;  /* 0x0000000f18157208 */ /* 0x000fe20002800000 */
[----:B0-----:R-:W-:-:S03]  /*0320*/  IMAD.MOV.U32 R10, RZ, RZ, -0x800000 ;  /* 0xff800000ff0a7424 */ /* 0x001fc600078e00ff */
        /* <DEDUP_REMOVED lines=82> */
[----:B------:R-:W-:-:S09]  /*0850*/  SHF.R.S32.HI R11, RZ, 0x1f, R8 ;  /* 0x0000001fff0b7819 */ /* 0x000fd20000011408 */
[----:B------:R-:W1:Y:S02]  /*0860*/  @P0 MUFU.RCP R10, R12 ;  /* 0x0000000c000a0308 */ /* 0x000e640000001000 */
[----:B-1----:R-:W-:Y:S01]  /*0870*/  @P0 FMUL.FTZ R13, R13, R10 ;  /* 0x0000000a0d0d0220 */ /* 0x002fe20000410000 */
[----:B------:R-:W-:-:S04]  /*0880*/  LEA R10, P2, R8, UR6, 0x1 ;  /* 0x00000006080a7c11 */ /* 0x000fc8000f8408ff */
[----:B------:R-:W-:Y:S02]  /*0890*/  @P0 F2FP.BF16.F32.PACK_AB R13, RZ, R13 ;  /* 0x0000000dff0d023e */ /* 0x000fe400000010ff */
[----:B------:R-:W-:Y:S02]  /*08a0*/  LEA.HI.X R11, R8, UR7, R11, 0x1, P2 ;  /* 0x00000007080b7c11 */ /* 0x000fe400090f0c0b */
[----:B------:R-:W-:-:S05]  /*08b0*/  @!P0 PRMT R13, R20, 0x7610, R13 ;  /* 0x00007610140d8816 */ /* 0x000fca000000000d */
[----:B------:R1:W-:Y:S01]  /*08c0*/  STG.E.U16 desc[UR4][R10.64], R13 ;  /* 0x0000000d0a007986 */ /* 0x0003e2000c101504 */
[----:B------:R-:W-:Y:S05]  /*08d0*/  @P1 EXIT ;  /* 0x000000000000194d */ /* 0x000fea0003800000 */
[----:B------:R-:W2:Y:S01]  /*08e0*/  @P0 MUFU.RCP R7, R12 ;  /* 0x0000000c00070308 */ /* 0x000ea20000001000 */
[----:B------:R-:W-:Y:S01]  /*08f0*/  ISETP.GE.AND P1, PT, R6, R9, PT ;  /* 0x000000090600720c */ /* 0x000fe20003f26270 */
[----:B------:R-:W-:Y:S02]  /*0900*/  IMAD.MOV.U32 R8, RZ, RZ, 0x7fff ;  /* 0x00007fffff087424 */ /* 0x000fe400078e00ff */
[----:B--2---:R-:W-:-:S05]  /*0910*/  @P0 FMUL.FTZ R7, R14, R7 ;  /* 0x000000070e070220 */ /* 0x004fca0000410000 */
[----:B------:R-:W-:-:S04]  /*0920*/  @P0 F2FP.BF16.F32.PACK_AB R7, RZ, R7 ;  /* 0x00000007ff07023e */ /* 0x000fc800000010ff */
[----:B------:R-:W-:-:S05]  /*0930*/  @!P0 PRMT R7, R8, 0x7610, R7 ;  /* 0x0000761008078816 */ /* 0x000fca0000000007 */
[----:B------:R2:W-:Y:S01]  /*0940*/  STG.E.U16 desc[UR4][R10.64+0x40], R7 ;  /* 0x000040070a007986 */ /* 0x0005e2000c101504 */
[----:B------:R-:W-:Y:S05]  /*0950*/  @P1 EXIT ;  /* 0x000000000000194d */ /* 0x000fea0003800000 */
[----:B------:R-:W3:Y:S01]  /*0960*/  @P0 MUFU.RCP R6, R12 ;  /* 0x0000000c00060308 */ /* 0x000ee20000001000 */
[----:B------:R-:W-:Y:S01]  /*0970*/  ISETP.GE.AND P1, PT, R5, R9, PT ;  /* 0x000000090500720c */ /* 0x000fe20003f26270 */
[----:B--2---:R-:W-:Y:S02]  /*0980*/  IMAD.MOV.U32 R7, RZ, RZ, 0x7fff ;  /* 0x00007fffff077424 */ /* 0x004fe400078e00ff */
[----:B---3--:R-:W-:-:S05]  /*0990*/  @P0 FMUL.FTZ R6, R15, R6 ;  /* 0x000000060f060220 */ /* 0x008fca0000410000 */
        /* <DEDUP_REMOVED lines=14> */
[----:B------:R-:W-:Y:S01]  /*0a80*/  ISETP.GE.AND P1, PT, R3, R9, PT ;  /* 0x000000090300720c */ /* 0x000fe20003f26270 */
[----:B---3--:R-:W-:-:S05]  /*0a90*/  @P0 FMUL.FTZ R4, R21, R4 ;  /* 0x0000000415040220 */ /* 0x008fca0000410000 */
        /* <DEDUP_REMOVED lines=27> */
.L_x_4364:
        /* <DEDUP_REMOVED lines=11> */
.L_x_11821:


//--------------------- .text._ZN43_GLOBAL__N__9ae7fba5_10_SoftMax_cu_9f978f6320softmax_warp_forwardIN3c108BFloat16ES2_fLi7ELb0ELb0EEEvPT0_PKT_iiiPKbib --------------------------
	.section	.text._ZN43_GLOBAL__N__9ae7fba5_10_SoftMax_cu_9f978f6320softmax_warp_forwardIN3c108BFloat16ES2_fLi7ELb0ELb0EEEvPT0_PKT_iiiPKbib,"ax",@progbits
	.align	128
.text._ZN43_GLOBAL__N__9ae7fba5_10_SoftMax_cu_9f978f6320softmax_warp_forwardIN3c108BFloat16ES2_fLi7ELb0ELb0EEEvPT0_PKT_iiiPKbib:
        .type           _ZN43_GLOBAL__N__9ae7fba5_10_SoftMax_cu_9f978f6320softmax_warp_forwardIN3c108BFloat16ES2_fLi7ELb0ELb0EEEvPT0_PKT_iiiPKbib,@function
        .size           _ZN43_GLOBAL__N__9ae7fba5_10_SoftMax_cu_9f978f6320softmax_warp_forwardIN3c108BFloat16ES2_fLi7ELb0ELb0EEEvPT0_PKT_iiiPKbib,(.L_x_11822 - _ZN43_GLOBAL__N__9ae7fba5_10_SoftMax_cu_9f978f6320softmax_warp_forwardIN3c108BFloat16ES2_fLi7ELb0ELb0EEEvPT0_PKT_iiiPKbib)
        .other          _ZN43_GLOBAL__N__9ae7fba5_10_SoftMax_cu_9f978f6320softmax_warp_forwardIN3c108BFloat16ES2_fLi7ELb0ELb0EEEvPT0_PKT_iiiPKbib,@"STO_CUDA_ENTRY STV_DEFAULT"
_ZN43_GLOBAL__N__9ae7fba5_10_SoftMax_cu_9f978f6320softmax_warp_forwardIN3c108BFloat16ES2_fLi7ELb0ELb0EEEvPT0_PKT_iiiPKbib:
        /* <DEDUP_REMOVED lines=19> */
[----:B------:R-:W-:Y:S01]  /*0130*/  VIMNMX R14, R14, 0x2, PT ;  /* 0x000000020e0e7848 */ /* 0x000fe20003fe0100 */
[C---:B------:R-:W-:Y:S02]  /*0140*/  VIADD R7, R12.reuse, 0x20 ;  /* 0x000000200c077836 */ /* 0x040fe40000000000 */
[----:B------:R-:W-:Y:S01]  /*0150*/  VIADD R9, R12, 0x40 ;  /* 0x000000400c097836 */ /* 0x000fe20000000000 */
[----:B------:R-:W-:Y:S01]  /*0160*/  ISETP.GT.AND P0, PT, R14, 0x1, PT ;  /* 0x000000010e00780c */ /* 0x000fe20003f04270 */
[----:B------:R-:W-:Y:S01]  /*0170*/  VIADD R11, R12, 0x60 ;  /* 0x000000600c0b7836 */ /* 0x000fe20000000000 */
[----:B------:R-:W-:Y:S02]  /*0180*/  ISETP.GE.AND P5, PT, R7, R4, PT ;  /* 0x000000040700720c */ /* 0x000fe40003fa6270 */
[----:B------:R-:W-:Y:S02]  /*0190*/  SEL R22, R6, RZ, P0 ;  /* 0x000000ff06167207 */ /* 0x000fe40000000000 */
[----:B------:R-:W-:-:S02]  /*01a0*/  SHF.R.S32.HI R8, RZ, 0x1f, R3 ;  /* 0x0000001fff087819 */ /* 0x000fc40000011403 */
[----:B------:R-:W-:Y:S02]  /*01b0*/  IADD3 R10, P0, R3, R6, RZ ;  /* 0x00000006030a7210 */ /* 0x000fe40007f1e0ff */
[-C--:B------:R-:W-:Y:S02]  /*01c0*/  ISETP.GE.AND P1, PT, R12, R22.reuse, PT ;  /* 0x000000160c00720c */ /* 0x080fe40003f26270 */
[----:B------:R-:W-:Y:S02]  /*01d0*/  ISETP.GE.AND P2, PT, R7, R22, PT ;  /* 0x000000160700720c */ /* 0x000fe40003f46270 */
[-C--:B------:R-:W-:Y:S01]  /*01e0*/  ISETP.GE.AND P4, PT, R9, R4.reuse, PT ;  /* 0x000000040900720c */ /* 0x080fe20003f86270 */
[----:B------:R-:W3:Y:S01]  /*01f0*/  @!P5 LDG.E.U16 R20, desc[UR4][R16.64+0x40] ;  /* 0x000040041014d981 */ /* 0x000ee2000c1e1500 */
[----:B------:R-:W-:Y:S02]  /*0200*/  ISETP.GE.AND P3, PT, R11, R4, PT ;  /* 0x000000040b00720c */ /* 0x000fe40003f66270 */
[----:B------:R-:W-:-:S02]  /*0210*/  LEA.HI.X.SX32 R13, R6, R8, 0x1, P0 ;  /* 0x00000008060d7211 */ /* 0x000fc400000f0eff */
[----:B------:R-:W-:-:S04]  /*0220*/  LEA R4, P0, R10, UR8, 0x1 ;  /* 0x000000080a047c11 */ /* 0x000fc8000f8008ff */
[----:B------:R-:W-:Y:S02]  /*0230*/  LEA.HI.X R5, R10, UR9, R13, 0x1, P0 ;  /* 0x000000090a057c11 */ /* 0x000fe400080f0c0d */
[-C--:B------:R-:W-:Y:S01]  /*0240*/  ISETP.GE.AND P0, PT, R9, R22.reuse, PT ;  /* 0x000000160900720c */ /* 0x080fe20003f06270 */
[----:B------:R-:W-:Y:S01]  /*0250*/  IMAD.MOV.U32 R18, RZ, RZ, -0x800000 ;  /* 0xff800000ff127424 */ /* 0x000fe200078e00ff */
[----:B------:R-:W4:Y:S04]  /*0260*/  @!P4 LDG.E.U16 R24, desc[UR4][R16.64+0x80] ;  /* 0x000080041018c981 */ /* 0x000f28000c1e1500 */
[----:B------:R-:W5:Y:S04]  /*0270*/  @!P1 LDG.E.U16 R21, desc[UR4][R4.64] ;  /* 0x0000000404159981 */ /* 0x000f68000c1e1500 */
[----:B------:R-:W5:Y:S04]  /*0280*/  @!P2 LDG.E.U16 R15, desc[UR4][R4.64+0x40] ;  /* 0x00004004040fa981 */ /* 0x000f68000c1e1500 */
[----:B------:R-:W5:Y:S01]  /*0290*/  @!P3 LDG.E.U16 R25, desc[UR4][R16.64+0xc0] ;  /* 0x0000c0041019b981 */ /* 0x000f62000c1e1500 */
[----:B--2---:R-:W-:Y:S01]  /*02a0*/  @!P6 IMAD.U32 R18, R19, 0x10000, RZ ;  /* 0x000100001312e824 */ /* 0x004fe200078e00ff */
[----:B------:R-:W-:-:S02]  /*02b0*/  ISETP.GE.AND P6, PT, R11, R22, PT ;  /* 0x000000160b00720c */ /* 0x000fc40003fc6270 */
[----:B------:R-:W2:Y:S11]  /*02c0*/  @!P0 LDG.E.U16 R22, desc[UR4][R4.64+0x80] ;  /* 0x0000800404168981 */ /* 0x000eb6000c1e1500 */
[----:B------:R0:W2:Y:S01]  /*02d0*/  @!P6 LDG.E.U16 R23, desc[UR4][R4.64+0xc0] ;  /* 0x0000c0040417e981 */ /* 0x0000a2000c1e1500 */
[----:B------:R-:W-:-:S02]  /*02e0*/  IMAD.MOV.U32 R19, RZ, RZ, -0x800000 ;  /* 0xff800000ff137424 */ /* 0x000fc400078e00ff */
[----:B---3--:R-:W-:Y:S02]  /*02f0*/  @!P5 IMAD.U32 R19, R20, 0x10000, RZ ;  /* 0x000100001413d824 */ /* 0x008fe400078e00ff */
[----:B0-----:R-:W-:-:S03]  /*0300*/  IMAD.MOV.U32 R5, RZ, RZ, -0x800000 ;  /* 0xff800000ff057424 */ /* 0x001fc600078e00ff */
[CC--:B------:R-:W-:Y:S01]  /*0310*/  FSETP.GT.FTZ.AND P5, PT, R18.reuse, R19.reuse, PT ;  /* 0x000000131200720b */ /* 0x0c0fe20003fb4000 */
[----:B------:R-:W-:Y:S02]  /*0320*/  IMAD.MOV.U32 R4, RZ, RZ, -0x800000 ;  /* 0xff800000ff047424 */ /* 0x000fe400078e00ff */
[----:B------:R-:W-:Y:S01]  /*0330*/  IMAD.MOV.U32 R17, RZ, RZ, -0x800000 ;  /* 0xff800000ff117424 */ /* 0x000fe200078e00ff */
[----:B------:R-:W-:Y:S01]  /*0340*/  FSEL R16, R18, R19, P5 ;  /* 0x0000001312107208 */ /* 0x000fe20002800000 */
[----:B----4-:R-:W-:Y:S02]  /*0350*/  @!P4 IMAD.U32 R17, R24, 0x10000, RZ ;  /* 0x000100001811c824 */ /* 0x010fe400078e00ff */
[----:B-----5:R-:W-:Y:S02]  /*0360*/  @!P1 IMAD.U32 R5, R21, 0x10000, RZ ;  /* 0x0001000015059824 */ /* 0x020fe400078e00ff */
[----:B------:R-:W-:Y:S01]  /*0370*/  @!P2 IMAD.U32 R4, R15, 0x10000, RZ ;  /* 0x000100000f04a824 */ /* 0x000fe200078e00ff */
[----:B------:R-:W-:Y:S01]  /*0380*/  FSETP.GT.FTZ.AND P4, PT, R16, R17, PT ;  /* 0x000000111000720b */ /* 0x000fe20003f94000 */
[----:B------:R-:W-:-:S03]  /*0390*/  IMAD.MOV.U32 R15, RZ, RZ, -0x800000 ;  /* 0xff800000ff0f7424 */ /* 0x000fc600078e00ff */
[----:B------:R-:W-:Y:S01]  /*03a0*/  FSETP.GT.FTZ.AND P1, PT, R5, R4, PT ;  /* 0x000000040500720b */ /* 0x000fe20003f34000 */
[----:B------:R-:W-:Y:S02]  /*03b0*/  IMAD.MOV.U32 R20, RZ, RZ, -0x800000 ;  /* 0xff800000ff147424 */ /* 0x000fe400078e00ff */
[----:B------:R-:W-:Y:S01]  /*03c0*/  @!P3 IMAD.U32 R20, R25, 0x10000, RZ ;  /* 0x000100001914b824 */ /* 0x000fe200078e00ff */
[----:B------:R-:W-:Y:S01]  /*03d0*/  FSEL R25, R16, R17, P4 ;  /* 0x0000001110197208 */ /* 0x000fe20002000000 */
[----:B------:R-:W-:-:S03]  /*03e0*/  IMAD.MOV.U32 R16, RZ, RZ, -0x800000 ;  /* 0xff800000ff107424 */ /* 0x000fc600078e00ff */
[----:B------:R-:W-:-:S04]  /*03f0*/  FSETP.GT.FTZ.AND P3, PT, R25, R20, PT ;  /* 0x000000141900720b */ /* 0x000fc80003f74000 */
[----:B------:R-:W-:-:S05]  /*0400*/  FSEL R25, R25, R20, P3 ;  /* 0x0000001419197208 */ /* 0x000fca0001800000 */
[----:B------:R-:W0:Y:S01]  /*0410*/  SHFL.BFLY PT, R24, R25, 0x10, 0x1f ;  /* 0x0e001f0019187f89 */ /* 0x000e2200000e0000 */
[----:B--2---:R-:W-:Y:S01]  /*0420*/  @!P0 IMAD.U32 R15, R22, 0x10000, RZ ;  /* 0x00010000160f8824 */ /* 0x004fe200078e00ff */
[----:B------:R-:W-:-:S04]  /*0430*/  FSEL R22, R5, R4, P1 ;  /* 0x0000000405167208 */ /* 0x000fc80000800000 */
[----:B------:R-:W-:-:S04]  /*0440*/  FSETP.GT.FTZ.AND P0, PT, R22, R15, PT ;  /* 0x0000000f1600720b */ /* 0x000fc80003f14000 */
[----:B------:R-:W-:Y:S01]  /*0450*/  FSEL R21, R22, R15, P0 ;  /* 0x0000000f16157208 */ /* 0x000fe20000000000 */
[----:B------:R-:W-:-:S05]  /*0460*/  @!P6 IMAD.U32 R16, R23, 0x10000, RZ ;  /* 0x000100001710e824 */ /* 0x000fca00078e00ff */
        /* <DEDUP_REMOVED lines=30> */
[----:B------:R-:W-:Y:S01]  /*0650*/  FADD.FTZ R19, -R23, R19 ;  /* 0x0000001317137221 */ /* 0x000fe20000010100 */
[----:B-1----:R-:W-:-:S04]  /*0660*/  FSETP.GEU.FTZ.AND P0, PT, R21, R22, PT ;  /* 0x000000161500720b */ /* 0x002fc80003f1e000 */
[----:B------:R-:W-:Y:S01]  /*0670*/  FSEL R22, R22, R21, !P0 ;  /* 0x0000001516167208 */ /* 0x000fe20004000000 */
[----:B------:R-:W-:-:S04]  /*0680*/  FMUL.FTZ R18, R18, 1.4426950216293334961 ;  /* 0x3fb8aa3b12127820 */ /* 0x000fc80000410000 */
[C---:B------:R-:W-:Y:S01]  /*0690*/  FADD.FTZ R5, -R22.reuse, R5 ;  /* 0x0000000516057221 */ /* 0x040fe20000010100 */
[----:B------:R-:W-:Y:S01]  /*06a0*/  FADD.FTZ R4, -R22, R4 ;  /* 0x0000000416047221 */ /* 0x000fe20000010100 */
[----:B------:R-:W-:Y:S02]  /*06b0*/  FMUL.FTZ R25, R19, 1.4426950216293334961 ;  /* 0x3fb8aa3b13197820 */ /* 0x000fe40000410000 */
[----:B------:R-:W-:Y:S01]  /*06c0*/  FMUL.FTZ R5, R5, 1.4426950216293334961 ;  /* 0x3fb8aa3b05057820 */ /* 0x000fe20000410000 */
[C---:B------:R-:W-:Y:S01]  /*06d0*/  FADD.FTZ R19, -R23.reuse, R17 ;  /* 0x0000001117137221 */ /* 0x040fe20000010100 */
[----:B------:R-:W-:Y:S01]  /*06e0*/  FADD.FTZ R20, -R23, R20 ;  /* 0x0000001417147221 */ /* 0x000fe20000010100 */
[----:B------:R-:W-:Y:S01]  /*06f0*/  FMUL.FTZ R23, R4, 1.4426950216293334961 ;  /* 0x3fb8aa3b04177820 */ /* 0x000fe20000410000 */
[----:B------:R-:W0:Y:S01]  /*0700*/  MUFU.EX2 R18, R18 ;  /* 0x0000001200127308 */ /* 0x000e220000000800 */
[C---:B------:R-:W-:Y:S01]  /*0710*/  FADD.FTZ R4, -R22.reuse, R15 ;  /* 0x0000000f16047221 */ /* 0x040fe20000010100 */
[----:B------:R-:W-:Y:S01]  /*0720*/  FMUL.FTZ R19, R19, 1.4426950216293334961 ;  /* 0x3fb8aa3b13137820 */ /* 0x000fe20000410000 */
[----:B------:R-:W-:-:S05]  /*0730*/  FADD.FTZ R22, -R22, R16 ;  /* 0x0000001016167221 */ /* 0x000fca0000010100 */
        /* <DEDUP_REMOVED lines=44> */
[----:B------:R-:W-:Y:S02]  /*0a00*/  ULDC.64 UR8, c[0x0][0x210] ;  /* 0x0000840000087ab9 */ /* 0x000fe40000000a00 */
[----:B------:R-:W-:-:S10]  /*0a10*/  LEA R4, P0, R3, UR8, 0x1 ;  /* 0x0000000803047c11 */ /* 0x000fd4000f8008ff */
[----:B0-----:R-:W0:Y:S02]  /*0a20*/  @P2 MUFU.RCP R5, R12 ;  /* 0x0000000c00052308 */ /* 0x001e240000001000 */
[----:B0-----:R-:W-:Y:S01]  /*0a30*/  @P2 FMUL.FTZ R18, R18, R5 ;  /* 0x0000000512122220 */ /* 0x001fe20000410000 */
[----:B------:R-:W-:-:S04]  /*0a40*/  IMAD.MOV.U32 R5, RZ, RZ, 0x7fff ;  /* 0x00007fffff057424 */ /* 0x000fc800078e00ff */
[----:B------:R-:W-:-:S04]  /*0a50*/  @P2 F2FP.BF16.F32.PACK_AB R18, RZ, R18 ;  /* 0x00000012ff12223e */ /* 0x000fc800000010ff */
[----:B------:R-:W-:Y:S02]  /*0a60*/  @!P2 PRMT R18, R5, 0x7610, R18 ;  /* 0x000076100512a816 */ /* 0x000fe40000000012 */
[----:B------:R-:W-:Y:S02]  /*0a70*/  LEA.HI.X R5, R3, UR9, R8, 0x1, P0 ;  /* 0x0000000903057c11 */ /* 0x000fe400080f0c08 */
[----:B------:R-:W-:-:S03]  /*0a80*/  ISETP.GE.AND P0, PT, R7, R6, PT ;  /* 0x000000060700720c */ /* 0x000fc60003f06270 */
[----:B------:R1:W-:Y:S10]  /*0a90*/  STG.E.U16 desc[UR4][R4.64], R18 ;  /* 0x0000001204007986 */ /* 0x0003f4000c101504 */
[----:B------:R-:W-:Y:S05]  /*0aa0*/  @P0 BRA `(.L_x_4366) ;  /* 0x0000000000580947 */ /* 0x000fea0003800000 */
[----:B------:R-:W0:Y:S01]  /*0ab0*/  @P2 MUFU.RCP R8, R12 ;  /* 0x0000000c00082308 */ /* 0x000e220000001000 */
[----:B------:R-:W-:Y:S01]  /*0ac0*/  ISETP.GE.AND P0, PT, R9, R6, PT ;  /* 0x000000060900720c */ /* 0x000fe20003f06270 */
[----:B0-----:R-:W-:Y:S01]  /*0ad0*/  @P2 FMUL.FTZ R3, R17, R8 ;  /* 0x0000000811032220 */ /* 0x001fe20000410000 */
[----:B------:R-:W-:-:S04]  /*0ae0*/  IMAD.MOV.U32 R8, RZ, RZ, 0x7fff ;  /* 0x00007fffff087424 */ /* 0x000fc800078e00ff */
[----:B------:R-:W-:-:S04]  /*0af0*/  @P2 F2FP.BF16.F32.PACK_AB R3, RZ, R3 ;  /* 0x00000003ff03223e */ /* 0x000fc800000010ff */
[----:B------:R-:W-:-:S05]  /*0b00*/  @!P2 PRMT R3, R8, 0x7610, R3 ;  /* 0x000076100803a816 */ /* 0x000fca0000000003 */
[----:B------:R2:W-:Y:S01]  /*0b10*/  STG.E.U16 desc[UR4][R4.64+0x40], R3 ;  /* 0x0000400304007986 */ /* 0x0005e2000c101504 */
[----:B------:R-:W-:Y:S05]  /*0b20*/  @P0 BRA `(.L_x_4366) ;  /* 0x0000000000380947 */ /* 0x000fea0003800000 */
[----:B------:R-:W2:Y:S01]  /*0b30*/  @P2 MUFU.RCP R8, R12 ;  /* 0x0000000c00082308 */ /* 0x000ea20000001000 */
[----:B------:R-:W-:Y:S01]  /*0b40*/  ISETP.GE.AND P0, PT, R11, R6, PT ;  /* 0x000000060b00720c */ /* 0x000fe20003f06270 */
[----:B--2---:R-:W-:Y:S01]  /*0b50*/  @P2 FMUL.FTZ R3, R19, R8 ;  /* 0x0000000813032220 */ /* 0x004fe20000410000 */
[----:B------:R-:W-:-:S04]  /*0b60*/  IMAD.MOV.U32 R8, RZ, RZ, 0x7fff ;  /* 0x00007fffff087424 */ /* 0x000fc800078e00ff */
[----:B------:R-:W-:-:S04]  /*0b70*/  @P2 F2FP.BF16.F32.PACK_AB R3, RZ, R3 ;  /* 0x00000003ff03223e */ /* 0x000fc800000010ff */
[----:B------:R-:W-:-:S05]  /*0b80*/  @!P2 PRMT R3, R8, 0x7610, R3 ;  /* 0x000076100803a816 */ /* 0x000fca0000000003 */
[----:B------:R3:W-:Y:S01]  /*0b90*/  STG.E.U16 desc[UR4][R4.64+0x80], R3 ;  /* 0x0000800304007986 */ /* 0x0007e2000c101504 */
[----:B------:R-:W-:Y:S05]  /*0ba0*/  @P0 BRA `(.L_x_4366) ;  /* 0x0000000000180947 */ /* 0x000fea0003800000 */
[----:B---3--:R-:W0:Y:S01]  /*0bb0*/  @P2 MUFU.RCP R3, R12 ;  /* 0x0000000c00032308 */ /* 0x008e220000001000 */
[----:B------:R-:W-:Y:S02]  /*0bc0*/  IMAD.MOV.U32 R8, RZ, RZ, 0x7fff ;  /* 0x00007fffff087424 */ /* 0x000fe400078e00ff */
[----:B0-----:R-:W-:-:S05]  /*0bd0*/  @P2 FMUL.FTZ R3, R20, R3 ;  /* 0x0000000314032220 */ /* 0x001fca0000410000 */
[----:B------:R-:W-:-:S04]  /*0be0*/  @P2 F2FP.BF16.F32.PACK_AB R3, RZ, R3 ;  /* 0x00000003ff03223e */ /* 0x000fc800000010ff */
[----:B------:R-:W-:-:S05]  /*0bf0*/  @!P2 PRMT R3, R8, 0x7610, R3 ;  /* 0x000076100803a816 */ /* 0x000fca0000000003 */
[----:B------:R4:W-:Y:S02]  /*0c00*/  STG.E.U16 desc[UR4][R4.64+0xc0], R3 ;  /* 0x0000c00304007986 */ /* 0x0009e4000c101504 */
.L_x_4366:
[----:B------:R-:W-:Y:S05]  /*0c10*/  BSYNC B0 ;  /* 0x0000000000007941 */ /* 0x000fea0003800000 */
.L_x_4365:
[----:B--234-:R-:W2:Y:S02]  /*0c20*/  LDC R3, c[0x0][0x4] ;  /* 0x00000100ff037b82 */ /* 0x01cea40000000800 */
[----:B--2---:R-:W-:-:S04]  /*0c30*/  IMAD R3, R3, UR6, R0 ;  /* 0x0000000603037c24 */ /* 0x004fc8000f8e0200 */
[----:B------:R-:W-:-:S05]  /*0c40*/  IMAD R3, R3, -0x2, R2 ;  /* 0xfffffffe03037824 */ /* 0x000fca00078e0202 */
[----:B------:R-:W-:-:S13]  /*0c50*/  ISETP.GE.AND P0, PT, R3, 0x2, PT ;  /* 0x000000020300780c */ /* 0x000fda0003f06270 */
[----:B------:R-:W-:Y:S05]  /*0c60*/  @!P0 EXIT ;  /* 0x000000000000894d */ /* 0x000fea0003800000 */
[----:B------:R-:W-:Y:S05]  /*0c70*/  @P1 EXIT ;  /* 0x000000000000194d */ /* 0x000fea0003800000 */
[----:B------:R-:W-:Y:S01]  /*0c80*/  FSETP.NEU.FTZ.AND P1, PT, R14, RZ, PT ;  /* 0x000000ff0e00720b */ /* 0x000fe20003f3d000 */
[----:B------:R-:W-:Y:S01]  /*0c90*/  IMAD.MOV.U32 R3, RZ, RZ, 0x7fff ;  /* 0x00007fffff037424 */ /* 0x000fe200078e00ff */
[----:B------:R-:W-:Y:S01]  /*0ca0*/  ISETP.GE.AND P2, PT, R7, R6, PT ;  /* 0x000000060700720c */ /* 0x000fe20003f46270 */
[----:B------:R-:W-:Y:S02]  /*0cb0*/  ULDC.64 UR6, c[0x0][0x210] ;  /* 0x0000840000067ab9 */ /* 0x000fe40000000a00 */
[----:B------:R-:W-:-:S08]  /*0cc0*/  LEA R2, P0, R10, UR6, 0x1 ;  /* 0x000000060a027c11 */ /* 0x000fd0000f8008ff */
[----:B------:R-:W2:Y:S02]  /*0cd0*/  @P1 MUFU.RCP R0, R14 ;  /* 0x0000000e00001308 */ /* 0x000ea40000001000 */
[----:B--2---:R-:W-:-:S05]  /*0ce0*/  @P1 FMUL.FTZ R0, R21, R0 ;  /* 0x0000000015001220 */ /* 0x004fca0000410000 */
[----:B------:R-:W-:-:S04]  /*0cf0*/  @P1 F2FP.BF16.F32.PACK_AB R0, RZ, R0 ;  /* 0x00000000ff00123e */ /* 0x000fc800000010ff */
[----:B------:R-:W-:Y:S02]  /*0d00*/  @!P1 PRMT R0, R3, 0x7610, R0 ;  /* 0x0000761003009816 */ /* 0x000fe40000000000 */
[----:B------:R-:W-:-:S05]  /*0d10*/  LEA.HI.X R3, R10, UR7, R13, 0x1, P0 ;  /* 0x000000070a037c11 */ /* 0x000fca00080f0c0d */
[----:B------:R2:W-:Y:S01]  /*0d20*/  STG.E.U16 desc[UR4][R2.64], R0 ;  /* 0x0000000002007986 */ /* 0x0005e2000c101504 */
[----:B------:R-:W-:Y:S05]  /*0d30*/  @P2 EXIT ;  /* 0x000000000000294d */ /* 0x000fea0003800000 */
[----:B--2---:R-:W2:Y:S01]  /*0d40*/  @P1 MUFU.RCP R0, R14 ;  /* 0x0000000e00001308 */ /* 0x004ea20000001000 */
[----:B------:R-:W-:Y:S01]  /*0d50*/  ISETP.GE.AND P0, PT, R9, R6, PT ;  /* 0x000000060900720c */ /* 0x000fe20003f06270 */
[----:B-1----:R-:W-:Y:S02]  /*0d60*/  IMAD.MOV.U32 R4, RZ, RZ, 0x7fff ;  /* 0x00007fffff047424 */ /* 0x002fe400078e00ff */
[----:B--2---:R-:W-:-:S05]  /*0d70*/  @P1 FMUL.FTZ R0, R15, R0 ;  /* 0x000000000f001220 */ /* 0x004fca0000410000 */
[----:B------:R-:W-:-:S04]  /*0d80*/  @P1 F2FP.BF16.F32.PACK_AB R0, RZ, R0 ;  /* 0x00000000ff00123e */ /* 0x000fc800000010ff */
[----:B------:R-:W-:-:S05]  /*0d90*/  @!P1 PRMT R0, R4, 0x7610, R0 ;  /* 0x0000761004009816 */ /* 0x000fca0000000000 */
[----:B------:R1:W-:Y:S01]  /*0da0*/  STG.E.U16 desc[UR4][R2.64+0x40], R0 ;  /* 0x0000400002007986 */ /* 0x0003e2000c101504 */
[----:B------:R-:W-:Y:S05]  /*0db0*/  @P0 EXIT ;  /* 0x000000000000094d */ /* 0x000fea0003800000 */
[----:B0-----:R-:W1:Y:S01]  /*0dc0*/  @P1 MUFU.RCP R5, R14 ;  /* 0x0000000e00051308 */ /* 0x001e620000001000 */
[----:B------:R-:W-:Y:S01]  /*0dd0*/  ISETP.GE.AND P0, PT, R11, R6, PT ;  /* 0x000000060b00720c */ /* 0x000fe20003f06270 */
[----:B------:R-:W-:Y:S02]  /*0de0*/  IMAD.MOV.U32 R4, RZ, RZ, 0x7fff ;  /* 0x00007fffff047424 */ /* 0x000fe400078e00ff */
[----:B-1----:R-:W-:-:S05]  /*0df0*/  @P1 FMUL.FTZ R0, R16, R5 ;  /* 0x0000000510001220 */ /* 0x002fca0000410000 */
        /* <DEDUP_REMOVED lines=11> */
.L_x_4367:
        /* <DEDUP_REMOVED lines=13> */
.L_x_11822:


//--------------------- .text._ZN43_GLOBAL__N__9ae7fba5_10_SoftMax_cu_9f978f6320softmax_warp_forwardIN3c108BFloat16ES2_fLi6ELb0ELb0EEEvPT0_PKT_iiiPKbib --------------------------
	.section	.text._ZN43_GLOBAL__N__9ae7fba5_10_SoftMax_cu_9f978f6320softmax_warp_forwardIN3c108BFloat16ES2_fLi6ELb0ELb0EEEvPT0_PKT_iiiPKbib,"ax",@progbits
	.align	128
.text._ZN43_GLOBAL__N__9ae7fba5_10_SoftMax_cu_9f978f6320softmax_warp_forwardIN3c108BFloat16ES2_fLi6ELb0ELb0EEEvPT0_PKT_iiiPKbib:
        .type           _ZN43_GLOBAL__N__9ae7fba5_10_SoftMax_cu_9f978f6320softmax_warp_forwardIN3c108BFloat16ES2_fLi6ELb0ELb0EEEvPT0_PKT_iiiPKbib,@function
        .size           _ZN43_GLOBAL__N__9ae7fba5_10_SoftMax_cu_9f978f6320softmax_warp_forwardIN3c108BFloat16ES2_fLi6ELb0ELb0EEEvPT0_PKT_iiiPKbib,(.L_x_11823 - _ZN43_GLOBAL__N__9ae7fba5_10_SoftMax_cu_9f978f6320softmax_warp_forwardIN3c108BFloat16ES2_fLi6ELb0ELb0EEEvPT0_PKT_iiiPKbib)
        .other          _ZN43_GLOBAL__N__9ae7fba5_10_SoftMax_cu_9f978f6320softmax_warp_forwardIN3c108BFloat16ES2_fLi6ELb0ELb0EEEvPT0_PKT_iiiPKbib,@"STO_CUDA_ENTRY STV_DEFAULT"
_ZN43_GLOBAL__N__9ae7fba5_10_SoftMax_cu_9f978f6320softmax_warp_forwardIN3c108BFloat16ES2_fLi6ELb0ELb0EEEvPT0_PKT_iiiPKbib:
        /* <DEDUP_REMOVED lines=116> */
[----:B---3--:R-:W-:-:S04]  /*0740*/  IMAD R15, R15, UR6, R4 ;  /* 0x000000060f0f7c24 */ /* 0x008fc8000f8e0204 */
[----:B------:R-:W-:Y:S02]  /*0750*/  IMAD R15, R15, -0x2, R2 ;  /* 0xfffffffe0f0f7824 */ /* 0x000fe400078e0202 */
[----:B--2---:R-:W-:-:S03]  /*0760*/  FADD.FTZ R2, R17, R18 ;  /* 0x0000001211027221 */ /* 0x004fc60000010000 */
[----:B------:R-:W-:Y:S01]  /*0770*/  ISETP.GE.AND P1, PT, R15, 0x2, PT ;  /* 0x000000020f00780c */ /* 0x000fe20003f26270 */
[----:B------:R-:W-:-:S12]  /*0780*/  @P2 BRA `(.L_x_4369) ;  /* 0x0000000000482947 */ /* 0x000fd80003800000 */
        /* <DEDUP_REMOVED lines=12> */
[----:B0-----:R-:W0:Y:S01]  /*0850*/  @P3 MUFU.RCP R4, R16 ;  /* 0x0000001000043308 */ /* 0x001e220000001000 */
[----:B------:R-:W-:Y:S02]  /*0860*/  IMAD.MOV.U32 R8, RZ, RZ, 0x7fff ;  /* 0x00007fffff087424 */ /* 0x000fe400078e00ff */
[----:B0-----:R-:W-:-:S05]  /*0870*/  @P3 FMUL.FTZ R4, R13, R4 ;  /* 0x000000040d043220 */ /* 0x001fca0000410000 */
[----:B------:R-:W-:-:S04]  /*0880*/  @P3 F2FP.BF16.F32.PACK_AB R4, RZ, R4 ;  /* 0x00000004ff04323e */ /* 0x000fc800000010ff */
[----:B------:R-:W-:-:S05]  /*0890*/  @!P3 PRMT R4, R8, 0x7610, R4 ;  /* 0x000076100804b816 */ /* 0x000fca0000000004 */
[----:B------:R1:W-:Y:S02]  /*08a0*/  STG.E.U16 desc[UR4][R6.64+0x40], R4 ;  /* 0x0000400406007986 */ /* 0x0003e4000c101504 */
.L_x_4369:
[----:B------:R-:W-:Y:S05]  /*08b0*/  BSYNC B0 ;  /* 0x0000000000007941 */ /* 0x000fea0003800000 */
.L_x_4368:
        /* <DEDUP_REMOVED lines=10> */
[----:B------:R-:W-:-:S04]  /*0960*/  @P1 F2FP.BF16.F32.PACK_AB R6, RZ, R6 ;  /* 0x00000006ff06123e */ /* 0x000fc800000010ff */
[----:B------:R-:W-:-:S05]  /*0970*/  @!P1 PRMT R6, R7, 0x7610, R6 ;  /* 0x0000761007069816 */ /* 0x000fca0000000006 */
[----:B------:R0:W-:Y:S01]  /*0980*/  STG.E.U16 desc[UR4][R4.64], R6 ;  /* 0x0000000604007986 */ /* 0x0001e2000c101504 */
[----:B------:R-:W-:Y:S05]  /*0990*/  @P2 EXIT ;  /* 0x000000000000294d */ /* 0x000fea0003800000 */
[----:B------:R-:W1:Y:S02]  /*09a0*/  @P1 MUFU.RCP R3, R2 ;  /* 0x0000000200031308 */ /* 0x000e640000001000 */
[----:B-1----:R-:W-:Y:S01]  /*09b0*/  @P1 FMUL.FTZ R0, R14, R3 ;  /* 0x000000030e001220 */ /* 0x002fe20000410000 */
[----:B------:R-:W-:-:S04]  /*09c0*/  IMAD.MOV.U32 R3, RZ, RZ, 0x7fff ;  /* 0x00007fffff037424 */ /* 0x000fc800078e00ff */
[----:B------:R-:W-:-:S04]  /*09d0*/  @P1 F2FP.BF16.F32.PACK_AB R0, RZ, R0 ;  /* 0x00000000ff00123e */ /* 0x000fc800000010ff */
[----:B------:R-:W-:-:S05]  /*09e0*/  @!P1 PRMT R0, R3, 0x7610, R0 ;  /* 0x0000761003009816 */ /* 0x000fca0000000000 */
[----:B------:R-:W-:Y:S01]  /*09f0*/  STG.E.U16 desc[UR4][R4.64+0x40], R0 ;  /* 0x0000400004007986 */ /* 0x000fe2000c101504 */
[----:B------:R-:W-:Y:S05]  /*0a00*/  EXIT ;  /* 0x000000000000794d */ /* 0x000fea0003800000 */
.L_x_4370:
        /* <DEDUP_REMOVED lines=15> */
.L_x_11823:


//--------------------- .text._ZN43_GLOBAL__N__9ae7fba5_10_SoftMax_cu_9f978f6320softmax_warp_forwardIN3c108BFloat16ES2_fLi5ELb0ELb0EEEvPT0_PKT_iiiPKbib --------------------------
	.section	.text._ZN43_GLOBAL__N__9ae7fba5_10_SoftMax_cu_9f978f6320softmax_warp_forwardIN3c108BFloat16ES2_fLi5ELb0ELb0EEEvPT0_PKT_iiiPKbib,"ax",@progbits
	.align	128
.text._ZN43_GLOBAL__N__9ae7fba5_10_SoftMax_cu_9f978f6320softmax_warp_forwardIN3c108BFloat16ES2_fLi5ELb0ELb0EEEvPT0_PKT_iiiPKbib:
        .type           _ZN43_GLOBAL__N__9ae7fba5_10_SoftMax_cu_9f978f6320softmax_warp_forwardIN3c108BFloat16ES2_fLi5ELb0ELb0EEEvPT0_PKT_iiiPKbib,@function
        .size           _ZN43_GLOBAL__N__9ae7fba5_10_SoftMax_cu_9f978f6320softmax_warp_forwardIN3c108BFloat16ES2_fLi5ELb0ELb0EEEvPT0_PKT_iiiPKbib,(.L_x_11824 - _ZN43_GLOBAL__N__9ae7fba5_10_SoftMax_cu_9f978f6320softmax_warp_forwardIN3c108BFloat16ES2_fLi5ELb0ELb0EEEvPT0_PKT_iiiPKbib)
        .other          _ZN43_GLOBAL__N__9ae7fba5_10_SoftMax_cu_9f978f6320softmax_warp_forwardIN3c108BFloat16ES2_fLi5ELb0ELb0EEEvPT0_PKT_iiiPKbib,@"STO_CUDA_ENTRY STV_DEFAULT"
_ZN43_GLOBAL__N__9ae7fba5_10_SoftMax_cu_9f978f6320softmax_warp_forwardIN3c108BFloat16ES2_fLi5ELb0ELb0EEEvPT0_PKT_iiiPKbib:
        /* <DEDUP_REMOVED lines=67> */
[----:B------:R-:W-:Y:S01]  /*0430*/  FMUL.FTZ R7, R16, 1.4426950216293334961 ;  /* 0x3fb8aa3b10077820 */ /* 0x000fe20000410000 */
        /* <DEDUP_REMOVED lines=34> */
[----:B------:R-:W-:Y:S01]  /*0660*/  IMAD.MOV.U32 R5, RZ, RZ, 0x7fff ;  /* 0x00007fffff057424 */ /* 0x000fe200078e00ff */
[----:B------:R-:W-:Y:S02]  /*0670*/  ULDC.64 UR8, c[0x0][0x210] ;  /* 0x0000840000087ab9 */ /* 0x000fe40000000a00 */
[----:B------:R-:W-:-:S09]  /*0680*/  LEA R4, P3, R3, UR8, 0x1 ;  /* 0x0000000803047c11 */ /* 0x000fd2000f8608ff */
[----:B------:R-:W1:Y:S02]  /*0690*/  @P0 MUFU.RCP R2, R13 ;  /* 0x0000000d00020308 */ /* 0x000e640000001000 */
[----:B-1----:R-:W-:-:S05]  /*06a0*/  @P0 FMUL.FTZ R2, R9, R2 ;  /* 0x0000000209020220 */ /* 0x002fca0000410000 */
[----:B------:R-:W-:-:S04]  /*06b0*/  @P0 F2FP.BF16.F32.PACK_AB R2, RZ, R2 ;  /* 0x00000002ff02023e */ /* 0x000fc800000010ff */
[----:B------:R-:W-:Y:S02]  /*06c0*/  @!P0 PRMT R2, R5, 0x7610, R2 ;  /* 0x0000761005028816 */ /* 0x000fe40000000002 */
[----:B------:R-:W-:-:S05]  /*06d0*/  LEA.HI.X R5, R3, UR9, R8, 0x1, P3 ;  /* 0x0000000903057c11 */ /* 0x000fca00098f0c08 */
[----:B------:R1:W-:Y:S02]  /*06e0*/  STG.E.U16 desc[UR4][R4.64], R2 ;  /* 0x0000000204007986 */ /* 0x0003e4000c101504 */
.L_x_4372:
[----:B------:R-:W-:Y:S05]  /*06f0*/  BSYNC B0 ;  /* 0x0000000000007941 */ /* 0x000fea0003800000 */
.L_x_4371:
        /* <DEDUP_REMOVED lines=11> */
[----:B------:R-:W-:-:S04]  /*07b0*/  @P0 F2FP.BF16.F32.PACK_AB R4, RZ, R4 ;  /* 0x00000004ff04023e */ /* 0x000fc800000010ff */
[----:B------:R-:W-:-:S05]  /*07c0*/  @!P0 PRMT R4, R5, 0x7610, R4 ;  /* 0x0000761005048816 */ /* 0x000fca0000000004 */
[----:B------:R-:W-:Y:S01]  /*07d0*/  STG.E.U16 desc[UR4][R2.64], R4 ;  /* 0x0000000402007986 */ /* 0x000fe2000c101504 */
[----:B------:R-:W-:Y:S05]  /*07e0*/  EXIT ;  /* 0x000000000000794d */ /* 0x000fea0003800000 */
.L_x_4373:
        /* <DEDUP_REMOVED lines=9> */
.L_x_11824:


//--------------------- .text._ZN43_GLOBAL__N__9ae7fba5_10_SoftMax_cu_9f978f6320softmax_warp_forwardIN3c108BFloat16ES2_fLi4ELb0ELb0EEEvPT0_PKT_iiiPKbib --------------------------
	.section	.text._ZN43_GLOBAL__N__9ae7fba5_10_SoftMax_cu_9f978f6320softmax_warp_forwardIN3c108BFloat16ES2_fLi4ELb0ELb0EEEvPT0_PKT_iiiPKbib,"ax",@progbits
	.align	128
.text._ZN43_GLOBAL__N__9ae7fba5_10_SoftMax_cu_9f978f6320softmax_warp_forwardIN3c108BFloat16ES2_fLi4ELb0ELb0EEEvPT0_PKT_iiiPKbib:
        .type           _ZN43_GLOBAL__N__9ae7fba5_10_SoftMax_cu_9f978f6320softmax_warp_forwardIN3c108BFloat16ES2_fLi4ELb0ELb0EEEvPT0_PKT_iiiPKbib,@function
        .size           _ZN43_GLOBAL__N__9ae7fba5_10_SoftMax_cu_9f978f6320softmax_warp_forwardIN3c108BFloat16ES2_fLi4ELb0ELb0EEEvPT0_PKT_iiiPKbib,(.L_x_11825 - _ZN43_GLOBAL__N__9ae7fba5_10_SoftMax_cu_9f978f6320softmax_warp_forwardIN3c108BFloat16ES2_fLi4ELb0ELb0EEEvPT0_PKT_iiiPKbib)
        .other          _ZN43_GLOBAL__N__9ae7fba5_10_SoftMax_cu_9f978f6320softmax_warp_forwardIN3c108BFloat16ES2_fLi4ELb0ELb0EEEvPT0_PKT_iiiPKbib,@"STO_CUDA_ENTRY STV_DEFAULT"
_ZN43_GLOBAL__N__9ae7fba5_10_SoftMax_cu_9f978f6320softmax_warp_forwardIN3c108BFloat16ES2_fLi4ELb0ELb0EEEvPT0_PKT_iiiPKbib:
        /* <DEDUP_REMOVED lines=89> */
[----:B------:R-:W-:Y:S01]  /*0590*/  IMAD.MOV.U32 R7, RZ, RZ, 0x7fff ;  /* 0x00007fffff077424 */ /* 0x000fe200078e00ff */
[----:B------:R-:W-:Y:S02]  /*05a0*/  ULDC.64 UR6, c[0x0][0x210] ;  /* 0x0000840000067ab9 */ /* 0x000fe40000000a00 */
[----:B------:R-:W-:-:S09]  /*05b0*/  LEA R6, P3, R5, UR6, 0x1 ;  /* 0x0000000605067c11 */ /* 0x000fd2000f8608ff */
[----:B------:R-:W0:Y:S02]  /*05c0*/  @P0 MUFU.RCP R3, R11 ;  /* 0x0000000b00030308 */ /* 0x000e240000001000 */
[----:B0-----:R-:W-:-:S05]  /*05d0*/  @P0 FMUL.FTZ R3, R18, R3 ;  /* 0x0000000312030220 */ /* 0x001fca0000410000 */
[----:B------:R-:W-:-:S04]  /*05e0*/  @P0 F2FP.BF16.F32.PACK_AB R3, RZ, R3 ;  /* 0x00000003ff03023e */ /* 0x000fc800000010ff */
[----:B------:R-:W-:Y:S02]  /*05f0*/  @!P0 PRMT R3, R7, 0x7610, R3 ;  /* 0x0000761007038816 */ /* 0x000fe40000000003 */
[----:B------:R-:W-:-:S05]  /*0600*/  LEA.HI.X R7, R5, UR7, R2, 0x1, P3 ;  /* 0x0000000705077c11 */ /* 0x000fca00098f0c02 */
[----:B------:R0:W-:Y:S02]  /*0610*/  STG.E.U16 desc[UR4][R6.64], R3 ;  /* 0x0000000306007986 */ /* 0x0001e4000c101504 */
.L_x_4375:
[----:B------:R-:W-:Y:S05]  /*0620*/  BSYNC B0 ;  /* 0x0000000000007941 */ /* 0x000fea0003800000 */
.L_x_4374:
[----:B------:R-:W-:Y:S05]  /*0630*/  @!P1 EXIT ;  /* 0x000000000000994d */ /* 0x000fea0003800000 */
[----:B------:R-:W-:Y:S05]  /*0640*/  @P2 EXIT ;  /* 0x000000000000294d */ /* 0x000fea0003800000 */
[----:B------:R-:W-:Y:S01]  /*0650*/  FSETP.NEU.FTZ.AND P0, PT, R16, RZ, PT ;  /* 0x000000ff1000720b */ /* 0x000fe20003f1d000 */
[----:B------:R-:W-:Y:S01]  /*0660*/  ULDC.64 UR6, c[0x0][0x210] ;  /* 0x0000840000067ab9 */ /* 0x000fe20000000a00 */
[----:B------:R-:W-:-:S04]  /*0670*/  IADD3 R5, P1, R5, R0, RZ ;  /* 0x0000000005057210 */ /* 0x000fc80007f3e0ff */
[----:B------:R-:W-:Y:S02]  /*0680*/  LEA.HI.X.SX32 R0, R0, R2, 0x1, P1 ;  /* 0x0000000200007211 */ /* 0x000fe400008f0eff */
[----:B------:R-:W-:-:S05]  /*0690*/  LEA R2, P1, R5, UR6, 0x1 ;  /* 0x0000000605027c11 */ /* 0x000fca000f8208ff */
[----:B0-----:R-:W0:Y:S02]  /*06a0*/  @P0 MUFU.RCP R3, R16 ;  /* 0x0000001000030308 */ /* 0x001e240000001000 */
[----:B0-----:R-:W-:Y:S01]  /*06b0*/  @P0 FMUL.FTZ R4, R4, R3 ;  /* 0x0000000304040220 */ /* 0x001fe20000410000 */
[----:B------:R-:W-:-:S04]  /*06c0*/  IMAD.MOV.U32 R3, RZ, RZ, 0x7fff ;  /* 0x00007fffff037424 */ /* 0x000fc800078e00ff */
[----:B------:R-:W-:-:S04]  /*06d0*/  @P0 F2FP.BF16.F32.PACK_AB R4, RZ, R4 ;  /* 0x00000004ff04023e */ /* 0x000fc800000010ff */
[----:B------:R-:W-:Y:S02]  /*06e0*/  @!P0 PRMT R4, R3, 0x7610, R4 ;  /* 0x0000761003048816 */ /* 0x000fe40000000004 */
[----:B------:R-:W-:-:S05]  /*06f0*/  LEA.HI.X R3, R5, UR7, R0, 0x1, P1 ;  /* 0x0000000705037c11 */ /* 0x000fca00088f0c00 */
[----:B------:R-:W-:Y:S01]  /*0700*/  STG.E.U16 desc[UR4][R2.64], R4 ;  /* 0x0000000402007986 */ /* 0x000fe2000c101504 */
[----:B------:R-:W-:Y:S05]  /*0710*/  EXIT ;  /* 0x000000000000794d */ /* 0x000fea0003800000 */
.L_x_4376:
        /* <DEDUP_REMOVED lines=14> */
.L_x_11825:


//--------------------- .text._ZN43_GLOBAL__N__9ae7fba5_10_SoftMax_cu_9f978f6320softmax_warp_forwardIN3c108BFloat16ES2_fLi3ELb0ELb0EEEvPT0_PKT_iiiPKbib --------------------------
	.section	.text._ZN43_GLOBAL__N__9ae7fba5_10_SoftMax_cu_9f978f6320softmax_warp_forwardIN3c108BFloat16ES2_fLi3ELb0ELb0EEEvPT0_PKT_iiiPKbib,"ax",@progbits
	.align	128
.text._ZN43_GLOBAL__N__9ae7fba5_10_SoftMax_cu_9f978f6320softmax_warp_forwardIN3c108BFloat16ES2_fLi3ELb0ELb0EEEvPT0_PKT_iiiPKbib:
        .type           _ZN43_GLOBAL__N__9ae7fba5_10_SoftMax_cu_9f978f6320softmax_warp_forwardIN3c108BFloat16ES2_fLi3ELb0ELb0EEEvPT0_PKT_iiiPKbib,@function
        .size           _ZN43_GLOBAL__N__9ae7fba5_10_SoftMax_cu_9f978f6320softmax_warp_forwardIN3c108BFloat16ES2_fLi3ELb0ELb0EEEvPT0_PKT_iiiPKbib,(.L_x_11826 - _ZN43_GLOBAL__N__9ae7fba5_10_SoftMax_cu_9f978f6320softmax_warp_forwardIN3c108BFloat16ES2_fLi3ELb0ELb0EEEvPT0_PKT_iiiPKbib)
        .other          _ZN43_GLOBAL__N__9ae7fba5_10_SoftMax_cu_9f978f6320softmax_warp_forwardIN3c108BFloat16ES2_fLi3ELb0ELb0EEEvPT0_PKT_iiiPKbib,@"STO_CUDA_ENTRY STV_DEFAULT"
_ZN43_GLOBAL__N__9ae7fba5_10_SoftMax_cu_9f978f6320softmax_warp_forwardIN3c108BFloat16ES2_fLi3ELb0ELb0EEEvPT0_PKT_iiiPKbib:
        /* <DEDUP_REMOVED lines=88> */
.L_x_4378:
[----:B------:R-:W-:Y:S05]  /*0580*/  BSYNC B0 ;  /* 0x0000000000007941 */ /* 0x000fea0003800000 */
.L_x_4377:
        /* <DEDUP_REMOVED lines=15> */
.L_x_4379:
        /* <DEDUP_REMOVED lines=16> */
.L_x_11826:


//--------------------- .text._ZN43_GLOBAL__N__9ae7fba5_10_SoftMax_cu_9f978f6320softmax_warp_forwardIN3c108BFloat16ES2_fLi2ELb0ELb0EEEvPT0_PKT_iiiPKbib --------------------------
	.section	.text._ZN43_GLOBAL__N__9ae7fba5_10_SoftMax_cu_9f978f6320softmax_warp_forwardIN3c108BFloat16ES2_fLi2ELb0ELb0EEEvPT0_PKT_iiiPKbib,"ax",@progbits
	.align	128
.text._ZN43_GLOBAL__N__9ae7fba5_10_SoftMax_cu_9f978f6320softmax_warp_forwardIN3c108BFloat16ES2_fLi2ELb0ELb0EEEvPT0_PKT_iiiPKbib:
        .type           _ZN43_GLOBAL__N__9ae7fba5_10_SoftMax_cu_9f978f6320softmax_warp_forwardIN3c108BFloat16ES2_fLi2ELb0ELb0EEEvPT0_PKT_iiiPKbib,@function
        .size           _ZN43_GLOBAL__N__9ae7fba5_10_SoftMax_cu_9f978f6320softmax_warp_forwardIN3c108BFloat16ES2_fLi2ELb0ELb0EEEvPT0_PKT_iiiPKbib,(.L_x_11827 - _ZN43_GLOBAL__N__9ae7fba5_10_SoftMax_cu_9f978f6320softmax_warp_forwardIN3c108BFloat16ES2_fLi2ELb0ELb0EEEvPT0_PKT_iiiPKbib)
        .other          _ZN43_GLOBAL__N__9ae7fba5_10_SoftMax_cu_9f978f6320softmax_warp_forwardIN3c108BFloat16ES2_fLi2ELb0ELb0EEEvPT0_PKT_iiiPKbib,@"STO_CUDA_ENTRY STV_DEFAULT"
_ZN43_GLOBAL__N__9ae7fba5_10_SoftMax_cu_9f978f6320softmax_warp_forwardIN3c108BFloat16ES2_fLi2ELb0ELb0EEEvPT0_PKT_iiiPKbib:
        /* <DEDUP_REMOVED lines=75> */
[----:B------:R-:W-:-:S04]  /*04b0*/  @P0 F2FP.BF16.F32.PACK_AB R3, RZ, R3 ;  /* 0x00000003ff03023e */ /* 0x000fc800000010ff */
[----:B------:R-:W-:-:S05]  /*04c0*/  @!P0 PRMT R3, R4, 0x7610, R3 ;  /* 0x0000761004038816 */ /* 0x000fca0000000003 */
[----:B------:R1:W-:Y:S02]  /*04d0*/  STG.E.U16 desc[UR4][R6.64], R3 ;  /* 0x0000000306007986 */ /* 0x0003e4000c101504 */
.L_x_4381:
[----:B------:R-:W-:Y:S05]  /*04e0*/  BSYNC B0 ;  /* 0x0000000000007941 */ /* 0x000fea0003800000 */
.L_x_4380:
[----:B------:R-:W-:Y:S05]  /*04f0*/  @!P1 EXIT ;  /* 0x000000000000994d */ /* 0x000fea0003800000 */
[----:B------:R-:W-:Y:S05]  /*0500*/  @P2 EXIT ;  /* 0x000000000000294d */ /* 0x000fea0003800000 */
[----:B------:R-:W-:Y:S01]  /*0510*/  FSETP.NEU.FTZ.AND P0, PT, R10, RZ, PT ;  /* 0x000000ff0a00720b */ /* 0x000fe20003f1d000 */
[----:B-1----:R-:W-:Y:S01]  /*0520*/  IMAD.MOV.U32 R3, RZ, RZ, 0x7fff ;  /* 0x00007fffff037424 */ /* 0x002fe200078e00ff */
[----:B------:R-:W-:Y:S01]  /*0530*/  IADD3 R5, P1, R5, R0, RZ ;  /* 0x0000000005057210 */ /* 0x000fe20007f3e0ff */
[----:B------:R-:W-:-:S03]  /*0540*/  ULDC.64 UR6, c[0x0][0x210] ;  /* 0x0000840000067ab9 */ /* 0x000fc60000000a00 */
[----:B------:R-:W-:Y:S02]  /*0550*/  LEA.HI.X.SX32 R0, R0, R2, 0x1, P1 ;  /* 0x0000000200007211 */ /* 0x000fe400008f0eff */
[----:B------:R-:W-:-:S05]  /*0560*/  LEA R2, P1, R5, UR6, 0x1 ;  /* 0x0000000605027c11 */ /* 0x000fca000f8208ff */
[----:B------:R-:W1:Y:S02]  /*0570*/  @P0 MUFU.RCP R4, R10 ;  /* 0x0000000a00040308 */ /* 0x000e640000001000 */
[----:B-1----:R-:W-:-:S05]  /*0580*/  @P0 FMUL.FTZ R4, R9, R4 ;  /* 0x0000000409040220 */ /* 0x002fca0000410000 */
[----:B------:R-:W-:-:S04]  /*0590*/  @P0 F2FP.BF16.F32.PACK_AB R4, RZ, R4 ;  /* 0x00000004ff04023e */ /* 0x000fc800000010ff */
[----:B------:R-:W-:Y:S02]  /*05a0*/  @!P0 PRMT R4, R3, 0x7610, R4 ;  /* 0x0000761003048816 */ /* 0x000fe40000000004 */
[----:B------:R-:W-:-:S05]  /*05b0*/  LEA.HI.X R3, R5, UR7, R0, 0x1, P1 ;  /* 0x0000000705037c11 */ /* 0x000fca00088f0c00 */
[----:B------:R-:W-:Y:S01]  /*05c0*/  STG.E.U16 desc[UR4][R2.64], R4 ;  /* 0x0000000402007986 */ /* 0x000fe2000c101504 */
[----:B------:R-:W-:Y:S05]  /*05d0*/  EXIT ;  /* 0x000000000000794d */ /* 0x000fea0003800000 */
.L_x_4382:
        /* <DEDUP_REMOVED lines=10> */
.L_x_11827:


//--------------------- .text._ZN43_GLOBAL__N__9ae7fba5_10_SoftMax_cu_9f978f6320softmax_warp_forwardIN3c108BFloat16ES2_fLi1ELb0ELb0EEEvPT0_PKT_iiiPKbib --------------------------
	.section	.text._ZN43_GLOBAL__N__9ae7fba5_10_SoftMax_cu_9f978f6320softmax_warp_forwardIN3c108BFloat16ES2_fLi1ELb0ELb0EEEvPT0_PKT_iiiPKbib,"ax",@progbits
	.align	128
.text._ZN43_GLOBAL__N__9ae7fba5_10_SoftMax_cu_9f978f6320softmax_warp_forwardIN3c108BFloat16ES2_fLi1ELb0ELb0EEEvPT0_PKT_iiiPKbib:
        .type           _ZN43_GLOBAL__N__9ae7fba5_10_SoftMax_cu_9f978f6320softmax_warp_forwardIN3c108BFloat16ES2_fLi1ELb0ELb0EEEvPT0_PKT_iiiPKbib,@function
        .size           _ZN43_GLOBAL__N__9ae7fba5_10_SoftMax_cu_9f978f6320softmax_warp_forwardIN3c108BFloat16ES2_fLi1ELb0ELb0EEEvPT0_PKT_iiiPKbib,(.L_x_11828 - _ZN43_GLOBAL__N__9ae7fba5_10_SoftMax_cu_9f978f6320softmax_warp_forwardIN3c108BFloat16ES2_fLi1ELb0ELb0EEEvPT0_PKT_iiiPKbib)
        .other          _ZN43_GLOBAL__N__9ae7fba5_10_SoftMax_cu_9f978f6320softmax_warp_forwardIN3c108BFloat16ES2_fLi1ELb0ELb0EEEvPT0_PKT_iiiPKbib,@"STO_CUDA_ENTRY STV_DEFAULT"
_ZN43_GLOBAL__N__9ae7fba5_10_SoftMax_cu_9f978f6320softmax_warp_forwardIN3c108BFloat16ES2_fLi1ELb0ELb0EEEvPT0_PKT_iiiPKbib:
        /* <DEDUP_REMOVED lines=9> */
[C---:B------:R-:W-:Y:S01]  /*0090*/  IADD3 R12, -R2.reuse, UR4, RZ ;  /* 0x00000004020c7c10 */ /* 0x040fe2000fffe1ff */
[----:B-1----:R-:W-:Y:S01]  /*00a0*/  IMAD R2, R2, UR5, R5 ;  /* 0x0000000502027c24 */ /* 0x002fe2000f8e0205 */
        /* <DEDUP_REMOVED lines=48> */
[----:B------:R-:W-:Y:S01]  /*03b0*/  IMAD.MOV.U32 R5, RZ, RZ, 0x7fff ;  /* 0x00007fffff057424 */ /* 0x000fe200078e00ff */
[----:B------:R-:W-:Y:S02]  /*03c0*/  ULDC.64 UR6, c[0x0][0x210] ;  /* 0x0000840000067ab9 */ /* 0x000fe40000000a00 */
[----:B0-----:R-:W-:-:S09]  /*03d0*/  LEA R4, P3, R2, UR6, 0x1 ;  /* 0x0000000602047c11 */ /* 0x001fd2000f8608ff */
[----:B------:R-:W0:Y:S02]  /*03e0*/  @P0 MUFU.RCP R6, R7 ;  /* 0x0000000700060308 */ /* 0x000e240000001000 */
[----:B0-----:R-:W-:-:S05]  /*03f0*/  @P0 FMUL.FTZ R6, R11, R6 ;  /* 0x000000060b060220 */ /* 0x001fca0000410000 */
[----:B------:R-:W-:-:S04]  /*0400*/  @P0 F2FP.BF16.F32.PACK_AB R6, RZ, R6 ;  /* 0x00000006ff06023e */ /* 0x000fc800000010ff */
[----:B------:R-:W-:Y:S02]  /*0410*/  @!P0 PRMT R6, R5, 0x7610, R6 ;  /* 0x0000761005068816 */ /* 0x000fe40000000006 */
[----:B------:R-:W-:-:S05]  /*0420*/  LEA.HI.X R5, R2, UR7, R3, 0x1, P3 ;  /* 0x0000000702057c11 */ /* 0x000fca00098f0c03 */
[----:B------:R1:W-:Y:S02]  /*0430*/  STG.E.U16 desc[UR4][R4.64], R6 ;  /* 0x0000000604007986 */ /* 0x0003e4000c101504 */
.L_x_4384:
[----:B------:R-:W-:Y:S05]  /*0440*/  BSYNC B0 ;  /* 0x0000000000007941 */ /* 0x000fea0003800000 */
.L_x_4383:
[----:B------:R-:W-:Y:S05]  /*0450*/  @!P1 EXIT ;  /* 0x000000000000994d */ /* 0x000fea0003800000 */
[----:B------:R-:W-:Y:S05]  /*0460*/  @P2 EXIT ;  /* 0x000000000000294d */ /* 0x000fea0003800000 */
[----:B------:R-:W-:Y:S01]  /*0470*/  FSETP.NEU.FTZ.AND P0, PT, R9, RZ, PT ;  /* 0x000000ff0900720b */ /* 0x000fe20003f1d000 */
[----:B------:R-:W-:Y:S01]  /*0480*/  ULDC.64 UR6, c[0x0][0x210] ;  /* 0x0000840000067ab9 */ /* 0x000fe20000000a00 */
[----:B-1----:R-:W-:Y:S01]  /*0490*/  IADD3 R5, P1, R2, R0, RZ ;  /* 0x0000000002057210 */ /* 0x002fe20007f3e0ff */
[----:B0-----:R-:W-:-:S03]  /*04a0*/  IMAD.MOV.U32 R6, RZ, RZ, 0x7fff ;  /* 0x00007fffff067424 */ /* 0x001fc600078e00ff */
[----:B------:R-:W-:Y:S02]  /*04b0*/  LEA.HI.X.SX32 R0, R0, R3, 0x1, P1 ;  /* 0x0000000300007211 */ /* 0x000fe400008f0eff */
[----:B------:R-:W-:-:S04]  /*04c0*/  LEA R2, P1, R5, UR6, 0x1 ;  /* 0x0000000605027c11 */ /* 0x000fc8000f8208ff */
[----:B------:R-:W-:Y:S01]  /*04d0*/  LEA.HI.X R3, R5, UR7, R0, 0x1, P1 ;  /* 0x0000000705037c11 */ /* 0x000fe200088f0c00 */
[----:B------:R-:W0:Y:S02]  /*04e0*/  @P0 MUFU.RCP R4, R9 ;  /* 0x0000000900040308 */ /* 0x000e240000001000 */
[----:B0-----:R-:W-:-:S05]  /*04f0*/  @P0 FMUL.FTZ R4, R13, R4 ;  /* 0x000000040d040220 */ /* 0x001fca0000410000 */
[----:B------:R-:W-:-:S04]  /*0500*/  @P0 F2FP.BF16.F32.PACK_AB R4, RZ, R4 ;  /* 0x00000004ff04023e */ /* 0x000fc800000010ff */
[----:B------:R-:W-:-:S05]  /*0510*/  @!P0 PRMT R4, R6, 0x7610, R4 ;  /* 0x0000761006048816 */ /* 0x000fca0000000004 */
[----:B------:R-:W-:Y:S01]  /*0520*/  STG.E.U16 desc[UR4][R2.64], R4 ;  /* 0x0000000402007986 */ /* 0x000fe2000c101504 */
[----:B------:R-:W-:Y:S05]  /*0530*/  EXIT ;  /* 0x000000000000794d */ /* 0x000fea0003800000 */
.L_x_4385:
        /* <DEDUP_REMOVED lines=12> */
.L_x_11828:


//--------------------- .text._ZN43_GLOBAL__N__9ae7fba5_10_SoftMax_cu_9f978f6320softmax_warp_forwardIN3c108BFloat16ES2_fLi0ELb0ELb0EEEvPT0_PKT_iiiPKbib --------------------------
	.section	.text._ZN43_GLOBAL__N__9ae7fba5_10_SoftMax_cu_9f978f6320softmax_warp_forwardIN3c108BFloat16ES2_fLi0ELb0ELb0EEEvPT0_PKT_iiiPKbib,"ax",@progbits
	.align	128
.text._ZN43_GLOBAL__N__9ae7fba5_10_SoftMax_cu_9f978f6320softmax_warp_forwardIN3c108BFloat16ES2_fLi0ELb0ELb0EEEvPT0_PKT_iiiPKbib:
        .type           _ZN43_GLOBAL__N__9ae7fba5_10_SoftMax_cu_9f978f6320softmax_warp_forwardIN3c108BFloat16ES2_fLi0ELb0ELb0EEEvPT0_PKT_iiiPKbib,@function
        .size           _ZN43_GLOBAL__N__9ae7fba5_10_SoftMax_cu_9f978f6320softmax_warp_forwardIN3c108BFloat16ES2_fLi0ELb0ELb0EEEvPT0_PKT_iiiPKbib,(.L_x_11829 - _ZN43_GLOBAL__N__9ae7fba5_10_SoftMax_cu_9f978f6320softmax_warp_forwardIN3c108BFloat16ES2_fLi0ELb0ELb0EEEvPT0_PKT_iiiPKbib)
        .other          _ZN43_GLOBAL__N__9ae7fba5_10_SoftMax_cu_9f978f6320softmax_warp_forwardIN3c108BFloat16ES2_fLi0ELb0ELb0EEEvPT0_PKT_iiiPKbib,@"STO_CUDA_ENTRY STV_DEFAULT"
_ZN43_GLOBAL__N__9ae7fba5_10_SoftMax_cu_9f978f6320softmax_warp_forwardIN3c108BFloat16ES2_fLi0ELb0ELb0EEEvPT0_PKT_iiiPKbib:
        /* <DEDUP_REMOVED lines=46> */
[----:B------:R-:W-:Y:S01]  /*02e0*/  IMAD.MOV.U32 R5, RZ, RZ, 0x7fff ;  /* 0x00007fffff057424 */ /* 0x000fe200078e00ff */
[----:B------:R-:W-:Y:S02]  /*02f0*/  ULDC.64 UR6, c[0x0][0x210] ;  /* 0x0000840000067ab9 */ /* 0x000fe40000000a00 */
[----:B------:R-:W-:Y:S02]  /*0300*/  LEA R4, P3, R3, UR6, 0x1 ;  /* 0x0000000603047c11 */ /* 0x000fe4000f8608ff */
[----:B------:R-:W0:Y:S02]  /*0310*/  MUFU.EX2 R6, R6 ;  /* 0x0000000600067308 */ /* 0x000e240000000800 */
[----:B0-----:R-:W-:-:S05]  /*0320*/  FADD.FTZ R8, RZ, R6 ;  /* 0x00000006ff087221 */ /* 0x001fca0000010000 */
[----:B------:R-:W-:-:S13]  /*0330*/  FSETP.NEU.FTZ.AND P0, PT, R8, RZ, PT ;  /* 0x000000ff0800720b */ /* 0x000fda0003f1d000 */
[----:B------:R-:W0:Y:S02]  /*0340*/  @P0 MUFU.RCP R7, R8 ;  /* 0x0000000800070308 */ /* 0x000e240000001000 */
[----:B0-----:R-:W-:-:S05]  /*0350*/  @P0 FMUL.FTZ R7, R6, R7 ;  /* 0x0000000706070220 */ /* 0x001fca0000410000 */
[----:B------:R-:W-:-:S04]  /*0360*/  @P0 F2FP.BF16.F32.PACK_AB R7, RZ, R7 ;  /* 0x00000007ff07023e */ /* 0x000fc800000010ff */
[----:B------:R-:W-:Y:S02]  /*0370*/  @!P0 PRMT R7, R5, 0x7610, R7 ;  /* 0x0000761005078816 */ /* 0x000fe40000000007 */
[----:B------:R-:W-:-:S05]  /*0380*/  LEA.HI.X R5, R3, UR7, R2, 0x1, P3 ;  /* 0x0000000703057c11 */ /* 0x000fca00098f0c02 */
[----:B------:R0:W-:Y:S02]  /*0390*/  STG.E.U16 desc[UR4][R4.64], R7 ;  /* 0x0000000704007986 */ /* 0x0001e4000c101504 */
.L_x_4387:
[----:B------:R-:W-:Y:S05]  /*03a0*/  BSYNC B0 ;  /* 0x0000000000007941 */ /* 0x000fea0003800000 */
.L_x_4386:
        /* <DEDUP_REMOVED lines=15> */
.L_x_4388:
        /* <DEDUP_REMOVED lines=14> */
.L_x_11829:


//--------------------- .text._ZN43_GLOBAL__N__9ae7fba5_10_SoftMax_cu_9f978f6320softmax_warp_forwardIN3c104HalfEffLi11ELb0ELb0EEEvPT0_PKT_iiiPKbib --------------------------
	.section	.text._ZN43_GLOBAL__N__9ae7fba5_10_SoftMax_cu_9f978f6320softmax_warp_forwardIN3c104HalfEffLi11ELb0ELb0EEEvPT0_PKT_iiiPKbib,"ax",@progbits
	.align	128
.text._ZN43_GLOBAL__N__9ae7fba5_10_SoftMax_cu_9f978f6320softmax_warp_forwardIN3c104HalfEffLi11ELb0ELb0EEEvPT0_PKT_iiiPKbib:
        .type           _ZN43_GLOBAL__N__9ae7fba5_10_SoftMax_cu_9f978f6320softmax_warp_forwardIN3c104HalfEffLi11ELb0ELb0EEEvPT0_PKT_iiiPKbib,@function
        .size           _ZN43_GLOBAL__N__9ae7fba5_10_SoftMax_cu_9f978f6320softmax_warp_forwardIN3c104HalfEffLi11ELb0ELb0EEEvPT0_PKT_iiiPKbib,(.L_x_11830 - _ZN43_GLOBAL__N__9ae7fba5_10_SoftMax_cu_9f978f6320softmax_warp_forwardIN3c104HalfEffLi11ELb0ELb0EEEvPT0_PKT_iiiPKbib)
        .other          _ZN43_GLOBAL__N__9ae7fba5_10_SoftMax_cu_9f978f6320softmax_warp_forwardIN3c104HalfEffLi11ELb0ELb0EEEvPT0_PKT_iiiPKbib,@"STO_CUDA_ENTRY STV_DEFAULT"
_ZN43_GLOBAL__N__9ae7fba5_10_SoftMax_cu_9f978f6320softmax_warp_forwardIN3c104HalfEffLi11ELb0ELb0EEEvPT0_PKT_iiiPKbib:
        /* <DEDUP_REMOVED lines=15> */
[C---:B------:R-:W-:Y:S02]  /*00f0*/  ISETP.GE.AND P4, PT, R106.reuse, R116, PT ;  /* 0x000000746a00720c */ /* 0x040fe40003f86270 */
[C---:B------:R-:W-:Y:S01]  /*0100*/  IADD3 R108, R106.reuse, 0x20, RZ ;  /* 0x000000206a6c7810 */ /* 0x040fe20007ffe0ff */
[----:B------:R-:W-:-:S03]  /*0110*/  VIADD R4, R106, 0x40 ;  /* 0x000000406a047836 */ /* 0x000fc60000000000 */
[----:B------:R-:W-:-:S07]  /*0120*/  ISETP.GE.AND P1, PT, R108, R116, PT ;  /* 0x000000746c00720c */ /* 0x000fce0003f26270 */
[----:B------:R-:W2:Y:S01]  /*0130*/  @!P4 LDG.E.U16 R12, desc[UR4][R2.64] ;  /* 0x00000004020cc981 */ /* 0x000ea2000c1e1500 */
[----:B------:R-:W-:-:S05]  /*0140*/  ISETP.GE.AND P0, PT, R4, R116, PT ;  /* 0x000000740400720c */ /* 0x000fca0003f06270 */
[----:B------:R-:W3:Y:S08]  /*0150*/  @!P1 LDG.E.U16 R0, desc[UR4][R2.64+0x40] ;  /* 0x0000400402009981 */ /* 0x000ef0000c1e1500 */
[----:B------:R-:W4:Y:S01]  /*0160*/  @!P0 LDG.E.U16 R7, desc[UR4][R2.64+0x80] ;  /* 0x0000800402078981 */ /* 0x000f22000c1e1500 */
[C---:B------:R-:W-:Y:S01]  /*0170*/  IADD3 R6, R106.reuse, 0x60, RZ ;  /* 0x000000606a067810 */ /* 0x040fe20007ffe0ff */
[C---:B------:R-:W-:Y:S01]  /*0180*/  VIADD R8, R106.reuse, 0x80 ;  /* 0x000000806a087836 */ /* 0x040fe20000000000 */
[C---:B------:R-:W-:Y:S01]  /*0190*/  IADD3 R9, R106.reuse, 0xa0, RZ ;  /* 0x000000a06a097810 */ /* 0x040fe20007ffe0ff */
[----:B------:R-:W-:Y:S01]  /*01a0*/  VIADD R11, R106, 0xc0 ;  /* 0x000000c06a0b7836 */ /* 0x000fe20000000000 */
[----:B------:R-:W-:-:S02]  /*01b0*/  ISETP.GE.AND P3, PT, R6, R116, PT ;  /* 0x000000740600720c */ /* 0x000fc40003f66270 */
[-C--:B------:R-:W-:Y:S02]  /*01c0*/  ISETP.GE.AND P2, PT, R8, R116.reuse, PT ;  /* 0x000000740800720c */ /* 0x080fe40003f46270 */
[-C--:B------:R-:W-:Y:S01]  /*01d0*/  ISETP.GE.AND P6, PT, R9, R116.reuse, PT ;  /* 0x000000740900720c */ /* 0x080fe20003fc6270 */
[----:B------:R-:W-:Y:S01]  /*01e0*/  VIADD R13, R106, 0xe0 ;  /* 0x000000e06a0d7836 */ /* 0x000fe20000000000 */
[----:B------:R-:W-:Y:S02]  /*01f0*/  ISETP.GE.AND P5, PT, R11, R116, PT ;  /* 0x000000740b00720c */ /* 0x000fe40003fa6270 */
[----:B------:R-:W-:-:S05]  /*0200*/  MOV R110, 0xff800000 ;  /* 0xff800000006e7802 */ /* 0x000fca0000000f00 */
[----:B------:R-:W5:Y:S04]  /*0210*/  @!P3 LDG.E.U16 R9, desc[UR4][R2.64+0xc0] ;  /* 0x0000c0040209b981 */ /* 0x000f68000c1e1500 */
[----:B------:R-:W5:Y:S04]  /*0220*/  @!P2 LDG.E.U16 R10, desc[UR4][R2.64+0x100] ;  /* 0x00010004020aa981 */ /* 0x000f68000c1e1500 */
[----:B------:R-:W5:Y:S01]  /*0230*/  @!P6 LDG.E.U16 R11, desc[UR4][R2.64+0x140] ;  /* 0x00014004020be981 */ /* 0x000f62000c1e1500 */
[C---:B------:R-:W-:Y:S01]  /*0240*/  VIADD R17, R106.reuse, 0x100 ;  /* 0x000001006a117836 */ /* 0x040fe20000000000 */
[----:B------:R-:W-:Y:S01]  /*0250*/  MOV R114, 0xff800000 ;  /* 0xff80000000727802 */ /* 0x000fe20000000f00 */
[----:B------:R-:W-:-:S02]  /*0260*/  VIADD R19, R106, 0x120 ;  /* 0x000001206a137836 */ /* 0x000fc40000000000 */
[----:B--2---:R-:W-:Y:S01]  /*0270*/  @!P4 HADD2.F32 R110, -RZ, R12.H0_H0 ;  /* 0x2000000cff6ec230 */ /* 0x004fe20000004100 */
[-C--:B------:R-:W-:Y:S01]  /*0280*/  ISETP.GE.AND P4, PT, R13, R116.reuse, PT ;  /* 0x000000740d00720c */ /* 0x080fe20003f86270 */
[----:B------:R-:W2:Y:S01]  /*0290*/  @!P5 LDG.E.U16 R12, desc[UR4][R2.64+0x180] ;  /* 0x00018004020cd981 */ /* 0x000ea2000c1e1500 */
[----:B---3--:R-:W-:Y:S01]  /*02a0*/  @!P1 HADD2.F32 R114, -RZ, R0.H0_H0 ;  /* 0x20000000ff729230 */ /* 0x008fe20000004100 */
[----:B------:R-:W-:Y:S02]  /*02b0*/  ISETP.GE.AND P1, PT, R17, R116, PT ;  /* 0x000000741100720c */ /* 0x000fe40003f26270 */
[----:B------:R-:W-:-:S08]  /*02c0*/  MOV R17, 0xff800000 ;  /* 0xff80000000117802 */ /* 0x000fd00000000f00 */
[----:B------:R-:W3:Y:S01]  /*02d0*/  @!P4 LDG.E.U16 R13, desc[UR4][R2.64+0x1c0] ;  /* 0x0001c004020dc981 */ /* 0x000ee2000c1e1500 */
[----:B----4-:R-:W-:Y:S01]  /*02e0*/  @!P0 HADD2.F32 R17, -RZ, R7.H0_H0 ;  /* 0x20000007ff118230 */ /* 0x010fe20000004100 */
[-C--:B------:R-:W-:Y:S02]  /*02f0*/  ISETP.GE.AND P0, PT, R19, R116.reuse, PT ;  /* 0x000000741300720c */ /* 0x080fe40003f06270 */
[----:B------:R-:W4:Y:S11]  /*0300*/  @!P1 LDG.E.U16 R0, desc[UR4][R2.64+0x200] ;  /* 0x0002000402009981 */ /* 0x000f36000c1e1500 */
[----:B------:R-:W4:Y:S01]  /*0310*/  @!P0 LDG.E.U16 R7, desc[UR4][R2.64+0x240] ;  /* 0x0002400402078981 */ /* 0x000f22000c1e1500 */
[C---:B------:R-:W-:Y:S01]  /*0320*/  VIADD R21, R106.reuse, 0x140 ;  /* 0x000001406a157836 */ /* 0x040fe20000000000 */
[----:B------:R-:W-:Y:S01]  /*0330*/  MOV R19, 0xff800000 ;  /* 0xff80000000137802 */ /* 0x000fe20000000f00 */
[----:B-----5:R-:W-:Y:S01]  /*0340*/  @!P3 HADD2.F32 R19, -RZ, R9.H0_H0 ;  /* 0x20000009ff13b230 */ /* 0x020fe20000004100 */
[C---:B------:R-:W-:Y:S01]  /*0350*/  IADD3 R9, R106.reuse, 0x160, RZ ;  /* 0x000001606a097810 */ /* 0x040fe20007ffe0ff */
[C---:B------:R-:W-:Y:S01]  /*0360*/  VIADD R25, R106.reuse, 0x180 ;  /* 0x000001806a197836 */ /* 0x040fe20000000000 */
[-C--:B------:R-:W-:Y:S01]  /*0370*/  ISETP.GE.AND P3, PT, R21, R116.reuse, PT ;  /* 0x000000741500720c */ /* 0x080fe20003f66270 */
[----:B------:R-:W-:Y:S01]  /*0380*/  IMAD.MOV.U32 R23, RZ, RZ, -0x800000 ;  /* 0xff800000ff177424 */ /* 0x000fe200078e00ff */
[----:B------:R-:W-:Y:S01]  /*0390*/  MOV R21, 0xff800000 ;  /* 0xff80000000157802 */ /* 0x000fe20000000f00 */
[----:B------:R-:W-:Y:S01]  /*03a0*/  @!P2 HADD2.F32 R21, -RZ, R10.H0_H0 ;  /* 0x2000000aff15a230 */ /* 0x000fe20000004100 */
[----:B------:R-:W-:Y:S01]  /*03b0*/  ISETP.GE.AND P2, PT, R9, R116, PT ;  /* 0x000000740900720c */ /* 0x000fe20003f46270 */
[----:B------:R-:W-:-:S02]  /*03c0*/  VIADD R9, R106, 0x1a0 ;  /* 0x000001a06a097836 */ /* 0x000fc40000000000 */
[----:B------:R-:W-:Y:S01]  /*03d0*/  @!P6 HADD2.F32 R23, -RZ, R11.H0_H0 ;  /* 0x2000000bff17e230 */ /* 0x000fe20000004100 */
[-C--:B------:R-:W-:Y:S01]  /*03e0*/  ISETP.GE.AND P6, PT, R25, R116.reuse, PT ;  /* 0x000000741900720c */ /* 0x080fe20003fc6270 */
[C---:B------:R-:W-:Y:S01]  /*03f0*/  VIADD R29, R106.reuse, 0x1c0 ;  /* 0x000001c06a1d7836 */ /* 0x040fe20000000000 */
[----:B------:R-:W-:Y:S02]  /*0400*/  MOV R25, 0xff800000 ;  /* 0xff80000000197802 */ /* 0x000fe40000000f00 */
[----:B------:R-:W-:Y:S01]  /*0410*/  MOV R27, 0xff800000 ;  /* 0xff800000001b7802 */ /* 0x000fe20000000f00 */
[----:B------:R-:W5:Y:S08]  /*0420*/  @!P3 LDG.E.U16 R16, desc[UR4][R2.64+0x280] ;  /* 0x000280040210b981 */ /* 0x000f70000c1e1500 */
[----:B------:R-:W5:Y:S01]  /*0430*/  @!P6 LDG.E.U16 R11, desc[UR4][R2.64+0x300] ;  /* 0x00030004020be981 */ /* 0x000f62000c1e1500 */
[----:B------:R-:W-:Y:S01]  /*0440*/  IMAD.MOV.U32 R31, RZ, RZ, -0x800000 ;  /* 0xff800000ff1f7424 */ /* 0x000fe200078e00ff */
[----:B------:R-:W-:Y:S01]  /*0450*/  IADD3 R10, R106, 0x1e0, RZ ;  /* 0x000001e06a0a7810 */ /* 0x000fe20007ffe0ff */
[----:B--2---:R-:W-:Y:S01]  /*0460*/  @!P5 HADD2.F32 R25, -RZ, R12.H0_H0 ;  /* 0x2000000cff19d230 */ /* 0x004fe20000004100 */
[----:B------:R-:W-:-:S02]  /*0470*/  ISETP.GE.AND P5, PT, R9, R116, PT ;  /* 0x000000740900720c */ /* 0x000fc40003fa6270 */
[----:B------:R-:W2:Y:S01]  /*0480*/  @!P2 LDG.E.U16 R9, desc[UR4][R2.64+0x2c0] ;  /* 0x0002c0040209a981 */ /* 0x000ea2000c1e1500 */
[----:B---3--:R-:W-:Y:S01]  /*0490*/  @!P4 HADD2.F32 R27, -RZ, R13.H0_H0 ;  /* 0x2000000dff1bc230 */ /* 0x008fe20000004100 */
[----:B------:R-:W-:-:S09]  /*04a0*/  ISETP.GE.AND P4, PT, R29, R116, PT ;  /* 0x000000741d00720c */ /* 0x000fd20003f86270 */
[----:B------:R-:W3:Y:S01]  /*04b0*/  @!P5 LDG.E.U16 R13, desc[UR4][R2.64+0x340] ;  /* 0x00034004020dd981 */ /* 0x000ee2000c1e1500 */
[----:B------:R-:W-:-:S03]  /*04c0*/  IADD3 R12, R106, 0x200, RZ ;  /* 0x000002006a0c7810 */ /* 0x000fc60007ffe0ff */
[----:B------:R-:W3:Y:S01]  /*04d0*/  @!P4 LDG.E.U16 R24, desc[UR4][R2.64+0x380] ;  /* 0x000380040218c981 */ /* 0x000ee2000c1e1500 */
[----:B----4-:R-:W-:Y:S01]  /*04e0*/  @!P0 HADD2.F32 R31, -RZ, R7.H0_H0 ;  /* 0x20000007ff1f8230 */ /* 0x010fe20000004100 */
[-C--:B------:R-:W-:Y:S02]  /*04f0*/  ISETP.GE.AND P0, PT, R12, R116.reuse, PT ;  /* 0x000000740c00720c */ /* 0x080fe40003f06270 */
[----:B------:R-:W-:Y:S01]  /*0500*/  MOV R29, 0xff800000 ;  /* 0xff800000001d7802 */ /* 0x000fe20000000f00 */
[----:B------:R-:W-:Y:S01]  /*0510*/  @!P1 HADD2.F32 R29, -RZ, R0.H0_H0 ;  /* 0x20000000ff1d9230 */ /* 0x000fe20000004100 */
[----:B------:R-:W-:-:S09]  /*0520*/  ISETP.GE.AND P1, PT, R10, R116, PT ;  /* 0x000000740a00720c */ /* 0x000fd20003f26270 */
[----:B------:R-:W4:Y:S04]  /*0530*/  @!P0 LDG.E.U16 R7, desc[UR4][R2.64+0x400] ;  /* 0x0004000402078981 */ /* 0x000f28000c1e1500 */
[----:B------:R-:W4:Y:S01]  /*0540*/  @!P1 LDG.E.U16 R0, desc[UR4][R2.64+0x3c0] ;  /* 0x0003c00402009981 */ /* 0x000f22000c1e1500 */
[C---:B------:R-:W-:Y:S01]  /*0550*/  VIADD R14, R106.reuse, 0x220 ;  /* 0x000002206a0e7836 */ /* 0x040fe20000000000 */
[----:B------:R-:W-:Y:S01]  /*0560*/  MOV R33, 0xff800000 ;  /* 0xff80000000217802 */ /* 0x000fe20000000f00 */
[----:B-----5:R-:W-:Y:S01]  /*0570*/  @!P3 HADD2.F32 R33, -RZ, R16.H0_H0 ;  /* 0x20000010ff21b230 */ /* 0x020fe20000004100 */
[C---:B------:R-:W-:Y:S01]  /*0580*/  IADD3 R18, R106.reuse, 0x260, RZ ;  /* 0x000002606a127810 */ /* 0x040fe20007ffe0ff */
[----:B------:R-:W-:Y:S01]  /*0590*/  VIADD R16, R106, 0x240 ;  /* 0x000002406a107836 */ /* 0x000fe20000000000 */
[----:B------:R-:W-:Y:S01]  /*05a0*/  ISETP.GE.AND P3, PT, R14, R116, PT ;  /* 0x000000740e00720c */ /* 0x000fe20003f66270 */
[----:B------:R-:W-:Y:S01]  /*05b0*/  VIADD R20, R106, 0x280 ;  /* 0x000002806a147836 */ /* 0x000fe20000000000 */
[----:B------:R-:W-:Y:S01]  /*05c0*/  MOV R37, 0xff800000 ;  /* 0xff80000000257802 */ /* 0x000fe20000000f00 */
[----:B------:R-:W-:Y:S01]  /*05d0*/  @!P6 HADD2.F32 R37, -RZ, R11.H0_H0 ;  /* 0x2000000bff25e230 */ /* 0x000fe20000004100 */
[----:B------:R-:W-:-:S02]  /*05e0*/  MOV R35, 0xff800000 ;  /* 0xff80000000237802 */ /* 0x000fc40000000f00 */
[----:B------:R-:W-:Y:S02]  /*05f0*/  ISETP.GE.AND P6, PT, R18, R116, PT ;  /* 0x000000741200720c */ /* 0x000fe40003fc6270 */
[----:B------:R-:W-:Y:S02]  /*0600*/  MOV R39, 0xff800000 ;  /* 0xff80000000277802 */ /* 0x000fe40000000f00 */
[C---:B------:R-:W-:Y:S02]  /*0610*/  IADD3 R22, R106.reuse, 0x2a0, RZ ;  /* 0x000002a06a167810 */ /* 0x040fe40007ffe0ff */
[----:B------:R-:W-:Y:S01]  /*0620*/  MOV R41, 0xff800000 ;  /* 0xff80000000297802 */ /* 0x000fe20000000f00 */
[----:B------:R-:W5:Y:S06]  /*0630*/  @!P3 LDG.E.U16 R30, desc[UR4][R2.64+0x440] ;  /* 0x00044004021eb981 */ /* 0x000f6c000c1e1500 */
[----:B------:R-:W5:Y:S01]  /*0640*/  @!P6 LDG.E.U16 R11, desc[UR4][R2.64+0x4c0] ;  /* 0x0004c004020be981 */ /* 0x000f62000c1e1500 */
[----:B------:R-:W-:Y:S01]  /*0650*/  VIADD R26, R106, 0x2e0 ;  /* 0x000002e06a1a7836 */ /* 0x000fe20000000000 */
[----:B------:R-:W-:Y:S01]  /*0660*/  MOV R45, 0xff800000 ;  /* 0xff800000002d7802 */ /* 0x000fe20000000f00 */
[----:B------:R-:W-:-:S02]  /*0670*/  IMAD.MOV.U32 R43, RZ, RZ, -0x800000 ;  /* 0xff800000ff2b7424 */ /* 0x000fc400078e00ff */
[----:B--2---:R-:W-:Y:S01]  /*0680*/  @!P2 HADD2.F32 R35, -RZ, R9.H0_H0 ;  /* 0x20000009ff23a230 */ /* 0x004fe20000004100 */
[-C--:B------:R-:W-:Y:S01]  /*0690*/  ISETP.GE.AND P2, PT, R16, R116.reuse, PT ;  /* 0x000000741000720c */ /* 0x080fe20003f46270 */
[----:B---3--:R-:W-:Y:S01]  /*06a0*/  @!P5 HADD2.F32 R39, -RZ, R13.H0_H0 ;  /* 0x2000000dff27d230 */ /* 0x008fe20000004100 */
[----:B------:R-:W-:-:S11]  /*06b0*/  ISETP.GE.AND P5, PT, R20, R116, PT ;  /* 0x000000741400720c */ /* 0x000fd60003fa6270 */
[----:B------:R-:W2:Y:S01]  /*06c0*/  @!P2 LDG.E.U16 R9, desc[UR4][R2.64+0x480] ;  /* 0x000480040209a981 */ /* 0x000ea2000c1e1500 */
[----:B------:R-:W-:Y:S01]  /*06d0*/  @!P4 HADD2.F32 R41, -RZ, R24.H0_H0 ;  /* 0x20000018ff29c230 */ /* 0x000fe20000004100 */
[-C--:B------:R-:W-:Y:S02]  /*06e0*/  ISETP.GE.AND P4, PT, R22, R116.reuse, PT ;  /* 0x000000741600720c */ /* 0x080fe40003f86270 */
[----:B------:R-:W3:Y:S11]  /*06f0*/  @!P5 LDG.E.U16 R13, desc[UR4][R2.64+0x500] ;  /* 0x00050004020dd981 */ /* 0x000ef6000c1e1500 */
[----:B------:R-:W3:Y:S01]  /*0700*/  @!P4 LDG.E.U16 R38, desc[UR4][R2.64+0x540] ;  /* 0x000540040226c981 */ /* 0x000ee2000c1e1500 */
[----:B----4-:R-:W-:Y:S01]  /*0710*/  @!P0 HADD2.F32 R45, -RZ, R7.H0_H0 ;  /* 0x20000007ff2d8230 */ /* 0x010fe20000004100 */
[----:B------:R-:W-:-:S02]  /*0720*/  ISETP.GE.AND P0, PT, R26, R116, PT ;  /* 0x000000741a00720c */ /* 0x000fc40003f06270 */
[----:B------:R-:W-:Y:S01]  /*0730*/  IADD3 R24, R106, 0x2c0, RZ ;  /* 0x000002c06a187810 */ /* 0x000fe20007ffe0ff */
[----:B------:R-:W-:-:S03]  /*0740*/  @!P1 HADD2.F32 R43, -RZ, R0.H0_H0 ;  /* 0x20000000ff2b9230 */ /* 0x000fc60000004100 */
[----:B------:R-:W-:-:S07]  /*0750*/  ISETP.GE.AND P1, PT, R24, R116, PT ;  /* 0x000000741800720c */ /* 0x000fce0003f26270 */
[----:B------:R-:W4:Y:S06]  /*0760*/  @!P0 LDG.E.U16 R7, desc[UR4][R2.64+0x5c0] ;  /* 0x0005c00402078981 */ /* 0x000f2c000c1e1500 */
[----:B------:R-:W4:Y:S01]  /*0770*/  @!P1 LDG.E.U16 R0, desc[UR4][R2.64+0x580] ;  /* 0x0005800402009981 */ /* 0x000f22000c1e1500 */
[C---:B------:R-:W-:Y:S01]  /*0780*/  IADD3 R28, R106.reuse, 0x300, RZ ;  /* 0x000003006a1c7810 */ /* 0x040fe20007ffe0ff */
[----:B------:R-:W-:Y:S01]  /*0790*/  VIADD R32, R106, 0x340 ;  /* 0x000003406a207836 */ /* 0x000fe20000000000 */
[----:B------:R-:W-:Y:S01]  /*07a0*/  MOV R47, 0xff800000 ;  /* 0xff800000002f7802 */ /* 0x000fe20000000f00 */
[----:B-----5:R-:W-:Y:S01]  /*07b0*/  @!P3 HADD2.F32 R47, -RZ, R30.H0_H0 ;  /* 0x2000001eff2fb230 */ /* 0x020fe20000004100 */
[----:B------:R-:W-:-:S02]  /*07c0*/  ISETP.GE.AND P3, PT, R28, R116, PT ;  /* 0x000000741c00720c */ /* 0x000fc40003f66270 */
[C---:B------:R-:W-:Y:S01]  /*07d0*/  IADD3 R30, R106.reuse, 0x320, RZ ;  /* 0x000003206a1e7810 */ /* 0x040fe20007ffe0ff */
[----:B------:R-:W-:Y:S01]  /*07e0*/  IMAD.MOV.U32 R49, RZ, RZ, -0x800000 ;  /* 0xff800000ff317424 */ /* 0x000fe200078e00ff */
[----:B------:R-:W-:Y:S01]  /*07f0*/  MOV R51, 0xff800000 ;  /* 0xff80000000337802 */ /* 0x000fe20000000f00 */
[----:B------:R-:W-:Y:S01]  /*0800*/  @!P6 HADD2.F32 R51, -RZ, R11.H0_H0 ;  /* 0x2000000bff33e230 */ /* 0x000fe20000004100 */
[----:B------:R-:W-:Y:S02]  /*0810*/  IADD3 R34, R106, 0x360, RZ ;  /* 0x000003606a227810 */ /* 0x000fe40007ffe0ff */
[----:B------:R-:W-:Y:S02]  /*0820*/  ISETP.GE.AND P6, PT, R32, R116, PT ;  /* 0x000000742000720c */ /* 0x000fe40003fc6270 */
[----:B------:R-:W-:Y:S02]  /*0830*/  MOV R53, 0xff800000 ;  /* 0xff80000000357802 */ /* 0x000fe40000000f00 */
[C---:B------:R-:W-:Y:S01]  /*0840*/  IADD3 R36, R106.reuse, 0x380, RZ ;  /* 0x000003806a247810 */ /* 0x040fe20007ffe0ff */
[----:B------:R-:W-:Y:S01]  /*0850*/  IMAD.MOV.U32 R55, RZ, RZ, -0x800000 ;  /* 0xff800000ff377424 */ /* 0x000fe200078e00ff */
[----:B------:R-:W5:Y:S07]  /*0860*/  @!P3 LDG.E.U16 R44, desc[UR4][R2.64+0x600] ;  /* 0x00060004022cb981 */ /* 0x000f6e000c1e1500 */
[----:B------:R-:W5:Y:S01]  /*0870*/  @!P6 LDG.E.U16 R11, desc[UR4][R2.64+0x680] ;  /* 0x00068004020be981 */ /* 0x000f62000c1e1500 */
[----:B------:R-:W-:-:S02]  /*0880*/  IADD3 R40, R106, 0x3c0, RZ ;  /* 0x000003c06a287810 */ /* 0x000fc40007ffe0ff */
[----:B------:R-:W-:Y:S02]  /*0890*/  MOV R59, 0xff800000 ;  /* 0xff800000003b7802 */ /* 0x000fe40000000f00 */
[----:B------:R-:W-:Y:S01]  /*08a0*/  MOV R57, 0xff800000 ;  /* 0xff80000000397802 */ /* 0x000fe20000000f00 */
        /* <DEDUP_REMOVED lines=10> */
[----:B------:R-:W-:Y:S01]  /*0950*/  ISETP.GE.AND P0, PT, R40, R116, PT ;  /* 0x000000742800720c */ /* 0x000fe20003f06270 */
[----:B------:R-:W-:-:S02]  /*0960*/  VIADD R38, R106, 0x3a0 ;  /* 0x000003a06a267836 */ /* 0x000fc40000000000 */
[----:B------:R-:W-:-:S03]  /*0970*/  @!P1 HADD2.F32 R57, -RZ, R0.H0_H0 ;  /* 0x20000000ff399230 */ /* 0x000fc60000004100 */
[----:B------:R-:W-:-:S07]  /*0980*/  ISETP.GE.AND P1, PT, R38, R116, PT ;  /* 0x000000742600720c */ /* 0x000fce0003f26270 */
[----:B------:R-:W4:Y:S06]  /*0990*/  @!P0 LDG.E.U16 R7, desc[UR4][R2.64+0x780] ;  /* 0x0007800402078981 */ /* 0x000f2c000c1e1500 */
[----:B------:R-:W4:Y:S01]  /*09a0*/  @!P1 LDG.E.U16 R0, desc[UR4][R2.64+0x740] ;  /* 0x0007400402009981 */ /* 0x000f22000c1e1500 */
[----:B------:R-:W-:Y:S01]  /*09b0*/  IMAD.MOV.U32 R61, RZ, RZ, -0x800000 ;  /* 0xff800000ff3d7424 */ /* 0x000fe200078e00ff */
[C---:B------:R-:W-:Y:S01]  /*09c0*/  IADD3 R46, R106.reuse, 0x420, RZ ;  /* 0x000004206a2e7810 */ /* 0x040fe20007ffe0ff */
[----:B------:R-:W-:Y:S01]  /*09d0*/  IMAD.MOV.U32 R65, RZ, RZ, -0x800000 ;  /* 0xff800000ff417424 */ /* 0x000fe200078e00ff */
[C---:B------:R-:W-:Y:S01]  /*09e0*/  IADD3 R42, R106.reuse, 0x3e0, RZ ;  /* 0x000003e06a2a7810 */ /* 0x040fe20007ffe0ff */
[----:B-----5:R-:W-:Y:S01]  /*09f0*/  @!P3 HADD2.F32 R61, -RZ, R44.H0_H0 ;  /* 0x2000002cff3db230 */ /* 0x020fe20000004100 */
[----:B------:R-:W-:-:S02]  /*0a00*/  IADD3 R44, R106, 0x400, RZ ;  /* 0x000004006a2c7810 */ /* 0x000fc40007ffe0ff */
[----:B------:R-:W-:Y:S02]  /*0a10*/  MOV R63, 0xff800000 ;  /* 0xff800000003f7802 */ /* 0x000fe40000000f00 */
[----:B------:R-:W-:Y:S01]  /*0a20*/  IADD3 R48, R106, 0x440, RZ ;  /* 0x000004406a307810 */ /* 0x000fe20007ffe0ff */
[----:B------:R-:W-:Y:S01]  /*0a30*/  @!P6 HADD2.F32 R65, -RZ, R11.H0_H0 ;  /* 0x2000000bff41e230 */ /* 0x000fe20000004100 */
[-C--:B------:R-:W-:Y:S01]  /*0a40*/  ISETP.GE.AND P6, PT, R46, R116.reuse, PT ;  /* 0x000000742e00720c */ /* 0x080fe20003fc6270 */
[----:B------:R-:W-:Y:S01]  /*0a50*/  IMAD.MOV.U32 R67, RZ, RZ, -0x800000 ;  /* 0xff800000ff437424 */ /* 0x000fe200078e00ff */
[----:B------:R-:W-:Y:S01]  /*0a60*/  ISETP.GE.AND P3, PT, R42, R116, PT ;  /* 0x000000742a00720c */ /* 0x000fe20003f66270 */
[----:B------:R-:W-:Y:S01]  /*0a70*/  VIADD R50, R106, 0x460 ;  /* 0x000004606a327836 */ /* 0x000fe20000000000 */
[----:B------:R-:W-:-:S09]  /*0a80*/  MOV R69, 0xff800000 ;  /* 0xff80000000457802 */ /* 0x000fd20000000f00 */
[----:B------:R-:W5:Y:S04]  /*0a90*/  @!P6 LDG.E.U16 R62, desc[UR4][R2.64+0x840] ;  /* 0x00084004023ee981 */ /* 0x000f68000c1e1500 */
[----:B------:R-:W5:Y:S01]  /*0aa0*/  @!P3 LDG.E.U16 R56, desc[UR4][R2.64+0x7c0] ;  /* 0x0007c0040238b981 */ /* 0x000f62000c1e1500 */
[----:B------:R-:W-:Y:S01]  /*0ab0*/  IADD3 R54, R106, 0x4a0, RZ ;  /* 0x000004a06a367810 */ /* 0x000fe20007ffe0ff */
[----:B------:R-:W-:Y:S01]  /*0ac0*/  IMAD.MOV.U32 R71, RZ, RZ, -0x800000 ;  /* 0xff800000ff477424 */ /* 0x000fe200078e00ff */
        /* <DEDUP_REMOVED lines=17> */
[----:B------:R-:W-:Y:S01]  /*0be0*/  MOV R120, 0xff800000 ;  /* 0xff80000000787802 */ /* 0x000fe20000000f00 */
[----:B------:R-:W-:Y:S01]  /*0bf0*/  IMAD.MOV.U32 R112, RZ, RZ, -0x800000 ;  /* 0xff800000ff707424 */ /* 0x000fe200078e00ff */
[----:B------:R-:W-:Y:S01]  /*0c00*/  MOV R9, 0xff800000 ;  /* 0xff80000000097802 */ /* 0x000fe20000000f00 */
[----:B------:R-:W-:Y:S01]  /*0c10*/  VIADD R58, R106, 0x4e0 ;  /* 0x000004e06a3a7836 */ /* 0x000fe20000000000 */
[----:B------:R-:W-:Y:S01]  /*0c20*/  MOV R81, 0xff800000 ;  /* 0xff80000000517802 */ /* 0x000fe20000000f00 */
[----:B-----5:R-:W-:-:S02]  /*0c30*/  @!P6 HADD2.F32 R120, -RZ, R62.H0_H0 ;  /* 0x2000003eff78e230 */ /* 0x020fc40000004100 */
[C---:B------:R-:W-:Y:S02]  /*0c40*/  VIADD R62, R106.reuse, 0x520 ;  /* 0x000005206a3e7836 */ /* 0x040fe40000000000 */
[----:B------:R-:W-:Y:S01]  /*0c50*/  @!P3 HADD2.F32 R9, -RZ, R56.H0_H0 ;  /* 0x20000038ff09b230 */ /* 0x000fe20000004100 */
[----:B------:R-:W-:-:S04]  /*0c60*/  IADD3 R56, R106, 0x4c0, RZ ;  /* 0x000004c06a387810 */ /* 0x000fc80007ffe0ff */
[----:B------:R-:W-:Y:S02]  /*0c70*/  ISETP.GE.AND P3, PT, R56, R116, PT ;  /* 0x000000743800720c */ /* 0x000fe40003f66270 */
[----:B------:R-:W-:-:S04]  /*0c80*/  IADD3 R60, R106, 0x500, RZ ;  /* 0x000005006a3c7810 */ /* 0x000fc80007ffe0ff */
[----:B------:R-:W-:Y:S01]  /*0c90*/  ISETP.GE.AND P6, PT, R60, R116, PT ;  /* 0x000000743c00720c */ /* 0x000fe20003fc6270 */
[----:B------:R-:W-:-:S06]  /*0ca0*/  VIADD R68, R106, 0x580 ;  /* 0x000005806a447836 */ /* 0x000fcc0000000000 */
[----:B------:R-:W5:Y:S01]  /*0cb0*/  @!P3 LDG.E.U16 R74, desc[UR4][R2.64+0x980] ;  /* 0x00098004024ab981 */ /* 0x000f62000c1e1500 */
[----:B------:R-:W-:-:S05]  /*0cc0*/  MOV R85, 0xff800000 ;  /* 0xff80000000557802 */ /* 0x000fca0000000f00 */
[----:B------:R-:W5:Y:S01]  /*0cd0*/  @!P6 LDG.E.U16 R73, desc[UR4][R2.64+0xa00] ;  /* 0x000a00040249e981 */ /* 0x000f62000c1e1500 */
[----:B------:R-:W-:Y:S02]  /*0ce0*/  IMAD.MOV.U32 R83, RZ, RZ, -0x800000 ;  /* 0xff800000ff537424 */ /* 0x000fe400078e00ff */
[----:B--2---:R-:W-:Y:S01]  /*0cf0*/  @!P2 HADD2.F32 R112, -RZ, R13.H0_H0 ;  /* 0x2000000dff70a230 */ /* 0x004fe20000004100 */
[----:B------:R-:W-:Y:S02]  /*0d00*/  MOV R13, 0xff800000 ;  /* 0xff800000000d7802 */ /* 0x000fe40000000f00 */
[-C--:B------:R-:W-:Y:S01]  /*0d10*/  ISETP.GE.AND P2, PT, R58, R116.reuse, PT ;  /* 0x000000743a00720c */ /* 0x080fe20003f46270 */
[----:B---3--:R-:W-:Y:S01]  /*0d20*/  @!P5 HADD2.F32 R13, -RZ, R64.H0_H0 ;  /* 0x20000040ff0dd230 */ /* 0x008fe20000004100 */
[----:B------:R-:W-:Y:S02]  /*0d30*/  IADD3 R64, R106, 0x540, RZ ;  /* 0x000005406a407810 */ /* 0x000fe40007ffe0ff */
[----:B------:R-:W-:-:S09]  /*0d40*/  ISETP.GE.AND P5, PT, R62, R116, PT ;  /* 0x000000743e00720c */ /* 0x000fd20003fa6270 */
        /* <DEDUP_REMOVED lines=12> */
[C---:B------:R-:W-:Y:S01]  /*0e10*/  VIADD R70, R106.reuse, 0x5a0 ;  /* 0x000005a06a467836 */ /* 0x040fe20000000000 */
[----:B------:R-:W-:Y:S02]  /*0e20*/  IADD3 R76, R106, 0x600, RZ ;  /* 0x000006006a4c7810 */ /* 0x000fe40007ffe0ff */
[----:B------:R-:W-:-:S02]  /*0e30*/  MOV R87, 0xff800000 ;  /* 0xff80000000577802 */ /* 0x000fc40000000f00 */
[----:B------:R-:W-:Y:S02]  /*0e40*/  MOV R89, 0xff800000 ;  /* 0xff80000000597802 */ /* 0x000fe40000000f00 */
[----:B------:R-:W-:Y:S02]  /*0e50*/  MOV R93, 0xff800000 ;  /* 0xff800000005d7802 */ /* 0x000fe40000000f00 */
[----:B------:R-:W-:Y:S01]  /*0e60*/  IADD3 R78, R106, 0x620, RZ ;  /* 0x000006206a4e7810 */ /* 0x000fe20007ffe0ff */
[----:B------:R-:W-:Y:S01]  /*0e70*/  IMAD.MOV.U32 R95, RZ, RZ, -0x800000 ;  /* 0xff800000ff5f7424 */ /* 0x000fe200078e00ff */
[----:B------:R-:W-:Y:S01]  /*0e80*/  MOV R91, 0xff800000 ;  /* 0xff800000005b7802 */ /* 0x000fe20000000f00 */
[----:B-----5:R-:W-:Y:S01]  /*0e90*/  @!P3 HADD2.F32 R87, -RZ, R74.H0_H0 ;  /* 0x2000004aff57b230 */ /* 0x020fe20000004100 */
[----:B------:R-:W-:Y:S01]  /*0ea0*/  ISETP.GE.AND P3, PT, R70, R116, PT ;  /* 0x000000744600720c */ /* 0x000fe20003f66270 */
[----:B------:R-:W-:Y:S02]  /*0eb0*/  VIADD R74, R106, 0x5e0 ;  /* 0x000005e06a4a7836 */ /* 0x000fe40000000000 */
[----:B------:R-:W-:-:S03]  /*0ec0*/  @!P6 HADD2.F32 R91, -RZ, R73.H0_H0 ;  /* 0x20000049ff5be230 */ /* 0x000fc60000004100 */
[----:B------:R-:W-:Y:S02]  /*0ed0*/  ISETP.GE.AND P6, PT, R74, R116, PT ;  /* 0x000000744a00720c */ /* 0x000fe40003fc6270 */
[----:B------:R-:W-:-:S05]  /*0ee0*/  IADD3 R82, R106, 0x660, RZ ;  /* 0x000006606a527810 */ /* 0x000fca0007ffe0ff */
[----:B------:R-:W5:Y:S01]  /*0ef0*/  @!P3 LDG.E.U16 R86, desc[UR4][R2.64+0xb40] ;  /* 0x000b40040256b981 */ /* 0x000f62000c1e1500 */
[----:B------:R-:W-:Y:S01]  /*0f00*/  MOV R99, 0xff800000 ;  /* 0xff80000000637802 */ /* 0x000fe20000000f00 */
[C---:B------:R-:W-:Y:S01]  /*0f10*/  VIADD R80, R106.reuse, 0x640 ;  /* 0x000006406a507836 */ /* 0x040fe20000000000 */
[----:B------:R-:W-:Y:S01]  /*0f20*/  MOV R97, 0xff800000 ;  /* 0xff80000000617802 */ /* 0x000fe20000000f00 */
[----:B--2---:R-:W-:Y:S01]  /*0f30*/  @!P2 HADD2.F32 R89, -RZ, R72.H0_H0 ;  /* 0x20000048ff59a230 */ /* 0x004fe20000004100 */
[----:B------:R-:W-:-:S04]  /*0f40*/  IADD3 R72, R106, 0x5c0, RZ ;  /* 0x000005c06a487810 */ /* 0x000fc80007ffe0ff */
[-C--:B------:R-:W-:Y:S01]  /*0f50*/  ISETP.GE.AND P2, PT, R72, R116.reuse, PT ;  /* 0x000000744800720c */ /* 0x080fe20003f46270 */
[----:B---3--:R-:W-:Y:S01]  /*0f60*/  @!P5 HADD2.F32 R93, -RZ, R77.H0_H0 ;  /* 0x2000004dff5dd230 */ /* 0x008fe20000004100 */
[-C--:B------:R-:W-:Y:S01]  /*0f70*/  ISETP.GE.AND P5, PT, R76, R116.reuse, PT ;  /* 0x000000744c00720c */ /* 0x080fe20003fa6270 */
[----:B------:R-:W2:Y:S10]  /*0f80*/  @!P6 LDG.E.U16 R77, desc[UR4][R2.64+0xbc0] ;  /* 0x000bc004024de981 */ /* 0x000eb4000c1e1500 */
[----:B------:R-:W3:Y:S01]  /*0f90*/  @!P2 LDG.E.U16 R73, desc[UR4][R2.64+0xb80] ;  /* 0x000b80040249a981 */ /* 0x000ee2000c1e1500 */
[----:B------:R-:W-:Y:S01]  /*0fa0*/  @!P4 HADD2.F32 R95, -RZ, R79.H0_H0 ;  /* 0x2000004fff5fc230 */ /* 0x000fe20000004100 */
[----:B------:R-:W-:-:S02]  /*0fb0*/  ISETP.GE.AND P4, PT, R78, R116, PT ;  /* 0x000000744e00720c */ /* 0x000fc40003f86270 */
[----:B------:R-:W3:Y:S11]  /*0fc0*/  @!P5 LDG.E.U16 R79, desc[UR4][R2.64+0xc00] ;  /* 0x000c0004024fd981 */ /* 0x000ef6000c1e1500 */
[----:B------:R-:W3:Y:S01]  /*0fd0*/  @!P4 LDG.E.U16 R94, desc[UR4][R2.64+0xc40] ;  /* 0x000c4004025ec981 */ /* 0x000ee2000c1e1500 */
[----:B----4-:R-:W-:Y:S01]  /*0fe0*/  @!P0 HADD2.F32 R99, -RZ, R7.H0_H0 ;  /* 0x20000007ff638230 */ /* 0x010fe20000004100 */
[-C--:B------:R-:W-:Y:S01]  /*0ff0*/  ISETP.GE.AND P0, PT, R82, R116.reuse, PT ;  /* 0x000000745200720c */ /* 0x080fe20003f06270 */
[----:B------:R-:W-:Y:S01]  /*1000*/  @!P1 HADD2.F32 R97, -RZ, R0.H0_H0 ;  /* 0x20000000ff619230 */ /* 0x000fe20000004100 */
[----:B------:R-:W-:-:S11]  /*1010*/  ISETP.GE.AND P1, PT, R80, R116, PT ;  /* 0x000000745000720c */ /* 0x000fd60003f26270 */
[----:B------:R-:W4:Y:S04]  /*1020*/  @!P0 LDG.E.U16 R7, desc[UR4][R2.64+0xcc0] ;  /* 0x000cc00402078981 */ /* 0x000f28000c1e1500 */
[----:B------:R-:W4:Y:S01]  /*1030*/  @!P1 LDG.E.U16 R0, desc[UR4][R2.64+0xc80] ;  /* 0x000c800402009981 */ /* 0x000f22000c1e1500 */
[C---:B------:R-:W-:Y:S01]  /*1040*/  IADD3 R90, R106.reuse, 0x6e0, RZ ;  /* 0x000006e06a5a7810 */ /* 0x040fe20007ffe0ff */
[C---:B------:R-:W-:Y:S01]  /*1050*/  VIADD R92, R106.reuse, 0x700 ;  /* 0x000007006a5c7836 */ /* 0x040fe20000000000 */
[----:B------:R-:W-:Y:S01]  /*1060*/  MOV R107, 0xff800000 ;  /* 0xff800000006b7802 */ /* 0x000fe20000000f00 */
[----:B------:R-:W-:Y:S01]  /*1070*/  IMAD.MOV.U32 R101, RZ, RZ, -0x800000 ;  /* 0xff800000ff657424 */ /* 0x000fe200078e00ff */
[----:B------:R-:W-:Y:S01]  /*1080*/  MOV R109, 0xff800000 ;  /* 0xff800000006d7802 */ /* 0x000fe20000000f00 */
[----:B------:R-:W-:Y:S01]  /*1090*/  VIADD R88, R106, 0x6c0 ;  /* 0x000006c06a587836 */ /* 0x000fe20000000000 */
[----:B------:R-:W-:Y:S01]  /*10a0*/  MOV R103, 0xff800000 ;  /* 0xff80000000677802 */ /* 0x000fe20000000f00 */
[----:B------:R-:W-:-:S02]  /*10b0*/  IMAD.MOV.U32 R105, RZ, RZ, -0x800000 ;  /* 0xff800000ff697424 */ /* 0x000fc400078e00ff */
[----:B-----5:R-:W-:Y:S01]  /*10c0*/  @!P3 HADD2.F32 R101, -RZ, R86.H0_H0 ;  /* 0x20000056ff65b230 */ /* 0x020fe20000004100 */
[C---:B------:R-:W-:Y:S02]  /*10d0*/  IADD3 R86, R106.reuse, 0x6a0, RZ ;  /* 0x000006a06a567810 */ /* 0x040fe40007ffe0ff */
[C---:B------:R-:W-:Y:S02]  /*10e0*/  IADD3 R84, R106.reuse, 0x680, RZ ;  /* 0x000006806a547810 */ /* 0x040fe40007ffe0ff */
[----:B------:R-:W-:Y:S01]  /*10f0*/  IADD3 R96, R106, 0x740, RZ ;  /* 0x000007406a607810 */ /* 0x000fe20007ffe0ff */
[----:B------:R-:W-:Y:S01]  /*1100*/  IMAD.MOV.U32 R111, RZ, RZ, -0x800000 ;  /* 0xff800000ff6f7424 */ /* 0x000fe200078e00ff */
[----:B------:R-:W-:Y:S02]  /*1110*/  ISETP.GE.AND P3, PT, R84, R116, PT ;  /* 0x000000745400720c */ /* 0x000fe40003f66270 */
[----:B------:R-:W-:-:S11]  /*1120*/  MOV R125, 0xff800000 ;  /* 0xff800000007d7802 */ /* 0x000fd60000000f00 */
[----:B------:R-:W5:Y:S01]  /*1130*/  @!P3 LDG.E.U16 R102, desc[UR4][R2.64+0xd00] ;  /* 0x000d00040266b981 */ /* 0x000f62000c1e1500 */
[----:B--2---:R-:W-:Y:S02]  /*1140*/  @!P6 HADD2.F32 R105, -RZ, R77.H0_H0 ;  /* 0x2000004dff69e230 */ /* 0x004fe40000004100 */
[----:B---3--:R-:W-:Y:S01]  /*1150*/  @!P2 HADD2.F32 R103, -RZ, R73.H0_H0 ;  /* 0x20000049ff67a230 */ /* 0x008fe20000004100 */
[-C--:B------:R-:W-:Y:S01]  /*1160*/  ISETP.GE.AND P2, PT, R86, R116.reuse, PT ;  /* 0x000000745600720c */ /* 0x080fe20003f46270 */
[----:B------:R-:W-:Y:S01]  /*1170*/  @!P5 HADD2.F32 R107, -RZ, R79.H0_H0 ;  /* 0x2000004fff6bd230 */ /* 0x000fe20000004100 */
[-C--:B------:R-:W-:Y:S02]  /*1180*/  ISETP.GE.AND P5, PT, R90, R116.reuse, PT ;  /* 0x000000745a00720c */ /* 0x080fe40003fa6270 */
[----:B------:R-:W-:-:S09]  /*1190*/  ISETP.GE.AND P6, PT, R88, R116, PT ;  /* 0x000000745800720c */ /* 0x000fd20003fc6270 */
[----:B------:R-:W2:Y:S01]  /*11a0*/  @!P2 LDG.E.U16 R77, desc[UR4][R2.64+0xd40] ;  /* 0x000d4004024da981 */ /* 0x000ea2000c1e1500 */
[----:B------:R-:W-:Y:S01]  /*11b0*/  @!P4 HADD2.F32 R109, -RZ, R94.H0_H0 ;  /* 0x2000005eff6dc230 */ /* 0x000fe20000004100 */
[-C--:B------:R-:W-:Y:S02]  /*11c0*/  ISETP.GE.AND P4, PT, R92, R116.reuse, PT ;  /* 0x000000745c00720c */ /* 0x080fe40003f86270 */
[----:B------:R-:W3:Y:S04]  /*11d0*/  @!P5 LDG.E.U16 R98, desc[UR4][R2.64+0xdc0] ;  /* 0x000dc0040262d981 */ /* 0x000ee8000c1e1500 */
[----:B------:R-:W3:Y:S07]  /*11e0*/  @!P6 LDG.E.U16 R79, desc[UR4][R2.64+0xd80] ;  /* 0x000d8004024fe981 */ /* 0x000eee000c1e1500 */
[----:B------:R-:W3:Y:S01]  /*11f0*/  @!P4 LDG.E.U16 R100, desc[UR4][R2.64+0xe00] ;  /* 0x000e00040264c981 */ /* 0x000ee2000c1e1500 */
[----:B----4-:R-:W-:Y:S01]  /*1200*/  @!P0 HADD2.F32 R111, -RZ, R7.H0_H0 ;  /* 0x20000007ff6f8230 */ /* 0x010fe20000004100 */
[----:B------:R-:W-:Y:S01]  /*1210*/  ISETP.GE.AND P0, PT, R96, R116, PT ;  /* 0x000000746000720c */ /* 0x000fe20003f06270 */
[----:B------:R-:W-:-:S12]  /*1220*/  @!P1 HADD2.F32 R125, -RZ, R0.H0_H0 ;  /* 0x20000000ff7d9230 */ /* 0x000fd80000004100 */
[----:B------:R-:W4:Y:S01]  /*1230*/  @!P0 LDG.E.U16 R0, desc[UR4][R2.64+0xe80] ;  /* 0x000e800402008981 */ /* 0x000f22000c1e1500 */
[----:B------:R-:W-:Y:S01]  /*1240*/  MOV R115, 0xff800000 ;  /* 0xff80000000737802 */ /* 0x000fe20000000f00 */
[----:B------:R-:W-:Y:S02]  /*1250*/  IMAD.MOV.U32 R117, RZ, RZ, -0x800000 ;  /* 0xff800000ff757424 */ /* 0x000fe400078e00ff */
[----:B------:R-:W-:Y:S01]  /*1260*/  IMAD.MOV.U32 R113, RZ, RZ, -0x800000 ;  /* 0xff800000ff717424 */ /* 0x000fe200078e00ff */
[C---:B------:R-:W-:Y:S02]  /*1270*/  IADD3 R104, R106.reuse, 0x7c0, RZ ;  /* 0x000007c06a687810 */ /* 0x040fe40007ffe0ff */
[----:B------:R-:W-:Y:S02]  /*1280*/  MOV R7, 0xff800000 ;  /* 0xff80000000077802 */ /* 0x000fe40000000f00 */
[----:B------:R-:W-:-:S04]  /*1290*/  IADD3 R94, R106, 0x720, RZ ;  /* 0x000007206a5e7810 */ /* 0x000fc80007ffe0ff */
[----:B------:R-:W-:Y:S02]  /*12a0*/  ISETP.GE.AND P1, PT, R94, R116, PT ;  /* 0x000000745e00720c */ /* 0x000fe40003f26270 */
[----:B------:R-:W-:Y:S01]  /*12b0*/  MOV R123, 0xff800000 ;  /* 0xff800000007b7802 */ /* 0x000fe20000000f00 */
[----:B------:R-:W-:-:S10]  /*12c0*/  IMAD.MOV.U32 R119, RZ, RZ, -0x800000 ;  /* 0xff800000ff777424 */ /* 0x000fd400078e00ff */
[----:B------:R-:W4:Y:S01]  /*12d0*/  @!P1 LDG.E.U16 R73, desc[UR4][R2.64+0xe40] ;  /* 0x000e400402499981 */ /* 0x000f22000c1e1500 */
[----:B-----5:R-:W-:Y:S01]  /*12e0*/  @!P3 HADD2.F32 R123, -RZ, R102.H0_H0 ;  /* 0x20000066ff7bb230 */ /* 0x020fe20000004100 */
[----:B------:R-:W-:Y:S01]  /*12f0*/  ISETP.GE.AND P3, PT, R75, 0x1, PT ;  /* 0x000000014b00780c */ /* 0x000fe20003f66270 */
[C---:B------:R-:W-:Y:S02]  /*1300*/  VIADD R102, R106.reuse, 0x7a0 ;  /* 0x000007a06a667836 */ /* 0x040fe40000000000 */
[----:B--2---:R-:W-:Y:S02]  /*1310*/  @!P2 HADD2.F32 R113, -RZ, R77.H0_H0 ;  /* 0x2000004dff71a230 */ /* 0x004fe40000004100 */
[----:B---3--:R-:W-:Y:S01]  /*1320*/  @!P5 HADD2.F32 R115, -RZ, R98.H0_H0 ;  /* 0x20000062ff73d230 */ /* 0x008fe20000004100 */
[----:B------:R-:W-:-:S04]  /*1330*/  IADD3 R98, R106, 0x760, RZ ;  /* 0x000007606a627810 */ /* 0x000fc80007ffe0ff */
[-C--:B------:R-:W-:Y:S01]  /*1340*/  ISETP.GE.AND P2, PT, R98, R116.reuse, PT ;  /* 0x000000746200720c */ /* 0x080fe20003f46270 */
[----:B------:R-:W-:Y:S01]  /*1350*/  @!P4 HADD2.F32 R117, -RZ, R100.H0_H0 ;  /* 0x20000064ff75c230 */ /* 0x000fe20000004100 */
[----:B------:R-:W-:Y:S01]  /*1360*/  IADD3 R100, R106, 0x780, RZ ;  /* 0x000007806a647810 */ /* 0x000fe20007ffe0ff */
[----:B------:R-:W-:Y:S01]  /*1370*/  @!P6 HADD2.F32 R7, -RZ, R79.H0_H0 ;  /* 0x2000004fff07e230 */ /* 0x000fe20000004100 */
[-C--:B------:R-:W-:Y:S02]  /*1380*/  ISETP.GE.AND P6, PT, R104, R116.reuse, PT ;  /* 0x000000746800720c */ /* 0x080fe40003fc6270 */
[----:B------:R-:W-:-:S07]  /*1390*/  ISETP.GE.AND P4, PT, R100, R116, PT ;  /* 0x000000746400720c */ /* 0x000fce0003f86270 */
[----:B------:R-:W2:Y:S01]  /*13a0*/  @!P2 LDG.E.U16 R77, desc[UR4][R2.64+0xec0] ;  /* 0x000ec004024da981 */ /* 0x000ea2000c1e1500 */
[----:B----4-:R-:W-:-:S03]  /*13b0*/  @!P0 HADD2.F32 R119, -RZ, R0.H0_H0 ;  /* 0x20000000ff778230 */ /* 0x010fc60000004100 */
[----:B------:R-:W3:Y:S04]  /*13c0*/  @!P6 LDG.E.U16 R0, desc[UR4][R2.64+0xf80] ;  /* 0x000f80040200e981 */ /* 0x000ee8000c1e1500 */
[----:B------:R-:W4:Y:S01]  /*13d0*/  @!P4 LDG.E.U16 R75, desc[UR4][R2.64+0xf00] ;  /* 0x000f0004024bc981 */ /* 0x000f22000c1e1500 */
[----:B------:R-:W-:-:S13]  /*13e0*/  ISETP.GE.AND P5, PT, R102, R116, PT ;  /* 0x000000746600720c */ /* 0x000fda0003fa6270 */
[----:B------:R-:W5:Y:S01]  /*13f0*/  @!P5 LDG.E.U16 R118, desc[UR4][R2.64+0xf40] ;  /* 0x000f40040276d981 */ /* 0x000f62000c1e1500 */
[----:B------:R-:W-:Y:S02]  /*1400*/  MOV R79, 0xff800000 ;  /* 0xff800000004f7802 */ /* 0x000fe40000000f00 */
[----:B------:R-:W-:Y:S01]  /*1410*/  MOV R121, 0xff800000 ;  /* 0xff80000000797802 */ /* 0x000fe20000000f00 */
[----:B------:R-:W-:Y:S01]  /*1420*/  @!P1 HADD2.F32 R121, -RZ, R73.H0_H0 ;  /* 0x20000049ff799230 */ /* 0x000fe20000004100 */
[----:B------:R-:W-:Y:S01]  /*1430*/  FSETP.GT.FTZ.AND P0, PT, R110, R114, PT ;  /* 0x000000726e00720b */ /* 0x000fe20003f14000 */
[----:B------:R-:W-:Y:S02]  /*1440*/  IMAD.MOV.U32 R73, RZ, RZ, -0x800000 ;  /* 0xff800000ff497424 */ /* 0x000fe400078e00ff */
[----:B--2---:R-:W-:Y:S01]  /*1450*/  @!P2 HADD2.F32 R79, -RZ, R77.H0_H0 ;  /* 0x2000004dff4fa230 */ /* 0x004fe20000004100 */
[----:B------:R-:W-:Y:S01]  /*1460*/  MOV R77, 0xff800000 ;  /* 0xff800000004d7802 */ /* 0x000fe20000000f00 */
[----:B----4-:R-:W-:Y:S01]  /*1470*/  @!P4 HADD2.F32 R77, -RZ, R75.H0_H0 ;  /* 0x2000004bff4dc230 */ /* 0x010fe20000004100 */
[----:B------:R-:W-:Y:S01]  /*1480*/  MOV R75, 0xff800000 ;  /* 0xff800000004b7802 */ /* 0x000fe20000000f00 */
[----:B---3--:R-:W-:Y:S01]  /*1490*/  @!P6 HADD2.F32 R75, -RZ, R0.H0_H0 ;  /* 0x20000000ff4be230 */ /* 0x008fe20000004100 */
[----:B------:R-:W-:-:S04]  /*14a0*/  IADD3 R0, R106, 0x7e0, RZ ;  /* 0x000007e06a007810 */ /* 0x000fc80007ffe0ff */
[----:B------:R-:W-:-:S13]  /*14b0*/  ISETP.GE.AND P1, PT, R0, R116, PT ;  /* 0x000000740000720c */ /* 0x000fda0003f26270 */
[----:B------:R0:W2:Y:S01]  /*14c0*/  @!P1 LDG.E.U16 R2, desc[UR4][R2.64+0xfc0] ;  /* 0x000fc00402029981 */ /* 0x0000a2000c1e1500 */
[----:B-----5:R-:W-:Y:S01]  /*14d0*/  @!P5 HADD2.F32 R73, -RZ, R118.H0_H0 ;  /* 0x20000076ff49d230 */ /* 0x020fe20000004100 */
        /* <DEDUP_REMOVED lines=63> */
[----:B------:R-:W-:-:S03]  /*18d0*/  IMAD.MOV.U32 R116, RZ, RZ, -0x800000 ;  /* 0xff800000ff747424 */ /* 0x000fc600078e00ff */
[----:B------:R-:W-:Y:S01]  /*18e0*/  FSETP.GT.FTZ.AND P0, PT, R3, R120, PT ;  /* 0x000000780300720b */ /* 0x000fe20003f14000 */
[----:B--2---:R-:W-:-:S03]  /*18f0*/  @!P1 HADD2.F32 R116, -RZ, R2.H0_H0 ;  /* 0x20000002ff749230 */ /* 0x004fc60000004100 */
        /* <DEDUP_REMOVED lines=76> */
[----:B------:R-:W-:-:S04]  /*1dc0*/  FADD.FTZ R110, -R118, R110 ;  /* 0x0000006e766e7221 */ /* 0x000fc80000010100 */
[----:B------:R-:W-:Y:S01]  /*1dd0*/  FMUL.FTZ R2, R110, 1.4426950216293334961 ;  /* 0x3fb8aa3b6e027820 */ /* 0x000fe20000410000 */
[C---:B------:R-:W-:Y:S01]  /*1de0*/  FADD.FTZ R110, -R118.reuse, R17 ;  /* 0x00000011766e7221 */ /* 0x040fe20000010100 */
[C---:B------:R-:W-:Y:S01]  /*1df0*/  FADD.FTZ R114, -R118.reuse, R114 ;  /* 0x0000007276727221 */ /* 0x040fe20000010100 */
[----:B------:R-:W-:Y:S02]  /*1e00*/  FADD.FTZ R3, -R118, R19 ;  /* 0x0000001376037221 */ /* 0x000fe40000010100 */
[----:B------:R-:W-:Y:S01]  /*1e10*/  FMUL.FTZ R110, R110, 1.4426950216293334961 ;  /* 0x3fb8aa3b6e6e7820 */ /* 0x000fe20000410000 */
[----:B------:R-:W-:Y:S01]  /*1e20*/  FMUL.FTZ R114, R114, 1.4426950216293334961 ;  /* 0x3fb8aa3b72727820 */ /* 0x000fe20000410000 */
[----:B------:R-:W-:Y:S02]  /*1e30*/  FMUL.FTZ R3, R3, 1.4426950216293334961 ;  /* 0x3fb8aa3b03037820 */ /* 0x000fe40000410000 */
[----:B------:R0:W-:Y:S01]  /*1e40*/  MUFU.EX2 R19, R110 ;  /* 0x0000006e00137308 */ /* 0x0001e20000000800 */
[C---:B------:R-:W-:Y:S01]  /*1e50*/  FADD.FTZ R122, -R118.reuse, R21 ;  /* 0x00000015767a7221 */ /* 0x040fe20000010100 */
[----:B0-----:R-:W-:-:S06]  /*1e60*/  FADD.FTZ R110, -R118, R27 ;  /* 0x0000001b766e7221 */ /* 0x001fcc0000010100 */
[----:B------:R0:W-:Y:S01]  /*1e70*/  MUFU.EX2 R17, R114 ;  /* 0x0000007200117308 */ /* 0x0001e20000000800 */
[----:B------:R-:W-:Y:S01]  /*1e80*/  FMUL.FTZ R110, R110, 1.4426950216293334961 ;  /* 0x3fb8aa3b6e6e7820 */ /* 0x000fe20000410000 */
[----:B------:R-:W-:-:S06]  /*1e90*/  FMUL.FTZ R122, R122, 1.4426950216293334961 ;  /* 0x3fb8aa3b7a7a7820 */ /* 0x000fcc0000410000 */
[----:B------:R1:W-:Y:S01]  /*1ea0*/  MUFU.EX2 R21, R3 ;  /* 0x0000000300157308 */ /* 0x0003e20000000800 */
[C---:B0-----:R-:W-:Y:S01]  /*1eb0*/  FADD.FTZ R114, -R118.reuse, R25 ;  /* 0x0000001976727221 */ /* 0x041fe20000010100 */
[----:B------:R-:W-:-:S03]  /*1ec0*/  FADD.FTZ R124, -R118, R23 ;  /* 0x00000017767c7221 */ /* 0x000fc60000010100 */
[----:B------:R-:W-:Y:S01]  /*1ed0*/  FMUL.FTZ R114, R114, 1.4426950216293334961 ;  /* 0x3fb8aa3b72727820 */ /* 0x000fe20000410000 */
[----:B-1----:R-:W-:Y:S02]  /*1ee0*/  FADD.FTZ R3, -R118, R29 ;  /* 0x0000001d76037221 */ /* 0x002fe40000010100 */
[----:B------:R0:W-:Y:S02]  /*1ef0*/  MUFU.EX2 R29, R110 ;  /* 0x0000006e001d7308 */ /* 0x0001e40000000800 */
[----:B------:R-:W-:Y:S01]  /*1f00*/  FMUL.FTZ R3, R3, 1.4426950216293334961 ;  /* 0x3fb8aa3b03037820 */ /* 0x000fe20000410000 */
[----:B------:R-:W-:Y:S01]  /*1f10*/  FMUL.FTZ R124, R124, 1.4426950216293334961 ;  /* 0x3fb8aa3b7c7c7820 */ /* 0x000fe20000410000 */
[----:B0-----:R-:W-:-:S04]  /*1f20*/  FADD.FTZ R110, -R118, R37 ;  /* 0x00000025766e7221 */ /* 0x001fc80000010100 */
[----:B------:R0:W-:Y:S01]  /*1f30*/  MUFU.EX2 R23, R122 ;  /* 0x0000007a00177308 */ /* 0x0001e20000000800 */
[----:B------:R-:W-:-:S07]  /*1f40*/  FMUL.FTZ R110, R110, 1.4426950216293334961 ;  /* 0x3fb8aa3b6e6e7820 */ /* 0x000fce0000410000 */
[----:B------:R1:W-:Y:S01]  /*1f50*/  MUFU.EX2 R27, R114 ;  /* 0x00000072001b7308 */ /* 0x0003e20000000800 */
[----:B0-----:R-:W-:-:S04]  /*1f60*/  FADD.FTZ R122, -R118, R31 ;  /* 0x0000001f767a7221 */ /* 0x001fc80000010100 */
[----:B------:R-:W-:-:S03]  /*1f70*/  FMUL.FTZ R122, R122, 1.4426950216293334961 ;  /* 0x3fb8aa3b7a7a7820 */ /* 0x000fc60000410000 */
[----:B------:R0:W-:Y:S01]  /*1f80*/  MUFU.EX2 R31, R3 ;  /* 0x00000003001f7308 */ /* 0x0001e20000000800 */
[----:B-1----:R-:W-:-:S04]  /*1f90*/  FADD.FTZ R114, -R118, R35 ;  /* 0x0000002376727221 */ /* 0x002fc80000010100 */
[----:B------:R-:W-:Y:S01]  /*1fa0*/  FMUL.FTZ R114, R114, 1.4426950216293334961 ;  /* 0x3fb8aa3b72727820 */ /* 0x000fe20000410000 */
[----:B0-----:R-:W-:Y:S02]  /*1fb0*/  FADD.FTZ R3, -R118, R39 ;  /* 0x0000002776037221 */ /* 0x001fe40000010100 */
[----:B------:R0:W-:Y:S02]  /*1fc0*/  MUFU.EX2 R25, R124 ;  /* 0x0000007c00197308 */ /* 0x0001e40000000800 */
[----:B------:R-:W-:-:S06]  /*1fd0*/  FMUL.FTZ R3, R3, 1.4426950216293334961 ;  /* 0x3fb8aa3b03037820 */ /* 0x000fcc0000410000 */
[----:B------:R1:W-:Y:S01]  /*1fe0*/  MUFU.EX2 R39, R110 ;  /* 0x0000006e00277308 */ /* 0x0003e20000000800 */
[----:B0-----:R-:W-:-:S04]  /*1ff0*/  FADD.FTZ R124, -R118, R33 ;  /* 0x00000021767c7221 */ /* 0x001fc80000010100 */
[----:B------:R-:W-:Y:S01]  /*2000*/  FMUL.FTZ R124, R124, 1.4426950216293334961 ;  /* 0x3fb8aa3b7c7c7820 */ /* 0x000fe20000410000 */
[----:B-1----:R-:W-:Y:S02]  /*2010*/  FADD.FTZ R110, -R118, R47 ;  /* 0x0000002f766e7221 */ /* 0x002fe40000010100 */
[----:B------:R0:W-:Y:S02]  /*2020*/  MUFU.EX2 R33, R122 ;  /* 0x0000007a00217308 */ /* 0x0001e40000000800 */
[----:B------:R-:W-:-:S06]  /*2030*/  FMUL.FTZ R110, R110, 1.4426950216293334961 ;  /* 0x3fb8aa3b6e6e7820 */ /* 0x000fcc0000410000 */
        /* <DEDUP_REMOVED lines=30> */
[----:B------:R-:W1:Y:S01]  /*2220*/  MUFU.EX2 R2, R2 ;  /* 0x0000000200027308 */ /* 0x000e620000000800 */
[----:B0-----:R-:W-:-:S07]  /*2230*/  FADD.FTZ R122, -R118, R61 ;  /* 0x0000003d767a7221 */ /* 0x001fce0000010100 */
[----:B------:R0:W-:Y:S08]  /*2240*/  MUFU.EX2 R57, R114 ;  /* 0x0000007200397308 */ /* 0x0001f00000000800 */
[----:B------:R2:W-:Y:S01]  /*2250*/  MUFU.EX2 R61, R3 ;  /* 0x00000003003d7308 */ /* 0x0005e20000000800 */
[----:B0-----:R-:W-:-:S04]  /*2260*/  FADD.FTZ R114, -R118, R65 ;  /* 0x0000004176727221 */ /* 0x001fc80000010100 */
[----:B------:R-:W-:Y:S01]  /*2270*/  FMUL.FTZ R114, R114, 1.4426950216293334961 ;  /* 0x3fb8aa3b72727820 */ /* 0x000fe20000410000 */
[C---:B--2---:R-:W-:Y:S02]  /*2280*/  FADD.FTZ R3, -R118.reuse, R69 ;  /* 0x0000004576037221 */ /* 0x044fe40000010100 */
[----:B------:R0:W2:Y:S01]  /*2290*/  MUFU.EX2 R55, R124 ;  /* 0x0000007c00377308 */ /* 0x0000a20000000800 */
[----:B------:R-:W-:Y:S01]  /*22a0*/  FADD.FTZ R112, -R118, R112 ;  /* 0x0000007076707221 */ /* 0x000fe20000010100 */
[----:B------:R-:W-:-:S06]  /*22b0*/  FMUL.FTZ R122, R122, 1.4426950216293334961 ;  /* 0x3fb8aa3b7a7a7820 */ /* 0x000fcc0000410000 */
[----:B------:R3:W-:Y:S01]  /*22c0*/  MUFU.EX2 R69, R110 ;  /* 0x0000006e00457308 */ /* 0x0007e20000000800 */
[C---:B0-----:R-:W-:Y:S01]  /*22d0*/  FADD.FTZ R124, -R118.reuse, R63 ;  /* 0x0000003f767c7221 */ /* 0x041fe20000010100 */
[----:B------:R-:W-:-:S03]  /*22e0*/  FADD.FTZ R120, -R118, R120 ;  /* 0x0000007876787221 */ /* 0x000fc60000010100 */
[----:B------:R-:W-:Y:S01]  /*22f0*/  FMUL.FTZ R124, R124, 1.4426950216293334961 ;  /* 0x3fb8aa3b7c7c7820 */ /* 0x000fe20000410000 */
[----:B---3--:R-:W-:Y:S01]  /*2300*/  FMUL.FTZ R110, R3, 1.4426950216293334961 ;  /* 0x3fb8aa3b036e7820 */ /* 0x008fe20000410000 */
[C---:B------:R-:W-:Y:S01]  /*2310*/  FADD.FTZ R3, -R118.reuse, R11 ;  /* 0x0000000b76037221 */ /* 0x040fe20000010100 */
[----:B------:R0:W-:Y:S01]  /*2320*/  MUFU.EX2 R67, R114 ;  /* 0x0000007200437308 */ /* 0x0001e20000000800 */
[C---:B------:R-:W-:Y:S01]  /*2330*/  FADD.FTZ R11, -R118.reuse, R71 ;  /* 0x00000047760b7221 */ /* 0x040fe20000010100 */
[C---:B------:R-:W-:Y:S01]  /*2340*/  FADD.FTZ R9, -R118.reuse, R9 ;  /* 0x0000000976097221 */ /* 0x040fe20000010100 */
[C---:B------:R-:W-:Y:S01]  /*2350*/  FADD.FTZ R81, -R118.reuse, R81 ;  /* 0x0000005176517221 */ /* 0x040fe20000010100 */
[----:B------:R-:W-:Y:S01]  /*2360*/  FADD.FTZ R83, -R118, R83 ;  /* 0x0000005376537221 */ /* 0x000fe20000010100 */
[----:B0-----:R-:W-:-:S03]  /*2370*/  FMUL.FTZ R114, R3, 1.4426950216293334961 ;  /* 0x3fb8aa3b03727820 */ /* 0x001fc60000410000 */
[----:B------:R0:W-:Y:S01]  /*2380*/  MUFU.EX2 R65, R124 ;  /* 0x0000007c00417308 */ /* 0x0001e20000000800 */
[C---:B------:R-:W-:Y:S01]  /*2390*/  FADD.FTZ R3, -R118.reuse, R13 ;  /* 0x0000000d76037221 */ /* 0x040fe20000010100 */
[C---:B------:R-:W-:Y:S01]  /*23a0*/  FADD.FTZ R85, -R118.reuse, R85 ;  /* 0x0000005576557221 */ /* 0x040fe20000010100 */
[C---:B------:R-:W-:Y:S01]  /*23b0*/  FADD.FTZ R87, -R118.reuse, R87 ;  /* 0x0000005776577221 */ /* 0x040fe20000010100 */
[C---:B------:R-:W-:Y:S01]  /*23c0*/  FADD.FTZ R89, -R118.reuse, R89 ;  /* 0x0000005976597221 */ /* 0x040fe20000010100 */
[----:B------:R-:W-:-:S03]  /*23d0*/  FADD.FTZ R91, -R118, R91 ;  /* 0x0000005b765b7221 */ /* 0x000fc60000010100 */
[----:B------:R3:W-:Y:S01]  /*23e0*/  MUFU.EX2 R71, R110 ;  /* 0x0000006e00477308 */ /* 0x0007e20000000800 */
[----:B0-----:R-:W-:Y:S01]  /*23f0*/  FMUL.FTZ R124, R112, 1.4426950216293334961 ;  /* 0x3fb8aa3b707c7820 */ /* 0x001fe20000410000 */
[C---:B------:R-:W-:Y:S01]  /*2400*/  FADD.FTZ R112, -R118.reuse, R123 ;  /* 0x0000007b76707221 */ /* 0x040fe20000010100 */
[C---:B------:R-:W-:Y:S01]  /*2410*/  FADD.FTZ R93, -R118.reuse, R93 ;  /* 0x0000005d765d7221 */ /* 0x040fe20000010100 */
[C---:B------:R-:W-:Y:S01]  /*2420*/  FADD.FTZ R95, -R118.reuse, R95 ;  /* 0x0000005f765f7221 */ /* 0x040fe20000010100 */
[C---:B------:R-:W-:Y:S01]  /*2430*/  FADD.FTZ R97, -R118.reuse, R97 ;  /* 0x0000006176617221 */ /* 0x040fe20000010100 */
[C---:B------:R-:W-:Y:S01]  /*2440*/  FADD.FTZ R99, -R118.reuse, R99 ;  /* 0x0000006376637221 */ /* 0x040fe20000010100 */
[C---:B------:R-:W-:Y:S01]  /*2450*/  FADD.FTZ R101, -R118.reuse, R101 ;  /* 0x0000006576657221 */ /* 0x040fe20000010100 */
[----:B------:R0:W4:Y:S01]  /*2460*/  MUFU.EX2 R63, R122 ;  /* 0x0000007a003f7308 */ /* 0x0001220000000800 */
[----:B---3--:R-:W-:Y:S01]  /*2470*/  FADD.FTZ R110, -R118, R125 ;  /* 0x0000007d766e7221 */ /* 0x008fe20000010100 */
[----:B------:R-:W-:Y:S01]  /*2480*/  FMUL.FTZ R125, R120, 1.4426950216293334961 ;  /* 0x3fb8aa3b787d7820 */ /* 0x000fe20000410000 */
[C---:B------:R-:W-:Y:S01]  /*2490*/  FADD.FTZ R103, -R118.reuse, R103 ;  /* 0x0000006776677221 */ /* 0x040fe20000010100 */
[C---:B------:R-:W-:Y:S01]  /*24a0*/  FADD.FTZ R105, -R118.reuse, R105 ;  /* 0x0000006976697221 */ /* 0x040fe20000010100 */
[C---:B------:R-:W-:Y:S01]  /*24b0*/  FADD.FTZ R107, -R118.reuse, R107 ;  /* 0x0000006b766b7221 */ /* 0x040fe20000010100 */
[C---:B------:R-:W-:Y:S01]  /*24c0*/  FADD.FTZ R109, -R118.reuse, R109 ;  /* 0x0000006d766d7221 */ /* 0x040fe20000010100 */
[C---:B------:R-:W-:Y:S01]  /*24d0*/  FADD.FTZ R111, -R118.reuse, R111 ;  /* 0x0000006f766f7221 */ /* 0x040fe20000010100 */
[----:B------:R3:W5:Y:S01]  /*24e0*/  MUFU.EX2 R13, R114 ;  /* 0x00000072000d7308 */ /* 0x0007620000000800 */
        /* <DEDUP_REMOVED lines=8> */
[C---:B---3--:R-:W-:Y:S01]  /*2570*/  FADD.FTZ R114, -R118.reuse, R7 ;  /* 0x0000000776727221 */ /* 0x048fe20000010100 */
[C---:B------:R-:W-:Y:S01]  /*2580*/  FADD.FTZ R123, -R118.reuse, R75 ;  /* 0x0000004b767b7221 */ /* 0x040fe20000010100 */
[----:B------:R-:W-:Y:S01]  /*2590*/  FADD.FTZ R116, -R118, R116 ;  /* 0x0000007476747221 */ /* 0x000fe20000010100 */
[----:B-1----:R-:W-:-:S04]  /*25a0*/  FADD.FTZ R118, RZ, R2 ;  /* 0x00000002ff767221 */ /* 0x002fc80000010000 */
        /* <DEDUP_REMOVED lines=20> */
[----:B------:R-:W-:-:S04]  /*26f0*/  FADD.FTZ R118, R118, R57 ;  /* 0x0000003976767221 */ /* 0x000fc80000010000 */
[----:B------:R-:W-:-:S04]  /*2700*/  FADD.FTZ R118, R118, R59 ;  /* 0x0000003b76767221 */ /* 0x000fc80000010000 */
[----:B------:R-:W-:Y:S01]  /*2710*/  FADD.FTZ R118, R118, R61 ;  /* 0x0000003d76767221 */ /* 0x000fe20000010000 */
[----:B------:R-:W-:-:S03]  /*2720*/  FMUL.FTZ R11, R11, 1.4426950216293334961 ;  /* 0x3fb8aa3b0b0b7820 */ /* 0x000fc60000410000 */
[----:B----4-:R-:W-:Y:S01]  /*2730*/  FADD.FTZ R118, R118, R63 ;  /* 0x0000003f76767221 */ /* 0x010fe20000010000 */
[----:B------:R-:W-:-:S03]  /*2740*/  FMUL.FTZ R9, R9, 1.4426950216293334961 ;  /* 0x3fb8aa3b09097820 */ /* 0x000fc60000410000 */
[----:B------:R-:W-:Y:S01]  /*2750*/  FADD.FTZ R118, R118, R65 ;  /* 0x0000004176767221 */ /* 0x000fe20000010000 */
[----:B------:R-:W0:Y:S03]  /*2760*/  MUFU.EX2 R11, R11 ;  /* 0x0000000b000b7308 */ /* 0x000e260000000800 */
[----:B------:R-:W-:-:S04]  /*2770*/  FADD.FTZ R118, R118, R67 ;  /* 0x0000004376767221 */ /* 0x000fc80000010000 */
[----:B------:R-:W-:Y:S01]  /*2780*/  FADD.FTZ R118, R118, R69 ;  /* 0x0000004576767221 */ /* 0x000fe20000010000 */
[----:B------:R-:W1:Y:S03]  /*2790*/  MUFU.EX2 R9, R9 ;  /* 0x0000000900097308 */ /* 0x000e660000000800 */
[----:B------:R-:W-:Y:S01]  /*27a0*/  FADD.FTZ R118, R118, R71 ;  /* 0x0000004776767221 */ /* 0x000fe20000010000 */
[----:B------:R-:W-:-:S04]  /*27b0*/  FMUL.FTZ R3, R3, 1.4426950216293334961 ;  /* 0x3fb8aa3b03037820 */ /* 0x000fc80000410000 */
[----:B------:R-:W2:Y:S01]  /*27c0*/  MUFU.EX2 R7, R124 ;  /* 0x0000007c00077308 */ /* 0x000ea20000000800 */
[----:B-----5:R-:W-:Y:S01]  /*27d0*/  FADD.FTZ R118, R118, R13 ;  /* 0x0000000d76767221 */ /* 0x020fe20000010000 */
        /* <DEDUP_REMOVED lines=108> */
[----:B------:R-:W-:Y:S02]  /*2ea0*/  MOV R123, 0x7fc00000 ;  /* 0x7fc00000007b7802 */ /* 0x000fe40000000f00 */
[----:B------:R-:W-:-:S09]  /*2eb0*/  ISETP.GE.AND P1, PT, R108, R5, PT ;  /* 0x000000056c00720c */ /* 0x000fd20003f26270 */
        /* <DEDUP_REMOVED lines=33> */
[----:B------:R-:W-:Y:S01]  /*30d0*/  MOV R15, 0x7fc00000 ;  /* 0x7fc00000000f7802 */ /* 0x000fe20000000f00 */
        /* <DEDUP_REMOVED lines=13> */
[----:B------:R-:W-:Y:S01]  /*31b0*/  IADD3 R8, R4, 0x100, RZ ;  /* 0x0000010004087810 */ /* 0x000fe20007ffe0ff */
[----:B-1----:R-:W-:-:S03]  /*31c0*/  IMAD.MOV.U32 R15, RZ, RZ, 0x7fc00000 ;  /* 0x7fc00000ff0f7424 */ /* 0x002fc600078e00ff */
[----:B------:R-:W-:Y:S01]  /*31d0*/  ISETP.GE.AND P1, PT, R8, R5, PT ;  /* 0x000000050800720c */ /* 0x000fe20003f26270 */
[----:B--2---:R-:W-:-:S05]  /*31e0*/  @P0 FMUL.FTZ R15, R29, R6 ;  /* 0x000000061d0f0220 */ /* 0x004fca0000410000 */
[----:B------:R1:W-:Y:S07]  /*31f0*/  STG.E desc[UR4][R2.64+0x380], R15 ;  /* 0x0003800f02007986 */ /* 0x0003ee000c101904 */
[----:B------:R-:W-:Y:S05]  /*3200*/  @P1 EXIT ;  /* 0x000000000000194d */ /* 0x000fea0003800000 */
[----:B------:R-:W2:Y:S01]  /*3210*/  @P0 MUFU.RCP R6, R122 ;  /* 0x0000007a00060308 */ /* 0x000ea20000001000 */
[----:B------:R-:W-:Y:S02]  /*3220*/  IADD3 R8, R4, 0x120, RZ ;  /* 0x0000012004087810 */ /* 0x000fe40007ffe0ff */
[----:B-1----:R-:W-:Y:S02]  /*3230*/  MOV R15, 0x7fc00000 ;  /* 0x7fc00000000f7802 */ /* 0x002fe40000000f00 */
        /* <DEDUP_REMOVED lines=143> */
[----:B------:R-:W-:Y:S02]  /*3b30*/  IMAD.MOV.U32 R11, RZ, RZ, 0x7fc00000 ;  /* 0x7fc00000ff0b7424 */ /* 0x000fe400078e00ff */
[----:B---3--:R-:W-:-:S05]  /*3b40*/  @P0 FMUL.FTZ R11, R9, R4 ;  /* 0x00000004090b0220 */ /* 0x008fca0000410000 */
[----:B------:R3:W-:Y:S05]  /*3b50*/  STG.E desc[UR4][R2.64+0xf80], R11 ;  /* 0x000f800b02007986 */ /* 0x0007ea000c101904 */
[----:B------:R-:W-:Y:S05]  /*3b60*/  @P1 EXIT ;  /* 0x000000000000194d */ /* 0x000fea0003800000 */
[----:B------:R-:W4:Y:S01]  /*3b70*/  @P0 MUFU.RCP R4, R122 ;  /* 0x0000007a00040308 */ /* 0x000f220000001000 */
[----:B------:R-:W-:Y:S02]  /*3b80*/  ISETP.GE.AND P1, PT, R46, R5, PT ;  /* 0x000000052e00720c */ /* 0x000fe40003f26270 */
[----:B------:R-:W-:Y:S01]  /*3b90*/  MOV R9, 0x7fc00000 ;  /* 0x7fc0000000097802 */ /* 0x000fe20000000f00 */
        /* <DEDUP_REMOVED lines=188> */
.L_x_4389:
        /* <DEDUP_REMOVED lines=10> */
.L_x_11830:


//--------------------- .text._ZN43_GLOBAL__N__9ae7fba5_10_SoftMax_cu_9f978f6320softmax_warp_forwardIN3c104HalfEffLi10ELb0ELb0EEEvPT0_PKT_iiiPKbib --------------------------
	.section	.text._ZN43_GLOBAL__N__9ae7fba5_10_SoftMax_cu_9f978f6320softmax_warp_forwardIN3c104HalfEffLi10ELb0ELb0EEEvPT0_PKT_iiiPKbib,"ax",@progbits
	.align	128
.text._ZN43_GLOBAL__N__9ae7fba5_10_SoftMax_cu_9f978f6320softmax_warp_forwardIN3c104HalfEffLi10ELb0ELb0EEEvPT0_PKT_iiiPKbib:
        .type           _ZN43_GLOBAL__N__9ae7fba5_10_SoftMax_cu_9f978f6320softmax_warp_forwardIN3c104HalfEffLi10ELb0ELb0EEEvPT0_PKT_iiiPKbib,@function
        .size           _ZN43_GLOBAL__N__9ae7fba5_10_SoftMax_cu_9f978f6320softmax_warp_forwardIN3c104HalfEffLi10ELb0ELb0EEEvPT0_PKT_iiiPKbib,(.L_x_11831 - _ZN43_GLOBAL__N__9ae7fba5_10_SoftMax_cu_9f978f6320softmax_warp_forwardIN3c104HalfEffLi10ELb0ELb0EEEvPT0_PKT_iiiPKbib)
        .other          _ZN43_GLOBAL__N__9ae7fba5_10_SoftMax_cu_9f978f6320softmax_warp_forwardIN3c104HalfEffLi10ELb0ELb0EEEvPT0_PKT_iiiPKbib,@"STO_CUDA_ENTRY STV_DEFAULT"
_ZN43_GLOBAL__N__9ae7fba5_10_SoftMax_cu_9f978f6320softmax_warp_forwardIN3c104HalfEffLi10ELb0ELb0EEEvPT0_PKT_iiiPKbib:
        /* <DEDUP_REMOVED lines=9> */
[C---:B-1----:R-:W-:Y:S01]  /*0090*/  IADD3 R53, R55.reuse, 0x20, RZ ;  /* 0x0000002037357810 */ /* 0x042fe20007ffe0ff */
[----:B------:R-:W-:Y:S01]  /*00a0*/  VIADD R5, R55, 0x40 ;  /* 0x0000004037057836 */ /* 0x000fe20000000000 */
[C---:B------:R-:W-:Y:S01]  /*00b0*/  IADD3 R59, -R4.reuse, UR4, RZ ;  /* 0x00000004043b7c10 */ /* 0x040fe2000fffe1ff */
[----:B------:R-:W-:Y:S01]  /*00c0*/  IMAD R4, R4, UR5, R55 ;  /* 0x0000000504047c24 */ /* 0x000fe2000f8e0237 */
[----:B------:R-:W-:Y:S02]  /*00d0*/  ULDC.64 UR4, c[0x0][0x208] ;  /* 0x0000820000047ab9 */ /* 0x000fe40000000a00 */
        /* <DEDUP_REMOVED lines=15> */
[C---:B------:R-:W-:Y:S01]  /*01d0*/  IADD3 R11, R55.reuse, 0xa0, RZ ;  /* 0x000000a0370b7810 */ /* 0x040fe20007ffe0ff */
[C---:B------:R-:W-:Y:S01]  /*01e0*/  VIADD R13, R55.reuse, 0xc0 ;  /* 0x000000c0370d7836 */ /* 0x040fe20000000000 */
[----:B------:R-:W-:Y:S01]  /*01f0*/  MOV R61, 0xff800000 ;  /* 0xff800000003d7802 */ /* 0x000fe20000000f00 */
[----:B------:R-:W-:Y:S01]  /*0200*/  VIADD R15, R55, 0xe0 ;  /* 0x000000e0370f7836 */ /* 0x000fe20000000000 */
[-C--:B------:R-:W-:Y:S02]  /*0210*/  ISETP.GE.AND P0, PT, R11, R42.reuse, PT ;  /* 0x0000002a0b00720c */ /* 0x080fe40003f06270 */
[----:B------:R-:W-:Y:S01]  /*0220*/  ISETP.GE.AND P6, PT, R13, R42, PT ;  /* 0x0000002a0d00720c */ /* 0x000fe20003fc6270 */
[C---:B------:R-:W-:Y:S01]  /*0230*/  VIADD R17, R55.reuse, 0x100 ;  /* 0x0000010037117836 */ /* 0x040fe20000000000 */
[----:B------:R-:W-:Y:S01]  /*0240*/  MOV R64, 0xff800000 ;  /* 0xff80000000407802 */ /* 0x000fe20000000f00 */
[----:B------:R-:W-:Y:S01]  /*0250*/  VIADD R19, R55, 0x120 ;  /* 0x0000012037137836 */ /* 0x000fe20000000000 */
[----:B------:R-:W-:-:S02]  /*0260*/  MOV R28, 0xff800000 ;  /* 0xff800000001c7802 */ /* 0x000fc40000000f00 */
[----:B------:R-:W-:Y:S02]  /*0270*/  MOV R26, 0xff800000 ;  /* 0xff800000001a7802 */ /* 0x000fe40000000f00 */
[----:B------:R-:W-:Y:S01]  /*0280*/  MOV R24, 0xff800000 ;  /* 0xff80000000187802 */ /* 0x000fe20000000f00 */
[----:B--2---:R-:W-:Y:S01]  /*0290*/  @!P5 HADD2.F32 R61, -RZ, R14.H0_H0 ;  /* 0x2000000eff3dd230 */ /* 0x004fe20000004100 */
[-C--:B------:R-:W-:Y:S01]  /*02a0*/  ISETP.GE.AND P5, PT, R15, R42.reuse, PT ;  /* 0x0000002a0f00720c */ /* 0x080fe20003fa6270 */
[----:B------:R-:W2:Y:S01]  /*02b0*/  @!P0 LDG.E.U16 R14, desc[UR4][R2.64+0x140] ;  /* 0x00014004020e8981 */ /* 0x000ea2000c1e1500 */
[----:B---3--:R-:W-:Y:S01]  /*02c0*/  @!P4 HADD2.F32 R64, -RZ, R6.H0_H0 ;  /* 0x20000006ff40c230 */ /* 0x008fe20000004100 */
[-C--:B------:R-:W-:Y:S02]  /*02d0*/  ISETP.GE.AND P4, PT, R17, R42.reuse, PT ;  /* 0x0000002a1100720c */ /* 0x080fe40003f86270 */
[----:B------:R-:W3:Y:S01]  /*02e0*/  @!P6 LDG.E.U16 R6, desc[UR4][R2.64+0x180] ;  /* 0x000180040206e981 */ /* 0x000ee2000c1e1500 */
[----:B----4-:R-:W-:Y:S01]  /*02f0*/  @!P3 HADD2.F32 R28, -RZ, R8.H0_H0 ;  /* 0x20000008ff1cb230 */ /* 0x010fe20000004100 */
[----:B------:R-:W-:-:S06]  /*0300*/  ISETP.GE.AND P3, PT, R19, R42, PT ;  /* 0x0000002a1300720c */ /* 0x000fcc0003f66270 */
[----:B------:R-:W4:Y:S01]  /*0310*/  @!P5 LDG.E.U16 R16, desc[UR4][R2.64+0x1c0] ;  /* 0x0001c0040210d981 */ /* 0x000f22000c1e1500 */
[----:B------:R-:W-:-:S03]  /*0320*/  VIADD R19, R55, 0x140 ;  /* 0x0000014037137836 */ /* 0x000fc60000000000 */
[----:B------:R-:W4:Y:S01]  /*0330*/  @!P4 LDG.E.U16 R8, desc[UR4][R2.64+0x200] ;  /* 0x000200040208c981 */ /* 0x000f22000c1e1500 */
[----:B-----5:R-:W-:Y:S01]  /*0340*/  @!P2 HADD2.F32 R26, -RZ, R10.H0_H0 ;  /* 0x2000000aff1aa230 */ /* 0x020fe20000004100 */
[----:B------:R-:W-:Y:S02]  /*0350*/  ISETP.GE.AND P2, PT, R19, R42, PT ;  /* 0x0000002a1300720c */ /* 0x000fe40003f46270 */
[----:B------:R-:W5:Y:S11]  /*0360*/  @!P3 LDG.E.U16 R10, desc[UR4][R2.64+0x240] ;  /* 0x00024004020ab981 */ /* 0x000f76000c1e1500 */
[----:B------:R-:W5:Y:S01]  /*0370*/  @!P2 LDG.E.U16 R25, desc[UR4][R2.64+0x280] ;  /* 0x000280040219a981 */ /* 0x000f62000c1e1500 */
[----:B------:R-:W-:-:S02]  /*0380*/  VIADD R19, R55, 0x160 ;  /* 0x0000016037137836 */ /* 0x000fc40000000000 */
[----:B------:R-:W-:-:S03]  /*0390*/  @!P1 HADD2.F32 R24, -RZ, R12.H0_H0 ;  /* 0x2000000cff189230 */ /* 0x000fc60000004100 */
[----:B------:R-:W-:-:S13]  /*03a0*/  ISETP.GE.AND P1, PT, R19, R42, PT ;  /* 0x0000002a1300720c */ /* 0x000fda0003f26270 */
[----:B------:R-:W5:Y:S01]  /*03b0*/  @!P1 LDG.E.U16 R27, desc[UR4][R2.64+0x2c0] ;  /* 0x0002c004021b9981 */ /* 0x000f62000c1e1500 */
[C---:B------:R-:W-:Y:S01]  /*03c0*/  VIADD R19, R55.reuse, 0x180 ;  /* 0x0000018037137836 */ /* 0x040fe20000000000 */
[----:B------:R-:W-:Y:S02]  /*03d0*/  MOV R22, 0xff800000 ;  /* 0xff80000000167802 */ /* 0x000fe40000000f00 */
[----:B------:R-:W-:Y:S02]  /*03e0*/  MOV R20, 0xff800000 ;  /* 0xff80000000147802 */ /* 0x000fe40000000f00 */
[----:B------:R-:W-:Y:S01]  /*03f0*/  MOV R18, 0xff800000 ;  /* 0xff80000000127802 */ /* 0x000fe20000000f00 */
[C---:B------:R-:W-:Y:S02]  /*0400*/  VIADD R21, R55.reuse, 0x200 ;  /* 0x0000020037157836 */ /* 0x040fe40000000000 */
[----:B------:R-:W-:Y:S01]  /*0410*/  VIADD R23, R55, 0x220 ;  /* 0x0000022037177836 */ /* 0x000fe20000000000 */
[----:B------:R-:W-:Y:S01]  /*0420*/  MOV R12, 0xff800000 ;  /* 0xff800000000c7802 */ /* 0x000fe20000000f00 */
[----:B--2---:R-:W-:Y:S01]  /*0430*/  @!P0 HADD2.F32 R22, -RZ, R14.H0_H0 ;  /* 0x2000000eff168230 */ /* 0x004fe20000004100 */
[----:B------:R-:W-:Y:S01]  /*0440*/  ISETP.GE.AND P0, PT, R19, R42, PT ;  /* 0x0000002a1300720c */ /* 0x000fe20003f06270 */
[----:B------:R-:W-:-:S02]  /*0450*/  VIADD R19, R55, 0x1a0 ;  /* 0x000001a037137836 */ /* 0x000fc40000000000 */
[----:B---3--:R-:W-:-:S03]  /*0460*/  @!P6 HADD2.F32 R20, -RZ, R6.H0_H0 ;  /* 0x20000006ff14e230 */ /* 0x008fc60000004100 */
[----:B------:R-:W-:Y:S01]  /*0470*/  ISETP.GE.AND P6, PT, R19, R42, PT ;  /* 0x0000002a1300720c */ /* 0x000fe20003fc6270 */
[----:B------:R-:W-:Y:S02]  /*0480*/  VIADD R19, R55, 0x1c0 ;  /* 0x000001c037137836 */ /* 0x000fe40000000000 */
[----:B----4-:R-:W-:-:S03]  /*0490*/  @!P5 HADD2.F32 R18, -RZ, R16.H0_H0 ;  /* 0x20000010ff12d230 */ /* 0x010fc60000004100 */
[----:B------:R-:W-:Y:S01]  /*04a0*/  ISETP.GE.AND P5, PT, R19, R42, PT ;  /* 0x0000002a1300720c */ /* 0x000fe20003fa6270 */
[----:B------:R-:W2:Y:S01]  /*04b0*/  @!P0 LDG.E.U16 R6, desc[UR4][R2.64+0x300] ;  /* 0x0003000402068981 */ /* 0x000ea2000c1e1500 */
[----:B------:R-:W-:Y:S01]  /*04c0*/  VIADD R19, R55, 0x1e0 ;  /* 0x000001e037137836 */ /* 0x000fe20000000000 */
[----:B------:R-:W-:Y:S01]  /*04d0*/  MOV R16, 0xff800000 ;  /* 0xff80000000107802 */ /* 0x000fe20000000f00 */
[----:B------:R-:W-:-:S03]  /*04e0*/  @!P4 HADD2.F32 R16, -RZ, R8.H0_H0 ;  /* 0x20000008ff10c230 */ /* 0x000fc60000004100 */
[-C--:B------:R-:W-:Y:S01]  /*04f0*/  ISETP.GE.AND P4, PT, R19, R42.reuse, PT ;  /* 0x0000002a1300720c */ /* 0x080fe20003f86270 */
[----:B------:R-:W3:Y:S01]  /*0500*/  @!P6 LDG.E.U16 R30, desc[UR4][R2.64+0x340] ;  /* 0x00034004021ee981 */ /* 0x000ee2000c1e1500 */
[----:B------:R-:W-:Y:S01]  /*0510*/  MOV R14, 0xff800000 ;  /* 0xff800000000e7802 */ /* 0x000fe20000000f00 */
[----:B-----5:R-:W-:Y:S01]  /*0520*/  @!P3 HADD2.F32 R14, -RZ, R10.H0_H0 ;  /* 0x2000000aff0eb230 */ /* 0x020fe20000004100 */
[-C--:B------:R-:W-:Y:S02]  /*0530*/  ISETP.GE.AND P3, PT, R21, R42.reuse, PT ;  /* 0x0000002a1500720c */ /* 0x080fe40003f66270 */
[----:B------:R-:W4:Y:S07]  /*0540*/  @!P5 LDG.E.U16 R32, desc[UR4][R2.64+0x380] ;  /* 0x000380040220d981 */ /* 0x000f2e000c1e1500 */
[----:B------:R-:W5:Y:S01]  /*0550*/  @!P4 LDG.E.U16 R33, desc[UR4][R2.64+0x3c0] ;  /* 0x0003c0040221c981 */ /* 0x000f62000c1e1500 */
[----:B------:R-:W-:Y:S01]  /*0560*/  @!P2 HADD2.F32 R12, -RZ, R25.H0_H0 ;  /* 0x20000019ff0ca230 */ /* 0x000fe20000004100 */
[----:B------:R-:W-:-:S02]  /*0570*/  ISETP.GE.AND P2, PT, R23, R42, PT ;  /* 0x0000002a1700720c */ /* 0x000fc40003f46270 */
[----:B------:R-:W5:Y:S11]  /*0580*/  @!P3 LDG.E.U16 R36, desc[UR4][R2.64+0x400] ;  /* 0x000400040224b981 */ /* 0x000f76000c1e1500 */
[----:B------:R-:W5:Y:S01]  /*0590*/  @!P2 LDG.E.U16 R38, desc[UR4][R2.64+0x440] ;  /* 0x000440040226a981 */ /* 0x000f62000c1e1500 */
[----:B------:R-:W-:Y:S01]  /*05a0*/  VIADD R25, R55, 0x240 ;  /* 0x0000024037197836 */ /* 0x000fe20000000000 */
[----:B------:R-:W-:Y:S01]  /*05b0*/  MOV R10, 0xff800000 ;  /* 0xff800000000a7802 */ /* 0x000fe20000000f00 */
[----:B------:R-:W-:-:S03]  /*05c0*/  @!P1 HADD2.F32 R10, -RZ, R27.H0_H0 ;  /* 0x2000001bff0a9230 */ /* 0x000fc60000004100 */
[----:B------:R-:W-:-:S13]  /*05d0*/  ISETP.GE.AND P1, PT, R25, R42, PT ;  /* 0x0000002a1900720c */ /* 0x000fda0003f26270 */
[----:B------:R-:W5:Y:S01]  /*05e0*/  @!P1 LDG.E.U16 R41, desc[UR4][R2.64+0x480] ;  /* 0x0004800402299981 */ /* 0x000f62000c1e1500 */
[C---:B------:R-:W-:Y:S01]  /*05f0*/  IADD3 R27, R55.reuse, 0x260, RZ ;  /* 0x00000260371b7810 */ /* 0x040fe20007ffe0ff */
[C---:B------:R-:W-:Y:S01]  /*0600*/  VIADD R31, R55.reuse, 0x2a0 ;  /* 0x000002a0371f7836 */ /* 0x040fe20000000000 */
[----:B------:R-:W-:Y:S02]  /*0610*/  MOV R8, 0xff800000 ;  /* 0xff80000000087802 */ /* 0x000fe40000000f00 */
[C---:B------:R-:W-:Y:S02]  /*0620*/  IADD3 R29, R55.reuse, 0x280, RZ ;  /* 0x00000280371d7810 */ /* 0x040fe40007ffe0ff */
[----:B------:R-:W-:Y:S02]  /*0630*/  MOV R34, 0xff800000 ;  /* 0xff80000000227802 */ /* 0x000fe40000000f00 */
[----:B------:R-:W-:Y:S02]  /*0640*/  MOV R40, 0xff800000 ;  /* 0xff80000000287802 */ /* 0x000fe40000000f00 */
[----:B------:R-:W-:Y:S01]  /*0650*/  IADD3 R35, R55, 0x2e0, RZ ;  /* 0x000002e037237810 */ /* 0x000fe20007ffe0ff */
[----:B------:R-:W-:-:S02]  /*0660*/  IMAD.MOV.U32 R54, RZ, RZ, -0x800000 ;  /* 0xff800000ff367424 */ /* 0x000fc400078e00ff */
[C---:B------:R-:W-:Y:S01]  /*0670*/  VIADD R37, R55.reuse, 0x300 ;  /* 0x0000030037257836 */ /* 0x040fe20000000000 */
[----:B------:R-:W-:Y:S02]  /*0680*/  MOV R62, 0xff800000 ;  /* 0xff800000003e7802 */ /* 0x000fe40000000f00 */
[----:B------:R-:W-:Y:S02]  /*0690*/  IADD3 R39, R55, 0x320, RZ ;  /* 0x0000032037277810 */ /* 0x000fe40007ffe0ff */
[----:B------:R-:W-:Y:S01]  /*06a0*/  MOV R60, 0xff800000 ;  /* 0xff800000003c7802 */ /* 0x000fe20000000f00 */
[----:B--2---:R-:W-:Y:S01]  /*06b0*/  @!P0 HADD2.F32 R8, -RZ, R6.H0_H0 ;  /* 0x20000006ff088230 */ /* 0x004fe20000004100 */
[-C--:B------:R-:W-:Y:S01]  /*06c0*/  ISETP.GE.AND P0, PT, R27, R42.reuse, PT ;  /* 0x0000002a1b00720c */ /* 0x080fe20003f06270 */
[----:B------:R-:W-:Y:S02]  /*06d0*/  IMAD.MOV.U32 R6, RZ, RZ, -0x800000 ;  /* 0xff800000ff067424 */ /* 0x000fe400078e00ff */
[----:B---3--:R-:W-:Y:S01]  /*06e0*/  @!P6 HADD2.F32 R6, -RZ, R30.H0_H0 ;  /* 0x2000001eff06e230 */ /* 0x008fe20000004100 */
[----:B------:R-:W-:Y:S01]  /*06f0*/  ISETP.GE.AND P6, PT, R29, R42, PT ;  /* 0x0000002a1d00720c */ /* 0x000fe20003fc6270 */
[----:B----4-:R-:W-:-:S08]  /*0700*/  @!P5 HADD2.F32 R34, -RZ, R32.H0_H0 ;  /* 0x20000020ff22d230 */ /* 0x010fd00000004100 */
[----:B------:R-:W2:Y:S01]  /*0710*/  @!P0 LDG.E.U16 R43, desc[UR4][R2.64+0x4c0] ;  /* 0x0004c004022b8981 */ /* 0x000ea2000c1e1500 */
[-C--:B------:R-:W-:Y:S01]  /*0720*/  ISETP.GE.AND P5, PT, R31, R42.reuse, PT ;  /* 0x0000002a1f00720c */ /* 0x080fe20003fa6270 */
[----:B-----5:R-:W-:Y:S01]  /*0730*/  @!P4 HADD2.F32 R40, -RZ, R33.H0_H0 ;  /* 0x20000021ff28c230 */ /* 0x020fe20000004100 */
[----:B------:R-:W-:Y:S01]  /*0740*/  IADD3 R33, R55, 0x2c0, RZ ;  /* 0x000002c037217810 */ /* 0x000fe20007ffe0ff */
[----:B------:R-:W3:Y:S01]  /*0750*/  @!P6 LDG.E.U16 R30, desc[UR4][R2.64+0x500] ;  /* 0x00050004021ee981 */ /* 0x000ee2000c1e1500 */
[----:B------:R-:W-:Y:S02]  /*0760*/  @!P3 HADD2.F32 R54, -RZ, R36.H0_H0 ;  /* 0x20000024ff36b230 */ /* 0x000fe40000004100 */
[-C--:B------:R-:W-:Y:S02]  /*0770*/  ISETP.GE.AND P4, PT, R33, R42.reuse, PT ;  /* 0x0000002a2100720c */ /* 0x080fe40003f86270 */
[----:B------:R-:W-:-:S05]  /*0780*/  ISETP.GE.AND P3, PT, R35, R42, PT ;  /* 0x0000002a2300720c */ /* 0x000fca0003f66270 */
[----:B------:R-:W4:Y:S01]  /*0790*/  @!P5 LDG.E.U16 R32, desc[UR4][R2.64+0x540] ;  /* 0x000540040220d981 */ /* 0x000f22000c1e1500 */
[----:B------:R-:W-:Y:S01]  /*07a0*/  @!P2 HADD2.F32 R62, -RZ, R38.H0_H0 ;  /* 0x20000026ff3ea230 */ /* 0x000fe20000004100 */
[----:B------:R-:W-:-:S04]  /*07b0*/  ISETP.GE.AND P2, PT, R37, R42, PT ;  /* 0x0000002a2500720c */ /* 0x000fc80003f46270 */
[----:B------:R-:W5:Y:S04]  /*07c0*/  @!P4 LDG.E.U16 R48, desc[UR4][R2.64+0x580] ;  /* 0x000580040230c981 */ /* 0x000f68000c1e1500 */
[----:B------:R-:W5:Y:S05]  /*07d0*/  @!P3 LDG.E.U16 R49, desc[UR4][R2.64+0x5c0] ;  /* 0x0005c0040231b981 */ /* 0x000f6a000c1e1500 */
[----:B------:R-:W5:Y:S01]  /*07e0*/  @!P2 LDG.E.U16 R50, desc[UR4][R2.64+0x600] ;  /* 0x000600040232a981 */ /* 0x000f62000c1e1500 */
[----:B------:R-:W-:Y:S01]  /*07f0*/  @!P1 HADD2.F32 R60, -RZ, R41.H0_H0 ;  /* 0x20000029ff3c9230 */ /* 0x000fe20000004100 */
[----:B------:R-:W-:-:S13]  /*0800*/  ISETP.GE.AND P1, PT, R39, R42, PT ;  /* 0x0000002a2700720c */ /* 0x000fda0003f26270 */
[----:B------:R-:W5:Y:S01]  /*0810*/  @!P1 LDG.E.U16 R44, desc[UR4][R2.64+0x640] ;  /* 0x00064004022c9981 */ /* 0x000f62000c1e1500 */
[C---:B------:R-:W-:Y:S01]  /*0820*/  IADD3 R41, R55.reuse, 0x340, RZ ;  /* 0x0000034037297810 */ /* 0x040fe20007ffe0ff */
[----:B------:R-:W-:Y:S01]  /*0830*/  IMAD.MOV.U32 R58, RZ, RZ, -0x800000 ;  /* 0xff800000ff3a7424 */ /* 0x000fe200078e00ff */
[----:B------:R-:W-:Y:S02]  /*0840*/  MOV R56, 0xff800000 ;  /* 0xff80000000387802 */ /* 0x000fe40000000f00 */
[C---:B------:R-:W-:Y:S02]  /*0850*/  IADD3 R45, R55.reuse, 0x380, RZ ;  /* 0x00000380372d7810 */ /* 0x040fe40007ffe0ff */
[----:B------:R-:W-:Y:S02]  /*0860*/  MOV R38, 0xff800000 ;  /* 0xff80000000267802 */ /* 0x000fe40000000f00 */
[C---:B------:R-:W-:Y:S01]  /*0870*/  IADD3 R47, R55.reuse, 0x3a0, RZ ;  /* 0x000003a0372f7810 */ /* 0x040fe20007ffe0ff */
[----:B------:R-:W-:Y:S01]  /*0880*/  IMAD.MOV.U32 R36, RZ, RZ, -0x800000 ;  /* 0xff800000ff247424 */ /* 0x000fe200078e00ff */
[----:B------:R-:W-:Y:S01]  /*0890*/  IADD3 R51, R55, 0x3e0, RZ ;  /* 0x000003e037337810 */ /* 0x000fe20007ffe0ff */
[----:B--2---:R-:W-:Y:S01]  /*08a0*/  @!P0 HADD2.F32 R58, -RZ, R43.H0_H0 ;  /* 0x2000002bff3a8230 */ /* 0x004fe20000004100 */
[----:B------:R-:W-:Y:S01]  /*08b0*/  ISETP.GE.AND P0, PT, R41, R42, PT ;  /* 0x0000002a2900720c */ /* 0x000fe20003f06270 */
[----:B------:R-:W-:-:S02]  /*08c0*/  VIADD R43, R55, 0x360 ;  /* 0x00000360372b7836 */ /* 0x000fc40000000000 */
[----:B---3--:R-:W-:-:S03]  /*08d0*/  @!P6 HADD2.F32 R56, -RZ, R30.H0_H0 ;  /* 0x2000001eff38e230 */ /* 0x008fc60000004100 */
[----:B------:R-:W-:-:S07]  /*08e0*/  ISETP.GE.AND P6, PT, R43, R42, PT ;  /* 0x0000002a2b00720c */ /* 0x000fce0003fc6270 */
[----:B------:R-:W2:Y:S01]  /*08f0*/  @!P0 LDG.E.U16 R65, desc[UR4][R2.64+0x680] ;  /* 0x0006800402418981 */ /* 0x000ea2000c1e1500 */
[----:B----4-:R-:W-:Y:S01]  /*0900*/  @!P5 HADD2.F32 R38, -RZ, R32.H0_H0 ;  /* 0x20000020ff26d230 */ /* 0x010fe20000004100 */
[----:B------:R-:W-:-:S04]  /*0910*/  ISETP.GE.AND P5, PT, R45, R42, PT ;  /* 0x0000002a2d00720c */ /* 0x000fc80003fa6270 */
[----:B------:R-:W3:Y:S01]  /*0920*/  @!P6 LDG.E.U16 R46, desc[UR4][R2.64+0x6c0] ;  /* 0x0006c004022ee981 */ /* 0x000ee2000c1e1500 */
[----:B------:R-:W-:Y:S01]  /*0930*/  MOV R30, 0xff800000 ;  /* 0xff800000001e7802 */ /* 0x000fe20000000f00 */
[----:B-----5:R-:W-:Y:S01]  /*0940*/  @!P4 HADD2.F32 R36, -RZ, R48.H0_H0 ;  /* 0x20000030ff24c230 */ /* 0x020fe20000004100 */
[----:B------:R-:W-:Y:S01]  /*0950*/  ISETP.GE.AND P4, PT, R47, R42, PT ;  /* 0x0000002a2f00720c */ /* 0x000fe20003f86270 */
[----:B------:R-:W-:Y:S02]  /*0960*/  @!P3 HADD2.F32 R30, -RZ, R49.H0_H0 ;  /* 0x20000031ff1eb230 */ /* 0x000fe40000004100 */
[----:B------:R-:W-:-:S03]  /*0970*/  VIADD R49, R55, 0x3c0 ;  /* 0x000003c037317836 */ /* 0x000fc60000000000 */
[----:B------:R-:W4:Y:S01]  /*0980*/  @!P5 LDG.E.U16 R52, desc[UR4][R2.64+0x700] ;  /* 0x000700040234d981 */ /* 0x000f22000c1e1500 */
[----:B------:R-:W-:Y:S02]  /*0990*/  MOV R32, 0xff800000 ;  /* 0xff80000000207802 */ /* 0x000fe40000000f00 */
[----:B------:R-:W-:Y:S01]  /*09a0*/  ISETP.GE.AND P3, PT, R49, R42, PT ;  /* 0x0000002a3100720c */ /* 0x000fe20003f66270 */
[----:B------:R-:W-:-:S03]  /*09b0*/  @!P2 HADD2.F32 R32, -RZ, R50.H0_H0 ;  /* 0x20000032ff20a230 */ /* 0x000fc60000004100 */
[----:B------:R-:W5:Y:S01]  /*09c0*/  @!P4 LDG.E.U16 R50, desc[UR4][R2.64+0x740] ;  /* 0x000740040232c981 */ /* 0x000f62000c1e1500 */
[----:B------:R-:W-:-:S08]  /*09d0*/  ISETP.GE.AND P2, PT, R51, R42, PT ;  /* 0x0000002a3300720c */ /* 0x000fd00003f46270 */
[----:B------:R-:W5:Y:S05]  /*09e0*/  @!P3 LDG.E.U16 R57, desc[UR4][R2.64+0x780] ;  /* 0x000780040239b981 */ /* 0x000f6a000c1e1500 */
[----:B------:R0:W5:Y:S01]  /*09f0*/  @!P2 LDG.E.U16 R63, desc[UR4][R2.64+0x7c0] ;  /* 0x0007c004023fa981 */ /* 0x000162000c1e1500 */
[----:B------:R-:W-:Y:S01]  /*0a00*/  IMAD.MOV.U32 R42, RZ, RZ, -0x800000 ;  /* 0xff800000ff2a7424 */ /* 0x000fe200078e00ff */
[----:B------:R-:W-:Y:S01]  /*0a10*/  MOV R48, 0xff800000 ;  /* 0xff80000000307802 */ /* 0x000fe20000000f00 */
[----:B------:R-:W-:Y:S01]  /*0a20*/  @!P1 HADD2.F32 R42, -RZ, R44.H0_H0 ;  /* 0x2000002cff2a9230 */ /* 0x000fe20000004100 */
[----:B------:R-:W-:Y:S02]  /*0a30*/  FSETP.GT.FTZ.AND P1, PT, R61, R64, PT ;  /* 0x000000403d00720b */ /* 0x000fe40003f34000 */
[----:B------:R-:W-:-:S02]  /*0a40*/  MOV R44, 0xff800000 ;  /* 0xff800000002c7802 */ /* 0x000fc40000000f00 */
[----:B------:R-:W-:Y:S02]  /*0a50*/  FSEL R67, R61, R64, P1 ;  /* 0x000000403d437208 */ /* 0x000fe40000800000 */
[----:B0-----:R-:W-:Y:S02]  /*0a60*/  MOV R3, 0xff800000 ;  /* 0xff80000000037802 */ /* 0x001fe40000000f00 */
        /* <DEDUP_REMOVED lines=48> */
[----:B--2---:R-:W-:-:S05]  /*0d70*/  @!P0 HADD2.F32 R48, -RZ, R65.H0_H0 ;  /* 0x20000041ff308230 */ /* 0x004fca0000004100 */
[----:B------:R-:W-:Y:S01]  /*0d80*/  FSETP.GT.FTZ.AND P0, PT, R67, R48, PT ;  /* 0x000000304300720b */ /* 0x000fe20003f14000 */
[----:B---3--:R-:W-:-:S03]  /*0d90*/  @!P6 HADD2.F32 R44, -RZ, R46.H0_H0 ;  /* 0x2000002eff2ce230 */ /* 0x008fc60000004100 */
[----:B------:R-:W-:Y:S01]  /*0da0*/  FSEL R67, R67, R48, P0 ;  /* 0x0000003043437208 */ /* 0x000fe20000000000 */
[----:B------:R-:W-:-:S03]  /*0db0*/  IMAD.MOV.U32 R46, RZ, RZ, -0x800000 ;  /* 0xff800000ff2e7424 */ /* 0x000fc600078e00ff */
[----:B------:R-:W-:Y:S01]  /*0dc0*/  FSETP.GT.FTZ.AND P0, PT, R67, R44, PT ;  /* 0x0000002c4300720b */ /* 0x000fe20003f14000 */
[----:B----4-:R-:W-:-:S03]  /*0dd0*/  @!P5 HADD2.F32 R46, -RZ, R52.H0_H0 ;  /* 0x20000034ff2ed230 */ /* 0x010fc60000004100 */
[----:B------:R-:W-:Y:S01]  /*0de0*/  FSEL R67, R67, R44, P0 ;  /* 0x0000002c43437208 */ /* 0x000fe20000000000 */
[----:B------:R-:W-:-:S03]  /*0df0*/  IMAD.MOV.U32 R52, RZ, RZ, -0x800000 ;  /* 0xff800000ff347424 */ /* 0x000fc600078e00ff */
[CC--:B------:R-:W-:Y:S01]  /*0e00*/  FSETP.GT.FTZ.AND P0, PT, R67.reuse, R46.reuse, PT ;  /* 0x0000002e4300720b */ /* 0x0c0fe20003f14000 */
[----:B-----5:R-:W-:Y:S01]  /*0e10*/  @!P4 HADD2.F32 R3, -RZ, R50.H0_H0 ;  /* 0x20000032ff03c230 */ /* 0x020fe20000004100 */
[----:B------:R-:W-:Y:S02]  /*0e20*/  MOV R50, 0xff800000 ;  /* 0xff80000000327802 */ /* 0x000fe40000000f00 */
[----:B------:R-:W-:-:S04]  /*0e30*/  FSEL R2, R67, R46, P0 ;  /* 0x0000002e43027208 */ /* 0x000fc80000000000 */
[----:B------:R-:W-:Y:S01]  /*0e40*/  FSETP.GT.FTZ.AND P0, PT, R2, R3, PT ;  /* 0x000000030200720b */ /* 0x000fe20003f14000 */
[----:B------:R-:W-:-:S03]  /*0e50*/  @!P3 HADD2.F32 R50, -RZ, R57.H0_H0 ;  /* 0x20000039ff32b230 */ /* 0x000fc60000004100 */
[----:B------:R-:W-:Y:S01]  /*0e60*/  FSEL R57, R2, R3, P0 ;  /* 0x0000000302397208 */ /* 0x000fe20000000000 */
[----:B------:R-:W-:-:S03]  /*0e70*/  @!P2 HADD2.F32 R52, -RZ, R63.H0_H0 ;  /* 0x2000003fff34a230 */ /* 0x000fc60000004100 */
        /* <DEDUP_REMOVED lines=19> */
[----:B------:R-:W-:-:S03]  /*0fb0*/  ISETP.GE.AND P0, PT, R59, 0x1, PT ;  /* 0x000000013b00780c */ /* 0x000fc60003f06270 */
        /* <DEDUP_REMOVED lines=12> */
[C---:B------:R-:W-:Y:S01]  /*1080*/  FADD.FTZ R62, -R57.reuse, R62 ;  /* 0x0000003e393e7221 */ /* 0x040fe20000010100 */
[C---:B------:R-:W-:Y:S01]  /*1090*/  FADD.FTZ R60, -R57.reuse, R60 ;  /* 0x0000003c393c7221 */ /* 0x040fe20000010100 */
[----:B------:R-:W-:Y:S01]  /*10a0*/  FADD.FTZ R58, -R57, R58 ;  /* 0x0000003a393a7221 */ /* 0x000fe20000010100 */
[----:B------:R-:W-:Y:S01]  /*10b0*/  FMUL.FTZ R65, R65, 1.4426950216293334961 ;  /* 0x3fb8aa3b41417820 */ /* 0x000fe20000410000 */
[C---:B------:R-:W-:Y:S01]  /*10c0*/  FADD.FTZ R56, -R57.reuse, R56 ;  /* 0x0000003839387221 */ /* 0x040fe20000010100 */
[C---:B------:R-:W-:Y:S01]  /*10d0*/  FADD.FTZ R38, -R57.reuse, R38 ;  /* 0x0000002639267221 */ /* 0x040fe20000010100 */
[----:B------:R1:W-:Y:S01]  /*10e0*/  MUFU.EX2 R26, R61 ;  /* 0x0000003d001a7308 */ /* 0x0003e20000000800 */
[C---:B0-----:R-:W-:Y:S01]  /*10f0*/  FADD.FTZ R64, -R57.reuse, R20 ;  /* 0x0000001439407221 */ /* 0x041fe20000010100 */
[C---:B------:R-:W-:Y:S01]  /*1100*/  FADD.FTZ R30, -R57.reuse, R30 ;  /* 0x0000001e391e7221 */ /* 0x040fe20000010100 */
[C---:B------:R-:W-:Y:S01]  /*1110*/  FADD.FTZ R32, -R57.reuse, R32 ;  /* 0x0000002039207221 */ /* 0x040fe20000010100 */
[C---:B------:R-:W-:Y:S01]  /*1120*/  FADD.FTZ R42, -R57.reuse, R42 ;  /* 0x0000002a392a7221 */ /* 0x040fe20000010100 */
[----:B------:R-:W-:Y:S01]  /*1130*/  FMUL.FTZ R64, R64, 1.4426950216293334961 ;  /* 0x3fb8aa3b40407820 */ /* 0x000fe20000410000 */
[C---:B------:R-:W-:Y:S01]  /*1140*/  FADD.FTZ R48, -R57.reuse, R48 ;  /* 0x0000003039307221 */ /* 0x040fe20000010100 */
[C---:B------:R-:W-:Y:S01]  /*1150*/  FADD.FTZ R46, -R57.reuse, R46 ;  /* 0x0000002e392e7221 */ /* 0x040fe20000010100 */
[----:B------:R0:W-:Y:S01]  /*1160*/  MUFU.EX2 R20, R66 ;  /* 0x0000004200147308 */ /* 0x0001e20000000800 */
[C---:B-1----:R-:W-:Y:S01]  /*1170*/  FADD.FTZ R61, -R57.reuse, R18 ;  /* 0x00000012393d7221 */ /* 0x042fe20000010100 */
[C---:B------:R-:W-:Y:S01]  /*1180*/  FADD.FTZ R3, -R57.reuse, R3 ;  /* 0x0000000339037221 */ /* 0x040fe20000010100 */
[----:B------:R-:W-:Y:S01]  /*1190*/  FADD.FTZ R50, -R57, R50 ;  /* 0x0000003239327221 */ /* 0x000fe20000010100 */
[----:B------:R-:W-:Y:S01]  /*11a0*/  FMUL.FTZ R58, R58, 1.4426950216293334961 ;  /* 0x3fb8aa3b3a3a7820 */ /* 0x000fe20000410000 */
[----:B------:R-:W-:Y:S01]  /*11b0*/  FMUL.FTZ R61, R61, 1.4426950216293334961 ;  /* 0x3fb8aa3b3d3d7820 */ /* 0x000fe20000410000 */
[----:B------:R-:W-:Y:S01]  /*11c0*/  FMUL.FTZ R56, R56, 1.4426950216293334961 ;  /* 0x3fb8aa3b38387820 */ /* 0x000fe20000410000 */
[----:B------:R-:W-:Y:S01]  /*11d0*/  FMUL.FTZ R38, R38, 1.4426950216293334961 ;  /* 0x3fb8aa3b26267820 */ /* 0x000fe20000410000 */
[----:B------:R1:W-:Y:S01]  /*11e0*/  MUFU.EX2 R24, R63 ;  /* 0x0000003f00187308 */ /* 0x0003e20000000800 */
[C---:B0-----:R-:W-:Y:S01]  /*11f0*/  FADD.FTZ R66, -R57.reuse, R12 ;  /* 0x0000000c39427221 */ /* 0x041fe20000010100 */
[----:B------:R-:W-:Y:S01]  /*1200*/  FMUL.FTZ R30, R30, 1.4426950216293334961 ;  /* 0x3fb8aa3b1e1e7820 */ /* 0x000fe20000410000 */
[----:B------:R-:W-:Y:S01]  /*1210*/  FMUL.FTZ R32, R32, 1.4426950216293334961 ;  /* 0x3fb8aa3b20207820 */ /* 0x000fe20000410000 */
[----:B------:R-:W-:Y:S01]  /*1220*/  FMUL.FTZ R42, R42, 1.4426950216293334961 ;  /* 0x3fb8aa3b2a2a7820 */ /* 0x000fe20000410000 */
[----:B------:R-:W-:Y:S01]  /*1230*/  FMUL.FTZ R66, R66, 1.4426950216293334961 ;  /* 0x3fb8aa3b42427820 */ /* 0x000fe20000410000 */
[----:B------:R-:W-:Y:S01]  /*1240*/  FMUL.FTZ R48, R48, 1.4426950216293334961 ;  /* 0x3fb8aa3b30307820 */ /* 0x000fe20000410000 */
[----:B------:R-:W-:Y:S01]  /*1250*/  FMUL.FTZ R46, R46, 1.4426950216293334961 ;  /* 0x3fb8aa3b2e2e7820 */ /* 0x000fe20000410000 */
[----:B------:R-:W0:Y:S01]  /*1260*/  MUFU.EX2 R2, R2 ;  /* 0x0000000200027308 */ /* 0x000e220000000800 */
[----:B-1----:R-:W-:Y:S01]  /*1270*/  FADD.FTZ R63, -R57, R16 ;  /* 0x00000010393f7221 */ /* 0x002fe20000010100 */
[----:B------:R-:W-:-:S03]  /*1280*/  FMUL.FTZ R50, R50, 1.4426950216293334961 ;  /* 0x3fb8aa3b32327820 */ /* 0x000fc60000410000 */
[----:B------:R-:W-:-:S03]  /*1290*/  FMUL.FTZ R63, R63, 1.4426950216293334961 ;  /* 0x3fb8aa3b3f3f7820 */ /* 0x000fc60000410000 */
[----:B------:R1:W-:Y:S08]  /*12a0*/  MUFU.EX2 R18, R64 ;  /* 0x0000004000127308 */ /* 0x0003f00000000800 */
[----:B------:R2:W3:Y:S01]  /*12b0*/  MUFU.EX2 R22, R65 ;  /* 0x0000004100167308 */ /* 0x0004e20000000800 */
[----:B-1----:R-:W-:-:S04]  /*12c0*/  FADD.FTZ R64, -R57, R10 ;  /* 0x0000000a39407221 */ /* 0x002fc80000010100 */
[----:B------:R-:W-:-:S03]  /*12d0*/  FMUL.FTZ R64, R64, 1.4426950216293334961 ;  /* 0x3fb8aa3b40407820 */ /* 0x000fc60000410000 */
[----:B------:R1:W-:Y:S01]  /*12e0*/  MUFU.EX2 R10, R66 ;  /* 0x00000042000a7308 */ /* 0x0003e20000000800 */
[----:B--2---:R-:W-:-:S04]  /*12f0*/  FADD.FTZ R65, -R57, R14 ;  /* 0x0000000e39417221 */ /* 0x004fc80000010100 */
[----:B------:R-:W-:-:S03]  /*1300*/  FMUL.FTZ R65, R65, 1.4426950216293334961 ;  /* 0x3fb8aa3b41417820 */ /* 0x000fc60000410000 */
[----:B------:R2:W4:Y:S01]  /*1310*/  MUFU.EX2 R16, R61 ;  /* 0x0000003d00107308 */ /* 0x0005220000000800 */
[----:B-1----:R-:W-:-:S04]  /*1320*/  FADD.FTZ R66, -R57, R40 ;  /* 0x0000002839427221 */ /* 0x002fc80000010100 */
[----:B------:R-:W-:-:S03]  /*1330*/  FMUL.FTZ R66, R66, 1.4426950216293334961 ;  /* 0x3fb8aa3b42427820 */ /* 0x000fc60000410000 */
[----:B------:R1:W5:Y:S01]  /*1340*/  MUFU.EX2 R14, R63 ;  /* 0x0000003f000e7308 */ /* 0x0003620000000800 */
[----:B--2---:R-:W-:-:S04]  /*1350*/  FADD.FTZ R61, -R57, R8 ;  /* 0x00000008393d7221 */ /* 0x004fc80000010100 */
[----:B------:R-:W-:-:S03]  /*1360*/  FMUL.FTZ R61, R61, 1.4426950216293334961 ;  /* 0x3fb8aa3b3d3d7820 */ /* 0x000fc60000410000 */
[----:B------:R2:W-:Y:S01]  /*1370*/  MUFU.EX2 R8, R64 ;  /* 0x0000004000087308 */ /* 0x0005e20000000800 */
        /* <DEDUP_REMOVED lines=9> */
[----:B--2---:R-:W-:Y:S01]  /*1410*/  FMUL.FTZ R66, R62, 1.4426950216293334961 ;  /* 0x3fb8aa3b3e427820 */ /* 0x004fe20000410000 */
[----:B------:R-:W-:-:S06]  /*1420*/  FADD.FTZ R62, -R57, R44 ;  /* 0x0000002c393e7221 */ /* 0x000fcc0000010100 */
[----:B------:R2:W5:Y:S01]  /*1430*/  MUFU.EX2 R34, R63 ;  /* 0x0000003f00227308 */ /* 0x0005620000000800 */
[----:B-1----:R-:W-:-:S04]  /*1440*/  FADD.FTZ R61, -R57, R36 ;  /* 0x00000024393d7221 */ /* 0x002fc80000010100 */
[----:B------:R-:W-:-:S03]  /*1450*/  FMUL.FTZ R61, R61, 1.4426950216293334961 ;  /* 0x3fb8aa3b3d3d7820 */ /* 0x000fc60000410000 */
[----:B------:R1:W5:Y:S01]  /*1460*/  MUFU.EX2 R40, R65 ;  /* 0x0000004100287308 */ /* 0x0003620000000800 */
[----:B--2---:R-:W-:Y:S01]  /*1470*/  FADD.FTZ R63, -R57, R52 ;  /* 0x00000034393f7221 */ /* 0x004fe20000010100 */
[----:B0-----:R-:W-:Y:S01]  /*1480*/  FADD.FTZ R57, RZ, R2 ;  /* 0x00000002ff397221 */ /* 0x001fe20000010000 */
[----:B------:R-:W-:Y:S01]  /*1490*/  FMUL.FTZ R52, R60, 1.4426950216293334961 ;  /* 0x3fb8aa3b3c347820 */ /* 0x000fe20000410000 */
[----:B------:R-:W-:Y:S02]  /*14a0*/  FMUL.FTZ R60, R62, 1.4426950216293334961 ;  /* 0x3fb8aa3b3e3c7820 */ /* 0x000fe40000410000 */
[----:B------:R-:W-:Y:S02]  /*14b0*/  FADD.FTZ R57, R57, R28 ;  /* 0x0000001c39397221 */ /* 0x000fe40000010000 */
[----:B------:R-:W0:Y:S02]  /*14c0*/  MUFU.EX2 R36, R64 ;  /* 0x0000004000247308 */ /* 0x000e240000000800 */
[----:B-1----:R-:W-:-:S04]  /*14d0*/  FADD.FTZ R65, R57, R26 ;  /* 0x0000001a39417221 */ /* 0x002fc80000010000 */
[----:B------:R-:W-:Y:S02]  /*14e0*/  FADD.FTZ R65, R65, R24 ;  /* 0x0000001841417221 */ /* 0x000fe40000010000 */
[----:B------:R-:W1:Y:S02]  /*14f0*/  MUFU.EX2 R44, R66 ;  /* 0x00000042002c7308 */ /* 0x000e640000000800 */
[----:B---3--:R-:W-:-:S04]  /*1500*/  FADD.FTZ R65, R65, R22 ;  /* 0x0000001641417221 */ /* 0x008fc80000010000 */
[----:B------:R-:W-:Y:S02]  /*1510*/  FADD.FTZ R65, R65, R20 ;  /* 0x0000001441417221 */ /* 0x000fe40000010000 */
[----:B------:R-:W2:Y:S02]  /*1520*/  MUFU.EX2 R52, R52 ;  /* 0x0000003400347308 */ /* 0x000ea40000000800 */
[----:B------:R-:W-:-:S04]  /*1530*/  FADD.FTZ R65, R65, R18 ;  /* 0x0000001241417221 */ /* 0x000fc80000010000 */
[----:B----4-:R-:W-:Y:S02]  /*1540*/  FADD.FTZ R65, R65, R16 ;  /* 0x0000001041417221 */ /* 0x010fe40000010000 */
[----:B------:R-:W3:Y:S02]  /*1550*/  MUFU.EX2 R57, R58 ;  /* 0x0000003a00397308 */ /* 0x000ee40000000800 */
[----:B-----5:R-:W-:-:S04]  /*1560*/  FADD.FTZ R65, R65, R14 ;  /* 0x0000000e41417221 */ /* 0x020fc80000010000 */
[----:B------:R-:W-:Y:S02]  /*1570*/  FADD.FTZ R65, R65, R12 ;  /* 0x0000000c41417221 */ /* 0x000fe40000010000 */
[----:B------:R-:W4:Y:S02]  /*1580*/  MUFU.EX2 R56, R56 ;  /* 0x0000003800387308 */ /* 0x000f240000000800 */
[----:B------:R-:W-:-:S04]  /*1590*/  FADD.FTZ R65, R65, R10 ;  /* 0x0000000a41417221 */ /* 0x000fc80000010000 */
[----:B------:R-:W-:Y:S02]  /*15a0*/  FADD.FTZ R65, R65, R8 ;  /* 0x0000000841417221 */ /* 0x000fe40000010000 */
[----:B------:R-:W5:Y:S02]  /*15b0*/  MUFU.EX2 R38, R38 ;  /* 0x0000002600267308 */ /* 0x000f640000000800 */
[----:B------:R-:W-:-:S04]  /*15c0*/  FADD.FTZ R65, R65, R6 ;  /* 0x0000000641417221 */ /* 0x000fc80000010000 */
[----:B------:R-:W-:Y:S02]  /*15d0*/  FADD.FTZ R65, R65, R34 ;  /* 0x0000002241417221 */ /* 0x000fe40000010000 */
[----:B------:R3:W5:Y:S02]  /*15e0*/  MUFU.EX2 R58, R61 ;  /* 0x0000003d003a7308 */ /* 0x0007640000000800 */
[----:B------:R-:W-:-:S04]  /*15f0*/  FADD.FTZ R65, R65, R40 ;  /* 0x0000002841417221 */ /* 0x000fc80000010000 */
[----:B------:R-:W-:Y:S02]  /*1600*/  FADD.FTZ R65, R65, R54 ;  /* 0x0000003641417221 */ /* 0x000fe40000010000 */
[----:B------:R-:W5:Y:S02]  /*1610*/  MUFU.EX2 R30, R30 ;  /* 0x0000001e001e7308 */ /* 0x000f640000000800 */
[----:B0-----:R-:W-:-:S04]  /*1620*/  FADD.FTZ R65, R65, R36 ;  /* 0x0000002441417221 */ /* 0x001fc80000010000 */
[----:B-1----:R-:W-:Y:S02]  /*1630*/  FADD.FTZ R65, R65, R44 ;  /* 0x0000002c41417221 */ /* 0x002fe40000010000 */
[----:B------:R-:W0:Y:S02]  /*1640*/  MUFU.EX2 R32, R32 ;  /* 0x0000002000207308 */ /* 0x000e240000000800 */
[----:B--2---:R-:W-:Y:S01]  /*1650*/  FADD.FTZ R62, R65, R52 ;  /* 0x00000034413e7221 */ /* 0x004fe20000010000 */
[----:B------:R-:W-:-:S03]  /*1660*/  FMUL.FTZ R65, R3, 1.4426950216293334961 ;  /* 0x3fb8aa3b03417820 */ /* 0x000fc60000410000 */
[----:B---3--:R-:W-:Y:S01]  /*1670*/  FADD.FTZ R61, R62, R57 ;  /* 0x000000393e3d7221 */ /* 0x008fe20000010000 */
[----:B------:R-:W-:Y:S01]  /*1680*/  FMUL.FTZ R62, R63, 1.4426950216293334961 ;  /* 0x3fb8aa3b3f3e7820 */ /* 0x000fe20000410000 */
[----:B------:R-:W1:Y:S02]  /*1690*/  MUFU.EX2 R42, R42 ;  /* 0x0000002a002a7308 */ /* 0x000e640000000800 */
[----:B----4-:R-:W-:-:S04]  /*16a0*/  FADD.FTZ R61, R61, R56 ;  /* 0x000000383d3d7221 */ /* 0x010fc80000010000 */
[----:B-----5:R-:W-:Y:S02]  /*16b0*/  FADD.FTZ R61, R61, R38 ;  /* 0x000000263d3d7221 */ /* 0x020fe40000010000 */
[----:B------:R-:W2:Y:S02]  /*16c0*/  MUFU.EX2 R48, R48 ;  /* 0x0000003000307308 */ /* 0x000ea40000000800 */
[----:B------:R-:W-:-:S04]  /*16d0*/  FADD.FTZ R3, R61, R58 ;  /* 0x0000003a3d037221 */ /* 0x000fc80000010000 */
[----:B------:R-:W-:Y:S02]  /*16e0*/  FADD.FTZ R3, R3, R30 ;  /* 0x0000001e03037221 */ /* 0x000fe40000010000 */
[----:B------:R-:W3:Y:S02]  /*16f0*/  MUFU.EX2 R60, R60 ;  /* 0x0000003c003c7308 */ /* 0x000ee40000000800 */
[----:B0-----:R-:W-:-:S04]  /*1700*/  FADD.FTZ R3, R3, R32 ;  /* 0x0000002003037221 */ /* 0x001fc80000010000 */
[----:B-1----:R-:W-:Y:S02]  /*1710*/  FADD.FTZ R3, R3, R42 ;  /* 0x0000002a03037221 */ /* 0x002fe40000010000 */
[----:B------:R-:W0:Y:S02]  /*1720*/  MUFU.EX2 R46, R46 ;  /* 0x0000002e002e7308 */ /* 0x000e240000000800 */
[----:B--2---:R-:W-:-:S06]  /*1730*/  FADD.FTZ R3, R3, R48 ;  /* 0x0000003003037221 */ /* 0x004fcc0000010000 */
[----:B------:R-:W1:Y:S01]  /*1740*/  MUFU.EX2 R61, R65 ;  /* 0x00000041003d7308 */ /* 0x000e620000000800 */
[----:B---3--:R-:W-:-:S07]  /*1750*/  FADD.FTZ R3, R3, R60 ;  /* 0x0000003c03037221 */ /* 0x008fce0000010000 */
[----:B------:R-:W2:Y:S01]  /*1760*/  MUFU.EX2 R50, R50 ;  /* 0x0000003200327308 */ /* 0x000ea20000000800 */
[----:B0-----:R-:W-:-:S07]  /*1770*/  FADD.FTZ R64, R3, R46 ;  /* 0x0000002e03407221 */ /* 0x001fce0000010000 */
[----:B------:R-:W0:Y:S01]  /*1780*/  MUFU.EX2 R62, R62 ;  /* 0x0000003e003e7308 */ /* 0x000e220000000800 */
[----:B-1----:R-:W-:-:S04]  /*1790*/  FADD.FTZ R3, R64, R61 ;  /* 0x0000003d40037221 */ /* 0x002fc80000010000 */
[----:B--2---:R-:W-:-:S04]  /*17a0*/  FADD.FTZ R3, R3, R50 ;  /* 0x0000003203037221 */ /* 0x004fc80000010000 */
        /* <DEDUP_REMOVED lines=17> */
[----:B------:R-:W-:-:S09]  /*18c0*/  MOV R59, 0x7fc00000 ;  /* 0x7fc00000003b7802 */ /* 0x000fd20000000f00 */
        /* <DEDUP_REMOVED lines=58> */
[----:B------:R-:W-:Y:S01]  /*1c70*/  IADD3 R9, R4, 0x140, RZ ;  /* 0x0000014004097810 */ /* 0x000fe20007ffe0ff */
[----:B------:R-:W-:-:S03]  /*1c80*/  IMAD.MOV.U32 R5, RZ, RZ, 0x7fc00000 ;  /* 0x7fc00000ff057424 */ /* 0x000fc600078e00ff */
[----:B------:R-:W-:Y:S01]  /*1c90*/  ISETP.GE.AND P1, PT, R9, R0, PT ;  /* 0x000000000900720c */ /* 0x000fe20003f26270 */
[----:B-1----:R-:W-:-:S05]  /*1ca0*/  @P0 FMUL.FTZ R5, R12, R7 ;  /* 0x000000070c050220 */ /* 0x002fca0000410000 */
        /* <DEDUP_REMOVED lines=137> */
.L_x_4390:
        /* <DEDUP_REMOVED lines=12> */
.L_x_11831:


//--------------------- .text._ZN43_GLOBAL__N__9ae7fba5_10_SoftMax_cu_9f978f6320softmax_warp_forwardIN3c104HalfEffLi9ELb0ELb0EEEvPT0_PKT_iiiPKbib --------------------------
	.section	.text._ZN43_GLOBAL__N__9ae7fba5_10_SoftMax_cu_9f978f6320softmax_warp_forwardIN3c104HalfEffLi9ELb0ELb0EEEvPT0_PKT_iiiPKbib,"ax",@progbits
	.align	128
.text._ZN43_GLOBAL__N__9ae7fba5_10_SoftMax_cu_9f978f6320softmax_warp_forwardIN3c104HalfEffLi9ELb0ELb0EEEvPT0_PKT_iiiPKbib:
        .type           _ZN43_GLOBAL__N__9ae7fba5_10_SoftMax_cu_9f978f6320softmax_warp_forwardIN3c104HalfEffLi9ELb0ELb0EEEvPT0_PKT_iiiPKbib,@function
        .size           _ZN43_GLOBAL__N__9ae7fba5_10_SoftMax_cu_9f978f6320softmax_warp_forwardIN3c104HalfEffLi9ELb0ELb0EEEvPT0_PKT_iiiPKbib,(.L_x_11832 - _ZN43_GLOBAL__N__9ae7fba5_10_SoftMax_cu_9f978f6320softmax_warp_forwardIN3c104HalfEffLi9ELb0ELb0EEEvPT0_PKT_iiiPKbib)
        .other          _ZN43_GLOBAL__N__9ae7fba5_10_SoftMax_cu_9f978f6320softmax_warp_forwardIN3c104HalfEffLi9ELb0ELb0EEEvPT0_PKT_iiiPKbib,@"STO_CUDA_ENTRY STV_DEFAULT"
_ZN43_GLOBAL__N__9ae7fba5_10_SoftMax_cu_9f978f6320softmax_warp_forwardIN3c104HalfEffLi9ELb0ELb0EEEvPT0_PKT_iiiPKbib:
[----:B------:R-:W-:Y:S01]  /*0000*/  LDC R1, c[0x0][0x28] ;  /* 0x00000a00ff017b82 */ /* 0x000fe20000000800 */
[----:B------:R-:W0:Y:S07]  /*0010*/  S2R R3, SR_TID.Y ;  /* 0x0000000000037919 */ /* 0x000e2e0000002200 */
[----:B------:R-:W0:Y:S01]  /*0020*/  S2UR UR4, SR_CTAID.X ;  /* 0x00000000000479c3 */ /* 0x000e220000002500 */
[----:B------:R-:W-:Y:S01]  /*0030*/  ULDC UR6, c[0x0][0x228] ;  /* 0x00008a0000067ab9 */ /* 0x000fe20000000800 */
[----:B------:R-:W1:Y:S06]  /*0040*/  S2R R17, SR_TID.X ;  /* 0x0000000000117919 */ /* 0x000e6c0000002100 */
[----:B------:R-:W0:Y:S02]  /*0050*/  LDC R14, c[0x0][0x4] ;  /* 0x00000100ff0e7b82 */ /* 0x000e240000000800 */
[----:B0-----:R-:W-:Y:S01]  /*0060*/  IMAD R14, R14, UR4, R3 ;  /* 0x000000040e0e7c24 */ /* 0x001fe2000f8e0203 */
[----:B------:R-:W-:-:S05]  /*0070*/  ULDC.64 UR4, c[0x0][0x220] ;  /* 0x0000880000047ab9 */ /* 0x000fca0000000a00 */
[----:B------:R-:W0:Y:S01]  /*0080*/  LDC.64 R2, c[0x0][0x218] ;  /* 0x00008600ff027b82 */ /* 0x000e220000000a00 */
[----:B-1----:R-:W-:Y:S02]  /*0090*/  IADD3 R15, R17, 0x20, RZ ;  /* 0x00000020110f7810 */ /* 0x002fe40007ffe0ff */
[C---:B------:R-:W-:Y:S01]  /*00a0*/  IADD3 R32, -R14.reuse, UR4, RZ ;  /* 0x000000040e207c10 */ /* 0x040fe2000fffe1ff */
[----:B------:R-:W-:Y:S01]  /*00b0*/  IMAD R14, R14, UR5, R17 ;  /* 0x000000050e0e7c24 */ /* 0x000fe2000f8e0211 */
[----:B------:R-:W-:Y:S02]  /*00c0*/  ULDC.64 UR4, c[0x0][0x208] ;  /* 0x0000820000047ab9 */ /* 0x000fe40000000a00 */
[----:B------:R-:W-:-:S04]  /*00d0*/  ISETP.GT.AND P0, PT, R32, RZ, PT ;  /* 0x000000ff2000720c */ /* 0x000fc80003f04270 */
[----:B------:R-:W-:-:S04]  /*00e0*/  SEL R22, RZ, UR6, !P0 ;  /* 0x00000006ff167c07 */ /* 0x000fc8000c000000 */
[-C--:B------:R-:W-:Y:S02]  /*00f0*/  ISETP.GE.AND P2, PT, R17, R22.reuse, PT ;  /* 0x000000161100720c */ /* 0x080fe40003f46270 */
[----:B------:R-:W-:Y:S01]  /*0100*/  ISETP.GE.AND P1, PT, R15, R22, PT ;  /* 0x000000160f00720c */ /* 0x000fe20003f26270 */
[----:B0-----:R-:W-:-:S10]  /*0110*/  IMAD.WIDE R2, R14, 0x2, R2 ;  /* 0x000000020e027825 */ /* 0x001fd400078e0202 */
[----:B------:R-:W2:Y:S04]  /*0120*/  @!P2 LDG.E.U16 R8, desc[UR4][R2.64] ;  /* 0x000000040208a981 */ /* 0x000ea8000c1e1500 */
[----:B------:R-:W3:Y:S01]  /*0130*/  @!P1 LDG.E.U16 R0, desc[UR4][R2.64+0x40] ;  /* 0x0000400402009981 */ /* 0x000ee2000c1e1500 */
[----:B------:R-:W-:-:S05]  /*0140*/  VIADD R13, R17, 0x40 ;  /* 0x00000040110d7836 */ /* 0x000fca0000000000 */
[----:B------:R-:W-:-:S13]  /*0150*/  ISETP.GE.AND P0, PT, R13, R22, PT ;  /* 0x000000160d00720c */ /* 0x000fda0003f06270 */
[----:B------:R-:W4:Y:S01]  /*0160*/  @!P0 LDG.E.U16 R4, desc[UR4][R2.64+0x80] ;  /* 0x0000800402048981 */ /* 0x000f22000c1e1500 */
[C---:B------:R-:W-:Y:S01]  /*0170*/  IADD3 R12, R17.reuse, 0x60, RZ ;  /* 0x00000060110c7810 */ /* 0x040fe20007ffe0ff */
[C---:B------:R-:W-:Y:S01]  /*0180*/  VIADD R11, R17.reuse, 0x80 ;  /* 0x00000080110b7836 */ /* 0x040fe20000000000 */
[----:B------:R-:W-:Y:S02]  /*0190*/  IADD3 R7, R17, 0xa0, RZ ;  /* 0x000000a011077810 */ /* 0x000fe40007ffe0ff */
[-C--:B------:R-:W-:Y:S02]  /*01a0*/  ISETP.GE.AND P4, PT, R12, R22.reuse, PT ;  /* 0x000000160c00720c */ /* 0x080fe40003f86270 */
[-C--:B------:R-:W-:Y:S02]  /*01b0*/  ISETP.GE.AND P3, PT, R11, R22.reuse, PT ;  /* 0x000000160b00720c */ /* 0x080fe40003f66270 */
[----:B------:R-:W-:Y:S01]  /*01c0*/  ISETP.GE.AND P6, PT, R7, R22, PT ;  /* 0x000000160700720c */ /* 0x000fe20003fc6270 */
[----:B------:R-:W-:-:S08]  /*01d0*/  VIADD R7, R17, 0xc0 ;  /* 0x000000c011077836 */ /* 0x000fd00000000000 */
[----:B------:R-:W5:Y:S01]  /*01e0*/  @!P4 LDG.E.U16 R5, desc[UR4][R2.64+0xc0] ;  /* 0x0000c0040205c981 */ /* 0x000f62000c1e1500 */
[----:B------:R-:W-:-:S03]  /*01f0*/  ISETP.GE.AND P5, PT, R7, R22, PT ;  /* 0x000000160700720c */ /* 0x000fc60003fa6270 */
[----:B------:R-:W5:Y:S01]  /*0200*/  @!P3 LDG.E.U16 R6, desc[UR4][R2.64+0x100] ;  /* 0x000100040206b981 */ /* 0x000f62000c1e1500 */
[C---:B------:R-:W-:Y:S01]  /*0210*/  VIADD R7, R17.reuse, 0xe0 ;  /* 0x000000e011077836 */ /* 0x040fe20000000000 */
[----:B------:R-:W-:Y:S02]  /*0220*/  MOV R35, 0xff800000 ;  /* 0xff80000000237802 */ /* 0x000fe40000000f00 */
[----:B------:R-:W5:Y:S01]  /*0230*/  @!P6 LDG.E.U16 R18, desc[UR4][R2.64+0x140] ;  /* 0x000140040212e981 */ /* 0x000f62000c1e1500 */
[C---:B------:R-:W-:Y:S01]  /*0240*/  VIADD R10, R17.reuse, 0x100 ;  /* 0x00000100110a7836 */ /* 0x040fe20000000000 */
[----:B------:R-:W-:Y:S01]  /*0250*/  MOV R16, 0xff800000 ;  /* 0xff80000000107802 */ /* 0x000fe20000000f00 */
[----:B------:R-:W-:Y:S01]  /*0260*/  VIADD R9, R17, 0x120 ;  /* 0x0000012011097836 */ /* 0x000fe20000000000 */
[----:B------:R-:W-:Y:S01]  /*0270*/  MOV R33, 0xff800000 ;  /* 0xff80000000217802 */ /* 0x000fe20000000f00 */
[----:B--2---:R-:W-:Y:S01]  /*0280*/  @!P2 HADD2.F32 R35, -RZ, R8.H0_H0 ;  /* 0x20000008ff23a230 */ /* 0x004fe20000004100 */
[-C--:B------:R-:W-:Y:S01]  /*0290*/  ISETP.GE.AND P2, PT, R7, R22.reuse, PT ;  /* 0x000000160700720c */ /* 0x080fe20003f46270 */
[----:B---3--:R-:W-:Y:S01]  /*02a0*/  @!P1 HADD2.F32 R16, -RZ, R0.H0_H0 ;  /* 0x20000000ff109230 */ /* 0x008fe20000004100 */
[-C--:B------:R-:W-:Y:S01]  /*02b0*/  ISETP.GE.AND P1, PT, R10, R22.reuse, PT ;  /* 0x000000160a00720c */ /* 0x080fe20003f26270 */
[----:B------:R-:W2:Y:S10]  /*02c0*/  @!P5 LDG.E.U16 R0, desc[UR4][R2.64+0x180] ;  /* 0x000180040200d981 */ /* 0x000eb4000c1e1500 */
[----:B------:R-:W3:Y:S04]  /*02d0*/  @!P2 LDG.E.U16 R21, desc[UR4][R2.64+0x1c0] ;  /* 0x0001c0040215a981 */ /* 0x000ee8000c1e1500 */
[----:B------:R-:W3:Y:S01]  /*02e0*/  @!P1 LDG.E.U16 R24, desc[UR4][R2.64+0x200] ;  /* 0x0002000402189981 */ /* 0x000ee2000c1e1500 */
[----:B----4-:R-:W-:Y:S01]  /*02f0*/  @!P0 HADD2.F32 R33, -RZ, R4.H0_H0 ;  /* 0x20000004ff218230 */ /* 0x010fe20000004100 */
[----:B------:R-:W-:-:S13]  /*0300*/  ISETP.GE.AND P0, PT, R9, R22, PT ;  /* 0x000000160900720c */ /* 0x000fda0003f06270 */
[----:B------:R-:W4:Y:S01]  /*0310*/  @!P0 LDG.E.U16 R23, desc[UR4][R2.64+0x240] ;  /* 0x0002400402178981 */ /* 0x000f22000c1e1500 */
[----:B------:R-:W-:Y:S01]  /*0320*/  VIADD R8, R17, 0x140 ;  /* 0x0000014011087836 */ /* 0x000fe20000000000 */
[----:B------:R-:W-:Y:S01]  /*0330*/  MOV R31, 0xff800000 ;  /* 0xff800000001f7802 */ /* 0x000fe20000000f00 */
[----:B-----5:R-:W-:-:S03]  /*0340*/  @!P4 HADD2.F32 R31, -RZ, R5.H0_H0 ;  /* 0x20000005ff1fc230 */ /* 0x020fc60000004100 */
[----:B------:R-:W-:Y:S01]  /*0350*/  ISETP.GE.AND P4, PT, R8, R22, PT ;  /* 0x000000160800720c */ /* 0x000fe20003f86270 */
[----:B------:R-:W-:Y:S01]  /*0360*/  VIADD R7, R17, 0x160 ;  /* 0x0000016011077836 */ /* 0x000fe20000000000 */
[----:B------:R-:W-:Y:S01]  /*0370*/  MOV R29, 0xff800000 ;  /* 0xff800000001d7802 */ /* 0x000fe20000000f00 */
[----:B------:R-:W-:-:S03]  /*0380*/  @!P3 HADD2.F32 R29, -RZ, R6.H0_H0 ;  /* 0x20000006ff1db230 */ /* 0x000fc60000004100 */
[----:B------:R-:W-:Y:S01]  /*0390*/  ISETP.GE.AND P3, PT, R7, R22, PT ;  /* 0x000000160700720c */ /* 0x000fe20003f66270 */
[----:B------:R-:W-:Y:S01]  /*03a0*/  VIADD R6, R17, 0x180 ;  /* 0x0000018011067836 */ /* 0x000fe20000000000 */
[----:B------:R-:W-:Y:S01]  /*03b0*/  MOV R27, 0xff800000 ;  /* 0xff800000001b7802 */ /* 0x000fe20000000f00 */
[----:B------:R-:W-:-:S04]  /*03c0*/  @!P6 HADD2.F32 R27, -RZ, R18.H0_H0 ;  /* 0x20000012ff1be230 */ /* 0x000fc80000004100 */
[----:B------:R-:W5:Y:S01]  /*03d0*/  @!P4 LDG.E.U16 R34, desc[UR4][R2.64+0x280] ;  /* 0x000280040222c981 */ /* 0x000f62000c1e1500 */
[----:B------:R-:W-:Y:S01]  /*03e0*/  ISETP.GE.AND P6, PT, R6, R22, PT ;  /* 0x000000160600720c */ /* 0x000fe20003fc6270 */
[----:B------:R-:W-:Y:S01]  /*03f0*/  VIADD R5, R17, 0x1a0 ;  /* 0x000001a011057836 */ /* 0x000fe20000000000 */
[----:B------:R-:W-:-:S03]  /*0400*/  MOV R20, 0xff800000 ;  /* 0xff80000000147802 */ /* 0x000fc60000000f00 */
[----:B------:R-:W5:Y:S01]  /*0410*/  @!P3 LDG.E.U16 R30, desc[UR4][R2.64+0x2c0] ;  /* 0x0002c004021eb981 */ /* 0x000f62000c1e1500 */
[----:B------:R-:W-:Y:S01]  /*0420*/  VIADD R4, R17, 0x1c0 ;  /* 0x000001c011047836 */ /* 0x000fe20000000000 */
[----:B------:R-:W-:-:S06]  /*0430*/  MOV R19, 0xff800000 ;  /* 0xff80000000137802 */ /* 0x000fcc0000000f00 */
[----:B------:R-:W5:Y:S01]  /*0440*/  @!P6 LDG.E.U16 R26, desc[UR4][R2.64+0x300] ;  /* 0x00030004021ae981 */ /* 0x000f62000c1e1500 */
[----:B------:R-:W-:Y:S01]  /*0450*/  MOV R18, 0xff800000 ;  /* 0xff80000000127802 */ /* 0x000fe20000000f00 */
[----:B--2---:R-:W-:Y:S01]  /*0460*/  @!P5 HADD2.F32 R20, -RZ, R0.H0_H0 ;  /* 0x20000000ff14d230 */ /* 0x004fe20000004100 */
[-C--:B------:R-:W-:Y:S01]  /*0470*/  ISETP.GE.AND P5, PT, R5, R22.reuse, PT ;  /* 0x000000160500720c */ /* 0x080fe20003fa6270 */
[----:B------:R-:W-:Y:S02]  /*0480*/  VIADD R0, R17, 0x1e0 ;  /* 0x000001e011007836 */ /* 0x000fe40000000000 */
[----:B---3--:R-:W-:Y:S01]  /*0490*/  @!P2 HADD2.F32 R19, -RZ, R21.H0_H0 ;  /* 0x20000015ff13a230 */ /* 0x008fe20000004100 */
[----:B------:R-:W-:Y:S01]  /*04a0*/  ISETP.GE.AND P2, PT, R4, R22, PT ;  /* 0x000000160400720c */ /* 0x000fe20003f46270 */
[----:B------:R-:W-:-:S08]  /*04b0*/  @!P1 HADD2.F32 R18, -RZ, R24.H0_H0 ;  /* 0x20000018ff129230 */ /* 0x000fd00000004100 */
[----:B------:R-:W2:Y:S01]  /*04c0*/  @!P5 LDG.E.U16 R24, desc[UR4][R2.64+0x340] ;  /* 0x000340040218d981 */ /* 0x000ea2000c1e1500 */
[----:B------:R-:W-:-:S03]  /*04d0*/  ISETP.GE.AND P1, PT, R0, R22, PT ;  /* 0x000000160000720c */ /* 0x000fc60003f26270 */
[----:B------:R-:W3:Y:S10]  /*04e0*/  @!P2 LDG.E.U16 R25, desc[UR4][R2.64+0x380] ;  /* 0x000380040219a981 */ /* 0x000ef4000c1e1500 */
[----:B------:R0:W3:Y:S01]  /*04f0*/  @!P1 LDG.E.U16 R28, desc[UR4][R2.64+0x3c0] ;  /* 0x0003c004021c9981 */ /* 0x0000e2000c1e1500 */
[----:B------:R-:W-:Y:S01]  /*0500*/  MOV R21, 0xff800000 ;  /* 0xff80000000157802 */ /* 0x000fe20000000f00 */
[----:B----4-:R-:W-:Y:S01]  /*0510*/  @!P0 HADD2.F32 R21, -RZ, R23.H0_H0 ;  /* 0x20000017ff158230 */ /* 0x010fe20000004100 */
        /* <DEDUP_REMOVED lines=18> */
[----:B-----5:R-:W-:-:S03]  /*0640*/  @!P4 HADD2.F32 R2, -RZ, R34.H0_H0 ;  /* 0x20000022ff02c230 */ /* 0x020fc60000004100 */
[----:B------:R-:W-:Y:S02]  /*0650*/  FSEL R23, R22, R21, P0 ;  /* 0x0000001516177208 */ /* 0x000fe40000000000 */
[----:B------:R-:W-:Y:S02]  /*0660*/  MOV R3, 0xff800000 ;  /* 0xff80000000037802 */ /* 0x000fe40000000f00 */
[----:B------:R-:W-:Y:S01]  /*0670*/  FSETP.GT.FTZ.AND P0, PT, R23, R2, PT ;  /* 0x000000021700720b */ /* 0x000fe20003f14000 */
[----:B------:R-:W-:-:S03]  /*0680*/  @!P3 HADD2.F32 R3, -RZ, R30.H0_H0 ;  /* 0x2000001eff03b230 */ /* 0x000fc60000004100 */
[----:B------:R-:W-:Y:S01]  /*0690*/  FSEL R30, R23, R2, P0 ;  /* 0x00000002171e7208 */ /* 0x000fe20000000000 */
[----:B------:R-:W-:-:S03]  /*06a0*/  IMAD.MOV.U32 R22, RZ, RZ, -0x800000 ;  /* 0xff800000ff167424 */ /* 0x000fc600078e00ff */
[----:B------:R-:W-:Y:S01]  /*06b0*/  FSETP.GT.FTZ.AND P0, PT, R30, R3, PT ;  /* 0x000000031e00720b */ /* 0x000fe20003f14000 */
[----:B------:R-:W-:-:S03]  /*06c0*/  @!P6 HADD2.F32 R22, -RZ, R26.H0_H0 ;  /* 0x2000001aff16e230 */ /* 0x000fc60000004100 */
[----:B------:R-:W-:Y:S02]  /*06d0*/  FSEL R37, R30, R3, P0 ;  /* 0x000000031e257208 */ /* 0x000fe40000000000 */
[----:B------:R-:W-:Y:S02]  /*06e0*/  MOV R23, 0xff800000 ;  /* 0xff80000000177802 */ /* 0x000fe40000000f00 */
[----:B------:R-:W-:-:S04]  /*06f0*/  FSETP.GT.FTZ.AND P0, PT, R37, R22, PT ;  /* 0x000000162500720b */ /* 0x000fc80003f14000 */
[----:B------:R-:W-:Y:S01]  /*0700*/  FSEL R26, R37, R22, P0 ;  /* 0x00000016251a7208 */ /* 0x000fe20000000000 */
[----:B--2---:R-:W-:Y:S02]  /*0710*/  @!P5 HADD2.F32 R23, -RZ, R24.H0_H0 ;  /* 0x20000018ff17d230 */ /* 0x004fe40000004100 */
[----:B------:R-:W-:-:S03]  /*0720*/  IMAD.MOV.U32 R24, RZ, RZ, -0x800000 ;  /* 0xff800000ff187424 */ /* 0x000fc600078e00ff */
[----:B------:R-:W-:Y:S01]  /*0730*/  FSETP.GT.FTZ.AND P0, PT, R26, R23, PT ;  /* 0x000000171a00720b */ /* 0x000fe20003f14000 */
[----:B---3--:R-:W-:-:S03]  /*0740*/  @!P2 HADD2.F32 R24, -RZ, R25.H0_H0 ;  /* 0x20000019ff18a230 */ /* 0x008fc60000004100 */
[----:B------:R-:W-:Y:S02]  /*0750*/  FSEL R37, R26, R23, P0 ;  /* 0x000000171a257208 */ /* 0x000fe40000000000 */
[----:B------:R-:W-:Y:S02]  /*0760*/  MOV R25, 0xff800000 ;  /* 0xff80000000197802 */ /* 0x000fe40000000f00 */
[----:B------:R-:W-:Y:S01]  /*0770*/  FSETP.GT.FTZ.AND P0, PT, R37, R24, PT ;  /* 0x000000182500720b */ /* 0x000fe20003f14000 */
[----:B------:R-:W-:-:S03]  /*0780*/  @!P1 HADD2.F32 R25, -RZ, R28.H0_H0 ;  /* 0x2000001cff199230 */ /* 0x000fc60000004100 */
        /* <DEDUP_REMOVED lines=27> */
[C---:B------:R-:W-:Y:S01]  /*0940*/  FADD.FTZ R33, -R26.reuse, R29 ;  /* 0x0000001d1a217221 */ /* 0x040fe20000010100 */
[----:B------:R-:W-:-:S04]  /*0950*/  FADD.FTZ R35, -R26, R20 ;  /* 0x000000141a237221 */ /* 0x000fc80000010100 */
[----:B------:R-:W1:Y:S01]  /*0960*/  MUFU.EX2 R16, R16 ;  /* 0x0000001000107308 */ /* 0x000e620000000800 */
[----:B------:R-:W-:Y:S01]  /*0970*/  FMUL.FTZ R33, R33, 1.4426950216293334961 ;  /* 0x3fb8aa3b21217820 */ /* 0x000fe20000410000 */
[----:B------:R-:W-:Y:S01]  /*0980*/  FADD.FTZ R34, -R26, R27 ;  /* 0x0000001b1a227221 */ /* 0x000fe20000010100 */
[----:B------:R-:W-:-:S05]  /*0990*/  FMUL.FTZ R35, R35, 1.4426950216293334961 ;  /* 0x3fb8aa3b23237820 */ /* 0x000fca0000410000 */
[----:B------:R-:W2:Y:S01]  /*09a0*/  MUFU.EX2 R28, R28 ;  /* 0x0000001c001c7308 */ /* 0x000ea20000000800 */
[----:B------:R-:W-:-:S07]  /*09b0*/  FADD.FTZ R36, -R26, R19 ;  /* 0x000000131a247221 */ /* 0x000fce0000010100 */
[----:B------:R3:W4:Y:S01]  /*09c0*/  MUFU.EX2 R29, R31 ;  /* 0x0000001f001d7308 */ /* 0x0007220000000800 */
[----:B------:R-:W-:Y:S01]  /*09d0*/  FMUL.FTZ R34, R34, 1.4426950216293334961 ;  /* 0x3fb8aa3b22227820 */ /* 0x000fe20000410000 */
[----:B---3--:R-:W-:-:S06]  /*09e0*/  FADD.FTZ R31, -R26, R18 ;  /* 0x000000121a1f7221 */ /* 0x008fcc0000010100 */
[----:B------:R-:W3:Y:S01]  /*09f0*/  MUFU.EX2 R27, R33 ;  /* 0x00000021001b7308 */ /* 0x000ee20000000800 */
[----:B------:R-:W-:Y:S01]  /*0a00*/  FMUL.FTZ R37, R31, 1.4426950216293334961 ;  /* 0x3fb8aa3b1f257820 */ /* 0x000fe20000410000 */
[----:B------:R-:W-:-:S06]  /*0a10*/  FADD.FTZ R31, -R26, R21 ;  /* 0x000000151a1f7221 */ /* 0x000fcc0000010100 */
[----:B------:R0:W-:Y:S01]  /*0a20*/  MUFU.EX2 R19, R35 ;  /* 0x0000002300137308 */ /* 0x0001e20000000800 */
[----:B------:R-:W-:Y:S01]  /*0a30*/  FMUL.FTZ R31, R31, 1.4426950216293334961 ;  /* 0x3fb8aa3b1f1f7820 */ /* 0x000fe20000410000 */
[----:B------:R-:W-:Y:S01]  /*0a40*/  FMUL.FTZ R36, R36, 1.4426950216293334961 ;  /* 0x3fb8aa3b24247820 */ /* 0x000fe20000410000 */
[----:B0-----:R-:W-:-:S05]  /*0a50*/  FADD.FTZ R35, RZ, R30 ;  /* 0x0000001eff237221 */ /* 0x001fca0000010000 */
[----:B------:R0:W5:Y:S01]  /*0a60*/  MUFU.EX2 R20, R34 ;  /* 0x0000002200147308 */ /* 0x0001620000000800 */
[----:B-1----:R-:W-:Y:S01]  /*0a70*/  FADD.FTZ R35, R35, R16 ;  /* 0x0000001023237221 */ /* 0x002fe20000010000 */
[C---:B------:R-:W-:Y:S01]  /*0a80*/  FADD.FTZ R3, -R26.reuse, R3 ;  /* 0x000000031a037221 */ /* 0x040fe20000010100 */
[C---:B------:R-:W-:Y:S01]  /*0a90*/  FADD.FTZ R33, -R26.reuse, R24 ;  /* 0x000000181a217221 */ /* 0x040fe20000010100 */
[C---:B------:R-:W-:Y:S01]  /*0aa0*/  FADD.FTZ R25, -R26.reuse, R25 ;  /* 0x000000191a197221 */ /* 0x040fe20000010100 */
[C---:B0-----:R-:W-:Y:S01]  /*0ab0*/  FADD.FTZ R34, -R26.reuse, R2 ;  /* 0x000000021a227221 */ /* 0x041fe20000010100 */
[C---:B------:R-:W-:Y:S02]  /*0ac0*/  FADD.FTZ R2, -R26.reuse, R22 ;  /* 0x000000161a027221 */ /* 0x040fe40000010100 */
[----:B------:R0:W-:Y:S01]  /*0ad0*/  MUFU.EX2 R22, R31 ;  /* 0x0000001f00167308 */ /* 0x0001e20000000800 */
[----:B------:R-:W-:Y:S01]  /*0ae0*/  FMUL.FTZ R24, R3, 1.4426950216293334961 ;  /* 0x3fb8aa3b03187820 */ /* 0x000fe20000410000 */
[----:B0-----:R-:W-:Y:S01]  /*0af0*/  FADD.FTZ R31, -R26, R23 ;  /* 0x000000171a1f7221 */ /* 0x001fe20000010100 */
[----:B--2---:R-:W-:-:S05]  /*0b00*/  FADD.FTZ R26, R35, R28 ;  /* 0x0000001c231a7221 */ /* 0x004fca0000010000 */
[----:B------:R-:W0:Y:S01]  /*0b10*/  MUFU.EX2 R18, R36 ;  /* 0x0000002400127308 */ /* 0x000e220000000800 */
[----:B----4-:R-:W-:Y:S01]  /*0b20*/  FADD.FTZ R26, R26, R29 ;  /* 0x0000001d1a1a7221 */ /* 0x010fe20000010000 */
[----:B------:R-:W-:-:S03]  /*0b30*/  FMUL.FTZ R23, R34, 1.4426950216293334961 ;  /* 0x3fb8aa3b22177820 */ /* 0x000fc60000410000 */
[----:B---3--:R-:W-:-:S03]  /*0b40*/  FADD.FTZ R3, R26, R27 ;  /* 0x0000001b1a037221 */ /* 0x008fc60000010000 */
[----:B------:R-:W1:Y:S01]  /*0b50*/  MUFU.EX2 R21, R37 ;  /* 0x0000002500157308 */ /* 0x000e620000000800 */
[----:B------:R-:W-:Y:S01]  /*0b60*/  FMUL.FTZ R34, R2, 1.4426950216293334961 ;  /* 0x3fb8aa3b02227820 */ /* 0x000fe20000410000 */
[----:B-----5:R-:W-:-:S04]  /*0b70*/  FADD.FTZ R2, R3, R20 ;  /* 0x0000001403027221 */ /* 0x020fc80000010000 */
[----:B------:R-:W-:Y:S02]  /*0b80*/  FADD.FTZ R3, R2, R19 ;  /* 0x0000001302037221 */ /* 0x000fe40000010000 */
[----:B------:R-:W2:Y:S01]  /*0b90*/  MUFU.EX2 R23, R23 ;  /* 0x0000001700177308 */ /* 0x000ea20000000800 */
[----:B------:R-:W-:Y:S01]  /*0ba0*/  FMUL.FTZ R31, R31, 1.4426950216293334961 ;  /* 0x3fb8aa3b1f1f7820 */ /* 0x000fe20000410000 */
[----:B0-----:R-:W-:-:S06]  /*0bb0*/  FADD.FTZ R2, R3, R18 ;  /* 0x0000001203027221 */ /* 0x001fcc0000010000 */
[----:B------:R-:W0:Y:S01]  /*0bc0*/  MUFU.EX2 R24, R24 ;  /* 0x0000001800187308 */ /* 0x000e220000000800 */
[----:B-1----:R-:W-:Y:S01]  /*0bd0*/  FADD.FTZ R3, R2, R21 ;  /* 0x0000001502037221 */ /* 0x002fe20000010000 */
[----:B------:R-:W-:-:S06]  /*0be0*/  FMUL.FTZ R33, R33, 1.4426950216293334961 ;  /* 0x3fb8aa3b21217820 */ /* 0x000fcc0000410000 */
[----:B------:R-:W1:Y:S01]  /*0bf0*/  MUFU.EX2 R26, R34 ;  /* 0x00000022001a7308 */ /* 0x000e620000000800 */
[----:B------:R-:W-:Y:S01]  /*0c00*/  FADD.FTZ R2, R3, R22 ;  /* 0x0000001603027221 */ /* 0x000fe20000010000 */
[----:B------:R-:W-:-:S06]  /*0c10*/  FMUL.FTZ R25, R25, 1.4426950216293334961 ;  /* 0x3fb8aa3b19197820 */ /* 0x000fcc0000410000 */
[----:B------:R-:W3:Y:S01]  /*0c20*/  MUFU.EX2 R31, R31 ;  /* 0x0000001f001f7308 */ /* 0x000ee20000000800 */
[----:B--2---:R-:W-:-:S07]  /*0c30*/  FADD.FTZ R3, R2, R23 ;  /* 0x0000001702037221 */ /* 0x004fce0000010000 */
[----:B------:R-:W2:Y:S01]  /*0c40*/  MUFU.EX2 R33, R33 ;  /* 0x0000002100217308 */ /* 0x000ea20000000800 */
[----:B0-----:R-:W-:-:S07]  /*0c50*/  FADD.FTZ R3, R3, R24 ;  /* 0x0000001803037221 */ /* 0x001fce0000010000 */
[----:B------:R-:W0:Y:S01]  /*0c60*/  MUFU.EX2 R25, R25 ;  /* 0x0000001900197308 */ /* 0x000e220000000800 */
[----:B-1----:R-:W-:-:S04]  /*0c70*/  FADD.FTZ R2, R3, R26 ;  /* 0x0000001a03027221 */ /* 0x002fc80000010000 */
[----:B---3--:R-:W-:-:S04]  /*0c80*/  FADD.FTZ R2, R2, R31 ;  /* 0x0000001f02027221 */ /* 0x008fc80000010000 */
[----:B--2---:R-:W-:-:S04]  /*0c90*/  FADD.FTZ R2, R2, R33 ;  /* 0x0000002102027221 */ /* 0x004fc80000010000 */
        /* <DEDUP_REMOVED lines=26> */
[----:B-1----:R-:W1:Y:S01]  /*0e40*/  @P0 MUFU.RCP R35, R17 ;  /* 0x0000001100230308 */ /* 0x002e620000001000 */
[----:B------:R-:W-:Y:S01]  /*0e50*/  ISETP.GE.AND P1, PT, R13, UR6, PT ;  /* 0x000000060d007c0c */ /* 0x000fe2000bf26270 */
[----:B------:R-:W-:Y:S02]  /*0e60*/  IMAD.MOV.U32 R15, RZ, RZ, 0x7fc00000 ;  /* 0x7fc00000ff0f7424 */ /* 0x000fe400078e00ff */
[----:B-1----:R-:W-:-:S05]  /*0e70*/  @P0 FMUL.FTZ R15, R16, R35 ;  /* 0x00000023100f0220 */ /* 0x002fca0000410000 */
[----:B------:R1:W-:Y:S05]  /*0e80*/  STG.E desc[UR4][R2.64+0x80], R15 ;  /* 0x0000800f02007986 */ /* 0x0003ea000c101904 */
[----:B------:R-:W-:Y:S05]  /*0e90*/  @P1 EXIT ;  /* 0x000000000000194d */ /* 0x000fea0003800000 */
[----:B-1----:R-:W1:Y:S01]  /*0ea0*/  @P0 MUFU.RCP R15, R17 ;  /* 0x00000011000f0308 */ /* 0x002e620000001000 */
[----:B------:R-:W-:Y:S02]  /*0eb0*/  ISETP.GE.AND P1, PT, R12, UR6, PT ;  /* 0x000000060c007c0c */ /* 0x000fe4000bf26270 */
[----:B------:R-:W-:Y:S01]  /*0ec0*/  MOV R13, 0x7fc00000 ;  /* 0x7fc00000000d7802 */ /* 0x000fe20000000f00 */
[----:B-1----:R-:W-:-:S05]  /*0ed0*/  @P0 FMUL.FTZ R13, R28, R15 ;  /* 0x0000000f1c0d0220 */ /* 0x002fca0000410000 */
[----:B------:R1:W-:Y:S05]  /*0ee0*/  STG.E desc[UR4][R2.64+0x100], R13 ;  /* 0x0001000d02007986 */ /* 0x0003ea000c101904 */
[----:B------:R-:W-:Y:S05]  /*0ef0*/  @P1 EXIT ;  /* 0x000000000000194d */ /* 0x000fea0003800000 */
[----:B------:R-:W2:Y:S01]  /*0f00*/  @P0 MUFU.RCP R12, R17 ;  /* 0x00000011000c0308 */ /* 0x000ea20000001000 */
[----:B------:R-:W-:Y:S02]  /*0f10*/  ISETP.GE.AND P1, PT, R11, UR6, PT ;  /* 0x000000060b007c0c */ /* 0x000fe4000bf26270 */
[----:B-1----:R-:W-:Y:S01]  /*0f20*/  MOV R13, 0x7fc00000 ;  /* 0x7fc00000000d7802 */ /* 0x002fe20000000f00 */
[----:B--2---:R-:W-:-:S05]  /*0f30*/  @P0 FMUL.FTZ R13, R29, R12 ;  /* 0x0000000c1d0d0220 */ /* 0x004fca0000410000 */
[----:B------:R1:W-:Y:S05]  /*0f40*/  STG.E desc[UR4][R2.64+0x180], R13 ;  /* 0x0001800d02007986 */ /* 0x0003ea000c101904 */
[----:B------:R-:W-:Y:S05]  /*0f50*/  @P1 EXIT ;  /* 0x000000000000194d */ /* 0x000fea0003800000 */
[----:B------:R-:W1:Y:S01]  /*0f60*/  S2R R14, SR_TID.X ;  /* 0x00000000000e7919 */ /* 0x000e620000002100 */
[----:B------:R-:W2:Y:S01]  /*0f70*/  @P0 MUFU.RCP R12, R17 ;  /* 0x00000011000c0308 */ /* 0x000ea20000001000 */
[----:B------:R-:W-:Y:S02]  /*0f80*/  IMAD.MOV.U32 R11, RZ, RZ, 0x7fc00000 ;  /* 0x7fc00000ff0b7424 */ /* 0x000fe400078e00ff */
[----:B--2---:R-:W-:-:S05]  /*0f90*/  @P0 FMUL.FTZ R11, R27, R12 ;  /* 0x0000000c1b0b0220 */ /* 0x004fca0000410000 */
[----:B------:R2:W-:Y:S01]  /*0fa0*/  STG.E desc[UR4][R2.64+0x200], R11 ;  /* 0x0002000b02007986 */ /* 0x0005e2000c101904 */
[----:B-1----:R-:W-:-:S04]  /*0fb0*/  IADD3 R13, R14, 0xa0, RZ ;  /* 0x000000a00e0d7810 */ /* 0x002fc80007ffe0ff */
[----:B------:R-:W-:-:S13]  /*0fc0*/  ISETP.GE.AND P1, PT, R13, UR6, PT ;  /* 0x000000060d007c0c */ /* 0x000fda000bf26270 */
[----:B--2---:R-:W-:Y:S05]  /*0fd0*/  @P1 EXIT ;  /* 0x000000000000194d */ /* 0x004fea0003800000 */
[----:B------:R-:W1:Y:S01]  /*0fe0*/  @P0 MUFU.RCP R13, R17 ;  /* 0x00000011000d0308 */ /* 0x000e620000001000 */
[----:B------:R-:W-:Y:S01]  /*0ff0*/  VIADD R12, R14, 0xc0 ;  /* 0x000000c00e0c7836 */ /* 0x000fe20000000000 */
[----:B------:R-:W-:-:S04]  /*1000*/  MOV R11, 0x7fc00000 ;  /* 0x7fc00000000b7802 */ /* 0x000fc80000000f00 */
[----:B------:R-:W-:Y:S01]  /*1010*/  ISETP.GE.AND P1, PT, R12, UR6, PT ;  /* 0x000000060c007c0c */ /* 0x000fe2000bf26270 */
[----:B-1----:R-:W-:-:S05]  /*1020*/  @P0 FMUL.FTZ R11, R20, R13 ;  /* 0x0000000d140b0220 */ /* 0x002fca0000410000 */
[----:B------:R1:W-:Y:S07]  /*1030*/  STG.E desc[UR4][R2.64+0x280], R11 ;  /* 0x0002800b02007986 */ /* 0x0003ee000c101904 */
[----:B------:R-:W-:Y:S05]  /*1040*/  @P1 EXIT ;  /* 0x000000000000194d */ /* 0x000fea0003800000 */
[----:B------:R-:W2:Y:S01]  /*1050*/  @P0 MUFU.RCP R12, R17 ;  /* 0x00000011000c0308 */ /* 0x000ea20000001000 */
[----:B------:R-:W-:Y:S02]  /*1060*/  IADD3 R14, R14, 0xe0, RZ ;  /* 0x000000e00e0e7810 */ /* 0x000fe40007ffe0ff */
[----:B-1----:R-:W-:Y:S02]  /*1070*/  MOV R11, 0x7fc00000 ;  /* 0x7fc00000000b7802 */ /* 0x002fe40000000f00 */
[----:B------:R-:W-:Y:S01]  /*1080*/  ISETP.GE.AND P1, PT, R14, UR6, PT ;  /* 0x000000060e007c0c */ /* 0x000fe2000bf26270 */
[----:B--2---:R-:W-:-:S05]  /*1090*/  @P0 FMUL.FTZ R11, R19, R12 ;  /* 0x0000000c130b0220 */ /* 0x004fca0000410000 */
[----:B------:R1:W-:Y:S07]  /*10a0*/  STG.E desc[UR4][R2.64+0x300], R11 ;  /* 0x0003000b02007986 */ /* 0x0003ee000c101904 */
[----:B------:R-:W-:Y:S05]  /*10b0*/  @P1 EXIT ;  /* 0x000000000000194d */ /* 0x000fea0003800000 */
[----:B------:R-:W2:Y:S01]  /*10c0*/  @P0 MUFU.RCP R13, R17 ;  /* 0x00000011000d0308 */ /* 0x000ea20000001000 */
[----:B------:R-:W-:Y:S01]  /*10d0*/  ISETP.GE.AND P1, PT, R10, UR6, PT ;  /* 0x000000060a007c0c */ /* 0x000fe2000bf26270 */
[----:B-1----:R-:W-:Y:S02]  /*10e0*/  IMAD.MOV.U32 R11, RZ, RZ, 0x7fc00000 ;  /* 0x7fc00000ff0b7424 */ /* 0x002fe400078e00ff */
[----:B--2---:R-:W-:-:S05]  /*10f0*/  @P0 FMUL.FTZ R11, R18, R13 ;  /* 0x0000000d120b0220 */ /* 0x004fca0000410000 */
        /* <DEDUP_REMOVED lines=15> */
[----:B------:R-:W-:Y:S01]  /*11f0*/  ISETP.GE.AND P1, PT, R7, UR6, PT ;  /* 0x0000000607007c0c */ /* 0x000fe2000bf26270 */
[----:B-1----:R-:W-:Y:S02]  /*1200*/  IMAD.MOV.U32 R9, RZ, RZ, 0x7fc00000 ;  /* 0x7fc00000ff097424 */ /* 0x002fe400078e00ff */
        /* <DEDUP_REMOVED lines=15> */
[----:B------:R-:W2:Y:S01]  /*1300*/  @P0 MUFU.RCP R6, R17 ;  /* 0x0000001100060308 */ /* 0x000ea20000001000 */
[----:B------:R-:W-:Y:S01]  /*1310*/  ISETP.GE.AND P1, PT, R4, UR6, PT ;  /* 0x0000000604007c0c */ /* 0x000fe2000bf26270 */
[----:B------:R-:W-:Y:S02]  /*1320*/  IMAD.MOV.U32 R5, RZ, RZ, 0x7fc00000 ;  /* 0x7fc00000ff057424 */ /* 0x000fe400078e00ff */
[----:B--2---:R-:W-:-:S05]  /*1330*/  @P0 FMUL.FTZ R5, R31, R6 ;  /* 0x000000061f050220 */ /* 0x004fca0000410000 */
[----:B------:R2:W-:Y:S05]  /*1340*/  STG.E desc[UR4][R2.64+0x680], R5 ;  /* 0x0006800502007986 */ /* 0x0005ea000c101904 */
        /* <DEDUP_REMOVED lines=8> */
[----:B--2---:R-:W-:Y:S01]  /*13d0*/  MOV R5, 0x7fc00000 ;  /* 0x7fc0000000057802 */ /* 0x004fe20000000f00 */
[----:B---3--:R-:W-:-:S05]  /*13e0*/  @P0 FMUL.FTZ R5, R25, R0 ;  /* 0x0000000019050220 */ /* 0x008fca0000410000 */
[----:B------:R-:W-:Y:S01]  /*13f0*/  STG.E desc[UR4][R2.64+0x780], R5 ;  /* 0x0007800502007986 */ /* 0x000fe2000c101904 */
[----:B------:R-:W-:Y:S05]  /*1400*/  EXIT ;  /* 0x000000000000794d */ /* 0x000fea0003800000 */
.L_x_4391:
        /* <DEDUP_REMOVED lines=15> */
.L_x_11832:


//--------------------- .text._ZN43_GLOBAL__N__9ae7fba5_10_SoftMax_cu_9f978f6320softmax_warp_forwardIN3c104HalfEffLi8ELb0ELb0EEEvPT0_PKT_iiiPKbib --------------------------
	.section	.text._ZN43_GLOBAL__N__9ae7fba5_10_SoftMax_cu_9f978f6320softmax_warp_forwardIN3c104HalfEffLi8ELb0ELb0EEEvPT0_PKT_iiiPKbib,"ax",@progbits
	.align	128
.text._ZN43_GLOBAL__N__9ae7fba5_10_SoftMax_cu_9f978f6320softmax_warp_forwardIN3c104HalfEffLi8ELb0ELb0EEEvPT0_PKT_iiiPKbib:
        .type           _ZN43_GLOBAL__N__9ae7fba5_10_SoftMax_cu_9f978f6320softmax_warp_forwardIN3c104HalfEffLi8ELb0ELb0EEEvPT0_PKT_iiiPKbib,@function
        .size           _ZN43_GLOBAL__N__9ae7fba5_10_SoftMax_cu_9f978f6320softmax_warp_forwardIN3c104HalfEffLi8ELb0ELb0EEEvPT0_PKT_iiiPKbib,(.L_x_11833 - _ZN43_GLOBAL__N__9ae7fba5_10_SoftMax_cu_9f978f6320softmax_warp_forwardIN3c104HalfEffLi8ELb0ELb0EEEvPT0_PKT_iiiPKbib)
        .other          _ZN43_GLOBAL__N__9ae7fba5_10_SoftMax_cu_9f978f6320softmax_warp_forwardIN3c104HalfEffLi8ELb0ELb0EEEvPT0_PKT_iiiPKbib,@"STO_CUDA_ENTRY STV_DEFAULT"
_ZN43_GLOBAL__N__9ae7fba5_10_SoftMax_cu_9f978f6320softmax_warp_forwardIN3c104HalfEffLi8ELb0ELb0EEEvPT0_PKT_iiiPKbib:
        /* <DEDUP_REMOVED lines=17> */
[C---:B------:R-:W-:Y:S01]  /*0110*/  IADD3 R7, R12.reuse, 0x20, RZ ;  /* 0x000000200c077810 */ /* 0x040fe20007ffe0ff */
[C---:B------:R-:W-:Y:S01]  /*0120*/  VIADD R5, R12.reuse, 0x60 ;  /* 0x000000600c057836 */ /* 0x040fe20000000000 */
[----:B------:R-:W-:Y:S02]  /*0130*/  IADD3 R6, R12, 0x40, RZ ;  /* 0x000000400c067810 */ /* 0x000fe40007ffe0ff */
[-C--:B------:R-:W-:Y:S02]  /*0140*/  ISETP.GE.AND P6, PT, R7, R15.reuse, PT ;  /* 0x0000000f0700720c */ /* 0x080fe40003fc6270 */
[-C--:B------:R-:W-:Y:S02]  /*0150*/  ISETP.GE.AND P5, PT, R6, R15.reuse, PT ;  /* 0x0000000f0600720c */ /* 0x080fe40003fa6270 */
[----:B------:R-:W-:Y:S02]  /*0160*/  ISETP.GE.AND P4, PT, R5, R15, PT ;  /* 0x0000000f0500720c */ /* 0x000fe40003f86270 */
[----:B------:R-:W-:-:S07]  /*0170*/  IADD3 R4, R12, 0x80, RZ ;  /* 0x000000800c047810 */ /* 0x000fce0007ffe0ff */
[----:B------:R-:W3:Y:S01]  /*0180*/  @!P6 LDG.E.U16 R16, desc[UR4][R10.64+0x40] ;  /* 0x000040040a10e981 */ /* 0x000ee2000c1e1500 */
[----:B------:R-:W-:-:S03]  /*0190*/  ISETP.GE.AND P3, PT, R4, R15, PT ;  /* 0x0000000f0400720c */ /* 0x000fc60003f66270 */
[----:B------:R-:W4:Y:S01]  /*01a0*/  @!P5 LDG.E.U16 R21, desc[UR4][R10.64+0x80] ;  /* 0x000080040a15d981 */ /* 0x000f22000c1e1500 */
[----:B------:R-:W-:-:S03]  /*01b0*/  VIADD R3, R12, 0xa0 ;  /* 0x000000a00c037836 */ /* 0x000fc60000000000 */
[----:B------:R-:W5:Y:S01]  /*01c0*/  @!P4 LDG.E.U16 R22, desc[UR4][R10.64+0xc0] ;  /* 0x0000c0040a16c981 */ /* 0x000f62000c1e1500 */
[----:B------:R-:W-:Y:S02]  /*01d0*/  IADD3 R2, R12, 0xc0, RZ ;  /* 0x000000c00c027810 */ /* 0x000fe40007ffe0ff */
[----:B------:R-:W-:-:S03]  /*01e0*/  ISETP.GE.AND P2, PT, R3, R15, PT ;  /* 0x0000000f0300720c */ /* 0x000fc60003f46270 */
[----:B------:R-:W5:Y:S01]  /*01f0*/  @!P3 LDG.E.U16 R23, desc[UR4][R10.64+0x100] ;  /* 0x000100040a17b981 */ /* 0x000f62000c1e1500 */
[----:B------:R-:W-:Y:S01]  /*0200*/  ISETP.GE.AND P1, PT, R2, R15, PT ;  /* 0x0000000f0200720c */ /* 0x000fe20003f26270 */
[----:B------:R-:W-:Y:S01]  /*0210*/  IMAD.MOV.U32 R13, RZ, RZ, -0x800000 ;  /* 0xff800000ff0d7424 */ /* 0x000fe200078e00ff */
[----:B------:R-:W-:-:S07]  /*0220*/  IADD3 R0, R12, 0xe0, RZ ;  /* 0x000000e00c007810 */ /* 0x000fce0007ffe0ff */
[----:B------:R-:W5:Y:S04]  /*0230*/  @!P2 LDG.E.U16 R17, desc[UR4][R10.64+0x140] ;  /* 0x000140040a11a981 */ /* 0x000f68000c1e1500 */
[----:B------:R-:W5:Y:S01]  /*0240*/  @!P1 LDG.E.U16 R18, desc[UR4][R10.64+0x180] ;  /* 0x000180040a129981 */ /* 0x000f62000c1e1500 */
[----:B--2---:R-:W-:Y:S01]  /*0250*/  @!P0 HADD2.F32 R13, -RZ, R14.H0_H0 ;  /* 0x2000000eff0d8230 */ /* 0x004fe20000004100 */
[----:B------:R-:W-:-:S13]  /*0260*/  ISETP.GE.AND P0, PT, R0, R15, PT ;  /* 0x0000000f0000720c */ /* 0x000fda0003f06270 */
[----:B------:R0:W2:Y:S01]  /*0270*/  @!P0 LDG.E.U16 R19, desc[UR4][R10.64+0x1c0] ;  /* 0x0001c0040a138981 */ /* 0x0000a2000c1e1500 */
[----:B------:R-:W-:Y:S02]  /*0280*/  IMAD.MOV.U32 R14, RZ, RZ, -0x800000 ;  /* 0xff800000ff0e7424 */ /* 0x000fe400078e00ff */
[----:B---3--:R-:W-:Y:S01]  /*0290*/  @!P6 HADD2.F32 R14, -RZ, R16.H0_H0 ;  /* 0x20000010ff0ee230 */ /* 0x008fe20000004100 */
[----:B------:R-:W-:-:S04]  /*02a0*/  MOV R15, 0xff800000 ;  /* 0xff800000000f7802 */ /* 0x000fc80000000f00 */
[----:B------:R-:W-:Y:S01]  /*02b0*/  FSETP.GT.FTZ.AND P6, PT, R13, R14, PT ;  /* 0x0000000e0d00720b */ /* 0x000fe20003fd4000 */
[----:B----4-:R-:W-:-:S03]  /*02c0*/  @!P5 HADD2.F32 R15, -RZ, R21.H0_H0 ;  /* 0x20000015ff0fd230 */ /* 0x010fc60000004100 */
[----:B------:R-:W-:Y:S01]  /*02d0*/  FSEL R24, R13, R14, P6 ;  /* 0x0000000e0d187208 */ /* 0x000fe20003000000 */
[----:B------:R-:W-:-:S03]  /*02e0*/  IMAD.MOV.U32 R16, RZ, RZ, -0x800000 ;  /* 0xff800000ff107424 */ /* 0x000fc600078e00ff */
[----:B------:R-:W-:Y:S01]  /*02f0*/  FSETP.GT.FTZ.AND P5, PT, R24, R15, PT ;  /* 0x0000000f1800720b */ /* 0x000fe20003fb4000 */
[----:B-----5:R-:W-:-:S03]  /*0300*/  @!P4 HADD2.F32 R16, -RZ, R22.H0_H0 ;  /* 0x20000016ff10c230 */ /* 0x020fc60000004100 */
[----:B------:R-:W-:Y:S02]  /*0310*/  FSEL R21, R24, R15, P5 ;  /* 0x0000000f18157208 */ /* 0x000fe40002800000 */
[----:B0-----:R-:W-:Y:S02]  /*0320*/  MOV R10, 0xff800000 ;  /* 0xff800000000a7802 */ /* 0x001fe40000000f00 */
        /* <DEDUP_REMOVED lines=8> */
[----:B------:R-:W-:Y:S01]  /*03b0*/  FSETP.GT.FTZ.AND P2, PT, R22, R11, PT ;  /* 0x0000000b1600720b */ /* 0x000fe20003f54000 */
[----:B------:R-:W-:-:S03]  /*03c0*/  @!P1 HADD2.F32 R17, -RZ, R18.H0_H0 ;  /* 0x20000012ff119230 */ /* 0x000fc60000004100 */
[----:B------:R-:W-:Y:S01]  /*03d0*/  FSEL R22, R22, R11, P2 ;  /* 0x0000000b16167208 */ /* 0x000fe20001000000 */
[----:B------:R-:W-:-:S03]  /*03e0*/  IMAD.MOV.U32 R18, RZ, RZ, -0x800000 ;  /* 0xff800000ff127424 */ /* 0x000fc600078e00ff */
[----:B------:R-:W-:Y:S01]  /*03f0*/  FSETP.GT.FTZ.AND P1, PT, R22, R17, PT ;  /* 0x000000111600720b */ /* 0x000fe20003f34000 */
[----:B--2---:R-:W-:-:S03]  /*0400*/  @!P0 HADD2.F32 R18, -RZ, R19.H0_H0 ;  /* 0x20000013ff128230 */ /* 0x004fc60000004100 */
        /* <DEDUP_REMOVED lines=67> */
[----:B------:R-:W-:Y:S02]  /*0840*/  SHF.R.S32.HI R11, RZ, 0x1f, R8 ;  /* 0x0000001fff0b7819 */ /* 0x000fe40000011408 */
[C---:B------:R-:W-:Y:S02]  /*0850*/  LEA R10, P2, R8.reuse, UR6, 0x2 ;  /* 0x00000006080a7c11 */ /* 0x040fe4000f8410ff */
[----:B------:R-:W-:Y:S02]  /*0860*/  MOV R23, 0x7fc00000 ;  /* 0x7fc0000000177802 */ /* 0x000fe40000000f00 */
[----:B------:R-:W-:-:S03]  /*0870*/  LEA.HI.X R11, R8, UR7, R11, 0x2, P2 ;  /* 0x00000007080b7c11 */ /* 0x000fc600090f140b */
[----:B------:R-:W1:Y:S02]  /*0880*/  @P0 MUFU.RCP R20, R12 ;  /* 0x0000000c00140308 */ /* 0x000e640000001000 */
[----:B-1----:R-:W-:-:S05]  /*0890*/  @P0 FMUL.FTZ R23, R13, R20 ;  /* 0x000000140d170220 */ /* 0x002fca0000410000 */
[----:B------:R1:W-:Y:S01]  /*08a0*/  STG.E desc[UR4][R10.64], R23 ;  /* 0x000000170a007986 */ /* 0x0003e2000c101904 */
        /* <DEDUP_REMOVED lines=9> */
[----:B--2---:R-:W-:Y:S01]  /*0940*/  MOV R7, 0x7fc00000 ;  /* 0x7fc0000000077802 */ /* 0x004fe20000000f00 */
[----:B---3--:R-:W-:-:S05]  /*0950*/  @P0 FMUL.FTZ R7, R15, R6 ;  /* 0x000000060f070220 */ /* 0x008fca0000410000 */
[----:B------:R2:W-:Y:S05]  /*0960*/  STG.E desc[UR4][R10.64+0x100], R7 ;  /* 0x000100070a007986 */ /* 0x0005ea000c101904 */
[----:B------:R-:W-:Y:S05]  /*0970*/  @P1 EXIT ;  /* 0x000000000000194d */ /* 0x000fea0003800000 */
[----:B--2---:R-:W2:Y:S01]  /*0980*/  @P0 MUFU.RCP R7, R12 ;  /* 0x0000000c00070308 */ /* 0x004ea20000001000 */
        /* <DEDUP_REMOVED lines=17> */
[----:B--2---:R-:W2:Y:S01]  /*0aa0*/  @P0 MUFU.RCP R5, R12 ;  /* 0x0000000c00050308 */ /* 0x004ea20000001000 */
[----:B------:R-:W-:Y:S02]  /*0ab0*/  ISETP.GE.AND P1, PT, R0, R9, PT ;  /* 0x000000090000720c */ /* 0x000fe40003f26270 */
[----:B---3--:R-:W-:Y:S01]  /*0ac0*/  MOV R3, 0x7fc00000 ;  /* 0x7fc0000000037802 */ /* 0x008fe20000000f00 */
[----:B--2---:R-:W-:-:S05]  /*0ad0*/  @P0 FMUL.FTZ R3, R18, R5 ;  /* 0x0000000512030220 */ /* 0x004fca0000410000 */
[----:B------:R2:W-:Y:S05]  /*0ae0*/  STG.E desc[UR4][R10.64+0x300], R3 ;  /* 0x000300030a007986 */ /* 0x0005ea000c101904 */
[----:B------:R-:W-:Y:S05]  /*0af0*/  @P1 EXIT ;  /* 0x000000000000194d */ /* 0x000fea0003800000 */
[----:B------:R-:W3:Y:S01]  /*0b00*/  @P0 MUFU.RCP R12, R12 ;  /* 0x0000000c000c0308 */ /* 0x000ee20000001000 */
[----:B--2---:R-:W-:Y:S02]  /*0b10*/  IMAD.MOV.U32 R3, RZ, RZ, 0x7fc00000 ;  /* 0x7fc00000ff037424 */ /* 0x004fe400078e00ff */
[----:B---3--:R-:W-:-:S05]  /*0b20*/  @P0 FMUL.FTZ R3, R19, R12 ;  /* 0x0000000c13030220 */ /* 0x008fca0000410000 */
[----:B------:R-:W-:Y:S01]  /*0b30*/  STG.E desc[UR4][R10.64+0x380], R3 ;  /* 0x000380030a007986 */ /* 0x000fe2000c101904 */
[----:B------:R-:W-:Y:S05]  /*0b40*/  EXIT ;  /* 0x000000000000794d */ /* 0x000fea0003800000 */
.L_x_4392:
        /* <DEDUP_REMOVED lines=11> */
.L_x_11833:


//--------------------- .text._ZN43_GLOBAL__N__9ae7fba5_10_SoftMax_cu_9f978f6320softmax_warp_forwardIN3c104HalfEffLi7ELb0ELb0EEEvPT0_PKT_iiiPKbib --------------------------
	.section	.text._ZN43_GLOBAL__N__9ae7fba5_10_SoftMax_cu_9f978f6320softmax_warp_forwardIN3c104HalfEffLi7ELb0ELb0EEEvPT0_PKT_iiiPKbib,"ax",@progbits
	.align	128
.text._ZN43_GLOBAL__N__9ae7fba5_10_SoftMax_cu_9f978f6320softmax_warp_forwardIN3c104HalfEffLi7ELb0ELb0EEEvPT0_PKT_iiiPKbib:
        .type           _ZN43_GLOBAL__N__9ae7fba5_10_SoftMax_cu_9f978f6320softmax_warp_forwardIN3c104HalfEffLi7ELb0ELb0EEEvPT0_PKT_iiiPKbib,@function
        .size           _ZN43_GLOBAL__N__9ae7fba5_10_SoftMax_cu_9f978f6320softmax_warp_forwardIN3c104HalfEffLi7ELb0ELb0EEEvPT0_PKT_iiiPKbib,(.L_x_11834 - _ZN43_GLOBAL__N__9ae7fba5_10_SoftMax_cu_9f978f6320softmax_warp_forwardIN3c104HalfEffLi7ELb0ELb0EEEvPT0_PKT_iiiPKbib)
        .other          _ZN43_GLOBAL__N__9ae7fba5_10_SoftMax_cu_9f978f6320softmax_warp_forwardIN3c104HalfEffLi7ELb0ELb0EEEvPT0_PKT_iiiPKbib,@"STO_CUDA_ENTRY STV_DEFAULT"
_ZN43_GLOBAL__N__9ae7fba5_10_SoftMax_cu_9f978f6320softmax_warp_forwardIN3c104HalfEffLi7ELb0ELb0EEEvPT0_PKT_iiiPKbib:
        /* <DEDUP_REMOVED lines=43> */
[----:B--2---:R-:W-:Y:S01]  /*02b0*/  @!P6 HADD2.F32 R18, -RZ, R19.H0_H0 ;  /* 0x20000013ff12e230 */ /* 0x004fe20000004100 */
[----:B------:R-:W-:-:S13]  /*02c0*/  ISETP.GE.AND P6, PT, R11, R20, PT ;  /* 0x000000140b00720c */ /* 0x000fda0003fc6270 */
[----:B------:R0:W2:Y:S01]  /*02d0*/  @!P6 LDG.E.U16 R25, desc[UR4][R4.64+0xc0] ;  /* 0x0000c0040419e981 */ /* 0x0000a2000c1e1500 */
[----:B------:R-:W-:Y:S01]  /*02e0*/  MOV R19, 0xff800000 ;  /* 0xff80000000137802 */ /* 0x000fe20000000f00 */
[----:B---3--:R-:W-:Y:S02]  /*02f0*/  @!P5 HADD2.F32 R19, -RZ, R15.H0_H0 ;  /* 0x2000000fff13d230 */ /* 0x008fe40000004100 */
[----:B------:R-:W-:-:S03]  /*0300*/  IMAD.MOV.U32 R20, RZ, RZ, -0x800000 ;  /* 0xff800000ff147424 */ /* 0x000fc600078e00ff */
[CC--:B------:R-:W-:Y:S01]  /*0310*/  FSETP.GT.FTZ.AND P5, PT, R18.reuse, R19.reuse, PT ;  /* 0x000000131200720b */ /* 0x0c0fe20003fb4000 */
[----:B----4-:R-:W-:Y:S01]  /*0320*/  @!P4 HADD2.F32 R20, -RZ, R21.H0_H0 ;  /* 0x20000015ff14c230 */ /* 0x010fe20000004100 */
[----:B------:R-:W-:Y:S01]  /*0330*/  MOV R15, 0xff800000 ;  /* 0xff800000000f7802 */ /* 0x000fe20000000f00 */
[----:B0-----:R-:W-:Y:S01]  /*0340*/  IMAD.MOV.U32 R4, RZ, RZ, -0x800000 ;  /* 0xff800000ff047424 */ /* 0x001fe200078e00ff */
[----:B------:R-:W-:Y:S01]  /*0350*/  FSEL R17, R18, R19, P5 ;  /* 0x0000001312117208 */ /* 0x000fe20002800000 */
[----:B------:R-:W-:-:S03]  /*0360*/  IMAD.MOV.U32 R21, RZ, RZ, -0x800000 ;  /* 0xff800000ff157424 */ /* 0x000fc600078e00ff */
[CC--:B------:R-:W-:Y:S01]  /*0370*/  FSETP.GT.FTZ.AND P4, PT, R17.reuse, R20.reuse, PT ;  /* 0x000000141100720b */ /* 0x0c0fe20003f94000 */
[----:B-----5:R-:W-:Y:S02]  /*0380*/  @!P1 HADD2.F32 R15, -RZ, R22.H0_H0 ;  /* 0x20000016ff0f9230 */ /* 0x020fe40000004100 */
[----:B------:R-:W-:Y:S01]  /*0390*/  @!P2 HADD2.F32 R4, -RZ, R24.H0_H0 ;  /* 0x20000018ff04a230 */ /* 0x000fe20000004100 */
[----:B------:R-:W-:Y:S01]  /*03a0*/  FSEL R16, R17, R20, P4 ;  /* 0x0000001411107208 */ /* 0x000fe20002000000 */
[----:B------:R-:W-:Y:S02]  /*03b0*/  IMAD.MOV.U32 R5, RZ, RZ, -0x800000 ;  /* 0xff800000ff057424 */ /* 0x000fe400078e00ff */
[----:B------:R-:W-:Y:S01]  /*03c0*/  @!P3 HADD2.F32 R21, -RZ, R26.H0_H0 ;  /* 0x2000001aff15b230 */ /* 0x000fe20000004100 */
[----:B------:R-:W-:Y:S01]  /*03d0*/  FSETP.GT.FTZ.AND P1, PT, R15, R4, PT ;  /* 0x000000040f00720b */ /* 0x000fe20003f34000 */
[----:B------:R-:W-:-:S03]  /*03e0*/  @!P0 HADD2.F32 R5, -RZ, R23.H0_H0 ;  /* 0x20000017ff058230 */ /* 0x000fc60000004100 */
[----:B------:R-:W-:Y:S02]  /*03f0*/  FSEL R22, R15, R4, P1 ;  /* 0x000000040f167208 */ /* 0x000fe40000800000 */
[----:B------:R-:W-:Y:S02]  /*0400*/  FSETP.GT.FTZ.AND P3, PT, R16, R21, PT ;  /* 0x000000151000720b */ /* 0x000fe40003f74000 */
[----:B------:R-:W-:Y:S02]  /*0410*/  FSETP.GT.FTZ.AND P0, PT, R22, R5, PT ;  /* 0x000000051600720b */ /* 0x000fe40003f14000 */
[----:B------:R-:W-:Y:S02]  /*0420*/  FSEL R17, R16, R21, P3 ;  /* 0x0000001510117208 */ /* 0x000fe40001800000 */
[----:B------:R-:W-:Y:S02]  /*0430*/  MOV R16, 0xff800000 ;  /* 0xff80000000107802 */ /* 0x000fe40000000f00 */
[----:B------:R-:W-:Y:S01]  /*0440*/  FSEL R23, R22, R5, P0 ;  /* 0x0000000516177208 */ /* 0x000fe20000000000 */
[----:B------:R-:W0:Y:S01]  /*0450*/  SHFL.BFLY PT, R24, R17, 0x10, 0x1f ;  /* 0x0e001f0011187f89 */ /* 0x000e2200000e0000 */
[----:B--2---:R-:W-:-:S05]  /*0460*/  @!P6 HADD2.F32 R16, -RZ, R25.H0_H0 ;  /* 0x20000019ff10e230 */ /* 0x004fca0000004100 */
        /* <DEDUP_REMOVED lines=31> */
[----:B------:R-:W-:Y:S01]  /*0660*/  FADD.FTZ R20, -R24, R20 ;  /* 0x0000001418147221 */ /* 0x000fe20000010100 */
[----:B-1----:R-:W-:-:S04]  /*0670*/  FSETP.GEU.FTZ.AND P0, PT, R22, R23, PT ;  /* 0x000000171600720b */ /* 0x002fc80003f1e000 */
[----:B------:R-:W-:Y:S01]  /*0680*/  FSEL R22, R23, R22, !P0 ;  /* 0x0000001617167208 */ /* 0x000fe20004000000 */
[----:B------:R-:W-:-:S04]  /*0690*/  FADD.FTZ R21, -R24, R21 ;  /* 0x0000001518157221 */ /* 0x000fc80000010100 */
[----:B------:R-:W-:Y:S01]  /*06a0*/  FADD.FTZ R15, -R22, R15 ;  /* 0x0000000f160f7221 */ /* 0x000fe20000010100 */
[----:B------:R-:W-:Y:S01]  /*06b0*/  FMUL.FTZ R17, R18, 1.4426950216293334961 ;  /* 0x3fb8aa3b12117820 */ /* 0x000fe20000410000 */
[----:B------:R-:W-:Y:S01]  /*06c0*/  FADD.FTZ R4, -R22, R4 ;  /* 0x0000000416047221 */ /* 0x000fe20000010100 */
[----:B------:R-:W-:Y:S01]  /*06d0*/  FMUL.FTZ R18, R19, 1.4426950216293334961 ;  /* 0x3fb8aa3b13127820 */ /* 0x000fe20000410000 */
[----:B------:R-:W-:Y:S01]  /*06e0*/  FMUL.FTZ R15, R15, 1.4426950216293334961 ;  /* 0x3fb8aa3b0f0f7820 */ /* 0x000fe20000410000 */
[----:B------:R-:W-:Y:S01]  /*06f0*/  FMUL.FTZ R19, R20, 1.4426950216293334961 ;  /* 0x3fb8aa3b14137820 */ /* 0x000fe20000410000 */
[----:B------:R-:W-:Y:S01]  /*0700*/  FMUL.FTZ R20, R21, 1.4426950216293334961 ;  /* 0x3fb8aa3b15147820 */ /* 0x000fe20000410000 */
[----:B------:R-:W-:Y:S01]  /*0710*/  FMUL.FTZ R21, R4, 1.4426950216293334961 ;  /* 0x3fb8aa3b04157820 */ /* 0x000fe20000410000 */
[----:B------:R-:W0:Y:S01]  /*0720*/  MUFU.EX2 R17, R17 ;  /* 0x0000001100117308 */ /* 0x000e220000000800 */
[C---:B------:R-:W-:Y:S01]  /*0730*/  FADD.FTZ R5, -R22.reuse, R5 ;  /* 0x0000000516057221 */ /* 0x040fe20000010100 */
[----:B------:R-:W-:-:S06]  /*0740*/  FADD.FTZ R22, -R22, R16 ;  /* 0x0000001016167221 */ /* 0x000fcc0000010100 */
[----:B------:R-:W1:Y:S01]  /*0750*/  MUFU.EX2 R15, R15 ;  /* 0x0000000f000f7308 */ /* 0x000e620000000800 */
[----:B------:R-:W-:Y:S01]  /*0760*/  FMUL.FTZ R25, R5, 1.4426950216293334961 ;  /* 0x3fb8aa3b05197820 */ /* 0x000fe20000410000 */
[----:B------:R-:W-:-:S06]  /*0770*/  FMUL.FTZ R22, R22, 1.4426950216293334961 ;  /* 0x3fb8aa3b16167820 */ /* 0x000fcc0000410000 */
        /* <DEDUP_REMOVED lines=41> */
[----:B0-----:R-:W-:Y:S01]  /*0a10*/  IMAD.MOV.U32 R23, RZ, RZ, 0x7fc00000 ;  /* 0x7fc00000ff177424 */ /* 0x001fe200078e00ff */
[----:B------:R-:W-:-:S04]  /*0a20*/  LEA R4, P0, R3, UR8, 0x2 ;  /* 0x0000000803047c11 */ /* 0x000fc8000f8010ff */
        /* <DEDUP_REMOVED lines=13> */
[----:B--2---:R-:W-:Y:S02]  /*0b00*/  MOV R3, 0x7fc00000 ;  /* 0x7fc0000000037802 */ /* 0x004fe40000000f00 */
[----:B------:R-:W-:Y:S01]  /*0b10*/  ISETP.GE.AND P0, PT, R11, R6, PT ;  /* 0x000000060b00720c */ /* 0x000fe20003f06270 */
[----:B0-----:R-:W-:-:S05]  /*0b20*/  @P2 FMUL.FTZ R3, R19, R8 ;  /* 0x0000000813032220 */ /* 0x001fca0000410000 */
[----:B------:R3:W-:Y:S07]  /*0b30*/  STG.E desc[UR4][R4.64+0x100], R3 ;  /* 0x0001000304007986 */ /* 0x0007ee000c101904 */
[----:B------:R-:W-:Y:S05]  /*0b40*/  @P0 BRA `(.L_x_4394) ;  /* 0x0000000000100947 */ /* 0x000fea0003800000 */
[----:B------:R-:W0:Y:S01]  /*0b50*/  @P2 MUFU.RCP R17, R14 ;  /* 0x0000000e00112308 */ /* 0x000e220000001000 */
[----:B---3--:R-:W-:Y:S02]  /*0b60*/  IMAD.MOV.U32 R3, RZ, RZ, 0x7fc00000 ;  /* 0x7fc00000ff037424 */ /* 0x008fe400078e00ff */
[----:B0-----:R-:W-:-:S05]  /*0b70*/  @P2 FMUL.FTZ R3, R20, R17 ;  /* 0x0000001114032220 */ /* 0x001fca0000410000 */
[----:B------:R4:W-:Y:S02]  /*0b80*/  STG.E desc[UR4][R4.64+0x180], R3 ;  /* 0x0001800304007986 */ /* 0x0009e4000c101904 */
.L_x_4394:
[----:B------:R-:W-:Y:S05]  /*0b90*/  BSYNC B0 ;  /* 0x0000000000007941 */ /* 0x000fea0003800000 */
.L_x_4393:
        /* <DEDUP_REMOVED lines=29> */
[----:B0-----:R-:W-:Y:S01]  /*0d70*/  MOV R5, 0x7fc00000 ;  /* 0x7fc0000000057802 */ /* 0x001fe20000000f00 */
[----:B-1----:R-:W-:-:S05]  /*0d80*/  @P1 FMUL.FTZ R5, R22, R7 ;  /* 0x0000000716051220 */ /* 0x002fca0000410000 */
[----:B------:R-:W-:Y:S01]  /*0d90*/  STG.E desc[UR4][R2.64+0x180], R5 ;  /* 0x0001800502007986 */ /* 0x000fe2000c101904 */
[----:B------:R-:W-:Y:S05]  /*0da0*/  EXIT ;  /* 0x000000000000794d */ /* 0x000fea0003800000 */
.L_x_4395:
        /* <DEDUP_REMOVED lines=13> */
.L_x_11834:


//--------------------- .text._ZN43_GLOBAL__N__9ae7fba5_10_SoftMax_cu_9f978f6320softmax_warp_forwardIN3c104HalfEffLi6ELb0ELb0EEEvPT0_PKT_iiiPKbib --------------------------
	.section	.text._ZN43_GLOBAL__N__9ae7fba5_10_SoftMax_cu_9f978f6320softmax_warp_forwardIN3c104HalfEffLi6ELb0ELb0EEEvPT0_PKT_iiiPKbib,"ax",@progbits
	.align	128
.text._ZN43_GLOBAL__N__9ae7fba5_10_SoftMax_cu_9f978f6320softmax_warp_forwardIN3c104HalfEffLi6ELb0ELb0EEEvPT0_PKT_iiiPKbib:
        .type           _ZN43_GLOBAL__N__9ae7fba5_10_SoftMax_cu_9f978f6320softmax_warp_forwardIN3c104HalfEffLi6ELb0ELb0EEEvPT0_PKT_iiiPKbib,@function
        .size           _ZN43_GLOBAL__N__9ae7fba5_10_SoftMax_cu_9f978f6320softmax_warp_forwardIN3c104HalfEffLi6ELb0ELb0EEEvPT0_PKT_iiiPKbib,(.L_x_11835 - _ZN43_GLOBAL__N__9ae7fba5_10_SoftMax_cu_9f978f6320softmax_warp_forwardIN3c104HalfEffLi6ELb0ELb0EEEvPT0_PKT_iiiPKbib)
        .other          _ZN43_GLOBAL__N__9ae7fba5_10_SoftMax_cu_9f978f6320softmax_warp_forwardIN3c104HalfEffLi6ELb0ELb0EEEvPT0_PKT_iiiPKbib,@"STO_CUDA_ENTRY STV_DEFAULT"
_ZN43_GLOBAL__N__9ae7fba5_10_SoftMax_cu_9f978f6320softmax_warp_forwardIN3c104HalfEffLi6ELb0ELb0EEEvPT0_PKT_iiiPKbib:
        /* <DEDUP_REMOVED lines=36> */
[----:B--2---:R-:W-:Y:S02]  /*0240*/  @!P2 HADD2.F32 R13, -RZ, R14.H0_H0 ;  /* 0x2000000eff0da230 */ /* 0x004fe40000004100 */
[----:B---3--:R-:W-:-:S02]  /*0250*/  @!P3 HADD2.F32 R12, -RZ, R11.H0_H0 ;  /* 0x2000000bff0cb230 */ /* 0x008fc40000004100 */
[----:B------:R-:W-:Y:S02]  /*0260*/  IMAD.MOV.U32 R14, RZ, RZ, -0x800000 ;  /* 0xff800000ff0e7424 */ /* 0x000fe400078e00ff */
[----:B------:R-:W-:Y:S01]  /*0270*/  IMAD.MOV.U32 R11, RZ, RZ, -0x800000 ;  /* 0xff800000ff0b7424 */ /* 0x000fe200078e00ff */
[CC--:B------:R-:W-:Y:S01]  /*0280*/  FSETP.GT.FTZ.AND P2, PT, R13.reuse, R12.reuse, PT ;  /* 0x0000000c0d00720b */ /* 0x0c0fe20003f54000 */
[----:B----4-:R-:W-:Y:S02]  /*0290*/  @!P1 HADD2.F32 R14, -RZ, R15.H0_H0 ;  /* 0x2000000fff0e9230 */ /* 0x010fe40000004100 */
[----:B-----5:R-:W-:Y:S01]  /*02a0*/  @!P0 HADD2.F32 R11, -RZ, R20.H0_H0 ;  /* 0x20000014ff0b8230 */ /* 0x020fe20000004100 */
        /* <DEDUP_REMOVED lines=92> */
.L_x_4397:
[----:B------:R-:W-:Y:S05]  /*0870*/  BSYNC B0 ;  /* 0x0000000000007941 */ /* 0x000fea0003800000 */
.L_x_4396:
        /* <DEDUP_REMOVED lines=17> */
.L_x_4398:
        /* <DEDUP_REMOVED lines=15> */
.L_x_11835:


//--------------------- .text._ZN43_GLOBAL__N__9ae7fba5_10_SoftMax_cu_9f978f6320softmax_warp_forwardIN3c104HalfEffLi5ELb0ELb0EEEvPT0_PKT_iiiPKbib --------------------------
	.section	.text._ZN43_GLOBAL__N__9ae7fba5_10_SoftMax_cu_9f978f6320softmax_warp_forwardIN3c104HalfEffLi5ELb0ELb0EEEvPT0_PKT_iiiPKbib,"ax",@progbits
	.align	128
.text._ZN43_GLOBAL__N__9ae7fba5_10_SoftMax_cu_9f978f6320softmax_warp_forwardIN3c104HalfEffLi5ELb0ELb0EEEvPT0_PKT_iiiPKbib:
        .type           _ZN43_GLOBAL__N__9ae7fba5_10_SoftMax_cu_9f978f6320softmax_warp_forwardIN3c104HalfEffLi5ELb0ELb0EEEvPT0_PKT_iiiPKbib,@function
        .size           _ZN43_GLOBAL__N__9ae7fba5_10_SoftMax_cu_9f978f6320softmax_warp_forwardIN3c104HalfEffLi5ELb0ELb0EEEvPT0_PKT_iiiPKbib,(.L_x_11836 - _ZN43_GLOBAL__N__9ae7fba5_10_SoftMax_cu_9f978f6320softmax_warp_forwardIN3c104HalfEffLi5ELb0ELb0EEEvPT0_PKT_iiiPKbib)
        .other          _ZN43_GLOBAL__N__9ae7fba5_10_SoftMax_cu_9f978f6320softmax_warp_forwardIN3c104HalfEffLi5ELb0ELb0EEEvPT0_PKT_iiiPKbib,@"STO_CUDA_ENTRY STV_DEFAULT"
_ZN43_GLOBAL__N__9ae7fba5_10_SoftMax_cu_9f978f6320softmax_warp_forwardIN3c104HalfEffLi5ELb0ELb0EEEvPT0_PKT_iiiPKbib:
        /* <DEDUP_REMOVED lines=32> */
[----:B--2---:R-:W-:-:S05]  /*0200*/  @!P0 HADD2.F32 R7, -RZ, R10.H0_H0 ;  /* 0x2000000aff078230 */ /* 0x004fca0000004100 */
[----:B------:R-:W0:Y:S01]  /*0210*/  SHFL.BFLY PT, R14, R7, 0x10, 0x1f ;  /* 0x0e001f00070e7f89 */ /* 0x000e2200000e0000 */
[----:B---3--:R-:W-:-:S05]  /*0220*/  @!P1 HADD2.F32 R9, -RZ, R12.H0_H0 ;  /* 0x2000000cff099230 */ /* 0x008fca0000004100 */
        /* <DEDUP_REMOVED lines=74> */
.L_x_4400:
[----:B------:R-:W-:Y:S05]  /*06d0*/  BSYNC B0 ;  /* 0x0000000000007941 */ /* 0x000fea0003800000 */
.L_x_4399:
        /* <DEDUP_REMOVED lines=13> */
.L_x_4401:
        /* <DEDUP_REMOVED lines=13> */
.L_x_11836:


//--------------------- .text._ZN43_GLOBAL__N__9ae7fba5_10_SoftMax_cu_9f978f6320softmax_warp_forwardIN3c104HalfEffLi4ELb0ELb0EEEvPT0_PKT_iiiPKbib --------------------------
	.section	.text._ZN43_GLOBAL__N__9ae7fba5_10_SoftMax_cu_9f978f6320softmax_warp_forwardIN3c104HalfEffLi4ELb0ELb0EEEvPT0_PKT_iiiPKbib,"ax",@progbits
	.align	128
.text._ZN43_GLOBAL__N__9ae7fba5_10_SoftMax_cu_9f978f6320softmax_warp_forwardIN3c104HalfEffLi4ELb0ELb0EEEvPT0_PKT_iiiPKbib:
        .type           _ZN43_GLOBAL__N__9ae7fba5_10_SoftMax_cu_9f978f6320softmax_warp_forwardIN3c104HalfEffLi4ELb0ELb0EEEvPT0_PKT_iiiPKbib,@function
        .size           _ZN43_GLOBAL__N__9ae7fba5_10_SoftMax_cu_9f978f6320softmax_warp_forwardIN3c104HalfEffLi4ELb0ELb0EEEvPT0_PKT_iiiPKbib,(.L_x_11837 - _ZN43_GLOBAL__N__9ae7fba5_10_SoftMax_cu_9f978f6320softmax_warp_forwardIN3c104HalfEffLi4ELb0ELb0EEEvPT0_PKT_iiiPKbib)
        .other          _ZN43_GLOBAL__N__9ae7fba5_10_SoftMax_cu_9f978f6320softmax_warp_forwardIN3c104HalfEffLi4ELb0ELb0EEEvPT0_PKT_iiiPKbib,@"STO_CUDA_ENTRY STV_DEFAULT"
_ZN43_GLOBAL__N__9ae7fba5_10_SoftMax_cu_9f978f6320softmax_warp_forwardIN3c104HalfEffLi4ELb0ELb0EEEvPT0_PKT_iiiPKbib:
        /* <DEDUP_REMOVED lines=32> */
[----:B--2---:R-:W-:Y:S02]  /*0200*/  @!P1 HADD2.F32 R4, -RZ, R8.H0_H0 ;  /* 0x20000008ff049230 */ /* 0x004fe40000004100 */
[----:B---3--:R-:W-:-:S03]  /*0210*/  @!P0 HADD2.F32 R10, -RZ, R6.H0_H0 ;  /* 0x20000006ff0a8230 */ /* 0x008fc60000004100 */
        /* <DEDUP_REMOVED lines=62> */
.L_x_4403:
[----:B------:R-:W-:Y:S05]  /*0600*/  BSYNC B0 ;  /* 0x0000000000007941 */ /* 0x000fea0003800000 */
.L_x_4402:
        /* <DEDUP_REMOVED lines=13> */
.L_x_4404:
        /* <DEDUP_REMOVED lines=10> */
.L_x_11837:


//--------------------- .text._ZN43_GLOBAL__N__9ae7fba5_10_SoftMax_cu_9f978f6320softmax_warp_forwardIN3c104HalfEffLi3ELb0ELb0EEEvPT0_PKT_iiiPKbib --------------------------
	.section	.text._ZN43_GLOBAL__N__9ae7fba5_10_SoftMax_cu_9f978f6320softmax_warp_forwardIN3c104HalfEffLi3ELb0ELb0EEEvPT0_PKT_iiiPKbib,"ax",@progbits
	.align	128
.text._ZN43_GLOBAL__N__9ae7fba5_10_SoftMax_cu_9f978f6320softmax_warp_forwardIN3c104HalfEffLi3ELb0ELb0EEEvPT0_PKT_iiiPKbib:
        .type           _ZN43_GLOBAL__N__9ae7fba5_10_SoftMax_cu_9f978f6320softmax_warp_forwardIN3c104HalfEffLi3ELb0ELb0EEEvPT0_PKT_iiiPKbib,@function
        .size           _ZN43_GLOBAL__N__9ae7fba5_10_SoftMax_cu_9f978f6320softmax_warp_forwardIN3c104HalfEffLi3ELb0ELb0EEEvPT0_PKT_iiiPKbib,(.L_x_11838 - _ZN43_GLOBAL__N__9ae7fba5_10_SoftMax_cu_9f978f6320softmax_warp_forwardIN3c104HalfEffLi3ELb0ELb0EEEvPT0_PKT_iiiPKbib)
        .other          _ZN43_GLOBAL__N__9ae7fba5_10_SoftMax_cu_9f978f6320softmax_warp_forwardIN3c104HalfEffLi3ELb0ELb0EEEvPT0_PKT_iiiPKbib,@"STO_CUDA_ENTRY STV_DEFAULT"
_ZN43_GLOBAL__N__9ae7fba5_10_SoftMax_cu_9f978f6320softmax_warp_forwardIN3c104HalfEffLi3ELb0ELb0EEEvPT0_PKT_iiiPKbib:
        /* <DEDUP_REMOVED lines=86> */
.L_x_4406:
[----:B------:R-:W-:Y:S05]  /*0560*/  BSYNC B0 ;  /* 0x0000000000007941 */ /* 0x000fea0003800000 */
.L_x_4405:
        /* <DEDUP_REMOVED lines=13> */
.L_x_4407:
        /* <DEDUP_REMOVED lines=12> */
.L_x_11838:


//--------------------- .text._ZN43_GLOBAL__N__9ae7fba5_10_SoftMax_cu_9f978f6320softmax_warp_forwardIN3c104HalfEffLi2ELb0ELb0EEEvPT0_PKT_iiiPKbib --------------------------
	.section	.text._ZN43_GLOBAL__N__9ae7fba5_10_SoftMax_cu_9f978f6320softmax_warp_forwardIN3c104HalfEffLi2ELb0ELb0EEEvPT0_PKT_iiiPKbib,"ax",@progbits
	.align	128
.text._ZN43_GLOBAL__N__9ae7fba5_10_SoftMax_cu_9f978f6320softmax_warp_forwardIN3c104HalfEffLi2ELb0ELb0EEEvPT0_PKT_iiiPKbib:
        .type           _ZN43_GLOBAL__N__9ae7fba5_10_SoftMax_cu_9f978f6320softmax_warp_forwardIN3c104HalfEffLi2ELb0ELb0EEEvPT0_PKT_iiiPKbib,@function
        .size           _ZN43_GLOBAL__N__9ae7fba5_10_SoftMax_cu_9f978f6320softmax_warp_forwardIN3c104HalfEffLi2ELb0ELb0EEEvPT0_PKT_iiiPKbib,(.L_x_11839 - _ZN43_GLOBAL__N__9ae7fba5_10_SoftMax_cu_9f978f6320softmax_warp_forwardIN3c104HalfEffLi2ELb0ELb0EEEvPT0_PKT_iiiPKbib)
        .other          _ZN43_GLOBAL__N__9ae7fba5_10_SoftMax_cu_9f978f6320softmax_warp_forwardIN3c104HalfEffLi2ELb0ELb0EEEvPT0_PKT_iiiPKbib,@"STO_CUDA_ENTRY STV_DEFAULT"
_ZN43_GLOBAL__N__9ae7fba5_10_SoftMax_cu_9f978f6320softmax_warp_forwardIN3c104HalfEffLi2ELb0ELb0EEEvPT0_PKT_iiiPKbib:
        /* <DEDUP_REMOVED lines=76> */
.L_x_4409:
[----:B------:R-:W-:Y:S05]  /*04c0*/  BSYNC B0 ;  /* 0x0000000000007941 */ /* 0x000fea0003800000 */
.L_x_4408:
        /* <DEDUP_REMOVED lines=13> */
.L_x_4410:
        /* <DEDUP_REMOVED lines=14> */
.L_x_11839:


//--------------------- .text._ZN43_GLOBAL__N__9ae7fba5_10_SoftMax_cu_9f978f6320softmax_warp_forwardIN3c104HalfEffLi1ELb0ELb0EEEvPT0_PKT_iiiPKbib --------------------------
	.section	.text._ZN43_GLOBAL__N__9ae7fba5_10_SoftMax_cu_9f978f6320softmax_warp_forwardIN3c104HalfEffLi1ELb0ELb0EEEvPT0_PKT_iiiPKbib,"ax",@progbits
	.align	128
.text._ZN43_GLOBAL__N__9ae7fba5_10_SoftMax_cu_9f978f6320softmax_warp_forwardIN3c104HalfEffLi1ELb0ELb0EEEvPT0_PKT_iiiPKbib:
        .type           _ZN43_GLOBAL__N__9ae7fba5_10_SoftMax_cu_9f978f6320softmax_warp_forwardIN3c104HalfEffLi1ELb0ELb0EEEvPT0_PKT_iiiPKbib,@function
        .size           _ZN43_GLOBAL__N__9ae7fba5_10_SoftMax_cu_9f978f6320softmax_warp_forwardIN3c104HalfEffLi1ELb0ELb0EEEvPT0_PKT_iiiPKbib,(.L_x_11840 - _ZN43_GLOBAL__N__9ae7fba5_10_SoftMax_cu_9f978f6320softmax_warp_forwardIN3c104HalfEffLi1ELb0ELb0EEEvPT0_PKT_iiiPKbib)
        .other          _ZN43_GLOBAL__N__9ae7fba5_10_SoftMax_cu_9f978f6320softmax_warp_forwardIN3c104HalfEffLi1ELb0ELb0EEEvPT0_PKT_iiiPKbib,@"STO_CUDA_ENTRY STV_DEFAULT"
_ZN43_GLOBAL__N__9ae7fba5_10_SoftMax_cu_9f978f6320softmax_warp_forwardIN3c104HalfEffLi1ELb0ELb0EEEvPT0_PKT_iiiPKbib:
        /* <DEDUP_REMOVED lines=66> */
.L_x_4412:
[----:B------:R-:W-:Y:S05]  /*0420*/  BSYNC B0 ;  /* 0x0000000000007941 */ /* 0x000fea0003800000 */
.L_x_4411:
        /* <DEDUP_REMOVED lines=13> */
.L_x_4413:
        /* <DEDUP_REMOVED lines=16> */
.L_x_11840:


//--------------------- .text._ZN43_GLOBAL__N__9ae7fba5_10_SoftMax_cu_9f978f6320softmax_warp_forwardIN3c104HalfEffLi0ELb0ELb0EEEvPT0_PKT_iiiPKbib --------------------------
	.section	.text._ZN43_GLOBAL__N__9ae7fba5_10_SoftMax_cu_9f978f6320softmax_warp_forwardIN3c104HalfEffLi0ELb0ELb0EEEvPT0_PKT_iiiPKbib,"ax",@progbits
	.align	128
.text._ZN43_GLOBAL__N__9ae7fba5_10_SoftMax_cu_9f978f6320softmax_warp_forwardIN3c104HalfEffLi0ELb0ELb0EEEvPT0_PKT_iiiPKbib:
        .type           _ZN43_GLOBAL__N__9ae7fba5_10_SoftMax_cu_9f978f6320softmax_warp_forwardIN3c104HalfEffLi0ELb0ELb0EEEvPT0_PKT_iiiPKbib,@function
        .size           _ZN43_GLOBAL__N__9ae7fba5_10_SoftMax_cu_9f978f6320softmax_warp_forwardIN3c104HalfEffLi0ELb0ELb0EEEvPT0_PKT_iiiPKbib,(.L_x_11841 - _ZN43_GLOBAL__N__9ae7fba5_10_SoftMax_cu_9f978f6320softmax_warp_forwardIN3c104HalfEffLi0ELb0ELb0EEEvPT0_PKT_iiiPKbib)
        .other          _ZN43_GLOBAL__N__9ae7fba5_10_SoftMax_cu_9f978f6320softmax_warp_forwardIN3c104HalfEffLi0ELb0ELb0EEEvPT0_PKT_iiiPKbib,@"STO_CUDA_ENTRY STV_DEFAULT"
_ZN43_GLOBAL__N__9ae7fba5_10_SoftMax_cu_9f978f6320softmax_warp_forwardIN3c104HalfEffLi0ELb0ELb0EEEvPT0_PKT_iiiPKbib:
        /* <DEDUP_REMOVED lines=32> */
[----:B--2---:R-:W-:-:S05]  /*0200*/  @!P1 HADD2.F32 R8, -RZ, R6.H0_H0 ;  /* 0x20000006ff089230 */ /* 0x004fca0000004100 */
[----:B------:R-:W-:-:S05]  /*0210*/  FADD.FTZ R8, R8, -R8 ;  /* 0x8000000808087221 */ /* 0x000fca0000010000 */
[----:B0-----:R-:W-:Y:S05]  /*0220*/  @!P2 EXIT ;  /* 0x000000000000a94d */ /* 0x001fea0003800000 */
[----:B------:R-:W-:Y:S01]  /*0230*/  FMUL.FTZ R8, R8, 1.4426950216293334961 ;  /* 0x3fb8aa3b08087820 */ /* 0x000fe20000410000 */
[----:B------:R-:W-:Y:S01]  /*0240*/  ISETP.GE.AND P1, PT, R9, R0, PT ;  /* 0x000000000900720c */ /* 0x000fe20003f26270 */
[----:B------:R-:W-:Y:S01]  /*0250*/  IMAD.MOV.U32 R4, RZ, RZ, -0x800000 ;  /* 0xff800000ff047424 */ /* 0x000fe200078e00ff */
[----:B------:R-:W-:Y:S01]  /*0260*/  BSSY B0, `(.L_x_4414) ;  /* 0x0000012000007945 */ /* 0x000fe20003800000 */
[----:B------:R-:W0:Y:S01]  /*0270*/  MUFU.EX2 R11, R8 ;  /* 0x00000008000b7308 */ /* 0x000e220000000800 */
[----:B-----5:R-:W-:Y:S01]  /*0280*/  @!P0 HADD2.F32 R4, -RZ, R5.H0_H0 ;  /* 0x20000005ff048230 */ /* 0x020fe20000004100 */
[----:B------:R-:W-:-:S04]  /*0290*/  ISETP.GE.AND P2, PT, R10, 0x2, PT ;  /* 0x000000020a00780c */ /* 0x000fc80003f46270 */
[----:B------:R-:W-:Y:S01]  /*02a0*/  FADD.FTZ R4, R4, -R4 ;  /* 0x8000000404047221 */ /* 0x000fe20000010000 */
[----:B0-----:R-:W-:-:S03]  /*02b0*/  FADD.FTZ R10, RZ, R11 ;  /* 0x0000000bff0a7221 */ /* 0x001fc60000010000 */
        /* <DEDUP_REMOVED lines=12> */
.L_x_4415:
[----:B------:R-:W-:Y:S05]  /*0380*/  BSYNC B0 ;  /* 0x0000000000007941 */ /* 0x000fea0003800000 */
.L_x_4414:
        /* <DEDUP_REMOVED lines=13> */
.L_x_4416:
        /* <DEDUP_REMOVED lines=10> */
.L_x_11841:


//--------------------- .text._ZN43_GLOBAL__N__9ae7fba5_10_SoftMax_cu_9f978f6320softmax_warp_forwardIN3c104HalfES2_fLi11ELb0ELb0EEEvPT0_PKT_iiiPKbib --------------------------
	.section	.text._ZN43_GLOBAL__N__9ae7fba5_10_SoftMax_cu_9f978f6320softmax_warp_forwardIN3c104HalfES2_fLi11ELb0ELb0EEEvPT0_PKT_iiiPKbib,"ax",@progbits
	.align	128
.text._ZN43_GLOBAL__N__9ae7fba5_10_SoftMax_cu_9f978f6320softmax_warp_forwardIN3c104HalfES2_fLi11ELb0ELb0EEEvPT0_PKT_iiiPKbib:
        .type           _ZN43_GLOBAL__N__9ae7fba5_10_SoftMax_cu_9f978f6320softmax_warp_forwardIN3c104HalfES2_fLi11ELb0ELb0EEEvPT0_PKT_iiiPKbib,@function
        .size           _ZN43_GLOBAL__N__9ae7fba5_10_SoftMax_cu_9f978f6320softmax_warp_forwardIN3c104HalfES2_fLi11ELb0ELb0EEEvPT0_PKT_iiiPKbib,(.L_x_11842 - _ZN43_GLOBAL__N__9ae7fba5_10_SoftMax_cu_9f978f6320softmax_warp_forwardIN3c104HalfES2_fLi11ELb0ELb0EEEvPT0_PKT_iiiPKbib)
        .other          _ZN43_GLOBAL__N__9ae7fba5_10_SoftMax_cu_9f978f6320softmax_warp_forwardIN3c104HalfES2_fLi11ELb0ELb0EEEvPT0_PKT_iiiPKbib,@"STO_CUDA_ENTRY STV_DEFAULT"
_ZN43_GLOBAL__N__9ae7fba5_10_SoftMax_cu_9f978f6320softmax_warp_forwardIN3c104HalfES2_fLi11ELb0ELb0EEEvPT0_PKT_iiiPKbib:
        /* <DEDUP_REMOVED lines=31> */
[----:B------:R-:W-:Y:S01]  /*01f0*/  ISETP.GE.AND P5, PT, R11, R116, PT ;  /* 0x000000740b00720c */ /* 0x000fe20003fa6270 */
[----:B------:R-:W-:-:S06]  /*0200*/  IMAD.MOV.U32 R110, RZ, RZ, -0x800000 ;  /* 0xff800000ff6e7424 */ /* 0x000fcc00078e00ff */
[----:B------:R-:W5:Y:S04]  /*0210*/  @!P3 LDG.E.U16 R9, desc[UR4][R2.64+0xc0] ;  /* 0x0000c0040209b981 */ /* 0x000f68000c1e1500 */
[----:B------:R-:W5:Y:S04]  /*0220*/  @!P2 LDG.E.U16 R10, desc[UR4][R2.64+0x100] ;  /* 0x00010004020aa981 */ /* 0x000f68000c1e1500 */
[----:B------:R-:W5:Y:S01]  /*0230*/  @!P6 LDG.E.U16 R11, desc[UR4][R2.64+0x140] ;  /* 0x00014004020be981 */ /* 0x000f62000c1e1500 */
[----:B------:R-:W-:Y:S01]  /*0240*/  VIADD R17, R106, 0x100 ;  /* 0x000001006a117836 */ /* 0x000fe20000000000 */
[----:B------:R-:W-:-:S02]  /*0250*/  MOV R114, 0xff800000 ;  /* 0xff80000000727802 */ /* 0x000fc40000000f00 */
[----:B------:R-:W-:Y:S01]  /*0260*/  IADD3 R19, R106, 0x120, RZ ;  /* 0x000001206a137810 */ /* 0x000fe20007ffe0ff */
[----:B--2---:R-:W-:Y:S01]  /*0270*/  @!P4 HADD2.F32 R110, -RZ, R12.H0_H0 ;  /* 0x2000000cff6ec230 */ /* 0x004fe20000004100 */
[-C--:B------:R-:W-:Y:S01]  /*0280*/  ISETP.GE.AND P4, PT, R13, R116.reuse, PT ;  /* 0x000000740d00720c */ /* 0x080fe20003f86270 */
[----:B------:R-:W2:Y:S01]  /*0290*/  @!P5 LDG.E.U16 R12, desc[UR4][R2.64+0x180] ;  /* 0x00018004020cd981 */ /* 0x000ea2000c1e1500 */
[----:B---3--:R-:W-:Y:S01]  /*02a0*/  @!P1 HADD2.F32 R114, -RZ, R0.H0_H0 ;  /* 0x20000000ff729230 */ /* 0x008fe20000004100 */
[----:B------:R-:W-:Y:S01]  /*02b0*/  ISETP.GE.AND P1, PT, R17, R116, PT ;  /* 0x000000741100720c */ /* 0x000fe20003f26270 */
[----:B------:R-:W-:-:S09]  /*02c0*/  IMAD.MOV.U32 R17, RZ, RZ, -0x800000 ;  /* 0xff800000ff117424 */ /* 0x000fd200078e00ff */
[----:B------:R-:W3:Y:S01]  /*02d0*/  @!P4 LDG.E.U16 R13, desc[UR4][R2.64+0x1c0] ;  /* 0x0001c004020dc981 */ /* 0x000ee2000c1e1500 */
[----:B----4-:R-:W-:Y:S01]  /*02e0*/  @!P0 HADD2.F32 R17, -RZ, R7.H0_H0 ;  /* 0x20000007ff118230 */ /* 0x010fe20000004100 */
[----:B------:R-:W-:Y:S02]  /*02f0*/  ISETP.GE.AND P0, PT, R19, R116, PT ;  /* 0x000000741300720c */ /* 0x000fe40003f06270 */
[----:B------:R-:W4:Y:S11]  /*0300*/  @!P1 LDG.E.U16 R0, desc[UR4][R2.64+0x200] ;  /* 0x0002000402009981 */ /* 0x000f36000c1e1500 */
[----:B------:R-:W4:Y:S01]  /*0310*/  @!P0 LDG.E.U16 R7, desc[UR4][R2.64+0x240] ;  /* 0x0002400402078981 */ /* 0x000f22000c1e1500 */
[C---:B------:R-:W-:Y:S01]  /*0320*/  VIADD R21, R106.reuse, 0x140 ;  /* 0x000001406a157836 */ /* 0x040fe20000000000 */
[----:B------:R-:W-:Y:S01]  /*0330*/  IADD3 R25, R106, 0x180, RZ ;  /* 0x000001806a197810 */ /* 0x000fe20007ffe0ff */
[----:B------:R-:W-:-:S02]  /*0340*/  IMAD.MOV.U32 R19, RZ, RZ, -0x800000 ;  /* 0xff800000ff137424 */ /* 0x000fc400078e00ff */
[----:B-----5:R-:W-:Y:S01]  /*0350*/  @!P3 HADD2.F32 R19, -RZ, R9.H0_H0 ;  /* 0x20000009ff13b230 */ /* 0x020fe20000004100 */
[-C--:B------:R-:W-:Y:S01]  /*0360*/  ISETP.GE.AND P3, PT, R21, R116.reuse, PT ;  /* 0x000000741500720c */ /* 0x080fe20003f66270 */
[C---:B------:R-:W-:Y:S01]  /*0370*/  VIADD R9, R106.reuse, 0x160 ;  /* 0x000001606a097836 */ /* 0x040fe20000000000 */
[----:B------:R-:W-:Y:S01]  /*0380*/  MOV R21, 0xff800000 ;  /* 0xff80000000157802 */ /* 0x000fe20000000f00 */
[----:B------:R-:W-:Y:S02]  /*0390*/  @!P2 HADD2.F32 R21, -RZ, R10.H0_H0 ;  /* 0x2000000aff15a230 */ /* 0x000fe40000004100 */
[----:B------:R-:W-:Y:S01]  /*03a0*/  IMAD.MOV.U32 R23, RZ, RZ, -0x800000 ;  /* 0xff800000ff177424 */ /* 0x000fe200078e00ff */
[-C--:B------:R-:W-:Y:S01]  /*03b0*/  ISETP.GE.AND P2, PT, R9, R116.reuse, PT ;  /* 0x000000740900720c */ /* 0x080fe20003f46270 */
[----:B------:R-:W-:Y:S01]  /*03c0*/  @!P6 HADD2.F32 R23, -RZ, R11.H0_H0 ;  /* 0x2000000bff17e230 */ /* 0x000fe20000004100 */
[----:B------:R-:W-:Y:S01]  /*03d0*/  ISETP.GE.AND P6, PT, R25, R116, PT ;  /* 0x000000741900720c */ /* 0x000fe20003fc6270 */
[----:B------:R-:W-:-:S02]  /*03e0*/  VIADD R9, R106, 0x1a0 ;  /* 0x000001a06a097836 */ /* 0x000fc40000000000 */
[----:B------:R-:W-:Y:S02]  /*03f0*/  IMAD.MOV.U32 R25, RZ, RZ, -0x800000 ;  /* 0xff800000ff197424 */ /* 0x000fe400078e00ff */
[C---:B------:R-:W-:Y:S01]  /*0400*/  VIADD R29, R106.reuse, 0x1c0 ;  /* 0x000001c06a1d7836 */ /* 0x040fe20000000000 */
[----:B------:R-:W-:Y:S01]  /*0410*/  MOV R27, 0xff800000 ;  /* 0xff800000001b7802 */ /* 0x000fe20000000f00 */
[----:B------:R-:W5:Y:S06]  /*0420*/  @!P3 LDG.E.U16 R16, desc[UR4][R2.64+0x280] ;  /* 0x000280040210b981 */ /* 0x000f6c000c1e1500 */
        /* <DEDUP_REMOVED lines=9> */
[----:B------:R-:W-:-:S03]  /*04c0*/  VIADD R12, R106, 0x200 ;  /* 0x000002006a0c7836 */ /* 0x000fc60000000000 */
[----:B------:R-:W3:Y:S01]  /*04d0*/  @!P4 LDG.E.U16 R24, desc[UR4][R2.64+0x380] ;  /* 0x000380040218c981 */ /* 0x000ee2000c1e1500 */
[----:B----4-:R-:W-:Y:S01]  /*04e0*/  @!P0 HADD2.F32 R31, -RZ, R7.H0_H0 ;  /* 0x20000007ff1f8230 */ /* 0x010fe20000004100 */
[-C--:B------:R-:W-:Y:S01]  /*04f0*/  ISETP.GE.AND P0, PT, R12, R116.reuse, PT ;  /* 0x000000740c00720c */ /* 0x080fe20003f06270 */
[----:B------:R-:W-:Y:S02]  /*0500*/  IMAD.MOV.U32 R29, RZ, RZ, -0x800000 ;  /* 0xff800000ff1d7424 */ /* 0x000fe400078e00ff */
[----:B------:R-:W-:Y:S01]  /*0510*/  @!P1 HADD2.F32 R29, -RZ, R0.H0_H0 ;  /* 0x20000000ff1d9230 */ /* 0x000fe20000004100 */
[----:B------:R-:W-:-:S09]  /*0520*/  ISETP.GE.AND P1, PT, R10, R116, PT ;  /* 0x000000740a00720c */ /* 0x000fd20003f26270 */
[----:B------:R-:W4:Y:S04]  /*0530*/  @!P0 LDG.E.U16 R7, desc[UR4][R2.64+0x400] ;  /* 0x0004000402078981 */ /* 0x000f28000c1e1500 */
[----:B------:R-:W4:Y:S01]  /*0540*/  @!P1 LDG.E.U16 R0, desc[UR4][R2.64+0x3c0] ;  /* 0x0003c00402009981 */ /* 0x000f22000c1e1500 */
[C---:B------:R-:W-:Y:S01]  /*0550*/  VIADD R14, R106.reuse, 0x220 ;  /* 0x000002206a0e7836 */ /* 0x040fe20000000000 */
[----:B------:R-:W-:Y:S01]  /*0560*/  MOV R33, 0xff800000 ;  /* 0xff80000000217802 */ /* 0x000fe20000000f00 */
[----:B------:R-:W-:Y:S02]  /*0570*/  VIADD R18, R106, 0x260 ;  /* 0x000002606a127836 */ /* 0x000fe40000000000 */
[----:B-----5:R-:W-:Y:S01]  /*0580*/  @!P3 HADD2.F32 R33, -RZ, R16.H0_H0 ;  /* 0x20000010ff21b230 */ /* 0x020fe20000004100 */
[-C--:B------:R-:W-:Y:S01]  /*0590*/  ISETP.GE.AND P3, PT, R14, R116.reuse, PT ;  /* 0x000000740e00720c */ /* 0x080fe20003f66270 */
[----:B------:R-:W-:Y:S01]  /*05a0*/  VIADD R16, R106, 0x240 ;  /* 0x000002406a107836 */ /* 0x000fe20000000000 */
[----:B------:R-:W-:Y:S01]  /*05b0*/  MOV R37, 0xff800000 ;  /* 0xff80000000257802 */ /* 0x000fe20000000f00 */
[----:B------:R-:W-:Y:S01]  /*05c0*/  @!P6 HADD2.F32 R37, -RZ, R11.H0_H0 ;  /* 0x2000000bff25e230 */ /* 0x000fe20000004100 */
[----:B------:R-:W-:Y:S01]  /*05d0*/  ISETP.GE.AND P6, PT, R18, R116, PT ;  /* 0x000000741200720c */ /* 0x000fe20003fc6270 */
[----:B------:R-:W-:-:S02]  /*05e0*/  VIADD R20, R106, 0x280 ;  /* 0x000002806a147836 */ /* 0x000fc40000000000 */
[----:B------:R-:W-:Y:S01]  /*05f0*/  IMAD.MOV.U32 R35, RZ, RZ, -0x800000 ;  /* 0xff800000ff237424 */ /* 0x000fe200078e00ff */
[----:B------:R-:W-:Y:S02]  /*0600*/  MOV R39, 0xff800000 ;  /* 0xff80000000277802 */ /* 0x000fe40000000f00 */
[C---:B------:R-:W-:Y:S01]  /*0610*/  IADD3 R22, R106.reuse, 0x2a0, RZ ;  /* 0x000002a06a167810 */ /* 0x040fe20007ffe0ff */
[----:B------:R-:W-:Y:S02]  /*0620*/  IMAD.MOV.U32 R41, RZ, RZ, -0x800000 ;  /* 0xff800000ff297424 */ /* 0x000fe400078e00ff */
[----:B------:R-:W5:Y:S04]  /*0630*/  @!P3 LDG.E.U16 R30, desc[UR4][R2.64+0x440] ;  /* 0x00044004021eb981 */ /* 0x000f68000c1e1500 */
        /* <DEDUP_REMOVED lines=20> */
[C---:B------:R-:W-:Y:S01]  /*0780*/  IADD3 R28, R106.reuse, 0x300, RZ ;  /* 0x000003006a1c7810 */ /* 0x040fe20007ffe0ff */
[----:B------:R-:W-:Y:S02]  /*0790*/  IMAD.MOV.U32 R47, RZ, RZ, -0x800000 ;  /* 0xff800000ff2f7424 */ /* 0x000fe400078e00ff */
[----:B------:R-:W-:-:S02]  /*07a0*/  VIADD R32, R106, 0x340 ;  /* 0x000003406a207836 */ /* 0x000fc40000000000 */
[----:B-----5:R-:W-:Y:S01]  /*07b0*/  @!P3 HADD2.F32 R47, -RZ, R30.H0_H0 ;  /* 0x2000001eff2fb230 */ /* 0x020fe20000004100 */
[-C--:B------:R-:W-:Y:S01]  /*07c0*/  ISETP.GE.AND P3, PT, R28, R116.reuse, PT ;  /* 0x000000741c00720c */ /* 0x080fe20003f66270 */
[----:B------:R-:W-:Y:S01]  /*07d0*/  IMAD.MOV.U32 R51, RZ, RZ, -0x800000 ;  /* 0xff800000ff337424 */ /* 0x000fe200078e00ff */
[----:B------:R-:W-:Y:S01]  /*07e0*/  IADD3 R30, R106, 0x320, RZ ;  /* 0x000003206a1e7810 */ /* 0x000fe20007ffe0ff */
[----:B------:R-:W-:Y:S01]  /*07f0*/  @!P6 HADD2.F32 R51, -RZ, R11.H0_H0 ;  /* 0x2000000bff33e230 */ /* 0x000fe20000004100 */
[----:B------:R-:W-:Y:S01]  /*0800*/  ISETP.GE.AND P6, PT, R32, R116, PT ;  /* 0x000000742000720c */ /* 0x000fe20003fc6270 */
[----:B------:R-:W-:Y:S01]  /*0810*/  IMAD.MOV.U32 R49, RZ, RZ, -0x800000 ;  /* 0xff800000ff317424 */ /* 0x000fe200078e00ff */
[C---:B------:R-:W-:Y:S01]  /*0820*/  IADD3 R34, R106.reuse, 0x360, RZ ;  /* 0x000003606a227810 */ /* 0x040fe20007ffe0ff */
[----:B------:R-:W-:Y:S02]  /*0830*/  IMAD.MOV.U32 R53, RZ, RZ, -0x800000 ;  /* 0xff800000ff357424 */ /* 0x000fe400078e00ff */
[----:B------:R-:W-:-:S02]  /*0840*/  VIADD R36, R106, 0x380 ;  /* 0x000003806a247836 */ /* 0x000fc40000000000 */
[----:B------:R-:W-:Y:S02]  /*0850*/  IMAD.MOV.U32 R55, RZ, RZ, -0x800000 ;  /* 0xff800000ff377424 */ /* 0x000fe400078e00ff */
        /* <DEDUP_REMOVED lines=23> */
[----:B------:R-:W-:Y:S02]  /*09d0*/  VIADD R42, R106, 0x3e0 ;  /* 0x000003e06a2a7836 */ /* 0x000fe40000000000 */
[----:B-----5:R-:W-:-:S02]  /*09e0*/  @!P3 HADD2.F32 R61, -RZ, R44.H0_H0 ;  /* 0x2000002cff3db230 */ /* 0x020fc40000004100 */
[----:B------:R-:W-:Y:S02]  /*09f0*/  VIADD R44, R106, 0x400 ;  /* 0x000004006a2c7836 */ /* 0x000fe40000000000 */
[----:B------:R-:W-:Y:S01]  /*0a00*/  IMAD.MOV.U32 R65, RZ, RZ, -0x800000 ;  /* 0xff800000ff417424 */ /* 0x000fe200078e00ff */
[-C--:B------:R-:W-:Y:S01]  /*0a10*/  ISETP.GE.AND P3, PT, R42, R116.reuse, PT ;  /* 0x000000742a00720c */ /* 0x080fe20003f66270 */
[----:B------:R-:W-:Y:S01]  /*0a20*/  @!P6 HADD2.F32 R65, -RZ, R11.H0_H0 ;  /* 0x2000000bff41e230 */ /* 0x000fe20000004100 */
[----:B------:R-:W-:Y:S01]  /*0a30*/  MOV R63, 0xff800000 ;  /* 0xff800000003f7802 */ /* 0x000fe20000000f00 */
[----:B------:R-:W-:Y:S01]  /*0a40*/  VIADD R48, R106, 0x440 ;  /* 0x000004406a307836 */ /* 0x000fe20000000000 */
[----:B------:R-:W-:Y:S01]  /*0a50*/  ISETP.GE.AND P6, PT, R46, R116, PT ;  /* 0x000000742e00720c */ /* 0x000fe20003fc6270 */
[----:B------:R-:W-:Y:S02]  /*0a60*/  IMAD.MOV.U32 R67, RZ, RZ, -0x800000 ;  /* 0xff800000ff437424 */ /* 0x000fe400078e00ff */
[----:B------:R-:W-:Y:S01]  /*0a70*/  VIADD R50, R106, 0x460 ;  /* 0x000004606a327836 */ /* 0x000fe20000000000 */
[----:B------:R-:W-:-:S05]  /*0a80*/  MOV R69, 0xff800000 ;  /* 0xff80000000457802 */ /* 0x000fca0000000f00 */
[----:B------:R-:W5:Y:S04]  /*0a90*/  @!P3 LDG.E.U16 R56, desc[UR4][R2.64+0x7c0] ;  /* 0x0007c0040238b981 */ /* 0x000f68000c1e1500 */
[----:B------:R-:W5:Y:S01]  /*0aa0*/  @!P6 LDG.E.U16 R62, desc[UR4][R2.64+0x840] ;  /* 0x00084004023ee981 */ /* 0x000f62000c1e1500 */
[----:B------:R-:W-:Y:S02]  /*0ab0*/  VIADD R54, R106, 0x4a0 ;  /* 0x000004a06a367836 */ /* 0x000fe40000000000 */
[----:B------:R-:W-:Y:S02]  /*0ac0*/  IMAD.MOV.U32 R71, RZ, RZ, -0x800000 ;  /* 0xff800000ff477424 */ /* 0x000fe400078e00ff */
[----:B------:R-:W-:Y:S02]  /*0ad0*/  IMAD.MOV.U32 R11, RZ, RZ, -0x800000 ;  /* 0xff800000ff0b7424 */ /* 0x000fe400078e00ff */
        /* <DEDUP_REMOVED lines=16> */
[----:B------:R-:W-:Y:S02]  /*0be0*/  MOV R9, 0xff800000 ;  /* 0xff80000000097802 */ /* 0x000fe40000000f00 */
[----:B------:R-:W-:Y:S01]  /*0bf0*/  MOV R120, 0xff800000 ;  /* 0xff80000000787802 */ /* 0x000fe20000000f00 */
[----:B------:R-:W-:-:S02]  /*0c00*/  IMAD.MOV.U32 R112, RZ, RZ, -0x800000 ;  /* 0xff800000ff707424 */ /* 0x000fc400078e00ff */
[C---:B------:R-:W-:Y:S02]  /*0c10*/  VIADD R58, R106.reuse, 0x4e0 ;  /* 0x000004e06a3a7836 */ /* 0x040fe40000000000 */
[----:B-----5:R-:W-:Y:S02]  /*0c20*/  @!P3 HADD2.F32 R9, -RZ, R56.H0_H0 ;  /* 0x20000038ff09b230 */ /* 0x020fe40000004100 */
[C---:B------:R-:W-:Y:S02]  /*0c30*/  VIADD R56, R106.reuse, 0x4c0 ;  /* 0x000004c06a387836 */ /* 0x040fe40000000000 */
[----:B------:R-:W-:Y:S02]  /*0c40*/  @!P6 HADD2.F32 R120, -RZ, R62.H0_H0 ;  /* 0x2000003eff78e230 */ /* 0x000fe40000004100 */
[----:B------:R-:W-:Y:S01]  /*0c50*/  VIADD R62, R106, 0x520 ;  /* 0x000005206a3e7836 */ /* 0x000fe20000000000 */
[----:B------:R-:W-:Y:S01]  /*0c60*/  ISETP.GE.AND P3, PT, R56, R116, PT ;  /* 0x000000743800720c */ /* 0x000fe20003f66270 */
[----:B------:R-:W-:-:S02]  /*0c70*/  IMAD.MOV.U32 R81, RZ, RZ, -0x800000 ;  /* 0xff800000ff517424 */ /* 0x000fc400078e00ff */
[----:B------:R-:W-:-:S05]  /*0c80*/  VIADD R60, R106, 0x500 ;  /* 0x000005006a3c7836 */ /* 0x000fca0000000000 */
[----:B------:R-:W-:Y:S01]  /*0c90*/  ISETP.GE.AND P6, PT, R60, R116, PT ;  /* 0x000000743c00720c */ /* 0x000fe20003fc6270 */
[----:B------:R-:W-:-:S04]  /*0ca0*/  VIADD R68, R106, 0x580 ;  /* 0x000005806a447836 */ /* 0x000fc80000000000 */
[----:B------:R-:W5:Y:S01]  /*0cb0*/  @!P3 LDG.E.U16 R74, desc[UR4][R2.64+0x980] ;  /* 0x00098004024ab981 */ /* 0x000f62000c1e1500 */
[----:B------:R-:W-:-:S07]  /*0cc0*/  MOV R85, 0xff800000 ;  /* 0xff80000000557802 */ /* 0x000fce0000000f00 */
        /* <DEDUP_REMOVED lines=20> */
[C---:B------:R-:W-:Y:S01]  /*0e10*/  VIADD R70, R106.reuse, 0x5a0 ;  /* 0x000005a06a467836 */ /* 0x040fe20000000000 */
[----:B------:R-:W-:Y:S01]  /*0e20*/  IADD3 R76, R106, 0x600, RZ ;  /* 0x000006006a4c7810 */ /* 0x000fe20007ffe0ff */
[----:B------:R-:W-:Y:S01]  /*0e30*/  IMAD.MOV.U32 R87, RZ, RZ, -0x800000 ;  /* 0xff800000ff577424 */ /* 0x000fe200078e00ff */
[----:B------:R-:W-:Y:S01]  /*0e40*/  MOV R89, 0xff800000 ;  /* 0xff80000000597802 */ /* 0x000fe20000000f00 */
[----:B------:R-:W-:-:S02]  /*0e50*/  IMAD.MOV.U32 R93, RZ, RZ, -0x800000 ;  /* 0xff800000ff5d7424 */ /* 0x000fc400078e00ff */
[----:B------:R-:W-:Y:S02]  /*0e60*/  VIADD R78, R106, 0x620 ;  /* 0x000006206a4e7836 */ /* 0x000fe40000000000 */
[----:B------:R-:W-:Y:S02]  /*0e70*/  IMAD.MOV.U32 R95, RZ, RZ, -0x800000 ;  /* 0xff800000ff5f7424 */ /* 0x000fe400078e00ff */
[----:B-----5:R-:W-:Y:S01]  /*0e80*/  @!P3 HADD2.F32 R87, -RZ, R74.H0_H0 ;  /* 0x2000004aff57b230 */ /* 0x020fe20000004100 */
[-C--:B------:R-:W-:Y:S01]  /*0e90*/  ISETP.GE.AND P3, PT, R70, R116.reuse, PT ;  /* 0x000000744600720c */ /* 0x080fe20003f66270 */
[----:B------:R-:W-:Y:S02]  /*0ea0*/  VIADD R74, R106, 0x5e0 ;  /* 0x000005e06a4a7836 */ /* 0x000fe40000000000 */
[----:B------:R-:W-:Y:S02]  /*0eb0*/  IMAD.MOV.U32 R91, RZ, RZ, -0x800000 ;  /* 0xff800000ff5b7424 */ /* 0x000fe400078e00ff */
[----:B------:R-:W-:Y:S01]  /*0ec0*/  @!P6 HADD2.F32 R91, -RZ, R73.H0_H0 ;  /* 0x20000049ff5be230 */ /* 0x000fe20000004100 */
[----:B------:R-:W-:-:S07]  /*0ed0*/  ISETP.GE.AND P6, PT, R74, R116, PT ;  /* 0x000000744a00720c */ /* 0x000fce0003fc6270 */
[----:B------:R-:W5:Y:S01]  /*0ee0*/  @!P3 LDG.E.U16 R86, desc[UR4][R2.64+0xb40] ;  /* 0x000b40040256b981 */ /* 0x000f62000c1e1500 */
[C---:B------:R-:W-:Y:S01]  /*0ef0*/  IADD3 R82, R106.reuse, 0x660, RZ ;  /* 0x000006606a527810 */ /* 0x040fe20007ffe0ff */
[----:B------:R-:W-:Y:S02]  /*0f00*/  IMAD.MOV.U32 R99, RZ, RZ, -0x800000 ;  /* 0xff800000ff637424 */ /* 0x000fe400078e00ff */
        /* <DEDUP_REMOVED lines=19> */
[C---:B------:R-:W-:Y:S01]  /*1040*/  VIADD R90, R106.reuse, 0x6e0 ;  /* 0x000006e06a5a7836 */ /* 0x040fe20000000000 */
[----:B------:R-:W-:Y:S01]  /*1050*/  MOV R107, 0xff800000 ;  /* 0xff800000006b7802 */ /* 0x000fe20000000f00 */
[----:B------:R-:W-:Y:S02]  /*1060*/  IMAD.MOV.U32 R101, RZ, RZ, -0x800000 ;  /* 0xff800000ff657424 */ /* 0x000fe400078e00ff */
[C---:B------:R-:W-:Y:S01]  /*1070*/  VIADD R92, R106.reuse, 0x700 ;  /* 0x000007006a5c7836 */ /* 0x040fe20000000000 */
[----:B------:R-:W-:Y:S01]  /*1080*/  MOV R109, 0xff800000 ;  /* 0xff800000006d7802 */ /* 0x000fe20000000f00 */
[----:B------:R-:W-:Y:S01]  /*1090*/  VIADD R88, R106, 0x6c0 ;  /* 0x000006c06a587836 */ /* 0x000fe20000000000 */
[----:B------:R-:W-:Y:S01]  /*10a0*/  MOV R103, 0xff800000 ;  /* 0xff80000000677802 */ /* 0x000fe20000000f00 */
[----:B-----5:R-:W-:-:S02]  /*10b0*/  @!P3 HADD2.F32 R101, -RZ, R86.H0_H0 ;  /* 0x20000056ff65b230 */ /* 0x020fc40000004100 */
[C---:B------:R-:W-:Y:S02]  /*10c0*/  VIADD R86, R106.reuse, 0x6a0 ;  /* 0x000006a06a567836 */ /* 0x040fe40000000000 */
[----:B------:R-:W-:Y:S02]  /*10d0*/  IMAD.MOV.U32 R105, RZ, RZ, -0x800000 ;  /* 0xff800000ff697424 */ /* 0x000fe400078e00ff */
[C---:B------:R-:W-:Y:S02]  /*10e0*/  VIADD R84, R106.reuse, 0x680 ;  /* 0x000006806a547836 */ /* 0x040fe40000000000 */
[----:B------:R-:W-:Y:S02]  /*10f0*/  VIADD R96, R106, 0x740 ;  /* 0x000007406a607836 */ /* 0x000fe40000000000 */
[----:B------:R-:W-:Y:S01]  /*1100*/  IMAD.MOV.U32 R111, RZ, RZ, -0x800000 ;  /* 0xff800000ff6f7424 */ /* 0x000fe200078e00ff */
[----:B------:R-:W-:Y:S01]  /*1110*/  ISETP.GE.AND P3, PT, R84, R116, PT ;  /* 0x000000745400720c */ /* 0x000fe20003f66270 */
[----:B------:R-:W-:-:S12]  /*1120*/  IMAD.MOV.U32 R125, RZ, RZ, -0x800000 ;  /* 0xff800000ff7d7424 */ /* 0x000fd800078e00ff */
        /* <DEDUP_REMOVED lines=19> */
[----:B------:R-:W-:Y:S02]  /*1260*/  IMAD.MOV.U32 R113, RZ, RZ, -0x800000 ;  /* 0xff800000ff717424 */ /* 0x000fe400078e00ff */
[C---:B------:R-:W-:Y:S02]  /*1270*/  VIADD R104, R106.reuse, 0x7c0 ;  /* 0x000007c06a687836 */ /* 0x040fe40000000000 */
[----:B------:R-:W-:Y:S01]  /*1280*/  IMAD.MOV.U32 R7, RZ, RZ, -0x800000 ;  /* 0xff800000ff077424 */ /* 0x000fe200078e00ff */
        /* <DEDUP_REMOVED lines=9> */
[----:B---3--:R-:W-:Y:S02]  /*1320*/  @!P5 HADD2.F32 R115, -RZ, R98.H0_H0 ;  /* 0x20000062ff73d230 */ /* 0x008fe40000004100 */
[----:B------:R-:W-:Y:S02]  /*1330*/  VIADD R98, R106, 0x760 ;  /* 0x000007606a627836 */ /* 0x000fe40000000000 */
[----:B------:R-:W-:-:S03]  /*1340*/  @!P6 HADD2.F32 R7, -RZ, R79.H0_H0 ;  /* 0x2000004fff07e230 */ /* 0x000fc60000004100 */
[-C--:B------:R-:W-:Y:S01]  /*1350*/  ISETP.GE.AND P2, PT, R98, R116.reuse, PT ;  /* 0x000000746200720c */ /* 0x080fe20003f46270 */
[----:B------:R-:W-:Y:S01]  /*1360*/  @!P4 HADD2.F32 R117, -RZ, R100.H0_H0 ;  /* 0x20000064ff75c230 */ /* 0x000fe20000004100 */
[----:B------:R-:W-:Y:S02]  /*1370*/  IADD3 R100, R106, 0x780, RZ ;  /* 0x000007806a647810 */ /* 0x000fe40007ffe0ff */
        /* <DEDUP_REMOVED lines=8> */
[----:B------:R-:W-:Y:S01]  /*1400*/  IMAD.MOV.U32 R79, RZ, RZ, -0x800000 ;  /* 0xff800000ff4f7424 */ /* 0x000fe200078e00ff */
[----:B------:R-:W-:Y:S01]  /*1410*/  MOV R121, 0xff800000 ;  /* 0xff80000000797802 */ /* 0x000fe20000000f00 */
[----:B------:R-:W-:Y:S01]  /*1420*/  @!P1 HADD2.F32 R121, -RZ, R73.H0_H0 ;  /* 0x20000049ff799230 */ /* 0x000fe20000004100 */
[----:B------:R-:W-:Y:S01]  /*1430*/  FSETP.GT.FTZ.AND P0, PT, R110, R114, PT ;  /* 0x000000726e00720b */ /* 0x000fe20003f14000 */
[----:B------:R-:W-:Y:S02]  /*1440*/  IMAD.MOV.U32 R73, RZ, RZ, -0x800000 ;  /* 0xff800000ff497424 */ /* 0x000fe400078e00ff */
[----:B--2---:R-:W-:Y:S01]  /*1450*/  @!P2 HADD2.F32 R79, -RZ, R77.H0_H0 ;  /* 0x2000004dff4fa230 */ /* 0x004fe20000004100 */
[----:B------:R-:W-:Y:S01]  /*1460*/  MOV R77, 0xff800000 ;  /* 0xff800000004d7802 */ /* 0x000fe20000000f00 */
[----:B----4-:R-:W-:Y:S02]  /*1470*/  @!P4 HADD2.F32 R77, -RZ, R75.H0_H0 ;  /* 0x2000004bff4dc230 */ /* 0x010fe40000004100 */
[----:B------:R-:W-:-:S02]  /*1480*/  IMAD.MOV.U32 R75, RZ, RZ, -0x800000 ;  /* 0xff800000ff4b7424 */ /* 0x000fc400078e00ff */
        /* <DEDUP_REMOVED lines=420> */
[----:B------:R-:W-:-:S04]  /*2ed0*/  IMAD.MOV.U32 R2, RZ, RZ, 0x7fff ;  /* 0x00007fffff027424 */ /* 0x000fc800078e00ff */
[----:B------:R-:W-:-:S04]  /*2ee0*/  @P0 F2FP.F16.F32.PACK_AB R106, RZ, R106 ;  /* 0x0000006aff6a023e */ /* 0x000fc800000000ff */
        /* <DEDUP_REMOVED lines=8> */
[----:B------:R-:W-:-:S04]  /*2f70*/  HFMA2.MMA R17, -RZ, RZ, 0, +QNAN ;  /* 0x00007fffff117435 */ /* 0x000fc800000001ff */
[----:B------:R-:W-:-:S06]  /*2f80*/  @P0 F2FP.F16.F32.PACK_AB R15, RZ, R15 ;  /* 0x0000000fff0f023e */ /* 0x000fcc00000000ff */
        /* <DEDUP_REMOVED lines=19> */
[----:B0-----:R-:W0:Y:S01]  /*30c0*/  S2R R4, SR_TID.X ;  /* 0x0000000000047919 */ /* 0x001e220000002100 */
[----:B------:R-:W1:Y:S01]  /*30d0*/  @P0 MUFU.RCP R6, R116 ;  /* 0x0000007400060308 */ /* 0x000e620000001000 */
[----:B------:R-:W-:Y:S01]  /*30e0*/  MOV R8, 0x7fff ;  /* 0x00007fff00087802 */ /* 0x000fe20000000f00 */
[----:B-1----:R-:W-:-:S05]  /*30f0*/  @P0 FMUL.FTZ R6, R23, R6 ;  /* 0x0000000617060220 */ /* 0x002fca0000410000 */
[----:B------:R-:W-:-:S04]  /*3100*/  @P0 F2FP.F16.F32.PACK_AB R6, RZ, R6 ;  /* 0x00000006ff06023e */ /* 0x000fc800000000ff */
        /* <DEDUP_REMOVED lines=8> */
[----:B------:R-:W-:-:S04]  /*3190*/  @P0 F2FP.F16.F32.PACK_AB R6, RZ, R6 ;  /* 0x00000006ff06023e */ /* 0x000fc800000000ff */
[----:B------:R-:W-:Y:S02]  /*31a0*/  @!P0 PRMT R6, R8, 0x7610, R6 ;  /* 0x0000761008068816 */ /* 0x000fe40000000006 */
[----:B------:R-:W-:-:S03]  /*31b0*/  IADD3 R8, R4, 0xc0, RZ ;  /* 0x000000c004087810 */ /* 0x000fc60007ffe0ff */
[----:B------:R0:W-:Y:S01]  /*31c0*/  STG.E.U16 desc[UR4][R2.64+0x140], R6 ;  /* 0x0001400602007986 */ /* 0x0001e2000c101504 */
[----:B------:R-:W-:-:S13]  /*31d0*/  ISETP.GE.AND P1, PT, R8, R5, PT ;  /* 0x000000050800720c */ /* 0x000fda0003f26270 */
[----:B0-----:R-:W-:Y:S05]  /*31e0*/  @P1 EXIT ;  /* 0x000000000000194d */ /* 0x001fea0003800000 */
        /* <DEDUP_REMOVED lines=14> */
[----:B------:R-:W-:-:S04]  /*32d0*/  @P0 F2FP.F16.F32.PACK_AB R6, RZ, R6 ;  /* 0x00000006ff06023e */ /* 0x000fc800000000ff */
[----:B------:R-:W-:-:S05]  /*32e0*/  @!P0 PRMT R6, R15, 0x7610, R6 ;  /* 0x000076100f068816 */ /* 0x000fca0000000006 */
[----:B------:R0:W-:Y:S01]  /*32f0*/  STG.E.U16 desc[UR4][R2.64+0x1c0], R6 ;  /* 0x0001c00602007986 */ /* 0x0001e2000c101504 */
[----:B------:R-:W-:Y:S05]  /*3300*/  @P1 EXIT ;  /* 0x000000000000194d */ /* 0x000fea0003800000 */
[----:B0-----:R-:W0:Y:S01]  /*3310*/  @P0 MUFU.RCP R6, R116 ;  /* 0x0000007400060308 */ /* 0x001e220000001000 */
[----:B------:R-:W-:Y:S01]  /*3320*/  IADD3 R8, R4, 0x120, RZ ;  /* 0x0000012004087810 */ /* 0x000fe20007ffe0ff */
        /* <DEDUP_REMOVED lines=61> */
[----:B------:R-:W-:Y:S02]  /*3700*/  ISETP.GE.AND P1, PT, R12, R5, PT ;  /* 0x000000050c00720c */ /* 0x000fe40003f26270 */
[----:B------:R-:W-:Y:S01]  /*3710*/  MOV R6, 0x7fff ;  /* 0x00007fff00067802 */ /* 0x000fe20000000f00 */
        /* <DEDUP_REMOVED lines=22> */
[----:B------:R-:W-:Y:S01]  /*3880*/  HFMA2.MMA R6, -RZ, RZ, 0, +QNAN ;  /* 0x00007fffff067435 */ /* 0x000fe200000001ff */
        /* <DEDUP_REMOVED lines=358> */
[----:B------:R-:W1:Y:S01]  /*4ef0*/  @P0 MUFU.RCP R5, R116 ;  /* 0x0000007400050308 */ /* 0x000e620000001000 */
[----:B0-----:R-:W-:Y:S01]  /*4f00*/  HFMA2.MMA R4, -RZ, RZ, 0, +QNAN ;  /* 0x00007fffff047435 */ /* 0x001fe200000001ff */
[----:B-1----:R-:W-:-:S05]  /*4f10*/  @P0 FMUL.FTZ R0, R122, R5 ;  /* 0x000000057a000220 */ /* 0x002fca0000410000 */
[----:B------:R-:W-:-:S04]  /*4f20*/  @P0 F2FP.F16.F32.PACK_AB R0, RZ, R0 ;  /* 0x00000000ff00023e */ /* 0x000fc800000000ff */
[----:B------:R-:W-:-:S05]  /*4f30*/  @!P0 PRMT R0, R4, 0x7610, R0 ;  /* 0x0000761004008816 */ /* 0x000fca0000000000 */
[----:B------:R-:W-:Y:S01]  /*4f40*/  STG.E.U16 desc[UR4][R2.64+0xfc0], R0 ;  /* 0x000fc00002007986 */ /* 0x000fe2000c101504 */
[----:B------:R-:W-:Y:S05]  /*4f50*/  EXIT ;  /* 0x000000000000794d */ /* 0x000fea0003800000 */
.L_x_4417:
        /* <DEDUP_REMOVED lines=10> */
.L_x_11842:


//--------------------- .text._ZN43_GLOBAL__N__9ae7fba5_10_SoftMax_cu_9f978f6320softmax_warp_forwardIN3c104HalfES2_fLi10ELb0ELb0EEEvPT0_PKT_iiiPKbib --------------------------
	.section	.text._ZN43_GLOBAL__N__9ae7fba5_10_SoftMax_cu_9f978f6320softmax_warp_forwardIN3c104HalfES2_fLi10ELb0ELb0EEEvPT0_PKT_iiiPKbib,"ax",@progbits
	.align	128
.text._ZN43_GLOBAL__N__9ae7fba5_10_SoftMax_cu_9f978f6320softmax_warp_forwardIN3c104HalfES2_fLi10ELb0ELb0EEEvPT0_PKT_iiiPKbib:
        .type           _ZN43_GLOBAL__N__9ae7fba5_10_SoftMax_cu_9f978f6320softmax_warp_forwardIN3c104HalfES2_fLi10ELb0ELb0EEEvPT0_PKT_iiiPKbib,@function
        .size           _ZN43_GLOBAL__N__9ae7fba5_10_SoftMax_cu_9f978f6320softmax_warp_forwardIN3c104HalfES2_fLi10ELb0ELb0EEEvPT0_PKT_iiiPKbib,(.L_x_11843 - _ZN43_GLOBAL__N__9ae7fba5_10_SoftMax_cu_9f978f6320softmax_warp_forwardIN3c104HalfES2_fLi10ELb0ELb0EEEvPT0_PKT_iiiPKbib)
        .other          _ZN43_GLOBAL__N__9ae7fba5_10_SoftMax_cu_9f978f6320softmax_warp_forwardIN3c104HalfES2_fLi10ELb0ELb0EEEvPT0_PKT_iiiPKbib,@"STO_CUDA_ENTRY STV_DEFAULT"
_ZN43_GLOBAL__N__9ae7fba5_10_SoftMax_cu_9f978f6320softmax_warp_forwardIN3c104HalfES2_fLi10ELb0ELb0EEEvPT0_PKT_iiiPKbib:
        /* <DEDUP_REMOVED lines=26> */
[----:B------:R-:W-:-:S04]  /*01a0*/  IADD3 R9, R55, 0x80, RZ ;  /* 0x0000008037097810 */ /* 0x000fc80007ffe0ff */
[----:B------:R-:W-:-:S13]  /*01b0*/  ISETP.GE.AND P1, PT, R9, R42, PT ;  /* 0x0000002a0900720c */ /* 0x000fda0003f26270 */
[----:B------:R-:W5:Y:S01]  /*01c0*/  @!P1 LDG.E.U16 R12, desc[UR4][R2.64+0x100] ;  /* 0x00010004020c9981 */ /* 0x000f62000c1e1500 */
[C---:B------:R-:W-:Y:S01]  /*01d0*/  VIADD R11, R55.reuse, 0xa0 ;  /* 0x000000a0370b7836 */ /* 0x040fe20000000000 */
[C---:B------:R-:W-:Y:S01]  /*01e0*/  IADD3 R15, R55.reuse, 0xe0, RZ ;  /* 0x000000e0370f7810 */ /* 0x040fe20007ffe0ff */
[----:B------:R-:W-:Y:S02]  /*01f0*/  VIADD R13, R55, 0xc0 ;  /* 0x000000c0370d7836 */ /* 0x000fe40000000000 */
[----:B------:R-:W-:Y:S01]  /*0200*/  IMAD.MOV.U32 R61, RZ, RZ, -0x800000 ;  /* 0xff800000ff3d7424 */ /* 0x000fe200078e00ff */
[-C--:B------:R-:W-:Y:S01]  /*0210*/  ISETP.GE.AND P0, PT, R11, R42.reuse, PT ;  /* 0x0000002a0b00720c */ /* 0x080fe20003f06270 */
[----:B------:R-:W-:Y:S01]  /*0220*/  IMAD.MOV.U32 R64, RZ, RZ, -0x800000 ;  /* 0xff800000ff407424 */ /* 0x000fe200078e00ff */
[----:B------:R-:W-:Y:S01]  /*0230*/  ISETP.GE.AND P6, PT, R13, R42, PT ;  /* 0x0000002a0d00720c */ /* 0x000fe20003fc6270 */
[C---:B------:R-:W-:Y:S01]  /*0240*/  VIADD R17, R55.reuse, 0x100 ;  /* 0x0000010037117836 */ /* 0x040fe20000000000 */
[----:B------:R-:W-:Y:S01]  /*0250*/  IADD3 R19, R55, 0x120, RZ ;  /* 0x0000012037137810 */ /* 0x000fe20007ffe0ff */
[----:B------:R-:W-:-:S02]  /*0260*/  IMAD.MOV.U32 R28, RZ, RZ, -0x800000 ;  /* 0xff800000ff1c7424 */ /* 0x000fc400078e00ff */
[----:B------:R-:W-:Y:S02]  /*0270*/  IMAD.MOV.U32 R26, RZ, RZ, -0x800000 ;  /* 0xff800000ff1a7424 */ /* 0x000fe400078e00ff */
[----:B------:R-:W-:Y:S02]  /*0280*/  IMAD.MOV.U32 R24, RZ, RZ, -0x800000 ;  /* 0xff800000ff187424 */ /* 0x000fe400078e00ff */
        /* <DEDUP_REMOVED lines=15> */
[----:B------:R-:W-:Y:S01]  /*0380*/  IADD3 R19, R55, 0x160, RZ ;  /* 0x0000016037137810 */ /* 0x000fe20007ffe0ff */
[----:B------:R-:W-:-:S03]  /*0390*/  @!P1 HADD2.F32 R24, -RZ, R12.H0_H0 ;  /* 0x2000000cff189230 */ /* 0x000fc60000004100 */
[----:B------:R-:W-:-:S13]  /*03a0*/  ISETP.GE.AND P1, PT, R19, R42, PT ;  /* 0x0000002a1300720c */ /* 0x000fda0003f26270 */
[----:B------:R-:W5:Y:S01]  /*03b0*/  @!P1 LDG.E.U16 R27, desc[UR4][R2.64+0x2c0] ;  /* 0x0002c004021b9981 */ /* 0x000f62000c1e1500 */
[C---:B------:R-:W-:Y:S01]  /*03c0*/  VIADD R19, R55.reuse, 0x180 ;  /* 0x0000018037137836 */ /* 0x040fe20000000000 */
[----:B------:R-:W-:Y:S01]  /*03d0*/  MOV R20, 0xff800000 ;  /* 0xff80000000147802 */ /* 0x000fe20000000f00 */
[----:B------:R-:W-:Y:S02]  /*03e0*/  IMAD.MOV.U32 R22, RZ, RZ, -0x800000 ;  /* 0xff800000ff167424 */ /* 0x000fe400078e00ff */
[----:B------:R-:W-:Y:S02]  /*03f0*/  IMAD.MOV.U32 R18, RZ, RZ, -0x800000 ;  /* 0xff800000ff127424 */ /* 0x000fe400078e00ff */
[C---:B------:R-:W-:Y:S01]  /*0400*/  VIADD R21, R55.reuse, 0x200 ;  /* 0x0000020037157836 */ /* 0x040fe20000000000 */
[----:B------:R-:W-:Y:S01]  /*0410*/  IADD3 R23, R55, 0x220, RZ ;  /* 0x0000022037177810 */ /* 0x000fe20007ffe0ff */
[----:B------:R-:W-:Y:S02]  /*0420*/  IMAD.MOV.U32 R12, RZ, RZ, -0x800000 ;  /* 0xff800000ff0c7424 */ /* 0x000fe400078e00ff */
[----:B--2---:R-:W-:Y:S01]  /*0430*/  @!P0 HADD2.F32 R22, -RZ, R14.H0_H0 ;  /* 0x2000000eff168230 */ /* 0x004fe20000004100 */
[----:B------:R-:W-:Y:S01]  /*0440*/  ISETP.GE.AND P0, PT, R19, R42, PT ;  /* 0x0000002a1300720c */ /* 0x000fe20003f06270 */
[----:B------:R-:W-:-:S02]  /*0450*/  VIADD R19, R55, 0x1a0 ;  /* 0x000001a037137836 */ /* 0x000fc40000000000 */
[----:B---3--:R-:W-:-:S03]  /*0460*/  @!P6 HADD2.F32 R20, -RZ, R6.H0_H0 ;  /* 0x20000006ff14e230 */ /* 0x008fc60000004100 */
[----:B------:R-:W-:Y:S02]  /*0470*/  ISETP.GE.AND P6, PT, R19, R42, PT ;  /* 0x0000002a1300720c */ /* 0x000fe40003fc6270 */
[----:B------:R-:W-:Y:S01]  /*0480*/  IADD3 R19, R55, 0x1c0, RZ ;  /* 0x000001c037137810 */ /* 0x000fe20007ffe0ff */
[----:B----4-:R-:W-:-:S03]  /*0490*/  @!P5 HADD2.F32 R18, -RZ, R16.H0_H0 ;  /* 0x20000010ff12d230 */ /* 0x010fc60000004100 */
[-C--:B------:R-:W-:Y:S01]  /*04a0*/  ISETP.GE.AND P5, PT, R19, R42.reuse, PT ;  /* 0x0000002a1300720c */ /* 0x080fe20003fa6270 */
[----:B------:R-:W2:Y:S01]  /*04b0*/  @!P0 LDG.E.U16 R6, desc[UR4][R2.64+0x300] ;  /* 0x0003000402068981 */ /* 0x000ea2000c1e1500 */
[----:B------:R-:W-:Y:S02]  /*04c0*/  VIADD R19, R55, 0x1e0 ;  /* 0x000001e037137836 */ /* 0x000fe40000000000 */
[----:B------:R-:W-:Y:S02]  /*04d0*/  IMAD.MOV.U32 R16, RZ, RZ, -0x800000 ;  /* 0xff800000ff107424 */ /* 0x000fe400078e00ff */
[----:B------:R-:W-:Y:S01]  /*04e0*/  @!P4 HADD2.F32 R16, -RZ, R8.H0_H0 ;  /* 0x20000008ff10c230 */ /* 0x000fe20000004100 */
[-C--:B------:R-:W-:Y:S01]  /*04f0*/  ISETP.GE.AND P4, PT, R19, R42.reuse, PT ;  /* 0x0000002a1300720c */ /* 0x080fe20003f86270 */
[----:B------:R-:W3:Y:S01]  /*0500*/  @!P6 LDG.E.U16 R30, desc[UR4][R2.64+0x340] ;  /* 0x00034004021ee981 */ /* 0x000ee2000c1e1500 */
[----:B------:R-:W-:Y:S01]  /*0510*/  MOV R14, 0xff800000 ;  /* 0xff800000000e7802 */ /* 0x000fe20000000f00 */
[----:B-----5:R-:W-:Y:S01]  /*0520*/  @!P3 HADD2.F32 R14, -RZ, R10.H0_H0 ;  /* 0x2000000aff0eb230 */ /* 0x020fe20000004100 */
[----:B------:R-:W-:-:S02]  /*0530*/  ISETP.GE.AND P3, PT, R21, R42, PT ;  /* 0x0000002a1500720c */ /* 0x000fc40003f66270 */
[----:B------:R-:W4:Y:S07]  /*0540*/  @!P5 LDG.E.U16 R32, desc[UR4][R2.64+0x380] ;  /* 0x000380040220d981 */ /* 0x000f2e000c1e1500 */
[----:B------:R-:W5:Y:S01]  /*0550*/  @!P4 LDG.E.U16 R33, desc[UR4][R2.64+0x3c0] ;  /* 0x0003c0040221c981 */ /* 0x000f62000c1e1500 */
[----:B------:R-:W-:Y:S01]  /*0560*/  @!P2 HADD2.F32 R12, -RZ, R25.H0_H0 ;  /* 0x20000019ff0ca230 */ /* 0x000fe20000004100 */
[----:B------:R-:W-:Y:S02]  /*0570*/  ISETP.GE.AND P2, PT, R23, R42, PT ;  /* 0x0000002a1700720c */ /* 0x000fe40003f46270 */
[----:B------:R-:W5:Y:S11]  /*0580*/  @!P3 LDG.E.U16 R36, desc[UR4][R2.64+0x400] ;  /* 0x000400040224b981 */ /* 0x000f76000c1e1500 */
[----:B------:R-:W5:Y:S01]  /*0590*/  @!P2 LDG.E.U16 R38, desc[UR4][R2.64+0x440] ;  /* 0x000440040226a981 */ /* 0x000f62000c1e1500 */
[----:B------:R-:W-:-:S02]  /*05a0*/  VIADD R25, R55, 0x240 ;  /* 0x0000024037197836 */ /* 0x000fc40000000000 */
[----:B------:R-:W-:Y:S02]  /*05b0*/  IMAD.MOV.U32 R10, RZ, RZ, -0x800000 ;  /* 0xff800000ff0a7424 */ /* 0x000fe400078e00ff */
[----:B------:R-:W-:Y:S01]  /*05c0*/  @!P1 HADD2.F32 R10, -RZ, R27.H0_H0 ;  /* 0x2000001bff0a9230 */ /* 0x000fe20000004100 */
[----:B------:R-:W-:-:S13]  /*05d0*/  ISETP.GE.AND P1, PT, R25, R42, PT ;  /* 0x0000002a1900720c */ /* 0x000fda0003f26270 */
[----:B------:R-:W5:Y:S01]  /*05e0*/  @!P1 LDG.E.U16 R41, desc[UR4][R2.64+0x480] ;  /* 0x0004800402299981 */ /* 0x000f62000c1e1500 */
[C---:B------:R-:W-:Y:S01]  /*05f0*/  VIADD R27, R55.reuse, 0x260 ;  /* 0x00000260371b7836 */ /* 0x040fe20000000000 */
[----:B------:R-:W-:Y:S01]  /*0600*/  MOV R8, 0xff800000 ;  /* 0xff80000000087802 */ /* 0x000fe20000000f00 */
[C---:B------:R-:W-:Y:S01]  /*0610*/  VIADD R31, R55.reuse, 0x2a0 ;  /* 0x000002a0371f7836 */ /* 0x040fe20000000000 */
[C---:B------:R-:W-:Y:S01]  /*0620*/  IADD3 R29, R55.reuse, 0x280, RZ ;  /* 0x00000280371d7810 */ /* 0x040fe20007ffe0ff */
[----:B------:R-:W-:Y:S01]  /*0630*/  IMAD.MOV.U32 R34, RZ, RZ, -0x800000 ;  /* 0xff800000ff227424 */ /* 0x000fe200078e00ff */
[----:B------:R-:W-:Y:S02]  /*0640*/  MOV R40, 0xff800000 ;  /* 0xff80000000287802 */ /* 0x000fe40000000f00 */
[C---:B------:R-:W-:Y:S01]  /*0650*/  IADD3 R35, R55.reuse, 0x2e0, RZ ;  /* 0x000002e037237810 */ /* 0x040fe20007ffe0ff */
[----:B------:R-:W-:Y:S02]  /*0660*/  IMAD.MOV.U32 R54, RZ, RZ, -0x800000 ;  /* 0xff800000ff367424 */ /* 0x000fe400078e00ff */
[----:B------:R-:W-:-:S02]  /*0670*/  VIADD R37, R55, 0x300 ;  /* 0x0000030037257836 */ /* 0x000fc40000000000 */
[----:B------:R-:W-:Y:S02]  /*0680*/  IMAD.MOV.U32 R56, RZ, RZ, -0x800000 ;  /* 0xff800000ff387424 */ /* 0x000fe400078e00ff */
[----:B------:R-:W-:Y:S01]  /*0690*/  VIADD R39, R55, 0x320 ;  /* 0x0000032037277836 */ /* 0x000fe20000000000 */
        /* <DEDUP_REMOVED lines=9> */
[----:B-----5:R-:W-:Y:S02]  /*0730*/  @!P4 HADD2.F32 R40, -RZ, R33.H0_H0 ;  /* 0x20000021ff28c230 */ /* 0x020fe40000004100 */
[----:B------:R-:W-:Y:S01]  /*0740*/  VIADD R33, R55, 0x2c0 ;  /* 0x000002c037217836 */ /* 0x000fe20000000000 */
[----:B------:R-:W3:Y:S01]  /*0750*/  @!P6 LDG.E.U16 R30, desc[UR4][R2.64+0x500] ;  /* 0x00050004021ee981 */ /* 0x000ee2000c1e1500 */
[----:B------:R-:W-:Y:S01]  /*0760*/  @!P3 HADD2.F32 R54, -RZ, R36.H0_H0 ;  /* 0x20000024ff36b230 */ /* 0x000fe20000004100 */
        /* <DEDUP_REMOVED lines=12> */
[----:B------:R-:W-:Y:S02]  /*0830*/  IMAD.MOV.U32 R60, RZ, RZ, -0x800000 ;  /* 0xff800000ff3c7424 */ /* 0x000fe400078e00ff */
[----:B------:R-:W-:Y:S02]  /*0840*/  IMAD.MOV.U32 R58, RZ, RZ, -0x800000 ;  /* 0xff800000ff3a7424 */ /* 0x000fe400078e00ff */
[C---:B------:R-:W-:Y:S01]  /*0850*/  VIADD R45, R55.reuse, 0x380 ;  /* 0x00000380372d7836 */ /* 0x040fe20000000000 */
[----:B------:R-:W-:Y:S02]  /*0860*/  MOV R38, 0xff800000 ;  /* 0xff80000000267802 */ /* 0x000fe40000000f00 */
[----:B------:R-:W-:Y:S01]  /*0870*/  IADD3 R47, R55, 0x3a0, RZ ;  /* 0x000003a0372f7810 */ /* 0x000fe20007ffe0ff */
[----:B------:R-:W-:-:S02]  /*0880*/  IMAD.MOV.U32 R36, RZ, RZ, -0x800000 ;  /* 0xff800000ff247424 */ /* 0x000fc400078e00ff */
[----:B------:R-:W-:Y:S02]  /*0890*/  VIADD R51, R55, 0x3e0 ;  /* 0x000003e037337836 */ /* 0x000fe40000000000 */
[----:B--2---:R-:W-:Y:S01]  /*08a0*/  @!P0 HADD2.F32 R60, -RZ, R43.H0_H0 ;  /* 0x2000002bff3c8230 */ /* 0x004fe20000004100 */
[----:B------:R-:W-:Y:S01]  /*08b0*/  ISETP.GE.AND P0, PT, R41, R42, PT ;  /* 0x0000002a2900720c */ /* 0x000fe20003f06270 */
[----:B------:R-:W-:Y:S02]  /*08c0*/  VIADD R43, R55, 0x360 ;  /* 0x00000360372b7836 */ /* 0x000fe40000000000 */
[----:B---3--:R-:W-:-:S03]  /*08d0*/  @!P6 HADD2.F32 R58, -RZ, R30.H0_H0 ;  /* 0x2000001eff3ae230 */ /* 0x008fc60000004100 */
[----:B------:R-:W-:-:S07]  /*08e0*/  ISETP.GE.AND P6, PT, R43, R42, PT ;  /* 0x0000002a2b00720c */ /* 0x000fce0003fc6270 */
[----:B------:R-:W2:Y:S01]  /*08f0*/  @!P0 LDG.E.U16 R65, desc[UR4][R2.64+0x680] ;  /* 0x0006800402418981 */ /* 0x000ea2000c1e1500 */
[----:B----4-:R-:W-:Y:S01]  /*0900*/  @!P5 HADD2.F32 R38, -RZ, R32.H0_H0 ;  /* 0x20000020ff26d230 */ /* 0x010fe20000004100 */
[----:B------:R-:W-:Y:S01]  /*0910*/  ISETP.GE.AND P5, PT, R45, R42, PT ;  /* 0x0000002a2d00720c */ /* 0x000fe20003fa6270 */
[----:B------:R-:W-:-:S03]  /*0920*/  IMAD.MOV.U32 R30, RZ, RZ, -0x800000 ;  /* 0xff800000ff1e7424 */ /* 0x000fc600078e00ff */
[----:B------:R-:W3:Y:S01]  /*0930*/  @!P6 LDG.E.U16 R46, desc[UR4][R2.64+0x6c0] ;  /* 0x0006c004022ee981 */ /* 0x000ee2000c1e1500 */
[----:B-----5:R-:W-:Y:S02]  /*0940*/  @!P3 HADD2.F32 R30, -RZ, R49.H0_H0 ;  /* 0x20000031ff1eb230 */ /* 0x020fe40000004100 */
[----:B------:R-:W-:Y:S01]  /*0950*/  @!P4 HADD2.F32 R36, -RZ, R48.H0_H0 ;  /* 0x20000030ff24c230 */ /* 0x000fe20000004100 */
[----:B------:R-:W-:Y:S01]  /*0960*/  ISETP.GE.AND P4, PT, R47, R42, PT ;  /* 0x0000002a2f00720c */ /* 0x000fe20003f86270 */
[----:B------:R-:W-:-:S04]  /*0970*/  VIADD R49, R55, 0x3c0 ;  /* 0x000003c037317836 */ /* 0x000fc80000000000 */
[----:B------:R-:W4:Y:S01]  /*0980*/  @!P5 LDG.E.U16 R52, desc[UR4][R2.64+0x700] ;  /* 0x000700040234d981 */ /* 0x000f22000c1e1500 */
[----:B------:R-:W-:Y:S02]  /*0990*/  MOV R32, 0xff800000 ;  /* 0xff80000000207802 */ /* 0x000fe40000000f00 */
[-C--:B------:R-:W-:Y:S01]  /*09a0*/  ISETP.GE.AND P3, PT, R49, R42.reuse, PT ;  /* 0x0000002a3100720c */ /* 0x080fe20003f66270 */
[----:B------:R-:W-:Y:S01]  /*09b0*/  @!P2 HADD2.F32 R32, -RZ, R50.H0_H0 ;  /* 0x20000032ff20a230 */ /* 0x000fe20000004100 */
[----:B------:R-:W-:-:S03]  /*09c0*/  ISETP.GE.AND P2, PT, R51, R42, PT ;  /* 0x0000002a3300720c */ /* 0x000fc60003f46270 */
[----:B------:R-:W5:Y:S08]  /*09d0*/  @!P4 LDG.E.U16 R50, desc[UR4][R2.64+0x740] ;  /* 0x000740040232c981 */ /* 0x000f70000c1e1500 */
[----:B------:R-:W5:Y:S04]  /*09e0*/  @!P3 LDG.E.U16 R57, desc[UR4][R2.64+0x780] ;  /* 0x000780040239b981 */ /* 0x000f68000c1e1500 */
[----:B------:R0:W5:Y:S01]  /*09f0*/  @!P2 LDG.E.U16 R63, desc[UR4][R2.64+0x7c0] ;  /* 0x0007c004023fa981 */ /* 0x000162000c1e1500 */
[----:B------:R-:W-:-:S02]  /*0a00*/  IMAD.MOV.U32 R42, RZ, RZ, -0x800000 ;  /* 0xff800000ff2a7424 */ /* 0x000fc400078e00ff */
[----:B------:R-:W-:Y:S01]  /*0a10*/  @!P1 HADD2.F32 R42, -RZ, R44.H0_H0 ;  /* 0x2000002cff2a9230 */ /* 0x000fe20000004100 */
        /* <DEDUP_REMOVED lines=47> */
[----:B------:R-:W-:Y:S02]  /*0d10*/  FSEL R67, R67, R32, P1 ;  /* 0x0000002043437208 */ /* 0x000fe40000800000 */
[----:B------:R-:W-:Y:S02]  /*0d20*/  MOV R48, 0xff800000 ;  /* 0xff80000000307802 */ /* 0x000fe40000000f00 */
[----:B------:R-:W-:-:S04]  /*0d30*/  FSETP.GT.FTZ.AND P1, PT, R67, R42, PT ;  /* 0x0000002a4300720b */ /* 0x000fc80003f34000 */
[----:B------:R-:W-:Y:S01]  /*0d40*/  FSEL R67, R67, R42, P1 ;  /* 0x0000002a43437208 */ /* 0x000fe20000800000 */
[----:B------:R-:W-:Y:S01]  /*0d50*/  IMAD.MOV.U32 R44, RZ, RZ, -0x800000 ;  /* 0xff800000ff2c7424 */ /* 0x000fe200078e00ff */
[----:B0-----:R-:W-:Y:S01]  /*0d60*/  MOV R3, 0xff800000 ;  /* 0xff80000000037802 */ /* 0x001fe20000000f00 */
[----:B--2---:R-:W-:-:S05]  /*0d70*/  @!P0 HADD2.F32 R48, -RZ, R65.H0_H0 ;  /* 0x20000041ff308230 */ /* 0x004fca0000004100 */
[----:B------:R-:W-:Y:S01]  /*0d80*/  FSETP.GT.FTZ.AND P0, PT, R67, R48, PT ;  /* 0x000000304300720b */ /* 0x000fe20003f14000 */
[----:B---3--:R-:W-:-:S03]  /*0d90*/  @!P6 HADD2.F32 R44, -RZ, R46.H0_H0 ;  /* 0x2000002eff2ce230 */ /* 0x008fc60000004100 */
[----:B------:R-:W-:Y:S01]  /*0da0*/  FSEL R67, R67, R48, P0 ;  /* 0x0000003043437208 */ /* 0x000fe20000000000 */
[----:B------:R-:W-:-:S03]  /*0db0*/  IMAD.MOV.U32 R46, RZ, RZ, -0x800000 ;  /* 0xff800000ff2e7424 */ /* 0x000fc600078e00ff */
[----:B------:R-:W-:Y:S01]  /*0dc0*/  FSETP.GT.FTZ.AND P0, PT, R67, R44, PT ;  /* 0x0000002c4300720b */ /* 0x000fe20003f14000 */
[----:B----4-:R-:W-:-:S03]  /*0dd0*/  @!P5 HADD2.F32 R46, -RZ, R52.H0_H0 ;  /* 0x20000034ff2ed230 */ /* 0x010fc60000004100 */
[----:B------:R-:W-:-:S04]  /*0de0*/  FSEL R67, R67, R44, P0 ;  /* 0x0000002c43437208 */ /* 0x000fc80000000000 */
[----:B------:R-:W-:-:S04]  /*0df0*/  FSETP.GT.FTZ.AND P0, PT, R67, R46, PT ;  /* 0x0000002e4300720b */ /* 0x000fc80003f14000 */
[----:B------:R-:W-:Y:S01]  /*0e00*/  FSEL R2, R67, R46, P0 ;  /* 0x0000002e43027208 */ /* 0x000fe20000000000 */
[----:B-----5:R-:W-:Y:S02]  /*0e10*/  @!P4 HADD2.F32 R3, -RZ, R50.H0_H0 ;  /* 0x20000032ff03c230 */ /* 0x020fe40000004100 */
[----:B------:R-:W-:-:S03]  /*0e20*/  IMAD.MOV.U32 R50, RZ, RZ, -0x800000 ;  /* 0xff800000ff327424 */ /* 0x000fc600078e00ff */
[----:B------:R-:W-:Y:S01]  /*0e30*/  FSETP.GT.FTZ.AND P0, PT, R2, R3, PT ;  /* 0x000000030200720b */ /* 0x000fe20003f14000 */
[----:B------:R-:W-:-:S03]  /*0e40*/  @!P3 HADD2.F32 R50, -RZ, R57.H0_H0 ;  /* 0x20000039ff32b230 */ /* 0x000fc60000004100 */
[----:B------:R-:W-:Y:S01]  /*0e50*/  FSEL R57, R2, R3, P0 ;  /* 0x0000000302397208 */ /* 0x000fe20000000000 */
[----:B------:R-:W-:-:S03]  /*0e60*/  IMAD.MOV.U32 R52, RZ, RZ, -0x800000 ;  /* 0xff800000ff347424 */ /* 0x000fc600078e00ff */
        /* <DEDUP_REMOVED lines=168> */
[----:B------:R-:W-:-:S04]  /*18f0*/  HFMA2.MMA R2, -RZ, RZ, 0, +QNAN ;  /* 0x00007fffff027435 */ /* 0x000fc800000001ff */
[----:B------:R-:W-:-:S06]  /*1900*/  @P0 F2FP.F16.F32.PACK_AB R59, RZ, R59 ;  /* 0x0000003bff3b023e */ /* 0x000fcc00000000ff */
        /* <DEDUP_REMOVED lines=9> */
[----:B------:R-:W-:-:S04]  /*19a0*/  @P0 F2FP.F16.F32.PACK_AB R4, RZ, R4 ;  /* 0x00000004ff04023e */ /* 0x000fc800000000ff */
[----:B------:R-:W-:-:S05]  /*19b0*/  @!P0 PRMT R4, R28, 0x7610, R4 ;  /* 0x000076101c048816 */ /* 0x000fca0000000004 */
        /* <DEDUP_REMOVED lines=13> */
[----:B------:R-:W-:-:S04]  /*1a90*/  MOV R5, 0x7fff ;  /* 0x00007fff00057802 */ /* 0x000fc80000000f00 */
        /* <DEDUP_REMOVED lines=23> */
[----:B------:R-:W-:-:S04]  /*1c10*/  HFMA2.MMA R5, -RZ, RZ, 0, +QNAN ;  /* 0x00007fffff057435 */ /* 0x000fc800000001ff */
[----:B------:R-:W-:-:S06]  /*1c20*/  @P0 F2FP.F16.F32.PACK_AB R4, RZ, R4 ;  /* 0x00000004ff04023e */ /* 0x000fcc00000000ff */
        /* <DEDUP_REMOVED lines=11> */
[----:B--2---:R-:W2:Y:S01]  /*1ce0*/  S2R R4, SR_TID.X ;  /* 0x0000000000047919 */ /* 0x004ea20000002100 */
[----:B------:R-:W3:Y:S01]  /*1cf0*/  @P0 MUFU.RCP R5, R55 ;  /* 0x0000003700050308 */ /* 0x000ee20000001000 */
[----:B------:R-:W-:Y:S02]  /*1d00*/  IMAD.MOV.U32 R9, RZ, RZ, 0x7fff ;  /* 0x00007fffff097424 */ /* 0x000fe400078e00ff */
[----:B---3--:R-:W-:-:S05]  /*1d10*/  @P0 FMUL.FTZ R5, R14, R5 ;  /* 0x000000050e050220 */ /* 0x008fca0000410000 */
[----:B------:R-:W-:-:S04]  /*1d20*/  @P0 F2FP.F16.F32.PACK_AB R5, RZ, R5 ;  /* 0x00000005ff05023e */ /* 0x000fc800000000ff */
[----:B------:R-:W-:Y:S02]  /*1d30*/  @!P0 PRMT R5, R9, 0x7610, R5 ;  /* 0x0000761009058816 */ /* 0x000fe40000000005 */
[----:B--2---:R-:W-:-:S03]  /*1d40*/  IADD3 R7, R4, 0x120, RZ ;  /* 0x0000012004077810 */ /* 0x004fc60007ffe0ff */
[----:B------:R2:W-:Y:S01]  /*1d50*/  STG.E.U16 desc[UR4][R2.64+0x200], R5 ;  /* 0x0002000502007986 */ /* 0x0005e2000c101504 */
[----:B------:R-:W-:-:S13]  /*1d60*/  ISETP.GE.AND P1, PT, R7, R0, PT ;  /* 0x000000000700720c */ /* 0x000fda0003f26270 */
[----:B--2---:R-:W-:Y:S05]  /*1d70*/  @P1 EXIT ;  /* 0x000000000000194d */ /* 0x004fea0003800000 */
[----:B------:R-:W2:Y:S01]  /*1d80*/  @P0 MUFU.RCP R5, R55 ;  /* 0x0000003700050308 */ /* 0x000ea20000001000 */
[----:B------:R-:W-:Y:S02]  /*1d90*/  VIADD R7, R4, 0x140 ;  /* 0x0000014004077836 */ /* 0x000fe40000000000 */
[----:B------:R-:W-:-:S03]  /*1da0*/  IMAD.MOV.U32 R9, RZ, RZ, 0x7fff ;  /* 0x00007fffff097424 */ /* 0x000fc600078e00ff */
[----:B------:R-:W-:Y:S01]  /*1db0*/  ISETP.GE.AND P1, PT, R7, R0, PT ;  /* 0x000000000700720c */ /* 0x000fe20003f26270 */
[----:B--2---:R-:W-:-:S05]  /*1dc0*/  @P0 FMUL.FTZ R5, R12, R5 ;  /* 0x000000050c050220 */ /* 0x004fca0000410000 */
[----:B------:R-:W-:-:S04]  /*1dd0*/  @P0 F2FP.F16.F32.PACK_AB R5, RZ, R5 ;  /* 0x00000005ff05023e */ /* 0x000fc800000000ff */
[----:B------:R-:W-:-:S05]  /*1de0*/  @!P0 PRMT R5, R9, 0x7610, R5 ;  /* 0x0000761009058816 */ /* 0x000fca0000000005 */
[----:B------:R2:W-:Y:S01]  /*1df0*/  STG.E.U16 desc[UR4][R2.64+0x240], R5 ;  /* 0x0002400502007986 */ /* 0x0005e2000c101504 */
[----:B------:R-:W-:Y:S05]  /*1e00*/  @P1 EXIT ;  /* 0x000000000000194d */ /* 0x000fea0003800000 */
[----:B--2---:R-:W2:Y:S01]  /*1e10*/  @P0 MUFU.RCP R5, R55 ;  /* 0x0000003700050308 */ /* 0x004ea20000001000 */
[----:B------:R-:W-:Y:S01]  /*1e20*/  VIADD R7, R4, 0x160 ;  /* 0x0000016004077836 */ /* 0x000fe20000000000 */
[----:B------:R-:W-:-:S04]  /*1e30*/  MOV R9, 0x7fff ;  /* 0x00007fff00097802 */ /* 0x000fc80000000f00 */
[----:B------:R-:W-:Y:S01]  /*1e40*/  ISETP.GE.AND P1, PT, R7, R0, PT ;  /* 0x000000000700720c */ /* 0x000fe20003f26270 */
[----:B--2---:R-:W-:-:S05]  /*1e50*/  @P0 FMUL.FTZ R5, R10, R5 ;  /* 0x000000050a050220 */ /* 0x004fca0000410000 */
[----:B------:R-:W-:-:S04]  /*1e60*/  @P0 F2FP.F16.F32.PACK_AB R5, RZ, R5 ;  /* 0x00000005ff05023e */ /* 0x000fc800000000ff */
        /* <DEDUP_REMOVED lines=8> */
[----:B------:R-:W-:-:S04]  /*1ef0*/  @P0 F2FP.F16.F32.PACK_AB R5, RZ, R5 ;  /* 0x00000005ff05023e */ /* 0x000fc800000000ff */
        /* <DEDUP_REMOVED lines=13> */
[----:B------:R-:W-:Y:S01]  /*1fd0*/  VIADD R7, R4, 0x1c0 ;  /* 0x000001c004077836 */ /* 0x000fe20000000000 */
[----:B------:R-:W-:-:S04]  /*1fe0*/  HFMA2.MMA R6, -RZ, RZ, 0, +QNAN ;  /* 0x00007fffff067435 */ /* 0x000fc800000001ff */
[----:B------:R-:W-:Y:S01]  /*1ff0*/  ISETP.GE.AND P1, PT, R7, R0, PT ;  /* 0x000000000700720c */ /* 0x000fe20003f26270 */
[----:B--2---:R-:W-:-:S05]  /*2000*/  @P0 FMUL.FTZ R5, R34, R5 ;  /* 0x0000000522050220 */ /* 0x004fca0000410000 */
[----:B------:R-:W-:-:S04]  /*2010*/  @P0 F2FP.F16.F32.PACK_AB R5, RZ, R5 ;  /* 0x00000005ff05023e */ /* 0x000fc800000000ff */
[----:B------:R-:W-:-:S05]  /*2020*/  @!P0 PRMT R5, R6, 0x7610, R5 ;  /* 0x0000761006058816 */ /* 0x000fca0000000005 */
[----:B------:R2:W-:Y:S01]  /*2030*/  STG.E.U16 desc[UR4][R2.64+0x340], R5 ;  /* 0x0003400502007986 */ /* 0x0005e2000c101504 */
[----:B------:R-:W-:Y:S05]  /*2040*/  @P1 EXIT ;  /* 0x000000000000194d */ /* 0x000fea0003800000 */
[----:B--2---:R-:W2:Y:S01]  /*2050*/  @P0 MUFU.RCP R5, R55 ;  /* 0x0000003700050308 */ /* 0x004ea20000001000 */
        /* <DEDUP_REMOVED lines=39> */
[----:B--2---:R-:W2:Y:S01]  /*22d0*/  @P0 MUFU.RCP R4, R55 ;  /* 0x0000003700040308 */ /* 0x004ea20000001000 */
[----:B------:R-:W-:Y:S01]  /*22e0*/  ISETP.GE.AND P1, PT, R29, R0, PT ;  /* 0x000000001d00720c */ /* 0x000fe20003f26270 */
[----:B------:R-:W-:Y:S02]  /*22f0*/  IMAD.MOV.U32 R5, RZ, RZ, 0x7fff ;  /* 0x00007fffff057424 */ /* 0x000fe400078e00ff */
[----:B--2---:R-:W-:-:S05]  /*2300*/  @P0 FMUL.FTZ R4, R57, R4 ;  /* 0x0000000439040220 */ /* 0x004fca0000410000 */
        /* <DEDUP_REMOVED lines=92> */
[----:B------:R-:W3:Y:S01]  /*28d0*/  @P0 MUFU.RCP R55, R55 ;  /* 0x0000003700370308 */ /* 0x000ee20000001000 */
[----:B--2---:R-:W-:Y:S02]  /*28e0*/  IMAD.MOV.U32 R4, RZ, RZ, 0x7fff ;  /* 0x00007fffff047424 */ /* 0x004fe400078e00ff */
[----:B---3--:R-:W-:-:S05]  /*28f0*/  @P0 FMUL.FTZ R0, R62, R55 ;  /* 0x000000373e000220 */ /* 0x008fca0000410000 */
[----:B------:R-:W-:-:S04]  /*2900*/  @P0 F2FP.F16.F32.PACK_AB R0, RZ, R0 ;  /* 0x00000000ff00023e */ /* 0x000fc800000000ff */
[----:B------:R-:W-:-:S05]  /*2910*/  @!P0 PRMT R0, R4, 0x7610, R0 ;  /* 0x0000761004008816 */ /* 0x000fca0000000000 */
[----:B------:R-:W-:Y:S01]  /*2920*/  STG.E.U16 desc[UR4][R2.64+0x7c0], R0 ;  /* 0x0007c00002007986 */ /* 0x000fe2000c101504 */
[----:B------:R-:W-:Y:S05]  /*2930*/  EXIT ;  /* 0x000000000000794d */ /* 0x000fea0003800000 */
.L_x_4418:
        /* <DEDUP_REMOVED lines=12> */
.L_x_11843:


//--------------------- .text._ZN43_GLOBAL__N__9ae7fba5_10_SoftMax_cu_9f978f6320softmax_warp_forwardIN3c104HalfES2_fLi9ELb0ELb0EEEvPT0_PKT_iiiPKbib --------------------------
	.section	.text._ZN43_GLOBAL__N__9ae7fba5_10_SoftMax_cu_9f978f6320softmax_warp_forwardIN3c104HalfES2_fLi9ELb0ELb0EEEvPT0_PKT_iiiPKbib,"ax",@progbits
	.align	128
.text._ZN43_GLOBAL__N__9ae7fba5_10_SoftMax_cu_9f978f6320softmax_warp_forwardIN3c104HalfES2_fLi9ELb0ELb0EEEvPT0_PKT_iiiPKbib:
        .type           _ZN43_GLOBAL__N__9ae7fba5_10_SoftMax_cu_9f978f6320softmax_warp_forwardIN3c104HalfES2_fLi9ELb0ELb0EEEvPT0_PKT_iiiPKbib,@function
        .size           _ZN43_GLOBAL__N__9ae7fba5_10_SoftMax_cu_9f978f6320softmax_warp_forwardIN3c104HalfES2_fLi9ELb0ELb0EEEvPT0_PKT_iiiPKbib,(.L_x_11844 - _ZN43_GLOBAL__N__9ae7fba5_10_SoftMax_cu_9f978f6320softmax_warp_forwardIN3c104HalfES2_fLi9ELb0ELb0EEEvPT0_PKT_iiiPKbib)
        .other          _ZN43_GLOBAL__N__9ae7fba5_10_SoftMax_cu_9f978f6320softmax_warp_forwardIN3c104HalfES2_fLi9ELb0ELb0EEEvPT0_PKT_iiiPKbib,@"STO_CUDA_ENTRY STV_DEFAULT"
_ZN43_GLOBAL__N__9ae7fba5_10_SoftMax_cu_9f978f6320softmax_warp_forwardIN3c104HalfES2_fLi9ELb0ELb0EEEvPT0_PKT_iiiPKbib:
        /* <DEDUP_REMOVED lines=9> */
[----:B-1----:R-:W-:Y:S01]  /*0090*/  VIADD R15, R17, 0x20 ;  /* 0x00000020110f7836 */ /* 0x002fe20000000000 */
        /* <DEDUP_REMOVED lines=13> */
[C---:B------:R-:W-:Y:S01]  /*0170*/  VIADD R12, R17.reuse, 0x60 ;  /* 0x00000060110c7836 */ /* 0x040fe20000000000 */
[C---:B------:R-:W-:Y:S01]  /*0180*/  IADD3 R11, R17.reuse, 0x80, RZ ;  /* 0x00000080110b7810 */ /* 0x040fe20007ffe0ff */
[----:B------:R-:W-:-:S03]  /*0190*/  VIADD R7, R17, 0xa0 ;  /* 0x000000a011077836 */ /* 0x000fc60000000000 */
[-C--:B------:R-:W-:Y:S02]  /*01a0*/  ISETP.GE.AND P4, PT, R12, R22.reuse, PT ;  /* 0x000000160c00720c */ /* 0x080fe40003f86270 */
[-C--:B------:R-:W-:Y:S02]  /*01b0*/  ISETP.GE.AND P3, PT, R11, R22.reuse, PT ;  /* 0x000000160b00720c */ /* 0x080fe40003f66270 */
[----:B------:R-:W-:Y:S01]  /*01c0*/  ISETP.GE.AND P6, PT, R7, R22, PT ;  /* 0x000000160700720c */ /* 0x000fe20003fc6270 */
[----:B------:R-:W-:-:S08]  /*01d0*/  VIADD R7, R17, 0xc0 ;  /* 0x000000c011077836 */ /* 0x000fd00000000000 */
[----:B------:R-:W5:Y:S01]  /*01e0*/  @!P4 LDG.E.U16 R5, desc[UR4][R2.64+0xc0] ;  /* 0x0000c0040205c981 */ /* 0x000f62000c1e1500 */
[----:B------:R-:W-:-:S03]  /*01f0*/  ISETP.GE.AND P5, PT, R7, R22, PT ;  /* 0x000000160700720c */ /* 0x000fc60003fa6270 */
[----:B------:R-:W5:Y:S01]  /*0200*/  @!P3 LDG.E.U16 R6, desc[UR4][R2.64+0x100] ;  /* 0x000100040206b981 */ /* 0x000f62000c1e1500 */
[C---:B------:R-:W-:Y:S01]  /*0210*/  IADD3 R7, R17.reuse, 0xe0, RZ ;  /* 0x000000e011077810 */ /* 0x040fe20007ffe0ff */
[----:B------:R-:W-:Y:S02]  /*0220*/  IMAD.MOV.U32 R36, RZ, RZ, -0x800000 ;  /* 0xff800000ff247424 */ /* 0x000fe400078e00ff */
[----:B------:R-:W5:Y:S01]  /*0230*/  @!P6 LDG.E.U16 R18, desc[UR4][R2.64+0x140] ;  /* 0x000140040212e981 */ /* 0x000f62000c1e1500 */
[C---:B------:R-:W-:Y:S02]  /*0240*/  VIADD R10, R17.reuse, 0x100 ;  /* 0x00000100110a7836 */ /* 0x040fe40000000000 */
[----:B------:R-:W-:Y:S01]  /*0250*/  IMAD.MOV.U32 R19, RZ, RZ, -0x800000 ;  /* 0xff800000ff137424 */ /* 0x000fe200078e00ff */
[----:B------:R-:W-:Y:S01]  /*0260*/  IADD3 R9, R17, 0x120, RZ ;  /* 0x0000012011097810 */ /* 0x000fe20007ffe0ff */
[----:B------:R-:W-:Y:S02]  /*0270*/  IMAD.MOV.U32 R16, RZ, RZ, -0x800000 ;  /* 0xff800000ff107424 */ /* 0x000fe400078e00ff */
        /* <DEDUP_REMOVED lines=10> */
[C---:B------:R-:W-:Y:S02]  /*0320*/  VIADD R8, R17.reuse, 0x140 ;  /* 0x0000014011087836 */ /* 0x040fe40000000000 */
[----:B------:R-:W-:Y:S02]  /*0330*/  IMAD.MOV.U32 R34, RZ, RZ, -0x800000 ;  /* 0xff800000ff227424 */ /* 0x000fe400078e00ff */
[----:B-----5:R-:W-:Y:S01]  /*0340*/  @!P4 HADD2.F32 R34, -RZ, R5.H0_H0 ;  /* 0x20000005ff22c230 */ /* 0x020fe20000004100 */
[-C--:B------:R-:W-:Y:S02]  /*0350*/  ISETP.GE.AND P4, PT, R8, R22.reuse, PT ;  /* 0x000000160800720c */ /* 0x080fe40003f86270 */
[----:B------:R-:W-:Y:S01]  /*0360*/  IADD3 R7, R17, 0x160, RZ ;  /* 0x0000016011077810 */ /* 0x000fe20007ffe0ff */
[----:B------:R-:W-:Y:S02]  /*0370*/  IMAD.MOV.U32 R32, RZ, RZ, -0x800000 ;  /* 0xff800000ff207424 */ /* 0x000fe400078e00ff */
[----:B------:R-:W-:Y:S01]  /*0380*/  @!P3 HADD2.F32 R32, -RZ, R6.H0_H0 ;  /* 0x20000006ff20b230 */ /* 0x000fe20000004100 */
[----:B------:R-:W-:Y:S01]  /*0390*/  ISETP.GE.AND P3, PT, R7, R22, PT ;  /* 0x000000160700720c */ /* 0x000fe20003f66270 */
[----:B------:R-:W-:-:S02]  /*03a0*/  VIADD R6, R17, 0x180 ;  /* 0x0000018011067836 */ /* 0x000fc40000000000 */
[----:B------:R-:W-:Y:S02]  /*03b0*/  IMAD.MOV.U32 R30, RZ, RZ, -0x800000 ;  /* 0xff800000ff1e7424 */ /* 0x000fe400078e00ff */
[----:B------:R-:W-:Y:S02]  /*03c0*/  @!P6 HADD2.F32 R30, -RZ, R18.H0_H0 ;  /* 0x20000012ff1ee230 */ /* 0x000fe40000004100 */
[----:B------:R-:W5:Y:S01]  /*03d0*/  @!P4 LDG.E.U16 R33, desc[UR4][R2.64+0x280] ;  /* 0x000280040221c981 */ /* 0x000f62000c1e1500 */
[----:B------:R-:W-:Y:S02]  /*03e0*/  ISETP.GE.AND P6, PT, R6, R22, PT ;  /* 0x000000160600720c */ /* 0x000fe40003fc6270 */
[C---:B------:R-:W-:Y:S01]  /*03f0*/  IADD3 R5, R17.reuse, 0x1a0, RZ ;  /* 0x000001a011057810 */ /* 0x040fe20007ffe0ff */
[----:B------:R-:W-:Y:S02]  /*0400*/  IMAD.MOV.U32 R28, RZ, RZ, -0x800000 ;  /* 0xff800000ff1c7424 */ /* 0x000fe400078e00ff */
[----:B------:R-:W5:Y:S01]  /*0410*/  @!P3 LDG.E.U16 R29, desc[UR4][R2.64+0x2c0] ;  /* 0x0002c004021db981 */ /* 0x000f62000c1e1500 */
[----:B------:R-:W-:-:S02]  /*0420*/  VIADD R4, R17, 0x1c0 ;  /* 0x000001c011047836 */ /* 0x000fc40000000000 */
[----:B------:R-:W-:-:S05]  /*0430*/  IMAD.MOV.U32 R20, RZ, RZ, -0x800000 ;  /* 0xff800000ff147424 */ /* 0x000fca00078e00ff */
[----:B------:R-:W5:Y:S01]  /*0440*/  @!P6 LDG.E.U16 R24, desc[UR4][R2.64+0x300] ;  /* 0x000300040218e981 */ /* 0x000f62000c1e1500 */
[----:B------:R-:W-:Y:S02]  /*0450*/  IMAD.MOV.U32 R18, RZ, RZ, -0x800000 ;  /* 0xff800000ff127424 */ /* 0x000fe400078e00ff */
[----:B--2---:R-:W-:Y:S01]  /*0460*/  @!P5 HADD2.F32 R28, -RZ, R0.H0_H0 ;  /* 0x20000000ff1cd230 */ /* 0x004fe20000004100 */
[-C--:B------:R-:W-:Y:S02]  /*0470*/  ISETP.GE.AND P5, PT, R5, R22.reuse, PT ;  /* 0x000000160500720c */ /* 0x080fe40003fa6270 */
[----:B------:R-:W-:Y:S01]  /*0480*/  IADD3 R0, R17, 0x1e0, RZ ;  /* 0x000001e011007810 */ /* 0x000fe20007ffe0ff */
[----:B---3--:R-:W-:Y:S01]  /*0490*/  @!P2 HADD2.F32 R20, -RZ, R21.H0_H0 ;  /* 0x20000015ff14a230 */ /* 0x008fe20000004100 */
[----:B------:R-:W-:Y:S01]  /*04a0*/  ISETP.GE.AND P2, PT, R4, R22, PT ;  /* 0x000000160400720c */ /* 0x000fe20003f46270 */
[----:B------:R-:W-:-:S08]  /*04b0*/  @!P1 HADD2.F32 R18, -RZ, R25.H0_H0 ;  /* 0x20000019ff129230 */ /* 0x000fd00000004100 */
[----:B------:R-:W2:Y:S01]  /*04c0*/  @!P5 LDG.E.U16 R25, desc[UR4][R2.64+0x340] ;  /* 0x000340040219d981 */ /* 0x000ea2000c1e1500 */
[----:B------:R-:W-:-:S03]  /*04d0*/  ISETP.GE.AND P1, PT, R0, R22, PT ;  /* 0x000000160000720c */ /* 0x000fc60003f26270 */
[----:B------:R-:W3:Y:S10]  /*04e0*/  @!P2 LDG.E.U16 R26, desc[UR4][R2.64+0x380] ;  /* 0x00038004021aa981 */ /* 0x000ef4000c1e1500 */
[----:B------:R0:W3:Y:S01]  /*04f0*/  @!P1 LDG.E.U16 R27, desc[UR4][R2.64+0x3c0] ;  /* 0x0003c004021b9981 */ /* 0x0000e2000c1e1500 */
[----:B------:R-:W-:-:S02]  /*0500*/  IMAD.MOV.U32 R21, RZ, RZ, -0x800000 ;  /* 0xff800000ff157424 */ /* 0x000fc400078e00ff */
        /* <DEDUP_REMOVED lines=16> */
[----:B0-----:R-:W-:Y:S01]  /*0610*/  FSEL R2, R23, R18, P0 ;  /* 0x0000001217027208 */ /* 0x001fe20000000000 */
[----:B------:R-:W-:-:S03]  /*0620*/  IMAD.MOV.U32 R3, RZ, RZ, -0x800000 ;  /* 0xff800000ff037424 */ /* 0x000fc600078e00ff */
[----:B------:R-:W-:Y:S01]  /*0630*/  FSETP.GT.FTZ.AND P0, PT, R2, R21, PT ;  /* 0x000000150200720b */ /* 0x000fe20003f14000 */
[----:B-----5:R-:W-:-:S03]  /*0640*/  @!P4 HADD2.F32 R3, -RZ, R33.H0_H0 ;  /* 0x20000021ff03c230 */ /* 0x020fc60000004100 */
        /* <DEDUP_REMOVED lines=49> */
[----:B------:R1:W2:Y:S01]  /*0960*/  MUFU.EX2 R16, R36 ;  /* 0x0000002400107308 */ /* 0x0002a20000000800 */
[C---:B------:R-:W-:Y:S01]  /*0970*/  FADD.FTZ R33, -R27.reuse, R30 ;  /* 0x0000001e1b217221 */ /* 0x040fe20000010100 */
[----:B------:R-:W-:Y:S01]  /*0980*/  FMUL.FTZ R34, R34, 1.4426950216293334961 ;  /* 0x3fb8aa3b22227820 */ /* 0x000fe20000410000 */
[----:B------:R-:W-:Y:S01]  /*0990*/  FADD.FTZ R35, -R27, R20 ;  /* 0x000000141b237221 */ /* 0x000fe20000010100 */
[----:B------:R-:W-:-:S04]  /*09a0*/  FMUL.FTZ R32, R32, 1.4426950216293334961 ;  /* 0x3fb8aa3b20207820 */ /* 0x000fc80000410000 */
[----:B------:R-:W3:Y:S01]  /*09b0*/  MUFU.EX2 R19, R19 ;  /* 0x0000001300137308 */ /* 0x000ee20000000800 */
[----:B------:R-:W-:Y:S01]  /*09c0*/  FMUL.FTZ R33, R33, 1.4426950216293334961 ;  /* 0x3fb8aa3b21217820 */ /* 0x000fe20000410000 */
[----:B-1----:R-:W-:Y:S01]  /*09d0*/  FMUL.FTZ R36, R35, 1.4426950216293334961 ;  /* 0x3fb8aa3b23247820 */ /* 0x002fe20000410000 */
[----:B------:R-:W-:-:S05]  /*09e0*/  FADD.FTZ R35, -R27, R18 ;  /* 0x000000121b237221 */ /* 0x000fca0000010100 */
[----:B------:R-:W1:Y:S01]  /*09f0*/  MUFU.EX2 R29, R29 ;  /* 0x0000001d001d7308 */ /* 0x000e620000000800 */
[----:B------:R-:W-:-:S07]  /*0a00*/  FMUL.FTZ R37, R35, 1.4426950216293334961 ;  /* 0x3fb8aa3b23257820 */ /* 0x000fce0000410000 */
[----:B------:R4:W-:Y:S01]  /*0a10*/  MUFU.EX2 R20, R34 ;  /* 0x0000002200147308 */ /* 0x0009e20000000800 */
[----:B------:R-:W-:-:S07]  /*0a20*/  FADD.FTZ R35, -R27, R3 ;  /* 0x000000031b237221 */ /* 0x000fce0000010100 */
[----:B------:R5:W1:Y:S01]  /*0a30*/  MUFU.EX2 R30, R32 ;  /* 0x00000020001e7308 */ /* 0x000a620000000800 */
[C---:B----4-:R-:W-:Y:S01]  /*0a40*/  FADD.FTZ R34, -R27.reuse, R25 ;  /* 0x000000191b227221 */ /* 0x050fe20000010100 */
[----:B0-----:R-:W-:Y:S01]  /*0a50*/  FADD.FTZ R25, RZ, R2 ;  /* 0x00000002ff197221 */ /* 0x001fe20000010000 */
[----:B------:R-:W-:-:S05]  /*0a60*/  FADD.FTZ R3, -R27, R22 ;  /* 0x000000161b037221 */ /* 0x000fca0000010100 */
[----:B------:R0:W4:Y:S01]  /*0a70*/  MUFU.EX2 R28, R33 ;  /* 0x00000021001c7308 */ /* 0x0001220000000800 */
[C---:B-----5:R-:W-:Y:S01]  /*0a80*/  FADD.FTZ R32, -R27.reuse, R21 ;  /* 0x000000151b207221 */ /* 0x060fe20000010100 */
[----:B0-----:R-:W-:Y:S01]  /*0a90*/  FADD.FTZ R33, -R27, R24 ;  /* 0x000000181b217221 */ /* 0x001fe20000010100 */
[----:B--2---:R-:W-:-:S05]  /*0aa0*/  FADD.FTZ R24, R25, R16 ;  /* 0x0000001019187221 */ /* 0x004fca0000010000 */
[----:B------:R3:W0:Y:S08]  /*0ab0*/  MUFU.EX2 R18, R36 ;  /* 0x0000002400127308 */ /* 0x0006300000000800 */
[----:B------:R2:W5:Y:S01]  /*0ac0*/  MUFU.EX2 R21, R37 ;  /* 0x0000002500157308 */ /* 0x0005620000000800 */
[----:B---3--:R-:W-:Y:S01]  /*0ad0*/  FADD.FTZ R36, R24, R19 ;  /* 0x0000001318247221 */ /* 0x008fe20000010000 */
[----:B--2---:R-:W-:Y:S01]  /*0ae0*/  FMUL.FTZ R37, R32, 1.4426950216293334961 ;  /* 0x3fb8aa3b20257820 */ /* 0x004fe20000410000 */
[----:B------:R-:W-:Y:S01]  /*0af0*/  FADD.FTZ R32, -R27, R23 ;  /* 0x000000171b207221 */ /* 0x000fe20000010100 */
[----:B------:R-:W-:Y:S01]  /*0b00*/  FMUL.FTZ R23, R35, 1.4426950216293334961 ;  /* 0x3fb8aa3b23177820 */ /* 0x000fe20000410000 */
[----:B------:R-:W-:Y:S01]  /*0b10*/  FMUL.FTZ R35, R3, 1.4426950216293334961 ;  /* 0x3fb8aa3b03237820 */ /* 0x000fe20000410000 */
[----:B-1----:R-:W-:-:S02]  /*0b20*/  FADD.FTZ R3, R36, R29 ;  /* 0x0000001d24037221 */ /* 0x002fc40000010000 */
[----:B------:R-:W1:Y:S02]  /*0b30*/  MUFU.EX2 R22, R37 ;  /* 0x0000002500167308 */ /* 0x000e640000000800 */
[----:B------:R-:W-:-:S04]  /*0b40*/  FADD.FTZ R3, R3, R30 ;  /* 0x0000001e03037221 */ /* 0x000fc80000010000 */
[----:B----4-:R-:W-:Y:S02]  /*0b50*/  FADD.FTZ R3, R3, R28 ;  /* 0x0000001c03037221 */ /* 0x010fe40000010000 */
[----:B------:R-:W2:Y:S01]  /*0b60*/  MUFU.EX2 R23, R23 ;  /* 0x0000001700177308 */ /* 0x000ea20000000800 */
[----:B------:R-:W-:Y:S01]  /*0b70*/  FMUL.FTZ R25, R32, 1.4426950216293334961 ;  /* 0x3fb8aa3b20197820 */ /* 0x000fe20000410000 */
[----:B------:R-:W-:Y:S01]  /*0b80*/  FADD.FTZ R3, R3, R20 ;  /* 0x0000001403037221 */ /* 0x000fe20000010000 */
[----:B------:R-:W-:Y:S01]  /*0b90*/  FADD.FTZ R26, -R27, R26 ;  /* 0x0000001a1b1a7221 */ /* 0x000fe20000010100 */
[----:B------:R-:W-:Y:S02]  /*0ba0*/  FMUL.FTZ R27, R33, 1.4426950216293334961 ;  /* 0x3fb8aa3b211b7820 */ /* 0x000fe40000410000 */
[----:B0-----:R-:W-:Y:S02]  /*0bb0*/  FADD.FTZ R32, R3, R18 ;  /* 0x0000001203207221 */ /* 0x001fe40000010000 */
[----:B------:R-:W0:Y:S02]  /*0bc0*/  MUFU.EX2 R24, R35 ;  /* 0x0000002300187308 */ /* 0x000e240000000800 */
[----:B-----5:R-:W-:Y:S01]  /*0bd0*/  FADD.FTZ R3, R32, R21 ;  /* 0x0000001520037221 */ /* 0x020fe20000010000 */
[----:B------:R-:W-:-:S05]  /*0be0*/  FMUL.FTZ R33, R34, 1.4426950216293334961 ;  /* 0x3fb8aa3b22217820 */ /* 0x000fca0000410000 */
[----:B------:R-:W3:Y:S01]  /*0bf0*/  MUFU.EX2 R25, R25 ;  /* 0x0000001900197308 */ /* 0x000ee20000000800 */
[----:B-1----:R-:W-:Y:S01]  /*0c00*/  FADD.FTZ R34, R3, R22 ;  /* 0x0000001603227221 */ /* 0x002fe20000010000 */
[----:B------:R-:W-:-:S06]  /*0c10*/  FMUL.FTZ R26, R26, 1.4426950216293334961 ;  /* 0x3fb8aa3b1a1a7820 */ /* 0x000fcc0000410000 */
[----:B------:R-:W1:Y:S01]  /*0c20*/  MUFU.EX2 R27, R27 ;  /* 0x0000001b001b7308 */ /* 0x000e620000000800 */
[----:B--2---:R-:W-:-:S07]  /*0c30*/  FADD.FTZ R3, R34, R23 ;  /* 0x0000001722037221 */ /* 0x004fce0000010000 */
[----:B------:R-:W2:Y:S01]  /*0c40*/  MUFU.EX2 R32, R33 ;  /* 0x0000002100207308 */ /* 0x000ea20000000800 */
[----:B0-----:R-:W-:-:S07]  /*0c50*/  FADD.FTZ R34, R3, R24 ;  /* 0x0000001803227221 */ /* 0x001fce0000010000 */
[----:B------:R-:W0:Y:S01]  /*0c60*/  MUFU.EX2 R26, R26 ;  /* 0x0000001a001a7308 */ /* 0x000e220000000800 */
[----:B---3--:R-:W-:-:S04]  /*0c70*/  FADD.FTZ R34, R34, R25 ;  /* 0x0000001922227221 */ /* 0x008fc80000010000 */
[----:B-1----:R-:W-:-:S04]  /*0c80*/  FADD.FTZ R3, R34, R27 ;  /* 0x0000001b22037221 */ /* 0x002fc80000010000 */
        /* <DEDUP_REMOVED lines=22> */
[----:B------:R-:W-:-:S04]  /*0df0*/  IMAD.MOV.U32 R2, RZ, RZ, 0x7fff ;  /* 0x00007fffff027424 */ /* 0x000fc800078e00ff */
[----:B------:R-:W-:-:S04]  /*0e00*/  @P0 F2FP.F16.F32.PACK_AB R31, RZ, R31 ;  /* 0x0000001fff1f023e */ /* 0x000fc800000000ff */
        /* <DEDUP_REMOVED lines=9> */
[----:B------:R-:W-:-:S04]  /*0ea0*/  @P0 F2FP.F16.F32.PACK_AB R14, RZ, R14 ;  /* 0x0000000eff0e023e */ /* 0x000fc800000000ff */
[----:B------:R-:W-:-:S05]  /*0eb0*/  @!P0 PRMT R14, R15, 0x7610, R14 ;  /* 0x000076100f0e8816 */ /* 0x000fca000000000e */
[----:B------:R2:W-:Y:S01]  /*0ec0*/  STG.E.U16 desc[UR4][R2.64+0x40], R14 ;  /* 0x0000400e02007986 */ /* 0x0005e2000c101504 */
[----:B------:R-:W-:Y:S05]  /*0ed0*/  @P1 EXIT ;  /* 0x000000000000194d */ /* 0x000fea0003800000 */
[----:B--2---:R-:W2:Y:S01]  /*0ee0*/  @P0 MUFU.RCP R14, R17 ;  /* 0x00000011000e0308 */ /* 0x004ea20000001000 */
[----:B------:R-:W-:Y:S01]  /*0ef0*/  ISETP.GE.AND P1, PT, R12, UR6, PT ;  /* 0x000000060c007c0c */ /* 0x000fe2000bf26270 */
[----:B--2---:R-:W-:Y:S01]  /*0f00*/  @P0 FMUL.FTZ R13, R19, R14 ;  /* 0x0000000e130d0220 */ /* 0x004fe20000410000 */
[----:B------:R-:W-:-:S04]  /*0f10*/  HFMA2.MMA R14, -RZ, RZ, 0, +QNAN ;  /* 0x00007fffff0e7435 */ /* 0x000fc800000001ff */
[----:B------:R-:W-:-:S06]  /*0f20*/  @P0 F2FP.F16.F32.PACK_AB R13, RZ, R13 ;  /* 0x0000000dff0d023e */ /* 0x000fcc00000000ff */
[----:B------:R-:W-:-:S05]  /*0f30*/  @!P0 PRMT R13, R14, 0x7610, R13 ;  /* 0x000076100e0d8816 */ /* 0x000fca000000000d */
[----:B------:R2:W-:Y:S01]  /*0f40*/  STG.E.U16 desc[UR4][R2.64+0x80], R13 ;  /* 0x0000800d02007986 */ /* 0x0005e2000c101504 */
[----:B------:R-:W-:Y:S05]  /*0f50*/  @P1 EXIT ;  /* 0x000000000000194d */ /* 0x000fea0003800000 */
[----:B------:R-:W3:Y:S01]  /*0f60*/  @P0 MUFU.RCP R12, R17 ;  /* 0x00000011000c0308 */ /* 0x000ee20000001000 */
[----:B------:R-:W-:Y:S01]  /*0f70*/  ISETP.GE.AND P1, PT, R11, UR6, PT ;  /* 0x000000060b007c0c */ /* 0x000fe2000bf26270 */
[----:B--2---:R-:W-:Y:S02]  /*0f80*/  IMAD.MOV.U32 R13, RZ, RZ, 0x7fff ;  /* 0x00007fffff0d7424 */ /* 0x004fe400078e00ff */
[----:B---3--:R-:W-:-:S05]  /*0f90*/  @P0 FMUL.FTZ R12, R29, R12 ;  /* 0x0000000c1d0c0220 */ /* 0x008fca0000410000 */
[----:B------:R-:W-:-:S04]  /*0fa0*/  @P0 F2FP.F16.F32.PACK_AB R12, RZ, R12 ;  /* 0x0000000cff0c023e */ /* 0x000fc800000000ff */
[----:B------:R-:W-:-:S05]  /*0fb0*/  @!P0 PRMT R12, R13, 0x7610, R12 ;  /* 0x000076100d0c8816 */ /* 0x000fca000000000c */
[----:B------:R2:W-:Y:S01]  /*0fc0*/  STG.E.U16 desc[UR4][R2.64+0xc0], R12 ;  /* 0x0000c00c02007986 */ /* 0x0005e2000c101504 */
[----:B------:R-:W-:Y:S05]  /*0fd0*/  @P1 EXIT ;  /* 0x000000000000194d */ /* 0x000fea0003800000 */
[----:B------:R-:W3:Y:S01]  /*0fe0*/  S2R R11, SR_TID.X ;  /* 0x00000000000b7919 */ /* 0x000ee20000002100 */
[----:B------:R-:W2:Y:S01]  /*0ff0*/  @P0 MUFU.RCP R13, R17 ;  /* 0x00000011000d0308 */ /* 0x000ea20000001000 */
[----:B------:R-:W-:Y:S02]  /*1000*/  IMAD.MOV.U32 R14, RZ, RZ, 0x7fff ;  /* 0x00007fffff0e7424 */ /* 0x000fe400078e00ff */
[----:B--2---:R-:W-:-:S05]  /*1010*/  @P0 FMUL.FTZ R12, R30, R13 ;  /* 0x0000000d1e0c0220 */ /* 0x004fca0000410000 */
[----:B------:R-:W-:-:S04]  /*1020*/  @P0 F2FP.F16.F32.PACK_AB R12, RZ, R12 ;  /* 0x0000000cff0c023e */ /* 0x000fc800000000ff */
[----:B------:R-:W-:Y:S02]  /*1030*/  @!P0 PRMT R12, R14, 0x7610, R12 ;  /* 0x000076100e0c8816 */ /* 0x000fe4000000000c */
[----:B---3--:R-:W-:-:S03]  /*1040*/  IADD3 R13, R11, 0xa0, RZ ;  /* 0x000000a00b0d7810 */ /* 0x008fc60007ffe0ff */
[----:B------:R2:W-:Y:S01]  /*1050*/  STG.E.U16 desc[UR4][R2.64+0x100], R12 ;  /* 0x0001000c02007986 */ /* 0x0005e2000c101504 */
[----:B------:R-:W-:-:S13]  /*1060*/  ISETP.GE.AND P1, PT, R13, UR6, PT ;  /* 0x000000060d007c0c */ /* 0x000fda000bf26270 */
[----:B--2---:R-:W-:Y:S05]  /*1070*/  @P1 EXIT ;  /* 0x000000000000194d */ /* 0x004fea0003800000 */
[----:B------:R-:W2:Y:S01]  /*1080*/  @P0 MUFU.RCP R13, R17 ;  /* 0x00000011000d0308 */ /* 0x000ea20000001000 */
[----:B------:R-:W-:Y:S02]  /*1090*/  IMAD.MOV.U32 R14, RZ, RZ, 0x7fff ;  /* 0x00007fffff0e7424 */ /* 0x000fe400078e00ff */
[----:B--2---:R-:W-:Y:S01]  /*10a0*/  @P0 FMUL.FTZ R12, R28, R13 ;  /* 0x0000000d1c0c0220 */ /* 0x004fe20000410000 */
[----:B------:R-:W-:-:S04]  /*10b0*/  VIADD R13, R11, 0xc0 ;  /* 0x000000c00b0d7836 */ /* 0x000fc80000000000 */
[----:B------:R-:W-:Y:S02]  /*10c0*/  @P0 F2FP.F16.F32.PACK_AB R12, RZ, R12 ;  /* 0x0000000cff0c023e */ /* 0x000fe400000000ff */
[----:B------:R-:W-:Y:S02]  /*10d0*/  ISETP.GE.AND P1, PT, R13, UR6, PT ;  /* 0x000000060d007c0c */ /* 0x000fe4000bf26270 */
[----:B------:R-:W-:-:S05]  /*10e0*/  @!P0 PRMT R12, R14, 0x7610, R12 ;  /* 0x000076100e0c8816 */ /* 0x000fca000000000c */
[----:B------:R2:W-:Y:S06]  /*10f0*/  STG.E.U16 desc[UR4][R2.64+0x140], R12 ;  /* 0x0001400c02007986 */ /* 0x0005ec000c101504 */
[----:B------:R-:W-:Y:S05]  /*1100*/  @P1 EXIT ;  /* 0x000000000000194d */ /* 0x000fea0003800000 */
[----:B------:R-:W2:Y:S01]  /*1110*/  @P0 MUFU.RCP R13, R17 ;  /* 0x00000011000d0308 */ /* 0x000ea20000001000 */
[----:B------:R-:W-:-:S05]  /*1120*/  VIADD R11, R11, 0xe0 ;  /* 0x000000e00b0b7836 */ /* 0x000fca0000000000 */
[----:B------:R-:W-:Y:S01]  /*1130*/  ISETP.GE.AND P1, PT, R11, UR6, PT ;  /* 0x000000060b007c0c */ /* 0x000fe2000bf26270 */
[----:B--2---:R-:W-:Y:S01]  /*1140*/  @P0 FMUL.FTZ R12, R20, R13 ;  /* 0x0000000d140c0220 */ /* 0x004fe20000410000 */
[----:B------:R-:W-:-:S04]  /*1150*/  MOV R13, 0x7fff ;  /* 0x00007fff000d7802 */ /* 0x000fc80000000f00 */
[----:B------:R-:W-:-:S04]  /*1160*/  @P0 F2FP.F16.F32.PACK_AB R12, RZ, R12 ;  /* 0x0000000cff0c023e */ /* 0x000fc800000000ff */
        /* <DEDUP_REMOVED lines=11> */
[----:B------:R-:W3:Y:S01]  /*1220*/  @P0 MUFU.RCP R10, R17 ;  /* 0x00000011000a0308 */ /* 0x000ee20000001000 */
[----:B--2---:R-:W-:Y:S01]  /*1230*/  HFMA2.MMA R11, -RZ, RZ, 0, +QNAN ;  /* 0x00007fffff0b7435 */ /* 0x004fe200000001ff */
[----:B------:R-:W-:Y:S01]  /*1240*/  ISETP.GE.AND P1, PT, R9, UR6, PT ;  /* 0x0000000609007c0c */ /* 0x000fe2000bf26270 */
[----:B---3--:R-:W-:-:S05]  /*1250*/  @P0 FMUL.FTZ R10, R21, R10 ;  /* 0x0000000a150a0220 */ /* 0x008fca0000410000 */
        /* <DEDUP_REMOVED lines=21> */
[----:B------:R-:W-:Y:S02]  /*13b0*/  ISETP.GE.AND P1, PT, R6, UR6, PT ;  /* 0x0000000606007c0c */ /* 0x000fe4000bf26270 */
[----:B--2---:R-:W-:Y:S01]  /*13c0*/  MOV R8, 0x7fff ;  /* 0x00007fff00087802 */ /* 0x004fe20000000f00 */
        /* <DEDUP_REMOVED lines=13> */
[----:B--2---:R-:W2:Y:S01]  /*14a0*/  @P0 MUFU.RCP R6, R17 ;  /* 0x0000001100060308 */ /* 0x004ea20000001000 */
        /* <DEDUP_REMOVED lines=22> */
.L_x_4419:
        /* <DEDUP_REMOVED lines=15> */
.L_x_11844:


//--------------------- .text._ZN43_GLOBAL__N__9ae7fba5_10_SoftMax_cu_9f978f6320softmax_warp_forwardIN3c104HalfES2_fLi8ELb0ELb0EEEvPT0_PKT_iiiPKbib --------------------------
	.section	.text._ZN43_GLOBAL__N__9ae7fba5_10_SoftMax_cu_9f978f6320softmax_warp_forwardIN3c104HalfES2_fLi8ELb0ELb0EEEvPT0_PKT_iiiPKbib,"ax",@progbits
	.align	128
.text._ZN43_GLOBAL__N__9ae7fba5_10_SoftMax_cu_9f978f6320softmax_warp_forwardIN3c104HalfES2_fLi8ELb0ELb0EEEvPT0_PKT_iiiPKbib:
        .type           _ZN43_GLOBAL__N__9ae7fba5_10_SoftMax_cu_9f978f6320softmax_warp_forwardIN3c104HalfES2_fLi8ELb0ELb0EEEvPT0_PKT_iiiPKbib,@function
        .size           _ZN43_GLOBAL__N__9ae7fba5_10_SoftMax_cu_9f978f6320softmax_warp_forwardIN3c104HalfES2_fLi8ELb0ELb0EEEvPT0_PKT_iiiPKbib,(.L_x_11845 - _ZN43_GLOBAL__N__9ae7fba5_10_SoftMax_cu_9f978f6320softmax_warp_forwardIN3c104HalfES2_fLi8ELb0ELb0EEEvPT0_PKT_iiiPKbib)
        .other          _ZN43_GLOBAL__N__9ae7fba5_10_SoftMax_cu_9f978f6320softmax_warp_forwardIN3c104HalfES2_fLi8ELb0ELb0EEEvPT0_PKT_iiiPKbib,@"STO_CUDA_ENTRY STV_DEFAULT"
_ZN43_GLOBAL__N__9ae7fba5_10_SoftMax_cu_9f978f6320softmax_warp_forwardIN3c104HalfES2_fLi8ELb0ELb0EEEvPT0_PKT_iiiPKbib:
        /* <DEDUP_REMOVED lines=27> */
[----:B------:R-:W-:-:S03]  /*01b0*/  IADD3 R3, R12, 0xa0, RZ ;  /* 0x000000a00c037810 */ /* 0x000fc60007ffe0ff */
[----:B------:R-:W5:Y:S01]  /*01c0*/  @!P4 LDG.E.U16 R22, desc[UR4][R10.64+0xc0] ;  /* 0x0000c0040a16c981 */ /* 0x000f62000c1e1500 */
[----:B------:R-:W-:Y:S01]  /*01d0*/  ISETP.GE.AND P2, PT, R3, R15, PT ;  /* 0x0000000f0300720c */ /* 0x000fe20003f46270 */
[----:B------:R-:W-:-:S04]  /*01e0*/  VIADD R2, R12, 0xc0 ;  /* 0x000000c00c027836 */ /* 0x000fc80000000000 */
[----:B------:R-:W5:Y:S01]  /*01f0*/  @!P3 LDG.E.U16 R23, desc[UR4][R10.64+0x100] ;  /* 0x000100040a17b981 */ /* 0x000f62000c1e1500 */
[----:B------:R-:W-:Y:S01]  /*0200*/  ISETP.GE.AND P1, PT, R2, R15, PT ;  /* 0x0000000f0200720c */ /* 0x000fe20003f26270 */
[----:B------:R-:W-:Y:S02]  /*0210*/  VIADD R0, R12, 0xe0 ;  /* 0x000000e00c007836 */ /* 0x000fe40000000000 */
[----:B------:R-:W-:-:S04]  /*0220*/  IMAD.MOV.U32 R13, RZ, RZ, -0x800000 ;  /* 0xff800000ff0d7424 */ /* 0x000fc800078e00ff */
[----:B------:R-:W5:Y:S06]  /*0230*/  @!P2 LDG.E.U16 R17, desc[UR4][R10.64+0x140] ;  /* 0x000140040a11a981 */ /* 0x000f6c000c1e1500 */
[----:B------:R-:W5:Y:S01]  /*0240*/  @!P1 LDG.E.U16 R18, desc[UR4][R10.64+0x180] ;  /* 0x000180040a129981 */ /* 0x000f62000c1e1500 */
[----:B--2---:R-:W-:Y:S01]  /*0250*/  @!P0 HADD2.F32 R13, -RZ, R14.H0_H0 ;  /* 0x2000000eff0d8230 */ /* 0x004fe20000004100 */
[----:B------:R-:W-:-:S13]  /*0260*/  ISETP.GE.AND P0, PT, R0, R15, PT ;  /* 0x0000000f0000720c */ /* 0x000fda0003f06270 */
[----:B------:R0:W2:Y:S01]  /*0270*/  @!P0 LDG.E.U16 R19, desc[UR4][R10.64+0x1c0] ;  /* 0x0001c0040a138981 */ /* 0x0000a2000c1e1500 */
[----:B------:R-:W-:Y:S01]  /*0280*/  MOV R14, 0xff800000 ;  /* 0xff800000000e7802 */ /* 0x000fe20000000f00 */
[----:B---3--:R-:W-:Y:S02]  /*0290*/  @!P6 HADD2.F32 R14, -RZ, R16.H0_H0 ;  /* 0x20000010ff0ee230 */ /* 0x008fe40000004100 */
[----:B------:R-:W-:-:S03]  /*02a0*/  IMAD.MOV.U32 R15, RZ, RZ, -0x800000 ;  /* 0xff800000ff0f7424 */ /* 0x000fc600078e00ff */
[----:B------:R-:W-:Y:S01]  /*02b0*/  FSETP.GT.FTZ.AND P6, PT, R13, R14, PT ;  /* 0x0000000e0d00720b */ /* 0x000fe20003fd4000 */
[----:B----4-:R-:W-:-:S03]  /*02c0*/  @!P5 HADD2.F32 R15, -RZ, R21.H0_H0 ;  /* 0x20000015ff0fd230 */ /* 0x010fc60000004100 */
[----:B------:R-:W-:Y:S01]  /*02d0*/  FSEL R24, R13, R14, P6 ;  /* 0x0000000e0d187208 */ /* 0x000fe20003000000 */
[----:B------:R-:W-:-:S03]  /*02e0*/  IMAD.MOV.U32 R16, RZ, RZ, -0x800000 ;  /* 0xff800000ff107424 */ /* 0x000fc600078e00ff */
[----:B------:R-:W-:Y:S01]  /*02f0*/  FSETP.GT.FTZ.AND P5, PT, R24, R15, PT ;  /* 0x0000000f1800720b */ /* 0x000fe20003fb4000 */
[----:B-----5:R-:W-:-:S03]  /*0300*/  @!P4 HADD2.F32 R16, -RZ, R22.H0_H0 ;  /* 0x20000016ff10c230 */ /* 0x020fc60000004100 */
[----:B------:R-:W-:Y:S01]  /*0310*/  FSEL R21, R24, R15, P5 ;  /* 0x0000000f18157208 */ /* 0x000fe20002800000 */
[----:B0-----:R-:W-:-:S03]  /*0320*/  IMAD.MOV.U32 R10, RZ, RZ, -0x800000 ;  /* 0xff800000ff0a7424 */ /* 0x001fc600078e00ff */
        /* <DEDUP_REMOVED lines=86> */
[----:B------:R-:W-:Y:S02]  /*0890*/  @P0 F2FP.F16.F32.PACK_AB R13, RZ, R13 ;  /* 0x0000000dff0d023e */ /* 0x000fe400000000ff */
[----:B------:R-:W-:Y:S02]  /*08a0*/  LEA.HI.X R11, R8, UR7, R11, 0x1, P2 ;  /* 0x00000007080b7c11 */ /* 0x000fe400090f0c0b */
[----:B------:R-:W-:-:S05]  /*08b0*/  @!P0 PRMT R13, R20, 0x7610, R13 ;  /* 0x00007610140d8816 */ /* 0x000fca000000000d */
[----:B------:R1:W-:Y:S01]  /*08c0*/  STG.E.U16 desc[UR4][R10.64], R13 ;  /* 0x0000000d0a007986 */ /* 0x0003e2000c101504 */
[----:B------:R-:W-:Y:S05]  /*08d0*/  @P1 EXIT ;  /* 0x000000000000194d */ /* 0x000fea0003800000 */
[----:B------:R-:W2:Y:S01]  /*08e0*/  @P0 MUFU.RCP R7, R12 ;  /* 0x0000000c00070308 */ /* 0x000ea20000001000 */
[----:B------:R-:W-:Y:S01]  /*08f0*/  HFMA2.MMA R8, -RZ, RZ, 0, +QNAN ;  /* 0x00007fffff087435 */ /* 0x000fe200000001ff */
[----:B------:R-:W-:Y:S01]  /*0900*/  ISETP.GE.AND P1, PT, R6, R9, PT ;  /* 0x000000090600720c */ /* 0x000fe20003f26270 */
[----:B--2---:R-:W-:-:S05]  /*0910*/  @P0 FMUL.FTZ R7, R14, R7 ;  /* 0x000000070e070220 */ /* 0x004fca0000410000 */
[----:B------:R-:W-:-:S04]  /*0920*/  @P0 F2FP.F16.F32.PACK_AB R7, RZ, R7 ;  /* 0x00000007ff07023e */ /* 0x000fc800000000ff */
[----:B------:R-:W-:-:S05]  /*0930*/  @!P0 PRMT R7, R8, 0x7610, R7 ;  /* 0x0000761008078816 */ /* 0x000fca0000000007 */
[----:B------:R2:W-:Y:S01]  /*0940*/  STG.E.U16 desc[UR4][R10.64+0x40], R7 ;  /* 0x000040070a007986 */ /* 0x0005e2000c101504 */
[----:B------:R-:W-:Y:S05]  /*0950*/  @P1 EXIT ;  /* 0x000000000000194d */ /* 0x000fea0003800000 */
[----:B------:R-:W3:Y:S01]  /*0960*/  @P0 MUFU.RCP R6, R12 ;  /* 0x0000000c00060308 */ /* 0x000ee20000001000 */
[----:B------:R-:W-:Y:S01]  /*0970*/  ISETP.GE.AND P1, PT, R5, R9, PT ;  /* 0x000000090500720c */ /* 0x000fe20003f26270 */
[----:B--2---:R-:W-:Y:S02]  /*0980*/  IMAD.MOV.U32 R7, RZ, RZ, 0x7fff ;  /* 0x00007fffff077424 */ /* 0x004fe400078e00ff */
[----:B---3--:R-:W-:-:S05]  /*0990*/  @P0 FMUL.FTZ R6, R15, R6 ;  /* 0x000000060f060220 */ /* 0x008fca0000410000 */
        /* <DEDUP_REMOVED lines=20> */
[----:B--2---:R-:W2:Y:S01]  /*0ae0*/  @P0 MUFU.RCP R4, R12 ;  /* 0x0000000c00040308 */ /* 0x004ea20000001000 */
[----:B------:R-:W-:Y:S01]  /*0af0*/  ISETP.GE.AND P1, PT, R2, R9, PT ;  /* 0x000000090200720c */ /* 0x000fe20003f26270 */
[----:B--2---:R-:W-:Y:S01]  /*0b00*/  @P0 FMUL.FTZ R3, R17, R4 ;  /* 0x0000000411030220 */ /* 0x004fe20000410000 */
[----:B------:R-:W-:-:S04]  /*0b10*/  MOV R4, 0x7fff ;  /* 0x00007fff00047802 */ /* 0x000fc80000000f00 */
        /* <DEDUP_REMOVED lines=19> */
.L_x_4420:
        /* <DEDUP_REMOVED lines=11> */
.L_x_11845:


//--------------------- .text._ZN43_GLOBAL__N__9ae7fba5_10_SoftMax_cu_9f978f6320softmax_warp_forwardIN3c104HalfES2_fLi7ELb0ELb0EEEvPT0_PKT_iiiPKbib --------------------------
	.section	.text._ZN43_GLOBAL__N__9ae7fba5_10_SoftMax_cu_9f978f6320softmax_warp_forwardIN3c104HalfES2_fLi7ELb0ELb0EEEvPT0_PKT_iiiPKbib,"ax",@progbits
	.align	128
.text._ZN43_GLOBAL__N__9ae7fba5_10_SoftMax_cu_9f978f6320softmax_warp_forwardIN3c104HalfES2_fLi7ELb0ELb0EEEvPT0_PKT_iiiPKbib:
        .type           _ZN43_GLOBAL__N__9ae7fba5_10_SoftMax_cu_9f978f6320softmax_warp_forwardIN3c104HalfES2_fLi7ELb0ELb0EEEvPT0_PKT_iiiPKbib,@function
        .size           _ZN43_GLOBAL__N__9ae7fba5_10_SoftMax_cu_9f978f6320softmax_warp_forwardIN3c104HalfES2_fLi7ELb0ELb0EEEvPT0_PKT_iiiPKbib,(.L_x_11846 - _ZN43_GLOBAL__N__9ae7fba5_10_SoftMax_cu_9f978f6320softmax_warp_forwardIN3c104HalfES2_fLi7ELb0ELb0EEEvPT0_PKT_iiiPKbib)
        .other          _ZN43_GLOBAL__N__9ae7fba5_10_SoftMax_cu_9f978f6320softmax_warp_forwardIN3c104HalfES2_fLi7ELb0ELb0EEEvPT0_PKT_iiiPKbib,@"STO_CUDA_ENTRY STV_DEFAULT"
_ZN43_GLOBAL__N__9ae7fba5_10_SoftMax_cu_9f978f6320softmax_warp_forwardIN3c104HalfES2_fLi7ELb0ELb0EEEvPT0_PKT_iiiPKbib:
        /* <DEDUP_REMOVED lines=21> */
[C---:B------:R-:W-:Y:S02]  /*0150*/  VIADD R9, R12.reuse, 0x40 ;  /* 0x000000400c097836 */ /* 0x040fe40000000000 */
[----:B------:R-:W-:Y:S01]  /*0160*/  VIADD R11, R12, 0x60 ;  /* 0x000000600c0b7836 */ /* 0x000fe20000000000 */
[-C--:B------:R-:W-:Y:S02]  /*0170*/  ISETP.GE.AND P5, PT, R7, R4.reuse, PT ;  /* 0x000000040700720c */ /* 0x080fe40003fa6270 */
[----:B------:R-:W-:Y:S02]  /*0180*/  ISETP.GE.AND P4, PT, R9, R4, PT ;  /* 0x000000040900720c */ /* 0x000fe40003f86270 */
[----:B------:R-:W-:-:S02]  /*0190*/  ISETP.GT.AND P0, PT, R14, 0x1, PT ;  /* 0x000000010e00780c */ /* 0x000fc40003f04270 */
[----:B------:R-:W-:Y:S02]  /*01a0*/  ISETP.GE.AND P3, PT, R11, R4, PT ;  /* 0x000000040b00720c */ /* 0x000fe40003f66270 */
[----:B------:R-:W-:-:S05]  /*01b0*/  SEL R22, R6, RZ, P0 ;  /* 0x000000ff06167207 */ /* 0x000fca0000000000 */
[----:B------:R-:W3:Y:S01]  /*01c0*/  @!P5 LDG.E.U16 R15, desc[UR4][R16.64+0x40] ;  /* 0x00004004100fd981 */ /* 0x000ee2000c1e1500 */
[----:B------:R-:W-:Y:S02]  /*01d0*/  SHF.R.S32.HI R8, RZ, 0x1f, R3 ;  /* 0x0000001fff087819 */ /* 0x000fe40000011403 */
[----:B------:R-:W-:Y:S01]  /*01e0*/  IADD3 R10, P0, R3, R6, RZ ;  /* 0x00000006030a7210 */ /* 0x000fe20007f1e0ff */
[----:B------:R-:W4:Y:S01]  /*01f0*/  @!P4 LDG.E.U16 R20, desc[UR4][R16.64+0x80] ;  /* 0x000080041014c981 */ /* 0x000f22000c1e1500 */
[-C--:B------:R-:W-:Y:S02]  /*0200*/  ISETP.GE.AND P1, PT, R12, R22.reuse, PT ;  /* 0x000000160c00720c */ /* 0x080fe40003f26270 */
[----:B------:R-:W-:Y:S01]  /*0210*/  ISETP.GE.AND P2, PT, R7, R22, PT ;  /* 0x000000160700720c */ /* 0x000fe20003f46270 */
[----:B------:R0:W5:Y:S01]  /*0220*/  @!P3 LDG.E.U16 R25, desc[UR4][R16.64+0xc0] ;  /* 0x0000c0041019b981 */ /* 0x000162000c1e1500 */
[----:B------:R-:W-:Y:S02]  /*0230*/  LEA.HI.X.SX32 R13, R6, R8, 0x1, P0 ;  /* 0x00000008060d7211 */ /* 0x000fe400000f0eff */
[----:B------:R-:W-:-:S04]  /*0240*/  LEA R4, P0, R10, UR8, 0x1 ;  /* 0x000000080a047c11 */ /* 0x000fc8000f8008ff */
[----:B------:R-:W-:Y:S02]  /*0250*/  LEA.HI.X R5, R10, UR9, R13, 0x1, P0 ;  /* 0x000000090a057c11 */ /* 0x000fe400080f0c0d */
[-C--:B------:R-:W-:Y:S01]  /*0260*/  ISETP.GE.AND P0, PT, R9, R22.reuse, PT ;  /* 0x000000160900720c */ /* 0x080fe20003f06270 */
[----:B------:R-:W-:Y:S02]  /*0270*/  IMAD.MOV.U32 R18, RZ, RZ, -0x800000 ;  /* 0xff800000ff127424 */ /* 0x000fe400078e00ff */
[----:B------:R-:W5:Y:S04]  /*0280*/  @!P1 LDG.E.U16 R21, desc[UR4][R4.64] ;  /* 0x0000000404159981 */ /* 0x000f68000c1e1500 */
[----:B------:R-:W5:Y:S01]  /*0290*/  @!P2 LDG.E.U16 R23, desc[UR4][R4.64+0x40] ;  /* 0x000040040417a981 */ /* 0x000f62000c1e1500 */
[----:B--2---:R-:W-:Y:S01]  /*02a0*/  @!P6 HADD2.F32 R18, -RZ, R19.H0_H0 ;  /* 0x20000013ff12e230 */ /* 0x004fe20000004100 */
[----:B------:R-:W-:-:S04]  /*02b0*/  ISETP.GE.AND P6, PT, R11, R22, PT ;  /* 0x000000160b00720c */ /* 0x000fc80003fc6270 */
[----:B------:R-:W2:Y:S09]  /*02c0*/  @!P0 LDG.E.U16 R22, desc[UR4][R4.64+0x80] ;  /* 0x0000800404168981 */ /* 0x000eb2000c1e1500 */
[----:B------:R1:W2:Y:S01]  /*02d0*/  @!P6 LDG.E.U16 R24, desc[UR4][R4.64+0xc0] ;  /* 0x0000c0040418e981 */ /* 0x0002a2000c1e1500 */
[----:B------:R-:W-:-:S02]  /*02e0*/  IMAD.MOV.U32 R19, RZ, RZ, -0x800000 ;  /* 0xff800000ff137424 */ /* 0x000fc400078e00ff */
[----:B---3--:R-:W-:Y:S02]  /*02f0*/  @!P5 HADD2.F32 R19, -RZ, R15.H0_H0 ;  /* 0x2000000fff13d230 */ /* 0x008fe40000004100 */
[----:B0-----:R-:W-:-:S03]  /*0300*/  IMAD.MOV.U32 R17, RZ, RZ, -0x800000 ;  /* 0xff800000ff117424 */ /* 0x001fc600078e00ff */
[----:B------:R-:W-:Y:S01]  /*0310*/  FSETP.GT.FTZ.AND P5, PT, R18, R19, PT ;  /* 0x000000131200720b */ /* 0x000fe20003fb4000 */
[----:B----4-:R-:W-:-:S03]  /*0320*/  @!P4 HADD2.F32 R17, -RZ, R20.H0_H0 ;  /* 0x20000014ff11c230 */ /* 0x010fc60000004100 */
[----:B------:R-:W-:Y:S01]  /*0330*/  FSEL R16, R18, R19, P5 ;  /* 0x0000001312107208 */ /* 0x000fe20002800000 */
[----:B------:R-:W-:-:S03]  /*0340*/  IMAD.MOV.U32 R20, RZ, RZ, -0x800000 ;  /* 0xff800000ff147424 */ /* 0x000fc600078e00ff */
[CC--:B------:R-:W-:Y:S01]  /*0350*/  FSETP.GT.FTZ.AND P4, PT, R16.reuse, R17.reuse, PT ;  /* 0x000000111000720b */ /* 0x0c0fe20003f94000 */
[----:B-----5:R-:W-:Y:S02]  /*0360*/  @!P3 HADD2.F32 R20, -RZ, R25.H0_H0 ;  /* 0x20000019ff14b230 */ /* 0x020fe40000004100 */
[----:B------:R-:W-:Y:S01]  /*0370*/  IMAD.MOV.U32 R15, RZ, RZ, -0x800000 ;  /* 0xff800000ff0f7424 */ /* 0x000fe200078e00ff */
[----:B-1----:R-:W-:Y:S01]  /*0380*/  FSEL R5, R16, R17, P4 ;  /* 0x0000001110057208 */ /* 0x002fe20002000000 */
[----:B------:R-:W-:Y:S02]  /*0390*/  IMAD.MOV.U32 R4, RZ, RZ, -0x800000 ;  /* 0xff800000ff047424 */ /* 0x000fe400078e00ff */
[----:B------:R-:W-:Y:S01]  /*03a0*/  @!P1 HADD2.F32 R15, -RZ, R21.H0_H0 ;  /* 0x20000015ff0f9230 */ /* 0x000fe20000004100 */
[----:B------:R-:W-:Y:S01]  /*03b0*/  FSETP.GT.FTZ.AND P3, PT, R5, R20, PT ;  /* 0x000000140500720b */ /* 0x000fe20003f74000 */
[----:B------:R-:W-:-:S03]  /*03c0*/  @!P2 HADD2.F32 R4, -RZ, R23.H0_H0 ;  /* 0x20000017ff04a230 */ /* 0x000fc60000004100 */
[----:B------:R-:W-:Y:S01]  /*03d0*/  FSEL R21, R5, R20, P3 ;  /* 0x0000001405157208 */ /* 0x000fe20001800000 */
[----:B------:R-:W-:Y:S01]  /*03e0*/  IMAD.MOV.U32 R5, RZ, RZ, -0x800000 ;  /* 0xff800000ff057424 */ /* 0x000fe200078e00ff */
[CC--:B------:R-:W-:Y:S01]  /*03f0*/  FSETP.GT.FTZ.AND P1, PT, R15.reuse, R4.reuse, PT ;  /* 0x000000040f00720b */ /* 0x0c0fe20003f34000 */
[----:B------:R-:W-:Y:S02]  /*0400*/  IMAD.MOV.U32 R16, RZ, RZ, -0x800000 ;  /* 0xff800000ff107424 */ /* 0x000fe400078e00ff */
[----:B------:R-:W0:Y:S01]  /*0410*/  SHFL.BFLY PT, R26, R21, 0x10, 0x1f ;  /* 0x0e001f00151a7f89 */ /* 0x000e2200000e0000 */
[----:B--2---:R-:W-:Y:S01]  /*0420*/  @!P0 HADD2.F32 R5, -RZ, R22.H0_H0 ;  /* 0x20000016ff058230 */ /* 0x004fe20000004100 */
[----:B------:R-:W-:-:S04]  /*0430*/  FSEL R22, R15, R4, P1 ;  /* 0x000000040f167208 */ /* 0x000fc80000800000 */
[----:B------:R-:W-:-:S04]  /*0440*/  FSETP.GT.FTZ.AND P0, PT, R22, R5, PT ;  /* 0x000000051600720b */ /* 0x000fc80003f14000 */
[----:B------:R-:W-:Y:S01]  /*0450*/  FSEL R23, R22, R5, P0 ;  /* 0x0000000516177208 */ /* 0x000fe20000000000 */
[----:B------:R-:W-:-:S05]  /*0460*/  @!P6 HADD2.F32 R16, -RZ, R24.H0_H0 ;  /* 0x20000018ff10e230 */ /* 0x000fca0000004100 */
        /* <DEDUP_REMOVED lines=33> */
[----:B------:R-:W-:Y:S01]  /*0680*/  FADD.FTZ R19, -R23, R17 ;  /* 0x0000001117137221 */ /* 0x000fe20000010100 */
[----:B------:R-:W-:Y:S01]  /*0690*/  FMUL.FTZ R23, R20, 1.4426950216293334961 ;  /* 0x3fb8aa3b14177820 */ /* 0x000fe20000410000 */
[----:B-1----:R-:W-:-:S04]  /*06a0*/  FSETP.GEU.FTZ.AND P0, PT, R21, R22, PT ;  /* 0x000000161500720b */ /* 0x002fc80003f1e000 */
[----:B------:R-:W-:Y:S01]  /*06b0*/  FSEL R22, R22, R21, !P0 ;  /* 0x0000001516167208 */ /* 0x000fe20004000000 */
[----:B------:R-:W-:-:S04]  /*06c0*/  FMUL.FTZ R18, R18, 1.4426950216293334961 ;  /* 0x3fb8aa3b12127820 */ /* 0x000fc80000410000 */
[C---:B------:R-:W-:Y:S01]  /*06d0*/  FADD.FTZ R20, -R22.reuse, R15 ;  /* 0x0000000f16147221 */ /* 0x040fe20000010100 */
[----:B------:R-:W-:-:S03]  /*06e0*/  FADD.FTZ R4, -R22, R4 ;  /* 0x0000000416047221 */ /* 0x000fc60000010100 */
[----:B------:R-:W-:Y:S01]  /*06f0*/  FMUL.FTZ R21, R20, 1.4426950216293334961 ;  /* 0x3fb8aa3b14157820 */ /* 0x000fe20000410000 */
[----:B------:R-:W-:Y:S01]  /*0700*/  FMUL.FTZ R20, R4, 1.4426950216293334961 ;  /* 0x3fb8aa3b04147820 */ /* 0x000fe20000410000 */
[----:B------:R-:W0:Y:S01]  /*0710*/  MUFU.EX2 R18, R18 ;  /* 0x0000001200127308 */ /* 0x000e220000000800 */
[C---:B------:R-:W-:Y:S01]  /*0720*/  FADD.FTZ R5, -R22.reuse, R5 ;  /* 0x0000000516057221 */ /* 0x040fe20000010100 */
[----:B------:R-:W-:Y:S01]  /*0730*/  FMUL.FTZ R19, R19, 1.4426950216293334961 ;  /* 0x3fb8aa3b13137820 */ /* 0x000fe20000410000 */
[----:B------:R-:W-:-:S05]  /*0740*/  FADD.FTZ R22, -R22, R16 ;  /* 0x0000001016167221 */ /* 0x000fca0000010100 */
[----:B------:R-:W1:Y:S01]  /*0750*/  MUFU.EX2 R21, R21 ;  /* 0x0000001500157308 */ /* 0x000e620000000800 */
[----:B------:R-:W-:-:S07]  /*0760*/  FMUL.FTZ R22, R22, 1.4426950216293334961 ;  /* 0x3fb8aa3b16167820 */ /* 0x000fce0000410000 */
[----:B------:R2:W3:Y:S08]  /*0770*/  MUFU.EX2 R17, R24 ;  /* 0x0000001800117308 */ /* 0x0004f00000000800 */
[----:B------:R-:W4:Y:S01]  /*0780*/  MUFU.EX2 R20, R20 ;  /* 0x0000001400147308 */ /* 0x000f220000000800 */
[----:B--2---:R-:W-:-:S07]  /*0790*/  FMUL.FTZ R24, R5, 1.4426950216293334961 ;  /* 0x3fb8aa3b05187820 */ /* 0x004fce0000410000 */
[----:B------:R-:W2:Y:S08]  /*07a0*/  MUFU.EX2 R19, R19 ;  /* 0x0000001300137308 */ /* 0x000eb00000000800 */
[----:B------:R-:W5:Y:S01]  /*07b0*/  MUFU.EX2 R16, R24 ;  /* 0x0000001800107308 */ /* 0x000f620000000800 */
[----:B0-----:R-:W-:Y:S01]  /*07c0*/  FADD.FTZ R4, RZ, R18 ;  /* 0x00000012ff047221 */ /* 0x001fe20000010000 */
[----:B-1----:R-:W-:-:S06]  /*07d0*/  FADD.FTZ R5, RZ, R21 ;  /* 0x00000015ff057221 */ /* 0x002fcc0000010000 */
[----:B------:R-:W0:Y:S08]  /*07e0*/  MUFU.EX2 R15, R23 ;  /* 0x00000017000f7308 */ /* 0x000e300000000800 */
[----:B------:R-:W1:Y:S01]  /*07f0*/  MUFU.EX2 R22, R22 ;  /* 0x0000001600167308 */ /* 0x000e620000000800 */
[----:B---3--:R-:W-:Y:S01]  /*0800*/  FADD.FTZ R4, R4, R17 ;  /* 0x0000001104047221 */ /* 0x008fe20000010000 */
[----:B----4-:R-:W-:-:S03]  /*0810*/  FADD.FTZ R5, R5, R20 ;  /* 0x0000001405057221 */ /* 0x010fc60000010000 */
[----:B--2---:R-:W-:Y:S01]  /*0820*/  FADD.FTZ R4, R4, R19 ;  /* 0x0000001304047221 */ /* 0x004fe20000010000 */
        /* <DEDUP_REMOVED lines=44> */
[----:B------:R-:W-:-:S04]  /*0af0*/  @P2 F2FP.F16.F32.PACK_AB R3, RZ, R3 ;  /* 0x00000003ff03223e */ /* 0x000fc800000000ff */
[----:B------:R-:W-:-:S05]  /*0b00*/  @!P2 PRMT R3, R8, 0x7610, R3 ;  /* 0x000076100803a816 */ /* 0x000fca0000000003 */
[----:B------:R2:W-:Y:S01]  /*0b10*/  STG.E.U16 desc[UR4][R4.64+0x40], R3 ;  /* 0x0000400304007986 */ /* 0x0005e2000c101504 */
[----:B------:R-:W-:Y:S05]  /*0b20*/  @P0 BRA `(.L_x_4422) ;  /* 0x0000000000380947 */ /* 0x000fea0003800000 */
[----:B------:R-:W2:Y:S01]  /*0b30*/  @P2 MUFU.RCP R8, R12 ;  /* 0x0000000c00082308 */ /* 0x000ea20000001000 */
[----:B------:R-:W-:Y:S01]  /*0b40*/  ISETP.GE.AND P0, PT, R11, R6, PT ;  /* 0x000000060b00720c */ /* 0x000fe20003f06270 */
[----:B--2---:R-:W-:Y:S01]  /*0b50*/  @P2 FMUL.FTZ R3, R19, R8 ;  /* 0x0000000813032220 */ /* 0x004fe20000410000 */
[----:B------:R-:W-:-:S04]  /*0b60*/  IMAD.MOV.U32 R8, RZ, RZ, 0x7fff ;  /* 0x00007fffff087424 */ /* 0x000fc800078e00ff */
[----:B------:R-:W-:-:S04]  /*0b70*/  @P2 F2FP.F16.F32.PACK_AB R3, RZ, R3 ;  /* 0x00000003ff03223e */ /* 0x000fc800000000ff */
[----:B------:R-:W-:-:S05]  /*0b80*/  @!P2 PRMT R3, R8, 0x7610, R3 ;  /* 0x000076100803a816 */ /* 0x000fca0000000003 */
[----:B------:R3:W-:Y:S01]  /*0b90*/  STG.E.U16 desc[UR4][R4.64+0x80], R3 ;  /* 0x0000800304007986 */ /* 0x0007e2000c101504 */
[----:B------:R-:W-:Y:S05]  /*0ba0*/  @P0 BRA `(.L_x_4422) ;  /* 0x0000000000180947 */ /* 0x000fea0003800000 */
[----:B------:R-:W3:Y:S01]  /*0bb0*/  @P2 MUFU.RCP R12, R12 ;  /* 0x0000000c000c2308 */ /* 0x000ee20000001000 */
[----:B------:R-:W-:Y:S02]  /*0bc0*/  IMAD.MOV.U32 R8, RZ, RZ, 0x7fff ;  /* 0x00007fffff087424 */ /* 0x000fe400078e00ff */
[----:B---3--:R-:W-:-:S05]  /*0bd0*/  @P2 FMUL.FTZ R3, R15, R12 ;  /* 0x0000000c0f032220 */ /* 0x008fca0000410000 */
[----:B------:R-:W-:-:S04]  /*0be0*/  @P2 F2FP.F16.F32.PACK_AB R3, RZ, R3 ;  /* 0x00000003ff03223e */ /* 0x000fc800000000ff */
[----:B------:R-:W-:-:S05]  /*0bf0*/  @!P2 PRMT R3, R8, 0x7610, R3 ;  /* 0x000076100803a816 */ /* 0x000fca0000000003 */
[----:B------:R4:W-:Y:S02]  /*0c00*/  STG.E.U16 desc[UR4][R4.64+0xc0], R3 ;  /* 0x0000c00304007986 */ /* 0x0009e4000c101504 */
.L_x_4422:
[----:B------:R-:W-:Y:S05]  /*0c10*/  BSYNC B0 ;  /* 0x0000000000007941 */ /* 0x000fea0003800000 */
.L_x_4421:
        /* <DEDUP_REMOVED lines=13> */
[----:B------:R-:W-:-:S04]  /*0cf0*/  @P1 F2FP.F16.F32.PACK_AB R0, RZ, R0 ;  /* 0x00000000ff00123e */ /* 0x000fc800000000ff */
[----:B------:R-:W-:Y:S02]  /*0d00*/  @!P1 PRMT R0, R3, 0x7610, R0 ;  /* 0x0000761003009816 */ /* 0x000fe40000000000 */
[----:B------:R-:W-:-:S05]  /*0d10*/  LEA.HI.X R3, R10, UR7, R13, 0x1, P0 ;  /* 0x000000070a037c11 */ /* 0x000fca00080f0c0d */
[----:B------:R2:W-:Y:S01]  /*0d20*/  STG.E.U16 desc[UR4][R2.64], R0 ;  /* 0x0000000002007986 */ /* 0x0005e2000c101504 */
[----:B------:R-:W-:Y:S05]  /*0d30*/  @P2 EXIT ;  /* 0x000000000000294d */ /* 0x000fea0003800000 */
[----:B01----:R-:W2:Y:S01]  /*0d40*/  @P1 MUFU.RCP R5, R14 ;  /* 0x0000000e00051308 */ /* 0x003ea20000001000 */
[----:B------:R-:W-:Y:S01]  /*0d50*/  ISETP.GE.AND P0, PT, R9, R6, PT ;  /* 0x000000060900720c */ /* 0x000fe20003f06270 */
[----:B------:R-:W-:Y:S02]  /*0d60*/  IMAD.MOV.U32 R4, RZ, RZ, 0x7fff ;  /* 0x00007fffff047424 */ /* 0x000fe400078e00ff */
[----:B--2---:R-:W-:-:S05]  /*0d70*/  @P1 FMUL.FTZ R0, R20, R5 ;  /* 0x0000000514001220 */ /* 0x004fca0000410000 */
        /* <DEDUP_REMOVED lines=19> */
.L_x_4423:
        /* <DEDUP_REMOVED lines=13> */
.L_x_11846:


//--------------------- .text._ZN43_GLOBAL__N__9ae7fba5_10_SoftMax_cu_9f978f6320softmax_warp_forwardIN3c104HalfES2_fLi6ELb0ELb0EEEvPT0_PKT_iiiPKbib --------------------------
	.section	.text._ZN43_GLOBAL__N__9ae7fba5_10_SoftMax_cu_9f978f6320softmax_warp_forwardIN3c104HalfES2_fLi6ELb0ELb0EEEvPT0_PKT_iiiPKbib,"ax",@progbits
	.align	128
.text._ZN43_GLOBAL__N__9ae7fba5_10_SoftMax_cu_9f978f6320softmax_warp_forwardIN3c104HalfES2_fLi6ELb0ELb0EEEvPT0_PKT_iiiPKbib:
        .type           _ZN43_GLOBAL__N__9ae7fba5_10_SoftMax_cu_9f978f6320softmax_warp_forwardIN3c104HalfES2_fLi6ELb0ELb0EEEvPT0_PKT_iiiPKbib,@function
        .size           _ZN43_GLOBAL__N__9ae7fba5_10_SoftMax_cu_9f978f6320softmax_warp_forwardIN3c104HalfES2_fLi6ELb0ELb0EEEvPT0_PKT_iiiPKbib,(.L_x_11847 - _ZN43_GLOBAL__N__9ae7fba5_10_SoftMax_cu_9f978f6320softmax_warp_forwardIN3c104HalfES2_fLi6ELb0ELb0EEEvPT0_PKT_iiiPKbib)
        .other          _ZN43_GLOBAL__N__9ae7fba5_10_SoftMax_cu_9f978f6320softmax_warp_forwardIN3c104HalfES2_fLi6ELb0ELb0EEEvPT0_PKT_iiiPKbib,@"STO_CUDA_ENTRY STV_DEFAULT"
_ZN43_GLOBAL__N__9ae7fba5_10_SoftMax_cu_9f978f6320softmax_warp_forwardIN3c104HalfES2_fLi6ELb0ELb0EEEvPT0_PKT_iiiPKbib:
        /* <DEDUP_REMOVED lines=136> */
[----:B------:R-:W-:-:S04]  /*0880*/  @P3 F2FP.F16.F32.PACK_AB R4, RZ, R4 ;  /* 0x00000004ff04323e */ /* 0x000fc800000000ff */
[----:B------:R-:W-:-:S05]  /*0890*/  @!P3 PRMT R4, R8, 0x7610, R4 ;  /* 0x000076100804b816 */ /* 0x000fca0000000004 */
[----:B------:R1:W-:Y:S02]  /*08a0*/  STG.E.U16 desc[UR4][R6.64+0x40], R4 ;  /* 0x0000400406007986 */ /* 0x0003e4000c101504 */
.L_x_4425:
[----:B------:R-:W-:Y:S05]  /*08b0*/  BSYNC B0 ;  /* 0x0000000000007941 */ /* 0x000fea0003800000 */
.L_x_4424:
        /* <DEDUP_REMOVED lines=10> */
[----:B------:R-:W-:-:S04]  /*0960*/  @P1 F2FP.F16.F32.PACK_AB R6, RZ, R6 ;  /* 0x00000006ff06123e */ /* 0x000fc800000000ff */
[----:B------:R-:W-:-:S05]  /*0970*/  @!P1 PRMT R6, R7, 0x7610, R6 ;  /* 0x0000761007069816 */ /* 0x000fca0000000006 */
[----:B------:R0:W-:Y:S01]  /*0980*/  STG.E.U16 desc[UR4][R4.64], R6 ;  /* 0x0000000604007986 */ /* 0x0001e2000c101504 */
[----:B------:R-:W-:Y:S05]  /*0990*/  @P2 EXIT ;  /* 0x000000000000294d */ /* 0x000fea0003800000 */
[----:B------:R-:W1:Y:S02]  /*09a0*/  @P1 MUFU.RCP R3, R2 ;  /* 0x0000000200031308 */ /* 0x000e640000001000 */
[----:B-1----:R-:W-:Y:S01]  /*09b0*/  @P1 FMUL.FTZ R0, R14, R3 ;  /* 0x000000030e001220 */ /* 0x002fe20000410000 */
[----:B------:R-:W-:-:S04]  /*09c0*/  IMAD.MOV.U32 R3, RZ, RZ, 0x7fff ;  /* 0x00007fffff037424 */ /* 0x000fc800078e00ff */
[----:B------:R-:W-:-:S04]  /*09d0*/  @P1 F2FP.F16.F32.PACK_AB R0, RZ, R0 ;  /* 0x00000000ff00123e */ /* 0x000fc800000000ff */
[----:B------:R-:W-:-:S05]  /*09e0*/  @!P1 PRMT R0, R3, 0x7610, R0 ;  /* 0x0000761003009816 */ /* 0x000fca0000000000 */
[----:B------:R-:W-:Y:S01]  /*09f0*/  STG.E.U16 desc[UR4][R4.64+0x40], R0 ;  /* 0x0000400004007986 */ /* 0x000fe2000c101504 */
[----:B------:R-:W-:Y:S05]  /*0a00*/  EXIT ;  /* 0x000000000000794d */ /* 0x000fea0003800000 */
.L_x_4426:
        /* <DEDUP_REMOVED lines=15> */
.L_x_11847:


//--------------------- .text._ZN43_GLOBAL__N__9ae7fba5_10_SoftMax_cu_9f978f6320softmax_warp_forwardIN3c104HalfES2_fLi5ELb0ELb0EEEvPT0_PKT_iiiPKbib --------------------------
	.section	.text._ZN43_GLOBAL__N__9ae7fba5_10_SoftMax_cu_9f978f6320softmax_warp_forwardIN3c104HalfES2_fLi5ELb0ELb0EEEvPT0_PKT_iiiPKbib,"ax",@progbits
	.align	128
.text._ZN43_GLOBAL__N__9ae7fba5_10_SoftMax_cu_9f978f6320softmax_warp_forwardIN3c104HalfES2_fLi5ELb0ELb0EEEvPT0_PKT_iiiPKbib:
        .type           _ZN43_GLOBAL__N__9ae7fba5_10_SoftMax_cu_9f978f6320softmax_warp_forwardIN3c104HalfES2_fLi5ELb0ELb0EEEvPT0_PKT_iiiPKbib,@function
        .size           _ZN43_GLOBAL__N__9ae7fba5_10_SoftMax_cu_9f978f6320softmax_warp_forwardIN3c104HalfES2_fLi5ELb0ELb0EEEvPT0_PKT_iiiPKbib,(.L_x_11848 - _ZN43_GLOBAL__N__9ae7fba5_10_SoftMax_cu_9f978f6320softmax_warp_forwardIN3c104HalfES2_fLi5ELb0ELb0EEEvPT0_PKT_iiiPKbib)
        .other          _ZN43_GLOBAL__N__9ae7fba5_10_SoftMax_cu_9f978f6320softmax_warp_forwardIN3c104HalfES2_fLi5ELb0ELb0EEEvPT0_PKT_iiiPKbib,@"STO_CUDA_ENTRY STV_DEFAULT"
_ZN43_GLOBAL__N__9ae7fba5_10_SoftMax_cu_9f978f6320softmax_warp_forwardIN3c104HalfES2_fLi5ELb0ELb0EEEvPT0_PKT_iiiPKbib:
        /* <DEDUP_REMOVED lines=107> */
[----:B------:R-:W-:-:S04]  /*06b0*/  @P0 F2FP.F16.F32.PACK_AB R2, RZ, R2 ;  /* 0x00000002ff02023e */ /* 0x000fc800000000ff */
[----:B------:R-:W-:Y:S02]  /*06c0*/  @!P0 PRMT R2, R5, 0x7610, R2 ;  /* 0x0000761005028816 */ /* 0x000fe40000000002 */
[----:B------:R-:W-:-:S05]  /*06d0*/  LEA.HI.X R5, R3, UR9, R8, 0x1, P3 ;  /* 0x0000000903057c11 */ /* 0x000fca00098f0c08 */
[----:B------:R1:W-:Y:S02]  /*06e0*/  STG.E.U16 desc[UR4][R4.64], R2 ;  /* 0x0000000204007986 */ /* 0x0003e4000c101504 */
.L_x_4428:
[----:B------:R-:W-:Y:S05]  /*06f0*/  BSYNC B0 ;  /* 0x0000000000007941 */ /* 0x000fea0003800000 */
.L_x_4427:
        /* <DEDUP_REMOVED lines=11> */
[----:B------:R-:W-:-:S04]  /*07b0*/  @P0 F2FP.F16.F32.PACK_AB R4, RZ, R4 ;  /* 0x00000004ff04023e */ /* 0x000fc800000000ff */
[----:B------:R-:W-:-:S05]  /*07c0*/  @!P0 PRMT R4, R5, 0x7610, R4 ;  /* 0x0000761005048816 */ /* 0x000fca0000000004 */
[----:B------:R-:W-:Y:S01]  /*07d0*/  STG.E.U16 desc[UR4][R2.64], R4 ;  /* 0x0000000402007986 */ /* 0x000fe2000c101504 */
[----:B------:R-:W-:Y:S05]  /*07e0*/  EXIT ;  /* 0x000000000000794d */ /* 0x000fea0003800000 */
.L_x_4429:
        /* <DEDUP_REMOVED lines=9> */
.L_x_11848:


//--------------------- .text._ZN43_GLOBAL__N__9ae7fba5_10_SoftMax_cu_9f978f6320softmax_warp_forwardIN3c104HalfES2_fLi4ELb0ELb0EEEvPT0_PKT_iiiPKbib --------------------------
	.section	.text._ZN43_GLOBAL__N__9ae7fba5_10_SoftMax_cu_9f978f6320softmax_warp_forwardIN3c104HalfES2_fLi4ELb0ELb0EEEvPT0_PKT_iiiPKbib,"ax",@progbits
	.align	128
.text._ZN43_GLOBAL__N__9ae7fba5_10_SoftMax_cu_9f978f6320softmax_warp_forwardIN3c104HalfES2_fLi4ELb0ELb0EEEvPT0_PKT_iiiPKbib:
        .type           _ZN43_GLOBAL__N__9ae7fba5_10_SoftMax_cu_9f978f6320softmax_warp_forwardIN3c104HalfES2_fLi4ELb0ELb0EEEvPT0_PKT_iiiPKbib,@function
        .size           _ZN43_GLOBAL__N__9ae7fba5_10_SoftMax_cu_9f978f6320softmax_warp_forwardIN3c104HalfES2_fLi4ELb0ELb0EEEvPT0_PKT_iiiPKbib,(.L_x_11849 - _ZN43_GLOBAL__N__9ae7fba5_10_SoftMax_cu_9f978f6320softmax_warp_forwardIN3c104HalfES2_fLi4ELb0ELb0EEEvPT0_PKT_iiiPKbib)
        .other          _ZN43_GLOBAL__N__9ae7fba5_10_SoftMax_cu_9f978f6320softmax_warp_forwardIN3c104HalfES2_fLi4ELb0ELb0EEEvPT0_PKT_iiiPKbib,@"STO_CUDA_ENTRY STV_DEFAULT"
_ZN43_GLOBAL__N__9ae7fba5_10_SoftMax_cu_9f978f6320softmax_warp_forwardIN3c104HalfES2_fLi4ELb0ELb0EEEvPT0_PKT_iiiPKbib:
        /* <DEDUP_REMOVED lines=94> */
[----:B------:R-:W-:-:S04]  /*05e0*/  @P0 F2FP.F16.F32.PACK_AB R3, RZ, R3 ;  /* 0x00000003ff03023e */ /* 0x000fc800000000ff */
[----:B------:R-:W-:Y:S02]  /*05f0*/  @!P0 PRMT R3, R7, 0x7610, R3 ;  /* 0x0000761007038816 */ /* 0x000fe40000000003 */
[----:B------:R-:W-:-:S05]  /*0600*/  LEA.HI.X R7, R5, UR7, R2, 0x1, P3 ;  /* 0x0000000705077c11 */ /* 0x000fca00098f0c02 */
[----:B------:R0:W-:Y:S02]  /*0610*/  STG.E.U16 desc[UR4][R6.64], R3 ;  /* 0x0000000306007986 */ /* 0x0001e4000c101504 */
.L_x_4431:
[----:B------:R-:W-:Y:S05]  /*0620*/  BSYNC B0 ;  /* 0x0000000000007941 */ /* 0x000fea0003800000 */
.L_x_4430:
        /* <DEDUP_REMOVED lines=10> */
[----:B------:R-:W-:-:S04]  /*06d0*/  @P0 F2FP.F16.F32.PACK_AB R4, RZ, R4 ;  /* 0x00000004ff04023e */ /* 0x000fc800000000ff */
[----:B------:R-:W-:Y:S02]  /*06e0*/  @!P0 PRMT R4, R3, 0x7610, R4 ;  /* 0x0000761003048816 */ /* 0x000fe40000000004 */
[----:B------:R-:W-:-:S05]  /*06f0*/  LEA.HI.X R3, R5, UR7, R0, 0x1, P1 ;  /* 0x0000000705037c11 */ /* 0x000fca00088f0c00 */
[----:B------:R-:W-:Y:S01]  /*0700*/  STG.E.U16 desc[UR4][R2.64], R4 ;  /* 0x0000000402007986 */ /* 0x000fe2000c101504 */
[----:B------:R-:W-:Y:S05]  /*0710*/  EXIT ;  /* 0x000000000000794d */ /* 0x000fea0003800000 */
.L_x_4432:
        /* <DEDUP_REMOVED lines=14> */
.L_x_11849:


//--------------------- .text._ZN43_GLOBAL__N__9ae7fba5_10_SoftMax_cu_9f978f6320softmax_warp_forwardIN3c104HalfES2_fLi3ELb0ELb0EEEvPT0_PKT_iiiPKbib --------------------------
	.section	.text._ZN43_GLOBAL__N__9ae7fba5_10_SoftMax_cu_9f978f6320softmax_warp_forwardIN3c104HalfES2_fLi3ELb0ELb0EEEvPT0_PKT_iiiPKbib,"ax",@progbits
	.align	128
.text._ZN43_GLOBAL__N__9ae7fba5_10_SoftMax_cu_9f978f6320softmax_warp_forwardIN3c104HalfES2_fLi3ELb0ELb0EEEvPT0_PKT_iiiPKbib:
        .type           _ZN43_GLOBAL__N__9ae7fba5_10_SoftMax_cu_9f978f6320softmax_warp_forwardIN3c104HalfES2_fLi3ELb0ELb0EEEvPT0_PKT_iiiPKbib,@function
        .size           _ZN43_GLOBAL__N__9ae7fba5_10_SoftMax_cu_9f978f6320softmax_warp_forwardIN3c104HalfES2_fLi3ELb0ELb0EEEvPT0_PKT_iiiPKbib,(.L_x_11850 - _ZN43_GLOBAL__N__9ae7fba5_10_SoftMax_cu_9f978f6320softmax_warp_forwardIN3c104HalfES2_fLi3ELb0ELb0EEEvPT0_PKT_iiiPKbib)
        .other          _ZN43_GLOBAL__N__9ae7fba5_10_SoftMax_cu_9f978f6320softmax_warp_forwardIN3c104HalfES2_fLi3ELb0ELb0EEEvPT0_PKT_iiiPKbib,@"STO_CUDA_ENTRY STV_DEFAULT"
_ZN43_GLOBAL__N__9ae7fba5_10_SoftMax_cu_9f978f6320softmax_warp_forwardIN3c104HalfES2_fLi3ELb0ELb0EEEvPT0_PKT_iiiPKbib:
        /* <DEDUP_REMOVED lines=88> */
.L_x_4434:
[----:B------:R-:W-:Y:S05]  /*0580*/  BSYNC B0 ;  /* 0x0000000000007941 */ /* 0x000fea0003800000 */
.L_x_4433:
        /* <DEDUP_REMOVED lines=15> */
.L_x_4435:
        /* <DEDUP_REMOVED lines=16> */
.L_x_11850:


//--------------------- .text._ZN43_GLOBAL__N__9ae7fba5_10_SoftMax_cu_9f978f6320softmax_warp_forwardIN3c104HalfES2_fLi2ELb0ELb0EEEvPT0_PKT_iiiPKbib --------------------------
	.section	.text._ZN43_GLOBAL__N__9ae7fba5_10_SoftMax_cu_9f978f6320softmax_warp_forwardIN3c104HalfES2_fLi2ELb0ELb0EEEvPT0_PKT_iiiPKbib,"ax",@progbits
	.align	128
.text._ZN43_GLOBAL__N__9ae7fba5_10_SoftMax_cu_9f978f6320softmax_warp_forwardIN3c104HalfES2_fLi2ELb0ELb0EEEvPT0_PKT_iiiPKbib:
        .type           _ZN43_GLOBAL__N__9ae7fba5_10_SoftMax_cu_9f978f6320softmax_warp_forwardIN3c104HalfES2_fLi2ELb0ELb0EEEvPT0_PKT_iiiPKbib,@function
        .size           _ZN43_GLOBAL__N__9ae7fba5_10_SoftMax_cu_9f978f6320softmax_warp_forwardIN3c104HalfES2_fLi2ELb0ELb0EEEvPT0_PKT_iiiPKbib,(.L_x_11851 - _ZN43_GLOBAL__N__9ae7fba5_10_SoftMax_cu_9f978f6320softmax_warp_forwardIN3c104HalfES2_fLi2ELb0ELb0EEEvPT0_PKT_iiiPKbib)
        .other          _ZN43_GLOBAL__N__9ae7fba5_10_SoftMax_cu_9f978f6320softmax_warp_forwardIN3c104HalfES2_fLi2ELb0ELb0EEEvPT0_PKT_iiiPKbib,@"STO_CUDA_ENTRY STV_DEFAULT"
_ZN43_GLOBAL__N__9ae7fba5_10_SoftMax_cu_9f978f6320softmax_warp_forwardIN3c104HalfES2_fLi2ELb0ELb0EEEvPT0_PKT_iiiPKbib:
        /* <DEDUP_REMOVED lines=75> */
[----:B------:R-:W-:-:S04]  /*04b0*/  @P0 F2FP.F16.F32.PACK_AB R3, RZ, R3 ;  /* 0x00000003ff03023e */ /* 0x000fc800000000ff */
[----:B------:R-:W-:-:S05]  /*04c0*/  @!P0 PRMT R3, R4, 0x7610, R3 ;  /* 0x0000761004038816 */ /* 0x000fca0000000003 */
[----:B------:R1:W-:Y:S02]  /*04d0*/  STG.E.U16 desc[UR4][R6.64], R3 ;  /* 0x0000000306007986 */ /* 0x0003e4000c101504 */
.L_x_4437:
[----:B------:R-:W-:Y:S05]  /*04e0*/  BSYNC B0 ;  /* 0x0000000000007941 */ /* 0x000fea0003800000 */
.L_x_4436:
        /* <DEDUP_REMOVED lines=10> */
[----:B------:R-:W-:-:S04]  /*0590*/  @P0 F2FP.F16.F32.PACK_AB R4, RZ, R4 ;  /* 0x00000004ff04023e */ /* 0x000fc800000000ff */
[----:B------:R-:W-:Y:S02]  /*05a0*/  @!P0 PRMT R4, R3, 0x7610, R4 ;  /* 0x0000761003048816 */ /* 0x000fe40000000004 */
[----:B------:R-:W-:-:S05]  /*05b0*/  LEA.HI.X R3, R5, UR7, R0, 0x1, P1 ;  /* 0x0000000705037c11 */ /* 0x000fca00088f0c00 */
[----:B------:R-:W-:Y:S01]  /*05c0*/  STG.E.U16 desc[UR4][R2.64], R4 ;  /* 0x0000000402007986 */ /* 0x000fe2000c101504 */
[----:B------:R-:W-:Y:S05]  /*05d0*/  EXIT ;  /* 0x000000000000794d */ /* 0x000fea0003800000 */
.L_x_4438:
        /* <DEDUP_REMOVED lines=10> */
.L_x_11851:


//--------------------- .text._ZN43_GLOBAL__N__9ae7fba5_10_SoftMax_cu_9f978f6320softmax_warp_forwardIN3c104HalfES2_fLi1ELb0ELb0EEEvPT0_PKT_iiiPKbib --------------------------
	.section	.text._ZN43_GLOBAL__N__9ae7fba5_10_SoftMax_cu_9f978f6320softmax_warp_forwardIN3c104HalfES2_fLi1ELb0ELb0EEEvPT0_PKT_iiiPKbib,"ax",@progbits
	.align	128
.text._ZN43_GLOBAL__N__9ae7fba5_10_SoftMax_cu_9f978f6320softmax_warp_forwardIN3c104HalfES2_fLi1ELb0ELb0EEEvPT0_PKT_iiiPKbib:
        .type           _ZN43_GLOBAL__N__9ae7fba5_10_SoftMax_cu_9f978f6320softmax_warp_forwardIN3c104HalfES2_fLi1ELb0ELb0EEEvPT0_PKT_iiiPKbib,@function
        .size           _ZN43_GLOBAL__N__9ae7fba5_10_SoftMax_cu_9f978f6320softmax_warp_forwardIN3c104HalfES2_fLi1ELb0ELb0EEEvPT0_PKT_iiiPKbib,(.L_x_11852 - _ZN43_GLOBAL__N__9ae7fba5_10_SoftMax_cu_9f978f6320softmax_warp_forwardIN3c104HalfES2_fLi1ELb0ELb0EEEvPT0_PKT_iiiPKbib)
        .other          _ZN43_GLOBAL__N__9ae7fba5_10_SoftMax_cu_9f978f6320softmax_warp_forwardIN3c104HalfES2_fLi1ELb0ELb0EEEvPT0_PKT_iiiPKbib,@"STO_CUDA_ENTRY STV_DEFAULT"
_ZN43_GLOBAL__N__9ae7fba5_10_SoftMax_cu_9f978f6320softmax_warp_forwardIN3c104HalfES2_fLi1ELb0ELb0EEEvPT0_PKT_iiiPKbib:
        /* <DEDUP_REMOVED lines=64> */
[----:B------:R-:W-:-:S04]  /*0400*/  @P0 F2FP.F16.F32.PACK_AB R6, RZ, R6 ;  /* 0x00000006ff06023e */ /* 0x000fc800000000ff */
[----:B------:R-:W-:Y:S02]  /*0410*/  @!P0 PRMT R6, R5, 0x7610, R6 ;  /* 0x0000761005068816 */ /* 0x000fe40000000006 */
[----:B------:R-:W-:-:S05]  /*0420*/  LEA.HI.X R5, R2, UR7, R3, 0x1, P3 ;  /* 0x0000000702057c11 */ /* 0x000fca00098f0c03 */
[----:B------:R1:W-:Y:S02]  /*0430*/  STG.E.U16 desc[UR4][R4.64], R6 ;  /* 0x0000000604007986 */ /* 0x0003e4000c101504 */
.L_x_4440:
[----:B------:R-:W-:Y:S05]  /*0440*/  BSYNC B0 ;  /* 0x0000000000007941 */ /* 0x000fea0003800000 */
.L_x_4439:
        /* <DEDUP_REMOVED lines=11> */
[----:B------:R-:W-:-:S04]  /*0500*/  @P0 F2FP.F16.F32.PACK_AB R4, RZ, R4 ;  /* 0x00000004ff04023e */ /* 0x000fc800000000ff */
[----:B------:R-:W-:-:S05]  /*0510*/  @!P0 PRMT R4, R6, 0x7610, R4 ;  /* 0x0000761006048816 */ /* 0x000fca0000000004 */
[----:B------:R-:W-:Y:S01]  /*0520*/  STG.E.U16 desc[UR4][R2.64], R4 ;  /* 0x0000000402007986 */ /* 0x000fe2000c101504 */
[----:B------:R-:W-:Y:S05]  /*0530*/  EXIT ;  /* 0x000000000000794d */ /* 0x000fea0003800000 */
.L_x_4441:
        /* <DEDUP_REMOVED lines=12> */
.L_x_11852:


//--------------------- .text._ZN43_GLOBAL__N__9ae7fba5_10_SoftMax_cu_9f978f6320softmax_warp_forwardIN3c104HalfES2_fLi0ELb0ELb0EEEvPT0_PKT_iiiPKbib --------------------------
	.section	.text._ZN43_GLOBAL__N__9ae7fba5_10_SoftMax_cu_9f978f6320softmax_warp_forwardIN3c104HalfES2_fLi0ELb0ELb0EEEvPT0_PKT_iiiPKbib,"ax",@progbits
	.align	128
.text._ZN43_GLOBAL__N__9ae7fba5_10_SoftMax_cu_9f978f6320softmax_warp_forwardIN3c104HalfES2_fLi0ELb0ELb0EEEvPT0_PKT_iiiPKbib:
        .type           _ZN43_GLOBAL__N__9ae7fba5_10_SoftMax_cu_9f978f6320softmax_warp_forwardIN3c104HalfES2_fLi0ELb0ELb0EEEvPT0_PKT_iiiPKbib,@function
        .size           _ZN43_GLOBAL__N__9ae7fba5_10_SoftMax_cu_9f978f6320softmax_warp_forwardIN3c104HalfES2_fLi0ELb0ELb0EEEvPT0_PKT_iiiPKbib,(.L_x_11853 - _ZN43_GLOBAL__N__9ae7fba5_10_SoftMax_cu_9f978f6320softmax_warp_forwardIN3c104HalfES2_fLi0ELb0ELb0EEEvPT0_PKT_iiiPKbib)
        .other          _ZN43_GLOBAL__N__9ae7fba5_10_SoftMax_cu_9f978f6320softmax_warp_forwardIN3c104HalfES2_fLi0ELb0ELb0EEEvPT0_PKT_iiiPKbib,@"STO_CUDA_ENTRY STV_DEFAULT"
_ZN43_GLOBAL__N__9ae7fba5_10_SoftMax_cu_9f978f6320softmax_warp_forwardIN3c104HalfES2_fLi0ELb0ELb0EEEvPT0_PKT_iiiPKbib:
        /* <DEDUP_REMOVED lines=54> */
[----:B------:R-:W-:-:S04]  /*0360*/  @P0 F2FP.F16.F32.PACK_AB R7, RZ, R7 ;  /* 0x00000007ff07023e */ /* 0x000fc800000000ff */
[----:B------:R-:W-:Y:S02]  /*0370*/  @!P0 PRMT R7, R5, 0x7610, R7 ;  /* 0x0000761005078816 */ /* 0x000fe40000000007 */
[----:B------:R-:W-:-:S05]  /*0380*/  LEA.HI.X R5, R3, UR7, R2, 0x1, P3 ;  /* 0x0000000703057c11 */ /* 0x000fca00098f0c02 */
[----:B------:R0:W-:Y:S02]  /*0390*/  STG.E.U16 desc[UR4][R4.64], R7 ;  /* 0x0000000704007986 */ /* 0x0001e4000c101504 */
.L_x_4443:
[----:B------:R-:W-:Y:S05]  /*03a0*/  BSYNC B0 ;  /* 0x0000000000007941 */ /* 0x000fea0003800000 */
.L_x_4442:
        /* <DEDUP_REMOVED lines=15> */
.L_x_4444:
        /* <DEDUP_REMOVED lines=14> */
.L_x_11853:


//--------------------- .text._ZN43_GLOBAL__N__9ae7fba5_10_SoftMax_cu_9f978f6320softmax_warp_forwardIfffLi11ELb0ELb0EEEvPT0_PKT_iiiPKbib --------------------------
	.section	.text._ZN43_GLOBAL__N__9ae7fba5_10_SoftMax_cu_9f978f6320softmax_warp_forwardIfffLi11ELb0ELb0EEEvPT0_PKT_iiiPKbib,"ax",@progbits
	.align	128
.text._ZN43_GLOBAL__N__9ae7fba5_10_SoftMax_cu_9f978f6320softmax_warp_forwardIfffLi11ELb0ELb0EEEvPT0_PKT_iiiPKbib:
        .type           _ZN43_GLOBAL__N__9ae7fba5_10_SoftMax_cu_9f978f6320softmax_warp_forwardIfffLi11ELb0ELb0EEEvPT0_PKT_iiiPKbib,@function
        .size           _ZN43_GLOBAL__N__9ae7fba5_10_SoftMax_cu_9f978f6320softmax_warp_forwardIfffLi11ELb0ELb0EEEvPT0_PKT_iiiPKbib,(.L_x_11854 - _ZN43_GLOBAL__N__9ae7fba5_10_SoftMax_cu_9f978f6320softmax_warp_forwardIfffLi11ELb0ELb0EEEvPT0_PKT_iiiPKbib)
        .other          _ZN43_GLOBAL__N__9ae7fba5_10_SoftMax_cu_9f978f6320softmax_warp_forwardIfffLi11ELb0ELb0EEEvPT0_PKT_iiiPKbib,@"STO_CUDA_ENTRY STV_DEFAULT"
_ZN43_GLOBAL__N__9ae7fba5_10_SoftMax_cu_9f978f6320softmax_warp_forwardIfffLi11ELb0ELb0EEEvPT0_PKT_iiiPKbib:
[----:B------:R-:W-:Y:S01]  /*0000*/  LDC R1, c[0x0][0x28] ;  /* 0x00000a00ff017b82 */ /* 0x000fe20000000800 */
[----:B------:R-:W0:Y:S07]  /*0010*/  S2R R3, SR_TID.Y ;  /* 0x0000000000037919 */ /* 0x000e2e0000002200 */
[----:B------:R-:W0:Y:S01]  /*0020*/  S2UR UR4, SR_CTAID.X ;  /* 0x00000000000479c3 */ /* 0x000e220000002500 */
[----:B------:R-:W-:Y:S01]  /*0030*/  MOV R12, 0xff800000 ;  /* 0xff800000000c7802 */ /* 0x000fe20000000f00 */
[----:B------:R-:W-:Y:S01]  /*0040*/  IMAD.MOV.U32 R119, RZ, RZ, -0x800000 ;  /* 0xff800000ff777424 */ /* 0x000fe200078e00ff */
[----:B------:R-:W1:Y:S05]  /*0050*/  S2R R111, SR_TID.X ;  /* 0x00000000006f7919 */ /* 0x000e6a0000002100 */
[----:B------:R-:W0:Y:S08]  /*0060*/  LDC R4, c[0x0][0x4] ;  /* 0x00000100ff047b82 */ /* 0x000e300000000800 */
[----:B------:R-:W2:Y:S01]  /*0070*/  LDC R0, c[0x0][0x228] ;  /* 0x00008a00ff007b82 */ /* 0x000ea20000000800 */
[----:B0-----:R-:W-:Y:S01]  /*0080*/  IMAD R4, R4, UR4, R3 ;  /* 0x0000000404047c24 */ /* 0x001fe2000f8e0203 */
[----:B------:R-:W-:-:S06]  /*0090*/  ULDC.64 UR4, c[0x0][0x220] ;  /* 0x0000880000047ab9 */ /* 0x000fcc0000000a00 */
[----:B------:R-:W0:Y:S01]  /*00a0*/  LDC.64 R2, c[0x0][0x218] ;  /* 0x00008600ff027b82 */ /* 0x000e220000000a00 */
[C---:B-1----:R-:W-:Y:S01]  /*00b0*/  VIADD R113, R111.reuse, 0x20 ;  /* 0x000000206f717836 */ /* 0x042fe20000000000 */
[C---:B------:R-:W-:Y:S01]  /*00c0*/  IADD3 R7, R111.reuse, 0x60, RZ ;  /* 0x000000606f077810 */ /* 0x040fe20007ffe0ff */
[----:B------:R-:W-:Y:S01]  /*00d0*/  VIADD R5, R111, 0x40 ;  /* 0x000000406f057836 */ /* 0x000fe20000000000 */
[C---:B------:R-:W-:Y:S01]  /*00e0*/  IADD3 R6, -R4.reuse, UR4, RZ ;  /* 0x0000000404067c10 */ /* 0x040fe2000fffe1ff */
[----:B------:R-:W-:Y:S01]  /*00f0*/  IMAD R109, R4, UR5, R111 ;  /* 0x00000005046d7c24 */ /* 0x000fe2000f8e026f */
[----:B------:R-:W-:Y:S02]  /*0100*/  ULDC.64 UR4, c[0x0][0x208] ;  /* 0x0000820000047ab9 */ /* 0x000fe40000000a00 */
[----:B------:R-:W-:-:S04]  /*0110*/  ISETP.GT.AND P0, PT, R6, RZ, PT ;  /* 0x000000ff0600720c */ /* 0x000fc80003f04270 */
[----:B--2---:R-:W-:-:S04]  /*0120*/  SEL R68, R0, RZ, P0 ;  /* 0x000000ff00447207 */ /* 0x004fc80000000000 */
[-C--:B------:R-:W-:Y:S02]  /*0130*/  ISETP.GE.AND P0, PT, R111, R68.reuse, PT ;  /* 0x000000446f00720c */ /* 0x080fe40003f06270 */
[-C--:B------:R-:W-:Y:S02]  /*0140*/  ISETP.GE.AND P1, PT, R113, R68.reuse, PT ;  /* 0x000000447100720c */ /* 0x080fe40003f26270 */
[----:B------:R-:W-:Y:S01]  /*0150*/  ISETP.GE.AND P2, PT, R5, R68, PT ;  /* 0x000000440500720c */ /* 0x000fe20003f46270 */
[----:B0-----:R-:W-:-:S08]  /*0160*/  IMAD.WIDE R2, R109, 0x4, R2 ;  /* 0x000000046d027825 */ /* 0x001fd000078e0202 */
[----:B------:R-:W2:Y:S01]  /*0170*/  @!P0 LDG.E R12, desc[UR4][R2.64] ;  /* 0x00000004020c8981 */ /* 0x000ea2000c1e1900 */
[----:B------:R-:W-:-:S03]  /*0180*/  IMAD.MOV.U32 R121, RZ, RZ, -0x800000 ;  /* 0xff800000ff797424 */ /* 0x000fc600078e00ff */
[----:B------:R-:W2:Y:S01]  /*0190*/  @!P1 LDG.E R119, desc[UR4][R2.64+0x80] ;  /* 0x0000800402779981 */ /* 0x000ea2000c1e1900 */
[-C--:B------:R-:W-:Y:S02]  /*01a0*/  ISETP.GE.AND P0, PT, R7, R68.reuse, PT ;  /* 0x000000440700720c */ /* 0x080fe40003f06270 */
[C---:B------:R-:W-:Y:S01]  /*01b0*/  IADD3 R9, R111.reuse, 0x80, RZ ;  /* 0x000000806f097810 */ /* 0x040fe20007ffe0ff */
[----:B------:R-:W3:Y:S01]  /*01c0*/  @!P2 LDG.E R121, desc[UR4][R2.64+0x100] ;  /* 0x000100040279a981 */ /* 0x000ee2000c1e1900 */
[----:B------:R-:W-:Y:S01]  /*01d0*/  IMAD.MOV.U32 R14, RZ, RZ, -0x800000 ;  /* 0xff800000ff0e7424 */ /* 0x000fe200078e00ff */
[----:B------:R-:W-:Y:S02]  /*01e0*/  IADD3 R11, R111, 0xa0, RZ ;  /* 0x000000a06f0b7810 */ /* 0x000fe40007ffe0ff */
[----:B------:R-:W-:Y:S01]  /*01f0*/  ISETP.GE.AND P1, PT, R9, R68, PT ;  /* 0x000000440900720c */ /* 0x000fe20003f26270 */
[----:B------:R-:W-:-:S05]  /*0200*/  IMAD.MOV.U32 R16, RZ, RZ, -0x800000 ;  /* 0xff800000ff107424 */ /* 0x000fca00078e00ff */
[----:B------:R-:W4:Y:S01]  /*0210*/  @!P0 LDG.E R14, desc[UR4][R2.64+0x180] ;  /* 0x00018004020e8981 */ /* 0x000f22000c1e1900 */
[----:B------:R-:W-:Y:S02]  /*0220*/  ISETP.GE.AND P0, PT, R11, R68, PT ;  /* 0x000000440b00720c */ /* 0x000fe40003f06270 */
[----:B------:R-:W-:Y:S01]  /*0230*/  IADD3 R11, R111, 0xc0, RZ ;  /* 0x000000c06f0b7810 */ /* 0x000fe20007ffe0ff */
[----:B------:R-:W-:-:S03]  /*0240*/  IMAD.MOV.U32 R18, RZ, RZ, -0x800000 ;  /* 0xff800000ff127424 */ /* 0x000fc600078e00ff */
[----:B------:R-:W5:Y:S01]  /*0250*/  @!P1 LDG.E R16, desc[UR4][R2.64+0x200] ;  /* 0x0002000402109981 */ /* 0x000f62000c1e1900 */
        /* <DEDUP_REMOVED lines=32> */
[-C--:B------:R-:W-:Y:S02]  /*0460*/  ISETP.GE.AND P1, PT, R11, R68.reuse, PT ;  /* 0x000000440b00720c */ /* 0x080fe40003f26270 */
[C---:B------:R-:W-:Y:S01]  /*0470*/  IADD3 R11, R111.reuse, 0x1e0, RZ ;  /* 0x000001e06f0b7810 */ /* 0x040fe20007ffe0ff */
[----:B------:R-:W-:Y:S01]  /*0480*/  IMAD.MOV.U32 R36, RZ, RZ, -0x800000 ;  /* 0xff800000ff247424 */ /* 0x000fe200078e00ff */
[----:B------:R-:W-:Y:S02]  /*0490*/  IADD3 R13, R111, 0x200, RZ ;  /* 0x000002006f0d7810 */ /* 0x000fe40007ffe0ff */
[----:B------:R-:W5:Y:S01]  /*04a0*/  @!P2 LDG.E R34, desc[UR4][R2.64+0x680] ;  /* 0x000680040222a981 */ /* 0x000f62000c1e1900 */
[----:B------:R-:W-:Y:S02]  /*04b0*/  ISETP.GE.AND P2, PT, R11, R68, PT ;  /* 0x000000440b00720c */ /* 0x000fe40003f46270 */
[----:B------:R-:W-:-:S02]  /*04c0*/  MOV R38, 0xff800000 ;  /* 0xff80000000267802 */ /* 0x000fc40000000f00 */
[----:B------:R-:W-:Y:S02]  /*04d0*/  IADD3 R15, R111, 0x220, RZ ;  /* 0x000002206f0f7810 */ /* 0x000fe40007ffe0ff */
[----:B------:R-:W5:Y:S01]  /*04e0*/  @!P1 LDG.E R36, desc[UR4][R2.64+0x700] ;  /* 0x0007000402249981 */ /* 0x000f62000c1e1900 */
[-C--:B------:R-:W-:Y:S01]  /*04f0*/  ISETP.GE.AND P1, PT, R13, R68.reuse, PT ;  /* 0x000000440d00720c */ /* 0x080fe20003f26270 */
[----:B------:R-:W-:Y:S01]  /*0500*/  IMAD.MOV.U32 R40, RZ, RZ, -0x800000 ;  /* 0xff800000ff287424 */ /* 0x000fe200078e00ff */
[----:B------:R-:W-:Y:S02]  /*0510*/  IADD3 R17, R111, 0x240, RZ ;  /* 0x000002406f117810 */ /* 0x000fe40007ffe0ff */
[----:B------:R-:W-:Y:S02]  /*0520*/  MOV R42, 0xff800000 ;  /* 0xff800000002a7802 */ /* 0x000fe40000000f00 */
[----:B------:R-:W5:Y:S01]  /*0530*/  @!P2 LDG.E R38, desc[UR4][R2.64+0x780] ;  /* 0x000780040226a981 */ /* 0x000f62000c1e1900 */
[----:B------:R-:W-:-:S02]  /*0540*/  ISETP.GE.AND P2, PT, R15, R68, PT ;  /* 0x000000440f00720c */ /* 0x000fc40003f46270 */
[C---:B------:R-:W-:Y:S01]  /*0550*/  IADD3 R19, R111.reuse, 0x260, RZ ;  /* 0x000002606f137810 */ /* 0x040fe20007ffe0ff */
[----:B------:R-:W-:Y:S01]  /*0560*/  IMAD.MOV.U32 R44, RZ, RZ, -0x800000 ;  /* 0xff800000ff2c7424 */ /* 0x000fe200078e00ff */
        /* <DEDUP_REMOVED lines=12> */
[-C--:B------:R-:W-:Y:S02]  /*0630*/  ISETP.GE.AND P1, PT, R21, R68.reuse, PT ;  /* 0x000000441500720c */ /* 0x080fe40003f26270 */
[----:B------:R-:W-:Y:S02]  /*0640*/  MOV R52, 0xff800000 ;  /* 0xff80000000347802 */ /* 0x000fe40000000f00 */
[----:B------:R-:W-:Y:S02]  /*0650*/  IADD3 R29, R111, 0x300, RZ ;  /* 0x000003006f1d7810 */ /* 0x000fe40007ffe0ff */
[----:B------:R-:W5:Y:S01]  /*0660*/  @!P2 LDG.E R46, desc[UR4][R2.64+0x980] ;  /* 0x00098004022ea981 */ /* 0x000f62000c1e1900 */
[----:B------:R-:W-:Y:S01]  /*0670*/  ISETP.GE.AND P2, PT, R23, R68, PT ;  /* 0x000000441700720c */ /* 0x000fe20003f46270 */
[----:B------:R-:W-:-:S02]  /*0680*/  IMAD.MOV.U32 R54, RZ, RZ, -0x800000 ;  /* 0xff800000ff367424 */ /* 0x000fc400078e00ff */
[----:B------:R-:W-:Y:S01]  /*0690*/  IMAD.MOV.U32 R56, RZ, RZ, -0x800000 ;  /* 0xff800000ff387424 */ /* 0x000fe200078e00ff */
[----:B------:R-:W-:Y:S02]  /*06a0*/  IADD3 R33, R111, 0x340, RZ ;  /* 0x000003406f217810 */ /* 0x000fe40007ffe0ff */
[----:B------:R-:W5:Y:S01]  /*06b0*/  @!P1 LDG.E R48, desc[UR4][R2.64+0xa00] ;  /* 0x000a000402309981 */ /* 0x000f62000c1e1900 */
[-C--:B------:R-:W-:Y:S01]  /*06c0*/  ISETP.GE.AND P1, PT, R25, R68.reuse, PT ;  /* 0x000000441900720c */ /* 0x080fe20003f26270 */
[C---:B------:R-:W-:Y:S01]  /*06d0*/  VIADD R31, R111.reuse, 0x320 ;  /* 0x000003206f1f7836 */ /* 0x040fe20000000000 */
[----:B------:R-:W-:Y:S01]  /*06e0*/  MOV R58, 0xff800000 ;  /* 0xff800000003a7802 */ /* 0x000fe20000000f00 */
[----:B------:R-:W-:Y:S02]  /*06f0*/  VIADD R35, R111, 0x360 ;  /* 0x000003606f237836 */ /* 0x000fe40000000000 */
[----:B------:R-:W-:Y:S01]  /*0700*/  IMAD.MOV.U32 R60, RZ, RZ, -0x800000 ;  /* 0xff800000ff3c7424 */ /* 0x000fe200078e00ff */
[----:B------:R-:W5:Y:S01]  /*0710*/  @!P2 LDG.E R50, desc[UR4][R2.64+0xa80] ;  /* 0x000a80040232a981 */ /* 0x000f62000c1e1900 */
[----:B------:R-:W-:-:S02]  /*0720*/  ISETP.GE.AND P2, PT, R27, R68, PT ;  /* 0x000000441b00720c */ /* 0x000fc40003f46270 */
[----:B------:R-:W-:Y:S02]  /*0730*/  IADD3 R37, R111, 0x380, RZ ;  /* 0x000003806f257810 */ /* 0x000fe40007ffe0ff */
[----:B------:R-:W-:Y:S02]  /*0740*/  MOV R62, 0xff800000 ;  /* 0xff800000003e7802 */ /* 0x000fe40000000f00 */
[----:B------:R-:W5:Y:S01]  /*0750*/  @!P1 LDG.E R52, desc[UR4][R2.64+0xb00] ;  /* 0x000b000402349981 */ /* 0x000f62000c1e1900 */
[-C--:B------:R-:W-:Y:S01]  /*0760*/  ISETP.GE.AND P1, PT, R29, R68.reuse, PT ;  /* 0x000000441d00720c */ /* 0x080fe20003f26270 */
[C---:B------:R-:W-:Y:S02]  /*0770*/  VIADD R39, R111.reuse, 0x3a0 ;  /* 0x000003a06f277836 */ /* 0x040fe40000000000 */
[----:B------:R-:W-:Y:S01]  /*0780*/  IMAD.MOV.U32 R64, RZ, RZ, -0x800000 ;  /* 0xff800000ff407424 */ /* 0x000fe200078e00ff */
[----:B------:R-:W-:Y:S02]  /*0790*/  IADD3 R41, R111, 0x3c0, RZ ;  /* 0x000003c06f297810 */ /* 0x000fe40007ffe0ff */
[----:B------:R-:W5:Y:S01]  /*07a0*/  @!P2 LDG.E R54, desc[UR4][R2.64+0xb80] ;  /* 0x000b80040236a981 */ /* 0x000f62000c1e1900 */
[----:B------:R-:W-:Y:S01]  /*07b0*/  ISETP.GE.AND P2, PT, R31, R68, PT ;  /* 0x000000441f00720c */ /* 0x000fe20003f46270 */
[----:B------:R-:W-:Y:S01]  /*07c0*/  IMAD.MOV.U32 R8, RZ, RZ, -0x800000 ;  /* 0xff800000ff087424 */ /* 0x000fe200078e00ff */
[----:B------:R-:W-:Y:S01]  /*07d0*/  MOV R66, 0xff800000 ;  /* 0xff80000000427802 */ /* 0x000fe20000000f00 */
[C---:B------:R-:W-:Y:S01]  /*07e0*/  VIADD R43, R111.reuse, 0x3e0 ;  /* 0x000003e06f2b7836 */ /* 0x040fe20000000000 */
[----:B------:R-:W-:-:S02]  /*07f0*/  IADD3 R53, R111, 0x480, RZ ;  /* 0x000004806f357810 */ /* 0x000fc40007ffe0ff */
[----:B------:R-:W5:Y:S01]  /*0800*/  @!P1 LDG.E R56, desc[UR4][R2.64+0xc00] ;  /* 0x000c000402389981 */ /* 0x000f62000c1e1900 */
[-C--:B------:R-:W-:Y:S02]  /*0810*/  ISETP.GE.AND P1, PT, R33, R68.reuse, PT ;  /* 0x000000442100720c */ /* 0x080fe40003f26270 */
[-C--:B------:R-:W-:Y:S02]  /*0820*/  ISETP.GE.AND P4, PT, R35, R68.reuse, PT ;  /* 0x000000442300720c */ /* 0x080fe40003f86270 */
[----:B------:R-:W-:Y:S02]  /*0830*/  IADD3 R45, R111, 0x400, RZ ;  /* 0x000004006f2d7810 */ /* 0x000fe40007ffe0ff */
[----:B------:R-:W5:Y:S01]  /*0840*/  @!P2 LDG.E R58, desc[UR4][R2.64+0xc80] ;  /* 0x000c8004023aa981 */ /* 0x000f62000c1e1900 */
[----:B------:R-:W-:Y:S02]  /*0850*/  ISETP.GE.AND P5, PT, R37, R68, PT ;  /* 0x000000442500720c */ /* 0x000fe40003fa6270 */
[----:B------:R-:W-:-:S04]  /*0860*/  ISETP.GE.AND P0, PT, R6, 0x1, PT ;  /* 0x000000010600780c */ /* 0x000fc80003f06270 */
[----:B------:R-:W5:Y:S01]  /*0870*/  @!P1 LDG.E R60, desc[UR4][R2.64+0xd00] ;  /* 0x000d0004023c9981 */ /* 0x000f62000c1e1900 */
[----:B------:R-:W-:-:S03]  /*0880*/  ISETP.GE.AND P6, PT, R39, R68, PT ;  /* 0x000000442700720c */ /* 0x000fc60003fc6270 */
[----:B------:R-:W5:Y:S01]  /*0890*/  @!P4 LDG.E R62, desc[UR4][R2.64+0xd80] ;  /* 0x000d8004023ec981 */ /* 0x000f62000c1e1900 */
[----:B------:R-:W-:-:S03]  /*08a0*/  ISETP.GE.AND P1, PT, R41, R68, PT ;  /* 0x000000442900720c */ /* 0x000fc60003f26270 */
[----:B------:R-:W5:Y:S01]  /*08b0*/  @!P5 LDG.E R64, desc[UR4][R2.64+0xe00] ;  /* 0x000e00040240d981 */ /* 0x000f62000c1e1900 */
[----:B------:R-:W-:-:S05]  /*08c0*/  ISETP.GE.AND P2, PT, R43, R68, PT ;  /* 0x000000442b00720c */ /* 0x000fca0003f46270 */
[----:B------:R-:W5:Y:S04]  /*08d0*/  @!P6 LDG.E R8, desc[UR4][R2.64+0xe80] ;  /* 0x000e80040208e981 */ /* 0x000f68000c1e1900 */
[----:B------:R-:W5:Y:S01]  /*08e0*/  @!P1 LDG.E R66, desc[UR4][R2.64+0xf00] ;  /* 0x000f000402429981 */ /* 0x000f62000c1e1900 */
[-C--:B------:R-:W-:Y:S01]  /*08f0*/  ISETP.GE.AND P1, PT, R53, R68.reuse, PT ;  /* 0x000000443500720c */ /* 0x080fe20003f26270 */
[----:B------:R-:W-:Y:S01]  /*0900*/  IMAD.MOV.U32 R6, RZ, RZ, -0x800000 ;  /* 0xff800000ff067424 */ /* 0x000fe200078e00ff */
[----:B------:R-:W-:Y:S01]  /*0910*/  ISETP.GE.AND P3, PT, R45, R68, PT ;  /* 0x000000442d00720c */ /* 0x000fe20003f66270 */
[----:B------:R-:W-:Y:S02]  /*0920*/  IMAD.MOV.U32 R80, RZ, RZ, -0x800000 ;  /* 0xff800000ff507424 */ /* 0x000fe400078e00ff */
[C---:B------:R-:W-:Y:S01]  /*0930*/  VIADD R47, R111.reuse, 0x420 ;  /* 0x000004206f2f7836 */ /* 0x040fe20000000000 */
[----:B------:R-:W-:Y:S01]  /*0940*/  IADD3 R65, R111, 0x540, RZ ;  /* 0x000005406f417810 */ /* 0x000fe20007ffe0ff */
[----:B------:R-:W5:Y:S01]  /*0950*/  @!P2 LDG.E R6, desc[UR4][R2.64+0xf80] ;  /* 0x000f80040206a981 */ /* 0x000f62000c1e1900 */
[----:B------:R-:W-:-:S02]  /*0960*/  MOV R115, 0xff800000 ;  /* 0xff80000000737802 */ /* 0x000fc40000000f00 */
[----:B------:R-:W-:-:S03]  /*0970*/  ISETP.GE.AND P4, PT, R47, R68, PT ;  /* 0x000000442f00720c */ /* 0x000fc60003f86270 */
[----:B------:R-:W5:Y:S01]  /*0980*/  @!P1 LDG.E R80, desc[UR4][R2.64+0x1200] ;  /* 0x0012000402509981 */ /* 0x000f62000c1e1900 */
[-C--:B------:R-:W-:Y:S02]  /*0990*/  ISETP.GE.AND P1, PT, R65, R68.reuse, PT ;  /* 0x000000444100720c */ /* 0x080fe40003f26270 */
[----:B------:R-:W-:Y:S01]  /*09a0*/  IADD3 R49, R111, 0x440, RZ ;  /* 0x000004406f317810 */ /* 0x000fe20007ffe0ff */
[----:B------:R-:W5:Y:S01]  /*09b0*/  @!P3 LDG.E R115, desc[UR4][R2.64+0x1000] ;  /* 0x001000040273b981 */ /* 0x000f62000c1e1900 */
[----:B------:R-:W-:Y:S01]  /*09c0*/  IMAD.MOV.U32 R124, RZ, RZ, -0x800000 ;  /* 0xff800000ff7c7424 */ /* 0x000fe200078e00ff */
[----:B------:R-:W-:Y:S02]  /*09d0*/  MOV R92, 0xff800000 ;  /* 0xff800000005c7802 */ /* 0x000fe40000000f00 */
[----:B------:R-:W-:Y:S01]  /*09e0*/  ISETP.GE.AND P5, PT, R49, R68, PT ;  /* 0x000000443100720c */ /* 0x000fe20003fa6270 */
[C---:B------:R-:W-:Y:S01]  /*09f0*/  VIADD R51, R111.reuse, 0x460 ;  /* 0x000004606f337836 */ /* 0x040fe20000000000 */
[----:B------:R-:W-:Y:S01]  /*0a00*/  IADD3 R77, R111, 0x600, RZ ;  /* 0x000006006f4d7810 */ /* 0x000fe20007ffe0ff */
[----:B------:R-:W5:Y:S01]  /*0a10*/  @!P4 LDG.E R124, desc[UR4][R2.64+0x1080] ;  /* 0x00108004027cc981 */ /* 0x000f62000c1e1900 */
[----:B------:R-:W-:-:S03]  /*0a20*/  IMAD.MOV.U32 R10, RZ, RZ, -0x800000 ;  /* 0xff800000ff0a7424 */ /* 0x000fc600078e00ff */
[----:B------:R-:W5:Y:S01]  /*0a30*/  @!P1 LDG.E R92, desc[UR4][R2.64+0x1500] ;  /* 0x00150004025c9981 */ /* 0x000f62000c1e1900 */
[-C--:B------:R-:W-:Y:S02]  /*0a40*/  ISETP.GE.AND P1, PT, R77, R68.reuse, PT ;  /* 0x000000444d00720c */ /* 0x080fe40003f26270 */
[----:B------:R-:W-:Y:S01]  /*0a50*/  ISETP.GE.AND P6, PT, R51, R68, PT ;  /* 0x000000443300720c */ /* 0x000fe20003fc6270 */
[----:B------:R-:W-:Y:S02]  /*0a60*/  IMAD.MOV.U32 R104, RZ, RZ, -0x800000 ;  /* 0xff800000ff687424 */ /* 0x000fe400078e00ff */
[----:B------:R-:W5:Y:S01]  /*0a70*/  @!P5 LDG.E R10, desc[UR4][R2.64+0x1100] ;  /* 0x00110004020ad981 */ /* 0x000f62000c1e1900 */
[----:B------:R-:W-:Y:S02]  /*0a80*/  MOV R78, 0xff800000 ;  /* 0xff800000004e7802 */ /* 0x000fe40000000f00 */
[C---:B------:R-:W-:Y:S01]  /*0a90*/  IADD3 R89, R111.reuse, 0x6c0, RZ ;  /* 0x000006c06f597810 */ /* 0x040fe20007ffe0ff */
[----:B------:R-:W-:-:S04]  /*0aa0*/  VIADD R55, R111, 0x4a0 ;  /* 0x000004a06f377836 */ /* 0x000fc80000000000 */
[----:B------:R-:W5:Y:S01]  /*0ab0*/  @!P1 LDG.E R104, desc[UR4][R2.64+0x1800] ;  /* 0x0018000402689981 */ /* 0x000f62000c1e1900 */
[----:B------:R-:W-:-:S03]  /*0ac0*/  ISETP.GE.AND P1, PT, R89, R68, PT ;  /* 0x000000445900720c */ /* 0x000fc60003f26270 */
[----:B------:R-:W5:Y:S01]  /*0ad0*/  @!P6 LDG.E R78, desc[UR4][R2.64+0x1180] ;  /* 0x00118004024ee981 */ /* 0x000f62000c1e1900 */
[-C--:B------:R-:W-:Y:S01]  /*0ae0*/  ISETP.GE.AND P2, PT, R55, R68.reuse, PT ;  /* 0x000000443700720c */ /* 0x080fe20003f46270 */
[----:B------:R-:W-:Y:S01]  /*0af0*/  IMAD.MOV.U32 R4, RZ, RZ, -0x800000 ;  /* 0xff800000ff047424 */ /* 0x000fe200078e00ff */
[C---:B------:R-:W-:Y:S02]  /*0b00*/  IADD3 R57, R111.reuse, 0x4c0, RZ ;  /* 0x000004c06f397810 */ /* 0x040fe40007ffe0ff */
[----:B------:R-:W-:Y:S02]  /*0b10*/  MOV R82, 0xff800000 ;  /* 0xff80000000527802 */ /* 0x000fe40000000f00 */
[----:B------:R-:W-:Y:S02]  /*0b20*/  IADD3 R101, R111, 0x780, RZ ;  /* 0x000007806f657810 */ /* 0x000fe40007ffe0ff */
[-C--:B------:R-:W-:Y:S01]  /*0b30*/  ISETP.GE.AND P3, PT, R57, R68.reuse, PT ;  /* 0x000000443900720c */ /* 0x080fe20003f66270 */
[----:B------:R-:W5:Y:S01]  /*0b40*/  @!P1 LDG.E R4, desc[UR4][R2.64+0x1b00] ;  /* 0x001b000402049981 */ /* 0x000f62000c1e1900 */
[----:B------:R-:W-:Y:S01]  /*0b50*/  VIADD R59, R111, 0x4e0 ;  /* 0x000004e06f3b7836 */ /* 0x000fe20000000000 */
[----:B------:R-:W-:-:S02]  /*0b60*/  ISETP.GE.AND P1, PT, R101, R68, PT ;  /* 0x000000446500720c */ /* 0x000fc40003f26270 */
[----:B------:R-:W5:Y:S01]  /*0b70*/  @!P2 LDG.E R82, desc[UR4][R2.64+0x1280] ;  /* 0x001280040252a981 */ /* 0x000f62000c1e1900 */
[----:B------:R-:W-:Y:S01]  /*0b80*/  IMAD.MOV.U32 R84, RZ, RZ, -0x800000 ;  /* 0xff800000ff547424 */ /* 0x000fe200078e00ff */
[----:B------:R-:W-:Y:S01]  /*0b90*/  ISETP.GE.AND P4, PT, R59, R68, PT ;  /* 0x000000443b00720c */ /* 0x000fe20003f86270 */
[----:B------:R-:W-:Y:S01]  /*0ba0*/  IMAD.MOV.U32 R74, RZ, RZ, -0x800000 ;  /* 0xff800000ff4a7424 */ /* 0x000fe200078e00ff */
[----:B------:R-:W-:Y:S01]  /*0bb0*/  IADD3 R61, R111, 0x500, RZ ;  /* 0x000005006f3d7810 */ /* 0x000fe20007ffe0ff */
[----:B------:R-:W-:-:S03]  /*0bc0*/  IMAD.MOV.U32 R86, RZ, RZ, -0x800000 ;  /* 0xff800000ff567424 */ /* 0x000fc600078e00ff */
[----:B------:R-:W5:Y:S01]  /*0bd0*/  @!P3 LDG.E R84, desc[UR4][R2.64+0x1300] ;  /* 0x001300040254b981 */ /* 0x000f62000c1e1900 */
[----:B------:R-:W-:-:S03]  /*0be0*/  ISETP.GE.AND P5, PT, R61, R68, PT ;  /* 0x000000443d00720c */ /* 0x000fc60003fa6270 */
[----:B------:R-:W5:Y:S01]  /*0bf0*/  @!P1 LDG.E R74, desc[UR4][R2.64+0x1e00] ;  /* 0x001e0004024a9981 */ /* 0x000f62000c1e1900 */
[----:B------:R-:W-:Y:S01]  /*0c00*/  VIADD R63, R111, 0x520 ;  /* 0x000005206f3f7836 */ /* 0x000fe20000000000 */
[----:B------:R-:W-:Y:S02]  /*0c10*/  MOV R88, 0xff800000 ;  /* 0xff80000000587802 */ /* 0x000fe40000000f00 */
[----:B------:R-:W5:Y:S02]  /*0c20*/  @!P4 LDG.E R86, desc[UR4][R2.64+0x1380] ;  /* 0x001380040256c981 */ /* 0x000f64000c1e1900 */
[----:B------:R-:W-:Y:S01]  /*0c30*/  ISETP.GE.AND P6, PT, R63, R68, PT ;  /* 0x000000443f00720c */ /* 0x000fe20003fc6270 */
[----:B------:R-:W-:-:S03]  /*0c40*/  IMAD.MOV.U32 R90, RZ, RZ, -0x800000 ;  /* 0xff800000ff5a7424 */ /* 0x000fc600078e00ff */
[----:B------:R-:W5:Y:S01]  /*0c50*/  @!P5 LDG.E R88, desc[UR4][R2.64+0x1400] ;  /* 0x001400040258d981 */ /* 0x000f62000c1e1900 */
[----:B------:R-:W-:Y:S01]  /*0c60*/  VIADD R67, R111, 0x560 ;  /* 0x000005606f437836 */ /* 0x000fe20000000000 */
[----:B--2---:R-:W-:-:S07]  /*0c70*/  FSETP.GT.FTZ.AND P1, PT, R12, R119, PT ;  /* 0x000000770c00720b */ /* 0x004fce0003f34000 */
[----:B------:R-:W2:Y:S01]  /*0c80*/  @!P6 LDG.E R90, desc[UR4][R2.64+0x1480] ;  /* 0x00148004025ae981 */ /* 0x000ea2000c1e1900 */
[----:B------:R-:W-:-:S04]  /*0c90*/  FSEL R117, R12, R119, P1 ;  /* 0x000000770c757208 */ /* 0x000fc80000800000 */
[----:B---3--:R-:W-:-:S04]  /*0ca0*/  FSETP.GT.FTZ.AND P1, PT, R117, R121, PT ;  /* 0x000000797500720b */ /* 0x008fc80003f34000 */
[----:B------:R-:W-:-:S04]  /*0cb0*/  FSEL R117, R117, R121, P1 ;  /* 0x0000007975757208 */ /* 0x000fc80000800000 */
[----:B----4-:R-:W-:-:S04]  /*0cc0*/  FSETP.GT.FTZ.AND P1, PT, R117, R14, PT ;  /* 0x0000000e7500720b */ /* 0x010fc80003f34000 */
[----:B------:R-:W-:Y:S02]  /*0cd0*/  FSEL R117, R117, R14, P1 ;  /* 0x0000000e75757208 */ /* 0x000fe40000800000 */
[----:B------:R-:W-:Y:S02]  /*0ce0*/  ISETP.GE.AND P2, PT, R67, R68, PT ;  /* 0x000000444300720c */ /* 0x000fe40003f46270 */
[-C--:B-----5:R-:W-:Y:S02]  /*0cf0*/  FSETP.GT.FTZ.AND P1, PT, R117, R16.reuse, PT ;  /* 0x000000107500720b */ /* 0x0a0fe40003f34000 */
[----:B------:R-:W-:Y:S02]  /*0d00*/  IADD3 R69, R111, 0x580, RZ ;  /* 0x000005806f457810 */ /* 0x000fe40007ffe0ff */
[----:B------:R-:W-:Y:S01]  /*0d10*/  FSEL R117, R117, R16, P1 ;  /* 0x0000001075757208 */ /* 0x000fe20000800000 */
[----:B------:R-:W-:Y:S01]  /*0d20*/  IMAD.MOV.U32 R94, RZ, RZ, -0x800000 ;  /* 0xff800000ff5e7424 */ /* 0x000fe200078e00ff */
[----:B------:R-:W-:-:S02]  /*0d30*/  ISETP.GE.AND P3, PT, R69, R68, PT ;  /* 0x000000444500720c */ /* 0x000fc40003f66270 */
[-C--:B------:R-:W-:Y:S01]  /*0d40*/  FSETP.GT.FTZ.AND P1, PT, R117, R18.reuse, PT ;  /* 0x000000127500720b */ /* 0x080fe20003f34000 */
[----:B------:R-:W-:Y:S02]  /*0d50*/  VIADD R71, R111, 0x5a0 ;  /* 0x000005a06f477836 */ /* 0x000fe40000000000 */
[----:B------:R-:W3:Y:S01]  /*0d60*/  @!P2 LDG.E R94, desc[UR4][R2.64+0x1580] ;  /* 0x00158004025ea981 */ /* 0x000ee2000c1e1900 */
[----:B------:R-:W-:Y:S01]  /*0d70*/  FSEL R117, R117, R18, P1 ;  /* 0x0000001275757208 */ /* 0x000fe20000800000 */
[----:B------:R-:W-:Y:S01]  /*0d80*/  IMAD.MOV.U32 R96, RZ, RZ, -0x800000 ;  /* 0xff800000ff607424 */ /* 0x000fe200078e00ff */
[----:B------:R-:W-:Y:S02]  /*0d90*/  ISETP.GE.AND P4, PT, R71, R68, PT ;  /* 0x000000444700720c */ /* 0x000fe40003f86270 */
[-C--:B------:R-:W-:Y:S02]  /*0da0*/  FSETP.GT.FTZ.AND P1, PT, R117, R20.reuse, PT ;  /* 0x000000147500720b */ /* 0x080fe40003f34000 */
[----:B------:R-:W-:Y:S01]  /*0db0*/  IADD3 R73, R111, 0x5c0, RZ ;  /* 0x000005c06f497810 */ /* 0x000fe20007ffe0ff */
[----:B------:R-:W4:Y:S01]  /*0dc0*/  @!P3 LDG.E R96, desc[UR4][R2.64+0x1600] ;  /* 0x001600040260b981 */ /* 0x000f22000c1e1900 */
[----:B------:R-:W-:-:S02]  /*0dd0*/  FSEL R117, R117, R20, P1 ;  /* 0x0000001475757208 */ /* 0x000fc40000800000 */
[----:B------:R-:W-:Y:S02]  /*0de0*/  MOV R98, 0xff800000 ;  /* 0xff80000000627802 */ /* 0x000fe40000000f00 */
[----:B------:R-:W-:Y:S02]  /*0df0*/  ISETP.GE.AND P5, PT, R73, R68, PT ;  /* 0x000000444900720c */ /* 0x000fe40003fa6270 */
[-C--:B------:R-:W-:Y:S01]  /*0e00*/  FSETP.GT.FTZ.AND P1, PT, R117, R22.reuse, PT ;  /* 0x000000167500720b */ /* 0x080fe20003f34000 */
[----:B------:R-:W-:Y:S01]  /*0e10*/  VIADD R75, R111, 0x5e0 ;  /* 0x000005e06f4b7836 */ /* 0x000fe20000000000 */
[----:B------:R-:W5:Y:S02]  /*0e20*/  @!P4 LDG.E R98, desc[UR4][R2.64+0x1680] ;  /* 0x001680040262c981 */ /* 0x000f64000c1e1900 */
[----:B------:R-:W-:Y:S01]  /*0e30*/  FSEL R117, R117, R22, P1 ;  /* 0x0000001675757208 */ /* 0x000fe20000800000 */
[----:B------:R-:W-:Y:S01]  /*0e40*/  IMAD.MOV.U32 R100, RZ, RZ, -0x800000 ;  /* 0xff800000ff647424 */ /* 0x000fe200078e00ff */
[----:B------:R-:W-:-:S02]  /*0e50*/  ISETP.GE.AND P6, PT, R75, R68, PT ;  /* 0x000000444b00720c */ /* 0x000fc40003fc6270 */
[----:B------:R-:W-:-:S03]  /*0e60*/  FSETP.GT.FTZ.AND P1, PT, R117, R24, PT ;  /* 0x000000187500720b */ /* 0x000fc60003f34000 */
[----:B------:R-:W5:Y:S01]  /*0e70*/  @!P5 LDG.E R100, desc[UR4][R2.64+0x1700] ;  /* 0x001700040264d981 */ /* 0x000f62000c1e1900 */
[----:B------:R-:W-:Y:S02]  /*0e80*/  FSEL R117, R117, R24, P1 ;  /* 0x0000001875757208 */ /* 0x000fe40000800000 */
[----:B------:R-:W-:Y:S02]  /*0e90*/  MOV R102, 0xff800000 ;  /* 0xff80000000667802 */ /* 0x000fe40000000f00 */
[----:B------:R-:W-:Y:S01]  /*0ea0*/  FSETP.GT.FTZ.AND P1, PT, R117, R26, PT ;  /* 0x0000001a7500720b */ /* 0x000fe20003f34000 */
[----:B------:R-:W-:-:S03]  /*0eb0*/  VIADD R79, R111, 0x620 ;  /* 0x000006206f4f7836 */ /* 0x000fc60000000000 */
[----:B------:R-:W5:Y:S01]  /*0ec0*/  @!P6 LDG.E R102, desc[UR4][R2.64+0x1780] ;  /* 0x001780040266e981 */ /* 0x000f62000c1e1900 */
[----:B------:R-:W-:Y:S02]  /*0ed0*/  FSEL R117, R117, R26, P1 ;  /* 0x0000001a75757208 */ /* 0x000fe40000800000 */
[----:B------:R-:W-:Y:S02]  /*0ee0*/  ISETP.GE.AND P2, PT, R79, R68, PT ;  /* 0x000000444f00720c */ /* 0x000fe40003f46270 */
[-C--:B------:R-:W-:Y:S02]  /*0ef0*/  FSETP.GT.FTZ.AND P1, PT, R117, R28.reuse, PT ;  /* 0x0000001c7500720b */ /* 0x080fe40003f34000 */
[----:B------:R-:W-:Y:S02]  /*0f00*/  IADD3 R81, R111, 0x640, RZ ;  /* 0x000006406f517810 */ /* 0x000fe40007ffe0ff */
[----:B------:R-:W-:Y:S01]  /*0f10*/  FSEL R117, R117, R28, P1 ;  /* 0x0000001c75757208 */ /* 0x000fe20000800000 */
[----:B------:R-:W-:Y:S01]  /*0f20*/  IMAD.MOV.U32 R106, RZ, RZ, -0x800000 ;  /* 0xff800000ff6a7424 */ /* 0x000fe200078e00ff */
[----:B------:R-:W-:-:S02]  /*0f30*/  ISETP.GE.AND P3, PT, R81, R68, PT ;  /* 0x000000445100720c */ /* 0x000fc40003f66270 */
[-C--:B------:R-:W-:Y:S01]  /*0f40*/  FSETP.GT.FTZ.AND P1, PT, R117, R30.reuse, PT ;  /* 0x0000001e7500720b */ /* 0x080fe20003f34000 */
[----:B------:R-:W-:Y:S02]  /*0f50*/  VIADD R83, R111, 0x660 ;  /* 0x000006606f537836 */ /* 0x000fe40000000000 */
[----:B------:R-:W5:Y:S01]  /*0f60*/  @!P2 LDG.E R106, desc[UR4][R2.64+0x1880] ;  /* 0x00188004026aa981 */ /* 0x000f62000c1e1900 */
[----:B------:R-:W-:Y:S02]  /*0f70*/  FSEL R117, R117, R30, P1 ;  /* 0x0000001e75757208 */ /* 0x000fe40000800000 */
[----:B------:R-:W-:Y:S02]  /*0f80*/  MOV R108, 0xff800000 ;  /* 0xff800000006c7802 */ /* 0x000fe40000000f00 */
[----:B------:R-:W-:Y:S02]  /*0f90*/  ISETP.GE.AND P4, PT, R83, R68, PT ;  /* 0x000000445300720c */ /* 0x000fe40003f86270 */
[----:B------:R-:W-:-:S02]  /*0fa0*/  FSETP.GT.FTZ.AND P1, PT, R117, R32, PT ;  /* 0x000000207500720b */ /* 0x000fc40003f34000 */
[----:B------:R-:W-:Y:S01]  /*0fb0*/  IADD3 R85, R111, 0x680, RZ ;  /* 0x000006806f557810 */ /* 0x000fe20007ffe0ff */
[----:B------:R-:W5:Y:S01]  /*0fc0*/  @!P3 LDG.E R108, desc[UR4][R2.64+0x1900] ;  /* 0x00190004026cb981 */ /* 0x000f62000c1e1900 */
[----:B------:R-:W-:Y:S01]  /*0fd0*/  FSEL R117, R117, R32, P1 ;  /* 0x0000002075757208 */ /* 0x000fe20000800000 */
[----:B------:R-:W-:Y:S01]  /*0fe0*/  IMAD.MOV.U32 R110, RZ, RZ, -0x800000 ;  /* 0xff800000ff6e7424 */ /* 0x000fe200078e00ff */
[----:B------:R-:W-:Y:S02]  /*0ff0*/  ISETP.GE.AND P5, PT, R85, R68, PT ;  /* 0x000000445500720c */ /* 0x000fe40003fa6270 */
[-C--:B------:R-:W-:Y:S01]  /*1000*/  FSETP.GT.FTZ.AND P1, PT, R117, R34.reuse, PT ;  /* 0x000000227500720b */ /* 0x080fe20003f34000 */
[----:B------:R-:W-:Y:S02]  /*1010*/  VIADD R87, R111, 0x6a0 ;  /* 0x000006a06f577836 */ /* 0x000fe40000000000 */
[----:B------:R-:W5:Y:S01]  /*1020*/  @!P4 LDG.E R110, desc[UR4][R2.64+0x1980] ;  /* 0x00198004026ec981 */ /* 0x000f62000c1e1900 */
[----:B------:R-:W-:-:S02]  /*1030*/  FSEL R117, R117, R34, P1 ;  /* 0x0000002275757208 */ /* 0x000fc40000800000 */
[----:B------:R-:W-:Y:S02]  /*1040*/  MOV R112, 0xff800000 ;  /* 0xff80000000707802 */ /* 0x000fe40000000f00 */
[----:B------:R-:W-:Y:S02]  /*1050*/  ISETP.GE.AND P6, PT, R87, R68, PT ;  /* 0x000000445700720c */ /* 0x000fe40003fc6270 */
[CC--:B------:R-:W-:Y:S02]  /*1060*/  FSETP.GT.FTZ.AND P1, PT, R117.reuse, R36.reuse, PT ;  /* 0x000000247500720b */ /* 0x0c0fe40003f34000 */
[----:B------:R-:W5:Y:S02]  /*1070*/  @!P5 LDG.E R112, desc[UR4][R2.64+0x1a00] ;  /* 0x001a00040270d981 */ /* 0x000f64000c1e1900 */
[----:B------:R-:W-:Y:S01]  /*1080*/  FSEL R117, R117, R36, P1 ;  /* 0x0000002475757208 */ /* 0x000fe20000800000 */
[----:B------:R-:W-:-:S03]  /*1090*/  IMAD.MOV.U32 R114, RZ, RZ, -0x800000 ;  /* 0xff800000ff727424 */ /* 0x000fc600078e00ff */
[-C--:B------:R-:W-:Y:S01]  /*10a0*/  FSETP.GT.FTZ.AND P1, PT, R117, R38.reuse, PT ;  /* 0x000000267500720b */ /* 0x080fe20003f34000 */
[----:B------:R-:W-:Y:S02]  /*10b0*/  VIADD R91, R111, 0x6e0 ;  /* 0x000006e06f5b7836 */ /* 0x000fe40000000000 */
[----:B------:R-:W5:Y:S01]  /*10c0*/  @!P6 LDG.E R114, desc[UR4][R2.64+0x1a80] ;  /* 0x001a80040272e981 */ /* 0x000f62000c1e1900 */
[----:B------:R-:W-:Y:S02]  /*10d0*/  FSEL R117, R117, R38, P1 ;  /* 0x0000002675757208 */ /* 0x000fe40000800000 */
[----:B------:R-:W-:Y:S02]  /*10e0*/  ISETP.GE.AND P2, PT, R91, R68, PT ;  /* 0x000000445b00720c */ /* 0x000fe40003f46270 */
[----:B------:R-:W-:Y:S02]  /*10f0*/  FSETP.GT.FTZ.AND P1, PT, R117, R40, PT ;  /* 0x000000287500720b */ /* 0x000fe40003f34000 */
[----:B------:R-:W-:-:S02]  /*1100*/  IADD3 R93, R111, 0x700, RZ ;  /* 0x000007006f5d7810 */ /* 0x000fc40007ffe0ff */
[----:B------:R-:W-:Y:S02]  /*1110*/  FSEL R117, R117, R40, P1 ;  /* 0x0000002875757208 */ /* 0x000fe40000800000 */
        /* <DEDUP_REMOVED lines=8> */
[-C--:B------:R-:W-:Y:S02]  /*11a0*/  FSETP.GT.FTZ.AND P1, PT, R117, R44.reuse, PT ;  /* 0x0000002c7500720b */ /* 0x080fe40003f34000 */
[----:B------:R-:W-:Y:S01]  /*11b0*/  IADD3 R97, R111, 0x740, RZ ;  /* 0x000007406f617810 */ /* 0x000fe20007ffe0ff */
[----:B------:R-:W5:Y:S01]  /*11c0*/  @!P3 LDG.E R118, desc[UR4][R2.64+0x1c00] ;  /* 0x001c00040276b981 */ /* 0x000f62000c1e1900 */
        /* <DEDUP_REMOVED lines=16> */
[----:B------:R-:W-:Y:S01]  /*12d0*/  FSEL R117, R117, R50, P1 ;  /* 0x0000003275757208 */ /* 0x000fe20000800000 */
[----:B------:R-:W-:Y:S01]  /*12e0*/  VIADD R105, R111, 0x7c0 ;  /* 0x000007c06f697836 */ /* 0x000fe20000000000 */
[----:B------:R-:W-:Y:S02]  /*12f0*/  ISETP.GE.AND P2, PT, R103, R68, PT ;  /* 0x000000446700720c */ /* 0x000fe40003f46270 */
[-C--:B------:R-:W-:Y:S02]  /*1300*/  FSETP.GT.FTZ.AND P1, PT, R117, R52.reuse, PT ;  /* 0x000000347500720b */ /* 0x080fe40003f34000 */
[----:B------:R-:W-:Y:S02]  /*1310*/  IADD3 R107, R111, 0x7e0, RZ ;  /* 0x000007e06f6b7810 */ /* 0x000fe40007ffe0ff */
[----:B------:R-:W-:Y:S02]  /*1320*/  FSEL R117, R117, R52, P1 ;  /* 0x0000003475757208 */ /* 0x000fe40000800000 */
[----:B------:R-:W-:-:S02]  /*1330*/  ISETP.GE.AND P3, PT, R105, R68, PT ;  /* 0x000000446900720c */ /* 0x000fc40003f66270 */
[----:B------:R-:W-:Y:S02]  /*1340*/  ISETP.GE.AND P4, PT, R107, R68, PT ;  /* 0x000000446b00720c */ /* 0x000fe40003f86270 */
[----:B------:R-:W-:Y:S02]  /*1350*/  MOV R68, 0xff800000 ;  /* 0xff80000000447802 */ /* 0x000fe40000000f00 */
[----:B------:R-:W-:Y:S01]  /*1360*/  FSETP.GT.FTZ.AND P1, PT, R117, R54, PT ;  /* 0x000000367500720b */ /* 0x000fe20003f34000 */
[----:B------:R-:W-:-:S03]  /*1370*/  IMAD.MOV.U32 R70, RZ, RZ, -0x800000 ;  /* 0xff800000ff467424 */ /* 0x000fc600078e00ff */
[----:B------:R-:W5:Y:S01]  /*1380*/  @!P2 LDG.E R68, desc[UR4][R2.64+0x1e80] ;  /* 0x001e80040244a981 */ /* 0x000f62000c1e1900 */
[----:B------:R-:W-:-:S03]  /*1390*/  FSEL R117, R117, R54, P1 ;  /* 0x0000003675757208 */ /* 0x000fc60000800000 */
[----:B------:R-:W5:Y:S01]  /*13a0*/  @!P3 LDG.E R70, desc[UR4][R2.64+0x1f00] ;  /* 0x001f00040246b981 */ /* 0x000f62000c1e1900 */
[CC--:B------:R-:W-:Y:S02]  /*13b0*/  FSETP.GT.FTZ.AND P1, PT, R117.reuse, R56.reuse, PT ;  /* 0x000000387500720b */ /* 0x0c0fe40003f34000 */
[----:B------:R-:W-:Y:S02]  /*13c0*/  MOV R72, 0xff800000 ;  /* 0xff80000000487802 */ /* 0x000fe40000000f00 */
[----:B------:R-:W-:-:S04]  /*13d0*/  FSEL R117, R117, R56, P1 ;  /* 0x0000003875757208 */ /* 0x000fc80000800000 */
[CC--:B------:R-:W-:Y:S01]  /*13e0*/  FSETP.GT.FTZ.AND P1, PT, R117.reuse, R58.reuse, PT ;  /* 0x0000003a7500720b */ /* 0x0c0fe20003f34000 */
[----:B------:R0:W5:Y:S03]  /*13f0*/  @!P4 LDG.E R72, desc[UR4][R2.64+0x1f80] ;  /* 0x001f80040248c981 */ /* 0x000166000c1e1900 */
        /* <DEDUP_REMOVED lines=31> */
[----:B--2---:R-:W-:-:S04]  /*15f0*/  FSETP.GT.FTZ.AND P1, PT, R3, R90, PT ;  /* 0x0000005a0300720b */ /* 0x004fc80003f34000 */
[----:B------:R-:W-:-:S04]  /*1600*/  FSEL R3, R3, R90, P1 ;  /* 0x0000005a03037208 */ /* 0x000fc80000800000 */
[----:B------:R-:W-:-:S04]  /*1610*/  FSETP.GT.FTZ.AND P1, PT, R3, R92, PT ;  /* 0x0000005c0300720b */ /* 0x000fc80003f34000 */
[----:B------:R-:W-:-:S04]  /*1620*/  FSEL R3, R3, R92, P1 ;  /* 0x0000005c03037208 */ /* 0x000fc80000800000 */
[----:B---3--:R-:W-:-:S04]  /*1630*/  FSETP.GT.FTZ.AND P1, PT, R3, R94, PT ;  /* 0x0000005e0300720b */ /* 0x008fc80003f34000 */
[----:B------:R-:W-:-:S04]  /*1640*/  FSEL R3, R3, R94, P1 ;  /* 0x0000005e03037208 */ /* 0x000fc80000800000 */
[----:B----4-:R-:W-:-:S04]  /*1650*/  FSETP.GT.FTZ.AND P1, PT, R3, R96, PT ;  /* 0x000000600300720b */ /* 0x010fc80003f34000 */
[----:B------:R-:W-:-:S04]  /*1660*/  FSEL R3, R3, R96, P1 ;  /* 0x0000006003037208 */ /* 0x000fc80000800000 */
[----:B-----5:R-:W-:-:S04]  /*1670*/  FSETP.GT.FTZ.AND P1, PT, R3, R98, PT ;  /* 0x000000620300720b */ /* 0x020fc80003f34000 */
        /* <DEDUP_REMOVED lines=54> */
[----:B------:R-:W-:Y:S02]  /*19e0*/  FADD.FTZ R12, -R117, R12 ;  /* 0x0000000c750c7221 */ /* 0x000fe40000010100 */
[----:B------:R-:W-:Y:S01]  /*19f0*/  FMUL.FTZ R121, R121, 1.4426950216293334961 ;  /* 0x3fb8aa3b79797820 */ /* 0x000fe20000410000 */
[----:B------:R-:W-:Y:S01]  /*1a00*/  FADD.FTZ R119, -R117, R119 ;  /* 0x0000007775777221 */ /* 0x000fe20000010100 */
[----:B------:R-:W-:Y:S02]  /*1a10*/  FMUL.FTZ R3, R3, 1.4426950216293334961 ;  /* 0x3fb8aa3b03037820 */ /* 0x000fe40000410000 */
[----:B------:R0:W-:Y:S01]  /*1a20*/  MUFU.EX2 R14, R121 ;  /* 0x00000079000e7308 */ /* 0x0001e20000000800 */
[----:B------:R-:W-:Y:S01]  /*1a30*/  FMUL.FTZ R2, R12, 1.4426950216293334961 ;  /* 0x3fb8aa3b0c027820 */ /* 0x000fe20000410000 */
[----:B------:R-:W-:Y:S01]  /*1a40*/  FMUL.FTZ R12, R119, 1.4426950216293334961 ;  /* 0x3fb8aa3b770c7820 */ /* 0x000fe20000410000 */
[C---:B------:R-:W-:Y:S01]  /*1a50*/  FADD.FTZ R119, -R117.reuse, R16 ;  /* 0x0000001075777221 */ /* 0x040fe20000010100 */
[C---:B------:R-:W-:Y:S01]  /*1a60*/  FADD.FTZ R123, -R117.reuse, R18 ;  /* 0x00000012757b7221 */ /* 0x040fe20000010100 */
[----:B0-----:R-:W-:-:S03]  /*1a70*/  FADD.FTZ R121, -R117, R22 ;  /* 0x0000001675797221 */ /* 0x001fc60000010100 */
[----:B------:R0:W-:Y:S01]  /*1a80*/  MUFU.EX2 R16, R3 ;  /* 0x0000000300107308 */ /* 0x0001e20000000800 */
[----:B------:R-:W-:Y:S01]  /*1a90*/  FMUL.FTZ R121, R121, 1.4426950216293334961 ;  /* 0x3fb8aa3b79797820 */ /* 0x000fe20000410000 */
[----:B------:R-:W-:Y:S01]  /*1aa0*/  FMUL.FTZ R119, R119, 1.4426950216293334961 ;  /* 0x3fb8aa3b77777820 */ /* 0x000fe20000410000 */
[----:B------:R-:W-:Y:S01]  /*1ab0*/  FMUL.FTZ R123, R123, 1.4426950216293334961 ;  /* 0x3fb8aa3b7b7b7820 */ /* 0x000fe20000410000 */
[----:B0-----:R-:W-:-:S04]  /*1ac0*/  FADD.FTZ R3, -R117, R24 ;  /* 0x0000001875037221 */ /* 0x001fc80000010100 */
[----:B------:R0:W-:Y:S01]  /*1ad0*/  MUFU.EX2 R24, R121 ;  /* 0x0000007900187308 */ /* 0x0001e20000000800 */
[----:B------:R-:W-:Y:S01]  /*1ae0*/  FMUL.FTZ R3, R3, 1.4426950216293334961 ;  /* 0x3fb8aa3b03037820 */ /* 0x000fe20000410000 */
[C---:B------:R-:W-:Y:S01]  /*1af0*/  FADD.FTZ R125, -R117.reuse, R20 ;  /* 0x00000014757d7221 */ /* 0x040fe20000010100 */
[----:B0-----:R-:W-:-:S05]  /*1b00*/  FADD.FTZ R121, -R117, R32 ;  /* 0x0000002075797221 */ /* 0x001fca0000010100 */
[----:B------:R0:W-:Y:S01]  /*1b10*/  MUFU.EX2 R18, R119 ;  /* 0x0000007700127308 */ /* 0x0001e20000000800 */
[----:B------:R-:W-:Y:S01]  /*1b20*/  FMUL.FTZ R121, R121, 1.4426950216293334961 ;  /* 0x3fb8aa3b79797820 */ /* 0x000fe20000410000 */
        /* <DEDUP_REMOVED lines=44> */
[----:B0-----:R-:W-:-:S07]  /*1df0*/  FADD.FTZ R125, -R117, R50 ;  /* 0x00000032757d7221 */ /* 0x001fce0000010100 */
[----:B------:R-:W0:Y:S01]  /*1e00*/  MUFU.EX2 R2, R2 ;  /* 0x0000000200027308 */ /* 0x000e220000000800 */
[----:B-1----:R-:W-:Y:S01]  /*1e10*/  FADD.FTZ R119, -R117, R56 ;  /* 0x0000003875777221 */ /* 0x002fe20000010100 */
[----:B------:R-:W-:-:S06]  /*1e20*/  FMUL.FTZ R125, R125, 1.4426950216293334961 ;  /* 0x3fb8aa3b7d7d7820 */ /* 0x000fcc0000410000 */
[----:B------:R1:W-:Y:S08]  /*1e30*/  MUFU.EX2 R50, R123 ;  /* 0x0000007b00327308 */ /* 0x0003f00000000800 */
[----:B------:R2:W-:Y:S01]  /*1e40*/  MUFU.EX2 R56, R3 ;  /* 0x0000000300387308 */ /* 0x0005e20000000800 */
[----:B-1----:R-:W-:-:S04]  /*1e50*/  FADD.FTZ R123, -R117, R58 ;  /* 0x0000003a757b7221 */ /* 0x002fc80000010100 */
[----:B------:R-:W-:Y:S01]  /*1e60*/  FMUL.FTZ R123, R123, 1.4426950216293334961 ;  /* 0x3fb8aa3b7b7b7820 */ /* 0x000fe20000410000 */
[----:B--2---:R-:W-:Y:S02]  /*1e70*/  FADD.FTZ R3, -R117, R64 ;  /* 0x0000004075037221 */ /* 0x004fe40000010100 */
[----:B------:R-:W1:Y:S08]  /*1e80*/  MUFU.EX2 R12, R12 ;  /* 0x0000000c000c7308 */ /* 0x000e700000000800 */
[----:B------:R2:W-:Y:S02]  /*1e90*/  MUFU.EX2 R64, R121 ;  /* 0x0000007900407308 */ /* 0x0005e40000000800 */
[----:B--2---:R-:W-:Y:S01]  /*1ea0*/  FMUL.FTZ R121, R3, 1.4426950216293334961 ;  /* 0x3fb8aa3b03797820 */ /* 0x004fe20000410000 */
[----:B------:R-:W-:-:S05]  /*1eb0*/  FADD.FTZ R3, -R117, R8 ;  /* 0x0000000875037221 */ /* 0x000fca0000010100 */
[----:B------:R2:W3:Y:S01]  /*1ec0*/  MUFU.EX2 R52, R125 ;  /* 0x0000007d00347308 */ /* 0x0004e20000000800 */
[C---:B------:R-:W-:Y:S01]  /*1ed0*/  FADD.FTZ R8, -R117.reuse, R66 ;  /* 0x0000004275087221 */ /* 0x040fe20000010100 */
[----:B--2---:R-:W-:-:S06]  /*1ee0*/  FADD.FTZ R125, -R117, R60 ;  /* 0x0000003c757d7221 */ /* 0x004fcc0000010100 */
[----:B------:R2:W-:Y:S02]  /*1ef0*/  MUFU.EX2 R60, R123 ;  /* 0x0000007b003c7308 */ /* 0x0005e40000000800 */
[----:B--2---:R-:W-:Y:S01]  /*1f00*/  FMUL.FTZ R123, R3, 1.4426950216293334961 ;  /* 0x3fb8aa3b037b7820 */ /* 0x004fe20000410000 */
[----:B------:R-:W-:-:S05]  /*1f10*/  FADD.FTZ R3, -R117, R10 ;  /* 0x0000000a75037221 */ /* 0x000fca0000010100 */
[----:B------:R2:W-:Y:S02]  /*1f20*/  MUFU.EX2 R66, R121 ;  /* 0x0000007900427308 */ /* 0x0005e40000000800 */
[----:B--2---:R-:W-:Y:S01]  /*1f30*/  FADD.FTZ R121, -R117, R68 ;  /* 0x0000004475797221 */ /* 0x004fe20000010100 */
[----:B------:R-:W-:Y:S01]  /*1f40*/  FMUL.FTZ R68, R3, 1.4426950216293334961 ;  /* 0x3fb8aa3b03447820 */ /* 0x000fe20000410000 */
[----:B0-----:R-:W-:-:S04]  /*1f50*/  FADD.FTZ R3, RZ, R2 ;  /* 0x00000002ff037221 */ /* 0x001fc80000010000 */
[----:B-1----:R-:W-:-:S04]  /*1f60*/  FADD.FTZ R3, R3, R12 ;  /* 0x0000000c03037221 */ /* 0x002fc80000010000 */
        /* <DEDUP_REMOVED lines=16> */
[----:B------:R-:W-:-:S03]  /*2070*/  FMUL.FTZ R119, R119, 1.4426950216293334961 ;  /* 0x3fb8aa3b77777820 */ /* 0x000fc60000410000 */
[----:B------:R-:W-:Y:S01]  /*2080*/  FADD.FTZ R3, R3, R46 ;  /* 0x0000002e03037221 */ /* 0x000fe20000010000 */
[----:B------:R-:W0:Y:S03]  /*2090*/  MUFU.EX2 R58, R119 ;  /* 0x00000077003a7308 */ /* 0x000e260000000800 */
[----:B------:R-:W-:Y:S01]  /*20a0*/  FADD.FTZ R3, R3, R48 ;  /* 0x0000003003037221 */ /* 0x000fe20000010000 */
[----:B------:R-:W-:-:S03]  /*20b0*/  FMUL.FTZ R125, R125, 1.4426950216293334961 ;  /* 0x3fb8aa3b7d7d7820 */ /* 0x000fc60000410000 */
[----:B------:R-:W-:Y:S01]  /*20c0*/  FADD.FTZ R3, R3, R50 ;  /* 0x0000003203037221 */ /* 0x000fe20000010000 */
[----:B------:R-:W1:Y:S03]  /*20d0*/  MUFU.EX2 R62, R125 ;  /* 0x0000007d003e7308 */ /* 0x000e660000000800 */
[----:B---3--:R-:W-:-:S04]  /*20e0*/  FADD.FTZ R3, R3, R52 ;  /* 0x0000003403037221 */ /* 0x008fc80000010000 */
[----:B------:R-:W-:-:S04]  /*20f0*/  FADD.FTZ R3, R3, R54 ;  /* 0x0000003603037221 */ /* 0x000fc80000010000 */
[----:B------:R-:W-:Y:S01]  /*2100*/  FADD.FTZ R3, R3, R56 ;  /* 0x0000003803037221 */ /* 0x000fe20000010000 */
[----:B------:R-:W-:Y:S01]  /*2110*/  FADD.FTZ R6, -R117, R6 ;  /* 0x0000000675067221 */ /* 0x000fe20000010100 */
[----:B------:R-:W-:Y:S02]  /*2120*/  FMUL.FTZ R8, R8, 1.4426950216293334961 ;  /* 0x3fb8aa3b08087820 */ /* 0x000fe40000410000 */
[----:B0-----:R-:W-:Y:S01]  /*2130*/  FADD.FTZ R3, R3, R58 ;  /* 0x0000003a03037221 */ /* 0x001fe20000010000 */
[----:B------:R0:W2:Y:S01]  /*2140*/  MUFU.EX2 R10, R123 ;  /* 0x0000007b000a7308 */ /* 0x0000a20000000800 */
[----:B------:R-:W-:Y:S02]  /*2150*/  FMUL.FTZ R6, R6, 1.4426950216293334961 ;  /* 0x3fb8aa3b06067820 */ /* 0x000fe40000410000 */
[----:B------:R-:W-:Y:S01]  /*2160*/  FADD.FTZ R3, R3, R60 ;  /* 0x0000003c03037221 */ /* 0x000fe20000010000 */
[C---:B------:R-:W-:Y:S01]  /*2170*/  FADD.FTZ R115, -R117.reuse, R115 ;  /* 0x0000007375737221 */ /* 0x040fe20000010100 */
[----:B------:R-:W-:-:S02]  /*2180*/  FADD.FTZ R119, -R117, R124 ;  /* 0x0000007c75777221 */ /* 0x000fc40000010100 */
[----:B-1----:R-:W-:Y:S01]  /*2190*/  FADD.FTZ R3, R3, R62 ;  /* 0x0000003e03037221 */ /* 0x002fe20000010000 */
[----:B------:R-:W1:Y:S01]  /*21a0*/  MUFU.EX2 R8, R8 ;  /* 0x0000000800087308 */ /* 0x000e620000000800 */
[----:B------:R-:W-:Y:S02]  /*21b0*/  FMUL.FTZ R124, R115, 1.4426950216293334961 ;  /* 0x3fb8aa3b737c7820 */ /* 0x000fe40000410000 */
[----:B------:R-:W-:Y:S01]  /*21c0*/  FADD.FTZ R3, R3, R64 ;  /* 0x0000004003037221 */ /* 0x000fe20000010000 */
[----:B------:R-:W-:-:S04]  /*21d0*/  FADD.FTZ R115, -R117, R4 ;  /* 0x0000000475737221 */ /* 0x000fc80000010100 */
[----:B------:R-:W3:Y:S01]  /*21e0*/  MUFU.EX2 R6, R6 ;  /* 0x0000000600067308 */ /* 0x000ee20000000800 */
[----:B------:R-:W-:Y:S01]  /*21f0*/  FMUL.FTZ R125, R119, 1.4426950216293334961 ;  /* 0x3fb8aa3b777d7820 */ /* 0x000fe20000410000 */
[----:B------:R-:W-:Y:S01]  /*2200*/  FADD.FTZ R3, R3, R66 ;  /* 0x0000004203037221 */ /* 0x000fe20000010000 */
[C---:B------:R-:W-:Y:S01]  /*2210*/  FADD.FTZ R78, -R117.reuse, R78 ;  /* 0x0000004e754e7221 */ /* 0x040fe20000010100 */
[----:B------:R-:W-:-:S04]  /*2220*/  FADD.FTZ R119, -R117, R74 ;  /* 0x0000004a75777221 */ /* 0x000fc80000010100 */
[----:B------:R-:W4:Y:S01]  /*2230*/  MUFU.EX2 R4, R124 ;  /* 0x0000007c00047308 */ /* 0x000f220000000800 */
[----:B0-----:R-:W-:Y:S01]  /*2240*/  FADD.FTZ R123, -R117, R70 ;  /* 0x00000046757b7221 */ /* 0x001fe20000010100 */
[----:B--2---:R-:W-:Y:S01]  /*2250*/  FADD.FTZ R3, R3, R10 ;  /* 0x0000000a03037221 */ /* 0x004fe20000010000 */
[----:B------:R-:W-:Y:S01]  /*2260*/  FADD.FTZ R80, -R117, R80 ;  /* 0x0000005075507221 */ /* 0x000fe20000010100 */
[----:B------:R-:W-:-:S04]  /*2270*/  FMUL.FTZ R70, R78, 1.4426950216293334961 ;  /* 0x3fb8aa3b4e467820 */ /* 0x000fc80000410000 */
[----:B------:R-:W0:Y:S01]  /*2280*/  MUFU.EX2 R74, R125 ;  /* 0x0000007d004a7308 */ /* 0x000e220000000800 */
        /* <DEDUP_REMOVED lines=22> */
[----:B------:R-:W2:Y:S01]  /*23f0*/  MUFU.EX2 R68, R68 ;  /* 0x0000004400447308 */ /* 0x000ea20000000800 */
[----:B------:R-:W-:Y:S01]  /*2400*/  FADD.FTZ R117, -R117, R72 ;  /* 0x0000004875757221 */ /* 0x000fe20000010100 */
[----:B-1----:R-:W-:Y:S01]  /*2410*/  FADD.FTZ R3, R3, R8 ;  /* 0x0000000803037221 */ /* 0x002fe20000010000 */
[----:B------:R-:W-:Y:S01]  /*2420*/  FMUL.FTZ R72, R80, 1.4426950216293334961 ;  /* 0x3fb8aa3b50487820 */ /* 0x000fe20000410000 */
[----:B------:R-:W-:-:S02]  /*2430*/  FMUL.FTZ R78, R82, 1.4426950216293334961 ;  /* 0x3fb8aa3b524e7820 */ /* 0x000fc40000410000 */
[----:B---3--:R-:W-:Y:S02]  /*2440*/  FADD.FTZ R3, R3, R6 ;  /* 0x0000000603037221 */ /* 0x008fe40000010000 */
[----:B------:R-:W1:Y:S01]  /*2450*/  MUFU.EX2 R70, R70 ;  /* 0x0000004600467308 */ /* 0x000e620000000800 */
[----:B------:R-:W-:Y:S01]  /*2460*/  FMUL.FTZ R80, R84, 1.4426950216293334961 ;  /* 0x3fb8aa3b54507820 */ /* 0x000fe20000410000 */
[----:B----4-:R-:W-:-:S06]  /*2470*/  FADD.FTZ R3, R3, R4 ;  /* 0x0000000403037221 */ /* 0x010fcc0000010000 */
        /* <DEDUP_REMOVED lines=9> */
[----:B------:R-:W1:Y:S01]  /*2510*/  MUFU.EX2 R82, R82 ;  /* 0x0000005200527308 */ /* 0x000e620000000800 */
[----:B---3--:R-:W-:Y:S01]  /*2520*/  FADD.FTZ R3, R3, R72 ;  /* 0x0000004803037221 */ /* 0x008fe20000010000 */
[----:B------:R-:W-:-:S06]  /*2530*/  FMUL.FTZ R88, R92, 1.4426950216293334961 ;  /* 0x3fb8aa3b5c587820 */ /* 0x000fcc0000410000 */
        /* <DEDUP_REMOVED lines=68> */
[----:B---3--:R-:W-:-:S04]  /*2980*/  FADD.FTZ R3, R122, R119 ;  /* 0x000000777a037221 */ /* 0x008fc80000010000 */
[----:B0-----:R-:W-:-:S04]  /*2990*/  FADD.FTZ R122, R3, R120 ;  /* 0x00000078037a7221 */ /* 0x001fc80000010000 */
[----:B--2---:R-:W-:-:S04]  /*29a0*/  FADD.FTZ R122, R122, R121 ;  /* 0x000000797a7a7221 */ /* 0x004fc80000010000 */
        /* <DEDUP_REMOVED lines=41> */
[----:B-1----:R-:W1:Y:S01]  /*2c40*/  S2R R5, SR_TID.X ;  /* 0x0000000000057919 */ /* 0x002e620000002100 */
[----:B------:R-:W2:Y:S01]  /*2c50*/  @P0 MUFU.RCP R9, R122 ;  /* 0x0000007a00090308 */ /* 0x000ea20000001000 */
[----:B------:R-:W-:Y:S02]  /*2c60*/  IMAD.MOV.U32 R7, RZ, RZ, 0x7fc00000 ;  /* 0x7fc00000ff077424 */ /* 0x000fe400078e00ff */
[----:B--2---:R-:W-:-:S05]  /*2c70*/  @P0 FMUL.FTZ R7, R18, R9 ;  /* 0x0000000912070220 */ /* 0x004fca0000410000 */
[----:B------:R2:W-:Y:S01]  /*2c80*/  STG.E desc[UR4][R2.64+0x200], R7 ;  /* 0x0002000702007986 */ /* 0x0005e2000c101904 */
[----:B-1----:R-:W-:-:S04]  /*2c90*/  IADD3 R9, R5, 0xa0, RZ ;  /* 0x000000a005097810 */ /* 0x002fc80007ffe0ff */
[----:B------:R-:W-:-:S13]  /*2ca0*/  ISETP.GE.AND P1, PT, R9, R0, PT ;  /* 0x000000000900720c */ /* 0x000fda0003f26270 */
[----:B--2---:R-:W-:Y:S05]  /*2cb0*/  @P1 EXIT ;  /* 0x000000000000194d */ /* 0x004fea0003800000 */
        /* <DEDUP_REMOVED lines=56> */
[----:B-1----:R-:W1:Y:S01]  /*3040*/  @P0 MUFU.RCP R7, R122 ;  /* 0x0000007a00070308 */ /* 0x002e620000001000 */
[----:B------:R-:W-:Y:S01]  /*3050*/  VIADD R9, R5, 0x1c0 ;  /* 0x000001c005097836 */ /* 0x000fe20000000000 */
[----:B------:R-:W-:-:S04]  /*3060*/  MOV R5, 0x7fc00000 ;  /* 0x7fc0000000057802 */ /* 0x000fc80000000f00 */
[----:B------:R-:W-:Y:S01]  /*3070*/  ISETP.GE.AND P1, PT, R9, R0, PT ;  /* 0x000000000900720c */ /* 0x000fe20003f26270 */
[----:B-1----:R-:W-:-:S05]  /*3080*/  @P0 FMUL.FTZ R5, R36, R7 ;  /* 0x0000000724050220 */ /* 0x002fca0000410000 */
        /* <DEDUP_REMOVED lines=301> */
.L_x_4445:
        /* <DEDUP_REMOVED lines=10> */
.L_x_11854:


//--------------------- .text._ZN43_GLOBAL__N__9ae7fba5_10_SoftMax_cu_9f978f6320softmax_warp_forwardIfffLi10ELb0ELb0EEEvPT0_PKT_iiiPKbib --------------------------
	.section	.text._ZN43_GLOBAL__N__9ae7fba5_10_SoftMax_cu_9f978f6320softmax_warp_forwardIfffLi10ELb0ELb0EEEvPT0_PKT_iiiPKbib,"ax",@progbits
	.align	128
.text._ZN43_GLOBAL__N__9ae7fba5_10_SoftMax_cu_9f978f6320softmax_warp_forwardIfffLi10ELb0ELb0EEEvPT0_PKT_iiiPKbib:
        .type           _ZN43_GLOBAL__N__9ae7fba5_10_SoftMax_cu_9f978f6320softmax_warp_forwardIfffLi10ELb0ELb0EEEvPT0_PKT_iiiPKbib,@function
        .size           _ZN43_GLOBAL__N__9ae7fba5_10_SoftMax_cu_9f978f6320softmax_warp_forwardIfffLi10ELb0ELb0EEEvPT0_PKT_iiiPKbib,(.L_x_11855 - _ZN43_GLOBAL__N__9ae7fba5_10_SoftMax_cu_9f978f6320softmax_warp_forwardIfffLi10ELb0ELb0EEEvPT0_PKT_iiiPKbib)
        .other          _ZN43_GLOBAL__N__9ae7fba5_10_SoftMax_cu_9f978f6320softmax_warp_forwardIfffLi10ELb0ELb0EEEvPT0_PKT_iiiPKbib,@"STO_CUDA_ENTRY STV_DEFAULT"
_ZN43_GLOBAL__N__9ae7fba5_10_SoftMax_cu_9f978f6320softmax_warp_forwardIfffLi10ELb0ELb0EEEvPT0_PKT_iiiPKbib:
[----:B------:R-:W-:Y:S01]  /*0000*/  LDC R1, c[0x0][0x28] ;  /* 0x00000a00ff017b82 */ /* 0x000fe20000000800 */
[----:B------:R-:W0:Y:S07]  /*0010*/  S2R R3, SR_TID.Y ;  /* 0x0000000000037919 */ /* 0x000e2e0000002200 */
[----:B------:R-:W0:Y:S01]  /*0020*/  S2UR UR4, SR_CTAID.X ;  /* 0x00000000000479c3 */ /* 0x000e220000002500 */
[----:B------:R-:W-:Y:S01]  /*0030*/  MOV R33, 0xff800000 ;  /* 0xff80000000217802 */ /* 0x000fe20000000f00 */
[----:B------:R-:W-:Y:S01]  /*0040*/  IMAD.MOV.U32 R2, RZ, RZ, -0x800000 ;  /* 0xff800000ff027424 */ /* 0x000fe200078e00ff */
[----:B------:R-:W1:Y:S05]  /*0050*/  S2R R59, SR_TID.X ;  /* 0x00000000003b7919 */ /* 0x000e6a0000002100 */
[----:B------:R-:W0:Y:S08]  /*0060*/  LDC R0, c[0x0][0x4] ;  /* 0x00000100ff007b82 */ /* 0x000e300000000800 */
[----:B------:R-:W2:Y:S08]  /*0070*/  LDC R58, c[0x0][0x228] ;  /* 0x00008a00ff3a7b82 */ /* 0x000eb00000000800 */
[----:B------:R-:W3:Y:S01]  /*0080*/  LDC.64 R62, c[0x0][0x218] ;  /* 0x00008600ff3e7b82 */ /* 0x000ee20000000a00 */
[----:B0-----:R-:W-:Y:S01]  /*0090*/  IMAD R0, R0, UR4, R3 ;  /* 0x0000000400007c24 */ /* 0x001fe2000f8e0203 */
[----:B------:R-:W-:Y:S01]  /*00a0*/  ULDC.64 UR4, c[0x0][0x220] ;  /* 0x0000880000047ab9 */ /* 0x000fe20000000a00 */
[----:B-1----:R-:W-:-:S03]  /*00b0*/  VIADD R57, R59, 0x20 ;  /* 0x000000203b397836 */ /* 0x002fc60000000000 */
[C---:B------:R-:W-:Y:S01]  /*00c0*/  IADD3 R4, -R0.reuse, UR4, RZ ;  /* 0x0000000400047c10 */ /* 0x040fe2000fffe1ff */
[C---:B------:R-:W-:Y:S02]  /*00d0*/  VIADD R56, R59.reuse, 0x40 ;  /* 0x000000403b387836 */ /* 0x040fe40000000000 */
[----:B------:R-:W-:Y:S01]  /*00e0*/  IMAD R0, R0, UR5, R59 ;  /* 0x0000000500007c24 */ /* 0x000fe2000f8e023b */
[----:B------:R-:W-:Y:S01]  /*00f0*/  ISETP.GT.AND P0, PT, R4, RZ, PT ;  /* 0x000000ff0400720c */ /* 0x000fe20003f04270 */
[----:B------:R-:W-:Y:S01]  /*0100*/  ULDC.64 UR4, c[0x0][0x208] ;  /* 0x0000820000047ab9 */ /* 0x000fe20000000a00 */
[----:B------:R-:W-:Y:S02]  /*0110*/  VIADD R55, R59, 0x60 ;  /* 0x000000603b377836 */ /* 0x000fe40000000000 */
[----:B--2---:R-:W-:Y:S01]  /*0120*/  SEL R32, R58, RZ, P0 ;  /* 0x000000ff3a207207 */ /* 0x004fe20000000000 */
[----:B---3--:R-:W-:-:S03]  /*0130*/  IMAD.WIDE R62, R0, 0x4, R62 ;  /* 0x00000004003e7825 */ /* 0x008fc600078e023e */
[-C--:B------:R-:W-:Y:S02]  /*0140*/  ISETP.GE.AND P1, PT, R59, R32.reuse, PT ;  /* 0x000000203b00720c */ /* 0x080fe40003f26270 */
[-C--:B------:R-:W-:Y:S02]  /*0150*/  ISETP.GE.AND P2, PT, R57, R32.reuse, PT ;  /* 0x000000203900720c */ /* 0x080fe40003f46270 */
[----:B------:R-:W-:Y:S02]  /*0160*/  ISETP.GE.AND P0, PT, R56, R32, PT ;  /* 0x000000203800720c */ /* 0x000fe40003f06270 */
[----:B------:R-:W-:Y:S01]  /*0170*/  MOV R31, 0xff800000 ;  /* 0xff800000001f7802 */ /* 0x000fe20000000f00 */
[----:B------:R-:W-:-:S06]  /*0180*/  VIADD R54, R59, 0x80 ;  /* 0x000000803b367836 */ /* 0x000fcc0000000000 */
[----:B------:R-:W2:Y:S01]  /*0190*/  @!P1 LDG.E R33, desc[UR4][R62.64] ;  /* 0x000000043e219981 */ /* 0x000ea2000c1e1900 */
[----:B------:R-:W-:-:S03]  /*01a0*/  ISETP.GE.AND P1, PT, R55, R32, PT ;  /* 0x000000203700720c */ /* 0x000fc60003f26270 */
[----:B------:R-:W2:Y:S01]  /*01b0*/  @!P2 LDG.E R2, desc[UR4][R62.64+0x80] ;  /* 0x000080043e02a981 */ /* 0x000ea2000c1e1900 */
[----:B------:R-:W-:-:S03]  /*01c0*/  IMAD.MOV.U32 R30, RZ, RZ, -0x800000 ;  /* 0xff800000ff1e7424 */ /* 0x000fc600078e00ff */
[----:B------:R-:W3:Y:S01]  /*01d0*/  @!P0 LDG.E R31, desc[UR4][R62.64+0x100] ;  /* 0x000100043e1f8981 */ /* 0x000ee2000c1e1900 */
[-C--:B------:R-:W-:Y:S02]  /*01e0*/  ISETP.GE.AND P0, PT, R54, R32.reuse, PT ;  /* 0x000000203600720c */ /* 0x080fe40003f06270 */
[----:B------:R-:W-:Y:S01]  /*01f0*/  IADD3 R53, R59, 0xa0, RZ ;  /* 0x000000a03b357810 */ /* 0x000fe20007ffe0ff */
[----:B------:R-:W-:Y:S02]  /*0200*/  IMAD.MOV.U32 R29, RZ, RZ, -0x800000 ;  /* 0xff800000ff1d7424 */ /* 0x000fe400078e00ff */
[----:B------:R-:W4:Y:S01]  /*0210*/  @!P1 LDG.E R30, desc[UR4][R62.64+0x180] ;  /* 0x000180043e1e9981 */ /* 0x000f22000c1e1900 */
[----:B------:R-:W-:Y:S01]  /*0220*/  ISETP.GE.AND P1, PT, R53, R32, PT ;  /* 0x000000203500720c */ /* 0x000fe20003f26270 */
[----:B------:R-:W-:Y:S01]  /*0230*/  VIADD R52, R59, 0xc0 ;  /* 0x000000c03b347836 */ /* 0x000fe20000000000 */
[----:B------:R-:W-:-:S05]  /*0240*/  MOV R28, 0xff800000 ;  /* 0xff800000001c7802 */ /* 0x000fca0000000f00 */
[----:B------:R-:W5:Y:S01]  /*0250*/  @!P0 LDG.E R29, desc[UR4][R62.64+0x200] ;  /* 0x000200043e1d8981 */ /* 0x000f62000c1e1900 */
[-C--:B------:R-:W-:Y:S01]  /*0260*/  ISETP.GE.AND P0, PT, R52, R32.reuse, PT ;  /* 0x000000203400720c */ /* 0x080fe20003f06270 */
[----:B------:R-:W-:Y:S02]  /*0270*/  VIADD R51, R59, 0xe0 ;  /* 0x000000e03b337836 */ /* 0x000fe40000000000 */
[----:B------:R-:W-:Y:S02]  /*0280*/  IMAD.MOV.U32 R27, RZ, RZ, -0x800000 ;  /* 0xff800000ff1b7424 */ /* 0x000fe400078e00ff */
[----:B------:R-:W5:Y:S01]  /*0290*/  @!P1 LDG.E R28, desc[UR4][R62.64+0x280] ;  /* 0x000280043e1c9981 */ /* 0x000f62000c1e1900 */
[----:B------:R-:W-:Y:S02]  /*02a0*/  ISETP.GE.AND P1, PT, R51, R32, PT ;  /* 0x000000203300720c */ /* 0x000fe40003f26270 */
[----:B------:R-:W-:Y:S01]  /*02b0*/  IADD3 R50, R59, 0x100, RZ ;  /* 0x000001003b327810 */ /* 0x000fe20007ffe0ff */
[----:B------:R-:W-:-:S04]  /*02c0*/  IMAD.MOV.U32 R26, RZ, RZ, -0x800000 ;  /* 0xff800000ff1a7424 */ /* 0x000fc800078e00ff */
[----:B------:R-:W5:Y:S01]  /*02d0*/  @!P0 LDG.E R27, desc[UR4][R62.64+0x300] ;  /* 0x000300043e1b8981 */ /* 0x000f62000c1e1900 */
[----:B------:R-:W-:Y:S01]  /*02e0*/  ISETP.GE.AND P0, PT, R50, R32, PT ;  /* 0x000000203200720c */ /* 0x000fe20003f06270 */
[----:B------:R-:W-:Y:S01]  /*02f0*/  VIADD R3, R59, 0x120 ;  /* 0x000001203b037836 */ /* 0x000fe20000000000 */
[----:B------:R-:W-:-:S03]  /*0300*/  MOV R25, 0xff800000 ;  /* 0xff80000000197802 */ /* 0x000fc60000000f00 */
[----:B------:R-:W5:Y:S01]  /*0310*/  @!P1 LDG.E R26, desc[UR4][R62.64+0x380] ;  /* 0x000380043e1a9981 */ /* 0x000f62000c1e1900 */
[----:B------:R-:W-:Y:S01]  /*0320*/  ISETP.GE.AND P1, PT, R3, R32, PT ;  /* 0x000000200300720c */ /* 0x000fe20003f26270 */
[----:B------:R-:W-:Y:S01]  /*0330*/  VIADD R3, R59, 0x140 ;  /* 0x000001403b037836 */ /* 0x000fe20000000000 */
[----:B------:R-:W-:-:S05]  /*0340*/  MOV R24, 0xff800000 ;  /* 0xff80000000187802 */ /* 0x000fca0000000f00 */
        /* <DEDUP_REMOVED lines=69> */
[-C--:B------:R-:W-:Y:S01]  /*07a0*/  ISETP.GE.AND P2, PT, R38, R32.reuse, PT ;  /* 0x000000202600720c */ /* 0x080fe20003f46270 */
[C---:B------:R-:W-:Y:S01]  /*07b0*/  VIADD R37, R59.reuse, 0x380 ;  /* 0x000003803b257836 */ /* 0x040fe20000000000 */
[----:B------:R-:W-:Y:S01]  /*07c0*/  MOV R6, 0xff800000 ;  /* 0xff80000000067802 */ /* 0x000fe20000000f00 */
[C---:B------:R-:W-:Y:S01]  /*07d0*/  VIADD R36, R59.reuse, 0x3a0 ;  /* 0x000003a03b247836 */ /* 0x040fe20000000000 */
[----:B------:R-:W-:Y:S01]  /*07e0*/  MOV R5, 0xff800000 ;  /* 0xff80000000057802 */ /* 0x000fe20000000f00 */
[----:B------:R-:W-:Y:S01]  /*07f0*/  VIADD R35, R59, 0x3c0 ;  /* 0x000003c03b237836 */ /* 0x000fe20000000000 */
[----:B------:R-:W-:Y:S01]  /*0800*/  ISETP.GE.AND P0, PT, R4, 0x1, PT ;  /* 0x000000010400780c */ /* 0x000fe20003f06270 */
[----:B------:R-:W5:Y:S01]  /*0810*/  @!P1 LDG.E R7, desc[UR4][R62.64+0xd00] ;  /* 0x000d00043e079981 */ /* 0x000f62000c1e1900 */
[----:B------:R-:W-:-:S05]  /*0820*/  ISETP.GE.AND P1, PT, R37, R32, PT ;  /* 0x000000202500720c */ /* 0x000fca0003f26270 */
[----:B------:R-:W5:Y:S01]  /*0830*/  @!P2 LDG.E R6, desc[UR4][R62.64+0xd80] ;  /* 0x000d80043e06a981 */ /* 0x000f62000c1e1900 */
[----:B------:R-:W-:Y:S02]  /*0840*/  ISETP.GE.AND P2, PT, R36, R32, PT ;  /* 0x000000202400720c */ /* 0x000fe40003f46270 */
[----:B------:R-:W-:-:S05]  /*0850*/  MOV R4, 0xff800000 ;  /* 0xff80000000047802 */ /* 0x000fca0000000f00 */
[----:B------:R-:W5:Y:S01]  /*0860*/  @!P1 LDG.E R5, desc[UR4][R62.64+0xe00] ;  /* 0x000e00043e059981 */ /* 0x000f62000c1e1900 */
[----:B------:R-:W-:Y:S01]  /*0870*/  ISETP.GE.AND P1, PT, R35, R32, PT ;  /* 0x000000202300720c */ /* 0x000fe20003f26270 */
[----:B------:R-:W-:Y:S01]  /*0880*/  VIADD R34, R59, 0x3e0 ;  /* 0x000003e03b227836 */ /* 0x000fe20000000000 */
[----:B------:R-:W-:-:S03]  /*0890*/  MOV R3, 0xff800000 ;  /* 0xff80000000037802 */ /* 0x000fc60000000f00 */
[----:B------:R-:W5:Y:S01]  /*08a0*/  @!P2 LDG.E R4, desc[UR4][R62.64+0xe80] ;  /* 0x000e80043e04a981 */ /* 0x000f62000c1e1900 */
[----:B------:R-:W-:Y:S01]  /*08b0*/  ISETP.GE.AND P2, PT, R34, R32, PT ;  /* 0x000000202200720c */ /* 0x000fe20003f46270 */
[----:B------:R-:W-:-:S06]  /*08c0*/  IMAD.MOV.U32 R60, RZ, RZ, -0x800000 ;  /* 0xff800000ff3c7424 */ /* 0x000fcc00078e00ff */
[----:B------:R-:W5:Y:S06]  /*08d0*/  @!P1 LDG.E R3, desc[UR4][R62.64+0xf00] ;  /* 0x000f00043e039981 */ /* 0x000f6c000c1e1900 */
[----:B------:R-:W5:Y:S01]  /*08e0*/  @!P2 LDG.E R60, desc[UR4][R62.64+0xf80] ;  /* 0x000f80043e3ca981 */ /* 0x000f62000c1e1900 */
[----:B--2---:R-:W-:-:S04]  /*08f0*/  FSETP.GT.FTZ.AND P1, PT, R33, R2, PT ;  /* 0x000000022100720b */ /* 0x004fc80003f34000 */
        /* <DEDUP_REMOVED lines=81> */
[----:B------:R-:W-:Y:S01]  /*0e10*/  FMUL.FTZ R33, R33, 1.4426950216293334961 ;  /* 0x3fb8aa3b21217820 */ /* 0x000fe20000410000 */
[C---:B------:R-:W-:Y:S01]  /*0e20*/  FADD.FTZ R30, -R61.reuse, R30 ;  /* 0x0000001e3d1e7221 */ /* 0x040fe20000010100 */
[----:B------:R-:W-:Y:S01]  /*0e30*/  FADD.FTZ R29, -R61, R29 ;  /* 0x0000001d3d1d7221 */ /* 0x000fe20000010100 */
[----:B------:R-:W-:Y:S01]  /*0e40*/  FMUL.FTZ R32, R31, 1.4426950216293334961 ;  /* 0x3fb8aa3b1f207820 */ /* 0x000fe20000410000 */
[C---:B------:R-:W-:Y:S01]  /*0e50*/  FADD.FTZ R28, -R61.reuse, R28 ;  /* 0x0000001c3d1c7221 */ /* 0x040fe20000010100 */
[----:B------:R-:W0:Y:S01]  /*0e60*/  MUFU.EX2 R60, R60 ;  /* 0x0000003c003c7308 */ /* 0x000e220000000800 */
[C---:B------:R-:W-:Y:S01]  /*0e70*/  FADD.FTZ R27, -R61.reuse, R27 ;  /* 0x0000001b3d1b7221 */ /* 0x040fe20000010100 */
[C---:B------:R-:W-:Y:S01]  /*0e80*/  FADD.FTZ R26, -R61.reuse, R26 ;  /* 0x0000001a3d1a7221 */ /* 0x040fe20000010100 */
[----:B------:R-:W-:Y:S01]  /*0e90*/  FMUL.FTZ R31, R30, 1.4426950216293334961 ;  /* 0x3fb8aa3b1e1f7820 */ /* 0x000fe20000410000 */
[----:B------:R-:W-:Y:S01]  /*0ea0*/  FADD.FTZ R25, -R61, R25 ;  /* 0x000000193d197221 */ /* 0x000fe20000010100 */
[----:B------:R-:W-:Y:S01]  /*0eb0*/  FMUL.FTZ R30, R29, 1.4426950216293334961 ;  /* 0x3fb8aa3b1d1e7820 */ /* 0x000fe20000410000 */
[C---:B------:R-:W-:Y:S01]  /*0ec0*/  FADD.FTZ R24, -R61.reuse, R24 ;  /* 0x000000183d187221 */ /* 0x040fe20000010100 */
[----:B------:R-:W-:Y:S01]  /*0ed0*/  FMUL.FTZ R29, R28, 1.4426950216293334961 ;  /* 0x3fb8aa3b1c1d7820 */ /* 0x000fe20000410000 */
[----:B------:R-:W1:Y:S01]  /*0ee0*/  MUFU.EX2 R33, R33 ;  /* 0x0000002100217308 */ /* 0x000e620000000800 */
[----:B------:R-:W-:Y:S01]  /*0ef0*/  FADD.FTZ R23, -R61, R23 ;  /* 0x000000173d177221 */ /* 0x000fe20000010100 */
[----:B------:R-:W-:Y:S01]  /*0f00*/  FMUL.FTZ R28, R27, 1.4426950216293334961 ;  /* 0x3fb8aa3b1b1c7820 */ /* 0x000fe20000410000 */
[C---:B------:R-:W-:Y:S01]  /*0f10*/  FADD.FTZ R22, -R61.reuse, R22 ;  /* 0x000000163d167221 */ /* 0x040fe20000010100 */
[----:B------:R-:W-:Y:S01]  /*0f20*/  FMUL.FTZ R27, R26, 1.4426950216293334961 ;  /* 0x3fb8aa3b1a1b7820 */ /* 0x000fe20000410000 */
[----:B------:R-:W-:Y:S01]  /*0f30*/  FADD.FTZ R21, -R61, R21 ;  /* 0x000000153d157221 */ /* 0x000fe20000010100 */
[----:B------:R-:W-:Y:S01]  /*0f40*/  FMUL.FTZ R26, R25, 1.4426950216293334961 ;  /* 0x3fb8aa3b191a7820 */ /* 0x000fe20000410000 */
[C---:B------:R-:W-:Y:S01]  /*0f50*/  FADD.FTZ R20, -R61.reuse, R20 ;  /* 0x000000143d147221 */ /* 0x040fe20000010100 */
[----:B------:R-:W2:Y:S01]  /*0f60*/  MUFU.EX2 R32, R32 ;  /* 0x0000002000207308 */ /* 0x000ea20000000800 */
[----:B------:R-:W-:Y:S01]  /*0f70*/  FMUL.FTZ R25, R24, 1.4426950216293334961 ;  /* 0x3fb8aa3b18197820 */ /* 0x000fe20000410000 */
[----:B------:R-:W-:Y:S01]  /*0f80*/  FADD.FTZ R19, -R61, R19 ;  /* 0x000000133d137221 */ /* 0x000fe20000010100 */
[----:B------:R-:W-:Y:S01]  /*0f90*/  FMUL.FTZ R24, R23, 1.4426950216293334961 ;  /* 0x3fb8aa3b17187820 */ /* 0x000fe20000410000 */
[C---:B------:R-:W-:Y:S01]  /*0fa0*/  FADD.FTZ R18, -R61.reuse, R18 ;  /* 0x000000123d127221 */ /* 0x040fe20000010100 */
[----:B------:R-:W-:Y:S01]  /*0fb0*/  FMUL.FTZ R23, R22, 1.4426950216293334961 ;  /* 0x3fb8aa3b16177820 */ /* 0x000fe20000410000 */
[----:B------:R-:W-:Y:S01]  /*0fc0*/  FADD.FTZ R17, -R61, R17 ;  /* 0x000000113d117221 */ /* 0x000fe20000010100 */
[----:B------:R-:W-:Y:S01]  /*0fd0*/  FMUL.FTZ R22, R21, 1.4426950216293334961 ;  /* 0x3fb8aa3b15167820 */ /* 0x000fe20000410000 */
[----:B------:R-:W3:Y:S01]  /*0fe0*/  MUFU.EX2 R31, R31 ;  /* 0x0000001f001f7308 */ /* 0x000ee20000000800 */
[C---:B------:R-:W-:Y:S01]  /*0ff0*/  FADD.FTZ R16, -R61.reuse, R16 ;  /* 0x000000103d107221 */ /* 0x040fe20000010100 */
[----:B------:R-:W-:Y:S01]  /*1000*/  FMUL.FTZ R21, R20, 1.4426950216293334961 ;  /* 0x3fb8aa3b14157820 */ /* 0x000fe20000410000 */
[----:B------:R-:W-:Y:S01]  /*1010*/  FADD.FTZ R15, -R61, R15 ;  /* 0x0000000f3d0f7221 */ /* 0x000fe20000010100 */
[----:B------:R-:W-:Y:S01]  /*1020*/  FMUL.FTZ R20, R19, 1.4426950216293334961 ;  /* 0x3fb8aa3b13147820 */ /* 0x000fe20000410000 */
[----:B------:R-:W-:Y:S01]  /*1030*/  FMUL.FTZ R19, R18, 1.4426950216293334961 ;  /* 0x3fb8aa3b12137820 */ /* 0x000fe20000410000 */
[----:B0-----:R-:W-:Y:S01]  /*1040*/  FADD.FTZ R62, RZ, R60 ;  /* 0x0000003cff3e7221 */ /* 0x001fe20000010000 */
[----:B------:R-:W-:Y:S01]  /*1050*/  FMUL.FTZ R18, R17, 1.4426950216293334961 ;  /* 0x3fb8aa3b11127820 */ /* 0x000fe20000410000 */
[----:B------:R-:W0:Y:S01]  /*1060*/  MUFU.EX2 R30, R30 ;  /* 0x0000001e001e7308 */ /* 0x000e220000000800 */
[----:B------:R-:W-:Y:S01]  /*1070*/  FMUL.FTZ R17, R16, 1.4426950216293334961 ;  /* 0x3fb8aa3b10117820 */ /* 0x000fe20000410000 */
[----:B------:R-:W-:Y:S01]  /*1080*/  FADD.FTZ R14, -R61, R14 ;  /* 0x0000000e3d0e7221 */ /* 0x000fe20000010100 */
[----:B------:R-:W-:Y:S01]  /*1090*/  FMUL.FTZ R16, R15, 1.4426950216293334961 ;  /* 0x3fb8aa3b0f107820 */ /* 0x000fe20000410000 */
[----:B-1----:R-:W-:Y:S01]  /*10a0*/  FADD.FTZ R15, R62, R33 ;  /* 0x000000213e0f7221 */ /* 0x002fe20000010000 */
[C---:B------:R-:W-:Y:S01]  /*10b0*/  FADD.FTZ R13, -R61.reuse, R13 ;  /* 0x0000000d3d0d7221 */ /* 0x040fe20000010100 */
[----:B------:R-:W-:Y:S01]  /*10c0*/  FMUL.FTZ R63, R14, 1.4426950216293334961 ;  /* 0x3fb8aa3b0e3f7820 */ /* 0x000fe20000410000 */
[----:B------:R-:W-:Y:S01]  /*10d0*/  FADD.FTZ R12, -R61, R12 ;  /* 0x0000000c3d0c7221 */ /* 0x000fe20000010100 */
[----:B------:R-:W1:Y:S01]  /*10e0*/  MUFU.EX2 R29, R29 ;  /* 0x0000001d001d7308 */ /* 0x000e620000000800 */
[----:B--2---:R-:W-:Y:S01]  /*10f0*/  FADD.FTZ R14, R15, R32 ;  /* 0x000000200f0e7221 */ /* 0x004fe20000010000 */
[C---:B------:R-:W-:Y:S01]  /*1100*/  FADD.FTZ R11, -R61.reuse, R11 ;  /* 0x0000000b3d0b7221 */ /* 0x040fe20000010100 */
[C---:B------:R-:W-:Y:S01]  /*1110*/  FADD.FTZ R10, -R61.reuse, R10 ;  /* 0x0000000a3d0a7221 */ /* 0x040fe20000010100 */
[C---:B------:R-:W-:Y:S01]  /*1120*/  FADD.FTZ R9, -R61.reuse, R9 ;  /* 0x000000093d097221 */ /* 0x040fe20000010100 */
[C---:B------:R-:W-:Y:S01]  /*1130*/  FADD.FTZ R8, -R61.reuse, R8 ;  /* 0x000000083d087221 */ /* 0x040fe20000010100 */
[C---:B------:R-:W-:Y:S01]  /*1140*/  FADD.FTZ R7, -R61.reuse, R7 ;  /* 0x000000073d077221 */ /* 0x040fe20000010100 */
[C---:B------:R-:W-:Y:S01]  /*1150*/  FADD.FTZ R6, -R61.reuse, R6 ;  /* 0x000000063d067221 */ /* 0x040fe20000010100 */
[----:B------:R-:W2:Y:S01]  /*1160*/  MUFU.EX2 R28, R28 ;  /* 0x0000001c001c7308 */ /* 0x000ea20000000800 */
[C---:B------:R-:W-:Y:S01]  /*1170*/  FADD.FTZ R5, -R61.reuse, R5 ;  /* 0x000000053d057221 */ /* 0x040fe20000010100 */
[C---:B------:R-:W-:Y:S01]  /*1180*/  FADD.FTZ R4, -R61.reuse, R4 ;  /* 0x000000043d047221 */ /* 0x040fe20000010100 */
[----:B------:R-:W-:Y:S01]  /*1190*/  FADD.FTZ R3, -R61, R3 ;  /* 0x000000033d037221 */ /* 0x000fe20000010100 */
[----:B---3--:R-:W-:Y:S01]  /*11a0*/  FADD.FTZ R61, R14, R31 ;  /* 0x0000001f0e3d7221 */ /* 0x008fe20000010000 */
[----:B------:R-:W-:Y:S01]  /*11b0*/  FMUL.FTZ R14, R13, 1.4426950216293334961 ;  /* 0x3fb8aa3b0d0e7820 */ /* 0x000fe20000410000 */
[----:B------:R-:W-:-:S02]  /*11c0*/  FMUL.FTZ R64, R12, 1.4426950216293334961 ;  /* 0x3fb8aa3b0c407820 */ /* 0x000fc40000410000 */
[----:B------:R-:W3:Y:S01]  /*11d0*/  MUFU.EX2 R27, R27 ;  /* 0x0000001b001b7308 */ /* 0x000ee20000000800 */
[----:B0-----:R-:W-:-:S04]  /*11e0*/  FADD.FTZ R62, R61, R30 ;  /* 0x0000001e3d3e7221 */ /* 0x001fc80000010000 */
[----:B-1----:R-:W-:-:S03]  /*11f0*/  FADD.FTZ R13, R62, R29 ;  /* 0x0000001d3e0d7221 */ /* 0x002fc60000010000 */
[----:B------:R-:W0:Y:S01]  /*1200*/  MUFU.EX2 R26, R26 ;  /* 0x0000001a001a7308 */ /* 0x000e220000000800 */
[----:B--2---:R-:W-:-:S07]  /*1210*/  FADD.FTZ R12, R13, R28 ;  /* 0x0000001c0d0c7221 */ /* 0x004fce0000010000 */
[----:B------:R-:W1:Y:S01]  /*1220*/  MUFU.EX2 R25, R25 ;  /* 0x0000001900197308 */ /* 0x000e620000000800 */
[----:B---3--:R-:W-:Y:S01]  /*1230*/  FADD.FTZ R61, R12, R27 ;  /* 0x0000001b0c3d7221 */ /* 0x008fe20000010000 */
[----:B------:R-:W-:-:S06]  /*1240*/  FMUL.FTZ R12, R11, 1.4426950216293334961 ;  /* 0x3fb8aa3b0b0c7820 */ /* 0x000fcc0000410000 */
[----:B------:R-:W2:Y:S01]  /*1250*/  MUFU.EX2 R24, R24 ;  /* 0x0000001800187308 */ /* 0x000ea20000000800 */
[----:B0-----:R-:W-:-:S07]  /*1260*/  FADD.FTZ R62, R61, R26 ;  /* 0x0000001a3d3e7221 */ /* 0x001fce0000010000 */
[----:B------:R-:W0:Y:S01]  /*1270*/  MUFU.EX2 R23, R23 ;  /* 0x0000001700177308 */ /* 0x000e220000000800 */
[----:B-1----:R-:W-:-:S07]  /*1280*/  FADD.FTZ R11, R62, R25 ;  /* 0x000000193e0b7221 */ /* 0x002fce0000010000 */
[----:B------:R-:W1:Y:S08]  /*1290*/  MUFU.EX2 R22, R22 ;  /* 0x0000001600167308 */ /* 0x000e700000000800 */
[----:B------:R-:W3:Y:S08]  /*12a0*/  MUFU.EX2 R21, R21 ;  /* 0x0000001500157308 */ /* 0x000ef00000000800 */
[----:B------:R4:W-:Y:S08]  /*12b0*/  MUFU.EX2 R15, R63 ;  /* 0x0000003f000f7308 */ /* 0x0009f00000000800 */
[----:B------:R-:W5:Y:S01]  /*12c0*/  MUFU.EX2 R20, R20 ;  /* 0x0000001400147308 */ /* 0x000f620000000800 */
[----:B----4-:R-:W-:Y:S01]  /*12d0*/  FMUL.FTZ R63, R10, 1.4426950216293334961 ;  /* 0x3fb8aa3b0a3f7820 */ /* 0x010fe20000410000 */
[----:B--2---:R-:W-:-:S04]  /*12e0*/  FADD.FTZ R10, R11, R24 ;  /* 0x000000180b0a7221 */ /* 0x004fc80000010000 */
[----:B0-----:R-:W-:Y:S01]  /*12f0*/  FADD.FTZ R61, R10, R23 ;  /* 0x000000170a3d7221 */ /* 0x001fe20000010000 */
[----:B------:R-:W-:Y:S01]  /*1300*/  FMUL.FTZ R10, R9, 1.4426950216293334961 ;  /* 0x3fb8aa3b090a7820 */ /* 0x000fe20000410000 */
[----:B------:R-:W0:Y:S02]  /*1310*/  MUFU.EX2 R19, R19 ;  /* 0x0000001300137308 */ /* 0x000e240000000800 */
[----:B-1----:R-:W-:-:S04]  /*1320*/  FADD.FTZ R62, R61, R22 ;  /* 0x000000163d3e7221 */ /* 0x002fc80000010000 */
[----:B---3--:R-:W-:Y:S02]  /*1330*/  FADD.FTZ R9, R62, R21 ;  /* 0x000000153e097221 */ /* 0x008fe40000010000 */
[----:B------:R-:W1:Y:S08]  /*1340*/  MUFU.EX2 R18, R18 ;  /* 0x0000001200127308 */ /* 0x000e700000000800 */
[----:B------:R-:W2:Y:S08]  /*1350*/  MUFU.EX2 R17, R17 ;  /* 0x0000001100117308 */ /* 0x000eb00000000800 */
[----:B------:R3:W-:Y:S08]  /*1360*/  MUFU.EX2 R13, R64 ;  /* 0x00000040000d7308 */ /* 0x0007f00000000800 */
[----:B------:R-:W4:Y:S01]  /*1370*/  MUFU.EX2 R16, R16 ;  /* 0x0000001000107308 */ /* 0x000f220000000800 */
[----:B---3--:R-:W-:Y:S01]  /*1380*/  FMUL.FTZ R64, R8, 1.4426950216293334961 ;  /* 0x3fb8aa3b08407820 */ /* 0x008fe20000410000 */
[----:B-----5:R-:W-:-:S04]  /*1390*/  FADD.FTZ R8, R9, R20 ;  /* 0x0000001409087221 */ /* 0x020fc80000010000 */
[----:B0-----:R-:W-:Y:S01]  /*13a0*/  FADD.FTZ R61, R8, R19 ;  /* 0x00000013083d7221 */ /* 0x001fe20000010000 */
[----:B------:R-:W-:Y:S01]  /*13b0*/  FMUL.FTZ R8, R7, 1.4426950216293334961 ;  /* 0x3fb8aa3b07087820 */ /* 0x000fe20000410000 */
[----:B------:R-:W0:Y:S02]  /*13c0*/  MUFU.EX2 R14, R14 ;  /* 0x0000000e000e7308 */ /* 0x000e240000000800 */
[----:B-1----:R-:W-:-:S04]  /*13d0*/  FADD.FTZ R62, R61, R18 ;  /* 0x000000123d3e7221 */ /* 0x002fc80000010000 */
[----:B--2---:R-:W-:Y:S02]  /*13e0*/  FADD.FTZ R7, R62, R17 ;  /* 0x000000113e077221 */ /* 0x004fe40000010000 */
[----:B------:R1:W-:Y:S08]  /*13f0*/  MUFU.EX2 R11, R63 ;  /* 0x0000003f000b7308 */ /* 0x0003f00000000800 */
[----:B------:R-:W2:Y:S01]  /*1400*/  MUFU.EX2 R12, R12 ;  /* 0x0000000c000c7308 */ /* 0x000ea20000000800 */
[----:B-1----:R-:W-:Y:S01]  /*1410*/  FMUL.FTZ R63, R6, 1.4426950216293334961 ;  /* 0x3fb8aa3b063f7820 */ /* 0x002fe20000410000 */
[----:B----4-:R-:W-:-:S04]  /*1420*/  FADD.FTZ R6, R7, R16 ;  /* 0x0000001007067221 */ /* 0x010fc80000010000 */
[----:B------:R-:W-:Y:S01]  /*1430*/  FADD.FTZ R61, R6, R15 ;  /* 0x0000000f063d7221 */ /* 0x000fe20000010000 */
[----:B------:R-:W-:Y:S01]  /*1440*/  FMUL.FTZ R6, R5, 1.4426950216293334961 ;  /* 0x3fb8aa3b05067820 */ /* 0x000fe20000410000 */
[----:B------:R-:W1:Y:S02]  /*1450*/  MUFU.EX2 R10, R10 ;  /* 0x0000000a000a7308 */ /* 0x000e640000000800 */
[----:B0-----:R-:W-:-:S04]  /*1460*/  FADD.FTZ R62, R61, R14 ;  /* 0x0000000e3d3e7221 */ /* 0x001fc80000010000 */
[----:B------:R-:W-:Y:S02]  /*1470*/  FADD.FTZ R5, R62, R13 ;  /* 0x0000000d3e057221 */ /* 0x000fe40000010000 */
[----:B------:R0:W3:Y:S08]  /*1480*/  MUFU.EX2 R9, R64 ;  /* 0x0000004000097308 */ /* 0x0000f00000000800 */
[----:B------:R-:W4:Y:S01]  /*1490*/  MUFU.EX2 R8, R8 ;  /* 0x0000000800087308 */ /* 0x000f220000000800 */
[----:B0-----:R-:W-:Y:S01]  /*14a0*/  FMUL.FTZ R64, R4, 1.4426950216293334961 ;  /* 0x3fb8aa3b04407820 */ /* 0x001fe20000410000 */
[----:B--2---:R-:W-:-:S04]  /*14b0*/  FADD.FTZ R4, R5, R12 ;  /* 0x0000000c05047221 */ /* 0x004fc80000010000 */
[----:B------:R-:W-:Y:S01]  /*14c0*/  FADD.FTZ R61, R4, R11 ;  /* 0x0000000b043d7221 */ /* 0x000fe20000010000 */
[----:B------:R-:W-:Y:S01]  /*14d0*/  FMUL.FTZ R4, R3, 1.4426950216293334961 ;  /* 0x3fb8aa3b03047820 */ /* 0x000fe20000410000 */
[----:B------:R-:W0:Y:S02]  /*14e0*/  MUFU.EX2 R7, R63 ;  /* 0x0000003f00077308 */ /* 0x000e240000000800 */
[----:B-1----:R-:W-:-:S04]  /*14f0*/  FADD.FTZ R62, R61, R10 ;  /* 0x0000000a3d3e7221 */ /* 0x002fc80000010000 */
[----:B---3--:R-:W-:Y:S01]  /*1500*/  FADD.FTZ R3, R62, R9 ;  /* 0x000000093e037221 */ /* 0x008fe20000010000 */
[----:B------:R-:W-:Y:S01]  /*1510*/  FMUL.FTZ R62, R2, 1.4426950216293334961 ;  /* 0x3fb8aa3b023e7820 */ /* 0x000fe20000410000 */
[----:B------:R-:W1:Y:S02]  /*1520*/  MUFU.EX2 R6, R6 ;  /* 0x0000000600067308 */ /* 0x000e640000000800 */
[----:B----4-:R-:W-:-:S06]  /*1530*/  FADD.FTZ R2, R3, R8 ;  /* 0x0000000803027221 */ /* 0x010fcc0000010000 */
        /* <DEDUP_REMOVED lines=22> */
[----:B------:R-:W-:Y:S01]  /*16a0*/  ULDC.64 UR6, c[0x0][0x210] ;  /* 0x0000840000067ab9 */ /* 0x000fe20000000a00 */
[----:B------:R-:W-:-:S11]  /*16b0*/  MOV R59, 0x7fc00000 ;  /* 0x7fc00000003b7802 */ /* 0x000fd60000000f00 */
[----:B------:R-:W0:Y:S02]  /*16c0*/  @P0 MUFU.RCP R61, R2 ;  /* 0x00000002003d0308 */ /* 0x000e240000001000 */
[----:B0-----:R-:W-:Y:S01]  /*16d0*/  @P0 FMUL.FTZ R59, R60, R61 ;  /* 0x0000003d3c3b0220 */ /* 0x001fe20000410000 */
[----:B------:R-:W-:Y:S02]  /*16e0*/  SHF.R.S32.HI R61, RZ, 0x1f, R0 ;  /* 0x0000001fff3d7819 */ /* 0x000fe40000011400 */
[----:B------:R-:W-:-:S04]  /*16f0*/  LEA R60, P1, R0, UR6, 0x2 ;  /* 0x00000006003c7c11 */ /* 0x000fc8000f8210ff */
[----:B------:R-:W-:Y:S02]  /*1700*/  LEA.HI.X R61, R0, UR7, R61, 0x2, P1 ;  /* 0x00000007003d7c11 */ /* 0x000fe400088f143d */
[----:B------:R-:W-:-:S03]  /*1710*/  ISETP.GE.AND P1, PT, R57, R58, PT ;  /* 0x0000003a3900720c */ /* 0x000fc60003f26270 */
[----:B------:R0:W-:Y:S10]  /*1720*/  STG.E desc[UR4][R60.64], R59 ;  /* 0x0000003b3c007986 */ /* 0x0001f4000c101904 */
[----:B------:R-:W-:Y:S05]  /*1730*/  @P1 EXIT ;  /* 0x000000000000194d */ /* 0x000fea0003800000 */
[----:B------:R-:W1:Y:S01]  /*1740*/  @P0 MUFU.RCP R0, R2 ;  /* 0x0000000200000308 */ /* 0x000e620000001000 */
[----:B------:R-:W-:Y:S01]  /*1750*/  ISETP.GE.AND P1, PT, R56, R58, PT ;  /* 0x0000003a3800720c */ /* 0x000fe20003f26270 */
[----:B------:R-:W-:Y:S02]  /*1760*/  IMAD.MOV.U32 R57, RZ, RZ, 0x7fc00000 ;  /* 0x7fc00000ff397424 */ /* 0x000fe400078e00ff */
[----:B-1----:R-:W-:-:S05]  /*1770*/  @P0 FMUL.FTZ R57, R33, R0 ;  /* 0x0000000021390220 */ /* 0x002fca0000410000 */
[----:B------:R1:W-:Y:S05]  /*1780*/  STG.E desc[UR4][R60.64+0x80], R57 ;  /* 0x000080393c007986 */ /* 0x0003ea000c101904 */
[----:B------:R-:W-:Y:S05]  /*1790*/  @P1 EXIT ;  /* 0x000000000000194d */ /* 0x000fea0003800000 */
[----:B-1----:R-:W1:Y:S01]  /*17a0*/  @P0 MUFU.RCP R57, R2 ;  /* 0x0000000200390308 */ /* 0x002e620000001000 */
        /* <DEDUP_REMOVED lines=35> */
[----:B------:R-:W2:Y:S01]  /*19e0*/  S2R R0, SR_TID.X ;  /* 0x0000000000007919 */ /* 0x000ea20000002100 */
[----:B-1----:R-:W1:Y:S01]  /*19f0*/  @P0 MUFU.RCP R29, R2 ;  /* 0x00000002001d0308 */ /* 0x002e620000001000 */
[----:B------:R-:W-:Y:S02]  /*1a00*/  IMAD.MOV.U32 R27, RZ, RZ, 0x7fc00000 ;  /* 0x7fc00000ff1b7424 */ /* 0x000fe400078e00ff */
[----:B-1----:R-:W-:-:S05]  /*1a10*/  @P0 FMUL.FTZ R27, R26, R29 ;  /* 0x0000001d1a1b0220 */ /* 0x002fca0000410000 */
[----:B------:R1:W-:Y:S01]  /*1a20*/  STG.E desc[UR4][R60.64+0x400], R27 ;  /* 0x0004001b3c007986 */ /* 0x0003e2000c101904 */
[----:B--2---:R-:W-:-:S04]  /*1a30*/  IADD3 R31, R0, 0x120, RZ ;  /* 0x00000120001f7810 */ /* 0x004fc80007ffe0ff */
        /* <DEDUP_REMOVED lines=9> */
[----:B-1----:R-:W1:Y:S01]  /*1ad0*/  @P0 MUFU.RCP R27, R2 ;  /* 0x00000002001b0308 */ /* 0x002e620000001000 */
[----:B------:R-:W-:Y:S01]  /*1ae0*/  IADD3 R29, R0, 0x160, RZ ;  /* 0x00000160001d7810 */ /* 0x000fe20007ffe0ff */
[----:B------:R-:W-:-:S03]  /*1af0*/  IMAD.MOV.U32 R25, RZ, RZ, 0x7fc00000 ;  /* 0x7fc00000ff197424 */ /* 0x000fc600078e00ff */
        /* <DEDUP_REMOVED lines=129> */
[----:B-1----:R-:W-:Y:S01]  /*2310*/  MOV R5, 0x7fc00000 ;  /* 0x7fc0000000057802 */ /* 0x002fe20000000f00 */
[----:B--2---:R-:W-:-:S05]  /*2320*/  @P0 FMUL.FTZ R5, R3, R2 ;  /* 0x0000000203050220 */ /* 0x004fca0000410000 */
[----:B------:R-:W-:Y:S01]  /*2330*/  STG.E desc[UR4][R60.64+0xf80], R5 ;  /* 0x000f80053c007986 */ /* 0x000fe2000c101904 */
[----:B------:R-:W-:Y:S05]  /*2340*/  EXIT ;  /* 0x000000000000794d */ /* 0x000fea0003800000 */
.L_x_4446:
        /* <DEDUP_REMOVED lines=11> */
.L_x_11855:


//--------------------- .text._ZN43_GLOBAL__N__9ae7fba5_10_SoftMax_cu_9f978f6320softmax_warp_forwardIfffLi9ELb0ELb0EEEvPT0_PKT_iiiPKbib --------------------------
	.section	.text._ZN43_GLOBAL__N__9ae7fba5_10_SoftMax_cu_9f978f6320softmax_warp_forwardIfffLi9ELb0ELb0EEEvPT0_PKT_iiiPKbib,"ax",@progbits
	.align	128
.text._ZN43_GLOBAL__N__9ae7fba5_10_SoftMax_cu_9f978f6320softmax_warp_forwardIfffLi9ELb0ELb0EEEvPT0_PKT_iiiPKbib:
        .type           _ZN43_GLOBAL__N__9ae7fba5_10_SoftMax_cu_9f978f6320softmax_warp_forwardIfffLi9ELb0ELb0EEEvPT0_PKT_iiiPKbib,@function
        .size           _ZN43_GLOBAL__N__9ae7fba5_10_SoftMax_cu_9f978f6320softmax_warp_forwardIfffLi9ELb0ELb0EEEvPT0_PKT_iiiPKbib,(.L_x_11856 - _ZN43_GLOBAL__N__9ae7fba5_10_SoftMax_cu_9f978f6320softmax_warp_forwardIfffLi9ELb0ELb0EEEvPT0_PKT_iiiPKbib)
        .other          _ZN43_GLOBAL__N__9ae7fba5_10_SoftMax_cu_9f978f6320softmax_warp_forwardIfffLi9ELb0ELb0EEEvPT0_PKT_iiiPKbib,@"STO_CUDA_ENTRY STV_DEFAULT"
_ZN43_GLOBAL__N__9ae7fba5_10_SoftMax_cu_9f978f6320softmax_warp_forwardIfffLi9ELb0ELb0EEEvPT0_PKT_iiiPKbib:
[----:B------:R-:W-:Y:S01]  /*0000*/  LDC R1, c[0x0][0x28] ;  /* 0x00000a00ff017b82 */ /* 0x000fe20000000800 */
[----:B------:R-:W0:Y:S07]  /*0010*/  S2R R0, SR_TID.Y ;  /* 0x0000000000007919 */ /* 0x000e2e0000002200 */
[----:B------:R-:W0:Y:S01]  /*0020*/  S2UR UR4, SR_CTAID.X ;  /* 0x00000000000479c3 */ /* 0x000e220000002500 */
[----:B------:R-:W-:Y:S01]  /*0030*/  ULDC UR6, c[0x0][0x228] ;  /* 0x00008a0000067ab9 */ /* 0x000fe20000000800 */
[----:B------:R-:W-:Y:S01]  /*0040*/  MOV R16, 0xff800000 ;  /* 0xff80000000107802 */ /* 0x000fe20000000f00 */
[----:B------:R-:W1:Y:S01]  /*0050*/  S2R R18, SR_TID.X ;  /* 0x0000000000127919 */ /* 0x000e620000002100 */
[----:B------:R-:W-:-:S04]  /*0060*/  IMAD.MOV.U32 R17, RZ, RZ, -0x800000 ;  /* 0xff800000ff117424 */ /* 0x000fc800078e00ff */
[----:B------:R-:W0:Y:S08]  /*0070*/  LDC R5, c[0x0][0x4] ;  /* 0x00000100ff057b82 */ /* 0x000e300000000800 */
[----:B------:R-:W2:Y:S01]  /*0080*/  LDC.64 R2, c[0x0][0x218] ;  /* 0x00008600ff027b82 */ /* 0x000ea20000000a00 */
[----:B0-----:R-:W-:Y:S01]  /*0090*/  IMAD R5, R5, UR4, R0 ;  /* 0x0000000405057c24 */ /* 0x001fe2000f8e0200 */
[----:B------:R-:W-:Y:S01]  /*00a0*/  ULDC.64 UR4, c[0x0][0x220] ;  /* 0x0000880000047ab9 */ /* 0x000fe20000000a00 */
[----:B-1----:R-:W-:-:S03]  /*00b0*/  VIADD R11, R18, 0x20 ;  /* 0x00000020120b7836 */ /* 0x002fc60000000000 */
[C---:B------:R-:W-:Y:S01]  /*00c0*/  IADD3 R32, -R5.reuse, UR4, RZ ;  /* 0x0000000405207c10 */ /* 0x040fe2000fffe1ff */
[----:B------:R-:W-:Y:S02]  /*00d0*/  VIADD R13, R18, 0x40 ;  /* 0x00000040120d7836 */ /* 0x000fe40000000000 */
[----:B------:R-:W-:Y:S01]  /*00e0*/  IMAD R12, R5, UR5, R18 ;  /* 0x00000005050c7c24 */ /* 0x000fe2000f8e0212 */
[----:B------:R-:W-:Y:S01]  /*00f0*/  ISETP.GT.AND P0, PT, R32, RZ, PT ;  /* 0x000000ff2000720c */ /* 0x000fe20003f04270 */
[----:B------:R-:W-:Y:S01]  /*0100*/  ULDC.64 UR4, c[0x0][0x208] ;  /* 0x0000820000047ab9 */ /* 0x000fe20000000a00 */
[----:B------:R-:W-:Y:S02]  /*0110*/  VIADD R14, R18, 0x60 ;  /* 0x00000060120e7836 */ /* 0x000fe40000000000 */
[----:B------:R-:W-:Y:S01]  /*0120*/  SEL R25, RZ, UR6, !P0 ;  /* 0x00000006ff197c07 */ /* 0x000fe2000c000000 */
[----:B--2---:R-:W-:-:S03]  /*0130*/  IMAD.WIDE R2, R12, 0x4, R2 ;  /* 0x000000040c027825 */ /* 0x004fc600078e0202 */
[CC--:B------:R-:W-:Y:S02]  /*0140*/  ISETP.GE.AND P1, PT, R18.reuse, R25.reuse, PT ;  /* 0x000000191200720c */ /* 0x0c0fe40003f26270 */
        /* <DEDUP_REMOVED lines=56> */
[----:B------:R0:W5:Y:S01]  /*04d0*/  @!P1 LDG.E R25, desc[UR4][R2.64+0x780] ;  /* 0x0007800402199981 */ /* 0x000162000c1e1900 */
        /* <DEDUP_REMOVED lines=51> */
[----:B------:R-:W-:Y:S01]  /*0810*/  FMUL.FTZ R17, R17, 1.4426950216293334961 ;  /* 0x3fb8aa3b11117820 */ /* 0x000fe20000410000 */
[----:B------:R-:W-:Y:S01]  /*0820*/  FMUL.FTZ R16, R26, 1.4426950216293334961 ;  /* 0x3fb8aa3b1a107820 */ /* 0x000fe20000410000 */
[C---:B------:R-:W-:Y:S01]  /*0830*/  FADD.FTZ R37, -R28.reuse, R37 ;  /* 0x000000251c257221 */ /* 0x040fe20000010100 */
[----:B------:R-:W-:Y:S01]  /*0840*/  FMUL.FTZ R36, R33, 1.4426950216293334961 ;  /* 0x3fb8aa3b21247820 */ /* 0x000fe20000410000 */
[C---:B------:R-:W-:Y:S01]  /*0850*/  FADD.FTZ R33, -R28.reuse, R31 ;  /* 0x0000001f1c217221 */ /* 0x040fe20000010100 */
[----:B------:R-:W0:Y:S01]  /*0860*/  MUFU.EX2 R2, R2 ;  /* 0x0000000200027308 */ /* 0x000e220000000800 */
[----:B------:R-:W-:Y:S01]  /*0870*/  FMUL.FTZ R26, R37, 1.4426950216293334961 ;  /* 0x3fb8aa3b251a7820 */ /* 0x000fe20000410000 */
[C---:B------:R-:W-:Y:S01]  /*0880*/  FADD.FTZ R35, -R28.reuse, R35 ;  /* 0x000000231c237221 */ /* 0x040fe20000010100 */
[----:B------:R-:W-:Y:S01]  /*0890*/  FMUL.FTZ R37, R33, 1.4426950216293334961 ;  /* 0x3fb8aa3b21257820 */ /* 0x000fe20000410000 */
[C---:B------:R-:W-:Y:S01]  /*08a0*/  FADD.FTZ R33, -R28.reuse, R19 ;  /* 0x000000131c217221 */ /* 0x040fe20000010100 */
[C---:B------:R-:W-:Y:S01]  /*08b0*/  FADD.FTZ R3, -R28.reuse, R27 ;  /* 0x0000001b1c037221 */ /* 0x040fe20000010100 */
[----:B------:R-:W-:Y:S01]  /*08c0*/  FMUL.FTZ R35, R35, 1.4426950216293334961 ;  /* 0x3fb8aa3b23237820 */ /* 0x000fe20000410000 */
[C---:B------:R-:W-:Y:S01]  /*08d0*/  FADD.FTZ R30, -R28.reuse, R29 ;  /* 0x0000001d1c1e7221 */ /* 0x040fe20000010100 */
[----:B------:R-:W1:Y:S01]  /*08e0*/  MUFU.EX2 R17, R17 ;  /* 0x0000001100117308 */ /* 0x000e620000000800 */
[----:B------:R-:W-:Y:S01]  /*08f0*/  FMUL.FTZ R3, R3, 1.4426950216293334961 ;  /* 0x3fb8aa3b03037820 */ /* 0x000fe20000410000 */
[----:B------:R-:W-:Y:S01]  /*0900*/  FADD.FTZ R34, -R28, R20 ;  /* 0x000000141c227221 */ /* 0x000fe20000010100 */
[----:B------:R-:W-:Y:S01]  /*0910*/  FMUL.FTZ R30, R30, 1.4426950216293334961 ;  /* 0x3fb8aa3b1e1e7820 */ /* 0x000fe20000410000 */
[C---:B------:R-:W-:Y:S01]  /*0920*/  FADD.FTZ R23, -R28.reuse, R23 ;  /* 0x000000171c177221 */ /* 0x040fe20000010100 */
[C---:B------:R-:W-:Y:S01]  /*0930*/  FADD.FTZ R24, -R28.reuse, R24 ;  /* 0x000000181c187221 */ /* 0x040fe20000010100 */
[----:B------:R-:W-:-:S02]  /*0940*/  FADD.FTZ R25, -R28, R25 ;  /* 0x000000191c197221 */ /* 0x000fc40000010100 */
[----:B------:R-:W2:Y:S01]  /*0950*/  MUFU.EX2 R16, R16 ;  /* 0x0000001000107308 */ /* 0x000ea20000000800 */
[----:B------:R-:W-:Y:S01]  /*0960*/  FMUL.FTZ R23, R23, 1.4426950216293334961 ;  /* 0x3fb8aa3b17177820 */ /* 0x000fe20000410000 */
[----:B------:R-:W-:Y:S01]  /*0970*/  FMUL.FTZ R24, R24, 1.4426950216293334961 ;  /* 0x3fb8aa3b18187820 */ /* 0x000fe20000410000 */
[----:B------:R-:W-:-:S05]  /*0980*/  FMUL.FTZ R25, R25, 1.4426950216293334961 ;  /* 0x3fb8aa3b19197820 */ /* 0x000fca0000410000 */
[----:B------:R-:W3:Y:S08]  /*0990*/  MUFU.EX2 R26, R26 ;  /* 0x0000001a001a7308 */ /* 0x000ef00000000800 */
[----:B------:R4:W-:Y:S08]  /*09a0*/  MUFU.EX2 R31, R36 ;  /* 0x00000024001f7308 */ /* 0x0009f00000000800 */
[----:B------:R1:W5:Y:S01]  /*09b0*/  MUFU.EX2 R27, R35 ;  /* 0x00000023001b7308 */ /* 0x0003620000000800 */
[----:B----4-:R-:W-:Y:S01]  /*09c0*/  FMUL.FTZ R36, R33, 1.4426950216293334961 ;  /* 0x3fb8aa3b21247820 */ /* 0x010fe20000410000 */
[----:B------:R-:W-:Y:S01]  /*09d0*/  FADD.FTZ R33, -R28, R22 ;  /* 0x000000161c217221 */ /* 0x000fe20000010100 */
[----:B0-----:R-:W-:-:S03]  /*09e0*/  FADD.FTZ R22, RZ, R2 ;  /* 0x00000002ff167221 */ /* 0x001fc60000010000 */
[----:B------:R-:W-:Y:S02]  /*09f0*/  FMUL.FTZ R33, R33, 1.4426950216293334961 ;  /* 0x3fb8aa3b21217820 */ /* 0x000fe40000410000 */
[----:B------:R0:W4:Y:S01]  /*0a00*/  MUFU.EX2 R29, R3 ;  /* 0x00000003001d7308 */ /* 0x0001220000000800 */
[----:B-1----:R-:W-:-:S04]  /*0a10*/  FADD.FTZ R35, R22, R17 ;  /* 0x0000001116237221 */ /* 0x002fc80000010000 */
[----:B--2---:R-:W-:-:S03]  /*0a20*/  FADD.FTZ R35, R35, R16 ;  /* 0x0000001023237221 */ /* 0x004fc60000010000 */
[----:B------:R-:W1:Y:S01]  /*0a30*/  MUFU.EX2 R30, R30 ;  /* 0x0000001e001e7308 */ /* 0x000e620000000800 */
[----:B0-----:R-:W-:Y:S01]  /*0a40*/  FADD.FTZ R3, -R28, R21 ;  /* 0x000000151c037221 */ /* 0x001fe20000010100 */
[----:B---3--:R-:W-:Y:S01]  /*0a50*/  FADD.FTZ R28, R35, R26 ;  /* 0x0000001a231c7221 */ /* 0x008fe20000010000 */
[----:B------:R-:W-:Y:S02]  /*0a60*/  FMUL.FTZ R21, R34, 1.4426950216293334961 ;  /* 0x3fb8aa3b22157820 */ /* 0x000fe40000410000 */
[----:B------:R-:W-:Y:S01]  /*0a70*/  FMUL.FTZ R22, R3, 1.4426950216293334961 ;  /* 0x3fb8aa3b03167820 */ /* 0x000fe20000410000 */
[----:B-----5:R-:W-:Y:S02]  /*0a80*/  FADD.FTZ R34, R28, R27 ;  /* 0x0000001b1c227221 */ /* 0x020fe40000010000 */
[----:B------:R-:W0:Y:S02]  /*0a90*/  MUFU.EX2 R19, R37 ;  /* 0x0000002500137308 */ /* 0x000e240000000800 */
[----:B----4-:R-:W-:-:S06]  /*0aa0*/  FADD.FTZ R3, R34, R29 ;  /* 0x0000001d22037221 */ /* 0x010fcc0000010000 */
[----:B------:R-:W2:Y:S01]  /*0ab0*/  MUFU.EX2 R20, R36 ;  /* 0x0000002400147308 */ /* 0x000ea20000000800 */
[----:B-1----:R-:W-:-:S04]  /*0ac0*/  FADD.FTZ R34, R3, R30 ;  /* 0x0000001e03227221 */ /* 0x002fc80000010000 */
[----:B------:R-:W-:-:S03]  /*0ad0*/  FADD.FTZ R34, R34, R31 ;  /* 0x0000001f22227221 */ /* 0x000fc60000010000 */
[----:B------:R-:W1:Y:S01]  /*0ae0*/  MUFU.EX2 R21, R21 ;  /* 0x0000001500157308 */ /* 0x000e620000000800 */
[----:B0-----:R-:W-:-:S07]  /*0af0*/  FADD.FTZ R3, R34, R19 ;  /* 0x0000001322037221 */ /* 0x001fce0000010000 */
[----:B------:R-:W0:Y:S01]  /*0b00*/  MUFU.EX2 R22, R22 ;  /* 0x0000001600167308 */ /* 0x000e220000000800 */
[----:B--2---:R-:W-:-:S07]  /*0b10*/  FADD.FTZ R34, R3, R20 ;  /* 0x0000001403227221 */ /* 0x004fce0000010000 */
[----:B------:R-:W2:Y:S01]  /*0b20*/  MUFU.EX2 R28, R33 ;  /* 0x00000021001c7308 */ /* 0x000ea20000000800 */
[----:B-1----:R-:W-:-:S07]  /*0b30*/  FADD.FTZ R3, R34, R21 ;  /* 0x0000001522037221 */ /* 0x002fce0000010000 */
[----:B------:R-:W1:Y:S01]  /*0b40*/  MUFU.EX2 R23, R23 ;  /* 0x0000001700177308 */ /* 0x000e620000000800 */
[----:B0-----:R-:W-:-:S07]  /*0b50*/  FADD.FTZ R3, R3, R22 ;  /* 0x0000001603037221 */ /* 0x001fce0000010000 */
[----:B------:R-:W0:Y:S01]  /*0b60*/  MUFU.EX2 R24, R24 ;  /* 0x0000001800187308 */ /* 0x000e220000000800 */
[----:B--2---:R-:W-:-:S07]  /*0b70*/  FADD.FTZ R34, R3, R28 ;  /* 0x0000001c03227221 */ /* 0x004fce0000010000 */
[----:B------:R-:W2:Y:S01]  /*0b80*/  MUFU.EX2 R25, R25 ;  /* 0x0000001900197308 */ /* 0x000ea20000000800 */
[----:B-1----:R-:W-:-:S04]  /*0b90*/  FADD.FTZ R3, R34, R23 ;  /* 0x0000001722037221 */ /* 0x002fc80000010000 */
[----:B0-----:R-:W-:-:S04]  /*0ba0*/  FADD.FTZ R34, R3, R24 ;  /* 0x0000001803227221 */ /* 0x001fc80000010000 */
[----:B--2---:R-:W-:-:S05]  /*0bb0*/  FADD.FTZ R34, R34, R25 ;  /* 0x0000001922227221 */ /* 0x004fca0000010000 */
        /* <DEDUP_REMOVED lines=42> */
[----:B------:R-:W3:Y:S01]  /*0e60*/  S2R R14, SR_TID.X ;  /* 0x00000000000e7919 */ /* 0x000ee20000002100 */
[----:B------:R-:W4:Y:S01]  /*0e70*/  @P0 MUFU.RCP R12, R18 ;  /* 0x00000012000c0308 */ /* 0x000f220000001000 */
[----:B--2---:R-:W-:Y:S01]  /*0e80*/  MOV R11, 0x7fc00000 ;  /* 0x7fc00000000b7802 */ /* 0x004fe20000000f00 */
[----:B----4-:R-:W-:-:S05]  /*0e90*/  @P0 FMUL.FTZ R11, R27, R12 ;  /* 0x0000000c1b0b0220 */ /* 0x010fca0000410000 */
[----:B------:R2:W-:Y:S01]  /*0ea0*/  STG.E desc[UR4][R2.64+0x200], R11 ;  /* 0x0002000b02007986 */ /* 0x0005e2000c101904 */
[----:B---3--:R-:W-:-:S05]  /*0eb0*/  VIADD R13, R14, 0xa0 ;  /* 0x000000a00e0d7836 */ /* 0x008fca0000000000 */
[----:B------:R-:W-:-:S13]  /*0ec0*/  ISETP.GE.AND P1, PT, R13, UR6, PT ;  /* 0x000000060d007c0c */ /* 0x000fda000bf26270 */
[----:B--2---:R-:W-:Y:S05]  /*0ed0*/  @P1 EXIT ;  /* 0x000000000000194d */ /* 0x004fea0003800000 */
        /* <DEDUP_REMOVED lines=56> */
[----:B--2---:R-:W2:Y:S01]  /*1260*/  @P0 MUFU.RCP R7, R18 ;  /* 0x0000001200070308 */ /* 0x004ea20000001000 */
[----:B------:R-:W-:Y:S01]  /*1270*/  ISETP.GE.AND P1, PT, R0, UR6, PT ;  /* 0x0000000600007c0c */ /* 0x000fe2000bf26270 */
        /* <DEDUP_REMOVED lines=9> */
.L_x_4447:
        /* <DEDUP_REMOVED lines=15> */
.L_x_11856:


//--------------------- .text._ZN43_GLOBAL__N__9ae7fba5_10_SoftMax_cu_9f978f6320softmax_warp_forwardIfffLi8ELb0ELb0EEEvPT0_PKT_iiiPKbib --------------------------
	.section	.text._ZN43_GLOBAL__N__9ae7fba5_10_SoftMax_cu_9f978f6320softmax_warp_forwardIfffLi8ELb0ELb0EEEvPT0_PKT_iiiPKbib,"ax",@progbits
	.align	128
.text._ZN43_GLOBAL__N__9ae7fba5_10_SoftMax_cu_9f978f6320softmax_warp_forwardIfffLi8ELb0ELb0EEEvPT0_PKT_iiiPKbib:
        .type           _ZN43_GLOBAL__N__9ae7fba5_10_SoftMax_cu_9f978f6320softmax_warp_forwardIfffLi8ELb0ELb0EEEvPT0_PKT_iiiPKbib,@function
        .size           _ZN43_GLOBAL__N__9ae7fba5_10_SoftMax_cu_9f978f6320softmax_warp_forwardIfffLi8ELb0ELb0EEEvPT0_PKT_iiiPKbib,(.L_x_11857 - _ZN43_GLOBAL__N__9ae7fba5_10_SoftMax_cu_9f978f6320softmax_warp_forwardIfffLi8ELb0ELb0EEEvPT0_PKT_iiiPKbib)
        .other          _ZN43_GLOBAL__N__9ae7fba5_10_SoftMax_cu_9f978f6320softmax_warp_forwardIfffLi8ELb0ELb0EEEvPT0_PKT_iiiPKbib,@"STO_CUDA_ENTRY STV_DEFAULT"
_ZN43_GLOBAL__N__9ae7fba5_10_SoftMax_cu_9f978f6320softmax_warp_forwardIfffLi8ELb0ELb0EEEvPT0_PKT_iiiPKbib:
        /* <DEDUP_REMOVED lines=31> */
[C---:B------:R-:W-:Y:S01]  /*01f0*/  IADD3 R5, R12.reuse, 0xa0, RZ ;  /* 0x000000a00c057810 */ /* 0x040fe20007ffe0ff */
        /* <DEDUP_REMOVED lines=11> */
[----:B------:R-:W-:-:S05]  /*02b0*/  MOV R13, 0xff800000 ;  /* 0xff800000000d7802 */ /* 0x000fca0000000f00 */
        /* <DEDUP_REMOVED lines=39> */
[----:B------:R-:W-:Y:S01]  /*0530*/  FMUL.FTZ R23, R23, 1.4426950216293334961 ;  /* 0x3fb8aa3b17177820 */ /* 0x000fe20000410000 */
[----:B------:R0:W1:Y:S01]  /*0540*/  MUFU.EX2 R17, R20 ;  /* 0x0000001400117308 */ /* 0x0000620000000800 */
[----:B------:R-:W-:-:S04]  /*0550*/  FADD.FTZ R24, -R2, R16 ;  /* 0x0000001002187221 */ /* 0x000fc80000010100 */
[----:B------:R-:W-:-:S03]  /*0560*/  FMUL.FTZ R24, R24, 1.4426950216293334961 ;  /* 0x3fb8aa3b18187820 */ /* 0x000fc60000410000 */
[----:B------:R2:W3:Y:S01]  /*0570*/  MUFU.EX2 R19, R3 ;  /* 0x0000000300137308 */ /* 0x0004e20000000800 */
[----:B0-----:R-:W-:-:S04]  /*0580*/  FADD.FTZ R20, -R2, R14 ;  /* 0x0000000e02147221 */ /* 0x001fc80000010100 */
[----:B------:R-:W-:-:S03]  /*0590*/  FMUL.FTZ R25, R20, 1.4426950216293334961 ;  /* 0x3fb8aa3b14197820 */ /* 0x000fc60000410000 */
[----:B------:R-:W0:Y:S01]  /*05a0*/  MUFU.EX2 R18, R22 ;  /* 0x0000001600127308 */ /* 0x000e220000000800 */
[C---:B--2---:R-:W-:Y:S01]  /*05b0*/  FADD.FTZ R3, -R2.reuse, R15 ;  /* 0x0000000f02037221 */ /* 0x044fe20000010100 */
[----:B-1----:R-:W-:Y:S01]  /*05c0*/  FADD.FTZ R20, RZ, R17 ;  /* 0x00000011ff147221 */ /* 0x002fe20000010000 */
[----:B------:R-:W-:Y:S02]  /*05d0*/  FADD.FTZ R2, -R2, R13 ;  /* 0x0000000d02027221 */ /* 0x000fe40000010100 */
[----:B------:R-:W-:-:S03]  /*05e0*/  FMUL.FTZ R26, R3, 1.4426950216293334961 ;  /* 0x3fb8aa3b031a7820 */ /* 0x000fc60000410000 */
[----:B------:R-:W1:Y:S01]  /*05f0*/  MUFU.EX2 R16, R23 ;  /* 0x0000001700107308 */ /* 0x000e620000000800 */
[----:B---3--:R-:W-:Y:S01]  /*0600*/  FADD.FTZ R3, R20, R19 ;  /* 0x0000001314037221 */ /* 0x008fe20000010000 */
[----:B------:R-:W-:-:S06]  /*0610*/  FMUL.FTZ R20, R2, 1.4426950216293334961 ;  /* 0x3fb8aa3b02147820 */ /* 0x000fcc0000410000 */
[----:B------:R-:W2:Y:S01]  /*0620*/  MUFU.EX2 R14, R24 ;  /* 0x00000018000e7308 */ /* 0x000ea20000000800 */
[----:B0-----:R-:W-:-:S07]  /*0630*/  FADD.FTZ R3, R3, R18 ;  /* 0x0000001203037221 */ /* 0x001fce0000010000 */
[----:B------:R-:W0:Y:S01]  /*0640*/  MUFU.EX2 R15, R25 ;  /* 0x00000019000f7308 */ /* 0x000e220000000800 */
[----:B-1----:R-:W-:-:S07]  /*0650*/  FADD.FTZ R3, R3, R16 ;  /* 0x0000001003037221 */ /* 0x002fce0000010000 */
[----:B------:R-:W1:Y:S01]  /*0660*/  MUFU.EX2 R13, R26 ;  /* 0x0000001a000d7308 */ /* 0x000e620000000800 */
[----:B--2---:R-:W-:-:S07]  /*0670*/  FADD.FTZ R2, R3, R14 ;  /* 0x0000000e03027221 */ /* 0x004fce0000010000 */
[----:B------:R-:W2:Y:S01]  /*0680*/  MUFU.EX2 R20, R20 ;  /* 0x0000001400147308 */ /* 0x000ea20000000800 */
[----:B0-----:R-:W-:-:S04]  /*0690*/  FADD.FTZ R2, R2, R15 ;  /* 0x0000000f02027221 */ /* 0x001fc80000010000 */
[----:B-1----:R-:W-:-:S04]  /*06a0*/  FADD.FTZ R3, R2, R13 ;  /* 0x0000000d02037221 */ /* 0x002fc80000010000 */
        /* <DEDUP_REMOVED lines=57> */
[----:B---3--:R-:W-:Y:S02]  /*0a40*/  IMAD.MOV.U32 R5, RZ, RZ, 0x7fc00000 ;  /* 0x7fc00000ff057424 */ /* 0x008fe400078e00ff */
[----:B----4-:R-:W-:-:S05]  /*0a50*/  @P0 FMUL.FTZ R5, R13, R4 ;  /* 0x000000040d050220 */ /* 0x010fca0000410000 */
[----:B------:R3:W-:Y:S05]  /*0a60*/  STG.E desc[UR4][R2.64+0x300], R5 ;  /* 0x0003000502007986 */ /* 0x0007ea000c101904 */
[----:B------:R-:W-:Y:S05]  /*0a70*/  @P1 EXIT ;  /* 0x000000000000194d */ /* 0x000fea0003800000 */
[----:B--2---:R-:W2:Y:S01]  /*0a80*/  @P0 MUFU.RCP R7, R12 ;  /* 0x0000000c00070308 */ /* 0x004ea20000001000 */
[----:B---3--:R-:W-:Y:S01]  /*0a90*/  MOV R5, 0x7fc00000 ;  /* 0x7fc0000000057802 */ /* 0x008fe20000000f00 */
[----:B--2---:R-:W-:-:S05]  /*0aa0*/  @P0 FMUL.FTZ R5, R20, R7 ;  /* 0x0000000714050220 */ /* 0x004fca0000410000 */
[----:B------:R-:W-:Y:S01]  /*0ab0*/  STG.E desc[UR4][R2.64+0x380], R5 ;  /* 0x0003800502007986 */ /* 0x000fe2000c101904 */
[----:B------:R-:W-:Y:S05]  /*0ac0*/  EXIT ;  /* 0x000000000000794d */ /* 0x000fea0003800000 */
.L_x_4448:
        /* <DEDUP_REMOVED lines=11> */
.L_x_11857:


//--------------------- .text._ZN43_GLOBAL__N__9ae7fba5_10_SoftMax_cu_9f978f6320softmax_warp_forwardIfffLi7ELb0ELb0EEEvPT0_PKT_iiiPKbib --------------------------
	.section	.text._ZN43_GLOBAL__N__9ae7fba5_10_SoftMax_cu_9f978f6320softmax_warp_forwardIfffLi7ELb0ELb0EEEvPT0_PKT_iiiPKbib,"ax",@progbits
	.align	128
.text._ZN43_GLOBAL__N__9ae7fba5_10_SoftMax_cu_9f978f6320softmax_warp_forwardIfffLi7ELb0ELb0EEEvPT0_PKT_iiiPKbib:
        .type           _ZN43_GLOBAL__N__9ae7fba5_10_SoftMax_cu_9f978f6320softmax_warp_forwardIfffLi7ELb0ELb0EEEvPT0_PKT_iiiPKbib,@function
        .size           _ZN43_GLOBAL__N__9ae7fba5_10_SoftMax_cu_9f978f6320softmax_warp_forwardIfffLi7ELb0ELb0EEEvPT0_PKT_iiiPKbib,(.L_x_11858 - _ZN43_GLOBAL__N__9ae7fba5_10_SoftMax_cu_9f978f6320softmax_warp_forwardIfffLi7ELb0ELb0EEEvPT0_PKT_iiiPKbib)
        .other          _ZN43_GLOBAL__N__9ae7fba5_10_SoftMax_cu_9f978f6320softmax_warp_forwardIfffLi7ELb0ELb0EEEvPT0_PKT_iiiPKbib,@"STO_CUDA_ENTRY STV_DEFAULT"
_ZN43_GLOBAL__N__9ae7fba5_10_SoftMax_cu_9f978f6320softmax_warp_forwardIfffLi7ELb0ELb0EEEvPT0_PKT_iiiPKbib:
[----:B------:R-:W-:Y:S01]  /*0000*/  LDC R1, c[0x0][0x28] ;  /* 0x00000a00ff017b82 */ /* 0x000fe20000000800 */
[----:B------:R-:W0:Y:S07]  /*0010*/  S2R R10, SR_TID.Y ;  /* 0x00000000000a7919 */ /* 0x000e2e0000002200 */
[----:B------:R-:W0:Y:S01]  /*0020*/  S2UR UR6, SR_CTAID.X ;  /* 0x00000000000679c3 */ /* 0x000e220000002500 */
[----:B------:R-:W-:Y:S01]  /*0030*/  IMAD.MOV.U32 R20, RZ, RZ, -0x800000 ;  /* 0xff800000ff147424 */ /* 0x000fe200078e00ff */
[----:B------:R-:W-:Y:S01]  /*0040*/  ULDC.64 UR4, c[0x0][0x208] ;  /* 0x0000820000047ab9 */ /* 0x000fe20000000a00 */
[----:B------:R-:W1:Y:S01]  /*0050*/  S2R R16, SR_TID.X ;  /* 0x0000000000107919 */ /* 0x000e620000002100 */
[----:B------:R-:W-:Y:S01]  /*0060*/  IMAD.MOV.U32 R23, RZ, RZ, -0x800000 ;  /* 0xff800000ff177424 */ /* 0x000fe200078e00ff */
[----:B------:R-:W-:-:S03]  /*0070*/  MOV R24, 0xff800000 ;  /* 0xff80000000187802 */ /* 0x000fc60000000f00 */
[----:B------:R-:W0:Y:S08]  /*0080*/  LDC R5, c[0x0][0x4] ;  /* 0x00000100ff057b82 */ /* 0x000e300000000800 */
[----:B------:R-:W2:Y:S08]  /*0090*/  LDC.64 R2, c[0x0][0x220] ;  /* 0x00008800ff027b82 */ /* 0x000eb00000000a00 */
[----:B------:R-:W3:Y:S08]  /*00a0*/  LDC R11, c[0x0][0x228] ;  /* 0x00008a00ff0b7b82 */ /* 0x000ef00000000800 */
[----:B------:R-:W4:Y:S01]  /*00b0*/  LDC.64 R6, c[0x0][0x218] ;  /* 0x00008600ff067b82 */ /* 0x000f220000000a00 */
[----:B0-----:R-:W-:Y:S01]  /*00c0*/  IMAD R0, R5, UR6, R10 ;  /* 0x0000000605007c24 */ /* 0x001fe2000f8e020a */
[----:B------:R-:W-:Y:S01]  /*00d0*/  ULDC.64 UR8, c[0x0][0x218] ;  /* 0x0000860000087ab9 */ /* 0x000fe20000000a00 */
[----:B-1----:R-:W-:-:S02]  /*00e0*/  VIADD R9, R16, 0x20 ;  /* 0x0000002010097836 */ /* 0x002fc40000000000 */
[----:B------:R-:W-:Y:S02]  /*00f0*/  IMAD.SHL.U32 R13, R0, 0x2, RZ ;  /* 0x00000002000d7824 */ /* 0x000fe400078e00ff */
[----:B------:R-:W-:Y:S02]  /*0100*/  VIADD R8, R16, 0x40 ;  /* 0x0000004010087836 */ /* 0x000fe40000000000 */
[----:B--2---:R-:W-:Y:S02]  /*0110*/  IMAD.IADD R15, R2, 0x1, -R13 ;  /* 0x00000001020f7824 */ /* 0x004fe400078e0a0d */
[----:B------:R-:W-:Y:S02]  /*0120*/  IMAD R13, R13, R3, R16 ;  /* 0x000000030d0d7224 */ /* 0x000fe400078e0210 */
[----:B------:R-:W-:Y:S01]  /*0130*/  VIADD R0, R16, 0x60 ;  /* 0x0000006010007836 */ /* 0x000fe20000000000 */
[C---:B------:R-:W-:Y:S02]  /*0140*/  ISETP.GT.AND P0, PT, R15.reuse, RZ, PT ;  /* 0x000000ff0f00720c */ /* 0x040fe40003f04270 */
[----:B------:R-:W-:-:S02]  /*0150*/  VIMNMX R15, R15, 0x2, PT ;  /* 0x000000020f0f7848 */ /* 0x000fc40003fe0100 */
[----:B---3--:R-:W-:-:S04]  /*0160*/  SEL R5, R11, RZ, P0 ;  /* 0x000000ff0b057207 */ /* 0x008fc80000000000 */
[-C--:B------:R-:W-:Y:S02]  /*0170*/  ISETP.GE.AND P2, PT, R16, R5.reuse, PT ;  /* 0x000000051000720c */ /* 0x080fe40003f46270 */
[-C--:B------:R-:W-:Y:S01]  /*0180*/  ISETP.GE.AND P3, PT, R9, R5.reuse, PT ;  /* 0x000000050900720c */ /* 0x080fe20003f66270 */
[----:B----4-:R-:W-:Y:S01]  /*0190*/  IMAD.WIDE R6, R13, 0x4, R6 ;  /* 0x000000040d067825 */ /* 0x010fe200078e0206 */
[-C--:B------:R-:W-:Y:S02]  /*01a0*/  ISETP.GE.AND P1, PT, R8, R5.reuse, PT ;  /* 0x000000050800720c */ /* 0x080fe40003f26270 */
[----:B------:R-:W-:-:S07]  /*01b0*/  ISETP.GE.AND P0, PT, R0, R5, PT ;  /* 0x000000050000720c */ /* 0x000fce0003f06270 */
[----:B------:R-:W2:Y:S01]  /*01c0*/  @!P2 LDG.E R20, desc[UR4][R6.64] ;  /* 0x000000040614a981 */ /* 0x000ea2000c1e1900 */
[----:B------:R-:W-:-:S03]  /*01d0*/  ISETP.GT.AND P2, PT, R15, 0x1, PT ;  /* 0x000000010f00780c */ /* 0x000fc60003f44270 */
[----:B------:R-:W2:Y:S01]  /*01e0*/  @!P3 LDG.E R23, desc[UR4][R6.64+0x80] ;  /* 0x000080040617b981 */ /* 0x000ea2000c1e1900 */
[----:B------:R-:W-:Y:S01]  /*01f0*/  SEL R17, R11, RZ, P2 ;  /* 0x000000ff0b117207 */ /* 0x000fe20001000000 */
[----:B------:R-:W-:Y:S01]  /*0200*/  IMAD.MOV.U32 R21, RZ, RZ, -0x800000 ;  /* 0xff800000ff157424 */ /* 0x000fe200078e00ff */
[----:B------:R-:W-:Y:S01]  /*0210*/  SHF.R.S32.HI R14, RZ, 0x1f, R13 ;  /* 0x0000001fff0e7819 */ /* 0x000fe2000001140d */
[----:B------:R-:W3:Y:S01]  /*0220*/  @!P1 LDG.E R24, desc[UR4][R6.64+0x100] ;  /* 0x0001000406189981 */ /* 0x000ee2000c1e1900 */
[----:B------:R-:W-:Y:S02]  /*0230*/  IADD3 R12, P3, R13, R11, RZ ;  /* 0x0000000b0d0c7210 */ /* 0x000fe40007f7e0ff */
[-C--:B------:R-:W-:Y:S01]  /*0240*/  ISETP.GE.AND P1, PT, R16, R17.reuse, PT ;  /* 0x000000111000720c */ /* 0x080fe20003f26270 */
[----:B------:R0:W4:Y:S01]  /*0250*/  @!P0 LDG.E R21, desc[UR4][R6.64+0x180] ;  /* 0x0001800406158981 */ /* 0x000122000c1e1900 */
[----:B------:R-:W-:Y:S02]  /*0260*/  ISETP.GE.AND P2, PT, R9, R17, PT ;  /* 0x000000110900720c */ /* 0x000fe40003f46270 */
[----:B------:R-:W-:-:S02]  /*0270*/  LEA.HI.X.SX32 R3, R11, R14, 0x1, P3 ;  /* 0x0000000e0b037211 */ /* 0x000fc400018f0eff */
[----:B------:R-:W-:Y:S01]  /*0280*/  LEA R4, P3, R12, UR8, 0x2 ;  /* 0x000000080c047c11 */ /* 0x000fe2000f8610ff */
[----:B------:R-:W-:Y:S01]  /*0290*/  IMAD.MOV.U32 R22, RZ, RZ, -0x800000 ;  /* 0xff800000ff167424 */ /* 0x000fe200078e00ff */
[----:B------:R-:W-:Y:S01]  /*02a0*/  ISETP.GE.AND P0, PT, R8, R17, PT ;  /* 0x000000110800720c */ /* 0x000fe20003f06270 */
[----:B------:R-:W-:Y:S01]  /*02b0*/  IMAD.MOV.U32 R19, RZ, RZ, -0x800000 ;  /* 0xff800000ff137424 */ /* 0x000fe200078e00ff */
[----:B------:R-:W-:Y:S01]  /*02c0*/  LEA.HI.X R5, R12, UR9, R3, 0x2, P3 ;  /* 0x000000090c057c11 */ /* 0x000fe200098f1403 */
[----:B------:R-:W-:-:S04]  /*02d0*/  IMAD.MOV.U32 R18, RZ, RZ, -0x800000 ;  /* 0xff800000ff127424 */ /* 0x000fc800078e00ff */
[----:B------:R-:W5:Y:S01]  /*02e0*/  @!P1 LDG.E R22, desc[UR4][R4.64] ;  /* 0x0000000404169981 */ /* 0x000f62000c1e1900 */
[----:B------:R-:W-:-:S03]  /*02f0*/  ISETP.GE.AND P1, PT, R0, R17, PT ;  /* 0x000000110000720c */ /* 0x000fc60003f26270 */
[----:B------:R-:W5:Y:S01]  /*0300*/  @!P2 LDG.E R19, desc[UR4][R4.64+0x80] ;  /* 0x000080040413a981 */ /* 0x000f62000c1e1900 */
[----:B------:R-:W-:-:S03]  /*0310*/  MOV R17, 0xff800000 ;  /* 0xff80000000117802 */ /* 0x000fc60000000f00 */
[----:B------:R-:W5:Y:S06]  /*0320*/  @!P0 LDG.E R18, desc[UR4][R4.64+0x100] ;  /* 0x0001000404128981 */ /* 0x000f6c000c1e1900 */
[----:B------:R1:W5:Y:S01]  /*0330*/  @!P1 LDG.E R17, desc[UR4][R4.64+0x180] ;  /* 0x0001800404119981 */ /* 0x000362000c1e1900 */
[----:B--2---:R-:W-:-:S04]  /*0340*/  FSETP.GT.FTZ.AND P0, PT, R20, R23, PT ;  /* 0x000000171400720b */ /* 0x004fc80003f14000 */
[----:B0-----:R-:W-:-:S04]  /*0350*/  FSEL R7, R20, R23, P0 ;  /* 0x0000001714077208 */ /* 0x001fc80000000000 */
[----:B---3--:R-:W-:-:S04]  /*0360*/  FSETP.GT.FTZ.AND P0, PT, R7, R24, PT ;  /* 0x000000180700720b */ /* 0x008fc80003f14000 */
[----:B------:R-:W-:-:S04]  /*0370*/  FSEL R6, R7, R24, P0 ;  /* 0x0000001807067208 */ /* 0x000fc80000000000 */
[----:B----4-:R-:W-:-:S04]  /*0380*/  FSETP.GT.FTZ.AND P0, PT, R6, R21, PT ;  /* 0x000000150600720b */ /* 0x010fc80003f14000 */
[----:B------:R-:W-:Y:S02]  /*0390*/  FSEL R6, R6, R21, P0 ;  /* 0x0000001506067208 */ /* 0x000fe40000000000 */
[----:B-----5:R-:W-:-:S04]  /*03a0*/  FSETP.GT.FTZ.AND P0, PT, R22, R19, PT ;  /* 0x000000131600720b */ /* 0x020fc80003f14000 */
[----:B------:R-:W-:-:S04]  /*03b0*/  FSEL R7, R22, R19, P0 ;  /* 0x0000001316077208 */ /* 0x000fc80000000000 */
[----:B------:R-:W-:-:S04]  /*03c0*/  FSETP.GT.FTZ.AND P0, PT, R7, R18, PT ;  /* 0x000000120700720b */ /* 0x000fc80003f14000 */
[----:B-1----:R-:W-:-:S04]  /*03d0*/  FSEL R4, R7, R18, P0 ;  /* 0x0000001207047208 */ /* 0x002fc80000000000 */
        /* <DEDUP_REMOVED lines=32> */
[C---:B------:R-:W-:Y:S01]  /*05e0*/  FADD.FTZ R20, -R25.reuse, R20 ;  /* 0x0000001419147221 */ /* 0x040fe20000010100 */
[----:B------:R-:W-:-:S03]  /*05f0*/  FADD.FTZ R23, -R25, R23 ;  /* 0x0000001719177221 */ /* 0x000fc60000010100 */
[----:B------:R-:W-:Y:S01]  /*0600*/  FADD.FTZ R22, -R4, R22 ;  /* 0x0000001604167221 */ /* 0x000fe20000010100 */
[----:B------:R-:W-:Y:S01]  /*0610*/  FMUL.FTZ R6, R20, 1.4426950216293334961 ;  /* 0x3fb8aa3b14067820 */ /* 0x000fe20000410000 */
[----:B------:R-:W-:Y:S02]  /*0620*/  FADD.FTZ R24, -R25, R24 ;  /* 0x0000001819187221 */ /* 0x000fe40000010100 */
[----:B------:R-:W-:Y:S01]  /*0630*/  FMUL.FTZ R5, R22, 1.4426950216293334961 ;  /* 0x3fb8aa3b16057820 */ /* 0x000fe20000410000 */
[----:B------:R-:W-:Y:S01]  /*0640*/  FADD.FTZ R22, -R4, R19 ;  /* 0x0000001304167221 */ /* 0x000fe20000010100 */
[----:B------:R-:W-:Y:S01]  /*0650*/  FMUL.FTZ R7, R23, 1.4426950216293334961 ;  /* 0x3fb8aa3b17077820 */ /* 0x000fe20000410000 */
[----:B------:R-:W-:Y:S01]  /*0660*/  FMUL.FTZ R20, R24, 1.4426950216293334961 ;  /* 0x3fb8aa3b18147820 */ /* 0x000fe20000410000 */
[----:B------:R-:W0:Y:S01]  /*0670*/  MUFU.EX2 R6, R6 ;  /* 0x0000000600067308 */ /* 0x000e220000000800 */
[----:B------:R-:W-:Y:S01]  /*0680*/  FMUL.FTZ R24, R22, 1.4426950216293334961 ;  /* 0x3fb8aa3b16187820 */ /* 0x000fe20000410000 */
[C---:B------:R-:W-:Y:S01]  /*0690*/  FADD.FTZ R22, -R4.reuse, R18 ;  /* 0x0000001204167221 */ /* 0x040fe20000010100 */
        /* <DEDUP_REMOVED lines=61> */
[----:B--2---:R-:W0:Y:S01]  /*0a70*/  @P1 MUFU.RCP R13, R16 ;  /* 0x00000010000d1308 */ /* 0x004e220000001000 */
[----:B------:R-:W-:Y:S01]  /*0a80*/  IMAD.MOV.U32 R7, RZ, RZ, 0x7fc00000 ;  /* 0x7fc00000ff077424 */ /* 0x000fe200078e00ff */
        /* <DEDUP_REMOVED lines=8> */
.L_x_4450:
[----:B------:R-:W-:Y:S05]  /*0b10*/  BSYNC B0 ;  /* 0x0000000000007941 */ /* 0x000fea0003800000 */
.L_x_4449:
[----:B01234-:R-:W0:Y:S02]  /*0b20*/  LDC R5, c[0x0][0x4] ;  /* 0x00000100ff057b82 */ /* 0x01fe240000000800 */
[----:B0-----:R-:W-:-:S04]  /*0b30*/  IMAD R5, R5, UR6, R10 ;  /* 0x0000000605057c24 */ /* 0x001fc8000f8e020a */
[----:B------:R-:W-:-:S05]  /*0b40*/  IMAD R5, R5, -0x2, R2 ;  /* 0xfffffffe05057824 */ /* 0x000fca00078e0202 */
[----:B------:R-:W-:-:S13]  /*0b50*/  ISETP.GE.AND P1, PT, R5, 0x2, PT ;  /* 0x000000020500780c */ /* 0x000fda0003f26270 */
[----:B------:R-:W-:Y:S05]  /*0b60*/  @!P1 EXIT ;  /* 0x000000000000994d */ /* 0x000fea0003800000 */
[----:B------:R-:W-:Y:S05]  /*0b70*/  @P0 EXIT ;  /* 0x000000000000094d */ /* 0x000fea0003800000 */
[----:B------:R-:W-:Y:S01]  /*0b80*/  FSETP.NEU.FTZ.AND P0, PT, R15, RZ, PT ;  /* 0x000000ff0f00720b */ /* 0x000fe20003f1d000 */
[----:B------:R-:W-:Y:S01]  /*0b90*/  ULDC.64 UR6, c[0x0][0x210] ;  /* 0x0000840000067ab9 */ /* 0x000fe20000000a00 */
[----:B------:R-:W-:Y:S02]  /*0ba0*/  ISETP.GE.AND P2, PT, R9, R11, PT ;  /* 0x0000000b0900720c */ /* 0x000fe40003f46270 */
[C---:B------:R-:W-:Y:S02]  /*0bb0*/  LEA R2, P1, R12.reuse, UR6, 0x2 ;  /* 0x000000060c027c11 */ /* 0x040fe4000f8210ff */
[----:B------:R-:W-:Y:S02]  /*0bc0*/  MOV R5, 0x7fc00000 ;  /* 0x7fc0000000057802 */ /* 0x000fe40000000f00 */
        /* <DEDUP_REMOVED lines=22> */
.L_x_4451:
        /* <DEDUP_REMOVED lines=13> */
.L_x_11858:


//--------------------- .text._ZN43_GLOBAL__N__9ae7fba5_10_SoftMax_cu_9f978f6320softmax_warp_forwardIfffLi6ELb0ELb0EEEvPT0_PKT_iiiPKbib --------------------------
	.section	.text._ZN43_GLOBAL__N__9ae7fba5_10_SoftMax_cu_9f978f6320softmax_warp_forwardIfffLi6ELb0ELb0EEEvPT0_PKT_iiiPKbib,"ax",@progbits
	.align	128
.text._ZN43_GLOBAL__N__9ae7fba5_10_SoftMax_cu_9f978f6320softmax_warp_forwardIfffLi6ELb0ELb0EEEvPT0_PKT_iiiPKbib:
        .type           _ZN43_GLOBAL__N__9ae7fba5_10_SoftMax_cu_9f978f6320softmax_warp_forwardIfffLi6ELb0ELb0EEEvPT0_PKT_iiiPKbib,@function
        .size           _ZN43_GLOBAL__N__9ae7fba5_10_SoftMax_cu_9f978f6320softmax_warp_forwardIfffLi6ELb0ELb0EEEvPT0_PKT_iiiPKbib,(.L_x_11859 - _ZN43_GLOBAL__N__9ae7fba5_10_SoftMax_cu_9f978f6320softmax_warp_forwardIfffLi6ELb0ELb0EEEvPT0_PKT_iiiPKbib)
        .other          _ZN43_GLOBAL__N__9ae7fba5_10_SoftMax_cu_9f978f6320softmax_warp_forwardIfffLi6ELb0ELb0EEEvPT0_PKT_iiiPKbib,@"STO_CUDA_ENTRY STV_DEFAULT"
_ZN43_GLOBAL__N__9ae7fba5_10_SoftMax_cu_9f978f6320softmax_warp_forwardIfffLi6ELb0ELb0EEEvPT0_PKT_iiiPKbib:
[----:B------:R-:W-:Y:S01]  /*0000*/  LDC R1, c[0x0][0x28] ;  /* 0x00000a00ff017b82 */ /* 0x000fe20000000800 */
[----:B------:R-:W0:Y:S07]  /*0010*/  S2R R6, SR_TID.Y ;  /* 0x0000000000067919 */ /* 0x000e2e0000002200 */
[----:B------:R-:W0:Y:S01]  /*0020*/  S2UR UR6, SR_CTAID.X ;  /* 0x00000000000679c3 */ /* 0x000e220000002500 */
[----:B------:R-:W-:Y:S01]  /*0030*/  IMAD.MOV.U32 R14, RZ, RZ, -0x800000 ;  /* 0xff800000ff0e7424 */ /* 0x000fe200078e00ff */
[----:B------:R-:W-:Y:S01]  /*0040*/  ULDC.64 UR8, c[0x0][0x218] ;  /* 0x0000860000087ab9 */ /* 0x000fe20000000a00 */
[----:B------:R-:W1:Y:S01]  /*0050*/  S2R R8, SR_TID.X ;  /* 0x0000000000087919 */ /* 0x000e620000002100 */
[----:B------:R-:W-:-:S04]  /*0060*/  ULDC.64 UR4, c[0x0][0x208] ;  /* 0x0000820000047ab9 */ /* 0x000fc80000000a00 */
[----:B------:R-:W0:Y:S08]  /*0070*/  LDC R5, c[0x0][0x4] ;  /* 0x00000100ff057b82 */ /* 0x000e300000000800 */
[----:B------:R-:W2:Y:S08]  /*0080*/  LDC.64 R2, c[0x0][0x220] ;  /* 0x00008800ff027b82 */ /* 0x000eb00000000a00 */
[----:B------:R-:W3:Y:S01]  /*0090*/  LDC R0, c[0x0][0x228] ;  /* 0x00008a00ff007b82 */ /* 0x000ee20000000800 */
[----:B0-----:R-:W-:-:S04]  /*00a0*/  IMAD R4, R5, UR6, R6 ;  /* 0x0000000605047c24 */ /* 0x001fc8000f8e0206 */
[----:B------:R-:W-:-:S03]  /*00b0*/  IMAD.SHL.U32 R9, R4, 0x2, RZ ;  /* 0x0000000204097824 */ /* 0x000fc600078e00ff */
[----:B------:R-:W0:Y:S01]  /*00c0*/  LDC.64 R4, c[0x0][0x218] ;  /* 0x00008600ff047b82 */ /* 0x000e220000000a00 */
[----:B--2---:R-:W-:Y:S02]  /*00d0*/  IMAD.IADD R7, R2, 0x1, -R9 ;  /* 0x0000000102077824 */ /* 0x004fe400078e0a09 */
[----:B-1----:R-:W-:-:S03]  /*00e0*/  IMAD R3, R9, R3, R8 ;  /* 0x0000000309037224 */ /* 0x002fc600078e0208 */
[C---:B------:R-:W-:Y:S02]  /*00f0*/  ISETP.GT.AND P0, PT, R7.reuse, RZ, PT ;  /* 0x000000ff0700720c */ /* 0x040fe40003f04270 */
[----:B------:R-:W-:Y:S01]  /*0100*/  VIMNMX R17, R7, 0x2, PT ;  /* 0x0000000207117848 */ /* 0x000fe20003fe0100 */
[----:B------:R-:W-:Y:S01]  /*0110*/  VIADD R7, R8, 0x20 ;  /* 0x0000002008077836 */ /* 0x000fe20000000000 */
[----:B---3--:R-:W-:Y:S02]  /*0120*/  SEL R10, R0, RZ, P0 ;  /* 0x000000ff000a7207 */ /* 0x008fe40000000000 */
[----:B------:R-:W-:Y:S02]  /*0130*/  ISETP.GT.AND P1, PT, R17, 0x1, PT ;  /* 0x000000011100780c */ /* 0x000fe40003f24270 */
[-C--:B------:R-:W-:Y:S02]  /*0140*/  ISETP.GE.AND P3, PT, R8, R10.reuse, PT ;  /* 0x0000000a0800720c */ /* 0x080fe40003f66270 */
[----:B------:R-:W-:-:S02]  /*0150*/  ISETP.GE.AND P2, PT, R7, R10, PT ;  /* 0x0000000a0700720c */ /* 0x000fc40003f46270 */
[----:B------:R-:W-:Y:S02]  /*0160*/  SEL R11, R0, RZ, P1 ;  /* 0x000000ff000b7207 */ /* 0x000fe40000800000 */
[----:B------:R-:W-:Y:S02]  /*0170*/  SHF.R.S32.HI R10, RZ, 0x1f, R3 ;  /* 0x0000001fff0a7819 */ /* 0x000fe40000011403 */
[C---:B------:R-:W-:Y:S01]  /*0180*/  IADD3 R9, P4, R3.reuse, R0, RZ ;  /* 0x0000000003097210 */ /* 0x040fe20007f9e0ff */
[----:B0-----:R-:W-:Y:S01]  /*0190*/  IMAD.WIDE R18, R3, 0x4, R4 ;  /* 0x0000000403127825 */ /* 0x001fe200078e0204 */
[-C--:B------:R-:W-:Y:S02]  /*01a0*/  ISETP.GE.AND P1, PT, R8, R11.reuse, PT ;  /* 0x0000000b0800720c */ /* 0x080fe40003f26270 */
[----:B------:R-:W-:Y:S01]  /*01b0*/  ISETP.GE.AND P0, PT, R7, R11, PT ;  /* 0x0000000b0700720c */ /* 0x000fe20003f06270 */
[----:B------:R-:W-:Y:S01]  /*01c0*/  IMAD.MOV.U32 R11, RZ, RZ, -0x800000 ;  /* 0xff800000ff0b7424 */ /* 0x000fe200078e00ff */
[----:B------:R-:W-:Y:S01]  /*01d0*/  LEA.HI.X.SX32 R12, R0, R10, 0x1, P4 ;  /* 0x0000000a000c7211 */ /* 0x000fe200020f0eff */
[----:B------:R-:W-:Y:S01]  /*01e0*/  IMAD.MOV.U32 R16, RZ, RZ, -0x800000 ;  /* 0xff800000ff107424 */ /* 0x000fe200078e00ff */
[C---:B------:R-:W-:Y:S01]  /*01f0*/  LEA R4, P4, R9.reuse, UR8, 0x2 ;  /* 0x0000000809047c11 */ /* 0x040fe2000f8810ff */
[----:B------:R-:W-:Y:S01]  /*0200*/  IMAD.MOV.U32 R13, RZ, RZ, -0x800000 ;  /* 0xff800000ff0d7424 */ /* 0x000fe200078e00ff */
[----:B------:R-:W2:Y:S02]  /*0210*/  @!P2 LDG.E R14, desc[UR4][R18.64+0x80] ;  /* 0x00008004120ea981 */ /* 0x000ea4000c1e1900 */
[----:B------:R-:W-:-:S02]  /*0220*/  LEA.HI.X R5, R9, UR9, R12, 0x2, P4 ;  /* 0x0000000909057c11 */ /* 0x000fc4000a0f140c */
[----:B------:R-:W2:Y:S04]  /*0230*/  @!P3 LDG.E R11, desc[UR4][R18.64] ;  /* 0x00000004120bb981 */ /* 0x000ea8000c1e1900 */
[----:B------:R-:W3:Y:S04]  /*0240*/  @!P1 LDG.E R16, desc[UR4][R4.64] ;  /* 0x0000000404109981 */ /* 0x000ee8000c1e1900 */
[----:B------:R-:W3:Y:S01]  /*0250*/  @!P0 LDG.E R13, desc[UR4][R4.64+0x80] ;  /* 0x00008004040d8981 */ /* 0x000ee2000c1e1900 */
[----:B--2---:R-:W-:-:S04]  /*0260*/  FSETP.GT.FTZ.AND P0, PT, R11, R14, PT ;  /* 0x0000000e0b00720b */ /* 0x004fc80003f14000 */
[----:B------:R-:W-:Y:S02]  /*0270*/  FSEL R15, R11, R14, P0 ;  /* 0x0000000e0b0f7208 */ /* 0x000fe40000000000 */
[----:B---3--:R-:W-:-:S03]  /*0280*/  FSETP.GT.FTZ.AND P0, PT, R16, R13, PT ;  /* 0x0000000d1000720b */ /* 0x008fc60003f14000 */
[----:B------:R-:W0:Y:S01]  /*0290*/  SHFL.BFLY PT, R22, R15, 0x10, 0x1f ;  /* 0x0e001f000f167f89 */ /* 0x000e2200000e0000 */
        /* <DEDUP_REMOVED lines=32> */
[----:B------:R-:W-:Y:S01]  /*04a0*/  FMUL.FTZ R4, R11, 1.4426950216293334961 ;  /* 0x3fb8aa3b0b047820 */ /* 0x000fe20000410000 */
[----:B------:R-:W-:Y:S01]  /*04b0*/  FADD.FTZ R14, -R22, R14 ;  /* 0x0000000e160e7221 */ /* 0x000fe20000010100 */
        /* <DEDUP_REMOVED lines=35> */
[----:B0-2---:R-:W-:Y:S01]  /*06f0*/  FADD.FTZ R16, R16, R17 ;  /* 0x0000001110107221 */ /* 0x005fe20000010000 */
        /* <DEDUP_REMOVED lines=19> */
.L_x_4453:
[----:B------:R-:W-:Y:S05]  /*0830*/  BSYNC B0 ;  /* 0x0000000000007941 */ /* 0x000fea0003800000 */
.L_x_4452:
[----:B------:R-:W-:Y:S05]  /*0840*/  @!P1 EXIT ;  /* 0x000000000000994d */ /* 0x000fea0003800000 */
[----:B------:R-:W-:Y:S05]  /*0850*/  @P2 EXIT ;  /* 0x000000000000294d */ /* 0x000fea0003800000 */
[----:B------:R-:W-:Y:S01]  /*0860*/  FSETP.NEU.FTZ.AND P1, PT, R16, RZ, PT ;  /* 0x000000ff1000720b */ /* 0x000fe20003f3d000 */
[----:B------:R-:W-:Y:S01]  /*0870*/  ULDC.64 UR6, c[0x0][0x210] ;  /* 0x0000840000067ab9 */ /* 0x000fe20000000a00 */
[----:B------:R-:W-:Y:S01]  /*0880*/  ISETP.GE.AND P2, PT, R7, R0, PT ;  /* 0x000000000700720c */ /* 0x000fe20003f46270 */
[----:B------:R-:W-:Y:S01]  /*0890*/  IMAD.MOV.U32 R5, RZ, RZ, 0x7fc00000 ;  /* 0x7fc00000ff057424 */ /* 0x000fe200078e00ff */
[----:B01----:R-:W-:-:S04]  /*08a0*/  LEA R2, P0, R9, UR6, 0x2 ;  /* 0x0000000609027c11 */ /* 0x003fc8000f8010ff */
[----:B------:R-:W-:-:S05]  /*08b0*/  LEA.HI.X R3, R9, UR7, R12, 0x2, P0 ;  /* 0x0000000709037c11 */ /* 0x000fca00080f140c */
        /* <DEDUP_REMOVED lines=9> */
.L_x_4454:
        /* <DEDUP_REMOVED lines=11> */
.L_x_11859:


//--------------------- .text._ZN43_GLOBAL__N__9ae7fba5_10_SoftMax_cu_9f978f6320softmax_warp_forwardIfffLi5ELb0ELb0EEEvPT0_PKT_iiiPKbib --------------------------
	.section	.text._ZN43_GLOBAL__N__9ae7fba5_10_SoftMax_cu_9f978f6320softmax_warp_forwardIfffLi5ELb0ELb0EEEvPT0_PKT_iiiPKbib,"ax",@progbits
	.align	128
.text._ZN43_GLOBAL__N__9ae7fba5_10_SoftMax_cu_9f978f6320softmax_warp_forwardIfffLi5ELb0ELb0EEEvPT0_PKT_iiiPKbib:
        .type           _ZN43_GLOBAL__N__9ae7fba5_10_SoftMax_cu_9f978f6320softmax_warp_forwardIfffLi5ELb0ELb0EEEvPT0_PKT_iiiPKbib,@function
        .size           _ZN43_GLOBAL__N__9ae7fba5_10_SoftMax_cu_9f978f6320softmax_warp_forwardIfffLi5ELb0ELb0EEEvPT0_PKT_iiiPKbib,(.L_x_11860 - _ZN43_GLOBAL__N__9ae7fba5_10_SoftMax_cu_9f978f6320softmax_warp_forwardIfffLi5ELb0ELb0EEEvPT0_PKT_iiiPKbib)
        .other          _ZN43_GLOBAL__N__9ae7fba5_10_SoftMax_cu_9f978f6320softmax_warp_forwardIfffLi5ELb0ELb0EEEvPT0_PKT_iiiPKbib,@"STO_CUDA_ENTRY STV_DEFAULT"
_ZN43_GLOBAL__N__9ae7fba5_10_SoftMax_cu_9f978f6320softmax_warp_forwardIfffLi5ELb0ELb0EEEvPT0_PKT_iiiPKbib:
        /* <DEDUP_REMOVED lines=12> */
[C---:B------:R-:W-:Y:S02]  /*00c0*/  VIMNMX R17, R7.reuse, 0x2, PT ;  /* 0x0000000207117848 */ /* 0x040fe40003fe0100 */
[----:B------:R-:W-:Y:S01]  /*00d0*/  ISETP.GT.AND P0, PT, R7, RZ, PT ;  /* 0x000000ff0700720c */ /* 0x000fe20003f04270 */
[----:B------:R-:W-:Y:S01]  /*00e0*/  IMAD.MOV.U32 R7, RZ, RZ, -0x800000 ;  /* 0xff800000ff077424 */ /* 0x000fe200078e00ff */
[----:B------:R-:W-:Y:S02]  /*00f0*/  ISETP.GT.AND P1, PT, R17, 0x1, PT ;  /* 0x000000011100780c */ /* 0x000fe40003f24270 */
[C---:B---3--:R-:W-:Y:S02]  /*0100*/  SEL R8, R0.reuse, RZ, P0 ;  /* 0x000000ff00087207 */ /* 0x048fe40000000000 */
        /* <DEDUP_REMOVED lines=8> */
[----:B0-----:R-:W-:-:S04]  /*0190*/  @!P1 LEA R12, P2, R3, R12, 0x2 ;  /* 0x0000000c030c9211 */ /* 0x001fc800078410ff */
[----:B------:R-:W-:Y:S02]  /*01a0*/  @!P1 LEA.HI.X R13, R3, R13, R6, 0x2, P2 ;  /* 0x0000000d030d9211 */ /* 0x000fe400010f1406 */
[----:B-1----:R-:W-:-:S03]  /*01b0*/  @!P0 LEA R10, P3, R8, R10, 0x2 ;  /* 0x0000000a080a8211 */ /* 0x002fc600078610ff */
[----:B------:R-:W2:Y:S01]  /*01c0*/  @!P1 LDG.E R7, desc[UR4][R12.64] ;  /* 0x000000040c079981 */ /* 0x000ea2000c1e1900 */
[----:B------:R-:W-:Y:S01]  /*01d0*/  @!P0 LEA.HI.X R11, R8, R11, R9, 0x2, P3 ;  /* 0x0000000b080b8211 */ /* 0x000fe200018f1409 */
[----:B------:R-:W-:-:S06]  /*01e0*/  IMAD.MOV.U32 R8, RZ, RZ, -0x800000 ;  /* 0xff800000ff087424 */ /* 0x000fcc00078e00ff */
[----:B------:R-:W3:Y:S04]  /*01f0*/  @!P0 LDG.E R8, desc[UR4][R10.64] ;  /* 0x000000040a088981 */ /* 0x000ee8000c1e1900 */
[----:B--2---:R-:W0:Y:S04]  /*0200*/  SHFL.BFLY PT, R14, R7, 0x10, 0x1f ;  /* 0x0e001f00070e7f89 */ /* 0x004e2800000e0000 */
[----:B---3--:R-:W1:Y:S01]  /*0210*/  SHFL.BFLY PT, R9, R8, 0x10, 0x1f ;  /* 0x0e001f0008097f89 */ /* 0x008e6200000e0000 */
        /* <DEDUP_REMOVED lines=73> */
.L_x_4456:
[----:B------:R-:W-:Y:S05]  /*06b0*/  BSYNC B0 ;  /* 0x0000000000007941 */ /* 0x000fea0003800000 */
.L_x_4455:
        /* <DEDUP_REMOVED lines=13> */
.L_x_4457:
        /* <DEDUP_REMOVED lines=15> */
.L_x_11860:


//--------------------- .text._ZN43_GLOBAL__N__9ae7fba5_10_SoftMax_cu_9f978f6320softmax_warp_forwardIfffLi4ELb0ELb0EEEvPT0_PKT_iiiPKbib --------------------------
	.section	.text._ZN43_GLOBAL__N__9ae7fba5_10_SoftMax_cu_9f978f6320softmax_warp_forwardIfffLi4ELb0ELb0EEEvPT0_PKT_iiiPKbib,"ax",@progbits
	.align	128
.text._ZN43_GLOBAL__N__9ae7fba5_10_SoftMax_cu_9f978f6320softmax_warp_forwardIfffLi4ELb0ELb0EEEvPT0_PKT_iiiPKbib:
        .type           _ZN43_GLOBAL__N__9ae7fba5_10_SoftMax_cu_9f978f6320softmax_warp_forwardIfffLi4ELb0ELb0EEEvPT0_PKT_iiiPKbib,@function
        .size           _ZN43_GLOBAL__N__9ae7fba5_10_SoftMax_cu_9f978f6320softmax_warp_forwardIfffLi4ELb0ELb0EEEvPT0_PKT_iiiPKbib,(.L_x_11861 - _ZN43_GLOBAL__N__9ae7fba5_10_SoftMax_cu_9f978f6320softmax_warp_forwardIfffLi4ELb0ELb0EEEvPT0_PKT_iiiPKbib)
        .other          _ZN43_GLOBAL__N__9ae7fba5_10_SoftMax_cu_9f978f6320softmax_warp_forwardIfffLi4ELb0ELb0EEEvPT0_PKT_iiiPKbib,@"STO_CUDA_ENTRY STV_DEFAULT"
_ZN43_GLOBAL__N__9ae7fba5_10_SoftMax_cu_9f978f6320softmax_warp_forwardIfffLi4ELb0ELb0EEEvPT0_PKT_iiiPKbib:
        /* <DEDUP_REMOVED lines=24> */
[----:B0-----:R-:W-:Y:S01]  /*0180*/  @!P0 LEA R6, P2, R5, R10, 0x2 ;  /* 0x0000000a05068211 */ /* 0x001fe200078410ff */
[----:B------:R-:W-:Y:S01]  /*0190*/  IMAD.MOV.U32 R10, RZ, RZ, -0x800000 ;  /* 0xff800000ff0a7424 */ /* 0x000fe200078e00ff */
[----:B-1----:R-:W-:-:S04]  /*01a0*/  @!P1 LEA R8, P3, R4, R8, 0x2 ;  /* 0x0000000804089211 */ /* 0x002fc800078610ff */
[----:B------:R-:W-:Y:S01]  /*01b0*/  @!P1 LEA.HI.X R9, R4, R9, R7, 0x2, P3 ;  /* 0x0000000904099211 */ /* 0x000fe200018f1407 */
[----:B------:R-:W-:Y:S01]  /*01c0*/  IMAD.MOV.U32 R4, RZ, RZ, -0x800000 ;  /* 0xff800000ff047424 */ /* 0x000fe200078e00ff */
[----:B------:R-:W-:-:S03]  /*01d0*/  @!P0 LEA.HI.X R7, R5, R11, R2, 0x2, P2 ;  /* 0x0000000b05078211 */ /* 0x000fc600010f1402 */
[----:B------:R-:W2:Y:S04]  /*01e0*/  @!P1 LDG.E R10, desc[UR4][R8.64] ;  /* 0x00000004080a9981 */ /* 0x000ea8000c1e1900 */
[----:B------:R-:W3:Y:S04]  /*01f0*/  @!P0 LDG.E R4, desc[UR4][R6.64] ;  /* 0x0000000406048981 */ /* 0x000ee8000c1e1900 */
[----:B--2---:R-:W0:Y:S04]  /*0200*/  SHFL.BFLY PT, R13, R10, 0x8, 0x101f ;  /* 0x0d101f000a0d7f89 */ /* 0x004e2800000e0000 */
[----:B---3--:R-:W1:Y:S01]  /*0210*/  SHFL.BFLY PT, R11, R4, 0x8, 0x101f ;  /* 0x0d101f00040b7f89 */ /* 0x008e6200000e0000 */
[----:B0-----:R-:W-:-:S02]  /*0220*/  FSETP.GEU.FTZ.AND P1, PT, R10, R13, PT ;  /* 0x0000000d0a00720b */ /* 0x001fc40003f3e000 */
        /* <DEDUP_REMOVED lines=25> */
[----:B------:R-:W-:Y:S02]  /*03c0*/  FMUL.FTZ R6, R11, 1.4426950216293334961 ;  /* 0x3fb8aa3b0b067820 */ /* 0x000fe40000410000 */
        /* <DEDUP_REMOVED lines=33> */
.L_x_4459:
[----:B------:R-:W-:Y:S05]  /*05e0*/  BSYNC B0 ;  /* 0x0000000000007941 */ /* 0x000fea0003800000 */
.L_x_4458:
        /* <DEDUP_REMOVED lines=13> */
.L_x_4460:
        /* <DEDUP_REMOVED lines=12> */
.L_x_11861:


//--------------------- .text._ZN43_GLOBAL__N__9ae7fba5_10_SoftMax_cu_9f978f6320softmax_warp_forwardIfffLi3ELb0ELb0EEEvPT0_PKT_iiiPKbib --------------------------
	.section	.text._ZN43_GLOBAL__N__9ae7fba5_10_SoftMax_cu_9f978f6320softmax_warp_forwardIfffLi3ELb0ELb0EEEvPT0_PKT_iiiPKbib,"ax",@progbits
	.align	128
.text._ZN43_GLOBAL__N__9ae7fba5_10_SoftMax_cu_9f978f6320softmax_warp_forwardIfffLi3ELb0ELb0EEEvPT0_PKT_iiiPKbib:
        .type           _ZN43_GLOBAL__N__9ae7fba5_10_SoftMax_cu_9f978f6320softmax_warp_forwardIfffLi3ELb0ELb0EEEvPT0_PKT_iiiPKbib,@function
        .size           _ZN43_GLOBAL__N__9ae7fba5_10_SoftMax_cu_9f978f6320softmax_warp_forwardIfffLi3ELb0ELb0EEEvPT0_PKT_iiiPKbib,(.L_x_11862 - _ZN43_GLOBAL__N__9ae7fba5_10_SoftMax_cu_9f978f6320softmax_warp_forwardIfffLi3ELb0ELb0EEEvPT0_PKT_iiiPKbib)
        .other          _ZN43_GLOBAL__N__9ae7fba5_10_SoftMax_cu_9f978f6320softmax_warp_forwardIfffLi3ELb0ELb0EEEvPT0_PKT_iiiPKbib,@"STO_CUDA_ENTRY STV_DEFAULT"
_ZN43_GLOBAL__N__9ae7fba5_10_SoftMax_cu_9f978f6320softmax_warp_forwardIfffLi3ELb0ELb0EEEvPT0_PKT_iiiPKbib:
        /* <DEDUP_REMOVED lines=29> */
[----:B------:R-:W-:-:S05]  /*01d0*/  @!P0 LEA.HI.X R7, R5, R11, R2, 0x2, P2 ;  /* 0x0000000b05078211 */ /* 0x000fca00010f1402 */
        /* <DEDUP_REMOVED lines=54> */
.L_x_4462:
[----:B------:R-:W-:Y:S05]  /*0540*/  BSYNC B0 ;  /* 0x0000000000007941 */ /* 0x000fea0003800000 */
.L_x_4461:
        /* <DEDUP_REMOVED lines=13> */
.L_x_4463:
        /* <DEDUP_REMOVED lines=14> */
.L_x_11862:


//--------------------- .text._ZN43_GLOBAL__N__9ae7fba5_10_SoftMax_cu_9f978f6320softmax_warp_forwardIfffLi2ELb0ELb0EEEvPT0_PKT_iiiPKbib --------------------------
	.section	.text._ZN43_GLOBAL__N__9ae7fba5_10_SoftMax_cu_9f978f6320softmax_warp_forwardIfffLi2ELb0ELb0EEEvPT0_PKT_iiiPKbib,"ax",@progbits
	.align	128
.text._ZN43_GLOBAL__N__9ae7fba5_10_SoftMax_cu_9f978f6320softmax_warp_forwardIfffLi2ELb0ELb0EEEvPT0_PKT_iiiPKbib:
        .type           _ZN43_GLOBAL__N__9ae7fba5_10_SoftMax_cu_9f978f6320softmax_warp_forwardIfffLi2ELb0ELb0EEEvPT0_PKT_iiiPKbib,@function
        .size           _ZN43_GLOBAL__N__9ae7fba5_10_SoftMax_cu_9f978f6320softmax_warp_forwardIfffLi2ELb0ELb0EEEvPT0_PKT_iiiPKbib,(.L_x_11863 - _ZN43_GLOBAL__N__9ae7fba5_10_SoftMax_cu_9f978f6320softmax_warp_forwardIfffLi2ELb0ELb0EEEvPT0_PKT_iiiPKbib)
        .other          _ZN43_GLOBAL__N__9ae7fba5_10_SoftMax_cu_9f978f6320softmax_warp_forwardIfffLi2ELb0ELb0EEEvPT0_PKT_iiiPKbib,@"STO_CUDA_ENTRY STV_DEFAULT"
_ZN43_GLOBAL__N__9ae7fba5_10_SoftMax_cu_9f978f6320softmax_warp_forwardIfffLi2ELb0ELb0EEEvPT0_PKT_iiiPKbib:
        /* <DEDUP_REMOVED lines=74> */
.L_x_4465:
[----:B------:R-:W-:Y:S05]  /*04a0*/  BSYNC B0 ;  /* 0x0000000000007941 */ /* 0x000fea0003800000 */
.L_x_4464:
        /* <DEDUP_REMOVED lines=13> */
.L_x_4466:
        /* <DEDUP_REMOVED lines=16> */
.L_x_11863:


//--------------------- .text._ZN43_GLOBAL__N__9ae7fba5_10_SoftMax_cu_9f978f6320softmax_warp_forwardIfffLi1ELb0ELb0EEEvPT0_PKT_iiiPKbib --------------------------
	.section	.text._ZN43_GLOBAL__N__9ae7fba5_10_SoftMax_cu_9f978f6320softmax_warp_forwardIfffLi1ELb0ELb0EEEvPT0_PKT_iiiPKbib,"ax",@progbits
	.align	128
.text._ZN43_GLOBAL__N__9ae7fba5_10_SoftMax_cu_9f978f6320softmax_warp_forwardIfffLi1ELb0ELb0EEEvPT0_PKT_iiiPKbib:
        .type           _ZN43_GLOBAL__N__9ae7fba5_10_SoftMax_cu_9f978f6320softmax_warp_forwardIfffLi1ELb0ELb0EEEvPT0_PKT_iiiPKbib,@function
        .size           _ZN43_GLOBAL__N__9ae7fba5_10_SoftMax_cu_9f978f6320softmax_warp_forwardIfffLi1ELb0ELb0EEEvPT0_PKT_iiiPKbib,(.L_x_11864 - _ZN43_GLOBAL__N__9ae7fba5_10_SoftMax_cu_9f978f6320softmax_warp_forwardIfffLi1ELb0ELb0EEEvPT0_PKT_iiiPKbib)
        .other          _ZN43_GLOBAL__N__9ae7fba5_10_SoftMax_cu_9f978f6320softmax_warp_forwardIfffLi1ELb0ELb0EEEvPT0_PKT_iiiPKbib,@"STO_CUDA_ENTRY STV_DEFAULT"
_ZN43_GLOBAL__N__9ae7fba5_10_SoftMax_cu_9f978f6320softmax_warp_forwardIfffLi1ELb0ELb0EEEvPT0_PKT_iiiPKbib:
        /* <DEDUP_REMOVED lines=37> */
[----:B------:R-:W-:Y:S02]  /*0250*/  FSEL R11, R11, R10, !P0 ;  /* 0x0000000a0b0b7208 */ /* 0x000fe40004000000 */
[----:B------:R-:W-:Y:S01]  /*0260*/  ISETP.GE.AND P0, PT, R14, 0x1, PT ;  /* 0x000000010e00780c */ /* 0x000fe20003f06270 */
[----:B------:R-:W-:Y:S02]  /*0270*/  FADD.FTZ R13, -R13, R4 ;  /* 0x000000040d0d7221 */ /* 0x000fe40000010100 */
[----:B------:R-:W-:Y:S02]  /*0280*/  FADD.FTZ R11, -R11, R10 ;  /* 0x0000000a0b0b7221 */ /* 0x000fe40000010100 */
[----:B------:R-:W-:-:S02]  /*0290*/  FMUL.FTZ R13, R13, 1.4426950216293334961 ;  /* 0x3fb8aa3b0d0d7820 */ /* 0x000fc40000410000 */
        /* <DEDUP_REMOVED lines=22> */
.L_x_4468:
[----:B------:R-:W-:Y:S05]  /*0400*/  BSYNC B0 ;  /* 0x0000000000007941 */ /* 0x000fea0003800000 */
.L_x_4467:
        /* <DEDUP_REMOVED lines=13> */
.L_x_4469:
        /* <DEDUP_REMOVED lines=10> */
.L_x_11864:


//--------------------- .text._ZN43_GLOBAL__N__9ae7fba5_10_SoftMax_cu_9f978f6320softmax_warp_forwardIfffLi0ELb0ELb0EEEvPT0_PKT_iiiPKbib --------------------------
	.section	.text._ZN43_GLOBAL__N__9ae7fba5_10_SoftMax_cu_9f978f6320softmax_warp_forwardIfffLi0ELb0ELb0EEEvPT0_PKT_iiiPKbib,"ax",@progbits
	.align	128
.text._ZN43_GLOBAL__N__9ae7fba5_10_SoftMax_cu_9f978f6320softmax_warp_forwardIfffLi0ELb0ELb0EEEvPT0_PKT_iiiPKbib:
        .type           _ZN43_GLOBAL__N__9ae7fba5_10_SoftMax_cu_9f978f6320softmax_warp_forwardIfffLi0ELb0ELb0EEEvPT0_PKT_iiiPKbib,@function
        .size           _ZN43_GLOBAL__N__9ae7fba5_10_SoftMax_cu_9f978f6320softmax_warp_forwardIfffLi0ELb0ELb0EEEvPT0_PKT_iiiPKbib,(.L_x_11865 - _ZN43_GLOBAL__N__9ae7fba5_10_SoftMax_cu_9f978f6320softmax_warp_forwardIfffLi0ELb0ELb0EEEvPT0_PKT_iiiPKbib)
        .other          _ZN43_GLOBAL__N__9ae7fba5_10_SoftMax_cu_9f978f6320softmax_warp_forwardIfffLi0ELb0ELb0EEEvPT0_PKT_iiiPKbib,@"STO_CUDA_ENTRY STV_DEFAULT"
_ZN43_GLOBAL__N__9ae7fba5_10_SoftMax_cu_9f978f6320softmax_warp_forwardIfffLi0ELb0ELb0EEEvPT0_PKT_iiiPKbib:
[----:B------:R-:W-:Y:S01]  /*0000*/  LDC R1, c[0x0][0x28] ;  /* 0x00000a00ff017b82 */ /* 0x000fe20000000800 */
[----:B------:R-:W0:Y:S07]  /*0010*/  S2R R3, SR_TID.Y ;  /* 0x0000000000037919 */ /* 0x000e2e0000002200 */
[----:B------:R-:W0:Y:S01]  /*0020*/  S2UR UR4, SR_CTAID.X ;  /* 0x00000000000479c3 */ /* 0x000e220000002500 */
[----:B------:R-:W-:Y:S01]  /*0030*/  IMAD.MOV.U32 R8, RZ, RZ, -0x800000 ;  /* 0xff800000ff087424 */ /* 0x000fe200078e00ff */
[----:B------:R-:W1:Y:S06]  /*0040*/  S2R R11, SR_TID.X ;  /* 0x00000000000b7919 */ /* 0x000e6c0000002100 */
        /* <DEDUP_REMOVED lines=22> */
[----:B------:R-:W2:Y:S01]  /*01b0*/  @!P1 LDG.E R8, desc[UR4][R6.64] ;  /* 0x0000000406089981 */ /* 0x000ea2000c1e1900 */
[----:B------:R-:W-:Y:S01]  /*01c0*/  IMAD.MOV.U32 R9, RZ, RZ, -0x800000 ;  /* 0xff800000ff097424 */ /* 0x000fe200078e00ff */
[----:B0-----:R-:W-:-:S04]  /*01d0*/  @!P0 LEA R4, P1, R3, R4, 0x2 ;  /* 0x0000000403048211 */ /* 0x001fc800078210ff */
[----:B------:R-:W-:-:S05]  /*01e0*/  @!P0 LEA.HI.X R5, R3, R5, R2, 0x2, P1 ;  /* 0x0000000503058211 */ /* 0x000fca00008f1402 */
[----:B------:R0:W5:Y:S01]  /*01f0*/  @!P0 LDG.E R9, desc[UR4][R4.64] ;  /* 0x0000000404098981 */ /* 0x000162000c1e1900 */
[----:B------:R-:W-:Y:S01]  /*0200*/  ISETP.GE.AND P0, PT, R12, 0x1, PT ;  /* 0x000000010c00780c */ /* 0x000fe20003f06270 */
[----:B--2---:R-:W-:-:S12]  /*0210*/  FADD.FTZ R8, R8, -R8 ;  /* 0x8000000808087221 */ /* 0x004fd80000010000 */
[----:B0-----:R-:W-:Y:S05]  /*0220*/  @!P0 EXIT ;  /* 0x000000000000894d */ /* 0x001fea0003800000 */
[----:B------:R-:W-:Y:S01]  /*0230*/  FMUL.FTZ R8, R8, 1.4426950216293334961 ;  /* 0x3fb8aa3b08087820 */ /* 0x000fe20000410000 */
[----:B------:R-:W-:Y:S01]  /*0240*/  ISETP.GE.AND P2, PT, R11, R0, PT ;  /* 0x000000000b00720c */ /* 0x000fe20003f46270 */
[----:B------:R-:W-:Y:S01]  /*0250*/  BSSY B0, `(.L_x_4470) ;  /* 0x0000011000007945 */ /* 0x000fe20003800000 */
[----:B------:R-:W-:Y:S01]  /*0260*/  ISETP.GE.AND P1, PT, R10, 0x2, PT ;  /* 0x000000020a00780c */ /* 0x000fe20003f26270 */
[----:B------:R-:W0:Y:S01]  /*0270*/  MUFU.EX2 R13, R8 ;  /* 0x00000008000d7308 */ /* 0x000e220000000800 */
[----:B-----5:R-:W-:Y:S01]  /*0280*/  FADD.FTZ R9, R9, -R9 ;  /* 0x8000000909097221 */ /* 0x020fe20000010000 */
[----:B0-----:R-:W-:-:S08]  /*0290*/  FADD.FTZ R10, RZ, R13 ;  /* 0x0000000dff0a7221 */ /* 0x001fd00000010000 */
[----:B------:R-:W-:Y:S05]  /*02a0*/  @P2 BRA `(.L_x_4471) ;  /* 0x00000000002c2947 */ /* 0x000fea0003800000 */
[----:B------:R-:W-:Y:S01]  /*02b0*/  FMUL.FTZ R9, R9, 1.4426950216293334961 ;  /* 0x3fb8aa3b09097820 */ /* 0x000fe20000410000 */
[----:B------:R-:W-:Y:S01]  /*02c0*/  ULDC.64 UR6, c[0x0][0x210] ;  /* 0x0000840000067ab9 */ /* 0x000fe20000000a00 */
[----:B------:R-:W-:Y:S01]  /*02d0*/  IMAD.MOV.U32 R7, RZ, RZ, 0x7fc00000 ;  /* 0x7fc00000ff077424 */ /* 0x000fe200078e00ff */
[----:B------:R-:W-:-:S03]  /*02e0*/  LEA R4, P3, R3, UR6, 0x2 ;  /* 0x0000000603047c11 */ /* 0x000fc6000f8610ff */
[----:B------:R-:W0:Y:S01]  /*02f0*/  MUFU.EX2 R9, R9 ;  /* 0x0000000900097308 */ /* 0x000e220000000800 */
[----:B------:R-:W-:Y:S01]  /*0300*/  LEA.HI.X R5, R3, UR7, R2, 0x2, P3 ;  /* 0x0000000703057c11 */ /* 0x000fe200098f1402 */
[----:B0-----:R-:W-:-:S05]  /*0310*/  FADD.FTZ R6, RZ, R9 ;  /* 0x00000009ff067221 */ /* 0x001fca0000010000 */
[----:B------:R-:W-:-:S13]  /*0320*/  FSETP.NEU.FTZ.AND P0, PT, R6, RZ, PT ;  /* 0x000000ff0600720b */ /* 0x000fda0003f1d000 */
[----:B------:R-:W0:Y:S02]  /*0330*/  @P0 MUFU.RCP R6, R6 ;  /* 0x0000000600060308 */ /* 0x000e240000001000 */
[----:B0-----:R-:W-:-:S05]  /*0340*/  @P0 FMUL.FTZ R7, R9, R6 ;  /* 0x0000000609070220 */ /* 0x001fca0000410000 */
[----:B------:R0:W-:Y:S02]  /*0350*/  STG.E desc[UR4][R4.64], R7 ;  /* 0x0000000704007986 */ /* 0x0001e4000c101904 */
.L_x_4471:
[----:B------:R-:W-:Y:S05]  /*0360*/  BSYNC B0 ;  /* 0x0000000000007941 */ /* 0x000fea0003800000 */
.L_x_4470:
        /* <DEDUP_REMOVED lines=13> */
.L_x_4472:
        /* <DEDUP_REMOVED lines=12> */
.L_x_11865:


//--------------------- .text._ZN43_GLOBAL__N__9ae7fba5_10_SoftMax_cu_9f978f6320softmax_warp_forwardIdddLi11ELb0ELb0EEEvPT0_PKT_iiiPKbib --------------------------
	.section	.text._ZN43_GLOBAL__N__9ae7fba5_10_SoftMax_cu_9f978f6320softmax_warp_forwardIdddLi11ELb0ELb0EEEvPT0_PKT_iiiPKbib,"ax",@progbits
	.align	128
.text._ZN43_GLOBAL__N__9ae7fba5_10_SoftMax_cu_9f978f6320softmax_warp_forwardIdddLi11ELb0ELb0EEEvPT0_PKT_iiiPKbib:
        .type           _ZN43_GLOBAL__N__9ae7fba5_10_SoftMax_cu_9f978f6320softmax_warp_forwardIdddLi11ELb0ELb0EEEvPT0_PKT_iiiPKbib,@function
        .size           _ZN43_GLOBAL__N__9ae7fba5_10_SoftMax_cu_9f978f6320softmax_warp_forwardIdddLi11ELb0ELb0EEEvPT0_PKT_iiiPKbib,(.L_x_11866 - _ZN43_GLOBAL__N__9ae7fba5_10_SoftMax_cu_9f978f6320softmax_warp_forwardIdddLi11ELb0ELb0EEEvPT0_PKT_iiiPKbib)
        .other          _ZN43_GLOBAL__N__9ae7fba5_10_SoftMax_cu_9f978f6320softmax_warp_forwardIdddLi11ELb0ELb0EEEvPT0_PKT_iiiPKbib,@"STO_CUDA_ENTRY STV_DEFAULT"
_ZN43_GLOBAL__N__9ae7fba5_10_SoftMax_cu_9f978f6320softmax_warp_forwardIdddLi11ELb0ELb0EEEvPT0_PKT_iiiPKbib:
[----:B------:R-:W-:Y:S01]  /*0000*/  LDC R1, c[0x0][0x28] ;  /* 0x00000a00ff017b82 */ /* 0x000fe20000000800 */
[----:B------:R-:W0:Y:S07]  /*0010*/  S2R R5, SR_TID.Y ;  /* 0x0000000000057919 */ /* 0x000e2e0000002200 */
[----:B------:R-:W0:Y:S01]  /*0020*/  S2UR UR6, SR_CTAID.X ;  /* 0x00000000000679c3 */ /* 0x000e220000002500 */
[----:B------:R-:W-:Y:S01]  /*0030*/  ULDC.64 UR8, c[0x0][0x220] ;  /* 0x0000880000087ab9 */ /* 0x000fe20000000a00 */
[----:B------:R-:W-:Y:S01]  /*0040*/  IMAD.MOV.U32 R132, RZ, RZ, 0x0 ;  /* 0x00000000ff847424 */ /* 0x000fe200078e00ff */
[----:B------:R-:W1:Y:S01]  /*0050*/  S2R R3, SR_TID.X ;  /* 0x0000000000037919 */ /* 0x000e620000002100 */
[----:B------:R-:W-:Y:S01]  /*0060*/  IMAD.MOV.U32 R133, RZ, RZ, -0x100000 ;  /* 0xfff00000ff857424 */ /* 0x000fe200078e00ff */
[----:B------:R-:W-:Y:S01]  /*0070*/  ULDC.64 UR4, c[0x0][0x208] ;  /* 0x0000820000047ab9 */ /* 0x000fe20000000a00 */
[----:B------:R-:W-:-:S02]  /*0080*/  IMAD.MOV.U32 R130, RZ, RZ, 0x0 ;  /* 0x00000000ff827424 */ /* 0x000fc400078e00ff */
[----:B------:R-:W0:Y:S01]  /*0090*/  LDC R0, c[0x0][0x4] ;  /* 0x00000100ff007b82 */ /* 0x000e220000000800 */
[----:B------:R-:W-:-:S07]  /*00a0*/  IMAD.MOV.U32 R131, RZ, RZ, -0x100000 ;  /* 0xfff00000ff837424 */ /* 0x000fce00078e00ff */
[----:B------:R-:W2:Y:S01]  /*00b0*/  LDC R2, c[0x0][0x228] ;  /* 0x00008a00ff027b82 */ /* 0x000ea20000000800 */
[----:B0-----:R-:W-:-:S07]  /*00c0*/  IMAD R0, R0, UR6, R5 ;  /* 0x0000000600007c24 */ /* 0x001fce000f8e0205 */
[----:B------:R-:W0:Y:S01]  /*00d0*/  LDC.64 R4, c[0x0][0x218] ;  /* 0x00008600ff047b82 */ /* 0x000e220000000a00 */
[----:B-1----:R-:W-:Y:S01]  /*00e0*/  VIADD R7, R3, 0x20 ;  /* 0x0000002003077836 */ /* 0x002fe20000000000 */
[C---:B------:R-:W-:Y:S01]  /*00f0*/  IADD3 R6, -R0.reuse, UR8, RZ ;  /* 0x0000000800067c10 */ /* 0x040fe2000fffe1ff */
[----:B------:R-:W-:-:S03]  /*0100*/  IMAD R0, R0, UR9, R3 ;  /* 0x0000000900007c24 */ /* 0x000fc6000f8e0203 */
[----:B------:R-:W-:-:S04]  /*0110*/  ISETP.GT.AND P0, PT, R6, RZ, PT ;  /* 0x000000ff0600720c */ /* 0x000fc80003f04270 */
[----:B--2---:R-:W-:-:S04]  /*0120*/  SEL R6, R2, RZ, P0 ;  /* 0x000000ff02067207 */ /* 0x004fc80000000000 */
[-C--:B------:R-:W-:Y:S02]  /*0130*/  ISETP.GE.AND P0, PT, R3, R6.reuse, PT ;  /* 0x000000060300720c */ /* 0x080fe40003f06270 */
[----:B------:R-:W-:Y:S01]  /*0140*/  ISETP.GE.AND P1, PT, R7, R6, PT ;  /* 0x000000060700720c */ /* 0x000fe20003f26270 */
[----:B------:R-:W-:-:S05]  /*0150*/  VIADD R7, R3, 0x40 ;  /* 0x0000004003077836 */ /* 0x000fca0000000000 */
[----:B------:R-:W-:Y:S01]  /*0160*/  ISETP.GE.AND P2, PT, R7, R6, PT ;  /* 0x000000060700720c */ /* 0x000fe20003f46270 */
[----:B0-----:R-:W-:-:S05]  /*0170*/  IMAD.WIDE R4, R0, 0x8, R4 ;  /* 0x0000000800047825 */ /* 0x001fca00078e0204 */
[----:B------:R-:W2:Y:S04]  /*0180*/  @!P0 LDG.E.64 R132, desc[UR4][R4.64] ;  /* 0x0000000404848981 */ /* 0x000ea8000c1e1b00 */
[----:B------:R-:W2:Y:S01]  /*0190*/  @!P1 LDG.E.64 R130, desc[UR4][R4.64+0x100] ;  /* 0x0001000404829981 */ /* 0x000ea2000c1e1b00 */
[----:B------:R-:W-:Y:S02]  /*01a0*/  IMAD.MOV.U32 R134, RZ, RZ, 0x0 ;  /* 0x00000000ff867424 */ /* 0x000fe400078e00ff */
[----:B------:R-:W-:Y:S02]  /*01b0*/  IMAD.MOV.U32 R135, RZ, RZ, -0x100000 ;  /* 0xfff00000ff877424 */ /* 0x000fe400078e00ff */
[----:B------:R-:W-:-:S04]  /*01c0*/  VIADD R7, R3, 0x60 ;  /* 0x0000006003077836 */ /* 0x000fc80000000000 */
[----:B------:R-:W3:Y:S01]  /*01d0*/  @!P2 LDG.E.64 R134, desc[UR4][R4.64+0x200] ;  /* 0x000200040486a981 */ /* 0x000ee2000c1e1b00 */
[----:B------:R-:W-:Y:S01]  /*01e0*/  ISETP.GE.AND P0, PT, R7, R6, PT ;  /* 0x000000060700720c */ /* 0x000fe20003f06270 */
[----:B------:R-:W-:Y:S02]  /*01f0*/  IMAD.MOV.U32 R136, RZ, RZ, 0x0 ;  /* 0x00000000ff887424 */ /* 0x000fe400078e00ff */
[----:B------:R-:W-:Y:S02]  /*0200*/  IMAD.MOV.U32 R137, RZ, RZ, -0x100000 ;  /* 0xfff00000ff897424 */ /* 0x000fe400078e00ff */
[----:B------:R-:W-:Y:S01]  /*0210*/  VIADD R7, R3, 0x80 ;  /* 0x0000008003077836 */ /* 0x000fe20000000000 */
[----:B------:R-:W-:-:S04]  /*0220*/  HFMA2.MMA R138, -RZ, RZ, 0, 0 ;  /* 0x00000000ff8a7435 */ /* 0x000fc800000001ff */
[----:B------:R-:W-:-:S03]  /*0230*/  ISETP.GE.AND P1, PT, R7, R6, PT ;  /* 0x000000060700720c */ /* 0x000fc60003f26270 */
[----:B------:R-:W4:Y:S01]  /*0240*/  @!P0 LDG.E.64 R136, desc[UR4][R4.64+0x300] ;  /* 0x0003000404888981 */ /* 0x000f22000c1e1b00 */
[----:B------:R-:W-:Y:S02]  /*0250*/  IMAD.MOV.U32 R139, RZ, RZ, -0x100000 ;  /* 0xfff00000ff8b7424 */ /* 0x000fe400078e00ff */
[----:B------:R-:W-:-:S05]  /*0260*/  VIADD R7, R3, 0xa0 ;  /* 0x000000a003077836 */ /* 0x000fca0000000000 */
[----:B------:R-:W-:Y:S02]  /*0270*/  ISETP.GE.AND P0, PT, R7, R6, PT ;  /* 0x000000060700720c */ /* 0x000fe40003f06270 */
[----:B------:R-:W5:Y:S01]  /*0280*/  @!P1 LDG.E.64 R138, desc[UR4][R4.64+0x400] ;  /* 0x00040004048a9981 */ /* 0x000f62000c1e1b00 */
[----:B------:R-:W-:Y:S02]  /*0290*/  IMAD.MOV.U32 R128, RZ, RZ, 0x0 ;  /* 0x00000000ff807424 */ /* 0x000fe400078e00ff */
[----:B------:R-:W-:Y:S02]  /*02a0*/  IMAD.MOV.U32 R129, RZ, RZ, -0x100000 ;  /* 0xfff00000ff817424 */ /* 0x000fe400078e00ff */
[----:B------:R-:W-:-:S05]  /*02b0*/  VIADD R7, R3, 0xc0 ;  /* 0x000000c003077836 */ /* 0x000fca0000000000 */
[----:B------:R-:W-:Y:S01]  /*02c0*/  ISETP.GE.AND P1, PT, R7, R6, PT ;  /* 0x000000060700720c */ /* 0x000fe20003f26270 */
[----:B------:R-:W5:Y:S01]  /*02d0*/  @!P0 LDG.E.64 R128, desc[UR4][R4.64+0x500] ;  /* 0x0005000404808981 */ /* 0x000f62000c1e1b00 */
[----:B------:R-:W-:Y:S02]  /*02e0*/  IMAD.MOV.U32 R126, RZ, RZ, 0x0 ;  /* 0x00000000ff7e7424 */ /* 0x000fe400078e00ff */
        /* <DEDUP_REMOVED lines=9> */
[----:B------:R-:W-:Y:S01]  /*0380*/  IMAD.MOV.U32 R122, RZ, RZ, 0x0 ;  /* 0x00000000ff7a7424 */ /* 0x000fe200078e00ff */
[----:B------:R-:W-:Y:S01]  /*0390*/  MOV R123, 0xfff00000 ;  /* 0xfff00000007b7802 */ /* 0x000fe20000000f00 */
[----:B------:R-:W-:-:S05]  /*03a0*/  VIADD R7, R3, 0x120 ;  /* 0x0000012003077836 */ /* 0x000fca0000000000 */
[----:B------:R-:W-:-:S04]  /*03b0*/  ISETP.GE.AND P0, PT, R7, R6, PT ;  /* 0x000000060700720c */ /* 0x000fc80003f06270 */
[----:B------:R-:W5:Y:S01]  /*03c0*/  @!P1 LDG.E.64 R122, desc[UR4][R4.64+0x800] ;  /* 0x00080004047a9981 */ /* 0x000f62000c1e1b00 */
[----:B------:R-:W-:Y:S02]  /*03d0*/  IMAD.MOV.U32 R120, RZ, RZ, 0x0 ;  /* 0x00000000ff787424 */ /* 0x000fe400078e00ff */
[----:B------:R-:W-:Y:S02]  /*03e0*/  IMAD.MOV.U32 R121, RZ, RZ, -0x100000 ;  /* 0xfff00000ff797424 */ /* 0x000fe400078e00ff */
[----:B------:R-:W-:-:S04]  /*03f0*/  VIADD R7, R3, 0x140 ;  /* 0x0000014003077836 */ /* 0x000fc80000000000 */
[----:B------:R-:W5:Y:S01]  /*0400*/  @!P0 LDG.E.64 R120, desc[UR4][R4.64+0x900] ;  /* 0x0009000404788981 */ /* 0x000f62000c1e1b00 */
[----:B------:R-:W-:Y:S01]  /*0410*/  ISETP.GE.AND P1, PT, R7, R6, PT ;  /* 0x000000060700720c */ /* 0x000fe20003f26270 */
[----:B------:R-:W-:Y:S02]  /*0420*/  IMAD.MOV.U32 R118, RZ, RZ, 0x0 ;  /* 0x00000000ff767424 */ /* 0x000fe400078e00ff */
[----:B------:R-:W-:Y:S02]  /*0430*/  IMAD.MOV.U32 R119, RZ, RZ, -0x100000 ;  /* 0xfff00000ff777424 */ /* 0x000fe400078e00ff */
[----:B------:R-:W-:-:S05]  /*0440*/  VIADD R7, R3, 0x160 ;  /* 0x0000016003077836 */ /* 0x000fca0000000000 */
[----:B------:R-:W-:-:S03]  /*0450*/  ISETP.GE.AND P0, PT, R7, R6, PT ;  /* 0x000000060700720c */ /* 0x000fc60003f06270 */
[----:B------:R-:W5:Y:S01]  /*0460*/  @!P1 LDG.E.64 R118, desc[UR4][R4.64+0xa00] ;  /* 0x000a000404769981 */ /* 0x000f62000c1e1b00 */
[----:B------:R-:W-:Y:S02]  /*0470*/  IMAD.MOV.U32 R116, RZ, RZ, 0x0 ;  /* 0x00000000ff747424 */ /* 0x000fe400078e00ff */
[----:B------:R-:W-:Y:S02]  /*0480*/  IMAD.MOV.U32 R117, RZ, RZ, -0x100000 ;  /* 0xfff00000ff757424 */ /* 0x000fe400078e00ff */
[----:B------:R-:W-:-:S05]  /*0490*/  VIADD R7, R3, 0x180 ;  /* 0x0000018003077836 */ /* 0x000fca0000000000 */
[----:B------:R-:W-:Y:S01]  /*04a0*/  ISETP.GE.AND P1, PT, R7, R6, PT ;  /* 0x000000060700720c */ /* 0x000fe20003f26270 */
[----:B------:R-:W5:Y:S01]  /*04b0*/  @!P0 LDG.E.64 R116, desc[UR4][R4.64+0xb00] ;  /* 0x000b000404748981 */ /* 0x000f62000c1e1b00 */
[----:B------:R-:W-:Y:S01]  /*04c0*/  IMAD.MOV.U32 R114, RZ, RZ, 0x0 ;  /* 0x00000000ff727424 */ /* 0x000fe200078e00ff */
[----:B------:R-:W-:Y:S01]  /*04d0*/  IADD3 R7, R3, 0x1a0, RZ ;  /* 0x000001a003077810 */ /* 0x000fe20007ffe0ff */
[----:B------:R-:W-:-:S03]  /*04e0*/  IMAD.MOV.U32 R115, RZ, RZ, -0x100000 ;  /* 0xfff00000ff737424 */ /* 0x000fc600078e00ff */
[----:B------:R-:W-:-:S06]  /*04f0*/  ISETP.GE.AND P0, PT, R7, R6, PT ;  /* 0x000000060700720c */ /* 0x000fcc0003f06270 */
        /* <DEDUP_REMOVED lines=18> */
[----:B------:R-:W-:Y:S01]  /*0620*/  VIADD R7, R3, 0x220 ;  /* 0x0000022003077836 */ /* 0x000fe20000000000 */
[----:B------:R-:W-:-:S04]  /*0630*/  HFMA2.MMA R104, -RZ, RZ, 0, 0 ;  /* 0x00000000ff687435 */ /* 0x000fc800000001ff */
[----:B------:R-:W-:Y:S02]  /*0640*/  ISETP.GE.AND P0, PT, R7, R6, PT ;  /* 0x000000060700720c */ /* 0x000fe40003f06270 */
[----:B------:R-:W5:Y:S01]  /*0650*/  @!P1 LDG.E.64 R106, desc[UR4][R4.64+0x1000] ;  /* 0x00100004046a9981 */ /* 0x000f62000c1e1b00 */
        /* <DEDUP_REMOVED lines=51> */
[----:B------:R-:W-:Y:S01]  /*0990*/  VIADD R7, R3, 0x380 ;  /* 0x0000038003077836 */ /* 0x000fe20000000000 */
[----:B--2---:R-:W-:-:S04]  /*09a0*/  DSETP.GT.AND P0, PT, R132, R130, PT ;  /* 0x000000828400722a */ /* 0x004fc80003f04000 */
[----:B------:R-:W-:-:S03]  /*09b0*/  ISETP.GE.AND P1, PT, R7, R6, PT ;  /* 0x000000060700720c */ /* 0x000fc60003f26270 */
[----:B------:R-:W2:Y:S01]  /*09c0*/  @!P2 LDG.E.64 R82, desc[UR4][R4.64+0x1b00] ;  /* 0x001b00040452a981 */ /* 0x000ea2000c1e1b00 */
[----:B------:R-:W-:Y:S02]  /*09d0*/  FSEL R8, R132, R130, P0 ;  /* 0x0000008284087208 */ /* 0x000fe40000000000 */
[----:B------:R-:W-:-:S06]  /*09e0*/  FSEL R9, R133, R131, P0 ;  /* 0x0000008385097208 */ /* 0x000fcc0000000000 */
[----:B---3--:R-:W-:Y:S01]  /*09f0*/  DSETP.GT.AND P0, PT, R8, R134, PT ;  /* 0x000000860800722a */ /* 0x008fe20003f04000 */
[----:B------:R-:W-:Y:S02]  /*0a00*/  IMAD.MOV.U32 R84, RZ, RZ, 0x0 ;  /* 0x00000000ff547424 */ /* 0x000fe400078e00ff */
[----:B------:R-:W-:Y:S02]  /*0a10*/  IMAD.MOV.U32 R85, RZ, RZ, -0x100000 ;  /* 0xfff00000ff557424 */ /* 0x000fe400078e00ff */
[----:B------:R-:W-:Y:S01]  /*0a20*/  VIADD R7, R3, 0x3a0 ;  /* 0x000003a003077836 */ /* 0x000fe20000000000 */
[----:B------:R-:W-:Y:S02]  /*0a30*/  FSEL R8, R8, R134, P0 ;  /* 0x0000008608087208 */ /* 0x000fe40000000000 */
[----:B------:R-:W-:Y:S01]  /*0a40*/  FSEL R9, R9, R135, P0 ;  /* 0x0000008709097208 */ /* 0x000fe20000000000 */
[----:B------:R-:W3:Y:S01]  /*0a50*/  @!P1 LDG.E.64 R84, desc[UR4][R4.64+0x1c00] ;  /* 0x001c000404549981 */ /* 0x000ee2000c1e1b00 */
[----:B------:R-:W-:-:S04]  /*0a60*/  ISETP.GE.AND P2, PT, R7, R6, PT ;  /* 0x000000060700720c */ /* 0x000fc80003f46270 */
[----:B----4-:R-:W-:Y:S01]  /*0a70*/  DSETP.GT.AND P0, PT, R8, R136, PT ;  /* 0x000000880800722a */ /* 0x010fe20003f04000 */
[----:B------:R-:W-:Y:S02]  /*0a80*/  IMAD.MOV.U32 R78, RZ, RZ, 0x0 ;  /* 0x00000000ff4e7424 */ /* 0x000fe400078e00ff */
[----:B------:R-:W-:Y:S02]  /*0a90*/  IMAD.MOV.U32 R79, RZ, RZ, -0x100000 ;  /* 0xfff00000ff4f7424 */ /* 0x000fe400078e00ff */
[----:B------:R-:W-:Y:S01]  /*0aa0*/  VIADD R7, R3, 0x3c0 ;  /* 0x000003c003077836 */ /* 0x000fe20000000000 */
[----:B------:R-:W-:Y:S02]  /*0ab0*/  FSEL R8, R8, R136, P0 ;  /* 0x0000008808087208 */ /* 0x000fe40000000000 */
[----:B------:R-:W-:Y:S01]  /*0ac0*/  FSEL R9, R9, R137, P0 ;  /* 0x0000008909097208 */ /* 0x000fe20000000000 */
[----:B------:R-:W4:Y:S01]  /*0ad0*/  @!P2 LDG.E.64 R78, desc[UR4][R4.64+0x1d00] ;  /* 0x001d0004044ea981 */ /* 0x000f22000c1e1b00 */
[----:B------:R-:W-:-:S04]  /*0ae0*/  ISETP.GE.AND P1, PT, R7, R6, PT ;  /* 0x000000060700720c */ /* 0x000fc80003f26270 */
[----:B-----5:R-:W-:Y:S01]  /*0af0*/  DSETP.GT.AND P0, PT, R8, R138, PT ;  /* 0x0000008a0800722a */ /* 0x020fe20003f04000 */
[----:B------:R-:W-:Y:S01]  /*0b00*/  MOV R80, 0x0 ;  /* 0x0000000000507802 */ /* 0x000fe20000000f00 */
[----:B------:R-:W-:Y:S02]  /*0b10*/  IMAD.MOV.U32 R81, RZ, RZ, -0x100000 ;  /* 0xfff00000ff517424 */ /* 0x000fe400078e00ff */
[----:B------:R-:W-:Y:S02]  /*0b20*/  VIADD R7, R3, 0x3e0 ;  /* 0x000003e003077836 */ /* 0x000fe40000000000 */
[----:B------:R-:W-:Y:S02]  /*0b30*/  FSEL R8, R8, R138, P0 ;  /* 0x0000008a08087208 */ /* 0x000fe40000000000 */
[----:B------:R-:W-:Y:S01]  /*0b40*/  FSEL R9, R9, R139, P0 ;  /* 0x0000008b09097208 */ /* 0x000fe20000000000 */
[----:B------:R-:W5:Y:S01]  /*0b50*/  @!P1 LDG.E.64 R80, desc[UR4][R4.64+0x1e00] ;  /* 0x001e000404509981 */ /* 0x000f62000c1e1b00 */
[----:B------:R-:W-:-:S04]  /*0b60*/  ISETP.GE.AND P2, PT, R7, R6, PT ;  /* 0x000000060700720c */ /* 0x000fc80003f46270 */
[----:B------:R-:W-:Y:S01]  /*0b70*/  DSETP.GT.AND P0, PT, R8, R128, PT ;  /* 0x000000800800722a */ /* 0x000fe20003f04000 */
[----:B------:R-:W-:Y:S02]  /*0b80*/  IMAD.MOV.U32 R74, RZ, RZ, 0x0 ;  /* 0x00000000ff4a7424 */ /* 0x000fe400078e00ff */
[----:B------:R-:W-:Y:S02]  /*0b90*/  IMAD.MOV.U32 R75, RZ, RZ, -0x100000 ;  /* 0xfff00000ff4b7424 */ /* 0x000fe400078e00ff */
[----:B------:R-:W-:Y:S01]  /*0ba0*/  VIADD R7, R3, 0x400 ;  /* 0x0000040003077836 */ /* 0x000fe20000000000 */
        /* <DEDUP_REMOVED lines=21> */
[----:B------:R-:W-:Y:S01]  /*0d00*/  IMAD.MOV.U32 R72, RZ, RZ, 0x0 ;  /* 0x00000000ff487424 */ /* 0x000fe200078e00ff */
[----:B------:R-:W-:Y:S01]  /*0d10*/  MOV R73, 0xfff00000 ;  /* 0xfff0000000497802 */ /* 0x000fe20000000f00 */
[----:B------:R-:W-:-:S03]  /*0d20*/  VIADD R7, R3, 0x460 ;  /* 0x0000046003077836 */ /* 0x000fc60000000000 */
        /* <DEDUP_REMOVED lines=14> */
[----:B------:R-:W-:-:S03]  /*0e10*/  IMAD.MOV.U32 R69, RZ, RZ, -0x100000 ;  /* 0xfff00000ff457424 */ /* 0x000fc600078e00ff */
[----:B------:R-:W-:Y:S02]  /*0e20*/  FSEL R8, R8, R118, P0 ;  /* 0x0000007608087208 */ /* 0x000fe40000000000 */
[----:B------:R-:W-:Y:S01]  /*0e30*/  FSEL R9, R9, R119, P0 ;  /* 0x0000007709097208 */ /* 0x000fe20000000000 */
[----:B------:R-:W5:Y:S05]  /*0e40*/  @!P1 LDG.E.64 R68, desc[UR4][R4.64+0x2400] ;  /* 0x0024000404449981 */ /* 0x000f6a000c1e1b00 */
[----:B------:R-:W-:Y:S01]  /*0e50*/  DSETP.GT.AND P0, PT, R8, R116, PT ;  /* 0x000000740800722a */ /* 0x000fe20003f04000 */
[----:B------:R-:W-:-:S05]  /*0e60*/  VIADD R7, R3, 0x4a0 ;  /* 0x000004a003077836 */ /* 0x000fca0000000000 */
[----:B------:R-:W-:Y:S02]  /*0e70*/  FSEL R8, R8, R116, P0 ;  /* 0x0000007408087208 */ /* 0x000fe40000000000 */
[----:B------:R-:W-:Y:S02]  /*0e80*/  FSEL R9, R9, R117, P0 ;  /* 0x0000007509097208 */ /* 0x000fe40000000000 */
        /* <DEDUP_REMOVED lines=11> */
[----:B------:R-:W-:Y:S01]  /*0f40*/  IADD3 R7, R3, 0x4e0, RZ ;  /* 0x000004e003077810 */ /* 0x000fe20007ffe0ff */
[----:B------:R-:W-:-:S03]  /*0f50*/  IMAD.MOV.U32 R65, RZ, RZ, -0x100000 ;  /* 0xfff00000ff417424 */ /* 0x000fc600078e00ff */
        /* <DEDUP_REMOVED lines=108> */
[----:B--2---:R-:W-:Y:S01]  /*1620*/  DSETP.GT.AND P0, PT, R8, R82, PT ;  /* 0x000000520800722a */ /* 0x004fe20003f04000 */
[----:B------:R-:W-:Y:S02]  /*1630*/  IMAD.MOV.U32 R36, RZ, RZ, 0x0 ;  /* 0x00000000ff247424 */ /* 0x000fe400078e00ff */
[----:B------:R-:W-:Y:S02]  /*1640*/  IMAD.MOV.U32 R37, RZ, RZ, -0x100000 ;  /* 0xfff00000ff257424 */ /* 0x000fe400078e00ff */
[----:B------:R-:W-:Y:S01]  /*1650*/  VIADD R7, R3, 0x6a0 ;  /* 0x000006a003077836 */ /* 0x000fe20000000000 */
[----:B------:R-:W-:Y:S02]  /*1660*/  FSEL R8, R8, R82, P0 ;  /* 0x0000005208087208 */ /* 0x000fe40000000000 */
[----:B------:R-:W-:Y:S01]  /*1670*/  FSEL R9, R9, R83, P0 ;  /* 0x0000005309097208 */ /* 0x000fe20000000000 */
[----:B------:R-:W2:Y:S01]  /*1680*/  @!P1 LDG.E.64 R36, desc[UR4][R4.64+0x3400] ;  /* 0x0034000404249981 */ /* 0x000ea2000c1e1b00 */
[----:B------:R-:W-:-:S04]  /*1690*/  ISETP.GE.AND P2, PT, R7, R6, PT ;  /* 0x000000060700720c */ /* 0x000fc80003f46270 */
        /* <DEDUP_REMOVED lines=65> */
[----:B------:R-:W-:-:S05]  /*1ab0*/  VIADD R7, R3, 0x7c0 ;  /* 0x000007c003077836 */ /* 0x000fca0000000000 */
[----:B------:R-:W-:Y:S01]  /*1ac0*/  FSEL R10, R8, R68, P0 ;  /* 0x00000044080a7208 */ /* 0x000fe20000000000 */
[----:B------:R-:W-:Y:S01]  /*1ad0*/  IMAD.MOV.U32 R8, RZ, RZ, 0x0 ;  /* 0x00000000ff087424 */ /* 0x000fe200078e00ff */
[----:B------:R-:W-:Y:S01]  /*1ae0*/  FSEL R11, R9, R69, P0 ;  /* 0x00000045090b7208 */ /* 0x000fe20000000000 */
[----:B------:R-:W-:Y:S01]  /*1af0*/  IMAD.MOV.U32 R9, RZ, RZ, -0x100000 ;  /* 0xfff00000ff097424 */ /* 0x000fe200078e00ff */
[----:B------:R-:W-:-:S05]  /*1b00*/  ISETP.GE.AND P1, PT, R7, R6, PT ;  /* 0x000000060700720c */ /* 0x000fca0003f26270 */
[----:B------:R-:W5:Y:S01]  /*1b10*/  @!P2 LDG.E.64 R8, desc[UR4][R4.64+0x3d00] ;  /* 0x003d00040408a981 */ /* 0x000f62000c1e1b00 */
[----:B------:R-:W-:Y:S02]  /*1b20*/  IMAD.MOV.U32 R12, RZ, RZ, 0x0 ;  /* 0x00000000ff0c7424 */ /* 0x000fe400078e00ff */
[----:B------:R-:W-:Y:S02]  /*1b30*/  IMAD.MOV.U32 R13, RZ, RZ, -0x100000 ;  /* 0xfff00000ff0d7424 */ /* 0x000fe400078e00ff */
[----:B------:R-:W-:Y:S01]  /*1b40*/  VIADD R7, R3, 0x7e0 ;  /* 0x000007e003077836 */ /* 0x000fe20000000000 */
[----:B------:R-:W-:-:S03]  /*1b50*/  DSETP.GT.AND P0, PT, R10, R62, PT ;  /* 0x0000003e0a00722a */ /* 0x000fc60003f04000 */
[----:B------:R-:W5:Y:S01]  /*1b60*/  @!P1 LDG.E.64 R12, desc[UR4][R4.64+0x3e00] ;  /* 0x003e0004040c9981 */ /* 0x000f62000c1e1b00 */
[----:B------:R-:W-:Y:S01]  /*1b70*/  ISETP.GE.AND P2, PT, R7, R6, PT ;  /* 0x000000060700720c */ /* 0x000fe20003f46270 */
[----:B------:R-:W-:Y:S01]  /*1b80*/  IMAD.MOV.U32 R14, RZ, RZ, 0x0 ;  /* 0x00000000ff0e7424 */ /* 0x000fe200078e00ff */
[----:B------:R-:W-:Y:S02]  /*1b90*/  FSEL R10, R10, R62, P0 ;  /* 0x0000003e0a0a7208 */ /* 0x000fe40000000000 */
[----:B------:R-:W-:Y:S02]  /*1ba0*/  FSEL R11, R11, R63, P0 ;  /* 0x0000003f0b0b7208 */ /* 0x000fe40000000000 */
[----:B------:R-:W-:-:S04]  /*1bb0*/  MOV R15, 0xfff00000 ;  /* 0xfff00000000f7802 */ /* 0x000fc80000000f00 */
[----:B------:R-:W-:-:S03]  /*1bc0*/  DSETP.GT.AND P0, PT, R10, R64, PT ;  /* 0x000000400a00722a */ /* 0x000fc60003f04000 */
[----:B------:R0:W5:Y:S03]  /*1bd0*/  @!P2 LDG.E.64 R14, desc[UR4][R4.64+0x3f00] ;  /* 0x003f0004040ea981 */ /* 0x000166000c1e1b00 */
[----:B------:R-:W-:Y:S02]  /*1be0*/  FSEL R10, R10, R64, P0 ;  /* 0x000000400a0a7208 */ /* 0x000fe40000000000 */
[----:B------:R-:W-:-:S06]  /*1bf0*/  FSEL R11, R11, R65, P0 ;  /* 0x000000410b0b7208 */ /* 0x000fcc0000000000 */
[----:B------:R-:W-:-:S06]  /*1c00*/  DSETP.GT.AND P0, PT, R10, R58, PT ;  /* 0x0000003a0a00722a */ /* 0x000fcc0003f04000 */
        /* <DEDUP_REMOVED lines=12> */
[----:B0-----:R-:W-:Y:S02]  /*1cd0*/  FSEL R4, R6, R50, P0 ;  /* 0x0000003206047208 */ /* 0x001fe40000000000 */
        /* <DEDUP_REMOVED lines=25> */
[----:B--2---:R-:W-:-:S06]  /*1e70*/  DSETP.GT.AND P0, PT, R4, R36, PT ;  /* 0x000000240400722a */ /* 0x004fcc0003f04000 */
[----:B------:R-:W-:Y:S02]  /*1e80*/  FSEL R4, R4, R36, P0 ;  /* 0x0000002404047208 */ /* 0x000fe40000000000 */
[----:B------:R-:W-:-:S06]  /*1e90*/  FSEL R5, R5, R37, P0 ;  /* 0x0000002505057208 */ /* 0x000fcc0000000000 */
[----:B---3--:R-:W-:-:S06]  /*1ea0*/  DSETP.GT.AND P0, PT, R4, R30, PT ;  /* 0x0000001e0400722a */ /* 0x008fcc0003f04000 */
[----:B------:R-:W-:Y:S02]  /*1eb0*/  FSEL R4, R4, R30, P0 ;  /* 0x0000001e04047208 */ /* 0x000fe40000000000 */
[----:B------:R-:W-:-:S06]  /*1ec0*/  FSEL R5, R5, R31, P0 ;  /* 0x0000001f05057208 */ /* 0x000fcc0000000000 */
[----:B----4-:R-:W-:-:S06]  /*1ed0*/  DSETP.GT.AND P0, PT, R4, R32, PT ;  /* 0x000000200400722a */ /* 0x010fcc0003f04000 */
[----:B------:R-:W-:Y:S02]  /*1ee0*/  FSEL R4, R4, R32, P0 ;  /* 0x0000002004047208 */ /* 0x000fe40000000000 */
[----:B------:R-:W-:-:S06]  /*1ef0*/  FSEL R5, R5, R33, P0 ;  /* 0x0000002105057208 */ /* 0x000fcc0000000000 */
[----:B-----5:R-:W-:-:S06]  /*1f00*/  DSETP.GT.AND P0, PT, R4, R26, PT ;  /* 0x0000001a0400722a */ /* 0x020fcc0003f04000 */
        /* <DEDUP_REMOVED lines=25> */
[----:B------:R-:W-:-:S03]  /*20a0*/  FSEL R6, R4, R14, P0 ;  /* 0x0000000e04067208 */ /* 0x000fc60000000000 */
        /* <DEDUP_REMOVED lines=25> */
[----:B------:R-:W-:Y:S02]  /*2240*/  IMAD.MOV.U32 R4, RZ, RZ, 0x652b82fe ;  /* 0x652b82feff047424 */ /* 0x000fe400078e00ff */
[----:B------:R-:W-:-:S03]  /*2250*/  IMAD.MOV.U32 R5, RZ, RZ, 0x3ff71547 ;  /* 0x3ff71547ff057424 */ /* 0x000fc600078e00ff */
[----:B------:R-:W-:-:S08]  /*2260*/  DADD R132, -R16, R132 ;  /* 0x0000000010847229 */ /* 0x000fd00000000184 */
[----:B------:R-:W-:Y:S01]  /*2270*/  DFMA R142, R132, R4, 6.75539944105574400000e+15 ;  /* 0x43380000848e742b */ /* 0x000fe20000000004 */
[----:B------:R-:W-:Y:S01]  /*2280*/  UMOV UR10, 0xfefa39ef ;  /* 0xfefa39ef000a7882 */ /* 0x000fe20000000000 */
[----:B------:R-:W-:-:S06]  /*2290*/  UMOV UR11, 0x3fe62e42 ;  /* 0x3fe62e42000b7882 */ /* 0x000fcc0000000000 */
[----:B------:R-:W-:Y:S01]  /*22a0*/  DADD R10, R142, -6.75539944105574400000e+15 ;  /* 0xc33800008e0a7429 */ /* 0x000fe20000000000 */
[----:B------:R-:W-:Y:S01]  /*22b0*/  UMOV UR12, 0x3b39803f ;  /* 0x3b39803f000c7882 */ /* 0x000fe20000000000 */
[----:B------:R-:W-:-:S06]  /*22c0*/  UMOV UR13, 0x3c7abc9e ;  /* 0x3c7abc9e000d7882 */ /* 0x000fcc0000000000 */
[----:B------:R-:W-:Y:S01]  /*22d0*/  DFMA R6, R10, -UR10, R132 ;  /* 0x8000000a0a067c2b */ /* 0x000fe20008000084 */
[----:B------:R-:W-:Y:S01]  /*22e0*/  UMOV UR14, 0x69ce2bdf ;  /* 0x69ce2bdf000e7882 */ /* 0x000fe20000000000 */
[----:B------:R-:W-:-:S06]  /*22f0*/  UMOV UR15, 0x3e5ade15 ;  /* 0x3e5ade15000f7882 */ /* 0x000fcc0000000000 */
[----:B------:R-:W-:Y:S01]  /*2300*/  DFMA R10, R10, -UR12, R6 ;  /* 0x8000000c0a0a7c2b */ /* 0x000fe20008000006 */
[----:B------:R-:W-:Y:S02]  /*2310*/  IMAD.MOV.U32 R6, RZ, RZ, -0x35dec16 ;  /* 0xfca213eaff067424 */ /* 0x000fe400078e00ff */
        /* <DEDUP_REMOVED lines=25> */
[----:B------:R-:W-:Y:S02]  /*24b0*/  DFMA R140, R10, R140, UR30 ;  /* 0x0000001e0a8c7e2b */ /* 0x000fe4000800008c */
[----:B------:R-:W-:Y:S01]  /*24c0*/  DADD R130, -R16, R130 ;  /* 0x0000000010827229 */ /* 0x000fe20000000182 */
[----:B------:R-:W-:-:S05]  /*24d0*/  FSETP.GEU.FTZ.AND P0, PT, |R133|, 4.1917929649353027344, PT ;  /* 0x4086232b8500780b */ /* 0x000fca0003f1e200 */
[----:B------:R-:W-:Y:S02]  /*24e0*/  DFMA R140, R10, R140, 1 ;  /* 0x3ff000000a8c742b */ /* 0x000fe4000000008c */
[----:B------:R-:W-:Y:S02]  /*24f0*/  DADD R134, -R16, R134 ;  /* 0x0000000010867229 */ /* 0x000fe40000000186 */
[----:B------:R-:W-:-:S04]  /*2500*/  DFMA R144, R130, R4, 6.75539944105574400000e+15 ;  /* 0x433800008290742b */ /* 0x000fc80000000004 */
[----:B------:R-:W-:Y:S01]  /*2510*/  DFMA R148, R10, R140, 1 ;  /* 0x3ff000000a94742b */ /* 0x000fe2000000008c */
[----:B------:R-:W-:Y:S01]  /*2520*/  BSSY B0, `(.L_x_4473) ;  /* 0x0000013000007945 */ /* 0x000fe20003800000 */
[----:B------:R-:W-:Y:S02]  /*2530*/  DFMA R140, R134, R4, 6.75539944105574400000e+15 ;  /* 0x43380000868c742b */ /* 0x000fe40000000004 */
[----:B------:R-:W-:-:S06]  /*2540*/  DADD R146, R144, -6.75539944105574400000e+15 ;  /* 0xc338000090927429 */ /* 0x000fcc0000000000 */
        /* <DEDUP_REMOVED lines=8> */
[----:B------:R-:W-:-:S03]  /*25d0*/  @!P0 IMAD.MOV.U32 R132, RZ, RZ, R148 ;  /* 0x000000ffff848224 */ /* 0x000fc600078e0094 */
[----:B------:R-:W-:Y:S02]  /*25e0*/  @!P0 SHF.R.S32.HI R133, RZ, 0x1, R10 ;  /* 0x00000001ff858819 */ /* 0x000fe4000001140a */
[----:B------:R-:W-:-:S03]  /*25f0*/  FSEL R10, R150, RZ, P1 ;  /* 0x000000ff960a7208 */ /* 0x000fc60000800000 */
[----:B------:R-:W-:Y:S02]  /*2600*/  @!P0 IMAD.IADD R142, R142, 0x1, -R133 ;  /* 0x000000018e8e8824 */ /* 0x000fe400078e0a85 */
[----:B------:R-:W-:-:S03]  /*2610*/  @!P0 IMAD R133, R133, 0x100000, R149 ;  /* 0x0010000085858824 */ /* 0x000fc600078e0295 */
[----:B------:R-:W-:Y:S01]  /*2620*/  @!P0 LEA R143, R142, 0x3ff00000, 0x14 ;  /* 0x3ff000008e8f8811 */ /* 0x000fe200078ea0ff */
[----:B------:R-:W-:-:S06]  /*2630*/  @!P0 IMAD.MOV.U32 R142, RZ, RZ, RZ ;  /* 0x000000ffff8e8224 */ /* 0x000fcc00078e00ff */
[----:B------:R-:W-:-:S11]  /*2640*/  @!P0 DMUL R10, R132, R142 ;  /* 0x0000008e840a8228 */ /* 0x000fd60000000000 */
.L_x_4474:
[----:B------:R-:W-:Y:S05]  /*2650*/  BSYNC B0 ;  /* 0x0000000000007941 */ /* 0x000fea0003800000 */
.L_x_4473:
[----:B------:R-:W-:Y:S01]  /*2660*/  DADD R132, R140, -6.75539944105574400000e+15 ;  /* 0xc33800008c847429 */ /* 0x000fe20000000000 */
[----:B------:R-:W-:Y:S01]  /*2670*/  FSETP.GEU.FTZ.AND P0, PT, |R131|, 4.1917929649353027344, PT ;  /* 0x4086232b8300780b */ /* 0x000fe20003f1e200 */
[----:B------:R-:W-:Y:S01]  /*2680*/  DFMA R142, R146, -UR10, R130 ;  /* 0x8000000a928e7c2b */ /* 0x000fe20008000082 */
[----:B------:R-:W-:Y:S01]  /*2690*/  BSSY B0, `(.L_x_4475) ;  /* 0x000002c000007945 */ /* 0x000fe20003800000 */
[C---:B------:R-:W-:Y:S02]  /*26a0*/  DADD R136, -R16.reuse, R136 ;  /* 0x0000000010887229 */ /* 0x040fe40000000188 */
[----:B------:R-:W-:Y:S02]  /*26b0*/  DADD R138, -R16, R138 ;  /* 0x00000000108a7229 */ /* 0x000fe4000000018a */
[----:B------:R-:W-:Y:S02]  /*26c0*/  DFMA R148, R132, -UR10, R134 ;  /* 0x8000000a84947c2b */ /* 0x000fe40008000086 */
[----:B------:R-:W-:-:S06]  /*26d0*/  DFMA R142, R146, -UR12, R142 ;  /* 0x8000000c928e7c2b */ /* 0x000fcc000800008e */
[----:B------:R-:W-:Y:S02]  /*26e0*/  DFMA R132, R132, -UR12, R148 ;  /* 0x8000000c84847c2b */ /* 0x000fe40008000094 */
[----:B------:R-:W-:-:S06]  /*26f0*/  DFMA R146, R142, UR14, R6 ;  /* 0x0000000e8e927c2b */ /* 0x000fcc0008000006 */
[----:B------:R-:W-:Y:S02]  /*2700*/  DFMA R148, R132, UR14, R6 ;  /* 0x0000000e84947c2b */ /* 0x000fe40008000006 */
[----:B------:R-:W-:-:S06]  /*2710*/  DFMA R146, R142, R146, UR16 ;  /* 0x000000108e927e2b */ /* 0x000fcc0008000092 */
[----:B------:R-:W-:Y:S02]  /*2720*/  DFMA R148, R132, R148, UR16 ;  /* 0x0000001084947e2b */ /* 0x000fe40008000094 */
        /* <DEDUP_REMOVED lines=14> */
[----:B------:R-:W-:-:S06]  /*2810*/  DFMA R146, R142, R146, 1 ;  /* 0x3ff000008e92742b */ /* 0x000fcc0000000092 */
[----:B------:R-:W-:Y:S02]  /*2820*/  DFMA R150, R132, R148, 1 ;  /* 0x3ff000008496742b */ /* 0x000fe40000000094 */
[----:B------:R-:W-:Y:S02]  /*2830*/  DFMA R148, R142, R146, 1 ;  /* 0x3ff000008e94742b */ /* 0x000fe40000000092 */
[----:B------:R-:W-:-:S04]  /*2840*/  DFMA R142, R136, R4, 6.75539944105574400000e+15 ;  /* 0x43380000888e742b */ /* 0x000fc80000000004 */
[----:B------:R-:W-:-:S04]  /*2850*/  DFMA R146, R132, R150, 1 ;  /* 0x3ff000008492742b */ /* 0x000fc80000000096 */
[----:B------:R-:W-:Y:S01]  /*2860*/  IMAD R133, R144, 0x100000, R149 ;  /* 0x0010000090857824 */ /* 0x000fe200078e0295 */
[----:B------:R-:W-:Y:S01]  /*2870*/  MOV R132, R148 ;  /* 0x0000009400847202 */ /* 0x000fe20000000f00 */
        /* <DEDUP_REMOVED lines=13> */
.L_x_4476:
[----:B------:R-:W-:Y:S05]  /*2950*/  BSYNC B0 ;  /* 0x0000000000007941 */ /* 0x000fea0003800000 */
.L_x_4475:
[----:B------:R-:W-:Y:S01]  /*2960*/  FSETP.GEU.FTZ.AND P0, PT, |R135|, 4.1917929649353027344, PT ;  /* 0x4086232b8700780b */ /* 0x000fe20003f1e200 */
[----:B------:R-:W-:Y:S01]  /*2970*/  BSSY B0, `(.L_x_4477) ;  /* 0x0000012000007945 */ /* 0x000fe20003800000 */
[----:B------:R-:W-:Y:S01]  /*2980*/  DFMA R144, R138, R4, 6.75539944105574400000e+15 ;  /* 0x433800008a90742b */ /* 0x000fe20000000004 */
[----:B------:R-:W-:Y:S01]  /*2990*/  IMAD R131, R140, 0x100000, R147 ;  /* 0x001000008c837824 */ /* 0x000fe200078e0293 */
[----:B------:R-:W-:Y:S01]  /*29a0*/  DADD R148, R142, -6.75539944105574400000e+15 ;  /* 0xc33800008e947429 */ /* 0x000fe20000000000 */
[----:B------:R-:W-:-:S08]  /*29b0*/  IMAD.MOV.U32 R130, RZ, RZ, R146 ;  /* 0x000000ffff827224 */ /* 0x000fd000078e0092 */
[----:B------:R-:W-:Y:S05]  /*29c0*/  @!P0 BRA `(.L_x_4478) ;  /* 0x0000000000308947 */ /* 0x000fea0003800000 */
        /* <DEDUP_REMOVED lines=12> */
.L_x_4478:
[----:B------:R-:W-:Y:S05]  /*2a90*/  BSYNC B0 ;  /* 0x0000000000007941 */ /* 0x000fea0003800000 */
.L_x_4477:
[----:B------:R-:W-:Y:S01]  /*2aa0*/  DADD R140, R144, -6.75539944105574400000e+15 ;  /* 0xc3380000908c7429 */ /* 0x000fe20000000000 */
[----:B------:R-:W-:Y:S01]  /*2ab0*/  FSETP.GEU.FTZ.AND P0, PT, |R137|, 4.1917929649353027344, PT ;  /* 0x4086232b8900780b */ /* 0x000fe20003f1e200 */
[----:B------:R-:W-:Y:S01]  /*2ac0*/  DFMA R134, R148, -UR10, R136 ;  /* 0x8000000a94867c2b */ /* 0x000fe20008000088 */
[----:B------:R-:W-:Y:S05]  /*2ad0*/  BSSY B0, `(.L_x_4479) ;  /* 0x000002c000007945 */ /* 0x000fea0003800000 */
        /* <DEDUP_REMOVED lines=24> */
[----:B------:R-:W-:-:S04]  /*2c60*/  DADD R134, -R16, R128 ;  /* 0x0000000010867229 */ /* 0x000fc80000000180 */
[----:B------:R-:W-:Y:S02]  /*2c70*/  DFMA R148, R140, R148, 1 ;  /* 0x3ff000008c94742b */ /* 0x000fe40000000094 */
[----:B------:R-:W-:Y:S02]  /*2c80*/  DADD R140, -R16, R126 ;  /* 0x00000000108c7229 */ /* 0x000fe4000000017e */
[----:B------:R-:W-:Y:S01]  /*2c90*/  DFMA R146, R134, R4, 6.75539944105574400000e+15 ;  /* 0x433800008692742b */ /* 0x000fe20000000004 */
[----:B------:R-:W-:Y:S02]  /*2ca0*/  IMAD R129, R142, 0x100000, R151 ;  /* 0x001000008e817824 */ /* 0x000fe400078e0297 */
[----:B------:R-:W-:Y:S01]  /*2cb0*/  IMAD.MOV.U32 R128, RZ, RZ, R150 ;  /* 0x000000ffff807224 */ /* 0x000fe200078e0096 */
[----:B------:R-:W-:Y:S07]  /*2cc0*/  @!P0 BRA `(.L_x_4480) ;  /* 0x0000000000308947 */ /* 0x000fee0003800000 */
[----:B------:R-:W-:Y:S01]  /*2cd0*/  FSETP.GEU.FTZ.AND P0, PT, |R137|, 4.2275390625, PT ;  /* 0x408748008900780b */ /* 0x000fe20003f1e200 */
[C---:B------:R-:W-:Y:S02]  /*2ce0*/  DADD R128, R136.reuse, +INF ;  /* 0x7ff0000088807429 */ /* 0x040fe40000000000 */
[----:B------:R-:W-:-:S08]  /*2cf0*/  DSETP.GEU.AND P1, PT, R136, RZ, PT ;  /* 0x000000ff8800722a */ /* 0x000fd00003f2e000 */
[----:B------:R-:W-:Y:S02]  /*2d00*/  FSEL R128, R128, RZ, P1 ;  /* 0x000000ff80807208 */ /* 0x000fe40000800000 */
[----:B------:R-:W-:Y:S02]  /*2d10*/  @!P0 LEA.HI R126, R142, R142, RZ, 0x1 ;  /* 0x0000008e8e7e8211 */ /* 0x000fe400078f08ff */
[----:B------:R-:W-:Y:S02]  /*2d20*/  FSEL R129, R129, RZ, P1 ;  /* 0x000000ff81817208 */ /* 0x000fe40000800000 */
[----:B------:R-:W-:-:S04]  /*2d30*/  @!P0 SHF.R.S32.HI R127, RZ, 0x1, R126 ;  /* 0x00000001ff7f8819 */ /* 0x000fc8000001147e */
[----:B------:R-:W-:Y:S01]  /*2d40*/  @!P0 LEA R151, R127, R151, 0x14 ;  /* 0x000000977f978211 */ /* 0x000fe200078ea0ff */
[----:B------:R-:W-:-:S05]  /*2d50*/  @!P0 IMAD.IADD R126, R142, 0x1, -R127 ;  /* 0x000000018e7e8824 */ /* 0x000fca00078e0a7f */
[----:B------:R-:W-:Y:S01]  /*2d60*/  @!P0 LEA R127, R126, 0x3ff00000, 0x14 ;  /* 0x3ff000007e7f8811 */ /* 0x000fe200078ea0ff */
[----:B------:R-:W-:-:S06]  /*2d70*/  @!P0 IMAD.MOV.U32 R126, RZ, RZ, RZ ;  /* 0x000000ffff7e8224 */ /* 0x000fcc00078e00ff */
[----:B------:R-:W-:-:S11]  /*2d80*/  @!P0 DMUL R128, R150, R126 ;  /* 0x0000007e96808228 */ /* 0x000fd60000000000 */
.L_x_4480:
[----:B------:R-:W-:Y:S05]  /*2d90*/  BSYNC B0 ;  /* 0x0000000000007941 */ /* 0x000fea0003800000 */
.L_x_4479:
        /* <DEDUP_REMOVED lines=19> */
.L_x_4482:
[----:B------:R-:W-:Y:S05]  /*2ed0*/  BSYNC B0 ;  /* 0x0000000000007941 */ /* 0x000fea0003800000 */
.L_x_4481:
        /* <DEDUP_REMOVED lines=47> */
.L_x_4484:
[----:B------:R-:W-:Y:S05]  /*31d0*/  BSYNC B0 ;  /* 0x0000000000007941 */ /* 0x000fea0003800000 */
.L_x_4483:
[----:B------:R-:W-:Y:S01]  /*31e0*/  FSETP.GEU.FTZ.AND P0, PT, |R141|, 4.1917929649353027344, PT ;  /* 0x4086232b8d00780b */ /* 0x000fe20003f1e200 */
[----:B------:R-:W-:Y:S01]  /*31f0*/  BSSY B0, `(.L_x_4485) ;  /* 0x0000012000007945 */ /* 0x000fe20003800000 */
[----:B------:R-:W-:Y:S01]  /*3200*/  DFMA R146, R138, R4, 6.75539944105574400000e+15 ;  /* 0x433800008a92742b */ /* 0x000fe20000000004 */
[----:B------:R-:W-:Y:S01]  /*3210*/  LEA R123, R142, R149, 0x14 ;  /* 0x000000958e7b7211 */ /* 0x000fe200078ea0ff */
        /* <DEDUP_REMOVED lines=15> */
.L_x_4486:
[----:B------:R-:W-:Y:S05]  /*3310*/  BSYNC B0 ;  /* 0x0000000000007941 */ /* 0x000fea0003800000 */
.L_x_4485:
        /* <DEDUP_REMOVED lines=47> */
.L_x_4488:
[----:B------:R-:W-:Y:S05]  /*3610*/  BSYNC B0 ;  /* 0x0000000000007941 */ /* 0x000fea0003800000 */
.L_x_4487:
        /* <DEDUP_REMOVED lines=13> */
[----:B------:R-:W-:Y:S02]  /*36f0*/  FSEL R118, R150, RZ, P1 ;  /* 0x000000ff96767208 */ /* 0x000fe40000800000 */
[----:B------:R-:W-:Y:S01]  /*3700*/  @!P0 IADD3 R138, R146, -R139, RZ ;  /* 0x8000008b928a8210 */ /* 0x000fe20007ffe0ff */
[----:B------:R-:W-:-:S03]  /*3710*/  @!P0 IMAD R149, R139, 0x100000, R149 ;  /* 0x001000008b958824 */ /* 0x000fc600078e0295 */
[----:B------:R-:W-:Y:S01]  /*3720*/  @!P0 LEA R139, R138, 0x3ff00000, 0x14 ;  /* 0x3ff000008a8b8811 */ /* 0x000fe200078ea0ff */
[----:B------:R-:W-:-:S06]  /*3730*/  @!P0 IMAD.MOV.U32 R138, RZ, RZ, RZ ;  /* 0x000000ffff8a8224 */ /* 0x000fcc00078e00ff */
[----:B------:R-:W-:-:S11]  /*3740*/  @!P0 DMUL R118, R148, R138 ;  /* 0x0000008a94768228 */ /* 0x000fd60000000000 */
.L_x_4490:
[----:B------:R-:W-:Y:S05]  /*3750*/  BSYNC B0 ;  /* 0x0000000000007941 */ /* 0x000fea0003800000 */
.L_x_4489:
        /* <DEDUP_REMOVED lines=47> */
.L_x_4492:
[----:B------:R-:W-:Y:S05]  /*3a50*/  BSYNC B0 ;  /* 0x0000000000007941 */ /* 0x000fea0003800000 */
.L_x_4491:
        /* <DEDUP_REMOVED lines=16> */
[----:B------:R-:W-:Y:S02]  /*3b60*/  @!P0 LEA R141, R140, 0x3ff00000, 0x14 ;  /* 0x3ff000008c8d8811 */ /* 0x000fe400078ea0ff */
[----:B------:R-:W-:-:S06]  /*3b70*/  @!P0 MOV R140, RZ ;  /* 0x000000ff008c8202 */ /* 0x000fcc0000000f00 */
[----:B------:R-:W-:-:S11]  /*3b80*/  @!P0 DMUL R114, R148, R140 ;  /* 0x0000008c94728228 */ /* 0x000fd60000000000 */
.L_x_4494:
[----:B------:R-:W-:Y:S05]  /*3b90*/  BSYNC B0 ;  /* 0x0000000000007941 */ /* 0x000fea0003800000 */
.L_x_4493:
        /* <DEDUP_REMOVED lines=47> */
.L_x_4496:
[----:B------:R-:W-:Y:S05]  /*3e90*/  BSYNC B0 ;  /* 0x0000000000007941 */ /* 0x000fea0003800000 */
.L_x_4495:
        /* <DEDUP_REMOVED lines=19> */
.L_x_4498:
[----:B------:R-:W-:Y:S05]  /*3fd0*/  BSYNC B0 ;  /* 0x0000000000007941 */ /* 0x000fea0003800000 */
.L_x_4497:
        /* <DEDUP_REMOVED lines=32> */
[----:B------:R-:W-:Y:S01]  /*41e0*/  IMAD R109, R144, 0x100000, R151 ;  /* 0x00100000906d7824 */ /* 0x000fe200078e0297 */
[----:B------:R-:W-:Y:S01]  /*41f0*/  MOV R108, R150 ;  /* 0x00000096006c7202 */ /* 0x000fe20000000f00 */
[----:B------:R-:W-:Y:S08]  /*4200*/  @!P0 BRA `(.L_x_4500) ;  /* 0x0000000000308947 */ /* 0x000ff00003800000 */
        /* <DEDUP_REMOVED lines=12> */
.L_x_4500:
[----:B------:R-:W-:Y:S05]  /*42d0*/  BSYNC B0 ;  /* 0x0000000000007941 */ /* 0x000fea0003800000 */
.L_x_4499:
        /* <DEDUP_REMOVED lines=19> */
.L_x_4502:
[----:B------:R-:W-:Y:S05]  /*4410*/  BSYNC B0 ;  /* 0x0000000000007941 */ /* 0x000fea0003800000 */
.L_x_4501:
        /* <DEDUP_REMOVED lines=47> */
.L_x_4504:
[----:B------:R-:W-:Y:S05]  /*4710*/  BSYNC B0 ;  /* 0x0000000000007941 */ /* 0x000fea0003800000 */
.L_x_4503:
        /* <DEDUP_REMOVED lines=19> */
.L_x_4506:
[----:B------:R-:W-:Y:S05]  /*4850*/  BSYNC B0 ;  /* 0x0000000000007941 */ /* 0x000fea0003800000 */
.L_x_4505:
        /* <DEDUP_REMOVED lines=47> */
.L_x_4508:
[----:B------:R-:W-:Y:S05]  /*4b50*/  BSYNC B0 ;  /* 0x0000000000007941 */ /* 0x000fea0003800000 */
.L_x_4507:
        /* <DEDUP_REMOVED lines=19> */
.L_x_4510:
[----:B------:R-:W-:Y:S05]  /*4c90*/  BSYNC B0 ;  /* 0x0000000000007941 */ /* 0x000fea0003800000 */
.L_x_4509:
        /* <DEDUP_REMOVED lines=47> */
.L_x_4512:
[----:B------:R-:W-:Y:S05]  /*4f90*/  BSYNC B0 ;  /* 0x0000000000007941 */ /* 0x000fea0003800000 */
.L_x_4511:
        /* <DEDUP_REMOVED lines=19> */
.L_x_4514:
[----:B------:R-:W-:Y:S05]  /*50d0*/  BSYNC B0 ;  /* 0x0000000000007941 */ /* 0x000fea0003800000 */
.L_x_4513:
        /* <DEDUP_REMOVED lines=47> */
.L_x_4516:
[----:B------:R-:W-:Y:S05]  /*53d0*/  BSYNC B0 ;  /* 0x0000000000007941 */ /* 0x000fea0003800000 */
.L_x_4515:
        /* <DEDUP_REMOVED lines=19> */
.L_x_4518:
[----:B------:R-:W-:Y:S05]  /*5510*/  BSYNC B0 ;  /* 0x0000000000007941 */ /* 0x000fea0003800000 */
.L_x_4517:
        /* <DEDUP_REMOVED lines=47> */
.L_x_4520:
[----:B------:R-:W-:Y:S05]  /*5810*/  BSYNC B0 ;  /* 0x0000000000007941 */ /* 0x000fea0003800000 */
.L_x_4519:
        /* <DEDUP_REMOVED lines=19> */
.L_x_4522:
[----:B------:R-:W-:Y:S05]  /*5950*/  BSYNC B0 ;  /* 0x0000000000007941 */ /* 0x000fea0003800000 */
.L_x_4521:
        /* <DEDUP_REMOVED lines=47> */
.L_x_4524:
[----:B------:R-:W-:Y:S05]  /*5c50*/  BSYNC B0 ;  /* 0x0000000000007941 */ /* 0x000fea0003800000 */
.L_x_4523:
        /* <DEDUP_REMOVED lines=19> */
.L_x_4526:
[----:B------:R-:W-:Y:S05]  /*5d90*/  BSYNC B0 ;  /* 0x0000000000007941 */ /* 0x000fea0003800000 */
.L_x_4525:
        /* <DEDUP_REMOVED lines=47> */
.L_x_4528:
[----:B------:R-:W-:Y:S05]  /*6090*/  BSYNC B0 ;  /* 0x0000000000007941 */ /* 0x000fea0003800000 */
.L_x_4527:
        /* <DEDUP_REMOVED lines=19> */
.L_x_4530:
[----:B------:R-:W-:Y:S05]  /*61d0*/  BSYNC B0 ;  /* 0x0000000000007941 */ /* 0x000fea0003800000 */
.L_x_4529:
        /* <DEDUP_REMOVED lines=47> */
.L_x_4532:
[----:B------:R-:W-:Y:S05]  /*64d0*/  BSYNC B0 ;  /* 0x0000000000007941 */ /* 0x000fea0003800000 */
.L_x_4531:
        /* <DEDUP_REMOVED lines=19> */
.L_x_4534:
[----:B------:R-:W-:Y:S05]  /*6610*/  BSYNC B0 ;  /* 0x0000000000007941 */ /* 0x000fea0003800000 */
.L_x_4533:
        /* <DEDUP_REMOVED lines=47> */
.L_x_4536:
[----:B------:R-:W-:Y:S05]  /*6910*/  BSYNC B0 ;  /* 0x0000000000007941 */ /* 0x000fea0003800000 */
.L_x_4535:
        /* <DEDUP_REMOVED lines=19> */
.L_x_4538:
[----:B------:R-:W-:Y:S05]  /*6a50*/  BSYNC B0 ;  /* 0x0000000000007941 */ /* 0x000fea0003800000 */
.L_x_4537:
        /* <DEDUP_REMOVED lines=47> */
.L_x_4540:
[----:B------:R-:W-:Y:S05]  /*6d50*/  BSYNC B0 ;  /* 0x0000000000007941 */ /* 0x000fea0003800000 */
.L_x_4539:
        /* <DEDUP_REMOVED lines=19> */
.L_x_4542:
[----:B------:R-:W-:Y:S05]  /*6e90*/  BSYNC B0 ;  /* 0x0000000000007941 */ /* 0x000fea0003800000 */
.L_x_4541:
        /* <DEDUP_REMOVED lines=47> */
.L_x_4544:
[----:B------:R-:W-:Y:S05]  /*7190*/  BSYNC B0 ;  /* 0x0000000000007941 */ /* 0x000fea0003800000 */
.L_x_4543:
        /* <DEDUP_REMOVED lines=19> */
.L_x_4546:
[----:B------:R-:W-:Y:S05]  /*72d0*/  BSYNC B0 ;  /* 0x0000000000007941 */ /* 0x000fea0003800000 */
.L_x_4545:
        /* <DEDUP_REMOVED lines=47> */
.L_x_4548:
[----:B------:R-:W-:Y:S05]  /*75d0*/  BSYNC B0 ;  /* 0x0000000000007941 */ /* 0x000fea0003800000 */
.L_x_4547:
        /* <DEDUP_REMOVED lines=19> */
.L_x_4550:
[----:B------:R-:W-:Y:S05]  /*7710*/  BSYNC B0 ;  /* 0x0000000000007941 */ /* 0x000fea0003800000 */
.L_x_4549:
        /* <DEDUP_REMOVED lines=47> */
.L_x_4552:
[----:B------:R-:W-:Y:S05]  /*7a10*/  BSYNC B0 ;  /* 0x0000000000007941 */ /* 0x000fea0003800000 */
.L_x_4551:
        /* <DEDUP_REMOVED lines=19> */
.L_x_4554:
[----:B------:R-:W-:Y:S05]  /*7b50*/  BSYNC B0 ;  /* 0x0000000000007941 */ /* 0x000fea0003800000 */
.L_x_4553:
        /* <DEDUP_REMOVED lines=47> */
.L_x_4556:
[----:B------:R-:W-:Y:S05]  /*7e50*/  BSYNC B0 ;  /* 0x0000000000007941 */ /* 0x000fea0003800000 */
.L_x_4555:
        /* <DEDUP_REMOVED lines=19> */
.L_x_4558:
[----:B------:R-:W-:Y:S05]  /*7f90*/  BSYNC B0 ;  /* 0x0000000000007941 */ /* 0x000fea0003800000 */
.L_x_4557:
        /* <DEDUP_REMOVED lines=47> */
.L_x_4560:
[----:B------:R-:W-:Y:S05]  /*8290*/  BSYNC B0 ;  /* 0x0000000000007941 */ /* 0x000fea0003800000 */
.L_x_4559:
        /* <DEDUP_REMOVED lines=19> */
.L_x_4562:
[----:B------:R-:W-:Y:S05]  /*83d0*/  BSYNC B0 ;  /* 0x0000000000007941 */ /* 0x000fea0003800000 */
.L_x_4561:
        /* <DEDUP_REMOVED lines=47> */
.L_x_4564:
[----:B------:R-:W-:Y:S05]  /*86d0*/  BSYNC B0 ;  /* 0x0000000000007941 */ /* 0x000fea0003800000 */
.L_x_4563:
        /* <DEDUP_REMOVED lines=19> */
.L_x_4566:
[----:B------:R-:W-:Y:S05]  /*8810*/  BSYNC B0 ;  /* 0x0000000000007941 */ /* 0x000fea0003800000 */
.L_x_4565:
        /* <DEDUP_REMOVED lines=47> */
.L_x_4568:
[----:B------:R-:W-:Y:S05]  /*8b10*/  BSYNC B0 ;  /* 0x0000000000007941 */ /* 0x000fea0003800000 */
.L_x_4567:
        /* <DEDUP_REMOVED lines=19> */
.L_x_4570:
[----:B------:R-:W-:Y:S05]  /*8c50*/  BSYNC B0 ;  /* 0x0000000000007941 */ /* 0x000fea0003800000 */
.L_x_4569:
        /* <DEDUP_REMOVED lines=47> */
.L_x_4572:
[----:B------:R-:W-:Y:S05]  /*8f50*/  BSYNC B0 ;  /* 0x0000000000007941 */ /* 0x000fea0003800000 */
.L_x_4571:
        /* <DEDUP_REMOVED lines=19> */
.L_x_4574:
[----:B------:R-:W-:Y:S05]  /*9090*/  BSYNC B0 ;  /* 0x0000000000007941 */ /* 0x000fea0003800000 */
.L_x_4573:
        /* <DEDUP_REMOVED lines=47> */
.L_x_4576:
[----:B------:R-:W-:Y:S05]  /*9390*/  BSYNC B0 ;  /* 0x0000000000007941 */ /* 0x000fea0003800000 */
.L_x_4575:
        /* <DEDUP_REMOVED lines=19> */
.L_x_4578:
[----:B------:R-:W-:Y:S05]  /*94d0*/  BSYNC B0 ;  /* 0x0000000000007941 */ /* 0x000fea0003800000 */
.L_x_4577:
        /* <DEDUP_REMOVED lines=47> */
.L_x_4580:
[----:B------:R-:W-:Y:S05]  /*97d0*/  BSYNC B0 ;  /* 0x0000000000007941 */ /* 0x000fea0003800000 */
.L_x_4579:
        /* <DEDUP_REMOVED lines=19> */
.L_x_4582:
[----:B------:R-:W-:Y:S05]  /*9910*/  BSYNC B0 ;  /* 0x0000000000007941 */ /* 0x000fea0003800000 */
.L_x_4581:
        /* <DEDUP_REMOVED lines=28> */
[C---:B------:R-:W-:Y:S02]  /*9ae0*/  DADD R142, -R16.reuse, R22 ;  /* 0x00000000108e7229 */ /* 0x040fe40000000116 */
[----:B------:R-:W-:Y:S02]  /*9af0*/  DADD R144, -R16, R24 ;  /* 0x0000000010907229 */ /* 0x000fe40000000118 */
[----:B------:R-:W-:-:S04]  /*9b00*/  DFMA R140, R140, R148, 1 ;  /* 0x3ff000008c8c742b */ /* 0x000fc80000000094 */
        /* <DEDUP_REMOVED lines=16> */
.L_x_4584:
[----:B------:R-:W-:Y:S05]  /*9c10*/  BSYNC B0 ;  /* 0x0000000000007941 */ /* 0x000fea0003800000 */
.L_x_4583:
        /* <DEDUP_REMOVED lines=19> */
.L_x_4586:
[----:B------:R-:W-:Y:S05]  /*9d50*/  BSYNC B0 ;  /* 0x0000000000007941 */ /* 0x000fea0003800000 */
.L_x_4585:
        /* <DEDUP_REMOVED lines=23> */
[----:B------:R-:W-:Y:S02]  /*9ed0*/  DFMA R138, R136, R138, UR30 ;  /* 0x0000001e888a7e2b */ /* 0x000fe4000800008a */
[----:B------:R-:W-:-:S04]  /*9ee0*/  DADD R140, -R16, R18 ;  /* 0x00000000108c7229 */ /* 0x000fc80000000112 */
[----:B------:R-:W-:Y:S02]  /*9ef0*/  DFMA R150, R134, R150, UR30 ;  /* 0x0000001e86967e2b */ /* 0x000fe40008000096 */
[----:B------:R-:W-:Y:S02]  /*9f00*/  DFMA R18, R136, R138, 1 ;  /* 0x3ff000008812742b */ /* 0x000fe4000000008a */
[----:B------:R-:W-:-:S04]  /*9f10*/  DFMA R138, R140, R4, 6.75539944105574400000e+15 ;  /* 0x433800008c8a742b */ /* 0x000fc80000000004 */
[----:B------:R-:W-:Y:S02]  /*9f20*/  DFMA R150, R134, R150, 1 ;  /* 0x3ff000008696742b */ /* 0x000fe40000000096 */
[----:B------:R-:W-:Y:S02]  /*9f30*/  DFMA R136, R136, R18, 1 ;  /* 0x3ff000008888742b */ /* 0x000fe40000000012 */
[----:B------:R-:W-:-:S04]  /*9f40*/  DADD R18, R138, -6.75539944105574400000e+15 ;  /* 0xc33800008a127429 */ /* 0x000fc80000000000 */
[----:B------:R-:W-:Y:S02]  /*9f50*/  DFMA R152, R134, R150, 1 ;  /* 0x3ff000008698742b */ /* 0x000fe40000000096 */
[----:B------:R-:W-:Y:S02]  /*9f60*/  DADD R134, -R16, R20 ;  /* 0x0000000010867229 */ /* 0x000fe40000000114 */
[----:B------:R-:W-:Y:S01]  /*9f70*/  DFMA R150, R18, -UR10, R140 ;  /* 0x8000000a12967c2b */ /* 0x000fe2000800008c */
[----:B------:R-:W-:Y:S02]  /*9f80*/  IMAD R21, R148, 0x100000, R137 ;  /* 0x0010000094157824 */ /* 0x000fe400078e0289 */
[----:B------:R-:W-:-:S05]  /*9f90*/  IMAD.MOV.U32 R20, RZ, RZ, R136 ;  /* 0x000000ffff147224 */ /* 0x000fca00078e0088 */
[----:B------:R-:W-:Y:S01]  /*9fa0*/  DFMA R150, R18, -UR12, R150 ;  /* 0x8000000c12967c2b */ /* 0x000fe20008000096 */
[----:B------:R-:W-:Y:S10]  /*9fb0*/  @!P0 BRA `(.L_x_4588) ;  /* 0x0000000000308947 */ /* 0x000ff40003800000 */
        /* <DEDUP_REMOVED lines=12> */
.L_x_4588:
[----:B------:R-:W-:Y:S05]  /*a080*/  BSYNC B0 ;  /* 0x0000000000007941 */ /* 0x000fea0003800000 */
.L_x_4587:
[----:B------:R-:W-:Y:S01]  /*a090*/  FSETP.GEU.FTZ.AND P0, PT, |R145|, 4.1917929649353027344, PT ;  /* 0x4086232b9100780b */ /* 0x000fe20003f1e200 */
[----:B------:R-:W-:Y:S01]  /*a0a0*/  BSSY B0, `(.L_x_4589) ;  /* 0x0000012000007945 */ /* 0x000fe20003800000 */
[----:B------:R-:W-:Y:S01]  /*a0b0*/  DFMA R136, R134, R4, 6.75539944105574400000e+15 ;  /* 0x433800008688742b */ /* 0x000fe20000000004 */
[----:B------:R-:W-:Y:S01]  /*a0c0*/  IMAD R19, R146, 0x100000, R153 ;  /* 0x0010000092137824 */ /* 0x000fe200078e0299 */
[----:B------:R-:W-:Y:S01]  /*a0d0*/  DFMA R142, R150, UR14, R6 ;  /* 0x0000000e968e7c2b */ /* 0x000fe20008000006 */
[----:B------:R-:W-:-:S08]  /*a0e0*/  IMAD.MOV.U32 R18, RZ, RZ, R152 ;  /* 0x000000ffff127224 */ /* 0x000fd000078e0098 */
[----:B------:R-:W-:Y:S05]  /*a0f0*/  @!P0 BRA `(.L_x_4590) ;  /* 0x0000000000308947 */ /* 0x000fea0003800000 */
[----:B------:R-:W-:Y:S01]  /*a100*/  FSETP.GEU.FTZ.AND P0, PT, |R145|, 4.2275390625, PT ;  /* 0x408748009100780b */ /* 0x000fe20003f1e200 */
[C---:B------:R-:W-:Y:S02]  /*a110*/  DSETP.GEU.AND P1, PT, R144.reuse, RZ, PT ;  /* 0x000000ff9000722a */ /* 0x040fe40003f2e000 */
[----:B------:R-:W-:-:S10]  /*a120*/  DADD R144, R144, +INF ;  /* 0x7ff0000090907429 */ /* 0x000fd40000000000 */
[----:B------:R-:W-:Y:S02]  /*a130*/  @!P0 LEA.HI R18, R146, R146, RZ, 0x1 ;  /* 0x0000009292128211 */ /* 0x000fe400078f08ff */
[----:B------:R-:W-:Y:S02]  /*a140*/  FSEL R19, R145, RZ, P1 ;  /* 0x000000ff91137208 */ /* 0x000fe40000800000 */
[----:B------:R-:W-:Y:S02]  /*a150*/  @!P0 SHF.R.S32.HI R147, RZ, 0x1, R18 ;  /* 0x00000001ff938819 */ /* 0x000fe40000011412 */
[----:B------:R-:W-:Y:S02]  /*a160*/  FSEL R18, R144, RZ, P1 ;  /* 0x000000ff90127208 */ /* 0x000fe40000800000 */
[----:B------:R-:W-:Y:S01]  /*a170*/  @!P0 MOV R144, RZ ;  /* 0x000000ff00908202 */ /* 0x000fe20000000f00 */
[----:B------:R-:W-:Y:S02]  /*a180*/  @!P0 IMAD.IADD R146, R146, 0x1, -R147 ;  /* 0x0000000192928824 */ /* 0x000fe400078e0a93 */
[----:B------:R-:W-:-:S03]  /*a190*/  @!P0 IMAD R153, R147, 0x100000, R153 ;  /* 0x0010000093998824 */ /* 0x000fc600078e0299 */
[----:B------:R-:W-:-:S06]  /*a1a0*/  @!P0 LEA R145, R146, 0x3ff00000, 0x14 ;  /* 0x3ff0000092918811 */ /* 0x000fcc00078ea0ff */
[----:B------:R-:W-:-:S11]  /*a1b0*/  @!P0 DMUL R18, R152, R144 ;  /* 0x0000009098128228 */ /* 0x000fd60000000000 */
.L_x_4590:
[----:B------:R-:W-:Y:S05]  /*a1c0*/  BSYNC B0 ;  /* 0x0000000000007941 */ /* 0x000fea0003800000 */
.L_x_4589:
[----:B------:R-:W-:Y:S01]  /*a1d0*/  DFMA R142, R150, R142, UR16 ;  /* 0x00000010968e7e2b */ /* 0x000fe2000800008e */
[----:B------:R-:W-:Y:S01]  /*a1e0*/  FSETP.GEU.FTZ.AND P0, PT, |R141|, 4.1917929649353027344, PT ;  /* 0x4086232b8d00780b */ /* 0x000fe20003f1e200 */
[----:B------:R-:W-:Y:S01]  /*a1f0*/  DADD R148, R136, -6.75539944105574400000e+15 ;  /* 0xc338000088947429 */ /* 0x000fe20000000000 */
[----:B------:R-:W-:Y:S01]  /*a200*/  BSSY B0, `(.L_x_4591) ;  /* 0x0000027000007945 */ /* 0x000fe20003800000 */
[----:B------:R-:W-:-:S04]  /*a210*/  DADD R8, -R16, R8 ;  /* 0x0000000010087229 */ /* 0x000fc80000000108 */
[----:B------:R-:W-:Y:S02]  /*a220*/  DFMA R142, R150, R142, UR18 ;  /* 0x00000012968e7e2b */ /* 0x000fe4000800008e */
[----:B------:R-:W-:Y:S02]  /*a230*/  DFMA R144, R148, -UR10, R134 ;  /* 0x8000000a94907c2b */ /* 0x000fe40008000086 */
[----:B------:R-:W-:-:S04]  /*a240*/  DFMA R146, R8, R4, 6.75539944105574400000e+15 ;  /* 0x433800000892742b */ /* 0x000fc80000000004 */
[----:B------:R-:W-:Y:S02]  /*a250*/  DFMA R142, R150, R142, UR20 ;  /* 0x00000014968e7e2b */ /* 0x000fe4000800008e */
[----:B------:R-:W-:-:S06]  /*a260*/  DFMA R148, R148, -UR12, R144 ;  /* 0x8000000c94947c2b */ /* 0x000fcc0008000090 */
[----:B------:R-:W-:Y:S02]  /*a270*/  DFMA R142, R150, R142, UR22 ;  /* 0x00000016968e7e2b */ /* 0x000fe4000800008e */
[----:B------:R-:W-:-:S06]  /*a280*/  DFMA R144, R148, UR14, R6 ;  /* 0x0000000e94907c2b */ /* 0x000fcc0008000006 */
        /* <DEDUP_REMOVED lines=8> */
[----:B------:R-:W-:Y:S02]  /*a310*/  DFMA R142, R150, R142, 1 ;  /* 0x3ff00000968e742b */ /* 0x000fe4000000008e */
[----:B------:R-:W-:-:S06]  /*a320*/  DFMA R144, R148, R144, UR24 ;  /* 0x0000001894907e2b */ /* 0x000fcc0008000090 */
[----:B------:R-:W-:Y:S02]  /*a330*/  DFMA R150, R150, R142, 1 ;  /* 0x3ff000009696742b */ /* 0x000fe4000000008e */
[----:B------:R-:W-:Y:S02]  /*a340*/  DFMA R152, R148, R144, UR26 ;  /* 0x0000001a94987e2b */ /* 0x000fe40008000090 */
[C---:B------:R-:W-:Y:S02]  /*a350*/  DADD R142, -R16.reuse, R12 ;  /* 0x00000000108e7229 */ /* 0x040fe4000000010c */
[----:B------:R-:W-:-:S04]  /*a360*/  DADD R144, -R16, R14 ;  /* 0x0000000010907229 */ /* 0x000fc8000000010e */
[----:B------:R-:W-:Y:S01]  /*a370*/  DFMA R12, R148, R152, UR28 ;  /* 0x0000001c940c7e2b */ /* 0x000fe20008000098 */
        /* <DEDUP_REMOVED lines=15> */
.L_x_4592:
[----:B------:R-:W-:Y:S05]  /*a470*/  BSYNC B0 ;  /* 0x0000000000007941 */ /* 0x000fea0003800000 */
.L_x_4591:
[----:B------:R-:W-:Y:S01]  /*a480*/  DFMA R12, R148, R12, UR30 ;  /* 0x0000001e940c7e2b */ /* 0x000fe2000800000c */
[----:B------:R-:W-:Y:S01]  /*a490*/  FSETP.GEU.FTZ.AND P3, PT, |R135|, 4.1917929649353027344, PT ;  /* 0x4086232b8700780b */ /* 0x000fe20003f7e200 */
[-C--:B------:R-:W-:Y:S01]  /*a4a0*/  DFMA R138, R142, R4.reuse, 6.75539944105574400000e+15 ;  /* 0x433800008e8a742b */ /* 0x080fe20000000004 */
[----:B------:R-:W-:Y:S01]  /*a4b0*/  BSSY B0, `(.L_x_4593) ;  /* 0x0000041000007945 */ /* 0x000fe20003800000 */
[----:B------:R-:W-:Y:S01]  /*a4c0*/  DFMA R140, R144, R4, 6.75539944105574400000e+15 ;  /* 0x43380000908c742b */ /* 0x000fe20000000004 */
[----:B------:R-:W-:Y:S01]  /*a4d0*/  FSETP.GEU.FTZ.AND P2, PT, |R9|, 4.1917929649353027344, PT ;  /* 0x4086232b0900780b */ /* 0x000fe20003f5e200 */
[----:B------:R-:W-:Y:S01]  /*a4e0*/  DADD R14, R146, -6.75539944105574400000e+15 ;  /* 0xc3380000920e7429 */ /* 0x000fe20000000000 */
[----:B------:R-:W-:Y:S01]  /*a4f0*/  FSETP.GEU.FTZ.AND P1, PT, |R143|, 4.1917929649353027344, PT ;  /* 0x4086232b8f00780b */ /* 0x000fe20003f3e200 */
[----:B------:R-:W-:Y:S01]  /*a500*/  DFMA R4, R148, R12, 1 ;  /* 0x3ff000009404742b */ /* 0x000fe2000000000c */
[----:B------:R-:W-:Y:S01]  /*a510*/  FSETP.GEU.FTZ.AND P0, PT, |R145|, 4.1917929649353027344, PT ;  /* 0x4086232b9100780b */ /* 0x000fe20003f1e200 */
[----:B------:R-:W-:-:S04]  /*a520*/  DADD R152, R138, -6.75539944105574400000e+15 ;  /* 0xc33800008a987429 */ /* 0x000fc80000000000 */
[----:B------:R-:W-:Y:S02]  /*a530*/  DFMA R150, R14, -UR10, R8 ;  /* 0x8000000a0e967c2b */ /* 0x000fe40008000008 */
[----:B------:R-:W-:Y:S02]  /*a540*/  DFMA R148, R148, R4, 1 ;  /* 0x3ff000009494742b */ /* 0x000fe40000000004 */
[----:B------:R-:W-:-:S04]  /*a550*/  DADD R4, R140, -6.75539944105574400000e+15 ;  /* 0xc33800008c047429 */ /* 0x000fc80000000000 */
[----:B------:R-:W-:Y:S02]  /*a560*/  DFMA R12, R14, -UR12, R150 ;  /* 0x8000000c0e0c7c2b */ /* 0x000fe40008000096 */
[----:B------:R-:W-:Y:S02]  /*a570*/  DFMA R14, R152, -UR10, R142 ;  /* 0x8000000a980e7c2b */ /* 0x000fe4000800008e */
[----:B------:R-:W-:-:S06]  /*a580*/  DFMA R150, R4, -UR10, R144 ;  /* 0x8000000a04967c2b */ /* 0x000fcc0008000090 */
[----:B------:R-:W-:Y:S02]  /*a590*/  DFMA R14, R152, -UR12, R14 ;  /* 0x8000000c980e7c2b */ /* 0x000fe4000800000e */
[----:B------:R-:W-:Y:S02]  /*a5a0*/  DFMA R4, R4, -UR12, R150 ;  /* 0x8000000c04047c2b */ /* 0x000fe40008000096 */
[----:B------:R-:W-:-:S04]  /*a5b0*/  DFMA R150, R12, UR14, R6 ;  /* 0x0000000e0c967c2b */ /* 0x000fc80008000006 */
[--C-:B------:R-:W-:Y:S02]  /*a5c0*/  DFMA R152, R14, UR14, R6.reuse ;  /* 0x0000000e0e987c2b */ /* 0x100fe40008000006 */
[----:B------:R-:W-:Y:S02]  /*a5d0*/  DFMA R6, R4, UR14, R6 ;  /* 0x0000000e04067c2b */ /* 0x000fe40008000006 */
[----:B------:R-:W-:-:S04]  /*a5e0*/  DFMA R150, R12, R150, UR16 ;  /* 0x000000100c967e2b */ /* 0x000fc80008000096 */
[----:B------:R-:W-:Y:S02]  /*a5f0*/  DFMA R152, R14, R152, UR16 ;  /* 0x000000100e987e2b */ /* 0x000fe40008000098 */
[----:B------:R-:W-:Y:S02]  /*a600*/  DFMA R6, R4, R6, UR16 ;  /* 0x0000001004067e2b */ /* 0x000fe40008000006 */
        /* <DEDUP_REMOVED lines=21> */
[----:B------:R-:W-:-:S04]  /*a760*/  DFMA R150, R12, R150, 1 ;  /* 0x3ff000000c96742b */ /* 0x000fc80000000096 */
[----:B------:R-:W-:-:S04]  /*a770*/  DFMA R6, R14, R152, 1 ;  /* 0x3ff000000e06742b */ /* 0x000fc80000000098 */
[----:B------:R-:W-:Y:S02]  /*a780*/  DFMA R152, R12, R150, 1 ;  /* 0x3ff000000c98742b */ /* 0x000fe40000000096 */
[----:B------:R-:W-:Y:S02]  /*a790*/  DFMA R150, R4, R154, 1 ;  /* 0x3ff000000496742b */ /* 0x000fe4000000009a */
[----:B------:R-:W-:Y:S01]  /*a7a0*/  DFMA R6, R14, R6, 1 ;  /* 0x3ff000000e06742b */ /* 0x000fe20000000006 */
[----:B------:R-:W-:Y:S02]  /*a7b0*/  IMAD R15, R136, 0x100000, R149 ;  /* 0x00100000880f7824 */ /* 0x000fe400078e0295 */
[----:B------:R-:W-:-:S03]  /*a7c0*/  IMAD.MOV.U32 R14, RZ, RZ, R148 ;  /* 0x000000ffff0e7224 */ /* 0x000fc600078e0094 */
[----:B------:R-:W-:Y:S01]  /*a7d0*/  DFMA R150, R4, R150, 1 ;  /* 0x3ff000000496742b */ /* 0x000fe20000000096 */
[----:B------:R-:W-:Y:S01]  /*a7e0*/  IMAD R13, R146, 0x100000, R153 ;  /* 0x00100000920d7824 */ /* 0x000fe200078e0299 */
[----:B------:R-:W-:Y:S09]  /*a7f0*/  @!P3 BRA `(.L_x_4594) ;  /* 0x000000000030b947 */ /* 0x000ff20003800000 */
        /* <DEDUP_REMOVED lines=12> */
.L_x_4594:
[----:B------:R-:W-:Y:S05]  /*a8c0*/  BSYNC B0 ;  /* 0x0000000000007941 */ /* 0x000fea0003800000 */
.L_x_4593:
[----:B------:R-:W-:Y:S01]  /*a8d0*/  BSSY B0, `(.L_x_4595) ;  /* 0x0000011000007945 */ /* 0x000fe20003800000 */
[----:B------:R-:W-:Y:S01]  /*a8e0*/  LEA R135, R138, R7, 0x14 ;  /* 0x000000078a877211 */ /* 0x000fe200078ea0ff */
        /* <DEDUP_REMOVED lines=15> */
.L_x_4596:
[----:B------:R-:W-:Y:S05]  /*a9e0*/  BSYNC B0 ;  /* 0x0000000000007941 */ /* 0x000fea0003800000 */
.L_x_4595:
[----:B------:R-:W-:Y:S01]  /*a9f0*/  BSSY B0, `(.L_x_4597) ;  /* 0x0000012000007945 */ /* 0x000fe20003800000 */
[----:B------:R-:W-:Y:S02]  /*aa00*/  IMAD.MOV.U32 R8, RZ, RZ, R6 ;  /* 0x000000ffff087224 */ /* 0x000fe400078e0006 */
[----:B------:R-:W-:Y:S02]  /*aa10*/  IMAD.MOV.U32 R9, RZ, RZ, R135 ;  /* 0x000000ffff097224 */ /* 0x000fe400078e0087 */
[----:B------:R-:W-:Y:S02]  /*aa20*/  IMAD.MOV.U32 R4, RZ, RZ, R150 ;  /* 0x000000ffff047224 */ /* 0x000fe400078e0096 */
        /* <DEDUP_REMOVED lines=14> */
.L_x_4598:
[----:B------:R-:W-:Y:S05]  /*ab10*/  BSYNC B0 ;  /* 0x0000000000007941 */ /* 0x000fea0003800000 */
.L_x_4597:
[----:B------:R-:W-:Y:S04]  /*ab20*/  BSSY B0, `(.L_x_4599) ;  /* 0x000000e000007945 */ /* 0x000fe80003800000 */
        /* <DEDUP_REMOVED lines=13> */
.L_x_4600:
[----:B------:R-:W-:Y:S05]  /*ac00*/  BSYNC B0 ;  /* 0x0000000000007941 */ /* 0x000fea0003800000 */
.L_x_4599:
[----:B------:R-:W-:Y:S01]  /*ac10*/  DADD R6, RZ, R10 ;  /* 0x00000000ff067229 */ /* 0x000fe2000000000a */
[----:B------:R-:W0:Y:S07]  /*ac20*/  S2R R143, SR_TID.Y ;  /* 0x00000000008f7919 */ /* 0x000e2e0000002200 */
        /* <DEDUP_REMOVED lines=64> */
[----:B------:R-:W1:Y:S02]  /*b030*/  SHFL.BFLY PT, R134, R6, 0x10, 0x1f ;  /* 0x0e001f0006867f89 */ /* 0x000e6400000e0000 */
[----:B-1----:R-:W-:Y:S01]  /*b040*/  DADD R134, R6, R134 ;  /* 0x0000000006867229 */ /* 0x002fe20000000086 */
[----:B------:R-:W0:Y:S06]  /*b050*/  LDC R6, c[0x0][0x4] ;  /* 0x00000100ff067b82 */ /* 0x000e2c0000000800 */
[----:B------:R-:W-:Y:S04]  /*b060*/  SHFL.BFLY PT, R137, R135, 0x8, 0x1f ;  /* 0x0d001f0087897f89 */ /* 0x000fe800000e0000 */
[----:B------:R-:W1:Y:S01]  /*b070*/  SHFL.BFLY PT, R136, R134, 0x8, 0x1f ;  /* 0x0d001f0086887f89 */ /* 0x000e6200000e0000 */
[----:B0-----:R-:W-:Y:S01]  /*b080*/  IMAD R6, R6, UR6, R143 ;  /* 0x0000000606067c24 */ /* 0x001fe2000f8e028f */
[----:B-1----:R-:W-:-:S04]  /*b090*/  DADD R136, R134, R136 ;  /* 0x0000000086887229 */ /* 0x002fc80000000088 */
[----:B------:R-:W-:-:S04]  /*b0a0*/  IADD3 R134, -R6, UR8, RZ ;  /* 0x0000000806867c10 */ /* 0x000fc8000fffe1ff */
[----:B------:R-:W-:Y:S01]  /*b0b0*/  ISETP.GE.AND P0, PT, R134, 0x1, PT ;  /* 0x000000018600780c */ /* 0x000fe20003f06270 */
        /* <DEDUP_REMOVED lines=37> */
[----:B0-----:R-:W-:Y:S05]  /*b310*/  CALL.REL.NOINC `($__internal_12_$__cuda_sm20_div_rn_f64_full) ;  /* 0x00000080009c7944 */ /* 0x001fea0003c00000 */
.L_x_4603:
[----:B------:R-:W-:Y:S05]  /*b320*/  BSYNC B2 ;  /* 0x0000000000027941 */ /* 0x000fea0003800000 */
.L_x_4602:
[----:B------:R-:W-:Y:S05]  /*b330*/  BSYNC B1 ;  /* 0x0000000000017941 */ /* 0x000fea0003800000 */
.L_x_4601:
[----:B------:R-:W1:Y:S01]  /*b340*/  S2R R134, SR_TID.X ;  /* 0x0000000000867919 */ /* 0x000e620000002100 */
[----:B------:R-:W-:Y:S01]  /*b350*/  ULDC.64 UR6, c[0x0][0x210] ;  /* 0x0000840000067ab9 */ /* 0x000fe20000000a00 */
[----:B------:R-:W-:Y:S02]  /*b360*/  SHF.R.S32.HI R11, RZ, 0x1f, R0 ;  /* 0x0000001fff0b7819 */ /* 0x000fe40000011400 */
[----:B------:R-:W-:Y:S01]  /*b370*/  LEA R10, P0, R0, UR6, 0x3 ;  /* 0x00000006000a7c11 */ /* 0x000fe2000f8018ff */
[----:B------:R-:W-:-:S03]  /*b380*/  ULDC UR6, c[0x0][0x228] ;  /* 0x00008a0000067ab9 */ /* 0x000fc60000000800 */
[----:B------:R-:W-:-:S05]  /*b390*/  LEA.HI.X R11, R0, UR7, R11, 0x3, P0 ;  /* 0x00000007000b7c11 */ /* 0x000fca00080f1c0b */
[----:B------:R2:W-:Y:S01]  /*b3a0*/  STG.E.64 desc[UR4][R10.64], R2 ;  /* 0x000000020a007986 */ /* 0x0005e2000c101b04 */
[----:B-1----:R-:W-:-:S05]  /*b3b0*/  VIADD R134, R134, 0x20 ;  /* 0x0000002086867836 */ /* 0x002fca0000000000 */
[----:B------:R-:W-:-:S13]  /*b3c0*/  ISETP.GE.AND P0, PT, R134, UR6, PT ;  /* 0x0000000686007c0c */ /* 0x000fda000bf06270 */
[----:B--2---:R-:W-:Y:S05]  /*b3d0*/  @P0 EXIT ;  /* 0x000000000000094d */ /* 0x004fea0003800000 */
        /* <DEDUP_REMOVED lines=25> */
.L_x_4606:
[----:B------:R-:W-:Y:S05]  /*b570*/  BSYNC B2 ;  /* 0x0000000000027941 */ /* 0x000fea0003800000 */
.L_x_4605:
[----:B------:R-:W-:Y:S05]  /*b580*/  BSYNC B1 ;  /* 0x0000000000017941 */ /* 0x000fea0003800000 */
.L_x_4604:
[----:B------:R-:W1:Y:S01]  /*b590*/  S2R R0, SR_TID.X ;  /* 0x0000000000007919 */ /* 0x000e620000002100 */
[----:B------:R-:W-:Y:S01]  /*b5a0*/  ULDC UR6, c[0x0][0x228] ;  /* 0x00008a0000067ab9 */ /* 0x000fe20000000800 */
[----:B------:R2:W-:Y:S01]  /*b5b0*/  STG.E.64 desc[UR4][R10.64+0x100], R2 ;  /* 0x000100020a007986 */ /* 0x0005e2000c101b04 */
[----:B-1----:R-:W-:-:S05]  /*b5c0*/  VIADD R0, R0, 0x40 ;  /* 0x0000004000007836 */ /* 0x002fca0000000000 */
[----:B------:R-:W-:-:S13]  /*b5d0*/  ISETP.GE.AND P0, PT, R0, UR6, PT ;  /* 0x0000000600007c0c */ /* 0x000fda000bf06270 */
[----:B--2---:R-:W-:Y:S05]  /*b5e0*/  @P0 EXIT ;  /* 0x000000000000094d */ /* 0x004fea0003800000 */
        /* <DEDUP_REMOVED lines=24> */
[----:B0-----:R-:W-:Y:S05]  /*b770*/  CALL.REL.NOINC `($__internal_12_$__cuda_sm20_div_rn_f64_full) ;  /* 0x0000007c00847944 */ /* 0x001fea0003c00000 */
.L_x_4609:
[----:B------:R-:W-:Y:S05]  /*b780*/  BSYNC B2 ;  /* 0x0000000000027941 */ /* 0x000fea0003800000 */
.L_x_4608:
[----:B------:R-:W-:Y:S05]  /*b790*/  BSYNC B1 ;  /* 0x0000000000017941 */ /* 0x000fea0003800000 */
.L_x_4607:
        /* <DEDUP_REMOVED lines=31> */
.L_x_4612:
[----:B------:R-:W-:Y:S05]  /*b990*/  BSYNC B2 ;  /* 0x0000000000027941 */ /* 0x000fea0003800000 */
.L_x_4611:
[----:B------:R-:W-:Y:S05]  /*b9a0*/  BSYNC B1 ;  /* 0x0000000000017941 */ /* 0x000fea0003800000 */
.L_x_4610:
[----:B------:R-:W1:Y:S01]  /*b9b0*/  S2R R0, SR_TID.X ;  /* 0x0000000000007919 */ /* 0x000e620000002100 */
[----:B------:R-:W-:Y:S01]  /*b9c0*/  ULDC UR6, c[0x0][0x228] ;  /* 0x00008a0000067ab9 */ /* 0x000fe20000000800 */
        /* <DEDUP_REMOVED lines=29> */
.L_x_4615:
[----:B------:R-:W-:Y:S05]  /*bba0*/  BSYNC B2 ;  /* 0x0000000000027941 */ /* 0x000fea0003800000 */
.L_x_4614:
[----:B------:R-:W-:Y:S05]  /*bbb0*/  BSYNC B1 ;  /* 0x0000000000017941 */ /* 0x000fea0003800000 */
.L_x_4613:
        /* <DEDUP_REMOVED lines=31> */
.L_x_4618:
[----:B------:R-:W-:Y:S05]  /*bdb0*/  BSYNC B2 ;  /* 0x0000000000027941 */ /* 0x000fea0003800000 */
.L_x_4617:
[----:B------:R-:W-:Y:S05]  /*bdc0*/  BSYNC B1 ;  /* 0x0000000000017941 */ /* 0x000fea0003800000 */
.L_x_4616:
        /* <DEDUP_REMOVED lines=31> */
.L_x_4621:
[----:B------:R-:W-:Y:S05]  /*bfc0*/  BSYNC B2 ;  /* 0x0000000000027941 */ /* 0x000fea0003800000 */
.L_x_4620:
[----:B------:R-:W-:Y:S05]  /*bfd0*/  BSYNC B1 ;  /* 0x0000000000017941 */ /* 0x000fea0003800000 */
.L_x_4619:
        /* <DEDUP_REMOVED lines=31> */
.L_x_4624:
[----:B------:R-:W-:Y:S05]  /*c1d0*/  BSYNC B2 ;  /* 0x0000000000027941 */ /* 0x000fea0003800000 */
.L_x_4623:
[----:B------:R-:W-:Y:S05]  /*c1e0*/  BSYNC B1 ;  /* 0x0000000000017941 */ /* 0x000fea0003800000 */
.L_x_4622:
        /* <DEDUP_REMOVED lines=31> */
.L_x_4627:
[----:B------:R-:W-:Y:S05]  /*c3e0*/  BSYNC B2 ;  /* 0x0000000000027941 */ /* 0x000fea0003800000 */
.L_x_4626:
[----:B------:R-:W-:Y:S05]  /*c3f0*/  BSYNC B1 ;  /* 0x0000000000017941 */ /* 0x000fea0003800000 */
.L_x_4625:
        /* <DEDUP_REMOVED lines=31> */
.L_x_4630:
[----:B------:R-:W-:Y:S05]  /*c5f0*/  BSYNC B2 ;  /* 0x0000000000027941 */ /* 0x000fea0003800000 */
.L_x_4629:
[----:B------:R-:W-:Y:S05]  /*c600*/  BSYNC B1 ;  /* 0x0000000000017941 */ /* 0x000fea0003800000 */
.L_x_4628:
        /* <DEDUP_REMOVED lines=31> */
.L_x_4633:
[----:B------:R-:W-:Y:S05]  /*c800*/  BSYNC B2 ;  /* 0x0000000000027941 */ /* 0x000fea0003800000 */
.L_x_4632:
[----:B------:R-:W-:Y:S05]  /*c810*/  BSYNC B1 ;  /* 0x0000000000017941 */ /* 0x000fea0003800000 */
.L_x_4631:
        /* <DEDUP_REMOVED lines=31> */
.L_x_4636:
[----:B------:R-:W-:Y:S05]  /*ca10*/  BSYNC B2 ;  /* 0x0000000000027941 */ /* 0x000fea0003800000 */
.L_x_4635:
[----:B------:R-:W-:Y:S05]  /*ca20*/  BSYNC B1 ;  /* 0x0000000000017941 */ /* 0x000fea0003800000 */
.L_x_4634:
        /* <DEDUP_REMOVED lines=31> */
.L_x_4639:
[----:B------:R-:W-:Y:S05]  /*cc20*/  BSYNC B2 ;  /* 0x0000000000027941 */ /* 0x000fea0003800000 */
.L_x_4638:
[----:B------:R-:W-:Y:S05]  /*cc30*/  BSYNC B1 ;  /* 0x0000000000017941 */ /* 0x000fea0003800000 */
.L_x_4637:
        /* <DEDUP_REMOVED lines=31> */
.L_x_4642:
[----:B------:R-:W-:Y:S05]  /*ce30*/  BSYNC B2 ;  /* 0x0000000000027941 */ /* 0x000fea0003800000 */
.L_x_4641:
[----:B------:R-:W-:Y:S05]  /*ce40*/  BSYNC B1 ;  /* 0x0000000000017941 */ /* 0x000fea0003800000 */
.L_x_4640:
        /* <DEDUP_REMOVED lines=31> */
.L_x_4645:
[----:B------:R-:W-:Y:S05]  /*d040*/  BSYNC B2 ;  /* 0x0000000000027941 */ /* 0x000fea0003800000 */
.L_x_4644:
[----:B------:R-:W-:Y:S05]  /*d050*/  BSYNC B1 ;  /* 0x0000000000017941 */ /* 0x000fea0003800000 */
.L_x_4643:
        /* <DEDUP_REMOVED lines=31> */
.L_x_4648:
[----:B------:R-:W-:Y:S05]  /*d250*/  BSYNC B2 ;  /* 0x0000000000027941 */ /* 0x000fea0003800000 */
.L_x_4647:
[----:B------:R-:W-:Y:S05]  /*d260*/  BSYNC B1 ;  /* 0x0000000000017941 */ /* 0x000fea0003800000 */
.L_x_4646:
        /* <DEDUP_REMOVED lines=31> */
.L_x_4651:
[----:B------:R-:W-:Y:S05]  /*d460*/  BSYNC B2 ;  /* 0x0000000000027941 */ /* 0x000fea0003800000 */
.L_x_4650:
[----:B------:R-:W-:Y:S05]  /*d470*/  BSYNC B1 ;  /* 0x0000000000017941 */ /* 0x000fea0003800000 */
.L_x_4649:
        /* <DEDUP_REMOVED lines=31> */
.L_x_4654:
[----:B------:R-:W-:Y:S05]  /*d670*/  BSYNC B2 ;  /* 0x0000000000027941 */ /* 0x000fea0003800000 */
.L_x_4653:
[----:B------:R-:W-:Y:S05]  /*d680*/  BSYNC B1 ;  /* 0x0000000000017941 */ /* 0x000fea0003800000 */
.L_x_4652:
        /* <DEDUP_REMOVED lines=31> */
.L_x_4657:
[----:B------:R-:W-:Y:S05]  /*d880*/  BSYNC B2 ;  /* 0x0000000000027941 */ /* 0x000fea0003800000 */
.L_x_4656:
[----:B------:R-:W-:Y:S05]  /*d890*/  BSYNC B1 ;  /* 0x0000000000017941 */ /* 0x000fea0003800000 */
.L_x_4655:
        /* <DEDUP_REMOVED lines=31> */
.L_x_4660:
[----:B------:R-:W-:Y:S05]  /*da90*/  BSYNC B2 ;  /* 0x0000000000027941 */ /* 0x000fea0003800000 */
.L_x_4659:
[----:B------:R-:W-:Y:S05]  /*daa0*/  BSYNC B1 ;  /* 0x0000000000017941 */ /* 0x000fea0003800000 */
.L_x_4658:
        /* <DEDUP_REMOVED lines=31> */
.L_x_4663:
[----:B------:R-:W-:Y:S05]  /*dca0*/  BSYNC B2 ;  /* 0x0000000000027941 */ /* 0x000fea0003800000 */
.L_x_4662:
[----:B------:R-:W-:Y:S05]  /*dcb0*/  BSYNC B1 ;  /* 0x0000000000017941 */ /* 0x000fea0003800000 */
.L_x_4661:
        /* <DEDUP_REMOVED lines=31> */
.L_x_4666:
[----:B------:R-:W-:Y:S05]  /*deb0*/  BSYNC B2 ;  /* 0x0000000000027941 */ /* 0x000fea0003800000 */
.L_x_4665:
[----:B------:R-:W-:Y:S05]  /*dec0*/  BSYNC B1 ;  /* 0x0000000000017941 */ /* 0x000fea0003800000 */
.L_x_4664:
        /* <DEDUP_REMOVED lines=31> */
.L_x_4669:
[----:B------:R-:W-:Y:S05]  /*e0c0*/  BSYNC B2 ;  /* 0x0000000000027941 */ /* 0x000fea0003800000 */
.L_x_4668:
[----:B------:R-:W-:Y:S05]  /*e0d0*/  BSYNC B1 ;  /* 0x0000000000017941 */ /* 0x000fea0003800000 */
.L_x_4667:
        /* <DEDUP_REMOVED lines=31> */
.L_x_4672:
[----:B------:R-:W-:Y:S05]  /*e2d0*/  BSYNC B2 ;  /* 0x0000000000027941 */ /* 0x000fea0003800000 */
.L_x_4671:
[----:B------:R-:W-:Y:S05]  /*e2e0*/  BSYNC B1 ;  /* 0x0000000000017941 */ /* 0x000fea0003800000 */
.L_x_4670:
        /* <DEDUP_REMOVED lines=31> */
.L_x_4675:
[----:B------:R-:W-:Y:S05]  /*e4e0*/  BSYNC B2 ;  /* 0x0000000000027941 */ /* 0x000fea0003800000 */
.L_x_4674:
[----:B------:R-:W-:Y:S05]  /*e4f0*/  BSYNC B1 ;  /* 0x0000000000017941 */ /* 0x000fea0003800000 */
.L_x_4673:
        /* <DEDUP_REMOVED lines=31> */
.L_x_4678:
[----:B------:R-:W-:Y:S05]  /*e6f0*/  BSYNC B2 ;  /* 0x0000000000027941 */ /* 0x000fea0003800000 */
.L_x_4677:
[----:B------:R-:W-:Y:S05]  /*e700*/  BSYNC B1 ;  /* 0x0000000000017941 */ /* 0x000fea0003800000 */
.L_x_4676:
        /* <DEDUP_REMOVED lines=31> */
.L_x_4681:
[----:B------:R-:W-:Y:S05]  /*e900*/  BSYNC B2 ;  /* 0x0000000000027941 */ /* 0x000fea0003800000 */
.L_x_4680:
[----:B------:R-:W-:Y:S05]  /*e910*/  BSYNC B1 ;  /* 0x0000000000017941 */ /* 0x000fea0003800000 */
.L_x_4679:
        /* <DEDUP_REMOVED lines=31> */
.L_x_4684:
[----:B------:R-:W-:Y:S05]  /*eb10*/  BSYNC B2 ;  /* 0x0000000000027941 */ /* 0x000fea0003800000 */
.L_x_4683:
[----:B------:R-:W-:Y:S05]  /*eb20*/  BSYNC B1 ;  /* 0x0000000000017941 */ /* 0x000fea0003800000 */
.L_x_4682:
        /* <DEDUP_REMOVED lines=31> */
.L_x_4687:
[----:B------:R-:W-:Y:S05]  /*ed20*/  BSYNC B2 ;  /* 0x0000000000027941 */ /* 0x000fea0003800000 */
.L_x_4686:
[----:B------:R-:W-:Y:S05]  /*ed30*/  BSYNC B1 ;  /* 0x0000000000017941 */ /* 0x000fea0003800000 */
.L_x_4685:
        /* <DEDUP_REMOVED lines=31> */
.L_x_4690:
[----:B------:R-:W-:Y:S05]  /*ef30*/  BSYNC B2 ;  /* 0x0000000000027941 */ /* 0x000fea0003800000 */
.L_x_4689:
[----:B------:R-:W-:Y:S05]  /*ef40*/  BSYNC B1 ;  /* 0x0000000000017941 */ /* 0x000fea0003800000 */
.L_x_4688:
        /* <DEDUP_REMOVED lines=31> */
.L_x_4693:
[----:B------:R-:W-:Y:S05]  /*f140*/  BSYNC B2 ;  /* 0x0000000000027941 */ /* 0x000fea0003800000 */
.L_x_4692:
[----:B------:R-:W-:Y:S05]  /*f150*/  BSYNC B1 ;  /* 0x0000000000017941 */ /* 0x000fea0003800000 */
.L_x_4691:
        /* <DEDUP_REMOVED lines=31> */
.L_x_4696:
[----:B------:R-:W-:Y:S05]  /*f350*/  BSYNC B2 ;  /* 0x0000000000027941 */ /* 0x000fea0003800000 */
.L_x_4695:
[----:B------:R-:W-:Y:S05]  /*f360*/  BSYNC B1 ;  /* 0x0000000000017941 */ /* 0x000fea0003800000 */
.L_x_4694:
        /* <DEDUP_REMOVED lines=31> */
.L_x_4699:
[----:B------:R-:W-:Y:S05]  /*f560*/  BSYNC B2 ;  /* 0x0000000000027941 */ /* 0x000fea0003800000 */
.L_x_4698:
[----:B------:R-:W-:Y:S05]  /*f570*/  BSYNC B1 ;  /* 0x0000000000017941 */ /* 0x000fea0003800000 */
.L_x_4697:
        /* <DEDUP_REMOVED lines=31> */
.L_x_4702:
[----:B------:R-:W-:Y:S05]  /*f770*/  BSYNC B2 ;  /* 0x0000000000027941 */ /* 0x000fea0003800000 */
.L_x_4701:
[----:B------:R-:W-:Y:S05]  /*f780*/  BSYNC B1 ;  /* 0x0000000000017941 */ /* 0x000fea0003800000 */
.L_x_4700:
        /* <DEDUP_REMOVED lines=31> */
.L_x_4705:
[----:B------:R-:W-:Y:S05]  /*f980*/  BSYNC B2 ;  /* 0x0000000000027941 */ /* 0x000fea0003800000 */
.L_x_4704:
[----:B------:R-:W-:Y:S05]  /*f990*/  BSYNC B1 ;  /* 0x0000000000017941 */ /* 0x000fea0003800000 */
.L_x_4703:
        /* <DEDUP_REMOVED lines=31> */
.L_x_4708:
[----:B------:R-:W-:Y:S05]  /*fb90*/  BSYNC B2 ;  /* 0x0000000000027941 */ /* 0x000fea0003800000 */
.L_x_4707:
[----:B------:R-:W-:Y:S05]  /*fba0*/  BSYNC B1 ;  /* 0x0000000000017941 */ /* 0x000fea0003800000 */
.L_x_4706:
        /* <DEDUP_REMOVED lines=31> */
.L_x_4711:
[----:B------:R-:W-:Y:S05]  /*fda0*/  BSYNC B2 ;  /* 0x0000000000027941 */ /* 0x000fea0003800000 */
.L_x_4710:
[----:B------:R-:W-:Y:S05]  /*fdb0*/  BSYNC B1 ;  /* 0x0000000000017941 */ /* 0x000fea0003800000 */
.L_x_4709:
        /* <DEDUP_REMOVED lines=31> */
.L_x_4714:
[----:B------:R-:W-:Y:S05]  /*ffb0*/  BSYNC B2 ;  /* 0x0000000000027941 */ /* 0x000fea0003800000 */
.L_x_4713:
[----:B------:R-:W-:Y:S05]  /*ffc0*/  BSYNC B1 ;  /* 0x0000000000017941 */ /* 0x000fea0003800000 */
.L_x_4712:
        /* <DEDUP_REMOVED lines=31> */
.L_x_4717:
[----:B------:R-:W-:Y:S05]  /*101c0*/  BSYNC B2 ;  /* 0x0000000000027941 */ /* 0x000fea0003800000 */
.L_x_4716:
[----:B------:R-:W-:Y:S05]  /*101d0*/  BSYNC B1 ;  /* 0x0000000000017941 */ /* 0x000fea0003800000 */
.L_x_4715:
        /* <DEDUP_REMOVED lines=31> */
.L_x_4720:
[----:B------:R-:W-:Y:S05]  /*103d0*/  BSYNC B2 ;  /* 0x0000000000027941 */ /* 0x000fea0003800000 */
.L_x_4719:
[----:B------:R-:W-:Y:S05]  /*103e0*/  BSYNC B1 ;  /* 0x0000000000017941 */ /* 0x000fea0003800000 */
.L_x_4718:
        /* <DEDUP_REMOVED lines=31> */
.L_x_4723:
[----:B------:R-:W-:Y:S05]  /*105e0*/  BSYNC B2 ;  /* 0x0000000000027941 */ /* 0x000fea0003800000 */
.L_x_4722:
[----:B------:R-:W-:Y:S05]  /*105f0*/  BSYNC B1 ;  /* 0x0000000000017941 */ /* 0x000fea0003800000 */
.L_x_4721:
        /* <DEDUP_REMOVED lines=31> */
.L_x_4726:
[----:B------:R-:W-:Y:S05]  /*107f0*/  BSYNC B2 ;  /* 0x0000000000027941 */ /* 0x000fea0003800000 */
.L_x_4725:
[----:B------:R-:W-:Y:S05]  /*10800*/  BSYNC B1 ;  /* 0x0000000000017941 */ /* 0x000fea0003800000 */
.L_x_4724:
        /* <DEDUP_REMOVED lines=31> */
.L_x_4729:
[----:B------:R-:W-:Y:S05]  /*10a00*/  BSYNC B2 ;  /* 0x0000000000027941 */ /* 0x000fea0003800000 */
.L_x_4728:
[----:B------:R-:W-:Y:S05]  /*10a10*/  BSYNC B1 ;  /* 0x0000000000017941 */ /* 0x000fea0003800000 */
.L_x_4727:
        /* <DEDUP_REMOVED lines=31> */
.L_x_4732:
[----:B------:R-:W-:Y:S05]  /*10c10*/  BSYNC B2 ;  /* 0x0000000000027941 */ /* 0x000fea0003800000 */
.L_x_4731:
[----:B------:R-:W-:Y:S05]  /*10c20*/  BSYNC B1 ;  /* 0x0000000000017941 */ /* 0x000fea0003800000 */
.L_x_4730:
        /* <DEDUP_REMOVED lines=31> */
.L_x_4735:
[----:B------:R-:W-:Y:S05]  /*10e20*/  BSYNC B2 ;  /* 0x0000000000027941 */ /* 0x000fea0003800000 */
.L_x_4734:
[----:B------:R-:W-:Y:S05]  /*10e30*/  BSYNC B1 ;  /* 0x0000000000017941 */ /* 0x000fea0003800000 */
.L_x_4733:
        /* <DEDUP_REMOVED lines=31> */
.L_x_4738:
[----:B------:R-:W-:Y:S05]  /*11030*/  BSYNC B2 ;  /* 0x0000000000027941 */ /* 0x000fea0003800000 */
.L_x_4737:
[----:B------:R-:W-:Y:S05]  /*11040*/  BSYNC B1 ;  /* 0x0000000000017941 */ /* 0x000fea0003800000 */
.L_x_4736:
        /* <DEDUP_REMOVED lines=31> */
.L_x_4741:
[----:B------:R-:W-:Y:S05]  /*11240*/  BSYNC B2 ;  /* 0x0000000000027941 */ /* 0x000fea0003800000 */
.L_x_4740:
[----:B------:R-:W-:Y:S05]  /*11250*/  BSYNC B1 ;  /* 0x0000000000017941 */ /* 0x000fea0003800000 */
.L_x_4739:
        /* <DEDUP_REMOVED lines=31> */
.L_x_4744:
[----:B------:R-:W-:Y:S05]  /*11450*/  BSYNC B2 ;  /* 0x0000000000027941 */ /* 0x000fea0003800000 */
.L_x_4743:
[----:B------:R-:W-:Y:S05]  /*11460*/  BSYNC B1 ;  /* 0x0000000000017941 */ /* 0x000fea0003800000 */
.L_x_4742:
        /* <DEDUP_REMOVED lines=31> */
.L_x_4747:
[----:B------:R-:W-:Y:S05]  /*11660*/  BSYNC B2 ;  /* 0x0000000000027941 */ /* 0x000fea0003800000 */
.L_x_4746:
[----:B------:R-:W-:Y:S05]  /*11670*/  BSYNC B1 ;  /* 0x0000000000017941 */ /* 0x000fea0003800000 */
.L_x_4745:
        /* <DEDUP_REMOVED lines=31> */
.L_x_4750:
[----:B------:R-:W-:Y:S05]  /*11870*/  BSYNC B2 ;  /* 0x0000000000027941 */ /* 0x000fea0003800000 */
.L_x_4749:
[----:B------:R-:W-:Y:S05]  /*11880*/  BSYNC B1 ;  /* 0x0000000000017941 */ /* 0x000fea0003800000 */
.L_x_4748:
        /* <DEDUP_REMOVED lines=31> */
.L_x_4753:
[----:B------:R-:W-:Y:S05]  /*11a80*/  BSYNC B2 ;  /* 0x0000000000027941 */ /* 0x000fea0003800000 */
.L_x_4752:
[----:B------:R-:W-:Y:S05]  /*11a90*/  BSYNC B1 ;  /* 0x0000000000017941 */ /* 0x000fea0003800000 */
.L_x_4751:
        /* <DEDUP_REMOVED lines=31> */
.L_x_4756:
[----:B------:R-:W-:Y:S05]  /*11c90*/  BSYNC B2 ;  /* 0x0000000000027941 */ /* 0x000fea0003800000 */
.L_x_4755:
[----:B------:R-:W-:Y:S05]  /*11ca0*/  BSYNC B1 ;  /* 0x0000000000017941 */ /* 0x000fea0003800000 */
.L_x_4754:
        /* <DEDUP_REMOVED lines=31> */
.L_x_4759:
[----:B------:R-:W-:Y:S05]  /*11ea0*/  BSYNC B2 ;  /* 0x0000000000027941 */ /* 0x000fea0003800000 */
.L_x_4758:
[----:B------:R-:W-:Y:S05]  /*11eb0*/  BSYNC B1 ;  /* 0x0000000000017941 */ /* 0x000fea0003800000 */
.L_x_4757:
        /* <DEDUP_REMOVED lines=31> */
.L_x_4762:
[----:B------:R-:W-:Y:S05]  /*120b0*/  BSYNC B2 ;  /* 0x0000000000027941 */ /* 0x000fea0003800000 */
.L_x_4761:
[----:B------:R-:W-:Y:S05]  /*120c0*/  BSYNC B1 ;  /* 0x0000000000017941 */ /* 0x000fea0003800000 */
.L_x_4760:
        /* <DEDUP_REMOVED lines=31> */
.L_x_4765:
[----:B------:R-:W-:Y:S05]  /*122c0*/  BSYNC B2 ;  /* 0x0000000000027941 */ /* 0x000fea0003800000 */
.L_x_4764:
[----:B------:R-:W-:Y:S05]  /*122d0*/  BSYNC B1 ;  /* 0x0000000000017941 */ /* 0x000fea0003800000 */
.L_x_4763:
        /* <DEDUP_REMOVED lines=31> */
.L_x_4768:
[----:B------:R-:W-:Y:S05]  /*124d0*/  BSYNC B2 ;  /* 0x0000000000027941 */ /* 0x000fea0003800000 */
.L_x_4767:
[----:B------:R-:W-:Y:S05]  /*124e0*/  BSYNC B1 ;  /* 0x0000000000017941 */ /* 0x000fea0003800000 */
.L_x_4766:
        /* <DEDUP_REMOVED lines=31> */
.L_x_4771:
[----:B------:R-:W-:Y:S05]  /*126e0*/  BSYNC B2 ;  /* 0x0000000000027941 */ /* 0x000fea0003800000 */
.L_x_4770:
[----:B------:R-:W-:Y:S05]  /*126f0*/  BSYNC B1 ;  /* 0x0000000000017941 */ /* 0x000fea0003800000 */
.L_x_4769:
        /* <DEDUP_REMOVED lines=31> */
.L_x_4774:
[----:B------:R-:W-:Y:S05]  /*128f0*/  BSYNC B2 ;  /* 0x0000000000027941 */ /* 0x000fea0003800000 */
.L_x_4773:
[----:B------:R-:W-:Y:S05]  /*12900*/  BSYNC B1 ;  /* 0x0000000000017941 */ /* 0x000fea0003800000 */
.L_x_4772:
        /* <DEDUP_REMOVED lines=31> */
.L_x_4777:
[----:B------:R-:W-:Y:S05]  /*12b00*/  BSYNC B2 ;  /* 0x0000000000027941 */ /* 0x000fea0003800000 */
.L_x_4776:
[----:B------:R-:W-:Y:S05]  /*12b10*/  BSYNC B1 ;  /* 0x0000000000017941 */ /* 0x000fea0003800000 */
.L_x_4775:
        /* <DEDUP_REMOVED lines=31> */
.L_x_4780:
[----:B------:R-:W-:Y:S05]  /*12d10*/  BSYNC B2 ;  /* 0x0000000000027941 */ /* 0x000fea0003800000 */
.L_x_4779:
[----:B------:R-:W-:Y:S05]  /*12d20*/  BSYNC B1 ;  /* 0x0000000000017941 */ /* 0x000fea0003800000 */
.L_x_4778:
        /* <DEDUP_REMOVED lines=31> */
.L_x_4783:
[----:B------:R-:W-:Y:S05]  /*12f20*/  BSYNC B2 ;  /* 0x0000000000027941 */ /* 0x000fea0003800000 */
.L_x_4782:
[----:B------:R-:W-:Y:S05]  /*12f30*/  BSYNC B1 ;  /* 0x0000000000017941 */ /* 0x000fea0003800000 */
.L_x_4781:
        /* <DEDUP_REMOVED lines=31> */
.L_x_4786:
[----:B------:R-:W-:Y:S05]  /*13130*/  BSYNC B2 ;  /* 0x0000000000027941 */ /* 0x000fea0003800000 */
.L_x_4785:
[----:B------:R-:W-:Y:S05]  /*13140*/  BSYNC B1 ;  /* 0x0000000000017941 */ /* 0x000fea0003800000 */
.L_x_4784:
        /* <DEDUP_REMOVED lines=31> */
.L_x_4789:
[----:B------:R-:W-:Y:S05]  /*13340*/  BSYNC B2 ;  /* 0x0000000000027941 */ /* 0x000fea0003800000 */
.L_x_4788:
[----:B------:R-:W-:Y:S05]  /*13350*/  BSYNC B1 ;  /* 0x0000000000017941 */ /* 0x000fea0003800000 */
.L_x_4787:
        /* <DEDUP_REMOVED lines=31> */
.L_x_4792:
[----:B------:R-:W-:Y:S05]  /*13550*/  BSYNC B2 ;  /* 0x0000000000027941 */ /* 0x000fea0003800000 */
.L_x_4791:
[----:B------:R-:W-:Y:S05]  /*13560*/  BSYNC B1 ;  /* 0x0000000000017941 */ /* 0x000fea0003800000 */
.L_x_4790:
[----:B------:R-:W-:Y:S01]  /*13570*/  STG.E.64 desc[UR4][R10.64+0x3f00], R2 ;  /* 0x003f00020a007986 */ /* 0x000fe2000c101b04 */
[----:B------:R-:W-:Y:S05]  /*13580*/  EXIT ;  /* 0x000000000000794d */ /* 0x000fea0003800000 */
        .weak           $__internal_12_$__cuda_sm20_div_rn_f64_full
        .type           $__internal_12_$__cuda_sm20_div_rn_f64_full,@function
        .size           $__internal_12_$__cuda_sm20_div_rn_f64_full,(.L_x_11866 - $__internal_12_$__cuda_sm20_div_rn_f64_full)
$__internal_12_$__cuda_sm20_div_rn_f64_full:
[C---:B------:R-:W-:Y:S01]  /*13590*/  FSETP.GEU.AND P0, PT, |R135|.reuse, 1.469367938527859385e-39, PT ;  /* 0x001000008700780b */ /* 0x040fe20003f0e200 */
[----:B------:R-:W-:Y:S01]  /*135a0*/  BSSY B0, `(.L_x_4793) ;  /* 0x0000056000007945 */ /* 0x000fe20003800000 */
[----:B------:R-:W-:Y:S02]  /*135b0*/  LOP3.LUT R2, R135, 0x800fffff, RZ, 0xc0, !PT ;  /* 0x800fffff87027812 */ /* 0x000fe400078ec0ff */
[C---:B------:R-:W-:Y:S02]  /*135c0*/  FSETP.GEU.AND P3, PT, |R137|.reuse, 1.469367938527859385e-39, PT ;  /* 0x001000008900780b */ /* 0x040fe40003f6e200 */
[----:B------:R-:W-:Y:S01]  /*135d0*/  LOP3.LUT R3, R2, 0x3ff00000, RZ, 0xfc, !PT ;  /* 0x3ff0000002037812 */ /* 0x000fe200078efcff */
[----:B------:R-:W-:Y:S01]  /*135e0*/  IMAD.MOV.U32 R2, RZ, RZ, R134 ;  /* 0x000000ffff027224 */ /* 0x000fe200078e0086 */
[----:B------:R-:W-:Y:S02]  /*135f0*/  MOV R140, 0x1 ;  /* 0x00000001008c7802 */ /* 0x000fe40000000f00 */
[----:B------:R-:W-:-:S02]  /*13600*/  LOP3.LUT R139, R137, 0x7ff00000, RZ, 0xc0, !PT ;  /* 0x7ff00000898b7812 */ /* 0x000fc400078ec0ff */
[----:B------:R-:W-:Y:S01]  /*13610*/  LOP3.LUT R150, R135, 0x7ff00000, RZ, 0xc0, !PT ;  /* 0x7ff0000087967812 */ /* 0x000fe200078ec0ff */
[----:B------:R-:W-:Y:S02]  /*13620*/  @!P0 DMUL R2, R134, 8.98846567431157953865e+307 ;  /* 0x7fe0000086028828 */ /* 0x000fe40000000000 */
[----:B------:R-:W-:Y:S01]  /*13630*/  IMAD.MOV.U32 R151, RZ, RZ, R139 ;  /* 0x000000ffff977224 */ /* 0x000fe200078e008b */
[----:B------:R-:W-:Y:S02]  /*13640*/  ISETP.GE.U32.AND P2, PT, R139, R150, PT ;  /* 0x000000968b00720c */ /* 0x000fe40003f46070 */
[----:B------:R-:W-:Y:S01]  /*13650*/  @!P3 LOP3.LUT R144, R135, 0x7ff00000, RZ, 0xc0, !PT ;  /* 0x7ff000008790b812 */ /* 0x000fe200078ec0ff */
[----:B------:R-:W0:Y:S03]  /*13660*/  MUFU.RCP64H R141, R3 ;  /* 0x00000003008d7308 */ /* 0x000e260000001800 */
        /* <DEDUP_REMOVED lines=43> */
[----:B------:R-:W-:Y:S01]  /*13920*/  MOV R2, RZ ;  /* 0x000000ff00027202 */ /* 0x000fe20000000f00 */
[----:B------:R-:W-:-:S05]  /*13930*/  DMUL.RP R136, R142, R136 ;  /* 0x000000888e887228 */ /* 0x000fca0000008000 */
[----:B------:R-:W-:-:S05]  /*13940*/  DFMA R2, R144, -R2, R142 ;  /* 0x800000029002722b */ /* 0x000fca000000008e */
[----:B------:R-:W-:Y:S02]  /*13950*/  LOP3.LUT R135, R137, R135, RZ, 0x3c, !PT ;  /* 0x0000008789877212 */ /* 0x000fe400078e3cff */
[----:B------:R-:W-:-:S04]  /*13960*/  IADD3 R2, -R139, -0x43300000, RZ ;  /* 0xbcd000008b027810 */ /* 0x000fc80007ffe1ff */
[----:B------:R-:W-:-:S04]  /*13970*/  FSETP.NEU.AND P0, PT, |R3|, R2, PT ;  /* 0x000000020300720b */ /* 0x000fc80003f0d200 */
[----:B------:R-:W-:Y:S02]  /*13980*/  FSEL R144, R136, R144, !P0 ;  /* 0x0000009088907208 */ /* 0x000fe40004000000 */
[----:B------:R-:W-:Y:S01]  /*13990*/  FSEL R145, R135, R145, !P0 ;  /* 0x0000009187917208 */ /* 0x000fe20004000000 */
[----:B------:R-:W-:Y:S06]  /*139a0*/  BRA `(.L_x_4795) ;  /* 0x0000000000547947 */ /* 0x000fec0003800000 */
.L_x_4794:
        /* <DEDUP_REMOVED lines=16> */
.L_x_4797:
[----:B------:R-:W-:Y:S01]  /*13ab0*/  LOP3.LUT R145, R135, 0x80000, RZ, 0xfc, !PT ;  /* 0x0008000087917812 */ /* 0x000fe200078efcff */
[----:B------:R-:W-:Y:S01]  /*13ac0*/  IMAD.MOV.U32 R144, RZ, RZ, R134 ;  /* 0x000000ffff907224 */ /* 0x000fe200078e0086 */
[----:B------:R-:W-:Y:S06]  /*13ad0*/  BRA `(.L_x_4795) ;  /* 0x0000000000087947 */ /* 0x000fec0003800000 */
.L_x_4796:
[----:B------:R-:W-:Y:S01]  /*13ae0*/  LOP3.LUT R145, R137, 0x80000, RZ, 0xfc, !PT ;  /* 0x0008000089917812 */ /* 0x000fe200078efcff */
[----:B------:R-:W-:-:S07]  /*13af0*/  IMAD.MOV.U32 R144, RZ, RZ, R136 ;  /* 0x000000ffff907224 */ /* 0x000fce00078e0088 */
.L_x_4795:
[----:B------:R-:W-:Y:S05]  /*13b00*/  BSYNC B0 ;  /* 0x0000000000007941 */ /* 0x000fea0003800000 */
.L_x_4793:
[----:B------:R-:W-:Y:S02]  /*13b10*/  IMAD.MOV.U32 R139, RZ, RZ, 0x0 ;  /* 0x00000000ff8b7424 */ /* 0x000fe400078e00ff */
[----:B------:R-:W-:Y:S02]  /*13b20*/  IMAD.MOV.U32 R2, RZ, RZ, R144 ;  /* 0x000000ffff027224 */ /* 0x000fe400078e0090 */
[----:B------:R-:W-:Y:S01]  /*13b30*/  IMAD.MOV.U32 R3, RZ, RZ, R145 ;  /* 0x000000ffff037224 */ /* 0x000fe200078e0091 */
[----:B------:R-:W-:Y:S06]  /*13b40*/  RET.REL.NODEC R138 `(_ZN43_GLOBAL__N__9ae7fba5_10_SoftMax_cu_9f978f6320softmax_warp_forwardIdddLi11ELb0ELb0EEEvPT0_PKT_iiiPKbib) ;  /* 0xfffffec48a2c7950 */ /* 0x000fec0003c3ffff */
.L_x_4798:
        /* <DEDUP_REMOVED lines=11> */
.L_x_11866:


//--------------------- .text._ZN43_GLOBAL__N__9ae7fba5_10_SoftMax_cu_9f978f6320softmax_warp_forwardIdddLi10ELb0ELb0EEEvPT0_PKT_iiiPKbib --------------------------
	.section	.text._ZN43_GLOBAL__N__9ae7fba5_10_SoftMax_cu_9f978f6320softmax_warp_forwardIdddLi10ELb0ELb0EEEvPT0_PKT_iiiPKbib,"ax",@progbits
	.align	128
.text._ZN43_GLOBAL__N__9ae7fba5_10_SoftMax_cu_9f978f6320softmax_warp_forwardIdddLi10ELb0ELb0EEEvPT0_PKT_iiiPKbib:
        .type           _ZN43_GLOBAL__N__9ae7fba5_10_SoftMax_cu_9f978f6320softmax_warp_forwardIdddLi10ELb0ELb0EEEvPT0_PKT_iiiPKbib,@function
        .size           _ZN43_GLOBAL__N__9ae7fba5_10_SoftMax_cu_9f978f6320softmax_warp_forwardIdddLi10ELb0ELb0EEEvPT0_PKT_iiiPKbib,(.L_x_11868 - _ZN43_GLOBAL__N__9ae7fba5_10_SoftMax_cu_9f978f6320softmax_warp_forwardIdddLi10ELb0ELb0EEEvPT0_PKT_iiiPKbib)
        .other          _ZN43_GLOBAL__N__9ae7fba5_10_SoftMax_cu_9f978f6320softmax_warp_forwardIdddLi10ELb0ELb0EEEvPT0_PKT_iiiPKbib,@"STO_CUDA_ENTRY STV_DEFAULT"
_ZN43_GLOBAL__N__9ae7fba5_10_SoftMax_cu_9f978f6320softmax_warp_forwardIdddLi10ELb0ELb0EEEvPT0_PKT_iiiPKbib:
[----:B------:R-:W-:Y:S01]  /*0000*/  LDC R1, c[0x0][0x28] ;  /* 0x00000a00ff017b82 */ /* 0x000fe20000000800 */
[----:B------:R-:W0:Y:S07]  /*0010*/  S2R R3, SR_TID.Y ;  /* 0x0000000000037919 */ /* 0x000e2e0000002200 */
[----:B------:R-:W0:Y:S01]  /*0020*/  S2UR UR6, SR_CTAID.X ;  /* 0x00000000000679c3 */ /* 0x000e220000002500 */
[----:B------:R-:W-:Y:S01]  /*0030*/  ULDC.64 UR8, c[0x0][0x220] ;  /* 0x0000880000087ab9 */ /* 0x000fe20000000a00 */
[----:B------:R-:W-:Y:S01]  /*0040*/  ULDC UR7, c[0x0][0x228] ;  /* 0x00008a0000077ab9 */ /* 0x000fe20000000800 */
[----:B------:R-:W1:Y:S01]  /*0050*/  S2R R5, SR_TID.X ;  /* 0x0000000000057919 */ /* 0x000e620000002100 */
[----:B------:R-:W-:Y:S01]  /*0060*/  IMAD.MOV.U32 R68, RZ, RZ, 0x0 ;  /* 0x00000000ff447424 */ /* 0x000fe200078e00ff */
[----:B------:R-:W-:Y:S01]  /*0070*/  ULDC.64 UR4, c[0x0][0x208] ;  /* 0x0000820000047ab9 */ /* 0x000fe20000000a00 */
[----:B------:R-:W-:-:S02]  /*0080*/  IMAD.MOV.U32 R69, RZ, RZ, -0x100000 ;  /* 0xfff00000ff457424 */ /* 0x000fc400078e00ff */
[----:B------:R-:W0:Y:S01]  /*0090*/  LDC R0, c[0x0][0x4] ;  /* 0x00000100ff007b82 */ /* 0x000e220000000800 */
[----:B------:R-:W-:Y:S02]  /*00a0*/  IMAD.MOV.U32 R66, RZ, RZ, 0x0 ;  /* 0x00000000ff427424 */ /* 0x000fe400078e00ff */
[----:B------:R-:W-:Y:S02]  /*00b0*/  IMAD.MOV.U32 R67, RZ, RZ, -0x100000 ;  /* 0xfff00000ff437424 */ /* 0x000fe400078e00ff */
[----:B0-----:R-:W-:-:S03]  /*00c0*/  IMAD R0, R0, UR6, R3 ;  /* 0x0000000600007c24 */ /* 0x001fc6000f8e0203 */
[----:B------:R-:W0:Y:S01]  /*00d0*/  LDC.64 R2, c[0x0][0x218] ;  /* 0x00008600ff027b82 */ /* 0x000e220000000a00 */
[----:B-1----:R-:W-:Y:S01]  /*00e0*/  VIADD R7, R5, 0x20 ;  /* 0x0000002005077836 */ /* 0x002fe20000000000 */
[C---:B------:R-:W-:Y:S01]  /*00f0*/  IADD3 R4, -R0.reuse, UR8, RZ ;  /* 0x0000000800047c10 */ /* 0x040fe2000fffe1ff */
[----:B------:R-:W-:-:S03]  /*0100*/  IMAD R0, R0, UR9, R5 ;  /* 0x0000000900007c24 */ /* 0x000fc6000f8e0205 */
[----:B------:R-:W-:-:S04]  /*0110*/  ISETP.GT.AND P0, PT, R4, RZ, PT ;  /* 0x000000ff0400720c */ /* 0x000fc80003f04270 */
[----:B------:R-:W-:-:S04]  /*0120*/  SEL R4, RZ, UR7, !P0 ;  /* 0x00000007ff047c07 */ /* 0x000fc8000c000000 */
        /* <DEDUP_REMOVED lines=14> */
[----:B------:R-:W-:-:S05]  /*0210*/  VIADD R7, R5, 0x80 ;  /* 0x0000008005077836 */ /* 0x000fca0000000000 */
[----:B------:R-:W-:-:S03]  /*0220*/  ISETP.GE.AND P1, PT, R7, R4, PT ;  /* 0x000000040700720c */ /* 0x000fc60003f26270 */
[----:B------:R-:W4:Y:S01]  /*0230*/  @!P0 LDG.E.64 R62, desc[UR4][R2.64+0x300] ;  /* 0x00030004023e8981 */ /* 0x000f22000c1e1b00 */
[----:B------:R-:W-:Y:S01]  /*0240*/  IMAD.MOV.U32 R60, RZ, RZ, 0x0 ;  /* 0x00000000ff3c7424 */ /* 0x000fe200078e00ff */
[----:B------:R-:W-:Y:S01]  /*0250*/  MOV R61, 0xfff00000 ;  /* 0xfff00000003d7802 */ /* 0x000fe20000000f00 */
[----:B------:R-:W-:-:S05]  /*0260*/  VIADD R7, R5, 0xa0 ;  /* 0x000000a005077836 */ /* 0x000fca0000000000 */
[----:B------:R-:W-:Y:S02]  /*0270*/  ISETP.GE.AND P0, PT, R7, R4, PT ;  /* 0x000000040700720c */ /* 0x000fe40003f06270 */
[----:B------:R-:W5:Y:S01]  /*0280*/  @!P1 LDG.E.64 R60, desc[UR4][R2.64+0x400] ;  /* 0x00040004023c9981 */ /* 0x000f62000c1e1b00 */
[----:B------:R-:W-:Y:S02]  /*0290*/  IMAD.MOV.U32 R72, RZ, RZ, 0x0 ;  /* 0x00000000ff487424 */ /* 0x000fe400078e00ff */
[----:B------:R-:W-:-:S08]  /*02a0*/  IMAD.MOV.U32 R73, RZ, RZ, -0x100000 ;  /* 0xfff00000ff497424 */ /* 0x000fd000078e00ff */
[----:B------:R-:W5:Y:S01]  /*02b0*/  @!P0 LDG.E.64 R72, desc[UR4][R2.64+0x500] ;  /* 0x0005000402488981 */ /* 0x000f62000c1e1b00 */
[----:B------:R-:W-:-:S05]  /*02c0*/  VIADD R7, R5, 0xc0 ;  /* 0x000000c005077836 */ /* 0x000fca0000000000 */
        /* <DEDUP_REMOVED lines=61> */
[----:B------:R-:W-:Y:S01]  /*06a0*/  IMAD.MOV.U32 R36, RZ, RZ, 0x0 ;  /* 0x00000000ff247424 */ /* 0x000fe200078e00ff */
[----:B------:R-:W-:Y:S01]  /*06b0*/  MOV R37, 0xfff00000 ;  /* 0xfff0000000257802 */ /* 0x000fe20000000f00 */
        /* <DEDUP_REMOVED lines=40> */
[----:B------:R-:W-:Y:S01]  /*0940*/  VIADD R9, R5, 0x360 ;  /* 0x0000036005097836 */ /* 0x000fe20000000000 */
[----:B--2---:R-:W-:-:S05]  /*0950*/  DSETP.GT.AND P0, PT, R68, R66, PT ;  /* 0x000000424400722a */ /* 0x004fca0003f04000 */
[----:B------:R-:W2:Y:S01]  /*0960*/  @!P1 LDG.E.64 R22, desc[UR4][R2.64+0x1a00] ;  /* 0x001a000402169981 */ /* 0x000ea2000c1e1b00 */
[----:B------:R-:W-:Y:S02]  /*0970*/  FSEL R6, R68, R66, P0 ;  /* 0x0000004244067208 */ /* 0x000fe40000000000 */
[----:B------:R-:W-:Y:S02]  /*0980*/  FSEL R7, R69, R67, P0 ;  /* 0x0000004345077208 */ /* 0x000fe40000000000 */
[----:B------:R-:W-:-:S04]  /*0990*/  ISETP.GE.AND P2, PT, R9, R4, PT ;  /* 0x000000040900720c */ /* 0x000fc80003f46270 */
[----:B---3--:R-:W-:Y:S01]  /*09a0*/  DSETP.GT.AND P0, PT, R6, R64, PT ;  /* 0x000000400600722a */ /* 0x008fe20003f04000 */
[----:B------:R-:W-:Y:S01]  /*09b0*/  IMAD.MOV.U32 R16, RZ, RZ, 0x0 ;  /* 0x00000000ff107424 */ /* 0x000fe200078e00ff */
[----:B------:R-:W-:Y:S01]  /*09c0*/  IADD3 R9, R5, 0x380, RZ ;  /* 0x0000038005097810 */ /* 0x000fe20007ffe0ff */
[----:B------:R-:W-:-:S03]  /*09d0*/  IMAD.MOV.U32 R17, RZ, RZ, -0x100000 ;  /* 0xfff00000ff117424 */ /* 0x000fc600078e00ff */
        /* <DEDUP_REMOVED lines=13> */
[----:B------:R-:W-:-:S05]  /*0ab0*/  VIADD R13, R5, 0x3c0 ;  /* 0x000003c0050d7836 */ /* 0x000fca0000000000 */
[----:B------:R-:W-:Y:S01]  /*0ac0*/  FSEL R8, R6, R60, P0 ;  /* 0x0000003c06087208 */ /* 0x000fe20000000000 */
[----:B------:R-:W-:Y:S01]  /*0ad0*/  IMAD.MOV.U32 R6, RZ, RZ, 0x0 ;  /* 0x00000000ff067424 */ /* 0x000fe200078e00ff */
[----:B------:R-:W-:Y:S01]  /*0ae0*/  FSEL R9, R7, R61, P0 ;  /* 0x0000003d07097208 */ /* 0x000fe20000000000 */
[----:B------:R-:W-:Y:S01]  /*0af0*/  IMAD.MOV.U32 R7, RZ, RZ, -0x100000 ;  /* 0xfff00000ff077424 */ /* 0x000fe200078e00ff */
[----:B------:R-:W-:-:S04]  /*0b00*/  ISETP.GE.AND P1, PT, R13, R4, PT ;  /* 0x000000040d00720c */ /* 0x000fc80003f26270 */
[----:B------:R-:W-:Y:S01]  /*0b10*/  DSETP.GT.AND P0, PT, R8, R72, PT ;  /* 0x000000480800722a */ /* 0x000fe20003f04000 */
[----:B------:R-:W5:Y:S01]  /*0b20*/  @!P2 LDG.E.64 R6, desc[UR4][R2.64+0x1d00] ;  /* 0x001d00040206a981 */ /* 0x000f62000c1e1b00 */
[----:B------:R-:W-:-:S04]  /*0b30*/  VIADD R5, R5, 0x3e0 ;  /* 0x000003e005057836 */ /* 0x000fc80000000000 */
[----:B------:R-:W-:Y:S01]  /*0b40*/  FSEL R10, R8, R72, P0 ;  /* 0x00000048080a7208 */ /* 0x000fe20000000000 */
[----:B------:R-:W-:Y:S01]  /*0b50*/  IMAD.MOV.U32 R8, RZ, RZ, 0x0 ;  /* 0x00000000ff087424 */ /* 0x000fe200078e00ff */
[----:B------:R-:W-:Y:S01]  /*0b60*/  FSEL R11, R9, R73, P0 ;  /* 0x00000049090b7208 */ /* 0x000fe20000000000 */
[----:B------:R-:W-:Y:S01]  /*0b70*/  IMAD.MOV.U32 R9, RZ, RZ, -0x100000 ;  /* 0xfff00000ff097424 */ /* 0x000fe200078e00ff */
[----:B------:R-:W-:-:S05]  /*0b80*/  ISETP.GE.AND P2, PT, R5, R4, PT ;  /* 0x000000040500720c */ /* 0x000fca0003f46270 */
[----:B------:R-:W5:Y:S01]  /*0b90*/  @!P1 LDG.E.64 R8, desc[UR4][R2.64+0x1e00] ;  /* 0x001e000402089981 */ /* 0x000f62000c1e1b00 */
[----:B------:R-:W-:Y:S02]  /*0ba0*/  IMAD.MOV.U32 R12, RZ, RZ, 0x0 ;  /* 0x00000000ff0c7424 */ /* 0x000fe400078e00ff */
[----:B------:R-:W-:Y:S01]  /*0bb0*/  IMAD.MOV.U32 R13, RZ, RZ, -0x100000 ;  /* 0xfff00000ff0d7424 */ /* 0x000fe200078e00ff */
[----:B------:R-:W-:-:S05]  /*0bc0*/  DSETP.GT.AND P0, PT, R10, R70, PT ;  /* 0x000000460a00722a */ /* 0x000fca0003f04000 */
[----:B------:R0:W5:Y:S01]  /*0bd0*/  @!P2 LDG.E.64 R12, desc[UR4][R2.64+0x1f00] ;  /* 0x001f0004020ca981 */ /* 0x000162000c1e1b00 */
        /* <DEDUP_REMOVED lines=115> */
[----:B------:R-:W-:Y:S01]  /*1310*/  MOV R4, 0xfca213ea ;  /* 0xfca213ea00047802 */ /* 0x000fe20000000f00 */
        /* <DEDUP_REMOVED lines=51> */
.L_x_4800:
[----:B------:R-:W-:Y:S05]  /*1650*/  BSYNC B0 ;  /* 0x0000000000007941 */ /* 0x000fea0003800000 */
.L_x_4799:
        /* <DEDUP_REMOVED lines=47> */
.L_x_4802:
[----:B------:R-:W-:Y:S05]  /*1950*/  BSYNC B0 ;  /* 0x0000000000007941 */ /* 0x000fea0003800000 */
.L_x_4801:
[----:B------:R-:W-:Y:S01]  /*1960*/  FSETP.GEU.FTZ.AND P0, PT, |R65|, 4.1917929649353027344, PT ;  /* 0x4086232b4100780b */ /* 0x000fe20003f1e200 */
[----:B------:R-:W-:Y:S01]  /*1970*/  BSSY B0, `(.L_x_4803) ;  /* 0x0000012000007945 */ /* 0x000fe20003800000 */
[----:B------:R-:W-:Y:S01]  /*1980*/  DFMA R76, R60, R2, 6.75539944105574400000e+15 ;  /* 0x433800003c4c742b */ /* 0x000fe20000000002 */
[----:B------:R-:W-:Y:S01]  /*1990*/  IMAD R67, R74, 0x100000, R81 ;  /* 0x001000004a437824 */ /* 0x000fe200078e0251 */
[----:B------:R-:W-:Y:S01]  /*19a0*/  DADD R82, R78, -6.75539944105574400000e+15 ;  /* 0xc33800004e527429 */ /* 0x000fe20000000000 */
[----:B------:R-:W-:-:S08]  /*19b0*/  MOV R66, R80 ;  /* 0x0000005000427202 */ /* 0x000fd00000000f00 */
        /* <DEDUP_REMOVED lines=13> */
.L_x_4804:
[----:B------:R-:W-:Y:S05]  /*1a90*/  BSYNC B0 ;  /* 0x0000000000007941 */ /* 0x000fea0003800000 */
.L_x_4803:
        /* <DEDUP_REMOVED lines=47> */
.L_x_4806:
[----:B------:R-:W-:Y:S05]  /*1d90*/  BSYNC B0 ;  /* 0x0000000000007941 */ /* 0x000fea0003800000 */
.L_x_4805:
        /* <DEDUP_REMOVED lines=19> */
.L_x_4808:
[----:B------:R-:W-:Y:S05]  /*1ed0*/  BSYNC B0 ;  /* 0x0000000000007941 */ /* 0x000fea0003800000 */
.L_x_4807:
        /* <DEDUP_REMOVED lines=32> */
[----:B------:R-:W-:Y:S01]  /*20e0*/  LEA R61, R80, R87, 0x14 ;  /* 0x00000057503d7211 */ /* 0x000fe200078ea0ff */
[----:B------:R-:W-:Y:S01]  /*20f0*/  IMAD.MOV.U32 R60, RZ, RZ, R86 ;  /* 0x000000ffff3c7224 */ /* 0x000fe200078e0056 */
        /* <DEDUP_REMOVED lines=13> */
.L_x_4810:
[----:B------:R-:W-:Y:S05]  /*21d0*/  BSYNC B0 ;  /* 0x0000000000007941 */ /* 0x000fea0003800000 */
.L_x_4809:
        /* <DEDUP_REMOVED lines=19> */
.L_x_4812:
[----:B------:R-:W-:Y:S05]  /*2310*/  BSYNC B0 ;  /* 0x0000000000007941 */ /* 0x000fea0003800000 */
.L_x_4811:
        /* <DEDUP_REMOVED lines=44> */
[----:B------:R-:W-:Y:S02]  /*25e0*/  @!P0 LEA R53, R52, 0x3ff00000, 0x14 ;  /* 0x3ff0000034358811 */ /* 0x000fe400078ea0ff */
[----:B------:R-:W-:-:S06]  /*25f0*/  @!P0 MOV R52, RZ ;  /* 0x000000ff00348202 */ /* 0x000fcc0000000f00 */
[----:B------:R-:W-:-:S11]  /*2600*/  @!P0 DMUL R56, R86, R52 ;  /* 0x0000003456388228 */ /* 0x000fd60000000000 */
.L_x_4814:
[----:B------:R-:W-:Y:S05]  /*2610*/  BSYNC B0 ;  /* 0x0000000000007941 */ /* 0x000fea0003800000 */
.L_x_4813:
        /* <DEDUP_REMOVED lines=19> */
.L_x_4816:
[----:B------:R-:W-:Y:S05]  /*2750*/  BSYNC B0 ;  /* 0x0000000000007941 */ /* 0x000fea0003800000 */
.L_x_4815:
        /* <DEDUP_REMOVED lines=47> */
.L_x_4818:
[----:B------:R-:W-:Y:S05]  /*2a50*/  BSYNC B0 ;  /* 0x0000000000007941 */ /* 0x000fea0003800000 */
.L_x_4817:
        /* <DEDUP_REMOVED lines=14> */
[----:B------:R-:W-:Y:S01]  /*2b40*/  @!P0 LEA R85, R71, R85, 0x14 ;  /* 0x0000005547558211 */ /* 0x000fe200078ea0ff */
[----:B------:R-:W-:-:S05]  /*2b50*/  @!P0 IMAD.IADD R70, R82, 0x1, -R71 ;  /* 0x0000000152468824 */ /* 0x000fca00078e0a47 */
[----:B------:R-:W-:Y:S01]  /*2b60*/  @!P0 LEA R71, R70, 0x3ff00000, 0x14 ;  /* 0x3ff0000046478811 */ /* 0x000fe200078ea0ff */
[----:B------:R-:W-:-:S06]  /*2b70*/  @!P0 IMAD.MOV.U32 R70, RZ, RZ, RZ ;  /* 0x000000ffff468224 */ /* 0x000fcc00078e00ff */
[----:B------:R-:W-:-:S11]  /*2b80*/  @!P0 DMUL R50, R84, R70 ;  /* 0x0000004654328228 */ /* 0x000fd60000000000 */
.L_x_4820:
[----:B------:R-:W-:Y:S05]  /*2b90*/  BSYNC B0 ;  /* 0x0000000000007941 */ /* 0x000fea0003800000 */
.L_x_4819:
        /* <DEDUP_REMOVED lines=47> */
.L_x_4822:
[----:B------:R-:W-:Y:S05]  /*2e90*/  BSYNC B0 ;  /* 0x0000000000007941 */ /* 0x000fea0003800000 */
.L_x_4821:
        /* <DEDUP_REMOVED lines=19> */
.L_x_4824:
[----:B------:R-:W-:Y:S05]  /*2fd0*/  BSYNC B0 ;  /* 0x0000000000007941 */ /* 0x000fea0003800000 */
.L_x_4823:
        /* <DEDUP_REMOVED lines=42> */
[----:B------:R-:W-:Y:S01]  /*3280*/  @!P0 IADD3 R40, R82, -R41, RZ ;  /* 0x8000002952288210 */ /* 0x000fe20007ffe0ff */
[----:B------:R-:W-:-:S03]  /*3290*/  @!P0 IMAD R87, R41, 0x100000, R87 ;  /* 0x0010000029578824 */ /* 0x000fc600078e0257 */
[----:B------:R-:W-:Y:S01]  /*32a0*/  @!P0 LEA R41, R40, 0x3ff00000, 0x14 ;  /* 0x3ff0000028298811 */ /* 0x000fe200078ea0ff */
[----:B------:R-:W-:-:S06]  /*32b0*/  @!P0 IMAD.MOV.U32 R40, RZ, RZ, RZ ;  /* 0x000000ffff288224 */ /* 0x000fcc00078e00ff */
[----:B------:R-:W-:-:S11]  /*32c0*/  @!P0 DMUL R44, R86, R40 ;  /* 0x00000028562c8228 */ /* 0x000fd60000000000 */
.L_x_4826:
[----:B------:R-:W-:Y:S05]  /*32d0*/  BSYNC B0 ;  /* 0x0000000000007941 */ /* 0x000fea0003800000 */
.L_x_4825:
        /* <DEDUP_REMOVED lines=19> */
.L_x_4828:
[----:B------:R-:W-:Y:S05]  /*3410*/  BSYNC B0 ;  /* 0x0000000000007941 */ /* 0x000fea0003800000 */
.L_x_4827:
        /* <DEDUP_REMOVED lines=47> */
.L_x_4830:
[----:B------:R-:W-:Y:S05]  /*3710*/  BSYNC B0 ;  /* 0x0000000000007941 */ /* 0x000fea0003800000 */
.L_x_4829:
        /* <DEDUP_REMOVED lines=19> */
.L_x_4832:
[----:B------:R-:W-:Y:S05]  /*3850*/  BSYNC B0 ;  /* 0x0000000000007941 */ /* 0x000fea0003800000 */
.L_x_4831:
        /* <DEDUP_REMOVED lines=47> */
.L_x_4834:
[----:B------:R-:W-:Y:S05]  /*3b50*/  BSYNC B0 ;  /* 0x0000000000007941 */ /* 0x000fea0003800000 */
.L_x_4833:
        /* <DEDUP_REMOVED lines=19> */
.L_x_4836:
[----:B------:R-:W-:Y:S05]  /*3c90*/  BSYNC B0 ;  /* 0x0000000000007941 */ /* 0x000fea0003800000 */
.L_x_4835:
        /* <DEDUP_REMOVED lines=47> */
.L_x_4838:
[----:B------:R-:W-:Y:S05]  /*3f90*/  BSYNC B0 ;  /* 0x0000000000007941 */ /* 0x000fea0003800000 */
.L_x_4837:
        /* <DEDUP_REMOVED lines=19> */
.L_x_4840:
[----:B------:R-:W-:Y:S05]  /*40d0*/  BSYNC B0 ;  /* 0x0000000000007941 */ /* 0x000fea0003800000 */
.L_x_4839:
        /* <DEDUP_REMOVED lines=47> */
.L_x_4842:
[----:B------:R-:W-:Y:S05]  /*43d0*/  BSYNC B0 ;  /* 0x0000000000007941 */ /* 0x000fea0003800000 */
.L_x_4841:
        /* <DEDUP_REMOVED lines=19> */
.L_x_4844:
[----:B------:R-:W-:Y:S05]  /*4510*/  BSYNC B0 ;  /* 0x0000000000007941 */ /* 0x000fea0003800000 */
.L_x_4843:
        /* <DEDUP_REMOVED lines=47> */
.L_x_4846:
[----:B------:R-:W-:Y:S05]  /*4810*/  BSYNC B0 ;  /* 0x0000000000007941 */ /* 0x000fea0003800000 */
.L_x_4845:
        /* <DEDUP_REMOVED lines=19> */
.L_x_4848:
[----:B------:R-:W-:Y:S05]  /*4950*/  BSYNC B0 ;  /* 0x0000000000007941 */ /* 0x000fea0003800000 */
.L_x_4847:
[----:B------:R-:W-:Y:S01]  /*4960*/  DADD R84, R80, -6.75539944105574400000e+15 ;  /* 0xc338000050547429 */ /* 0x000fe20000000000 */
[----:B------:R-:W-:Y:S01]  /*4970*/  FSETP.GEU.FTZ.AND P0, PT, |R79|, 4.1917929649353027344, PT ;  /* 0x4086232b4f00780b */ /* 0x000fe20003f1e200 */
[----:B------:R-:W-:Y:S01]  /*4980*/  DFMA R20, R72, -UR10, R78 ;  /* 0x8000000a48147c2b */ /* 0x000fe2000800004e */
[----:B------:R-:W-:Y:S01]  /*4990*/  BSSY B0, `(.L_x_4849) ;  /* 0x000002f000007945 */ /* 0x000fe20003800000 */
[----:B------:R-:W-:-:S04]  /*49a0*/  DADD R74, -R14, R16 ;  /* 0x000000000e4a7229 */ /* 0x000fc80000000110 */
        /* <DEDUP_REMOVED lines=21> */
[----:B------:R-:W-:Y:S02]  /*4b00*/  DFMA R70, R20, R70, 1 ;  /* 0x3ff000001446742b */ /* 0x000fe40000000046 */
[----:B------:R-:W-:-:S04]  /*4b10*/  DFMA R72, R74, R2, 6.75539944105574400000e+15 ;  /* 0x433800004a48742b */ /* 0x000fc80000000002 */
[----:B------:R-:W-:Y:S02]  /*4b20*/  DFMA R16, R84, R16, 1 ;  /* 0x3ff000005410742b */ /* 0x000fe40000000010 */
[----:B------:R-:W-:Y:S02]  /*4b30*/  DFMA R86, R20, R70, 1 ;  /* 0x3ff000001456742b */ /* 0x000fe40000000046 */
[----:B------:R-:W-:Y:S02]  /*4b40*/  DADD R20, R72, -6.75539944105574400000e+15 ;  /* 0xc338000048147429 */ /* 0x000fe40000000000 */
[----:B------:R-:W-:Y:S02]  /*4b50*/  DADD R70, -R14, R18 ;  /* 0x000000000e467229 */ /* 0x000fe40000000112 */
[----:B------:R-:W-:-:S04]  /*4b60*/  DFMA R84, R84, R16, 1 ;  /* 0x3ff000005454742b */ /* 0x000fc80000000010 */
[----:B------:R-:W-:-:S08]  /*4b70*/  DFMA R16, R20, -UR10, R74 ;  /* 0x8000000a14107c2b */ /* 0x000fd0000800004a */
[----:B------:R-:W-:Y:S01]  /*4b80*/  DFMA R16, R20, -UR12, R16 ;  /* 0x8000000c14107c2b */ /* 0x000fe20008000010 */
[----:B------:R-:W-:Y:S02]  /*4b90*/  IMAD R21, R82, 0x100000, R87 ;  /* 0x0010000052157824 */ /* 0x000fe400078e0257 */
[----:B------:R-:W-:Y:S01]  /*4ba0*/  IMAD.MOV.U32 R20, RZ, RZ, R86 ;  /* 0x000000ffff147224 */ /* 0x000fe200078e0056 */
[----:B------:R-:W-:Y:S07]  /*4bb0*/  @!P0 BRA `(.L_x_4850) ;  /* 0x0000000000308947 */ /* 0x000fee0003800000 */
        /* <DEDUP_REMOVED lines=12> */
.L_x_4850:
[----:B------:R-:W-:Y:S05]  /*4c80*/  BSYNC B0 ;  /* 0x0000000000007941 */ /* 0x000fea0003800000 */
.L_x_4849:
        /* <DEDUP_REMOVED lines=19> */
.L_x_4852:
[----:B------:R-:W-:Y:S05]  /*4dc0*/  BSYNC B0 ;  /* 0x0000000000007941 */ /* 0x000fea0003800000 */
.L_x_4851:
[----:B------:R-:W-:Y:S01]  /*4dd0*/  DFMA R82, R16, R82, UR16 ;  /* 0x0000001010527e2b */ /* 0x000fe20008000052 */
[----:B------:R-:W-:Y:S01]  /*4de0*/  FSETP.GEU.FTZ.AND P0, PT, |R75|, 4.1917929649353027344, PT ;  /* 0x4086232b4b00780b */ /* 0x000fe20003f1e200 */
[----:B------:R-:W-:Y:S01]  /*4df0*/  DADD R80, R78, -6.75539944105574400000e+15 ;  /* 0xc33800004e507429 */ /* 0x000fe20000000000 */
[----:B------:R-:W-:Y:S05]  /*4e00*/  BSSY B0, `(.L_x_4853) ;  /* 0x0000027000007945 */ /* 0x000fea0003800000 */
[----:B------:R-:W-:Y:S02]  /*4e10*/  DFMA R82, R16, R82, UR18 ;  /* 0x0000001210527e2b */ /* 0x000fe40008000052 */
[----:B------:R-:W-:-:S06]  /*4e20*/  DFMA R76, R80, -UR10, R70 ;  /* 0x8000000a504c7c2b */ /* 0x000fcc0008000046 */
        /* <DEDUP_REMOVED lines=13> */
[----:B------:R-:W-:Y:S02]  /*4f00*/  DFMA R86, R80, R76, UR24 ;  /* 0x0000001850567e2b */ /* 0x000fe4000800004c */
[C---:B------:R-:W-:Y:S02]  /*4f10*/  DADD R76, -R14.reuse, R6 ;  /* 0x000000000e4c7229 */ /* 0x040fe40000000106 */
[----:B------:R-:W-:Y:S02]  /*4f20*/  DADD R6, -R14, R8 ;  /* 0x000000000e067229 */ /* 0x000fe40000000108 */
[----:B------:R-:W-:Y:S02]  /*4f30*/  DFMA R84, R16, R82, 1 ;  /* 0x3ff000001054742b */ /* 0x000fe40000000052 */
[----:B------:R-:W-:-:S02]  /*4f40*/  DFMA R86, R80, R86, UR26 ;  /* 0x0000001a50567e2b */ /* 0x000fc40008000056 */
[----:B------:R-:W-:Y:S02]  /*4f50*/  DADD R82, -R14, R12 ;  /* 0x000000000e527229 */ /* 0x000fe4000000010c */
[----:B------:R-:W-:-:S04]  /*4f60*/  DFMA R8, R76, R2, 6.75539944105574400000e+15 ;  /* 0x433800004c08742b */ /* 0x000fc80000000002 */
        /* <DEDUP_REMOVED lines=16> */
.L_x_4854:
[----:B------:R-:W-:Y:S05]  /*5070*/  BSYNC B0 ;  /* 0x0000000000007941 */ /* 0x000fea0003800000 */
.L_x_4853:
[----:B------:R-:W-:Y:S01]  /*5080*/  DFMA R12, R80, R12, UR30 ;  /* 0x0000001e500c7e2b */ /* 0x000fe2000800000c */
[----:B------:R-:W-:Y:S01]  /*5090*/  FSETP.GEU.FTZ.AND P3, PT, |R71|, 4.1917929649353027344, PT ;  /* 0x4086232b4700780b */ /* 0x000fe20003f7e200 */
[----:B------:R-:W-:Y:S01]  /*50a0*/  DADD R84, R8, -6.75539944105574400000e+15 ;  /* 0xc338000008547429 */ /* 0x000fe20000000000 */
[----:B------:R-:W-:Y:S01]  /*50b0*/  BSSY B0, `(.L_x_4855) ;  /* 0x0000041000007945 */ /* 0x000fe20003800000 */
[-C--:B------:R-:W-:Y:S01]  /*50c0*/  DFMA R72, R6, R2.reuse, 6.75539944105574400000e+15 ;  /* 0x433800000648742b */ /* 0x080fe20000000002 */
[----:B------:R-:W-:Y:S01]  /*50d0*/  FSETP.GEU.FTZ.AND P2, PT, |R77|, 4.1917929649353027344, PT ;  /* 0x4086232b4d00780b */ /* 0x000fe20003f5e200 */
[----:B------:R-:W-:Y:S01]  /*50e0*/  DFMA R2, R82, R2, 6.75539944105574400000e+15 ;  /* 0x433800005202742b */ /* 0x000fe20000000002 */
[----:B------:R-:W-:Y:S01]  /*50f0*/  FSETP.GEU.FTZ.AND P1, PT, |R7|, 4.1917929649353027344, PT ;  /* 0x4086232b0700780b */ /* 0x000fe20003f3e200 */
[----:B------:R-:W-:Y:S01]  /*5100*/  DFMA R14, R80, R12, 1 ;  /* 0x3ff00000500e742b */ /* 0x000fe2000000000c */
[----:B------:R-:W-:Y:S01]  /*5110*/  FSETP.GEU.FTZ.AND P0, PT, |R83|, 4.1917929649353027344, PT ;  /* 0x4086232b5300780b */ /* 0x000fe20003f1e200 */
[----:B------:R-:W-:-:S02]  /*5120*/  DFMA R86, R84, -UR10, R76 ;  /* 0x8000000a54567c2b */ /* 0x000fc4000800004c */
[----:B------:R-:W-:-:S04]  /*5130*/  DADD R74, R72, -6.75539944105574400000e+15 ;  /* 0xc3380000484a7429 */ /* 0x000fc80000000000 */
[----:B------:R-:W-:Y:S02]  /*5140*/  DFMA R80, R80, R14, 1 ;  /* 0x3ff000005050742b */ /* 0x000fe4000000000e */
[----:B------:R-:W-:Y:S02]  /*5150*/  DFMA R12, R84, -UR12, R86 ;  /* 0x8000000c540c7c2b */ /* 0x000fe40008000056 */
[----:B------:R-:W-:Y:S02]  /*5160*/  DFMA R14, R74, -UR10, R6 ;  /* 0x8000000a4a0e7c2b */ /* 0x000fe40008000006 */
[----:B------:R-:W-:-:S06]  /*5170*/  DADD R84, R2, -6.75539944105574400000e+15 ;  /* 0xc338000002547429 */ /* 0x000fcc0000000000 */
[----:B------:R-:W-:Y:S02]  /*5180*/  DFMA R74, R74, -UR12, R14 ;  /* 0x8000000c4a4a7c2b */ /* 0x000fe4000800000e */
[----:B------:R-:W-:-:S06]  /*5190*/  DFMA R14, R84, -UR10, R82 ;  /* 0x8000000a540e7c2b */ /* 0x000fcc0008000052 */
[----:B------:R-:W-:Y:S02]  /*51a0*/  DFMA R86, R74, UR14, R4 ;  /* 0x0000000e4a567c2b */ /* 0x000fe40008000004 */
[----:B------:R-:W-:Y:S02]  /*51b0*/  DFMA R84, R84, -UR12, R14 ;  /* 0x8000000c54547c2b */ /* 0x000fe4000800000e */
[----:B------:R-:W-:-:S04]  /*51c0*/  DFMA R14, R12, UR14, R4 ;  /* 0x0000000e0c0e7c2b */ /* 0x000fc80008000004 */
[----:B------:R-:W-:Y:S02]  /*51d0*/  DFMA R86, R74, R86, UR16 ;  /* 0x000000104a567e2b */ /* 0x000fe40008000056 */
        /* <DEDUP_REMOVED lines=23> */
[----:B------:R-:W-:Y:S02]  /*5350*/  DFMA R86, R74, R86, 1 ;  /* 0x3ff000004a56742b */ /* 0x000fe40000000056 */
[----:B------:R-:W-:Y:S02]  /*5360*/  DFMA R88, R84, R88, UR30 ;  /* 0x0000001e54587e2b */ /* 0x000fe40008000058 */
[----:B------:R-:W-:Y:S01]  /*5370*/  DFMA R4, R12, R14, 1 ;  /* 0x3ff000000c04742b */ /* 0x000fe2000000000e */
[----:B------:R-:W-:-:S03]  /*5380*/  IMAD R15, R78, 0x100000, R81 ;  /* 0x001000004e0f7824 */ /* 0x000fc600078e0251 */
[----:B------:R-:W-:Y:S01]  /*5390*/  DFMA R74, R74, R86, 1 ;  /* 0x3ff000004a4a742b */ /* 0x000fe20000000056 */
[----:B------:R-:W-:Y:S01]  /*53a0*/  IMAD.MOV.U32 R14, RZ, RZ, R80 ;  /* 0x000000ffff0e7224 */ /* 0x000fe200078e0050 */
[----:B------:R-:W-:Y:S02]  /*53b0*/  DFMA R88, R84, R88, 1 ;  /* 0x3ff000005458742b */ /* 0x000fe40000000058 */
[----:B------:R-:W-:-:S06]  /*53c0*/  DFMA R4, R12, R4, 1 ;  /* 0x3ff000000c04742b */ /* 0x000fcc0000000004 */
[----:B------:R-:W-:-:S04]  /*53d0*/  DFMA R84, R84, R88, 1 ;  /* 0x3ff000005454742b */ /* 0x000fc80000000058 */
[----:B------:R-:W-:Y:S01]  /*53e0*/  IMAD R13, R8, 0x100000, R5 ;  /* 0x00100000080d7824 */ /* 0x000fe200078e0205 */
[----:B------:R-:W-:Y:S06]  /*53f0*/  @!P3 BRA `(.L_x_4856) ;  /* 0x000000000030b947 */ /* 0x000fec0003800000 */
[----:B------:R-:W-:Y:S01]  /*5400*/  FSETP.GEU.FTZ.AND P3, PT, |R71|, 4.2275390625, PT ;  /* 0x408748004700780b */ /* 0x000fe20003f7e200 */
[C---:B------:R-:W-:Y:S02]  /*5410*/  DSETP.GEU.AND P4, PT, R70.reuse, RZ, PT ;  /* 0x000000ff4600722a */ /* 0x040fe40003f8e000 */
[----:B------:R-:W-:-:S10]  /*5420*/  DADD R70, R70, +INF ;  /* 0x7ff0000046467429 */ /* 0x000fd40000000000 */
[----:B------:R-:W-:Y:S02]  /*5430*/  @!P3 LEA.HI R12, R78, R78, RZ, 0x1 ;  /* 0x0000004e4e0cb211 */ /* 0x000fe400078f08ff */
[----:B------:R-:W-:Y:S01]  /*5440*/  FSEL R14, R70, RZ, P4 ;  /* 0x000000ff460e7208 */ /* 0x000fe20002000000 */
[----:B------:R-:W-:Y:S01]  /*5450*/  @!P3 IMAD.MOV.U32 R70, RZ, RZ, RZ ;  /* 0x000000ffff46b224 */ /* 0x000fe200078e00ff */
[----:B------:R-:W-:Y:S02]  /*5460*/  @!P3 SHF.R.S32.HI R79, RZ, 0x1, R12 ;  /* 0x00000001ff4fb819 */ /* 0x000fe4000001140c */
[----:B------:R-:W-:-:S03]  /*5470*/  FSEL R15, R71, RZ, P4 ;  /* 0x000000ff470f7208 */ /* 0x000fc60002000000 */
[----:B------:R-:W-:Y:S02]  /*5480*/  @!P3 IMAD.IADD R78, R78, 0x1, -R79 ;  /* 0x000000014e4eb824 */ /* 0x000fe400078e0a4f */
[----:B------:R-:W-:-:S03]  /*5490*/  @!P3 IMAD R81, R79, 0x100000, R81 ;  /* 0x001000004f51b824 */ /* 0x000fc600078e0251 */
[----:B------:R-:W-:-:S06]  /*54a0*/  @!P3 LEA R71, R78, 0x3ff00000, 0x14 ;  /* 0x3ff000004e47b811 */ /* 0x000fcc00078ea0ff */
[----:B------:R-:W-:-:S11]  /*54b0*/  @!P3 DMUL R14, R80, R70 ;  /* 0x00000046500eb228 */ /* 0x000fd60000000000 */
.L_x_4856:
[----:B------:R-:W-:Y:S05]  /*54c0*/  BSYNC B0 ;  /* 0x0000000000007941 */ /* 0x000fea0003800000 */
.L_x_4855:
[----:B------:R-:W-:Y:S01]  /*54d0*/  BSSY B0, `(.L_x_4857) ;  /* 0x0000011000007945 */ /* 0x000fe20003800000 */
[----:B------:R-:W-:Y:S02]  /*54e0*/  IMAD R71, R72, 0x100000, R75 ;  /* 0x0010000048477824 */ /* 0x000fe400078e024b */
        /* <DEDUP_REMOVED lines=15> */
.L_x_4858:
[----:B------:R-:W-:Y:S05]  /*55e0*/  BSYNC B0 ;  /* 0x0000000000007941 */ /* 0x000fea0003800000 */
.L_x_4857:
        /* <DEDUP_REMOVED lines=18> */
.L_x_4860:
[----:B------:R-:W-:Y:S05]  /*5710*/  BSYNC B0 ;  /* 0x0000000000007941 */ /* 0x000fea0003800000 */
.L_x_4859:
[----:B------:R-:W-:Y:S04]  /*5720*/  BSSY B0, `(.L_x_4861) ;  /* 0x000000e000007945 */ /* 0x000fe80003800000 */
[----:B------:R-:W-:Y:S05]  /*5730*/  @!P0 BRA `(.L_x_4862) ;  /* 0x0000000000308947 */ /* 0x000fea0003800000 */
        /* <DEDUP_REMOVED lines=12> */
.L_x_4862:
[----:B------:R-:W-:Y:S05]  /*5800*/  BSYNC B0 ;  /* 0x0000000000007941 */ /* 0x000fea0003800000 */
.L_x_4861:
[----:B------:R-:W-:Y:S01]  /*5810*/  DADD R2, RZ, R10 ;  /* 0x00000000ff027229 */ /* 0x000fe2000000000a */
[----:B------:R-:W0:Y:S01]  /*5820*/  S2R R77, SR_TID.Y ;  /* 0x00000000004d7919 */ /* 0x000e220000002200 */
[----:B------:R-:W0:Y:S06]  /*5830*/  LDC R76, c[0x0][0x4] ;  /* 0x00000100ff4c7b82 */ /* 0x000e2c0000000800 */
        /* <DEDUP_REMOVED lines=34> */
[----:B0-----:R-:W-:-:S06]  /*5a60*/  IMAD R2, R76, UR6, R77 ;  /* 0x000000064c027c24 */ /* 0x001fcc000f8e024d */
        /* <DEDUP_REMOVED lines=38> */
[----:B0-----:R-:W-:Y:S01]  /*5cd0*/  MOV R74, R10 ;  /* 0x0000000a004a7202 */ /* 0x001fe20000000f00 */
[----:B------:R-:W-:Y:S01]  /*5ce0*/  IMAD.MOV.U32 R75, RZ, RZ, R11 ;  /* 0x000000ffff4b7224 */ /* 0x000fe200078e000b */
[----:B------:R-:W-:Y:S01]  /*5cf0*/  MOV R76, 0x5d30 ;  /* 0x00005d30004c7802 */ /* 0x000fe20000000f00 */
[----:B------:R-:W-:Y:S02]  /*5d00*/  IMAD.MOV.U32 R72, RZ, RZ, R6 ;  /* 0x000000ffff487224 */ /* 0x000fe400078e0006 */
[----:B------:R-:W-:-:S07]  /*5d10*/  IMAD.MOV.U32 R73, RZ, RZ, R7 ;  /* 0x000000ffff497224 */ /* 0x000fce00078e0007 */
[----:B------:R-:W-:Y:S05]  /*5d20*/  CALL.REL.NOINC `($__internal_13_$__cuda_sm20_div_rn_f64_full) ;  /* 0x00000040001c7944 */ /* 0x000fea0003c00000 */
.L_x_4865:
[----:B------:R-:W-:Y:S05]  /*5d30*/  BSYNC B2 ;  /* 0x0000000000027941 */ /* 0x000fea0003800000 */
.L_x_4864:
[----:B------:R-:W-:Y:S05]  /*5d40*/  BSYNC B1 ;  /* 0x0000000000017941 */ /* 0x000fea0003800000 */
.L_x_4863:
        /* <DEDUP_REMOVED lines=34> */
[----:B------:R-:W-:Y:S05]  /*5f70*/  CALL.REL.NOINC `($__internal_13_$__cuda_sm20_div_rn_f64_full) ;  /* 0x0000003c00887944 */ /* 0x000fea0003c00000 */
.L_x_4868:
[----:B------:R-:W-:Y:S05]  /*5f80*/  BSYNC B2 ;  /* 0x0000000000027941 */ /* 0x000fea0003800000 */
.L_x_4867:
[----:B------:R-:W-:Y:S05]  /*5f90*/  BSYNC B1 ;  /* 0x0000000000017941 */ /* 0x000fea0003800000 */
.L_x_4866:
[----:B------:R-:W1:Y:S01]  /*5fa0*/  S2R R0, SR_TID.X ;  /* 0x0000000000007919 */ /* 0x000e620000002100 */
[----:B------:R-:W-:Y:S01]  /*5fb0*/  ULDC UR6, c[0x0][0x228] ;  /* 0x00008a0000067ab9 */ /* 0x000fe20000000800 */
[----:B------:R2:W-:Y:S01]  /*5fc0*/  STG.E.64 desc[UR4][R10.64+0x100], R2 ;  /* 0x000100020a007986 */ /* 0x0005e2000c101b04 */
[----:B-1----:R-:W-:-:S05]  /*5fd0*/  VIADD R0, R0, 0x40 ;  /* 0x0000004000007836 */ /* 0x002fca0000000000 */
[----:B------:R-:W-:-:S13]  /*5fe0*/  ISETP.GE.AND P0, PT, R0, UR6, PT ;  /* 0x0000000600007c0c */ /* 0x000fda000bf06270 */
[----:B--2---:R-:W-:Y:S05]  /*5ff0*/  @P0 EXIT ;  /* 0x000000000000094d */ /* 0x004fea0003800000 */
[----:B------:R-:W-:Y:S01]  /*6000*/  BSSY B1, `(.L_x_4869) ;  /* 0x000001a000017945 */ /* 0x000fe20003800000 */
[----:B------:R-:W-:Y:S01]  /*6010*/  IMAD.MOV.U32 R2, RZ, RZ, 0x0 ;  /* 0x00000000ff027424 */ /* 0x000fe200078e00ff */
[----:B------:R-:W-:Y:S02]  /*6020*/  MOV R3, 0x7ff80000 ;  /* 0x7ff8000000037802 */ /* 0x000fe40000000f00 */
        /* <DEDUP_REMOVED lines=22> */
.L_x_4871:
[----:B------:R-:W-:Y:S05]  /*6190*/  BSYNC B2 ;  /* 0x0000000000027941 */ /* 0x000fea0003800000 */
.L_x_4870:
[----:B------:R-:W-:Y:S05]  /*61a0*/  BSYNC B1 ;  /* 0x0000000000017941 */ /* 0x000fea0003800000 */
.L_x_4869:
        /* <DEDUP_REMOVED lines=31> */
.L_x_4874:
[----:B------:R-:W-:Y:S05]  /*63a0*/  BSYNC B2 ;  /* 0x0000000000027941 */ /* 0x000fea0003800000 */
.L_x_4873:
[----:B------:R-:W-:Y:S05]  /*63b0*/  BSYNC B1 ;  /* 0x0000000000017941 */ /* 0x000fea0003800000 */
.L_x_4872:
[----:B------:R-:W1:Y:S01]  /*63c0*/  S2R R0, SR_TID.X ;  /* 0x0000000000007919 */ /* 0x000e620000002100 */
[----:B------:R-:W-:Y:S01]  /*63d0*/  ULDC UR6, c[0x0][0x228] ;  /* 0x00008a0000067ab9 */ /* 0x000fe20000000800 */
[----:B------:R2:W-:Y:S01]  /*63e0*/  STG.E.64 desc[UR4][R10.64+0x300], R2 ;  /* 0x000300020a007986 */ /* 0x0005e2000c101b04 */
[----:B-1----:R-:W-:-:S04]  /*63f0*/  IADD3 R0, R0, 0x80, RZ ;  /* 0x0000008000007810 */ /* 0x002fc80007ffe0ff */
        /* <DEDUP_REMOVED lines=27> */
.L_x_4877:
[----:B------:R-:W-:Y:S05]  /*65b0*/  BSYNC B2 ;  /* 0x0000000000027941 */ /* 0x000fea0003800000 */
.L_x_4876:
[----:B------:R-:W-:Y:S05]  /*65c0*/  BSYNC B1 ;  /* 0x0000000000017941 */ /* 0x000fea0003800000 */
.L_x_4875:
        /* <DEDUP_REMOVED lines=30> */
[----:B------:R-:W-:Y:S05]  /*67b0*/  CALL.REL.NOINC `($__internal_13_$__cuda_sm20_div_rn_f64_full) ;  /* 0x0000003400787944 */ /* 0x000fea0003c00000 */
.L_x_4880:
[----:B------:R-:W-:Y:S05]  /*67c0*/  BSYNC B2 ;  /* 0x0000000000027941 */ /* 0x000fea0003800000 */
.L_x_4879:
[----:B------:R-:W-:Y:S05]  /*67d0*/  BSYNC B1 ;  /* 0x0000000000017941 */ /* 0x000fea0003800000 */
.L_x_4878:
        /* <DEDUP_REMOVED lines=31> */
.L_x_4883:
[----:B------:R-:W-:Y:S05]  /*69d0*/  BSYNC B2 ;  /* 0x0000000000027941 */ /* 0x000fea0003800000 */
.L_x_4882:
[----:B------:R-:W-:Y:S05]  /*69e0*/  BSYNC B1 ;  /* 0x0000000000017941 */ /* 0x000fea0003800000 */
.L_x_4881:
        /* <DEDUP_REMOVED lines=31> */
.L_x_4886:
[----:B------:R-:W-:Y:S05]  /*6be0*/  BSYNC B2 ;  /* 0x0000000000027941 */ /* 0x000fea0003800000 */
.L_x_4885:
[----:B------:R-:W-:Y:S05]  /*6bf0*/  BSYNC B1 ;  /* 0x0000000000017941 */ /* 0x000fea0003800000 */
.L_x_4884:
        /* <DEDUP_REMOVED lines=31> */
.L_x_4889:
[----:B------:R-:W-:Y:S05]  /*6df0*/  BSYNC B2 ;  /* 0x0000000000027941 */ /* 0x000fea0003800000 */
.L_x_4888:
[----:B------:R-:W-:Y:S05]  /*6e00*/  BSYNC B1 ;  /* 0x0000000000017941 */ /* 0x000fea0003800000 */
.L_x_4887:
        /* <DEDUP_REMOVED lines=31> */
.L_x_4892:
[----:B------:R-:W-:Y:S05]  /*7000*/  BSYNC B2 ;  /* 0x0000000000027941 */ /* 0x000fea0003800000 */
.L_x_4891:
[----:B------:R-:W-:Y:S05]  /*7010*/  BSYNC B1 ;  /* 0x0000000000017941 */ /* 0x000fea0003800000 */
.L_x_4890:
        /* <DEDUP_REMOVED lines=31> */
.L_x_4895:
[----:B------:R-:W-:Y:S05]  /*7210*/  BSYNC B2 ;  /* 0x0000000000027941 */ /* 0x000fea0003800000 */
.L_x_4894:
[----:B------:R-:W-:Y:S05]  /*7220*/  BSYNC B1 ;  /* 0x0000000000017941 */ /* 0x000fea0003800000 */
.L_x_4893:
        /* <DEDUP_REMOVED lines=31> */
.L_x_4898:
[----:B------:R-:W-:Y:S05]  /*7420*/  BSYNC B2 ;  /* 0x0000000000027941 */ /* 0x000fea0003800000 */
.L_x_4897:
[----:B------:R-:W-:Y:S05]  /*7430*/  BSYNC B1 ;  /* 0x0000000000017941 */ /* 0x000fea0003800000 */
.L_x_4896:
        /* <DEDUP_REMOVED lines=31> */
.L_x_4901:
[----:B------:R-:W-:Y:S05]  /*7630*/  BSYNC B2 ;  /* 0x0000000000027941 */ /* 0x000fea0003800000 */
.L_x_4900:
[----:B------:R-:W-:Y:S05]  /*7640*/  BSYNC B1 ;  /* 0x0000000000017941 */ /* 0x000fea0003800000 */
.L_x_4899:
        /* <DEDUP_REMOVED lines=31> */
.L_x_4904:
[----:B------:R-:W-:Y:S05]  /*7840*/  BSYNC B2 ;  /* 0x0000000000027941 */ /* 0x000fea0003800000 */
.L_x_4903:
[----:B------:R-:W-:Y:S05]  /*7850*/  BSYNC B1 ;  /* 0x0000000000017941 */ /* 0x000fea0003800000 */
.L_x_4902:
        /* <DEDUP_REMOVED lines=31> */
.L_x_4907:
[----:B------:R-:W-:Y:S05]  /*7a50*/  BSYNC B2 ;  /* 0x0000000000027941 */ /* 0x000fea0003800000 */
.L_x_4906:
[----:B------:R-:W-:Y:S05]  /*7a60*/  BSYNC B1 ;  /* 0x0000000000017941 */ /* 0x000fea0003800000 */
.L_x_4905:
        /* <DEDUP_REMOVED lines=31> */
.L_x_4910:
[----:B------:R-:W-:Y:S05]  /*7c60*/  BSYNC B2 ;  /* 0x0000000000027941 */ /* 0x000fea0003800000 */
.L_x_4909:
[----:B------:R-:W-:Y:S05]  /*7c70*/  BSYNC B1 ;  /* 0x0000000000017941 */ /* 0x000fea0003800000 */
.L_x_4908:
        /* <DEDUP_REMOVED lines=31> */
.L_x_4913:
[----:B------:R-:W-:Y:S05]  /*7e70*/  BSYNC B2 ;  /* 0x0000000000027941 */ /* 0x000fea0003800000 */
.L_x_4912:
[----:B------:R-:W-:Y:S05]  /*7e80*/  BSYNC B1 ;  /* 0x0000000000017941 */ /* 0x000fea0003800000 */
.L_x_4911:
        /* <DEDUP_REMOVED lines=31> */
.L_x_4916:
[----:B------:R-:W-:Y:S05]  /*8080*/  BSYNC B2 ;  /* 0x0000000000027941 */ /* 0x000fea0003800000 */
.L_x_4915:
[----:B------:R-:W-:Y:S05]  /*8090*/  BSYNC B1 ;  /* 0x0000000000017941 */ /* 0x000fea0003800000 */
.L_x_4914:
        /* <DEDUP_REMOVED lines=31> */
.L_x_4919:
[----:B------:R-:W-:Y:S05]  /*8290*/  BSYNC B2 ;  /* 0x0000000000027941 */ /* 0x000fea0003800000 */
.L_x_4918:
[----:B------:R-:W-:Y:S05]  /*82a0*/  BSYNC B1 ;  /* 0x0000000000017941 */ /* 0x000fea0003800000 */
.L_x_4917:
        /* <DEDUP_REMOVED lines=31> */
.L_x_4922:
[----:B------:R-:W-:Y:S05]  /*84a0*/  BSYNC B2 ;  /* 0x0000000000027941 */ /* 0x000fea0003800000 */
.L_x_4921:
[----:B------:R-:W-:Y:S05]  /*84b0*/  BSYNC B1 ;  /* 0x0000000000017941 */ /* 0x000fea0003800000 */
.L_x_4920:
        /* <DEDUP_REMOVED lines=31> */
.L_x_4925:
[----:B------:R-:W-:Y:S05]  /*86b0*/  BSYNC B2 ;  /* 0x0000000000027941 */ /* 0x000fea0003800000 */
.L_x_4924:
[----:B------:R-:W-:Y:S05]  /*86c0*/  BSYNC B1 ;  /* 0x0000000000017941 */ /* 0x000fea0003800000 */
.L_x_4923:
        /* <DEDUP_REMOVED lines=31> */
.L_x_4928:
[----:B------:R-:W-:Y:S05]  /*88c0*/  BSYNC B2 ;  /* 0x0000000000027941 */ /* 0x000fea0003800000 */
.L_x_4927:
[----:B------:R-:W-:Y:S05]  /*88d0*/  BSYNC B1 ;  /* 0x0000000000017941 */ /* 0x000fea0003800000 */
.L_x_4926:
        /* <DEDUP_REMOVED lines=31> */
.L_x_4931:
[----:B------:R-:W-:Y:S05]  /*8ad0*/  BSYNC B2 ;  /* 0x0000000000027941 */ /* 0x000fea0003800000 */
.L_x_4930:
[----:B------:R-:W-:Y:S05]  /*8ae0*/  BSYNC B1 ;  /* 0x0000000000017941 */ /* 0x000fea0003800000 */
.L_x_4929:
        /* <DEDUP_REMOVED lines=31> */
.L_x_4934:
[----:B------:R-:W-:Y:S05]  /*8ce0*/  BSYNC B2 ;  /* 0x0000000000027941 */ /* 0x000fea0003800000 */
.L_x_4933:
[----:B------:R-:W-:Y:S05]  /*8cf0*/  BSYNC B1 ;  /* 0x0000000000017941 */ /* 0x000fea0003800000 */
.L_x_4932:
        /* <DEDUP_REMOVED lines=31> */
.L_x_4937:
[----:B------:R-:W-:Y:S05]  /*8ef0*/  BSYNC B2 ;  /* 0x0000000000027941 */ /* 0x000fea0003800000 */
.L_x_4936:
[----:B------:R-:W-:Y:S05]  /*8f00*/  BSYNC B1 ;  /* 0x0000000000017941 */ /* 0x000fea0003800000 */
.L_x_4935:
        /* <DEDUP_REMOVED lines=31> */
.L_x_4940:
[----:B------:R-:W-:Y:S05]  /*9100*/  BSYNC B2 ;  /* 0x0000000000027941 */ /* 0x000fea0003800000 */
.L_x_4939:
[----:B------:R-:W-:Y:S05]  /*9110*/  BSYNC B1 ;  /* 0x0000000000017941 */ /* 0x000fea0003800000 */
.L_x_4938:
        /* <DEDUP_REMOVED lines=31> */
.L_x_4943:
[----:B------:R-:W-:Y:S05]  /*9310*/  BSYNC B2 ;  /* 0x0000000000027941 */ /* 0x000fea0003800000 */
.L_x_4942:
[----:B------:R-:W-:Y:S05]  /*9320*/  BSYNC B1 ;  /* 0x0000000000017941 */ /* 0x000fea0003800000 */
.L_x_4941:
        /* <DEDUP_REMOVED lines=31> */
.L_x_4946:
[----:B------:R-:W-:Y:S05]  /*9520*/  BSYNC B2 ;  /* 0x0000000000027941 */ /* 0x000fea0003800000 */
.L_x_4945:
[----:B------:R-:W-:Y:S05]  /*9530*/  BSYNC B1 ;  /* 0x0000000000017941 */ /* 0x000fea0003800000 */
.L_x_4944:
        /* <DEDUP_REMOVED lines=31> */
.L_x_4949:
[----:B------:R-:W-:Y:S05]  /*9730*/  BSYNC B2 ;  /* 0x0000000000027941 */ /* 0x000fea0003800000 */
.L_x_4948:
[----:B------:R-:W-:Y:S05]  /*9740*/  BSYNC B1 ;  /* 0x0000000000017941 */ /* 0x000fea0003800000 */
.L_x_4947:
        /* <DEDUP_REMOVED lines=31> */
.L_x_4952:
[----:B------:R-:W-:Y:S05]  /*9940*/  BSYNC B2 ;  /* 0x0000000000027941 */ /* 0x000fea0003800000 */
.L_x_4951:
[----:B------:R-:W-:Y:S05]  /*9950*/  BSYNC B1 ;  /* 0x0000000000017941 */ /* 0x000fea0003800000 */
.L_x_4950:
        /* <DEDUP_REMOVED lines=31> */
.L_x_4955:
[----:B------:R-:W-:Y:S05]  /*9b50*/  BSYNC B2 ;  /* 0x0000000000027941 */ /* 0x000fea0003800000 */
.L_x_4954:
[----:B------:R-:W-:Y:S05]  /*9b60*/  BSYNC B1 ;  /* 0x0000000000017941 */ /* 0x000fea0003800000 */
.L_x_4953:
        /* <DEDUP_REMOVED lines=31> */
.L_x_4958:
[----:B------:R-:W-:Y:S05]  /*9d60*/  BSYNC B2 ;  /* 0x0000000000027941 */ /* 0x000fea0003800000 */
.L_x_4957:
[----:B------:R-:W-:Y:S05]  /*9d70*/  BSYNC B1 ;  /* 0x0000000000017941 */ /* 0x000fea0003800000 */
.L_x_4956:
[----:B------:R-:W-:Y:S01]  /*9d80*/  STG.E.64 desc[UR4][R10.64+0x1f00], R2 ;  /* 0x001f00020a007986 */ /* 0x000fe2000c101b04 */
[----:B------:R-:W-:Y:S05]  /*9d90*/  EXIT ;  /* 0x000000000000794d */ /* 0x000fea0003800000 */
        .weak           $__internal_13_$__cuda_sm20_div_rn_f64_full
        .type           $__internal_13_$__cuda_sm20_div_rn_f64_full,@function
        .size           $__internal_13_$__cuda_sm20_div_rn_f64_full,(.L_x_11868 - $__internal_13_$__cuda_sm20_div_rn_f64_full)
$__internal_13_$__cuda_sm20_div_rn_f64_full:
[C---:B------:R-:W-:Y:S01]  /*9da0*/  FSETP.GEU.AND P0, PT, |R73|.reuse, 1.469367938527859385e-39, PT ;  /* 0x001000004900780b */ /* 0x040fe20003f0e200 */
[----:B------:R-:W-:Y:S01]  /*9db0*/  IMAD.MOV.U32 R82, RZ, RZ, 0x1 ;  /* 0x00000001ff527424 */ /* 0x000fe200078e00ff */
[----:B------:R-:W-:Y:S01]  /*9dc0*/  LOP3.LUT R70, R73, 0x800fffff, RZ, 0xc0, !PT ;  /* 0x800fffff49467812 */ /* 0x000fe200078ec0ff */
[----:B------:R-:W-:Y:S01]  /*9dd0*/  BSSY B0, `(.L_x_4959) ;  /* 0x0000055000007945 */ /* 0x000fe20003800000 */
[C---:B------:R-:W-:Y:S02]  /*9de0*/  FSETP.GEU.AND P3, PT, |R75|.reuse, 1.469367938527859385e-39, PT ;  /* 0x001000004b00780b */ /* 0x040fe40003f6e200 */
[----:B------:R-:W-:Y:S02]  /*9df0*/  LOP3.LUT R71, R70, 0x3ff00000, RZ, 0xfc, !PT ;  /* 0x3ff0000046477812 */ /* 0x000fe400078efcff */
[----:B------:R-:W-:Y:S02]  /*9e00*/  MOV R70, R72 ;  /* 0x0000004800467202 */ /* 0x000fe40000000f00 */
[----:B------:R-:W-:-:S02]  /*9e10*/  LOP3.LUT R77, R75, 0x7ff00000, RZ, 0xc0, !PT ;  /* 0x7ff000004b4d7812 */ /* 0x000fc400078ec0ff */
[----:B------:R-:W-:Y:S01]  /*9e20*/  LOP3.LUT R80, R73, 0x7ff00000, RZ, 0xc0, !PT ;  /* 0x7ff0000049507812 */ /* 0x000fe200078ec0ff */
[----:B------:R-:W-:-:S03]  /*9e30*/  @!P0 DMUL R70, R72, 8.98846567431157953865e+307 ;  /* 0x7fe0000048468828 */ /* 0x000fc60000000000 */
[----:B------:R-:W-:Y:S01]  /*9e40*/  ISETP.GE.U32.AND P2, PT, R77, R80, PT ;  /* 0x000000504d00720c */ /* 0x000fe20003f46070 */
[----:B------:R-:W-:Y:S01]  /*9e50*/  @!P3 IMAD.MOV.U32 R84, RZ, RZ, RZ ;  /* 0x000000ffff54b224 */ /* 0x000fe200078e00ff */
[----:B------:R-:W-:Y:S01]  /*9e60*/  @!P3 LOP3.LUT R78, R73, 0x7ff00000, RZ, 0xc0, !PT ;  /* 0x7ff00000494eb812 */ /* 0x000fe200078ec0ff */
[----:B------:R-:W0:Y:S03]  /*9e70*/  MUFU.RCP64H R83, R71 ;  /* 0x0000004700537308 */ /* 0x000e260000001800 */
[----:B------:R-:W-:Y:S01]  /*9e80*/  @!P3 ISETP.GE.U32.AND P4, PT, R77, R78, PT ;  /* 0x0000004e4d00b20c */ /* 0x000fe20003f86070 */
[----:B------:R-:W-:-:S05]  /*9e90*/  IMAD.MOV.U32 R78, RZ, RZ, 0x1ca00000 ;  /* 0x1ca00000ff4e7424 */ /* 0x000fca00078e00ff */
[----:B------:R-:W-:-:S04]  /*9ea0*/  @!P3 SEL R79, R78, 0x63400000, !P4 ;  /* 0x634000004e4fb807 */ /* 0x000fc80006000000 */
[----:B------:R-:W-:Y:S01]  /*9eb0*/  @!P3 LOP3.LUT R79, R79, 0x80000000, R75, 0xf8, !PT ;  /* 0x800000004f4fb812 */ /* 0x000fe200078ef84b */
[----:B0-----:R-:W-:-:S03]  /*9ec0*/  DFMA R2, R82, -R70, 1 ;  /* 0x3ff000005202742b */ /* 0x001fc60000000846 */
[----:B------:R-:W-:-:S05]  /*9ed0*/  @!P3 LOP3.LUT R85, R79, 0x100000, RZ, 0xfc, !PT ;  /* 0x001000004f55b812 */ /* 0x000fca00078efcff */
[----:B------:R-:W-:-:S08]  /*9ee0*/  DFMA R2, R2, R2, R2 ;  /* 0x000000020202722b */ /* 0x000fd00000000002 */
[----:B------:R-:W-:Y:S01]  /*9ef0*/  DFMA R82, R82, R2, R82 ;  /* 0x000000025252722b */ /* 0x000fe20000000052 */
[----:B------:R-:W-:Y:S01]  /*9f00*/  SEL R3, R78, 0x63400000, !P2 ;  /* 0x634000004e037807 */ /* 0x000fe20005000000 */
[----:B------:R-:W-:-:S03]  /*9f10*/  IMAD.MOV.U32 R2, RZ, RZ, R74 ;  /* 0x000000ffff027224 */ /* 0x000fc600078e004a */
[----:B------:R-:W-:-:S03]  /*9f20*/  LOP3.LUT R3, R3, 0x800fffff, R75, 0xf8, !PT ;  /* 0x800fffff03037812 */ /* 0x000fc600078ef84b */
[----:B------:R-:W-:-:S03]  /*9f30*/  DFMA R86, R82, -R70, 1 ;  /* 0x3ff000005256742b */ /* 0x000fc60000000846 */
[----:B------:R-:W-:-:S05]  /*9f40*/  @!P3 DFMA R2, R2, 2, -R84 ;  /* 0x400000000202b82b */ /* 0x000fca0000000854 */
[----:B------:R-:W-:Y:S01]  /*9f50*/  DFMA R82, R82, R86, R82 ;  /* 0x000000565252722b */ /* 0x000fe20000000052 */
[----:B------:R-:W-:Y:S02]  /*9f60*/  IMAD.MOV.U32 R87, RZ, RZ, R77 ;  /* 0x000000ffff577224 */ /* 0x000fe400078e004d */
[----:B------:R-:W-:Y:S01]  /*9f70*/  IMAD.MOV.U32 R86, RZ, RZ, R80 ;  /* 0x000000ffff567224 */ /* 0x000fe200078e0050 */
[----:B------:R-:W-:Y:S02]  /*9f80*/  @!P0 LOP3.LUT R86, R71, 0x7ff00000, RZ, 0xc0, !PT ;  /* 0x7ff0000047568812 */ /* 0x000fe400078ec0ff */
[----:B------:R-:W-:Y:S02]  /*9f90*/  @!P3 LOP3.LUT R87, R3, 0x7ff00000, RZ, 0xc0, !PT ;  /* 0x7ff000000357b812 */ /* 0x000fe400078ec0ff */
[----:B------:R-:W-:-:S03]  /*9fa0*/  DMUL R84, R82, R2 ;  /* 0x0000000252547228 */ /* 0x000fc60000000000 */
[----:B------:R-:W-:-:S05]  /*9fb0*/  VIADD R79, R87, 0xffffffff ;  /* 0xffffffff574f7836 */ /* 0x000fca0000000000 */
[----:B------:R-:W-:Y:S01]  /*9fc0*/  DFMA R80, R84, -R70, R2 ;  /* 0x800000465450722b */ /* 0x000fe20000000002 */
[----:B------:R-:W-:Y:S01]  /*9fd0*/  ISETP.GT.U32.AND P0, PT, R79, 0x7feffffe, PT ;  /* 0x7feffffe4f00780c */ /* 0x000fe20003f04070 */
[----:B------:R-:W-:-:S05]  /*9fe0*/  VIADD R79, R86, 0xffffffff ;  /* 0xffffffff564f7836 */ /* 0x000fca0000000000 */
[----:B------:R-:W-:Y:S01]  /*9ff0*/  ISETP.GT.U32.OR P0, PT, R79, 0x7feffffe, P0 ;  /* 0x7feffffe4f00780c */ /* 0x000fe20000704470 */
[----:B------:R-:W-:-:S12]  /*a000*/  DFMA R80, R82, R80, R84 ;  /* 0x000000505250722b */ /* 0x000fd80000000054 */
        /* <DEDUP_REMOVED lines=18> */
[----:B------:R-:W-:Y:S01]  /*a130*/  IADD3 R3, -R77, RZ, RZ ;  /* 0x000000ff4d037210 */ /* 0x000fe20007ffe1ff */
[----:B------:R-:W-:Y:S01]  /*a140*/  IMAD.MOV.U32 R2, RZ, RZ, RZ ;  /* 0x000000ffff027224 */ /* 0x000fe200078e00ff */
        /* <DEDUP_REMOVED lines=8> */
.L_x_4960:
        /* <DEDUP_REMOVED lines=16> */
.L_x_4963:
[----:B------:R-:W-:Y:S01]  /*a2d0*/  LOP3.LUT R79, R73, 0x80000, RZ, 0xfc, !PT ;  /* 0x00080000494f7812 */ /* 0x000fe200078efcff */
[----:B------:R-:W-:Y:S01]  /*a2e0*/  IMAD.MOV.U32 R78, RZ, RZ, R72 ;  /* 0x000000ffff4e7224 */ /* 0x000fe200078e0048 */
[----:B------:R-:W-:Y:S06]  /*a2f0*/  BRA `(.L_x_4961) ;  /* 0x0000000000087947 */ /* 0x000fec0003800000 */
.L_x_4962:
[----:B------:R-:W-:Y:S01]  /*a300*/  LOP3.LUT R79, R75, 0x80000, RZ, 0xfc, !PT ;  /* 0x000800004b4f7812 */ /* 0x000fe200078efcff */
[----:B------:R-:W-:-:S07]  /*a310*/  IMAD.MOV.U32 R78, RZ, RZ, R74 ;  /* 0x000000ffff4e7224 */ /* 0x000fce00078e004a */
.L_x_4961:
[----:B------:R-:W-:Y:S05]  /*a320*/  BSYNC B0 ;  /* 0x0000000000007941 */ /* 0x000fea0003800000 */
.L_x_4959:
[----:B------:R-:W-:Y:S02]  /*a330*/  IMAD.MOV.U32 R77, RZ, RZ, 0x0 ;  /* 0x00000000ff4d7424 */ /* 0x000fe400078e00ff */
[----:B------:R-:W-:Y:S02]  /*a340*/  IMAD.MOV.U32 R2, RZ, RZ, R78 ;  /* 0x000000ffff027224 */ /* 0x000fe400078e004e */
[----:B------:R-:W-:Y:S01]  /*a350*/  IMAD.MOV.U32 R3, RZ, RZ, R79 ;  /* 0x000000ffff037224 */ /* 0x000fe200078e004f */
[----:B------:R-:W-:Y:S06]  /*a360*/  RET.REL.NODEC R76 `(_ZN43_GLOBAL__N__9ae7fba5_10_SoftMax_cu_9f978f6320softmax_warp_forwardIdddLi10ELb0ELb0EEEvPT0_PKT_iiiPKbib) ;  /* 0xffffff5c4c247950 */ /* 0x000fec0003c3ffff */
.L_x_4964:
        /* <DEDUP_REMOVED lines=9> */
.L_x_11868:


//--------------------- .text._ZN43_GLOBAL__N__9ae7fba5_10_SoftMax_cu_9f978f6320softmax_warp_forwardIdddLi9ELb0ELb0EEEvPT0_PKT_iiiPKbib --------------------------
	.section	.text._ZN43_GLOBAL__N__9ae7fba5_10_SoftMax_cu_9f978f6320softmax_warp_forwardIdddLi9ELb0ELb0EEEvPT0_PKT_iiiPKbib,"ax",@progbits
	.align	128
.text._ZN43_GLOBAL__N__9ae7fba5_10_SoftMax_cu_9f978f6320softmax_warp_forwardIdddLi9ELb0ELb0EEEvPT0_PKT_iiiPKbib:
        .type           _ZN43_GLOBAL__N__9ae7fba5_10_SoftMax_cu_9f978f6320softmax_warp_forwardIdddLi9ELb0ELb0EEEvPT0_PKT_iiiPKbib,@function
        .size           _ZN43_GLOBAL__N__9ae7fba5_10_SoftMax_cu_9f978f6320softmax_warp_forwardIdddLi9ELb0ELb0EEEvPT0_PKT_iiiPKbib,(.L_x_11870 - _ZN43_GLOBAL__N__9ae7fba5_10_SoftMax_cu_9f978f6320softmax_warp_forwardIdddLi9ELb0ELb0EEEvPT0_PKT_iiiPKbib)
        .other          _ZN43_GLOBAL__N__9ae7fba5_10_SoftMax_cu_9f978f6320softmax_warp_forwardIdddLi9ELb0ELb0EEEvPT0_PKT_iiiPKbib,@"STO_CUDA_ENTRY STV_DEFAULT"
_ZN43_GLOBAL__N__9ae7fba5_10_SoftMax_cu_9f978f6320softmax_warp_forwardIdddLi9ELb0ELb0EEEvPT0_PKT_iiiPKbib:
        /* <DEDUP_REMOVED lines=11> */
[----:B------:R-:W2:Y:S08]  /*00b0*/  LDC R0, c[0x0][0x228] ;  /* 0x00008a00ff007b82 */ /* 0x000eb00000000800 */
[----:B------:R-:W3:Y:S01]  /*00c0*/  LDC.64 R4, c[0x0][0x218] ;  /* 0x00008600ff047b82 */ /* 0x000ee20000000a00 */
[----:B0-----:R-:W-:Y:S02]  /*00d0*/  IMAD R7, R7, UR6, R2 ;  /* 0x0000000607077c24 */ /* 0x001fe4000f8e0202 */
[----:B-1----:R-:W-:-:S03]  /*00e0*/  VIADD R8, R6, 0x40 ;  /* 0x0000004006087836 */ /* 0x002fc60000000000 */
[----:B------:R-:W-:-:S04]  /*00f0*/  IADD3 R2, -R7, UR8, RZ ;  /* 0x0000000807027c10 */ /* 0x000fc8000fffe1ff */
[----:B------:R-:W-:Y:S01]  /*0100*/  ISETP.GT.AND P0, PT, R2, RZ, PT ;  /* 0x000000ff0200720c */ /* 0x000fe20003f04270 */
[----:B------:R-:W-:-:S03]  /*0110*/  VIADD R2, R6, 0x20 ;  /* 0x0000002006027836 */ /* 0x000fc60000000000 */
[----:B--2---:R-:W-:-:S04]  /*0120*/  SEL R3, R0, RZ, P0 ;  /* 0x000000ff00037207 */ /* 0x004fc80000000000 */
[-C--:B------:R-:W-:Y:S02]  /*0130*/  ISETP.GE.AND P0, PT, R6, R3.reuse, PT ;  /* 0x000000030600720c */ /* 0x080fe40003f06270 */
[-C--:B------:R-:W-:Y:S01]  /*0140*/  ISETP.GE.AND P1, PT, R2, R3.reuse, PT ;  /* 0x000000030200720c */ /* 0x080fe20003f26270 */
[----:B------:R-:W-:Y:S01]  /*0150*/  IMAD R2, R7, UR9, R6 ;  /* 0x0000000907027c24 */ /* 0x000fe2000f8e0206 */
[----:B------:R-:W-:-:S03]  /*0160*/  ISETP.GE.AND P2, PT, R8, R3, PT ;  /* 0x000000030800720c */ /* 0x000fc60003f46270 */
[----:B---3--:R-:W-:-:S06]  /*0170*/  IMAD.WIDE R4, R2, 0x8, R4 ;  /* 0x0000000802047825 */ /* 0x008fcc00078e0204 */
        /* <DEDUP_REMOVED lines=13> */
[----:B------:R-:W-:Y:S01]  /*0250*/  IADD3 R8, R6, 0xa0, RZ ;  /* 0x000000a006087810 */ /* 0x000fe20007ffe0ff */
[----:B------:R-:W-:-:S03]  /*0260*/  IMAD.MOV.U32 R35, RZ, RZ, -0x100000 ;  /* 0xfff00000ff237424 */ /* 0x000fc600078e00ff */
        /* <DEDUP_REMOVED lines=53> */
[----:B------:R-:W-:-:S07]  /*05c0*/  IMAD.MOV.U32 R13, RZ, RZ, -0x100000 ;  /* 0xfff00000ff0d7424 */ /* 0x000fce00078e00ff */
[----:B------:R0:W5:Y:S01]  /*05d0*/  @!P0 LDG.E.64 R12, desc[UR4][R4.64+0xf00] ;  /* 0x000f0004040c8981 */ /* 0x000162000c1e1b00 */
        /* <DEDUP_REMOVED lines=66> */
[----:B------:R-:W0:Y:S01]  /*0a00*/  SHFL.BFLY PT, R4, R40, 0x1, 0x1f ;  /* 0x0c201f0028047f89 */ /* 0x000e2200000e0000 */
[----:B------:R-:W-:Y:S02]  /*0a10*/  IMAD.MOV.U32 R8, RZ, RZ, 0x652b82fe ;  /* 0x652b82feff087424 */ /* 0x000fe400078e00ff */
[----:B------:R-:W-:Y:S01]  /*0a20*/  IMAD.MOV.U32 R9, RZ, RZ, 0x3ff71547 ;  /* 0x3ff71547ff097424 */ /* 0x000fe200078e00ff */
[----:B0-----:R-:W-:-:S06]  /*0a30*/  DSETP.GEU.AND P0, PT, R40, R4, PT ;  /* 0x000000042800722a */ /* 0x001fcc0003f0e000 */
[----:B------:R-:W-:Y:S02]  /*0a40*/  FSEL R10, R4, R40, !P0 ;  /* 0x00000028040a7208 */ /* 0x000fe40004000000 */
[----:B------:R-:W-:-:S06]  /*0a50*/  FSEL R11, R5, R41, !P0 ;  /* 0x00000029050b7208 */ /* 0x000fcc0004000000 */
        /* <DEDUP_REMOVED lines=38> */
[----:B------:R-:W-:-:S07]  /*0cc0*/  FSETP.GEU.FTZ.AND P0, PT, |R43|, 4.1917929649353027344, PT ;  /* 0x4086232b2b00780b */ /* 0x000fce0003f1e200 */
[----:B------:R-:W-:Y:S02]  /*0cd0*/  DFMA R6, R48, R6, 1 ;  /* 0x3ff000003006742b */ /* 0x000fe40000000006 */
[----:B------:R-:W-:-:S06]  /*0ce0*/  DADD R36, -R10, R36 ;  /* 0x000000000a247229 */ /* 0x000fcc0000000124 */
[----:B------:R-:W-:Y:S01]  /*0cf0*/  DFMA R48, R48, R6, 1 ;  /* 0x3ff000003030742b */ /* 0x000fe20000000006 */
[----:B------:R-:W-:Y:S01]  /*0d00*/  BSSY B0, `(.L_x_4965) ;  /* 0x0000011000007945 */ /* 0x000fe20003800000 */
[----:B------:R-:W-:-:S08]  /*0d10*/  DFMA R40, R36, R8, 6.75539944105574400000e+15 ;  /* 0x433800002428742b */ /* 0x000fd00000000008 */
[----:B------:R-:W-:Y:S02]  /*0d20*/  IMAD R7, R44, 0x100000, R49 ;  /* 0x001000002c077824 */ /* 0x000fe400078e0231 */
[----:B------:R-:W-:Y:S01]  /*0d30*/  IMAD.MOV.U32 R6, RZ, RZ, R48 ;  /* 0x000000ffff067224 */ /* 0x000fe200078e0030 */
        /* <DEDUP_REMOVED lines=13> */
.L_x_4966:
[----:B------:R-:W-:Y:S05]  /*0e10*/  BSYNC B0 ;  /* 0x0000000000007941 */ /* 0x000fea0003800000 */
.L_x_4965:
[----:B------:R-:W-:Y:S01]  /*0e20*/  DADD R48, R40, -6.75539944105574400000e+15 ;  /* 0xc338000028307429 */ /* 0x000fe20000000000 */
[----:B------:R-:W-:Y:S01]  /*0e30*/  FSETP.GEU.FTZ.AND P0, PT, |R37|, 4.1917929649353027344, PT ;  /* 0x4086232b2500780b */ /* 0x000fe20003f1e200 */
[----:B------:R-:W-:Y:S01]  /*0e40*/  DADD R38, -R10, R38 ;  /* 0x000000000a267229 */ /* 0x000fe20000000126 */
[----:B------:R-:W-:Y:S05]  /*0e50*/  BSSY B0, `(.L_x_4967) ;  /* 0x000001e000007945 */ /* 0x000fea0003800000 */
[----:B------:R-:W-:Y:S02]  /*0e60*/  DFMA R42, R48, -UR10, R36 ;  /* 0x8000000a302a7c2b */ /* 0x000fe40008000024 */
[----:B------:R-:W-:-:S06]  /*0e70*/  DFMA R44, R38, R8, 6.75539944105574400000e+15 ;  /* 0x43380000262c742b */ /* 0x000fcc0000000008 */
[----:B------:R-:W-:-:S08]  /*0e80*/  DFMA R48, R48, -UR12, R42 ;  /* 0x8000000c30307c2b */ /* 0x000fd0000800002a */
[----:B------:R-:W-:-:S08]  /*0e90*/  DFMA R42, R48, UR14, R4 ;  /* 0x0000000e302a7c2b */ /* 0x000fd00008000004 */
[----:B------:R-:W-:-:S08]  /*0ea0*/  DFMA R42, R48, R42, UR16 ;  /* 0x00000010302a7e2b */ /* 0x000fd0000800002a */
[----:B------:R-:W-:-:S08]  /*0eb0*/  DFMA R42, R48, R42, UR18 ;  /* 0x00000012302a7e2b */ /* 0x000fd0000800002a */
[----:B------:R-:W-:-:S08]  /*0ec0*/  DFMA R42, R48, R42, UR20 ;  /* 0x00000014302a7e2b */ /* 0x000fd0000800002a */
[----:B------:R-:W-:-:S08]  /*0ed0*/  DFMA R42, R48, R42, UR22 ;  /* 0x00000016302a7e2b */ /* 0x000fd0000800002a */
[----:B------:R-:W-:-:S08]  /*0ee0*/  DFMA R42, R48, R42, UR24 ;  /* 0x00000018302a7e2b */ /* 0x000fd0000800002a */
[----:B------:R-:W-:-:S08]  /*0ef0*/  DFMA R42, R48, R42, UR26 ;  /* 0x0000001a302a7e2b */ /* 0x000fd0000800002a */
[----:B------:R-:W-:-:S08]  /*0f00*/  DFMA R42, R48, R42, UR28 ;  /* 0x0000001c302a7e2b */ /* 0x000fd0000800002a */
[----:B------:R-:W-:-:S08]  /*0f10*/  DFMA R42, R48, R42, UR30 ;  /* 0x0000001e302a7e2b */ /* 0x000fd0000800002a */
[----:B------:R-:W-:-:S08]  /*0f20*/  DFMA R42, R48, R42, 1 ;  /* 0x3ff00000302a742b */ /* 0x000fd0000000002a */
[----:B------:R-:W-:-:S10]  /*0f30*/  DFMA R48, R48, R42, 1 ;  /* 0x3ff000003030742b */ /* 0x000fd4000000002a */
[----:B------:R-:W-:Y:S01]  /*0f40*/  LEA R43, R40, R49, 0x14 ;  /* 0x00000031282b7211 */ /* 0x000fe200078ea0ff */
        /* <DEDUP_REMOVED lines=14> */
.L_x_4968:
[----:B------:R-:W-:Y:S05]  /*1030*/  BSYNC B0 ;  /* 0x0000000000007941 */ /* 0x000fea0003800000 */
.L_x_4967:
[----:B------:R-:W-:Y:S01]  /*1040*/  DADD R48, R44, -6.75539944105574400000e+15 ;  /* 0xc33800002c307429 */ /* 0x000fe20000000000 */
[----:B------:R-:W-:Y:S01]  /*1050*/  FSETP.GEU.FTZ.AND P0, PT, |R39|, 4.1917929649353027344, PT ;  /* 0x4086232b2700780b */ /* 0x000fe20003f1e200 */
[----:B------:R-:W-:Y:S01]  /*1060*/  DADD R32, -R10, R32 ;  /* 0x000000000a207229 */ /* 0x000fe20000000120 */
[----:B------:R-:W-:Y:S05]  /*1070*/  BSSY B0, `(.L_x_4969) ;  /* 0x000001e000007945 */ /* 0x000fea0003800000 */
[----:B------:R-:W-:-:S08]  /*1080*/  DFMA R36, R48, -UR10, R38 ;  /* 0x8000000a30247c2b */ /* 0x000fd00008000026 */
        /* <DEDUP_REMOVED lines=11> */
[----:B------:R-:W-:Y:S02]  /*1140*/  DFMA R48, R48, R36, 1 ;  /* 0x3ff000003030742b */ /* 0x000fe40000000024 */
        /* <DEDUP_REMOVED lines=16> */
.L_x_4970:
[----:B------:R-:W-:Y:S05]  /*1250*/  BSYNC B0 ;  /* 0x0000000000007941 */ /* 0x000fea0003800000 */
.L_x_4969:
        /* <DEDUP_REMOVED lines=33> */
.L_x_4972:
[----:B------:R-:W-:Y:S05]  /*1470*/  BSYNC B0 ;  /* 0x0000000000007941 */ /* 0x000fea0003800000 */
.L_x_4971:
        /* <DEDUP_REMOVED lines=33> */
.L_x_4974:
[----:B------:R-:W-:Y:S05]  /*1690*/  BSYNC B0 ;  /* 0x0000000000007941 */ /* 0x000fea0003800000 */
.L_x_4973:
        /* <DEDUP_REMOVED lines=33> */
.L_x_4976:
[----:B------:R-:W-:Y:S05]  /*18b0*/  BSYNC B0 ;  /* 0x0000000000007941 */ /* 0x000fea0003800000 */
.L_x_4975:
        /* <DEDUP_REMOVED lines=28> */
[----:B------:R-:W-:Y:S02]  /*1a80*/  FSEL R33, R31, RZ, P1 ;  /* 0x000000ff1f217208 */ /* 0x000fe40000800000 */
[----:B------:R-:W-:Y:S01]  /*1a90*/  @!P0 LEA R49, R3, R49, 0x14 ;  /* 0x0000003103318211 */ /* 0x000fe200078ea0ff */
[----:B------:R-:W-:-:S05]  /*1aa0*/  @!P0 IMAD.IADD R44, R44, 0x1, -R3 ;  /* 0x000000012c2c8824 */ /* 0x000fca00078e0a03 */
[----:B------:R-:W-:-:S06]  /*1ab0*/  @!P0 LEA R31, R44, 0x3ff00000, 0x14 ;  /* 0x3ff000002c1f8811 */ /* 0x000fcc00078ea0ff */
[----:B------:R-:W-:-:S11]  /*1ac0*/  @!P0 DMUL R32, R48, R30 ;  /* 0x0000001e30208228 */ /* 0x000fd60000000000 */
.L_x_4978:
[----:B------:R-:W-:Y:S05]  /*1ad0*/  BSYNC B0 ;  /* 0x0000000000007941 */ /* 0x000fea0003800000 */
.L_x_4977:
        /* <DEDUP_REMOVED lines=33> */
.L_x_4980:
[----:B------:R-:W-:Y:S05]  /*1cf0*/  BSYNC B0 ;  /* 0x0000000000007941 */ /* 0x000fea0003800000 */
.L_x_4979:
        /* <DEDUP_REMOVED lines=33> */
.L_x_4982:
[----:B------:R-:W-:Y:S05]  /*1f10*/  BSYNC B0 ;  /* 0x0000000000007941 */ /* 0x000fea0003800000 */
.L_x_4981:
        /* <DEDUP_REMOVED lines=28> */
[----:B------:R-:W-:Y:S01]  /*20e0*/  @!P0 IADD3 R24, R24, -R3, RZ ;  /* 0x8000000318188210 */ /* 0x000fe20007ffe0ff */
[----:B------:R-:W-:-:S03]  /*20f0*/  @!P0 IMAD R47, R3, 0x100000, R47 ;  /* 0x00100000032f8824 */ /* 0x000fc600078e022f */
[----:B------:R-:W-:Y:S01]  /*2100*/  @!P0 LEA R25, R24, 0x3ff00000, 0x14 ;  /* 0x3ff0000018198811 */ /* 0x000fe200078ea0ff */
[----:B------:R-:W-:-:S06]  /*2110*/  @!P0 IMAD.MOV.U32 R24, RZ, RZ, RZ ;  /* 0x000000ffff188224 */ /* 0x000fcc00078e00ff */
[----:B------:R-:W-:-:S11]  /*2120*/  @!P0 DMUL R26, R46, R24 ;  /* 0x000000182e1a8228 */ /* 0x000fd60000000000 */
.L_x_4984:
[----:B------:R-:W-:Y:S05]  /*2130*/  BSYNC B0 ;  /* 0x0000000000007941 */ /* 0x000fea0003800000 */
.L_x_4983:
        /* <DEDUP_REMOVED lines=33> */
.L_x_4986:
[----:B------:R-:W-:Y:S05]  /*2350*/  BSYNC B0 ;  /* 0x0000000000007941 */ /* 0x000fea0003800000 */
.L_x_4985:
        /* <DEDUP_REMOVED lines=33> */
.L_x_4988:
[----:B------:R-:W-:Y:S05]  /*2570*/  BSYNC B0 ;  /* 0x0000000000007941 */ /* 0x000fea0003800000 */
.L_x_4987:
        /* <DEDUP_REMOVED lines=18> */
[----:B------:R-:W-:Y:S01]  /*26a0*/  IMAD R21, R18, 0x100000, R49 ;  /* 0x0010000012157824 */ /* 0x000fe200078e0231 */
[----:B------:R-:W-:Y:S01]  /*26b0*/  MOV R20, R48 ;  /* 0x0000003000147202 */ /* 0x000fe20000000f00 */
        /* <DEDUP_REMOVED lines=13> */
.L_x_4990:
[----:B------:R-:W-:Y:S05]  /*2790*/  BSYNC B0 ;  /* 0x0000000000007941 */ /* 0x000fea0003800000 */
.L_x_4989:
        /* <DEDUP_REMOVED lines=15> */
[----:B------:R-:W-:Y:S02]  /*2890*/  DFMA R48, R18, R44, 1 ;  /* 0x3ff000001230742b */ /* 0x000fe4000000002c */
[----:B------:R-:W-:-:S06]  /*28a0*/  DADD R44, -R10, R14 ;  /* 0x000000000a2c7229 */ /* 0x000fcc000000010e */
[----:B------:R-:W-:Y:S02]  /*28b0*/  DFMA R14, R18, R48, 1 ;  /* 0x3ff00000120e742b */ /* 0x000fe40000000030 */
[-C--:B------:R-:W-:Y:S02]  /*28c0*/  DFMA R10, R44, R8.reuse, 6.75539944105574400000e+15 ;  /* 0x433800002c0a742b */ /* 0x080fe40000000008 */
[----:B------:R-:W-:-:S06]  /*28d0*/  DFMA R8, R12, R8, 6.75539944105574400000e+15 ;  /* 0x433800000c08742b */ /* 0x000fcc0000000008 */
        /* <DEDUP_REMOVED lines=15> */
.L_x_4992:
[----:B------:R-:W-:Y:S05]  /*29d0*/  BSYNC B0 ;  /* 0x0000000000007941 */ /* 0x000fea0003800000 */
.L_x_4991:
[----:B------:R-:W-:Y:S01]  /*29e0*/  DADD R16, R10, -6.75539944105574400000e+15 ;  /* 0xc33800000a107429 */ /* 0x000fe20000000000 */
[----:B------:R-:W-:Y:S01]  /*29f0*/  FSETP.GEU.FTZ.AND P0, PT, |R45|, 4.1917929649353027344, PT ;  /* 0x4086232b2d00780b */ /* 0x000fe20003f1e200 */
[----:B------:R-:W-:Y:S01]  /*2a00*/  DADD R46, R8, -6.75539944105574400000e+15 ;  /* 0xc3380000082e7429 */ /* 0x000fe20000000000 */
[----:B------:R-:W-:Y:S01]  /*2a10*/  BSSY B0, `(.L_x_4993) ;  /* 0x000002d000007945 */ /* 0x000fe20003800000 */
[----:B------:R-:W-:-:S04]  /*2a20*/  FSETP.GEU.FTZ.AND P2, PT, |R13|, 4.1917929649353027344, PT ;  /* 0x4086232b0d00780b */ /* 0x000fc80003f5e200 */
[----:B------:R-:W-:Y:S02]  /*2a30*/  DFMA R14, R16, -UR10, R44 ;  /* 0x8000000a100e7c2b */ /* 0x000fe4000800002c */
[----:B------:R-:W-:-:S06]  /*2a40*/  DFMA R48, R46, -UR10, R12 ;  /* 0x8000000a2e307c2b */ /* 0x000fcc000800000c */
[----:B------:R-:W-:Y:S02]  /*2a50*/  DFMA R16, R16, -UR12, R14 ;  /* 0x8000000c10107c2b */ /* 0x000fe4000800000e */
[----:B------:R-:W-:-:S06]  /*2a60*/  DFMA R14, R46, -UR12, R48 ;  /* 0x8000000c2e0e7c2b */ /* 0x000fcc0008000030 */
[--C-:B------:R-:W-:Y:S02]  /*2a70*/  DFMA R46, R16, UR14, R4.reuse ;  /* 0x0000000e102e7c2b */ /* 0x100fe40008000004 */
        /* <DEDUP_REMOVED lines=18> */
[----:B------:R-:W-:-:S06]  /*2ba0*/  DFMA R4, R14, R4, 1 ;  /* 0x3ff000000e04742b */ /* 0x000fcc0000000004 */
[----:B------:R-:W-:Y:S02]  /*2bb0*/  DFMA R46, R16, R46, 1 ;  /* 0x3ff00000102e742b */ /* 0x000fe4000000002e */
[----:B------:R-:W-:-:S08]  /*2bc0*/  DFMA R4, R14, R4, 1 ;  /* 0x3ff000000e04742b */ /* 0x000fd00000000004 */
[----:B------:R-:W-:Y:S02]  /*2bd0*/  IMAD R17, R10, 0x100000, R47 ;  /* 0x001000000a117824 */ /* 0x000fe400078e022f */
[----:B------:R-:W-:Y:S02]  /*2be0*/  IMAD R15, R8, 0x100000, R5 ;  /* 0x00100000080f7824 */ /* 0x000fe400078e0205 */
[----:B------:R-:W-:Y:S02]  /*2bf0*/  IMAD.MOV.U32 R16, RZ, RZ, R46 ;  /* 0x000000ffff107224 */ /* 0x000fe400078e002e */
        /* <DEDUP_REMOVED lines=14> */
.L_x_4994:
[----:B------:R-:W-:Y:S05]  /*2ce0*/  BSYNC B0 ;  /* 0x0000000000007941 */ /* 0x000fea0003800000 */
.L_x_4993:
        /* <DEDUP_REMOVED lines=14> */
.L_x_4996:
[----:B------:R-:W-:Y:S05]  /*2dd0*/  BSYNC B0 ;  /* 0x0000000000007941 */ /* 0x000fea0003800000 */
.L_x_4995:
[----:B------:R-:W-:Y:S01]  /*2de0*/  DADD R4, RZ, R6 ;  /* 0x00000000ff047229 */ /* 0x000fe20000000006 */
[----:B------:R-:W0:Y:S01]  /*2df0*/  S2R R46, SR_TID.Y ;  /* 0x00000000002e7919 */ /* 0x000e220000002200 */
[----:B------:R-:W0:Y:S06]  /*2e00*/  LDC R3, c[0x0][0x4] ;  /* 0x00000100ff037b82 */ /* 0x000e2c0000000800 */
[----:B------:R-:W-:-:S08]  /*2e10*/  DADD R4, R4, R42 ;  /* 0x0000000004047229 */ /* 0x000fd0000000002a */
[----:B------:R-:W-:-:S08]  /*2e20*/  DADD R4, R4, R40 ;  /* 0x0000000004047229 */ /* 0x000fd00000000028 */
[----:B------:R-:W-:-:S08]  /*2e30*/  DADD R4, R4, R38 ;  /* 0x0000000004047229 */ /* 0x000fd00000000026 */
[----:B------:R-:W-:Y:S01]  /*2e40*/  DADD R4, R4, R36 ;  /* 0x0000000004047229 */ /* 0x000fe20000000024 */
[----:B0-----:R-:W-:-:S05]  /*2e50*/  IMAD R3, R3, UR6, R46 ;  /* 0x0000000603037c24 */ /* 0x001fca000f8e022e */
[----:B------:R-:W-:Y:S02]  /*2e60*/  IADD3 R3, -R3, UR8, RZ ;  /* 0x0000000803037c10 */ /* 0x000fe4000fffe1ff */
[----:B------:R-:W-:Y:S02]  /*2e70*/  DADD R4, R4, R34 ;  /* 0x0000000004047229 */ /* 0x000fe40000000022 */
[----:B------:R-:W-:-:S06]  /*2e80*/  ISETP.GE.AND P0, PT, R3, 0x1, PT ;  /* 0x000000010300780c */ /* 0x000fcc0003f06270 */
        /* <DEDUP_REMOVED lines=27> */
[----:B---3--:R-:W-:-:S13]  /*3040*/  ISETP.GE.AND P0, PT, R3, R0, PT ;  /* 0x000000000300720c */ /* 0x008fda0003f06270 */
        /* <DEDUP_REMOVED lines=26> */
[----:B0-----:R-:W-:Y:S05]  /*31f0*/  CALL.REL.NOINC `($__internal_14_$__cuda_sm20_div_rn_f64_full) ;  /* 0x0000002000207944 */ /* 0x001fea0003c00000 */
[----:B------:R-:W-:Y:S02]  /*3200*/  IMAD.MOV.U32 R4, RZ, RZ, R46 ;  /* 0x000000ffff047224 */ /* 0x000fe400078e002e */
[----:B------:R-:W-:-:S07]  /*3210*/  IMAD.MOV.U32 R5, RZ, RZ, R3 ;  /* 0x000000ffff057224 */ /* 0x000fce00078e0003 */
.L_x_4999:
[----:B------:R-:W-:Y:S05]  /*3220*/  BSYNC B2 ;  /* 0x0000000000027941 */ /* 0x000fea0003800000 */
.L_x_4998:
[----:B------:R-:W-:Y:S05]  /*3230*/  BSYNC B1 ;  /* 0x0000000000017941 */ /* 0x000fea0003800000 */
.L_x_4997:
[----:B------:R-:W1:Y:S01]  /*3240*/  S2R R0, SR_TID.X ;  /* 0x0000000000007919 */ /* 0x000e620000002100 */
[----:B------:R-:W-:Y:S01]  /*3250*/  ULDC.64 UR6, c[0x0][0x210] ;  /* 0x0000840000067ab9 */ /* 0x000fe20000000a00 */
[----:B------:R-:W-:Y:S02]  /*3260*/  SHF.R.S32.HI R3, RZ, 0x1f, R2 ;  /* 0x0000001fff037819 */ /* 0x000fe40000011402 */
[----:B------:R-:W-:Y:S01]  /*3270*/  LEA R10, P0, R2, UR6, 0x3 ;  /* 0x00000006020a7c11 */ /* 0x000fe2000f8018ff */
[----:B------:R-:W-:-:S03]  /*3280*/  ULDC UR6, c[0x0][0x228] ;  /* 0x00008a0000067ab9 */ /* 0x000fc60000000800 */
[----:B------:R-:W-:-:S05]  /*3290*/  LEA.HI.X R11, R2, UR7, R3, 0x3, P0 ;  /* 0x00000007020b7c11 */ /* 0x000fca00080f1c03 */
        /* <DEDUP_REMOVED lines=29> */
[----:B------:R-:W-:-:S07]  /*3470*/  IMAD.MOV.U32 R2, RZ, RZ, R46 ;  /* 0x000000ffff027224 */ /* 0x000fce00078e002e */
.L_x_5002:
[----:B------:R-:W-:Y:S05]  /*3480*/  BSYNC B2 ;  /* 0x0000000000027941 */ /* 0x000fea0003800000 */
.L_x_5001:
[----:B------:R-:W-:Y:S05]  /*3490*/  BSYNC B1 ;  /* 0x0000000000017941 */ /* 0x000fea0003800000 */
.L_x_5000:
        /* <DEDUP_REMOVED lines=30> */
[----:B0-----:R-:W-:Y:S05]  /*3680*/  CALL.REL.NOINC `($__internal_14_$__cuda_sm20_div_rn_f64_full) ;  /* 0x0000001800fc7944 */ /* 0x001fea0003c00000 */
[----:B------:R-:W-:-:S07]  /*3690*/  IMAD.MOV.U32 R2, RZ, RZ, R46 ;  /* 0x000000ffff027224 */ /* 0x000fce00078e002e */
.L_x_5005:
[----:B------:R-:W-:Y:S05]  /*36a0*/  BSYNC B2 ;  /* 0x0000000000027941 */ /* 0x000fea0003800000 */
.L_x_5004:
[----:B------:R-:W-:Y:S05]  /*36b0*/  BSYNC B1 ;  /* 0x0000000000017941 */ /* 0x000fea0003800000 */
.L_x_5003:
        /* <DEDUP_REMOVED lines=32> */
.L_x_5008:
[----:B------:R-:W-:Y:S05]  /*38c0*/  BSYNC B2 ;  /* 0x0000000000027941 */ /* 0x000fea0003800000 */
.L_x_5007:
[----:B------:R-:W-:Y:S05]  /*38d0*/  BSYNC B1 ;  /* 0x0000000000017941 */ /* 0x000fea0003800000 */
.L_x_5006:
        /* <DEDUP_REMOVED lines=32> */
.L_x_5011:
[----:B------:R-:W-:Y:S05]  /*3ae0*/  BSYNC B2 ;  /* 0x0000000000027941 */ /* 0x000fea0003800000 */
.L_x_5010:
[----:B------:R-:W-:Y:S05]  /*3af0*/  BSYNC B1 ;  /* 0x0000000000017941 */ /* 0x000fea0003800000 */
.L_x_5009:
        /* <DEDUP_REMOVED lines=32> */
.L_x_5014:
[----:B------:R-:W-:Y:S05]  /*3d00*/  BSYNC B2 ;  /* 0x0000000000027941 */ /* 0x000fea0003800000 */
.L_x_5013:
[----:B------:R-:W-:Y:S05]  /*3d10*/  BSYNC B1 ;  /* 0x0000000000017941 */ /* 0x000fea0003800000 */
.L_x_5012:
        /* <DEDUP_REMOVED lines=32> */
.L_x_5017:
[----:B------:R-:W-:Y:S05]  /*3f20*/  BSYNC B2 ;  /* 0x0000000000027941 */ /* 0x000fea0003800000 */
.L_x_5016:
[----:B------:R-:W-:Y:S05]  /*3f30*/  BSYNC B1 ;  /* 0x0000000000017941 */ /* 0x000fea0003800000 */
.L_x_5015:
        /* <DEDUP_REMOVED lines=32> */
.L_x_5020:
[----:B------:R-:W-:Y:S05]  /*4140*/  BSYNC B2 ;  /* 0x0000000000027941 */ /* 0x000fea0003800000 */
.L_x_5019:
[----:B------:R-:W-:Y:S05]  /*4150*/  BSYNC B1 ;  /* 0x0000000000017941 */ /* 0x000fea0003800000 */
.L_x_5018:
        /* <DEDUP_REMOVED lines=32> */
.L_x_5023:
[----:B------:R-:W-:Y:S05]  /*4360*/  BSYNC B2 ;  /* 0x0000000000027941 */ /* 0x000fea0003800000 */
.L_x_5022:
[----:B------:R-:W-:Y:S05]  /*4370*/  BSYNC B1 ;  /* 0x0000000000017941 */ /* 0x000fea0003800000 */
.L_x_5021:
        /* <DEDUP_REMOVED lines=32> */
.L_x_5026:
[----:B------:R-:W-:Y:S05]  /*4580*/  BSYNC B2 ;  /* 0x0000000000027941 */ /* 0x000fea0003800000 */
.L_x_5025:
[----:B------:R-:W-:Y:S05]  /*4590*/  BSYNC B1 ;  /* 0x0000000000017941 */ /* 0x000fea0003800000 */
.L_x_5024:
        /* <DEDUP_REMOVED lines=32> */
.L_x_5029:
[----:B------:R-:W-:Y:S05]  /*47a0*/  BSYNC B2 ;  /* 0x0000000000027941 */ /* 0x000fea0003800000 */
.L_x_5028:
[----:B------:R-:W-:Y:S05]  /*47b0*/  BSYNC B1 ;  /* 0x0000000000017941 */ /* 0x000fea0003800000 */
.L_x_5027:
        /* <DEDUP_REMOVED lines=32> */
.L_x_5032:
[----:B------:R-:W-:Y:S05]  /*49c0*/  BSYNC B2 ;  /* 0x0000000000027941 */ /* 0x000fea0003800000 */
.L_x_5031:
[----:B------:R-:W-:Y:S05]  /*49d0*/  BSYNC B1 ;  /* 0x0000000000017941 */ /* 0x000fea0003800000 */
.L_x_5030:
        /* <DEDUP_REMOVED lines=32> */
.L_x_5035:
[----:B------:R-:W-:Y:S05]  /*4be0*/  BSYNC B2 ;  /* 0x0000000000027941 */ /* 0x000fea0003800000 */
.L_x_5034:
[----:B------:R-:W-:Y:S05]  /*4bf0*/  BSYNC B1 ;  /* 0x0000000000017941 */ /* 0x000fea0003800000 */
.L_x_5033:
        /* <DEDUP_REMOVED lines=32> */
.L_x_5038:
[----:B------:R-:W-:Y:S05]  /*4e00*/  BSYNC B2 ;  /* 0x0000000000027941 */ /* 0x000fea0003800000 */
.L_x_5037:
[----:B------:R-:W-:Y:S05]  /*4e10*/  BSYNC B1 ;  /* 0x0000000000017941 */ /* 0x000fea0003800000 */
.L_x_5036:
        /* <DEDUP_REMOVED lines=30> */
[----:B0-----:R-:W-:Y:S05]  /*5000*/  CALL.REL.NOINC `($__internal_14_$__cuda_sm20_div_rn_f64_full) ;  /* 0x00000000009c7944 */ /* 0x001fea0003c00000 */
[----:B------:R-:W-:-:S07]  /*5010*/  IMAD.MOV.U32 R2, RZ, RZ, R46 ;  /* 0x000000ffff027224 */ /* 0x000fce00078e002e */
.L_x_5041:
[----:B------:R-:W-:Y:S05]  /*5020*/  BSYNC B2 ;  /* 0x0000000000027941 */ /* 0x000fea0003800000 */
.L_x_5040:
[----:B------:R-:W-:Y:S05]  /*5030*/  BSYNC B1 ;  /* 0x0000000000017941 */ /* 0x000fea0003800000 */
.L_x_5039:
        /* <DEDUP_REMOVED lines=31> */
[----:B------:R-:W-:-:S07]  /*5230*/  MOV R2, R46 ;  /* 0x0000002e00027202 */ /* 0x000fce0000000f00 */
.L_x_5044:
[----:B------:R-:W-:Y:S05]  /*5240*/  BSYNC B2 ;  /* 0x0000000000027941 */ /* 0x000fea0003800000 */
.L_x_5043:
[----:B------:R-:W-:Y:S05]  /*5250*/  BSYNC B1 ;  /* 0x0000000000017941 */ /* 0x000fea0003800000 */
.L_x_5042:
[----:B------:R-:W-:Y:S01]  /*5260*/  STG.E.64 desc[UR4][R10.64+0xf00], R2 ;  /* 0x000f00020a007986 */ /* 0x000fe2000c101b04 */
[----:B------:R-:W-:Y:S05]  /*5270*/  EXIT ;  /* 0x000000000000794d */ /* 0x000fea0003800000 */
        .weak           $__internal_14_$__cuda_sm20_div_rn_f64_full
        .type           $__internal_14_$__cuda_sm20_div_rn_f64_full,@function
        .size           $__internal_14_$__cuda_sm20_div_rn_f64_full,(.L_x_11870 - $__internal_14_$__cuda_sm20_div_rn_f64_full)
$__internal_14_$__cuda_sm20_div_rn_f64_full:
        /* <DEDUP_REMOVED lines=15> */
[----:B------:R-:W-:Y:S01]  /*5370*/  @!P3 IMAD.MOV.U32 R46, RZ, RZ, RZ ;  /* 0x000000ffff2eb224 */ /* 0x000fe200078e00ff */
[----:B------:R-:W-:Y:S02]  /*5380*/  @!P0 LOP3.LUT R53, R9, 0x7ff00000, RZ, 0xc0, !PT ;  /* 0x7ff0000009358812 */ /* 0x000fe400078ec0ff */
        /* <DEDUP_REMOVED lines=39> */
[C---:B------:R-:W-:Y:S01]  /*5600*/  IADD3 R5, -R3.reuse, RZ, RZ ;  /* 0x000000ff03057210 */ /* 0x040fe20007ffe1ff */
[----:B------:R-:W-:Y:S01]  /*5610*/  IMAD.MOV.U32 R4, RZ, RZ, RZ ;  /* 0x000000ffff047224 */ /* 0x000fe200078e00ff */
[----:B------:R-:W-:Y:S01]  /*5620*/  DMUL.RP R8, R50, R8 ;  /* 0x0000000832087228 */ /* 0x000fe20000008000 */
[----:B------:R-:W-:-:S04]  /*5630*/  IADD3 R3, -R3, -0x43300000, RZ ;  /* 0xbcd0000003037810 */ /* 0x000fc80007ffe1ff */
[----:B------:R-:W-:-:S05]  /*5640*/  DFMA R4, R46, -R4, R50 ;  /* 0x800000042e04722b */ /* 0x000fca0000000032 */
[----:B------:R-:W-:-:S05]  /*5650*/  LOP3.LUT R7, R9, R7, RZ, 0x3c, !PT ;  /* 0x0000000709077212 */ /* 0x000fca00078e3cff */
[----:B------:R-:W-:-:S04]  /*5660*/  FSETP.NEU.AND P0, PT, |R5|, R3, PT ;  /* 0x000000030500720b */ /* 0x000fc80003f0d200 */
[----:B------:R-:W-:Y:S02]  /*5670*/  FSEL R46, R8, R46, !P0 ;  /* 0x0000002e082e7208 */ /* 0x000fe40004000000 */
[----:B------:R-:W-:Y:S01]  /*5680*/  FSEL R47, R7, R47, !P0 ;  /* 0x0000002f072f7208 */ /* 0x000fe20004000000 */
[----:B------:R-:W-:Y:S06]  /*5690*/  BRA `(.L_x_5047) ;  /* 0x0000000000547947 */ /* 0x000fec0003800000 */
.L_x_5046:
        /* <DEDUP_REMOVED lines=16> */
.L_x_5049:
[----:B------:R-:W-:Y:S01]  /*57a0*/  LOP3.LUT R47, R7, 0x80000, RZ, 0xfc, !PT ;  /* 0x00080000072f7812 */ /* 0x000fe200078efcff */
[----:B------:R-:W-:Y:S01]  /*57b0*/  IMAD.MOV.U32 R46, RZ, RZ, R6 ;  /* 0x000000ffff2e7224 */ /* 0x000fe200078e0006 */
[----:B------:R-:W-:Y:S06]  /*57c0*/  BRA `(.L_x_5047) ;  /* 0x0000000000087947 */ /* 0x000fec0003800000 */
.L_x_5048:
[----:B------:R-:W-:Y:S01]  /*57d0*/  LOP3.LUT R47, R5, 0x80000, RZ, 0xfc, !PT ;  /* 0x00080000052f7812 */ /* 0x000fe200078efcff */
[----:B------:R-:W-:-:S07]  /*57e0*/  IMAD.MOV.U32 R46, RZ, RZ, R4 ;  /* 0x000000ffff2e7224 */ /* 0x000fce00078e0004 */
.L_x_5047:
[----:B------:R-:W-:Y:S05]  /*57f0*/  BSYNC B0 ;  /* 0x0000000000007941 */ /* 0x000fea0003800000 */
.L_x_5045:
[----:B------:R-:W-:Y:S02]  /*5800*/  IMAD.MOV.U32 R4, RZ, RZ, R0 ;  /* 0x000000ffff047224 */ /* 0x000fe400078e0000 */
[----:B------:R-:W-:Y:S02]  /*5810*/  IMAD.MOV.U32 R5, RZ, RZ, 0x0 ;  /* 0x00000000ff057424 */ /* 0x000fe400078e00ff */
[----:B------:R-:W-:Y:S02]  /*5820*/  IMAD.MOV.U32 R3, RZ, RZ, R47 ;  /* 0x000000ffff037224 */ /* 0x000fe400078e002f */
[----:B------:R-:W-:Y:S05]  /*5830*/  RET.REL.NODEC R4 `(_ZN43_GLOBAL__N__9ae7fba5_10_SoftMax_cu_9f978f6320softmax_warp_forwardIdddLi9ELb0ELb0EEEvPT0_PKT_iiiPKbib) ;  /* 0xffffffa404f07950 */ /* 0x000fea0003c3ffff */
.L_x_5050:
        /* <DEDUP_REMOVED lines=12> */
.L_x_11870:


//--------------------- .text._ZN43_GLOBAL__N__9ae7fba5_10_SoftMax_cu_9f978f6320softmax_warp_forwardIdddLi8ELb0ELb0EEEvPT0_PKT_iiiPKbib --------------------------
	.section	.text._ZN43_GLOBAL__N__9ae7fba5_10_SoftMax_cu_9f978f6320softmax_warp_forwardIdddLi8ELb0ELb0EEEvPT0_PKT_iiiPKbib,"ax",@progbits
	.align	128
.text._ZN43_GLOBAL__N__9ae7fba5_10_SoftMax_cu_9f978f6320softmax_warp_forwardIdddLi8ELb0ELb0EEEvPT0_PKT_iiiPKbib:
        .type           _ZN43_GLOBAL__N__9ae7fba5_10_SoftMax_cu_9f978f6320softmax_warp_forwardIdddLi8ELb0ELb0EEEvPT0_PKT_iiiPKbib,@function
        .size           _ZN43_GLOBAL__N__9ae7fba5_10_SoftMax_cu_9f978f6320softmax_warp_forwardIdddLi8ELb0ELb0EEEvPT0_PKT_iiiPKbib,(.L_x_11872 - _ZN43_GLOBAL__N__9ae7fba5_10_SoftMax_cu_9f978f6320softmax_warp_forwardIdddLi8ELb0ELb0EEEvPT0_PKT_iiiPKbib)
        .other          _ZN43_GLOBAL__N__9ae7fba5_10_SoftMax_cu_9f978f6320softmax_warp_forwardIdddLi8ELb0ELb0EEEvPT0_PKT_iiiPKbib,@"STO_CUDA_ENTRY STV_DEFAULT"
_ZN43_GLOBAL__N__9ae7fba5_10_SoftMax_cu_9f978f6320softmax_warp_forwardIdddLi8ELb0ELb0EEEvPT0_PKT_iiiPKbib:
        /* <DEDUP_REMOVED lines=15> */
[C---:B------:R-:W-:Y:S01]  /*00f0*/  IADD3 R4, -R2.reuse, UR8, RZ ;  /* 0x0000000802047c10 */ /* 0x040fe2000fffe1ff */
[----:B------:R-:W-:-:S03]  /*0100*/  IMAD R2, R2, UR9, R3 ;  /* 0x0000000902027c24 */ /* 0x000fc6000f8e0203 */
[----:B------:R-:W-:-:S04]  /*0110*/  ISETP.GT.AND P0, PT, R4, RZ, PT ;  /* 0x000000ff0400720c */ /* 0x000fc80003f04270 */
[----:B--2---:R-:W-:Y:S01]  /*0120*/  SEL R8, R0, RZ, P0 ;  /* 0x000000ff00087207 */ /* 0x004fe20000000000 */
[----:B---3--:R-:W-:-:S03]  /*0130*/  IMAD.WIDE R6, R2, 0x8, R6 ;  /* 0x0000000802067825 */ /* 0x008fc600078e0206 */
[-C--:B------:R-:W-:Y:S02]  /*0140*/  ISETP.GE.AND P0, PT, R3, R8.reuse, PT ;  /* 0x000000080300720c */ /* 0x080fe40003f06270 */
[----:B------:R-:W-:Y:S01]  /*0150*/  ISETP.GE.AND P1, PT, R5, R8, PT ;  /* 0x000000080500720c */ /* 0x000fe20003f26270 */
[----:B------:R-:W-:-:S05]  /*0160*/  VIADD R5, R3, 0x40 ;  /* 0x0000004003057836 */ /* 0x000fca0000000000 */
[----:B------:R-:W-:-:S05]  /*0170*/  ISETP.GE.AND P2, PT, R5, R8, PT ;  /* 0x000000080500720c */ /* 0x000fca0003f46270 */
        /* <DEDUP_REMOVED lines=28> */
[----:B------:R-:W-:-:S09]  /*0340*/  IMAD.MOV.U32 R11, RZ, RZ, -0x100000 ;  /* 0xfff00000ff0b7424 */ /* 0x000fd200078e00ff */
        /* <DEDUP_REMOVED lines=57> */
[----:B------:R-:W-:Y:S02]  /*06e0*/  IMAD.MOV.U32 R14, RZ, RZ, -0x35dec16 ;  /* 0xfca213eaff0e7424 */ /* 0x000fe400078e00ff */
[----:B------:R-:W-:-:S05]  /*06f0*/  IMAD.MOV.U32 R15, RZ, RZ, 0x3e928af3 ;  /* 0x3e928af3ff0f7424 */ /* 0x000fca00078e00ff */
[----:B------:R-:W-:Y:S01]  /*0700*/  DFMA R26, R26, -UR12, R6 ;  /* 0x8000000c1a1a7c2b */ /* 0x000fe20008000006 */
[----:B------:R-:W-:Y:S01]  /*0710*/  UMOV UR14, 0x69ce2bdf ;  /* 0x69ce2bdf000e7882 */ /* 0x000fe20000000000 */
[----:B------:R-:W-:-:S06]  /*0720*/  UMOV UR15, 0x3e5ade15 ;  /* 0x3e5ade15000f7882 */ /* 0x000fcc0000000000 */
        /* <DEDUP_REMOVED lines=46> */
.L_x_5052:
[----:B------:R-:W-:Y:S05]  /*0a10*/  BSYNC B0 ;  /* 0x0000000000007941 */ /* 0x000fea0003800000 */
.L_x_5051:
        /* <DEDUP_REMOVED lines=33> */
.L_x_5054:
[----:B------:R-:W-:Y:S05]  /*0c30*/  BSYNC B0 ;  /* 0x0000000000007941 */ /* 0x000fea0003800000 */
.L_x_5053:
        /* <DEDUP_REMOVED lines=33> */
.L_x_5056:
[----:B------:R-:W-:Y:S05]  /*0e50*/  BSYNC B0 ;  /* 0x0000000000007941 */ /* 0x000fea0003800000 */
.L_x_5055:
        /* <DEDUP_REMOVED lines=33> */
.L_x_5058:
[----:B------:R-:W-:Y:S05]  /*1070*/  BSYNC B0 ;  /* 0x0000000000007941 */ /* 0x000fea0003800000 */
.L_x_5057:
        /* <DEDUP_REMOVED lines=33> */
.L_x_5060:
[----:B------:R-:W-:Y:S05]  /*1290*/  BSYNC B0 ;  /* 0x0000000000007941 */ /* 0x000fea0003800000 */
.L_x_5059:
[----:B------:R-:W-:Y:S01]  /*12a0*/  DADD R30, R28, -6.75539944105574400000e+15 ;  /* 0xc33800001c1e7429 */ /* 0x000fe20000000000 */
[----:B------:R-:W-:Y:S01]  /*12b0*/  FSETP.GEU.FTZ.AND P0, PT, |R17|, 4.1917929649353027344, PT ;  /* 0x4086232b1100780b */ /* 0x000fe20003f1e200 */
[C---:B------:R-:W-:Y:S01]  /*12c0*/  DADD R4, -R8.reuse, R4 ;  /* 0x0000000008047229 */ /* 0x040fe20000000104 */
[----:B------:R-:W-:Y:S01]  /*12d0*/  BSSY B0, `(.L_x_5061) ;  /* 0x0000020000007945 */ /* 0x000fe20003800000 */
[----:B------:R-:W-:-:S04]  /*12e0*/  DADD R8, -R8, R10 ;  /* 0x0000000008087229 */ /* 0x000fc8000000010a */
[----:B------:R-:W-:Y:S02]  /*12f0*/  DFMA R18, R30, -UR10, R16 ;  /* 0x8000000a1e127c2b */ /* 0x000fe40008000010 */
[-C--:B------:R-:W-:Y:S02]  /*1300*/  DFMA R10, R4, R12.reuse, 6.75539944105574400000e+15 ;  /* 0x43380000040a742b */ /* 0x080fe4000000000c */
[----:B------:R-:W-:-:S04]  /*1310*/  DFMA R12, R8, R12, 6.75539944105574400000e+15 ;  /* 0x43380000080c742b */ /* 0x000fc8000000000c */
        /* <DEDUP_REMOVED lines=27> */
.L_x_5062:
[----:B------:R-:W-:Y:S05]  /*14d0*/  BSYNC B0 ;  /* 0x0000000000007941 */ /* 0x000fea0003800000 */
.L_x_5061:
        /* <DEDUP_REMOVED lines=31> */
[----:B------:R-:W-:Y:S01]  /*16d0*/  IMAD R17, R10, 0x100000, R31 ;  /* 0x001000000a117824 */ /* 0x000fe200078e021f */
[----:B------:R-:W-:Y:S01]  /*16e0*/  MOV R16, R30 ;  /* 0x0000001e00107202 */ /* 0x000fe20000000f00 */
        /* <DEDUP_REMOVED lines=15> */
.L_x_5064:
[----:B------:R-:W-:Y:S05]  /*17e0*/  BSYNC B0 ;  /* 0x0000000000007941 */ /* 0x000fea0003800000 */
.L_x_5063:
        /* <DEDUP_REMOVED lines=14> */
.L_x_5066:
[----:B------:R-:W-:Y:S05]  /*18d0*/  BSYNC B0 ;  /* 0x0000000000007941 */ /* 0x000fea0003800000 */
.L_x_5065:
        /* <DEDUP_REMOVED lines=56> */
[----:B0-----:R-:W-:Y:S05]  /*1c60*/  CALL.REL.NOINC `($__internal_15_$__cuda_sm20_div_rn_f64_full) ;  /* 0x0000000c00e07944 */ /* 0x001fea0003c00000 */
[----:B------:R-:W-:Y:S02]  /*1c70*/  IMAD.MOV.U32 R4, RZ, RZ, R30 ;  /* 0x000000ffff047224 */ /* 0x000fe400078e001e */
[----:B------:R-:W-:-:S07]  /*1c80*/  IMAD.MOV.U32 R5, RZ, RZ, R3 ;  /* 0x000000ffff057224 */ /* 0x000fce00078e0003 */
.L_x_5069:
[----:B------:R-:W-:Y:S05]  /*1c90*/  BSYNC B2 ;  /* 0x0000000000027941 */ /* 0x000fea0003800000 */
.L_x_5068:
[----:B------:R-:W-:Y:S05]  /*1ca0*/  BSYNC B1 ;  /* 0x0000000000017941 */ /* 0x000fea0003800000 */
.L_x_5067:
        /* <DEDUP_REMOVED lines=35> */
[----:B------:R-:W-:-:S07]  /*1ee0*/  IMAD.MOV.U32 R2, RZ, RZ, R30 ;  /* 0x000000ffff027224 */ /* 0x000fce00078e001e */
.L_x_5072:
[----:B------:R-:W-:Y:S05]  /*1ef0*/  BSYNC B2 ;  /* 0x0000000000027941 */ /* 0x000fea0003800000 */
.L_x_5071:
[----:B------:R-:W-:Y:S05]  /*1f00*/  BSYNC B1 ;  /* 0x0000000000017941 */ /* 0x000fea0003800000 */
.L_x_5070:
        /* <DEDUP_REMOVED lines=32> */
.L_x_5075:
[----:B------:R-:W-:Y:S05]  /*2110*/  BSYNC B2 ;  /* 0x0000000000027941 */ /* 0x000fea0003800000 */
.L_x_5074:
[----:B------:R-:W-:Y:S05]  /*2120*/  BSYNC B1 ;  /* 0x0000000000017941 */ /* 0x000fea0003800000 */
.L_x_5073:
        /* <DEDUP_REMOVED lines=32> */
.L_x_5078:
[----:B------:R-:W-:Y:S05]  /*2330*/  BSYNC B2 ;  /* 0x0000000000027941 */ /* 0x000fea0003800000 */
.L_x_5077:
[----:B------:R-:W-:Y:S05]  /*2340*/  BSYNC B1 ;  /* 0x0000000000017941 */ /* 0x000fea0003800000 */
.L_x_5076:
        /* <DEDUP_REMOVED lines=32> */
.L_x_5081:
[----:B------:R-:W-:Y:S05]  /*2550*/  BSYNC B2 ;  /* 0x0000000000027941 */ /* 0x000fea0003800000 */
.L_x_5080:
[----:B------:R-:W-:Y:S05]  /*2560*/  BSYNC B1 ;  /* 0x0000000000017941 */ /* 0x000fea0003800000 */
.L_x_5079:
        /* <DEDUP_REMOVED lines=32> */
.L_x_5084:
[----:B------:R-:W-:Y:S05]  /*2770*/  BSYNC B2 ;  /* 0x0000000000027941 */ /* 0x000fea0003800000 */
.L_x_5083:
[----:B------:R-:W-:Y:S05]  /*2780*/  BSYNC B1 ;  /* 0x0000000000017941 */ /* 0x000fea0003800000 */
.L_x_5082:
        /* <DEDUP_REMOVED lines=32> */
.L_x_5087:
[----:B------:R-:W-:Y:S05]  /*2990*/  BSYNC B2 ;  /* 0x0000000000027941 */ /* 0x000fea0003800000 */
.L_x_5086:
[----:B------:R-:W-:Y:S05]  /*29a0*/  BSYNC B1 ;  /* 0x0000000000017941 */ /* 0x000fea0003800000 */
.L_x_5085:
        /* <DEDUP_REMOVED lines=31> */
[----:B------:R-:W-:-:S07]  /*2ba0*/  MOV R2, R30 ;  /* 0x0000001e00027202 */ /* 0x000fce0000000f00 */
.L_x_5090:
[----:B------:R-:W-:Y:S05]  /*2bb0*/  BSYNC B2 ;  /* 0x0000000000027941 */ /* 0x000fea0003800000 */
.L_x_5089:
[----:B------:R-:W-:Y:S05]  /*2bc0*/  BSYNC B1 ;  /* 0x0000000000017941 */ /* 0x000fea0003800000 */
.L_x_5088:
[----:B------:R-:W-:Y:S01]  /*2bd0*/  STG.E.64 desc[UR4][R10.64+0x700], R2 ;  /* 0x000700020a007986 */ /* 0x000fe2000c101b04 */
[----:B------:R-:W-:Y:S05]  /*2be0*/  EXIT ;  /* 0x000000000000794d */ /* 0x000fea0003800000 */
        .weak           $__internal_15_$__cuda_sm20_div_rn_f64_full
        .type           $__internal_15_$__cuda_sm20_div_rn_f64_full,@function
        .size           $__internal_15_$__cuda_sm20_div_rn_f64_full,(.L_x_11872 - $__internal_15_$__cuda_sm20_div_rn_f64_full)
$__internal_15_$__cuda_sm20_div_rn_f64_full:
        /* <DEDUP_REMOVED lines=66> */
.L_x_5092:
        /* <DEDUP_REMOVED lines=16> */
.L_x_5095:
[----:B------:R-:W-:Y:S01]  /*3110*/  LOP3.LUT R31, R7, 0x80000, RZ, 0xfc, !PT ;  /* 0x00080000071f7812 */ /* 0x000fe200078efcff */
[----:B------:R-:W-:Y:S01]  /*3120*/  IMAD.MOV.U32 R30, RZ, RZ, R6 ;  /* 0x000000ffff1e7224 */ /* 0x000fe200078e0006 */
[----:B------:R-:W-:Y:S06]  /*3130*/  BRA `(.L_x_5093) ;  /* 0x0000000000087947 */ /* 0x000fec0003800000 */
.L_x_5094:
[----:B------:R-:W-:Y:S01]  /*3140*/  LOP3.LUT R31, R5, 0x80000, RZ, 0xfc, !PT ;  /* 0x00080000051f7812 */ /* 0x000fe200078efcff */
[----:B------:R-:W-:-:S07]  /*3150*/  IMAD.MOV.U32 R30, RZ, RZ, R4 ;  /* 0x000000ffff1e7224 */ /* 0x000fce00078e0004 */
.L_x_5093:
[----:B------:R-:W-:Y:S05]  /*3160*/  BSYNC B0 ;  /* 0x0000000000007941 */ /* 0x000fea0003800000 */
.L_x_5091:
[----:B------:R-:W-:Y:S02]  /*3170*/  IMAD.MOV.U32 R4, RZ, RZ, R0 ;  /* 0x000000ffff047224 */ /* 0x000fe400078e0000 */
[----:B------:R-:W-:Y:S02]  /*3180*/  IMAD.MOV.U32 R5, RZ, RZ, 0x0 ;  /* 0x00000000ff057424 */ /* 0x000fe400078e00ff */
[----:B------:R-:W-:Y:S02]  /*3190*/  IMAD.MOV.U32 R3, RZ, RZ, R31 ;  /* 0x000000ffff037224 */ /* 0x000fe400078e001f */
[----:B------:R-:W-:Y:S05]  /*31a0*/  RET.REL.NODEC R4 `(_ZN43_GLOBAL__N__9ae7fba5_10_SoftMax_cu_9f978f6320softmax_warp_forwardIdddLi8ELb0ELb0EEEvPT0_PKT_iiiPKbib) ;  /* 0xffffffcc04947950 */ /* 0x000fea0003c3ffff */
.L_x_5096:
        /* <DEDUP_REMOVED lines=13> */
.L_x_11872:


//--------------------- .text._ZN43_GLOBAL__N__9ae7fba5_10_SoftMax_cu_9f978f6320softmax_warp_forwardIdddLi7ELb0ELb0EEEvPT0_PKT_iiiPKbib --------------------------
	.section	.text._ZN43_GLOBAL__N__9ae7fba5_10_SoftMax_cu_9f978f6320softmax_warp_forwardIdddLi7ELb0ELb0EEEvPT0_PKT_iiiPKbib,"ax",@progbits
	.align	128
.text._ZN43_GLOBAL__N__9ae7fba5_10_SoftMax_cu_9f978f6320softmax_warp_forwardIdddLi7ELb0ELb0EEEvPT0_PKT_iiiPKbib:
        .type           _ZN43_GLOBAL__N__9ae7fba5_10_SoftMax_cu_9f978f6320softmax_warp_forwardIdddLi7ELb0ELb0EEEvPT0_PKT_iiiPKbib,@function
        .size           _ZN43_GLOBAL__N__9ae7fba5_10_SoftMax_cu_9f978f6320softmax_warp_forwardIdddLi7ELb0ELb0EEEvPT0_PKT_iiiPKbib,(.L_x_11874 - _ZN43_GLOBAL__N__9ae7fba5_10_SoftMax_cu_9f978f6320softmax_warp_forwardIdddLi7ELb0ELb0EEEvPT0_PKT_iiiPKbib)
        .other          _ZN43_GLOBAL__N__9ae7fba5_10_SoftMax_cu_9f978f6320softmax_warp_forwardIdddLi7ELb0ELb0EEEvPT0_PKT_iiiPKbib,@"STO_CUDA_ENTRY STV_DEFAULT"
_ZN43_GLOBAL__N__9ae7fba5_10_SoftMax_cu_9f978f6320softmax_warp_forwardIdddLi7ELb0ELb0EEEvPT0_PKT_iiiPKbib:
[----:B------:R-:W-:Y:S01]  /*0000*/  LDC R1, c[0x0][0x28] ;  /* 0x00000a00ff017b82 */ /* 0x000fe20000000800 */
[----:B------:R-:W0:Y:S07]  /*0010*/  S2R R3, SR_TID.Y ;  /* 0x0000000000037919 */ /* 0x000e2e0000002200 */
[----:B------:R-:W0:Y:S01]  /*0020*/  S2UR UR4, SR_CTAID.X ;  /* 0x00000000000479c3 */ /* 0x000e220000002500 */
[----:B------:R-:W-:Y:S01]  /*0030*/  IMAD.MOV.U32 R30, RZ, RZ, 0x0 ;  /* 0x00000000ff1e7424 */ /* 0x000fe200078e00ff */
[----:B------:R-:W-:Y:S01]  /*0040*/  ULDC.64 UR6, c[0x0][0x218] ;  /* 0x0000860000067ab9 */ /* 0x000fe20000000a00 */
[----:B------:R-:W1:Y:S01]  /*0050*/  S2R R13, SR_TID.X ;  /* 0x00000000000d7919 */ /* 0x000e620000002100 */
[----:B------:R-:W-:-:S02]  /*0060*/  IMAD.MOV.U32 R31, RZ, RZ, -0x100000 ;  /* 0xfff00000ff1f7424 */ /* 0x000fc400078e00ff */
[----:B------:R-:W-:Y:S02]  /*0070*/  IMAD.MOV.U32 R22, RZ, RZ, 0x0 ;  /* 0x00000000ff167424 */ /* 0x000fe400078e00ff */
[----:B------:R-:W0:Y:S01]  /*0080*/  LDC R0, c[0x0][0x4] ;  /* 0x00000100ff007b82 */ /* 0x000e220000000800 */
[----:B------:R-:W-:-:S07]  /*0090*/  IMAD.MOV.U32 R23, RZ, RZ, -0x100000 ;  /* 0xfff00000ff177424 */ /* 0x000fce00078e00ff */
[----:B------:R-:W2:Y:S08]  /*00a0*/  LDC R2, c[0x0][0x228] ;  /* 0x00008a00ff027b82 */ /* 0x000eb00000000800 */
[----:B------:R-:W3:Y:S01]  /*00b0*/  LDC.64 R4, c[0x0][0x218] ;  /* 0x00008600ff047b82 */ /* 0x000ee20000000a00 */
[----:B0-----:R-:W-:Y:S01]  /*00c0*/  IMAD R0, R0, UR4, R3 ;  /* 0x0000000400007c24 */ /* 0x001fe2000f8e0203 */
[----:B------:R-:W-:Y:S01]  /*00d0*/  ULDC.64 UR4, c[0x0][0x220] ;  /* 0x0000880000047ab9 */ /* 0x000fe20000000a00 */
[----:B-1----:R-:W-:-:S02]  /*00e0*/  VIADD R7, R13, 0x20 ;  /* 0x000000200d077836 */ /* 0x002fc40000000000 */
[----:B------:R-:W-:Y:S02]  /*00f0*/  IMAD.SHL.U32 R0, R0, 0x2, RZ ;  /* 0x0000000200007824 */ /* 0x000fe400078e00ff */
[----:B------:R-:W-:-:S03]  /*0100*/  VIADD R9, R13, 0x40 ;  /* 0x000000400d097836 */ /* 0x000fc60000000000 */
[C---:B------:R-:W-:Y:S01]  /*0110*/  IADD3 R3, -R0.reuse, UR4, RZ ;  /* 0x0000000400037c10 */ /* 0x040fe2000fffe1ff */
[----:B------:R-:W-:Y:S01]  /*0120*/  IMAD R0, R0, UR5, R13 ;  /* 0x0000000500007c24 */ /* 0x000fe2000f8e020d */
[----:B------:R-:W-:Y:S02]  /*0130*/  ULDC.64 UR4, c[0x0][0x208] ;  /* 0x0000820000047ab9 */ /* 0x000fe40000000a00 */
[----:B------:R-:W-:Y:S01]  /*0140*/  ISETP.GT.AND P0, PT, R3, RZ, PT ;  /* 0x000000ff0300720c */ /* 0x000fe20003f04270 */
[----:B---3--:R-:W-:-:S03]  /*0150*/  IMAD.WIDE R4, R0, 0x8, R4 ;  /* 0x0000000800047825 */ /* 0x008fc600078e0204 */
[----:B--2---:R-:W-:-:S04]  /*0160*/  SEL R6, R2, RZ, P0 ;  /* 0x000000ff02067207 */ /* 0x004fc80000000000 */
[-C--:B------:R-:W-:Y:S02]  /*0170*/  ISETP.GE.AND P0, PT, R13, R6.reuse, PT ;  /* 0x000000060d00720c */ /* 0x080fe40003f06270 */
[-C--:B------:R-:W-:Y:S02]  /*0180*/  ISETP.GE.AND P1, PT, R7, R6.reuse, PT ;  /* 0x000000060700720c */ /* 0x080fe40003f26270 */
[----:B------:R-:W-:Y:S01]  /*0190*/  ISETP.GE.AND P2, PT, R9, R6, PT ;  /* 0x000000060900720c */ /* 0x000fe20003f46270 */
[----:B------:R-:W-:Y:S02]  /*01a0*/  IMAD.MOV.U32 R24, RZ, RZ, 0x0 ;  /* 0x00000000ff187424 */ /* 0x000fe400078e00ff */
[----:B------:R-:W-:-:S06]  /*01b0*/  IMAD.MOV.U32 R25, RZ, RZ, -0x100000 ;  /* 0xfff00000ff197424 */ /* 0x000fcc00078e00ff */
[----:B------:R-:W2:Y:S04]  /*01c0*/  @!P0 LDG.E.64 R30, desc[UR4][R4.64] ;  /* 0x00000004041e8981 */ /* 0x000ea8000c1e1b00 */
[----:B------:R-:W2:Y:S01]  /*01d0*/  @!P1 LDG.E.64 R22, desc[UR4][R4.64+0x100] ;  /* 0x0001000404169981 */ /* 0x000ea2000c1e1b00 */
[----:B------:R-:W-:-:S03]  /*01e0*/  VIADD R11, R13, 0x60 ;  /* 0x000000600d0b7836 */ /* 0x000fc60000000000 */
[----:B------:R-:W3:Y:S02]  /*01f0*/  @!P2 LDG.E.64 R24, desc[UR4][R4.64+0x200] ;  /* 0x000200040418a981 */ /* 0x000ee4000c1e1b00 */
[----:B------:R-:W-:Y:S01]  /*0200*/  ISETP.GE.AND P0, PT, R11, R6, PT ;  /* 0x000000060b00720c */ /* 0x000fe20003f06270 */
[----:B------:R-:W-:Y:S02]  /*0210*/  IMAD.MOV.U32 R26, RZ, RZ, 0x0 ;  /* 0x00000000ff1a7424 */ /* 0x000fe400078e00ff */
[----:B------:R-:W-:-:S10]  /*0220*/  IMAD.MOV.U32 R27, RZ, RZ, -0x100000 ;  /* 0xfff00000ff1b7424 */ /* 0x000fd400078e00ff */
[----:B------:R0:W4:Y:S01]  /*0230*/  @!P0 LDG.E.64 R26, desc[UR4][R4.64+0x300] ;  /* 0x00030004041a8981 */ /* 0x000122000c1e1b00 */
[----:B------:R-:W-:-:S04]  /*0240*/  VIMNMX R3, R3, 0x2, PT ;  /* 0x0000000203037848 */ /* 0x000fc80003fe0100 */
[----:B------:R-:W-:-:S04]  /*0250*/  ISETP.GT.AND P0, PT, R3, 0x1, PT ;  /* 0x000000010300780c */ /* 0x000fc80003f04270 */
[----:B------:R-:W-:Y:S02]  /*0260*/  SEL R8, R2, RZ, P0 ;  /* 0x000000ff02087207 */ /* 0x000fe40000000000 */
[----:B------:R-:W-:Y:S02]  /*0270*/  SHF.R.S32.HI R15, RZ, 0x1f, R0 ;  /* 0x0000001fff0f7819 */ /* 0x000fe40000011400 */
[----:B------:R-:W-:Y:S02]  /*0280*/  IADD3 R10, P2, R0, R2, RZ ;  /* 0x00000002000a7210 */ /* 0x000fe40007f5e0ff */
[-C--:B------:R-:W-:Y:S02]  /*0290*/  ISETP.GE.AND P0, PT, R13, R8.reuse, PT ;  /* 0x000000080d00720c */ /* 0x080fe40003f06270 */
[----:B------:R-:W-:Y:S02]  /*02a0*/  ISETP.GE.AND P1, PT, R7, R8, PT ;  /* 0x000000080700720c */ /* 0x000fe40003f26270 */
[----:B------:R-:W-:-:S02]  /*02b0*/  LEA.HI.X.SX32 R7, R2, R15, 0x1, P2 ;  /* 0x0000000f02077211 */ /* 0x000fc400010f0eff */
[C---:B------:R-:W-:Y:S01]  /*02c0*/  LEA R6, P2, R10.reuse, UR6, 0x3 ;  /* 0x000000060a067c11 */ /* 0x040fe2000f8418ff */
[----:B------:R-:W-:Y:S02]  /*02d0*/  IMAD.MOV.U32 R16, RZ, RZ, 0x0 ;  /* 0x00000000ff107424 */ /* 0x000fe400078e00ff */
[----:B------:R-:W-:Y:S01]  /*02e0*/  IMAD.MOV.U32 R17, RZ, RZ, -0x100000 ;  /* 0xfff00000ff117424 */ /* 0x000fe200078e00ff */
[----:B------:R-:W-:Y:S01]  /*02f0*/  LEA.HI.X R7, R10, UR7, R7, 0x3, P2 ;  /* 0x000000070a077c11 */ /* 0x000fe200090f1c07 */
[----:B0-----:R-:W-:Y:S02]  /*0300*/  IMAD.MOV.U32 R4, RZ, RZ, 0x0 ;  /* 0x00000000ff047424 */ /* 0x001fe400078e00ff */
[----:B------:R-:W-:Y:S01]  /*0310*/  IMAD.MOV.U32 R5, RZ, RZ, -0x100000 ;  /* 0xfff00000ff057424 */ /* 0x000fe200078e00ff */
[----:B------:R-:W-:Y:S01]  /*0320*/  ISETP.GE.AND P2, PT, R9, R8, PT ;  /* 0x000000080900720c */ /* 0x000fe20003f46270 */
[----:B------:R-:W5:Y:S04]  /*0330*/  @!P0 LDG.E.64 R16, desc[UR4][R6.64] ;  /* 0x0000000406108981 */ /* 0x000f68000c1e1b00 */
[----:B------:R-:W5:Y:S01]  /*0340*/  @!P1 LDG.E.64 R4, desc[UR4][R6.64+0x100] ;  /* 0x0001000406049981 */ /* 0x000f62000c1e1b00 */
[----:B------:R-:W-:-:S02]  /*0350*/  IMAD.MOV.U32 R18, RZ, RZ, 0x0 ;  /* 0x00000000ff127424 */ /* 0x000fc400078e00ff */
[----:B------:R-:W-:Y:S01]  /*0360*/  IMAD.MOV.U32 R19, RZ, RZ, -0x100000 ;  /* 0xfff00000ff137424 */ /* 0x000fe200078e00ff */
[----:B------:R-:W-:-:S05]  /*0370*/  ISETP.GE.AND P0, PT, R11, R8, PT ;  /* 0x000000080b00720c */ /* 0x000fca0003f06270 */
[----:B------:R-:W5:Y:S01]  /*0380*/  @!P2 LDG.E.64 R18, desc[UR4][R6.64+0x200] ;  /* 0x000200040612a981 */ /* 0x000f62000c1e1b00 */
[----:B------:R-:W-:Y:S02]  /*0390*/  IMAD.MOV.U32 R12, RZ, RZ, 0x0 ;  /* 0x00000000ff0c7424 */ /* 0x000fe400078e00ff */
[----:B------:R-:W-:-:S06]  /*03a0*/  IMAD.MOV.U32 R13, RZ, RZ, -0x100000 ;  /* 0xfff00000ff0d7424 */ /* 0x000fcc00078e00ff */
        /* <DEDUP_REMOVED lines=9> */
[----:B------:R-:W-:-:S03]  /*0440*/  FSEL R10, R8, R26, P0 ;  /* 0x0000001a080a7208 */ /* 0x000fc60000000000 */
[----:B------:R-:W-:Y:S04]  /*0450*/  SHFL.BFLY PT, R9, R11, 0x10, 0x1f ;  /* 0x0e001f000b097f89 */ /* 0x000fe800000e0000 */
[----:B------:R-:W1:Y:S02]  /*0460*/  SHFL.BFLY PT, R8, R10, 0x10, 0x1f ;  /* 0x0e001f000a087f89 */ /* 0x000e6400000e0000 */
[----:B-1----:R-:W-:-:S06]  /*0470*/  DSETP.GEU.AND P0, PT, R10, R8, PT ;  /* 0x000000080a00722a */ /* 0x002fcc0003f0e000 */
[----:B------:R-:W-:Y:S02]  /*0480*/  FSEL R9, R9, R11, !P0 ;  /* 0x0000000b09097208 */ /* 0x000fe40004000000 */
[----:B------:R-:W-:-:S03]  /*0490*/  FSEL R8, R8, R10, !P0 ;  /* 0x0000000a08087208 */ /* 0x000fc60004000000 */
[----:B0-----:R-:W-:Y:S04]  /*04a0*/  SHFL.BFLY PT, R7, R9, 0x8, 0x1f ;  /* 0x0d001f0009077f89 */ /* 0x001fe800000e0000 */
        /* <DEDUP_REMOVED lines=9> */
[----:B-----5:R-:W-:Y:S02]  /*0540*/  DSETP.GT.AND P0, PT, R16, R4, PT ;  /* 0x000000041000722a */ /* 0x020fe40003f04000 */
[----:B------:R-:W-:Y:S04]  /*0550*/  SHFL.BFLY PT, R7, R29, 0x2, 0x1f ;  /* 0x0c401f001d077f89 */ /* 0x000fe800000e0000 */
[----:B------:R-:W0:Y:S01]  /*0560*/  SHFL.BFLY PT, R6, R28, 0x2, 0x1f ;  /* 0x0c401f001c067f89 */ /* 0x000e2200000e0000 */
[----:B------:R-:W-:-:S02]  /*0570*/  FSEL R8, R16, R4, P0 ;  /* 0x0000000410087208 */ /* 0x000fc40000000000 */
[----:B------:R-:W-:-:S06]  /*0580*/  FSEL R9, R17, R5, P0 ;  /* 0x0000000511097208 */ /* 0x000fcc0000000000 */
[----:B------:R-:W-:-:S06]  /*0590*/  DSETP.GT.AND P0, PT, R8, R18, PT ;  /* 0x000000120800722a */ /* 0x000fcc0003f04000 */
[----:B------:R-:W-:Y:S02]  /*05a0*/  FSEL R8, R8, R18, P0 ;  /* 0x0000001208087208 */ /* 0x000fe40000000000 */
[----:B------:R-:W-:-:S06]  /*05b0*/  FSEL R9, R9, R19, P0 ;  /* 0x0000001309097208 */ /* 0x000fcc0000000000 */
[----:B------:R-:W-:Y:S02]  /*05c0*/  DSETP.GT.AND P0, PT, R8, R12, PT ;  /* 0x0000000c0800722a */ /* 0x000fe40003f04000 */
[----:B0-----:R-:W-:-:S04]  /*05d0*/  DSETP.GEU.AND P1, PT, R28, R6, PT ;  /* 0x000000061c00722a */ /* 0x001fc80003f2e000 */
[----:B------:R-:W-:Y:S02]  /*05e0*/  FSEL R9, R9, R13, P0 ;  /* 0x0000000d09097208 */ /* 0x000fe40000000000 */
[----:B------:R-:W-:Y:S02]  /*05f0*/  FSEL R8, R8, R12, P0 ;  /* 0x0000000c08087208 */ /* 0x000fe40000000000 */
[----:B------:R-:W-:Y:S02]  /*0600*/  FSEL R11, R7, R29, !P1 ;  /* 0x0000001d070b7208 */ /* 0x000fe40004800000 */
[----:B------:R-:W-:Y:S01]  /*0610*/  FSEL R10, R6, R28, !P1 ;  /* 0x0000001c060a7208 */ /* 0x000fe20004800000 */
        /* <DEDUP_REMOVED lines=11> */
[----:B------:R-:W0:Y:S04]  /*06d0*/  SHFL.BFLY PT, R6, R32, 0x4, 0x1f ;  /* 0x0c801f0020067f89 */ /* 0x000e2800000e0000 */
[----:B------:R-:W-:Y:S04]  /*06e0*/  SHFL.BFLY PT, R21, R11, 0x1, 0x1f ;  /* 0x0c201f000b157f89 */ /* 0x000fe800000e0000 */
[----:B------:R-:W1:Y:S01]  /*06f0*/  SHFL.BFLY PT, R20, R10, 0x1, 0x1f ;  /* 0x0c201f000a147f89 */ /* 0x000e6200000e0000 */
[----:B0-----:R-:W-:-:S06]  /*0700*/  DSETP.GEU.AND P0, PT, R32, R6, PT ;  /* 0x000000062000722a */ /* 0x001fcc0003f0e000 */
[----:B------:R-:W-:Y:S02]  /*0710*/  FSEL R35, R7, R33, !P0 ;  /* 0x0000002107237208 */ /* 0x000fe40004000000 */
[----:B------:R-:W-:-:S03]  /*0720*/  FSEL R34, R6, R32, !P0 ;  /* 0x0000002006227208 */ /* 0x000fc60004000000 */
[----:B------:R-:W-:Y:S04]  /*0730*/  SHFL.BFLY PT, R7, R35, 0x2, 0x1f ;  /* 0x0c401f0023077f89 */ /* 0x000fe800000e0000 */
[----:B------:R-:W0:Y:S01]  /*0740*/  SHFL.BFLY PT, R6, R34, 0x2, 0x1f ;  /* 0x0c401f0022067f89 */ /* 0x000e2200000e0000 */
[----:B-1----:R-:W-:-:S06]  /*0750*/  DSETP.GEU.AND P1, PT, R10, R20, PT ;  /* 0x000000140a00722a */ /* 0x002fcc0003f2e000 */
[----:B------:R-:W-:Y:S02]  /*0760*/  FSEL R20, R20, R10, !P1 ;  /* 0x0000000a14147208 */ /* 0x000fe40004800000 */
[----:B------:R-:W-:Y:S01]  /*0770*/  FSEL R21, R21, R11, !P1 ;  /* 0x0000000b15157208 */ /* 0x000fe20004800000 */
[----:B------:R-:W-:Y:S02]  /*0780*/  IMAD.MOV.U32 R10, RZ, RZ, 0x652b82fe ;  /* 0x652b82feff0a7424 */ /* 0x000fe400078e00ff */
[----:B------:R-:W-:-:S03]  /*0790*/  IMAD.MOV.U32 R11, RZ, RZ, 0x3ff71547 ;  /* 0x3ff71547ff0b7424 */ /* 0x000fc600078e00ff */
[----:B------:R-:W-:Y:S02]  /*07a0*/  DADD R30, -R20, R30 ;  /* 0x00000000141e7229 */ /* 0x000fe4000000011e */
[----:B0-----:R-:W-:-:S06]  /*07b0*/  DSETP.GEU.AND P0, PT, R34, R6, PT ;  /* 0x000000062200722a */ /* 0x001fcc0003f0e000 */
[----:B------:R-:W-:Y:S02]  /*07c0*/  FSEL R7, R7, R35, !P0 ;  /* 0x0000002307077208 */ /* 0x000fe40004000000 */
[----:B------:R-:W-:-:S03]  /*07d0*/  FSEL R6, R6, R34, !P0 ;  /* 0x0000002206067208 */ /* 0x000fc60004000000 */
[----:B------:R-:W-:Y:S04]  /*07e0*/  SHFL.BFLY PT, R9, R7, 0x1, 0x1f ;  /* 0x0c201f0007097f89 */ /* 0x000fe800000e0000 */
[----:B------:R-:W0:Y:S01]  /*07f0*/  SHFL.BFLY PT, R8, R6, 0x1, 0x1f ;  /* 0x0c201f0006087f89 */ /* 0x000e2200000e0000 */
[----:B------:R-:W-:Y:S01]  /*0800*/  DFMA R28, R30, R10, 6.75539944105574400000e+15 ;  /* 0x433800001e1c742b */ /* 0x000fe2000000000a */
[----:B------:R-:W-:Y:S01]  /*0810*/  UMOV UR6, 0xfefa39ef ;  /* 0xfefa39ef00067882 */ /* 0x000fe20000000000 */
[----:B------:R-:W-:-:S06]  /*0820*/  UMOV UR7, 0x3fe62e42 ;  /* 0x3fe62e4200077882 */ /* 0x000fcc0000000000 */
[----:B------:R-:W-:Y:S01]  /*0830*/  DADD R32, R28, -6.75539944105574400000e+15 ;  /* 0xc33800001c207429 */ /* 0x000fe20000000000 */
[----:B------:R-:W-:Y:S01]  /*0840*/  UMOV UR8, 0x3b39803f ;  /* 0x3b39803f00087882 */ /* 0x000fe20000000000 */
[----:B------:R-:W-:-:S06]  /*0850*/  UMOV UR9, 0x3c7abc9e ;  /* 0x3c7abc9e00097882 */ /* 0x000fcc0000000000 */
[----:B------:R-:W-:Y:S02]  /*0860*/  DFMA R34, R32, -UR6, R30 ;  /* 0x8000000620227c2b */ /* 0x000fe4000800001e */
[----:B0-----:R-:W-:-:S06]  /*0870*/  DSETP.GEU.AND P0, PT, R6, R8, PT ;  /* 0x000000080600722a */ /* 0x001fcc0003f0e000 */
[----:B------:R-:W-:Y:S01]  /*0880*/  DFMA R32, R32, -UR8, R34 ;  /* 0x8000000820207c2b */ /* 0x000fe20008000022 */
[----:B------:R-:W-:Y:S01]  /*0890*/  FSEL R6, R8, R6, !P0 ;  /* 0x0000000608067208 */ /* 0x000fe20004000000 */
[----:B------:R-:W-:Y:S01]  /*08a0*/  IMAD.MOV.U32 R8, RZ, RZ, -0x35dec16 ;  /* 0xfca213eaff087424 */ /* 0x000fe200078e00ff */
[----:B------:R-:W-:Y:S01]  /*08b0*/  FSEL R7, R9, R7, !P0 ;  /* 0x0000000709077208 */ /* 0x000fe20004000000 */
[----:B------:R-:W-:Y:S01]  /*08c0*/  IMAD.MOV.U32 R9, RZ, RZ, 0x3e928af3 ;  /* 0x3e928af3ff097424 */ /* 0x000fe200078e00ff */
[----:B------:R-:W-:Y:S01]  /*08d0*/  UMOV UR10, 0x69ce2bdf ;  /* 0x69ce2bdf000a7882 */ /* 0x000fe20000000000 */
[----:B------:R-:W-:-:S04]  /*08e0*/  UMOV UR11, 0x3e5ade15 ;  /* 0x3e5ade15000b7882 */ /* 0x000fc80000000000 */
        /* <DEDUP_REMOVED lines=26> */
[C---:B------:R-:W-:Y:S01]  /*0a90*/  DFMA R34, R32.reuse, R34, 1 ;  /* 0x3ff000002022742b */ /* 0x040fe20000000022 */
[----:B------:R-:W-:Y:S07]  /*0aa0*/  BSSY B0, `(.L_x_5097) ;  /* 0x0000012000007945 */ /* 0x000fee0003800000 */
[----:B------:R-:W-:Y:S02]  /*0ab0*/  DFMA R34, R32, R34, 1 ;  /* 0x3ff000002022742b */ /* 0x000fe40000000022 */
[----:B------:R-:W-:-:S08]  /*0ac0*/  DADD R32, -R20, R22 ;  /* 0x0000000014207229 */ /* 0x000fd00000000116 */
        /* <DEDUP_REMOVED lines=15> */
.L_x_5098:
[----:B------:R-:W-:Y:S05]  /*0bc0*/  BSYNC B0 ;  /* 0x0000000000007941 */ /* 0x000fea0003800000 */
.L_x_5097:
[----:B------:R-:W-:Y:S01]  /*0bd0*/  DFMA R30, R32, R10, 6.75539944105574400000e+15 ;  /* 0x43380000201e742b */ /* 0x000fe2000000000a */
[----:B------:R-:W-:Y:S01]  /*0be0*/  FSETP.GEU.FTZ.AND P0, PT, |R33|, 4.1917929649353027344, PT ;  /* 0x4086232b2100780b */ /* 0x000fe20003f1e200 */
[----:B------:R-:W-:Y:S06]  /*0bf0*/  BSSY B0, `(.L_x_5099) ;  /* 0x000001f000007945 */ /* 0x000fec0003800000 */
[----:B------:R-:W-:-:S08]  /*0c00*/  DADD R28, R30, -6.75539944105574400000e+15 ;  /* 0xc33800001e1c7429 */ /* 0x000fd00000000000 */
        /* <DEDUP_REMOVED lines=29> */
.L_x_5100:
[----:B------:R-:W-:Y:S05]  /*0de0*/  BSYNC B0 ;  /* 0x0000000000007941 */ /* 0x000fea0003800000 */
.L_x_5099:
[----:B------:R-:W-:Y:S01]  /*0df0*/  DFMA R32, R28, R10, 6.75539944105574400000e+15 ;  /* 0x433800001c20742b */ /* 0x000fe2000000000a */
[----:B------:R-:W-:Y:S01]  /*0e00*/  FSETP.GEU.FTZ.AND P0, PT, |R29|, 4.1917929649353027344, PT ;  /* 0x4086232b1d00780b */ /* 0x000fe20003f1e200 */
[----:B------:R-:W-:Y:S01]  /*0e10*/  DADD R26, -R20, R26 ;  /* 0x00000000141a7229 */ /* 0x000fe2000000011a */
[----:B------:R-:W-:Y:S05]  /*0e20*/  BSSY B0, `(.L_x_5101) ;  /* 0x000001f000007945 */ /* 0x000fea0003800000 */
        /* <DEDUP_REMOVED lines=30> */
.L_x_5102:
[----:B------:R-:W-:Y:S05]  /*1010*/  BSYNC B0 ;  /* 0x0000000000007941 */ /* 0x000fea0003800000 */
.L_x_5101:
[----:B------:R-:W-:Y:S01]  /*1020*/  DADD R28, R30, -6.75539944105574400000e+15 ;  /* 0xc33800001e1c7429 */ /* 0x000fe20000000000 */
[----:B------:R-:W-:Y:S01]  /*1030*/  FSETP.GEU.FTZ.AND P0, PT, |R27|, 4.1917929649353027344, PT ;  /* 0x4086232b1b00780b */ /* 0x000fe20003f1e200 */
[----:B------:R-:W-:Y:S06]  /*1040*/  BSSY B0, `(.L_x_5103) ;  /* 0x000001f000007945 */ /* 0x000fec0003800000 */
        /* <DEDUP_REMOVED lines=14> */
[----:B------:R-:W-:Y:S01]  /*1130*/  DFMA R34, R32, R10, 6.75539944105574400000e+15 ;  /* 0x433800002022742b */ /* 0x000fe2000000000a */
[----:B------:R-:W-:Y:S02]  /*1140*/  IMAD R17, R30, 0x100000, R29 ;  /* 0x001000001e117824 */ /* 0x000fe400078e021d */
[----:B------:R-:W-:Y:S01]  /*1150*/  IMAD.MOV.U32 R16, RZ, RZ, R28 ;  /* 0x000000ffff107224 */ /* 0x000fe200078e001c */
[----:B------:R-:W-:Y:S07]  /*1160*/  @!P0 BRA `(.L_x_5104) ;  /* 0x0000000000308947 */ /* 0x000fee0003800000 */
        /* <DEDUP_REMOVED lines=12> */
.L_x_5104:
[----:B------:R-:W-:Y:S05]  /*1230*/  BSYNC B0 ;  /* 0x0000000000007941 */ /* 0x000fea0003800000 */
.L_x_5103:
        /* <DEDUP_REMOVED lines=33> */
.L_x_5106:
[----:B------:R-:W-:Y:S05]  /*1450*/  BSYNC B0 ;  /* 0x0000000000007941 */ /* 0x000fea0003800000 */
.L_x_5105:
[----:B------:R-:W-:Y:S01]  /*1460*/  DADD R30, R28, -6.75539944105574400000e+15 ;  /* 0xc33800001c1e7429 */ /* 0x000fe20000000000 */
[----:B------:R-:W-:Y:S01]  /*1470*/  FSETP.GEU.FTZ.AND P0, PT, |R27|, 4.1917929649353027344, PT ;  /* 0x4086232b1b00780b */ /* 0x000fe20003f1e200 */
[C---:B------:R-:W-:Y:S01]  /*1480*/  DADD R18, -R6.reuse, R18 ;  /* 0x0000000006127229 */ /* 0x040fe20000000112 */
[----:B------:R-:W-:Y:S01]  /*1490*/  BSSY B0, `(.L_x_5107) ;  /* 0x000001f000007945 */ /* 0x000fe20003800000 */
[----:B------:R-:W-:-:S04]  /*14a0*/  DADD R12, -R6, R12 ;  /* 0x00000000060c7229 */ /* 0x000fc8000000010c */
        /* <DEDUP_REMOVED lines=29> */
.L_x_5108:
[----:B------:R-:W-:Y:S05]  /*1680*/  BSYNC B0 ;  /* 0x0000000000007941 */ /* 0x000fea0003800000 */
.L_x_5107:
[----:B------:R-:W-:Y:S01]  /*1690*/  DADD R28, R30, -6.75539944105574400000e+15 ;  /* 0xc33800001e1c7429 */ /* 0x000fe20000000000 */
[----:B------:R-:W-:Y:S01]  /*16a0*/  FSETP.GEU.FTZ.AND P0, PT, |R19|, 4.1917929649353027344, PT ;  /* 0x4086232b1300780b */ /* 0x000fe20003f1e200 */
[----:B------:R-:W-:Y:S01]  /*16b0*/  DFMA R26, R12, R10, 6.75539944105574400000e+15 ;  /* 0x433800000c1a742b */ /* 0x000fe2000000000a */
[----:B------:R-:W-:Y:S01]  /*16c0*/  BSSY B0, `(.L_x_5109) ;  /* 0x000002d000007945 */ /* 0x000fe20003800000 */
[----:B------:R-:W-:-:S04]  /*16d0*/  FSETP.GEU.FTZ.AND P2, PT, |R13|, 4.1917929649353027344, PT ;  /* 0x4086232b0d00780b */ /* 0x000fc80003f5e200 */
[----:B------:R-:W-:Y:S02]  /*16e0*/  DFMA R10, R28, -UR6, R18 ;  /* 0x800000061c0a7c2b */ /* 0x000fe40008000012 */
[----:B------:R-:W-:-:S06]  /*16f0*/  DADD R32, R26, -6.75539944105574400000e+15 ;  /* 0xc33800001a207429 */ /* 0x000fcc0000000000 */
[----:B------:R-:W-:Y:S02]  /*1700*/  DFMA R28, R28, -UR8, R10 ;  /* 0x800000081c1c7c2b */ /* 0x000fe4000800000a */
[----:B------:R-:W-:-:S08]  /*1710*/  DFMA R10, R32, -UR6, R12 ;  /* 0x80000006200a7c2b */ /* 0x000fd0000800000c */
        /* <DEDUP_REMOVED lines=21> */
[----:B------:R-:W-:-:S06]  /*1870*/  DFMA R32, R28, R32, 1 ;  /* 0x3ff000001c20742b */ /* 0x000fcc0000000020 */
[----:B------:R-:W-:-:S04]  /*1880*/  DFMA R28, R10, R8, 1 ;  /* 0x3ff000000a1c742b */ /* 0x000fc80000000008 */
[----:B------:R-:W-:Y:S02]  /*1890*/  IMAD R9, R30, 0x100000, R33 ;  /* 0x001000001e097824 */ /* 0x000fe400078e0221 */
[----:B------:R-:W-:-:S04]  /*18a0*/  IMAD.MOV.U32 R8, RZ, RZ, R32 ;  /* 0x000000ffff087224 */ /* 0x000fc800078e0020 */
[----:B------:R-:W-:Y:S01]  /*18b0*/  IMAD R35, R26, 0x100000, R29 ;  /* 0x001000001a237824 */ /* 0x000fe200078e021d */
        /* <DEDUP_REMOVED lines=13> */
.L_x_5110:
[----:B------:R-:W-:Y:S05]  /*1990*/  BSYNC B0 ;  /* 0x0000000000007941 */ /* 0x000fea0003800000 */
.L_x_5109:
[----:B------:R-:W-:Y:S01]  /*19a0*/  BSSY B0, `(.L_x_5111) ;  /* 0x0000010000007945 */ /* 0x000fe20003800000 */
        /* <DEDUP_REMOVED lines=15> */
.L_x_5112:
[----:B------:R-:W-:Y:S05]  /*1aa0*/  BSYNC B0 ;  /* 0x0000000000007941 */ /* 0x000fea0003800000 */
.L_x_5111:
[----:B------:R-:W-:Y:S01]  /*1ab0*/  DADD R12, RZ, R22 ;  /* 0x00000000ff0c7229 */ /* 0x000fe20000000016 */
[----:B------:R-:W-:Y:S01]  /*1ac0*/  ISETP.GE.AND P0, PT, R3, 0x1, PT ;  /* 0x000000010300780c */ /* 0x000fe20003f06270 */
[----:B------:R-:W-:-:S06]  /*1ad0*/  DADD R18, RZ, R4 ;  /* 0x00000000ff127229 */ /* 0x000fcc0000000004 */
[----:B------:R-:W-:Y:S02]  /*1ae0*/  DADD R12, R12, R24 ;  /* 0x000000000c0c7229 */ /* 0x000fe40000000018 */
[----:B------:R-:W-:-:S06]  /*1af0*/  DADD R18, R18, R6 ;  /* 0x0000000012127229 */ /* 0x000fcc0000000006 */
[----:B------:R-:W-:Y:S02]  /*1b00*/  DADD R12, R12, R20 ;  /* 0x000000000c0c7229 */ /* 0x000fe40000000014 */
[----:B------:R-:W-:-:S06]  /*1b10*/  DADD R18, R18, R8 ;  /* 0x0000000012127229 */ /* 0x000fcc0000000008 */
[----:B------:R-:W-:Y:S02]  /*1b20*/  DADD R12, R12, R16 ;  /* 0x000000000c0c7229 */ /* 0x000fe40000000010 */
[----:B------:R-:W-:-:S05]  /*1b30*/  DADD R26, R18, R10 ;  /* 0x00000000121a7229 */ /* 0x000fca000000000a */
[----:B------:R-:W-:Y:S04]  /*1b40*/  SHFL.BFLY PT, R19, R13, 0x10, 0x1f ;  /* 0x0e001f000d137f89 */ /* 0x000fe800000e0000 */
        /* <DEDUP_REMOVED lines=22> */
[----:B------:R0:W2:Y:S01]  /*1cb0*/  SHFL.BFLY PT, R31, R19, 0x1, 0x1f ;  /* 0x0c201f00131f7f89 */ /* 0x0000a200000e0000 */
[----:B-1----:R-:W-:-:S03]  /*1cc0*/  DADD R28, R26, R28 ;  /* 0x000000001a1c7229 */ /* 0x002fc6000000001c */
[----:B------:R0:W1:Y:S04]  /*1cd0*/  SHFL.BFLY PT, R30, R18, 0x1, 0x1f ;  /* 0x0c201f00121e7f89 */ /* 0x00006800000e0000 */
[----:B------:R0:W3:Y:S04]  /*1ce0*/  SHFL.BFLY PT, R33, R29, 0x1, 0x1f ;  /* 0x0c201f001d217f89 */ /* 0x0000e800000e0000 */
[----:B------:R0:W4:Y:S01]  /*1cf0*/  SHFL.BFLY PT, R32, R28, 0x1, 0x1f ;  /* 0x0c201f001c207f89 */ /* 0x00012200000e0000 */
[----:B------:R-:W-:Y:S05]  /*1d00*/  @!P0 EXIT ;  /* 0x000000000000894d */ /* 0x000fea0003800000 */
[----:B------:R-:W5:Y:S01]  /*1d10*/  S2R R3, SR_TID.X ;  /* 0x0000000000037919 */ /* 0x000f620000002100 */
[----:B------:R-:W-:Y:S01]  /*1d20*/  BSSY B1, `(.L_x_5113) ;  /* 0x0000090000017945 */ /* 0x000fe20003800000 */
[----:B012---:R-:W-:Y:S02]  /*1d30*/  DADD R18, R18, R30 ;  /* 0x0000000012127229 */ /* 0x007fe4000000001e */
[----:B---34-:R-:W-:Y:S01]  /*1d40*/  DADD R12, R28, R32 ;  /* 0x000000001c0c7229 */ /* 0x018fe20000000020 */
[----:B-----5:R-:W-:-:S13]  /*1d50*/  ISETP.GE.AND P1, PT, R3, R2, PT ;  /* 0x000000020300720c */ /* 0x020fda0003f26270 */
        /* <DEDUP_REMOVED lines=26> */
[----:B------:R-:W-:Y:S05]  /*1f00*/  CALL.REL.NOINC `($__internal_16_$__cuda_sm20_div_rn_f64_full) ;  /* 0x0000001000247944 */ /* 0x000fea0003c00000 */
[----:B------:R-:W-:Y:S02]  /*1f10*/  IMAD.MOV.U32 R2, RZ, RZ, R32 ;  /* 0x000000ffff027224 */ /* 0x000fe400078e0020 */
[----:B------:R-:W-:-:S07]  /*1f20*/  IMAD.MOV.U32 R3, RZ, RZ, R33 ;  /* 0x000000ffff037224 */ /* 0x000fce00078e0021 */
.L_x_5117:
[----:B------:R-:W-:Y:S05]  /*1f30*/  BSYNC B3 ;  /* 0x0000000000037941 */ /* 0x000fea0003800000 */
.L_x_5116:
[----:B------:R-:W-:Y:S05]  /*1f40*/  BSYNC B2 ;  /* 0x0000000000027941 */ /* 0x000fea0003800000 */
.L_x_5115:
[----:B------:R-:W0:Y:S01]  /*1f50*/  S2R R14, SR_TID.X ;  /* 0x00000000000e7919 */ /* 0x000e220000002100 */
[----:B------:R-:W-:Y:S02]  /*1f60*/  ULDC.64 UR6, c[0x0][0x210] ;  /* 0x0000840000067ab9 */ /* 0x000fe40000000a00 */
[----:B------:R-:W-:Y:S01]  /*1f70*/  LEA R22, P0, R0, UR6, 0x3 ;  /* 0x0000000600167c11 */ /* 0x000fe2000f8018ff */
[----:B------:R-:W-:-:S03]  /*1f80*/  ULDC UR6, c[0x0][0x228] ;  /* 0x00008a0000067ab9 */ /* 0x000fc60000000800 */
[----:B------:R-:W-:-:S05]  /*1f90*/  LEA.HI.X R23, R0, UR7, R15, 0x3, P0 ;  /* 0x0000000700177c11 */ /* 0x000fca00080f1c0f */
[----:B------:R1:W-:Y:S01]  /*1fa0*/  STG.E.64 desc[UR4][R22.64], R2 ;  /* 0x0000000216007986 */ /* 0x0003e2000c101b04 */
[----:B0-----:R-:W-:-:S05]  /*1fb0*/  VIADD R14, R14, 0x20 ;  /* 0x000000200e0e7836 */ /* 0x001fca0000000000 */
[----:B------:R-:W-:-:S13]  /*1fc0*/  ISETP.GE.AND P0, PT, R14, UR6, PT ;  /* 0x000000060e007c0c */ /* 0x000fda000bf06270 */
[----:B-1----:R-:W-:Y:S05]  /*1fd0*/  @P0 BRA `(.L_x_5114) ;  /* 0x0000000400900947 */ /* 0x002fea0003800000 */
        /* <DEDUP_REMOVED lines=27> */
.L_x_5120:
[----:B------:R-:W-:Y:S05]  /*2190*/  BSYNC B3 ;  /* 0x0000000000037941 */ /* 0x000fea0003800000 */
.L_x_5119:
[----:B------:R-:W-:Y:S05]  /*21a0*/  BSYNC B2 ;  /* 0x0000000000027941 */ /* 0x000fea0003800000 */
.L_x_5118:
[----:B------:R-:W0:Y:S01]  /*21b0*/  S2R R14, SR_TID.X ;  /* 0x00000000000e7919 */ /* 0x000e220000002100 */
[----:B------:R-:W-:Y:S01]  /*21c0*/  ULDC UR6, c[0x0][0x228] ;  /* 0x00008a0000067ab9 */ /* 0x000fe20000000800 */
        /* <DEDUP_REMOVED lines=31> */
.L_x_5123:
[----:B------:R-:W-:Y:S05]  /*23c0*/  BSYNC B3 ;  /* 0x0000000000037941 */ /* 0x000fea0003800000 */
.L_x_5122:
[----:B------:R-:W-:Y:S05]  /*23d0*/  BSYNC B2 ;  /* 0x0000000000027941 */ /* 0x000fea0003800000 */
.L_x_5121:
        /* <DEDUP_REMOVED lines=33> */
.L_x_5126:
[----:B------:R-:W-:Y:S05]  /*25f0*/  BSYNC B3 ;  /* 0x0000000000037941 */ /* 0x000fea0003800000 */
.L_x_5125:
[----:B------:R-:W-:Y:S05]  /*2600*/  BSYNC B2 ;  /* 0x0000000000027941 */ /* 0x000fea0003800000 */
.L_x_5124:
[----:B------:R0:W-:Y:S02]  /*2610*/  STG.E.64 desc[UR4][R22.64+0x300], R2 ;  /* 0x0003000216007986 */ /* 0x0001e4000c101b04 */
.L_x_5114:
[----:B------:R-:W-:Y:S05]  /*2620*/  BSYNC B1 ;  /* 0x0000000000017941 */ /* 0x000fea0003800000 */
.L_x_5113:
        /* <DEDUP_REMOVED lines=37> */
.L_x_5129:
[----:B------:R-:W-:Y:S05]  /*2880*/  BSYNC B2 ;  /* 0x0000000000027941 */ /* 0x000fea0003800000 */
.L_x_5128:
[----:B------:R-:W-:Y:S05]  /*2890*/  BSYNC B1 ;  /* 0x0000000000017941 */ /* 0x000fea0003800000 */
.L_x_5127:
[----:B------:R-:W0:Y:S01]  /*28a0*/  LDC R14, c[0x0][0x228] ;  /* 0x00008a00ff0e7b82 */ /* 0x000e220000000800 */
[----:B------:R-:W1:Y:S01]  /*28b0*/  S2R R16, SR_TID.X ;  /* 0x0000000000107919 */ /* 0x000e620000002100 */
[----:B------:R-:W-:Y:S01]  /*28c0*/  ULDC.64 UR6, c[0x0][0x210] ;  /* 0x0000840000067ab9 */ /* 0x000fe20000000a00 */
[----:B0-----:R-:W-:-:S04]  /*28d0*/  IADD3 R0, P0, R0, R14, RZ ;  /* 0x0000000e00007210 */ /* 0x001fc80007f1e0ff */
[----:B------:R-:W-:Y:S02]  /*28e0*/  LEA.HI.X.SX32 R15, R14, R15, 0x1, P0 ;  /* 0x0000000f0e0f7211 */ /* 0x000fe400000f0eff */
[----:B------:R-:W-:-:S04]  /*28f0*/  LEA R4, P0, R0, UR6, 0x3 ;  /* 0x0000000600047c11 */ /* 0x000fc8000f8018ff */
[----:B------:R-:W-:Y:S01]  /*2900*/  LEA.HI.X R5, R0, UR7, R15, 0x3, P0 ;  /* 0x0000000700057c11 */ /* 0x000fe200080f1c0f */
[----:B-1----:R-:W-:-:S04]  /*2910*/  VIADD R15, R16, 0x20 ;  /* 0x00000020100f7836 */ /* 0x002fc80000000000 */
        /* <DEDUP_REMOVED lines=30> */
.L_x_5132:
[----:B------:R-:W-:Y:S05]  /*2b00*/  BSYNC B2 ;  /* 0x0000000000027941 */ /* 0x000fea0003800000 */
.L_x_5131:
[----:B------:R-:W-:Y:S05]  /*2b10*/  BSYNC B1 ;  /* 0x0000000000017941 */ /* 0x000fea0003800000 */
.L_x_5130:
[----:B------:R-:W0:Y:S01]  /*2b20*/  S2R R0, SR_TID.X ;  /* 0x0000000000007919 */ /* 0x000e220000002100 */
[----:B------:R-:W-:Y:S01]  /*2b30*/  ULDC UR6, c[0x0][0x228] ;  /* 0x00008a0000067ab9 */ /* 0x000fe20000000800 */
[----:B------:R1:W-:Y:S01]  /*2b40*/  STG.E.64 desc[UR4][R4.64+0x100], R2 ;  /* 0x0001000204007986 */ /* 0x0003e2000c101b04 */
[----:B0-----:R-:W-:-:S05]  /*2b50*/  VIADD R0, R0, 0x40 ;  /* 0x0000004000007836 */ /* 0x001fca0000000000 */
[----:B------:R-:W-:-:S13]  /*2b60*/  ISETP.GE.AND P0, PT, R0, UR6, PT ;  /* 0x0000000600007c0c */ /* 0x000fda000bf06270 */
[----:B-1----:R-:W-:Y:S05]  /*2b70*/  @P0 EXIT ;  /* 0x000000000000094d */ /* 0x002fea0003800000 */
        /* <DEDUP_REMOVED lines=27> */
.L_x_5135:
[----:B------:R-:W-:Y:S05]  /*2d30*/  BSYNC B2 ;  /* 0x0000000000027941 */ /* 0x000fea0003800000 */
.L_x_5134:
[----:B------:R-:W-:Y:S05]  /*2d40*/  BSYNC B1 ;  /* 0x0000000000017941 */ /* 0x000fea0003800000 */
.L_x_5133:
        /* <DEDUP_REMOVED lines=33> */
.L_x_5138:
[----:B------:R-:W-:Y:S05]  /*2f60*/  BSYNC B2 ;  /* 0x0000000000027941 */ /* 0x000fea0003800000 */
.L_x_5137:
[----:B------:R-:W-:Y:S05]  /*2f70*/  BSYNC B1 ;  /* 0x0000000000017941 */ /* 0x000fea0003800000 */
.L_x_5136:
[----:B------:R-:W-:Y:S01]  /*2f80*/  STG.E.64 desc[UR4][R4.64+0x300], R2 ;  /* 0x0003000204007986 */ /* 0x000fe2000c101b04 */
[----:B------:R-:W-:Y:S05]  /*2f90*/  EXIT ;  /* 0x000000000000794d */ /* 0x000fea0003800000 */
        .weak           $__internal_16_$__cuda_sm20_div_rn_f64_full
        .type           $__internal_16_$__cuda_sm20_div_rn_f64_full,@function
        .size           $__internal_16_$__cuda_sm20_div_rn_f64_full,(.L_x_11874 - $__internal_16_$__cuda_sm20_div_rn_f64_full)
$__internal_16_$__cuda_sm20_div_rn_f64_full:
[----:B------:R-:W-:Y:S01]  /*2fa0*/  FSETP.GEU.AND P4, PT, |R27|, 1.469367938527859385e-39, PT ;  /* 0x001000001b00780b */ /* 0x000fe20003f8e200 */
[----:B------:R-:W-:Y:S01]  /*2fb0*/  IMAD.MOV.U32 R39, RZ, RZ, 0x1ca00000 ;  /* 0x1ca00000ff277424 */ /* 0x000fe200078e00ff */
[C---:B------:R-:W-:Y:S01]  /*2fc0*/  FSETP.GEU.AND P0, PT, |R31|.reuse, 1.469367938527859385e-39, PT ;  /* 0x001000001f00780b */ /* 0x040fe20003f0e200 */
[----:B------:R-:W-:Y:S01]  /*2fd0*/  IMAD.MOV.U32 R2, RZ, RZ, R26 ;  /* 0x000000ffff027224 */ /* 0x000fe200078e001a */
[----:B------:R-:W-:Y:S01]  /*2fe0*/  LOP3.LUT R28, R31, 0x800fffff, RZ, 0xc0, !PT ;  /* 0x800fffff1f1c7812 */ /* 0x000fe200078ec0ff */
[----:B------:R-:W-:Y:S01]  /*2ff0*/  IMAD.MOV.U32 R32, RZ, RZ, 0x1 ;  /* 0x00000001ff207424 */ /* 0x000fe200078e00ff */
[----:B------:R-:W-:Y:S01]  /*3000*/  LOP3.LUT R38, R27, 0x7ff00000, RZ, 0xc0, !PT ;  /* 0x7ff000001b267812 */ /* 0x000fe200078ec0ff */
[----:B------:R-:W-:Y:S01]  /*3010*/  BSSY B0, `(.L_x_5139) ;  /* 0x0000050000007945 */ /* 0x000fe20003800000 */
[----:B------:R-:W-:Y:S01]  /*3020*/  LOP3.LUT R29, R28, 0x3ff00000, RZ, 0xfc, !PT ;  /* 0x3ff000001c1d7812 */ /* 0x000fe200078efcff */
[----:B------:R-:W-:Y:S01]  /*3030*/  IMAD.MOV.U32 R28, RZ, RZ, R30 ;  /* 0x000000ffff1c7224 */ /* 0x000fe200078e001e */
        /* <DEDUP_REMOVED lines=10> */
[----:B------:R-:W-:Y:S02]  /*30e0*/  @!P4 LOP3.LUT R35, R35, 0x80000000, R27, 0xf8, !PT ;  /* 0x800000002323c812 */ /* 0x000fe400078ef81b */
[----:B------:R-:W-:Y:S02]  /*30f0*/  @!P0 LOP3.LUT R41, R29, 0x7ff00000, RZ, 0xc0, !PT ;  /* 0x7ff000001d298812 */ /* 0x000fe400078ec0ff */
[----:B------:R-:W-:-:S06]  /*3100*/  @!P4 LOP3.LUT R35, R35, 0x100000, RZ, 0xfc, !PT ;  /* 0x001000002323c812 */ /* 0x000fcc00078efcff */
[----:B------:R-:W-:Y:S02]  /*3110*/  @!P4 DFMA R2, R2, 2, -R34 ;  /* 0x400000000202c82b */ /* 0x000fe40000000822 */
[----:B0-----:R-:W-:-:S08]  /*3120*/  DFMA R34, R32, -R28, 1 ;  /* 0x3ff000002022742b */ /* 0x001fd0000000081c */
[----:B------:R-:W-:-:S08]  /*3130*/  DFMA R34, R34, R34, R34 ;  /* 0x000000222222722b */ /* 0x000fd00000000022 */
[----:B------:R-:W-:-:S08]  /*3140*/  DFMA R32, R32, R34, R32 ;  /* 0x000000222020722b */ /* 0x000fd00000000020 */
        /* <DEDUP_REMOVED lines=12> */
[----:B------:R-:W-:Y:S01]  /*3210*/  LOP3.LUT R27, R31, 0x7ff00000, RZ, 0xc0, !PT ;  /* 0x7ff000001f1b7812 */ /* 0x000fe200078ec0ff */
[----:B------:R-:W-:-:S03]  /*3220*/  IMAD.MOV.U32 R34, RZ, RZ, RZ ;  /* 0x000000ffff227224 */ /* 0x000fc600078e00ff */
[CC--:B------:R-:W-:Y:S02]  /*3230*/  ISETP.GE.U32.AND P0, PT, R38.reuse, R27.reuse, PT ;  /* 0x0000001b2600720c */ /* 0x0c0fe40003f06070 */
[----:B------:R-:W-:Y:S02]  /*3240*/  VIADDMNMX R38, R38, -R27, 0xb9600000, !PT ;  /* 0xb960000026267446 */ /* 0x000fe4000780091b */
[----:B------:R-:W-:Y:S02]  /*3250*/  SEL R39, R39, 0x63400000, !P0 ;  /* 0x6340000027277807 */ /* 0x000fe40004000000 */
[----:B------:R-:W-:-:S05]  /*3260*/  VIMNMX R26, R38, 0x46a00000, PT ;  /* 0x46a00000261a7848 */ /* 0x000fca0003fe0100 */
        /* <DEDUP_REMOVED lines=21> */
.L_x_5140:
        /* <DEDUP_REMOVED lines=16> */
.L_x_5143:
[----:B------:R-:W-:Y:S01]  /*34c0*/  LOP3.LUT R33, R31, 0x80000, RZ, 0xfc, !PT ;  /* 0x000800001f217812 */ /* 0x000fe200078efcff */
[----:B------:R-:W-:Y:S01]  /*34d0*/  IMAD.MOV.U32 R32, RZ, RZ, R30 ;  /* 0x000000ffff207224 */ /* 0x000fe200078e001e */
[----:B------:R-:W-:Y:S06]  /*34e0*/  BRA `(.L_x_5141) ;  /* 0x0000000000087947 */ /* 0x000fec0003800000 */
.L_x_5142:
[----:B------:R-:W-:Y:S01]  /*34f0*/  LOP3.LUT R33, R27, 0x80000, RZ, 0xfc, !PT ;  /* 0x000800001b217812 */ /* 0x000fe200078efcff */
[----:B------:R-:W-:-:S07]  /*3500*/  IMAD.MOV.U32 R32, RZ, RZ, R26 ;  /* 0x000000ffff207224 */ /* 0x000fce00078e001a */
.L_x_5141:
[----:B------:R-:W-:Y:S05]  /*3510*/  BSYNC B0 ;  /* 0x0000000000007941 */ /* 0x000fea0003800000 */
.L_x_5139:
[----:B------:R-:W-:Y:S02]  /*3520*/  IMAD.MOV.U32 R2, RZ, RZ, R14 ;  /* 0x000000ffff027224 */ /* 0x000fe400078e000e */
[----:B------:R-:W-:-:S04]  /*3530*/  IMAD.MOV.U32 R3, RZ, RZ, 0x0 ;  /* 0x00000000ff037424 */ /* 0x000fc800078e00ff */
[----:B------:R-:W-:Y:S05]  /*3540*/  RET.REL.NODEC R2 `(_ZN43_GLOBAL__N__9ae7fba5_10_SoftMax_cu_9f978f6320softmax_warp_forwardIdddLi7ELb0ELb0EEEvPT0_PKT_iiiPKbib) ;  /* 0xffffffc802ac7950 */ /* 0x000fea0003c3ffff */
.L_x_5144:
        /* <DEDUP_REMOVED lines=11> */
.L_x_11874:


//--------------------- .text._ZN43_GLOBAL__N__9ae7fba5_10_SoftMax_cu_9f978f6320softmax_warp_forwardIdddLi6ELb0ELb0EEEvPT0_PKT_iiiPKbib --------------------------
	.section	.text._ZN43_GLOBAL__N__9ae7fba5_10_SoftMax_cu_9f978f6320softmax_warp_forwardIdddLi6ELb0ELb0EEEvPT0_PKT_iiiPKbib,"ax",@progbits
	.align	128
.text._ZN43_GLOBAL__N__9ae7fba5_10_SoftMax_cu_9f978f6320softmax_warp_forwardIdddLi6ELb0ELb0EEEvPT0_PKT_iiiPKbib:
        .type           _ZN43_GLOBAL__N__9ae7fba5_10_SoftMax_cu_9f978f6320softmax_warp_forwardIdddLi6ELb0ELb0EEEvPT0_PKT_iiiPKbib,@function
        .size           _ZN43_GLOBAL__N__9ae7fba5_10_SoftMax_cu_9f978f6320softmax_warp_forwardIdddLi6ELb0ELb0EEEvPT0_PKT_iiiPKbib,(.L_x_11876 - _ZN43_GLOBAL__N__9ae7fba5_10_SoftMax_cu_9f978f6320softmax_warp_forwardIdddLi6ELb0ELb0EEEvPT0_PKT_iiiPKbib)
        .other          _ZN43_GLOBAL__N__9ae7fba5_10_SoftMax_cu_9f978f6320softmax_warp_forwardIdddLi6ELb0ELb0EEEvPT0_PKT_iiiPKbib,@"STO_CUDA_ENTRY STV_DEFAULT"
_ZN43_GLOBAL__N__9ae7fba5_10_SoftMax_cu_9f978f6320softmax_warp_forwardIdddLi6ELb0ELb0EEEvPT0_PKT_iiiPKbib:
        /* <DEDUP_REMOVED lines=15> */
[----:B------:R-:W-:-:S05]  /*00f0*/  IMAD.SHL.U32 R2, R2, 0x2, RZ ;  /* 0x0000000202027824 */ /* 0x000fca00078e00ff */
[C---:B------:R-:W-:Y:S01]  /*0100*/  IADD3 R18, -R2.reuse, UR4, RZ ;  /* 0x0000000402127c10 */ /* 0x040fe2000fffe1ff */
[----:B------:R-:W-:Y:S01]  /*0110*/  IMAD R2, R2, UR5, R19 ;  /* 0x0000000502027c24 */ /* 0x000fe2000f8e0213 */
[----:B------:R-:W-:Y:S02]  /*0120*/  ULDC.64 UR4, c[0x0][0x208] ;  /* 0x0000820000047ab9 */ /* 0x000fe40000000a00 */
[----:B------:R-:W-:Y:S01]  /*0130*/  ISETP.GT.AND P0, PT, R18, RZ, PT ;  /* 0x000000ff1200720c */ /* 0x000fe20003f04270 */
[----:B---3--:R-:W-:-:S03]  /*0140*/  IMAD.WIDE R4, R2, 0x8, R4 ;  /* 0x0000000802047825 */ /* 0x008fc600078e0204 */
[----:B--2---:R-:W-:-:S04]  /*0150*/  SEL R6, R0, RZ, P0 ;  /* 0x000000ff00067207 */ /* 0x004fc80000000000 */
[-C--:B------:R-:W-:Y:S02]  /*0160*/  ISETP.GE.AND P0, PT, R19, R6.reuse, PT ;  /* 0x000000061300720c */ /* 0x080fe40003f06270 */
[----:B------:R-:W-:-:S11]  /*0170*/  ISETP.GE.AND P1, PT, R7, R6, PT ;  /* 0x000000060700720c */ /* 0x000fd60003f26270 */
[----:B------:R-:W2:Y:S04]  /*0180*/  @!P0 LDG.E.64 R28, desc[UR4][R4.64] ;  /* 0x00000004041c8981 */ /* 0x000ea8000c1e1b00 */
[----:B------:R-:W2:Y:S01]  /*0190*/  @!P1 LDG.E.64 R12, desc[UR4][R4.64+0x100] ;  /* 0x00010004040c9981 */ /* 0x000ea2000c1e1b00 */
[----:B------:R-:W-:Y:S01]  /*01a0*/  VIMNMX R18, R18, 0x2, PT ;  /* 0x0000000212127848 */ /* 0x000fe20003fe0100 */
[----:B------:R-:W-:Y:S01]  /*01b0*/  IMAD.MOV.U32 R22, RZ, RZ, 0x0 ;  /* 0x00000000ff167424 */ /* 0x000fe200078e00ff */
[----:B------:R-:W-:Y:S01]  /*01c0*/  SHF.R.S32.HI R3, RZ, 0x1f, R2 ;  /* 0x0000001fff037819 */ /* 0x000fe20000011402 */
[----:B------:R-:W-:Y:S01]  /*01d0*/  IMAD.MOV.U32 R23, RZ, RZ, -0x100000 ;  /* 0xfff00000ff177424 */ /* 0x000fe200078e00ff */
[----:B------:R-:W-:Y:S01]  /*01e0*/  ISETP.GT.AND P0, PT, R18, 0x1, PT ;  /* 0x000000011200780c */ /* 0x000fe20003f04270 */
[----:B------:R-:W-:Y:S01]  /*01f0*/  IMAD.MOV.U32 R16, RZ, RZ, 0x0 ;  /* 0x00000000ff107424 */ /* 0x000fe200078e00ff */
[----:B------:R-:W-:Y:S01]  /*0200*/  IADD3 R8, P2, R2, R0, RZ ;  /* 0x0000000002087210 */ /* 0x000fe20007f5e0ff */
[----:B------:R-:W-:Y:S01]  /*0210*/  IMAD.MOV.U32 R17, RZ, RZ, -0x100000 ;  /* 0xfff00000ff117424 */ /* 0x000fe200078e00ff */
[----:B------:R-:W-:-:S04]  /*0220*/  SEL R6, R0, RZ, P0 ;  /* 0x000000ff00067207 */ /* 0x000fc80000000000 */
[-C--:B------:R-:W-:Y:S02]  /*0230*/  ISETP.GE.AND P1, PT, R7, R6.reuse, PT ;  /* 0x000000060700720c */ /* 0x080fe40003f26270 */
[----:B------:R-:W-:Y:S02]  /*0240*/  ISETP.GE.AND P0, PT, R19, R6, PT ;  /* 0x000000061300720c */ /* 0x000fe40003f06270 */
[----:B------:R-:W-:Y:S02]  /*0250*/  LEA.HI.X.SX32 R7, R0, R3, 0x1, P2 ;  /* 0x0000000300077211 */ /* 0x000fe400010f0eff */
[----:B------:R-:W-:-:S04]  /*0260*/  LEA R6, P2, R8, UR6, 0x3 ;  /* 0x0000000608067c11 */ /* 0x000fc8000f8418ff */
[----:B------:R-:W-:-:S05]  /*0270*/  LEA.HI.X R7, R8, UR7, R7, 0x3, P2 ;  /* 0x0000000708077c11 */ /* 0x000fca00090f1c07 */
[----:B------:R-:W3:Y:S04]  /*0280*/  @!P0 LDG.E.64 R22, desc[UR4][R6.64] ;  /* 0x0000000406168981 */ /* 0x000ee8000c1e1b00 */
[----:B------:R-:W3:Y:S01]  /*0290*/  @!P1 LDG.E.64 R16, desc[UR4][R6.64+0x100] ;  /* 0x0001000406109981 */ /* 0x000ee2000c1e1b00 */
[----:B------:R-:W-:Y:S01]  /*02a0*/  IMAD.MOV.U32 R26, RZ, RZ, 0x652b82fe ;  /* 0x652b82feff1a7424 */ /* 0x000fe200078e00ff */
[----:B------:R-:W-:Y:S01]  /*02b0*/  UMOV UR6, 0xfefa39ef ;  /* 0xfefa39ef00067882 */ /* 0x000fe20000000000 */
[----:B------:R-:W-:Y:S01]  /*02c0*/  IMAD.MOV.U32 R27, RZ, RZ, 0x3ff71547 ;  /* 0x3ff71547ff1b7424 */ /* 0x000fe200078e00ff */
[----:B------:R-:W-:Y:S01]  /*02d0*/  UMOV UR7, 0x3fe62e42 ;  /* 0x3fe62e4200077882 */ /* 0x000fe20000000000 */
        /* <DEDUP_REMOVED lines=18> */
[----:B------:R-:W-:Y:S01]  /*0400*/  BSSY B0, `(.L_x_5145) ;  /* 0x000005f000007945 */ /* 0x000fe20003800000 */
[----:B--2---:R-:W-:-:S06]  /*0410*/  DSETP.GT.AND P0, PT, R28, R12, PT ;  /* 0x0000000c1c00722a */ /* 0x004fcc0003f04000 */
        /* <DEDUP_REMOVED lines=17> */
[----:B---3--:R-:W-:Y:S02]  /*0530*/  DSETP.GT.AND P0, PT, R22, R16, PT ;  /* 0x000000101600722a */ /* 0x008fe40003f04000 */
[----:B------:R-:W-:Y:S04]  /*0540*/  SHFL.BFLY PT, R5, R21, 0x2, 0x1f ;  /* 0x0c401f0015057f89 */ /* 0x000fe800000e0000 */
[----:B------:R-:W-:Y:S01]  /*0550*/  FSEL R11, R23, R17, P0 ;  /* 0x00000011170b7208 */ /* 0x000fe20000000000 */
[----:B------:R-:W0:Y:S01]  /*0560*/  SHFL.BFLY PT, R4, R20, 0x2, 0x1f ;  /* 0x0c401f0014047f89 */ /* 0x000e2200000e0000 */
[----:B------:R-:W-:-:S03]  /*0570*/  FSEL R10, R22, R16, P0 ;  /* 0x00000010160a7208 */ /* 0x000fc60000000000 */
[----:B------:R-:W-:Y:S04]  /*0580*/  SHFL.BFLY PT, R9, R11, 0x10, 0x1f ;  /* 0x0e001f000b097f89 */ /* 0x000fe800000e0000 */
[----:B------:R-:W1:Y:S01]  /*0590*/  SHFL.BFLY PT, R8, R10, 0x10, 0x1f ;  /* 0x0e001f000a087f89 */ /* 0x000e6200000e0000 */
[----:B0-----:R-:W-:-:S06]  /*05a0*/  DSETP.GEU.AND P1, PT, R20, R4, PT ;  /* 0x000000041400722a */ /* 0x001fcc0003f2e000 */
[----:B------:R-:W-:Y:S01]  /*05b0*/  FSEL R7, R5, R21, !P1 ;  /* 0x0000001505077208 */ /* 0x000fe20004800000 */
[----:B-1----:R-:W-:Y:S01]  /*05c0*/  DSETP.GEU.AND P0, PT, R10, R8, PT ;  /* 0x000000080a00722a */ /* 0x002fe20003f0e000 */
[----:B------:R-:W-:-:S03]  /*05d0*/  FSEL R6, R4, R20, !P1 ;  /* 0x0000001404067208 */ /* 0x000fc60004800000 */
[----:B------:R-:W-:Y:S02]  /*05e0*/  SHFL.BFLY PT, R5, R7, 0x1, 0x1f ;  /* 0x0c201f0007057f89 */ /* 0x000fe400000e0000 */
[----:B------:R-:W-:Y:S02]  /*05f0*/  FSEL R15, R9, R11, !P0 ;  /* 0x0000000b090f7208 */ /* 0x000fe40004000000 */
[----:B------:R-:W0:Y:S01]  /*0600*/  SHFL.BFLY PT, R4, R6, 0x1, 0x1f ;  /* 0x0c201f0006047f89 */ /* 0x000e2200000e0000 */
[----:B------:R-:W-:-:S03]  /*0610*/  FSEL R14, R8, R10, !P0 ;  /* 0x0000000a080e7208 */ /* 0x000fc60004000000 */
[----:B------:R-:W-:Y:S04]  /*0620*/  SHFL.BFLY PT, R9, R15, 0x8, 0x1f ;  /* 0x0d001f000f097f89 */ /* 0x000fe800000e0000 */
[----:B------:R-:W1:Y:S01]  /*0630*/  SHFL.BFLY PT, R8, R14, 0x8, 0x1f ;  /* 0x0d001f000e087f89 */ /* 0x000e6200000e0000 */
[----:B0-----:R-:W-:-:S06]  /*0640*/  DSETP.GEU.AND P1, PT, R6, R4, PT ;  /* 0x000000040600722a */ /* 0x001fcc0003f2e000 */
[----:B------:R-:W-:Y:S01]  /*0650*/  FSEL R6, R4, R6, !P1 ;  /* 0x0000000604067208 */ /* 0x000fe20004800000 */
[----:B-1----:R-:W-:Y:S01]  /*0660*/  DSETP.GEU.AND P0, PT, R14, R8, PT ;  /* 0x000000080e00722a */ /* 0x002fe20003f0e000 */
[----:B------:R-:W-:-:S05]  /*0670*/  FSEL R7, R5, R7, !P1 ;  /* 0x0000000705077208 */ /* 0x000fca0004800000 */
[----:B------:R-:W-:Y:S01]  /*0680*/  FSEL R25, R9, R15, !P0 ;  /* 0x0000000f09197208 */ /* 0x000fe20004000000 */
[C---:B------:R-:W-:Y:S01]  /*0690*/  DADD R28, -R6.reuse, R28 ;  /* 0x00000000061c7229 */ /* 0x040fe2000000011c */
[----:B------:R-:W-:Y:S01]  /*06a0*/  FSEL R24, R8, R14, !P0 ;  /* 0x0000000e08187208 */ /* 0x000fe20004000000 */
[----:B------:R-:W-:Y:S02]  /*06b0*/  DADD R12, -R6, R12 ;  /* 0x00000000060c7229 */ /* 0x000fe4000000010c */
[----:B------:R-:W-:Y:S04]  /*06c0*/  SHFL.BFLY PT, R9, R25, 0x4, 0x1f ;  /* 0x0c801f0019097f89 */ /* 0x000fe800000e0000 */
[----:B------:R-:W0:Y:S01]  /*06d0*/  SHFL.BFLY PT, R8, R24, 0x4, 0x1f ;  /* 0x0c801f0018087f89 */ /* 0x000e2200000e0000 */
[----:B------:R-:W-:-:S02]  /*06e0*/  DFMA R26, R28, R26, 6.75539944105574400000e+15 ;  /* 0x433800001c1a742b */ /* 0x000fc4000000001a */
[----:B0-----:R-:W-:-:S06]  /*06f0*/  DSETP.GEU.AND P0, PT, R24, R8, PT ;  /* 0x000000081800722a */ /* 0x001fcc0003f0e000 */
[----:B------:R-:W-:Y:S02]  /*0700*/  FSEL R11, R9, R25, !P0 ;  /* 0x00000019090b7208 */ /* 0x000fe40004000000 */
[----:B------:R-:W-:Y:S01]  /*0710*/  FSEL R10, R8, R24, !P0 ;  /* 0x00000018080a7208 */ /* 0x000fe20004000000 */
[----:B------:R-:W-:Y:S02]  /*0720*/  DADD R24, R26, -6.75539944105574400000e+15 ;  /* 0xc33800001a187429 */ /* 0x000fe40000000000 */
[----:B------:R-:W-:Y:S04]  /*0730*/  SHFL.BFLY PT, R9, R11, 0x2, 0x1f ;  /* 0x0c401f000b097f89 */ /* 0x000fe800000e0000 */
[----:B------:R-:W0:Y:S02]  /*0740*/  SHFL.BFLY PT, R8, R10, 0x2, 0x1f ;  /* 0x0c401f000a087f89 */ /* 0x000e2400000e0000 */
[----:B------:R-:W-:Y:S01]  /*0750*/  DFMA R4, R24, -UR6, R28 ;  /* 0x8000000618047c2b */ /* 0x000fe2000800001c */
[----:B------:R-:W-:Y:S01]  /*0760*/  UMOV UR6, 0x3b39803f ;  /* 0x3b39803f00067882 */ /* 0x000fe20000000000 */
[----:B------:R-:W-:-:S06]  /*0770*/  UMOV UR7, 0x3c7abc9e ;  /* 0x3c7abc9e00077882 */ /* 0x000fcc0000000000 */
[----:B------:R-:W-:Y:S01]  /*0780*/  DFMA R24, R24, -UR6, R4 ;  /* 0x8000000618187c2b */ /* 0x000fe20008000004 */
[----:B------:R-:W-:Y:S02]  /*0790*/  IMAD.MOV.U32 R4, RZ, RZ, -0x35dec16 ;  /* 0xfca213eaff047424 */ /* 0x000fe400078e00ff */
[----:B------:R-:W-:Y:S01]  /*07a0*/  IMAD.MOV.U32 R5, RZ, RZ, 0x3e928af3 ;  /* 0x3e928af3ff057424 */ /* 0x000fe200078e00ff */
[----:B0-----:R-:W-:-:S06]  /*07b0*/  DSETP.GEU.AND P0, PT, R10, R8, PT ;  /* 0x000000080a00722a */ /* 0x001fcc0003f0e000 */
[----:B------:R-:W-:Y:S02]  /*07c0*/  FSEL R21, R9, R11, !P0 ;  /* 0x0000000b09157208 */ /* 0x000fe40004000000 */
[----:B------:R-:W-:Y:S01]  /*07d0*/  FSEL R20, R8, R10, !P0 ;  /* 0x0000000a08147208 */ /* 0x000fe20004000000 */
[C---:B------:R-:W-:Y:S01]  /*07e0*/  DFMA R10, R24.reuse, UR8, R4 ;  /* 0x00000008180a7c2b */ /* 0x040fe20008000004 */
[----:B------:R-:W-:Y:S01]  /*07f0*/  FSETP.GEU.FTZ.AND P0, PT, |R29|, 4.1917929649353027344, PT ;  /* 0x4086232b1d00780b */ /* 0x000fe20003f1e200 */
[----:B------:R-:W-:Y:S04]  /*0800*/  SHFL.BFLY PT, R9, R21, 0x1, 0x1f ;  /* 0x0c201f0015097f89 */ /* 0x000fe800000e0000 */
[----:B------:R-:W0:Y:S02]  /*0810*/  SHFL.BFLY PT, R8, R20, 0x1, 0x1f ;  /* 0x0c201f0014087f89 */ /* 0x000e2400000e0000 */
[----:B------:R-:W-:-:S08]  /*0820*/  DFMA R10, R24, R10, UR10 ;  /* 0x0000000a180a7e2b */ /* 0x000fd0000800000a */
[----:B------:R-:W-:-:S08]  /*0830*/  DFMA R10, R24, R10, UR12 ;  /* 0x0000000c180a7e2b */ /* 0x000fd0000800000a */
[----:B------:R-:W-:Y:S02]  /*0840*/  DFMA R10, R24, R10, UR14 ;  /* 0x0000000e180a7e2b */ /* 0x000fe4000800000a */
[----:B0-----:R-:W-:-:S06]  /*0850*/  DSETP.GEU.AND P1, PT, R20, R8, PT ;  /* 0x000000081400722a */ /* 0x001fcc0003f2e000 */
[----:B------:R-:W-:Y:S01]  /*0860*/  DFMA R10, R24, R10, UR16 ;  /* 0x00000010180a7e2b */ /* 0x000fe2000800000a */
[----:B------:R-:W-:-:S07]  /*0870*/  FSEL R14, R8, R20, !P1 ;  /* 0x00000014080e7208 */ /* 0x000fce0004800000 */
[----:B------:R-:W-:-:S08]  /*0880*/  DFMA R10, R24, R10, UR18 ;  /* 0x00000012180a7e2b */ /* 0x000fd0000800000a */
[----:B------:R-:W-:-:S08]  /*0890*/  DFMA R10, R24, R10, UR20 ;  /* 0x00000014180a7e2b */ /* 0x000fd0000800000a */
[----:B------:R-:W-:-:S08]  /*08a0*/  DFMA R10, R24, R10, UR22 ;  /* 0x00000016180a7e2b */ /* 0x000fd0000800000a */
[----:B------:R-:W-:-:S08]  /*08b0*/  DFMA R10, R24, R10, UR24 ;  /* 0x00000018180a7e2b */ /* 0x000fd0000800000a */
[----:B------:R-:W-:-:S08]  /*08c0*/  DFMA R10, R24, R10, 1 ;  /* 0x3ff00000180a742b */ /* 0x000fd0000000000a */
[----:B------:R-:W-:Y:S01]  /*08d0*/  DFMA R24, R24, R10, 1 ;  /* 0x3ff000001818742b */ /* 0x000fe2000000000a */
[----:B------:R-:W-:Y:S02]  /*08e0*/  IMAD.MOV.U32 R10, RZ, RZ, 0x652b82fe ;  /* 0x652b82feff0a7424 */ /* 0x000fe400078e00ff */
[----:B------:R-:W-:-:S07]  /*08f0*/  IMAD.MOV.U32 R11, RZ, RZ, 0x3ff71547 ;  /* 0x3ff71547ff0b7424 */ /* 0x000fce00078e00ff */
        /* <DEDUP_REMOVED lines=15> */
.L_x_5146:
[----:B------:R-:W-:Y:S05]  /*09f0*/  BSYNC B0 ;  /* 0x0000000000007941 */ /* 0x000fea0003800000 */
.L_x_5145:
[----:B------:R-:W-:Y:S01]  /*0a00*/  DFMA R24, R12, R10, 6.75539944105574400000e+15 ;  /* 0x433800000c18742b */ /* 0x000fe2000000000a */
[----:B------:R-:W-:Y:S01]  /*0a10*/  UMOV UR26, 0xfefa39ef ;  /* 0xfefa39ef001a7882 */ /* 0x000fe20000000000 */
[----:B------:R-:W-:Y:S01]  /*0a20*/  UMOV UR27, 0x3fe62e42 ;  /* 0x3fe62e42001b7882 */ /* 0x000fe20000000000 */
[----:B------:R-:W-:Y:S01]  /*0a30*/  FSETP.GEU.FTZ.AND P0, PT, |R13|, 4.1917929649353027344, PT ;  /* 0x4086232b0d00780b */ /* 0x000fe20003f1e200 */
[----:B------:R-:W-:Y:S01]  /*0a40*/  BSSY B0, `(.L_x_5147) ;  /* 0x0000020000007945 */ /* 0x000fe20003800000 */
[----:B------:R-:W-:-:S03]  /*0a50*/  FSEL R15, R9, R21, !P1 ;  /* 0x00000015090f7208 */ /* 0x000fc60004800000 */
[----:B------:R-:W-:-:S03]  /*0a60*/  DADD R26, R24, -6.75539944105574400000e+15 ;  /* 0xc3380000181a7429 */ /* 0x000fc60000000000 */
[----:B------:R-:W-:-:S05]  /*0a70*/  DADD R22, -R14, R22 ;  /* 0x000000000e167229 */ /* 0x000fca0000000116 */
        /* <DEDUP_REMOVED lines=28> */
.L_x_5148:
[----:B------:R-:W-:Y:S05]  /*0c40*/  BSYNC B0 ;  /* 0x0000000000007941 */ /* 0x000fea0003800000 */
.L_x_5147:
[-C--:B------:R-:W-:Y:S01]  /*0c50*/  DFMA R12, R22, R10.reuse, 6.75539944105574400000e+15 ;  /* 0x43380000160c742b */ /* 0x080fe2000000000a */
[----:B------:R-:W-:Y:S01]  /*0c60*/  FSETP.GEU.FTZ.AND P0, PT, |R23|, 4.1917929649353027344, PT ;  /* 0x4086232b1700780b */ /* 0x000fe20003f1e200 */
[----:B------:R-:W-:Y:S01]  /*0c70*/  DADD R14, -R14, R16 ;  /* 0x000000000e0e7229 */ /* 0x000fe20000000110 */
[----:B------:R-:W-:Y:S05]  /*0c80*/  BSSY B0, `(.L_x_5149) ;  /* 0x0000020000007945 */ /* 0x000fea0003800000 */
[----:B------:R-:W-:Y:S02]  /*0c90*/  DADD R20, R12, -6.75539944105574400000e+15 ;  /* 0xc33800000c147429 */ /* 0x000fe40000000000 */
[----:B------:R-:W-:-:S06]  /*0ca0*/  DFMA R16, R14, R10, 6.75539944105574400000e+15 ;  /* 0x433800000e10742b */ /* 0x000fcc000000000a */
        /* <DEDUP_REMOVED lines=13> */
[----:B------:R-:W-:-:S08]  /*0d80*/  DADD R20, R16, -6.75539944105574400000e+15 ;  /* 0xc338000010147429 */ /* 0x000fd00000000000 */
        /* <DEDUP_REMOVED lines=15> */
.L_x_5150:
[----:B------:R-:W-:Y:S05]  /*0e80*/  BSYNC B0 ;  /* 0x0000000000007941 */ /* 0x000fea0003800000 */
.L_x_5149:
[C---:B------:R-:W-:Y:S01]  /*0e90*/  DFMA R12, R20.reuse, -UR26, R14 ;  /* 0x8000001a140c7c2b */ /* 0x040fe2000800000e */
[----:B------:R-:W-:Y:S01]  /*0ea0*/  FSETP.GEU.FTZ.AND P0, PT, |R15|, 4.1917929649353027344, PT ;  /* 0x4086232b0f00780b */ /* 0x000fe20003f1e200 */
[----:B------:R-:W-:Y:S06]  /*0eb0*/  BSSY B0, `(.L_x_5151) ;  /* 0x000001c000007945 */ /* 0x000fec0003800000 */
        /* <DEDUP_REMOVED lines=27> */
.L_x_5152:
[----:B------:R-:W-:Y:S05]  /*1070*/  BSYNC B0 ;  /* 0x0000000000007941 */ /* 0x000fea0003800000 */
.L_x_5151:
[----:B------:R-:W-:Y:S01]  /*1080*/  DADD R4, RZ, R6 ;  /* 0x00000000ff047229 */ /* 0x000fe20000000006 */
[----:B------:R-:W-:Y:S01]  /*1090*/  ISETP.GE.AND P0, PT, R18, 0x1, PT ;  /* 0x000000011200780c */ /* 0x000fe20003f06270 */
[----:B------:R-:W-:-:S06]  /*10a0*/  DADD R16, RZ, R10 ;  /* 0x00000000ff107229 */ /* 0x000fcc000000000a */
        /* <DEDUP_REMOVED lines=59> */
[----:B------:R-:W-:Y:S05]  /*1460*/  CALL.REL.NOINC `($__internal_17_$__cuda_sm20_div_rn_f64_full) ;  /* 0x0000000400f47944 */ /* 0x000fea0003c00000 */
[----:B------:R-:W-:Y:S02]  /*1470*/  IMAD.MOV.U32 R4, RZ, RZ, R6 ;  /* 0x000000ffff047224 */ /* 0x000fe400078e0006 */
[----:B------:R-:W-:-:S07]  /*1480*/  IMAD.MOV.U32 R5, RZ, RZ, R7 ;  /* 0x000000ffff057224 */ /* 0x000fce00078e0007 */
.L_x_5157:
[----:B------:R-:W-:Y:S05]  /*1490*/  BSYNC B2 ;  /* 0x0000000000027941 */ /* 0x000fea0003800000 */
.L_x_5156:
[----:B------:R-:W-:Y:S05]  /*14a0*/  BSYNC B1 ;  /* 0x0000000000017941 */ /* 0x000fea0003800000 */
.L_x_5155:
        /* <DEDUP_REMOVED lines=33> */
[----:B------:R-:W-:Y:S05]  /*16c0*/  CALL.REL.NOINC `($__internal_17_$__cuda_sm20_div_rn_f64_full) ;  /* 0x00000004005c7944 */ /* 0x000fea0003c00000 */
[----:B------:R-:W-:Y:S02]  /*16d0*/  IMAD.MOV.U32 R4, RZ, RZ, R6 ;  /* 0x000000ffff047224 */ /* 0x000fe400078e0006 */
[----:B------:R-:W-:-:S07]  /*16e0*/  IMAD.MOV.U32 R5, RZ, RZ, R7 ;  /* 0x000000ffff057224 */ /* 0x000fce00078e0007 */
.L_x_5160:
[----:B------:R-:W-:Y:S05]  /*16f0*/  BSYNC B2 ;  /* 0x0000000000027941 */ /* 0x000fea0003800000 */
.L_x_5159:
[----:B------:R-:W-:Y:S05]  /*1700*/  BSYNC B1 ;  /* 0x0000000000017941 */ /* 0x000fea0003800000 */
.L_x_5158:
[----:B------:R0:W-:Y:S02]  /*1710*/  STG.E.64 desc[UR4][R18.64+0x100], R4 ;  /* 0x0001000412007986 */ /* 0x0001e4000c101b04 */
.L_x_5154:
[----:B------:R-:W-:Y:S05]  /*1720*/  BSYNC B0 ;  /* 0x0000000000007941 */ /* 0x000fea0003800000 */
.L_x_5153:
        /* <DEDUP_REMOVED lines=37> */
.L_x_5163:
[----:B------:R-:W-:Y:S05]  /*1980*/  BSYNC B1 ;  /* 0x0000000000017941 */ /* 0x000fea0003800000 */
.L_x_5162:
[----:B------:R-:W-:Y:S05]  /*1990*/  BSYNC B0 ;  /* 0x0000000000007941 */ /* 0x000fea0003800000 */
.L_x_5161:
[----:B------:R-:W0:Y:S01]  /*19a0*/  S2R R7, SR_TID.X ;  /* 0x0000000000077919 */ /* 0x000e220000002100 */
[----:B------:R-:W1:Y:S01]  /*19b0*/  LDC R0, c[0x0][0x228] ;  /* 0x00008a00ff007b82 */ /* 0x000e620000000800 */
[----:B------:R-:W-:Y:S01]  /*19c0*/  ULDC.64 UR6, c[0x0][0x210] ;  /* 0x0000840000067ab9 */ /* 0x000fe20000000a00 */
[----:B-1----:R-:W-:-:S04]  /*19d0*/  IADD3 R6, P0, R2, R0, RZ ;  /* 0x0000000002067210 */ /* 0x002fc80007f1e0ff */
[----:B------:R-:W-:Y:S02]  /*19e0*/  LEA.HI.X.SX32 R3, R0, R3, 0x1, P0 ;  /* 0x0000000300037211 */ /* 0x000fe400000f0eff */
[----:B------:R-:W-:Y:S01]  /*19f0*/  LEA R2, P0, R6, UR6, 0x3 ;  /* 0x0000000606027c11 */ /* 0x000fe2000f8018ff */
[----:B0-----:R-:W-:-:S03]  /*1a00*/  VIADD R7, R7, 0x20 ;  /* 0x0000002007077836 */ /* 0x001fc60000000000 */
[----:B------:R-:W-:Y:S02]  /*1a10*/  LEA.HI.X R3, R6, UR7, R3, 0x3, P0 ;  /* 0x0000000706037c11 */ /* 0x000fe400080f1c03 */
[----:B------:R-:W-:-:S03]  /*1a20*/  ISETP.GE.AND P0, PT, R7, R0, PT ;  /* 0x000000000700720c */ /* 0x000fc60003f06270 */
[----:B------:R0:W-:Y:S10]  /*1a30*/  STG.E.64 desc[UR4][R2.64], R4 ;  /* 0x0000000402007986 */ /* 0x0001f4000c101b04 */
[----:B------:R-:W-:Y:S05]  /*1a40*/  @P0 EXIT ;  /* 0x000000000000094d */ /* 0x000fea0003800000 */
[----:B------:R-:W-:Y:S01]  /*1a50*/  BSSY B0, `(.L_x_5164) ;  /* 0x000001c000007945 */ /* 0x000fe20003800000 */
[----:B0-----:R-:W-:Y:S02]  /*1a60*/  IMAD.MOV.U32 R4, RZ, RZ, 0x0 ;  /* 0x00000000ff047424 */ /* 0x001fe400078e00ff */
        /* <DEDUP_REMOVED lines=25> */
.L_x_5166:
[----:B------:R-:W-:Y:S05]  /*1c00*/  BSYNC B1 ;  /* 0x0000000000017941 */ /* 0x000fea0003800000 */
.L_x_5165:
[----:B------:R-:W-:Y:S05]  /*1c10*/  BSYNC B0 ;  /* 0x0000000000007941 */ /* 0x000fea0003800000 */
.L_x_5164:
[----:B------:R-:W-:Y:S01]  /*1c20*/  STG.E.64 desc[UR4][R2.64+0x100], R4 ;  /* 0x0001000402007986 */ /* 0x000fe2000c101b04 */
[----:B------:R-:W-:Y:S05]  /*1c30*/  EXIT ;  /* 0x000000000000794d */ /* 0x000fea0003800000 */
        .weak           $__internal_17_$__cuda_sm20_div_rn_f64_full
        .type           $__internal_17_$__cuda_sm20_div_rn_f64_full,@function
        .size           $__internal_17_$__cuda_sm20_div_rn_f64_full,(.L_x_11876 - $__internal_17_$__cuda_sm20_div_rn_f64_full)
$__internal_17_$__cuda_sm20_div_rn_f64_full:
[----:B------:R-:W-:Y:S01]  /*1c40*/  IMAD.MOV.U32 R21, RZ, RZ, R7 ;  /* 0x000000ffff157224 */ /* 0x000fe200078e0007 */
[C---:B------:R-:W-:Y:S01]  /*1c50*/  FSETP.GEU.AND P0, PT, |R25|.reuse, 1.469367938527859385e-39, PT ;  /* 0x001000001900780b */ /* 0x040fe20003f0e200 */
[----:B------:R-:W-:Y:S01]  /*1c60*/  IMAD.MOV.U32 R20, RZ, RZ, R6 ;  /* 0x000000ffff147224 */ /* 0x000fe200078e0006 */
[----:B------:R-:W-:Y:S01]  /*1c70*/  LOP3.LUT R22, R25, 0x800fffff, RZ, 0xc0, !PT ;  /* 0x800fffff19167812 */ /* 0x000fe200078ec0ff */
[----:B------:R-:W-:Y:S01]  /*1c80*/  IMAD.MOV.U32 R26, RZ, RZ, 0x1 ;  /* 0x00000001ff1a7424 */ /* 0x000fe200078e00ff */
[C---:B------:R-:W-:Y:S01]  /*1c90*/  FSETP.GEU.AND P4, PT, |R21|.reuse, 1.469367938527859385e-39, PT ;  /* 0x001000001500780b */ /* 0x040fe20003f8e200 */
[----:B------:R-:W-:Y:S01]  /*1ca0*/  IMAD.MOV.U32 R6, RZ, RZ, R20 ;  /* 0x000000ffff067224 */ /* 0x000fe200078e0014 */
[----:B------:R-:W-:Y:S01]  /*1cb0*/  LOP3.LUT R23, R22, 0x3ff00000, RZ, 0xfc, !PT ;  /* 0x3ff0000016177812 */ /* 0x000fe200078efcff */
[----:B------:R-:W-:Y:S01]  /*1cc0*/  IMAD.MOV.U32 R22, RZ, RZ, R24 ;  /* 0x000000ffff167224 */ /* 0x000fe200078e0018 */
[----:B------:R-:W-:Y:S01]  /*1cd0*/  LOP3.LUT R4, R21, 0x7ff00000, RZ, 0xc0, !PT ;  /* 0x7ff0000015047812 */ /* 0x000fe200078ec0ff */
[----:B------:R-:W-:Y:S01]  /*1ce0*/  BSSY B3, `(.L_x_5167) ;  /* 0x000004f000037945 */ /* 0x000fe20003800000 */
[----:B------:R-:W-:-:S03]  /*1cf0*/  LOP3.LUT R33, R25, 0x7ff00000, RZ, 0xc0, !PT ;  /* 0x7ff0000019217812 */ /* 0x000fc600078ec0ff */
[----:B------:R-:W-:Y:S01]  /*1d00*/  @!P0 DMUL R22, R24, 8.98846567431157953865e+307 ;  /* 0x7fe0000018168828 */ /* 0x000fe20000000000 */
[----:B------:R-:W-:-:S03]  /*1d10*/  ISETP.GE.U32.AND P3, PT, R4, R33, PT ;  /* 0x000000210400720c */ /* 0x000fc60003f66070 */
[----:B------:R-:W-:Y:S01]  /*1d20*/  @!P4 LOP3.LUT R5, R25, 0x7ff00000, RZ, 0xc0, !PT ;  /* 0x7ff000001905c812 */ /* 0x000fe200078ec0ff */
[----:B------:R-:W-:Y:S01]  /*1d30*/  @!P4 IMAD.MOV.U32 R28, RZ, RZ, RZ ;  /* 0x000000ffff1cc224 */ /* 0x000fe200078e00ff */
[----:B------:R-:W0:Y:S02]  /*1d40*/  MUFU.RCP64H R27, R23 ;  /* 0x00000017001b7308 */ /* 0x000e240000001800 */
[----:B------:R-:W-:Y:S01]  /*1d50*/  @!P4 ISETP.GE.U32.AND P5, PT, R4, R5, PT ;  /* 0x000000050400c20c */ /* 0x000fe20003fa6070 */
[----:B------:R-:W-:Y:S01]  /*1d60*/  IMAD.MOV.U32 R5, RZ, RZ, 0x1ca00000 ;  /* 0x1ca00000ff057424 */ /* 0x000fe200078e00ff */
[----:B------:R-:W-:-:S04]  /*1d70*/  @!P0 LOP3.LUT R33, R23, 0x7ff00000, RZ, 0xc0, !PT ;  /* 0x7ff0000017218812 */ /* 0x000fc800078ec0ff */
[C---:B------:R-:W-:Y:S02]  /*1d80*/  @!P4 SEL R29, R5.reuse, 0x63400000, !P5 ;  /* 0x63400000051dc807 */ /* 0x040fe40006800000 */
[----:B------:R-:W-:Y:S02]  /*1d90*/  SEL R7, R5, 0x63400000, !P3 ;  /* 0x6340000005077807 */ /* 0x000fe40005800000 */
[--C-:B------:R-:W-:Y:S02]  /*1da0*/  @!P4 LOP3.LUT R29, R29, 0x80000000, R21.reuse, 0xf8, !PT ;  /* 0x800000001d1dc812 */ /* 0x100fe400078ef815 */
[----:B------:R-:W-:Y:S02]  /*1db0*/  LOP3.LUT R7, R7, 0x800fffff, R21, 0xf8, !PT ;  /* 0x800fffff07077812 */ /* 0x000fe400078ef815 */
        /* <DEDUP_REMOVED lines=19> */
[CC--:B------:R-:W-:Y:S02]  /*1ef0*/  VIADDMNMX R20, R4.reuse, -R21.reuse, 0xb9600000, !PT ;  /* 0xb960000004147446 */ /* 0x0c0fe40007800915 */
[----:B------:R-:W-:Y:S02]  /*1f00*/  ISETP.GE.U32.AND P0, PT, R4, R21, PT ;  /* 0x000000150400720c */ /* 0x000fe40003f06070 */
        /* <DEDUP_REMOVED lines=23> */
.L_x_5168:
        /* <DEDUP_REMOVED lines=16> */
.L_x_5171:
[----:B------:R-:W-:Y:S01]  /*2180*/  LOP3.LUT R5, R25, 0x80000, RZ, 0xfc, !PT ;  /* 0x0008000019057812 */ /* 0x000fe200078efcff */
[----:B------:R-:W-:Y:S01]  /*2190*/  IMAD.MOV.U32 R4, RZ, RZ, R24 ;  /* 0x000000ffff047224 */ /* 0x000fe200078e0018 */
[----:B------:R-:W-:Y:S06]  /*21a0*/  BRA `(.L_x_5169) ;  /* 0x0000000000087947 */ /* 0x000fec0003800000 */
.L_x_5170:
[----:B------:R-:W-:Y:S01]  /*21b0*/  LOP3.LUT R5, R21, 0x80000, RZ, 0xfc, !PT ;  /* 0x0008000015057812 */ /* 0x000fe200078efcff */
[----:B------:R-:W-:-:S07]  /*21c0*/  IMAD.MOV.U32 R4, RZ, RZ, R20 ;  /* 0x000000ffff047224 */ /* 0x000fce00078e0014 */
.L_x_5169:
[----:B------:R-:W-:Y:S05]  /*21d0*/  BSYNC B3 ;  /* 0x0000000000037941 */ /* 0x000fea0003800000 */
.L_x_5167:
[----:B------:R-:W-:Y:S02]  /*21e0*/  IMAD.MOV.U32 R6, RZ, RZ, R4 ;  /* 0x000000ffff067224 */ /* 0x000fe400078e0004 */
[----:B------:R-:W-:Y:S02]  /*21f0*/  IMAD.MOV.U32 R7, RZ, RZ, R5 ;  /* 0x000000ffff077224 */ /* 0x000fe400078e0005 */
[----:B------:R-:W-:Y:S02]  /*2200*/  IMAD.MOV.U32 R4, RZ, RZ, R0 ;  /* 0x000000ffff047224 */ /* 0x000fe400078e0000 */
[----:B------:R-:W-:-:S04]  /*2210*/  IMAD.MOV.U32 R5, RZ, RZ, 0x0 ;  /* 0x00000000ff057424 */ /* 0x000fc800078e00ff */
[----:B------:R-:W-:Y:S05]  /*2220*/  RET.REL.NODEC R4 `(_ZN43_GLOBAL__N__9ae7fba5_10_SoftMax_cu_9f978f6320softmax_warp_forwardIdddLi6ELb0ELb0EEEvPT0_PKT_iiiPKbib) ;  /* 0xffffffdc04747950 */ /* 0x000fea0003c3ffff */
.L_x_5172:
        /* <DEDUP_REMOVED lines=13> */
.L_x_11876:


//--------------------- .text._ZN43_GLOBAL__N__9ae7fba5_10_SoftMax_cu_9f978f6320softmax_warp_forwardIdddLi5ELb0ELb0EEEvPT0_PKT_iiiPKbib --------------------------
	.section	.text._ZN43_GLOBAL__N__9ae7fba5_10_SoftMax_cu_9f978f6320softmax_warp_forwardIdddLi5ELb0ELb0EEEvPT0_PKT_iiiPKbib,"ax",@progbits
	.align	128
.text._ZN43_GLOBAL__N__9ae7fba5_10_SoftMax_cu_9f978f6320softmax_warp_forwardIdddLi5ELb0ELb0EEEvPT0_PKT_iiiPKbib:
        .type           _ZN43_GLOBAL__N__9ae7fba5_10_SoftMax_cu_9f978f6320softmax_warp_forwardIdddLi5ELb0ELb0EEEvPT0_PKT_iiiPKbib,@function
        .size           _ZN43_GLOBAL__N__9ae7fba5_10_SoftMax_cu_9f978f6320softmax_warp_forwardIdddLi5ELb0ELb0EEEvPT0_PKT_iiiPKbib,(.L_x_11878 - _ZN43_GLOBAL__N__9ae7fba5_10_SoftMax_cu_9f978f6320softmax_warp_forwardIdddLi5ELb0ELb0EEEvPT0_PKT_iiiPKbib)
        .other          _ZN43_GLOBAL__N__9ae7fba5_10_SoftMax_cu_9f978f6320softmax_warp_forwardIdddLi5ELb0ELb0EEEvPT0_PKT_iiiPKbib,@"STO_CUDA_ENTRY STV_DEFAULT"
_ZN43_GLOBAL__N__9ae7fba5_10_SoftMax_cu_9f978f6320softmax_warp_forwardIdddLi5ELb0ELb0EEEvPT0_PKT_iiiPKbib:
[----:B------:R-:W-:Y:S01]  /*0000*/  LDC R1, c[0x0][0x28] ;  /* 0x00000a00ff017b82 */ /* 0x000fe20000000800 */
[----:B------:R-:W0:Y:S07]  /*0010*/  S2R R3, SR_TID.Y ;  /* 0x0000000000037919 */ /* 0x000e2e0000002200 */
[----:B------:R-:W0:Y:S01]  /*0020*/  S2UR UR4, SR_CTAID.X ;  /* 0x00000000000479c3 */ /* 0x000e220000002500 */
[----:B------:R-:W-:Y:S01]  /*0030*/  IMAD.MOV.U32 R10, RZ, RZ, 0x0 ;  /* 0x00000000ff0a7424 */ /* 0x000fe200078e00ff */
[----:B------:R-:W1:Y:S01]  /*0040*/  S2R R7, SR_TID.X ;  /* 0x0000000000077919 */ /* 0x000e620000002100 */
[----:B------:R-:W-:-:S05]  /*0050*/  IMAD.MOV.U32 R11, RZ, RZ, -0x100000 ;  /* 0xfff00000ff0b7424 */ /* 0x000fca00078e00ff */
[----:B------:R-:W0:Y:S08]  /*0060*/  LDC R0, c[0x0][0x4] ;  /* 0x00000100ff007b82 */ /* 0x000e300000000800 */
[----:B------:R-:W2:Y:S01]  /*0070*/  LDC R6, c[0x0][0x228] ;  /* 0x00008a00ff067b82 */ /* 0x000ea20000000800 */
[----:B0-----:R-:W-:Y:S01]  /*0080*/  IMAD R0, R0, UR4, R3 ;  /* 0x0000000400007c24 */ /* 0x001fe2000f8e0203 */
[----:B------:R-:W-:Y:S01]  /*0090*/  ULDC.64 UR4, c[0x0][0x220] ;  /* 0x0000880000047ab9 */ /* 0x000fe20000000a00 */
[----:B------:R-:W-:-:S02]  /*00a0*/  IMAD.MOV.U32 R3, RZ, RZ, -0x100000 ;  /* 0xfff00000ff037424 */ /* 0x000fc400078e00ff */
        /* <DEDUP_REMOVED lines=9> */
[C---:B------:R-:W-:Y:S01]  /*0140*/  ISETP.GE.AND P0, PT, R7.reuse, R2, PT ;  /* 0x000000020700720c */ /* 0x040fe20003f06270 */
[----:B------:R-:W-:Y:S01]  /*0150*/  IMAD.MOV.U32 R2, RZ, RZ, 0x0 ;  /* 0x00000000ff027424 */ /* 0x000fe200078e00ff */
        /* <DEDUP_REMOVED lines=9> */
[----:B------:R-:W2:Y:S01]  /*01f0*/  @!P0 LDG.E.64 R2, desc[UR4][R12.64] ;  /* 0x000000040c028981 */ /* 0x000ea2000c1e1b00 */
[----:B------:R-:W-:-:S05]  /*0200*/  @!P1 LEA.HI.X R17, R4, R17, R5, 0x3, P3 ;  /* 0x0000001104119211 */ /* 0x000fca00018f1c05 */
[----:B------:R-:W3:Y:S01]  /*0210*/  @!P1 LDG.E.64 R10, desc[UR4][R16.64] ;  /* 0x00000004100a9981 */ /* 0x000ee2000c1e1b00 */
        /* <DEDUP_REMOVED lines=20> */
[----:B--2---:R-:W-:Y:S04]  /*0360*/  SHFL.BFLY PT, R5, R3, 0x10, 0x1f ;  /* 0x0e001f0003057f89 */ /* 0x004fe800000e0000 */
[----:B------:R-:W0:Y:S04]  /*0370*/  SHFL.BFLY PT, R4, R2, 0x10, 0x1f ;  /* 0x0e001f0002047f89 */ /* 0x000e2800000e0000 */
[----:B---3--:R-:W-:Y:S04]  /*0380*/  SHFL.BFLY PT, R9, R11, 0x10, 0x1f ;  /* 0x0e001f000b097f89 */ /* 0x008fe800000e0000 */
[----:B------:R-:W1:Y:S01]  /*0390*/  SHFL.BFLY PT, R8, R10, 0x10, 0x1f ;  /* 0x0e001f000a087f89 */ /* 0x000e6200000e0000 */
[----:B0-----:R-:W-:-:S02]  /*03a0*/  DSETP.GEU.AND P0, PT, R2, R4, PT ;  /* 0x000000040200722a */ /* 0x001fc40003f0e000 */
[----:B-1----:R-:W-:-:S04]  /*03b0*/  DSETP.GEU.AND P1, PT, R10, R8, PT ;  /* 0x000000080a00722a */ /* 0x002fc80003f2e000 */
[----:B------:R-:W-:Y:S02]  /*03c0*/  FSEL R19, R5, R3, !P0 ;  /* 0x0000000305137208 */ /* 0x000fe40004000000 */
[----:B------:R-:W-:Y:S02]  /*03d0*/  FSEL R18, R4, R2, !P0 ;  /* 0x0000000204127208 */ /* 0x000fe40004000000 */
[----:B------:R-:W-:Y:S02]  /*03e0*/  FSEL R21, R9, R11, !P1 ;  /* 0x0000000b09157208 */ /* 0x000fe40004800000 */
[----:B------:R-:W-:Y:S01]  /*03f0*/  FSEL R20, R8, R10, !P1 ;  /* 0x0000000a08147208 */ /* 0x000fe20004800000 */
[----:B------:R-:W-:Y:S04]  /*0400*/  SHFL.BFLY PT, R5, R19, 0x8, 0x1f ;  /* 0x0d001f0013057f89 */ /* 0x000fe800000e0000 */
[----:B------:R-:W0:Y:S04]  /*0410*/  SHFL.BFLY PT, R4, R18, 0x8, 0x1f ;  /* 0x0d001f0012047f89 */ /* 0x000e2800000e0000 */
[----:B------:R-:W-:Y:S04]  /*0420*/  SHFL.BFLY PT, R9, R21, 0x8, 0x1f ;  /* 0x0d001f0015097f89 */ /* 0x000fe800000e0000 */
        /* <DEDUP_REMOVED lines=36> */
[----:B------:R-:W-:Y:S02]  /*0670*/  FSEL R9, R9, R17, !P1 ;  /* 0x0000001109097208 */ /* 0x000fe40004800000 */
[----:B------:R-:W-:Y:S01]  /*0680*/  DADD R2, R2, -R4 ;  /* 0x0000000002027229 */ /* 0x000fe20000000804 */
[----:B------:R-:W-:Y:S02]  /*0690*/  IMAD.MOV.U32 R4, RZ, RZ, 0x652b82fe ;  /* 0x652b82feff047424 */ /* 0x000fe400078e00ff */
[----:B------:R-:W-:Y:S01]  /*06a0*/  IMAD.MOV.U32 R5, RZ, RZ, 0x3ff71547 ;  /* 0x3ff71547ff057424 */ /* 0x000fe200078e00ff */
[----:B------:R-:W-:-:S05]  /*06b0*/  DADD R10, R10, -R8 ;  /* 0x000000000a0a7229 */ /* 0x000fca0000000808 */
[----:B------:R-:W-:-:S03]  /*06c0*/  DFMA R12, R2, R4, 6.75539944105574400000e+15 ;  /* 0x43380000020c742b */ /* 0x000fc60000000004 */
[----:B------:R-:W-:-:S05]  /*06d0*/  DFMA R16, R10, R4, 6.75539944105574400000e+15 ;  /* 0x433800000a10742b */ /* 0x000fca0000000004 */
[----:B------:R-:W-:-:S03]  /*06e0*/  DADD R8, R12, -6.75539944105574400000e+15 ;  /* 0xc33800000c087429 */ /* 0x000fc60000000000 */
[----:B------:R-:W-:-:S05]  /*06f0*/  DADD R18, R16, -6.75539944105574400000e+15 ;  /* 0xc338000010127429 */ /* 0x000fca0000000000 */
[----:B------:R-:W-:-:S03]  /*0700*/  DFMA R4, R8, -UR6, R2 ;  /* 0x8000000608047c2b */ /* 0x000fc60008000002 */
[----:B------:R-:W-:-:S05]  /*0710*/  DFMA R20, R18, -UR6, R10 ;  /* 0x8000000612147c2b */ /* 0x000fca000800000a */
[----:B------:R-:W-:-:S03]  /*0720*/  DFMA R8, R8, -UR8, R4 ;  /* 0x8000000808087c2b */ /* 0x000fc60008000004 */
[----:B------:R-:W-:Y:S01]  /*0730*/  DFMA R4, R18, -UR8, R20 ;  /* 0x8000000812047c2b */ /* 0x000fe20008000014 */
[----:B------:R-:W-:Y:S02]  /*0740*/  IMAD.MOV.U32 R20, RZ, RZ, -0x35dec16 ;  /* 0xfca213eaff147424 */ /* 0x000fe400078e00ff */
[----:B------:R-:W-:-:S06]  /*0750*/  IMAD.MOV.U32 R21, RZ, RZ, 0x3e928af3 ;  /* 0x3e928af3ff157424 */ /* 0x000fcc00078e00ff */
        /* <DEDUP_REMOVED lines=15> */
[----:B------:R-:W-:Y:S01]  /*0850*/  DFMA R20, R4, R20, UR24 ;  /* 0x0000001804147e2b */ /* 0x000fe20008000014 */
[----:B------:R-:W-:Y:S01]  /*0860*/  UMOV UR26, 0xb ;  /* 0x0000000b001a7882 */ /* 0x000fe20000000000 */
[----:B------:R-:W-:-:S04]  /*0870*/  UMOV UR27, 0x3fe00000 ;  /* 0x3fe00000001b7882 */ /* 0x000fc80000000000 */
[----:B------:R-:W-:Y:S02]  /*0880*/  DFMA R18, R8, R18, UR26 ;  /* 0x0000001a08127e2b */ /* 0x000fe40008000012 */
[----:B------:R-:W-:Y:S01]  /*0890*/  DFMA R20, R4, R20, UR26 ;  /* 0x0000001a04147e2b */ /* 0x000fe20008000014 */
[----:B------:R-:W-:-:S05]  /*08a0*/  FSETP.GEU.FTZ.AND P0, PT, |R3|, 4.1917929649353027344, PT ;  /* 0x4086232b0300780b */ /* 0x000fca0003f1e200 */
[----:B------:R-:W-:Y:S02]  /*08b0*/  DFMA R18, R8, R18, 1 ;  /* 0x3ff000000812742b */ /* 0x000fe40000000012 */
[----:B------:R-:W-:-:S06]  /*08c0*/  DFMA R22, R4, R20, 1 ;  /* 0x3ff000000416742b */ /* 0x000fcc0000000014 */
[----:B------:R-:W-:Y:S02]  /*08d0*/  DFMA R20, R8, R18, 1 ;  /* 0x3ff000000814742b */ /* 0x000fe40000000012 */
[----:B------:R-:W-:Y:S01]  /*08e0*/  DFMA R18, R4, R22, 1 ;  /* 0x3ff000000412742b */ /* 0x000fe20000000016 */
[----:B------:R-:W-:Y:S01]  /*08f0*/  BSSY B0, `(.L_x_5173) ;  /* 0x0000013000007945 */ /* 0x000fe20003800000 */
[----:B------:R-:W-:-:S06]  /*0900*/  FSETP.GEU.FTZ.AND P2, PT, |R11|, 4.1917929649353027344, PT ;  /* 0x4086232b0b00780b */ /* 0x000fcc0003f5e200 */
        /* <DEDUP_REMOVED lines=17> */
.L_x_5174:
[----:B------:R-:W-:Y:S05]  /*0a20*/  BSYNC B0 ;  /* 0x0000000000007941 */ /* 0x000fea0003800000 */
.L_x_5173:
        /* <DEDUP_REMOVED lines=14> */
.L_x_5176:
[----:B------:R-:W-:Y:S05]  /*0b10*/  BSYNC B0 ;  /* 0x0000000000007941 */ /* 0x000fea0003800000 */
.L_x_5175:
[----:B------:R-:W-:Y:S01]  /*0b20*/  DADD R2, RZ, R8 ;  /* 0x00000000ff027229 */ /* 0x000fe20000000008 */
[----:B------:R-:W-:Y:S01]  /*0b30*/  ISETP.GE.AND P0, PT, R14, 0x1, PT ;  /* 0x000000010e00780c */ /* 0x000fe20003f06270 */
[----:B------:R-:W-:-:S05]  /*0b40*/  DADD R12, RZ, R4 ;  /* 0x00000000ff0c7229 */ /* 0x000fca0000000004 */
        /* <DEDUP_REMOVED lines=59> */
[----:B------:R-:W-:Y:S05]  /*0f00*/  CALL.REL.NOINC `($__internal_18_$__cuda_sm20_div_rn_f64_full) ;  /* 0x0000000000d07944 */ /* 0x000fea0003c00000 */
.L_x_5181:
[----:B------:R-:W-:Y:S05]  /*0f10*/  BSYNC B2 ;  /* 0x0000000000027941 */ /* 0x000fea0003800000 */
.L_x_5180:
[----:B------:R-:W-:Y:S05]  /*0f20*/  BSYNC B1 ;  /* 0x0000000000017941 */ /* 0x000fea0003800000 */
.L_x_5179:
[----:B------:R-:W-:Y:S02]  /*0f30*/  ULDC.64 UR6, c[0x0][0x210] ;  /* 0x0000840000067ab9 */ /* 0x000fe40000000a00 */
[----:B------:R-:W-:-:S04]  /*0f40*/  LEA R8, P0, R0, UR6, 0x3 ;  /* 0x0000000600087c11 */ /* 0x000fc8000f8018ff */
[----:B------:R-:W-:-:S05]  /*0f50*/  LEA.HI.X R9, R0, UR7, R15, 0x3, P0 ;  /* 0x0000000700097c11 */ /* 0x000fca00080f1c0f */
[----:B------:R0:W-:Y:S04]  /*0f60*/  STG.E.64 desc[UR4][R8.64], R2 ;  /* 0x0000000208007986 */ /* 0x0001e8000c101b04 */
.L_x_5178:
[----:B------:R-:W-:Y:S05]  /*0f70*/  BSYNC B0 ;  /* 0x0000000000007941 */ /* 0x000fea0003800000 */
.L_x_5177:
        /* <DEDUP_REMOVED lines=35> */
.L_x_5184:
[----:B------:R-:W-:Y:S05]  /*11b0*/  BSYNC B1 ;  /* 0x0000000000017941 */ /* 0x000fea0003800000 */
.L_x_5183:
[----:B------:R-:W-:Y:S05]  /*11c0*/  BSYNC B0 ;  /* 0x0000000000007941 */ /* 0x000fea0003800000 */
.L_x_5182:
        /* <DEDUP_REMOVED lines=8> */
        .weak           $__internal_18_$__cuda_sm20_div_rn_f64_full
        .type           $__internal_18_$__cuda_sm20_div_rn_f64_full,@function
        .size           $__internal_18_$__cuda_sm20_div_rn_f64_full,(.L_x_11878 - $__internal_18_$__cuda_sm20_div_rn_f64_full)
$__internal_18_$__cuda_sm20_div_rn_f64_full:
        /* <DEDUP_REMOVED lines=69> */
.L_x_5186:
        /* <DEDUP_REMOVED lines=16> */
.L_x_5189:
[----:B------:R-:W-:Y:S01]  /*17a0*/  LOP3.LUT R17, R9, 0x80000, RZ, 0xfc, !PT ;  /* 0x0008000009117812 */ /* 0x000fe200078efcff */
[----:B------:R-:W-:Y:S01]  /*17b0*/  IMAD.MOV.U32 R16, RZ, RZ, R8 ;  /* 0x000000ffff107224 */ /* 0x000fe200078e0008 */
[----:B------:R-:W-:Y:S06]  /*17c0*/  BRA `(.L_x_5187) ;  /* 0x0000000000087947 */ /* 0x000fec0003800000 */
.L_x_5188:
[----:B------:R-:W-:Y:S01]  /*17d0*/  LOP3.LUT R17, R11, 0x80000, RZ, 0xfc, !PT ;  /* 0x000800000b117812 */ /* 0x000fe200078efcff */
[----:B------:R-:W-:-:S07]  /*17e0*/  IMAD.MOV.U32 R16, RZ, RZ, R10 ;  /* 0x000000ffff107224 */ /* 0x000fce00078e000a */
.L_x_5187:
[----:B------:R-:W-:Y:S05]  /*17f0*/  BSYNC B3 ;  /* 0x0000000000037941 */ /* 0x000fea0003800000 */
.L_x_5185:
[----:B------:R-:W-:Y:S02]  /*1800*/  IMAD.MOV.U32 R19, RZ, RZ, 0x0 ;  /* 0x00000000ff137424 */ /* 0x000fe400078e00ff */
[----:B------:R-:W-:Y:S02]  /*1810*/  IMAD.MOV.U32 R2, RZ, RZ, R16 ;  /* 0x000000ffff027224 */ /* 0x000fe400078e0010 */
[----:B------:R-:W-:Y:S01]  /*1820*/  IMAD.MOV.U32 R3, RZ, RZ, R17 ;  /* 0x000000ffff037224 */ /* 0x000fe200078e0011 */
[----:B------:R-:W-:Y:S06]  /*1830*/  RET.REL.NODEC R18 `(_ZN43_GLOBAL__N__9ae7fba5_10_SoftMax_cu_9f978f6320softmax_warp_forwardIdddLi5ELb0ELb0EEEvPT0_PKT_iiiPKbib) ;  /* 0xffffffe412f07950 */ /* 0x000fec0003c3ffff */
.L_x_5190:
        /* <DEDUP_REMOVED lines=12> */
.L_x_11878:


//--------------------- .text._ZN43_GLOBAL__N__9ae7fba5_10_SoftMax_cu_9f978f6320softmax_warp_forwardIdddLi4ELb0ELb0EEEvPT0_PKT_iiiPKbib --------------------------
	.section	.text._ZN43_GLOBAL__N__9ae7fba5_10_SoftMax_cu_9f978f6320softmax_warp_forwardIdddLi4ELb0ELb0EEEvPT0_PKT_iiiPKbib,"ax",@progbits
	.align	128
.text._ZN43_GLOBAL__N__9ae7fba5_10_SoftMax_cu_9f978f6320softmax_warp_forwardIdddLi4ELb0ELb0EEEvPT0_PKT_iiiPKbib:
        .type           _ZN43_GLOBAL__N__9ae7fba5_10_SoftMax_cu_9f978f6320softmax_warp_forwardIdddLi4ELb0ELb0EEEvPT0_PKT_iiiPKbib,@function
        .size           _ZN43_GLOBAL__N__9ae7fba5_10_SoftMax_cu_9f978f6320softmax_warp_forwardIdddLi4ELb0ELb0EEEvPT0_PKT_iiiPKbib,(.L_x_11880 - _ZN43_GLOBAL__N__9ae7fba5_10_SoftMax_cu_9f978f6320softmax_warp_forwardIdddLi4ELb0ELb0EEEvPT0_PKT_iiiPKbib)
        .other          _ZN43_GLOBAL__N__9ae7fba5_10_SoftMax_cu_9f978f6320softmax_warp_forwardIdddLi4ELb0ELb0EEEvPT0_PKT_iiiPKbib,@"STO_CUDA_ENTRY STV_DEFAULT"
_ZN43_GLOBAL__N__9ae7fba5_10_SoftMax_cu_9f978f6320softmax_warp_forwardIdddLi4ELb0ELb0EEEvPT0_PKT_iiiPKbib:
        /* <DEDUP_REMOVED lines=91> */
[----:B------:R-:W-:Y:S01]  /*05b0*/  IMAD.MOV.U32 R16, RZ, RZ, 0x652b82fe ;  /* 0x652b82feff107424 */ /* 0x000fe200078e00ff */
[----:B0-----:R-:W-:-:S02]  /*05c0*/  DSETP.GEU.AND P0, PT, R18, R4, PT ;  /* 0x000000041200722a */ /* 0x001fc40003f0e000 */
[----:B-1----:R-:W-:-:S04]  /*05d0*/  DSETP.GEU.AND P1, PT, R20, R8, PT ;  /* 0x000000081400722a */ /* 0x002fc80003f2e000 */
[----:B------:R-:W-:Y:S02]  /*05e0*/  FSEL R4, R4, R18, !P0 ;  /* 0x0000001204047208 */ /* 0x000fe40004000000 */
[----:B------:R-:W-:Y:S02]  /*05f0*/  FSEL R5, R5, R19, !P0 ;  /* 0x0000001305057208 */ /* 0x000fe40004000000 */
[----:B------:R-:W-:Y:S02]  /*0600*/  FSEL R8, R8, R20, !P1 ;  /* 0x0000001408087208 */ /* 0x000fe40004800000 */
[----:B------:R-:W-:Y:S02]  /*0610*/  FSEL R9, R9, R21, !P1 ;  /* 0x0000001509097208 */ /* 0x000fe40004800000 */
[----:B------:R-:W-:Y:S01]  /*0620*/  DADD R2, R2, -R4 ;  /* 0x0000000002027229 */ /* 0x000fe20000000804 */
[----:B------:R-:W-:-:S03]  /*0630*/  IMAD.MOV.U32 R17, RZ, RZ, 0x3ff71547 ;  /* 0x3ff71547ff117424 */ /* 0x000fc600078e00ff */
[----:B------:R-:W-:-:S04]  /*0640*/  DADD R10, R10, -R8 ;  /* 0x000000000a0a7229 */ /* 0x000fc80000000808 */
[----:B------:R-:W-:-:S04]  /*0650*/  DFMA R12, R2, R16, 6.75539944105574400000e+15 ;  /* 0x43380000020c742b */ /* 0x000fc80000000010 */
[----:B------:R-:W-:-:S04]  /*0660*/  DFMA R16, R10, R16, 6.75539944105574400000e+15 ;  /* 0x433800000a10742b */ /* 0x000fc80000000010 */
[----:B------:R-:W-:-:S04]  /*0670*/  DADD R8, R12, -6.75539944105574400000e+15 ;  /* 0xc33800000c087429 */ /* 0x000fc80000000000 */
[----:B------:R-:W-:-:S04]  /*0680*/  DADD R18, R16, -6.75539944105574400000e+15 ;  /* 0xc338000010127429 */ /* 0x000fc80000000000 */
[----:B------:R-:W-:-:S04]  /*0690*/  DFMA R4, R8, -UR6, R2 ;  /* 0x8000000608047c2b */ /* 0x000fc80008000002 */
[----:B------:R-:W-:-:S04]  /*06a0*/  DFMA R20, R18, -UR6, R10 ;  /* 0x8000000612147c2b */ /* 0x000fc8000800000a */
[----:B------:R-:W-:-:S04]  /*06b0*/  DFMA R8, R8, -UR8, R4 ;  /* 0x8000000808087c2b */ /* 0x000fc80008000004 */
        /* <DEDUP_REMOVED lines=21> */
[----:B------:R-:W-:-:S05]  /*0810*/  FSETP.GEU.FTZ.AND P0, PT, |R3|, 4.1917929649353027344, PT ;  /* 0x4086232b0300780b */ /* 0x000fca0003f1e200 */
[----:B------:R-:W-:Y:S02]  /*0820*/  DFMA R18, R8, R18, 1 ;  /* 0x3ff000000812742b */ /* 0x000fe40000000012 */
[----:B------:R-:W-:-:S06]  /*0830*/  DFMA R22, R4, R20, 1 ;  /* 0x3ff000000416742b */ /* 0x000fcc0000000014 */
[----:B------:R-:W-:Y:S02]  /*0840*/  DFMA R20, R8, R18, 1 ;  /* 0x3ff000000814742b */ /* 0x000fe40000000012 */
[----:B------:R-:W-:Y:S01]  /*0850*/  DFMA R18, R4, R22, 1 ;  /* 0x3ff000000412742b */ /* 0x000fe20000000016 */
[----:B------:R-:W-:-:S07]  /*0860*/  FSETP.GEU.FTZ.AND P2, PT, |R11|, 4.1917929649353027344, PT ;  /* 0x4086232b0b00780b */ /* 0x000fce0003f5e200 */
        /* <DEDUP_REMOVED lines=17> */
.L_x_5192:
[----:B------:R-:W-:Y:S05]  /*0980*/  BSYNC B0 ;  /* 0x0000000000007941 */ /* 0x000fea0003800000 */
.L_x_5191:
        /* <DEDUP_REMOVED lines=14> */
.L_x_5194:
[----:B------:R-:W-:Y:S05]  /*0a70*/  BSYNC B0 ;  /* 0x0000000000007941 */ /* 0x000fea0003800000 */
.L_x_5193:
        /* <DEDUP_REMOVED lines=56> */
[----:B------:R-:W-:Y:S05]  /*0e00*/  CALL.REL.NOINC `($__internal_19_$__cuda_sm20_div_rn_f64_full) ;  /* 0x0000000000d07944 */ /* 0x000fea0003c00000 */
.L_x_5199:
[----:B------:R-:W-:Y:S05]  /*0e10*/  BSYNC B2 ;  /* 0x0000000000027941 */ /* 0x000fea0003800000 */
.L_x_5198:
[----:B------:R-:W-:Y:S05]  /*0e20*/  BSYNC B1 ;  /* 0x0000000000017941 */ /* 0x000fea0003800000 */
.L_x_5197:
[----:B------:R-:W-:Y:S02]  /*0e30*/  ULDC.64 UR6, c[0x0][0x210] ;  /* 0x0000840000067ab9 */ /* 0x000fe40000000a00 */
[----:B------:R-:W-:-:S04]  /*0e40*/  LEA R8, P0, R0, UR6, 0x3 ;  /* 0x0000000600087c11 */ /* 0x000fc8000f8018ff */
[----:B------:R-:W-:-:S05]  /*0e50*/  LEA.HI.X R9, R0, UR7, R15, 0x3, P0 ;  /* 0x0000000700097c11 */ /* 0x000fca00080f1c0f */
[----:B------:R0:W-:Y:S04]  /*0e60*/  STG.E.64 desc[UR4][R8.64], R2 ;  /* 0x0000000208007986 */ /* 0x0001e8000c101b04 */
.L_x_5196:
[----:B------:R-:W-:Y:S05]  /*0e70*/  BSYNC B0 ;  /* 0x0000000000007941 */ /* 0x000fea0003800000 */
.L_x_5195:
        /* <DEDUP_REMOVED lines=35> */
.L_x_5202:
[----:B------:R-:W-:Y:S05]  /*10b0*/  BSYNC B1 ;  /* 0x0000000000017941 */ /* 0x000fea0003800000 */
.L_x_5201:
[----:B------:R-:W-:Y:S05]  /*10c0*/  BSYNC B0 ;  /* 0x0000000000007941 */ /* 0x000fea0003800000 */
.L_x_5200:
        /* <DEDUP_REMOVED lines=8> */
        .weak           $__internal_19_$__cuda_sm20_div_rn_f64_full
        .type           $__internal_19_$__cuda_sm20_div_rn_f64_full,@function
        .size           $__internal_19_$__cuda_sm20_div_rn_f64_full,(.L_x_11880 - $__internal_19_$__cuda_sm20_div_rn_f64_full)
$__internal_19_$__cuda_sm20_div_rn_f64_full:
        /* <DEDUP_REMOVED lines=69> */
.L_x_5204:
        /* <DEDUP_REMOVED lines=16> */
.L_x_5207:
[----:B------:R-:W-:Y:S01]  /*16a0*/  LOP3.LUT R17, R9, 0x80000, RZ, 0xfc, !PT ;  /* 0x0008000009117812 */ /* 0x000fe200078efcff */
[----:B------:R-:W-:Y:S01]  /*16b0*/  IMAD.MOV.U32 R16, RZ, RZ, R8 ;  /* 0x000000ffff107224 */ /* 0x000fe200078e0008 */
[----:B------:R-:W-:Y:S06]  /*16c0*/  BRA `(.L_x_5205) ;  /* 0x0000000000087947 */ /* 0x000fec0003800000 */
.L_x_5206:
[----:B------:R-:W-:Y:S01]  /*16d0*/  LOP3.LUT R17, R11, 0x80000, RZ, 0xfc, !PT ;  /* 0x000800000b117812 */ /* 0x000fe200078efcff */
[----:B------:R-:W-:-:S07]  /*16e0*/  IMAD.MOV.U32 R16, RZ, RZ, R10 ;  /* 0x000000ffff107224 */ /* 0x000fce00078e000a */
.L_x_5205:
[----:B------:R-:W-:Y:S05]  /*16f0*/  BSYNC B3 ;  /* 0x0000000000037941 */ /* 0x000fea0003800000 */
.L_x_5203:
[----:B------:R-:W-:Y:S02]  /*1700*/  IMAD.MOV.U32 R19, RZ, RZ, 0x0 ;  /* 0x00000000ff137424 */ /* 0x000fe400078e00ff */
[----:B------:R-:W-:Y:S02]  /*1710*/  IMAD.MOV.U32 R2, RZ, RZ, R16 ;  /* 0x000000ffff027224 */ /* 0x000fe400078e0010 */
[----:B------:R-:W-:Y:S01]  /*1720*/  IMAD.MOV.U32 R3, RZ, RZ, R17 ;  /* 0x000000ffff037224 */ /* 0x000fe200078e0011 */
[----:B------:R-:W-:Y:S06]  /*1730*/  RET.REL.NODEC R18 `(_ZN43_GLOBAL__N__9ae7fba5_10_SoftMax_cu_9f978f6320softmax_warp_forwardIdddLi4ELb0ELb0EEEvPT0_PKT_iiiPKbib) ;  /* 0xffffffe812307950 */ /* 0x000fec0003c3ffff */
.L_x_5208:
        /* <DEDUP_REMOVED lines=12> */
.L_x_11880:


//--------------------- .text._ZN43_GLOBAL__N__9ae7fba5_10_SoftMax_cu_9f978f6320softmax_warp_forwardIdddLi3ELb0ELb0EEEvPT0_PKT_iiiPKbib --------------------------
	.section	.text._ZN43_GLOBAL__N__9ae7fba5_10_SoftMax_cu_9f978f6320softmax_warp_forwardIdddLi3ELb0ELb0EEEvPT0_PKT_iiiPKbib,"ax",@progbits
	.align	128
.text._ZN43_GLOBAL__N__9ae7fba5_10_SoftMax_cu_9f978f6320softmax_warp_forwardIdddLi3ELb0ELb0EEEvPT0_PKT_iiiPKbib:
        .type           _ZN43_GLOBAL__N__9ae7fba5_10_SoftMax_cu_9f978f6320softmax_warp_forwardIdddLi3ELb0ELb0EEEvPT0_PKT_iiiPKbib,@function
        .size           _ZN43_GLOBAL__N__9ae7fba5_10_SoftMax_cu_9f978f6320softmax_warp_forwardIdddLi3ELb0ELb0EEEvPT0_PKT_iiiPKbib,(.L_x_11882 - _ZN43_GLOBAL__N__9ae7fba5_10_SoftMax_cu_9f978f6320softmax_warp_forwardIdddLi3ELb0ELb0EEEvPT0_PKT_iiiPKbib)
        .other          _ZN43_GLOBAL__N__9ae7fba5_10_SoftMax_cu_9f978f6320softmax_warp_forwardIdddLi3ELb0ELb0EEEvPT0_PKT_iiiPKbib,@"STO_CUDA_ENTRY STV_DEFAULT"
_ZN43_GLOBAL__N__9ae7fba5_10_SoftMax_cu_9f978f6320softmax_warp_forwardIdddLi3ELb0ELb0EEEvPT0_PKT_iiiPKbib:
[----:B------:R-:W-:Y:S01]  /*0000*/  LDC R1, c[0x0][0x28] ;  /* 0x00000a00ff017b82 */ /* 0x000fe20000000800 */
[----:B------:R-:W0:Y:S07]  /*0010*/  S2R R3, SR_TID.Y ;  /* 0x0000000000037919 */ /* 0x000e2e0000002200 */
[----:B------:R-:W0:Y:S01]  /*0020*/  S2UR UR4, SR_CTAID.X ;  /* 0x00000000000479c3 */ /* 0x000e220000002500 */
[----:B------:R-:W-:Y:S01]  /*0030*/  IMAD.MOV.U32 R2, RZ, RZ, 0x0 ;  /* 0x00000000ff027424 */ /* 0x000fe200078e00ff */
[----:B------:R-:W1:Y:S01]  /*0040*/  S2R R6, SR_TID.X ;  /* 0x0000000000067919 */ /* 0x000e620000002100 */
[----:B------:R-:W-:-:S02]  /*0050*/  IMAD.MOV.U32 R10, RZ, RZ, 0x0 ;  /* 0x00000000ff0a7424 */ /* 0x000fc400078e00ff */
[----:B------:R-:W-:-:S03]  /*0060*/  IMAD.MOV.U32 R11, RZ, RZ, -0x100000 ;  /* 0xfff00000ff0b7424 */ /* 0x000fc600078e00ff */
[----:B------:R-:W0:Y:S08]  /*0070*/  LDC R0, c[0x0][0x4] ;  /* 0x00000100ff007b82 */ /* 0x000e300000000800 */
[----:B------:R-:W2:Y:S01]  /*0080*/  LDC R7, c[0x0][0x228] ;  /* 0x00008a00ff077b82 */ /* 0x000ea20000000800 */
[----:B0-----:R-:W-:Y:S01]  /*0090*/  IMAD R0, R0, UR4, R3 ;  /* 0x0000000400007c24 */ /* 0x001fe2000f8e0203 */
[----:B------:R-:W-:-:S03]  /*00a0*/  ULDC.64 UR4, c[0x0][0x220] ;  /* 0x0000880000047ab9 */ /* 0x000fc60000000a00 */
[----:B------:R-:W-:-:S05]  /*00b0*/  IMAD.SHL.U32 R3, R0, 0x2, RZ ;  /* 0x0000000200037824 */ /* 0x000fca00078e00ff */
[----:B------:R-:W-:-:S04]  /*00c0*/  IADD3 R0, -R3, UR4, RZ ;  /* 0x0000000403007c10 */ /* 0x000fc8000fffe1ff */
[C---:B------:R-:W-:Y:S02]  /*00d0*/  VIMNMX R14, R0.reuse, 0x2, PT ;  /* 0x00000002000e7848 */ /* 0x040fe40003fe0100 */
[----:B------:R-:W-:Y:S01]  /*00e0*/  ISETP.GT.AND P0, PT, R0, RZ, PT ;  /* 0x000000ff0000720c */ /* 0x000fe20003f04270 */
[----:B-1----:R-:W-:Y:S01]  /*00f0*/  IMAD R0, R3, UR5, R6 ;  /* 0x0000000503007c24 */ /* 0x002fe2000f8e0206 */
[----:B------:R-:W-:Y:S01]  /*0100*/  ISETP.GT.AND P1, PT, R14, 0x1, PT ;  /* 0x000000010e00780c */ /* 0x000fe20003f24270 */
[----:B------:R-:W-:Y:S01]  /*0110*/  IMAD.MOV.U32 R3, RZ, RZ, -0x100000 ;  /* 0xfff00000ff037424 */ /* 0x000fe200078e00ff */
[C---:B--2---:R-:W-:Y:S01]  /*0120*/  SEL R5, R7.reuse, RZ, P0 ;  /* 0x000000ff07057207 */ /* 0x044fe20000000000 */
[----:B------:R-:W-:Y:S01]  /*0130*/  ULDC.64 UR4, c[0x0][0x208] ;  /* 0x0000820000047ab9 */ /* 0x000fe20000000a00 */
        /* <DEDUP_REMOVED lines=122> */
.L_x_5210:
[----:B------:R-:W-:Y:S05]  /*08e0*/  BSYNC B0 ;  /* 0x0000000000007941 */ /* 0x000fea0003800000 */
.L_x_5209:
        /* <DEDUP_REMOVED lines=14> */
.L_x_5212:
[----:B------:R-:W-:Y:S05]  /*09d0*/  BSYNC B0 ;  /* 0x0000000000007941 */ /* 0x000fea0003800000 */
.L_x_5211:
        /* <DEDUP_REMOVED lines=50> */
[----:B------:R-:W-:Y:S05]  /*0d00*/  CALL.REL.NOINC `($__internal_20_$__cuda_sm20_div_rn_f64_full) ;  /* 0x0000000000d07944 */ /* 0x000fea0003c00000 */
.L_x_5217:
[----:B------:R-:W-:Y:S05]  /*0d10*/  BSYNC B2 ;  /* 0x0000000000027941 */ /* 0x000fea0003800000 */
.L_x_5216:
[----:B------:R-:W-:Y:S05]  /*0d20*/  BSYNC B1 ;  /* 0x0000000000017941 */ /* 0x000fea0003800000 */
.L_x_5215:
[----:B------:R-:W-:Y:S02]  /*0d30*/  ULDC.64 UR6, c[0x0][0x210] ;  /* 0x0000840000067ab9 */ /* 0x000fe40000000a00 */
[----:B------:R-:W-:-:S04]  /*0d40*/  LEA R8, P0, R0, UR6, 0x3 ;  /* 0x0000000600087c11 */ /* 0x000fc8000f8018ff */
[----:B------:R-:W-:-:S05]  /*0d50*/  LEA.HI.X R9, R0, UR7, R15, 0x3, P0 ;  /* 0x0000000700097c11 */ /* 0x000fca00080f1c0f */
[----:B------:R0:W-:Y:S04]  /*0d60*/  STG.E.64 desc[UR4][R8.64], R2 ;  /* 0x0000000208007986 */ /* 0x0001e8000c101b04 */
.L_x_5214:
[----:B------:R-:W-:Y:S05]  /*0d70*/  BSYNC B0 ;  /* 0x0000000000007941 */ /* 0x000fea0003800000 */
.L_x_5213:
        /* <DEDUP_REMOVED lines=35> */
.L_x_5220:
[----:B------:R-:W-:Y:S05]  /*0fb0*/  BSYNC B1 ;  /* 0x0000000000017941 */ /* 0x000fea0003800000 */
.L_x_5219:
[----:B------:R-:W-:Y:S05]  /*0fc0*/  BSYNC B0 ;  /* 0x0000000000007941 */ /* 0x000fea0003800000 */
.L_x_5218:
        /* <DEDUP_REMOVED lines=8> */
        .weak           $__internal_20_$__cuda_sm20_div_rn_f64_full
        .type           $__internal_20_$__cuda_sm20_div_rn_f64_full,@function
        .size           $__internal_20_$__cuda_sm20_div_rn_f64_full,(.L_x_11882 - $__internal_20_$__cuda_sm20_div_rn_f64_full)
$__internal_20_$__cuda_sm20_div_rn_f64_full:
        /* <DEDUP_REMOVED lines=69> */
.L_x_5222:
        /* <DEDUP_REMOVED lines=16> */
.L_x_5225:
[----:B------:R-:W-:Y:S01]  /*15a0*/  LOP3.LUT R17, R9, 0x80000, RZ, 0xfc, !PT ;  /* 0x0008000009117812 */ /* 0x000fe200078efcff */
[----:B------:R-:W-:Y:S01]  /*15b0*/  IMAD.MOV.U32 R16, RZ, RZ, R8 ;  /* 0x000000ffff107224 */ /* 0x000fe200078e0008 */
[----:B------:R-:W-:Y:S06]  /*15c0*/  BRA `(.L_x_5223) ;  /* 0x0000000000087947 */ /* 0x000fec0003800000 */
.L_x_5224:
[----:B------:R-:W-:Y:S01]  /*15d0*/  LOP3.LUT R17, R11, 0x80000, RZ, 0xfc, !PT ;  /* 0x000800000b117812 */ /* 0x000fe200078efcff */
[----:B------:R-:W-:-:S07]  /*15e0*/  IMAD.MOV.U32 R16, RZ, RZ, R10 ;  /* 0x000000ffff107224 */ /* 0x000fce00078e000a */
.L_x_5223:
[----:B------:R-:W-:Y:S05]  /*15f0*/  BSYNC B3 ;  /* 0x0000000000037941 */ /* 0x000fea0003800000 */
.L_x_5221:
[----:B------:R-:W-:Y:S02]  /*1600*/  IMAD.MOV.U32 R19, RZ, RZ, 0x0 ;  /* 0x00000000ff137424 */ /* 0x000fe400078e00ff */
[----:B------:R-:W-:Y:S02]  /*1610*/  IMAD.MOV.U32 R2, RZ, RZ, R16 ;  /* 0x000000ffff027224 */ /* 0x000fe400078e0010 */
[----:B------:R-:W-:Y:S01]  /*1620*/  IMAD.MOV.U32 R3, RZ, RZ, R17 ;  /* 0x000000ffff037224 */ /* 0x000fe200078e0011 */
[----:B------:R-:W-:Y:S06]  /*1630*/  RET.REL.NODEC R18 `(_ZN43_GLOBAL__N__9ae7fba5_10_SoftMax_cu_9f978f6320softmax_warp_forwardIdddLi3ELb0ELb0EEEvPT0_PKT_iiiPKbib) ;  /* 0xffffffe812707950 */ /* 0x000fec0003c3ffff */
.L_x_5226:
        /* <DEDUP_REMOVED lines=12> */
.L_x_11882:


//--------------------- .text._ZN43_GLOBAL__N__9ae7fba5_10_SoftMax_cu_9f978f6320softmax_warp_forwardIdddLi2ELb0ELb0EEEvPT0_PKT_iiiPKbib --------------------------
	.section	.text._ZN43_GLOBAL__N__9ae7fba5_10_SoftMax_cu_9f978f6320softmax_warp_forwardIdddLi2ELb0ELb0EEEvPT0_PKT_iiiPKbib,"ax",@progbits
	.align	128
.text._ZN43_GLOBAL__N__9ae7fba5_10_SoftMax_cu_9f978f6320softmax_warp_forwardIdddLi2ELb0ELb0EEEvPT0_PKT_iiiPKbib:
        .type           _ZN43_GLOBAL__N__9ae7fba5_10_SoftMax_cu_9f978f6320softmax_warp_forwardIdddLi2ELb0ELb0EEEvPT0_PKT_iiiPKbib,@function
        .size           _ZN43_GLOBAL__N__9ae7fba5_10_SoftMax_cu_9f978f6320softmax_warp_forwardIdddLi2ELb0ELb0EEEvPT0_PKT_iiiPKbib,(.L_x_11884 - _ZN43_GLOBAL__N__9ae7fba5_10_SoftMax_cu_9f978f6320softmax_warp_forwardIdddLi2ELb0ELb0EEEvPT0_PKT_iiiPKbib)
        .other          _ZN43_GLOBAL__N__9ae7fba5_10_SoftMax_cu_9f978f6320softmax_warp_forwardIdddLi2ELb0ELb0EEEvPT0_PKT_iiiPKbib,@"STO_CUDA_ENTRY STV_DEFAULT"
_ZN43_GLOBAL__N__9ae7fba5_10_SoftMax_cu_9f978f6320softmax_warp_forwardIdddLi2ELb0ELb0EEEvPT0_PKT_iiiPKbib:
        /* <DEDUP_REMOVED lines=33> */
[----:B------:R0:W3:Y:S02]  /*0210*/  @!P1 LDG.E.64 R10, desc[UR4][R16.64] ;  /* 0x00000004100a9981 */ /* 0x0000e4000c1e1b00 */
[----:B0-----:R-:W-:Y:S02]  /*0220*/  IMAD.MOV.U32 R16, RZ, RZ, 0x652b82fe ;  /* 0x652b82feff107424 */ /* 0x001fe400078e00ff */
        /* <DEDUP_REMOVED lines=44> */
[----:B------:R-:W-:-:S04]  /*04f0*/  DADD R2, R2, -R4 ;  /* 0x0000000002027229 */ /* 0x000fc80000000804 */
        /* <DEDUP_REMOVED lines=52> */
.L_x_5228:
[----:B------:R-:W-:Y:S05]  /*0840*/  BSYNC B0 ;  /* 0x0000000000007941 */ /* 0x000fea0003800000 */
.L_x_5227:
        /* <DEDUP_REMOVED lines=14> */
.L_x_5230:
[----:B------:R-:W-:Y:S05]  /*0930*/  BSYNC B0 ;  /* 0x0000000000007941 */ /* 0x000fea0003800000 */
.L_x_5229:
        /* <DEDUP_REMOVED lines=44> */
[----:B------:R-:W-:Y:S05]  /*0c00*/  CALL.REL.NOINC `($__internal_21_$__cuda_sm20_div_rn_f64_full) ;  /* 0x0000000000d07944 */ /* 0x000fea0003c00000 */
.L_x_5235:
[----:B------:R-:W-:Y:S05]  /*0c10*/  BSYNC B2 ;  /* 0x0000000000027941 */ /* 0x000fea0003800000 */
.L_x_5234:
[----:B------:R-:W-:Y:S05]  /*0c20*/  BSYNC B1 ;  /* 0x0000000000017941 */ /* 0x000fea0003800000 */
.L_x_5233:
[----:B------:R-:W-:Y:S02]  /*0c30*/  ULDC.64 UR6, c[0x0][0x210] ;  /* 0x0000840000067ab9 */ /* 0x000fe40000000a00 */
[----:B------:R-:W-:-:S04]  /*0c40*/  LEA R8, P0, R0, UR6, 0x3 ;  /* 0x0000000600087c11 */ /* 0x000fc8000f8018ff */
[----:B------:R-:W-:-:S05]  /*0c50*/  LEA.HI.X R9, R0, UR7, R15, 0x3, P0 ;  /* 0x0000000700097c11 */ /* 0x000fca00080f1c0f */
[----:B------:R0:W-:Y:S04]  /*0c60*/  STG.E.64 desc[UR4][R8.64], R2 ;  /* 0x0000000208007986 */ /* 0x0001e8000c101b04 */
.L_x_5232:
[----:B------:R-:W-:Y:S05]  /*0c70*/  BSYNC B0 ;  /* 0x0000000000007941 */ /* 0x000fea0003800000 */
.L_x_5231:
        /* <DEDUP_REMOVED lines=35> */
.L_x_5238:
[----:B------:R-:W-:Y:S05]  /*0eb0*/  BSYNC B1 ;  /* 0x0000000000017941 */ /* 0x000fea0003800000 */
.L_x_5237:
[----:B------:R-:W-:Y:S05]  /*0ec0*/  BSYNC B0 ;  /* 0x0000000000007941 */ /* 0x000fea0003800000 */
.L_x_5236:
        /* <DEDUP_REMOVED lines=8> */
        .weak           $__internal_21_$__cuda_sm20_div_rn_f64_full
        .type           $__internal_21_$__cuda_sm20_div_rn_f64_full,@function
        .size           $__internal_21_$__cuda_sm20_div_rn_f64_full,(.L_x_11884 - $__internal_21_$__cuda_sm20_div_rn_f64_full)
$__internal_21_$__cuda_sm20_div_rn_f64_full:
        /* <DEDUP_REMOVED lines=69> */
.L_x_5240:
        /* <DEDUP_REMOVED lines=16> */
.L_x_5243:
[----:B------:R-:W-:Y:S01]  /*14a0*/  LOP3.LUT R17, R9, 0x80000, RZ, 0xfc, !PT ;  /* 0x0008000009117812 */ /* 0x000fe200078efcff */
[----:B------:R-:W-:Y:S01]  /*14b0*/  IMAD.MOV.U32 R16, RZ, RZ, R8 ;  /* 0x000000ffff107224 */ /* 0x000fe200078e0008 */
[----:B------:R-:W-:Y:S06]  /*14c0*/  BRA `(.L_x_5241) ;  /* 0x0000000000087947 */ /* 0x000fec0003800000 */
.L_x_5242:
[----:B------:R-:W-:Y:S01]  /*14d0*/  LOP3.LUT R17, R11, 0x80000, RZ, 0xfc, !PT ;  /* 0x000800000b117812 */ /* 0x000fe200078efcff */
[----:B------:R-:W-:-:S07]  /*14e0*/  IMAD.MOV.U32 R16, RZ, RZ, R10 ;  /* 0x000000ffff107224 */ /* 0x000fce00078e000a */
.L_x_5241:
[----:B------:R-:W-:Y:S05]  /*14f0*/  BSYNC B3 ;  /* 0x0000000000037941 */ /* 0x000fea0003800000 */
.L_x_5239:
[----:B------:R-:W-:Y:S02]  /*1500*/  IMAD.MOV.U32 R19, RZ, RZ, 0x0 ;  /* 0x00000000ff137424 */ /* 0x000fe400078e00ff */
[----:B------:R-:W-:Y:S02]  /*1510*/  IMAD.MOV.U32 R2, RZ, RZ, R16 ;  /* 0x000000ffff027224 */ /* 0x000fe400078e0010 */
[----:B------:R-:W-:Y:S01]  /*1520*/  IMAD.MOV.U32 R3, RZ, RZ, R17 ;  /* 0x000000ffff037224 */ /* 0x000fe200078e0011 */
[----:B------:R-:W-:Y:S06]  /*1530*/  RET.REL.NODEC R18 `(_ZN43_GLOBAL__N__9ae7fba5_10_SoftMax_cu_9f978f6320softmax_warp_forwardIdddLi2ELb0ELb0EEEvPT0_PKT_iiiPKbib) ;  /* 0xffffffe812b07950 */ /* 0x000fec0003c3ffff */
.L_x_5244:
        /* <DEDUP_REMOVED lines=12> */
.L_x_11884:


//--------------------- .text._ZN43_GLOBAL__N__9ae7fba5_10_SoftMax_cu_9f978f6320softmax_warp_forwardIdddLi1ELb0ELb0EEEvPT0_PKT_iiiPKbib --------------------------
	.section	.text._ZN43_GLOBAL__N__9ae7fba5_10_SoftMax_cu_9f978f6320softmax_warp_forwardIdddLi1ELb0ELb0EEEvPT0_PKT_iiiPKbib,"ax",@progbits
	.align	128
.text._ZN43_GLOBAL__N__9ae7fba5_10_SoftMax_cu_9f978f6320softmax_warp_forwardIdddLi1ELb0ELb0EEEvPT0_PKT_iiiPKbib:
        .type           _ZN43_GLOBAL__N__9ae7fba5_10_SoftMax_cu_9f978f6320softmax_warp_forwardIdddLi1ELb0ELb0EEEvPT0_PKT_iiiPKbib,@function
        .size           _ZN43_GLOBAL__N__9ae7fba5_10_SoftMax_cu_9f978f6320softmax_warp_forwardIdddLi1ELb0ELb0EEEvPT0_PKT_iiiPKbib,(.L_x_11886 - _ZN43_GLOBAL__N__9ae7fba5_10_SoftMax_cu_9f978f6320softmax_warp_forwardIdddLi1ELb0ELb0EEEvPT0_PKT_iiiPKbib)
        .other          _ZN43_GLOBAL__N__9ae7fba5_10_SoftMax_cu_9f978f6320softmax_warp_forwardIdddLi1ELb0ELb0EEEvPT0_PKT_iiiPKbib,@"STO_CUDA_ENTRY STV_DEFAULT"
_ZN43_GLOBAL__N__9ae7fba5_10_SoftMax_cu_9f978f6320softmax_warp_forwardIdddLi1ELb0ELb0EEEvPT0_PKT_iiiPKbib:
[----:B------:R-:W-:Y:S01]  /*0000*/  LDC R1, c[0x0][0x28] ;  /* 0x00000a00ff017b82 */ /* 0x000fe20000000800 */
[----:B------:R-:W0:Y:S07]  /*0010*/  S2R R3, SR_TID.Y ;  /* 0x0000000000037919 */ /* 0x000e2e0000002200 */
[----:B------:R-:W0:Y:S01]  /*0020*/  S2UR UR4, SR_CTAID.X ;  /* 0x00000000000479c3 */ /* 0x000e220000002500 */
[----:B------:R-:W-:Y:S01]  /*0030*/  IMAD.MOV.U32 R4, RZ, RZ, 0x0 ;  /* 0x00000000ff047424 */ /* 0x000fe200078e00ff */
[----:B------:R-:W1:Y:S01]  /*0040*/  S2R R6, SR_TID.X ;  /* 0x0000000000067919 */ /* 0x000e620000002100 */
[----:B------:R-:W-:-:S05]  /*0050*/  IMAD.MOV.U32 R8, RZ, RZ, 0x0 ;  /* 0x00000000ff087424 */ /* 0x000fca00078e00ff */
        /* <DEDUP_REMOVED lines=10> */
[----:B------:R-:W-:Y:S01]  /*0100*/  ULDC.64 UR4, c[0x0][0x208] ;  /* 0x0000820000047ab9 */ /* 0x000fe20000000a00 */
[C---:B--2---:R-:W-:Y:S02]  /*0110*/  SEL R5, R7.reuse, RZ, P0 ;  /* 0x000000ff07057207 */ /* 0x044fe40000000000 */
[----:B------:R-:W-:Y:S02]  /*0120*/  SEL R9, R7, RZ, P1 ;  /* 0x000000ff07097207 */ /* 0x000fe40000800000 */
[C---:B------:R-:W-:Y:S01]  /*0130*/  ISETP.GE.AND P0, PT, R6.reuse, R5, PT ;  /* 0x000000050600720c */ /* 0x040fe20003f06270 */
[----:B------:R-:W-:Y:S01]  /*0140*/  IMAD.MOV.U32 R5, RZ, RZ, -0x100000 ;  /* 0xfff00000ff057424 */ /* 0x000fe200078e00ff */
[----:B------:R-:W-:Y:S01]  /*0150*/  ISETP.GE.AND P1, PT, R6, R9, PT ;  /* 0x000000090600720c */ /* 0x000fe20003f26270 */
[----:B------:R-:W-:Y:S01]  /*0160*/  IMAD.MOV.U32 R9, RZ, RZ, -0x100000 ;  /* 0xfff00000ff097424 */ /* 0x000fe200078e00ff */
        /* <DEDUP_REMOVED lines=45> */
[----:B------:R-:W-:Y:S01]  /*0440*/  DADD R10, R8, -R16 ;  /* 0x00000000080a7229 */ /* 0x000fe20000000810 */
[----:B------:R-:W-:Y:S02]  /*0450*/  IMAD.MOV.U32 R16, RZ, RZ, 0x652b82fe ;  /* 0x652b82feff107424 */ /* 0x000fe400078e00ff */
[----:B------:R-:W-:-:S06]  /*0460*/  IMAD.MOV.U32 R17, RZ, RZ, 0x3ff71547 ;  /* 0x3ff71547ff117424 */ /* 0x000fcc00078e00ff */
[-C--:B------:R-:W-:Y:S02]  /*0470*/  DFMA R12, R2, R16.reuse, 6.75539944105574400000e+15 ;  /* 0x43380000020c742b */ /* 0x080fe40000000010 */
[----:B------:R-:W-:-:S06]  /*0480*/  DFMA R16, R10, R16, 6.75539944105574400000e+15 ;  /* 0x433800000a10742b */ /* 0x000fcc0000000010 */
[----:B------:R-:W-:Y:S02]  /*0490*/  DADD R8, R12, -6.75539944105574400000e+15 ;  /* 0xc33800000c087429 */ /* 0x000fe40000000000 */
[----:B------:R-:W-:-:S06]  /*04a0*/  DADD R18, R16, -6.75539944105574400000e+15 ;  /* 0xc338000010127429 */ /* 0x000fcc0000000000 */
[----:B------:R-:W-:Y:S02]  /*04b0*/  DFMA R4, R8, -UR6, R2 ;  /* 0x8000000608047c2b */ /* 0x000fe40008000002 */
[----:B------:R-:W-:-:S06]  /*04c0*/  DFMA R20, R18, -UR6, R10 ;  /* 0x8000000612147c2b */ /* 0x000fcc000800000a */
[----:B------:R-:W-:Y:S02]  /*04d0*/  DFMA R8, R8, -UR8, R4 ;  /* 0x8000000808087c2b */ /* 0x000fe40008000004 */
        /* <DEDUP_REMOVED lines=44> */
.L_x_5246:
[----:B------:R-:W-:Y:S05]  /*07a0*/  BSYNC B0 ;  /* 0x0000000000007941 */ /* 0x000fea0003800000 */
.L_x_5245:
        /* <DEDUP_REMOVED lines=14> */
.L_x_5248:
[----:B------:R-:W-:Y:S05]  /*0890*/  BSYNC B0 ;  /* 0x0000000000007941 */ /* 0x000fea0003800000 */
.L_x_5247:
[----:B------:R-:W-:Y:S01]  /*08a0*/  DADD R2, RZ, R8 ;  /* 0x00000000ff027229 */ /* 0x000fe20000000008 */
[----:B------:R-:W-:Y:S01]  /*08b0*/  ISETP.GE.AND P0, PT, R14, 0x1, PT ;  /* 0x000000010e00780c */ /* 0x000fe20003f06270 */
[----:B------:R-:W-:-:S05]  /*08c0*/  DADD R12, RZ, R4 ;  /* 0x00000000ff0c7229 */ /* 0x000fca0000000004 */
[----:B------:R-:W-:Y:S04]  /*08d0*/  SHFL.BFLY PT, R11, R3, 0x1, 0x1e1f ;  /* 0x0c3e1f00030b7f89 */ /* 0x000fe800000e0000 */
        /* <DEDUP_REMOVED lines=34> */
[----:B------:R-:W-:Y:S05]  /*0b00*/  CALL.REL.NOINC `($__internal_22_$__cuda_sm20_div_rn_f64_full) ;  /* 0x0000000000d07944 */ /* 0x000fea0003c00000 */
.L_x_5253:
[----:B------:R-:W-:Y:S05]  /*0b10*/  BSYNC B2 ;  /* 0x0000000000027941 */ /* 0x000fea0003800000 */
.L_x_5252:
[----:B------:R-:W-:Y:S05]  /*0b20*/  BSYNC B1 ;  /* 0x0000000000017941 */ /* 0x000fea0003800000 */
.L_x_5251:
[----:B------:R-:W-:Y:S02]  /*0b30*/  ULDC.64 UR6, c[0x0][0x210] ;  /* 0x0000840000067ab9 */ /* 0x000fe40000000a00 */
[----:B------:R-:W-:-:S04]  /*0b40*/  LEA R8, P0, R0, UR6, 0x3 ;  /* 0x0000000600087c11 */ /* 0x000fc8000f8018ff */
[----:B------:R-:W-:-:S05]  /*0b50*/  LEA.HI.X R9, R0, UR7, R15, 0x3, P0 ;  /* 0x0000000700097c11 */ /* 0x000fca00080f1c0f */
[----:B------:R0:W-:Y:S04]  /*0b60*/  STG.E.64 desc[UR4][R8.64], R2 ;  /* 0x0000000208007986 */ /* 0x0001e8000c101b04 */
.L_x_5250:
[----:B------:R-:W-:Y:S05]  /*0b70*/  BSYNC B0 ;  /* 0x0000000000007941 */ /* 0x000fea0003800000 */
.L_x_5249:
        /* <DEDUP_REMOVED lines=35> */
.L_x_5256:
[----:B------:R-:W-:Y:S05]  /*0db0*/  BSYNC B1 ;  /* 0x0000000000017941 */ /* 0x000fea0003800000 */
.L_x_5255:
[----:B------:R-:W-:Y:S05]  /*0dc0*/  BSYNC B0 ;  /* 0x0000000000007941 */ /* 0x000fea0003800000 */
.L_x_5254:
        /* <DEDUP_REMOVED lines=8> */
        .weak           $__internal_22_$__cuda_sm20_div_rn_f64_full
        .type           $__internal_22_$__cuda_sm20_div_rn_f64_full,@function
        .size           $__internal_22_$__cuda_sm20_div_rn_f64_full,(.L_x_11886 - $__internal_22_$__cuda_sm20_div_rn_f64_full)
$__internal_22_$__cuda_sm20_div_rn_f64_full:
        /* <DEDUP_REMOVED lines=69> */
.L_x_5258:
        /* <DEDUP_REMOVED lines=16> */
.L_x_5261:
[----:B------:R-:W-:Y:S01]  /*13a0*/  LOP3.LUT R17, R9, 0x80000, RZ, 0xfc, !PT ;  /* 0x0008000009117812 */ /* 0x000fe200078efcff */
[----:B------:R-:W-:Y:S01]  /*13b0*/  IMAD.MOV.U32 R16, RZ, RZ, R8 ;  /* 0x000000ffff107224 */ /* 0x000fe200078e0008 */
[----:B------:R-:W-:Y:S06]  /*13c0*/  BRA `(.L_x_5259) ;  /* 0x0000000000087947 */ /* 0x000fec0003800000 */
.L_x_5260:
[----:B------:R-:W-:Y:S01]  /*13d0*/  LOP3.LUT R17, R11, 0x80000, RZ, 0xfc, !PT ;  /* 0x000800000b117812 */ /* 0x000fe200078efcff */
[----:B------:R-:W-:-:S07]  /*13e0*/  IMAD.MOV.U32 R16, RZ, RZ, R10 ;  /* 0x000000ffff107224 */ /* 0x000fce00078e000a */
.L_x_5259:
[----:B------:R-:W-:Y:S05]  /*13f0*/  BSYNC B3 ;  /* 0x0000000000037941 */ /* 0x000fea0003800000 */
.L_x_5257:
[----:B------:R-:W-:Y:S02]  /*1400*/  IMAD.MOV.U32 R19, RZ, RZ, 0x0 ;  /* 0x00000000ff137424 */ /* 0x000fe400078e00ff */
[----:B------:R-:W-:Y:S02]  /*1410*/  IMAD.MOV.U32 R2, RZ, RZ, R16 ;  /* 0x000000ffff027224 */ /* 0x000fe400078e0010 */
[----:B------:R-:W-:Y:S01]  /*1420*/  IMAD.MOV.U32 R3, RZ, RZ, R17 ;  /* 0x000000ffff037224 */ /* 0x000fe200078e0011 */
[----:B------:R-:W-:Y:S06]  /*1430*/  RET.REL.NODEC R18 `(_ZN43_GLOBAL__N__9ae7fba5_10_SoftMax_cu_9f978f6320softmax_warp_forwardIdddLi1ELb0ELb0EEEvPT0_PKT_iiiPKbib) ;  /* 0xffffffe812f07950 */ /* 0x000fec0003c3ffff */
.L_x_5262:
        /* <DEDUP_REMOVED lines=12> */
.L_x_11886:


//--------------------- .text._ZN43_GLOBAL__N__9ae7fba5_10_SoftMax_cu_9f978f6320softmax_warp_forwardIdddLi0ELb0ELb0EEEvPT0_PKT_iiiPKbib --------------------------
	.section	.text._ZN43_GLOBAL__N__9ae7fba5_10_SoftMax_cu_9f978f6320softmax_warp_forwardIdddLi0ELb0ELb0EEEvPT0_PKT_iiiPKbib,"ax",@progbits
	.align	128
.text._ZN43_GLOBAL__N__9ae7fba5_10_SoftMax_cu_9f978f6320softmax_warp_forwardIdddLi0ELb0ELb0EEEvPT0_PKT_iiiPKbib:
        .type           _ZN43_GLOBAL__N__9ae7fba5_10_SoftMax_cu_9f978f6320softmax_warp_forwardIdddLi0ELb0ELb0EEEvPT0_PKT_iiiPKbib,@function
        .size           _ZN43_GLOBAL__N__9ae7fba5_10_SoftMax_cu_9f978f6320softmax_warp_forwardIdddLi0ELb0ELb0EEEvPT0_PKT_iiiPKbib,(.L_x_11888 - _ZN43_GLOBAL__N__9ae7fba5_10_SoftMax_cu_9f978f6320softmax_warp_forwardIdddLi0ELb0ELb0EEEvPT0_PKT_iiiPKbib)
        .other          _ZN43_GLOBAL__N__9ae7fba5_10_SoftMax_cu_9f978f6320softmax_warp_forwardIdddLi0ELb0ELb0EEEvPT0_PKT_iiiPKbib,@"STO_CUDA_ENTRY STV_DEFAULT"
_ZN43_GLOBAL__N__9ae7fba5_10_SoftMax_cu_9f978f6320softmax_warp_forwardIdddLi0ELb0ELb0EEEvPT0_PKT_iiiPKbib:
        /* <DEDUP_REMOVED lines=29> */
[----:B------:R-:W2:Y:S01]  /*01d0*/  @!P0 LDG.E.64 R8, desc[UR4][R16.64] ;  /* 0x0000000410088981 */ /* 0x000ea2000c1e1b00 */
[----:B------:R-:W-:Y:S01]  /*01e0*/  @!P1 LEA.HI.X R23, R2, R23, R3, 0x3, P2 ;  /* 0x0000001702179211 */ /* 0x000fe200010f1c03 */
[----:B------:R-:W-:Y:S02]  /*01f0*/  IMAD.MOV.U32 R2, RZ, RZ, 0x0 ;  /* 0x00000000ff027424 */ /* 0x000fe400078e00ff */
[----:B------:R-:W-:-:S06]  /*0200*/  IMAD.MOV.U32 R3, RZ, RZ, -0x100000 ;  /* 0xfff00000ff037424 */ /* 0x000fcc00078e00ff */
        /* <DEDUP_REMOVED lines=26> */
[----:B------:R-:W-:Y:S01]  /*03b0*/  ISETP.GE.AND P0, PT, R12, 0x1, PT ;  /* 0x000000010c00780c */ /* 0x000fe20003f06270 */
[----:B--2---:R-:W-:-:S08]  /*03c0*/  DADD R8, R8, -R8 ;  /* 0x0000000008087229 */ /* 0x004fd00000000808 */
[----:B------:R-:W-:Y:S02]  /*03d0*/  DFMA R4, R8, R6, 6.75539944105574400000e+15 ;  /* 0x433800000804742b */ /* 0x000fe40000000006 */
[----:B------:R-:W-:Y:S01]  /*03e0*/  FSETP.GEU.FTZ.AND P1, PT, |R9|, 4.1917929649353027344, PT ;  /* 0x4086232b0900780b */ /* 0x000fe20003f3e200 */
[----:B---3--:R-:W-:-:S05]  /*03f0*/  DADD R2, R2, -R2 ;  /* 0x0000000002027229 */ /* 0x008fca0000000802 */
[----:B------:R-:W-:-:S03]  /*0400*/  DADD R18, R4, -6.75539944105574400000e+15 ;  /* 0xc338000004127429 */ /* 0x000fc60000000000 */
[----:B------:R-:W-:Y:S02]  /*0410*/  DFMA R6, R2, R6, 6.75539944105574400000e+15 ;  /* 0x433800000206742b */ /* 0x000fe40000000006 */
[----:B------:R-:W-:-:S03]  /*0420*/  FSETP.GEU.FTZ.AND P3, PT, |R3|, 4.1917929649353027344, PT ;  /* 0x4086232b0300780b */ /* 0x000fc60003f7e200 */
[----:B------:R-:W-:-:S03]  /*0430*/  DFMA R20, R18, -UR6, R8 ;  /* 0x8000000612147c2b */ /* 0x000fc60008000008 */
[----:B------:R-:W-:-:S05]  /*0440*/  DADD R16, R6, -6.75539944105574400000e+15 ;  /* 0xc338000006107429 */ /* 0x000fca0000000000 */
[----:B------:R-:W-:Y:S01]  /*0450*/  DFMA R18, R18, -UR8, R20 ;  /* 0x8000000812127c2b */ /* 0x000fe20008000014 */
[----:B------:R-:W-:Y:S02]  /*0460*/  IMAD.MOV.U32 R20, RZ, RZ, -0x35dec16 ;  /* 0xfca213eaff147424 */ /* 0x000fe400078e00ff */
[----:B------:R-:W-:Y:S01]  /*0470*/  DFMA R24, R16, -UR6, R2 ;  /* 0x8000000610187c2b */ /* 0x000fe20008000002 */
[----:B------:R-:W-:-:S06]  /*0480*/  IMAD.MOV.U32 R21, RZ, RZ, 0x3e928af3 ;  /* 0x3e928af3ff157424 */ /* 0x000fcc00078e00ff */
[----:B------:R-:W-:Y:S02]  /*0490*/  DFMA R22, R18, UR10, R20 ;  /* 0x0000000a12167c2b */ /* 0x000fe40008000014 */
        /* <DEDUP_REMOVED lines=20> */
[----:B------:R-:W-:-:S08]  /*05e0*/  DFMA R20, R16, R20, 1 ;  /* 0x3ff000001014742b */ /* 0x000fd00000000014 */
[----:B------:R-:W-:Y:S01]  /*05f0*/  DFMA R16, R16, R20, 1 ;  /* 0x3ff000001010742b */ /* 0x000fe20000000014 */
        /* <DEDUP_REMOVED lines=15> */
.L_x_5264:
[----:B------:R-:W-:Y:S05]  /*06f0*/  BSYNC B0 ;  /* 0x0000000000007941 */ /* 0x000fea0003800000 */
.L_x_5263:
[----:B------:R-:W-:Y:S01]  /*0700*/  BSSY B0, `(.L_x_5265) ;  /* 0x0000011000007945 */ /* 0x000fe20003800000 */
[----:B------:R-:W-:Y:S01]  /*0710*/  DADD R8, RZ, R12 ;  /* 0x00000000ff087229 */ /* 0x000fe2000000000c */
[----:B------:R-:W-:Y:S02]  /*0720*/  IMAD R5, R6, 0x100000, R17 ;  /* 0x0010000006057824 */ /* 0x000fe400078e0211 */
[----:B------:R-:W-:Y:S01]  /*0730*/  IMAD.MOV.U32 R4, RZ, RZ, R16 ;  /* 0x000000ffff047224 */ /* 0x000fe200078e0010 */
[----:B------:R-:W-:Y:S07]  /*0740*/  @!P3 BRA `(.L_x_5266) ;  /* 0x000000000030b947 */ /* 0x000fee0003800000 */
        /* <DEDUP_REMOVED lines=12> */
.L_x_5266:
[----:B------:R-:W-:Y:S05]  /*0810*/  BSYNC B0 ;  /* 0x0000000000007941 */ /* 0x000fea0003800000 */
.L_x_5265:
[----:B------:R-:W-:Y:S05]  /*0820*/  @!P0 EXIT ;  /* 0x000000000000894d */ /* 0x000fea0003800000 */
[----:B------:R-:W-:Y:S01]  /*0830*/  ISETP.GE.AND P1, PT, R11, R10, PT ;  /* 0x0000000a0b00720c */ /* 0x000fe20003f26270 */
[----:B------:R-:W-:Y:S01]  /*0840*/  BSSY B0, `(.L_x_5267) ;  /* 0x0000021000007945 */ /* 0x000fe20003800000 */
[----:B------:R-:W-:-:S11]  /*0850*/  DADD R6, RZ, R4 ;  /* 0x00000000ff067229 */ /* 0x000fd60000000004 */
        /* <DEDUP_REMOVED lines=24> */
[----:B------:R-:W-:Y:S05]  /*09e0*/  CALL.REL.NOINC `($__internal_23_$__cuda_sm20_div_rn_f64_full) ;  /* 0x0000000000d07944 */ /* 0x000fea0003c00000 */
.L_x_5271:
[----:B------:R-:W-:Y:S05]  /*09f0*/  BSYNC B2 ;  /* 0x0000000000027941 */ /* 0x000fea0003800000 */
.L_x_5270:
[----:B------:R-:W-:Y:S05]  /*0a00*/  BSYNC B1 ;  /* 0x0000000000017941 */ /* 0x000fea0003800000 */
.L_x_5269:
[----:B------:R-:W-:Y:S02]  /*0a10*/  ULDC.64 UR6, c[0x0][0x210] ;  /* 0x0000840000067ab9 */ /* 0x000fe40000000a00 */
[----:B------:R-:W-:-:S04]  /*0a20*/  LEA R8, P0, R0, UR6, 0x3 ;  /* 0x0000000600087c11 */ /* 0x000fc8000f8018ff */
[----:B------:R-:W-:-:S05]  /*0a30*/  LEA.HI.X R9, R0, UR7, R15, 0x3, P0 ;  /* 0x0000000700097c11 */ /* 0x000fca00080f1c0f */
[----:B------:R0:W-:Y:S04]  /*0a40*/  STG.E.64 desc[UR4][R8.64], R2 ;  /* 0x0000000208007986 */ /* 0x0001e8000c101b04 */
.L_x_5268:
[----:B------:R-:W-:Y:S05]  /*0a50*/  BSYNC B0 ;  /* 0x0000000000007941 */ /* 0x000fea0003800000 */
.L_x_5267:
        /* <DEDUP_REMOVED lines=34> */
[----:B------:R-:W-:Y:S05]  /*0c80*/  CALL.REL.NOINC `($__internal_23_$__cuda_sm20_div_rn_f64_full) ;  /* 0x0000000000287944 */ /* 0x000fea0003c00000 */
.L_x_5274:
[----:B------:R-:W-:Y:S05]  /*0c90*/  BSYNC B1 ;  /* 0x0000000000017941 */ /* 0x000fea0003800000 */
.L_x_5273:
[----:B------:R-:W-:Y:S05]  /*0ca0*/  BSYNC B0 ;  /* 0x0000000000007941 */ /* 0x000fea0003800000 */
.L_x_5272:
        /* <DEDUP_REMOVED lines=8> */
        .weak           $__internal_23_$__cuda_sm20_div_rn_f64_full
        .type           $__internal_23_$__cuda_sm20_div_rn_f64_full,@function
        .size           $__internal_23_$__cuda_sm20_div_rn_f64_full,(.L_x_11888 - $__internal_23_$__cuda_sm20_div_rn_f64_full)
$__internal_23_$__cuda_sm20_div_rn_f64_full:
        /* <DEDUP_REMOVED lines=67> */
.L_x_5276:
        /* <DEDUP_REMOVED lines=16> */
.L_x_5279:
[----:B------:R-:W-:Y:S01]  /*1260*/  LOP3.LUT R17, R9, 0x80000, RZ, 0xfc, !PT ;  /* 0x0008000009117812 */ /* 0x000fe200078efcff */
[----:B------:R-:W-:Y:S01]  /*1270*/  IMAD.MOV.U32 R16, RZ, RZ, R8 ;  /* 0x000000ffff107224 */ /* 0x000fe200078e0008 */
[----:B------:R-:W-:Y:S06]  /*1280*/  BRA `(.L_x_5277) ;  /* 0x0000000000087947 */ /* 0x000fec0003800000 */
.L_x_5278:
[----:B------:R-:W-:Y:S01]  /*1290*/  LOP3.LUT R17, R11, 0x80000, RZ, 0xfc, !PT ;  /* 0x000800000b117812 */ /* 0x000fe200078efcff */
[----:B------:R-:W-:-:S07]  /*12a0*/  IMAD.MOV.U32 R16, RZ, RZ, R10 ;  /* 0x000000ffff107224 */ /* 0x000fce00078e000a */
.L_x_5277:
[----:B------:R-:W-:Y:S05]  /*12b0*/  BSYNC B3 ;  /* 0x0000000000037941 */ /* 0x000fea0003800000 */
.L_x_5275:
[----:B------:R-:W-:Y:S02]  /*12c0*/  IMAD.MOV.U32 R19, RZ, RZ, 0x0 ;  /* 0x00000000ff137424 */ /* 0x000fe400078e00ff */
[----:B------:R-:W-:Y:S02]  /*12d0*/  IMAD.MOV.U32 R2, RZ, RZ, R16 ;  /* 0x000000ffff027224 */ /* 0x000fe400078e0010 */
[----:B------:R-:W-:Y:S01]  /*12e0*/  IMAD.MOV.U32 R3, RZ, RZ, R17 ;  /* 0x000000ffff037224 */ /* 0x000fe200078e0011 */
[----:B------:R-:W-:Y:S06]  /*12f0*/  RET.REL.NODEC R18 `(_ZN43_GLOBAL__N__9ae7fba5_10_SoftMax_cu_9f978f6320softmax_warp_forwardIdddLi0ELb0ELb0EEEvPT0_PKT_iiiPKbib) ;  /* 0xffffffec12407950 */ /* 0x000fec0003c3ffff */
.L_x_5280:
        /* <DEDUP_REMOVED lines=16> */
.L_x_11888:


//--------------------- .text._ZN43_GLOBAL__N__9ae7fba5_10_SoftMax_cu_9f978f6321softmax_warp_backwardIfN3c108BFloat16EfLi10ELb1ELb0EEEvPT0_PKT_S7_iiiPKb --------------------------
	.section	.text._ZN43_GLOBAL__N__9ae7fba5_10_SoftMax_cu_9f978f6321softmax_warp_backwardIfN3c108BFloat16EfLi10ELb1ELb0EEEvPT0_PKT_S7_iiiPKb,"ax",@progbits
	.align	128
.text._ZN43_GLOBAL__N__9ae7fba5_10_SoftMax_cu_9f978f6321softmax_warp_backwardIfN3c108BFloat16EfLi10ELb1ELb0EEEvPT0_PKT_S7_iiiPKb:
        .type           _ZN43_GLOBAL__N__9ae7fba5_10_SoftMax_cu_9f978f6321softmax_warp_backwardIfN3c108BFloat16EfLi10ELb1ELb0EEEvPT0_PKT_S7_iiiPKb,@function
        .size           _ZN43_GLOBAL__N__9ae7fba5_10_SoftMax_cu_9f978f6321softmax_warp_backwardIfN3c108BFloat16EfLi10ELb1ELb0EEEvPT0_PKT_S7_iiiPKb,(.L_x_11890 - _ZN43_GLOBAL__N__9ae7fba5_10_SoftMax_cu_9f978f6321softmax_warp_backwardIfN3c108BFloat16EfLi10ELb1ELb0EEEvPT0_PKT_S7_iiiPKb)
        .other          _ZN43_GLOBAL__N__9ae7fba5_10_SoftMax_cu_9f978f6321softmax_warp_backwardIfN3c108BFloat16EfLi10ELb1ELb0EEEvPT0_PKT_S7_iiiPKb,@"STO_CUDA_ENTRY STV_DEFAULT"
_ZN43_GLOBAL__N__9ae7fba5_10_SoftMax_cu_9f978f6321softmax_warp_backwardIfN3c108BFloat16EfLi10ELb1ELb0EEEvPT0_PKT_S7_iiiPKb:
        /* <DEDUP_REMOVED lines=8> */
[----:B------:R-:W-:Y:S01]  /*0080*/  ULDC.64 UR4, c[0x0][0x228] ;  /* 0x00008a0000047ab9 */ /* 0x000fe20000000a00 */
[----:B-1----:R-:W-:-:S03]  /*0090*/  LOP3.LUT R86, R86, 0x1f, RZ, 0xc0, !PT ;  /* 0x0000001f56567812 */ /* 0x002fc600078ec0ff */
[C---:B------:R-:W-:Y:S02]  /*00a0*/  IADD3 R84, -R5.reuse, UR4, RZ ;  /* 0x0000000405547c10 */ /* 0x040fe4000fffe1ff */
[----:B------:R-:W-:Y:S01]  /*00b0*/  LOP3.LUT R0, R86, 0x220, RZ, 0xfc, !PT ;  /* 0x0000022056007812 */ /* 0x000fe200078efcff */
[----:B------:R-:W-:Y:S01]  /*00c0*/  IMAD R32, R5, UR5, R86 ;  /* 0x0000000505207c24 */ /* 0x000fe2000f8e0256 */
[----:B------:R-:W-:Y:S01]  /*00d0*/  ISETP.GT.AND P0, PT, R84, RZ, PT ;  /* 0x000000ff5400720c */ /* 0x000fe20003f04270 */
[----:B------:R-:W-:Y:S01]  /*00e0*/  ULDC.64 UR4, c[0x0][0x208] ;  /* 0x0000820000047ab9 */ /* 0x000fe20000000a00 */
[----:B------:R-:W-:Y:S02]  /*00f0*/  LOP3.LUT R4, R86, 0x240, RZ, 0xfc, !PT ;  /* 0x0000024056047812 */ /* 0x000fe400078efcff */
[----:B--2---:R-:W-:Y:S01]  /*0100*/  SEL R67, R33, RZ, P0 ;  /* 0x000000ff21437207 */ /* 0x004fe20000000000 */
[----:B---3--:R-:W-:-:S03]  /*0110*/  IMAD.WIDE R2, R32, 0x4, R2 ;  /* 0x0000000420027825 */ /* 0x008fc600078e0202 */
[-C--:B------:R-:W-:Y:S02]  /*0120*/  ISETP.GE.AND P0, PT, R0, R67.reuse, PT ;  /* 0x000000430000720c */ /* 0x080fe40003f06270 */
[----:B------:R-:W-:Y:S02]  /*0130*/  ISETP.GE.AND P5, PT, R4, R67, PT ;  /* 0x000000430400720c */ /* 0x000fe40003fa6270 */
[----:B------:R-:W0:Y:S09]  /*0140*/  LDC.64 R4, c[0x0][0x218] ;  /* 0x00008600ff047b82 */ /* 0x000e320000000a00 */
[----:B------:R-:W2:Y:S04]  /*0150*/  @!P0 LDG.E R7, desc[UR4][R2.64+0x880] ;  /* 0x0008800402078981 */ /* 0x000ea8000c1e1900 */
[----:B------:R-:W3:Y:S01]  /*0160*/  @!P5 LDG.E R0, desc[UR4][R2.64+0x900] ;  /* 0x000900040200d981 */ /* 0x000ee2000c1e1900 */
[----:B------:R-:W-:-:S02]  /*0170*/  LOP3.LUT R6, R86, 0x260, RZ, 0xfc, !PT ;  /* 0x0000026056067812 */ /* 0x000fc400078efcff */
[----:B------:R-:W-:Y:S02]  /*0180*/  CS2R R28, SRZ ;  /* 0x00000000001c7805 */ /* 0x000fe4000001ff00 */
[C---:B------:R-:W-:Y:S02]  /*0190*/  LOP3.LUT R25, R86.reuse, 0x300, RZ, 0xfc, !PT ;  /* 0x0000030056197812 */ /* 0x040fe400078efcff */
[----:B------:R-:W-:Y:S02]  /*01a0*/  CS2R R30, SRZ ;  /* 0x00000000001e7805 */ /* 0x000fe4000001ff00 */
[----:B------:R-:W-:Y:S02]  /*01b0*/  LOP3.LUT R24, R86, 0x320, RZ, 0xfc, !PT ;  /* 0x0000032056187812 */ /* 0x000fe400078efcff */
[----:B------:R-:W-:Y:S02]  /*01c0*/  ISETP.GE.AND P2, PT, R6, R67, PT ;  /* 0x000000430600720c */ /* 0x000fe40003f46270 */
[----:B------:R-:W-:Y:S01]  /*01d0*/  LOP3.LUT R27, R86, 0x2c0, RZ, 0xfc, !PT ;  /* 0x000002c0561b7812 */ /* 0x000fe200078efcff */
[----:B0-----:R-:W-:Y:S01]  /*01e0*/  IMAD.WIDE R4, R32, 0x4, R4 ;  /* 0x0000000420047825 */ /* 0x001fe200078e0204 */
[----:B------:R-:W-:-:S02]  /*01f0*/  LOP3.LUT R26, R86, 0x2e0, RZ, 0xfc, !PT ;  /* 0x000002e0561a7812 */ /* 0x000fc400078efcff */
[C---:B------:R-:W-:Y:S02]  /*0200*/  LOP3.LUT R8, R86.reuse, 0x2a0, RZ, 0xfc, !PT ;  /* 0x000002a056087812 */ /* 0x040fe400078efcff */
[----:B------:R-:W4:Y:S01]  /*0210*/  @!P0 LDG.E R29, desc[UR4][R4.64+0x880] ;  /* 0x00088004041d8981 */ /* 0x000f22000c1e1900 */
[----:B------:R-:W-:-:S03]  /*0220*/  LOP3.LUT R6, R86, 0x280, RZ, 0xfc, !PT ;  /* 0x0000028056067812 */ /* 0x000fc600078efcff */
[----:B------:R-:W4:Y:S01]  /*0230*/  @!P5 LDG.E R28, desc[UR4][R4.64+0x900] ;  /* 0x00090004041cd981 */ /* 0x000f22000c1e1900 */
[-C--:B------:R-:W-:Y:S02]  /*0240*/  ISETP.GE.AND P1, PT, R27, R67.reuse, PT ;  /* 0x000000431b00720c */ /* 0x080fe40003f26270 */
[-C--:B------:R-:W-:Y:S01]  /*0250*/  ISETP.GE.AND P6, PT, R26, R67.reuse, PT ;  /* 0x000000431a00720c */ /* 0x080fe20003fc6270 */
[----:B------:R-:W4:Y:S01]  /*0260*/  @!P2 LDG.E R12, desc[UR4][R2.64+0x980] ;  /* 0x00098004020ca981 */ /* 0x000f22000c1e1900 */
[-C--:B------:R-:W-:Y:S02]  /*0270*/  ISETP.GE.AND P4, PT, R8, R67.reuse, PT ;  /* 0x000000430800720c */ /* 0x080fe40003f86270 */
[----:B------:R-:W-:-:S07]  /*0280*/  ISETP.GE.AND P3, PT, R6, R67, PT ;  /* 0x000000430600720c */ /* 0x000fce0003f66270 */
[----:B------:R-:W4:Y:S04]  /*0290*/  @!P1 LDG.E R8, desc[UR4][R2.64+0xb00] ;  /* 0x000b000402089981 */ /* 0x000f28000c1e1900 */
[----:B------:R-:W4:Y:S04]  /*02a0*/  @!P6 LDG.E R9, desc[UR4][R2.64+0xb80] ;  /* 0x000b80040209e981 */ /* 0x000f28000c1e1900 */
[----:B------:R-:W4:Y:S01]  /*02b0*/  @!P3 LDG.E R6, desc[UR4][R2.64+0xa00] ;  /* 0x000a00040206b981 */ /* 0x000f22000c1e1900 */
[----:B--2---:R-:W-:Y:S01]  /*02c0*/  @!P0 FMUL.FTZ R31, R7, 1.4426950216293334961 ;  /* 0x3fb8aa3b071f8820 */ /* 0x004fe20000410000 */
[----:B------:R-:W-:-:S02]  /*02d0*/  ISETP.GE.AND P0, PT, R24, R67, PT ;  /* 0x000000431800720c */ /* 0x000fc40003f06270 */
[----:B------:R-:W2:Y:S01]  /*02e0*/  @!P4 LDG.E R7, desc[UR4][R2.64+0xa80] ;  /* 0x000a80040207c981 */ /* 0x000ea2000c1e1900 */
[----:B---3--:R-:W-:Y:S01]  /*02f0*/  @!P5 FMUL.FTZ R30, R0, 1.4426950216293334961 ;  /* 0x3fb8aa3b001ed820 */ /* 0x008fe20000410000 */
[----:B------:R-:W-:-:S09]  /*0300*/  ISETP.GE.AND P5, PT, R25, R67, PT ;  /* 0x000000431900720c */ /* 0x000fd20003fa6270 */
[----:B------:R-:W3:Y:S04]  /*0310*/  @!P0 LDG.E R11, desc[UR4][R2.64+0xc80] ;  /* 0x000c8004020b8981 */ /* 0x000ee8000c1e1900 */
[----:B------:R-:W2:Y:S01]  /*0320*/  @!P5 LDG.E R10, desc[UR4][R2.64+0xc00] ;  /* 0x000c0004020ad981 */ /* 0x000ea2000c1e1900 */
[----:B------:R-:W-:Y:S02]  /*0330*/  CS2R R22, SRZ ;  /* 0x0000000000167805 */ /* 0x000fe4000001ff00 */
[----:B------:R-:W-:Y:S02]  /*0340*/  CS2R R16, SRZ ;  /* 0x0000000000107805 */ /* 0x000fe4000001ff00 */
[----:B------:R-:W-:Y:S02]  /*0350*/  CS2R R14, SRZ ;  /* 0x00000000000e7805 */ /* 0x000fe4000001ff00 */
[----:B------:R-:W-:-:S02]  /*0360*/  LOP3.LUT R88, R86, 0x20, RZ, 0xfc, !PT ;  /* 0x0000002056587812 */ /* 0x000fc400078efcff */
[----:B------:R-:W-:Y:S02]  /*0370*/  LOP3.LUT R80, R86, 0x40, RZ, 0xfc, !PT ;  /* 0x0000004056507812 */ /* 0x000fe400078efcff */
[----:B------:R-:W-:Y:S01]  /*0380*/  CS2R R76, SRZ ;  /* 0x00000000004c7805 */ /* 0x000fe2000001ff00 */
[----:B------:R-:W2:Y:S01]  /*0390*/  @!P1 LDG.E R17, desc[UR4][R4.64+0xb00] ;  /* 0x000b000404119981 */ /* 0x000ea2000c1e1900 */
[----:B----4-:R-:W-:Y:S01]  /*03a0*/  @!P2 FMUL.FTZ R22, R12, 1.4426950216293334961 ;  /* 0x3fb8aa3b0c16a820 */ /* 0x010fe20000410000 */
[----:B------:R-:W-:Y:S02]  /*03b0*/  CS2R R12, SRZ ;  /* 0x00000000000c7805 */ /* 0x000fe4000001ff00 */
[----:B------:R-:W-:Y:S01]  /*03c0*/  LOP3.LUT R78, R86, 0x60, RZ, 0xfc, !PT ;  /* 0x00000060564e7812 */ /* 0x000fe200078efcff */
[----:B------:R-:W-:Y:S01]  /*03d0*/  IMAD.MOV.U32 R79, RZ, RZ, RZ ;  /* 0x000000ffff4f7224 */ /* 0x000fe200078e00ff */
[----:B------:R-:W-:Y:S02]  /*03e0*/  CS2R R20, SRZ ;  /* 0x0000000000147805 */ /* 0x000fe4000001ff00 */
[----:B------:R-:W-:-:S02]  /*03f0*/  CS2R R18, SRZ ;  /* 0x0000000000127805 */ /* 0x000fc4000001ff00 */
[----:B------:R-:W-:Y:S01]  /*0400*/  LOP3.LUT R74, R86, 0x80, RZ, 0xfc, !PT ;  /* 0x00000080564a7812 */ /* 0x000fe200078efcff */
[----:B------:R-:W4:Y:S01]  /*0410*/  @!P6 LDG.E R12, desc[UR4][R4.64+0xb80] ;  /* 0x000b8004040ce981 */ /* 0x000f22000c1e1900 */
[----:B------:R-:W-:Y:S01]  /*0420*/  @!P1 FMUL.FTZ R16, R8, 1.4426950216293334961 ;  /* 0x3fb8aa3b08109820 */ /* 0x000fe20000410000 */
[-C--:B------:R-:W-:Y:S02]  /*0430*/  ISETP.GE.AND P1, PT, R86, R67.reuse, PT ;  /* 0x000000435600720c */ /* 0x080fe40003f26270 */
[----:B------:R-:W4:Y:S01]  /*0440*/  @!P4 LDG.E R19, desc[UR4][R4.64+0xa80] ;  /* 0x000a80040413c981 */ /* 0x000f22000c1e1900 */
[----:B------:R-:W-:Y:S01]  /*0450*/  @!P6 FMUL.FTZ R15, R9, 1.4426950216293334961 ;  /* 0x3fb8aa3b090fe820 */ /* 0x000fe20000410000 */
[-C--:B------:R-:W-:Y:S02]  /*0460*/  ISETP.GE.AND P6, PT, R80, R67.reuse, PT ;  /* 0x000000435000720c */ /* 0x080fe40003fc6270 */
[----:B------:R-:W-:Y:S02]  /*0470*/  CS2R R8, SRZ ;  /* 0x0000000000087805 */ /* 0x000fe4000001ff00 */
[----:B------:R-:W-:Y:S01]  /*0480*/  LOP3.LUT R72, R86, 0xa0, RZ, 0xfc, !PT ;  /* 0x000000a056487812 */ /* 0x000fe200078efcff */
[----:B------:R-:W-:Y:S01]  /*0490*/  @!P3 FMUL.FTZ R20, R6, 1.4426950216293334961 ;  /* 0x3fb8aa3b0614b820 */ /* 0x000fe20000410000 */
[C---:B------:R-:W-:Y:S01]  /*04a0*/  LOP3.LUT R6, R86.reuse, 0x160, RZ, 0xfc, !PT ;  /* 0x0000016056067812 */ /* 0x040fe200078efcff */
[----:B------:R-:W-:Y:S01]  /*04b0*/  IMAD.MOV.U32 R75, RZ, RZ, RZ ;  /* 0x000000ffff4b7224 */ /* 0x000fe200078e00ff */
[----:B------:R-:W-:Y:S01]  /*04c0*/  LOP3.LUT R0, R86, 0x120, RZ, 0xfc, !PT ;  /* 0x0000012056007812 */ /* 0x000fe200078efcff */
[----:B------:R-:W4:Y:S04]  /*04d0*/  @!P2 LDG.E R23, desc[UR4][R4.64+0x980] ;  /* 0x000980040417a981 */ /* 0x000f28000c1e1900 */
[----:B------:R-:W4:Y:S04]  /*04e0*/  @!P1 LDG.E R76, desc[UR4][R4.64] ;  /* 0x00000004044c9981 */ /* 0x000f28000c1e1900 */
[----:B------:R-:W5:Y:S01]  /*04f0*/  @!P1 LDG.E R79, desc[UR4][R2.64] ;  /* 0x00000004024f9981 */ /* 0x000f62000c1e1900 */
[-C--:B------:R-:W-:Y:S01]  /*0500*/  ISETP.GE.AND P1, PT, R74, R67.reuse, PT ;  /* 0x000000434a00720c */ /* 0x080fe20003f26270 */
[----:B------:R-:W-:Y:S01]  /*0510*/  IMAD.MOV.U32 R73, RZ, RZ, RZ ;  /* 0x000000ffff497224 */ /* 0x000fe200078e00ff */
[----:B------:R-:W-:Y:S01]  /*0520*/  LOP3.LUT R36, R86, 0xc0, RZ, 0xfc, !PT ;  /* 0x000000c056247812 */ /* 0x000fe200078efcff */
[----:B------:R-:W4:Y:S01]  /*0530*/  @!P6 LDG.E R8, desc[UR4][R4.64+0x100] ;  /* 0x000100040408e981 */ /* 0x000f22000c1e1900 */
[----:B------:R-:W-:-:S02]  /*0540*/  ISETP.GE.AND P2, PT, R0, R67, PT ;  /* 0x000000430000720c */ /* 0x000fc40003f46270 */
[C---:B------:R-:W-:Y:S01]  /*0550*/  LOP3.LUT R0, R86.reuse, 0x140, RZ, 0xfc, !PT ;  /* 0x0000014056007812 */ /* 0x040fe200078efcff */
[----:B------:R-:W5:Y:S01]  /*0560*/  @!P6 LDG.E R75, desc[UR4][R2.64+0x100] ;  /* 0x00010004024be981 */ /* 0x000f62000c1e1900 */
[----:B------:R-:W-:Y:S02]  /*0570*/  LOP3.LUT R38, R86, 0xe0, RZ, 0xfc, !PT ;  /* 0x000000e056267812 */ /* 0x000fe400078efcff */
[----:B------:R-:W-:Y:S02]  /*0580*/  CS2R R70, SRZ ;  /* 0x0000000000467805 */ /* 0x000fe4000001ff00 */
[-C--:B------:R-:W-:Y:S01]  /*0590*/  ISETP.GE.AND P6, PT, R36, R67.reuse, PT ;  /* 0x000000432400720c */ /* 0x080fe20003fc6270 */
[----:B------:R-:W4:Y:S01]  /*05a0*/  @!P3 LDG.E R21, desc[UR4][R4.64+0xa00] ;  /* 0x000a00040415b981 */ /* 0x000f22000c1e1900 */
[----:B------:R-:W-:Y:S01]  /*05b0*/  ISETP.GE.AND P3, PT, R0, R67, PT ;  /* 0x000000430000720c */ /* 0x000fe20003f66270 */
[----:B------:R-:W-:Y:S01]  /*05c0*/  IMAD.MOV.U32 R0, RZ, RZ, RZ ;  /* 0x000000ffff007224 */ /* 0x000fe200078e00ff */
[----:B------:R-:W-:-:S02]  /*05d0*/  LOP3.LUT R40, R86, 0x100, RZ, 0xfc, !PT ;  /* 0x0000010056287812 */ /* 0x000fc400078efcff */
[----:B------:R-:W-:Y:S01]  /*05e0*/  CS2R R34, SRZ ;  /* 0x0000000000227805 */ /* 0x000fe2000001ff00 */
[----:B------:R-:W5:Y:S01]  /*05f0*/  @!P1 LDG.E R71, desc[UR4][R2.64+0x200] ;  /* 0x0002000402479981 */ /* 0x000f62000c1e1900 */
[C---:B------:R-:W-:Y:S01]  /*0600*/  LOP3.LUT R42, R86.reuse, 0x180, RZ, 0xfc, !PT ;  /* 0x00000180562a7812 */ /* 0x040fe200078efcff */
[----:B------:R-:W-:Y:S02]  /*0610*/  IMAD.MOV.U32 R37, RZ, RZ, RZ ;  /* 0x000000ffff257224 */ /* 0x000fe400078e00ff */
[----:B------:R-:W-:Y:S01]  /*0620*/  IMAD.MOV.U32 R39, RZ, RZ, RZ ;  /* 0x000000ffff277224 */ /* 0x000fe200078e00ff */
[----:B------:R-:W-:Y:S01]  /*0630*/  LOP3.LUT R44, R86, 0x1a0, RZ, 0xfc, !PT ;  /* 0x000001a0562c7812 */ /* 0x000fe200078efcff */
[----:B------:R-:W4:Y:S01]  /*0640*/  @!P6 LDG.E R35, desc[UR4][R4.64+0x300] ;  /* 0x000300040423e981 */ /* 0x000f22000c1e1900 */
[----:B------:R-:W-:-:S03]  /*0650*/  IMAD.MOV.U32 R41, RZ, RZ, RZ ;  /* 0x000000ffff297224 */ /* 0x000fc600078e00ff */
[----:B------:R-:W5:Y:S01]  /*0660*/  @!P6 LDG.E R37, desc[UR4][R2.64+0x300] ;  /* 0x000300040225e981 */ /* 0x000f62000c1e1900 */
[----:B------:R-:W-:Y:S02]  /*0670*/  ISETP.GE.AND P6, PT, R44, R67, PT ;  /* 0x000000432c00720c */ /* 0x000fe40003fc6270 */
[C---:B------:R-:W-:Y:S02]  /*0680*/  LOP3.LUT R44, R86.reuse, 0x1c0, RZ, 0xfc, !PT ;  /* 0x000001c0562c7812 */ /* 0x040fe400078efcff */
[----:B------:R-:W-:Y:S02]  /*0690*/  CS2R R46, SRZ ;  /* 0x00000000002e7805 */ /* 0x000fe4000001ff00 */
[----:B------:R-:W-:Y:S02]  /*06a0*/  LOP3.LUT R50, R86, 0x1e0, RZ, 0xfc, !PT ;  /* 0x000001e056327812 */ /* 0x000fe400078efcff */
[----:B------:R-:W-:Y:S02]  /*06b0*/  CS2R R48, SRZ ;  /* 0x0000000000307805 */ /* 0x000fe4000001ff00 */
[----:B------:R-:W5:Y:S04]  /*06c0*/  @!P2 LDG.E R47, desc[UR4][R2.64+0x480] ;  /* 0x00048004022fa981 */ /* 0x000f68000c1e1900 */
[----:B------:R-:W4:Y:S01]  /*06d0*/  @!P6 LDG.E R49, desc[UR4][R4.64+0x680] ;  /* 0x000680040431e981 */ /* 0x000f22000c1e1900 */
[----:B------:R-:W-:-:S02]  /*06e0*/  CS2R R52, SRZ ;  /* 0x0000000000347805 */ /* 0x000fc4000001ff00 */
[----:B------:R-:W-:Y:S02]  /*06f0*/  CS2R R56, SRZ ;  /* 0x0000000000387805 */ /* 0x000fe4000001ff00 */
[C---:B------:R-:W-:Y:S01]  /*0700*/  LOP3.LUT R58, R86.reuse, 0x340, RZ, 0xfc, !PT ;  /* 0x00000340563a7812 */ /* 0x040fe200078efcff */
[----:B------:R-:W-:Y:S01]  /*0710*/  IMAD.MOV.U32 R59, RZ, RZ, RZ ;  /* 0x000000ffff3b7224 */ /* 0x000fe200078e00ff */
[C---:B------:R-:W-:Y:S02]  /*0720*/  LOP3.LUT R60, R86.reuse, 0x360, RZ, 0xfc, !PT ;  /* 0x00000360563c7812 */ /* 0x040fe400078efcff */
[----:B------:R-:W5:Y:S01]  /*0730*/  @!P3 LDG.E R56, desc[UR4][R2.64+0x500] ;  /* 0x000500040238b981 */ /* 0x000f62000c1e1900 */
[C---:B------:R-:W-:Y:S01]  /*0740*/  LOP3.LUT R62, R86.reuse, 0x380, RZ, 0xfc, !PT ;  /* 0x00000380563e7812 */ /* 0x040fe200078efcff */
[----:B------:R-:W-:Y:S01]  /*0750*/  IMAD.MOV.U32 R61, RZ, RZ, RZ ;  /* 0x000000ffff3d7224 */ /* 0x000fe200078e00ff */
[C---:B------:R-:W-:Y:S01]  /*0760*/  LOP3.LUT R64, R86.reuse, 0x3a0, RZ, 0xfc, !PT ;  /* 0x000003a056407812 */ /* 0x040fe200078efcff */
[----:B------:R-:W-:Y:S01]  /*0770*/  IMAD.MOV.U32 R63, RZ, RZ, RZ ;  /* 0x000000ffff3f7224 */ /* 0x000fe200078e00ff */
[----:B------:R-:W-:Y:S01]  /*0780*/  CS2R R54, SRZ ;  /* 0x0000000000367805 */ /* 0x000fe2000001ff00 */
[----:B------:R-:W-:Y:S01]  /*0790*/  IMAD.MOV.U32 R65, RZ, RZ, RZ ;  /* 0x000000ffff417224 */ /* 0x000fe200078e00ff */
[----:B------:R-:W-:Y:S01]  /*07a0*/  LOP3.LUT R66, R86, 0x3c0, RZ, 0xfc, !PT ;  /* 0x000003c056427812 */ /* 0x000fe200078efcff */
[----:B------:R-:W5:Y:S01]  /*07b0*/  @!P6 LDG.E R61, desc[UR4][R2.64+0x680] ;  /* 0x00068004023de981 */ /* 0x000f62000c1e1900 */
[----:B------:R-:W-:-:S02]  /*07c0*/  ISETP.GE.AND P6, PT, R64, R67, PT ;  /* 0x000000434000720c */ /* 0x000fc40003fc6270 */
[----:B------:R-:W-:Y:S01]  /*07d0*/  LOP3.LUT R68, R86, 0x3e0, RZ, 0xfc, !PT ;  /* 0x000003e056447812 */ /* 0x000fe200078efcff */
[----:B------:R-:W-:-:S10]  /*07e0*/  IMAD.MOV.U32 R69, RZ, RZ, RZ ;  /* 0x000000ffff457224 */ /* 0x000fd400078e00ff */
[----:B------:R-:W5:Y:S01]  /*07f0*/  @!P6 LDG.E R83, desc[UR4][R2.64+0xe80] ;  /* 0x000e80040253e981 */ /* 0x000f62000c1e1900 */
[----:B---3--:R-:W-:Y:S01]  /*0800*/  @!P0 FMUL.FTZ R13, R11, 1.4426950216293334961 ;  /* 0x3fb8aa3b0b0d8820 */ /* 0x008fe20000410000 */
[----:B--2---:R-:W-:Y:S01]  /*0810*/  @!P5 FMUL.FTZ R14, R10, 1.4426950216293334961 ;  /* 0x3fb8aa3b0a0ed820 */ /* 0x004fe20000410000 */
[----:B------:R-:W-:-:S06]  /*0820*/  CS2R R10, SRZ ;  /* 0x00000000000a7805 */ /* 0x000fcc000001ff00 */
[----:B------:R-:W2:Y:S01]  /*0830*/  @!P5 LDG.E R11, desc[UR4][R4.64+0xc00] ;  /* 0x000c0004040bd981 */ /* 0x000ea2000c1e1900 */
[----:B------:R-:W-:-:S03]  /*0840*/  ISETP.GE.AND P5, PT, R88, R67, PT ;  /* 0x000000435800720c */ /* 0x000fc60003fa6270 */
[----:B------:R-:W3:Y:S01]  /*0850*/  @!P0 LDG.E R10, desc[UR4][R4.64+0xc80] ;  /* 0x000c8004040a8981 */ /* 0x000ee2000c1e1900 */
[-C--:B------:R-:W-:Y:S01]  /*0860*/  ISETP.GE.AND P0, PT, R78, R67.reuse, PT ;  /* 0x000000434e00720c */ /* 0x080fe20003f06270 */
[----:B------:R-:W-:Y:S01]  /*0870*/  @!P4 FMUL.FTZ R18, R7, 1.4426950216293334961 ;  /* 0x3fb8aa3b0712c820 */ /* 0x000fe20000410000 */
[----:B------:R-:W-:Y:S02]  /*0880*/  ISETP.GE.AND P4, PT, R6, R67, PT ;  /* 0x000000430600720c */ /* 0x000fe40003f86270 */
[----:B------:R-:W-:-:S05]  /*0890*/  CS2R R6, SRZ ;  /* 0x0000000000067805 */ /* 0x000fca000001ff00 */
[----:B------:R-:W2:Y:S04]  /*08a0*/  @!P5 LDG.E R9, desc[UR4][R4.64+0x80] ;  /* 0x000080040409d981 */ /* 0x000ea8000c1e1900 */
[----:B------:R-:W5:Y:S01]  /*08b0*/  @!P5 LDG.E R77, desc[UR4][R2.64+0x80] ;  /* 0x00008004024dd981 */ /* 0x000f62000c1e1900 */
[----:B------:R-:W-:-:S03]  /*08c0*/  ISETP.GE.AND P5, PT, R72, R67, PT ;  /* 0x000000434800720c */ /* 0x000fc60003fa6270 */
[----:B------:R-:W3:Y:S04]  /*08d0*/  @!P0 LDG.E R7, desc[UR4][R4.64+0x180] ;  /* 0x0001800404078981 */ /* 0x000ee8000c1e1900 */
[----:B------:R-:W5:Y:S01]  /*08e0*/  @!P0 LDG.E R73, desc[UR4][R2.64+0x180] ;  /* 0x0001800402498981 */ /* 0x000f62000c1e1900 */
[----:B------:R-:W-:-:S03]  /*08f0*/  ISETP.GE.AND P0, PT, R38, R67, PT ;  /* 0x000000432600720c */ /* 0x000fc60003f06270 */
[----:B------:R-:W3:Y:S01]  /*0900*/  @!P1 LDG.E R6, desc[UR4][R4.64+0x200] ;  /* 0x0002000404069981 */ /* 0x000ee2000c1e1900 */
[----:B------:R-:W-:-:S03]  /*0910*/  ISETP.GE.AND P1, PT, R40, R67, PT ;  /* 0x000000432800720c */ /* 0x000fc60003f26270 */
[----:B------:R-:W3:Y:S04]  /*0920*/  @!P5 LDG.E R0, desc[UR4][R4.64+0x280] ;  /* 0x000280040400d981 */ /* 0x000ee8000c1e1900 */
[----:B------:R-:W5:Y:S01]  /*0930*/  @!P5 LDG.E R34, desc[UR4][R2.64+0x280] ;  /* 0x000280040222d981 */ /* 0x000f62000c1e1900 */
[-C--:B------:R-:W-:Y:S02]  /*0940*/  ISETP.GE.AND P5, PT, R42, R67.reuse, PT ;  /* 0x000000432a00720c */ /* 0x080fe40003fa6270 */
[----:B------:R-:W-:Y:S01]  /*0950*/  CS2R R42, SRZ ;  /* 0x00000000002a7805 */ /* 0x000fe2000001ff00 */
[----:B------:R-:W3:Y:S05]  /*0960*/  @!P0 LDG.E R39, desc[UR4][R4.64+0x380] ;  /* 0x0003800404278981 */ /* 0x000eea000c1e1900 */
[----:B------:R-:W3:Y:S04]  /*0970*/  @!P1 LDG.E R42, desc[UR4][R4.64+0x400] ;  /* 0x00040004042a9981 */ /* 0x000ee8000c1e1900 */
[----:B------:R-:W5:Y:S01]  /*0980*/  @!P0 LDG.E R41, desc[UR4][R2.64+0x380] ;  /* 0x0003800402298981 */ /* 0x000f62000c1e1900 */
[----:B------:R-:W-:-:S02]  /*0990*/  ISETP.GE.AND P0, PT, R44, R67, PT ;  /* 0x000000432c00720c */ /* 0x000fc40003f06270 */
[----:B------:R-:W-:Y:S01]  /*09a0*/  CS2R R44, SRZ ;  /* 0x00000000002c7805 */ /* 0x000fe2000001ff00 */
[----:B------:R-:W3:Y:S05]  /*09b0*/  @!P2 LDG.E R43, desc[UR4][R4.64+0x480] ;  /* 0x00048004042ba981 */ /* 0x000eea000c1e1900 */
[----:B------:R-:W3:Y:S04]  /*09c0*/  @!P3 LDG.E R44, desc[UR4][R4.64+0x500] ;  /* 0x00050004042cb981 */ /* 0x000ee8000c1e1900 */
[----:B------:R-:W5:Y:S01]  /*09d0*/  @!P1 LDG.E R45, desc[UR4][R2.64+0x400] ;  /* 0x00040004022d9981 */ /* 0x000f62000c1e1900 */
[----:B------:R-:W-:-:S02]  /*09e0*/  ISETP.GE.AND P1, PT, R50, R67, PT ;  /* 0x000000433200720c */ /* 0x000fc40003f26270 */
[----:B------:R-:W-:Y:S01]  /*09f0*/  LOP3.LUT R50, R86, 0x200, RZ, 0xfc, !PT ;  /* 0x0000020056327812 */ /* 0x000fe200078efcff */
[----:B------:R-:W3:Y:S03]  /*0a00*/  @!P4 LDG.E R46, desc[UR4][R4.64+0x580] ;  /* 0x00058004042ec981 */ /* 0x000ee6000c1e1900 */
[-C--:B------:R-:W-:Y:S01]  /*0a10*/  ISETP.GE.AND P2, PT, R50, R67.reuse, PT ;  /* 0x000000433200720c */ /* 0x080fe20003f46270 */
[----:B------:R-:W3:Y:S01]  /*0a20*/  @!P5 LDG.E R48, desc[UR4][R4.64+0x600] ;  /* 0x000600040430d981 */ /* 0x000ee2000c1e1900 */
[----:B------:R-:W-:Y:S02]  /*0a30*/  CS2R R50, SRZ ;  /* 0x0000000000327805 */ /* 0x000fe4000001ff00 */
[-C--:B------:R-:W-:Y:S01]  /*0a40*/  ISETP.GE.AND P3, PT, R58, R67.reuse, PT ;  /* 0x000000433a00720c */ /* 0x080fe20003f66270 */
[----:B------:R-:W5:Y:S04]  /*0a50*/  @!P4 LDG.E R57, desc[UR4][R2.64+0x580] ;  /* 0x000580040239c981 */ /* 0x000f68000c1e1900 */
[----:B------:R-:W3:Y:S04]  /*0a60*/  @!P0 LDG.E R50, desc[UR4][R4.64+0x700] ;  /* 0x0007000404328981 */ /* 0x000ee8000c1e1900 */
[----:B------:R-:W3:Y:S04]  /*0a70*/  @!P1 LDG.E R51, desc[UR4][R4.64+0x780] ;  /* 0x0007800404339981 */ /* 0x000ee8000c1e1900 */
[----:B------:R-:W3:Y:S01]  /*0a80*/  @!P2 LDG.E R52, desc[UR4][R4.64+0x800] ;  /* 0x000800040434a981 */ /* 0x000ee2000c1e1900 */
[----:B------:R-:W-:-:S03]  /*0a90*/  ISETP.GE.AND P4, PT, R60, R67, PT ;  /* 0x000000433c00720c */ /* 0x000fc60003f86270 */
[----:B------:R-:W5:Y:S01]  /*0aa0*/  @!P5 LDG.E R59, desc[UR4][R2.64+0x600] ;  /* 0x00060004023bd981 */ /* 0x000f62000c1e1900 */
[----:B------:R-:W-:-:S03]  /*0ab0*/  ISETP.GE.AND P5, PT, R62, R67, PT ;  /* 0x000000433e00720c */ /* 0x000fc60003fa6270 */
[----:B------:R-:W3:Y:S04]  /*0ac0*/  @!P3 LDG.E R53, desc[UR4][R4.64+0xd00] ;  /* 0x000d00040435b981 */ /* 0x000ee8000c1e1900 */
[----:B------:R-:W5:Y:S01]  /*0ad0*/  @!P0 LDG.E R63, desc[UR4][R2.64+0x700] ;  /* 0x00070004023f8981 */ /* 0x000f62000c1e1900 */
[----:B------:R-:W-:-:S03]  /*0ae0*/  ISETP.GE.AND P0, PT, R66, R67, PT ;  /* 0x000000434200720c */ /* 0x000fc60003f06270 */
[----:B------:R-:W3:Y:S04]  /*0af0*/  @!P4 LDG.E R54, desc[UR4][R4.64+0xd80] ;  /* 0x000d80040436c981 */ /* 0x000ee8000c1e1900 */
[----:B------:R-:W5:Y:S01]  /*0b00*/  @!P1 LDG.E R65, desc[UR4][R2.64+0x780] ;  /* 0x0007800402419981 */ /* 0x000f62000c1e1900 */
[----:B------:R-:W-:Y:S01]  /*0b10*/  ISETP.GE.AND P1, PT, R68, R67, PT ;  /* 0x000000434400720c */ /* 0x000fe20003f26270 */
[----:B------:R-:W-:Y:S02]  /*0b20*/  IMAD.MOV.U32 R67, RZ, RZ, RZ ;  /* 0x000000ffff437224 */ /* 0x000fe400078e00ff */
[----:B------:R-:W3:Y:S04]  /*0b30*/  @!P5 LDG.E R55, desc[UR4][R4.64+0xe00] ;  /* 0x000e00040437d981 */ /* 0x000ee8000c1e1900 */
[----:B------:R-:W3:Y:S04]  /*0b40*/  @!P6 LDG.E R67, desc[UR4][R4.64+0xe80] ;  /* 0x000e80040443e981 */ /* 0x000ee8000c1e1900 */
[----:B------:R-:W3:Y:S04]  /*0b50*/  @!P0 LDG.E R69, desc[UR4][R4.64+0xf00] ;  /* 0x000f000404458981 */ /* 0x000ee8000c1e1900 */
[----:B------:R0:W3:Y:S04]  /*0b60*/  @!P1 LDG.E R70, desc[UR4][R4.64+0xf80] ;  /* 0x000f800404469981 */ /* 0x0000e8000c1e1900 */
[----:B------:R1:W5:Y:S04]  /*0b70*/  @!P3 LDG.E R90, desc[UR4][R2.64+0xd00] ;  /* 0x000d0004025ab981 */ /* 0x000368000c1e1900 */
[----:B------:R1:W5:Y:S04]  /*0b80*/  @!P4 LDG.E R89, desc[UR4][R2.64+0xd80] ;  /* 0x000d80040259c981 */ /* 0x000368000c1e1900 */
[----:B------:R1:W5:Y:S04]  /*0b90*/  @!P5 LDG.E R87, desc[UR4][R2.64+0xe00] ;  /* 0x000e00040257d981 */ /* 0x000368000c1e1900 */
[----:B------:R1:W5:Y:S04]  /*0ba0*/  @!P0 LDG.E R82, desc[UR4][R2.64+0xf00] ;  /* 0x000f000402528981 */ /* 0x000368000c1e1900 */
[----:B------:R1:W5:Y:S01]  /*0bb0*/  @!P1 LDG.E R81, desc[UR4][R2.64+0xf80] ;  /* 0x000f800402519981 */ /* 0x000362000c1e1900 */
[----:B----4-:R-:W-:-:S04]  /*0bc0*/  FADD.FTZ R92, RZ, R76 ;  /* 0x0000004cff5c7221 */ /* 0x010fc80000010000 */
[----:B--2---:R-:W-:-:S04]  /*0bd0*/  FADD.FTZ R85, R92, R9 ;  /* 0x000000095c557221 */ /* 0x004fc80000010000 */
[----:B------:R-:W-:-:S04]  /*0be0*/  FADD.FTZ R92, R85, R8 ;  /* 0x00000008555c7221 */ /* 0x000fc80000010000 */
[----:B---3--:R-:W-:-:S04]  /*0bf0*/  FADD.FTZ R85, R92, R7 ;  /* 0x000000075c557221 */ /* 0x008fc80000010000 */
[----:B------:R-:W-:-:S04]  /*0c00*/  FADD.FTZ R85, R85, R6 ;  /* 0x0000000655557221 */ /* 0x000fc80000010000 */
[----:B0-----:R-:W-:-:S04]  /*0c10*/  FADD.FTZ R4, R85, R0 ;  /* 0x0000000055047221 */ /* 0x001fc80000010000 */
        /* <DEDUP_REMOVED lines=26> */
[----:B------:R-:W0:Y:S02]  /*0dc0*/  SHFL.BFLY PT, R92, R5, 0x10, 0x1f ;  /* 0x0e001f00055c7f89 */ /* 0x000e2400000e0000 */
[----:B0-----:R-:W-:-:S05]  /*0dd0*/  FADD.FTZ R92, R5, R92 ;  /* 0x0000005c055c7221 */ /* 0x001fca0000010000 */
[----:B------:R-:W0:Y:S02]  /*0de0*/  SHFL.BFLY PT, R85, R92, 0x8, 0x1f ;  /* 0x0d001f005c557f89 */ /* 0x000e2400000e0000 */
[----:B0-----:R-:W-:-:S05]  /*0df0*/  FADD.FTZ R91, R92, R85 ;  /* 0x000000555c5b7221 */ /* 0x001fca0000010000 */
[----:B------:R-:W0:Y:S01]  /*0e00*/  SHFL.BFLY PT, R85, R91, 0x4, 0x1f ;  /* 0x0c801f005b557f89 */ /* 0x000e2200000e0000 */
[----:B------:R-:W-:-:S06]  /*0e10*/  IMAD.MOV.U32 R4, RZ, RZ, RZ ;  /* 0x000000ffff047224 */ /* 0x000fcc00078e00ff */
[----:B------:R1:W5:Y:S01]  /*0e20*/  @!P2 LDG.E R4, desc[UR4][R2.64+0x800] ;  /* 0x000800040204a981 */ /* 0x000362000c1e1900 */
[----:B0-----:R-:W-:-:S05]  /*0e30*/  FADD.FTZ R93, R91, R85 ;  /* 0x000000555b5d7221 */ /* 0x001fca0000010000 */
[----:B------:R-:W0:Y:S01]  /*0e40*/  SHFL.BFLY PT, R85, R93, 0x2, 0x1f ;  /* 0x0c401f005d557f89 */ /* 0x000e2200000e0000 */
[----:B------:R-:W-:Y:S01]  /*0e50*/  ISETP.GE.AND P2, PT, R84, 0x1, PT ;  /* 0x000000015400780c */ /* 0x000fe20003f46270 */
[----:B0-----:R-:W-:-:S05]  /*0e60*/  FADD.FTZ R85, R93, R85 ;  /* 0x000000555d557221 */ /* 0x001fca0000010000 */
[----:B------:R1:W0:Y:S07]  /*0e70*/  SHFL.BFLY PT, R84, R85, 0x1, 0x1f ;  /* 0x0c201f0055547f89 */ /* 0x00022e00000e0000 */
[----:B------:R-:W-:Y:S05]  /*0e80*/  @!P2 EXIT ;  /* 0x000000000000a94d */ /* 0x000fea0003800000 */
[----:B------:R-:W-:Y:S01]  /*0e90*/  IMAD.MOV.U32 R5, RZ, RZ, RZ ;  /* 0x000000ffff057224 */ /* 0x000fe200078e00ff */
[-C--:B------:R-:W-:Y:S01]  /*0ea0*/  ISETP.GE.AND P2, PT, R86, R33.reuse, PT ;  /* 0x000000215600720c */ /* 0x080fe20003f46270 */
[----:B-----5:R-:W-:Y:S01]  /*0eb0*/  @!P3 FMUL.FTZ R5, R90, 1.4426950216293334961 ;  /* 0x3fb8aa3b5a05b820 */ /* 0x020fe20000410000 */
[-C--:B------:R-:W-:Y:S01]  /*0ec0*/  ISETP.GE.AND P3, PT, R88, R33.reuse, PT ;  /* 0x000000215800720c */ /* 0x080fe20003f66270 */
[----:B------:R-:W-:Y:S02]  /*0ed0*/  IMAD.MOV.U32 R86, RZ, RZ, RZ ;  /* 0x000000ffff567224 */ /* 0x000fe400078e00ff */
[----:B------:R-:W-:Y:S01]  /*0ee0*/  @!P4 FMUL.FTZ R86, R89, 1.4426950216293334961 ;  /* 0x3fb8aa3b5956c820 */ /* 0x000fe20000410000 */
[-C--:B------:R-:W-:Y:S01]  /*0ef0*/  ISETP.GE.AND P4, PT, R80, R33.reuse, PT ;  /* 0x000000215000720c */ /* 0x080fe20003f86270 */
[----:B------:R-:W-:Y:S02]  /*0f00*/  IMAD.MOV.U32 R80, RZ, RZ, RZ ;  /* 0x000000ffff507224 */ /* 0x000fe400078e00ff */
[----:B------:R-:W-:Y:S01]  /*0f10*/  @!P5 FMUL.FTZ R80, R87, 1.4426950216293334961 ;  /* 0x3fb8aa3b5750d820 */ /* 0x000fe20000410000 */
[----:B------:R-:W-:Y:S01]  /*0f20*/  ISETP.GE.AND P5, PT, R78, R33, PT ;  /* 0x000000214e00720c */ /* 0x000fe20003fa6270 */
[----:B0-----:R-:W-:Y:S01]  /*0f30*/  FADD.FTZ R84, R85, R84 ;  /* 0x0000005455547221 */ /* 0x001fe20000010000 */
[----:B------:R-:W-:Y:S01]  /*0f40*/  ULDC.64 UR6, c[0x0][0x210] ;  /* 0x0000840000067ab9 */ /* 0x000fe20000000a00 */
[----:B-1----:R-:W-:-:S02]  /*0f50*/  @!P2 FMUL.FTZ R3, R79, 1.4426950216293334961 ;  /* 0x3fb8aa3b4f03a820 */ /* 0x002fc40000410000 */
[----:B------:R-:W-:Y:S01]  /*0f60*/  @!P3 FMUL.FTZ R78, R77, 1.4426950216293334961 ;  /* 0x3fb8aa3b4d4eb820 */ /* 0x000fe20000410000 */
[----:B------:R-:W-:Y:S02]  /*0f70*/  IMAD.MOV.U32 R77, RZ, RZ, RZ ;  /* 0x000000ffff4d7224 */ /* 0x000fe400078e00ff */
[----:B------:R-:W-:Y:S01]  /*0f80*/  @!P6 FMUL.FTZ R77, R83, 1.4426950216293334961 ;  /* 0x3fb8aa3b534de820 */ /* 0x000fe20000410000 */
[----:B------:R-:W-:Y:S01]  /*0f90*/  @!P4 FMUL.FTZ R79, R75, 1.4426950216293334961 ;  /* 0x3fb8aa3b4b4fc820 */ /* 0x000fe20000410000 */
[----:B------:R-:W-:Y:S02]  /*0fa0*/  IMAD.MOV.U32 R75, RZ, RZ, RZ ;  /* 0x000000ffff4b7224 */ /* 0x000fe400078e00ff */
[----:B------:R-:W-:Y:S01]  /*0fb0*/  @!P0 FMUL.FTZ R75, R82, 1.4426950216293334961 ;  /* 0x3fb8aa3b524b8820 */ /* 0x000fe20000410000 */
[-C--:B------:R-:W-:Y:S01]  /*0fc0*/  ISETP.GE.AND P0, PT, R72, R33.reuse, PT ;  /* 0x000000214800720c */ /* 0x080fe20003f06270 */
[----:B------:R-:W0:Y:S01]  /*0fd0*/  @!P3 MUFU.EX2 R78, R78 ;  /* 0x0000004e004eb308 */ /* 0x000e220000000800 */
[----:B------:R-:W1:Y:S01]  /*0fe0*/  S2R R72, SR_TID.X ;  /* 0x0000000000487919 */ /* 0x000e620000002100 */
[----:B------:R-:W-:Y:S01]  /*0ff0*/  ISETP.GE.AND P6, PT, R74, R33, PT ;  /* 0x000000214a00720c */ /* 0x000fe20003fc6270 */
[----:B------:R-:W-:Y:S01]  /*1000*/  @!P5 FMUL.FTZ R73, R73, 1.4426950216293334961 ;  /* 0x3fb8aa3b4949d820 */ /* 0x000fe20000410000 */
[----:B------:R-:W-:-:S02]  /*1010*/  IMAD.MOV.U32 R74, RZ, RZ, RZ ;  /* 0x000000ffff4a7224 */ /* 0x000fc400078e00ff */
[----:B------:R-:W-:Y:S01]  /*1020*/  @!P1 FMUL.FTZ R74, R81, 1.4426950216293334961 ;  /* 0x3fb8aa3b514a9820 */ /* 0x000fe20000410000 */
[----:B------:R-:W-:Y:S01]  /*1030*/  LEA R2, P1, R32, UR6, 0x1 ;  /* 0x0000000620027c11 */ /* 0x000fe2000f8208ff */
[----:B------:R-:W2:Y:S04]  /*1040*/  @!P2 MUFU.EX2 R3, R3 ;  /* 0x000000030003a308 */ /* 0x000ea80000000800 */
[----:B------:R-:W-:-:S03]  /*1050*/  @!P0 FMUL.FTZ R34, R34, 1.4426950216293334961 ;  /* 0x3fb8aa3b22228820 */ /* 0x000fc60000410000 */
[----:B------:R-:W-:Y:S01]  /*1060*/  @!P6 FMUL.FTZ R71, R71, 1.4426950216293334961 ;  /* 0x3fb8aa3b4747e820 */ /* 0x000fe20000410000 */
[----:B------:R-:W3:Y:S01]  /*1070*/  @!P4 MUFU.EX2 R79, R79 ;  /* 0x0000004f004fc308 */ /* 0x000ee20000000800 */
[----:B0-----:R-:W-:-:S05]  /*1080*/  @!P3 FFMA.FTZ R78, -R84, R78, R9 ;  /* 0x0000004e544eb223 */ /* 0x001fca0000010109 */
[----:B------:R-:W-:Y:S02]  /*1090*/  @!P3 F2FP.BF16.F32.PACK_AB R78, RZ, R78 ;  /* 0x0000004eff4eb23e */ /* 0x000fe400000010ff */
[----:B------:R-:W0:Y:S01]  /*10a0*/  @!P5 MUFU.EX2 R73, R73 ;  /* 0x000000490049d308 */ /* 0x000e220000000800 */
[----:B--2---:R-:W-:Y:S01]  /*10b0*/  @!P2 FFMA.FTZ R76, -R84, R3, R76 ;  /* 0x00000003544ca223 */ /* 0x004fe2000001014c */
[----:B------:R-:W-:-:S04]  /*10c0*/  SHF.R.S32.HI R3, RZ, 0x1f, R32 ;  /* 0x0000001fff037819 */ /* 0x000fc80000011420 */
[----:B------:R-:W-:Y:S02]  /*10d0*/  LEA.HI.X R3, R32, UR7, R3, 0x1, P1 ;  /* 0x0000000720037c11 */ /* 0x000fe400088f0c03 */
[----:B------:R-:W2:Y:S01]  /*10e0*/  @!P0 MUFU.EX2 R9, R34 ;  /* 0x0000002200098308 */ /* 0x000ea20000000800 */
[----:B---3--:R-:W-:Y:S01]  /*10f0*/  @!P4 FFMA.FTZ R79, -R84, R79, R8 ;  /* 0x0000004f544fc223 */ /* 0x008fe20000010108 */
[----:B------:R-:W-:Y:S01]  /*1100*/  @!P2 F2FP.BF16.F32.PACK_AB R76, RZ, R76 ;  /* 0x0000004cff4ca23e */ /* 0x000fe200000010ff */
[----:B------:R-:W-:Y:S01]  /*1110*/  @!P3 STG.E.U16 desc[UR4][R2.64+0x40], R78 ;  /* 0x0000404e0200b986 */ /* 0x000fe2000c101504 */
[----:B-1----:R-:W-:Y:S02]  /*1120*/  LOP3.LUT R72, R72, 0x1f, RZ, 0xc0, !PT ;  /* 0x0000001f48487812 */ /* 0x002fe400078ec0ff */
[----:B------:R-:W-:Y:S01]  /*1130*/  ISETP.GE.AND P1, PT, R36, R33, PT ;  /* 0x000000212400720c */ /* 0x000fe20003f26270 */
[----:B------:R-:W-:Y:S01]  /*1140*/  @!P2 STG.E.U16 desc[UR4][R2.64], R76 ;  /* 0x0000004c0200a986 */ /* 0x000fe2000c101504 */
[----:B------:R-:W1:Y:S01]  /*1150*/  @!P6 MUFU.EX2 R71, R71 ;  /* 0x000000470047e308 */ /* 0x000e620000000800 */
[----:B0-----:R-:W-:Y:S01]  /*1160*/  @!P5 FFMA.FTZ R73, -R84, R73, R7 ;  /* 0x000000495449d223 */ /* 0x001fe20000010107 */
[----:B------:R-:W-:-:S02]  /*1170*/  @!P4 F2FP.BF16.F32.PACK_AB R79, RZ, R79 ;  /* 0x0000004fff4fc23e */ /* 0x000fc400000010ff */
[----:B------:R-:W-:Y:S02]  /*1180*/  ISETP.GE.AND P2, PT, R38, R33, PT ;  /* 0x000000212600720c */ /* 0x000fe40003f46270 */
[----:B------:R-:W-:Y:S01]  /*1190*/  @!P5 F2FP.BF16.F32.PACK_AB R73, RZ, R73 ;  /* 0x00000049ff49d23e */ /* 0x000fe200000010ff */
[----:B------:R-:W-:Y:S01]  /*11a0*/  @!P4 STG.E.U16 desc[UR4][R2.64+0x80], R79 ;  /* 0x0000804f0200c986 */ /* 0x000fe2000c101504 */
[----:B------:R-:W-:Y:S01]  /*11b0*/  ISETP.GE.AND P3, PT, R40, R33, PT ;  /* 0x000000212800720c */ /* 0x000fe20003f66270 */
[----:B--2---:R-:W-:Y:S01]  /*11c0*/  @!P0 FFMA.FTZ R9, -R84, R9, R0 ;  /* 0x0000000954098223 */ /* 0x004fe20000010100 */
[----:B------:R-:W-:Y:S01]  /*11d0*/  LOP3.LUT R0, R72, 0x220, RZ, 0xfc, !PT ;  /* 0x0000022048007812 */ /* 0x000fe200078efcff */
[----:B------:R-:W-:Y:S01]  /*11e0*/  @!P5 STG.E.U16 desc[UR4][R2.64+0xc0], R73 ;  /* 0x0000c0490200d986 */ /* 0x000fe2000c101504 */
[----:B------:R-:W-:Y:S02]  /*11f0*/  @!P1 FMUL.FTZ R37, R37, 1.4426950216293334961 ;  /* 0x3fb8aa3b25259820 */ /* 0x000fe40000410000 */
[----:B------:R-:W-:-:S02]  /*1200*/  ISETP.GE.AND P4, PT, R0, R33, PT ;  /* 0x000000210000720c */ /* 0x000fc40003f86270 */
[----:B------:R-:W-:Y:S01]  /*1210*/  LOP3.LUT R0, R72, 0x120, RZ, 0xfc, !PT ;  /* 0x0000012048007812 */ /* 0x000fe200078efcff */
[----:B-1----:R-:W-:Y:S01]  /*1220*/  @!P6 FFMA.FTZ R71, -R84, R71, R6 ;  /* 0x000000475447e223 */ /* 0x002fe20000010106 */
[----:B------:R-:W-:Y:S01]  /*1230*/  @!P2 FMUL.FTZ R41, R41, 1.4426950216293334961 ;  /* 0x3fb8aa3b2929a820 */ /* 0x000fe20000410000 */
[----:B------:R-:W0:Y:S01]  /*1240*/  @!P1 MUFU.EX2 R37, R37 ;  /* 0x0000002500259308 */ /* 0x000e220000000800 */
[----:B------:R-:W-:Y:S01]  /*1250*/  ISETP.GE.AND P5, PT, R0, R33, PT ;  /* 0x000000210000720c */ /* 0x000fe20003fa6270 */
[----:B------:R-:W-:Y:S01]  /*1260*/  @!P3 FMUL.FTZ R45, R45, 1.4426950216293334961 ;  /* 0x3fb8aa3b2d2db820 */ /* 0x000fe20000410000 */
[----:B------:R-:W-:Y:S02]  /*1270*/  @!P6 F2FP.BF16.F32.PACK_AB R71, RZ, R71 ;  /* 0x00000047ff47e23e */ /* 0x000fe400000010ff */
[----:B------:R-:W-:Y:S02]  /*1280*/  LOP3.LUT R0, R72, 0x140, RZ, 0xfc, !PT ;  /* 0x0000014048007812 */ /* 0x000fe400078efcff */
[----:B------:R-:W-:Y:S01]  /*1290*/  @!P0 F2FP.BF16.F32.PACK_AB R9, RZ, R9 ;  /* 0x00000009ff09823e */ /* 0x000fe200000010ff */
[----:B------:R-:W-:Y:S01]  /*12a0*/  @!P6 STG.E.U16 desc[UR4][R2.64+0x100], R71 ;  /* 0x000100470200e986 */ /* 0x000fe2000c101504 */
[-C--:B------:R-:W-:Y:S01]  /*12b0*/  ISETP.GE.AND P6, PT, R0, R33.reuse, PT ;  /* 0x000000210000720c */ /* 0x080fe20003fc6270 */
[----:B------:R-:W1:Y:S01]  /*12c0*/  @!P2 MUFU.EX2 R41, R41 ;  /* 0x000000290029a308 */ /* 0x000e620000000800 */
[----:B------:R-:W-:Y:S01]  /*12d0*/  LOP3.LUT R0, R72, 0x160, RZ, 0xfc, !PT ;  /* 0x0000016048007812 */ /* 0x000fe200078efcff */
[----:B------:R2:W-:Y:S02]  /*12e0*/  @!P0 STG.E.U16 desc[UR4][R2.64+0x140], R9 ;  /* 0x0001400902008986 */ /* 0x0005e4000c101504 */
[----:B------:R-:W-:Y:S01]  /*12f0*/  @!P5 FMUL.FTZ R47, R47, 1.4426950216293334961 ;  /* 0x3fb8aa3b2f2fd820 */ /* 0x000fe20000410000 */
[----:B------:R-:W-:Y:S01]  /*1300*/  ISETP.GE.AND P0, PT, R0, R33, PT ;  /* 0x000000210000720c */ /* 0x000fe20003f06270 */
[----:B0-----:R-:W-:-:S02]  /*1310*/  @!P1 FFMA.FTZ R37, -R84, R37, R35 ;  /* 0x0000002554259223 */ /* 0x001fc40000010123 */
[----:B------:R-:W0:Y:S01]  /*1320*/  @!P3 MUFU.EX2 R45, R45 ;  /* 0x0000002d002db308 */ /* 0x000e220000000800 */
[----:B------:R-:W-:-:S03]  /*1330*/  LOP3.LUT R0, R72, 0x240, RZ, 0xfc, !PT ;  /* 0x0000024048007812 */ /* 0x000fc600078efcff */
[----:B------:R-:W-:Y:S01]  /*1340*/  @!P6 FMUL.FTZ R56, R56, 1.4426950216293334961 ;  /* 0x3fb8aa3b3838e820 */ /* 0x000fe20000410000 */
[----:B------:R-:W-:-:S03]  /*1350*/  @!P1 F2FP.BF16.F32.PACK_AB R37, RZ, R37 ;  /* 0x00000025ff25923e */ /* 0x000fc600000010ff */
[----:B------:R-:W3:Y:S01]  /*1360*/  @!P6 MUFU.EX2 R7, R56 ;  /* 0x000000380007e308 */ /* 0x000ee20000000800 */
[----:B-1----:R-:W-:Y:S01]  /*1370*/  @!P2 FFMA.FTZ R41, -R84, R41, R39 ;  /* 0x000000295429a223 */ /* 0x002fe20000010127 */
[----:B------:R-:W-:Y:S01]  /*1380*/  @!P1 STG.E.U16 desc[UR4][R2.64+0x180], R37 ;  /* 0x0001802502009986 */ /* 0x000fe2000c101504 */
[----:B------:R-:W-:Y:S01]  /*1390*/  ISETP.GE.AND P1, PT, R0, R33, PT ;  /* 0x000000210000720c */ /* 0x000fe20003f26270 */
[----:B------:R-:W-:Y:S01]  /*13a0*/  @!P0 FMUL.FTZ R57, R57, 1.4426950216293334961 ;  /* 0x3fb8aa3b39398820 */ /* 0x000fe20000410000 */
[----:B------:R-:W-:Y:S02]  /*13b0*/  LOP3.LUT R0, R72, 0x260, RZ, 0xfc, !PT ;  /* 0x0000026048007812 */ /* 0x000fe400078efcff */
[----:B------:R-:W-:Y:S01]  /*13c0*/  @!P2 F2FP.BF16.F32.PACK_AB R41, RZ, R41 ;  /* 0x00000029ff29a23e */ /* 0x000fe200000010ff */
[----:B------:R-:W1:Y:S01]  /*13d0*/  @!P4 MUFU.EX2 R31, R31 ;  /* 0x0000001f001fc308 */ /* 0x000e620000000800 */
[----:B0-----:R-:W-:-:S03]  /*13e0*/  @!P3 FFMA.FTZ R45, -R84, R45, R42 ;  /* 0x0000002d542db223 */ /* 0x001fc6000001012a */
[----:B------:R-:W-:Y:S01]  /*13f0*/  @!P2 STG.E.U16 desc[UR4][R2.64+0x1c0], R41 ;  /* 0x0001c0290200a986 */ /* 0x000fe2000c101504 */
[----:B------:R-:W-:Y:S02]  /*1400*/  ISETP.GE.AND P2, PT, R0, R33, PT ;  /* 0x000000210000720c */ /* 0x000fe40003f46270 */
[----:B------:R-:W-:Y:S01]  /*1410*/  @!P3 F2FP.BF16.F32.PACK_AB R45, RZ, R45 ;  /* 0x0000002dff2db23e */ /* 0x000fe200000010ff */
[----:B--2---:R-:W0:Y:S01]  /*1420*/  @!P1 MUFU.EX2 R9, R30 ;  /* 0x0000001e00099308 */ /* 0x004e220000000800 */
[----:B---3--:R-:W-:Y:S01]  /*1430*/  @!P6 FFMA.FTZ R7, -R84, R7, R44 ;  /* 0x000000075407e223 */ /* 0x008fe2000001012c */
[----:B------:R-:W-:Y:S02]  /*1440*/  LOP3.LUT R0, R72, 0x280, RZ, 0xfc, !PT ;  /* 0x0000028048007812 */ /* 0x000fe400078efcff */
[----:B------:R-:W-:Y:S02]  /*1450*/  @!P3 STG.E.U16 desc[UR4][R2.64+0x200], R45 ;  /* 0x0002002d0200b986 */ /* 0x000fe4000c101504 */
[----:B------:R-:W-:-:S02]  /*1460*/  @!P6 F2FP.BF16.F32.PACK_AB R7, RZ, R7 ;  /* 0x00000007ff07e23e */ /* 0x000fc400000010ff */
[----:B------:R-:W-:Y:S01]  /*1470*/  ISETP.GE.AND P3, PT, R0, R33, PT ;  /* 0x000000210000720c */ /* 0x000fe20003f66270 */
[----:B------:R-:W2:Y:S01]  /*1480*/  @!P5 MUFU.EX2 R47, R47 ;  /* 0x0000002f002fd308 */ /* 0x000ea20000000800 */
[----:B------:R-:W-:Y:S01]  /*1490*/  LOP3.LUT R0, R72, 0x2a0, RZ, 0xfc, !PT ;  /* 0x000002a048007812 */ /* 0x000fe200078efcff */
[----:B------:R3:W-:Y:S01]  /*14a0*/  @!P6 STG.E.U16 desc[UR4][R2.64+0x280], R7 ;  /* 0x000280070200e986 */ /* 0x0007e2000c101504 */
[----:B-1----:R-:W-:Y:S02]  /*14b0*/  @!P4 FFMA.FTZ R31, -R84, R31, R29 ;  /* 0x0000001f541fc223 */ /* 0x002fe4000001011d */
[----:B------:R-:W-:Y:S02]  /*14c0*/  ISETP.GE.AND P6, PT, R0, R33, PT ;  /* 0x000000210000720c */ /* 0x000fe40003fc6270 */
[----:B------:R-:W-:Y:S01]  /*14d0*/  LOP3.LUT R0, R72, 0x180, RZ, 0xfc, !PT ;  /* 0x0000018048007812 */ /* 0x000fe200078efcff */
[----:B------:R-:W1:Y:S01]  /*14e0*/  @!P2 MUFU.EX2 R22, R22 ;  /* 0x000000160016a308 */ /* 0x000e620000000800 */
[----:B------:R-:W-:Y:S01]  /*14f0*/  @!P4 F2FP.BF16.F32.PACK_AB R31, RZ, R31 ;  /* 0x0000001fff1fc23e */ /* 0x000fe200000010ff */
[----:B0-----:R-:W-:-:S04]  /*1500*/  @!P1 FFMA.FTZ R9, -R84, R9, R28 ;  /* 0x0000000954099223 */ /* 0x001fc8000001011c */
[----:B------:R-:W-:Y:S01]  /*1510*/  @!P4 STG.E.U16 desc[UR4][R2.64+0x440], R31 ;  /* 0x0004401f0200c986 */ /* 0x000fe2000c101504 */
[----:B------:R-:W-:Y:S01]  /*1520*/  @!P1 F2FP.BF16.F32.PACK_AB R9, RZ, R9 ;  /* 0x00000009ff09923e */ /* 0x000fe200000010ff */
[----:B------:R-:W0:Y:S01]  /*1530*/  @!P3 MUFU.EX2 R20, R20 ;  /* 0x000000140014b308 */ /* 0x000e220000000800 */
[----:B--2---:R-:W-:Y:S01]  /*1540*/  @!P5 FFMA.FTZ R47, -R84, R47, R43 ;  /* 0x0000002f542fd223 */ /* 0x004fe2000001012b */
[-C--:B------:R-:W-:Y:S02]  /*1550*/  ISETP.GE.AND P4, PT, R25, R33.reuse, PT ;  /* 0x000000211900720c */ /* 0x080fe40003f86270 */
[----:B------:R-:W-:Y:S01]  /*1560*/  @!P1 STG.E.U16 desc[UR4][R2.64+0x480], R9 ;  /* 0x0004800902009986 */ /* 0x000fe2000c101504 */
[----:B------:R-:W-:Y:S02]  /*1570*/  ISETP.GE.AND P1, PT, R24, R33, PT ;  /* 0x000000211800720c */ /* 0x000fe40003f26270 */
[----:B------:R-:W-:Y:S01]  /*1580*/  @!P5 F2FP.BF16.F32.PACK_AB R47, RZ, R47 ;  /* 0x0000002fff2fd23e */ /* 0x000fe200000010ff */
[----:B------:R-:W2:Y:S01]  /*1590*/  @!P6 MUFU.EX2 R18, R18 ;  /* 0x000000120012e308 */ /* 0x000ea20000000800 */
[----:B-1----:R-:W-:-:S03]  /*15a0*/  @!P2 FFMA.FTZ R22, -R84, R22, R23 ;  /* 0x000000165416a223 */ /* 0x002fc60000010117 */
[----:B------:R-:W-:Y:S01]  /*15b0*/  @!P5 STG.E.U16 desc[UR4][R2.64+0x240], R47 ;  /* 0x0002402f0200d986 */ /* 0x000fe2000c101504 */
[----:B------:R-:W-:Y:S02]  /*15c0*/  ISETP.GE.AND P5, PT, R27, R33, PT ;  /* 0x000000211b00720c */ /* 0x000fe40003fa6270 */
[----:B------:R-:W-:Y:S01]  /*15d0*/  @!P2 F2FP.BF16.F32.PACK_AB R22, RZ, R22 ;  /* 0x00000016ff16a23e */ /* 0x000fe200000010ff */
[----:B------:R-:W1:Y:S01]  /*15e0*/  @!P0 MUFU.EX2 R57, R57 ;  /* 0x0000003900398308 */ /* 0x000e620000000800 */
[----:B0-----:R-:W-:-:S03]  /*15f0*/  @!P3 FFMA.FTZ R20, -R84, R20, R21 ;  /* 0x000000145414b223 */ /* 0x001fc60000010115 */
[----:B------:R-:W-:Y:S01]  /*1600*/  @!P2 STG.E.U16 desc[UR4][R2.64+0x4c0], R22 ;  /* 0x0004c0160200a986 */ /* 0x000fe2000c101504 */
[----:B------:R-:W-:Y:S02]  /*1610*/  ISETP.GE.AND P2, PT, R58, R33, PT ;  /* 0x000000213a00720c */ /* 0x000fe40003f46270 */
[----:B------:R-:W-:Y:S01]  /*1620*/  @!P3 F2FP.BF16.F32.PACK_AB R20, RZ, R20 ;  /* 0x00000014ff14b23e */ /* 0x000fe200000010ff */
[----:B------:R-:W0:Y:S01]  /*1630*/  @!P4 MUFU.EX2 R14, R14 ;  /* 0x0000000e000ec308 */ /* 0x000e220000000800 */
[----:B--2---:R-:W-:-:S03]  /*1640*/  @!P6 FFMA.FTZ R18, -R84, R18, R19 ;  /* 0x000000125412e223 */ /* 0x004fc60000010113 */
        /* <DEDUP_REMOVED lines=18> */
[----:B---3--:R-:W2:Y:S01]  /*1770*/  @!P3 MUFU.EX2 R7, R86 ;  /* 0x000000560007b308 */ /* 0x008ea20000000800 */
[----:B-1----:R-:W-:Y:S01]  /*1780*/  @!P5 FFMA.FTZ R16, -R84, R16, R17 ;  /* 0x000000105410d223 */ /* 0x002fe20000010111 */
[----:B------:R-:W-:Y:S02]  /*1790*/  LOP3.LUT R0, R72, 0x1a0, RZ, 0xfc, !PT ;  /* 0x000001a048007812 */ /* 0x000fe400078efcff */
[----:B------:R-:W-:Y:S02]  /*17a0*/  @!P1 STG.E.U16 desc[UR4][R2.64+0x640], R13 ;  /* 0x0006400d02009986 */ /* 0x000fe4000c101504 */
[----:B------:R-:W-:-:S02]  /*17b0*/  @!P5 F2FP.BF16.F32.PACK_AB R16, RZ, R16 ;  /* 0x00000010ff10d23e */ /* 0x000fc400000010ff */
[----:B------:R-:W1:Y:S01]  /*17c0*/  @!P6 MUFU.EX2 R80, R80 ;  /* 0x000000500050e308 */ /* 0x000e620000000800 */
[----:B0-----:R-:W-:Y:S01]  /*17d0*/  @!P2 FFMA.FTZ R5, -R84, R5, R53 ;  /* 0x000000055405a223 */ /* 0x001fe20000010135 */
[----:B------:R-:W-:Y:S01]  /*17e0*/  ISETP.GE.AND P1, PT, R0, R33, PT ;  /* 0x000000210000720c */ /* 0x000fe20003f26270 */
[----:B------:R-:W-:Y:S01]  /*17f0*/  @!P5 STG.E.U16 desc[UR4][R2.64+0x580], R16 ;  /* 0x000580100200d986 */ /* 0x000fe2000c101504 */
[----:B------:R-:W-:Y:S01]  /*1800*/  LOP3.LUT R0, R72, 0x1c0, RZ, 0xfc, !PT ;  /* 0x000001c048007812 */ /* 0x000fe200078efcff */
[----:B------:R-:W-:Y:S01]  /*1810*/  @!P4 FMUL.FTZ R59, R59, 1.4426950216293334961 ;  /* 0x3fb8aa3b3b3bc820 */ /* 0x000fe20000410000 */
[----:B------:R-:W-:Y:S02]  /*1820*/  @!P2 F2FP.BF16.F32.PACK_AB R5, RZ, R5 ;  /* 0x00000005ff05a23e */ /* 0x000fe400000010ff */
[----:B------:R-:W0:Y:S01]  /*1830*/  @!P0 MUFU.EX2 R15, R15 ;  /* 0x0000000f000f8308 */ /* 0x000e220000000800 */
[----:B--2---:R-:W-:Y:S01]  /*1840*/  @!P3 FFMA.FTZ R7, -R84, R7, R54 ;  /* 0x000000075407b223 */ /* 0x004fe20000010136 */
[-C--:B------:R-:W-:Y:S01]  /*1850*/  ISETP.GE.AND P5, PT, R64, R33.reuse, PT ;  /* 0x000000214000720c */ /* 0x080fe20003fa6270 */
[----:B------:R2:W-:Y:S01]  /*1860*/  @!P2 STG.E.U16 desc[UR4][R2.64+0x680], R5 ;  /* 0x000680050200a986 */ /* 0x0005e2000c101504 */
[----:B------:R-:W-:-:S02]  /*1870*/  ISETP.GE.AND P2, PT, R0, R33, PT ;  /* 0x000000210000720c */ /* 0x000fc40003f46270 */
[----:B------:R-:W-:Y:S01]  /*1880*/  @!P3 F2FP.BF16.F32.PACK_AB R7, RZ, R7 ;  /* 0x00000007ff07b23e */ /* 0x000fe200000010ff */
[----:B------:R-:W-:Y:S01]  /*1890*/  @!P1 FMUL.FTZ R61, R61, 1.4426950216293334961 ;  /* 0x3fb8aa3b3d3d9820 */ /* 0x000fe20000410000 */
[----:B------:R-:W-:Y:S01]  /*18a0*/  LOP3.LUT R0, R72, 0x1e0, RZ, 0xfc, !PT ;  /* 0x000001e048007812 */ /* 0x000fe200078efcff */
[----:B-1----:R-:W-:Y:S01]  /*18b0*/  @!P6 FFMA.FTZ R80, -R84, R80, R55 ;  /* 0x000000505450e223 */ /* 0x002fe20000010137 */
[----:B------:R-:W-:Y:S01]  /*18c0*/  LOP3.LUT R72, R72, 0x200, RZ, 0xfc, !PT ;  /* 0x0000020048487812 */ /* 0x000fe200078efcff */
[----:B------:R1:W-:Y:S01]  /*18d0*/  @!P3 STG.E.U16 desc[UR4][R2.64+0x6c0], R7 ;  /* 0x0006c0070200b986 */ /* 0x0003e2000c101504 */
[----:B------:R-:W-:Y:S01]  /*18e0*/  ISETP.GE.AND P3, PT, R0, R33, PT ;  /* 0x000000210000720c */ /* 0x000fe20003f66270 */
[----:B------:R-:W3:Y:S01]  /*18f0*/  @!P4 MUFU.EX2 R59, R59 ;  /* 0x0000003b003bc308 */ /* 0x000ee20000000800 */
[----:B------:R-:W-:Y:S01]  /*1900*/  @!P6 F2FP.BF16.F32.PACK_AB R80, RZ, R80 ;  /* 0x00000050ff50e23e */ /* 0x000fe200000010ff */
[----:B0-----:R-:W-:Y:S02]  /*1910*/  @!P0 FFMA.FTZ R15, -R84, R15, R12 ;  /* 0x0000000f540f8223 */ /* 0x001fe4000001010c */
[----:B------:R-:W-:-:S02]  /*1920*/  @!P2 FMUL.FTZ R63, R63, 1.4426950216293334961 ;  /* 0x3fb8aa3b3f3fa820 */ /* 0x000fc40000410000 */
[----:B------:R1:W-:Y:S01]  /*1930*/  @!P6 STG.E.U16 desc[UR4][R2.64+0x700], R80 ;  /* 0x000700500200e986 */ /* 0x0003e2000c101504 */
[----:B------:R-:W-:Y:S01]  /*1940*/  ISETP.GE.AND P6, PT, R72, R33, PT ;  /* 0x000000214800720c */ /* 0x000fe20003fc6270 */
[----:B------:R-:W0:Y:S01]  /*1950*/  @!P5 MUFU.EX2 R77, R77 ;  /* 0x0000004d004dd308 */ /* 0x000e220000000800 */
[----:B------:R-:W-:-:S03]  /*1960*/  @!P0 F2FP.BF16.F32.PACK_AB R15, RZ, R15 ;  /* 0x0000000fff0f823e */ /* 0x000fc600000010ff */
[----:B------:R-:W-:Y:S02]  /*1970*/  @!P3 FMUL.FTZ R65, R65, 1.4426950216293334961 ;  /* 0x3fb8aa3b4141b820 */ /* 0x000fe40000410000 */
[----:B------:R1:W-:Y:S01]  /*1980*/  @!P0 STG.E.U16 desc[UR4][R2.64+0x5c0], R15 ;  /* 0x0005c00f02008986 */ /* 0x0003e2000c101504 */
[----:B------:R-:W-:Y:S01]  /*1990*/  ISETP.GE.AND P0, PT, R66, R33, PT ;  /* 0x000000214200720c */ /* 0x000fe20003f06270 */
[----:B------:R-:W4:Y:S01]  /*19a0*/  @!P1 MUFU.EX2 R0, R61 ;  /* 0x0000003d00009308 */ /* 0x000f220000000800 */
[----:B---3--:R-:W-:-:S03]  /*19b0*/  @!P4 FFMA.FTZ R59, -R84, R59, R48 ;  /* 0x0000003b543bc223 */ /* 0x008fc60000010130 */
[----:B------:R-:W-:Y:S02]  /*19c0*/  @!P6 FMUL.FTZ R4, R4, 1.4426950216293334961 ;  /* 0x3fb8aa3b0404e820 */ /* 0x000fe40000410000 */
[----:B------:R-:W-:Y:S02]  /*19d0*/  @!P4 F2FP.BF16.F32.PACK_AB R59, RZ, R59 ;  /* 0x0000003bff3bc23e */ /* 0x000fe400000010ff */
[----:B------:R-:W3:Y:S01]  /*19e0*/  @!P2 MUFU.EX2 R63, R63 ;  /* 0x0000003f003fa308 */ /* 0x000ee20000000800 */
[----:B0-----:R-:W-:Y:S02]  /*19f0*/  @!P5 FFMA.FTZ R77, -R84, R77, R67 ;  /* 0x0000004d544dd223 */ /* 0x001fe40000010143 */
[----:B------:R1:W-:Y:S03]  /*1a00*/  @!P4 STG.E.U16 desc[UR4][R2.64+0x300], R59 ;  /* 0x0003003b0200c986 */ /* 0x0003e6000c101504 */
[----:B------:R-:W-:-:S02]  /*1a10*/  @!P5 F2FP.BF16.F32.PACK_AB R77, RZ, R77 ;  /* 0x0000004dff4dd23e */ /* 0x000fc400000010ff */
[----:B------:R-:W0:Y:S01]  /*1a20*/  @!P0 MUFU.EX2 R8, R75 ;  /* 0x0000004b00088308 */ /* 0x000e220000000800 */
[----:B----4-:R-:W-:Y:S02]  /*1a30*/  @!P1 FFMA.FTZ R0, -R84, R0, R49 ;  /* 0x0000000054009223 */ /* 0x010fe40000010131 */
[----:B------:R1:W-:Y:S01]  /*1a40*/  @!P5 STG.E.U16 desc[UR4][R2.64+0x740], R77 ;  /* 0x0007404d0200d986 */ /* 0x0003e2000c101504 */
[----:B------:R-:W-:Y:S02]  /*1a50*/  ISETP.GE.AND P5, PT, R68, R33, PT ;  /* 0x000000214400720c */ /* 0x000fe40003fa6270 */
[----:B------:R-:W-:Y:S02]  /*1a60*/  @!P1 F2FP.BF16.F32.PACK_AB R0, RZ, R0 ;  /* 0x00000000ff00923e */ /* 0x000fe400000010ff */
[----:B------:R-:W4:Y:S01]  /*1a70*/  @!P3 MUFU.EX2 R6, R65 ;  /* 0x000000410006b308 */ /* 0x000f220000000800 */
[----:B---3--:R-:W-:Y:S02]  /*1a80*/  @!P2 FFMA.FTZ R63, -R84, R63, R50 ;  /* 0x0000003f543fa223 */ /* 0x008fe40000010132 */
[----:B------:R1:W-:Y:S03]  /*1a90*/  @!P1 STG.E.U16 desc[UR4][R2.64+0x340], R0 ;  /* 0x0003400002009986 */ /* 0x0003e6000c101504 */
[----:B------:R-:W-:-:S02]  /*1aa0*/  @!P2 F2FP.BF16.F32.PACK_AB R63, RZ, R63 ;  /* 0x0000003fff3fa23e */ /* 0x000fc400000010ff */
[----:B--2---:R-:W2:Y:S01]  /*1ab0*/  @!P6 MUFU.EX2 R5, R4 ;  /* 0x000000040005e308 */ /* 0x004ea20000000800 */
[C---:B0-----:R-:W-:Y:S02]  /*1ac0*/  @!P0 FFMA.FTZ R8, -R84.reuse, R8, R69 ;  /* 0x0000000854088223 */ /* 0x041fe40000010145 */
[----:B------:R1:W-:Y:S03]  /*1ad0*/  @!P2 STG.E.U16 desc[UR4][R2.64+0x380], R63 ;  /* 0x0003803f0200a986 */ /* 0x0003e6000c101504 */
[----:B------:R-:W-:Y:S01]  /*1ae0*/  @!P0 F2FP.BF16.F32.PACK_AB R8, RZ, R8 ;  /* 0x00000008ff08823e */ /* 0x000fe200000010ff */
[----:B----4-:R-:W-:-:S04]  /*1af0*/  @!P3 FFMA.FTZ R6, -R84, R6, R51 ;  /* 0x000000065406b223 */ /* 0x010fc80000010133 */
[----:B------:R1:W-:Y:S01]  /*1b00*/  @!P0 STG.E.U16 desc[UR4][R2.64+0x780], R8 ;  /* 0x0007800802008986 */ /* 0x0003e2000c101504 */
[----:B------:R-:W-:Y:S01]  /*1b10*/  @!P3 F2FP.BF16.F32.PACK_AB R6, RZ, R6 ;  /* 0x00000006ff06b23e */ /* 0x000fe200000010ff */
[----:B--2---:R-:W-:-:S04]  /*1b20*/  @!P6 FFMA.FTZ R5, -R84, R5, R52 ;  /* 0x000000055405e223 */ /* 0x004fc80000010134 */
[----:B------:R1:W-:Y:S01]  /*1b30*/  @!P3 STG.E.U16 desc[UR4][R2.64+0x3c0], R6 ;  /* 0x0003c0060200b986 */ /* 0x0003e2000c101504 */
[----:B------:R-:W-:-:S05]  /*1b40*/  @!P6 F2FP.BF16.F32.PACK_AB R5, RZ, R5 ;  /* 0x00000005ff05e23e */ /* 0x000fca00000010ff */
[----:B------:R1:W-:Y:S01]  /*1b50*/  @!P6 STG.E.U16 desc[UR4][R2.64+0x400], R5 ;  /* 0x000400050200e986 */ /* 0x0003e2000c101504 */
[----:B------:R-:W-:Y:S05]  /*1b60*/  @P5 EXIT ;  /* 0x000000000000594d */ /* 0x000fea0003800000 */
[----:B-1----:R-:W0:Y:S02]  /*1b70*/  MUFU.EX2 R5, R74 ;  /* 0x0000004a00057308 */ /* 0x002e240000000800 */
[----:B0-----:R-:W-:-:S05]  /*1b80*/  FFMA.FTZ R5, -R84, R5, R70 ;  /* 0x0000000554057223 */ /* 0x001fca0000010146 */
[----:B------:R-:W-:-:S05]  /*1b90*/  F2FP.BF16.F32.PACK_AB R5, RZ, R5 ;  /* 0x00000005ff05723e */ /* 0x000fca00000010ff */
[----:B------:R-:W-:Y:S01]  /*1ba0*/  STG.E.U16 desc[UR4][R2.64+0x7c0], R5 ;  /* 0x0007c00502007986 */ /* 0x000fe2000c101504 */
[----:B------:R-:W-:Y:S05]  /*1bb0*/  EXIT ;  /* 0x000000000000794d */ /* 0x000fea0003800000 */
.L_x_5281:
        /* <DEDUP_REMOVED lines=12> */
.L_x_11890:


//--------------------- .text._ZN43_GLOBAL__N__9ae7fba5_10_SoftMax_cu_9f978f6321softmax_warp_backwardIfN3c108BFloat16EfLi9ELb1ELb0EEEvPT0_PKT_S7_iiiPKb --------------------------
	.section	.text._ZN43_GLOBAL__N__9ae7fba5_10_SoftMax_cu_9f978f6321softmax_warp_backwardIfN3c108BFloat16EfLi9ELb1ELb0EEEvPT0_PKT_S7_iiiPKb,"ax",@progbits
	.align	128
.text._ZN43_GLOBAL__N__9ae7fba5_10_SoftMax_cu_9f978f6321softmax_warp_backwardIfN3c108BFloat16EfLi9ELb1ELb0EEEvPT0_PKT_S7_iiiPKb:
        .type           _ZN43_GLOBAL__N__9ae7fba5_10_SoftMax_cu_9f978f6321softmax_warp_backwardIfN3c108BFloat16EfLi9ELb1ELb0EEEvPT0_PKT_S7_iiiPKb,@function
        .size           _ZN43_GLOBAL__N__9ae7fba5_10_SoftMax_cu_9f978f6321softmax_warp_backwardIfN3c108BFloat16EfLi9ELb1ELb0EEEvPT0_PKT_S7_iiiPKb,(.L_x_11891 - _ZN43_GLOBAL__N__9ae7fba5_10_SoftMax_cu_9f978f6321softmax_warp_backwardIfN3c108BFloat16EfLi9ELb1ELb0EEEvPT0_PKT_S7_iiiPKb)
        .other          _ZN43_GLOBAL__N__9ae7fba5_10_SoftMax_cu_9f978f6321softmax_warp_backwardIfN3c108BFloat16EfLi9ELb1ELb0EEEvPT0_PKT_S7_iiiPKb,@"STO_CUDA_ENTRY STV_DEFAULT"
_ZN43_GLOBAL__N__9ae7fba5_10_SoftMax_cu_9f978f6321softmax_warp_backwardIfN3c108BFloat16EfLi9ELb1ELb0EEEvPT0_PKT_S7_iiiPKb:
        /* <DEDUP_REMOVED lines=17> */
[----:B------:R-:W-:Y:S02]  /*0110*/  ISETP.GE.AND P6, PT, R45, R14, PT ;  /* 0x0000000e2d00720c */ /* 0x000fe40003fc6270 */
[----:B------:R-:W-:-:S04]  /*0120*/  LOP3.LUT R39, R43, 0x40, RZ, 0xfc, !PT ;  /* 0x000000402b277812 */ /* 0x000fc800078efcff */
[----:B------:R-:W-:Y:S01]  /*0130*/  ISETP.GE.AND P4, PT, R39, R14, PT ;  /* 0x0000000e2700720c */ /* 0x000fe20003f86270 */
[----:B0-----:R-:W-:-:S06]  /*0140*/  IMAD.WIDE R2, R6, 0x4, R2 ;  /* 0x0000000406027825 */ /* 0x001fcc00078e0202 */
[----:B------:R-:W2:Y:S06]  /*0150*/  @!P6 LDG.E R8, desc[UR4][R2.64+0x80] ;  /* 0x000080040208e981 */ /* 0x000eac000c1e1900 */
[----:B------:R-:W4:Y:S01]  /*0160*/  @!P4 LDG.E R9, desc[UR4][R2.64+0x100] ;  /* 0x000100040209c981 */ /* 0x000f22000c1e1900 */
[----:B------:R-:W-:-:S04]  /*0170*/  LOP3.LUT R37, R43, 0x60, RZ, 0xfc, !PT ;  /* 0x000000602b257812 */ /* 0x000fc800078efcff */
[----:B------:R-:W-:Y:S02]  /*0180*/  ISETP.GE.AND P2, PT, R37, R14, PT ;  /* 0x0000000e2500720c */ /* 0x000fe40003f46270 */
[----:B------:R-:W-:-:S11]  /*0190*/  LOP3.LUT R7, R43, 0x80, RZ, 0xfc, !PT ;  /* 0x000000802b077812 */ /* 0x000fd600078efcff */
[----:B------:R-:W4:Y:S01]  /*01a0*/  @!P2 LDG.E R10, desc[UR4][R2.64+0x180] ;  /* 0x00018004020aa981 */ /* 0x000f22000c1e1900 */
[----:B------:R-:W-:Y:S01]  /*01b0*/  LOP3.LUT R11, R43, 0xa0, RZ, 0xfc, !PT ;  /* 0x000000a02b0b7812 */ /* 0x000fe200078efcff */
[----:B---3--:R-:W-:Y:S01]  /*01c0*/  IMAD.WIDE R4, R6, 0x4, R4 ;  /* 0x0000000406047825 */ /* 0x008fe200078e0204 */
[-C--:B------:R-:W-:Y:S02]  /*01d0*/  ISETP.GE.AND P1, PT, R7, R14.reuse, PT ;  /* 0x0000000e0700720c */ /* 0x080fe40003f26270 */
[-C--:B------:R-:W-:Y:S01]  /*01e0*/  ISETP.GE.AND P3, PT, R11, R14.reuse, PT ;  /* 0x0000000e0b00720c */ /* 0x080fe20003f66270 */
[----:B------:R-:W-:Y:S01]  /*01f0*/  IMAD.MOV.U32 R7, RZ, RZ, RZ ;  /* 0x000000ffff077224 */ /* 0x000fe200078e00ff */
[C---:B------:R-:W-:Y:S01]  /*0200*/  LOP3.LUT R11, R43.reuse, 0xc0, RZ, 0xfc, !PT ;  /* 0x000000c02b0b7812 */ /* 0x040fe200078efcff */
[----:B------:R-:W-:Y:S01]  /*0210*/  IMAD.MOV.U32 R44, RZ, RZ, RZ ;  /* 0x000000ffff2c7224 */ /* 0x000fe200078e00ff */
[----:B------:R-:W-:Y:S02]  /*0220*/  LOP3.LUT R13, R43, 0xe0, RZ, 0xfc, !PT ;  /* 0x000000e02b0d7812 */ /* 0x000fe400078efcff */
[-C--:B------:R-:W-:Y:S01]  /*0230*/  ISETP.GE.AND P0, PT, R11, R14.reuse, PT ;  /* 0x0000000e0b00720c */ /* 0x080fe20003f06270 */
[----:B------:R-:W3:Y:S01]  /*0240*/  @!P6 LDG.E R7, desc[UR4][R4.64+0x80] ;  /* 0x000080040407e981 */ /* 0x000ee2000c1e1900 */
[----:B------:R-:W-:-:S02]  /*0250*/  ISETP.GE.AND P5, PT, R13, R14, PT ;  /* 0x0000000e0d00720c */ /* 0x000fc40003fa6270 */
[----:B------:R-:W-:Y:S01]  /*0260*/  LOP3.LUT R11, R43, 0x100, RZ, 0xfc, !PT ;  /* 0x000001002b0b7812 */ /* 0x000fe200078efcff */
[----:B------:R-:W3:Y:S04]  /*0270*/  @!P1 LDG.E R15, desc[UR4][R2.64+0x200] ;  /* 0x00020004020f9981 */ /* 0x000ee8000c1e1900 */
[----:B------:R-:W3:Y:S04]  /*0280*/  @!P3 LDG.E R16, desc[UR4][R2.64+0x280] ;  /* 0x000280040210b981 */ /* 0x000ee8000c1e1900 */
[----:B------:R-:W3:Y:S04]  /*0290*/  @!P0 LDG.E R20, desc[UR4][R2.64+0x300] ;  /* 0x0003000402148981 */ /* 0x000ee8000c1e1900 */
[----:B------:R-:W3:Y:S01]  /*02a0*/  @!P5 LDG.E R21, desc[UR4][R2.64+0x380] ;  /* 0x000380040215d981 */ /* 0x000ee2000c1e1900 */
[----:B------:R-:W-:-:S02]  /*02b0*/  IMAD.MOV.U32 R36, RZ, RZ, RZ ;  /* 0x000000ffff247224 */ /* 0x000fc400078e00ff */
[----:B--2---:R-:W-:Y:S01]  /*02c0*/  @!P6 FMUL.FTZ R44, R8, 1.4426950216293334961 ;  /* 0x3fb8aa3b082ce820 */ /* 0x004fe20000410000 */
[----:B------:R-:W-:Y:S01]  /*02d0*/  ISETP.GE.AND P6, PT, R11, R14, PT ;  /* 0x0000000e0b00720c */ /* 0x000fe20003fc6270 */
[----:B------:R-:W-:Y:S01]  /*02e0*/  IMAD.MOV.U32 R8, RZ, RZ, RZ ;  /* 0x000000ffff087224 */ /* 0x000fe200078e00ff */
[----:B------:R-:W-:Y:S01]  /*02f0*/  LOP3.LUT R11, R43, 0x120, RZ, 0xfc, !PT ;  /* 0x000001202b0b7812 */ /* 0x000fe200078efcff */
[----:B----4-:R-:W-:-:S04]  /*0300*/  @!P4 FMUL.FTZ R36, R9, 1.4426950216293334961 ;  /* 0x3fb8aa3b0924c820 */ /* 0x010fc80000410000 */
[----:B------:R-:W2:Y:S01]  /*0310*/  @!P4 LDG.E R8, desc[UR4][R4.64+0x100] ;  /* 0x000100040408c981 */ /* 0x000ea2000c1e1900 */
[----:B------:R-:W-:-:S05]  /*0320*/  ISETP.GE.AND P4, PT, R11, R14, PT ;  /* 0x0000000e0b00720c */ /* 0x000fca0003f86270 */
[----:B------:R-:W4:Y:S08]  /*0330*/  @!P6 LDG.E R22, desc[UR4][R2.64+0x400] ;  /* 0x000400040216e981 */ /* 0x000f30000c1e1900 */
[----:B------:R-:W2:Y:S01]  /*0340*/  @!P4 LDG.E R30, desc[UR4][R2.64+0x480] ;  /* 0x00048004021ec981 */ /* 0x000ea2000c1e1900 */
[----:B------:R-:W-:Y:S01]  /*0350*/  IMAD.MOV.U32 R9, RZ, RZ, RZ ;  /* 0x000000ffff097224 */ /* 0x000fe200078e00ff */
[----:B------:R-:W-:-:S02]  /*0360*/  CS2R R34, SRZ ;  /* 0x0000000000227805 */ /* 0x000fc4000001ff00 */
[----:B------:R-:W-:-:S03]  /*0370*/  @!P2 FMUL.FTZ R35, R10, 1.4426950216293334961 ;  /* 0x3fb8aa3b0a23a820 */ /* 0x000fc60000410000 */
[----:B------:R-:W2:Y:S01]  /*0380*/  @!P2 LDG.E R9, desc[UR4][R4.64+0x180] ;  /* 0x000180040409a981 */ /* 0x000ea2000c1e1900 */
[CC--:B------:R-:W-:Y:S02]  /*0390*/  ISETP.GE.AND P2, PT, R43.reuse, R14.reuse, PT ;  /* 0x0000000e2b00720c */ /* 0x0c0fe40003f46270 */
[----:B------:R-:W-:Y:S02]  /*03a0*/  CS2R R10, SRZ ;  /* 0x00000000000a7805 */ /* 0x000fe4000001ff00 */
[----:B------:R-:W-:Y:S02]  /*03b0*/  CS2R R12, SRZ ;  /* 0x00000000000c7805 */ /* 0x000fe4000001ff00 */
[----:B------:R-:W-:Y:S02]  /*03c0*/  LOP3.LUT R33, R43, 0x140, RZ, 0xfc, !PT ;  /* 0x000001402b217812 */ /* 0x000fe400078efcff */
[----:B------:R-:W2:Y:S05]  /*03d0*/  @!P1 LDG.E R10, desc[UR4][R4.64+0x200] ;  /* 0x00020004040a9981 */ /* 0x000eaa000c1e1900 */
[----:B------:R-:W2:Y:S01]  /*03e0*/  @!P2 LDG.E R34, desc[UR4][R4.64] ;  /* 0x000000040422a981 */ /* 0x000ea2000c1e1900 */
[----:B---3--:R-:W-:Y:S01]  /*03f0*/  @!P1 FMUL.FTZ R11, R15, 1.4426950216293334961 ;  /* 0x3fb8aa3b0f0b9820 */ /* 0x008fe20000410000 */
[----:B------:R-:W-:Y:S01]  /*0400*/  LOP3.LUT R15, R43, 0x160, RZ, 0xfc, !PT ;  /* 0x000001602b0f7812 */ /* 0x000fe200078efcff */
[----:B------:R-:W-:Y:S01]  /*0410*/  @!P3 FMUL.FTZ R13, R16, 1.4426950216293334961 ;  /* 0x3fb8aa3b100db820 */ /* 0x000fe20000410000 */
[----:B------:R-:W3:Y:S01]  /*0420*/  @!P3 LDG.E R12, desc[UR4][R4.64+0x280] ;  /* 0x00028004040cb981 */ /* 0x000ee2000c1e1900 */
[----:B------:R-:W-:-:S02]  /*0430*/  ISETP.GE.AND P3, PT, R33, R14, PT ;  /* 0x0000000e2100720c */ /* 0x000fc40003f66270 */
[----:B------:R-:W-:Y:S01]  /*0440*/  ISETP.GE.AND P1, PT, R15, R14, PT ;  /* 0x0000000e0f00720c */ /* 0x000fe20003f26270 */
[----:B------:R-:W-:Y:S01]  /*0450*/  IMAD.MOV.U32 R14, RZ, RZ, RZ ;  /* 0x000000ffff0e7224 */ /* 0x000fe200078e00ff */
[----:B------:R-:W-:Y:S02]  /*0460*/  CS2R R18, SRZ ;  /* 0x0000000000127805 */ /* 0x000fe4000001ff00 */
[----:B------:R-:W-:Y:S02]  /*0470*/  CS2R R16, SRZ ;  /* 0x0000000000107805 */ /* 0x000fe4000001ff00 */
[----:B------:R-:W-:Y:S01]  /*0480*/  @!P0 FMUL.FTZ R16, R20, 1.4426950216293334961 ;  /* 0x3fb8aa3b14108820 */ /* 0x000fe20000410000 */
[----:B------:R-:W-:Y:S01]  /*0490*/  @!P5 FMUL.FTZ R17, R21, 1.4426950216293334961 ;  /* 0x3fb8aa3b1511d820 */ /* 0x000fe20000410000 */
[----:B------:R-:W3:Y:S01]  /*04a0*/  @!P0 LDG.E R14, desc[UR4][R4.64+0x300] ;  /* 0x00030004040e8981 */ /* 0x000ee2000c1e1900 */
[----:B------:R-:W-:Y:S02]  /*04b0*/  CS2R R20, SRZ ;  /* 0x0000000000147805 */ /* 0x000fe4000001ff00 */
[----:B------:R-:W-:Y:S01]  /*04c0*/  ISETP.GT.AND P0, PT, R49, RZ, PT ;  /* 0x000000ff3100720c */ /* 0x000fe20003f04270 */
[----:B------:R-:W3:Y:S01]  /*04d0*/  @!P5 LDG.E R19, desc[UR4][R4.64+0x380] ;  /* 0x000380040413d981 */ /* 0x000ee2000c1e1900 */
[----:B------:R-:W-:-:S02]  /*04e0*/  LOP3.LUT R23, R43, 0x180, RZ, 0xfc, !PT ;  /* 0x000001802b177812 */ /* 0x000fc400078efcff */
[----:B------:R-:W-:Y:S01]  /*04f0*/  SEL R32, R0, RZ, P0 ;  /* 0x000000ff00207207 */ /* 0x000fe20000000000 */
[----:B------:R-:W3:Y:S01]  /*0500*/  @!P6 LDG.E R20, desc[UR4][R4.64+0x400] ;  /* 0x000400040414e981 */ /* 0x000ee2000c1e1900 */
[----:B------:R-:W-:Y:S01]  /*0510*/  IMAD.MOV.U32 R24, RZ, RZ, RZ ;  /* 0x000000ffff187224 */ /* 0x000fe200078e00ff */
[----:B------:R-:W-:Y:S02]  /*0520*/  LOP3.LUT R25, R43, 0x1a0, RZ, 0xfc, !PT ;  /* 0x000001a02b197812 */ /* 0x000fe400078efcff */
[----:B------:R-:W-:Y:S01]  /*0530*/  ISETP.GE.AND P0, PT, R23, R32, PT ;  /* 0x000000201700720c */ /* 0x000fe20003f06270 */
[----:B------:R-:W3:Y:S01]  /*0540*/  @!P4 LDG.E R21, desc[UR4][R4.64+0x480] ;  /* 0x000480040415c981 */ /* 0x000ee2000c1e1900 */
[----:B------:R-:W-:Y:S01]  /*0550*/  IMAD.MOV.U32 R26, RZ, RZ, RZ ;  /* 0x000000ffff1a7224 */ /* 0x000fe200078e00ff */
[C---:B------:R-:W-:Y:S02]  /*0560*/  LOP3.LUT R27, R43.reuse, 0x1c0, RZ, 0xfc, !PT ;  /* 0x000001c02b1b7812 */ /* 0x040fe400078efcff */
[----:B------:R-:W3:Y:S01]  /*0570*/  @!P3 LDG.E R24, desc[UR4][R4.64+0x500] ;  /* 0x000500040418b981 */ /* 0x000ee2000c1e1900 */
[----:B------:R-:W-:Y:S01]  /*0580*/  IMAD.MOV.U32 R28, RZ, RZ, RZ ;  /* 0x000000ffff1c7224 */ /* 0x000fe200078e00ff */
[----:B------:R-:W-:-:S02]  /*0590*/  LOP3.LUT R29, R43, 0x1e0, RZ, 0xfc, !PT ;  /* 0x000001e02b1d7812 */ /* 0x000fc400078efcff */
[----:B------:R-:W-:Y:S01]  /*05a0*/  ISETP.GE.AND P5, PT, R27, R32, PT ;  /* 0x000000201b00720c */ /* 0x000fe20003fa6270 */
[----:B------:R-:W3:Y:S04]  /*05b0*/  @!P1 LDG.E R26, desc[UR4][R4.64+0x580] ;  /* 0x00058004041a9981 */ /* 0x000ee8000c1e1900 */
[----:B------:R-:W3:Y:S01]  /*05c0*/  @!P0 LDG.E R28, desc[UR4][R4.64+0x600] ;  /* 0x00060004041c8981 */ /* 0x000ee2000c1e1900 */
[----:B------:R-:W-:-:S03]  /*05d0*/  IMAD.MOV.U32 R46, RZ, RZ, RZ ;  /* 0x000000ffff2e7224 */ /* 0x000fc600078e00ff */
[----:B------:R-:W5:Y:S04]  /*05e0*/  @!P3 LDG.E R48, desc[UR4][R2.64+0x500] ;  /* 0x000500040230b981 */ /* 0x000f68000c1e1900 */
[----:B------:R-:W5:Y:S04]  /*05f0*/  @!P1 LDG.E R47, desc[UR4][R2.64+0x580] ;  /* 0x00058004022f9981 */ /* 0x000f68000c1e1900 */
[----:B------:R-:W5:Y:S04]  /*0600*/  @!P2 LDG.E R46, desc[UR4][R2.64] ;  /* 0x00000004022ea981 */ /* 0x000f68000c1e1900 */
[----:B------:R-:W5:Y:S04]  /*0610*/  @!P0 LDG.E R38, desc[UR4][R2.64+0x600] ;  /* 0x0006000402268981 */ /* 0x000f68000c1e1900 */
[----:B------:R-:W5:Y:S01]  /*0620*/  @!P5 LDG.E R41, desc[UR4][R2.64+0x700] ;  /* 0x000700040229d981 */ /* 0x000f62000c1e1900 */
[----:B----4-:R-:W-:Y:S01]  /*0630*/  @!P6 FMUL.FTZ R18, R22, 1.4426950216293334961 ;  /* 0x3fb8aa3b1612e820 */ /* 0x010fe20000410000 */
[----:B------:R-:W-:Y:S01]  /*0640*/  ISETP.GE.AND P6, PT, R25, R32, PT ;  /* 0x000000201900720c */ /* 0x000fe20003fc6270 */
[----:B------:R-:W-:-:S02]  /*0650*/  IMAD.MOV.U32 R22, RZ, RZ, RZ ;  /* 0x000000ffff167224 */ /* 0x000fc400078e00ff */
[----:B--2---:R-:W-:Y:S01]  /*0660*/  @!P4 FMUL.FTZ R22, R30, 1.4426950216293334961 ;  /* 0x3fb8aa3b1e16c820 */ /* 0x004fe20000410000 */
[----:B------:R-:W-:Y:S02]  /*0670*/  CS2R R30, SRZ ;  /* 0x00000000001e7805 */ /* 0x000fe4000001ff00 */
[----:B------:R-:W-:Y:S01]  /*0680*/  ISETP.GE.AND P4, PT, R29, R32, PT ;  /* 0x000000201d00720c */ /* 0x000fe20003f86270 */
[----:B------:R-:W-:-:S06]  /*0690*/  IMAD.MOV.U32 R32, RZ, RZ, RZ ;  /* 0x000000ffff207224 */ /* 0x000fcc00078e00ff */
[----:B------:R-:W5:Y:S04]  /*06a0*/  @!P6 LDG.E R40, desc[UR4][R2.64+0x680] ;  /* 0x000680040228e981 */ /* 0x000f68000c1e1900 */
[----:B------:R-:W2:Y:S04]  /*06b0*/  @!P6 LDG.E R30, desc[UR4][R4.64+0x680] ;  /* 0x00068004041ee981 */ /* 0x000ea8000c1e1900 */
[----:B------:R-:W4:Y:S04]  /*06c0*/  @!P5 LDG.E R31, desc[UR4][R4.64+0x700] ;  /* 0x00070004041fd981 */ /* 0x000f28000c1e1900 */
[----:B------:R0:W4:Y:S01]  /*06d0*/  @!P4 LDG.E R32, desc[UR4][R4.64+0x780] ;  /* 0x000780040420c981 */ /* 0x000122000c1e1900 */
[----:B------:R-:W-:-:S03]  /*06e0*/  FADD.FTZ R50, RZ, R34 ;  /* 0x00000022ff327221 */ /* 0x000fc60000010000 */
[----:B------:R2:W5:Y:S01]  /*06f0*/  @!P4 LDG.E R42, desc[UR4][R2.64+0x780] ;  /* 0x00078004022ac981 */ /* 0x000562000c1e1900 */
[----:B------:R-:W-:-:S04]  /*0700*/  FADD.FTZ R51, R50, R7 ;  /* 0x0000000732337221 */ /* 0x000fc80000010000 */
[----:B0-----:R-:W-:-:S04]  /*0710*/  FADD.FTZ R4, R51, R8 ;  /* 0x0000000833047221 */ /* 0x001fc80000010000 */
[----:B------:R-:W-:-:S04]  /*0720*/  FADD.FTZ R5, R4, R9 ;  /* 0x0000000904057221 */ /* 0x000fc80000010000 */
[----:B------:R-:W-:-:S04]  /*0730*/  FADD.FTZ R5, R5, R10 ;  /* 0x0000000a05057221 */ /* 0x000fc80000010000 */
[----:B---3--:R-:W-:-:S04]  /*0740*/  FADD.FTZ R5, R5, R12 ;  /* 0x0000000c05057221 */ /* 0x008fc80000010000 */
[----:B------:R-:W-:-:S04]  /*0750*/  FADD.FTZ R4, R5, R14 ;  /* 0x0000000e05047221 */ /* 0x000fc80000010000 */
[----:B------:R-:W-:-:S04]  /*0760*/  FADD.FTZ R5, R4, R19 ;  /* 0x0000001304057221 */ /* 0x000fc80000010000 */
[----:B------:R-:W-:-:S04]  /*0770*/  FADD.FTZ R4, R5, R20 ;  /* 0x0000001405047221 */ /* 0x000fc80000010000 */
[----:B------:R-:W-:-:S04]  /*0780*/  FADD.FTZ R5, R4, R21 ;  /* 0x0000001504057221 */ /* 0x000fc80000010000 */
[----:B------:R-:W-:-:S04]  /*0790*/  FADD.FTZ R5, R5, R24 ;  /* 0x0000001805057221 */ /* 0x000fc80000010000 */
[----:B------:R-:W-:-:S04]  /*07a0*/  FADD.FTZ R5, R5, R26 ;  /* 0x0000001a05057221 */ /* 0x000fc80000010000 */
[----:B------:R-:W-:Y:S01]  /*07b0*/  FADD.FTZ R5, R5, R28 ;  /* 0x0000001c05057221 */ /* 0x000fe20000010000 */
[----:B------:R-:W-:-:S03]  /*07c0*/  ISETP.GE.AND P2, PT, R49, 0x1, PT ;  /* 0x000000013100780c */ /* 0x000fc60003f46270 */
[----:B--2---:R-:W-:-:S04]  /*07d0*/  FADD.FTZ R2, R5, R30 ;  /* 0x0000001e05027221 */ /* 0x004fc80000010000 */
[----:B----4-:R-:W-:-:S04]  /*07e0*/  FADD.FTZ R3, R2, R31 ;  /* 0x0000001f02037221 */ /* 0x010fc80000010000 */
[----:B------:R-:W-:-:S05]  /*07f0*/  FADD.FTZ R4, R3, R32 ;  /* 0x0000002003047221 */ /* 0x000fca0000010000 */
        /* <DEDUP_REMOVED lines=11> */
[----:B------:R-:W-:Y:S02]  /*08b0*/  IMAD.MOV.U32 R4, RZ, RZ, RZ ;  /* 0x000000ffff047224 */ /* 0x000fe400078e00ff */
[----:B-----5:R-:W-:Y:S01]  /*08c0*/  @!P3 FMUL.FTZ R4, R48, 1.4426950216293334961 ;  /* 0x3fb8aa3b3004b820 */ /* 0x020fe20000410000 */
[-C--:B------:R-:W-:Y:S01]  /*08d0*/  ISETP.GE.AND P3, PT, R43, R0.reuse, PT ;  /* 0x000000002b00720c */ /* 0x080fe20003f66270 */
[----:B------:R-:W-:Y:S02]  /*08e0*/  IMAD.MOV.U32 R43, RZ, RZ, RZ ;  /* 0x000000ffff2b7224 */ /* 0x000fe400078e00ff */
[----:B------:R-:W-:Y:S01]  /*08f0*/  @!P1 FMUL.FTZ R43, R47, 1.4426950216293334961 ;  /* 0x3fb8aa3b2f2b9820 */ /* 0x000fe20000410000 */
[-C--:B------:R-:W-:Y:S01]  /*0900*/  ISETP.GE.AND P1, PT, R39, R0.reuse, PT ;  /* 0x000000002700720c */ /* 0x080fe20003f26270 */
[----:B------:R-:W-:Y:S01]  /*0910*/  IMAD.MOV.U32 R39, RZ, RZ, RZ ;  /* 0x000000ffff277224 */ /* 0x000fe200078e00ff */
[-C--:B------:R-:W-:Y:S01]  /*0920*/  ISETP.GE.AND P2, PT, R45, R0.reuse, PT ;  /* 0x000000002d00720c */ /* 0x080fe20003f46270 */
[----:B------:R-:W-:Y:S01]  /*0930*/  @!P6 FMUL.FTZ R39, R40, 1.4426950216293334961 ;  /* 0x3fb8aa3b2827e820 */ /* 0x000fe20000410000 */
[----:B------:R-:W-:Y:S01]  /*0940*/  IMAD.MOV.U32 R45, RZ, RZ, RZ ;  /* 0x000000ffff2d7224 */ /* 0x000fe200078e00ff */
[-C--:B------:R-:W-:Y:S01]  /*0950*/  ISETP.GE.AND P6, PT, R33, R0.reuse, PT ;  /* 0x000000002100720c */ /* 0x080fe20003fc6270 */
[----:B------:R-:W-:Y:S01]  /*0960*/  @!P0 FMUL.FTZ R45, R38, 1.4426950216293334961 ;  /* 0x3fb8aa3b262d8820 */ /* 0x000fe20000410000 */
[----:B-1----:R-:W-:Y:S01]  /*0970*/  FADD.FTZ R33, R3, R2 ;  /* 0x0000000203217221 */ /* 0x002fe20000010000 */
[----:B------:R-:W-:Y:S01]  /*0980*/  ISETP.GE.AND P0, PT, R37, R0, PT ;  /* 0x000000002500720c */ /* 0x000fe20003f06270 */
[----:B------:R-:W-:-:S02]  /*0990*/  IMAD.MOV.U32 R37, RZ, RZ, RZ ;  /* 0x000000ffff257224 */ /* 0x000fc400078e00ff */
[----:B------:R-:W-:Y:S01]  /*09a0*/  @!P3 FMUL.FTZ R46, R46, 1.4426950216293334961 ;  /* 0x3fb8aa3b2e2eb820 */ /* 0x000fe20000410000 */
[----:B------:R-:W-:Y:S02]  /*09b0*/  IMAD.MOV.U32 R38, RZ, RZ, RZ ;  /* 0x000000ffff267224 */ /* 0x000fe400078e00ff */
[----:B------:R-:W-:Y:S01]  /*09c0*/  @!P5 FMUL.FTZ R37, R41, 1.4426950216293334961 ;  /* 0x3fb8aa3b2925d820 */ /* 0x000fe20000410000 */
[----:B------:R-:W-:Y:S01]  /*09d0*/  ULDC.64 UR6, c[0x0][0x210] ;  /* 0x0000840000067ab9 */ /* 0x000fe20000000a00 */
[----:B------:R-:W-:Y:S01]  /*09e0*/  @!P4 FMUL.FTZ R38, R42, 1.4426950216293334961 ;  /* 0x3fb8aa3b2a26c820 */ /* 0x000fe20000410000 */
[----:B------:R-:W-:Y:S01]  /*09f0*/  LEA R2, P4, R6, UR6, 0x1 ;  /* 0x0000000606027c11 */ /* 0x000fe2000f8808ff */
[----:B------:R-:W1:Y:S08]  /*0a00*/  @!P3 MUFU.EX2 R46, R46 ;  /* 0x0000002e002eb308 */ /* 0x000e700000000800 */
[----:B------:R-:W3:Y:S01]  /*0a10*/  @!P0 MUFU.EX2 R40, R35 ;  /* 0x0000002300288308 */ /* 0x000ee20000000800 */
[----:B--2---:R-:W-:-:S04]  /*0a20*/  LOP3.LUT R5, R5, 0x1f, RZ, 0xc0, !PT ;  /* 0x0000001f05057812 */ /* 0x004fc800078ec0ff */
[----:B0-----:R-:W-:-:S03]  /*0a30*/  LOP3.LUT R3, R5, 0x80, RZ, 0xfc, !PT ;  /* 0x0000008005037812 */ /* 0x001fc600078efcff */
[----:B------:R-:W0:Y:S01]  /*0a40*/  @!P2 MUFU.EX2 R44, R44 ;  /* 0x0000002c002ca308 */ /* 0x000e220000000800 */
[----:B-1----:R-:W-:Y:S01]  /*0a50*/  @!P3 FFMA.FTZ R46, -R33, R46, R34 ;  /* 0x0000002e212eb223 */ /* 0x002fe20000010122 */
[----:B------:R-:W-:Y:S02]  /*0a60*/  ISETP.GE.AND P5, PT, R3, R0, PT ;  /* 0x000000000300720c */ /* 0x000fe40003fa6270 */
[----:B------:R-:W-:Y:S02]  /*0a70*/  SHF.R.S32.HI R3, RZ, 0x1f, R6 ;  /* 0x0000001fff037819 */ /* 0x000fe40000011406 */
[----:B------:R-:W-:Y:S02]  /*0a80*/  @!P3 F2FP.BF16.F32.PACK_AB R46, RZ, R46 ;  /* 0x0000002eff2eb23e */ /* 0x000fe400000010ff */
[----:B------:R-:W-:Y:S01]  /*0a90*/  LEA.HI.X R3, R6, UR7, R3, 0x1, P4 ;  /* 0x0000000706037c11 */ /* 0x000fe2000a0f0c03 */
[----:B------:R-:W1:Y:S01]  /*0aa0*/  @!P6 MUFU.EX2 R4, R4 ;  /* 0x000000040004e308 */ /* 0x000e620000000800 */
[----:B------:R-:W-:Y:S01]  /*0ab0*/  ISETP.GE.AND P4, PT, R15, R0, PT ;  /* 0x000000000f00720c */ /* 0x000fe20003f86270 */
[----:B---3--:R-:W-:Y:S01]  /*0ac0*/  @!P0 FFMA.FTZ R40, -R33, R40, R9 ;  /* 0x0000002821288223 */ /* 0x008fe20000010109 */
[----:B------:R-:W-:Y:S01]  /*0ad0*/  LOP3.LUT R9, R5, 0x100, RZ, 0xfc, !PT ;  /* 0x0000010005097812 */ /* 0x000fe200078efcff */
[----:B------:R-:W-:Y:S01]  /*0ae0*/  @!P3 STG.E.U16 desc[UR4][R2.64], R46 ;  /* 0x0000002e0200b986 */ /* 0x000fe2000c101504 */
[----:B------:R-:W-:-:S02]  /*0af0*/  ISETP.GE.AND P3, PT, R23, R0, PT ;  /* 0x000000001700720c */ /* 0x000fc40003f66270 */
[----:B------:R-:W-:Y:S01]  /*0b00*/  @!P0 F2FP.BF16.F32.PACK_AB R40, RZ, R40 ;  /* 0x00000028ff28823e */ /* 0x000fe200000010ff */
[----:B------:R-:W2:Y:S01]  /*0b10*/  @!P5 MUFU.EX2 R11, R11 ;  /* 0x0000000b000bd308 */ /* 0x000ea20000000800 */
[----:B0-----:R-:W-:Y:S01]  /*0b20*/  @!P2 FFMA.FTZ R44, -R33, R44, R7 ;  /* 0x0000002c212ca223 */ /* 0x001fe20000010107 */
[----:B------:R-:W-:Y:S02]  /*0b30*/  LOP3.LUT R7, R5, 0xa0, RZ, 0xfc, !PT ;  /* 0x000000a005077812 */ /* 0x000fe400078efcff */
[----:B------:R-:W-:Y:S02]  /*0b40*/  @!P0 STG.E.U16 desc[UR4][R2.64+0xc0], R40 ;  /* 0x0000c02802008986 */ /* 0x000fe4000c101504 */
[----:B------:R-:W-:Y:S02]  /*0b50*/  @!P2 F2FP.BF16.F32.PACK_AB R44, RZ, R44 ;  /* 0x0000002cff2ca23e */ /* 0x000fe400000010ff */
[----:B------:R-:W0:Y:S01]  /*0b60*/  @!P1 MUFU.EX2 R47, R36 ;  /* 0x00000024002f9308 */ /* 0x000e220000000800 */
[----:B-1----:R-:W-:Y:S01]  /*0b70*/  @!P6 FFMA.FTZ R4, -R33, R4, R24 ;  /* 0x000000042104e223 */ /* 0x002fe20000010118 */
[----:B------:R-:W-:Y:S01]  /*0b80*/  ISETP.GE.AND P0, PT, R7, R0, PT ;  /* 0x000000000700720c */ /* 0x000fe20003f06270 */
[----:B------:R-:W-:Y:S01]  /*0b90*/  @!P2 STG.E.U16 desc[UR4][R2.64+0x40], R44 ;  /* 0x0000402c0200a986 */ /* 0x000fe2000c101504 */
[----:B------:R-:W-:-:S02]  /*0ba0*/  LOP3.LUT R7, R5, 0xc0, RZ, 0xfc, !PT ;  /* 0x000000c005077812 */ /* 0x000fc400078efcff */
[----:B------:R-:W-:Y:S02]  /*0bb0*/  ISETP.GE.AND P2, PT, R25, R0, PT ;  /* 0x000000001900720c */ /* 0x000fe40003f46270 */
[----:B------:R-:W1:Y:S01]  /*0bc0*/  @!P4 MUFU.EX2 R43, R43 ;  /* 0x0000002b002bc308 */ /* 0x000e620000000800 */
[----:B--2---:R-:W-:Y:S01]  /*0bd0*/  @!P5 FFMA.FTZ R11, -R33, R11, R10 ;  /* 0x0000000b210bd223 */ /* 0x004fe2000001010a */
[----:B------:R-:W-:-:S04]  /*0be0*/  @!P6 F2FP.BF16.F32.PACK_AB R4, RZ, R4 ;  /* 0x00000004ff04e23e */ /* 0x000fc800000010ff */
[----:B------:R-:W-:Y:S01]  /*0bf0*/  @!P5 F2FP.BF16.F32.PACK_AB R11, RZ, R11 ;  /* 0x0000000bff0bd23e */ /* 0x000fe200000010ff */
[----:B------:R2:W-:Y:S01]  /*0c00*/  @!P6 STG.E.U16 desc[UR4][R2.64+0x280], R4 ;  /* 0x000280040200e986 */ /* 0x0005e2000c101504 */
[----:B------:R-:W3:Y:S01]  /*0c10*/  @!P3 MUFU.EX2 R45, R45 ;  /* 0x0000002d002db308 */ /* 0x000ee20000000800 */
[----:B0-----:R-:W-:Y:S02]  /*0c20*/  @!P1 FFMA.FTZ R47, -R33, R47, R8 ;  /* 0x0000002f212f9223 */ /* 0x001fe40000010108 */
[----:B------:R0:W-:Y:S01]  /*0c30*/  @!P5 STG.E.U16 desc[UR4][R2.64+0x100], R11 ;  /* 0x0001000b0200d986 */ /* 0x0001e2000c101504 */
[-C--:B------:R-:W-:Y:S02]  /*0c40*/  ISETP.GE.AND P5, PT, R7, R0.reuse, PT ;  /* 0x000000000700720c */ /* 0x080fe40003fa6270 */
[----:B------:R-:W-:Y:S02]  /*0c50*/  LOP3.LUT R7, R5, 0xe0, RZ, 0xfc, !PT ;  /* 0x000000e005077812 */ /* 0x000fe400078efcff */
[----:B------:R-:W-:Y:S01]  /*0c60*/  @!P1 F2FP.BF16.F32.PACK_AB R47, RZ, R47 ;  /* 0x0000002fff2f923e */ /* 0x000fe200000010ff */
[----:B-1----:R-:W-:Y:S01]  /*0c70*/  @!P4 FFMA.FTZ R43, -R33, R43, R26 ;  /* 0x0000002b212bc223 */ /* 0x002fe2000001011a */
[----:B------:R-:W-:Y:S01]  /*0c80*/  ISETP.GE.AND P6, PT, R7, R0, PT ;  /* 0x000000000700720c */ /* 0x000fe20003fc6270 */
[----:B------:R-:W1:Y:S01]  /*0c90*/  @!P2 MUFU.EX2 R39, R39 ;  /* 0x000000270027a308 */ /* 0x000e620000000800 */
[----:B------:R-:W-:Y:S01]  /*0ca0*/  LOP3.LUT R7, R5, 0x120, RZ, 0xfc, !PT ;  /* 0x0000012005077812 */ /* 0x000fe200078efcff */
[----:B------:R0:W-:Y:S01]  /*0cb0*/  @!P1 STG.E.U16 desc[UR4][R2.64+0x80], R47 ;  /* 0x0000802f02009986 */ /* 0x0001e2000c101504 */
[----:B------:R-:W-:-:S02]  /*0cc0*/  @!P4 F2FP.BF16.F32.PACK_AB R43, RZ, R43 ;  /* 0x0000002bff2bc23e */ /* 0x000fc400000010ff */
[-C--:B------:R-:W-:Y:S01]  /*0cd0*/  ISETP.GE.AND P1, PT, R27, R0.reuse, PT ;  /* 0x000000001b00720c */ /* 0x080fe20003f26270 */
[----:B---3--:R-:W-:Y:S02]  /*0ce0*/  @!P3 FFMA.FTZ R45, -R33, R45, R28 ;  /* 0x0000002d212db223 */ /* 0x008fe4000001011c */
[----:B------:R0:W-:Y:S01]  /*0cf0*/  @!P4 STG.E.U16 desc[UR4][R2.64+0x2c0], R43 ;  /* 0x0002c02b0200c986 */ /* 0x0001e2000c101504 */
[----:B------:R-:W-:Y:S01]  /*0d00*/  ISETP.GE.AND P4, PT, R9, R0, PT ;  /* 0x000000000900720c */ /* 0x000fe20003f86270 */
[----:B------:R-:W3:Y:S01]  /*0d10*/  @!P0 MUFU.EX2 R13, R13 ;  /* 0x0000000d000d8308 */ /* 0x000ee20000000800 */
[----:B------:R-:W-:-:S05]  /*0d20*/  @!P3 F2FP.BF16.F32.PACK_AB R45, RZ, R45 ;  /* 0x0000002dff2db23e */ /* 0x000fca00000010ff */
[----:B------:R0:W-:Y:S01]  /*0d30*/  @!P3 STG.E.U16 desc[UR4][R2.64+0x300], R45 ;  /* 0x0003002d0200b986 */ /* 0x0001e2000c101504 */
[----:B------:R-:W-:Y:S01]  /*0d40*/  ISETP.GE.AND P3, PT, R7, R0, PT ;  /* 0x000000000700720c */ /* 0x000fe20003f66270 */
[----:B------:R-:W4:Y:S01]  /*0d50*/  @!P1 MUFU.EX2 R6, R37 ;  /* 0x0000002500069308 */ /* 0x000f220000000800 */
[----:B-1----:R-:W-:-:S05]  /*0d60*/  @!P2 FFMA.FTZ R39, -R33, R39, R30 ;  /* 0x000000272127a223 */ /* 0x002fca000001011e */
[----:B------:R-:W-:Y:S02]  /*0d70*/  @!P2 F2FP.BF16.F32.PACK_AB R39, RZ, R39 ;  /* 0x00000027ff27a23e */ /* 0x000fe400000010ff */
[----:B------:R-:W1:Y:S01]  /*0d80*/  @!P5 MUFU.EX2 R5, R16 ;  /* 0x000000100005d308 */ /* 0x000e620000000800 */
[----:B---3--:R-:W-:Y:S02]  /*0d90*/  @!P0 FFMA.FTZ R13, -R33, R13, R12 ;  /* 0x0000000d210d8223 */ /* 0x008fe4000001010c */
[----:B------:R0:W-:Y:S01]  /*0da0*/  @!P2 STG.E.U16 desc[UR4][R2.64+0x340], R39 ;  /* 0x000340270200a986 */ /* 0x0001e2000c101504 */
[----:B------:R-:W-:Y:S02]  /*0db0*/  ISETP.GE.AND P2, PT, R29, R0, PT ;  /* 0x000000001d00720c */ /* 0x000fe40003f46270 */
[----:B------:R-:W-:Y:S02]  /*0dc0*/  @!P0 F2FP.BF16.F32.PACK_AB R13, RZ, R13 ;  /* 0x0000000dff0d823e */ /* 0x000fe400000010ff */
[----:B--2---:R-:W2:Y:S01]  /*0dd0*/  @!P6 MUFU.EX2 R4, R17 ;  /* 0x000000110004e308 */ /* 0x004ea20000000800 */
[----:B----4-:R-:W-:-:S02]  /*0de0*/  @!P1 FFMA.FTZ R6, -R33, R6, R31 ;  /* 0x0000000621069223 */ /* 0x010fc4000001011f */
[----:B------:R0:W-:Y:S03]  /*0df0*/  @!P0 STG.E.U16 desc[UR4][R2.64+0x140], R13 ;  /* 0x0001400d02008986 */ /* 0x0001e6000c101504 */
[----:B------:R-:W-:Y:S02]  /*0e00*/  @!P1 F2FP.BF16.F32.PACK_AB R6, RZ, R6 ;  /* 0x00000006ff06923e */ /* 0x000fe400000010ff */
[----:B------:R-:W3:Y:S01]  /*0e10*/  @!P4 MUFU.EX2 R7, R18 ;  /* 0x000000120007c308 */ /* 0x000ee20000000800 */
[----:B-1----:R-:W-:Y:S02]  /*0e20*/  @!P5 FFMA.FTZ R5, -R33, R5, R14 ;  /* 0x000000052105d223 */ /* 0x002fe4000001010e */
[----:B------:R0:W-:Y:S03]  /*0e30*/  @!P1 STG.E.U16 desc[UR4][R2.64+0x380], R6 ;  /* 0x0003800602009986 */ /* 0x0001e6000c101504 */
[----:B------:R-:W-:-:S02]  /*0e40*/  @!P5 F2FP.BF16.F32.PACK_AB R5, RZ, R5 ;  /* 0x00000005ff05d23e */ /* 0x000fc400000010ff */
[----:B------:R-:W1:Y:S01]  /*0e50*/  @!P3 MUFU.EX2 R22, R22 ;  /* 0x000000160016b308 */ /* 0x000e620000000800 */
[C---:B--2---:R-:W-:Y:S02]  /*0e60*/  @!P6 FFMA.FTZ R4, -R33.reuse, R4, R19 ;  /* 0x000000042104e223 */ /* 0x044fe40000010113 */
[----:B------:R0:W-:Y:S03]  /*0e70*/  @!P5 STG.E.U16 desc[UR4][R2.64+0x180], R5 ;  /* 0x000180050200d986 */ /* 0x0001e6000c101504 */
[----:B------:R-:W-:Y:S01]  /*0e80*/  @!P6 F2FP.BF16.F32.PACK_AB R4, RZ, R4 ;  /* 0x00000004ff04e23e */ /* 0x000fe200000010ff */
[----:B---3--:R-:W-:-:S04]  /*0e90*/  @!P4 FFMA.FTZ R7, -R33, R7, R20 ;  /* 0x000000072107c223 */ /* 0x008fc80000010114 */
[----:B------:R0:W-:Y:S01]  /*0ea0*/  @!P6 STG.E.U16 desc[UR4][R2.64+0x1c0], R4 ;  /* 0x0001c0040200e986 */ /* 0x0001e2000c101504 */
[----:B------:R-:W-:Y:S01]  /*0eb0*/  @!P4 F2FP.BF16.F32.PACK_AB R7, RZ, R7 ;  /* 0x00000007ff07c23e */ /* 0x000fe200000010ff */
[----:B-1----:R-:W-:-:S04]  /*0ec0*/  @!P3 FFMA.FTZ R22, -R33, R22, R21 ;  /* 0x000000162116b223 */ /* 0x002fc80000010115 */
[----:B------:R0:W-:Y:S01]  /*0ed0*/  @!P4 STG.E.U16 desc[UR4][R2.64+0x200], R7 ;  /* 0x000200070200c986 */ /* 0x0001e2000c101504 */
[----:B------:R-:W-:-:S05]  /*0ee0*/  @!P3 F2FP.BF16.F32.PACK_AB R22, RZ, R22 ;  /* 0x00000016ff16b23e */ /* 0x000fca00000010ff */
[----:B------:R0:W-:Y:S01]  /*0ef0*/  @!P3 STG.E.U16 desc[UR4][R2.64+0x240], R22 ;  /* 0x000240160200b986 */ /* 0x0001e2000c101504 */
[----:B------:R-:W-:Y:S05]  /*0f00*/  @P2 EXIT ;  /* 0x000000000000294d */ /* 0x000fea0003800000 */
[----:B------:R-:W1:Y:S02]  /*0f10*/  MUFU.EX2 R38, R38 ;  /* 0x0000002600267308 */ /* 0x000e640000000800 */
[----:B-1----:R-:W-:-:S05]  /*0f20*/  FFMA.FTZ R32, -R33, R38, R32 ;  /* 0x0000002621207223 */ /* 0x002fca0000010120 */
[----:B------:R-:W-:-:S05]  /*0f30*/  F2FP.BF16.F32.PACK_AB R32, RZ, R32 ;  /* 0x00000020ff20723e */ /* 0x000fca00000010ff */
[----:B------:R-:W-:Y:S01]  /*0f40*/  STG.E.U16 desc[UR4][R2.64+0x3c0], R32 ;  /* 0x0003c02002007986 */ /* 0x000fe2000c101504 */
[----:B------:R-:W-:Y:S05]  /*0f50*/  EXIT ;  /* 0x000000000000794d */ /* 0x000fea0003800000 */
.L_x_5282:
        /* <DEDUP_REMOVED lines=10> */
.L_x_11891:


//--------------------- .text._ZN43_GLOBAL__N__9ae7fba5_10_SoftMax_cu_9f978f6321softmax_warp_backwardIfN3c108BFloat16EfLi8ELb1ELb0EEEvPT0_PKT_S7_iiiPKb --------------------------
	.section	.text._ZN43_GLOBAL__N__9ae7fba5_10_SoftMax_cu_9f978f6321softmax_warp_backwardIfN3c108BFloat16EfLi8ELb1ELb0EEEvPT0_PKT_S7_iiiPKb,"ax",@progbits
	.align	128
.text._ZN43_GLOBAL__N__9ae7fba5_10_SoftMax_cu_9f978f6321softmax_warp_backwardIfN3c108BFloat16EfLi8ELb1ELb0EEEvPT0_PKT_S7_iiiPKb:
        .type           _ZN43_GLOBAL__N__9ae7fba5_10_SoftMax_cu_9f978f6321softmax_warp_backwardIfN3c108BFloat16EfLi8ELb1ELb0EEEvPT0_PKT_S7_iiiPKb,@function
        .size           _ZN43_GLOBAL__N__9ae7fba5_10_SoftMax_cu_9f978f6321softmax_warp_backwardIfN3c108BFloat16EfLi8ELb1ELb0EEEvPT0_PKT_S7_iiiPKb,(.L_x_11892 - _ZN43_GLOBAL__N__9ae7fba5_10_SoftMax_cu_9f978f6321softmax_warp_backwardIfN3c108BFloat16EfLi8ELb1ELb0EEEvPT0_PKT_S7_iiiPKb)
        .other          _ZN43_GLOBAL__N__9ae7fba5_10_SoftMax_cu_9f978f6321softmax_warp_backwardIfN3c108BFloat16EfLi8ELb1ELb0EEEvPT0_PKT_S7_iiiPKb,@"STO_CUDA_ENTRY STV_DEFAULT"
_ZN43_GLOBAL__N__9ae7fba5_10_SoftMax_cu_9f978f6321softmax_warp_backwardIfN3c108BFloat16EfLi8ELb1ELb0EEEvPT0_PKT_S7_iiiPKb:
        /* <DEDUP_REMOVED lines=15> */
[C---:B------:R-:W-:Y:S02]  /*00f0*/  LOP3.LUT R4, R26.reuse, 0x60, RZ, 0xfc, !PT ;  /* 0x000000601a047812 */ /* 0x040fe400078efcff */
[----:B--2---:R-:W-:Y:S02]  /*0100*/  SEL R7, R23, RZ, P0 ;  /* 0x000000ff17077207 */ /* 0x004fe40000000000 */
[----:B------:R-:W-:Y:S01]  /*0110*/  LOP3.LUT R28, R26, 0x80, RZ, 0xfc, !PT ;  /* 0x000000801a1c7812 */ /* 0x000fe200078efcff */
[----:B---3--:R-:W-:Y:S01]  /*0120*/  IMAD.WIDE R2, R21, 0x4, R2 ;  /* 0x0000000415027825 */ /* 0x008fe200078e0202 */
[----:B------:R-:W-:-:S02]  /*0130*/  ISETP.GE.AND P0, PT, R0, R7, PT ;  /* 0x000000070000720c */ /* 0x000fc40003f06270 */
[C---:B------:R-:W-:Y:S02]  /*0140*/  LOP3.LUT R0, R26.reuse, 0x40, RZ, 0xfc, !PT ;  /* 0x000000401a007812 */ /* 0x040fe400078efcff */
[-C--:B------:R-:W-:Y:S02]  /*0150*/  ISETP.GE.AND P6, PT, R26, R7.reuse, PT ;  /* 0x000000071a00720c */ /* 0x080fe40003fc6270 */
[-C--:B------:R-:W-:Y:S02]  /*0160*/  ISETP.GE.AND P1, PT, R0, R7.reuse, PT ;  /* 0x000000070000720c */ /* 0x080fe40003f26270 */
[-C--:B------:R-:W-:Y:S02]  /*0170*/  ISETP.GE.AND P2, PT, R4, R7.reuse, PT ;  /* 0x000000070400720c */ /* 0x080fe40003f46270 */
[----:B------:R-:W-:Y:S01]  /*0180*/  LOP3.LUT R20, R26, 0xc0, RZ, 0xfc, !PT ;  /* 0x000000c01a147812 */ /* 0x000fe200078efcff */
[----:B------:R-:W0:Y:S01]  /*0190*/  LDC.64 R4, c[0x0][0x218] ;  /* 0x00008600ff047b82 */ /* 0x000e220000000a00 */
[-C--:B------:R-:W-:Y:S01]  /*01a0*/  ISETP.GE.AND P3, PT, R28, R7.reuse, PT ;  /* 0x000000071c00720c */ /* 0x080fe20003f66270 */
[----:B------:R-:W2:Y:S01]  /*01b0*/  @!P0 LDG.E R10, desc[UR4][R2.64+0x80] ;  /* 0x00008004020a8981 */ /* 0x000ea2000c1e1900 */
[----:B------:R-:W-:-:S02]  /*01c0*/  ISETP.GE.AND P5, PT, R20, R7, PT ;  /* 0x000000071400720c */ /* 0x000fc40003fa6270 */
[----:B------:R-:W-:Y:S01]  /*01d0*/  LOP3.LUT R22, R26, 0xa0, RZ, 0xfc, !PT ;  /* 0x000000a01a167812 */ /* 0x000fe200078efcff */
[----:B------:R-:W3:Y:S03]  /*01e0*/  @!P6 LDG.E R13, desc[UR4][R2.64] ;  /* 0x00000004020de981 */ /* 0x000ee6000c1e1900 */
[----:B------:R-:W-:Y:S01]  /*01f0*/  ISETP.GE.AND P4, PT, R22, R7, PT ;  /* 0x000000071600720c */ /* 0x000fe20003f86270 */
[----:B------:R-:W4:Y:S04]  /*0200*/  @!P1 LDG.E R11, desc[UR4][R2.64+0x100] ;  /* 0x00010004020b9981 */ /* 0x000f28000c1e1900 */
[----:B------:R-:W4:Y:S04]  /*0210*/  @!P2 LDG.E R9, desc[UR4][R2.64+0x180] ;  /* 0x000180040209a981 */ /* 0x000f28000c1e1900 */
[----:B------:R-:W4:Y:S04]  /*0220*/  @!P3 LDG.E R8, desc[UR4][R2.64+0x200] ;  /* 0x000200040208b981 */ /* 0x000f28000c1e1900 */
[----:B------:R-:W4:Y:S04]  /*0230*/  @!P5 LDG.E R6, desc[UR4][R2.64+0x300] ;  /* 0x000300040206d981 */ /* 0x000f28000c1e1900 */
[----:B------:R-:W4:Y:S01]  /*0240*/  @!P4 LDG.E R0, desc[UR4][R2.64+0x280] ;  /* 0x000280040200c981 */ /* 0x000f22000c1e1900 */
[----:B------:R-:W-:Y:S01]  /*0250*/  CS2R R18, SRZ ;  /* 0x0000000000127805 */ /* 0x000fe2000001ff00 */
[----:B0-----:R-:W-:Y:S01]  /*0260*/  IMAD.WIDE R4, R21, 0x4, R4 ;  /* 0x0000000415047825 */ /* 0x001fe200078e0204 */
[----:B------:R-:W-:-:S04]  /*0270*/  CS2R R16, SRZ ;  /* 0x0000000000107805 */ /* 0x000fc8000001ff00 */
[----:B------:R-:W4:Y:S01]  /*0280*/  @!P6 LDG.E R19, desc[UR4][R4.64] ;  /* 0x000000040413e981 */ /* 0x000f22000c1e1900 */
[----:B------:R-:W-:Y:S02]  /*0290*/  IMAD.MOV.U32 R24, RZ, RZ, RZ ;  /* 0x000000ffff187224 */ /* 0x000fe400078e00ff */
[----:B------:R-:W-:Y:S01]  /*02a0*/  IMAD.MOV.U32 R15, RZ, RZ, RZ ;  /* 0x000000ffff0f7224 */ /* 0x000fe200078e00ff */
[----:B------:R-:W4:Y:S01]  /*02b0*/  @!P0 LDG.E R18, desc[UR4][R4.64+0x80] ;  /* 0x0000800404128981 */ /* 0x000f22000c1e1900 */
[----:B------:R-:W-:-:S03]  /*02c0*/  LOP3.LUT R14, R26, 0xe0, RZ, 0xfc, !PT ;  /* 0x000000e01a0e7812 */ /* 0x000fc600078efcff */
[----:B------:R-:W4:Y:S01]  /*02d0*/  @!P1 LDG.E R16, desc[UR4][R4.64+0x100] ;  /* 0x0001000404109981 */ /* 0x000f22000c1e1900 */
[----:B--2---:R-:W-:Y:S01]  /*02e0*/  @!P0 FMUL.FTZ R17, R10, 1.4426950216293334961 ;  /* 0x3fb8aa3b0a118820 */ /* 0x004fe20000410000 */
[----:B---3--:R-:W-:Y:S01]  /*02f0*/  @!P6 FMUL.FTZ R24, R13, 1.4426950216293334961 ;  /* 0x3fb8aa3b0d18e820 */ /* 0x008fe20000410000 */
[----:B------:R-:W-:Y:S02]  /*0300*/  ISETP.GE.AND P6, PT, R12, 0x1, PT ;  /* 0x000000010c00780c */ /* 0x000fe40003fc6270 */
[----:B------:R-:W-:Y:S01]  /*0310*/  CS2R R12, SRZ ;  /* 0x00000000000c7805 */ /* 0x000fe2000001ff00 */
[----:B----4-:R-:W-:Y:S01]  /*0320*/  @!P1 FMUL.FTZ R15, R11, 1.4426950216293334961 ;  /* 0x3fb8aa3b0b0f9820 */ /* 0x010fe20000410000 */
[----:B------:R-:W-:Y:S01]  /*0330*/  CS2R R10, SRZ ;  /* 0x00000000000a7805 */ /* 0x000fe2000001ff00 */
[----:B------:R-:W-:Y:S01]  /*0340*/  @!P2 FMUL.FTZ R13, R9, 1.4426950216293334961 ;  /* 0x3fb8aa3b090da820 */ /* 0x000fe20000410000 */
[----:B------:R-:W-:-:S04]  /*0350*/  ISETP.GE.AND P0, PT, R14, R7, PT ;  /* 0x000000070e00720c */ /* 0x000fc80003f06270 */
[----:B------:R-:W2:Y:S01]  /*0360*/  @!P2 LDG.E R11, desc[UR4][R4.64+0x180] ;  /* 0x00018004040ba981 */ /* 0x000ea2000c1e1900 */
[----:B------:R-:W-:Y:S01]  /*0370*/  @!P3 FMUL.FTZ R12, R8, 1.4426950216293334961 ;  /* 0x3fb8aa3b080cb820 */ /* 0x000fe20000410000 */
[----:B------:R-:W-:Y:S02]  /*0380*/  CS2R R8, SRZ ;  /* 0x0000000000087805 */ /* 0x000fe4000001ff00 */
[----:B------:R-:W-:Y:S01]  /*0390*/  @!P5 FMUL.FTZ R9, R6, 1.4426950216293334961 ;  /* 0x3fb8aa3b0609d820 */ /* 0x000fe20000410000 */
[----:B------:R-:W-:-:S03]  /*03a0*/  CS2R R6, SRZ ;  /* 0x0000000000067805 */ /* 0x000fc6000001ff00 */
[----:B------:R-:W3:Y:S01]  /*03b0*/  @!P3 LDG.E R8, desc[UR4][R4.64+0x200] ;  /* 0x000200040408b981 */ /* 0x000ee2000c1e1900 */
[----:B------:R-:W-:Y:S01]  /*03c0*/  @!P4 FMUL.FTZ R10, R0, 1.4426950216293334961 ;  /* 0x3fb8aa3b000ac820 */ /* 0x000fe20000410000 */
[----:B------:R-:W-:Y:S02]  /*03d0*/  IMAD.MOV.U32 R0, RZ, RZ, RZ ;  /* 0x000000ffff007224 */ /* 0x000fe400078e00ff */
[----:B------:R-:W4:Y:S04]  /*03e0*/  @!P4 LDG.E R7, desc[UR4][R4.64+0x280] ;  /* 0x000280040407c981 */ /* 0x000f28000c1e1900 */
[----:B------:R-:W4:Y:S04]  /*03f0*/  @!P5 LDG.E R6, desc[UR4][R4.64+0x300] ;  /* 0x000300040406d981 */ /* 0x000f28000c1e1900 */
[----:B------:R-:W4:Y:S01]  /*0400*/  @!P0 LDG.E R0, desc[UR4][R4.64+0x380] ;  /* 0x0003800404008981 */ /* 0x000f22000c1e1900 */
[----:B------:R-:W-:-:S03]  /*0410*/  FADD.FTZ R25, RZ, R19 ;  /* 0x00000013ff197221 */ /* 0x000fc60000010000 */
[----:B------:R0:W5:Y:S01]  /*0420*/  @!P0 LDG.E R2, desc[UR4][R2.64+0x380] ;  /* 0x0003800402028981 */ /* 0x000162000c1e1900 */
[----:B------:R-:W-:-:S04]  /*0430*/  FADD.FTZ R25, R25, R18 ;  /* 0x0000001219197221 */ /* 0x000fc80000010000 */
[----:B------:R-:W-:-:S04]  /*0440*/  FADD.FTZ R25, R25, R16 ;  /* 0x0000001019197221 */ /* 0x000fc80000010000 */
[----:B--2---:R-:W-:-:S04]  /*0450*/  FADD.FTZ R25, R25, R11 ;  /* 0x0000000b19197221 */ /* 0x004fc80000010000 */
[----:B---3--:R-:W-:-:S04]  /*0460*/  FADD.FTZ R25, R25, R8 ;  /* 0x0000000819197221 */ /* 0x008fc80000010000 */
[----:B----4-:R-:W-:-:S04]  /*0470*/  FADD.FTZ R25, R25, R7 ;  /* 0x0000000719197221 */ /* 0x010fc80000010000 */
[----:B------:R-:W-:-:S04]  /*0480*/  FADD.FTZ R25, R25, R6 ;  /* 0x0000000619197221 */ /* 0x000fc80000010000 */
        /* <DEDUP_REMOVED lines=14> */
[----:B------:R-:W-:Y:S01]  /*0570*/  ULDC.64 UR6, c[0x0][0x210] ;  /* 0x0000840000067ab9 */ /* 0x000fe20000000a00 */
[----:B-----5:R-:W-:Y:S01]  /*0580*/  @!P0 FMUL.FTZ R4, R2, 1.4426950216293334961 ;  /* 0x3fb8aa3b02048820 */ /* 0x020fe20000410000 */
[-C--:B------:R-:W-:Y:S01]  /*0590*/  ISETP.GE.AND P6, PT, R22, R23.reuse, PT ;  /* 0x000000171600720c */ /* 0x080fe20003fc6270 */
[----:B01----:R-:W-:Y:S01]  /*05a0*/  FADD.FTZ R5, R5, R29 ;  /* 0x0000001d05057221 */ /* 0x003fe20000010000 */
[----:B------:R-:W-:Y:S02]  /*05b0*/  SHF.R.S32.HI R22, RZ, 0x1f, R21 ;  /* 0x0000001fff167819 */ /* 0x000fe40000011415 */
[----:B------:R-:W-:Y:S02]  /*05c0*/  LEA R2, P0, R21, UR6, 0x1 ;  /* 0x0000000615027c11 */ /* 0x000fe4000f8008ff */
[----:B------:R-:W-:-:S02]  /*05d0*/  ISETP.GE.AND P5, PT, R20, R23, PT ;  /* 0x000000171400720c */ /* 0x000fc40003fa6270 */
[----:B------:R-:W-:Y:S01]  /*05e0*/  ISETP.GE.AND P1, PT, R28, R23, PT ;  /* 0x000000171c00720c */ /* 0x000fe20003f26270 */
[----:B------:R-:W0:Y:S08]  /*05f0*/  @!P2 MUFU.EX2 R24, R24 ;  /* 0x000000180018a308 */ /* 0x000e300000000800 */
[----:B------:R-:W1:Y:S08]  /*0600*/  @!P6 MUFU.EX2 R10, R10 ;  /* 0x0000000a000ae308 */ /* 0x000e700000000800 */
[----:B------:R-:W3:Y:S01]  /*0610*/  @!P1 MUFU.EX2 R25, R12 ;  /* 0x0000000c00199308 */ /* 0x000ee20000000800 */
[----:B0-----:R-:W-:Y:S01]  /*0620*/  @!P2 FFMA.FTZ R24, -R5, R24, R19 ;  /* 0x000000180518a223 */ /* 0x001fe20000010113 */
[----:B--2---:R-:W-:-:S02]  /*0630*/  LOP3.LUT R26, R3, 0x1f, RZ, 0xc0, !PT ;  /* 0x0000001f031a7812 */ /* 0x004fc400078ec0ff */
[----:B------:R-:W-:Y:S02]  /*0640*/  LEA.HI.X R3, R21, UR7, R22, 0x1, P0 ;  /* 0x0000000715037c11 */ /* 0x000fe400080f0c16 */
[C---:B------:R-:W-:Y:S02]  /*0650*/  LOP3.LUT R22, R26.reuse, 0x20, RZ, 0xfc, !PT ;  /* 0x000000201a167812 */ /* 0x040fe400078efcff */
[C---:B------:R-:W-:Y:S01]  /*0660*/  LOP3.LUT R20, R26.reuse, 0x40, RZ, 0xfc, !PT ;  /* 0x000000401a147812 */ /* 0x040fe200078efcff */
[----:B------:R-:W0:Y:S01]  /*0670*/  @!P5 MUFU.EX2 R9, R9 ;  /* 0x000000090009d308 */ /* 0x000e220000000800 */
[----:B------:R-:W-:Y:S01]  /*0680*/  LOP3.LUT R26, R26, 0x60, RZ, 0xfc, !PT ;  /* 0x000000601a1a7812 */ /* 0x000fe200078efcff */
[----:B-1----:R-:W-:Y:S01]  /*0690*/  @!P6 FFMA.FTZ R10, -R5, R10, R7 ;  /* 0x0000000a050ae223 */ /* 0x002fe20000010107 */
[-C--:B------:R-:W-:Y:S02]  /*06a0*/  ISETP.GE.AND P4, PT, R22, R23.reuse, PT ;  /* 0x000000171600720c */ /* 0x080fe40003f86270 */
[----:B------:R-:W-:-:S02]  /*06b0*/  ISETP.GE.AND P3, PT, R20, R23, PT ;  /* 0x000000171400720c */ /* 0x000fc40003f66270 */
[----:B------:R-:W-:Y:S01]  /*06c0*/  ISETP.GE.AND P0, PT, R26, R23, PT ;  /* 0x000000171a00720c */ /* 0x000fe20003f06270 */
[C---:B---3--:R-:W-:Y:S01]  /*06d0*/  @!P1 FFMA.FTZ R25, -R5.reuse, R25, R8 ;  /* 0x0000001905199223 */ /* 0x048fe20000010108 */
[----:B------:R-:W-:Y:S02]  /*06e0*/  @!P2 F2FP.BF16.F32.PACK_AB R24, RZ, R24 ;  /* 0x00000018ff18a23e */ /* 0x000fe400000010ff */
[----:B------:R-:W-:Y:S02]  /*06f0*/  @!P6 F2FP.BF16.F32.PACK_AB R10, RZ, R10 ;  /* 0x0000000aff0ae23e */ /* 0x000fe400000010ff */
[----:B------:R-:W-:Y:S01]  /*0700*/  @!P1 F2FP.BF16.F32.PACK_AB R25, RZ, R25 ;  /* 0x00000019ff19923e */ /* 0x000fe200000010ff */
[----:B------:R1:W-:Y:S01]  /*0710*/  @!P2 STG.E.U16 desc[UR4][R2.64], R24 ;  /* 0x000000180200a986 */ /* 0x0003e2000c101504 */
[----:B------:R-:W-:Y:S01]  /*0720*/  ISETP.GE.AND P2, PT, R14, R23, PT ;  /* 0x000000170e00720c */ /* 0x000fe20003f46270 */
[----:B------:R-:W2:Y:S01]  /*0730*/  @!P4 MUFU.EX2 R17, R17 ;  /* 0x000000110011c308 */ /* 0x000ea20000000800 */
[C---:B0-----:R-:W-:Y:S01]  /*0740*/  @!P5 FFMA.FTZ R9, -R5.reuse, R9, R6 ;  /* 0x000000090509d223 */ /* 0x041fe20000010106 */
[----:B------:R1:W-:Y:S04]  /*0750*/  @!P1 STG.E.U16 desc[UR4][R2.64+0x100], R25 ;  /* 0x0001001902009986 */ /* 0x0003e8000c101504 */
[----:B------:R-:W-:Y:S01]  /*0760*/  @!P5 F2FP.BF16.F32.PACK_AB R9, RZ, R9 ;  /* 0x00000009ff09d23e */ /* 0x000fe200000010ff */
[----:B------:R1:W-:Y:S01]  /*0770*/  @!P6 STG.E.U16 desc[UR4][R2.64+0x140], R10 ;  /* 0x0001400a0200e986 */ /* 0x0003e2000c101504 */
[----:B------:R-:W0:Y:S03]  /*0780*/  @!P3 MUFU.EX2 R15, R15 ;  /* 0x0000000f000fb308 */ /* 0x000e260000000800 */
[----:B------:R1:W-:Y:S05]  /*0790*/  @!P5 STG.E.U16 desc[UR4][R2.64+0x180], R9 ;  /* 0x000180090200d986 */ /* 0x0003ea000c101504 */
[----:B------:R-:W3:Y:S01]  /*07a0*/  @!P0 MUFU.EX2 R12, R13 ;  /* 0x0000000d000c8308 */ /* 0x000ee20000000800 */
[----:B--2---:R-:W-:-:S05]  /*07b0*/  @!P4 FFMA.FTZ R17, -R5, R17, R18 ;  /* 0x000000110511c223 */ /* 0x004fca0000010112 */
[----:B------:R-:W-:Y:S01]  /*07c0*/  @!P4 F2FP.BF16.F32.PACK_AB R17, RZ, R17 ;  /* 0x00000011ff11c23e */ /* 0x000fe200000010ff */
[----:B0-----:R-:W-:-:S04]  /*07d0*/  @!P3 FFMA.FTZ R15, -R5, R15, R16 ;  /* 0x0000000f050fb223 */ /* 0x001fc80000010110 */
[----:B------:R1:W-:Y:S01]  /*07e0*/  @!P4 STG.E.U16 desc[UR4][R2.64+0x40], R17 ;  /* 0x000040110200c986 */ /* 0x0003e2000c101504 */
[----:B------:R-:W-:Y:S01]  /*07f0*/  @!P3 F2FP.BF16.F32.PACK_AB R15, RZ, R15 ;  /* 0x0000000fff0fb23e */ /* 0x000fe200000010ff */
[----:B---3--:R-:W-:-:S04]  /*0800*/  @!P0 FFMA.FTZ R12, -R5, R12, R11 ;  /* 0x0000000c050c8223 */ /* 0x008fc8000001010b */
[----:B------:R1:W-:Y:S01]  /*0810*/  @!P3 STG.E.U16 desc[UR4][R2.64+0x80], R15 ;  /* 0x0000800f0200b986 */ /* 0x0003e2000c101504 */
[----:B------:R-:W-:-:S05]  /*0820*/  @!P0 F2FP.BF16.F32.PACK_AB R12, RZ, R12 ;  /* 0x0000000cff0c823e */ /* 0x000fca00000010ff */
[----:B------:R1:W-:Y:S01]  /*0830*/  @!P0 STG.E.U16 desc[UR4][R2.64+0xc0], R12 ;  /* 0x0000c00c02008986 */ /* 0x0003e2000c101504 */
[----:B------:R-:W-:Y:S05]  /*0840*/  @P2 EXIT ;  /* 0x000000000000294d */ /* 0x000fea0003800000 */
[----:B------:R-:W0:Y:S02]  /*0850*/  MUFU.EX2 R4, R4 ;  /* 0x0000000400047308 */ /* 0x000e240000000800 */
[----:B0-----:R-:W-:-:S05]  /*0860*/  FFMA.FTZ R0, -R5, R4, R0 ;  /* 0x0000000405007223 */ /* 0x001fca0000010100 */
[----:B------:R-:W-:-:S05]  /*0870*/  F2FP.BF16.F32.PACK_AB R0, RZ, R0 ;  /* 0x00000000ff00723e */ /* 0x000fca00000010ff */
[----:B------:R-:W-:Y:S01]  /*0880*/  STG.E.U16 desc[UR4][R2.64+0x1c0], R0 ;  /* 0x0001c00002007986 */ /* 0x000fe2000c101504 */
[----:B------:R-:W-:Y:S05]  /*0890*/  EXIT ;  /* 0x000000000000794d */ /* 0x000fea0003800000 */
.L_x_5283:
        /* <DEDUP_REMOVED lines=14> */
.L_x_11892:


//--------------------- .text._ZN43_GLOBAL__N__9ae7fba5_10_SoftMax_cu_9f978f6321softmax_warp_backwardIfN3c108BFloat16EfLi7ELb1ELb0EEEvPT0_PKT_S7_iiiPKb --------------------------
	.section	.text._ZN43_GLOBAL__N__9ae7fba5_10_SoftMax_cu_9f978f6321softmax_warp_backwardIfN3c108BFloat16EfLi7ELb1ELb0EEEvPT0_PKT_S7_iiiPKb,"ax",@progbits
	.align	128
.text._ZN43_GLOBAL__N__9ae7fba5_10_SoftMax_cu_9f978f6321softmax_warp_backwardIfN3c108BFloat16EfLi7ELb1ELb0EEEvPT0_PKT_S7_iiiPKb:
        .type           _ZN43_GLOBAL__N__9ae7fba5_10_SoftMax_cu_9f978f6321softmax_warp_backwardIfN3c108BFloat16EfLi7ELb1ELb0EEEvPT0_PKT_S7_iiiPKb,@function
        .size           _ZN43_GLOBAL__N__9ae7fba5_10_SoftMax_cu_9f978f6321softmax_warp_backwardIfN3c108BFloat16EfLi7ELb1ELb0EEEvPT0_PKT_S7_iiiPKb,(.L_x_11893 - _ZN43_GLOBAL__N__9ae7fba5_10_SoftMax_cu_9f978f6321softmax_warp_backwardIfN3c108BFloat16EfLi7ELb1ELb0EEEvPT0_PKT_S7_iiiPKb)
        .other          _ZN43_GLOBAL__N__9ae7fba5_10_SoftMax_cu_9f978f6321softmax_warp_backwardIfN3c108BFloat16EfLi7ELb1ELb0EEEvPT0_PKT_S7_iiiPKb,@"STO_CUDA_ENTRY STV_DEFAULT"
_ZN43_GLOBAL__N__9ae7fba5_10_SoftMax_cu_9f978f6321softmax_warp_backwardIfN3c108BFloat16EfLi7ELb1ELb0EEEvPT0_PKT_S7_iiiPKb:
        /* <DEDUP_REMOVED lines=18> */
[C---:B------:R-:W-:Y:S02]  /*0120*/  ISETP.GT.AND P0, PT, R25.reuse, RZ, PT ;  /* 0x000000ff1900720c */ /* 0x040fe40003f04270 */
[----:B------:R-:W-:Y:S01]  /*0130*/  VIMNMX R26, R25, 0x2, PT ;  /* 0x00000002191a7848 */ /* 0x000fe20003fe0100 */
[----:B---3--:R-:W-:Y:S01]  /*0140*/  IMAD.WIDE R6, R13, 0x4, R6 ;  /* 0x000000040d067825 */ /* 0x008fe200078e0206 */
[----:B--2---:R-:W-:-:S02]  /*0150*/  SEL R0, R12, RZ, P0 ;  /* 0x000000ff0c007207 */ /* 0x004fc40000000000 */
[----:B------:R-:W-:Y:S02]  /*0160*/  ISETP.GT.AND P0, PT, R26, 0x1, PT ;  /* 0x000000011a00780c */ /* 0x000fe40003f04270 */
[-C--:B------:R-:W-:Y:S02]  /*0170*/  ISETP.GE.AND P4, PT, R10, R0.reuse, PT ;  /* 0x000000000a00720c */ /* 0x080fe40003f86270 */
[----:B------:R-:W-:Y:S02]  /*0180*/  SEL R2, R12, RZ, P0 ;  /* 0x000000ff0c027207 */ /* 0x000fe40000000000 */
[----:B------:R-:W-:Y:S02]  /*0190*/  ISETP.GE.AND P6, PT, R11, R0, PT ;  /* 0x000000000b00720c */ /* 0x000fe40003fc6270 */
[----:B------:R-:W-:Y:S02]  /*01a0*/  IADD3 R9, P0, R13, R12, RZ ;  /* 0x0000000c0d097210 */ /* 0x000fe40007f1e0ff */
[----:B------:R-:W-:-:S02]  /*01b0*/  LOP3.LUT R8, R3, 0x60, RZ, 0xfc, !PT ;  /* 0x0000006003087812 */ /* 0x000fc400078efcff */
[C---:B------:R-:W-:Y:S02]  /*01c0*/  ISETP.GE.AND P5, PT, R3.reuse, R0, PT ;  /* 0x000000000300720c */ /* 0x040fe40003fa6270 */
[----:B------:R-:W-:Y:S01]  /*01d0*/  ISETP.GE.AND P2, PT, R3, R2, PT ;  /* 0x000000020300720c */ /* 0x000fe20003f46270 */
[----:B------:R-:W2:Y:S01]  /*01e0*/  @!P4 LDG.E R19, desc[UR4][R6.64+0x100] ;  /* 0x000100040613c981 */ /* 0x000ea2000c1e1900 */
[----:B------:R-:W-:Y:S01]  /*01f0*/  SHF.R.S32.HI R3, RZ, 0x1f, R13 ;  /* 0x0000001fff037819 */ /* 0x000fe2000001140d */
[----:B------:R-:W-:Y:S01]  /*0200*/  IMAD.SHL.U32 R16, R9, 0x4, RZ ;  /* 0x0000000409107824 */ /* 0x000fe200078e00ff */
[----:B------:R-:W-:Y:S01]  /*0210*/  ISETP.GE.AND P3, PT, R8, R0, PT ;  /* 0x000000000800720c */ /* 0x000fe20003f66270 */
[----:B------:R-:W3:Y:S01]  /*0220*/  @!P6 LDG.E R18, desc[UR4][R6.64+0x80] ;  /* 0x000080040612e981 */ /* 0x000ee2000c1e1900 */
[----:B------:R-:W-:Y:S02]  /*0230*/  LEA.HI.X.SX32 R0, R12, R3, 0x1, P0 ;  /* 0x000000030c007211 */ /* 0x000fe400000f0eff */
[----:B------:R-:W-:-:S02]  /*0240*/  IADD3 R2, P0, R16, UR6, RZ ;  /* 0x0000000610027c10 */ /* 0x000fc4000ff1e0ff */
[----:B------:R-:W-:Y:S01]  /*0250*/  SHF.L.U64.HI R14, R9, 0x2, R0 ;  /* 0x00000002090e7819 */ /* 0x000fe20000010200 */
[----:B------:R-:W4:Y:S01]  /*0260*/  @!P5 LDG.E R27, desc[UR4][R6.64] ;  /* 0x00000004061bd981 */ /* 0x000f22000c1e1900 */
[----:B------:R-:W-:Y:S02]  /*0270*/  ISETP.GT.AND P1, PT, R26, 0x1, PT ;  /* 0x000000011a00780c */ /* 0x000fe40003f24270 */
[----:B------:R-:W-:Y:S01]  /*0280*/  IADD3.X R3, R14, UR7, RZ, P0, !PT ;  /* 0x000000070e037c10 */ /* 0x000fe200087fe4ff */
[----:B------:R-:W-:Y:S01]  /*0290*/  IMAD.MOV.U32 R15, RZ, RZ, RZ ;  /* 0x000000ffff0f7224 */ /* 0x000fe200078e00ff */
[----:B------:R-:W-:Y:S01]  /*02a0*/  SEL R17, R12, RZ, P1 ;  /* 0x000000ff0c117207 */ /* 0x000fe20000800000 */
[----:B------:R1:W5:Y:S01]  /*02b0*/  @!P3 LDG.E R20, desc[UR4][R6.64+0x180] ;  /* 0x000180040614b981 */ /* 0x000362000c1e1900 */
[----:B0-----:R-:W-:Y:S01]  /*02c0*/  IMAD.WIDE R4, R13, 0x4, R4 ;  /* 0x000000040d047825 */ /* 0x001fe200078e0204 */
[----:B------:R-:W-:Y:S02]  /*02d0*/  ULDC.64 UR6, c[0x0][0x218] ;  /* 0x0000860000067ab9 */ /* 0x000fe40000000a00 */
[----:B------:R-:W5:Y:S01]  /*02e0*/  @!P2 LDG.E R21, desc[UR4][R2.64] ;  /* 0x000000040215a981 */ /* 0x000f62000c1e1900 */
[----:B------:R-:W-:Y:S01]  /*02f0*/  ISETP.GE.AND P1, PT, R11, R17, PT ;  /* 0x000000110b00720c */ /* 0x000fe20003f26270 */
[----:B------:R-:W-:-:S02]  /*0300*/  IMAD.MOV.U32 R28, RZ, RZ, RZ ;  /* 0x000000ffff1c7224 */ /* 0x000fc400078e00ff */
[----:B------:R-:W5:Y:S01]  /*0310*/  @!P5 LDG.E R15, desc[UR4][R4.64] ;  /* 0x00000004040fd981 */ /* 0x000f62000c1e1900 */
[----:B------:R-:W-:-:S03]  /*0320*/  IMAD.MOV.U32 R24, RZ, RZ, RZ ;  /* 0x000000ffff187224 */ /* 0x000fc600078e00ff */
[----:B------:R-:W5:Y:S01]  /*0330*/  @!P6 LDG.E R28, desc[UR4][R4.64+0x80] ;  /* 0x00008004041ce981 */ /* 0x000f62000c1e1900 */
[----:B------:R-:W-:-:S03]  /*0340*/  IMAD.MOV.U32 R23, RZ, RZ, RZ ;  /* 0x000000ffff177224 */ /* 0x000fc600078e00ff */
[----:B------:R-:W5:Y:S04]  /*0350*/  @!P4 LDG.E R24, desc[UR4][R4.64+0x100] ;  /* 0x000100040418c981 */ /* 0x000f68000c1e1900 */
[----:B------:R-:W5:Y:S01]  /*0360*/  @!P1 LDG.E R22, desc[UR4][R2.64+0x80] ;  /* 0x0000800402169981 */ /* 0x000f62000c1e1900 */
[----:B------:R-:W-:Y:S01]  /*0370*/  ISETP.GE.AND P0, PT, R26, 0x1, PT ;  /* 0x000000011a00780c */ /* 0x000fe20003f06270 */
[----:B------:R-:W-:Y:S02]  /*0380*/  IMAD.MOV.U32 R26, RZ, RZ, RZ ;  /* 0x000000ffff1a7224 */ /* 0x000fe400078e00ff */
[----:B------:R0:W5:Y:S01]  /*0390*/  @!P3 LDG.E R23, desc[UR4][R4.64+0x180] ;  /* 0x000180040417b981 */ /* 0x000162000c1e1900 */
[----:B-1----:R-:W-:Y:S01]  /*03a0*/  CS2R R6, SRZ ;  /* 0x0000000000067805 */ /* 0x002fe2000001ff00 */
[----:B--2---:R-:W-:Y:S01]  /*03b0*/  @!P4 FMUL.FTZ R26, R19, 1.4426950216293334961 ;  /* 0x3fb8aa3b131ac820 */ /* 0x004fe20000410000 */
[----:B0-----:R-:W-:Y:S01]  /*03c0*/  IADD3 R4, P4, R16, UR6, RZ ;  /* 0x0000000610047c10 */ /* 0x001fe2000ff9e0ff */
[----:B---3--:R-:W-:-:S03]  /*03d0*/  @!P6 FMUL.FTZ R7, R18, 1.4426950216293334961 ;  /* 0x3fb8aa3b1207e820 */ /* 0x008fc60000410000 */
[----:B------:R-:W-:Y:S01]  /*03e0*/  IADD3.X R5, R14, UR7, RZ, P4, !PT ;  /* 0x000000070e057c10 */ /* 0x000fe2000a7fe4ff */
[----:B------:R-:W-:Y:S01]  /*03f0*/  IMAD.MOV.U32 R14, RZ, RZ, RZ ;  /* 0x000000ffff0e7224 */ /* 0x000fe200078e00ff */
[-C--:B------:R-:W-:Y:S02]  /*0400*/  ISETP.GE.AND P6, PT, R10, R17.reuse, PT ;  /* 0x000000110a00720c */ /* 0x080fe40003fc6270 */
[----:B------:R-:W-:Y:S01]  /*0410*/  CS2R R18, SRZ ;  /* 0x0000000000127805 */ /* 0x000fe2000001ff00 */
[----:B----4-:R-:W-:Y:S01]  /*0420*/  @!P5 FMUL.FTZ R6, R27, 1.4426950216293334961 ;  /* 0x3fb8aa3b1b06d820 */ /* 0x010fe20000410000 */
[----:B------:R-:W-:Y:S02]  /*0430*/  ISETP.GE.AND P5, PT, R8, R17, PT ;  /* 0x000000110800720c */ /* 0x000fe40003fa6270 */
[----:B------:R-:W-:Y:S01]  /*0440*/  CS2R R16, SRZ ;  /* 0x0000000000107805 */ /* 0x000fe2000001ff00 */
[----:B------:R-:W2:Y:S01]  /*0450*/  @!P2 LDG.E R14, desc[UR4][R4.64] ;  /* 0x00000004040ea981 */ /* 0x000ea2000c1e1900 */
[----:B-----5:R-:W-:-:S03]  /*0460*/  @!P3 FMUL.FTZ R18, R20, 1.4426950216293334961 ;  /* 0x3fb8aa3b1412b820 */ /* 0x020fc60000410000 */
[----:B------:R-:W3:Y:S01]  /*0470*/  @!P1 LDG.E R19, desc[UR4][R4.64+0x80] ;  /* 0x0000800404139981 */ /* 0x000ee2000c1e1900 */
[----:B------:R-:W-:Y:S01]  /*0480*/  @!P2 FMUL.FTZ R17, R21, 1.4426950216293334961 ;  /* 0x3fb8aa3b1511a820 */ /* 0x000fe20000410000 */
[----:B------:R-:W-:Y:S02]  /*0490*/  CS2R R20, SRZ ;  /* 0x0000000000147805 */ /* 0x000fe4000001ff00 */
[----:B------:R-:W4:Y:S04]  /*04a0*/  @!P6 LDG.E R27, desc[UR4][R2.64+0x100] ;  /* 0x00010004021be981 */ /* 0x000f28000c1e1900 */
[----:B------:R0:W5:Y:S04]  /*04b0*/  @!P5 LDG.E R29, desc[UR4][R2.64+0x180] ;  /* 0x00018004021dd981 */ /* 0x000168000c1e1900 */
[----:B------:R-:W4:Y:S04]  /*04c0*/  @!P6 LDG.E R20, desc[UR4][R4.64+0x100] ;  /* 0x000100040414e981 */ /* 0x000f28000c1e1900 */
[----:B------:R1:W5:Y:S01]  /*04d0*/  @!P5 LDG.E R21, desc[UR4][R4.64+0x180] ;  /* 0x000180040415d981 */ /* 0x000362000c1e1900 */
[----:B------:R-:W-:Y:S01]  /*04e0*/  @!P1 FMUL.FTZ R16, R22, 1.4426950216293334961 ;  /* 0x3fb8aa3b16109820 */ /* 0x000fe20000410000 */
[----:B------:R-:W-:-:S04]  /*04f0*/  FADD.FTZ R22, RZ, R15 ;  /* 0x0000000fff167221 */ /* 0x000fc80000010000 */
[----:B0-----:R-:W-:-:S04]  /*0500*/  FADD.FTZ R3, R22, R28 ;  /* 0x0000001c16037221 */ /* 0x001fc80000010000 */
[----:B------:R-:W-:-:S04]  /*0510*/  FADD.FTZ R2, R3, R24 ;  /* 0x0000001803027221 */ /* 0x000fc80000010000 */
[----:B------:R-:W-:-:S05]  /*0520*/  FADD.FTZ R2, R2, R23 ;  /* 0x0000001702027221 */ /* 0x000fca0000010000 */
[----:B-1----:R-:W0:Y:S01]  /*0530*/  SHFL.BFLY PT, R5, R2, 0x10, 0x1f ;  /* 0x0e001f0002057f89 */ /* 0x002e2200000e0000 */
[----:B------:R-:W-:Y:S02]  /*0540*/  IMAD.MOV.U32 R22, RZ, RZ, RZ ;  /* 0x000000ffff167224 */ /* 0x000fe400078e00ff */
[----:B0-----:R-:W-:Y:S01]  /*0550*/  FADD.FTZ R4, R2, R5 ;  /* 0x0000000502047221 */ /* 0x001fe20000010000 */
[----:B--2---:R-:W-:-:S04]  /*0560*/  FADD.FTZ R3, RZ, R14 ;  /* 0x0000000eff037221 */ /* 0x004fc80000010000 */
[----:B---3--:R-:W-:-:S04]  /*0570*/  FADD.FTZ R3, R3, R19 ;  /* 0x0000001303037221 */ /* 0x008fc80000010000 */
[----:B----4-:R-:W-:-:S04]  /*0580*/  FADD.FTZ R3, R3, R20 ;  /* 0x0000001403037221 */ /* 0x010fc80000010000 */
[----:B-----5:R-:W-:-:S05]  /*0590*/  FADD.FTZ R3, R3, R21 ;  /* 0x0000001503037221 */ /* 0x020fca0000010000 */
[----:B------:R-:W0:Y:S01]  /*05a0*/  SHFL.BFLY PT, R5, R3, 0x10, 0x1f ;  /* 0x0e001f0003057f89 */ /* 0x000e2200000e0000 */
[----:B------:R-:W-:Y:S01]  /*05b0*/  @!P6 FMUL.FTZ R22, R27, 1.4426950216293334961 ;  /* 0x3fb8aa3b1b16e820 */ /* 0x000fe20000410000 */
[----:B------:R-:W-:Y:S02]  /*05c0*/  IMAD.MOV.U32 R27, RZ, RZ, RZ ;  /* 0x000000ffff1b7224 */ /* 0x000fe400078e00ff */
[----:B------:R-:W-:Y:S02]  /*05d0*/  @!P5 FMUL.FTZ R27, R29, 1.4426950216293334961 ;  /* 0x3fb8aa3b1d1bd820 */ /* 0x000fe40000410000 */
        /* <DEDUP_REMOVED lines=9> */
[----:B------:R-:W0:Y:S02]  /*0670*/  SHFL.BFLY PT, R2, R29, 0x2, 0x1f ;  /* 0x0c401f001d027f89 */ /* 0x000e2400000e0000 */
[----:B0-----:R-:W-:Y:S02]  /*0680*/  FADD.FTZ R5, R29, R2 ;  /* 0x000000021d057221 */ /* 0x001fe40000010000 */
[----:B------:R-:W0:Y:S04]  /*0690*/  SHFL.BFLY PT, R2, R3, 0x2, 0x1f ;  /* 0x0c401f0003027f89 */ /* 0x000e2800000e0000 */
[----:B------:R-:W1:Y:S01]  /*06a0*/  SHFL.BFLY PT, R4, R5, 0x1, 0x1f ;  /* 0x0c201f0005047f89 */ /* 0x000e6200000e0000 */
[----:B0-----:R-:W-:-:S05]  /*06b0*/  FADD.FTZ R3, R3, R2 ;  /* 0x0000000203037221 */ /* 0x001fca0000010000 */
[----:B------:R-:W0:Y:S01]  /*06c0*/  SHFL.BFLY PT, R2, R3, 0x1, 0x1f ;  /* 0x0c201f0003027f89 */ /* 0x000e2200000e0000 */
[----:B-1----:R-:W-:Y:S01]  /*06d0*/  FADD.FTZ R4, R5, R4 ;  /* 0x0000000405047221 */ /* 0x002fe20000010000 */
[----:B0-----:R-:W-:Y:S01]  /*06e0*/  FADD.FTZ R2, R3, R2 ;  /* 0x0000000203027221 */ /* 0x001fe20000010000 */
[----:B------:R-:W-:Y:S06]  /*06f0*/  @!P0 EXIT ;  /* 0x000000000000894d */ /* 0x000fec0003800000 */
[----:B------:R-:W0:Y:S01]  /*0700*/  S2R R3, SR_TID.X ;  /* 0x0000000000037919 */ /* 0x000e220000002100 */
[-C--:B------:R-:W-:Y:S01]  /*0710*/  ISETP.GE.AND P2, PT, R11, R12.reuse, PT ;  /* 0x0000000c0b00720c */ /* 0x080fe20003f46270 */
[----:B------:R-:W-:Y:S01]  /*0720*/  ULDC.64 UR6, c[0x0][0x210] ;  /* 0x0000840000067ab9 */ /* 0x000fe20000000a00 */
[-C--:B------:R-:W-:Y:S02]  /*0730*/  ISETP.GE.AND P3, PT, R10, R12.reuse, PT ;  /* 0x0000000c0a00720c */ /* 0x080fe40003f66270 */
[----:B------:R-:W-:Y:S02]  /*0740*/  ISETP.GE.AND P4, PT, R8, R12, PT ;  /* 0x0000000c0800720c */ /* 0x000fe40003f86270 */
[----:B------:R-:W-:Y:S02]  /*0750*/  ISETP.GE.AND P0, PT, R25, 0x2, PT ;  /* 0x000000021900780c */ /* 0x000fe40003f06270 */
[----:B------:R-:W-:-:S05]  /*0760*/  SHF.R.S32.HI R8, RZ, 0x1f, R13 ;  /* 0x0000001fff087819 */ /* 0x000fca000001140d */
[----:B------:R-:W1:Y:S08]  /*0770*/  @!P2 MUFU.EX2 R7, R7 ;  /* 0x000000070007a308 */ /* 0x000e700000000800 */
[----:B------:R-:W2:Y:S01]  /*0780*/  @!P4 MUFU.EX2 R18, R18 ;  /* 0x000000120012c308 */ /* 0x000ea20000000800 */
[----:B-1----:R-:W-:Y:S01]  /*0790*/  @!P2 FFMA.FTZ R28, R4, -R7, R28 ;  /* 0x80000007041ca223 */ /* 0x002fe2000001001c */
[----:B0-----:R-:W-:-:S04]  /*07a0*/  LOP3.LUT R3, R3, 0x1f, RZ, 0xc0, !PT ;  /* 0x0000001f03037812 */ /* 0x001fc800078ec0ff */
[----:B------:R-:W-:Y:S02]  /*07b0*/  ISETP.GE.AND P1, PT, R3, R12, PT ;  /* 0x0000000c0300720c */ /* 0x000fe40003f26270 */
[----:B------:R-:W0:Y:S01]  /*07c0*/  @!P3 MUFU.EX2 R3, R26 ;  /* 0x0000001a0003b308 */ /* 0x000e220000000800 */
[----:B--2---:R-:W-:Y:S01]  /*07d0*/  @!P4 FFMA.FTZ R23, R4, -R18, R23 ;  /* 0x800000120417c223 */ /* 0x004fe20000010017 */
[----:B------:R-:W-:-:S04]  /*07e0*/  @!P2 F2FP.BF16.F32.PACK_AB R28, RZ, R28 ;  /* 0x0000001cff1ca23e */ /* 0x000fc800000010ff */
[----:B------:R-:W-:-:S05]  /*07f0*/  @!P4 F2FP.BF16.F32.PACK_AB R23, RZ, R23 ;  /* 0x00000017ff17c23e */ /* 0x000fca00000010ff */
[----:B------:R-:W1:Y:S01]  /*0800*/  @!P1 MUFU.EX2 R6, R6 ;  /* 0x0000000600069308 */ /* 0x000e620000000800 */
[----:B0-----:R-:W-:-:S05]  /*0810*/  @!P3 FFMA.FTZ R3, R4, -R3, R24 ;  /* 0x800000030403b223 */ /* 0x001fca0000010018 */
[----:B------:R-:W-:Y:S01]  /*0820*/  @!P3 F2FP.BF16.F32.PACK_AB R3, RZ, R3 ;  /* 0x00000003ff03b23e */ /* 0x000fe200000010ff */
[----:B-1----:R-:W-:Y:S01]  /*0830*/  @!P1 FFMA.FTZ R15, R4, -R6, R15 ;  /* 0x80000006040f9223 */ /* 0x002fe2000001000f */
        /* <DEDUP_REMOVED lines=8> */
[----:B------:R-:W1:Y:S01]  /*08c0*/  @!P1 MUFU.EX2 R17, R17 ;  /* 0x0000001100119308 */ /* 0x000e620000000800 */
[----:B0-----:R-:W-:-:S04]  /*08d0*/  LEA R4, P0, R9, UR6, 0x1 ;  /* 0x0000000609047c11 */ /* 0x001fc8000f8008ff */
[----:B------:R-:W-:-:S03]  /*08e0*/  LEA.HI.X R5, R9, UR7, R0, 0x1, P0 ;  /* 0x0000000709057c11 */ /* 0x000fc600080f0c00 */
[----:B------:R-:W0:Y:S08]  /*08f0*/  @!P2 MUFU.EX2 R16, R16 ;  /* 0x000000100010a308 */ /* 0x000e300000000800 */
[----:B------:R-:W2:Y:S01]  /*0900*/  @!P3 MUFU.EX2 R3, R22 ;  /* 0x000000160003b308 */ /* 0x000ea20000000800 */
[----:B-1----:R-:W-:-:S05]  /*0910*/  @!P1 FFMA.FTZ R14, R2, -R17, R14 ;  /* 0x80000011020e9223 */ /* 0x002fca000001000e */
[----:B------:R-:W-:Y:S01]  /*0920*/  @!P1 F2FP.BF16.F32.PACK_AB R14, RZ, R14 ;  /* 0x0000000eff0e923e */ /* 0x000fe200000010ff */
[----:B0-----:R-:W-:-:S04]  /*0930*/  @!P2 FFMA.FTZ R19, R2, -R16, R19 ;  /* 0x800000100213a223 */ /* 0x001fc80000010013 */
[----:B------:R0:W-:Y:S01]  /*0940*/  @!P1 STG.E.U16 desc[UR4][R4.64], R14 ;  /* 0x0000000e04009986 */ /* 0x0001e2000c101504 */
[----:B------:R-:W-:Y:S01]  /*0950*/  @!P2 F2FP.BF16.F32.PACK_AB R19, RZ, R19 ;  /* 0x00000013ff13a23e */ /* 0x000fe200000010ff */
[----:B--2---:R-:W-:-:S04]  /*0960*/  @!P3 FFMA.FTZ R3, R2, -R3, R20 ;  /* 0x800000030203b223 */ /* 0x004fc80000010014 */
[----:B------:R0:W-:Y:S01]  /*0970*/  @!P2 STG.E.U16 desc[UR4][R4.64+0x40], R19 ;  /* 0x000040130400a986 */ /* 0x0001e2000c101504 */
[----:B------:R-:W-:-:S05]  /*0980*/  @!P3 F2FP.BF16.F32.PACK_AB R3, RZ, R3 ;  /* 0x00000003ff03b23e */ /* 0x000fca00000010ff */
[----:B------:R0:W-:Y:S01]  /*0990*/  @!P3 STG.E.U16 desc[UR4][R4.64+0x80], R3 ;  /* 0x000080030400b986 */ /* 0x0001e2000c101504 */
[----:B------:R-:W-:Y:S05]  /*09a0*/  @P4 EXIT ;  /* 0x000000000000494d */ /* 0x000fea0003800000 */
[----:B------:R-:W1:Y:S02]  /*09b0*/  MUFU.EX2 R27, R27 ;  /* 0x0000001b001b7308 */ /* 0x000e640000000800 */
[----:B-1----:R-:W-:-:S05]  /*09c0*/  FFMA.FTZ R2, R2, -R27, R21 ;  /* 0x8000001b02027223 */ /* 0x002fca0000010015 */
[----:B------:R-:W-:-:S05]  /*09d0*/  F2FP.BF16.F32.PACK_AB R2, RZ, R2 ;  /* 0x00000002ff02723e */ /* 0x000fca00000010ff */
[----:B------:R-:W-:Y:S01]  /*09e0*/  STG.E.U16 desc[UR4][R4.64+0xc0], R2 ;  /* 0x0000c00204007986 */ /* 0x000fe2000c101504 */
[----:B------:R-:W-:Y:S05]  /*09f0*/  EXIT ;  /* 0x000000000000794d */ /* 0x000fea0003800000 */
.L_x_5284:
        /* <DEDUP_REMOVED lines=16> */
.L_x_11893:


//--------------------- .text._ZN43_GLOBAL__N__9ae7fba5_10_SoftMax_cu_9f978f6321softmax_warp_backwardIfN3c108BFloat16EfLi6ELb1ELb0EEEvPT0_PKT_S7_iiiPKb --------------------------
	.section	.text._ZN43_GLOBAL__N__9ae7fba5_10_SoftMax_cu_9f978f6321softmax_warp_backwardIfN3c108BFloat16EfLi6ELb1ELb0EEEvPT0_PKT_S7_iiiPKb,"ax",@progbits
	.align	128
.text._ZN43_GLOBAL__N__9ae7fba5_10_SoftMax_cu_9f978f6321softmax_warp_backwardIfN3c108BFloat16EfLi6ELb1ELb0EEEvPT0_PKT_S7_iiiPKb:
        .type           _ZN43_GLOBAL__N__9ae7fba5_10_SoftMax_cu_9f978f6321softmax_warp_backwardIfN3c108BFloat16EfLi6ELb1ELb0EEEvPT0_PKT_S7_iiiPKb,@function
        .size           _ZN43_GLOBAL__N__9ae7fba5_10_SoftMax_cu_9f978f6321softmax_warp_backwardIfN3c108BFloat16EfLi6ELb1ELb0EEEvPT0_PKT_S7_iiiPKb,(.L_x_11894 - _ZN43_GLOBAL__N__9ae7fba5_10_SoftMax_cu_9f978f6321softmax_warp_backwardIfN3c108BFloat16EfLi6ELb1ELb0EEEvPT0_PKT_S7_iiiPKb)
        .other          _ZN43_GLOBAL__N__9ae7fba5_10_SoftMax_cu_9f978f6321softmax_warp_backwardIfN3c108BFloat16EfLi6ELb1ELb0EEEvPT0_PKT_S7_iiiPKb,@"STO_CUDA_ENTRY STV_DEFAULT"
_ZN43_GLOBAL__N__9ae7fba5_10_SoftMax_cu_9f978f6321softmax_warp_backwardIfN3c108BFloat16EfLi6ELb1ELb0EEEvPT0_PKT_S7_iiiPKb:
[----:B------:R-:W-:Y:S01]  /*0000*/  LDC R1, c[0x0][0x28] ;  /* 0x00000a00ff017b82 */ /* 0x000fe20000000800 */
[----:B------:R-:W0:Y:S07]  /*0010*/  S2R R3, SR_TID.Y ;  /* 0x0000000000037919 */ /* 0x000e2e0000002200 */
[----:B------:R-:W0:Y:S01]  /*0020*/  S2UR UR4, SR_CTAID.X ;  /* 0x00000000000479c3 */ /* 0x000e220000002500 */
[----:B------:R-:W-:Y:S01]  /*0030*/  IMAD.MOV.U32 R13, RZ, RZ, RZ ;  /* 0x000000ffff0d7224 */ /* 0x000fe200078e00ff */
[----:B------:R-:W-:Y:S01]  /*0040*/  CS2R R14, SRZ ;  /* 0x00000000000e7805 */ /* 0x000fe2000001ff00 */
[----:B------:R-:W1:Y:S01]  /*0050*/  S2R R10, SR_TID.X ;  /* 0x00000000000a7919 */ /* 0x000e620000002100 */
[----:B------:R-:W-:-:S04]  /*0060*/  ULDC.64 UR6, c[0x0][0x220] ;  /* 0x0000880000067ab9 */ /* 0x000fc80000000a00 */
        /* <DEDUP_REMOVED lines=13> */
[----:B------:R-:W-:Y:S01]  /*0140*/  ISETP.GT.AND P0, PT, R24, RZ, PT ;  /* 0x000000ff1800720c */ /* 0x000fe20003f04270 */
[----:B---3--:R-:W-:Y:S01]  /*0150*/  IMAD.WIDE R16, R11, 0x4, R16 ;  /* 0x000000040b107825 */ /* 0x008fe200078e0210 */
[----:B------:R-:W-:-:S02]  /*0160*/  ISETP.GT.AND P1, PT, R25, 0x1, PT ;  /* 0x000000011900780c */ /* 0x000fc40003f24270 */
[----:B--2---:R-:W-:Y:S02]  /*0170*/  IADD3 R9, P2, R11, R12, RZ ;  /* 0x0000000c0b097210 */ /* 0x004fe40007f5e0ff */
[----:B------:R-:W-:Y:S02]  /*0180*/  SHF.R.S32.HI R8, RZ, 0x1f, R11 ;  /* 0x0000001fff087819 */ /* 0x000fe4000001140b */
[C---:B------:R-:W-:Y:S01]  /*0190*/  SEL R0, R12.reuse, RZ, P0 ;  /* 0x000000ff0c007207 */ /* 0x040fe20000000000 */
[----:B------:R-:W-:Y:S01]  /*01a0*/  IMAD.SHL.U32 R20, R9, 0x4, RZ ;  /* 0x0000000409147824 */ /* 0x000fe200078e00ff */
[C---:B------:R-:W-:Y:S02]  /*01b0*/  SEL R2, R12.reuse, RZ, P1 ;  /* 0x000000ff0c027207 */ /* 0x040fe40000800000 */
[----:B------:R-:W-:Y:S02]  /*01c0*/  LEA.HI.X.SX32 R6, R12, R8, 0x1, P2 ;  /* 0x000000080c067211 */ /* 0x000fe400010f0eff */
[----:B------:R-:W-:-:S02]  /*01d0*/  ISETP.GE.AND P0, PT, R10, R0, PT ;  /* 0x000000000a00720c */ /* 0x000fc40003f06270 */
[----:B------:R-:W-:Y:S02]  /*01e0*/  ISETP.GE.AND P1, PT, R10, R2, PT ;  /* 0x000000020a00720c */ /* 0x000fe40003f26270 */
[----:B------:R-:W-:Y:S02]  /*01f0*/  SHF.L.U64.HI R3, R9, 0x2, R6 ;  /* 0x0000000209037819 */ /* 0x000fe40000010206 */
[----:B------:R-:W-:Y:S02]  /*0200*/  IADD3 R4, P4, R20, UR4, RZ ;  /* 0x0000000414047c10 */ /* 0x000fe4000ff9e0ff */
[C---:B------:R-:W-:Y:S01]  /*0210*/  ISETP.GE.AND P2, PT, R7.reuse, R0, PT ;  /* 0x000000000700720c */ /* 0x040fe20003f46270 */
[----:B------:R-:W-:Y:S01]  /*0220*/  IMAD.MOV.U32 R0, RZ, RZ, RZ ;  /* 0x000000ffff007224 */ /* 0x000fe200078e00ff */
[----:B------:R-:W-:Y:S02]  /*0230*/  ISETP.GE.AND P3, PT, R7, R2, PT ;  /* 0x000000020700720c */ /* 0x000fe40003f66270 */
[----:B------:R-:W-:Y:S01]  /*0240*/  IADD3.X R5, R3, UR5, RZ, P4, !PT ;  /* 0x0000000503057c10 */ /* 0x000fe2000a7fe4ff */
[----:B------:R-:W-:-:S02]  /*0250*/  ULDC.64 UR4, c[0x0][0x208] ;  /* 0x0000820000047ab9 */ /* 0x000fc40000000a00 */
[----:B------:R-:W2:Y:S04]  /*0260*/  @!P0 LDG.E R0, desc[UR4][R16.64] ;  /* 0x0000000410008981 */ /* 0x000ea8000c1e1900 */
[----:B------:R-:W3:Y:S04]  /*0270*/  @!P1 LDG.E R13, desc[UR4][R4.64] ;  /* 0x00000004040d9981 */ /* 0x000ee8000c1e1900 */
[----:B------:R2:W4:Y:S04]  /*0280*/  @!P2 LDG.E R15, desc[UR4][R16.64+0x80] ;  /* 0x00008004100fa981 */ /* 0x000528000c1e1900 */
[----:B------:R3:W4:Y:S01]  /*0290*/  @!P3 LDG.E R14, desc[UR4][R4.64+0x80] ;  /* 0x00008004040eb981 */ /* 0x000722000c1e1900 */
[----:B0-----:R-:W-:-:S05]  /*02a0*/  IMAD.WIDE R18, R11, 0x4, R18 ;  /* 0x000000040b127825 */ /* 0x001fca00078e0212 */
[----:B------:R-:W5:Y:S04]  /*02b0*/  @!P0 LDG.E R22, desc[UR4][R18.64] ;  /* 0x0000000412168981 */ /* 0x000f68000c1e1900 */
[----:B------:R0:W5:Y:S01]  /*02c0*/  @!P2 LDG.E R23, desc[UR4][R18.64+0x80] ;  /* 0x000080041217a981 */ /* 0x000162000c1e1900 */
[----:B------:R-:W-:-:S04]  /*02d0*/  IADD3 R2, P4, R20, UR6, RZ ;  /* 0x0000000614027c10 */ /* 0x000fc8000ff9e0ff */
[----:B------:R-:W-:-:S05]  /*02e0*/  IADD3.X R3, R3, UR7, RZ, P4, !PT ;  /* 0x0000000703037c10 */ /* 0x000fca000a7fe4ff */
[----:B------:R-:W5:Y:S04]  /*02f0*/  @!P1 LDG.E R21, desc[UR4][R2.64] ;  /* 0x0000000402159981 */ /* 0x000f68000c1e1900 */
[----:B------:R1:W5:Y:S01]  /*0300*/  @!P3 LDG.E R20, desc[UR4][R2.64+0x80] ;  /* 0x000080040214b981 */ /* 0x000362000c1e1900 */
[----:B------:R-:W-:Y:S01]  /*0310*/  ISETP.GE.AND P4, PT, R25, 0x1, PT ;  /* 0x000000011900780c */ /* 0x000fe20003f86270 */
[----:B--2---:R-:W-:Y:S01]  /*0320*/  FADD.FTZ R16, RZ, R0 ;  /* 0x00000000ff107221 */ /* 0x004fe20000010000 */
[----:B---3--:R-:W-:-:S03]  /*0330*/  FADD.FTZ R5, RZ, R13 ;  /* 0x0000000dff057221 */ /* 0x008fc60000010000 */
[----:B----4-:R-:W-:Y:S01]  /*0340*/  FADD.FTZ R16, R16, R15 ;  /* 0x0000000f10107221 */ /* 0x010fe20000010000 */
[----:B------:R-:W-:-:S04]  /*0350*/  FADD.FTZ R5, R5, R14 ;  /* 0x0000000e05057221 */ /* 0x000fc80000010000 */
[----:B------:R-:W2:Y:S04]  /*0360*/  SHFL.BFLY PT, R17, R16, 0x10, 0x1f ;  /* 0x0e001f0010117f89 */ /* 0x000ea800000e0000 */
[----:B------:R-:W3:Y:S01]  /*0370*/  SHFL.BFLY PT, R4, R5, 0x10, 0x1f ;  /* 0x0e001f0005047f89 */ /* 0x000ee200000e0000 */
[----:B--2---:R-:W-:Y:S01]  /*0380*/  FADD.FTZ R17, R16, R17 ;  /* 0x0000001110117221 */ /* 0x004fe20000010000 */
[----:B---3--:R-:W-:-:S04]  /*0390*/  FADD.FTZ R4, R5, R4 ;  /* 0x0000000405047221 */ /* 0x008fc80000010000 */
[----:B0-----:R-:W0:Y:S04]  /*03a0*/  SHFL.BFLY PT, R18, R17, 0x8, 0x1f ;  /* 0x0d001f0011127f89 */ /* 0x001e2800000e0000 */
        /* <DEDUP_REMOVED lines=15> */
[----:B------:R-:W-:Y:S01]  /*04a0*/  HFMA2.MMA R10, -RZ, RZ, 0, 0 ;  /* 0x00000000ff0a7435 */ /* 0x000fe200000001ff */
[----:B------:R-:W-:Y:S01]  /*04b0*/  ISETP.GE.AND P5, PT, R7, R12, PT ;  /* 0x0000000c0700720c */ /* 0x000fe20003fa6270 */
[----:B------:R-:W-:Y:S02]  /*04c0*/  IMAD.MOV.U32 R7, RZ, RZ, RZ ;  /* 0x000000ffff077224 */ /* 0x000fe400078e00ff */
[----:B-----5:R-:W-:Y:S01]  /*04d0*/  @!P2 FMUL.FTZ R7, R23, 1.4426950216293334961 ;  /* 0x3fb8aa3b1707a820 */ /* 0x020fe20000410000 */
[----:B01----:R-:W-:Y:S01]  /*04e0*/  FADD.FTZ R5, R5, R4 ;  /* 0x0000000405057221 */ /* 0x003fe20000010000 */
[----:B------:R-:W-:Y:S01]  /*04f0*/  ULDC.64 UR6, c[0x0][0x210] ;  /* 0x0000840000067ab9 */ /* 0x000fe20000000a00 */
[----:B------:R-:W-:Y:S01]  /*0500*/  @!P0 FMUL.FTZ R10, R22, 1.4426950216293334961 ;  /* 0x3fb8aa3b160a8820 */ /* 0x000fe20000410000 */
[----:B------:R-:W-:Y:S02]  /*0510*/  ISETP.GE.AND P0, PT, R24, 0x2, PT ;  /* 0x000000021800780c */ /* 0x000fe40003f06270 */
[----:B------:R-:W-:-:S02]  /*0520*/  LEA R4, P2, R11, UR6, 0x1 ;  /* 0x000000060b047c11 */ /* 0x000fc4000f8408ff */
[----:B------:R-:W0:Y:S08]  /*0530*/  @!P4 MUFU.EX2 R17, R10 ;  /* 0x0000000a0011c308 */ /* 0x000e300000000800 */
[----:B------:R-:W1:Y:S01]  /*0540*/  @!P5 MUFU.EX2 R12, R7 ;  /* 0x00000007000cd308 */ /* 0x000e620000000800 */
[----:B0-----:R-:W-:Y:S01]  /*0550*/  @!P4 FFMA.FTZ R17, R5, -R17, R0 ;  /* 0x800000110511c223 */ /* 0x001fe20000010000 */
[----:B------:R-:W-:-:S02]  /*0560*/  IMAD.MOV.U32 R0, RZ, RZ, RZ ;  /* 0x000000ffff007224 */ /* 0x000fc400078e00ff */
[----:B------:R-:W-:Y:S02]  /*0570*/  @!P1 FMUL.FTZ R0, R21, 1.4426950216293334961 ;  /* 0x3fb8aa3b15009820 */ /* 0x000fe40000410000 */
[----:B------:R-:W-:Y:S01]  /*0580*/  @!P4 F2FP.BF16.F32.PACK_AB R17, RZ, R17 ;  /* 0x00000011ff11c23e */ /* 0x000fe200000010ff */
[----:B-1----:R-:W-:Y:S01]  /*0590*/  @!P5 FFMA.FTZ R12, R5, -R12, R15 ;  /* 0x8000000c050cd223 */ /* 0x002fe2000001000f */
[----:B------:R-:W-:-:S04]  /*05a0*/  LEA.HI.X R5, R11, UR7, R8, 0x1, P2 ;  /* 0x000000070b057c11 */ /* 0x000fc800090f0c08 */
[----:B------:R-:W-:Y:S01]  /*05b0*/  @!P5 F2FP.BF16.F32.PACK_AB R12, RZ, R12 ;  /* 0x0000000cff0cd23e */ /* 0x000fe200000010ff */
[----:B------:R0:W-:Y:S04]  /*05c0*/  @!P4 STG.E.U16 desc[UR4][R4.64], R17 ;  /* 0x000000110400c986 */ /* 0x0001e8000c101504 */
[----:B------:R0:W-:Y:S01]  /*05d0*/  @!P5 STG.E.U16 desc[UR4][R4.64+0x40], R12 ;  /* 0x0000400c0400d986 */ /* 0x0001e2000c101504 */
[----:B------:R-:W-:Y:S05]  /*05e0*/  @!P0 EXIT ;  /* 0x000000000000894d */ /* 0x000fea0003800000 */
[----:B------:R-:W1:Y:S01]  /*05f0*/  @!P4 MUFU.EX2 R0, R0 ;  /* 0x000000000000c308 */ /* 0x000e620000000800 */
[----:B--2---:R-:W-:Y:S01]  /*0600*/  FADD.FTZ R7, R2, R3 ;  /* 0x0000000302077221 */ /* 0x004fe20000010000 */
[C---:B------:R-:W-:Y:S02]  /*0610*/  LEA R2, P0, R9.reuse, UR6, 0x1 ;  /* 0x0000000609027c11 */ /* 0x040fe4000f8008ff */
[----:B0-----:R-:W-:Y:S01]  /*0620*/  MOV R4, RZ ;  /* 0x000000ff00047202 */ /* 0x001fe20000000f00 */
[----:B------:R-:W-:Y:S01]  /*0630*/  @!P3 FMUL.FTZ R4, R20, 1.4426950216293334961 ;  /* 0x3fb8aa3b1404b820 */ /* 0x000fe20000410000 */
[----:B------:R-:W-:Y:S01]  /*0640*/  LEA.HI.X R3, R9, UR7, R6, 0x1, P0 ;  /* 0x0000000709037c11 */ /* 0x000fe200080f0c06 */
[----:B-1----:R-:W-:-:S05]  /*0650*/  @!P4 FFMA.FTZ R13, R7, -R0, R13 ;  /* 0x80000000070dc223 */ /* 0x002fca000001000d */
        /* <DEDUP_REMOVED lines=8> */
.L_x_5285:
        /* <DEDUP_REMOVED lines=10> */
.L_x_11894:


//--------------------- .text._ZN43_GLOBAL__N__9ae7fba5_10_SoftMax_cu_9f978f6321softmax_warp_backwardIfN3c108BFloat16EfLi5ELb1ELb0EEEvPT0_PKT_S7_iiiPKb --------------------------
	.section	.text._ZN43_GLOBAL__N__9ae7fba5_10_SoftMax_cu_9f978f6321softmax_warp_backwardIfN3c108BFloat16EfLi5ELb1ELb0EEEvPT0_PKT_S7_iiiPKb,"ax",@progbits
	.align	128
.text._ZN43_GLOBAL__N__9ae7fba5_10_SoftMax_cu_9f978f6321softmax_warp_backwardIfN3c108BFloat16EfLi5ELb1ELb0EEEvPT0_PKT_S7_iiiPKb:
        .type           _ZN43_GLOBAL__N__9ae7fba5_10_SoftMax_cu_9f978f6321softmax_warp_backwardIfN3c108BFloat16EfLi5ELb1ELb0EEEvPT0_PKT_S7_iiiPKb,@function
        .size           _ZN43_GLOBAL__N__9ae7fba5_10_SoftMax_cu_9f978f6321softmax_warp_backwardIfN3c108BFloat16EfLi5ELb1ELb0EEEvPT0_PKT_S7_iiiPKb,(.L_x_11895 - _ZN43_GLOBAL__N__9ae7fba5_10_SoftMax_cu_9f978f6321softmax_warp_backwardIfN3c108BFloat16EfLi5ELb1ELb0EEEvPT0_PKT_S7_iiiPKb)
        .other          _ZN43_GLOBAL__N__9ae7fba5_10_SoftMax_cu_9f978f6321softmax_warp_backwardIfN3c108BFloat16EfLi5ELb1ELb0EEEvPT0_PKT_S7_iiiPKb,@"STO_CUDA_ENTRY STV_DEFAULT"
_ZN43_GLOBAL__N__9ae7fba5_10_SoftMax_cu_9f978f6321softmax_warp_backwardIfN3c108BFloat16EfLi5ELb1ELb0EEEvPT0_PKT_S7_iiiPKb:
        /* <DEDUP_REMOVED lines=34> */
[----:B-1----:R-:W-:Y:S01]  /*0220*/  @!P0 IADD3 R12, P3, R15, R6, RZ ;  /* 0x000000060f0c8210 */ /* 0x002fe20007f7e0ff */
[----:B------:R-:W-:-:S04]  /*0230*/  IMAD.MOV.U32 R6, RZ, RZ, RZ ;  /* 0x000000ffff067224 */ /* 0x000fc800078e00ff */
[----:B------:R-:W-:Y:S02]  /*0240*/  @!P0 IMAD.X R13, R20, 0x1, R7, P3 ;  /* 0x00000001140d8824 */ /* 0x000fe400018e0607 */
[----:B------:R-:W3:Y:S04]  /*0250*/  @!P1 LDG.E R6, desc[UR4][R10.64] ;  /* 0x000000040a069981 */ /* 0x000ee8000c1e1900 */
[----:B------:R-:W4:Y:S01]  /*0260*/  @!P0 LDG.E R4, desc[UR4][R12.64] ;  /* 0x000000040c048981 */ /* 0x000f22000c1e1900 */
[----:B--2---:R-:W-:-:S05]  /*0270*/  @!P1 IADD3 R8, P2, R17, R8, RZ ;  /* 0x0000000811089210 */ /* 0x004fca0007f5e0ff */
[----:B------:R-:W-:-:S05]  /*0280*/  @!P1 IMAD.X R9, R14, 0x1, R9, P2 ;  /* 0x000000010e099824 */ /* 0x000fca00010e0609 */
        /* <DEDUP_REMOVED lines=28> */
[----:B-----5:R-:W-:Y:S01]  /*0450*/  @!P1 FMUL.FTZ R5, R8, 1.4426950216293334961 ;  /* 0x3fb8aa3b08059820 */ /* 0x020fe20000410000 */
[----:B01----:R-:W-:Y:S01]  /*0460*/  FADD.FTZ R11, R11, R10 ;  /* 0x0000000a0b0b7221 */ /* 0x003fe20000010000 */
[----:B------:R-:W-:-:S08]  /*0470*/  ISETP.GE.AND P1, PT, R16, 0x2, PT ;  /* 0x000000021000780c */ /* 0x000fd00003f26270 */
[----:B------:R-:W0:Y:S01]  /*0480*/  @!P2 LDC.64 R8, c[0x0][0x210] ;  /* 0x00008400ff08ab82 */ /* 0x000e220000000a00 */
[----:B------:R-:W1:Y:S02]  /*0490*/  @!P2 MUFU.EX2 R5, R5 ;  /* 0x000000050005a308 */ /* 0x000e640000000800 */
[----:B-1----:R-:W-:-:S05]  /*04a0*/  @!P2 FFMA.FTZ R6, R11, -R5, R6 ;  /* 0x800000050b06a223 */ /* 0x002fca0000010006 */
[----:B------:R-:W-:Y:S01]  /*04b0*/  @!P2 F2FP.BF16.F32.PACK_AB R10, RZ, R6 ;  /* 0x00000006ff0aa23e */ /* 0x000fe200000010ff */
[----:B------:R-:W-:Y:S01]  /*04c0*/  IMAD.MOV.U32 R6, RZ, RZ, RZ ;  /* 0x000000ffff067224 */ /* 0x000fe200078e00ff */
[----:B0-----:R-:W-:Y:S01]  /*04d0*/  @!P2 LEA R8, P3, R3, R8, 0x1 ;  /* 0x000000080308a211 */ /* 0x001fe200078608ff */
[----:B------:R-:W-:-:S03]  /*04e0*/  @!P0 FMUL.FTZ R6, R7, 1.4426950216293334961 ;  /* 0x3fb8aa3b07068820 */ /* 0x000fc60000410000 */
[----:B------:R-:W-:-:S05]  /*04f0*/  @!P2 LEA.HI.X R9, R3, R9, R2, 0x1, P3 ;  /* 0x000000090309a211 */ /* 0x000fca00018f0c02 */
[----:B------:R0:W-:Y:S01]  /*0500*/  @!P2 STG.E.U16 desc[UR4][R8.64], R10 ;  /* 0x0000000a0800a986 */ /* 0x0001e2000c101504 */
[----:B------:R-:W-:Y:S05]  /*0510*/  @!P1 EXIT ;  /* 0x000000000000994d */ /* 0x000fea0003800000 */
[----:B------:R-:W-:Y:S05]  /*0520*/  @P2 EXIT ;  /* 0x000000000000294d */ /* 0x000fea0003800000 */
[----:B------:R-:W1:Y:S01]  /*0530*/  MUFU.EX2 R5, R6 ;  /* 0x0000000600057308 */ /* 0x000e620000000800 */
[----:B--2---:R-:W-:Y:S01]  /*0540*/  FADD.FTZ R15, R15, R12 ;  /* 0x0000000c0f0f7221 */ /* 0x004fe20000010000 */
[----:B------:R-:W-:Y:S01]  /*0550*/  IADD3 R3, P0, R3, R0, RZ ;  /* 0x0000000003037210 */ /* 0x000fe20007f1e0ff */
[----:B------:R-:W-:-:S03]  /*0560*/  ULDC.64 UR6, c[0x0][0x210] ;  /* 0x0000840000067ab9 */ /* 0x000fc60000000a00 */
[----:B------:R-:W-:Y:S02]  /*0570*/  LEA.HI.X.SX32 R0, R0, R2, 0x1, P0 ;  /* 0x0000000200007211 */ /* 0x000fe400000f0eff */
[----:B------:R-:W-:-:S04]  /*0580*/  LEA R2, P0, R3, UR6, 0x1 ;  /* 0x0000000603027c11 */ /* 0x000fc8000f8008ff */
[----:B------:R-:W-:Y:S01]  /*0590*/  LEA.HI.X R3, R3, UR7, R0, 0x1, P0 ;  /* 0x0000000703037c11 */ /* 0x000fe200080f0c00 */
[----:B-1----:R-:W-:-:S05]  /*05a0*/  FFMA.FTZ R5, R15, -R5, R4 ;  /* 0x800000050f057223 */ /* 0x002fca0000010004 */
[----:B------:R-:W-:-:S05]  /*05b0*/  F2FP.BF16.F32.PACK_AB R5, RZ, R5 ;  /* 0x00000005ff05723e */ /* 0x000fca00000010ff */
[----:B------:R-:W-:Y:S01]  /*05c0*/  STG.E.U16 desc[UR4][R2.64], R5 ;  /* 0x0000000502007986 */ /* 0x000fe2000c101504 */
[----:B------:R-:W-:Y:S05]  /*05d0*/  EXIT ;  /* 0x000000000000794d */ /* 0x000fea0003800000 */
.L_x_5286:
        /* <DEDUP_REMOVED lines=10> */
.L_x_11895:


//--------------------- .text._ZN43_GLOBAL__N__9ae7fba5_10_SoftMax_cu_9f978f6321softmax_warp_backwardIfN3c108BFloat16EfLi4ELb1ELb0EEEvPT0_PKT_S7_iiiPKb --------------------------
	.section	.text._ZN43_GLOBAL__N__9ae7fba5_10_SoftMax_cu_9f978f6321softmax_warp_backwardIfN3c108BFloat16EfLi4ELb1ELb0EEEvPT0_PKT_S7_iiiPKb,"ax",@progbits
	.align	128
.text._ZN43_GLOBAL__N__9ae7fba5_10_SoftMax_cu_9f978f6321softmax_warp_backwardIfN3c108BFloat16EfLi4ELb1ELb0EEEvPT0_PKT_S7_iiiPKb:
        .type           _ZN43_GLOBAL__N__9ae7fba5_10_SoftMax_cu_9f978f6321softmax_warp_backwardIfN3c108BFloat16EfLi4ELb1ELb0EEEvPT0_PKT_S7_iiiPKb,@function
        .size           _ZN43_GLOBAL__N__9ae7fba5_10_SoftMax_cu_9f978f6321softmax_warp_backwardIfN3c108BFloat16EfLi4ELb1ELb0EEEvPT0_PKT_S7_iiiPKb,(.L_x_11896 - _ZN43_GLOBAL__N__9ae7fba5_10_SoftMax_cu_9f978f6321softmax_warp_backwardIfN3c108BFloat16EfLi4ELb1ELb0EEEvPT0_PKT_S7_iiiPKb)
        .other          _ZN43_GLOBAL__N__9ae7fba5_10_SoftMax_cu_9f978f6321softmax_warp_backwardIfN3c108BFloat16EfLi4ELb1ELb0EEEvPT0_PKT_S7_iiiPKb,@"STO_CUDA_ENTRY STV_DEFAULT"
_ZN43_GLOBAL__N__9ae7fba5_10_SoftMax_cu_9f978f6321softmax_warp_backwardIfN3c108BFloat16EfLi4ELb1ELb0EEEvPT0_PKT_S7_iiiPKb:
        /* <DEDUP_REMOVED lines=66> */
[----:B-1----:R-:W-:Y:S01]  /*0420*/  FADD.FTZ R11, R14, R11 ;  /* 0x0000000b0e0b7221 */ /* 0x002fe20000010000 */
[----:B------:R-:W-:-:S08]  /*0430*/  ISETP.GE.AND P1, PT, R16, 0x2, PT ;  /* 0x000000021000780c */ /* 0x000fd00003f26270 */
[----:B------:R-:W1:Y:S01]  /*0440*/  @!P2 LDC.64 R8, c[0x0][0x210] ;  /* 0x00008400ff08ab82 */ /* 0x000e620000000a00 */
[----:B------:R-:W3:Y:S02]  /*0450*/  @!P2 MUFU.EX2 R5, R5 ;  /* 0x000000050005a308 */ /* 0x000ee40000000800 */
[----:B---3--:R-:W-:-:S05]  /*0460*/  @!P2 FFMA.FTZ R6, R11, -R5, R6 ;  /* 0x800000050b06a223 */ /* 0x008fca0000010006 */
[----:B------:R-:W-:Y:S01]  /*0470*/  @!P2 F2FP.BF16.F32.PACK_AB R10, RZ, R6 ;  /* 0x00000006ff0aa23e */ /* 0x000fe200000010ff */
[----:B------:R-:W-:Y:S01]  /*0480*/  IMAD.MOV.U32 R6, RZ, RZ, RZ ;  /* 0x000000ffff067224 */ /* 0x000fe200078e00ff */
[----:B-1----:R-:W-:Y:S01]  /*0490*/  @!P2 LEA R8, P3, R3, R8, 0x1 ;  /* 0x000000080308a211 */ /* 0x002fe200078608ff */
[----:B------:R-:W-:-:S03]  /*04a0*/  @!P0 FMUL.FTZ R6, R7, 1.4426950216293334961 ;  /* 0x3fb8aa3b07068820 */ /* 0x000fc60000410000 */
[----:B------:R-:W-:-:S05]  /*04b0*/  @!P2 LEA.HI.X R9, R3, R9, R2, 0x1, P3 ;  /* 0x000000090309a211 */ /* 0x000fca00018f0c02 */
[----:B------:R1:W-:Y:S01]  /*04c0*/  @!P2 STG.E.U16 desc[UR4][R8.64], R10 ;  /* 0x0000000a0800a986 */ /* 0x0003e2000c101504 */
[----:B------:R-:W-:Y:S05]  /*04d0*/  @!P1 EXIT ;  /* 0x000000000000994d */ /* 0x000fea0003800000 */
[----:B------:R-:W-:Y:S05]  /*04e0*/  @P2 EXIT ;  /* 0x000000000000294d */ /* 0x000fea0003800000 */
[----:B------:R-:W3:Y:S01]  /*04f0*/  MUFU.EX2 R5, R6 ;  /* 0x0000000600057308 */ /* 0x000ee20000000800 */
[----:B--2---:R-:W-:Y:S01]  /*0500*/  FADD.FTZ R15, R20, R15 ;  /* 0x0000000f140f7221 */ /* 0x004fe20000010000 */
[----:B------:R-:W-:Y:S01]  /*0510*/  IADD3 R3, P0, R3, R0, RZ ;  /* 0x0000000003037210 */ /* 0x000fe20007f1e0ff */
[----:B------:R-:W-:-:S03]  /*0520*/  ULDC.64 UR6, c[0x0][0x210] ;  /* 0x0000840000067ab9 */ /* 0x000fc60000000a00 */
[----:B------:R-:W-:Y:S02]  /*0530*/  LEA.HI.X.SX32 R0, R0, R2, 0x1, P0 ;  /* 0x0000000200007211 */ /* 0x000fe400000f0eff */
[----:B------:R-:W-:-:S04]  /*0540*/  LEA R2, P0, R3, UR6, 0x1 ;  /* 0x0000000603027c11 */ /* 0x000fc8000f8008ff */
[----:B------:R-:W-:Y:S01]  /*0550*/  LEA.HI.X R3, R3, UR7, R0, 0x1, P0 ;  /* 0x0000000703037c11 */ /* 0x000fe200080f0c00 */
[----:B---3--:R-:W-:-:S05]  /*0560*/  FFMA.FTZ R5, R15, -R5, R4 ;  /* 0x800000050f057223 */ /* 0x008fca0000010004 */
[----:B------:R-:W-:-:S05]  /*0570*/  F2FP.BF16.F32.PACK_AB R5, RZ, R5 ;  /* 0x00000005ff05723e */ /* 0x000fca00000010ff */
[----:B------:R-:W-:Y:S01]  /*0580*/  STG.E.U16 desc[UR4][R2.64], R5 ;  /* 0x0000000502007986 */ /* 0x000fe2000c101504 */
[----:B------:R-:W-:Y:S05]  /*0590*/  EXIT ;  /* 0x000000000000794d */ /* 0x000fea0003800000 */
.L_x_5287:
        /* <DEDUP_REMOVED lines=14> */
.L_x_11896:


//--------------------- .text._ZN43_GLOBAL__N__9ae7fba5_10_SoftMax_cu_9f978f6321softmax_warp_backwardIfN3c108BFloat16EfLi3ELb1ELb0EEEvPT0_PKT_S7_iiiPKb --------------------------
	.section	.text._ZN43_GLOBAL__N__9ae7fba5_10_SoftMax_cu_9f978f6321softmax_warp_backwardIfN3c108BFloat16EfLi3ELb1ELb0EEEvPT0_PKT_S7_iiiPKb,"ax",@progbits
	.align	128
.text._ZN43_GLOBAL__N__9ae7fba5_10_SoftMax_cu_9f978f6321softmax_warp_backwardIfN3c108BFloat16EfLi3ELb1ELb0EEEvPT0_PKT_S7_iiiPKb:
        .type           _ZN43_GLOBAL__N__9ae7fba5_10_SoftMax_cu_9f978f6321softmax_warp_backwardIfN3c108BFloat16EfLi3ELb1ELb0EEEvPT0_PKT_S7_iiiPKb,@function
        .size           _ZN43_GLOBAL__N__9ae7fba5_10_SoftMax_cu_9f978f6321softmax_warp_backwardIfN3c108BFloat16EfLi3ELb1ELb0EEEvPT0_PKT_S7_iiiPKb,(.L_x_11897 - _ZN43_GLOBAL__N__9ae7fba5_10_SoftMax_cu_9f978f6321softmax_warp_backwardIfN3c108BFloat16EfLi3ELb1ELb0EEEvPT0_PKT_S7_iiiPKb)
        .other          _ZN43_GLOBAL__N__9ae7fba5_10_SoftMax_cu_9f978f6321softmax_warp_backwardIfN3c108BFloat16EfLi3ELb1ELb0EEEvPT0_PKT_S7_iiiPKb,@"STO_CUDA_ENTRY STV_DEFAULT"
_ZN43_GLOBAL__N__9ae7fba5_10_SoftMax_cu_9f978f6321softmax_warp_backwardIfN3c108BFloat16EfLi3ELb1ELb0EEEvPT0_PKT_S7_iiiPKb:
        /* <DEDUP_REMOVED lines=38> */
[----:B--2---:R-:W-:-:S05]  /*0260*/  @!P1 IADD3 R12, P2, R13, R22, RZ ;  /* 0x000000160d0c9210 */ /* 0x004fca0007f5e0ff */
[----:B------:R-:W-:Y:S02]  /*0270*/  @!P1 IMAD.X R13, R14, 0x1, R23, P2 ;  /* 0x000000010e0d9824 */ /* 0x000fe400010e0617 */
[----:B------:R-:W0:Y:S03]  /*0280*/  @!P0 LDC.64 R22, c[0x0][0x220] ;  /* 0x00008800ff168b82 */ /* 0x000e260000000a00 */
[----:B------:R1:W5:Y:S01]  /*0290*/  @!P1 LDG.E R12, desc[UR4][R12.64] ;  /* 0x000000040c0c9981 */ /* 0x000362000c1e1900 */
[----:B0-----:R-:W-:-:S05]  /*02a0*/  @!P0 IADD3 R14, P2, R15, R22, RZ ;  /* 0x000000160f0e8210 */ /* 0x001fca0007f5e0ff */
[----:B------:R-:W-:Y:S01]  /*02b0*/  @!P0 IMAD.X R15, R20, 0x1, R23, P2 ;  /* 0x00000001140f8824 */ /* 0x000fe200010e0617 */
[----:B------:R-:W-:-:S04]  /*02c0*/  ISETP.GE.AND P2, PT, R18, 0x1, PT ;  /* 0x000000011200780c */ /* 0x000fc80003f46270 */
[----:B------:R0:W5:Y:S01]  /*02d0*/  @!P0 LDG.E R7, desc[UR4][R14.64] ;  /* 0x000000040e078981 */ /* 0x000162000c1e1900 */
        /* <DEDUP_REMOVED lines=10> */
[----:B0-----:R0:W1:Y:S04]  /*0380*/  SHFL.BFLY PT, R14, R11, 0x1, 0x181f ;  /* 0x0c381f000b0e7f89 */ /* 0x00106800000e0000 */
        /* <DEDUP_REMOVED lines=29> */
.L_x_5288:
        /* <DEDUP_REMOVED lines=10> */
.L_x_11897:


//--------------------- .text._ZN43_GLOBAL__N__9ae7fba5_10_SoftMax_cu_9f978f6321softmax_warp_backwardIfN3c108BFloat16EfLi2ELb1ELb0EEEvPT0_PKT_S7_iiiPKb --------------------------
	.section	.text._ZN43_GLOBAL__N__9ae7fba5_10_SoftMax_cu_9f978f6321softmax_warp_backwardIfN3c108BFloat16EfLi2ELb1ELb0EEEvPT0_PKT_S7_iiiPKb,"ax",@progbits
	.align	128
.text._ZN43_GLOBAL__N__9ae7fba5_10_SoftMax_cu_9f978f6321softmax_warp_backwardIfN3c108BFloat16EfLi2ELb1ELb0EEEvPT0_PKT_S7_iiiPKb:
        .type           _ZN43_GLOBAL__N__9ae7fba5_10_SoftMax_cu_9f978f6321softmax_warp_backwardIfN3c108BFloat16EfLi2ELb1ELb0EEEvPT0_PKT_S7_iiiPKb,@function
        .size           _ZN43_GLOBAL__N__9ae7fba5_10_SoftMax_cu_9f978f6321softmax_warp_backwardIfN3c108BFloat16EfLi2ELb1ELb0EEEvPT0_PKT_S7_iiiPKb,(.L_x_11898 - _ZN43_GLOBAL__N__9ae7fba5_10_SoftMax_cu_9f978f6321softmax_warp_backwardIfN3c108BFloat16EfLi2ELb1ELb0EEEvPT0_PKT_S7_iiiPKb)
        .other          _ZN43_GLOBAL__N__9ae7fba5_10_SoftMax_cu_9f978f6321softmax_warp_backwardIfN3c108BFloat16EfLi2ELb1ELb0EEEvPT0_PKT_S7_iiiPKb,@"STO_CUDA_ENTRY STV_DEFAULT"
_ZN43_GLOBAL__N__9ae7fba5_10_SoftMax_cu_9f978f6321softmax_warp_backwardIfN3c108BFloat16EfLi2ELb1ELb0EEEvPT0_PKT_S7_iiiPKb:
[----:B------:R-:W-:Y:S01]  /*0000*/  LDC R1, c[0x0][0x28] ;  /* 0x00000a00ff017b82 */ /* 0x000fe20000000800 */
[----:B------:R-:W0:Y:S07]  /*0010*/  S2R R3, SR_TID.Y ;  /* 0x0000000000037919 */ /* 0x000e2e0000002200 */
[----:B------:R-:W0:Y:S01]  /*0020*/  S2UR UR4, SR_CTAID.X ;  /* 0x00000000000479c3 */ /* 0x000e220000002500 */
[----:B------:R-:W-:Y:S01]  /*0030*/  IMAD.MOV.U32 R8, RZ, RZ, RZ ;  /* 0x000000ffff087224 */ /* 0x000fe200078e00ff */
[----:B------:R-:W1:Y:S06]  /*0040*/  S2R R5, SR_TID.X ;  /* 0x0000000000057919 */ /* 0x000e6c0000002100 */
        /* <DEDUP_REMOVED lines=31> */
[----:B------:R-:W-:-:S05]  /*0240*/  @!P0 IMAD.X R7, R16, 0x1, R7, P3 ;  /* 0x0000000110078824 */ /* 0x000fca00018e0607 */
[----:B------:R-:W4:Y:S01]  /*0250*/  @!P0 LDG.E R4, desc[UR4][R6.64] ;  /* 0x0000000406048981 */ /* 0x000f22000c1e1900 */
[----:B--2---:R-:W-:Y:S02]  /*0260*/  @!P1 IADD3 R12, P2, R19, R12, RZ ;  /* 0x0000000c130c9210 */ /* 0x004fe40007f5e0ff */
[----:B------:R-:W0:Y:S03]  /*0270*/  @!P0 LDC.64 R18, c[0x0][0x220] ;  /* 0x00008800ff128b82 */ /* 0x000e260000000a00 */
        /* <DEDUP_REMOVED lines=23> */
[----:B0-----:R-:W-:Y:S01]  /*03f0*/  @!P2 F2FP.BF16.F32.PACK_AB R10, RZ, R8 ;  /* 0x00000008ff0aa23e */ /* 0x001fe200000010ff */
[----:B------:R-:W-:Y:S01]  /*0400*/  IMAD.MOV.U32 R8, RZ, RZ, RZ ;  /* 0x000000ffff087224 */ /* 0x000fe200078e00ff */
[----:B-1----:R-:W-:Y:S01]  /*0410*/  @!P2 LEA R6, P3, R2, R6, 0x1 ;  /* 0x000000060206a211 */ /* 0x002fe200078608ff */
[----:B------:R-:W-:-:S03]  /*0420*/  @!P0 FMUL.FTZ R8, R14, 1.4426950216293334961 ;  /* 0x3fb8aa3b0e088820 */ /* 0x000fc60000410000 */
[----:B------:R-:W-:-:S05]  /*0430*/  @!P2 LEA.HI.X R7, R2, R7, R3, 0x1, P3 ;  /* 0x000000070207a211 */ /* 0x000fca00018f0c03 */
[----:B------:R0:W-:Y:S01]  /*0440*/  @!P2 STG.E.U16 desc[UR4][R6.64], R10 ;  /* 0x0000000a0600a986 */ /* 0x0001e2000c101504 */
[----:B------:R-:W-:Y:S05]  /*0450*/  @!P1 EXIT ;  /* 0x000000000000994d */ /* 0x000fea0003800000 */
[----:B------:R-:W-:Y:S05]  /*0460*/  @P2 EXIT ;  /* 0x000000000000294d */ /* 0x000fea0003800000 */
[----:B------:R-:W1:Y:S01]  /*0470*/  MUFU.EX2 R5, R8 ;  /* 0x0000000800057308 */ /* 0x000e620000000800 */
[----:B--2---:R-:W-:Y:S01]  /*0480*/  FADD.FTZ R17, R17, R18 ;  /* 0x0000001211117221 */ /* 0x004fe20000010000 */
[----:B0-----:R-:W-:Y:S01]  /*0490*/  IADD3 R6, P0, R2, R0, RZ ;  /* 0x0000000002067210 */ /* 0x001fe20007f1e0ff */
        /* <DEDUP_REMOVED lines=8> */
.L_x_5289:
        /* <DEDUP_REMOVED lines=14> */
.L_x_11898:


//--------------------- .text._ZN43_GLOBAL__N__9ae7fba5_10_SoftMax_cu_9f978f6321softmax_warp_backwardIfN3c108BFloat16EfLi1ELb1ELb0EEEvPT0_PKT_S7_iiiPKb --------------------------
	.section	.text._ZN43_GLOBAL__N__9ae7fba5_10_SoftMax_cu_9f978f6321softmax_warp_backwardIfN3c108BFloat16EfLi1ELb1ELb0EEEvPT0_PKT_S7_iiiPKb,"ax",@progbits
	.align	128
.text._ZN43_GLOBAL__N__9ae7fba5_10_SoftMax_cu_9f978f6321softmax_warp_backwardIfN3c108BFloat16EfLi1ELb1ELb0EEEvPT0_PKT_S7_iiiPKb:
        .type           _ZN43_GLOBAL__N__9ae7fba5_10_SoftMax_cu_9f978f6321softmax_warp_backwardIfN3c108BFloat16EfLi1ELb1ELb0EEEvPT0_PKT_S7_iiiPKb,@function
        .size           _ZN43_GLOBAL__N__9ae7fba5_10_SoftMax_cu_9f978f6321softmax_warp_backwardIfN3c108BFloat16EfLi1ELb1ELb0EEEvPT0_PKT_S7_iiiPKb,(.L_x_11899 - _ZN43_GLOBAL__N__9ae7fba5_10_SoftMax_cu_9f978f6321softmax_warp_backwardIfN3c108BFloat16EfLi1ELb1ELb0EEEvPT0_PKT_S7_iiiPKb)
        .other          _ZN43_GLOBAL__N__9ae7fba5_10_SoftMax_cu_9f978f6321softmax_warp_backwardIfN3c108BFloat16EfLi1ELb1ELb0EEEvPT0_PKT_S7_iiiPKb,@"STO_CUDA_ENTRY STV_DEFAULT"
_ZN43_GLOBAL__N__9ae7fba5_10_SoftMax_cu_9f978f6321softmax_warp_backwardIfN3c108BFloat16EfLi1ELb1ELb0EEEvPT0_PKT_S7_iiiPKb:
        /* <DEDUP_REMOVED lines=26> */
[----:B------:R-:W-:Y:S02]  /*01a0*/  @!P0 LEA.HI.X.SX32 R14, R0, R3, 0x1, P2 ;  /* 0x00000003000e8211 */ /* 0x000fe400010f0eff */
[----:B------:R-:W1:Y:S02]  /*01b0*/  @!P0 LDC.64 R8, c[0x0][0x218] ;  /* 0x00008600ff088b82 */ /* 0x000e640000000a00 */
[C---:B------:R-:W-:Y:S01]  /*01c0*/  @!P0 SHF.L.U64.HI R14, R17.reuse, 0x2, R14 ;  /* 0x00000002110e8819 */ /* 0x040fe2000001020e */
[----:B------:R-:W-:-:S05]  /*01d0*/  @!P0 IMAD.SHL.U32 R17, R17, 0x4, RZ ;  /* 0x0000000411118824 */ /* 0x000fca00078e00ff */
[----:B------:R-:W2:Y:S08]  /*01e0*/  @!P1 LDC.64 R6, c[0x0][0x220] ;  /* 0x00008800ff069b82 */ /* 0x000eb00000000a00 */
[----:B------:R-:W3:Y:S01]  /*01f0*/  @!P0 LDC.64 R20, c[0x0][0x220] ;  /* 0x00008800ff148b82 */ /* 0x000ee20000000a00 */
[----:B0-----:R-:W-:-:S05]  /*0200*/  @!P1 IADD3 R10, P2, R19, R10, RZ ;  /* 0x0000000a130a9210 */ /* 0x001fca0007f5e0ff */
[----:B------:R-:W-:Y:S01]  /*0210*/  @!P1 IMAD.X R11, R16, 0x1, R11, P2 ;  /* 0x00000001100b9824 */ /* 0x000fe200010e060b */
[----:B-1----:R-:W-:Y:S01]  /*0220*/  @!P0 IADD3 R12, P3, R17, R8, RZ ;  /* 0x00000008110c8210 */ /* 0x002fe20007f7e0ff */
[----:B------:R-:W-:-:S04]  /*0230*/  IMAD.MOV.U32 R8, RZ, RZ, RZ ;  /* 0x000000ffff087224 */ /* 0x000fc800078e00ff */
[----:B------:R-:W-:Y:S02]  /*0240*/  @!P0 IMAD.X R13, R14, 0x1, R9, P3 ;  /* 0x000000010e0d8824 */ /* 0x000fe400018e0609 */
[----:B------:R-:W4:Y:S01]  /*0250*/  @!P1 LDG.E R8, desc[UR4][R10.64] ;  /* 0x000000040a089981 */ /* 0x000f22000c1e1900 */
[----:B--2---:R-:W-:-:S03]  /*0260*/  @!P1 IADD3 R6, P2, R19, R6, RZ ;  /* 0x0000000613069210 */ /* 0x004fc60007f5e0ff */
[----:B------:R-:W2:Y:S02]  /*0270*/  @!P0 LDG.E R4, desc[UR4][R12.64] ;  /* 0x000000040c048981 */ /* 0x000ea4000c1e1900 */
[----:B------:R-:W-:Y:S01]  /*0280*/  @!P1 IMAD.X R7, R16, 0x1, R7, P2 ;  /* 0x0000000110079824 */ /* 0x000fe200010e0607 */
[----:B---3--:R-:W-:-:S04]  /*0290*/  @!P0 IADD3 R16, P2, R17, R20, RZ ;  /* 0x0000001411108210 */ /* 0x008fc80007f5e0ff */
[----:B------:R0:W5:Y:S01]  /*02a0*/  @!P1 LDG.E R6, desc[UR4][R6.64] ;  /* 0x0000000406069981 */ /* 0x000162000c1e1900 */
[----:B------:R-:W-:-:S05]  /*02b0*/  @!P0 IMAD.X R17, R14, 0x1, R21, P2 ;  /* 0x000000010e118824 */ /* 0x000fca00010e0615 */
[----:B------:R0:W5:Y:S01]  /*02c0*/  @!P0 LDG.E R16, desc[UR4][R16.64] ;  /* 0x0000000410108981 */ /* 0x000162000c1e1900 */
[----:B------:R-:W-:Y:S01]  /*02d0*/  ISETP.GE.AND P2, PT, R18, 0x1, PT ;  /* 0x000000011200780c */ /* 0x000fe20003f46270 */
[----:B----4-:R-:W-:Y:S01]  /*02e0*/  FADD.FTZ R9, RZ, R8 ;  /* 0x00000008ff097221 */ /* 0x010fe20000010000 */
[----:B--2---:R-:W-:-:S04]  /*02f0*/  FADD.FTZ R11, RZ, R4 ;  /* 0x00000004ff0b7221 */ /* 0x004fc80000010000 */
[----:B------:R0:W1:Y:S04]  /*0300*/  SHFL.BFLY PT, R10, R9, 0x1, 0x1e1f ;  /* 0x0c3e1f00090a7f89 */ /* 0x00006800000e0000 */
[----:B------:R0:W2:Y:S03]  /*0310*/  SHFL.BFLY PT, R12, R11, 0x1, 0x1e1f ;  /* 0x0c3e1f000b0c7f89 */ /* 0x0000a600000e0000 */
        /* <DEDUP_REMOVED lines=28> */
.L_x_5290:
        /* <DEDUP_REMOVED lines=10> */
.L_x_11899:


//--------------------- .text._ZN43_GLOBAL__N__9ae7fba5_10_SoftMax_cu_9f978f6321softmax_warp_backwardIfN3c108BFloat16EfLi0ELb1ELb0EEEvPT0_PKT_S7_iiiPKb --------------------------
	.section	.text._ZN43_GLOBAL__N__9ae7fba5_10_SoftMax_cu_9f978f6321softmax_warp_backwardIfN3c108BFloat16EfLi0ELb1ELb0EEEvPT0_PKT_S7_iiiPKb,"ax",@progbits
	.align	128
.text._ZN43_GLOBAL__N__9ae7fba5_10_SoftMax_cu_9f978f6321softmax_warp_backwardIfN3c108BFloat16EfLi0ELb1ELb0EEEvPT0_PKT_S7_iiiPKb:
        .type           _ZN43_GLOBAL__N__9ae7fba5_10_SoftMax_cu_9f978f6321softmax_warp_backwardIfN3c108BFloat16EfLi0ELb1ELb0EEEvPT0_PKT_S7_iiiPKb,@function
        .size           _ZN43_GLOBAL__N__9ae7fba5_10_SoftMax_cu_9f978f6321softmax_warp_backwardIfN3c108BFloat16EfLi0ELb1ELb0EEEvPT0_PKT_S7_iiiPKb,(.L_x_11900 - _ZN43_GLOBAL__N__9ae7fba5_10_SoftMax_cu_9f978f6321softmax_warp_backwardIfN3c108BFloat16EfLi0ELb1ELb0EEEvPT0_PKT_S7_iiiPKb)
        .other          _ZN43_GLOBAL__N__9ae7fba5_10_SoftMax_cu_9f978f6321softmax_warp_backwardIfN3c108BFloat16EfLi0ELb1ELb0EEEvPT0_PKT_S7_iiiPKb,@"STO_CUDA_ENTRY STV_DEFAULT"
_ZN43_GLOBAL__N__9ae7fba5_10_SoftMax_cu_9f978f6321softmax_warp_backwardIfN3c108BFloat16EfLi0ELb1ELb0EEEvPT0_PKT_S7_iiiPKb:
        /* <DEDUP_REMOVED lines=36> */
[----:B------:R-:W2:Y:S01]  /*0240*/  @P2 LDG.E R6, desc[UR4][R6.64] ;  /* 0x0000000406062981 */ /* 0x000ea2000c1e1900 */
[----:B------:R-:W-:Y:S01]  /*0250*/  @P3 IMAD.X R3, R20, 0x1, R3, P4 ;  /* 0x0000000114033824 */ /* 0x000fe200020e0603 */
[----:B---3--:R-:W-:-:S04]  /*0260*/  @P2 IADD3 R4, P5, R17, R4, RZ ;  /* 0x0000000411042210 */ /* 0x008fc80007fbe0ff */
[----:B------:R0:W5:Y:S01]  /*0270*/  @P3 LDG.E R15, desc[UR4][R2.64] ;  /* 0x00000004020f3981 */ /* 0x000162000c1e1900 */
[----:B------:R-:W-:-:S05]  /*0280*/  @P2 IMAD.X R5, R18, 0x1, R5, P5 ;  /* 0x0000000112052824 */ /* 0x000fca00028e0605 */
[----:B------:R0:W5:Y:S02]  /*0290*/  @P2 LDG.E R10, desc[UR4][R4.64] ;  /* 0x00000004040a2981 */ /* 0x000164000c1e1900 */
[----:B0-2---:R-:W-:-:S07]  /*02a0*/  @P2 FMUL.FTZ R11, R6, 1.4426950216293334961 ;  /* 0x3fb8aa3b060b2820 */ /* 0x005fce0000410000 */
.L_x_5291:
[----:B------:R-:W-:Y:S05]  /*02b0*/  @!P1 EXIT ;  /* 0x000000000000994d */ /* 0x000fea0003800000 */
[----:B------:R-:W-:Y:S05]  /*02c0*/  @!P0 EXIT ;  /* 0x000000000000894d */ /* 0x000fea0003800000 */
[----:B-----5:R-:W-:Y:S01]  /*02d0*/  FMUL.FTZ R15, R15, 1.4426950216293334961 ;  /* 0x3fb8aa3b0f0f7820 */ /* 0x020fe20000410000 */
[----:B------:R-:W-:Y:S01]  /*02e0*/  FADD.FTZ R2, RZ, R14 ;  /* 0x0000000eff027221 */ /* 0x000fe20000010000 */
[----:B------:R-:W-:Y:S01]  /*02f0*/  ISETP.GE.AND P0, PT, R16, 0x2, PT ;  /* 0x000000021000780c */ /* 0x000fe20003f06270 */
[----:B------:R-:W-:-:S03]  /*0300*/  ULDC.64 UR6, c[0x0][0x210] ;  /* 0x0000840000067ab9 */ /* 0x000fc60000000a00 */
[----:B------:R-:W0:Y:S02]  /*0310*/  MUFU.EX2 R15, R15 ;  /* 0x0000000f000f7308 */ /* 0x000e240000000800 */
[----:B0-----:R-:W-:Y:S01]  /*0320*/  FFMA.FTZ R14, -R15, R2, R14 ;  /* 0x000000020f0e7223 */ /* 0x001fe2000001010e */
[----:B------:R-:W-:-:S04]  /*0330*/  LEA R2, P1, R12, UR6, 0x1 ;  /* 0x000000060c027c11 */ /* 0x000fc8000f8208ff */
[----:B------:R-:W-:Y:S02]  /*0340*/  F2FP.BF16.F32.PACK_AB R14, RZ, R14 ;  /* 0x0000000eff0e723e */ /* 0x000fe400000010ff */
[----:B------:R-:W-:-:S05]  /*0350*/  LEA.HI.X R3, R12, UR7, R13, 0x1, P1 ;  /* 0x000000070c037c11 */ /* 0x000fca00088f0c0d */
[----:B------:R0:W-:Y:S01]  /*0360*/  STG.E.U16 desc[UR4][R2.64], R14 ;  /* 0x0000000e02007986 */ /* 0x0001e2000c101504 */
[----:B------:R-:W-:Y:S05]  /*0370*/  @!P0 EXIT ;  /* 0x000000000000894d */ /* 0x000fea0003800000 */
[----:B------:R-:W1:Y:S01]  /*0380*/  MUFU.EX2 R11, R11 ;  /* 0x0000000b000b7308 */ /* 0x000e620000000800 */
[----:B------:R-:W-:Y:S01]  /*0390*/  FADD.FTZ R4, RZ, R10 ;  /* 0x0000000aff047221 */ /* 0x000fe20000010000 */
[----:B0-----:R-:W-:-:S04]  /*03a0*/  IMAD.WIDE R2, R0, 0x2, R2 ;  /* 0x0000000200027825 */ /* 0x001fc800078e0202 */
[----:B-1----:R-:W-:-:S05]  /*03b0*/  FFMA.FTZ R4, -R11, R4, R10 ;  /* 0x000000040b047223 */ /* 0x002fca000001010a */
[----:B------:R-:W-:-:S05]  /*03c0*/  F2FP.BF16.F32.PACK_AB R4, RZ, R4 ;  /* 0x00000004ff04723e */ /* 0x000fca00000010ff */
[----:B------:R-:W-:Y:S01]  /*03d0*/  STG.E.U16 desc[UR4][R2.64], R4 ;  /* 0x0000000402007986 */ /* 0x000fe2000c101504 */
[----:B------:R-:W-:Y:S05]  /*03e0*/  EXIT ;  /* 0x000000000000794d */ /* 0x000fea0003800000 */
.L_x_5292:
        /* <DEDUP_REMOVED lines=9> */
.L_x_11900:


//--------------------- .text._ZN43_GLOBAL__N__9ae7fba5_10_SoftMax_cu_9f978f6321softmax_warp_backwardIN3c108BFloat16ES2_fLi10ELb1ELb0EEEvPT0_PKT_S7_iiiPKb --------------------------
	.section	.text._ZN43_GLOBAL__N__9ae7fba5_10_SoftMax_cu_9f978f6321softmax_warp_backwardIN3c108BFloat16ES2_fLi10ELb1ELb0EEEvPT0_PKT_S7_iiiPKb,"ax",@progbits
	.align	128
.text._ZN43_GLOBAL__N__9ae7fba5_10_SoftMax_cu_9f978f6321softmax_warp_backwardIN3c108BFloat16ES2_fLi10ELb1ELb0EEEvPT0_PKT_S7_iiiPKb:
        .type           _ZN43_GLOBAL__N__9ae7fba5_10_SoftMax_cu_9f978f6321softmax_warp_backwardIN3c108BFloat16ES2_fLi10ELb1ELb0EEEvPT0_PKT_S7_iiiPKb,@function
        .size           _ZN43_GLOBAL__N__9ae7fba5_10_SoftMax_cu_9f978f6321softmax_warp_backwardIN3c108BFloat16ES2_fLi10ELb1ELb0EEEvPT0_PKT_S7_iiiPKb,(.L_x_11901 - _ZN43_GLOBAL__N__9ae7fba5_10_SoftMax_cu_9f978f6321softmax_warp_backwardIN3c108BFloat16ES2_fLi10ELb1ELb0EEEvPT0_PKT_S7_iiiPKb)
        .other          _ZN43_GLOBAL__N__9ae7fba5_10_SoftMax_cu_9f978f6321softmax_warp_backwardIN3c108BFloat16ES2_fLi10ELb1ELb0EEEvPT0_PKT_S7_iiiPKb,@"STO_CUDA_ENTRY STV_DEFAULT"
_ZN43_GLOBAL__N__9ae7fba5_10_SoftMax_cu_9f978f6321softmax_warp_backwardIN3c108BFloat16ES2_fLi10ELb1ELb0EEEvPT0_PKT_S7_iiiPKb:
        /* <DEDUP_REMOVED lines=19> */
[----:B------:R-:W-:Y:S01]  /*0130*/  LOP3.LUT R69, R65, 0x40, RZ, 0xfc, !PT ;  /* 0x0000004041457812 */ /* 0x000fe200078efcff */
[----:B---3--:R-:W-:-:S04]  /*0140*/  IMAD.WIDE R4, R6, 0x2, R4 ;  /* 0x0000000206047825 */ /* 0x008fc800078e0204 */
[----:B0-----:R-:W-:Y:S01]  /*0150*/  IMAD.WIDE R2, R6, 0x2, R2 ;  /* 0x0000000206027825 */ /* 0x001fe200078e0202 */
[-C--:B------:R-:W-:Y:S02]  /*0160*/  ISETP.GE.AND P5, PT, R69, R74.reuse, PT ;  /* 0x0000004a4500720c */ /* 0x080fe40003fa6270 */
[----:B------:R-:W-:Y:S01]  /*0170*/  LOP3.LUT R71, R65, 0x60, RZ, 0xfc, !PT ;  /* 0x0000006041477812 */ /* 0x000fe200078efcff */
[----:B------:R-:W2:Y:S04]  /*0180*/  @!P4 LDG.E.U16 R8, desc[UR4][R4.64] ;  /* 0x000000040408c981 */ /* 0x000ea8000c1e1500 */
[----:B------:R-:W3:Y:S01]  /*0190*/  @!P4 LDG.E.U16 R9, desc[UR4][R2.64] ;  /* 0x000000040209c981 */ /* 0x000ee2000c1e1500 */
[----:B------:R-:W-:-:S03]  /*01a0*/  ISETP.GE.AND P1, PT, R71, R74, PT ;  /* 0x0000004a4700720c */ /* 0x000fc60003f26270 */
[----:B------:R-:W4:Y:S04]  /*01b0*/  @!P2 LDG.E.U16 R10, desc[UR4][R2.64+0x40] ;  /* 0x00004004020aa981 */ /* 0x000f28000c1e1500 */
[----:B------:R-:W4:Y:S04]  /*01c0*/  @!P2 LDG.E.U16 R12, desc[UR4][R4.64+0x40] ;  /* 0x00004004040ca981 */ /* 0x000f28000c1e1500 */
[----:B------:R-:W4:Y:S04]  /*01d0*/  @!P5 LDG.E.U16 R13, desc[UR4][R2.64+0x80] ;  /* 0x00008004020dd981 */ /* 0x000f28000c1e1500 */
[----:B------:R-:W4:Y:S04]  /*01e0*/  @!P5 LDG.E.U16 R14, desc[UR4][R4.64+0x80] ;  /* 0x00008004040ed981 */ /* 0x000f28000c1e1500 */
[----:B------:R-:W4:Y:S04]  /*01f0*/  @!P1 LDG.E.U16 R15, desc[UR4][R2.64+0xc0] ;  /* 0x0000c004020f9981 */ /* 0x000f28000c1e1500 */
[----:B------:R-:W4:Y:S01]  /*0200*/  @!P1 LDG.E.U16 R16, desc[UR4][R4.64+0xc0] ;  /* 0x0000c00404109981 */ /* 0x000f22000c1e1500 */
[----:B------:R-:W-:-:S02]  /*0210*/  LOP3.LUT R73, R65, 0x80, RZ, 0xfc, !PT ;  /* 0x0000008041497812 */ /* 0x000fc400078efcff */
[----:B------:R-:W-:Y:S02]  /*0220*/  LOP3.LUT R75, R65, 0xa0, RZ, 0xfc, !PT ;  /* 0x000000a0414b7812 */ /* 0x000fe400078efcff */
[-C--:B------:R-:W-:Y:S02]  /*0230*/  ISETP.GE.AND P3, PT, R73, R74.reuse, PT ;  /* 0x0000004a4900720c */ /* 0x080fe40003f66270 */
[-C--:B------:R-:W-:Y:S02]  /*0240*/  ISETP.GE.AND P6, PT, R75, R74.reuse, PT ;  /* 0x0000004a4b00720c */ /* 0x080fe40003fc6270 */
[----:B------:R-:W-:Y:S01]  /*0250*/  LOP3.LUT R7, R65, 0xc0, RZ, 0xfc, !PT ;  /* 0x000000c041077812 */ /* 0x000fe200078efcff */
[----:B------:R-:W-:Y:S01]  /*0260*/  IMAD.MOV.U32 R62, RZ, RZ, RZ ;  /* 0x000000ffff3e7224 */ /* 0x000fe200078e00ff */
[----:B------:R-:W-:Y:S02]  /*0270*/  HFMA2.MMA R66, -RZ, RZ, 0, 0 ;  /* 0x00000000ff427435 */ /* 0x000fe400000001ff */
[----:B------:R-:W-:Y:S01]  /*0280*/  ISETP.GE.AND P0, PT, R7, R74, PT ;  /* 0x0000004a0700720c */ /* 0x000fe20003f06270 */
[----:B------:R-:W-:-:S04]  /*0290*/  IMAD.MOV.U32 R64, RZ, RZ, RZ ;  /* 0x000000ffff407224 */ /* 0x000fc800078e00ff */
[----:B------:R-:W4:Y:S01]  /*02a0*/  @!P3 LDG.E.U16 R17, desc[UR4][R2.64+0x100] ;  /* 0x000100040211b981 */ /* 0x000f22000c1e1500 */
[----:B------:R-:W-:-:S03]  /*02b0*/  LOP3.LUT R11, R65, 0x100, RZ, 0xfc, !PT ;  /* 0x00000100410b7812 */ /* 0x000fc600078efcff */
[----:B------:R-:W4:Y:S04]  /*02c0*/  @!P3 LDG.E.U16 R18, desc[UR4][R4.64+0x100] ;  /* 0x000100040412b981 */ /* 0x000f28000c1e1500 */
[----:B------:R-:W4:Y:S01]  /*02d0*/  @!P6 LDG.E.U16 R19, desc[UR4][R2.64+0x140] ;  /* 0x000140040213e981 */ /* 0x000f22000c1e1500 */
[----:B------:R-:W-:-:S03]  /*02e0*/  LOP3.LUT R25, R65, 0x120, RZ, 0xfc, !PT ;  /* 0x0000012041197812 */ /* 0x000fc600078efcff */
[----:B------:R-:W4:Y:S01]  /*02f0*/  @!P6 LDG.E.U16 R20, desc[UR4][R4.64+0x140] ;  /* 0x000140040414e981 */ /* 0x000f22000c1e1500 */
[----:B------:R-:W-:-:S03]  /*0300*/  IMAD.MOV.U32 R68, RZ, RZ, RZ ;  /* 0x000000ffff447224 */ /* 0x000fc600078e00ff */
[----:B------:R-:W4:Y:S01]  /*0310*/  @!P0 LDG.E.U16 R21, desc[UR4][R2.64+0x180] ;  /* 0x0001800402158981 */ /* 0x000f22000c1e1500 */
[----:B------:R-:W-:-:S03]  /*0320*/  IMAD.MOV.U32 R70, RZ, RZ, RZ ;  /* 0x000000ffff467224 */ /* 0x000fc600078e00ff */
[----:B------:R-:W4:Y:S01]  /*0330*/  @!P0 LDG.E.U16 R22, desc[UR4][R4.64+0x180] ;  /* 0x0001800404168981 */ /* 0x000f22000c1e1500 */
[----:B--2---:R-:W-:Y:S02]  /*0340*/  @!P4 IMAD.U32 R64, R8, 0x10000, RZ ;  /* 0x000100000840c824 */ /* 0x004fe400078e00ff */
[----:B---3--:R-:W-:Y:S01]  /*0350*/  @!P4 IMAD.U32 R62, R9, 0x10000, RZ ;  /* 0x00010000093ec824 */ /* 0x008fe200078e00ff */
[----:B------:R-:W-:Y:S01]  /*0360*/  LOP3.LUT R9, R65, 0xe0, RZ, 0xfc, !PT ;  /* 0x000000e041097812 */ /* 0x000fe200078efcff */
[----:B------:R-:W-:-:S03]  /*0370*/  IMAD.MOV.U32 R8, RZ, RZ, RZ ;  /* 0x000000ffff087224 */ /* 0x000fc600078e00ff */
[-C--:B------:R-:W-:Y:S01]  /*0380*/  ISETP.GE.AND P4, PT, R9, R74.reuse, PT ;  /* 0x0000004a0900720c */ /* 0x080fe20003f86270 */
[----:B----4-:R-:W-:Y:S02]  /*0390*/  @!P2 IMAD.U32 R8, R10, 0x10000, RZ ;  /* 0x000100000a08a824 */ /* 0x010fe400078e00ff */
[----:B------:R-:W-:Y:S01]  /*03a0*/  @!P2 IMAD.U32 R66, R12, 0x10000, RZ ;  /* 0x000100000c42a824 */ /* 0x000fe200078e00ff */
[----:B------:R-:W-:Y:S01]  /*03b0*/  ISETP.GE.AND P2, PT, R11, R74, PT ;  /* 0x0000004a0b00720c */ /* 0x000fe20003f46270 */
[----:B------:R-:W-:Y:S02]  /*03c0*/  IMAD.MOV.U32 R10, RZ, RZ, RZ ;  /* 0x000000ffff0a7224 */ /* 0x000fe400078e00ff */
[----:B------:R-:W-:Y:S01]  /*03d0*/  @!P5 IMAD.U32 R10, R13, 0x10000, RZ ;  /* 0x000100000d0ad824 */ /* 0x000fe200078e00ff */
[----:B------:R-:W-:Y:S02]  /*03e0*/  LOP3.LUT R13, R65, 0x140, RZ, 0xfc, !PT ;  /* 0x00000140410d7812 */ /* 0x000fe400078efcff */
[----:B------:R-:W-:-:S02]  /*03f0*/  @!P5 SHF.L.U32 R68, R14, 0x10, RZ ;  /* 0x000000100e44d819 */ /* 0x000fc400000006ff */
[-C--:B------:R-:W-:Y:S01]  /*0400*/  ISETP.GE.AND P5, PT, R25, R74.reuse, PT ;  /* 0x0000004a1900720c */ /* 0x080fe20003fa6270 */
[----:B------:R-:W-:Y:S01]  /*0410*/  IMAD.MOV.U32 R12, RZ, RZ, RZ ;  /* 0x000000ffff0c7224 */ /* 0x000fe200078e00ff */
[----:B------:R-:W2:Y:S01]  /*0420*/  @!P4 LDG.E.U16 R23, desc[UR4][R2.64+0x1c0] ;  /* 0x0001c0040217c981 */ /* 0x000ea2000c1e1500 */
[----:B------:R-:W-:Y:S02]  /*0430*/  @!P1 IMAD.U32 R12, R15, 0x10000, RZ ;  /* 0x000100000f0c9824 */ /* 0x000fe400078e00ff */
[----:B------:R-:W-:Y:S01]  /*0440*/  @!P1 IMAD.U32 R70, R16, 0x10000, RZ ;  /* 0x0001000010469824 */ /* 0x000fe200078e00ff */
        /* <DEDUP_REMOVED lines=8> */
[----:B------:R-:W-:Y:S01]  /*04d0*/  IMAD.MOV.U32 R13, RZ, RZ, RZ ;  /* 0x000000ffff0d7224 */ /* 0x000fe200078e00ff */
[----:B------:R-:W-:-:S02]  /*04e0*/  @!P3 SHF.L.U32 R13, R17, 0x10, RZ ;  /* 0x00000010110db819 */ /* 0x000fc400000006ff */
[----:B------:R-:W-:Y:S02]  /*04f0*/  CS2R R14, SRZ ;  /* 0x00000000000e7805 */ /* 0x000fe4000001ff00 */
[----:B------:R-:W-:Y:S01]  /*0500*/  LOP3.LUT R17, R65, 0x160, RZ, 0xfc, !PT ;  /* 0x0000016041117812 */ /* 0x000fe200078efcff */
[----:B------:R-:W-:Y:S02]  /*0510*/  IMAD.MOV.U32 R72, RZ, RZ, RZ ;  /* 0x000000ffff487224 */ /* 0x000fe400078e00ff */
[----:B------:R-:W-:Y:S01]  /*0520*/  @!P3 IMAD.U32 R72, R18, 0x10000, RZ ;  /* 0x000100001248b824 */ /* 0x000fe200078e00ff */
[----:B------:R-:W-:Y:S01]  /*0530*/  ISETP.GE.AND P3, PT, R17, R74, PT ;  /* 0x0000004a1100720c */ /* 0x000fe20003f66270 */
[----:B------:R-:W-:Y:S01]  /*0540*/  @!P6 IMAD.U32 R14, R19, 0x10000, RZ ;  /* 0x00010000130ee824 */ /* 0x000fe200078e00ff */
[----:B------:R-:W-:Y:S01]  /*0550*/  LOP3.LUT R19, R65, 0x180, RZ, 0xfc, !PT ;  /* 0x0000018041137812 */ /* 0x000fe200078efcff */
[----:B------:R-:W-:-:S03]  /*0560*/  @!P6 IMAD.U32 R15, R20, 0x10000, RZ ;  /* 0x00010000140fe824 */ /* 0x000fc600078e00ff */
[-C--:B------:R-:W-:Y:S02]  /*0570*/  ISETP.GE.AND P6, PT, R19, R74.reuse, PT ;  /* 0x0000004a1300720c */ /* 0x080fe40003fc6270 */
[----:B------:R-:W-:Y:S02]  /*0580*/  CS2R R16, SRZ ;  /* 0x0000000000107805 */ /* 0x000fe4000001ff00 */
[----:B------:R-:W-:Y:S01]  /*0590*/  LOP3.LUT R31, R65, 0x1a0, RZ, 0xfc, !PT ;  /* 0x000001a0411f7812 */ /* 0x000fe200078efcff */
[----:B------:R-:W-:Y:S01]  /*05a0*/  @!P0 IMAD.U32 R16, R21, 0x10000, RZ ;  /* 0x0001000015108824 */ /* 0x000fe200078e00ff */
[----:B------:R-:W-:Y:S02]  /*05b0*/  @!P0 SHF.L.U32 R17, R22, 0x10, RZ ;  /* 0x0000001016118819 */ /* 0x000fe400000006ff */
[----:B------:R-:W-:Y:S02]  /*05c0*/  CS2R R18, SRZ ;  /* 0x0000000000127805 */ /* 0x000fe4000001ff00 */
[----:B------:R-:W-:Y:S01]  /*05d0*/  ISETP.GE.AND P0, PT, R31, R74, PT ;  /* 0x0000004a1f00720c */ /* 0x000fe20003f06270 */
[----:B------:R-:W4:Y:S01]  /*05e0*/  @!P3 LDG.E.U16 R44, desc[UR4][R2.64+0x2c0] ;  /* 0x0002c004022cb981 */ /* 0x000f22000c1e1500 */
[----:B------:R-:W-:-:S03]  /*05f0*/  LOP3.LUT R21, R65, 0x1c0, RZ, 0xfc, !PT ;  /* 0x000001c041157812 */ /* 0x000fc600078efcff */
[----:B------:R-:W4:Y:S04]  /*0600*/  @!P3 LDG.E.U16 R31, desc[UR4][R4.64+0x2c0] ;  /* 0x0002c004041fb981 */ /* 0x000f28000c1e1500 */
[----:B------:R-:W4:Y:S04]  /*0610*/  @!P6 LDG.E.U16 R32, desc[UR4][R2.64+0x300] ;  /* 0x000300040220e981 */ /* 0x000f28000c1e1500 */
[----:B------:R-:W4:Y:S04]  /*0620*/  @!P6 LDG.E.U16 R33, desc[UR4][R4.64+0x300] ;  /* 0x000300040421e981 */ /* 0x000f28000c1e1500 */
[----:B------:R-:W4:Y:S04]  /*0630*/  @!P0 LDG.E.U16 R35, desc[UR4][R4.64+0x340] ;  /* 0x0003400404238981 */ /* 0x000f28000c1e1500 */
[----:B------:R-:W4:Y:S01]  /*0640*/  @!P0 LDG.E.U16 R34, desc[UR4][R2.64+0x340] ;  /* 0x0003400402228981 */ /* 0x000f22000c1e1500 */
[----:B--2---:R-:W-:Y:S01]  /*0650*/  @!P4 IMAD.U32 R18, R23, 0x10000, RZ ;  /* 0x000100001712c824 */ /* 0x004fe200078e00ff */
[----:B------:R-:W-:Y:S01]  /*0660*/  LOP3.LUT R23, R65, 0x1e0, RZ, 0xfc, !PT ;  /* 0x000001e041177812 */ /* 0x000fe200078efcff */
[----:B---3--:R-:W-:Y:S01]  /*0670*/  @!P4 IMAD.U32 R19, R24, 0x10000, RZ ;  /* 0x000100001813c824 */ /* 0x008fe200078e00ff */
[----:B------:R-:W-:-:S02]  /*0680*/  ISETP.GE.AND P4, PT, R21, R74, PT ;  /* 0x0000004a1500720c */ /* 0x000fc40003f86270 */
[----:B------:R-:W-:Y:S02]  /*0690*/  CS2R R20, SRZ ;  /* 0x0000000000147805 */ /* 0x000fe4000001ff00 */
[----:B----4-:R-:W-:Y:S01]  /*06a0*/  @!P2 IMAD.U32 R20, R25, 0x10000, RZ ;  /* 0x000100001914a824 */ /* 0x010fe200078e00ff */
[----:B------:R-:W-:Y:S01]  /*06b0*/  LOP3.LUT R25, R65, 0x200, RZ, 0xfc, !PT ;  /* 0x0000020041197812 */ /* 0x000fe200078efcff */
[----:B------:R-:W-:Y:S01]  /*06c0*/  @!P2 IMAD.U32 R21, R26, 0x10000, RZ ;  /* 0x000100001a15a824 */ /* 0x000fe200078e00ff */
[----:B------:R-:W-:Y:S02]  /*06d0*/  ISETP.GE.AND P2, PT, R23, R74, PT ;  /* 0x0000004a1700720c */ /* 0x000fe40003f46270 */
[----:B------:R-:W-:Y:S02]  /*06e0*/  CS2R R22, SRZ ;  /* 0x0000000000167805 */ /* 0x000fe4000001ff00 */
[----:B------:R-:W-:Y:S01]  /*06f0*/  @!P5 IMAD.U32 R22, R27, 0x10000, RZ ;  /* 0x000100001b16d824 */ /* 0x000fe200078e00ff */
[----:B------:R-:W-:Y:S01]  /*0700*/  LOP3.LUT R27, R65, 0x220, RZ, 0xfc, !PT ;  /* 0x00000220411b7812 */ /* 0x000fe200078efcff */
[----:B------:R-:W2:Y:S01]  /*0710*/  @!P4 LDG.E.U16 R36, desc[UR4][R2.64+0x380] ;  /* 0x000380040224c981 */ /* 0x000ea2000c1e1500 */
[----:B------:R-:W-:-:S02]  /*0720*/  @!P5 SHF.L.U32 R23, R28, 0x10, RZ ;  /* 0x000000101c17d819 */ /* 0x000fc400000006ff */
[-C--:B------:R-:W-:Y:S02]  /*0730*/  ISETP.GE.AND P5, PT, R25, R74.reuse, PT ;  /* 0x0000004a1900720c */ /* 0x080fe40003fa6270 */
[----:B------:R-:W-:Y:S01]  /*0740*/  CS2R R24, SRZ ;  /* 0x0000000000187805 */ /* 0x000fe2000001ff00 */
[----:B------:R-:W3:Y:S01]  /*0750*/  @!P4 LDG.E.U16 R37, desc[UR4][R4.64+0x380] ;  /* 0x000380040425c981 */ /* 0x000ee2000c1e1500 */
[----:B------:R-:W-:Y:S02]  /*0760*/  @!P1 IMAD.U32 R24, R29, 0x10000, RZ ;  /* 0x000100001d189824 */ /* 0x000fe400078e00ff */
[----:B------:R-:W-:Y:S01]  /*0770*/  @!P1 IMAD.U32 R25, R30, 0x10000, RZ ;  /* 0x000100001e199824 */ /* 0x000fe200078e00ff */
[----:B------:R-:W-:Y:S01]  /*0780*/  ISETP.GE.AND P1, PT, R27, R74, PT ;  /* 0x0000004a1b00720c */ /* 0x000fe20003f26270 */
[----:B------:R-:W4:Y:S04]  /*0790*/  @!P2 LDG.E.U16 R38, desc[UR4][R2.64+0x3c0] ;  /* 0x0003c0040226a981 */ /* 0x000f28000c1e1500 */
[----:B------:R-:W4:Y:S04]  /*07a0*/  @!P2 LDG.E.U16 R39, desc[UR4][R4.64+0x3c0] ;  /* 0x0003c0040427a981 */ /* 0x000f28000c1e1500 */
[----:B------:R-:W4:Y:S04]  /*07b0*/  @!P5 LDG.E.U16 R40, desc[UR4][R2.64+0x400] ;  /* 0x000400040228d981 */ /* 0x000f28000c1e1500 */
[----:B------:R-:W4:Y:S04]  /*07c0*/  @!P5 LDG.E.U16 R41, desc[UR4][R4.64+0x400] ;  /* 0x000400040429d981 */ /* 0x000f28000c1e1500 */
[----:B------:R-:W4:Y:S04]  /*07d0*/  @!P1 LDG.E.U16 R43, desc[UR4][R4.64+0x440] ;  /* 0x00044004042b9981 */ /* 0x000f28000c1e1500 */
[----:B------:R-:W4:Y:S01]  /*07e0*/  @!P1 LDG.E.U16 R42, desc[UR4][R2.64+0x440] ;  /* 0x00044004022a9981 */ /* 0x000f22000c1e1500 */
[----:B------:R-:W-:-:S02]  /*07f0*/  CS2R R26, SRZ ;  /* 0x00000000001a7805 */ /* 0x000fc4000001ff00 */
[----:B------:R-:W-:Y:S01]  /*0800*/  @!P3 IMAD.U32 R27, R31, 0x10000, RZ ;  /* 0x000100001f1bb824 */ /* 0x000fe200078e00ff */
[C---:B------:R-:W-:Y:S02]  /*0810*/  LOP3.LUT R31, R65.reuse, 0x260, RZ, 0xfc, !PT ;  /* 0x00000260411f7812 */ /* 0x040fe400078efcff */
[----:B------:R-:W-:Y:S02]  /*0820*/  CS2R R28, SRZ ;  /* 0x00000000001c7805 */ /* 0x000fe4000001ff00 */
[----:B------:R-:W-:Y:S01]  /*0830*/  LOP3.LUT R45, R65, 0x240, RZ, 0xfc, !PT ;  /* 0x00000240412d7812 */ /* 0x000fe200078efcff */
[----:B------:R-:W-:Y:S02]  /*0840*/  @!P6 IMAD.U32 R28, R32, 0x10000, RZ ;  /* 0x00010000201ce824 */ /* 0x000fe400078e00ff */
[----:B------:R-:W-:Y:S01]  /*0850*/  @!P3 IMAD.U32 R26, R44, 0x10000, RZ ;  /* 0x000100002c1ab824 */ /* 0x000fe200078e00ff */
[----:B------:R-:W-:Y:S02]  /*0860*/  @!P6 SHF.L.U32 R29, R33, 0x10, RZ ;  /* 0x00000010211de819 */ /* 0x000fe400000006ff */
[----:B------:R-:W-:-:S02]  /*0870*/  ISETP.GE.AND P6, PT, R31, R74, PT ;  /* 0x0000004a1f00720c */ /* 0x000fc40003fc6270 */
[-C--:B------:R-:W-:Y:S02]  /*0880*/  ISETP.GE.AND P3, PT, R45, R74.reuse, PT ;  /* 0x0000004a2d00720c */ /* 0x080fe40003f66270 */
[----:B------:R-:W-:Y:S02]  /*0890*/  CS2R R30, SRZ ;  /* 0x00000000001e7805 */ /* 0x000fe4000001ff00 */
[----:B------:R-:W-:Y:S01]  /*08a0*/  LOP3.LUT R45, R65, 0x280, RZ, 0xfc, !PT ;  /* 0x00000280412d7812 */ /* 0x000fe200078efcff */
[----:B------:R-:W-:Y:S01]  /*08b0*/  @!P0 IMAD.U32 R31, R35, 0x10000, RZ ;  /* 0x00010000231f8824 */ /* 0x000fe200078e00ff */
[----:B------:R-:W-:Y:S01]  /*08c0*/  LOP3.LUT R35, R65, 0x2a0, RZ, 0xfc, !PT ;  /* 0x000002a041237812 */ /* 0x000fe200078efcff */
[----:B------:R-:W-:Y:S01]  /*08d0*/  @!P0 IMAD.U32 R30, R34, 0x10000, RZ ;  /* 0x00010000221e8824 */ /* 0x000fe200078e00ff */
[----:B------:R-:W-:Y:S02]  /*08e0*/  CS2R R32, SRZ ;  /* 0x0000000000207805 */ /* 0x000fe4000001ff00 */
[----:B------:R-:W-:Y:S01]  /*08f0*/  ISETP.GE.AND P0, PT, R45, R74, PT ;  /* 0x0000004a2d00720c */ /* 0x000fe20003f06270 */
[----:B------:R-:W4:Y:S04]  /*0900*/  @!P6 LDG.E.U16 R49, desc[UR4][R4.64+0x4c0] ;  /* 0x0004c0040431e981 */ /* 0x000f28000c1e1500 */
[----:B------:R-:W4:Y:S04]  /*0910*/  @!P3 LDG.E.U16 R45, desc[UR4][R4.64+0x480] ;  /* 0x00048004042db981 */ /* 0x000f28000c1e1500 */
[----:B------:R-:W4:Y:S04]  /*0920*/  @!P3 LDG.E.U16 R46, desc[UR4][R2.64+0x480] ;  /* 0x00048004022eb981 */ /* 0x000f28000c1e1500 */
[----:B------:R-:W4:Y:S04]  /*0930*/  @!P0 LDG.E.U16 R52, desc[UR4][R4.64+0x500] ;  /* 0x0005000404348981 */ /* 0x000f28000c1e1500 */
[----:B------:R-:W4:Y:S04]  /*0940*/  @!P0 LDG.E.U16 R51, desc[UR4][R2.64+0x500] ;  /* 0x0005000402338981 */ /* 0x000f28000c1e1500 */
[----:B------:R-:W4:Y:S01]  /*0950*/  @!P6 LDG.E.U16 R48, desc[UR4][R2.64+0x4c0] ;  /* 0x0004c0040230e981 */ /* 0x000f22000c1e1500 */
[----:B--2---:R-:W-:-:S02]  /*0960*/  @!P4 IMAD.U32 R32, R36, 0x10000, RZ ;  /* 0x000100002420c824 */ /* 0x004fc400078e00ff */
[----:B---3--:R-:W-:Y:S01]  /*0970*/  @!P4 IMAD.U32 R33, R37, 0x10000, RZ ;  /* 0x000100002521c824 */ /* 0x008fe200078e00ff */
[-C--:B------:R-:W-:Y:S02]  /*0980*/  ISETP.GE.AND P4, PT, R35, R74.reuse, PT ;  /* 0x0000004a2300720c */ /* 0x080fe40003f86270 */
[----:B------:R-:W-:Y:S02]  /*0990*/  CS2R R34, SRZ ;  /* 0x0000000000227805 */ /* 0x000fe4000001ff00 */
[----:B------:R-:W-:Y:S02]  /*09a0*/  LOP3.LUT R37, R65, 0x2c0, RZ, 0xfc, !PT ;  /* 0x000002c041257812 */ /* 0x000fe400078efcff */
[----:B----4-:R-:W-:Y:S01]  /*09b0*/  @!P2 SHF.L.U32 R34, R38, 0x10, RZ ;  /* 0x000000102622a819 */ /* 0x010fe200000006ff */
[----:B------:R-:W-:Y:S01]  /*09c0*/  @!P2 IMAD.U32 R35, R39, 0x10000, RZ ;  /* 0x000100002723a824 */ /* 0x000fe200078e00ff */
[----:B------:R-:W-:Y:S02]  /*09d0*/  ISETP.GE.AND P2, PT, R37, R74, PT ;  /* 0x0000004a2500720c */ /* 0x000fe40003f46270 */
[----:B------:R-:W-:-:S02]  /*09e0*/  CS2R R36, SRZ ;  /* 0x0000000000247805 */ /* 0x000fc4000001ff00 */
[----:B------:R-:W-:Y:S01]  /*09f0*/  LOP3.LUT R39, R65, 0x2e0, RZ, 0xfc, !PT ;  /* 0x000002e041277812 */ /* 0x000fe200078efcff */
[----:B------:R-:W-:Y:S01]  /*0a00*/  @!P5 IMAD.U32 R36, R40, 0x10000, RZ ;  /* 0x000100002824d824 */ /* 0x000fe200078e00ff */
[----:B------:R-:W2:Y:S01]  /*0a10*/  @!P4 LDG.E.U16 R54, desc[UR4][R4.64+0x540] ;  /* 0x000540040436c981 */ /* 0x000ea2000c1e1500 */
[----:B------:R-:W-:Y:S01]  /*0a20*/  @!P5 IMAD.U32 R37, R41, 0x10000, RZ ;  /* 0x000100002925d824 */ /* 0x000fe200078e00ff */
[----:B------:R-:W-:Y:S02]  /*0a30*/  ISETP.GE.AND P5, PT, R39, R74, PT ;  /* 0x0000004a2700720c */ /* 0x000fe40003fa6270 */
[----:B------:R-:W3:Y:S01]  /*0a40*/  @!P4 LDG.E.U16 R53, desc[UR4][R2.64+0x540] ;  /* 0x000540040235c981 */ /* 0x000ee2000c1e1500 */
[----:B------:R-:W-:Y:S01]  /*0a50*/  LOP3.LUT R41, R65, 0x300, RZ, 0xfc, !PT ;  /* 0x0000030041297812 */ /* 0x000fe200078efcff */
[----:B------:R-:W-:Y:S01]  /*0a60*/  @!P1 IMAD.U32 R43, R43, 0x10000, RZ ;  /* 0x000100002b2b9824 */ /* 0x000fe200078e00ff */
[----:B------:R-:W-:Y:S01]  /*0a70*/  MOV R40, RZ ;  /* 0x000000ff00287202 */ /* 0x000fe20000000f00 */
[----:B------:R-:W-:Y:S01]  /*0a80*/  IMAD.MOV.U32 R38, RZ, RZ, RZ ;  /* 0x000000ffff267224 */ /* 0x000fe200078e00ff */
[----:B------:R-:W4:Y:S01]  /*0a90*/  @!P2 LDG.E.U16 R56, desc[UR4][R4.64+0x580] ;  /* 0x000580040438a981 */ /* 0x000f22000c1e1500 */
[----:B------:R-:W-:-:S02]  /*0aa0*/  @!P1 IMAD.U32 R38, R42, 0x10000, RZ ;  /* 0x000100002a269824 */ /* 0x000fc400078e00ff */
[----:B------:R-:W-:Y:S01]  /*0ab0*/  @!P1 FMUL.FTZ R40, R43, 1.4426950216293334961 ;  /* 0x3fb8aa3b2b289820 */ /* 0x000fe20000410000 */
[----:B------:R-:W-:Y:S01]  /*0ac0*/  ISETP.GE.AND P1, PT, R41, R74, PT ;  /* 0x0000004a2900720c */ /* 0x000fe20003f26270 */
[----:B------:R-:W4:Y:S04]  /*0ad0*/  @!P2 LDG.E.U16 R55, desc[UR4][R2.64+0x580] ;  /* 0x000580040237a981 */ /* 0x000f28000c1e1500 */
[----:B------:R-:W4:Y:S04]  /*0ae0*/  @!P5 LDG.E.U16 R60, desc[UR4][R4.64+0x5c0] ;  /* 0x0005c004043cd981 */ /* 0x000f28000c1e1500 */
[----:B------:R-:W4:Y:S04]  /*0af0*/  @!P5 LDG.E.U16 R58, desc[UR4][R2.64+0x5c0] ;  /* 0x0005c004023ad981 */ /* 0x000f28000c1e1500 */
[----:B------:R-:W4:Y:S04]  /*0b00*/  @!P1 LDG.E.U16 R63, desc[UR4][R4.64+0x600] ;  /* 0x00060004043f9981 */ /* 0x000f28000c1e1500 */
[----:B------:R-:W4:Y:S01]  /*0b10*/  @!P1 LDG.E.U16 R76, desc[UR4][R2.64+0x600] ;  /* 0x00060004024c9981 */ /* 0x000f22000c1e1500 */
[----:B------:R-:W-:Y:S01]  /*0b20*/  CS2R R42, SRZ ;  /* 0x00000000002a7805 */ /* 0x000fe2000001ff00 */
[----:B------:R-:W-:-:S02]  /*0b30*/  @!P6 IMAD.U32 R49, R49, 0x10000, RZ ;  /* 0x000100003131e824 */ /* 0x000fc400078e00ff */
[----:B------:R-:W-:Y:S01]  /*0b40*/  @!P3 IMAD.U32 R47, R45, 0x10000, RZ ;  /* 0x000100002d2fb824 */ /* 0x000fe200078e00ff */
[----:B------:R-:W-:Y:S02]  /*0b50*/  CS2R R44, SRZ ;  /* 0x00000000002c7805 */ /* 0x000fe4000001ff00 */
[----:B------:R-:W-:Y:S01]  /*0b60*/  @!P6 FMUL.FTZ R45, R49, 1.4426950216293334961 ;  /* 0x3fb8aa3b312de820 */ /* 0x000fe20000410000 */
[----:B------:R-:W-:Y:S01]  /*0b70*/  @!P3 SHF.L.U32 R42, R46, 0x10, RZ ;  /* 0x000000102e2ab819 */ /* 0x000fe200000006ff */
[----:B------:R-:W-:Y:S01]  /*0b80*/  @!P3 FMUL.FTZ R43, R47, 1.4426950216293334961 ;  /* 0x3fb8aa3b2f2bb820 */ /* 0x000fe20000410000 */
[----:B------:R-:W-:Y:S02]  /*0b90*/  LOP3.LUT R49, R65, 0x320, RZ, 0xfc, !PT ;  /* 0x0000032041317812 */ /* 0x000fe400078efcff */
[----:B------:R-:W-:Y:S01]  /*0ba0*/  CS2R R46, SRZ ;  /* 0x00000000002e7805 */ /* 0x000fe2000001ff00 */
[----:B------:R-:W-:Y:S01]  /*0bb0*/  @!P0 IMAD.U32 R52, R52, 0x10000, RZ ;  /* 0x0001000034348824 */ /* 0x000fe200078e00ff */
[----:B------:R-:W-:Y:S01]  /*0bc0*/  ISETP.GE.AND P3, PT, R49, R74, PT ;  /* 0x0000004a3100720c */ /* 0x000fe20003f66270 */
[----:B------:R-:W-:Y:S01]  /*0bd0*/  @!P0 IMAD.U32 R46, R51, 0x10000, RZ ;  /* 0x00010000332e8824 */ /* 0x000fe200078e00ff */
[----:B------:R-:W-:Y:S01]  /*0be0*/  LOP3.LUT R51, R65, 0x340, RZ, 0xfc, !PT ;  /* 0x0000034041337812 */ /* 0x000fe200078efcff */
[----:B------:R-:W-:Y:S01]  /*0bf0*/  @!P0 FMUL.FTZ R47, R52, 1.4426950216293334961 ;  /* 0x3fb8aa3b342f8820 */ /* 0x000fe20000410000 */
[----:B------:R-:W-:-:S02]  /*0c00*/  @!P6 IMAD.U32 R44, R48, 0x10000, RZ ;  /* 0x00010000302ce824 */ /* 0x000fc400078e00ff */
[----:B------:R-:W-:Y:S01]  /*0c10*/  IMAD.MOV.U32 R48, RZ, RZ, RZ ;  /* 0x000000ffff307224 */ /* 0x000fe200078e00ff */
[-C--:B------:R-:W-:Y:S01]  /*0c20*/  ISETP.GE.AND P0, PT, R51, R74.reuse, PT ;  /* 0x0000004a3300720c */ /* 0x080fe20003f06270 */
[----:B------:R-:W-:Y:S02]  /*0c30*/  IMAD.MOV.U32 R50, RZ, RZ, RZ ;  /* 0x000000ffff327224 */ /* 0x000fe400078e00ff */
[----:B------:R-:W-:Y:S01]  /*0c40*/  IMAD.MOV.U32 R52, RZ, RZ, RZ ;  /* 0x000000ffff347224 */ /* 0x000fe200078e00ff */
[C---:B------:R-:W-:Y:S02]  /*0c50*/  LOP3.LUT R59, R65.reuse, 0x3a0, RZ, 0xfc, !PT ;  /* 0x000003a0413b7812 */ /* 0x040fe400078efcff */
[----:B------:R-:W4:Y:S01]  /*0c60*/  @!P3 LDG.E.U16 R89, desc[UR4][R2.64+0x640] ;  /* 0x000640040259b981 */ /* 0x000f22000c1e1500 */
[----:B------:R-:W-:Y:S02]  /*0c70*/  LOP3.LUT R61, R65, 0x3c0, RZ, 0xfc, !PT ;  /* 0x000003c0413d7812 */ /* 0x000fe400078efcff */
[----:B------:R-:W-:Y:S01]  /*0c80*/  ISETP.GE.AND P6, PT, R59, R74, PT ;  /* 0x0000004a3b00720c */ /* 0x000fe20003fc6270 */
[----:B------:R-:W4:Y:S04]  /*0c90*/  @!P3 LDG.E.U16 R88, desc[UR4][R4.64+0x640] ;  /* 0x000640040458b981 */ /* 0x000f28000c1e1500 */
[----:B------:R-:W4:Y:S01]  /*0ca0*/  @!P0 LDG.E.U16 R81, desc[UR4][R2.64+0x680] ;  /* 0x0006800402518981 */ /* 0x000f22000c1e1500 */
[----:B------:R-:W-:-:S03]  /*0cb0*/  FADD.FTZ R83, RZ, R62 ;  /* 0x0000003eff537221 */ /* 0x000fc60000010000 */
[----:B------:R-:W5:Y:S04]  /*0cc0*/  @!P0 LDG.E.U16 R80, desc[UR4][R4.64+0x680] ;  /* 0x0006800404508981 */ /* 0x000f68000c1e1500 */
[----:B------:R-:W4:Y:S01]  /*0cd0*/  @!P6 LDG.E.U16 R85, desc[UR4][R2.64+0x740] ;  /* 0x000740040255e981 */ /* 0x000f22000c1e1500 */
[----:B--2---:R-:W-:Y:S01]  /*0ce0*/  @!P4 SHF.L.U32 R54, R54, 0x10, RZ ;  /* 0x000000103636c819 */ /* 0x004fe200000006ff */
[----:B---3--:R-:W-:Y:S01]  /*0cf0*/  @!P4 IMAD.U32 R48, R53, 0x10000, RZ ;  /* 0x000100003530c824 */ /* 0x008fe200078e00ff */
[----:B------:R-:W-:-:S03]  /*0d00*/  LOP3.LUT R53, R65, 0x360, RZ, 0xfc, !PT ;  /* 0x0000036041357812 */ /* 0x000fc600078efcff */
[----:B------:R-:W-:Y:S01]  /*0d10*/  @!P4 FMUL.FTZ R50, R54, 1.4426950216293334961 ;  /* 0x3fb8aa3b3632c820 */ /* 0x000fe20000410000 */
[----:B----4-:R-:W-:Y:S02]  /*0d20*/  @!P2 SHF.L.U32 R56, R56, 0x10, RZ ;  /* 0x000000103838a819 */ /* 0x010fe400000006ff */
[-C--:B------:R-:W-:Y:S01]  /*0d30*/  ISETP.GE.AND P4, PT, R53, R74.reuse, PT ;  /* 0x0000004a3500720c */ /* 0x080fe20003f86270 */
[----:B------:R-:W-:Y:S01]  /*0d40*/  @!P2 IMAD.U32 R52, R55, 0x10000, RZ ;  /* 0x000100003734a824 */ /* 0x000fe200078e00ff */
[----:B------:R-:W-:Y:S01]  /*0d50*/  LOP3.LUT R55, R65, 0x380, RZ, 0xfc, !PT ;  /* 0x0000038041377812 */ /* 0x000fe200078efcff */
[----:B------:R-:W-:Y:S02]  /*0d60*/  IMAD.MOV.U32 R54, RZ, RZ, RZ ;  /* 0x000000ffff367224 */ /* 0x000fe400078e00ff */
[----:B------:R-:W-:Y:S01]  /*0d70*/  @!P2 FMUL.FTZ R54, R56, 1.4426950216293334961 ;  /* 0x3fb8aa3b3836a820 */ /* 0x000fe20000410000 */
[----:B------:R-:W-:Y:S01]  /*0d80*/  @!P5 IMAD.U32 R60, R60, 0x10000, RZ ;  /* 0x000100003c3cd824 */ /* 0x000fe200078e00ff */
[----:B------:R-:W-:-:S02]  /*0d90*/  ISETP.GE.AND P2, PT, R55, R74, PT ;  /* 0x0000004a3700720c */ /* 0x000fc40003f46270 */
[----:B------:R-:W-:Y:S02]  /*0da0*/  CS2R R56, SRZ ;  /* 0x0000000000387805 */ /* 0x000fe4000001ff00 */
[----:B------:R-:W-:Y:S01]  /*0db0*/  @!P5 FMUL.FTZ R57, R60, 1.4426950216293334961 ;  /* 0x3fb8aa3b3c39d820 */ /* 0x000fe20000410000 */
[----:B------:R-:W-:Y:S01]  /*0dc0*/  HFMA2.MMA R60, -RZ, RZ, 0, 0 ;  /* 0x00000000ff3c7435 */ /* 0x000fe200000001ff */
[----:B------:R-:W-:Y:S01]  /*0dd0*/  @!P5 IMAD.U32 R56, R58, 0x10000, RZ ;  /* 0x000100003a38d824 */ /* 0x000fe200078e00ff */
[-C--:B------:R-:W-:Y:S01]  /*0de0*/  ISETP.GE.AND P5, PT, R61, R74.reuse, PT ;  /* 0x0000004a3d00720c */ /* 0x080fe20003fa6270 */
[----:B------:R-:W-:Y:S01]  /*0df0*/  @!P1 IMAD.U32 R77, R63, 0x10000, RZ ;  /* 0x000100003f4d9824 */ /* 0x000fe200078e00ff */
[----:B------:R-:W-:Y:S01]  /*0e00*/  LOP3.LUT R63, R65, 0x3e0, RZ, 0xfc, !PT ;  /* 0x000003e0413f7812 */ /* 0x000fe200078efcff */
[----:B------:R-:W2:Y:S01]  /*0e10*/  @!P4 LDG.E.U16 R82, desc[UR4][R2.64+0x6c0] ;  /* 0x0006c0040252c981 */ /* 0x000ea2000c1e1500 */
[----:B------:R-:W-:Y:S02]  /*0e20*/  IMAD.MOV.U32 R58, RZ, RZ, RZ ;  /* 0x000000ffff3a7224 */ /* 0x000fe400078e00ff */
[----:B------:R-:W-:Y:S01]  /*0e30*/  @!P1 FMUL.FTZ R60, R77, 1.4426950216293334961 ;  /* 0x3fb8aa3b4d3c9820 */ /* 0x000fe20000410000 */
[----:B------:R-:W-:Y:S01]  /*0e40*/  @!P1 IMAD.U32 R58, R76, 0x10000, RZ ;  /* 0x000100004c3a9824 */ /* 0x000fe200078e00ff */
[----:B------:R-:W-:Y:S01]  /*0e50*/  ISETP.GE.AND P1, PT, R63, R74, PT ;  /* 0x0000004a3f00720c */ /* 0x000fe20003f26270 */
[----:B------:R-:W3:Y:S01]  /*0e60*/  @!P2 LDG.E.U16 R84, desc[UR4][R2.64+0x700] ;  /* 0x000700040254a981 */ /* 0x000ee2000c1e1500 */
[----:B------:R-:W-:-:S03]  /*0e70*/  FADD.FTZ R91, R83, R8 ;  /* 0x00000008535b7221 */ /* 0x000fc60000010000 */
[----:B------:R-:W5:Y:S04]  /*0e80*/  @!P4 LDG.E.U16 R79, desc[UR4][R4.64+0x6c0] ;  /* 0x0006c004044fc981 */ /* 0x000f68000c1e1500 */
[----:B------:R-:W4:Y:S04]  /*0e90*/  @!P5 LDG.E.U16 R74, desc[UR4][R2.64+0x780] ;  /* 0x00078004024ad981 */ /* 0x000f28000c1e1500 */
[----:B------:R0:W4:Y:S01]  /*0ea0*/  @!P1 LDG.E.U16 R87, desc[UR4][R2.64+0x7c0] ;  /* 0x0007c00402579981 */ /* 0x000122000c1e1500 */
[----:B------:R-:W-:-:S03]  /*0eb0*/  FADD.FTZ R91, R91, R10 ;  /* 0x0000000a5b5b7221 */ /* 0x000fc60000010000 */
[----:B------:R-:W5:Y:S04]  /*0ec0*/  @!P2 LDG.E.U16 R78, desc[UR4][R4.64+0x700] ;  /* 0x00070004044ea981 */ /* 0x000f68000c1e1500 */
[----:B------:R-:W5:Y:S01]  /*0ed0*/  @!P6 LDG.E.U16 R77, desc[UR4][R4.64+0x740] ;  /* 0x00074004044de981 */ /* 0x000f62000c1e1500 */
[----:B0-----:R-:W-:-:S03]  /*0ee0*/  FADD.FTZ R2, R91, R12 ;  /* 0x0000000c5b027221 */ /* 0x001fc60000010000 */
[----:B------:R-:W5:Y:S01]  /*0ef0*/  @!P5 LDG.E.U16 R76, desc[UR4][R4.64+0x780] ;  /* 0x00078004044cd981 */ /* 0x000f62000c1e1500 */
[----:B------:R-:W-:-:S03]  /*0f00*/  FADD.FTZ R3, R2, R13 ;  /* 0x0000000d02037221 */ /* 0x000fc60000010000 */
[----:B------:R0:W5:Y:S01]  /*0f10*/  @!P1 LDG.E.U16 R83, desc[UR4][R4.64+0x7c0] ;  /* 0x0007c00404539981 */ /* 0x000162000c1e1500 */
        /* <DEDUP_REMOVED lines=18> */
[----:B0-----:R-:W-:-:S03]  /*1040*/  CS2R R4, SRZ ;  /* 0x0000000000047805 */ /* 0x001fc6000001ff00 */
[----:B------:R-:W-:Y:S01]  /*1050*/  FADD.FTZ R3, R3, R56 ;  /* 0x0000003803037221 */ /* 0x000fe20000010000 */
[----:B------:R-:W-:-:S03]  /*1060*/  @!P3 IMAD.U32 R5, R89, 0x10000, RZ ;  /* 0x000100005905b824 */ /* 0x000fc600078e00ff */
[----:B------:R-:W-:Y:S01]  /*1070*/  FADD.FTZ R2, R3, R58 ;  /* 0x0000003a03027221 */ /* 0x000fe20000010000 */
[----:B------:R-:W-:-:S03]  /*1080*/  @!P0 IMAD.U32 R4, R81, 0x10000, RZ ;  /* 0x0001000051048824 */ /* 0x000fc600078e00ff */
[----:B------:R-:W-:Y:S01]  /*1090*/  FADD.FTZ R3, R2, R5 ;  /* 0x0000000502037221 */ /* 0x000fe20000010000 */
[----:B------:R-:W-:-:S03]  /*10a0*/  MOV R81, RZ ;  /* 0x000000ff00517202 */ /* 0x000fc60000000f00 */
[----:B------:R-:W-:Y:S01]  /*10b0*/  FADD.FTZ R2, R3, R4 ;  /* 0x0000000403027221 */ /* 0x000fe20000010000 */
[----:B------:R-:W-:Y:S01]  /*10c0*/  @!P3 SHF.L.U32 R88, R88, 0x10, RZ ;  /* 0x000000105858b819 */ /* 0x000fe200000006ff */
[----:B--2---:R-:W-:Y:S02]  /*10d0*/  @!P4 IMAD.U32 R81, R82, 0x10000, RZ ;  /* 0x000100005251c824 */ /* 0x004fe400078e00ff */
[----:B------:R-:W-:Y:S02]  /*10e0*/  IMAD.MOV.U32 R82, RZ, RZ, RZ ;  /* 0x000000ffff527224 */ /* 0x000fe400078e00ff */
[----:B------:R-:W-:Y:S01]  /*10f0*/  FADD.FTZ R3, R2, R81 ;  /* 0x0000005102037221 */ /* 0x000fe20000010000 */
[----:B---3--:R-:W-:Y:S02]  /*1100*/  @!P2 IMAD.U32 R82, R84, 0x10000, RZ ;  /* 0x000100005452a824 */ /* 0x008fe400078e00ff */
[----:B------:R-:W-:Y:S01]  /*1110*/  IMAD.MOV.U32 R84, RZ, RZ, RZ ;  /* 0x000000ffff547224 */ /* 0x000fe200078e00ff */
[----:B------:R-:W-:Y:S01]  /*1120*/  @!P6 SHF.L.U32 R84, R85, 0x10, RZ ;  /* 0x000000105554e819 */ /* 0x000fe200000006ff */
[----:B------:R-:W-:Y:S01]  /*1130*/  FADD.FTZ R3, R3, R82 ;  /* 0x0000005203037221 */ /* 0x000fe20000010000 */
[----:B------:R-:W-:-:S02]  /*1140*/  IMAD.MOV.U32 R85, RZ, RZ, RZ ;  /* 0x000000ffff557224 */ /* 0x000fc400078e00ff */
[----:B----4-:R-:W-:Y:S02]  /*1150*/  @!P5 IMAD.U32 R85, R74, 0x10000, RZ ;  /* 0x000100004a55d824 */ /* 0x010fe400078e00ff */
[----:B------:R-:W-:Y:S01]  /*1160*/  FADD.FTZ R2, R3, R84 ;  /* 0x0000005403027221 */ /* 0x000fe20000010000 */
[----:B------:R-:W-:Y:S02]  /*1170*/  IMAD.MOV.U32 R74, RZ, RZ, RZ ;  /* 0x000000ffff4a7224 */ /* 0x000fe400078e00ff */
[----:B------:R-:W-:Y:S02]  /*1180*/  @!P1 IMAD.U32 R74, R87, 0x10000, RZ ;  /* 0x00010000574a9824 */ /* 0x000fe400078e00ff */
        /* <DEDUP_REMOVED lines=10> */
[----:B------:R-:W-:Y:S01]  /*1230*/  @!P3 FMUL.FTZ R87, R88, 1.4426950216293334961 ;  /* 0x3fb8aa3b5857b820 */ /* 0x000fe20000410000 */
[----:B------:R-:W-:Y:S01]  /*1240*/  ISETP.GE.AND P3, PT, R86, 0x1, PT ;  /* 0x000000015600780c */ /* 0x000fe20003f66270 */
[----:B0-----:R-:W-:-:S05]  /*1250*/  FADD.FTZ R3, R91, R2 ;  /* 0x000000025b037221 */ /* 0x001fca0000010000 */
[----:B------:R0:W1:Y:S07]  /*1260*/  SHFL.BFLY PT, R2, R3, 0x1, 0x1f ;  /* 0x0c201f0003027f89 */ /* 0x00006e00000e0000 */
[----:B------:R-:W-:Y:S05]  /*1270*/  @!P3 EXIT ;  /* 0x000000000000b94d */ /* 0x000fea0003800000 */
[-C--:B------:R-:W-:Y:S01]  /*1280*/  ISETP.GE.AND P3, PT, R65, R0.reuse, PT ;  /* 0x000000004100720c */ /* 0x080fe20003f66270 */
[----:B-----5:R-:W-:Y:S01]  /*1290*/  @!P0 IMAD.U32 R80, R80, 0x10000, RZ ;  /* 0x0001000050508824 */ /* 0x020fe200078e00ff */
[----:B------:R-:W-:Y:S01]  /*12a0*/  @!P5 SHF.L.U32 R76, R76, 0x10, RZ ;  /* 0x000000104c4cd819 */ /* 0x000fe200000006ff */
[----:B------:R-:W-:Y:S01]  /*12b0*/  IMAD.MOV.U32 R65, RZ, RZ, RZ ;  /* 0x000000ffff417224 */ /* 0x000fe200078e00ff */
[----:B------:R-:W-:Y:S01]  /*12c0*/  ULDC.64 UR6, c[0x0][0x210] ;  /* 0x0000840000067ab9 */ /* 0x000fe20000000a00 */
[----:B------:R-:W-:Y:S02]  /*12d0*/  @!P4 IMAD.U32 R79, R79, 0x10000, RZ ;  /* 0x000100004f4fc824 */ /* 0x000fe400078e00ff */
[----:B------:R-:W-:Y:S01]  /*12e0*/  @!P0 FMUL.FTZ R65, R80, 1.4426950216293334961 ;  /* 0x3fb8aa3b50418820 */ /* 0x000fe20000410000 */
[-C--:B------:R-:W-:Y:S01]  /*12f0*/  ISETP.GE.AND P0, PT, R67, R0.reuse, PT ;  /* 0x000000004300720c */ /* 0x080fe20003f06270 */
[----:B------:R-:W-:Y:S01]  /*1300*/  @!P2 IMAD.U32 R78, R78, 0x10000, RZ ;  /* 0x000100004e4ea824 */ /* 0x000fe200078e00ff */
[----:B------:R-:W-:Y:S01]  /*1310*/  MOV R67, RZ ;  /* 0x000000ff00437202 */ /* 0x000fe20000000f00 */
[----:B------:R-:W-:Y:S01]  /*1320*/  @!P4 FMUL.FTZ R67, R79, 1.4426950216293334961 ;  /* 0x3fb8aa3b4f43c820 */ /* 0x000fe20000410000 */
[----:B------:R-:W-:Y:S01]  /*1330*/  ISETP.GE.AND P4, PT, R69, R0, PT ;  /* 0x000000004500720c */ /* 0x000fe20003f86270 */
[----:B------:R-:W-:-:S02]  /*1340*/  @!P6 IMAD.U32 R77, R77, 0x10000, RZ ;  /* 0x000100004d4de824 */ /* 0x000fc400078e00ff */
[----:B------:R-:W-:Y:S01]  /*1350*/  @!P3 FMUL.FTZ R69, R64, 1.4426950216293334961 ;  /* 0x3fb8aa3b4045b820 */ /* 0x000fe20000410000 */
[----:B------:R-:W-:Y:S02]  /*1360*/  IMAD.MOV.U32 R64, RZ, RZ, RZ ;  /* 0x000000ffff407224 */ /* 0x000fe400078e00ff */
[----:B------:R-:W-:Y:S01]  /*1370*/  @!P2 FMUL.FTZ R64, R78, 1.4426950216293334961 ;  /* 0x3fb8aa3b4e40a820 */ /* 0x000fe20000410000 */
[----:B------:R-:W-:Y:S01]  /*1380*/  ISETP.GE.AND P2, PT, R71, R0, PT ;  /* 0x000000004700720c */ /* 0x000fe20003f46270 */
[----:B------:R-:W-:Y:S02]  /*1390*/  @!P1 IMAD.U32 R83, R83, 0x10000, RZ ;  /* 0x0001000053539824 */ /* 0x000fe400078e00ff */
[----:B-1----:R-:W-:Y:S01]  /*13a0*/  FADD.FTZ R79, R3, R2 ;  /* 0x00000002034f7221 */ /* 0x002fe20000010000 */
[----:B------:R-:W1:Y:S01]  /*13b0*/  @!P3 MUFU.EX2 R69, R69 ;  /* 0x000000450045b308 */ /* 0x000e620000000800 */
[----:B------:R-:W-:Y:S01]  /*13c0*/  @!P0 FMUL.FTZ R78, R66, 1.4426950216293334961 ;  /* 0x3fb8aa3b424e8820 */ /* 0x000fe20000410000 */
[----:B------:R-:W-:-:S02]  /*13d0*/  IMAD.MOV.U32 R66, RZ, RZ, RZ ;  /* 0x000000ffff427224 */ /* 0x000fc400078e00ff */
[----:B------:R-:W-:Y:S01]  /*13e0*/  @!P6 FMUL.FTZ R66, R77, 1.4426950216293334961 ;  /* 0x3fb8aa3b4d42e820 */ /* 0x000fe20000410000 */
[-C--:B------:R-:W-:Y:S01]  /*13f0*/  ISETP.GE.AND P6, PT, R73, R0.reuse, PT ;  /* 0x000000004900720c */ /* 0x080fe20003fc6270 */
[----:B------:R-:W-:Y:S01]  /*1400*/  @!P4 FMUL.FTZ R80, R68, 1.4426950216293334961 ;  /* 0x3fb8aa3b4450c820 */ /* 0x000fe20000410000 */
[----:B------:R-:W-:Y:S02]  /*1410*/  IMAD.MOV.U32 R68, RZ, RZ, RZ ;  /* 0x000000ffff447224 */ /* 0x000fe400078e00ff */
[----:B------:R-:W-:Y:S01]  /*1420*/  @!P5 FMUL.FTZ R68, R76, 1.4426950216293334961 ;  /* 0x3fb8aa3b4c44d820 */ /* 0x000fe20000410000 */
[----:B------:R-:W-:Y:S01]  /*1430*/  ISETP.GE.AND P5, PT, R75, R0, PT ;  /* 0x000000004b00720c */ /* 0x000fe20003fa6270 */
[----:B------:R-:W2:Y:S01]  /*1440*/  @!P4 MUFU.EX2 R77, R80 ;  /* 0x00000050004dc308 */ /* 0x000ea20000000800 */
[----:B------:R-:W-:Y:S01]  /*1450*/  @!P2 FMUL.FTZ R76, R70, 1.4426950216293334961 ;  /* 0x3fb8aa3b464ca820 */ /* 0x000fe20000410000 */
[----:B------:R-:W-:Y:S01]  /*1460*/  IMAD.MOV.U32 R73, RZ, RZ, RZ ;  /* 0x000000ffff497224 */ /* 0x000fe200078e00ff */
[----:B------:R-:W3:Y:S01]  /*1470*/  S2R R70, SR_TID.X ;  /* 0x0000000000467919 */ /* 0x000ee20000002100 */
[----:B------:R-:W-:Y:S01]  /*1480*/  @!P1 FMUL.FTZ R73, R83, 1.4426950216293334961 ;  /* 0x3fb8aa3b53499820 */ /* 0x000fe20000410000 */
[----:B0-----:R-:W-:-:S02]  /*1490*/  SHF.R.S32.HI R3, RZ, 0x1f, R6 ;  /* 0x0000001fff037819 */ /* 0x001fc40000011406 */
[----:B------:R-:W-:Y:S01]  /*14a0*/  LEA R2, P1, R6, UR6, 0x1 ;  /* 0x0000000606027c11 */ /* 0x000fe2000f8208ff */
[----:B------:R-:W-:Y:S01]  /*14b0*/  @!P6 FMUL.FTZ R72, R72, 1.4426950216293334961 ;  /* 0x3fb8aa3b4848e820 */ /* 0x000fe20000410000 */
[----:B------:R-:W0:Y:S01]  /*14c0*/  @!P0 MUFU.EX2 R71, R78 ;  /* 0x0000004e00478308 */ /* 0x000e220000000800 */
[----:B-1----:R-:W-:Y:S01]  /*14d0*/  @!P3 FFMA.FTZ R69, -R79, R69, R62 ;  /* 0x000000454f45b223 */ /* 0x002fe2000001013e */
[----:B------:R-:W-:Y:S01]  /*14e0*/  LEA.HI.X R3, R6, UR7, R3, 0x1, P1 ;  /* 0x0000000706037c11 */ /* 0x000fe200088f0c03 */
[----:B------:R-:W-:Y:S01]  /*14f0*/  @!P5 FMUL.FTZ R15, R15, 1.4426950216293334961 ;  /* 0x3fb8aa3b0f0fd820 */ /* 0x000fe20000410000 */
[----:B------:R-:W-:Y:S02]  /*1500*/  ISETP.GE.AND P1, PT, R7, R0, PT ;  /* 0x000000000700720c */ /* 0x000fe40003f26270 */
[----:B------:R-:W-:Y:S02]  /*1510*/  @!P3 F2FP.BF16.F32.PACK_AB R69, RZ, R69 ;  /* 0x00000045ff45b23e */ /* 0x000fe400000010ff */
[----:B------:R-:W1:Y:S01]  /*1520*/  @!P2 MUFU.EX2 R75, R76 ;  /* 0x0000004c004ba308 */ /* 0x000e620000000800 */
[----:B--2---:R-:W-:-:S02]  /*1530*/  @!P4 FFMA.FTZ R77, -R79, R77, R10 ;  /* 0x0000004d4f4dc223 */ /* 0x004fc4000001010a */
[----:B------:R2:W-:Y:S01]  /*1540*/  @!P3 STG.E.U16 desc[UR4][R2.64], R69 ;  /* 0x000000450200b986 */ /* 0x0005e2000c101504 */
[----:B------:R-:W-:Y:S02]  /*1550*/  ISETP.GE.AND P3, PT, R9, R0, PT ;  /* 0x000000000900720c */ /* 0x000fe40003f66270 */
[----:B------:R-:W-:Y:S02]  /*1560*/  @!P4 F2FP.BF16.F32.PACK_AB R77, RZ, R77 ;  /* 0x0000004dff4dc23e */ /* 0x000fe400000010ff */
[----:B------:R-:W4:Y:S01]  /*1570*/  @!P6 MUFU.EX2 R72, R72 ;  /* 0x000000480048e308 */ /* 0x000f220000000800 */
[----:B0-----:R-:W-:Y:S01]  /*1580*/  @!P0 FFMA.FTZ R71, -R79, R71, R8 ;  /* 0x000000474f478223 */ /* 0x001fe20000010108 */
[----:B------:R-:W-:Y:S01]  /*1590*/  @!P1 FMUL.FTZ R17, R17, 1.4426950216293334961 ;  /* 0x3fb8aa3b11119820 */ /* 0x000fe20000410000 */
[----:B------:R2:W-:Y:S03]  /*15a0*/  @!P4 STG.E.U16 desc[UR4][R2.64+0x80], R77 ;  /* 0x0000804d0200c986 */ /* 0x0005e6000c101504 */
[----:B------:R-:W-:-:S02]  /*15b0*/  @!P0 F2FP.BF16.F32.PACK_AB R71, RZ, R71 ;  /* 0x00000047ff47823e */ /* 0x000fc400000010ff */
[----:B------:R-:W0:Y:S01]  /*15c0*/  @!P5 MUFU.EX2 R15, R15 ;  /* 0x0000000f000fd308 */ /* 0x000e220000000800 */
[----:B-1----:R-:W-:Y:S01]  /*15d0*/  @!P2 FFMA.FTZ R75, -R79, R75, R12 ;  /* 0x0000004b4f4ba223 */ /* 0x002fe2000001010c */
[----:B---3--:R-:W-:Y:S01]  /*15e0*/  LOP3.LUT R70, R70, 0x1f, RZ, 0xc0, !PT ;  /* 0x0000001f46467812 */ /* 0x008fe200078ec0ff */
[----:B------:R2:W-:Y:S01]  /*15f0*/  @!P0 STG.E.U16 desc[UR4][R2.64+0x40], R71 ;  /* 0x0000404702008986 */ /* 0x0005e2000c101504 */
[----:B------:R-:W-:Y:S01]  /*1600*/  ISETP.GE.AND P0, PT, R11, R0, PT ;  /* 0x000000000b00720c */ /* 0x000fe20003f06270 */
[----:B------:R-:W-:Y:S01]  /*1610*/  @!P3 FMUL.FTZ R19, R19, 1.4426950216293334961 ;  /* 0x3fb8aa3b1313b820 */ /* 0x000fe20000410000 */
[C---:B------:R-:W-:Y:S02]  /*1620*/  LOP3.LUT R7, R70.reuse, 0x220, RZ, 0xfc, !PT ;  /* 0x0000022046077812 */ /* 0x040fe400078efcff */
[----:B------:R-:W-:Y:S01]  /*1630*/  @!P2 F2FP.BF16.F32.PACK_AB R75, RZ, R75 ;  /* 0x0000004bff4ba23e */ /* 0x000fe200000010ff */
[----:B----4-:R-:W-:Y:S01]  /*1640*/  @!P6 FFMA.FTZ R72, -R79, R72, R13 ;  /* 0x000000484f48e223 */ /* 0x010fe2000001010d */
[----:B------:R-:W-:Y:S01]  /*1650*/  ISETP.GE.AND P4, PT, R7, R0, PT ;  /* 0x000000000700720c */ /* 0x000fe20003f86270 */
[----:B------:R-:W1:Y:S01]  /*1660*/  @!P1 MUFU.EX2 R17, R17 ;  /* 0x0000001100119308 */ /* 0x000e620000000800 */
[----:B------:R-:W-:Y:S01]  /*1670*/  LOP3.LUT R7, R70, 0x120, RZ, 0xfc, !PT ;  /* 0x0000012046077812 */ /* 0x000fe200078efcff */
[----:B------:R2:W-:Y:S01]  /*1680*/  @!P2 STG.E.U16 desc[UR4][R2.64+0xc0], R75 ;  /* 0x0000c04b0200a986 */ /* 0x0005e2000c101504 */
[----:B------:R-:W-:-:S02]  /*1690*/  @!P6 F2FP.BF16.F32.PACK_AB R72, RZ, R72 ;  /* 0x00000048ff48e23e */ /* 0x000fc400000010ff */
[-C--:B------:R-:W-:Y:S01]  /*16a0*/  ISETP.GE.AND P2, PT, R7, R0.reuse, PT ;  /* 0x000000000700720c */ /* 0x080fe20003f46270 */
[----:B------:R-:W-:Y:S01]  /*16b0*/  @!P0 FMUL.FTZ R21, R21, 1.4426950216293334961 ;  /* 0x3fb8aa3b15158820 */ /* 0x000fe20000410000 */
[C---:B------:R-:W-:Y:S01]  /*16c0*/  LOP3.LUT R7, R70.reuse, 0x140, RZ, 0xfc, !PT ;  /* 0x0000014046077812 */ /* 0x040fe200078efcff */
[----:B------:R2:W-:Y:S01]  /*16d0*/  @!P6 STG.E.U16 desc[UR4][R2.64+0x100], R72 ;  /* 0x000100480200e986 */ /* 0x0005e2000c101504 */
[----:B------:R-:W3:Y:S01]  /*16e0*/  @!P3 MUFU.EX2 R19, R19 ;  /* 0x000000130013b308 */ /* 0x000ee20000000800 */
[----:B0-----:R-:W-:Y:S01]  /*16f0*/  @!P5 FFMA.FTZ R15, -R79, R15, R14 ;  /* 0x0000000f4f0fd223 */ /* 0x001fe2000001010e */
[----:B------:R-:W-:Y:S02]  /*1700*/  ISETP.GE.AND P6, PT, R7, R0, PT ;  /* 0x000000000700720c */ /* 0x000fe40003fc6270 */
[----:B------:R-:W-:Y:S02]  /*1710*/  LOP3.LUT R7, R70, 0x160, RZ, 0xfc, !PT ;  /* 0x0000016046077812 */ /* 0x000fe400078efcff */
[----:B------:R-:W-:-:S02]  /*1720*/  @!P5 F2FP.BF16.F32.PACK_AB R15, RZ, R15 ;  /* 0x0000000fff0fd23e */ /* 0x000fc400000010ff */
[----:B------:R-:W0:Y:S01]  /*1730*/  @!P0 MUFU.EX2 R21, R21 ;  /* 0x0000001500158308 */ /* 0x000e220000000800 */
[----:B-1----:R-:W-:Y:S01]  /*1740*/  @!P1 FFMA.FTZ R17, -R79, R17, R16 ;  /* 0x000000114f119223 */ /* 0x002fe20000010110 */
[----:B------:R-:W-:Y:S01]  /*1750*/  @!P2 FMUL.FTZ R23, R23, 1.4426950216293334961 ;  /* 0x3fb8aa3b1717a820 */ /* 0x000fe20000410000 */
[----:B------:R2:W-:Y:S01]  /*1760*/  @!P5 STG.E.U16 desc[UR4][R2.64+0x140], R15 ;  /* 0x0001400f0200d986 */ /* 0x0005e2000c101504 */
[-C--:B------:R-:W-:Y:S02]  /*1770*/  ISETP.GE.AND P5, PT, R7, R0.reuse, PT ;  /* 0x000000000700720c */ /* 0x080fe40003fa6270 */
[----:B------:R-:W-:Y:S01]  /*1780*/  @!P1 F2FP.BF16.F32.PACK_AB R17, RZ, R17 ;  /* 0x00000011ff11923e */ /* 0x000fe200000010ff */
[----:B------:R-:W-:Y:S01]  /*1790*/  @!P6 FMUL.FTZ R25, R25, 1.4426950216293334961 ;  /* 0x3fb8aa3b1919e820 */ /* 0x000fe20000410000 */
[----:B------:R-:W-:Y:S01]  /*17a0*/  LOP3.LUT R7, R70, 0x240, RZ, 0xfc, !PT ;  /* 0x0000024046077812 */ /* 0x000fe200078efcff */
[----:B---3--:R-:W-:Y:S01]  /*17b0*/  @!P3 FFMA.FTZ R19, -R79, R19, R18 ;  /* 0x000000134f13b223 */ /* 0x008fe20000010112 */
[----:B------:R-:W1:Y:S01]  /*17c0*/  @!P4 MUFU.EX2 R40, R40 ;  /* 0x000000280028c308 */ /* 0x000e620000000800 */
[----:B------:R2:W-:Y:S01]  /*17d0*/  @!P1 STG.E.U16 desc[UR4][R2.64+0x180], R17 ;  /* 0x0001801102009986 */ /* 0x0005e2000c101504 */
[----:B------:R-:W-:-:S02]  /*17e0*/  ISETP.GE.AND P1, PT, R7, R0, PT ;  /* 0x000000000700720c */ /* 0x000fc40003f26270 */
[----:B------:R-:W-:Y:S02]  /*17f0*/  @!P3 F2FP.BF16.F32.PACK_AB R19, RZ, R19 ;  /* 0x00000013ff13b23e */ /* 0x000fe400000010ff */
[C---:B------:R-:W-:Y:S01]  /*1800*/  LOP3.LUT R7, R70.reuse, 0x260, RZ, 0xfc, !PT ;  /* 0x0000026046077812 */ /* 0x040fe200078efcff */
[----:B0-----:R-:W-:Y:S01]  /*1810*/  @!P0 FFMA.FTZ R21, -R79, R21, R20 ;  /* 0x000000154f158223 */ /* 0x001fe20000010114 */
[----:B------:R-:W0:Y:S01]  /*1820*/  @!P6 MUFU.EX2 R25, R25 ;  /* 0x000000190019e308 */ /* 0x000e220000000800 */
[----:B------:R2:W-:Y:S01]  /*1830*/  @!P3 STG.E.U16 desc[UR4][R2.64+0x1c0], R19 ;  /* 0x0001c0130200b986 */ /* 0x0005e2000c101504 */
[----:B------:R-:W-:Y:S01]  /*1840*/  ISETP.GE.AND P3, PT, R7, R0, PT ;  /* 0x000000000700720c */ /* 0x000fe20003f66270 */
[----:B------:R-:W-:Y:S01]  /*1850*/  @!P5 FMUL.FTZ R27, R27, 1.4426950216293334961 ;  /* 0x3fb8aa3b1b1bd820 */ /* 0x000fe20000410000 */
[----:B------:R-:W-:Y:S02]  /*1860*/  @!P0 F2FP.BF16.F32.PACK_AB R21, RZ, R21 ;  /* 0x00000015ff15823e */ /* 0x000fe400000010ff */
[----:B------:R-:W-:-:S02]  /*1870*/  LOP3.LUT R7, R70, 0x280, RZ, 0xfc, !PT ;  /* 0x0000028046077812 */ /* 0x000fc400078efcff */
[----:B------:R-:W3:Y:S01]  /*1880*/  @!P1 MUFU.EX2 R43, R43 ;  /* 0x0000002b002b9308 */ /* 0x000ee20000000800 */
[----:B------:R2:W-:Y:S01]  /*1890*/  @!P0 STG.E.U16 desc[UR4][R2.64+0x200], R21 ;  /* 0x0002001502008986 */ /* 0x0005e2000c101504 */
[----:B------:R-:W-:Y:S01]  /*18a0*/  ISETP.GE.AND P0, PT, R7, R0, PT ;  /* 0x000000000700720c */ /* 0x000fe20003f06270 */
[----:B-1----:R-:W-:Y:S01]  /*18b0*/  @!P4 FFMA.FTZ R40, -R79, R40, R38 ;  /* 0x000000284f28c223 */ /* 0x002fe20000010126 */
[----:B------:R-:W-:-:S04]  /*18c0*/  LOP3.LUT R7, R70, 0x2a0, RZ, 0xfc, !PT ;  /* 0x000002a046077812 */ /* 0x000fc800078efcff */
[----:B------:R-:W1:Y:S01]  /*18d0*/  @!P3 MUFU.EX2 R45, R45 ;  /* 0x0000002d002db308 */ /* 0x000e620000000800 */
[----:B0-----:R-:W-:Y:S01]  /*18e0*/  @!P6 FFMA.FTZ R25, -R79, R25, R24 ;  /* 0x000000194f19e223 */ /* 0x001fe20000010118 */
[----:B------:R-:W-:-:S04]  /*18f0*/  @!P4 F2FP.BF16.F32.PACK_AB R40, RZ, R40 ;  /* 0x00000028ff28c23e */ /* 0x000fc800000010ff */
[----:B------:R-:W-:Y:S01]  /*1900*/  @!P6 F2FP.BF16.F32.PACK_AB R25, RZ, R25 ;  /* 0x00000019ff19e23e */ /* 0x000fe200000010ff */
[----:B------:R2:W-:Y:S01]  /*1910*/  @!P4 STG.E.U16 desc[UR4][R2.64+0x440], R40 ;  /* 0x000440280200c986 */ /* 0x0005e2000c101504 */
[----:B------:R-:W0:Y:S01]  /*1920*/  @!P5 MUFU.EX2 R27, R27 ;  /* 0x0000001b001bd308 */ /* 0x000e220000000800 */
[----:B---3--:R-:W-:Y:S01]  /*1930*/  @!P1 FFMA.FTZ R43, -R79, R43, R42 ;  /* 0x0000002b4f2b9223 */ /* 0x008fe2000001012a */
[-C--:B------:R-:W-:Y:S01]  /*1940*/  ISETP.GE.AND P4, PT, R41, R0.reuse, PT ;  /* 0x000000002900720c */ /* 0x080fe20003f86270 */
[----:B------:R2:W-:Y:S01]  /*1950*/  @!P6 STG.E.U16 desc[UR4][R2.64+0x280], R25 ;  /* 0x000280190200e986 */ /* 0x0005e2000c101504 */
[-C--:B------:R-:W-:Y:S02]  /*1960*/  ISETP.GE.AND P6, PT, R7, R0.reuse, PT ;  /* 0x000000000700720c */ /* 0x080fe40003fc6270 */
[----:B------:R-:W-:Y:S02]  /*1970*/  @!P1 F2FP.BF16.F32.PACK_AB R43, RZ, R43 ;  /* 0x0000002bff2b923e */ /* 0x000fe400000010ff */
[----:B------:R-:W3:Y:S01]  /*1980*/  @!P0 MUFU.EX2 R47, R47 ;  /* 0x0000002f002f8308 */ /* 0x000ee20000000800 */
[----:B-1----:R-:W-:Y:S01]  /*1990*/  @!P3 FFMA.FTZ R45, -R79, R45, R44 ;  /* 0x0000002d4f2db223 */ /* 0x002fe2000001012c */
[----:B------:R-:W-:Y:S01]  /*19a0*/  LOP3.LUT R7, R70, 0x2c0, RZ, 0xfc, !PT ;  /* 0x000002c046077812 */ /* 0x000fe200078efcff */
[----:B------:R2:W-:Y:S01]  /*19b0*/  @!P1 STG.E.U16 desc[UR4][R2.64+0x480], R43 ;  /* 0x0004802b02009986 */ /* 0x0005e2000c101504 */
[----:B------:R-:W-:-:S02]  /*19c0*/  ISETP.GE.AND P1, PT, R49, R0, PT ;  /* 0x000000003100720c */ /* 0x000fc40003f26270 */
[----:B------:R-:W-:Y:S02]  /*19d0*/  @!P3 F2FP.BF16.F32.PACK_AB R45, RZ, R45 ;  /* 0x0000002dff2db23e */ /* 0x000fe400000010ff */
[----:B------:R-:W1:Y:S01]  /*19e0*/  @!P2 MUFU.EX2 R23, R23 ;  /* 0x000000170017a308 */ /* 0x000e620000000800 */
[----:B0-----:R-:W-:Y:S02]  /*19f0*/  @!P5 FFMA.FTZ R27, -R79, R27, R26 ;  /* 0x0000001b4f1bd223 */ /* 0x001fe4000001011a */
[----:B------:R2:W-:Y:S01]  /*1a00*/  @!P3 STG.E.U16 desc[UR4][R2.64+0x4c0], R45 ;  /* 0x0004c02d0200b986 */ /* 0x0005e2000c101504 */
[----:B------:R-:W-:Y:S02]  /*1a10*/  ISETP.GE.AND P3, PT, R51, R0, PT ;  /* 0x000000003300720c */ /* 0x000fe40003f66270 */
[----:B------:R-:W-:Y:S02]  /*1a20*/  @!P5 F2FP.BF16.F32.PACK_AB R27, RZ, R27 ;  /* 0x0000001bff1bd23e */ /* 0x000fe400000010ff */
[----:B------:R-:W0:Y:S01]  /*1a30*/  @!P6 MUFU.EX2 R50, R50 ;  /* 0x000000320032e308 */ /* 0x000e220000000800 */
[----:B---3--:R-:W-:-:S02]  /*1a40*/  @!P0 FFMA.FTZ R47, -R79, R47, R46 ;  /* 0x0000002f4f2f8223 */ /* 0x008fc4000001012e */
[----:B------:R2:W-:Y:S01]  /*1a50*/  @!P5 STG.E.U16 desc[UR4][R2.64+0x2c0], R27 ;  /* 0x0002c01b0200d986 */ /* 0x0005e2000c101504 */
[-C--:B------:R-:W-:Y:S02]  /*1a60*/  ISETP.GE.AND P5, PT, R7, R0.reuse, PT ;  /* 0x000000000700720c */ /* 0x080fe40003fa6270 */
[----:B------:R-:W-:Y:S02]  /*1a70*/  @!P0 F2FP.BF16.F32.PACK_AB R47, RZ, R47 ;  /* 0x0000002fff2f823e */ /* 0x000fe400000010ff */
[----:B------:R-:W3:Y:S01]  /*1a80*/  @!P4 MUFU.EX2 R60, R60 ;  /* 0x0000003c003cc308 */ /* 0x000ee20000000800 */
[----:B-1----:R-:W-:Y:S02]  /*1a90*/  @!P2 FFMA.FTZ R23, -R79, R23, R22 ;  /* 0x000000174f17a223 */ /* 0x002fe40000010116 */
[----:B------:R2:W-:Y:S01]  /*1aa0*/  @!P0 STG.E.U16 desc[UR4][R2.64+0x500], R47 ;  /* 0x0005002f02008986 */ /* 0x0005e2000c101504 */
[----:B------:R-:W-:Y:S02]  /*1ab0*/  ISETP.GE.AND P0, PT, R53, R0, PT ;  /* 0x000000003500720c */ /* 0x000fe40003f06270 */
[----:B------:R-:W-:-:S02]  /*1ac0*/  @!P2 F2FP.BF16.F32.PACK_AB R23, RZ, R23 ;  /* 0x00000017ff17a23e */ /* 0x000fc400000010ff */
[----:B------:R-:W1:Y:S01]  /*1ad0*/  @!P1 MUFU.EX2 R6, R87 ;  /* 0x0000005700069308 */ /* 0x000e620000000800 */
[----:B0-----:R-:W-:Y:S02]  /*1ae0*/  @!P6 FFMA.FTZ R50, -R79, R50, R48 ;  /* 0x000000324f32e223 */ /* 0x001fe40000010130 */
[----:B------:R2:W-:Y:S01]  /*1af0*/  @!P2 STG.E.U16 desc[UR4][R2.64+0x240], R23 ;  /* 0x000240170200a986 */ /* 0x0005e2000c101504 */
[----:B------:R-:W-:Y:S02]  /*1b00*/  ISETP.GE.AND P2, PT, R39, R0, PT ;  /* 0x000000002700720c */ /* 0x000fe40003f46270 */
[----:B------:R-:W-:Y:S02]  /*1b10*/  @!P6 F2FP.BF16.F32.PACK_AB R50, RZ, R50 ;  /* 0x00000032ff32e23e */ /* 0x000fe400000010ff */
[----:B------:R-:W0:Y:S01]  /*1b20*/  @!P3 MUFU.EX2 R65, R65 ;  /* 0x000000410041b308 */ /* 0x000e220000000800 */
[----:B---3--:R-:W-:Y:S02]  /*1b30*/  @!P4 FFMA.FTZ R60, -R79, R60, R58 ;  /* 0x0000003c4f3cc223 */ /* 0x008fe4000001013a */
[----:B------:R2:W-:Y:S01]  /*1b40*/  @!P6 STG.E.U16 desc[UR4][R2.64+0x540], R50 ;  /* 0x000540320200e986 */ /* 0x0005e2000c101504 */
[----:B------:R-:W-:-:S02]  /*1b50*/  ISETP.GE.AND P6, PT, R55, R0, PT ;  /* 0x000000003700720c */ /* 0x000fc40003fc6270 */
[----:B------:R-:W-:Y:S02]  /*1b60*/  @!P4 F2FP.BF16.F32.PACK_AB R60, RZ, R60 ;  /* 0x0000003cff3cc23e */ /* 0x000fe400000010ff */
[----:B------:R-:W3:Y:S01]  /*1b70*/  @!P5 MUFU.EX2 R54, R54 ;  /* 0x000000360036d308 */ /* 0x000ee20000000800 */
[C---:B-1----:R-:W-:Y:S01]  /*1b80*/  @!P1 FFMA.FTZ R6, -R79.reuse, R6, R5 ;  /* 0x000000064f069223 */ /* 0x042fe20000010105 */
[C---:B------:R-:W-:Y:S01]  /*1b90*/  LOP3.LUT R5, R70.reuse, 0x180, RZ, 0xfc, !PT ;  /* 0x0000018046057812 */ /* 0x040fe200078efcff */
[----:B------:R2:W-:Y:S03]  /*1ba0*/  @!P4 STG.E.U16 desc[UR4][R2.64+0x600], R60 ;  /* 0x0006003c0200c986 */ /* 0x0005e6000c101504 */
[----:B------:R-:W-:Y:S02]  /*1bb0*/  @!P1 F2FP.BF16.F32.PACK_AB R6, RZ, R6 ;  /* 0x00000006ff06923e */ /* 0x000fe400000010ff */
[----:B------:R-:W1:Y:S01]  /*1bc0*/  @!P0 MUFU.EX2 R8, R67 ;  /* 0x0000004300088308 */ /* 0x000e620000000800 */
[----:B0-----:R-:W-:Y:S01]  /*1bd0*/  @!P3 FFMA.FTZ R65, -R79, R65, R4 ;  /* 0x000000414f41b223 */ /* 0x001fe20000010104 */
[----:B------:R-:W-:Y:S01]  /*1be0*/  ISETP.GE.AND P4, PT, R5, R0, PT ;  /* 0x000000000500720c */ /* 0x000fe20003f86270 */
[----:B------:R2:W-:Y:S01]  /*1bf0*/  @!P1 STG.E.U16 desc[UR4][R2.64+0x640], R6 ;  /* 0x0006400602009986 */ /* 0x0005e2000c101504 */
[----:B------:R-:W-:-:S02]  /*1c00*/  LOP3.LUT R5, R70, 0x1a0, RZ, 0xfc, !PT ;  /* 0x000001a046057812 */ /* 0x000fc400078efcff */
[----:B------:R-:W-:Y:S02]  /*1c10*/  @!P3 F2FP.BF16.F32.PACK_AB R65, RZ, R65 ;  /* 0x00000041ff41b23e */ /* 0x000fe400000010ff */
[----:B------:R-:W0:Y:S01]  /*1c20*/  @!P6 MUFU.EX2 R64, R64 ;  /* 0x000000400040e308 */ /* 0x000e220000000800 */
[----:B---3--:R-:W-:Y:S01]  /*1c30*/  @!P5 FFMA.FTZ R54, -R79, R54, R52 ;  /* 0x000000364f36d223 */ /* 0x008fe20000010134 */
[----:B------:R-:W-:Y:S01]  /*1c40*/  ISETP.GE.AND P1, PT, R5, R0, PT ;  /* 0x000000000500720c */ /* 0x000fe20003f26270 */
[----:B------:R2:W-:Y:S01]  /*1c50*/  @!P3 STG.E.U16 desc[UR4][R2.64+0x680], R65 ;  /* 0x000680410200b986 */ /* 0x0005e2000c101504 */
[C---:B------:R-:W-:Y:S02]  /*1c60*/  LOP3.LUT R5, R70.reuse, 0x1c0, RZ, 0xfc, !PT ;  /* 0x000001c046057812 */ /* 0x040fe400078efcff */
[----:B------:R-:W-:Y:S01]  /*1c70*/  @!P5 F2FP.BF16.F32.PACK_AB R54, RZ, R54 ;  /* 0x00000036ff36d23e */ /* 0x000fe200000010ff */
[----:B------:R-:W-:Y:S01]  /*1c80*/  @!P4 FMUL.FTZ R29, R29, 1.4426950216293334961 ;  /* 0x3fb8aa3b1d1dc820 */ /* 0x000fe20000410000 */
[----:B------:R-:W3:Y:S01]  /*1c90*/  @!P2 MUFU.EX2 R57, R57 ;  /* 0x000000390039a308 */ /* 0x000ee20000000800 */
[----:B-1----:R-:W-:Y:S01]  /*1ca0*/  @!P0 FFMA.FTZ R8, -R79, R8, R81 ;  /* 0x000000084f088223 */ /* 0x002fe20000010151 */
[----:B------:R-:W-:Y:S01]  /*1cb0*/  ISETP.GE.AND P3, PT, R5, R0, PT ;  /* 0x000000000500720c */ /* 0x000fe20003f66270 */
[----:B------:R2:W-:Y:S01]  /*1cc0*/  @!P5 STG.E.U16 desc[UR4][R2.64+0x580], R54 ;  /* 0x000580360200d986 */ /* 0x0005e2000c101504 */
[----:B------:R-:W-:-:S02]  /*1cd0*/  LOP3.LUT R5, R70, 0x1e0, RZ, 0xfc, !PT ;  /* 0x000001e046057812 */ /* 0x000fc400078efcff */
[----:B------:R-:W-:Y:S01]  /*1ce0*/  @!P0 F2FP.BF16.F32.PACK_AB R8, RZ, R8 ;  /* 0x00000008ff08823e */ /* 0x000fe200000010ff */
[----:B------:R-:W-:Y:S01]  /*1cf0*/  @!P1 FMUL.FTZ R31, R31, 1.4426950216293334961 ;  /* 0x3fb8aa3b1f1f9820 */ /* 0x000fe20000410000 */
[----:B------:R-:W-:Y:S01]  /*1d00*/  ISETP.GE.AND P5, PT, R59, R0, PT ;  /* 0x000000003b00720c */ /* 0x000fe20003fa6270 */
[----:B0-----:R-:W-:Y:S01]  /*1d10*/  @!P6 FFMA.FTZ R64, -R79, R64, R82 ;  /* 0x000000404f40e223 */ /* 0x001fe20000010152 */
[----:B------:R-:W0:Y:S01]  /*1d20*/  @!P4 MUFU.EX2 R29, R29 ;  /* 0x0000001d001dc308 */ /* 0x000e220000000800 */
[----:B------:R2:W-:Y:S01]  /*1d30*/  @!P0 STG.E.U16 desc[UR4][R2.64+0x6c0], R8 ;  /* 0x0006c00802008986 */ /* 0x0005e2000c101504 */
[----:B------:R-:W-:Y:S02]  /*1d40*/  ISETP.GE.AND P0, PT, R5, R0, PT ;  /* 0x000000000500720c */ /* 0x000fe40003f06270 */
[----:B------:R-:W-:Y:S01]  /*1d50*/  @!P6 F2FP.BF16.F32.PACK_AB R64, RZ, R64 ;  /* 0x00000040ff40e23e */ /* 0x000fe200000010ff */
[----:B------:R-:W-:Y:S01]  /*1d60*/  @!P3 FMUL.FTZ R33, R33, 1.4426950216293334961 ;  /* 0x3fb8aa3b2121b820 */ /* 0x000fe20000410000 */
[----:B------:R-:W-:Y:S01]  /*1d70*/  LOP3.LUT R5, R70, 0x200, RZ, 0xfc, !PT ;  /* 0x0000020046057812 */ /* 0x000fe200078efcff */
[----:B---3--:R-:W-:Y:S01]  /*1d80*/  @!P2 FFMA.FTZ R57, -R79, R57, R56 ;  /* 0x000000394f39a223 */ /* 0x008fe20000010138 */
[----:B------:R-:W1:Y:S01]  /*1d90*/  @!P1 MUFU.EX2 R31, R31 ;  /* 0x0000001f001f9308 */ /* 0x000e620000000800 */
[----:B------:R2:W-:Y:S01]  /*1da0*/  @!P6 STG.E.U16 desc[UR4][R2.64+0x700], R64 ;  /* 0x000700400200e986 */ /* 0x0005e2000c101504 */
[----:B------:R-:W-:-:S02]  /*1db0*/  ISETP.GE.AND P6, PT, R5, R0, PT ;  /* 0x000000000500720c */ /* 0x000fc40003fc6270 */
[----:B------:R-:W-:-:S03]  /*1dc0*/  @!P2 F2FP.BF16.F32.PACK_AB R57, RZ, R57 ;  /* 0x00000039ff39a23e */ /* 0x000fc600000010ff */
[----:B------:R-:W-:Y:S01]  /*1dd0*/  @!P0 FMUL.FTZ R35, R35, 1.4426950216293334961 ;  /* 0x3fb8aa3b23238820 */ /* 0x000fe20000410000 */
[----:B------:R-:W3:Y:S01]  /*1de0*/  @!P5 MUFU.EX2 R66, R66 ;  /* 0x000000420042d308 */ /* 0x000ee20000000800 */
[----:B------:R2:W-:Y:S01]  /*1df0*/  @!P2 STG.E.U16 desc[UR4][R2.64+0x5c0], R57 ;  /* 0x0005c0390200a986 */ /* 0x0005e2000c101504 */
[----:B------:R-:W-:Y:S01]  /*1e00*/  ISETP.GE.AND P2, PT, R61, R0, PT ;  /* 0x000000003d00720c */ /* 0x000fe20003f46270 */
[----:B0-----:R-:W-:-:S04]  /*1e10*/  @!P4 FFMA.FTZ R29, -R79, R29, R28 ;  /* 0x0000001d4f1dc223 */ /* 0x001fc8000001011c */
[----:B------:R-:W-:Y:S01]  /*1e20*/  @!P6 FMUL.FTZ R37, R37, 1.4426950216293334961 ;  /* 0x3fb8aa3b2525e820 */ /* 0x000fe20000410000 */
[----:B------:R-:W0:Y:S01]  /*1e30*/  @!P3 MUFU.EX2 R33, R33 ;  /* 0x000000210021b308 */ /* 0x000e220000000800 */
[----:B-1----:R-:W-:Y:S01]  /*1e40*/  @!P1 FFMA.FTZ R31, -R79, R31, R30 ;  /* 0x0000001f4f1f9223 */ /* 0x002fe2000001011e */
[----:B------:R-:W-:-:S04]  /*1e50*/  @!P4 F2FP.BF16.F32.PACK_AB R29, RZ, R29 ;  /* 0x0000001dff1dc23e */ /* 0x000fc800000010ff */
[----:B------:R-:W-:Y:S01]  /*1e60*/  @!P1 F2FP.BF16.F32.PACK_AB R31, RZ, R31 ;  /* 0x0000001fff1f923e */ /* 0x000fe200000010ff */
[----:B------:R2:W-:Y:S01]  /*1e70*/  @!P4 STG.E.U16 desc[UR4][R2.64+0x300], R29 ;  /* 0x0003001d0200c986 */ /* 0x0005e2000c101504 */
[----:B------:R-:W1:Y:S01]  /*1e80*/  @!P2 MUFU.EX2 R68, R68 ;  /* 0x000000440044a308 */ /* 0x000e620000000800 */
[C---:B---3--:R-:W-:Y:S02]  /*1e90*/  @!P5 FFMA.FTZ R66, -R79.reuse, R66, R84 ;  /* 0x000000424f42d223 */ /* 0x048fe40000010154 */
[----:B------:R2:W-:Y:S03]  /*1ea0*/  @!P1 STG.E.U16 desc[UR4][R2.64+0x340], R31 ;  /* 0x0003401f02009986 */ /* 0x0005e6000c101504 */
[----:B------:R-:W-:Y:S02]  /*1eb0*/  @!P5 F2FP.BF16.F32.PACK_AB R66, RZ, R66 ;  /* 0x00000042ff42d23e */ /* 0x000fe400000010ff */
[----:B------:R-:W3:Y:S01]  /*1ec0*/  @!P0 MUFU.EX2 R35, R35 ;  /* 0x0000002300238308 */ /* 0x000ee20000000800 */
[----:B0-----:R-:W-:-:S02]  /*1ed0*/  @!P3 FFMA.FTZ R33, -R79, R33, R32 ;  /* 0x000000214f21b223 */ /* 0x001fc40000010120 */
[----:B------:R2:W-:Y:S01]  /*1ee0*/  @!P5 STG.E.U16 desc[UR4][R2.64+0x740], R66 ;  /* 0x000740420200d986 */ /* 0x0005e2000c101504 */
[----:B------:R-:W-:Y:S02]  /*1ef0*/  ISETP.GE.AND P5, PT, R63, R0, PT ;  /* 0x000000003f00720c */ /* 0x000fe40003fa6270 */
[----:B------:R-:W-:Y:S02]  /*1f00*/  @!P3 F2FP.BF16.F32.PACK_AB R33, RZ, R33 ;  /* 0x00000021ff21b23e */ /* 0x000fe400000010ff */
[----:B------:R-:W0:Y:S01]  /*1f10*/  @!P6 MUFU.EX2 R37, R37 ;  /* 0x000000250025e308 */ /* 0x000e220000000800 */
[C---:B-1----:R-:W-:Y:S02]  /*1f20*/  @!P2 FFMA.FTZ R68, -R79.reuse, R68, R85 ;  /* 0x000000444f44a223 */ /* 0x042fe40000010155 */
[----:B------:R2:W-:Y:S03]  /*1f30*/  @!P3 STG.E.U16 desc[UR4][R2.64+0x380], R33 ;  /* 0x000380210200b986 */ /* 0x0005e6000c101504 */
[----:B------:R-:W-:Y:S01]  /*1f40*/  @!P2 F2FP.BF16.F32.PACK_AB R68, RZ, R68 ;  /* 0x00000044ff44a23e */ /* 0x000fe200000010ff */
[----:B---3--:R-:W-:-:S04]  /*1f50*/  @!P0 FFMA.FTZ R35, -R79, R35, R34 ;  /* 0x000000234f238223 */ /* 0x008fc80000010122 */
[----:B------:R2:W-:Y:S01]  /*1f60*/  @!P2 STG.E.U16 desc[UR4][R2.64+0x780], R68 ;  /* 0x000780440200a986 */ /* 0x0005e2000c101504 */
[----:B------:R-:W-:Y:S01]  /*1f70*/  @!P0 F2FP.BF16.F32.PACK_AB R35, RZ, R35 ;  /* 0x00000023ff23823e */ /* 0x000fe200000010ff */
[----:B0-----:R-:W-:-:S04]  /*1f80*/  @!P6 FFMA.FTZ R37, -R79, R37, R36 ;  /* 0x000000254f25e223 */ /* 0x001fc80000010124 */
        /* <DEDUP_REMOVED lines=9> */
.L_x_5293:
        /* <DEDUP_REMOVED lines=14> */
.L_x_11901:


//--------------------- .text._ZN43_GLOBAL__N__9ae7fba5_10_SoftMax_cu_9f978f6321softmax_warp_backwardIN3c108BFloat16ES2_fLi9ELb1ELb0EEEvPT0_PKT_S7_iiiPKb --------------------------
	.section	.text._ZN43_GLOBAL__N__9ae7fba5_10_SoftMax_cu_9f978f6321softmax_warp_backwardIN3c108BFloat16ES2_fLi9ELb1ELb0EEEvPT0_PKT_S7_iiiPKb,"ax",@progbits
	.align	128
.text._ZN43_GLOBAL__N__9ae7fba5_10_SoftMax_cu_9f978f6321softmax_warp_backwardIN3c108BFloat16ES2_fLi9ELb1ELb0EEEvPT0_PKT_S7_iiiPKb:
        .type           _ZN43_GLOBAL__N__9ae7fba5_10_SoftMax_cu_9f978f6321softmax_warp_backwardIN3c108BFloat16ES2_fLi9ELb1ELb0EEEvPT0_PKT_S7_iiiPKb,@function
        .size           _ZN43_GLOBAL__N__9ae7fba5_10_SoftMax_cu_9f978f6321softmax_warp_backwardIN3c108BFloat16ES2_fLi9ELb1ELb0EEEvPT0_PKT_S7_iiiPKb,(.L_x_11902 - _ZN43_GLOBAL__N__9ae7fba5_10_SoftMax_cu_9f978f6321softmax_warp_backwardIN3c108BFloat16ES2_fLi9ELb1ELb0EEEvPT0_PKT_S7_iiiPKb)
        .other          _ZN43_GLOBAL__N__9ae7fba5_10_SoftMax_cu_9f978f6321softmax_warp_backwardIN3c108BFloat16ES2_fLi9ELb1ELb0EEEvPT0_PKT_S7_iiiPKb,@"STO_CUDA_ENTRY STV_DEFAULT"
_ZN43_GLOBAL__N__9ae7fba5_10_SoftMax_cu_9f978f6321softmax_warp_backwardIN3c108BFloat16ES2_fLi9ELb1ELb0EEEvPT0_PKT_S7_iiiPKb:
        /* <DEDUP_REMOVED lines=32> */
[-C--:B------:R-:W-:Y:S02]  /*0200*/  ISETP.GE.AND P5, PT, R14, R7.reuse, PT ;  /* 0x000000070e00720c */ /* 0x080fe40003fa6270 */
[C---:B------:R-:W-:Y:S01]  /*0210*/  LOP3.LUT R16, R32.reuse, 0xc0, RZ, 0xfc, !PT ;  /* 0x000000c020107812 */ /* 0x040fe200078efcff */
[----:B------:R-:W-:Y:S01]  /*0220*/  IMAD.MOV.U32 R27, RZ, RZ, RZ ;  /* 0x000000ffff1b7224 */ /* 0x000fe200078e00ff */
[----:B------:R-:W-:Y:S01]  /*0230*/  LOP3.LUT R18, R32, 0xe0, RZ, 0xfc, !PT ;  /* 0x000000e020127812 */ /* 0x000fe200078efcff */
[----:B------:R-:W-:Y:S01]  /*0240*/  IMAD.MOV.U32 R29, RZ, RZ, RZ ;  /* 0x000000ffff1d7224 */ /* 0x000fe200078e00ff */
[----:B------:R-:W-:Y:S01]  /*0250*/  ISETP.GE.AND P1, PT, R16, R7, PT ;  /* 0x000000071000720c */ /* 0x000fe20003f26270 */
[----:B------:R-:W4:Y:S01]  /*0260*/  @!P3 LDG.E.U16 R12, desc[UR4][R4.64+0x80] ;  /* 0x00008004040cb981 */ /* 0x000f22000c1e1500 */
[----:B------:R-:W-:-:S03]  /*0270*/  HFMA2.MMA R31, -RZ, RZ, 0, 0 ;  /* 0x00000000ff1f7435 */ /* 0x000fc600000001ff */
[----:B------:R-:W4:Y:S01]  /*0280*/  @!P4 LDG.E.U16 R14, desc[UR4][R4.64+0xc0] ;  /* 0x0000c004040ec981 */ /* 0x000f22000c1e1500 */
[----:B------:R-:W-:-:S03]  /*0290*/  IMAD.MOV.U32 R19, RZ, RZ, RZ ;  /* 0x000000ffff137224 */ /* 0x000fc600078e00ff */
        /* <DEDUP_REMOVED lines=8> */
[----:B------:R-:W-:Y:S01]  /*0320*/  ISETP.GE.AND P6, PT, R18, R7, PT ;  /* 0x000000071200720c */ /* 0x000fe20003fc6270 */
[----:B------:R-:W2:Y:S01]  /*0330*/  @!P5 LDG.E.U16 R6, desc[UR4][R2.64+0x100] ;  /* 0x000100040206d981 */ /* 0x000ea2000c1e1500 */
[----:B----4-:R-:W-:-:S03]  /*0340*/  @!P2 IMAD.U32 R9, R9, 0x10000, RZ ;  /* 0x000100000909a824 */ /* 0x010fc600078e00ff */
[----:B------:R-:W3:Y:S01]  /*0350*/  @!P0 LDG.E.U16 R18, desc[UR4][R2.64+0x140] ;  /* 0x0001400402128981 */ /* 0x000ee2000c1e1500 */
[----:B------:R-:W-:Y:S01]  /*0360*/  @!P2 IMAD.U32 R19, R8, 0x10000, RZ ;  /* 0x000100000813a824 */ /* 0x000fe200078e00ff */
[----:B------:R-:W-:Y:S01]  /*0370*/  LOP3.LUT R8, R32, 0x100, RZ, 0xfc, !PT ;  /* 0x0000010020087812 */ /* 0x000fe200078efcff */
[----:B------:R-:W-:-:S03]  /*0380*/  @!P2 FMUL.FTZ R31, R9, 1.4426950216293334961 ;  /* 0x3fb8aa3b091fa820 */ /* 0x000fc60000410000 */
[----:B------:R-:W-:Y:S02]  /*0390*/  ISETP.GE.AND P2, PT, R8, R7, PT ;  /* 0x000000070800720c */ /* 0x000fe40003f46270 */
[----:B------:R-:W4:Y:S04]  /*03a0*/  @!P6 LDG.E.U16 R38, desc[UR4][R4.64+0x1c0] ;  /* 0x0001c0040426e981 */ /* 0x000f28000c1e1500 */
[----:B------:R-:W4:Y:S07]  /*03b0*/  @!P6 LDG.E.U16 R37, desc[UR4][R2.64+0x1c0] ;  /* 0x0001c0040225e981 */ /* 0x000f2e000c1e1500 */
[----:B------:R-:W4:Y:S04]  /*03c0*/  @!P2 LDG.E.U16 R34, desc[UR4][R4.64+0x200] ;  /* 0x000200040422a981 */ /* 0x000f28000c1e1500 */
[----:B------:R-:W4:Y:S01]  /*03d0*/  @!P2 LDG.E.U16 R33, desc[UR4][R2.64+0x200] ;  /* 0x000200040221a981 */ /* 0x000f22000c1e1500 */
[----:B------:R-:W-:Y:S01]  /*03e0*/  @!P3 IMAD.U32 R12, R12, 0x10000, RZ ;  /* 0x000100000c0cb824 */ /* 0x000fe200078e00ff */
[----:B------:R-:W-:-:S02]  /*03f0*/  LOP3.LUT R8, R32, 0x120, RZ, 0xfc, !PT ;  /* 0x0000012020087812 */ /* 0x000fc400078efcff */
[----:B------:R-:W-:Y:S01]  /*0400*/  CS2R R20, SRZ ;  /* 0x0000000000147805 */ /* 0x000fe2000001ff00 */
[----:B------:R-:W-:Y:S01]  /*0410*/  @!P4 IMAD.U32 R14, R14, 0x10000, RZ ;  /* 0x000100000e0ec824 */ /* 0x000fe200078e00ff */
[----:B------:R-:W-:Y:S01]  /*0420*/  CS2R R22, SRZ ;  /* 0x0000000000167805 */ /* 0x000fe2000001ff00 */
[----:B------:R-:W-:Y:S02]  /*0430*/  IMAD.MOV.U32 R25, RZ, RZ, RZ ;  /* 0x000000ffff197224 */ /* 0x000fe400078e00ff */
[----:B------:R-:W-:Y:S01]  /*0440*/  @!P3 FMUL.FTZ R25, R12, 1.4426950216293334961 ;  /* 0x3fb8aa3b0c19b820 */ /* 0x000fe20000410000 */
[----:B------:R-:W-:Y:S01]  /*0450*/  @!P3 IMAD.U32 R21, R10, 0x10000, RZ ;  /* 0x000100000a15b824 */ /* 0x000fe200078e00ff */
[----:B------:R-:W-:Y:S01]  /*0460*/  LOP3.LUT R10, R32, 0x140, RZ, 0xfc, !PT ;  /* 0x00000140200a7812 */ /* 0x000fe200078efcff */
[----:B------:R-:W-:Y:S01]  /*0470*/  @!P4 FMUL.FTZ R23, R14, 1.4426950216293334961 ;  /* 0x3fb8aa3b0e17c820 */ /* 0x000fe20000410000 */
[----:B------:R-:W-:Y:S01]  /*0480*/  ISETP.GE.AND P3, PT, R8, R7, PT ;  /* 0x000000070800720c */ /* 0x000fe20003f66270 */
[----:B------:R-:W-:Y:S01]  /*0490*/  @!P0 IMAD.U32 R24, R24, 0x10000, RZ ;  /* 0x0001000018188824 */ /* 0x000fe200078e00ff */
[----:B------:R-:W-:-:S02]  /*04a0*/  CS2R R14, SRZ ;  /* 0x00000000000e7805 */ /* 0x000fc4000001ff00 */
[----:B------:R-:W-:Y:S01]  /*04b0*/  MOV R17, RZ ;  /* 0x000000ff00117202 */ /* 0x000fe20000000f00 */
[----:B------:R-:W-:Y:S01]  /*04c0*/  @!P5 IMAD.U32 R16, R16, 0x10000, RZ ;  /* 0x000100001010d824 */ /* 0x000fe200078e00ff */
[----:B------:R-:W-:Y:S01]  /*04d0*/  LOP3.LUT R26, R32, 0x160, RZ, 0xfc, !PT ;  /* 0x00000160201a7812 */ /* 0x000fe200078efcff */
[----:B------:R-:W-:Y:S01]  /*04e0*/  @!P0 FMUL.FTZ R20, R24, 1.4426950216293334961 ;  /* 0x3fb8aa3b18148820 */ /* 0x000fe20000410000 */
[----:B------:R-:W-:Y:S01]  /*04f0*/  @!P4 IMAD.U32 R17, R13, 0x10000, RZ ;  /* 0x000100000d11c824 */ /* 0x000fe200078e00ff */
[----:B------:R-:W-:Y:S02]  /*0500*/  ISETP.GE.AND P4, PT, R10, R7, PT ;  /* 0x000000070a00720c */ /* 0x000fe40003f86270 */
[----:B------:R-:W-:Y:S02]  /*0510*/  CS2R R12, SRZ ;  /* 0x00000000000c7805 */ /* 0x000fe4000001ff00 */
[----:B------:R-:W-:Y:S01]  /*0520*/  CS2R R8, SRZ ;  /* 0x0000000000087805 */ /* 0x000fe2000001ff00 */
[----:B------:R-:W-:Y:S01]  /*0530*/  @!P5 FMUL.FTZ R22, R16, 1.4426950216293334961 ;  /* 0x3fb8aa3b1016d820 */ /* 0x000fe20000410000 */
[----:B------:R-:W-:Y:S01]  /*0540*/  @!P1 IMAD.U32 R9, R35, 0x10000, RZ ;  /* 0x0001000023099824 */ /* 0x000fe200078e00ff */
[----:B------:R-:W-:Y:S01]  /*0550*/  LOP3.LUT R24, R32, 0x180, RZ, 0xfc, !PT ;  /* 0x0000018020187812 */ /* 0x000fe200078efcff */
[----:B------:R-:W4:Y:S01]  /*0560*/  @!P3 LDG.E.U16 R52, desc[UR4][R2.64+0x240] ;  /* 0x000240040234b981 */ /* 0x000f22000c1e1500 */
[----:B------:R-:W-:Y:S01]  /*0570*/  @!P1 IMAD.U32 R36, R36, 0x10000, RZ ;  /* 0x0001000024249824 */ /* 0x000fe200078e00ff */
[----:B------:R-:W-:-:S02]  /*0580*/  LOP3.LUT R16, R32, 0x1a0, RZ, 0xfc, !PT ;  /* 0x000001a020107812 */ /* 0x000fc400078efcff */
[----:B------:R-:W4:Y:S01]  /*0590*/  @!P3 LDG.E.U16 R51, desc[UR4][R4.64+0x240] ;  /* 0x000240040433b981 */ /* 0x000f22000c1e1500 */
[----:B------:R-:W-:-:S03]  /*05a0*/  @!P1 FMUL.FTZ R8, R36, 1.4426950216293334961 ;  /* 0x3fb8aa3b24089820 */ /* 0x000fc60000410000 */
[----:B------:R-:W4:Y:S01]  /*05b0*/  @!P4 LDG.E.U16 R47, desc[UR4][R2.64+0x280] ;  /* 0x00028004022fc981 */ /* 0x000f22000c1e1500 */
[----:B------:R-:W-:-:S03]  /*05c0*/  LOP3.LUT R10, R32, 0x1e0, RZ, 0xfc, !PT ;  /* 0x000001e0200a7812 */ /* 0x000fc600078efcff */
[----:B------:R-:W5:Y:S01]  /*05d0*/  @!P4 LDG.E.U16 R45, desc[UR4][R4.64+0x280] ;  /* 0x00028004042dc981 */ /* 0x000f62000c1e1500 */
[----:B--2---:R-:W-:Y:S01]  /*05e0*/  @!P5 IMAD.U32 R12, R6, 0x10000, RZ ;  /* 0x00010000060cd824 */ /* 0x004fe200078e00ff */
[----:B---3--:R-:W-:Y:S02]  /*05f0*/  @!P0 SHF.L.U32 R15, R18, 0x10, RZ ;  /* 0x00000010120f8819 */ /* 0x008fe400000006ff */
[----:B------:R-:W-:Y:S02]  /*0600*/  ISETP.GT.AND P0, PT, R46, RZ, PT ;  /* 0x000000ff2e00720c */ /* 0x000fe40003f04270 */
[----:B------:R-:W-:Y:S02]  /*0610*/  ISETP.GE.AND P5, PT, R26, R7, PT ;  /* 0x000000071a00720c */ /* 0x000fe40003fa6270 */
[----:B------:R-:W-:Y:S02]  /*0620*/  CS2R R6, SRZ ;  /* 0x0000000000067805 */ /* 0x000fe4000001ff00 */
[----:B------:R-:W-:Y:S01]  /*0630*/  SEL R35, R11, RZ, P0 ;  /* 0x000000ff0b237207 */ /* 0x000fe20000000000 */
[----:B----4-:R-:W-:Y:S01]  /*0640*/  @!P6 IMAD.U32 R38, R38, 0x10000, RZ ;  /* 0x000100002626e824 */ /* 0x010fe200078e00ff */
[----:B------:R-:W-:Y:S01]  /*0650*/  LOP3.LUT R18, R32, 0x1c0, RZ, 0xfc, !PT ;  /* 0x000001c020127812 */ /* 0x000fe200078efcff */
[----:B------:R-:W-:-:S02]  /*0660*/  @!P6 IMAD.U32 R7, R37, 0x10000, RZ ;  /* 0x000100002507e824 */ /* 0x000fc400078e00ff */
[----:B------:R-:W-:Y:S01]  /*0670*/  @!P6 FMUL.FTZ R14, R38, 1.4426950216293334961 ;  /* 0x3fb8aa3b260ee820 */ /* 0x000fe20000410000 */
[-C--:B------:R-:W-:Y:S02]  /*0680*/  ISETP.GE.AND P6, PT, R24, R35.reuse, PT ;  /* 0x000000231800720c */ /* 0x080fe40003fc6270 */
[-C--:B------:R-:W-:Y:S01]  /*0690*/  ISETP.GE.AND P0, PT, R16, R35.reuse, PT ;  /* 0x000000231000720c */ /* 0x080fe20003f06270 */
[----:B------:R-:W2:Y:S01]  /*06a0*/  @!P5 LDG.E.U16 R48, desc[UR4][R2.64+0x2c0] ;  /* 0x0002c0040230d981 */ /* 0x000ea2000c1e1500 */
[----:B------:R-:W-:Y:S02]  /*06b0*/  ISETP.GE.AND P1, PT, R18, R35, PT ;  /* 0x000000231200720c */ /* 0x000fe40003f26270 */
[----:B------:R-:W-:Y:S01]  /*06c0*/  @!P2 SHF.L.U32 R34, R34, 0x10, RZ ;  /* 0x000000102222a819 */ /* 0x000fe200000006ff */
[----:B------:R-:W-:Y:S01]  /*06d0*/  IMAD.MOV.U32 R36, RZ, RZ, RZ ;  /* 0x000000ffff247224 */ /* 0x000fe200078e00ff */
[----:B------:R-:W5:Y:S01]  /*06e0*/  @!P5 LDG.E.U16 R44, desc[UR4][R4.64+0x2c0] ;  /* 0x0002c004042cd981 */ /* 0x000f62000c1e1500 */
[----:B------:R-:W-:-:S02]  /*06f0*/  @!P2 IMAD.U32 R6, R33, 0x10000, RZ ;  /* 0x000100002106a824 */ /* 0x000fc400078e00ff */
[----:B------:R-:W-:Y:S01]  /*0700*/  @!P2 FMUL.FTZ R13, R34, 1.4426950216293334961 ;  /* 0x3fb8aa3b220da820 */ /* 0x000fe20000410000 */
[----:B------:R-:W-:Y:S01]  /*0710*/  ISETP.GE.AND P2, PT, R10, R35, PT ;  /* 0x000000230a00720c */ /* 0x000fe20003f46270 */
[----:B------:R-:W3:Y:S04]  /*0720*/  @!P6 LDG.E.U16 R49, desc[UR4][R2.64+0x300] ;  /* 0x000300040231e981 */ /* 0x000ee8000c1e1500 */
[----:B------:R-:W4:Y:S04]  /*0730*/  @!P0 LDG.E.U16 R50, desc[UR4][R2.64+0x340] ;  /* 0x0003400402328981 */ /* 0x000f28000c1e1500 */
[----:B------:R-:W4:Y:S04]  /*0740*/  @!P1 LDG.E.U16 R39, desc[UR4][R2.64+0x380] ;  /* 0x0003800402279981 */ /* 0x000f28000c1e1500 */
[----:B------:R0:W4:Y:S01]  /*0750*/  @!P2 LDG.E.U16 R41, desc[UR4][R2.64+0x3c0] ;  /* 0x0003c0040229a981 */ /* 0x000122000c1e1500 */
[----:B------:R-:W-:-:S03]  /*0760*/  FADD.FTZ R34, RZ, R27 ;  /* 0x0000001bff227221 */ /* 0x000fc60000010000 */
[----:B------:R-:W5:Y:S01]  /*0770*/  @!P6 LDG.E.U16 R40, desc[UR4][R4.64+0x300] ;  /* 0x000300040428e981 */ /* 0x000f62000c1e1500 */
[----:B------:R-:W-:-:S03]  /*0780*/  FADD.FTZ R34, R34, R19 ;  /* 0x0000001322227221 */ /* 0x000fc60000010000 */
[----:B------:R-:W5:Y:S01]  /*0790*/  @!P0 LDG.E.U16 R38, desc[UR4][R4.64+0x340] ;  /* 0x0003400404268981 */ /* 0x000f62000c1e1500 */
[----:B------:R-:W-:Y:S01]  /*07a0*/  FADD.FTZ R34, R34, R21 ;  /* 0x0000001522227221 */ /* 0x000fe20000010000 */
[----:B------:R-:W-:-:S03]  /*07b0*/  @!P3 IMAD.U32 R36, R52, 0x10000, RZ ;  /* 0x000100003424b824 */ /* 0x000fc600078e00ff */
[----:B0-----:R-:W-:Y:S01]  /*07c0*/  FADD.FTZ R3, R34, R17 ;  /* 0x0000001122037221 */ /* 0x001fe20000010000 */
[----:B------:R-:W-:Y:S01]  /*07d0*/  IMAD.MOV.U32 R33, RZ, RZ, RZ ;  /* 0x000000ffff217224 */ /* 0x000fe200078e00ff */
[----:B------:R-:W5:Y:S02]  /*07e0*/  @!P1 LDG.E.U16 R37, desc[UR4][R4.64+0x380] ;  /* 0x0003800404259981 */ /* 0x000f64000c1e1500 */
[----:B------:R-:W-:Y:S02]  /*07f0*/  FADD.FTZ R2, R3, R12 ;  /* 0x0000000c03027221 */ /* 0x000fe40000010000 */
[----:B------:R0:W5:Y:S02]  /*0800*/  @!P2 LDG.E.U16 R43, desc[UR4][R4.64+0x3c0] ;  /* 0x0003c004042ba981 */ /* 0x000164000c1e1500 */
[----:B------:R-:W-:-:S04]  /*0810*/  FADD.FTZ R2, R2, R15 ;  /* 0x0000000f02027221 */ /* 0x000fc80000010000 */
[----:B------:R-:W-:-:S04]  /*0820*/  FADD.FTZ R2, R2, R9 ;  /* 0x0000000902027221 */ /* 0x000fc80000010000 */
[----:B------:R-:W-:Y:S01]  /*0830*/  FADD.FTZ R3, R2, R7 ;  /* 0x0000000702037221 */ /* 0x000fe20000010000 */
[----:B------:R-:W-:-:S03]  /*0840*/  CS2R R34, SRZ ;  /* 0x0000000000227805 */ /* 0x000fc6000001ff00 */
[----:B------:R-:W-:Y:S01]  /*0850*/  FADD.FTZ R3, R3, R6 ;  /* 0x0000000603037221 */ /* 0x000fe20000010000 */
[----:B------:R-:W-:-:S03]  /*0860*/  @!P4 IMAD.U32 R35, R47, 0x10000, RZ ;  /* 0x000100002f23c824 */ /* 0x000fc600078e00ff */
[----:B------:R-:W-:-:S04]  /*0870*/  FADD.FTZ R2, R3, R36 ;  /* 0x0000002403027221 */ /* 0x000fc80000010000 */
[----:B------:R-:W-:Y:S01]  /*0880*/  FADD.FTZ R3, R2, R35 ;  /* 0x0000002302037221 */ /* 0x000fe20000010000 */
[----:B0-----:R-:W-:Y:S01]  /*0890*/  CS2R R4, SRZ ;  /* 0x0000000000047805 */ /* 0x001fe2000001ff00 */
[----:B------:R-:W-:Y:S01]  /*08a0*/  @!P3 IMAD.U32 R51, R51, 0x10000, RZ ;  /* 0x000100003333b824 */ /* 0x000fe200078e00ff */
[----:B--2---:R-:W-:-:S05]  /*08b0*/  @!P5 SHF.L.U32 R34, R48, 0x10, RZ ;  /* 0x000000103022d819 */ /* 0x004fca00000006ff */
[----:B------:R-:W-:Y:S01]  /*08c0*/  FADD.FTZ R2, R3, R34 ;  /* 0x0000002203027221 */ /* 0x000fe20000010000 */
[----:B---3--:R-:W-:Y:S02]  /*08d0*/  @!P6 IMAD.U32 R33, R49, 0x10000, RZ ;  /* 0x000100003121e824 */ /* 0x008fe400078e00ff */
[----:B----4-:R-:W-:Y:S02]  /*08e0*/  @!P0 IMAD.U32 R5, R50, 0x10000, RZ ;  /* 0x0001000032058824 */ /* 0x010fe400078e00ff */
[----:B------:R-:W-:Y:S01]  /*08f0*/  FADD.FTZ R2, R2, R33 ;  /* 0x0000002102027221 */ /* 0x000fe20000010000 */
[----:B------:R-:W-:Y:S01]  /*0900*/  @!P1 IMAD.U32 R4, R39, 0x10000, RZ ;  /* 0x0001000027049824 */ /* 0x000fe200078e00ff */
[----:B------:R-:W-:Y:S02]  /*0910*/  HFMA2.MMA R39, -RZ, RZ, 0, 0 ;  /* 0x00000000ff277435 */ /* 0x000fe400000001ff */
[----:B------:R-:W-:-:S04]  /*0920*/  FADD.FTZ R3, R2, R5 ;  /* 0x0000000502037221 */ /* 0x000fc80000010000 */
[----:B------:R-:W-:Y:S01]  /*0930*/  FADD.FTZ R2, R3, R4 ;  /* 0x0000000403027221 */ /* 0x000fe20000010000 */
[----:B------:R-:W-:-:S04]  /*0940*/  @!P2 IMAD.U32 R39, R41, 0x10000, RZ ;  /* 0x000100002927a824 */ /* 0x000fc800078e00ff */
[----:B------:R-:W-:-:S05]  /*0950*/  FADD.FTZ R2, R2, R39 ;  /* 0x0000002702027221 */ /* 0x000fca0000010000 */
[----:B------:R-:W0:Y:S02]  /*0960*/  SHFL.BFLY PT, R3, R2, 0x10, 0x1f ;  /* 0x0e001f0002037f89 */ /* 0x000e2400000e0000 */
[----:B0-----:R-:W-:-:S05]  /*0970*/  FADD.FTZ R47, R2, R3 ;  /* 0x00000003022f7221 */ /* 0x001fca0000010000 */
[----:B------:R-:W0:Y:S02]  /*0980*/  SHFL.BFLY PT, R48, R47, 0x8, 0x1f ;  /* 0x0d001f002f307f89 */ /* 0x000e2400000e0000 */
[----:B0-----:R-:W-:-:S05]  /*0990*/  FADD.FTZ R48, R47, R48 ;  /* 0x000000302f307221 */ /* 0x001fca0000010000 */
[----:B------:R-:W0:Y:S01]  /*09a0*/  SHFL.BFLY PT, R3, R48, 0x4, 0x1f ;  /* 0x0c801f0030037f89 */ /* 0x000e2200000e0000 */
[----:B------:R-:W-:Y:S02]  /*09b0*/  IMAD.MOV.U32 R41, RZ, RZ, RZ ;  /* 0x000000ffff297224 */ /* 0x000fe400078e00ff */
[----:B------:R-:W-:Y:S01]  /*09c0*/  @!P3 FMUL.FTZ R41, R51, 1.4426950216293334961 ;  /* 0x3fb8aa3b3329b820 */ /* 0x000fe20000410000 */
[----:B0-----:R-:W-:-:S05]  /*09d0*/  FADD.FTZ R49, R48, R3 ;  /* 0x0000000330317221 */ /* 0x001fca0000010000 */
[----:B------:R-:W0:Y:S01]  /*09e0*/  SHFL.BFLY PT, R50, R49, 0x2, 0x1f ;  /* 0x0c401f0031327f89 */ /* 0x000e2200000e0000 */
[----:B------:R-:W-:Y:S01]  /*09f0*/  ISETP.GE.AND P3, PT, R46, 0x1, PT ;  /* 0x000000012e00780c */ /* 0x000fe20003f66270 */
[----:B0-----:R-:W-:-:S05]  /*0a00*/  FADD.FTZ R2, R49, R50 ;  /* 0x0000003231027221 */ /* 0x001fca0000010000 */
[----:B------:R0:W1:Y:S07]  /*0a10*/  SHFL.BFLY PT, R3, R2, 0x1, 0x1f ;  /* 0x0c201f0002037f89 */ /* 0x00006e00000e0000 */
[----:B------:R-:W-:Y:S05]  /*0a20*/  @!P3 EXIT ;  /* 0x000000000000b94d */ /* 0x000fea0003800000 */
[----:B-----5:R-:W-:Y:S01]  /*0a30*/  @!P4 SHF.L.U32 R46, R45, 0x10, RZ ;  /* 0x000000102d2ec819 */ /* 0x020fe200000006ff */
[----:B------:R-:W-:Y:S01]  /*0a40*/  @!P2 IMAD.U32 R43, R43, 0x10000, RZ ;  /* 0x000100002b2ba824 */ /* 0x000fe200078e00ff */
[----:B------:R-:W2:Y:S01]  /*0a50*/  S2R R45, SR_TID.X ;  /* 0x00000000002d7919 */ /* 0x000ea20000002100 */
[-C--:B------:R-:W-:Y:S01]  /*0a60*/  ISETP.GE.AND P3, PT, R42, R11.reuse, PT ;  /* 0x0000000b2a00720c */ /* 0x080fe20003f66270 */
[----:B------:R-:W-:Y:S02]  /*0a70*/  IMAD.MOV.U32 R42, RZ, RZ, RZ ;  /* 0x000000ffff2a7224 */ /* 0x000fe400078e00ff */
[----:B------:R-:W-:Y:S01]  /*0a80*/  @!P4 FMUL.FTZ R42, R46, 1.4426950216293334961 ;  /* 0x3fb8aa3b2e2ac820 */ /* 0x000fe20000410000 */
[-C--:B------:R-:W-:Y:S01]  /*0a90*/  ISETP.GE.AND P4, PT, R32, R11.reuse, PT ;  /* 0x0000000b2000720c */ /* 0x080fe20003f86270 */
[----:B------:R-:W-:Y:S01]  /*0aa0*/  @!P5 IMAD.U32 R46, R44, 0x10000, RZ ;  /* 0x000100002c2ed824 */ /* 0x000fe200078e00ff */
[----:B------:R-:W-:Y:S01]  /*0ab0*/  @!P0 SHF.L.U32 R38, R38, 0x10, RZ ;  /* 0x0000001026268819 */ /* 0x000fe200000006ff */
[----:B------:R-:W-:Y:S01]  /*0ac0*/  IMAD.MOV.U32 R32, RZ, RZ, RZ ;  /* 0x000000ffff207224 */ /* 0x000fe200078e00ff */
[----:B------:R-:W-:Y:S01]  /*0ad0*/  ULDC.64 UR6, c[0x0][0x210] ;  /* 0x0000840000067ab9 */ /* 0x000fe20000000a00 */
[----:B------:R-:W-:Y:S01]  /*0ae0*/  @!P5 FMUL.FTZ R32, R46, 1.4426950216293334961 ;  /* 0x3fb8aa3b2e20d820 */ /* 0x000fe20000410000 */
[----:B------:R-:W-:Y:S01]  /*0af0*/  @!P6 IMAD.U32 R46, R40, 0x10000, RZ ;  /* 0x00010000282ee824 */ /* 0x000fe200078e00ff */
[----:B------:R-:W-:Y:S01]  /*0b00*/  ISETP.GE.AND P5, PT, R30, R11, PT ;  /* 0x0000000b1e00720c */ /* 0x000fe20003fa6270 */
[----:B------:R-:W-:Y:S01]  /*0b10*/  @!P1 IMAD.U32 R37, R37, 0x10000, RZ ;  /* 0x0001000025259824 */ /* 0x000fe200078e00ff */
[----:B------:R3:W4:Y:S04]  /*0b20*/  @!P3 MUFU.EX2 R44, R31 ;  /* 0x0000001f002cb308 */ /* 0x0007280000000800 */
[----:B------:R-:W-:Y:S01]  /*0b30*/  @!P4 FMUL.FTZ R47, R29, 1.4426950216293334961 ;  /* 0x3fb8aa3b1d2fc820 */ /* 0x000fe20000410000 */
[----:B------:R-:W-:-:S02]  /*0b40*/  IMAD.MOV.U32 R29, RZ, RZ, RZ ;  /* 0x000000ffff1d7224 */ /* 0x000fc400078e00ff */
[----:B------:R-:W-:Y:S01]  /*0b50*/  @!P0 FMUL.FTZ R29, R38, 1.4426950216293334961 ;  /* 0x3fb8aa3b261d8820 */ /* 0x000fe20000410000 */
[-C--:B------:R-:W-:Y:S01]  /*0b60*/  ISETP.GE.AND P0, PT, R26, R11.reuse, PT ;  /* 0x0000000b1a00720c */ /* 0x080fe20003f06270 */
[----:B-1----:R-:W-:Y:S01]  /*0b70*/  FADD.FTZ R26, R2, R3 ;  /* 0x00000003021a7221 */ /* 0x002fe20000010000 */
[----:B------:R-:W1:Y:S01]  /*0b80*/  @!P4 MUFU.EX2 R40, R47 ;  /* 0x0000002f0028c308 */ /* 0x000e620000000800 */
[----:B---3--:R-:W-:Y:S02]  /*0b90*/  CS2R R30, SRZ ;  /* 0x00000000001e7805 */ /* 0x008fe4000001ff00 */
[----:B------:R-:W-:Y:S01]  /*0ba0*/  SHF.R.S32.HI R3, RZ, 0x1f, R0 ;  /* 0x0000001fff037819 */ /* 0x000fe20000011400 */
[----:B------:R-:W-:Y:S01]  /*0bb0*/  @!P6 FMUL.FTZ R30, R46, 1.4426950216293334961 ;  /* 0x3fb8aa3b2e1ee820 */ /* 0x000fe20000410000 */
[----:B------:R-:W-:Y:S01]  /*0bc0*/  ISETP.GE.AND P6, PT, R28, R11, PT ;  /* 0x0000000b1c00720c */ /* 0x000fe20003fc6270 */
[----:B------:R-:W-:Y:S02]  /*0bd0*/  IMAD.MOV.U32 R28, RZ, RZ, RZ ;  /* 0x000000ffff1c7224 */ /* 0x000fe400078e00ff */
[----:B------:R-:W-:Y:S01]  /*0be0*/  @!P2 FMUL.FTZ R28, R43, 1.4426950216293334961 ;  /* 0x3fb8aa3b2b1ca820 */ /* 0x000fe20000410000 */
[----:B------:R-:W-:Y:S01]  /*0bf0*/  @!P1 FMUL.FTZ R31, R37, 1.4426950216293334961 ;  /* 0x3fb8aa3b251f9820 */ /* 0x000fe20000410000 */
[----:B------:R-:W3:Y:S01]  /*0c00*/  @!P5 MUFU.EX2 R38, R25 ;  /* 0x000000190026d308 */ /* 0x000ee20000000800 */
[----:B----4-:R-:W-:Y:S01]  /*0c10*/  @!P3 FFMA.FTZ R44, -R26, R44, R19 ;  /* 0x0000002c1a2cb223 */ /* 0x010fe20000010113 */
[----:B--2---:R-:W-:-:S04]  /*0c20*/  LOP3.LUT R45, R45, 0x1f, RZ, 0xc0, !PT ;  /* 0x0000001f2d2d7812 */ /* 0x004fc800078ec0ff */
[C---:B0-----:R-:W-:Y:S02]  /*0c30*/  LOP3.LUT R2, R45.reuse, 0x80, RZ, 0xfc, !PT ;  /* 0x000000802d027812 */ /* 0x041fe400078efcff */
[----:B------:R-:W-:Y:S01]  /*0c40*/  LOP3.LUT R48, R45, 0xa0, RZ, 0xfc, !PT ;  /* 0x000000a02d307812 */ /* 0x000fe200078efcff */
[----:B-1----:R-:W-:Y:S01]  /*0c50*/  @!P4 FFMA.FTZ R40, -R26, R40, R27 ;  /* 0x000000281a28c223 */ /* 0x002fe2000001011b */
[-C--:B------:R-:W-:Y:S01]  /*0c60*/  ISETP.GE.AND P2, PT, R2, R11.reuse, PT ;  /* 0x0000000b0200720c */ /* 0x080fe20003f46270 */
[----:B------:R-:W0:Y:S01]  /*0c70*/  @!P6 MUFU.EX2 R46, R23 ;  /* 0x00000017002ee308 */ /* 0x000e220000000800 */
[C---:B------:R-:W-:Y:S02]  /*0c80*/  LEA R2, P1, R0.reuse, UR6, 0x1 ;  /* 0x0000000600027c11 */ /* 0x040fe4000f8208ff */
[----:B------:R-:W-:Y:S02]  /*0c90*/  @!P4 F2FP.BF16.F32.PACK_AB R40, RZ, R40 ;  /* 0x00000028ff28c23e */ /* 0x000fe400000010ff */
[----:B------:R-:W-:Y:S01]  /*0ca0*/  LEA.HI.X R3, R0, UR7, R3, 0x1, P1 ;  /* 0x0000000700037c11 */ /* 0x000fe200088f0c03 */
[----:B---3--:R-:W-:Y:S01]  /*0cb0*/  @!P5 FFMA.FTZ R38, -R26, R38, R21 ;  /* 0x000000261a26d223 */ /* 0x008fe20000010115 */
[-C--:B------:R-:W-:Y:S01]  /*0cc0*/  ISETP.GE.AND P1, PT, R48, R11.reuse, PT ;  /* 0x0000000b3000720c */ /* 0x080fe20003f26270 */
[----:B------:R-:W1:Y:S01]  /*0cd0*/  @!P0 MUFU.EX2 R25, R32 ;  /* 0x0000002000198308 */ /* 0x000e620000000800 */
[----:B------:R-:W-:Y:S01]  /*0ce0*/  @!P3 F2FP.BF16.F32.PACK_AB R44, RZ, R44 ;  /* 0x0000002cff2cb23e */ /* 0x000fe200000010ff */
[----:B------:R2:W-:Y:S01]  /*0cf0*/  @!P4 STG.E.U16 desc[UR4][R2.64], R40 ;  /* 0x000000280200c986 */ /* 0x0005e2000c101504 */
[----:B------:R-:W-:-:S02]  /*0d00*/  ISETP.GE.AND P4, PT, R24, R11, PT ;  /* 0x0000000b1800720c */ /* 0x000fc40003f86270 */
[----:B------:R-:W-:Y:S01]  /*0d10*/  LOP3.LUT R0, R45, 0xc0, RZ, 0xfc, !PT ;  /* 0x000000c02d007812 */ /* 0x000fe200078efcff */
[----:B------:R2:W-:Y:S01]  /*0d20*/  @!P3 STG.E.U16 desc[UR4][R2.64+0x40], R44 ;  /* 0x0000402c0200b986 */ /* 0x0005e2000c101504 */
[----:B------:R-:W-:Y:S01]  /*0d30*/  ISETP.GE.AND P3, PT, R16, R11, PT ;  /* 0x0000000b1000720c */ /* 0x000fe20003f66270 */
[----:B------:R-:W3:Y:S01]  /*0d40*/  @!P2 MUFU.EX2 R19, R22 ;  /* 0x000000160013a308 */ /* 0x000ee20000000800 */
[----:B0-----:R-:W-:Y:S01]  /*0d50*/  @!P6 FFMA.FTZ R46, -R26, R46, R17 ;  /* 0x0000002e1a2ee223 */ /* 0x001fe20000010111 */
[----:B------:R-:W-:-:S04]  /*0d60*/  @!P5 F2FP.BF16.F32.PACK_AB R38, RZ, R38 ;  /* 0x00000026ff26d23e */ /* 0x000fc800000010ff */
[----:B------:R-:W-:Y:S01]  /*0d70*/  @!P6 F2FP.BF16.F32.PACK_AB R46, RZ, R46 ;  /* 0x0000002eff2ee23e */ /* 0x000fe200000010ff */
[----:B------:R2:W-:Y:S01]  /*0d80*/  @!P5 STG.E.U16 desc[UR4][R2.64+0x80], R38 ;  /* 0x000080260200d986 */ /* 0x0005e2000c101504 */
[----:B------:R-:W0:Y:S01]  /*0d90*/  @!P1 MUFU.EX2 R20, R20 ;  /* 0x0000001400149308 */ /* 0x000e220000000800 */
[----:B-1----:R-:W-:Y:S01]  /*0da0*/  @!P0 FFMA.FTZ R25, -R26, R25, R34 ;  /* 0x000000191a198223 */ /* 0x002fe20000010122 */
[-C--:B------:R-:W-:Y:S01]  /*0db0*/  ISETP.GE.AND P5, PT, R18, R11.reuse, PT ;  /* 0x0000000b1200720c */ /* 0x080fe20003fa6270 */
[----:B------:R2:W-:Y:S01]  /*0dc0*/  @!P6 STG.E.U16 desc[UR4][R2.64+0xc0], R46 ;  /* 0x0000c02e0200e986 */ /* 0x0005e2000c101504 */
[----:B------:R-:W-:Y:S02]  /*0dd0*/  ISETP.GE.AND P6, PT, R0, R11, PT ;  /* 0x0000000b0000720c */ /* 0x000fe40003fc6270 */
[----:B------:R-:W-:Y:S02]  /*0de0*/  LOP3.LUT R0, R45, 0xe0, RZ, 0xfc, !PT ;  /* 0x000000e02d007812 */ /* 0x000fe400078efcff */
[----:B------:R-:W1:Y:S01]  /*0df0*/  @!P4 MUFU.EX2 R30, R30 ;  /* 0x0000001e001ec308 */ /* 0x000e620000000800 */
[----:B---3--:R-:W-:Y:S01]  /*0e00*/  @!P2 FFMA.FTZ R19, -R26, R19, R12 ;  /* 0x000000131a13a223 */ /* 0x008fe2000001010c */
[----:B------:R-:W-:-:S02]  /*0e10*/  @!P0 F2FP.BF16.F32.PACK_AB R25, RZ, R25 ;  /* 0x00000019ff19823e */ /* 0x000fc400000010ff */
[----:B------:R-:W-:Y:S02]  /*0e20*/  LOP3.LUT R12, R45, 0x120, RZ, 0xfc, !PT ;  /* 0x000001202d0c7812 */ /* 0x000fe400078efcff */
[----:B------:R-:W-:Y:S01]  /*0e30*/  @!P2 F2FP.BF16.F32.PACK_AB R19, RZ, R19 ;  /* 0x00000013ff13a23e */ /* 0x000fe200000010ff */
[----:B------:R2:W-:Y:S01]  /*0e40*/  @!P0 STG.E.U16 desc[UR4][R2.64+0x2c0], R25 ;  /* 0x0002c01902008986 */ /* 0x0005e2000c101504 */
[----:B------:R-:W3:Y:S01]  /*0e50*/  @!P3 MUFU.EX2 R29, R29 ;  /* 0x0000001d001db308 */ /* 0x000ee20000000800 */
[----:B0-----:R-:W-:Y:S01]  /*0e60*/  @!P1 FFMA.FTZ R20, -R26, R20, R15 ;  /* 0x000000141a149223 */ /* 0x001fe2000001010f */
[-C--:B------:R-:W-:Y:S01]  /*0e70*/  ISETP.GE.AND P0, PT, R12, R11.reuse, PT ;  /* 0x0000000b0c00720c */ /* 0x080fe20003f06270 */
[----:B------:R2:W-:Y:S01]  /*0e80*/  @!P2 STG.E.U16 desc[UR4][R2.64+0x100], R19 ;  /* 0x000100130200a986 */ /* 0x0005e2000c101504 */
[----:B------:R-:W-:Y:S02]  /*0e90*/  ISETP.GE.AND P2, PT, R0, R11, PT ;  /* 0x0000000b0000720c */ /* 0x000fe40003f46270 */
[----:B------:R-:W-:-:S02]  /*0ea0*/  @!P1 F2FP.BF16.F32.PACK_AB R20, RZ, R20 ;  /* 0x00000014ff14923e */ /* 0x000fc400000010ff */
[C---:B------:R-:W-:Y:S01]  /*0eb0*/  LOP3.LUT R0, R45.reuse, 0x100, RZ, 0xfc, !PT ;  /* 0x000001002d007812 */ /* 0x040fe200078efcff */
[----:B-1----:R-:W-:Y:S01]  /*0ec0*/  @!P4 FFMA.FTZ R30, -R26, R30, R33 ;  /* 0x0000001e1a1ec223 */ /* 0x002fe20000010121 */
[----:B------:R-:W0:Y:S01]  /*0ed0*/  @!P5 MUFU.EX2 R31, R31 ;  /* 0x0000001f001fd308 */ /* 0x000e220000000800 */
[----:B------:R2:W-:Y:S01]  /*0ee0*/  @!P1 STG.E.U16 desc[UR4][R2.64+0x140], R20 ;  /* 0x0001401402009986 */ /* 0x0005e2000c101504 */
[----:B------:R-:W-:Y:S02]  /*0ef0*/  ISETP.GE.AND P1, PT, R0, R11, PT ;  /* 0x0000000b0000720c */ /* 0x000fe40003f26270 */
[----:B------:R-:W-:Y:S02]  /*0f00*/  @!P4 F2FP.BF16.F32.PACK_AB R30, RZ, R30 ;  /* 0x0000001eff1ec23e */ /* 0x000fe400000010ff */
[----:B------:R-:W-:Y:S01]  /*0f10*/  LOP3.LUT R0, R45, 0x140, RZ, 0xfc, !PT ;  /* 0x000001402d007812 */ /* 0x000fe200078efcff */
[----:B---3--:R-:W-:Y:S01]  /*0f20*/  @!P3 FFMA.FTZ R29, -R26, R29, R5 ;  /* 0x0000001d1a1db223 */ /* 0x008fe20000010105 */
[----:B------:R-:W1:Y:S01]  /*0f30*/  @!P6 MUFU.EX2 R8, R8 ;  /* 0x000000080008e308 */ /* 0x000e620000000800 */
[----:B------:R2:W-:Y:S01]  /*0f40*/  @!P4 STG.E.U16 desc[UR4][R2.64+0x300], R30 ;  /* 0x0003001e0200c986 */ /* 0x0005e2000c101504 */
[----:B------:R-:W-:-:S02]  /*0f50*/  ISETP.GE.AND P4, PT, R0, R11, PT ;  /* 0x0000000b0000720c */ /* 0x000fc40003f86270 */
[----:B------:R-:W-:-:S04]  /*0f60*/  @!P3 F2FP.BF16.F32.PACK_AB R29, RZ, R29 ;  /* 0x0000001dff1db23e */ /* 0x000fc800000010ff */
[----:B------:R-:W3:Y:S01]  /*0f70*/  @!P2 MUFU.EX2 R14, R14 ;  /* 0x0000000e000ea308 */ /* 0x000ee20000000800 */
[----:B------:R2:W-:Y:S01]  /*0f80*/  @!P3 STG.E.U16 desc[UR4][R2.64+0x340], R29 ;  /* 0x0003401d0200b986 */ /* 0x0005e2000c101504 */
[----:B------:R-:W-:Y:S01]  /*0f90*/  ISETP.GE.AND P3, PT, R10, R11, PT ;  /* 0x0000000b0a00720c */ /* 0x000fe20003f66270 */
[----:B0-----:R-:W-:-:S05]  /*0fa0*/  @!P5 FFMA.FTZ R31, -R26, R31, R4 ;  /* 0x0000001f1a1fd223 */ /* 0x001fca0000010104 */
        /* <DEDUP_REMOVED lines=11> */
[----:B------:R2:W-:Y:S03]  /*1060*/  @!P2 STG.E.U16 desc[UR4][R2.64+0x1c0], R14 ;  /* 0x0001c00e0200a986 */ /* 0x0005e6000c101504 */
[----:B------:R-:W-:Y:S01]  /*1070*/  @!P1 F2FP.BF16.F32.PACK_AB R13, RZ, R13 ;  /* 0x0000000dff0d923e */ /* 0x000fe200000010ff */
[----:B-1----:R-:W-:-:S04]  /*1080*/  @!P0 FFMA.FTZ R41, -R26, R41, R36 ;  /* 0x000000291a298223 */ /* 0x002fc80000010124 */
        /* <DEDUP_REMOVED lines=12> */
.L_x_5294:
        /* <DEDUP_REMOVED lines=11> */
.L_x_11902:


//--------------------- .text._ZN43_GLOBAL__N__9ae7fba5_10_SoftMax_cu_9f978f6321softmax_warp_backwardIN3c108BFloat16ES2_fLi8ELb1ELb0EEEvPT0_PKT_S7_iiiPKb --------------------------
	.section	.text._ZN43_GLOBAL__N__9ae7fba5_10_SoftMax_cu_9f978f6321softmax_warp_backwardIN3c108BFloat16ES2_fLi8ELb1ELb0EEEvPT0_PKT_S7_iiiPKb,"ax",@progbits
	.align	128
.text._ZN43_GLOBAL__N__9ae7fba5_10_SoftMax_cu_9f978f6321softmax_warp_backwardIN3c108BFloat16ES2_fLi8ELb1ELb0EEEvPT0_PKT_S7_iiiPKb:
        .type           _ZN43_GLOBAL__N__9ae7fba5_10_SoftMax_cu_9f978f6321softmax_warp_backwardIN3c108BFloat16ES2_fLi8ELb1ELb0EEEvPT0_PKT_S7_iiiPKb,@function
        .size           _ZN43_GLOBAL__N__9ae7fba5_10_SoftMax_cu_9f978f6321softmax_warp_backwardIN3c108BFloat16ES2_fLi8ELb1ELb0EEEvPT0_PKT_S7_iiiPKb,(.L_x_11903 - _ZN43_GLOBAL__N__9ae7fba5_10_SoftMax_cu_9f978f6321softmax_warp_backwardIN3c108BFloat16ES2_fLi8ELb1ELb0EEEvPT0_PKT_S7_iiiPKb)
        .other          _ZN43_GLOBAL__N__9ae7fba5_10_SoftMax_cu_9f978f6321softmax_warp_backwardIN3c108BFloat16ES2_fLi8ELb1ELb0EEEvPT0_PKT_S7_iiiPKb,@"STO_CUDA_ENTRY STV_DEFAULT"
_ZN43_GLOBAL__N__9ae7fba5_10_SoftMax_cu_9f978f6321softmax_warp_backwardIN3c108BFloat16ES2_fLi8ELb1ELb0EEEvPT0_PKT_S7_iiiPKb:
        /* <DEDUP_REMOVED lines=20> */
[C---:B------:R-:W-:Y:S02]  /*0140*/  LOP3.LUT R0, R26.reuse, 0x40, RZ, 0xfc, !PT ;  /* 0x000000401a007812 */ /* 0x040fe400078efcff */
[-C--:B------:R-:W-:Y:S02]  /*0150*/  ISETP.GE.AND P6, PT, R26, R21.reuse, PT ;  /* 0x000000151a00720c */ /* 0x080fe40003fc6270 */
[----:B------:R-:W-:-:S02]  /*0160*/  ISETP.GE.AND P1, PT, R0, R21, PT ;  /* 0x000000150000720c */ /* 0x000fc40003f26270 */
[----:B------:R-:W-:Y:S01]  /*0170*/  LOP3.LUT R0, R26, 0x60, RZ, 0xfc, !PT ;  /* 0x000000601a007812 */ /* 0x000fe200078efcff */
[----:B0-----:R-:W-:Y:S01]  /*0180*/  IMAD.WIDE R2, R16, 0x2, R2 ;  /* 0x0000000210027825 */ /* 0x001fe200078e0202 */
[----:B------:R-:W-:Y:S02]  /*0190*/  LOP3.LUT R22, R26, 0xa0, RZ, 0xfc, !PT ;  /* 0x000000a01a167812 */ /* 0x000fe400078efcff */
[-C--:B------:R-:W-:Y:S01]  /*01a0*/  ISETP.GE.AND P2, PT, R0, R21.reuse, PT ;  /* 0x000000150000720c */ /* 0x080fe20003f46270 */
[----:B------:R-:W2:Y:S01]  /*01b0*/  @!P0 LDG.E.U16 R11, desc[UR4][R4.64+0x40] ;  /* 0x00004004040b8981 */ /* 0x000ea2000c1e1500 */
[-C--:B------:R-:W-:Y:S02]  /*01c0*/  ISETP.GE.AND P3, PT, R24, R21.reuse, PT ;  /* 0x000000151800720c */ /* 0x080fe40003f66270 */
[-C--:B------:R-:W-:Y:S01]  /*01d0*/  ISETP.GE.AND P4, PT, R22, R21.reuse, PT ;  /* 0x000000151600720c */ /* 0x080fe20003f86270 */
[----:B------:R-:W3:Y:S04]  /*01e0*/  @!P6 LDG.E.U16 R13, desc[UR4][R4.64] ;  /* 0x00000004040de981 */ /* 0x000ee8000c1e1500 */
        /* <DEDUP_REMOVED lines=8> */
[----:B------:R-:W-:Y:S01]  /*0270*/  IMAD.MOV.U32 R14, RZ, RZ, RZ ;  /* 0x000000ffff0e7224 */ /* 0x000fe200078e00ff */
[C---:B------:R-:W-:Y:S01]  /*0280*/  LOP3.LUT R18, R26.reuse, 0xc0, RZ, 0xfc, !PT ;  /* 0x000000c01a127812 */ /* 0x040fe200078efcff */
[----:B------:R-:W-:Y:S01]  /*0290*/  HFMA2.MMA R20, -RZ, RZ, 0, 0 ;  /* 0x00000000ff147435 */ /* 0x000fe200000001ff */
[----:B------:R-:W-:Y:S01]  /*02a0*/  LOP3.LUT R28, R26, 0xe0, RZ, 0xfc, !PT ;  /* 0x000000e01a1c7812 */ /* 0x000fe200078efcff */
[----:B------:R-:W4:Y:S01]  /*02b0*/  @!P3 LDG.E.U16 R17, desc[UR4][R4.64+0x100] ;  /* 0x000100040411b981 */ /* 0x000f22000c1e1500 */
[----:B------:R-:W-:-:S13]  /*02c0*/  ISETP.GE.AND P5, PT, R18, R21, PT ;  /* 0x000000151200720c */ /* 0x000fda0003fa6270 */
[----:B------:R-:W4:Y:S01]  /*02d0*/  @!P5 LDG.E.U16 R25, desc[UR4][R2.64+0x180] ;  /* 0x000180040219d981 */ /* 0x000f22000c1e1500 */
[----:B---3--:R-:W-:Y:S02]  /*02e0*/  @!P6 IMAD.U32 R14, R13, 0x10000, RZ ;  /* 0x000100000d0ee824 */ /* 0x008fe400078e00ff */
[----:B------:R-:W-:Y:S01]  /*02f0*/  IMAD.MOV.U32 R13, RZ, RZ, RZ ;  /* 0x000000ffff0d7224 */ /* 0x000fe200078e00ff */
[----:B--2---:R-:W-:Y:S01]  /*0300*/  @!P0 SHF.L.U32 R13, R11, 0x10, RZ ;  /* 0x000000100b0d8819 */ /* 0x004fe200000006ff */
[----:B----4-:R-:W-:Y:S02]  /*0310*/  @!P0 IMAD.U32 R11, R12, 0x10000, RZ ;  /* 0x000100000c0b8824 */ /* 0x010fe400078e00ff */
[----:B------:R-:W-:Y:S01]  /*0320*/  IMAD.MOV.U32 R12, RZ, RZ, RZ ;  /* 0x000000ffff0c7224 */ /* 0x000fe200078e00ff */
[----:B------:R-:W-:Y:S01]  /*0330*/  @!P1 SHF.L.U32 R10, R10, 0x10, RZ ;  /* 0x000000100a0a9819 */ /* 0x000fe200000006ff */
[----:B------:R-:W-:Y:S01]  /*0340*/  @!P0 FMUL.FTZ R12, R11, 1.4426950216293334961 ;  /* 0x3fb8aa3b0b0c8820 */ /* 0x000fe20000410000 */
[----:B------:R-:W-:-:S02]  /*0350*/  IMAD.MOV.U32 R11, RZ, RZ, RZ ;  /* 0x000000ffff0b7224 */ /* 0x000fc400078e00ff */
[----:B------:R-:W-:Y:S02]  /*0360*/  @!P2 IMAD.U32 R9, R9, 0x10000, RZ ;  /* 0x000100000909a824 */ /* 0x000fe400078e00ff */
[----:B------:R-:W-:Y:S01]  /*0370*/  @!P1 FMUL.FTZ R11, R10, 1.4426950216293334961 ;  /* 0x3fb8aa3b0a0b9820 */ /* 0x000fe20000410000 */
[----:B------:R-:W-:Y:S01]  /*0380*/  MOV R10, RZ ;  /* 0x000000ff000a7202 */ /* 0x000fe20000000f00 */
[----:B------:R-:W-:Y:S02]  /*0390*/  @!P3 IMAD.U32 R8, R8, 0x10000, RZ ;  /* 0x000100000808b824 */ /* 0x000fe400078e00ff */
[----:B------:R-:W-:Y:S01]  /*03a0*/  @!P2 FMUL.FTZ R10, R9, 1.4426950216293334961 ;  /* 0x3fb8aa3b090aa820 */ /* 0x000fe20000410000 */
[----:B------:R-:W-:Y:S01]  /*03b0*/  IMAD.MOV.U32 R9, RZ, RZ, RZ ;  /* 0x000000ffff097224 */ /* 0x000fe200078e00ff */
[----:B------:R-:W-:Y:S01]  /*03c0*/  @!P4 SHF.L.U32 R7, R7, 0x10, RZ ;  /* 0x000000100707c819 */ /* 0x000fe200000006ff */
[----:B------:R-:W-:Y:S01]  /*03d0*/  @!P3 FMUL.FTZ R9, R8, 1.4426950216293334961 ;  /* 0x3fb8aa3b0809b820 */ /* 0x000fe20000410000 */
[----:B------:R-:W-:-:S03]  /*03e0*/  IMAD.MOV.U32 R8, RZ, RZ, RZ ;  /* 0x000000ffff087224 */ /* 0x000fc600078e00ff */
[----:B------:R-:W-:Y:S01]  /*03f0*/  @!P4 FMUL.FTZ R8, R7, 1.4426950216293334961 ;  /* 0x3fb8aa3b0708c820 */ /* 0x000fe20000410000 */
[----:B------:R-:W-:Y:S02]  /*0400*/  IMAD.MOV.U32 R7, RZ, RZ, RZ ;  /* 0x000000ffff077224 */ /* 0x000fe400078e00ff */
[----:B------:R-:W-:Y:S01]  /*0410*/  @!P6 IMAD.U32 R23, R19, 0x10000, RZ ;  /* 0x000100001317e824 */ /* 0x000fe200078e00ff */
[----:B------:R-:W-:Y:S01]  /*0420*/  @!P1 SHF.L.U32 R7, R6, 0x10, RZ ;  /* 0x0000001006079819 */ /* 0x000fe200000006ff */
[----:B------:R-:W-:Y:S01]  /*0430*/  IMAD.MOV.U32 R6, RZ, RZ, RZ ;  /* 0x000000ffff067224 */ /* 0x000fe200078e00ff */
[----:B------:R-:W2:Y:S01]  /*0440*/  @!P4 LDG.E.U16 R19, desc[UR4][R4.64+0x140] ;  /* 0x000140040413c981 */ /* 0x000ea2000c1e1500 */
[----:B------:R-:W-:Y:S01]  /*0450*/  @!P2 IMAD.U32 R6, R0, 0x10000, RZ ;  /* 0x000100000006a824 */ /* 0x000fe200078e00ff */
[----:B------:R-:W-:Y:S01]  /*0460*/  ISETP.GE.AND P2, PT, R28, R21, PT ;  /* 0x000000151c00720c */ /* 0x000fe20003f46270 */
[----:B------:R-:W-:Y:S02]  /*0470*/  @!P6 FMUL.FTZ R20, R23, 1.4426950216293334961 ;  /* 0x3fb8aa3b1714e820 */ /* 0x000fe40000410000 */
[----:B------:R-:W3:Y:S10]  /*0480*/  @!P5 LDG.E.U16 R23, desc[UR4][R4.64+0x180] ;  /* 0x000180040417d981 */ /* 0x000ef4000c1e1500 */
[----:B------:R-:W4:Y:S01]  /*0490*/  @!P2 LDG.E.U16 R4, desc[UR4][R4.64+0x1c0] ;  /* 0x0001c0040404a981 */ /* 0x000f22000c1e1500 */
[----:B------:R-:W-:Y:S01]  /*04a0*/  FADD.FTZ R21, RZ, R14 ;  /* 0x0000000eff157221 */ /* 0x000fe20000010000 */
[----:B------:R-:W-:-:S02]  /*04b0*/  HFMA2.MMA R0, -RZ, RZ, 0, 0 ;  /* 0x00000000ff007435 */ /* 0x000fc400000001ff */
[----:B------:R0:W5:Y:S01]  /*04c0*/  @!P2 LDG.E.U16 R2, desc[UR4][R2.64+0x1c0] ;  /* 0x0001c0040202a981 */ /* 0x000162000c1e1500 */
[----:B------:R-:W-:Y:S01]  /*04d0*/  FADD.FTZ R21, R21, R13 ;  /* 0x0000000d15157221 */ /* 0x000fe20000010000 */
[----:B------:R-:W-:Y:S02]  /*04e0*/  @!P5 IMAD.U32 R25, R25, 0x10000, RZ ;  /* 0x000100001919d824 */ /* 0x000fe400078e00ff */
[----:B------:R-:W-:Y:S02]  /*04f0*/  @!P3 IMAD.U32 R0, R17, 0x10000, RZ ;  /* 0x000100001100b824 */ /* 0x000fe400078e00ff */
[----:B------:R-:W-:Y:S01]  /*0500*/  FADD.FTZ R21, R21, R7 ;  /* 0x0000000715157221 */ /* 0x000fe20000010000 */
[----:B------:R-:W-:-:S03]  /*0510*/  IMAD.MOV.U32 R17, RZ, RZ, RZ ;  /* 0x000000ffff117224 */ /* 0x000fc600078e00ff */
[----:B------:R-:W-:Y:S01]  /*0520*/  FADD.FTZ R21, R21, R6 ;  /* 0x0000000615157221 */ /* 0x000fe20000010000 */
[----:B------:R-:W-:Y:S02]  /*0530*/  ISETP.GE.AND P6, PT, R27, 0x1, PT ;  /* 0x000000011b00780c */ /* 0x000fe40003fc6270 */
[----:B--2---:R-:W-:Y:S01]  /*0540*/  @!P4 SHF.L.U32 R17, R19, 0x10, RZ ;  /* 0x000000101311c819 */ /* 0x004fe200000006ff */
[----:B------:R-:W-:Y:S01]  /*0550*/  IMAD.MOV.U32 R19, RZ, RZ, RZ ;  /* 0x000000ffff137224 */ /* 0x000fe200078e00ff */
[----:B---3--:R-:W-:Y:S02]  /*0560*/  @!P5 SHF.L.U32 R19, R23, 0x10, RZ ;  /* 0x000000101713d819 */ /* 0x008fe400000006ff */
[----:B------:R-:W-:Y:S01]  /*0570*/  MOV R23, RZ ;  /* 0x000000ff00177202 */ /* 0x000fe20000000f00 */
[----:B------:R-:W-:Y:S01]  /*0580*/  @!P5 FMUL.FTZ R23, R25, 1.4426950216293334961 ;  /* 0x3fb8aa3b1917d820 */ /* 0x000fe20000410000 */
[----:B------:R-:W-:Y:S01]  /*0590*/  FADD.FTZ R25, R21, R0 ;  /* 0x0000000015197221 */ /* 0x000fe20000010000 */
[----:B------:R-:W-:-:S03]  /*05a0*/  IMAD.MOV.U32 R21, RZ, RZ, RZ ;  /* 0x000000ffff157224 */ /* 0x000fc600078e00ff */
[----:B------:R-:W-:Y:S01]  /*05b0*/  FADD.FTZ R25, R25, R17 ;  /* 0x0000001119197221 */ /* 0x000fe20000010000 */
[----:B----4-:R-:W-:-:S03]  /*05c0*/  @!P2 SHF.L.U32 R21, R4, 0x10, RZ ;  /* 0x000000100415a819 */ /* 0x010fc600000006ff */
        /* <DEDUP_REMOVED lines=13> */
[----:B-----5:R-:W-:Y:S01]  /*06a0*/  @!P2 IMAD.U32 R2, R2, 0x10000, RZ ;  /* 0x000100000202a824 */ /* 0x020fe200078e00ff */
[----:B------:R-:W-:Y:S01]  /*06b0*/  MOV R4, RZ ;  /* 0x000000ff00047202 */ /* 0x000fe20000000f00 */
[----:B------:R-:W-:Y:S01]  /*06c0*/  ULDC.64 UR6, c[0x0][0x210] ;  /* 0x0000840000067ab9 */ /* 0x000fe20000000a00 */
[-C--:B------:R-:W-:Y:S01]  /*06d0*/  ISETP.GE.AND P6, PT, R22, R15.reuse, PT ;  /* 0x0000000f1600720c */ /* 0x080fe20003fc6270 */
[----:B------:R-:W-:Y:S01]  /*06e0*/  @!P2 FMUL.FTZ R4, R2, 1.4426950216293334961 ;  /* 0x3fb8aa3b0204a820 */ /* 0x000fe20000410000 */
[----:B------:R-:W-:Y:S02]  /*06f0*/  SHF.R.S32.HI R25, RZ, 0x1f, R16 ;  /* 0x0000001fff197819 */ /* 0x000fe40000011410 */
[----:B------:R-:W-:Y:S02]  /*0700*/  LEA R2, P2, R16, UR6, 0x1 ;  /* 0x0000000610027c11 */ /* 0x000fe4000f8408ff */
[----:B------:R-:W-:-:S02]  /*0710*/  ISETP.GE.AND P0, PT, R26, R15, PT ;  /* 0x0000000f1a00720c */ /* 0x000fc40003f06270 */
[-C--:B------:R-:W-:Y:S01]  /*0720*/  ISETP.GE.AND P1, PT, R24, R15.reuse, PT ;  /* 0x0000000f1800720c */ /* 0x080fe20003f26270 */
[----:B-1----:R-:W-:Y:S01]  /*0730*/  FADD.FTZ R24, R27, R29 ;  /* 0x0000001d1b187221 */ /* 0x002fe20000010000 */
[----:B------:R-:W-:-:S03]  /*0740*/  ISETP.GE.AND P5, PT, R18, R15, PT ;  /* 0x0000000f1200720c */ /* 0x000fc60003fa6270 */
[----:B------:R-:W1:Y:S08]  /*0750*/  @!P6 MUFU.EX2 R8, R8 ;  /* 0x000000080008e308 */ /* 0x000e700000000800 */
[----:B------:R-:W3:Y:S01]  /*0760*/  @!P0 MUFU.EX2 R5, R20 ;  /* 0x0000001400058308 */ /* 0x000ee20000000800 */
[----:B--2---:R-:W-:-:S07]  /*0770*/  LOP3.LUT R22, R3, 0x1f, RZ, 0xc0, !PT ;  /* 0x0000001f03167812 */ /* 0x004fce00078ec0ff */
[----:B------:R-:W2:Y:S01]  /*0780*/  @!P1 MUFU.EX2 R9, R9 ;  /* 0x0000000900099308 */ /* 0x000ea20000000800 */
[----:B------:R-:W-:Y:S01]  /*0790*/  LEA.HI.X R3, R16, UR7, R25, 0x1, P2 ;  /* 0x0000000710037c11 */ /* 0x000fe200090f0c19 */
[----:B-1----:R-:W-:Y:S01]  /*07a0*/  @!P6 FFMA.FTZ R8, -R24, R8, R17 ;  /* 0x000000081808e223 */ /* 0x002fe20000010111 */
[----:B------:R-:W-:-:S04]  /*07b0*/  LOP3.LUT R16, R22, 0x20, RZ, 0xfc, !PT ;  /* 0x0000002016107812 */ /* 0x000fc800078efcff */
[----:B------:R-:W-:Y:S02]  /*07c0*/  ISETP.GE.AND P4, PT, R16, R15, PT ;  /* 0x0000000f1000720c */ /* 0x000fe40003f86270 */
[----:B------:R-:W-:Y:S01]  /*07d0*/  LOP3.LUT R16, R22, 0x40, RZ, 0xfc, !PT ;  /* 0x0000004016107812 */ /* 0x000fe200078efcff */
[----:B---3--:R-:W-:Y:S01]  /*07e0*/  @!P0 FFMA.FTZ R5, -R24, R5, R14 ;  /* 0x0000000518058223 */ /* 0x008fe2000001010e */
[----:B------:R-:W-:Y:S02]  /*07f0*/  LOP3.LUT R22, R22, 0x60, RZ, 0xfc, !PT ;  /* 0x0000006016167812 */ /* 0x000fe400078efcff */
[-C--:B------:R-:W-:Y:S02]  /*0800*/  ISETP.GE.AND P3, PT, R16, R15.reuse, PT ;  /* 0x0000000f1000720c */ /* 0x080fe40003f66270 */
[----:B------:R-:W-:Y:S01]  /*0810*/  ISETP.GE.AND P2, PT, R22, R15, PT ;  /* 0x0000000f1600720c */ /* 0x000fe20003f46270 */
[----:B------:R-:W1:Y:S01]  /*0820*/  @!P5 MUFU.EX2 R16, R23 ;  /* 0x000000170010d308 */ /* 0x000e620000000800 */
[----:B------:R-:W-:Y:S01]  /*0830*/  @!P0 F2FP.BF16.F32.PACK_AB R5, RZ, R5 ;  /* 0x00000005ff05823e */ /* 0x000fe200000010ff */
[----:B--2---:R-:W-:Y:S01]  /*0840*/  @!P1 FFMA.FTZ R9, -R24, R9, R0 ;  /* 0x0000000918099223 */ /* 0x004fe20000010100 */
[----:B------:R-:W-:-:S03]  /*0850*/  @!P6 F2FP.BF16.F32.PACK_AB R8, RZ, R8 ;  /* 0x00000008ff08e23e */ /* 0x000fc600000010ff */
[----:B------:R2:W-:Y:S01]  /*0860*/  @!P0 STG.E.U16 desc[UR4][R2.64], R5 ;  /* 0x0000000502008986 */ /* 0x0005e2000c101504 */
[----:B------:R-:W-:Y:S01]  /*0870*/  ISETP.GE.AND P0, PT, R28, R15, PT ;  /* 0x0000000f1c00720c */ /* 0x000fe20003f06270 */
[----:B------:R-:W3:Y:S01]  /*0880*/  @!P4 MUFU.EX2 R12, R12 ;  /* 0x0000000c000cc308 */ /* 0x000ee20000000800 */
[----:B------:R-:W-:Y:S01]  /*0890*/  @!P1 F2FP.BF16.F32.PACK_AB R9, RZ, R9 ;  /* 0x00000009ff09923e */ /* 0x000fe200000010ff */
[----:B------:R2:W-:Y:S04]  /*08a0*/  @!P6 STG.E.U16 desc[UR4][R2.64+0x140], R8 ;  /* 0x000140080200e986 */ /* 0x0005e8000c101504 */
[----:B------:R2:W-:Y:S02]  /*08b0*/  @!P1 STG.E.U16 desc[UR4][R2.64+0x100], R9 ;  /* 0x0001000902009986 */ /* 0x0005e4000c101504 */
[----:B------:R-:W4:Y:S01]  /*08c0*/  @!P3 MUFU.EX2 R18, R11 ;  /* 0x0000000b0012b308 */ /* 0x000f220000000800 */
[----:B-1----:R-:W-:-:S05]  /*08d0*/  @!P5 FFMA.FTZ R16, -R24, R16, R19 ;  /* 0x000000101810d223 */ /* 0x002fca0000010113 */
[----:B------:R-:W-:Y:S02]  /*08e0*/  @!P5 F2FP.BF16.F32.PACK_AB R16, RZ, R16 ;  /* 0x00000010ff10d23e */ /* 0x000fe400000010ff */
[----:B------:R-:W1:Y:S01]  /*08f0*/  @!P2 MUFU.EX2 R25, R10 ;  /* 0x0000000a0019a308 */ /* 0x000e620000000800 */
[C---:B---3--:R-:W-:Y:S02]  /*0900*/  @!P4 FFMA.FTZ R12, -R24.reuse, R12, R13 ;  /* 0x0000000c180cc223 */ /* 0x048fe4000001010d */
[----:B------:R2:W-:Y:S03]  /*0910*/  @!P5 STG.E.U16 desc[UR4][R2.64+0x180], R16 ;  /* 0x000180100200d986 */ /* 0x0005e6000c101504 */
[----:B------:R-:W-:Y:S01]  /*0920*/  @!P4 F2FP.BF16.F32.PACK_AB R12, RZ, R12 ;  /* 0x0000000cff0cc23e */ /* 0x000fe200000010ff */
[----:B----4-:R-:W-:-:S04]  /*0930*/  @!P3 FFMA.FTZ R18, -R24, R18, R7 ;  /* 0x000000121812b223 */ /* 0x010fc80000010107 */
        /* <DEDUP_REMOVED lines=12> */
.L_x_5295:
        /* <DEDUP_REMOVED lines=16> */
.L_x_11903:


//--------------------- .text._ZN43_GLOBAL__N__9ae7fba5_10_SoftMax_cu_9f978f6321softmax_warp_backwardIN3c108BFloat16ES2_fLi7ELb1ELb0EEEvPT0_PKT_S7_iiiPKb --------------------------
	.section	.text._ZN43_GLOBAL__N__9ae7fba5_10_SoftMax_cu_9f978f6321softmax_warp_backwardIN3c108BFloat16ES2_fLi7ELb1ELb0EEEvPT0_PKT_S7_iiiPKb,"ax",@progbits
	.align	128
.text._ZN43_GLOBAL__N__9ae7fba5_10_SoftMax_cu_9f978f6321softmax_warp_backwardIN3c108BFloat16ES2_fLi7ELb1ELb0EEEvPT0_PKT_S7_iiiPKb:
        .type           _ZN43_GLOBAL__N__9ae7fba5_10_SoftMax_cu_9f978f6321softmax_warp_backwardIN3c108BFloat16ES2_fLi7ELb1ELb0EEEvPT0_PKT_S7_iiiPKb,@function
        .size           _ZN43_GLOBAL__N__9ae7fba5_10_SoftMax_cu_9f978f6321softmax_warp_backwardIN3c108BFloat16ES2_fLi7ELb1ELb0EEEvPT0_PKT_S7_iiiPKb,(.L_x_11904 - _ZN43_GLOBAL__N__9ae7fba5_10_SoftMax_cu_9f978f6321softmax_warp_backwardIN3c108BFloat16ES2_fLi7ELb1ELb0EEEvPT0_PKT_S7_iiiPKb)
        .other          _ZN43_GLOBAL__N__9ae7fba5_10_SoftMax_cu_9f978f6321softmax_warp_backwardIN3c108BFloat16ES2_fLi7ELb1ELb0EEEvPT0_PKT_S7_iiiPKb,@"STO_CUDA_ENTRY STV_DEFAULT"
_ZN43_GLOBAL__N__9ae7fba5_10_SoftMax_cu_9f978f6321softmax_warp_backwardIN3c108BFloat16ES2_fLi7ELb1ELb0EEEvPT0_PKT_S7_iiiPKb:
        /* <DEDUP_REMOVED lines=44> */
[----:B------:R-:W5:Y:S01]  /*02c0*/  @!P2 LDG.E.U16 R19, desc[UR4][R20.64+0xc0] ;  /* 0x0000c0041413a981 */ /* 0x000f62000c1e1500 */
[----:B------:R-:W-:Y:S02]  /*02d0*/  IADD3 R4, P5, R6, UR6, RZ ;  /* 0x0000000606047c10 */ /* 0x000fe4000ffbe0ff */
[----:B------:R-:W-:Y:S01]  /*02e0*/  SEL R28, R0, RZ, P6 ;  /* 0x000000ff001c7207 */ /* 0x000fe20003000000 */
[----:B------:R-:W-:Y:S01]  /*02f0*/  HFMA2.MMA R17, -RZ, RZ, 0, 0 ;  /* 0x00000000ff117435 */ /* 0x000fe200000001ff */
[----:B------:R-:W-:Y:S01]  /*0300*/  IMAD.MOV.U32 R18, RZ, RZ, RZ ;  /* 0x000000ffff127224 */ /* 0x000fe200078e00ff */
[----:B------:R-:W5:Y:S01]  /*0310*/  @!P1 LDG.E.U16 R27, desc[UR4][R22.64+0x80] ;  /* 0x00008004161b9981 */ /* 0x000f62000c1e1500 */
[----:B------:R-:W-:-:S03]  /*0320*/  ISETP.GE.AND P6, PT, R9, R28, PT ;  /* 0x0000001c0900720c */ /* 0x000fc60003fc6270 */
[----:B------:R-:W5:Y:S04]  /*0330*/  @!P2 LDG.E.U16 R10, desc[UR4][R22.64+0xc0] ;  /* 0x0000c004160aa981 */ /* 0x000f68000c1e1500 */
[----:B------:R4:W5:Y:S04]  /*0340*/  @!P1 LDG.E.U16 R12, desc[UR4][R20.64+0x80] ;  /* 0x00008004140c9981 */ /* 0x000968000c1e1500 */
[----:B------:R-:W5:Y:S01]  /*0350*/  @!P3 LDG.E.U16 R29, desc[UR4][R2.64] ;  /* 0x00000004021db981 */ /* 0x000f62000c1e1500 */
[----:B--2---:R-:W-:Y:S01]  /*0360*/  @!P4 IMAD.U32 R25, R5, 0x10000, RZ ;  /* 0x000100000519c824 */ /* 0x004fe200078e00ff */
[----:B------:R-:W-:-:S02]  /*0370*/  IADD3.X R5, R8, UR7, RZ, P5, !PT ;  /* 0x0000000708057c10 */ /* 0x000fc4000affe4ff */
[-C--:B------:R-:W-:Y:S01]  /*0380*/  ISETP.GE.AND P5, PT, R11, R28.reuse, PT ;  /* 0x0000001c0b00720c */ /* 0x080fe20003fa6270 */
[----:B---3--:R-:W-:Y:S02]  /*0390*/  @!P4 IMAD.U32 R18, R16, 0x10000, RZ ;  /* 0x000100001012c824 */ /* 0x008fe400078e00ff */
[----:B------:R-:W-:Y:S01]  /*03a0*/  @!P4 FMUL.FTZ R17, R25, 1.4426950216293334961 ;  /* 0x3fb8aa3b1911c820 */ /* 0x000fe20000410000 */
[----:B------:R-:W-:Y:S01]  /*03b0*/  ISETP.GE.AND P4, PT, R13, R28, PT ;  /* 0x0000001c0d00720c */ /* 0x000fe20003f86270 */
[----:B------:R-:W2:Y:S01]  /*03c0*/  @!P3 LDG.E.U16 R20, desc[UR4][R4.64] ;  /* 0x000000040414b981 */ /* 0x000ea2000c1e1500 */
[----:B----4-:R-:W-:-:S03]  /*03d0*/  @!P0 IMAD.U32 R21, R15, 0x10000, RZ ;  /* 0x000100000f158824 */ /* 0x010fc600078e00ff */
[----:B------:R-:W3:Y:S04]  /*03e0*/  @!P6 LDG.E.U16 R22, desc[UR4][R4.64+0x40] ;  /* 0x000040040416e981 */ /* 0x000ee8000c1e1500 */
[----:B------:R-:W4:Y:S01]  /*03f0*/  @!P5 LDG.E.U16 R23, desc[UR4][R2.64+0x80] ;  /* 0x000080040217d981 */ /* 0x000f22000c1e1500 */
[----:B------:R-:W-:Y:S02]  /*0400*/  IMAD.MOV.U32 R15, RZ, RZ, RZ ;  /* 0x000000ffff0f7224 */ /* 0x000fe400078e00ff */
[----:B------:R-:W-:Y:S01]  /*0410*/  @!P0 FMUL.FTZ R15, R21, 1.4426950216293334961 ;  /* 0x3fb8aa3b150f8820 */ /* 0x000fe20000410000 */
[----:B------:R-:W-:Y:S01]  /*0420*/  MOV R16, RZ ;  /* 0x000000ff00107202 */ /* 0x000fe20000000f00 */
[----:B------:R-:W3:Y:S01]  /*0430*/  @!P6 LDG.E.U16 R21, desc[UR4][R2.64+0x40] ;  /* 0x000040040215e981 */ /* 0x000ee2000c1e1500 */
[----:B-----5:R-:W-:-:S03]  /*0440*/  @!P0 SHF.L.U32 R16, R24, 0x10, RZ ;  /* 0x0000001018108819 */ /* 0x020fc600000006ff */
[----:B------:R0:W5:Y:S04]  /*0450*/  @!P4 LDG.E.U16 R24, desc[UR4][R2.64+0xc0] ;  /* 0x0000c0040218c981 */ /* 0x000168000c1e1500 */
[----:B------:R-:W5:Y:S04]  /*0460*/  @!P5 LDG.E.U16 R25, desc[UR4][R4.64+0x80] ;  /* 0x000080040419d981 */ /* 0x000f68000c1e1500 */
[----:B------:R1:W5:Y:S01]  /*0470*/  @!P4 LDG.E.U16 R28, desc[UR4][R4.64+0xc0] ;  /* 0x0000c004041cc981 */ /* 0x000362000c1e1500 */
[----:B0-----:R-:W-:Y:S01]  /*0480*/  CS2R R2, SRZ ;  /* 0x0000000000027805 */ /* 0x001fe2000001ff00 */
[----:B------:R-:W-:-:S04]  /*0490*/  @!P2 IMAD.U32 R19, R19, 0x10000, RZ ;  /* 0x000100001313a824 */ /* 0x000fc800078e00ff */
[----:B------:R-:W-:Y:S01]  /*04a0*/  @!P2 FMUL.FTZ R3, R19, 1.4426950216293334961 ;  /* 0x3fb8aa3b1303a820 */ /* 0x000fe20000410000 */
[----:B------:R-:W-:Y:S01]  /*04b0*/  IMAD.MOV.U32 R19, RZ, RZ, RZ ;  /* 0x000000ffff137224 */ /* 0x000fe200078e00ff */
[----:B------:R-:W-:Y:S01]  /*04c0*/  ISETP.GE.AND P0, PT, R14, 0x1, PT ;  /* 0x000000010e00780c */ /* 0x000fe20003f06270 */
[----:B------:R-:W-:Y:S02]  /*04d0*/  IMAD.MOV.U32 R14, RZ, RZ, RZ ;  /* 0x000000ffff0e7224 */ /* 0x000fe400078e00ff */
[----:B------:R-:W-:Y:S01]  /*04e0*/  @!P1 IMAD.U32 R14, R27, 0x10000, RZ ;  /* 0x000100001b0e9824 */ /* 0x000fe200078e00ff */
[----:B------:R-:W-:Y:S01]  /*04f0*/  @!P1 SHF.L.U32 R12, R12, 0x10, RZ ;  /* 0x000000100c0c9819 */ /* 0x000fe200000006ff */
[----:B------:R-:W-:Y:S01]  /*0500*/  IMAD.MOV.U32 R27, RZ, RZ, RZ ;  /* 0x000000ffff1b7224 */ /* 0x000fe200078e00ff */
[----:B-1----:R-:W-:-:S03]  /*0510*/  CS2R R4, SRZ ;  /* 0x0000000000047805 */ /* 0x002fc6000001ff00 */
[----:B------:R-:W-:Y:S01]  /*0520*/  @!P1 FMUL.FTZ R27, R12, 1.4426950216293334961 ;  /* 0x3fb8aa3b0c1b9820 */ /* 0x000fe20000410000 */
[----:B------:R-:W-:Y:S01]  /*0530*/  IMAD.MOV.U32 R12, RZ, RZ, RZ ;  /* 0x000000ffff0c7224 */ /* 0x000fe200078e00ff */
[----:B------:R-:W-:Y:S01]  /*0540*/  @!P2 SHF.L.U32 R12, R10, 0x10, RZ ;  /* 0x000000100a0ca819 */ /* 0x000fe200000006ff */
[----:B------:R-:W-:Y:S01]  /*0550*/  HFMA2.MMA R10, -RZ, RZ, 0, 0 ;  /* 0x00000000ff0a7435 */ /* 0x000fe200000001ff */
[----:B------:R-:W-:Y:S01]  /*0560*/  @!P3 IMAD.U32 R2, R29, 0x10000, RZ ;  /* 0x000100001d02b824 */ /* 0x000fe200078e00ff */
[----:B--2---:R-:W-:Y:S01]  /*0570*/  @!P3 SHF.L.U32 R20, R20, 0x10, RZ ;  /* 0x000000101414b819 */ /* 0x004fe200000006ff */
[----:B----4-:R-:W-:Y:S02]  /*0580*/  @!P5 IMAD.U32 R19, R23, 0x10000, RZ ;  /* 0x000100001713d824 */ /* 0x010fe400078e00ff */
[----:B------:R-:W-:-:S04]  /*0590*/  FADD.FTZ R23, RZ, R18 ;  /* 0x00000012ff177221 */ /* 0x000fc80000010000 */
[----:B------:R-:W-:Y:S01]  /*05a0*/  FADD.FTZ R23, R23, R16 ;  /* 0x0000001017177221 */ /* 0x000fe20000010000 */
[----:B------:R-:W-:Y:S01]  /*05b0*/  @!P3 FMUL.FTZ R5, R20, 1.4426950216293334961 ;  /* 0x3fb8aa3b1405b820 */ /* 0x000fe20000410000 */
[----:B---3--:R-:W-:Y:S01]  /*05c0*/  @!P6 IMAD.U32 R4, R21, 0x10000, RZ ;  /* 0x000100001504e824 */ /* 0x008fe200078e00ff */
[----:B------:R-:W-:Y:S01]  /*05d0*/  CS2R R20, SRZ ;  /* 0x0000000000147805 */ /* 0x000fe2000001ff00 */
[----:B------:R-:W-:Y:S01]  /*05e0*/  FADD.FTZ R23, R23, R14 ;  /* 0x0000000e17177221 */ /* 0x000fe20000010000 */
[----:B-----5:R-:W-:-:S03]  /*05f0*/  @!P4 SHF.L.U32 R20, R24, 0x10, RZ ;  /* 0x000000101814c819 */ /* 0x020fc600000006ff */
[----:B------:R-:W-:Y:S01]  /*0600*/  FADD.FTZ R24, R23, R12 ;  /* 0x0000000c17187221 */ /* 0x000fe20000010000 */
[----:B------:R-:W-:-:S04]  /*0610*/  @!P5 IMAD.U32 R25, R25, 0x10000, RZ ;  /* 0x000100001919d824 */ /* 0x000fc800078e00ff */
[----:B------:R-:W0:Y:S01]  /*0620*/  SHFL.BFLY PT, R23, R24, 0x10, 0x1f ;  /* 0x0e001f0018177f89 */ /* 0x000e2200000e0000 */
[----:B------:R-:W-:Y:S02]  /*0630*/  @!P6 IMAD.U32 R22, R22, 0x10000, RZ ;  /* 0x000100001616e824 */ /* 0x000fe400078e00ff */
[----:B------:R-:W-:Y:S01]  /*0640*/  @!P5 FMUL.FTZ R21, R25, 1.4426950216293334961 ;  /* 0x3fb8aa3b1915d820 */ /* 0x000fe20000410000 */
[----:B------:R-:W-:Y:S02]  /*0650*/  @!P4 IMAD.U32 R28, R28, 0x10000, RZ ;  /* 0x000100001c1cc824 */ /* 0x000fe400078e00ff */
[----:B------:R-:W-:Y:S01]  /*0660*/  FADD.FTZ R25, RZ, R2 ;  /* 0x00000002ff197221 */ /* 0x000fe20000010000 */
[----:B------:R-:W-:Y:S01]  /*0670*/  @!P6 FMUL.FTZ R10, R22, 1.4426950216293334961 ;  /* 0x3fb8aa3b160ae820 */ /* 0x000fe20000410000 */
[----:B------:R-:W-:Y:S01]  /*0680*/  MOV R22, RZ ;  /* 0x000000ff00167202 */ /* 0x000fe20000000f00 */
[----:B------:R-:W-:Y:S01]  /*0690*/  @!P4 FMUL.FTZ R22, R28, 1.4426950216293334961 ;  /* 0x3fb8aa3b1c16c820 */ /* 0x000fe20000410000 */
[----:B------:R-:W-:-:S04]  /*06a0*/  FADD.FTZ R28, R25, R4 ;  /* 0x00000004191c7221 */ /* 0x000fc80000010000 */
[----:B------:R-:W-:-:S04]  /*06b0*/  FADD.FTZ R25, R28, R19 ;  /* 0x000000131c197221 */ /* 0x000fc80000010000 */
[----:B------:R-:W-:-:S05]  /*06c0*/  FADD.FTZ R25, R25, R20 ;  /* 0x0000001419197221 */ /* 0x000fca0000010000 */
        /* <DEDUP_REMOVED lines=9> */
[----:B0-----:R-:W-:Y:S01]  /*0760*/  FADD.FTZ R28, R29, R28 ;  /* 0x0000001c1d1c7221 */ /* 0x001fe20000010000 */
[----:B-1----:R-:W-:-:S04]  /*0770*/  FADD.FTZ R24, R24, R23 ;  /* 0x0000001718187221 */ /* 0x002fc80000010000 */
        /* <DEDUP_REMOVED lines=15> */
[----:B------:R-:W1:Y:S08]  /*0870*/  @!P2 MUFU.EX2 R15, R15 ;  /* 0x0000000f000fa308 */ /* 0x000e700000000800 */
[----:B------:R-:W2:Y:S08]  /*0880*/  @!P3 MUFU.EX2 R27, R27 ;  /* 0x0000001b001bb308 */ /* 0x000eb00000000800 */
[----:B------:R-:W-:Y:S01]  /*0890*/  @!P4 MUFU.EX2 R3, R3 ;  /* 0x000000030003c308 */ /* 0x000fe20000000800 */
[----:B-1----:R-:W-:Y:S01]  /*08a0*/  @!P2 FFMA.FTZ R16, R25, -R15, R16 ;  /* 0x8000000f1910a223 */ /* 0x002fe20000010010 */
[----:B0-----:R-:W-:-:S04]  /*08b0*/  LOP3.LUT R9, R24, 0x1f, RZ, 0xc0, !PT ;  /* 0x0000001f18097812 */ /* 0x001fc800078ec0ff */
[----:B------:R-:W-:Y:S02]  /*08c0*/  ISETP.GE.AND P1, PT, R9, R0, PT ;  /* 0x000000000900720c */ /* 0x000fe40003f26270 */
[----:B------:R-:W-:Y:S01]  /*08d0*/  SHF.R.S32.HI R0, RZ, 0x1f, R7 ;  /* 0x0000001fff007819 */ /* 0x000fe20000011407 */
[----:B--2---:R-:W-:Y:S01]  /*08e0*/  @!P3 FFMA.FTZ R14, R25, -R27, R14 ;  /* 0x8000001b190eb223 */ /* 0x004fe2000001000e */
[----:B------:R-:W-:-:S04]  /*08f0*/  @!P2 F2FP.BF16.F32.PACK_AB R16, RZ, R16 ;  /* 0x00000010ff10a23e */ /* 0x000fc800000010ff */
[----:B------:R-:W-:-:S05]  /*0900*/  @!P3 F2FP.BF16.F32.PACK_AB R14, RZ, R14 ;  /* 0x0000000eff0eb23e */ /* 0x000fca00000010ff */
[----:B------:R-:W0:Y:S02]  /*0910*/  @!P1 MUFU.EX2 R17, R17 ;  /* 0x0000001100119308 */ /* 0x000e240000000800 */
[C---:B0-----:R-:W-:Y:S01]  /*0920*/  @!P1 FFMA.FTZ R18, R25.reuse, -R17, R18 ;  /* 0x8000001119129223 */ /* 0x041fe20000010012 */
[----:B------:R-:W-:Y:S01]  /*0930*/  @!P4 FFMA.FTZ R25, R25, -R3, R12 ;  /* 0x800000031919c223 */ /* 0x000fe2000001000c */
[----:B------:R-:W-:-:S03]  /*0940*/  LEA R12, P5, R7, UR6, 0x1 ;  /* 0x00000006070c7c11 */ /* 0x000fc6000f8a08ff */
[----:B------:R-:W-:Y:S02]  /*0950*/  @!P1 F2FP.BF16.F32.PACK_AB R18, RZ, R18 ;  /* 0x00000012ff12923e */ /* 0x000fe400000010ff */
        /* <DEDUP_REMOVED lines=8> */
[----:B------:R-:W-:-:S04]  /*09e0*/  IADD3 R6, P0, R6, UR6, RZ ;  /* 0x0000000606067c10 */ /* 0x000fc8000ff1e0ff */
[----:B------:R-:W-:-:S03]  /*09f0*/  IADD3.X R7, R8, UR7, RZ, P0, !PT ;  /* 0x0000000708077c10 */ /* 0x000fc600087fe4ff */
[----:B------:R-:W2:Y:S08]  /*0a00*/  @!P2 MUFU.EX2 R3, R10 ;  /* 0x0000000a0003a308 */ /* 0x000eb00000000800 */
[----:B------:R-:W3:Y:S01]  /*0a10*/  @!P3 MUFU.EX2 R0, R21 ;  /* 0x000000150000b308 */ /* 0x000ee20000000800 */
[----:B-1----:R-:W-:-:S05]  /*0a20*/  @!P1 FFMA.FTZ R2, R23, -R5, R2 ;  /* 0x8000000517029223 */ /* 0x002fca0000010002 */
[----:B------:R-:W-:Y:S01]  /*0a30*/  @!P1 F2FP.BF16.F32.PACK_AB R2, RZ, R2 ;  /* 0x00000002ff02923e */ /* 0x000fe200000010ff */
[----:B--2---:R-:W-:-:S04]  /*0a40*/  @!P2 FFMA.FTZ R3, R23, -R3, R4 ;  /* 0x800000031703a223 */ /* 0x004fc80000010004 */
[----:B------:R1:W-:Y:S01]  /*0a50*/  @!P1 STG.E.U16 desc[UR4][R6.64], R2 ;  /* 0x0000000206009986 */ /* 0x0003e2000c101504 */
[----:B------:R-:W-:Y:S01]  /*0a60*/  @!P2 F2FP.BF16.F32.PACK_AB R3, RZ, R3 ;  /* 0x00000003ff03a23e */ /* 0x000fe200000010ff */
[----:B---3--:R-:W-:-:S04]  /*0a70*/  @!P3 FFMA.FTZ R0, R23, -R0, R19 ;  /* 0x800000001700b223 */ /* 0x008fc80000010013 */
[----:B------:R1:W-:Y:S01]  /*0a80*/  @!P2 STG.E.U16 desc[UR4][R6.64+0x40], R3 ;  /* 0x000040030600a986 */ /* 0x0003e2000c101504 */
[----:B------:R-:W-:-:S05]  /*0a90*/  @!P3 F2FP.BF16.F32.PACK_AB R0, RZ, R0 ;  /* 0x00000000ff00b23e */ /* 0x000fca00000010ff */
[----:B------:R1:W-:Y:S01]  /*0aa0*/  @!P3 STG.E.U16 desc[UR4][R6.64+0x80], R0 ;  /* 0x000080000600b986 */ /* 0x0003e2000c101504 */
[----:B------:R-:W-:Y:S05]  /*0ab0*/  @P4 EXIT ;  /* 0x000000000000494d */ /* 0x000fea0003800000 */
[----:B------:R-:W2:Y:S02]  /*0ac0*/  MUFU.EX2 R22, R22 ;  /* 0x0000001600167308 */ /* 0x000ea40000000800 */
[----:B--2---:R-:W-:-:S05]  /*0ad0*/  FFMA.FTZ R20, R23, -R22, R20 ;  /* 0x8000001617147223 */ /* 0x004fca0000010014 */
[----:B------:R-:W-:-:S05]  /*0ae0*/  F2FP.BF16.F32.PACK_AB R20, RZ, R20 ;  /* 0x00000014ff14723e */ /* 0x000fca00000010ff */
[----:B------:R-:W-:Y:S01]  /*0af0*/  STG.E.U16 desc[UR4][R6.64+0xc0], R20 ;  /* 0x0000c01406007986 */ /* 0x000fe2000c101504 */
[----:B------:R-:W-:Y:S05]  /*0b00*/  EXIT ;  /* 0x000000000000794d */ /* 0x000fea0003800000 */
.L_x_5296:
        /* <DEDUP_REMOVED lines=15> */
.L_x_11904:


//--------------------- .text._ZN43_GLOBAL__N__9ae7fba5_10_SoftMax_cu_9f978f6321softmax_warp_backwardIN3c108BFloat16ES2_fLi6ELb1ELb0EEEvPT0_PKT_S7_iiiPKb --------------------------
	.section	.text._ZN43_GLOBAL__N__9ae7fba5_10_SoftMax_cu_9f978f6321softmax_warp_backwardIN3c108BFloat16ES2_fLi6ELb1ELb0EEEvPT0_PKT_S7_iiiPKb,"ax",@progbits
	.align	128
.text._ZN43_GLOBAL__N__9ae7fba5_10_SoftMax_cu_9f978f6321softmax_warp_backwardIN3c108BFloat16ES2_fLi6ELb1ELb0EEEvPT0_PKT_S7_iiiPKb:
        .type           _ZN43_GLOBAL__N__9ae7fba5_10_SoftMax_cu_9f978f6321softmax_warp_backwardIN3c108BFloat16ES2_fLi6ELb1ELb0EEEvPT0_PKT_S7_iiiPKb,@function
        .size           _ZN43_GLOBAL__N__9ae7fba5_10_SoftMax_cu_9f978f6321softmax_warp_backwardIN3c108BFloat16ES2_fLi6ELb1ELb0EEEvPT0_PKT_S7_iiiPKb,(.L_x_11905 - _ZN43_GLOBAL__N__9ae7fba5_10_SoftMax_cu_9f978f6321softmax_warp_backwardIN3c108BFloat16ES2_fLi6ELb1ELb0EEEvPT0_PKT_S7_iiiPKb)
        .other          _ZN43_GLOBAL__N__9ae7fba5_10_SoftMax_cu_9f978f6321softmax_warp_backwardIN3c108BFloat16ES2_fLi6ELb1ELb0EEEvPT0_PKT_S7_iiiPKb,@"STO_CUDA_ENTRY STV_DEFAULT"
_ZN43_GLOBAL__N__9ae7fba5_10_SoftMax_cu_9f978f6321softmax_warp_backwardIN3c108BFloat16ES2_fLi6ELb1ELb0EEEvPT0_PKT_S7_iiiPKb:
[----:B------:R-:W-:Y:S01]  /*0000*/  LDC R1, c[0x0][0x28] ;  /* 0x00000a00ff017b82 */ /* 0x000fe20000000800 */
[----:B------:R-:W0:Y:S07]  /*0010*/  S2R R3, SR_TID.Y ;  /* 0x0000000000037919 */ /* 0x000e2e0000002200 */
[----:B------:R-:W0:Y:S01]  /*0020*/  S2UR UR4, SR_CTAID.X ;  /* 0x00000000000479c3 */ /* 0x000e220000002500 */
[----:B------:R-:W1:Y:S01]  /*0030*/  S2R R7, SR_TID.X ;  /* 0x0000000000077919 */ /* 0x000e620000002100 */
[----:B------:R-:W-:-:S06]  /*0040*/  ULDC.64 UR6, c[0x0][0x220] ;  /* 0x0000880000067ab9 */ /* 0x000fcc0000000a00 */
        /* <DEDUP_REMOVED lines=15> */
[----:B------:R-:W-:-:S02]  /*0140*/  SHF.R.S32.HI R3, RZ, 0x1f, R0 ;  /* 0x0000001fff037819 */ /* 0x000fc40000011400 */
[----:B--2---:R-:W-:Y:S02]  /*0150*/  IADD3 R4, P2, R0, R6, RZ ;  /* 0x0000000600047210 */ /* 0x004fe40007f5e0ff */
[----:B------:R-:W-:Y:S02]  /*0160*/  ISETP.GT.AND P1, PT, R25, 0x1, PT ;  /* 0x000000011900780c */ /* 0x000fe40003f24270 */
[C---:B------:R-:W-:Y:S02]  /*0170*/  SEL R2, R6.reuse, RZ, P0 ;  /* 0x000000ff06027207 */ /* 0x040fe40000000000 */
        /* <DEDUP_REMOVED lines=8> */
[----:B------:R-:W-:-:S04]  /*0200*/  IADD3 R18, P4, R4, UR4, RZ ;  /* 0x0000000404127c10 */ /* 0x000fc8000ff9e0ff */
[----:B------:R-:W-:Y:S01]  /*0210*/  IADD3.X R19, R2, UR5, RZ, P4, !PT ;  /* 0x0000000502137c10 */ /* 0x000fe2000a7fe4ff */
[----:B------:R-:W-:Y:S02]  /*0220*/  ULDC.64 UR4, c[0x0][0x208] ;  /* 0x0000820000047ab9 */ /* 0x000fe40000000a00 */
[----:B------:R-:W2:Y:S04]  /*0230*/  @!P0 LDG.E.U16 R10, desc[UR4][R22.64] ;  /* 0x00000004160a8981 */ /* 0x000ea8000c1e1500 */
[----:B------:R-:W3:Y:S04]  /*0240*/  @!P2 LDG.E.U16 R14, desc[UR4][R18.64] ;  /* 0x00000004120ea981 */ /* 0x000ee8000c1e1500 */
[----:B------:R-:W4:Y:S04]  /*0250*/  @!P1 LDG.E.U16 R26, desc[UR4][R22.64+0x40] ;  /* 0x00004004161a9981 */ /* 0x000f28000c1e1500 */
[----:B------:R1:W4:Y:S01]  /*0260*/  @!P3 LDG.E.U16 R27, desc[UR4][R18.64+0x40] ;  /* 0x00004004121bb981 */ /* 0x000322000c1e1500 */
[----:B------:R-:W-:Y:S01]  /*0270*/  HFMA2.MMA R17, -RZ, RZ, 0, 0 ;  /* 0x00000000ff117435 */ /* 0x000fe200000001ff */
[----:B0-----:R-:W-:-:S04]  /*0280*/  IMAD.WIDE R20, R0, 0x2, R20 ;  /* 0x0000000200147825 */ /* 0x001fc800078e0214 */
[----:B------:R-:W-:Y:S01]  /*0290*/  IMAD.MOV.U32 R13, RZ, RZ, RZ ;  /* 0x000000ffff0d7224 */ /* 0x000fe200078e00ff */
[----:B------:R-:W5:Y:S01]  /*02a0*/  @!P0 LDG.E.U16 R15, desc[UR4][R20.64] ;  /* 0x00000004140f8981 */ /* 0x000f62000c1e1500 */
[----:B------:R-:W-:Y:S02]  /*02b0*/  IADD3 R8, P4, R4, UR6, RZ ;  /* 0x0000000604087c10 */ /* 0x000fe4000ff9e0ff */
[----:B-1----:R-:W-:Y:S01]  /*02c0*/  MOV R18, RZ ;  /* 0x000000ff00127202 */ /* 0x002fe20000000f00 */
[----:B------:R0:W5:Y:S01]  /*02d0*/  @!P1 LDG.E.U16 R16, desc[UR4][R20.64+0x40] ;  /* 0x0000400414109981 */ /* 0x000162000c1e1500 */
[----:B------:R-:W-:-:S05]  /*02e0*/  IADD3.X R9, R2, UR7, RZ, P4, !PT ;  /* 0x0000000702097c10 */ /* 0x000fca000a7fe4ff */
[----:B------:R-:W5:Y:S04]  /*02f0*/  @!P2 LDG.E.U16 R12, desc[UR4][R8.64] ;  /* 0x00000004080ca981 */ /* 0x000f68000c1e1500 */
[----:B------:R1:W5:Y:S01]  /*0300*/  @!P3 LDG.E.U16 R11, desc[UR4][R8.64+0x40] ;  /* 0x00004004080bb981 */ /* 0x000362000c1e1500 */
[----:B------:R-:W-:Y:S01]  /*0310*/  ISETP.GE.AND P4, PT, R25, 0x1, PT ;  /* 0x000000011900780c */ /* 0x000fe20003f86270 */
[----:B--2---:R-:W-:Y:S02]  /*0320*/  @!P0 IMAD.U32 R17, R10, 0x10000, RZ ;  /* 0x000100000a118824 */ /* 0x004fe400078e00ff */
[----:B------:R-:W-:Y:S02]  /*0330*/  IMAD.MOV.U32 R10, RZ, RZ, RZ ;  /* 0x000000ffff0a7224 */ /* 0x000fe400078e00ff */
[----:B---3--:R-:W-:-:S02]  /*0340*/  @!P2 IMAD.U32 R13, R14, 0x10000, RZ ;  /* 0x000100000e0da824 */ /* 0x008fc400078e00ff */
[----:B------:R-:W-:Y:S01]  /*0350*/  FADD.FTZ R19, RZ, R17 ;  /* 0x00000011ff137221 */ /* 0x000fe20000010000 */
[----:B----4-:R-:W-:Y:S01]  /*0360*/  @!P1 SHF.L.U32 R18, R26, 0x10, RZ ;  /* 0x000000101a129819 */ /* 0x010fe200000006ff */
[----:B0-----:R-:W-:Y:S01]  /*0370*/  FADD.FTZ R21, RZ, R13 ;  /* 0x0000000dff157221 */ /* 0x001fe20000010000 */
[----:B------:R-:W-:-:S03]  /*0380*/  @!P3 IMAD.U32 R10, R27, 0x10000, RZ ;  /* 0x000100001b0ab824 */ /* 0x000fc600078e00ff */
[----:B------:R-:W-:Y:S01]  /*0390*/  FADD.FTZ R19, R19, R18 ;  /* 0x0000001213137221 */ /* 0x000fe20000010000 */
[----:B------:R-:W-:-:S04]  /*03a0*/  FADD.FTZ R21, R21, R10 ;  /* 0x0000000a15157221 */ /* 0x000fc80000010000 */
        /* <DEDUP_REMOVED lines=20> */
[----:B------:R-:W-:Y:S01]  /*04f0*/  IMAD.MOV.U32 R14, RZ, RZ, RZ ;  /* 0x000000ffff0e7224 */ /* 0x000fe200078e00ff */
[----:B------:R-:W-:Y:S01]  /*0500*/  ISETP.GE.AND P5, PT, R5, R6, PT ;  /* 0x000000060500720c */ /* 0x000fe20003fa6270 */
[----:B------:R-:W-:Y:S01]  /*0510*/  IMAD.MOV.U32 R5, RZ, RZ, RZ ;  /* 0x000000ffff057224 */ /* 0x000fe200078e00ff */
[----:B-----5:R-:W-:Y:S01]  /*0520*/  @!P0 SHF.L.U32 R15, R15, 0x10, RZ ;  /* 0x000000100f0f8819 */ /* 0x020fe200000006ff */
[----:B-1----:R-:W-:Y:S01]  /*0530*/  FADD.FTZ R28, R19, R28 ;  /* 0x0000001c131c7221 */ /* 0x002fe20000010000 */
[----:B------:R-:W-:Y:S01]  /*0540*/  @!P1 SHF.L.U32 R16, R16, 0x10, RZ ;  /* 0x0000001010109819 */ /* 0x000fe200000006ff */
[----:B------:R-:W-:Y:S01]  /*0550*/  ULDC.64 UR6, c[0x0][0x210] ;  /* 0x0000840000067ab9 */ /* 0x000fe20000000a00 */
[----:B------:R-:W-:Y:S01]  /*0560*/  @!P2 SHF.L.U32 R12, R12, 0x10, RZ ;  /* 0x000000100c0ca819 */ /* 0x000fe200000006ff */
[----:B------:R-:W-:Y:S01]  /*0570*/  @!P0 FMUL.FTZ R14, R15, 1.4426950216293334961 ;  /* 0x3fb8aa3b0f0e8820 */ /* 0x000fe20000410000 */
[----:B------:R-:W-:Y:S01]  /*0580*/  ISETP.GE.AND P0, PT, R24, 0x2, PT ;  /* 0x000000021800780c */ /* 0x000fe20003f06270 */
[----:B------:R-:W-:Y:S01]  /*0590*/  @!P1 FMUL.FTZ R5, R16, 1.4426950216293334961 ;  /* 0x3fb8aa3b10059820 */ /* 0x000fe20000410000 */
[----:B------:R-:W-:-:S03]  /*05a0*/  LEA R6, P1, R0, UR6, 0x1 ;  /* 0x0000000600067c11 */ /* 0x000fc6000f8208ff */
[----:B------:R-:W1:Y:S01]  /*05b0*/  @!P4 MUFU.EX2 R14, R14 ;  /* 0x0000000e000ec308 */ /* 0x000e620000000800 */
[----:B------:R-:W-:-:S07]  /*05c0*/  LEA.HI.X R7, R0, UR7, R3, 0x1, P1 ;  /* 0x0000000700077c11 */ /* 0x000fce00088f0c03 */
[----:B------:R-:W3:Y:S01]  /*05d0*/  @!P5 MUFU.EX2 R5, R5 ;  /* 0x000000050005d308 */ /* 0x000ee20000000800 */
[----:B-1----:R-:W-:Y:S01]  /*05e0*/  @!P4 FFMA.FTZ R17, R28, -R14, R17 ;  /* 0x8000000e1c11c223 */ /* 0x002fe20000010011 */
[----:B------:R-:W-:Y:S02]  /*05f0*/  IMAD.MOV.U32 R14, RZ, RZ, RZ ;  /* 0x000000ffff0e7224 */ /* 0x000fe400078e00ff */
[----:B------:R-:W-:Y:S02]  /*0600*/  @!P2 FMUL.FTZ R14, R12, 1.4426950216293334961 ;  /* 0x3fb8aa3b0c0ea820 */ /* 0x000fe40000410000 */
[----:B------:R-:W-:Y:S01]  /*0610*/  @!P4 F2FP.BF16.F32.PACK_AB R17, RZ, R17 ;  /* 0x00000011ff11c23e */ /* 0x000fe200000010ff */
[----:B---3--:R-:W-:-:S04]  /*0620*/  @!P5 FFMA.FTZ R18, R28, -R5, R18 ;  /* 0x800000051c12d223 */ /* 0x008fc80000010012 */
[----:B------:R1:W-:Y:S01]  /*0630*/  @!P4 STG.E.U16 desc[UR4][R6.64], R17 ;  /* 0x000000110600c986 */ /* 0x0003e2000c101504 */
[----:B------:R-:W-:-:S05]  /*0640*/  @!P5 F2FP.BF16.F32.PACK_AB R18, RZ, R18 ;  /* 0x00000012ff12d23e */ /* 0x000fca00000010ff */
[----:B------:R1:W-:Y:S01]  /*0650*/  @!P5 STG.E.U16 desc[UR4][R6.64+0x40], R18 ;  /* 0x000040120600d986 */ /* 0x0003e2000c101504 */
[----:B------:R-:W-:Y:S05]  /*0660*/  @!P0 EXIT ;  /* 0x000000000000894d */ /* 0x000fea0003800000 */
[----:B------:R-:W3:Y:S01]  /*0670*/  @!P4 MUFU.EX2 R14, R14 ;  /* 0x0000000e000ec308 */ /* 0x000ee20000000800 */
[----:B--2---:R-:W-:Y:S01]  /*0680*/  FADD.FTZ R9, R8, R9 ;  /* 0x0000000908097221 */ /* 0x004fe20000010000 */
[----:B------:R-:W-:Y:S01]  /*0690*/  IADD3 R4, P0, R4, UR6, RZ ;  /* 0x0000000604047c10 */ /* 0x000fe2000ff1e0ff */
[----:B------:R-:W-:Y:S01]  /*06a0*/  IMAD.MOV.U32 R0, RZ, RZ, RZ ;  /* 0x000000ffff007224 */ /* 0x000fe200078e00ff */
[----:B------:R-:W-:Y:S02]  /*06b0*/  @!P3 SHF.L.U32 R11, R11, 0x10, RZ ;  /* 0x000000100b0bb819 */ /* 0x000fe400000006ff */
[----:B------:R-:W-:-:S03]  /*06c0*/  IADD3.X R5, R2, UR7, RZ, P0, !PT ;  /* 0x0000000702057c10 */ /* 0x000fc600087fe4ff */
[----:B------:R-:W-:Y:S01]  /*06d0*/  @!P3 FMUL.FTZ R0, R11, 1.4426950216293334961 ;  /* 0x3fb8aa3b0b00b820 */ /* 0x000fe20000410000 */
[----:B---3--:R-:W-:-:S05]  /*06e0*/  @!P4 FFMA.FTZ R13, R9, -R14, R13 ;  /* 0x8000000e090dc223 */ /* 0x008fca000001000d */
[----:B------:R-:W-:-:S05]  /*06f0*/  @!P4 F2FP.BF16.F32.PACK_AB R13, RZ, R13 ;  /* 0x0000000dff0dc23e */ /* 0x000fca00000010ff */
[----:B------:R2:W-:Y:S01]  /*0700*/  @!P4 STG.E.U16 desc[UR4][R4.64], R13 ;  /* 0x0000000d0400c986 */ /* 0x0005e2000c101504 */
[----:B------:R-:W-:Y:S05]  /*0710*/  @P5 EXIT ;  /* 0x000000000000594d */ /* 0x000fea0003800000 */
[----:B------:R-:W3:Y:S02]  /*0720*/  MUFU.EX2 R3, R0 ;  /* 0x0000000000037308 */ /* 0x000ee40000000800 */
[----:B---3--:R-:W-:-:S05]  /*0730*/  FFMA.FTZ R3, R9, -R3, R10 ;  /* 0x8000000309037223 */ /* 0x008fca000001000a */
[----:B------:R-:W-:-:S05]  /*0740*/  F2FP.BF16.F32.PACK_AB R3, RZ, R3 ;  /* 0x00000003ff03723e */ /* 0x000fca00000010ff */
[----:B------:R-:W-:Y:S01]  /*0750*/  STG.E.U16 desc[UR4][R4.64+0x40], R3 ;  /* 0x0000400304007986 */ /* 0x000fe2000c101504 */
[----:B------:R-:W-:Y:S05]  /*0760*/  EXIT ;  /* 0x000000000000794d */ /* 0x000fea0003800000 */
.L_x_5297:
        /* <DEDUP_REMOVED lines=9> */
.L_x_11905:


//--------------------- .text._ZN43_GLOBAL__N__9ae7fba5_10_SoftMax_cu_9f978f6321softmax_warp_backwardIN3c108BFloat16ES2_fLi5ELb1ELb0EEEvPT0_PKT_S7_iiiPKb --------------------------
	.section	.text._ZN43_GLOBAL__N__9ae7fba5_10_SoftMax_cu_9f978f6321softmax_warp_backwardIN3c108BFloat16ES2_fLi5ELb1ELb0EEEvPT0_PKT_S7_iiiPKb,"ax",@progbits
	.align	128
.text._ZN43_GLOBAL__N__9ae7fba5_10_SoftMax_cu_9f978f6321softmax_warp_backwardIN3c108BFloat16ES2_fLi5ELb1ELb0EEEvPT0_PKT_S7_iiiPKb:
        .type           _ZN43_GLOBAL__N__9ae7fba5_10_SoftMax_cu_9f978f6321softmax_warp_backwardIN3c108BFloat16ES2_fLi5ELb1ELb0EEEvPT0_PKT_S7_iiiPKb,@function
        .size           _ZN43_GLOBAL__N__9ae7fba5_10_SoftMax_cu_9f978f6321softmax_warp_backwardIN3c108BFloat16ES2_fLi5ELb1ELb0EEEvPT0_PKT_S7_iiiPKb,(.L_x_11906 - _ZN43_GLOBAL__N__9ae7fba5_10_SoftMax_cu_9f978f6321softmax_warp_backwardIN3c108BFloat16ES2_fLi5ELb1ELb0EEEvPT0_PKT_S7_iiiPKb)
        .other          _ZN43_GLOBAL__N__9ae7fba5_10_SoftMax_cu_9f978f6321softmax_warp_backwardIN3c108BFloat16ES2_fLi5ELb1ELb0EEEvPT0_PKT_S7_iiiPKb,@"STO_CUDA_ENTRY STV_DEFAULT"
_ZN43_GLOBAL__N__9ae7fba5_10_SoftMax_cu_9f978f6321softmax_warp_backwardIN3c108BFloat16ES2_fLi5ELb1ELb0EEEvPT0_PKT_S7_iiiPKb:
        /* <DEDUP_REMOVED lines=39> */
[----:B0-----:R-:W-:-:S03]  /*0270*/  @!P0 IADD3 R14, P2, R15, R6, RZ ;  /* 0x000000060f0e8210 */ /* 0x001fc60007f5e0ff */
[----:B------:R0:W5:Y:S02]  /*0280*/  @!P1 LDG.E.U16 R8, desc[UR4][R8.64] ;  /* 0x0000000408089981 */ /* 0x000164000c1e1500 */
[----:B------:R-:W-:Y:S02]  /*0290*/  @!P0 IMAD.X R15, R4, 0x1, R7, P2 ;  /* 0x00000001040f8824 */ /* 0x000fe400010e0607 */
[----:B------:R-:W-:Y:S02]  /*02a0*/  IMAD.MOV.U32 R7, RZ, RZ, RZ ;  /* 0x000000ffff077224 */ /* 0x000fe400078e00ff */
[----:B------:R-:W-:Y:S01]  /*02b0*/  IMAD.MOV.U32 R4, RZ, RZ, RZ ;  /* 0x000000ffff047224 */ /* 0x000fe200078e00ff */
[----:B------:R1:W5:Y:S01]  /*02c0*/  @!P0 LDG.E.U16 R6, desc[UR4][R14.64] ;  /* 0x000000040e068981 */ /* 0x000362000c1e1500 */
[----:B------:R-:W-:Y:S02]  /*02d0*/  ISETP.GE.AND P2, PT, R17, 0x1, PT ;  /* 0x000000011100780c */ /* 0x000fe40003f46270 */
[----:B--2---:R-:W-:Y:S01]  /*02e0*/  @!P1 SHF.L.U32 R7, R10, 0x10, RZ ;  /* 0x000000100a079819 */ /* 0x004fe200000006ff */
[----:B---3--:R-:W-:-:S04]  /*02f0*/  @!P0 IMAD.U32 R4, R12, 0x10000, RZ ;  /* 0x000100000c048824 */ /* 0x008fc800078e00ff */
[----:B------:R-:W-:Y:S01]  /*0300*/  FADD.FTZ R10, RZ, R7 ;  /* 0x00000007ff0a7221 */ /* 0x000fe20000010000 */
[----:B------:R-:W-:-:S04]  /*0310*/  FADD.FTZ R12, RZ, R4 ;  /* 0x00000004ff0c7221 */ /* 0x000fc80000010000 */
[----:B------:R-:W2:Y:S04]  /*0320*/  SHFL.BFLY PT, R11, R10, 0x10, 0x1f ;  /* 0x0e001f000a0b7f89 */ /* 0x000ea800000e0000 */
[----:B0-----:R-:W0:Y:S01]  /*0330*/  SHFL.BFLY PT, R9, R12, 0x10, 0x1f ;  /* 0x0e001f000c097f89 */ /* 0x001e2200000e0000 */
[----:B--2---:R-:W-:Y:S01]  /*0340*/  FADD.FTZ R11, R10, R11 ;  /* 0x0000000b0a0b7221 */ /* 0x004fe20000010000 */
[----:B0-----:R-:W-:-:S04]  /*0350*/  FADD.FTZ R9, R12, R9 ;  /* 0x000000090c097221 */ /* 0x001fc80000010000 */
        /* <DEDUP_REMOVED lines=16> */
[----:B-----5:R-:W-:Y:S02]  /*0460*/  @!P1 IMAD.U32 R8, R8, 0x10000, RZ ;  /* 0x0001000008089824 */ /* 0x020fe400078e00ff */
[----:B01----:R-:W-:Y:S01]  /*0470*/  FADD.FTZ R10, R10, R11 ;  /* 0x0000000b0a0a7221 */ /* 0x003fe20000010000 */
[----:B------:R-:W-:Y:S02]  /*0480*/  IMAD.MOV.U32 R5, RZ, RZ, RZ ;  /* 0x000000ffff057224 */ /* 0x000fe400078e00ff */
[----:B------:R-:W-:Y:S01]  /*0490*/  @!P1 FMUL.FTZ R5, R8, 1.4426950216293334961 ;  /* 0x3fb8aa3b08059820 */ /* 0x000fe20000410000 */
[----:B------:R-:W-:Y:S01]  /*04a0*/  ISETP.GE.AND P1, PT, R16, 0x2, PT ;  /* 0x000000021000780c */ /* 0x000fe20003f26270 */
[----:B------:R-:W-:-:S05]  /*04b0*/  @!P0 IMAD.U32 R6, R6, 0x10000, RZ ;  /* 0x0001000006068824 */ /* 0x000fca00078e00ff */
[----:B------:R-:W0:Y:S01]  /*04c0*/  @!P2 LDC.64 R8, c[0x0][0x210] ;  /* 0x00008400ff08ab82 */ /* 0x000e220000000a00 */
[----:B------:R-:W1:Y:S02]  /*04d0*/  @!P2 MUFU.EX2 R14, R5 ;  /* 0x00000005000ea308 */ /* 0x000e640000000800 */
[----:B-1----:R-:W-:Y:S01]  /*04e0*/  @!P2 FFMA.FTZ R14, R10, -R14, R7 ;  /* 0x8000000e0a0ea223 */ /* 0x002fe20000010007 */
[----:B------:R-:W-:-:S04]  /*04f0*/  HFMA2.MMA R7, -RZ, RZ, 0, 0 ;  /* 0x00000000ff077435 */ /* 0x000fc800000001ff */
[----:B------:R-:W-:Y:S02]  /*0500*/  @!P2 F2FP.BF16.F32.PACK_AB R14, RZ, R14 ;  /* 0x0000000eff0ea23e */ /* 0x000fe400000010ff */
        /* <DEDUP_REMOVED lines=17> */
.L_x_5298:
        /* <DEDUP_REMOVED lines=14> */
.L_x_11906:


//--------------------- .text._ZN43_GLOBAL__N__9ae7fba5_10_SoftMax_cu_9f978f6321softmax_warp_backwardIN3c108BFloat16ES2_fLi4ELb1ELb0EEEvPT0_PKT_S7_iiiPKb --------------------------
	.section	.text._ZN43_GLOBAL__N__9ae7fba5_10_SoftMax_cu_9f978f6321softmax_warp_backwardIN3c108BFloat16ES2_fLi4ELb1ELb0EEEvPT0_PKT_S7_iiiPKb,"ax",@progbits
	.align	128
.text._ZN43_GLOBAL__N__9ae7fba5_10_SoftMax_cu_9f978f6321softmax_warp_backwardIN3c108BFloat16ES2_fLi4ELb1ELb0EEEvPT0_PKT_S7_iiiPKb:
        .type           _ZN43_GLOBAL__N__9ae7fba5_10_SoftMax_cu_9f978f6321softmax_warp_backwardIN3c108BFloat16ES2_fLi4ELb1ELb0EEEvPT0_PKT_S7_iiiPKb,@function
        .size           _ZN43_GLOBAL__N__9ae7fba5_10_SoftMax_cu_9f978f6321softmax_warp_backwardIN3c108BFloat16ES2_fLi4ELb1ELb0EEEvPT0_PKT_S7_iiiPKb,(.L_x_11907 - _ZN43_GLOBAL__N__9ae7fba5_10_SoftMax_cu_9f978f6321softmax_warp_backwardIN3c108BFloat16ES2_fLi4ELb1ELb0EEEvPT0_PKT_S7_iiiPKb)
        .other          _ZN43_GLOBAL__N__9ae7fba5_10_SoftMax_cu_9f978f6321softmax_warp_backwardIN3c108BFloat16ES2_fLi4ELb1ELb0EEEvPT0_PKT_S7_iiiPKb,@"STO_CUDA_ENTRY STV_DEFAULT"
_ZN43_GLOBAL__N__9ae7fba5_10_SoftMax_cu_9f978f6321softmax_warp_backwardIN3c108BFloat16ES2_fLi4ELb1ELb0EEEvPT0_PKT_S7_iiiPKb:
        /* <DEDUP_REMOVED lines=37> */
[----:B-1----:R-:W-:-:S05]  /*0250*/  @!P1 IADD3 R8, P2, R19, R8, RZ ;  /* 0x0000000813089210 */ /* 0x002fca0007f5e0ff */
[----:B------:R-:W-:Y:S01]  /*0260*/  @!P1 IMAD.X R9, R14, 0x1, R9, P2 ;  /* 0x000000010e099824 */ /* 0x000fe200010e0609 */
[----:B0-----:R-:W-:-:S04]  /*0270*/  @!P0 IADD3 R14, P2, R15, R6, RZ ;  /* 0x000000060f0e8210 */ /* 0x001fc80007f5e0ff */
[----:B------:R0:W5:Y:S01]  /*0280*/  @!P1 LDG.E.U16 R8, desc[UR4][R8.64] ;  /* 0x0000000408089981 */ /* 0x000162000c1e1500 */
[----:B------:R-:W-:Y:S01]  /*0290*/  @!P0 IMAD.X R15, R4, 0x1, R7, P2 ;  /* 0x00000001040f8824 */ /* 0x000fe200010e0607 */
[----:B------:R-:W-:Y:S01]  /*02a0*/  HFMA2.MMA R7, -RZ, RZ, 0, 0 ;  /* 0x00000000ff077435 */ /* 0x000fe200000001ff */
        /* <DEDUP_REMOVED lines=25> */
[----:B-1----:R-:W-:Y:S01]  /*0440*/  FADD.FTZ R10, R13, R10 ;  /* 0x0000000a0d0a7221 */ /* 0x002fe20000010000 */
[----:B------:R-:W-:-:S03]  /*0450*/  @!P0 IMAD.U32 R6, R6, 0x10000, RZ ;  /* 0x0001000006068824 */ /* 0x000fc600078e00ff */
[----:B------:R-:W-:Y:S01]  /*0460*/  @!P1 FMUL.FTZ R5, R8, 1.4426950216293334961 ;  /* 0x3fb8aa3b08059820 */ /* 0x000fe20000410000 */
[----:B------:R-:W-:-:S05]  /*0470*/  ISETP.GE.AND P1, PT, R16, 0x2, PT ;  /* 0x000000021000780c */ /* 0x000fca0003f26270 */
[----:B------:R-:W1:Y:S01]  /*0480*/  @!P2 LDC.64 R8, c[0x0][0x210] ;  /* 0x00008400ff08ab82 */ /* 0x000e620000000a00 */
[----:B------:R-:W3:Y:S02]  /*0490*/  @!P2 MUFU.EX2 R14, R5 ;  /* 0x00000005000ea308 */ /* 0x000ee40000000800 */
[----:B---3--:R-:W-:Y:S01]  /*04a0*/  @!P2 FFMA.FTZ R14, R10, -R14, R7 ;  /* 0x8000000e0a0ea223 */ /* 0x008fe20000010007 */
[----:B------:R-:W-:Y:S02]  /*04b0*/  IMAD.MOV.U32 R7, RZ, RZ, RZ ;  /* 0x000000ffff077224 */ /* 0x000fe400078e00ff */
[----:B------:R-:W-:Y:S02]  /*04c0*/  @!P0 FMUL.FTZ R7, R6, 1.4426950216293334961 ;  /* 0x3fb8aa3b06078820 */ /* 0x000fe40000410000 */
[----:B------:R-:W-:Y:S02]  /*04d0*/  @!P2 F2FP.BF16.F32.PACK_AB R14, RZ, R14 ;  /* 0x0000000eff0ea23e */ /* 0x000fe400000010ff */
[----:B-1----:R-:W-:-:S04]  /*04e0*/  @!P2 LEA R8, P3, R3, R8, 0x1 ;  /* 0x000000080308a211 */ /* 0x002fc800078608ff */
[----:B------:R-:W-:-:S05]  /*04f0*/  @!P2 LEA.HI.X R9, R3, R9, R2, 0x1, P3 ;  /* 0x000000090309a211 */ /* 0x000fca00018f0c02 */
[----:B------:R1:W-:Y:S01]  /*0500*/  @!P2 STG.E.U16 desc[UR4][R8.64], R14 ;  /* 0x0000000e0800a986 */ /* 0x0003e2000c101504 */
[----:B------:R-:W-:Y:S05]  /*0510*/  @!P1 EXIT ;  /* 0x000000000000994d */ /* 0x000fea0003800000 */
[----:B------:R-:W-:Y:S05]  /*0520*/  @P2 EXIT ;  /* 0x000000000000294d */ /* 0x000fea0003800000 */
[----:B------:R-:W3:Y:S01]  /*0530*/  MUFU.EX2 R7, R7 ;  /* 0x0000000700077308 */ /* 0x000ee20000000800 */
[----:B0-2---:R-:W-:Y:S01]  /*0540*/  FADD.FTZ R15, R15, R12 ;  /* 0x0000000c0f0f7221 */ /* 0x005fe20000010000 */
        /* <DEDUP_REMOVED lines=9> */
.L_x_5299:
        /* <DEDUP_REMOVED lines=10> */
.L_x_11907:


//--------------------- .text._ZN43_GLOBAL__N__9ae7fba5_10_SoftMax_cu_9f978f6321softmax_warp_backwardIN3c108BFloat16ES2_fLi3ELb1ELb0EEEvPT0_PKT_S7_iiiPKb --------------------------
	.section	.text._ZN43_GLOBAL__N__9ae7fba5_10_SoftMax_cu_9f978f6321softmax_warp_backwardIN3c108BFloat16ES2_fLi3ELb1ELb0EEEvPT0_PKT_S7_iiiPKb,"ax",@progbits
	.align	128
.text._ZN43_GLOBAL__N__9ae7fba5_10_SoftMax_cu_9f978f6321softmax_warp_backwardIN3c108BFloat16ES2_fLi3ELb1ELb0EEEvPT0_PKT_S7_iiiPKb:
        .type           _ZN43_GLOBAL__N__9ae7fba5_10_SoftMax_cu_9f978f6321softmax_warp_backwardIN3c108BFloat16ES2_fLi3ELb1ELb0EEEvPT0_PKT_S7_iiiPKb,@function
        .size           _ZN43_GLOBAL__N__9ae7fba5_10_SoftMax_cu_9f978f6321softmax_warp_backwardIN3c108BFloat16ES2_fLi3ELb1ELb0EEEvPT0_PKT_S7_iiiPKb,(.L_x_11908 - _ZN43_GLOBAL__N__9ae7fba5_10_SoftMax_cu_9f978f6321softmax_warp_backwardIN3c108BFloat16ES2_fLi3ELb1ELb0EEEvPT0_PKT_S7_iiiPKb)
        .other          _ZN43_GLOBAL__N__9ae7fba5_10_SoftMax_cu_9f978f6321softmax_warp_backwardIN3c108BFloat16ES2_fLi3ELb1ELb0EEEvPT0_PKT_S7_iiiPKb,@"STO_CUDA_ENTRY STV_DEFAULT"
_ZN43_GLOBAL__N__9ae7fba5_10_SoftMax_cu_9f978f6321softmax_warp_backwardIN3c108BFloat16ES2_fLi3ELb1ELb0EEEvPT0_PKT_S7_iiiPKb:
        /* <DEDUP_REMOVED lines=34> */
[----:B------:R-:W-:-:S05]  /*0220*/  @!P0 IMAD.X R9, R4, 0x1, R9, P3 ;  /* 0x0000000104098824 */ /* 0x000fca00018e0609 */
[----:B------:R-:W3:Y:S01]  /*0230*/  @!P0 LDG.E.U16 R8, desc[UR4][R8.64] ;  /* 0x0000000408088981 */ /* 0x000ee2000c1e1500 */
[----:B0-----:R-:W-:-:S05]  /*0240*/  @!P1 IADD3 R12, P2, R13, R6, RZ ;  /* 0x000000060d0c9210 */ /* 0x001fca0007f5e0ff */
[----:B------:R-:W-:Y:S02]  /*0250*/  @!P1 IMAD.X R13, R14, 0x1, R7, P2 ;  /* 0x000000010e0d9824 */ /* 0x000fe400010e0607 */
[----:B------:R-:W0:Y:S03]  /*0260*/  @!P0 LDC.64 R6, c[0x0][0x220] ;  /* 0x00008800ff068b82 */ /* 0x000e260000000a00 */
[----:B------:R-:W5:Y:S01]  /*0270*/  @!P1 LDG.E.U16 R12, desc[UR4][R12.64] ;  /* 0x000000040c0c9981 */ /* 0x000f62000c1e1500 */
[----:B0-----:R-:W-:-:S05]  /*0280*/  @!P0 IADD3 R14, P2, R15, R6, RZ ;  /* 0x000000060f0e8210 */ /* 0x001fca0007f5e0ff */
[----:B------:R-:W-:Y:S02]  /*0290*/  @!P0 IMAD.X R15, R4, 0x1, R7, P2 ;  /* 0x00000001040f8824 */ /* 0x000fe400010e0607 */
[----:B------:R-:W-:Y:S02]  /*02a0*/  IMAD.MOV.U32 R7, RZ, RZ, RZ ;  /* 0x000000ffff077224 */ /* 0x000fe400078e00ff */
[----:B------:R-:W-:Y:S01]  /*02b0*/  IMAD.MOV.U32 R4, RZ, RZ, RZ ;  /* 0x000000ffff047224 */ /* 0x000fe200078e00ff */
[----:B------:R0:W5:Y:S01]  /*02c0*/  @!P0 LDG.E.U16 R6, desc[UR4][R14.64] ;  /* 0x000000040e068981 */ /* 0x000162000c1e1500 */
[----:B------:R-:W-:Y:S01]  /*02d0*/  ISETP.GE.AND P2, PT, R17, 0x1, PT ;  /* 0x000000011100780c */ /* 0x000fe20003f46270 */
[----:B--2---:R-:W-:Y:S02]  /*02e0*/  @!P1 IMAD.U32 R7, R10, 0x10000, RZ ;  /* 0x000100000a079824 */ /* 0x004fe400078e00ff */
[----:B---3--:R-:W-:Y:S02]  /*02f0*/  @!P0 IMAD.U32 R4, R8, 0x10000, RZ ;  /* 0x0001000008048824 */ /* 0x008fe400078e00ff */
[----:B------:R-:W-:-:S02]  /*0300*/  FADD.FTZ R8, RZ, R7 ;  /* 0x00000007ff087221 */ /* 0x000fc40000010000 */
        /* <DEDUP_REMOVED lines=22> */
[----:B------:R-:W-:Y:S02]  /*0470*/  IMAD.MOV.U32 R7, RZ, RZ, RZ ;  /* 0x000000ffff077224 */ /* 0x000fe400078e00ff */
[----:B------:R-:W-:Y:S02]  /*0480*/  @!P0 FMUL.FTZ R7, R6, 1.4426950216293334961 ;  /* 0x3fb8aa3b06078820 */ /* 0x000fe40000410000 */
[----:B------:R-:W-:Y:S02]  /*0490*/  @!P2 F2FP.BF16.F32.PACK_AB R10, RZ, R10 ;  /* 0x0000000aff0aa23e */ /* 0x000fe400000010ff */
[----:B0-----:R-:W-:-:S04]  /*04a0*/  @!P2 LEA R8, P3, R3, R8, 0x1 ;  /* 0x000000080308a211 */ /* 0x001fc800078608ff */
        /* <DEDUP_REMOVED lines=15> */
.L_x_5300:
        /* <DEDUP_REMOVED lines=14> */
.L_x_11908:


//--------------------- .text._ZN43_GLOBAL__N__9ae7fba5_10_SoftMax_cu_9f978f6321softmax_warp_backwardIN3c108BFloat16ES2_fLi2ELb1ELb0EEEvPT0_PKT_S7_iiiPKb --------------------------
	.section	.text._ZN43_GLOBAL__N__9ae7fba5_10_SoftMax_cu_9f978f6321softmax_warp_backwardIN3c108BFloat16ES2_fLi2ELb1ELb0EEEvPT0_PKT_S7_iiiPKb,"ax",@progbits
	.align	128
.text._ZN43_GLOBAL__N__9ae7fba5_10_SoftMax_cu_9f978f6321softmax_warp_backwardIN3c108BFloat16ES2_fLi2ELb1ELb0EEEvPT0_PKT_S7_iiiPKb:
        .type           _ZN43_GLOBAL__N__9ae7fba5_10_SoftMax_cu_9f978f6321softmax_warp_backwardIN3c108BFloat16ES2_fLi2ELb1ELb0EEEvPT0_PKT_S7_iiiPKb,@function
        .size           _ZN43_GLOBAL__N__9ae7fba5_10_SoftMax_cu_9f978f6321softmax_warp_backwardIN3c108BFloat16ES2_fLi2ELb1ELb0EEEvPT0_PKT_S7_iiiPKb,(.L_x_11909 - _ZN43_GLOBAL__N__9ae7fba5_10_SoftMax_cu_9f978f6321softmax_warp_backwardIN3c108BFloat16ES2_fLi2ELb1ELb0EEEvPT0_PKT_S7_iiiPKb)
        .other          _ZN43_GLOBAL__N__9ae7fba5_10_SoftMax_cu_9f978f6321softmax_warp_backwardIN3c108BFloat16ES2_fLi2ELb1ELb0EEEvPT0_PKT_S7_iiiPKb,@"STO_CUDA_ENTRY STV_DEFAULT"
_ZN43_GLOBAL__N__9ae7fba5_10_SoftMax_cu_9f978f6321softmax_warp_backwardIN3c108BFloat16ES2_fLi2ELb1ELb0EEEvPT0_PKT_S7_iiiPKb:
        /* <DEDUP_REMOVED lines=40> */
[----:B------:R-:W-:Y:S01]  /*0280*/  IMAD.MOV.U32 R16, RZ, RZ, RZ ;  /* 0x000000ffff107224 */ /* 0x000fe200078e00ff */
[----:B0-----:R-:W-:Y:S01]  /*0290*/  @!P0 IADD3 R14, P2, R15, R6, RZ ;  /* 0x000000060f0e8210 */ /* 0x001fe20007f5e0ff */
[----:B------:R-:W-:-:S04]  /*02a0*/  IMAD.MOV.U32 R6, RZ, RZ, RZ ;  /* 0x000000ffff067224 */ /* 0x000fc800078e00ff */
[----:B------:R-:W-:Y:S01]  /*02b0*/  @!P0 IMAD.X R15, R4, 0x1, R7, P2 ;  /* 0x00000001040f8824 */ /* 0x000fe200010e0607 */
[----:B------:R-:W-:-:S04]  /*02c0*/  ISETP.GE.AND P2, PT, R18, 0x1, PT ;  /* 0x000000011200780c */ /* 0x000fc80003f46270 */
[----:B------:R0:W5:Y:S01]  /*02d0*/  @!P0 LDG.E.U16 R7, desc[UR4][R14.64] ;  /* 0x000000040e078981 */ /* 0x000162000c1e1500 */
[----:B--2---:R-:W-:-:S04]  /*02e0*/  @!P1 IMAD.U32 R16, R10, 0x10000, RZ ;  /* 0x000100000a109824 */ /* 0x004fc800078e00ff */
[----:B------:R-:W-:Y:S01]  /*02f0*/  FADD.FTZ R4, RZ, R16 ;  /* 0x00000010ff047221 */ /* 0x000fe20000010000 */
[----:B---3--:R-:W-:-:S04]  /*0300*/  @!P0 IMAD.U32 R6, R8, 0x10000, RZ ;  /* 0x0001000008068824 */ /* 0x008fc800078e00ff */
        /* <DEDUP_REMOVED lines=9> */
[----:B-----5:R-:W-:Y:S02]  /*03a0*/  @!P1 IMAD.U32 R12, R12, 0x10000, RZ ;  /* 0x000100000c0c9824 */ /* 0x020fe400078e00ff */
[----:B-12---:R-:W-:Y:S01]  /*03b0*/  FADD.FTZ R9, R9, R10 ;  /* 0x0000000a09097221 */ /* 0x006fe20000010000 */
[----:B------:R-:W-:Y:S02]  /*03c0*/  IMAD.MOV.U32 R8, RZ, RZ, RZ ;  /* 0x000000ffff087224 */ /* 0x000fe400078e00ff */
[----:B------:R-:W-:Y:S01]  /*03d0*/  @!P1 FMUL.FTZ R8, R12, 1.4426950216293334961 ;  /* 0x3fb8aa3b0c089820 */ /* 0x000fe20000410000 */
[----:B------:R-:W-:Y:S01]  /*03e0*/  ISETP.GE.AND P1, PT, R17, 0x2, PT ;  /* 0x000000021100780c */ /* 0x000fe20003f26270 */
[----:B------:R-:W-:-:S05]  /*03f0*/  @!P0 IMAD.U32 R7, R7, 0x10000, RZ ;  /* 0x0001000007078824 */ /* 0x000fca00078e00ff */
[----:B------:R-:W1:Y:S01]  /*0400*/  @!P2 LDC.64 R4, c[0x0][0x210] ;  /* 0x00008400ff04ab82 */ /* 0x000e620000000a00 */
[----:B------:R-:W2:Y:S02]  /*0410*/  @!P2 MUFU.EX2 R13, R8 ;  /* 0x00000008000da308 */ /* 0x000ea40000000800 */
[----:B--2---:R-:W-:Y:S01]  /*0420*/  @!P2 FFMA.FTZ R13, R9, -R13, R16 ;  /* 0x8000000d090da223 */ /* 0x004fe20000010010 */
        /* <DEDUP_REMOVED lines=8> */
[----:B------:R-:W2:Y:S01]  /*04b0*/  MUFU.EX2 R9, R9 ;  /* 0x0000000900097308 */ /* 0x000ea20000000800 */
[----:B0-----:R-:W-:Y:S01]  /*04c0*/  FADD.FTZ R11, R11, R14 ;  /* 0x0000000e0b0b7221 */ /* 0x001fe20000010000 */
[----:B------:R-:W-:Y:S01]  /*04d0*/  IADD3 R3, P0, R3, R0, RZ ;  /* 0x0000000003037210 */ /* 0x000fe20007f1e0ff */
[----:B------:R-:W-:-:S03]  /*04e0*/  ULDC.64 UR6, c[0x0][0x210] ;  /* 0x0000840000067ab9 */ /* 0x000fc60000000a00 */
[----:B------:R-:W-:Y:S02]  /*04f0*/  LEA.HI.X.SX32 R0, R0, R2, 0x1, P0 ;  /* 0x0000000200007211 */ /* 0x000fe400000f0eff */
[----:B------:R-:W-:-:S04]  /*0500*/  LEA R2, P0, R3, UR6, 0x1 ;  /* 0x0000000603027c11 */ /* 0x000fc8000f8008ff */
[----:B------:R-:W-:Y:S01]  /*0510*/  LEA.HI.X R3, R3, UR7, R0, 0x1, P0 ;  /* 0x0000000703037c11 */ /* 0x000fe200080f0c00 */
[----:B--2---:R-:W-:-:S05]  /*0520*/  FFMA.FTZ R6, R11, -R9, R6 ;  /* 0x800000090b067223 */ /* 0x004fca0000010006 */
[----:B------:R-:W-:-:S05]  /*0530*/  F2FP.BF16.F32.PACK_AB R6, RZ, R6 ;  /* 0x00000006ff06723e */ /* 0x000fca00000010ff */
[----:B------:R-:W-:Y:S01]  /*0540*/  STG.E.U16 desc[UR4][R2.64], R6 ;  /* 0x0000000602007986 */ /* 0x000fe2000c101504 */
[----:B------:R-:W-:Y:S05]  /*0550*/  EXIT ;  /* 0x000000000000794d */ /* 0x000fea0003800000 */
.L_x_5301:
        /* <DEDUP_REMOVED lines=10> */
.L_x_11909:


//--------------------- .text._ZN43_GLOBAL__N__9ae7fba5_10_SoftMax_cu_9f978f6321softmax_warp_backwardIN3c108BFloat16ES2_fLi1ELb1ELb0EEEvPT0_PKT_S7_iiiPKb --------------------------
	.section	.text._ZN43_GLOBAL__N__9ae7fba5_10_SoftMax_cu_9f978f6321softmax_warp_backwardIN3c108BFloat16ES2_fLi1ELb1ELb0EEEvPT0_PKT_S7_iiiPKb,"ax",@progbits
	.align	128
.text._ZN43_GLOBAL__N__9ae7fba5_10_SoftMax_cu_9f978f6321softmax_warp_backwardIN3c108BFloat16ES2_fLi1ELb1ELb0EEEvPT0_PKT_S7_iiiPKb:
        .type           _ZN43_GLOBAL__N__9ae7fba5_10_SoftMax_cu_9f978f6321softmax_warp_backwardIN3c108BFloat16ES2_fLi1ELb1ELb0EEEvPT0_PKT_S7_iiiPKb,@function
        .size           _ZN43_GLOBAL__N__9ae7fba5_10_SoftMax_cu_9f978f6321softmax_warp_backwardIN3c108BFloat16ES2_fLi1ELb1ELb0EEEvPT0_PKT_S7_iiiPKb,(.L_x_11910 - _ZN43_GLOBAL__N__9ae7fba5_10_SoftMax_cu_9f978f6321softmax_warp_backwardIN3c108BFloat16ES2_fLi1ELb1ELb0EEEvPT0_PKT_S7_iiiPKb)
        .other          _ZN43_GLOBAL__N__9ae7fba5_10_SoftMax_cu_9f978f6321softmax_warp_backwardIN3c108BFloat16ES2_fLi1ELb1ELb0EEEvPT0_PKT_S7_iiiPKb,@"STO_CUDA_ENTRY STV_DEFAULT"
_ZN43_GLOBAL__N__9ae7fba5_10_SoftMax_cu_9f978f6321softmax_warp_backwardIN3c108BFloat16ES2_fLi1ELb1ELb0EEEvPT0_PKT_S7_iiiPKb:
        /* <DEDUP_REMOVED lines=33> */
[----:B-1----:R-:W-:-:S04]  /*0210*/  @!P0 IADD3 R8, P3, R13, R8, RZ ;  /* 0x000000080d088210 */ /* 0x002fc80007f7e0ff */
[----:B------:R-:W4:Y:S01]  /*0220*/  @!P1 LDG.E.U16 R10, desc[UR4][R10.64] ;  /* 0x000000040a0a9981 */ /* 0x000f22000c1e1500 */
[----:B------:R-:W-:Y:S01]  /*0230*/  @!P0 IMAD.X R9, R6, 0x1, R9, P3 ;  /* 0x0000000106098824 */ /* 0x000fe200018e0609 */
[----:B--2---:R-:W-:-:S04]  /*0240*/  @!P1 IADD3 R4, P2, R17, R4, RZ ;  /* 0x0000000411049210 */ /* 0x004fc80007f5e0ff */
[----:B------:R-:W2:Y:S01]  /*0250*/  @!P0 LDG.E.U16 R8, desc[UR4][R8.64] ;  /* 0x0000000408088981 */ /* 0x000ea2000c1e1500 */
[----:B------:R-:W-:Y:S01]  /*0260*/  @!P1 IMAD.X R5, R12, 0x1, R5, P2 ;  /* 0x000000010c059824 */ /* 0x000fe200010e0605 */
[----:B---3--:R-:W-:-:S04]  /*0270*/  @!P0 IADD3 R12, P2, R13, R18, RZ ;  /* 0x000000120d0c8210 */ /* 0x008fc80007f5e0ff */
[----:B------:R0:W5:Y:S01]  /*0280*/  @!P1 LDG.E.U16 R4, desc[UR4][R4.64] ;  /* 0x0000000404049981 */ /* 0x000162000c1e1500 */
[----:B------:R-:W-:-:S05]  /*0290*/  @!P0 IMAD.X R13, R6, 0x1, R19, P2 ;  /* 0x00000001060d8824 */ /* 0x000fca00010e0613 */
[----:B------:R0:W5:Y:S01]  /*02a0*/  @!P0 LDG.E.U16 R12, desc[UR4][R12.64] ;  /* 0x000000040c0c8981 */ /* 0x000162000c1e1500 */
[----:B------:R-:W-:Y:S01]  /*02b0*/  ISETP.GE.AND P2, PT, R16, 0x1, PT ;  /* 0x000000011000780c */ /* 0x000fe20003f46270 */
[----:B------:R-:W-:Y:S02]  /*02c0*/  IMAD.MOV.U32 R14, RZ, RZ, RZ ;  /* 0x000000ffff0e7224 */ /* 0x000fe400078e00ff */
[----:B------:R-:W-:Y:S02]  /*02d0*/  IMAD.MOV.U32 R6, RZ, RZ, RZ ;  /* 0x000000ffff067224 */ /* 0x000fe400078e00ff */
[----:B----4-:R-:W-:Y:S02]  /*02e0*/  @!P1 IMAD.U32 R14, R10, 0x10000, RZ ;  /* 0x000100000a0e9824 */ /* 0x010fe400078e00ff */
[----:B--2---:R-:W-:Y:S02]  /*02f0*/  @!P0 IMAD.U32 R6, R8, 0x10000, RZ ;  /* 0x0001000008068824 */ /* 0x004fe400078e00ff */
[----:B------:R-:W-:-:S02]  /*0300*/  FADD.FTZ R8, RZ, R14 ;  /* 0x0000000eff087221 */ /* 0x000fc40000010000 */
[----:B------:R-:W-:-:S03]  /*0310*/  FADD.FTZ R10, RZ, R6 ;  /* 0x00000006ff0a7221 */ /* 0x000fc60000010000 */
[----:B------:R0:W1:Y:S04]  /*0320*/  SHFL.BFLY PT, R9, R8, 0x1, 0x1e1f ;  /* 0x0c3e1f0008097f89 */ /* 0x00006800000e0000 */
[----:B------:R0:W2:Y:S01]  /*0330*/  SHFL.BFLY PT, R11, R10, 0x1, 0x1e1f ;  /* 0x0c3e1f000a0b7f89 */ /* 0x0000a200000e0000 */
[----:B------:R-:W-:Y:S05]  /*0340*/  @!P2 EXIT ;  /* 0x000000000000a94d */ /* 0x000fea0003800000 */
[----:B------:R-:W-:Y:S01]  /*0350*/  ISETP.GE.AND P2, PT, R7, R0, PT ;  /* 0x000000000700720c */ /* 0x000fe20003f46270 */
[----:B-----5:R-:W-:Y:S02]  /*0360*/  @!P1 IMAD.U32 R4, R4, 0x10000, RZ ;  /* 0x0001000004049824 */ /* 0x020fe400078e00ff */
[----:B-1----:R-:W-:Y:S01]  /*0370*/  FADD.FTZ R9, R8, R9 ;  /* 0x0000000908097221 */ /* 0x002fe20000010000 */
[----:B------:R-:W-:Y:S02]  /*0380*/  IMAD.MOV.U32 R7, RZ, RZ, RZ ;  /* 0x000000ffff077224 */ /* 0x000fe400078e00ff */
[----:B------:R-:W-:Y:S01]  /*0390*/  @!P1 FMUL.FTZ R7, R4, 1.4426950216293334961 ;  /* 0x3fb8aa3b04079820 */ /* 0x000fe20000410000 */
[----:B------:R-:W-:Y:S01]  /*03a0*/  ISETP.GE.AND P1, PT, R15, 0x2, PT ;  /* 0x000000020f00780c */ /* 0x000fe20003f26270 */
[----:B------:R-:W-:Y:S02]  /*03b0*/  @!P0 IMAD.U32 R12, R12, 0x10000, RZ ;  /* 0x000100000c0c8824 */ /* 0x000fe400078e00ff */
[----:B0-----:R-:W-:-:S02]  /*03c0*/  IMAD.MOV.U32 R8, RZ, RZ, RZ ;  /* 0x000000ffff087224 */ /* 0x001fc400078e00ff */
[----:B------:R-:W-:Y:S01]  /*03d0*/  @!P0 FMUL.FTZ R8, R12, 1.4426950216293334961 ;  /* 0x3fb8aa3b0c088820 */ /* 0x000fe20000410000 */
[----:B------:R-:W0:Y:S01]  /*03e0*/  @!P2 LDC.64 R4, c[0x0][0x210] ;  /* 0x00008400ff04ab82 */ /* 0x000e220000000a00 */
[----:B------:R-:W1:Y:S02]  /*03f0*/  @!P2 MUFU.EX2 R7, R7 ;  /* 0x000000070007a308 */ /* 0x000e640000000800 */
[----:B-1----:R-:W-:-:S05]  /*0400*/  @!P2 FFMA.FTZ R14, R9, -R7, R14 ;  /* 0x80000007090ea223 */ /* 0x002fca000001000e */
[----:B------:R-:W-:Y:S02]  /*0410*/  @!P2 F2FP.BF16.F32.PACK_AB R14, RZ, R14 ;  /* 0x0000000eff0ea23e */ /* 0x000fe400000010ff */
[----:B0-----:R-:W-:-:S04]  /*0420*/  @!P2 LEA R4, P3, R3, R4, 0x1 ;  /* 0x000000040304a211 */ /* 0x001fc800078608ff */
[----:B------:R-:W-:-:S05]  /*0430*/  @!P2 LEA.HI.X R5, R3, R5, R2, 0x1, P3 ;  /* 0x000000050305a211 */ /* 0x000fca00018f0c02 */
[----:B------:R0:W-:Y:S01]  /*0440*/  @!P2 STG.E.U16 desc[UR4][R4.64], R14 ;  /* 0x0000000e0400a986 */ /* 0x0001e2000c101504 */
[----:B------:R-:W-:Y:S05]  /*0450*/  @!P1 EXIT ;  /* 0x000000000000994d */ /* 0x000fea0003800000 */
[----:B------:R-:W-:Y:S05]  /*0460*/  @P2 EXIT ;  /* 0x000000000000294d */ /* 0x000fea0003800000 */
[----:B0-----:R-:W0:Y:S01]  /*0470*/  MUFU.EX2 R5, R8 ;  /* 0x0000000800057308 */ /* 0x001e220000000800 */
[----:B--2---:R-:W-:Y:S01]  /*0480*/  FADD.FTZ R11, R10, R11 ;  /* 0x0000000b0a0b7221 */ /* 0x004fe20000010000 */
[----:B------:R-:W-:Y:S01]  /*0490*/  IADD3 R3, P0, R3, R0, RZ ;  /* 0x0000000003037210 */ /* 0x000fe20007f1e0ff */
[----:B------:R-:W-:-:S03]  /*04a0*/  ULDC.64 UR6, c[0x0][0x210] ;  /* 0x0000840000067ab9 */ /* 0x000fc60000000a00 */
[----:B------:R-:W-:Y:S02]  /*04b0*/  LEA.HI.X.SX32 R0, R0, R2, 0x1, P0 ;  /* 0x0000000200007211 */ /* 0x000fe400000f0eff */
[----:B------:R-:W-:-:S04]  /*04c0*/  LEA R2, P0, R3, UR6, 0x1 ;  /* 0x0000000603027c11 */ /* 0x000fc8000f8008ff */
[----:B------:R-:W-:Y:S01]  /*04d0*/  LEA.HI.X R3, R3, UR7, R0, 0x1, P0 ;  /* 0x0000000703037c11 */ /* 0x000fe200080f0c00 */
[----:B0-----:R-:W-:-:S05]  /*04e0*/  FFMA.FTZ R5, R11, -R5, R6 ;  /* 0x800000050b057223 */ /* 0x001fca0000010006 */
[----:B------:R-:W-:-:S05]  /*04f0*/  F2FP.BF16.F32.PACK_AB R5, RZ, R5 ;  /* 0x00000005ff05723e */ /* 0x000fca00000010ff */
[----:B------:R-:W-:Y:S01]  /*0500*/  STG.E.U16 desc[UR4][R2.64], R5 ;  /* 0x0000000502007986 */ /* 0x000fe2000c101504 */
[----:B------:R-:W-:Y:S05]  /*0510*/  EXIT ;  /* 0x000000000000794d */ /* 0x000fea0003800000 */
.L_x_5302:
        /* <DEDUP_REMOVED lines=14> */
.L_x_11910:


//--------------------- .text._ZN43_GLOBAL__N__9ae7fba5_10_SoftMax_cu_9f978f6321softmax_warp_backwardIN3c108BFloat16ES2_fLi0ELb1ELb0EEEvPT0_PKT_S7_iiiPKb --------------------------
	.section	.text._ZN43_GLOBAL__N__9ae7fba5_10_SoftMax_cu_9f978f6321softmax_warp_backwardIN3c108BFloat16ES2_fLi0ELb1ELb0EEEvPT0_PKT_S7_iiiPKb,"ax",@progbits
	.align	128
.text._ZN43_GLOBAL__N__9ae7fba5_10_SoftMax_cu_9f978f6321softmax_warp_backwardIN3c108BFloat16ES2_fLi0ELb1ELb0EEEvPT0_PKT_S7_iiiPKb:
        .type           _ZN43_GLOBAL__N__9ae7fba5_10_SoftMax_cu_9f978f6321softmax_warp_backwardIN3c108BFloat16ES2_fLi0ELb1ELb0EEEvPT0_PKT_S7_iiiPKb,@function
        .size           _ZN43_GLOBAL__N__9ae7fba5_10_SoftMax_cu_9f978f6321softmax_warp_backwardIN3c108BFloat16ES2_fLi0ELb1ELb0EEEvPT0_PKT_S7_iiiPKb,(.L_x_11911 - _ZN43_GLOBAL__N__9ae7fba5_10_SoftMax_cu_9f978f6321softmax_warp_backwardIN3c108BFloat16ES2_fLi0ELb1ELb0EEEvPT0_PKT_S7_iiiPKb)
        .other          _ZN43_GLOBAL__N__9ae7fba5_10_SoftMax_cu_9f978f6321softmax_warp_backwardIN3c108BFloat16ES2_fLi0ELb1ELb0EEEvPT0_PKT_S7_iiiPKb,@"STO_CUDA_ENTRY STV_DEFAULT"
_ZN43_GLOBAL__N__9ae7fba5_10_SoftMax_cu_9f978f6321softmax_warp_backwardIN3c108BFloat16ES2_fLi0ELb1ELb0EEEvPT0_PKT_S7_iiiPKb:
        /* <DEDUP_REMOVED lines=35> */
[----:B------:R-:W-:Y:S02]  /*0230*/  @P2 IADD3.X R5, R18, R5, RZ, P5, !PT ;  /* 0x0000000512052210 */ /* 0x000fe40002ffe4ff */
[----:B--2---:R-:W-:-:S03]  /*0240*/  @P3 IADD3 R2, P4, R23, R2, RZ ;  /* 0x0000000217023210 */ /* 0x004fc60007f9e0ff */
[----:B------:R-:W2:Y:S02]  /*0250*/  @P2 LDG.E.U16 R4, desc[UR4][R4.64] ;  /* 0x0000000404042981 */ /* 0x000ea4000c1e1500 */
[----:B------:R-:W-:Y:S01]  /*0260*/  @P3 IMAD.X R3, R16, 0x1, R3, P4 ;  /* 0x0000000110033824 */ /* 0x000fe200020e0603 */
[----:B---3--:R-:W-:-:S04]  /*0270*/  @P2 IADD3 R6, P6, R19, R6, RZ ;  /* 0x0000000613062210 */ /* 0x008fc80007fde0ff */
[----:B------:R-:W3:Y:S01]  /*0280*/  @P3 LDG.E.U16 R2, desc[UR4][R2.64] ;  /* 0x0000000402023981 */ /* 0x000ee2000c1e1500 */
[----:B------:R-:W-:-:S05]  /*0290*/  @P2 IMAD.X R7, R18, 0x1, R7, P6 ;  /* 0x0000000112072824 */ /* 0x000fca00030e0607 */
[----:B------:R-:W5:Y:S01]  /*02a0*/  @P2 LDG.E.U16 R6, desc[UR4][R6.64] ;  /* 0x0000000406062981 */ /* 0x000f62000c1e1500 */
[----:B----4-:R-:W-:Y:S01]  /*02b0*/  @P3 SHF.L.U32 R15, R8, 0x10, RZ ;  /* 0x00000010080f3819 */ /* 0x010fe200000006ff */
[----:B--2---:R-:W-:-:S04]  /*02c0*/  @P2 IMAD.U32 R16, R4, 0x10000, RZ ;  /* 0x0001000004102824 */ /* 0x004fc800078e00ff */
[----:B------:R-:W-:Y:S01]  /*02d0*/  @P2 FMUL.FTZ R12, R16, 1.4426950216293334961 ;  /* 0x3fb8aa3b100c2820 */ /* 0x000fe20000410000 */
[----:B---3--:R-:W-:Y:S02]  /*02e0*/  @P3 IMAD.U32 R13, R2, 0x10000, RZ ;  /* 0x00010000020d3824 */ /* 0x008fe400078e00ff */
[----:B-----5:R-:W-:-:S07]  /*02f0*/  @P2 IMAD.U32 R10, R6, 0x10000, RZ ;  /* 0x00010000060a2824 */ /* 0x020fce00078e00ff */
.L_x_5303:
[----:B------:R-:W-:Y:S05]  /*0300*/  @!P1 EXIT ;  /* 0x000000000000994d */ /* 0x000fea0003800000 */
[----:B------:R-:W-:Y:S05]  /*0310*/  @!P0 EXIT ;  /* 0x000000000000894d */ /* 0x000fea0003800000 */
[----:B------:R-:W-:Y:S01]  /*0320*/  FMUL.FTZ R13, R13, 1.4426950216293334961 ;  /* 0x3fb8aa3b0d0d7820 */ /* 0x000fe20000410000 */
[--C-:B------:R-:W-:Y:S01]  /*0330*/  FADD.FTZ R3, RZ, R15.reuse ;  /* 0x0000000fff037221 */ /* 0x100fe20000010000 */
[----:B------:R-:W-:Y:S01]  /*0340*/  ISETP.GE.AND P0, PT, R17, 0x2, PT ;  /* 0x000000021100780c */ /* 0x000fe20003f06270 */
[----:B------:R-:W-:Y:S01]  /*0350*/  ULDC.64 UR6, c[0x0][0x210] ;  /* 0x0000840000067ab9 */ /* 0x000fe20000000a00 */
        /* <DEDUP_REMOVED lines=8> */
[----:B0-----:R-:W-:Y:S01]  /*03e0*/  FADD.FTZ R4, RZ, R10 ;  /* 0x0000000aff047221 */ /* 0x001fe20000010000 */
[----:B------:R-:W-:-:S04]  /*03f0*/  IMAD.WIDE R2, R0, 0x2, R2 ;  /* 0x0000000200027825 */ /* 0x000fc800078e0202 */
[----:B-1----:R-:W-:-:S05]  /*0400*/  FFMA.FTZ R4, -R5, R4, R10 ;  /* 0x0000000405047223 */ /* 0x002fca000001010a */
[----:B------:R-:W-:-:S05]  /*0410*/  F2FP.BF16.F32.PACK_AB R4, RZ, R4 ;  /* 0x00000004ff04723e */ /* 0x000fca00000010ff */
[----:B------:R-:W-:Y:S01]  /*0420*/  STG.E.U16 desc[UR4][R2.64], R4 ;  /* 0x0000000402007986 */ /* 0x000fe2000c101504 */
[----:B------:R-:W-:Y:S05]  /*0430*/  EXIT ;  /* 0x000000000000794d */ /* 0x000fea0003800000 */
.L_x_5304:
        /* <DEDUP_REMOVED lines=12> */
.L_x_11911:


//--------------------- .text._ZN43_GLOBAL__N__9ae7fba5_10_SoftMax_cu_9f978f6321softmax_warp_backwardIfN3c104HalfEfLi10ELb1ELb0EEEvPT0_PKT_S7_iiiPKb --------------------------
	.section	.text._ZN43_GLOBAL__N__9ae7fba5_10_SoftMax_cu_9f978f6321softmax_warp_backwardIfN3c104HalfEfLi10ELb1ELb0EEEvPT0_PKT_S7_iiiPKb,"ax",@progbits
	.align	128
.text._ZN43_GLOBAL__N__9ae7fba5_10_SoftMax_cu_9f978f6321softmax_warp_backwardIfN3c104HalfEfLi10ELb1ELb0EEEvPT0_PKT_S7_iiiPKb:
        .type           _ZN43_GLOBAL__N__9ae7fba5_10_SoftMax_cu_9f978f6321softmax_warp_backwardIfN3c104HalfEfLi10ELb1ELb0EEEvPT0_PKT_S7_iiiPKb,@function
        .size           _ZN43_GLOBAL__N__9ae7fba5_10_SoftMax_cu_9f978f6321softmax_warp_backwardIfN3c104HalfEfLi10ELb1ELb0EEEvPT0_PKT_S7_iiiPKb,(.L_x_11912 - _ZN43_GLOBAL__N__9ae7fba5_10_SoftMax_cu_9f978f6321softmax_warp_backwardIfN3c104HalfEfLi10ELb1ELb0EEEvPT0_PKT_S7_iiiPKb)
        .other          _ZN43_GLOBAL__N__9ae7fba5_10_SoftMax_cu_9f978f6321softmax_warp_backwardIfN3c104HalfEfLi10ELb1ELb0EEEvPT0_PKT_S7_iiiPKb,@"STO_CUDA_ENTRY STV_DEFAULT"
_ZN43_GLOBAL__N__9ae7fba5_10_SoftMax_cu_9f978f6321softmax_warp_backwardIfN3c104HalfEfLi10ELb1ELb0EEEvPT0_PKT_S7_iiiPKb:
        /* <DEDUP_REMOVED lines=265> */
[----:B------:R-:W-:Y:S02]  /*1090*/  @!P3 F2FP.F16.F32.PACK_AB R78, RZ, R78 ;  /* 0x0000004eff4eb23e */ /* 0x000fe400000000ff */
[----:B------:R-:W0:Y:S01]  /*10a0*/  @!P5 MUFU.EX2 R73, R73 ;  /* 0x000000490049d308 */ /* 0x000e220000000800 */
[----:B--2---:R-:W-:Y:S01]  /*10b0*/  @!P2 FFMA.FTZ R76, -R84, R3, R76 ;  /* 0x00000003544ca223 */ /* 0x004fe2000001014c */
[----:B------:R-:W-:-:S04]  /*10c0*/  SHF.R.S32.HI R3, RZ, 0x1f, R32 ;  /* 0x0000001fff037819 */ /* 0x000fc80000011420 */
[----:B------:R-:W-:Y:S02]  /*10d0*/  LEA.HI.X R3, R32, UR7, R3, 0x1, P1 ;  /* 0x0000000720037c11 */ /* 0x000fe400088f0c03 */
[----:B------:R-:W2:Y:S01]  /*10e0*/  @!P0 MUFU.EX2 R9, R34 ;  /* 0x0000002200098308 */ /* 0x000ea20000000800 */
[----:B---3--:R-:W-:Y:S01]  /*10f0*/  @!P4 FFMA.FTZ R79, -R84, R79, R8 ;  /* 0x0000004f544fc223 */ /* 0x008fe20000010108 */
[----:B------:R-:W-:Y:S01]  /*1100*/  @!P2 F2FP.F16.F32.PACK_AB R76, RZ, R76 ;  /* 0x0000004cff4ca23e */ /* 0x000fe200000000ff */
[----:B------:R-:W-:Y:S01]  /*1110*/  @!P3 STG.E.U16 desc[UR4][R2.64+0x40], R78 ;  /* 0x0000404e0200b986 */ /* 0x000fe2000c101504 */
[----:B-1----:R-:W-:Y:S02]  /*1120*/  LOP3.LUT R72, R72, 0x1f, RZ, 0xc0, !PT ;  /* 0x0000001f48487812 */ /* 0x002fe400078ec0ff */
[----:B------:R-:W-:Y:S01]  /*1130*/  ISETP.GE.AND P1, PT, R36, R33, PT ;  /* 0x000000212400720c */ /* 0x000fe20003f26270 */
[----:B------:R-:W-:Y:S01]  /*1140*/  @!P2 STG.E.U16 desc[UR4][R2.64], R76 ;  /* 0x0000004c0200a986 */ /* 0x000fe2000c101504 */
[----:B------:R-:W1:Y:S01]  /*1150*/  @!P6 MUFU.EX2 R71, R71 ;  /* 0x000000470047e308 */ /* 0x000e620000000800 */
[----:B0-----:R-:W-:Y:S01]  /*1160*/  @!P5 FFMA.FTZ R73, -R84, R73, R7 ;  /* 0x000000495449d223 */ /* 0x001fe20000010107 */
[----:B------:R-:W-:-:S02]  /*1170*/  @!P4 F2FP.F16.F32.PACK_AB R79, RZ, R79 ;  /* 0x0000004fff4fc23e */ /* 0x000fc400000000ff */
[----:B------:R-:W-:Y:S02]  /*1180*/  ISETP.GE.AND P2, PT, R38, R33, PT ;  /* 0x000000212600720c */ /* 0x000fe40003f46270 */
[----:B------:R-:W-:Y:S01]  /*1190*/  @!P5 F2FP.F16.F32.PACK_AB R73, RZ, R73 ;  /* 0x00000049ff49d23e */ /* 0x000fe200000000ff */
        /* <DEDUP_REMOVED lines=13> */
[----:B------:R-:W-:Y:S02]  /*1270*/  @!P6 F2FP.F16.F32.PACK_AB R71, RZ, R71 ;  /* 0x00000047ff47e23e */ /* 0x000fe400000000ff */
[----:B------:R-:W-:Y:S02]  /*1280*/  LOP3.LUT R0, R72, 0x140, RZ, 0xfc, !PT ;  /* 0x0000014048007812 */ /* 0x000fe400078efcff */
[----:B------:R-:W-:Y:S01]  /*1290*/  @!P0 F2FP.F16.F32.PACK_AB R9, RZ, R9 ;  /* 0x00000009ff09823e */ /* 0x000fe200000000ff */
        /* <DEDUP_REMOVED lines=11> */
[----:B------:R-:W-:-:S03]  /*1350*/  @!P1 F2FP.F16.F32.PACK_AB R37, RZ, R37 ;  /* 0x00000025ff25923e */ /* 0x000fc600000000ff */
[----:B------:R-:W3:Y:S01]  /*1360*/  @!P6 MUFU.EX2 R7, R56 ;  /* 0x000000380007e308 */ /* 0x000ee20000000800 */
[----:B-1----:R-:W-:Y:S01]  /*1370*/  @!P2 FFMA.FTZ R41, -R84, R41, R39 ;  /* 0x000000295429a223 */ /* 0x002fe20000010127 */
[----:B------:R-:W-:Y:S01]  /*1380*/  @!P1 STG.E.U16 desc[UR4][R2.64+0x180], R37 ;  /* 0x0001802502009986 */ /* 0x000fe2000c101504 */
[----:B------:R-:W-:Y:S01]  /*1390*/  ISETP.GE.AND P1, PT, R0, R33, PT ;  /* 0x000000210000720c */ /* 0x000fe20003f26270 */
[----:B------:R-:W-:Y:S01]  /*13a0*/  @!P0 FMUL.FTZ R57, R57, 1.4426950216293334961 ;  /* 0x3fb8aa3b39398820 */ /* 0x000fe20000410000 */
[----:B------:R-:W-:Y:S02]  /*13b0*/  LOP3.LUT R0, R72, 0x260, RZ, 0xfc, !PT ;  /* 0x0000026048007812 */ /* 0x000fe400078efcff */
[----:B------:R-:W-:Y:S01]  /*13c0*/  @!P2 F2FP.F16.F32.PACK_AB R41, RZ, R41 ;  /* 0x00000029ff29a23e */ /* 0x000fe200000000ff */
[----:B------:R-:W1:Y:S01]  /*13d0*/  @!P4 MUFU.EX2 R31, R31 ;  /* 0x0000001f001fc308 */ /* 0x000e620000000800 */
[----:B0-----:R-:W-:-:S03]  /*13e0*/  @!P3 FFMA.FTZ R45, -R84, R45, R42 ;  /* 0x0000002d542db223 */ /* 0x001fc6000001012a */
[----:B------:R-:W-:Y:S01]  /*13f0*/  @!P2 STG.E.U16 desc[UR4][R2.64+0x1c0], R41 ;  /* 0x0001c0290200a986 */ /* 0x000fe2000c101504 */
[----:B------:R-:W-:Y:S02]  /*1400*/  ISETP.GE.AND P2, PT, R0, R33, PT ;  /* 0x000000210000720c */ /* 0x000fe40003f46270 */
[----:B------:R-:W-:Y:S01]  /*1410*/  @!P3 F2FP.F16.F32.PACK_AB R45, RZ, R45 ;  /* 0x0000002dff2db23e */ /* 0x000fe200000000ff */
[----:B--2---:R-:W0:Y:S01]  /*1420*/  @!P1 MUFU.EX2 R9, R30 ;  /* 0x0000001e00099308 */ /* 0x004e220000000800 */
[----:B---3--:R-:W-:Y:S01]  /*1430*/  @!P6 FFMA.FTZ R7, -R84, R7, R44 ;  /* 0x000000075407e223 */ /* 0x008fe2000001012c */
[----:B------:R-:W-:Y:S02]  /*1440*/  LOP3.LUT R0, R72, 0x280, RZ, 0xfc, !PT ;  /* 0x0000028048007812 */ /* 0x000fe400078efcff */
[----:B------:R-:W-:Y:S02]  /*1450*/  @!P3 STG.E.U16 desc[UR4][R2.64+0x200], R45 ;  /* 0x0002002d0200b986 */ /* 0x000fe4000c101504 */
[----:B------:R-:W-:-:S02]  /*1460*/  @!P6 F2FP.F16.F32.PACK_AB R7, RZ, R7 ;  /* 0x00000007ff07e23e */ /* 0x000fc400000000ff */
        /* <DEDUP_REMOVED lines=8> */
[----:B------:R-:W-:Y:S01]  /*14f0*/  @!P4 F2FP.F16.F32.PACK_AB R31, RZ, R31 ;  /* 0x0000001fff1fc23e */ /* 0x000fe200000000ff */
[----:B0-----:R-:W-:-:S04]  /*1500*/  @!P1 FFMA.FTZ R9, -R84, R9, R28 ;  /* 0x0000000954099223 */ /* 0x001fc8000001011c */
[----:B------:R-:W-:Y:S01]  /*1510*/  @!P4 STG.E.U16 desc[UR4][R2.64+0x440], R31 ;  /* 0x0004401f0200c986 */ /* 0x000fe2000c101504 */
[----:B------:R-:W-:Y:S01]  /*1520*/  @!P1 F2FP.F16.F32.PACK_AB R9, RZ, R9 ;  /* 0x00000009ff09923e */ /* 0x000fe200000000ff */
[----:B------:R-:W0:Y:S01]  /*1530*/  @!P3 MUFU.EX2 R20, R20 ;  /* 0x000000140014b308 */ /* 0x000e220000000800 */
[----:B--2---:R-:W-:Y:S01]  /*1540*/  @!P5 FFMA.FTZ R47, -R84, R47, R43 ;  /* 0x0000002f542fd223 */ /* 0x004fe2000001012b */
[-C--:B------:R-:W-:Y:S02]  /*1550*/  ISETP.GE.AND P4, PT, R25, R33.reuse, PT ;  /* 0x000000211900720c */ /* 0x080fe40003f86270 */
[----:B------:R-:W-:Y:S01]  /*1560*/  @!P1 STG.E.U16 desc[UR4][R2.64+0x480], R9 ;  /* 0x0004800902009986 */ /* 0x000fe2000c101504 */
[----:B------:R-:W-:Y:S02]  /*1570*/  ISETP.GE.AND P1, PT, R24, R33, PT ;  /* 0x000000211800720c */ /* 0x000fe40003f26270 */
[----:B------:R-:W-:Y:S01]  /*1580*/  @!P5 F2FP.F16.F32.PACK_AB R47, RZ, R47 ;  /* 0x0000002fff2fd23e */ /* 0x000fe200000000ff */
[----:B------:R-:W2:Y:S01]  /*1590*/  @!P6 MUFU.EX2 R18, R18 ;  /* 0x000000120012e308 */ /* 0x000ea20000000800 */
[----:B-1----:R-:W-:-:S03]  /*15a0*/  @!P2 FFMA.FTZ R22, -R84, R22, R23 ;  /* 0x000000165416a223 */ /* 0x002fc60000010117 */
[----:B------:R-:W-:Y:S01]  /*15b0*/  @!P5 STG.E.U16 desc[UR4][R2.64+0x240], R47 ;  /* 0x0002402f0200d986 */ /* 0x000fe2000c101504 */
[----:B------:R-:W-:Y:S02]  /*15c0*/  ISETP.GE.AND P5, PT, R27, R33, PT ;  /* 0x000000211b00720c */ /* 0x000fe40003fa6270 */
[----:B------:R-:W-:Y:S01]  /*15d0*/  @!P2 F2FP.F16.F32.PACK_AB R22, RZ, R22 ;  /* 0x00000016ff16a23e */ /* 0x000fe200000000ff */
[----:B------:R-:W1:Y:S01]  /*15e0*/  @!P0 MUFU.EX2 R57, R57 ;  /* 0x0000003900398308 */ /* 0x000e620000000800 */
[----:B0-----:R-:W-:-:S03]  /*15f0*/  @!P3 FFMA.FTZ R20, -R84, R20, R21 ;  /* 0x000000145414b223 */ /* 0x001fc60000010115 */
[----:B------:R-:W-:Y:S01]  /*1600*/  @!P2 STG.E.U16 desc[UR4][R2.64+0x4c0], R22 ;  /* 0x0004c0160200a986 */ /* 0x000fe2000c101504 */
[----:B------:R-:W-:Y:S02]  /*1610*/  ISETP.GE.AND P2, PT, R58, R33, PT ;  /* 0x000000213a00720c */ /* 0x000fe40003f46270 */
[----:B------:R-:W-:Y:S01]  /*1620*/  @!P3 F2FP.F16.F32.PACK_AB R20, RZ, R20 ;  /* 0x00000014ff14b23e */ /* 0x000fe200000000ff */
[----:B------:R-:W0:Y:S01]  /*1630*/  @!P4 MUFU.EX2 R14, R14 ;  /* 0x0000000e000ec308 */ /* 0x000e220000000800 */
[----:B--2---:R-:W-:-:S03]  /*1640*/  @!P6 FFMA.FTZ R18, -R84, R18, R19 ;  /* 0x000000125412e223 */ /* 0x004fc60000010113 */
        /* <DEDUP_REMOVED lines=18> */
[----:B---3--:R-:W2:Y:S01]  /*1770*/  @!P3 MUFU.EX2 R7, R86 ;  /* 0x000000560007b308 */ /* 0x008ea20000000800 */
[----:B-1----:R-:W-:Y:S01]  /*1780*/  @!P5 FFMA.FTZ R16, -R84, R16, R17 ;  /* 0x000000105410d223 */ /* 0x002fe20000010111 */
[----:B------:R-:W-:Y:S02]  /*1790*/  LOP3.LUT R0, R72, 0x1a0, RZ, 0xfc, !PT ;  /* 0x000001a048007812 */ /* 0x000fe400078efcff */
[----:B------:R-:W-:Y:S02]  /*17a0*/  @!P1 STG.E.U16 desc[UR4][R2.64+0x640], R13 ;  /* 0x0006400d02009986 */ /* 0x000fe4000c101504 */
[----:B------:R-:W-:-:S02]  /*17b0*/  @!P5 F2FP.F16.F32.PACK_AB R16, RZ, R16 ;  /* 0x00000010ff10d23e */ /* 0x000fc400000000ff */
[----:B------:R-:W1:Y:S01]  /*17c0*/  @!P6 MUFU.EX2 R80, R80 ;  /* 0x000000500050e308 */ /* 0x000e620000000800 */
[----:B0-----:R-:W-:Y:S01]  /*17d0*/  @!P2 FFMA.FTZ R5, -R84, R5, R53 ;  /* 0x000000055405a223 */ /* 0x001fe20000010135 */
[----:B------:R-:W-:Y:S01]  /*17e0*/  ISETP.GE.AND P1, PT, R0, R33, PT ;  /* 0x000000210000720c */ /* 0x000fe20003f26270 */
[----:B------:R-:W-:Y:S01]  /*17f0*/  @!P5 STG.E.U16 desc[UR4][R2.64+0x580], R16 ;  /* 0x000580100200d986 */ /* 0x000fe2000c101504 */
[----:B------:R-:W-:Y:S01]  /*1800*/  LOP3.LUT R0, R72, 0x1c0, RZ, 0xfc, !PT ;  /* 0x000001c048007812 */ /* 0x000fe200078efcff */
[----:B------:R-:W-:Y:S01]  /*1810*/  @!P4 FMUL.FTZ R59, R59, 1.4426950216293334961 ;  /* 0x3fb8aa3b3b3bc820 */ /* 0x000fe20000410000 */
[----:B------:R-:W-:Y:S02]  /*1820*/  @!P2 F2FP.F16.F32.PACK_AB R5, RZ, R5 ;  /* 0x00000005ff05a23e */ /* 0x000fe400000000ff */
[----:B------:R-:W0:Y:S01]  /*1830*/  @!P0 MUFU.EX2 R15, R15 ;  /* 0x0000000f000f8308 */ /* 0x000e220000000800 */
[----:B--2---:R-:W-:Y:S01]  /*1840*/  @!P3 FFMA.FTZ R7, -R84, R7, R54 ;  /* 0x000000075407b223 */ /* 0x004fe20000010136 */
[-C--:B------:R-:W-:Y:S01]  /*1850*/  ISETP.GE.AND P5, PT, R64, R33.reuse, PT ;  /* 0x000000214000720c */ /* 0x080fe20003fa6270 */
[----:B------:R2:W-:Y:S01]  /*1860*/  @!P2 STG.E.U16 desc[UR4][R2.64+0x680], R5 ;  /* 0x000680050200a986 */ /* 0x0005e2000c101504 */
[----:B------:R-:W-:-:S02]  /*1870*/  ISETP.GE.AND P2, PT, R0, R33, PT ;  /* 0x000000210000720c */ /* 0x000fc40003f46270 */
[----:B------:R-:W-:Y:S01]  /*1880*/  @!P3 F2FP.F16.F32.PACK_AB R7, RZ, R7 ;  /* 0x00000007ff07b23e */ /* 0x000fe200000000ff */
[----:B------:R-:W-:Y:S01]  /*1890*/  @!P1 FMUL.FTZ R61, R61, 1.4426950216293334961 ;  /* 0x3fb8aa3b3d3d9820 */ /* 0x000fe20000410000 */
[----:B------:R-:W-:Y:S01]  /*18a0*/  LOP3.LUT R0, R72, 0x1e0, RZ, 0xfc, !PT ;  /* 0x000001e048007812 */ /* 0x000fe200078efcff */
[----:B-1----:R-:W-:Y:S01]  /*18b0*/  @!P6 FFMA.FTZ R80, -R84, R80, R55 ;  /* 0x000000505450e223 */ /* 0x002fe20000010137 */
[----:B------:R-:W-:Y:S01]  /*18c0*/  LOP3.LUT R72, R72, 0x200, RZ, 0xfc, !PT ;  /* 0x0000020048487812 */ /* 0x000fe200078efcff */
[----:B------:R1:W-:Y:S01]  /*18d0*/  @!P3 STG.E.U16 desc[UR4][R2.64+0x6c0], R7 ;  /* 0x0006c0070200b986 */ /* 0x0003e2000c101504 */
[----:B------:R-:W-:Y:S01]  /*18e0*/  ISETP.GE.AND P3, PT, R0, R33, PT ;  /* 0x000000210000720c */ /* 0x000fe20003f66270 */
[----:B------:R-:W3:Y:S01]  /*18f0*/  @!P4 MUFU.EX2 R59, R59 ;  /* 0x0000003b003bc308 */ /* 0x000ee20000000800 */
[----:B------:R-:W-:Y:S01]  /*1900*/  @!P6 F2FP.F16.F32.PACK_AB R80, RZ, R80 ;  /* 0x00000050ff50e23e */ /* 0x000fe200000000ff */
[----:B0-----:R-:W-:Y:S02]  /*1910*/  @!P0 FFMA.FTZ R15, -R84, R15, R12 ;  /* 0x0000000f540f8223 */ /* 0x001fe4000001010c */
[----:B------:R-:W-:-:S02]  /*1920*/  @!P2 FMUL.FTZ R63, R63, 1.4426950216293334961 ;  /* 0x3fb8aa3b3f3fa820 */ /* 0x000fc40000410000 */
[----:B------:R1:W-:Y:S01]  /*1930*/  @!P6 STG.E.U16 desc[UR4][R2.64+0x700], R80 ;  /* 0x000700500200e986 */ /* 0x0003e2000c101504 */
[----:B------:R-:W-:Y:S01]  /*1940*/  ISETP.GE.AND P6, PT, R72, R33, PT ;  /* 0x000000214800720c */ /* 0x000fe20003fc6270 */
[----:B------:R-:W0:Y:S01]  /*1950*/  @!P5 MUFU.EX2 R77, R77 ;  /* 0x0000004d004dd308 */ /* 0x000e220000000800 */
[----:B------:R-:W-:-:S03]  /*1960*/  @!P0 F2FP.F16.F32.PACK_AB R15, RZ, R15 ;  /* 0x0000000fff0f823e */ /* 0x000fc600000000ff */
[----:B------:R-:W-:Y:S02]  /*1970*/  @!P3 FMUL.FTZ R65, R65, 1.4426950216293334961 ;  /* 0x3fb8aa3b4141b820 */ /* 0x000fe40000410000 */
[----:B------:R1:W-:Y:S01]  /*1980*/  @!P0 STG.E.U16 desc[UR4][R2.64+0x5c0], R15 ;  /* 0x0005c00f02008986 */ /* 0x0003e2000c101504 */
[----:B------:R-:W-:Y:S01]  /*1990*/  ISETP.GE.AND P0, PT, R66, R33, PT ;  /* 0x000000214200720c */ /* 0x000fe20003f06270 */
[----:B------:R-:W4:Y:S01]  /*19a0*/  @!P1 MUFU.EX2 R0, R61 ;  /* 0x0000003d00009308 */ /* 0x000f220000000800 */
[----:B---3--:R-:W-:-:S03]  /*19b0*/  @!P4 FFMA.FTZ R59, -R84, R59, R48 ;  /* 0x0000003b543bc223 */ /* 0x008fc60000010130 */
[----:B------:R-:W-:Y:S02]  /*19c0*/  @!P6 FMUL.FTZ R4, R4, 1.4426950216293334961 ;  /* 0x3fb8aa3b0404e820 */ /* 0x000fe40000410000 */
[----:B------:R-:W-:Y:S02]  /*19d0*/  @!P4 F2FP.F16.F32.PACK_AB R59, RZ, R59 ;  /* 0x0000003bff3bc23e */ /* 0x000fe400000000ff */
[----:B------:R-:W3:Y:S01]  /*19e0*/  @!P2 MUFU.EX2 R63, R63 ;  /* 0x0000003f003fa308 */ /* 0x000ee20000000800 */
[----:B0-----:R-:W-:Y:S02]  /*19f0*/  @!P5 FFMA.FTZ R77, -R84, R77, R67 ;  /* 0x0000004d544dd223 */ /* 0x001fe40000010143 */
[----:B------:R1:W-:Y:S03]  /*1a00*/  @!P4 STG.E.U16 desc[UR4][R2.64+0x300], R59 ;  /* 0x0003003b0200c986 */ /* 0x0003e6000c101504 */
[----:B------:R-:W-:-:S02]  /*1a10*/  @!P5 F2FP.F16.F32.PACK_AB R77, RZ, R77 ;  /* 0x0000004dff4dd23e */ /* 0x000fc400000000ff */
[----:B------:R-:W0:Y:S01]  /*1a20*/  @!P0 MUFU.EX2 R8, R75 ;  /* 0x0000004b00088308 */ /* 0x000e220000000800 */
[----:B----4-:R-:W-:Y:S02]  /*1a30*/  @!P1 FFMA.FTZ R0, -R84, R0, R49 ;  /* 0x0000000054009223 */ /* 0x010fe40000010131 */
[----:B------:R1:W-:Y:S01]  /*1a40*/  @!P5 STG.E.U16 desc[UR4][R2.64+0x740], R77 ;  /* 0x0007404d0200d986 */ /* 0x0003e2000c101504 */
[----:B------:R-:W-:Y:S02]  /*1a50*/  ISETP.GE.AND P5, PT, R68, R33, PT ;  /* 0x000000214400720c */ /* 0x000fe40003fa6270 */
[----:B------:R-:W-:Y:S02]  /*1a60*/  @!P1 F2FP.F16.F32.PACK_AB R0, RZ, R0 ;  /* 0x00000000ff00923e */ /* 0x000fe400000000ff */
[----:B------:R-:W4:Y:S01]  /*1a70*/  @!P3 MUFU.EX2 R6, R65 ;  /* 0x000000410006b308 */ /* 0x000f220000000800 */
[----:B---3--:R-:W-:Y:S02]  /*1a80*/  @!P2 FFMA.FTZ R63, -R84, R63, R50 ;  /* 0x0000003f543fa223 */ /* 0x008fe40000010132 */
[----:B------:R1:W-:Y:S03]  /*1a90*/  @!P1 STG.E.U16 desc[UR4][R2.64+0x340], R0 ;  /* 0x0003400002009986 */ /* 0x0003e6000c101504 */
[----:B------:R-:W-:-:S02]  /*1aa0*/  @!P2 F2FP.F16.F32.PACK_AB R63, RZ, R63 ;  /* 0x0000003fff3fa23e */ /* 0x000fc400000000ff */
[----:B--2---:R-:W2:Y:S01]  /*1ab0*/  @!P6 MUFU.EX2 R5, R4 ;  /* 0x000000040005e308 */ /* 0x004ea20000000800 */
[C---:B0-----:R-:W-:Y:S02]  /*1ac0*/  @!P0 FFMA.FTZ R8, -R84.reuse, R8, R69 ;  /* 0x0000000854088223 */ /* 0x041fe40000010145 */
[----:B------:R1:W-:Y:S03]  /*1ad0*/  @!P2 STG.E.U16 desc[UR4][R2.64+0x380], R63 ;  /* 0x0003803f0200a986 */ /* 0x0003e6000c101504 */
[----:B------:R-:W-:Y:S01]  /*1ae0*/  @!P0 F2FP.F16.F32.PACK_AB R8, RZ, R8 ;  /* 0x00000008ff08823e */ /* 0x000fe200000000ff */
[----:B----4-:R-:W-:-:S04]  /*1af0*/  @!P3 FFMA.FTZ R6, -R84, R6, R51 ;  /* 0x000000065406b223 */ /* 0x010fc80000010133 */
[----:B------:R1:W-:Y:S01]  /*1b00*/  @!P0 STG.E.U16 desc[UR4][R2.64+0x780], R8 ;  /* 0x0007800802008986 */ /* 0x0003e2000c101504 */
[----:B------:R-:W-:Y:S01]  /*1b10*/  @!P3 F2FP.F16.F32.PACK_AB R6, RZ, R6 ;  /* 0x00000006ff06b23e */ /* 0x000fe200000000ff */
[----:B--2---:R-:W-:-:S04]  /*1b20*/  @!P6 FFMA.FTZ R5, -R84, R5, R52 ;  /* 0x000000055405e223 */ /* 0x004fc80000010134 */
[----:B------:R1:W-:Y:S01]  /*1b30*/  @!P3 STG.E.U16 desc[UR4][R2.64+0x3c0], R6 ;  /* 0x0003c0060200b986 */ /* 0x0003e2000c101504 */
[----:B------:R-:W-:-:S05]  /*1b40*/  @!P6 F2FP.F16.F32.PACK_AB R5, RZ, R5 ;  /* 0x00000005ff05e23e */ /* 0x000fca00000000ff */
[----:B------:R1:W-:Y:S01]  /*1b50*/  @!P6 STG.E.U16 desc[UR4][R2.64+0x400], R5 ;  /* 0x000400050200e986 */ /* 0x0003e2000c101504 */
[----:B------:R-:W-:Y:S05]  /*1b60*/  @P5 EXIT ;  /* 0x000000000000594d */ /* 0x000fea0003800000 */
[----:B-1----:R-:W0:Y:S02]  /*1b70*/  MUFU.EX2 R5, R74 ;  /* 0x0000004a00057308 */ /* 0x002e240000000800 */
[----:B0-----:R-:W-:-:S05]  /*1b80*/  FFMA.FTZ R5, -R84, R5, R70 ;  /* 0x0000000554057223 */ /* 0x001fca0000010146 */
[----:B------:R-:W-:-:S05]  /*1b90*/  F2FP.F16.F32.PACK_AB R5, RZ, R5 ;  /* 0x00000005ff05723e */ /* 0x000fca00000000ff */
[----:B------:R-:W-:Y:S01]  /*1ba0*/  STG.E.U16 desc[UR4][R2.64+0x7c0], R5 ;  /* 0x0007c00502007986 */ /* 0x000fe2000c101504 */
[----:B------:R-:W-:Y:S05]  /*1bb0*/  EXIT ;  /* 0x000000000000794d */ /* 0x000fea0003800000 */
.L_x_5305:
        /* <DEDUP_REMOVED lines=12> */
.L_x_11912:


//--------------------- .text._ZN43_GLOBAL__N__9ae7fba5_10_SoftMax_cu_9f978f6321softmax_warp_backwardIfN3c104HalfEfLi9ELb1ELb0EEEvPT0_PKT_S7_iiiPKb --------------------------
	.section	.text._ZN43_GLOBAL__N__9ae7fba5_10_SoftMax_cu_9f978f6321softmax_warp_backwardIfN3c104HalfEfLi9ELb1ELb0EEEvPT0_PKT_S7_iiiPKb,"ax",@progbits
	.align	128
.text._ZN43_GLOBAL__N__9ae7fba5_10_SoftMax_cu_9f978f6321softmax_warp_backwardIfN3c104HalfEfLi9ELb1ELb0EEEvPT0_PKT_S7_iiiPKb:
        .type           _ZN43_GLOBAL__N__9ae7fba5_10_SoftMax_cu_9f978f6321softmax_warp_backwardIfN3c104HalfEfLi9ELb1ELb0EEEvPT0_PKT_S7_iiiPKb,@function
        .size           _ZN43_GLOBAL__N__9ae7fba5_10_SoftMax_cu_9f978f6321softmax_warp_backwardIfN3c104HalfEfLi9ELb1ELb0EEEvPT0_PKT_S7_iiiPKb,(.L_x_11913 - _ZN43_GLOBAL__N__9ae7fba5_10_SoftMax_cu_9f978f6321softmax_warp_backwardIfN3c104HalfEfLi9ELb1ELb0EEEvPT0_PKT_S7_iiiPKb)
        .other          _ZN43_GLOBAL__N__9ae7fba5_10_SoftMax_cu_9f978f6321softmax_warp_backwardIfN3c104HalfEfLi9ELb1ELb0EEEvPT0_PKT_S7_iiiPKb,@"STO_CUDA_ENTRY STV_DEFAULT"
_ZN43_GLOBAL__N__9ae7fba5_10_SoftMax_cu_9f978f6321softmax_warp_backwardIfN3c104HalfEfLi9ELb1ELb0EEEvPT0_PKT_S7_iiiPKb:
        /* <DEDUP_REMOVED lines=168> */
[----:B------:R-:W-:Y:S02]  /*0a80*/  @!P3 F2FP.F16.F32.PACK_AB R46, RZ, R46 ;  /* 0x0000002eff2eb23e */ /* 0x000fe400000000ff */
[----:B------:R-:W-:Y:S01]  /*0a90*/  LEA.HI.X R3, R6, UR7, R3, 0x1, P4 ;  /* 0x0000000706037c11 */ /* 0x000fe2000a0f0c03 */
[----:B------:R-:W1:Y:S01]  /*0aa0*/  @!P6 MUFU.EX2 R4, R4 ;  /* 0x000000040004e308 */ /* 0x000e620000000800 */
[----:B------:R-:W-:Y:S01]  /*0ab0*/  ISETP.GE.AND P4, PT, R15, R0, PT ;  /* 0x000000000f00720c */ /* 0x000fe20003f86270 */
[----:B---3--:R-:W-:Y:S01]  /*0ac0*/  @!P0 FFMA.FTZ R40, -R33, R40, R9 ;  /* 0x0000002821288223 */ /* 0x008fe20000010109 */
[----:B------:R-:W-:Y:S01]  /*0ad0*/  LOP3.LUT R9, R5, 0x100, RZ, 0xfc, !PT ;  /* 0x0000010005097812 */ /* 0x000fe200078efcff */
[----:B------:R-:W-:Y:S01]  /*0ae0*/  @!P3 STG.E.U16 desc[UR4][R2.64], R46 ;  /* 0x0000002e0200b986 */ /* 0x000fe2000c101504 */
[----:B------:R-:W-:-:S02]  /*0af0*/  ISETP.GE.AND P3, PT, R23, R0, PT ;  /* 0x000000001700720c */ /* 0x000fc40003f66270 */
[----:B------:R-:W-:Y:S01]  /*0b00*/  @!P0 F2FP.F16.F32.PACK_AB R40, RZ, R40 ;  /* 0x00000028ff28823e */ /* 0x000fe200000000ff */
[----:B------:R-:W2:Y:S01]  /*0b10*/  @!P5 MUFU.EX2 R11, R11 ;  /* 0x0000000b000bd308 */ /* 0x000ea20000000800 */
[----:B0-----:R-:W-:Y:S01]  /*0b20*/  @!P2 FFMA.FTZ R44, -R33, R44, R7 ;  /* 0x0000002c212ca223 */ /* 0x001fe20000010107 */
[----:B------:R-:W-:Y:S02]  /*0b30*/  LOP3.LUT R7, R5, 0xa0, RZ, 0xfc, !PT ;  /* 0x000000a005077812 */ /* 0x000fe400078efcff */
[----:B------:R-:W-:Y:S02]  /*0b40*/  @!P0 STG.E.U16 desc[UR4][R2.64+0xc0], R40 ;  /* 0x0000c02802008986 */ /* 0x000fe4000c101504 */
[----:B------:R-:W-:Y:S02]  /*0b50*/  @!P2 F2FP.F16.F32.PACK_AB R44, RZ, R44 ;  /* 0x0000002cff2ca23e */ /* 0x000fe400000000ff */
        /* <DEDUP_REMOVED lines=8> */
[----:B------:R-:W-:-:S04]  /*0be0*/  @!P6 F2FP.F16.F32.PACK_AB R4, RZ, R4 ;  /* 0x00000004ff04e23e */ /* 0x000fc800000000ff */
[----:B------:R-:W-:Y:S01]  /*0bf0*/  @!P5 F2FP.F16.F32.PACK_AB R11, RZ, R11 ;  /* 0x0000000bff0bd23e */ /* 0x000fe200000000ff */
[----:B------:R2:W-:Y:S01]  /*0c00*/  @!P6 STG.E.U16 desc[UR4][R2.64+0x280], R4 ;  /* 0x000280040200e986 */ /* 0x0005e2000c101504 */
[----:B------:R-:W3:Y:S01]  /*0c10*/  @!P3 MUFU.EX2 R45, R45 ;  /* 0x0000002d002db308 */ /* 0x000ee20000000800 */
[----:B0-----:R-:W-:Y:S02]  /*0c20*/  @!P1 FFMA.FTZ R47, -R33, R47, R8 ;  /* 0x0000002f212f9223 */ /* 0x001fe40000010108 */
[----:B------:R0:W-:Y:S01]  /*0c30*/  @!P5 STG.E.U16 desc[UR4][R2.64+0x100], R11 ;  /* 0x0001000b0200d986 */ /* 0x0001e2000c101504 */
[-C--:B------:R-:W-:Y:S02]  /*0c40*/  ISETP.GE.AND P5, PT, R7, R0.reuse, PT ;  /* 0x000000000700720c */ /* 0x080fe40003fa6270 */
[----:B------:R-:W-:Y:S02]  /*0c50*/  LOP3.LUT R7, R5, 0xe0, RZ, 0xfc, !PT ;  /* 0x000000e005077812 */ /* 0x000fe400078efcff */
[----:B------:R-:W-:Y:S01]  /*0c60*/  @!P1 F2FP.F16.F32.PACK_AB R47, RZ, R47 ;  /* 0x0000002fff2f923e */ /* 0x000fe200000000ff */
[----:B-1----:R-:W-:Y:S01]  /*0c70*/  @!P4 FFMA.FTZ R43, -R33, R43, R26 ;  /* 0x0000002b212bc223 */ /* 0x002fe2000001011a */
[----:B------:R-:W-:Y:S01]  /*0c80*/  ISETP.GE.AND P6, PT, R7, R0, PT ;  /* 0x000000000700720c */ /* 0x000fe20003fc6270 */
[----:B------:R-:W1:Y:S01]  /*0c90*/  @!P2 MUFU.EX2 R39, R39 ;  /* 0x000000270027a308 */ /* 0x000e620000000800 */
[----:B------:R-:W-:Y:S01]  /*0ca0*/  LOP3.LUT R7, R5, 0x120, RZ, 0xfc, !PT ;  /* 0x0000012005077812 */ /* 0x000fe200078efcff */
[----:B------:R0:W-:Y:S01]  /*0cb0*/  @!P1 STG.E.U16 desc[UR4][R2.64+0x80], R47 ;  /* 0x0000802f02009986 */ /* 0x0001e2000c101504 */
[----:B------:R-:W-:-:S02]  /*0cc0*/  @!P4 F2FP.F16.F32.PACK_AB R43, RZ, R43 ;  /* 0x0000002bff2bc23e */ /* 0x000fc400000000ff */
[-C--:B------:R-:W-:Y:S01]  /*0cd0*/  ISETP.GE.AND P1, PT, R27, R0.reuse, PT ;  /* 0x000000001b00720c */ /* 0x080fe20003f26270 */
[----:B---3--:R-:W-:Y:S02]  /*0ce0*/  @!P3 FFMA.FTZ R45, -R33, R45, R28 ;  /* 0x0000002d212db223 */ /* 0x008fe4000001011c */
[----:B------:R0:W-:Y:S01]  /*0cf0*/  @!P4 STG.E.U16 desc[UR4][R2.64+0x2c0], R43 ;  /* 0x0002c02b0200c986 */ /* 0x0001e2000c101504 */
[----:B------:R-:W-:Y:S01]  /*0d00*/  ISETP.GE.AND P4, PT, R9, R0, PT ;  /* 0x000000000900720c */ /* 0x000fe20003f86270 */
[----:B------:R-:W3:Y:S01]  /*0d10*/  @!P0 MUFU.EX2 R13, R13 ;  /* 0x0000000d000d8308 */ /* 0x000ee20000000800 */
[----:B------:R-:W-:-:S05]  /*0d20*/  @!P3 F2FP.F16.F32.PACK_AB R45, RZ, R45 ;  /* 0x0000002dff2db23e */ /* 0x000fca00000000ff */
[----:B------:R0:W-:Y:S01]  /*0d30*/  @!P3 STG.E.U16 desc[UR4][R2.64+0x300], R45 ;  /* 0x0003002d0200b986 */ /* 0x0001e2000c101504 */
[----:B------:R-:W-:Y:S01]  /*0d40*/  ISETP.GE.AND P3, PT, R7, R0, PT ;  /* 0x000000000700720c */ /* 0x000fe20003f66270 */
[----:B------:R-:W4:Y:S01]  /*0d50*/  @!P1 MUFU.EX2 R6, R37 ;  /* 0x0000002500069308 */ /* 0x000f220000000800 */
[----:B-1----:R-:W-:-:S05]  /*0d60*/  @!P2 FFMA.FTZ R39, -R33, R39, R30 ;  /* 0x000000272127a223 */ /* 0x002fca000001011e */
[----:B------:R-:W-:Y:S02]  /*0d70*/  @!P2 F2FP.F16.F32.PACK_AB R39, RZ, R39 ;  /* 0x00000027ff27a23e */ /* 0x000fe400000000ff */
[----:B------:R-:W1:Y:S01]  /*0d80*/  @!P5 MUFU.EX2 R5, R16 ;  /* 0x000000100005d308 */ /* 0x000e620000000800 */
[----:B---3--:R-:W-:Y:S02]  /*0d90*/  @!P0 FFMA.FTZ R13, -R33, R13, R12 ;  /* 0x0000000d210d8223 */ /* 0x008fe4000001010c */
[----:B------:R0:W-:Y:S01]  /*0da0*/  @!P2 STG.E.U16 desc[UR4][R2.64+0x340], R39 ;  /* 0x000340270200a986 */ /* 0x0001e2000c101504 */
[----:B------:R-:W-:Y:S02]  /*0db0*/  ISETP.GE.AND P2, PT, R29, R0, PT ;  /* 0x000000001d00720c */ /* 0x000fe40003f46270 */
[----:B------:R-:W-:Y:S02]  /*0dc0*/  @!P0 F2FP.F16.F32.PACK_AB R13, RZ, R13 ;  /* 0x0000000dff0d823e */ /* 0x000fe400000000ff */
[----:B--2---:R-:W2:Y:S01]  /*0dd0*/  @!P6 MUFU.EX2 R4, R17 ;  /* 0x000000110004e308 */ /* 0x004ea20000000800 */
[----:B----4-:R-:W-:-:S02]  /*0de0*/  @!P1 FFMA.FTZ R6, -R33, R6, R31 ;  /* 0x0000000621069223 */ /* 0x010fc4000001011f */
[----:B------:R0:W-:Y:S03]  /*0df0*/  @!P0 STG.E.U16 desc[UR4][R2.64+0x140], R13 ;  /* 0x0001400d02008986 */ /* 0x0001e6000c101504 */
[----:B------:R-:W-:Y:S02]  /*0e00*/  @!P1 F2FP.F16.F32.PACK_AB R6, RZ, R6 ;  /* 0x00000006ff06923e */ /* 0x000fe400000000ff */
[----:B------:R-:W3:Y:S01]  /*0e10*/  @!P4 MUFU.EX2 R7, R18 ;  /* 0x000000120007c308 */ /* 0x000ee20000000800 */
[----:B-1----:R-:W-:Y:S02]  /*0e20*/  @!P5 FFMA.FTZ R5, -R33, R5, R14 ;  /* 0x000000052105d223 */ /* 0x002fe4000001010e */
[----:B------:R0:W-:Y:S03]  /*0e30*/  @!P1 STG.E.U16 desc[UR4][R2.64+0x380], R6 ;  /* 0x0003800602009986 */ /* 0x0001e6000c101504 */
[----:B------:R-:W-:-:S02]  /*0e40*/  @!P5 F2FP.F16.F32.PACK_AB R5, RZ, R5 ;  /* 0x00000005ff05d23e */ /* 0x000fc400000000ff */
[----:B------:R-:W1:Y:S01]  /*0e50*/  @!P3 MUFU.EX2 R22, R22 ;  /* 0x000000160016b308 */ /* 0x000e620000000800 */
[C---:B--2---:R-:W-:Y:S02]  /*0e60*/  @!P6 FFMA.FTZ R4, -R33.reuse, R4, R19 ;  /* 0x000000042104e223 */ /* 0x044fe40000010113 */
[----:B------:R0:W-:Y:S03]  /*0e70*/  @!P5 STG.E.U16 desc[UR4][R2.64+0x180], R5 ;  /* 0x000180050200d986 */ /* 0x0001e6000c101504 */
[----:B------:R-:W-:Y:S01]  /*0e80*/  @!P6 F2FP.F16.F32.PACK_AB R4, RZ, R4 ;  /* 0x00000004ff04e23e */ /* 0x000fe200000000ff */
[----:B---3--:R-:W-:-:S04]  /*0e90*/  @!P4 FFMA.FTZ R7, -R33, R7, R20 ;  /* 0x000000072107c223 */ /* 0x008fc80000010114 */
[----:B------:R0:W-:Y:S01]  /*0ea0*/  @!P6 STG.E.U16 desc[UR4][R2.64+0x1c0], R4 ;  /* 0x0001c0040200e986 */ /* 0x0001e2000c101504 */
[----:B------:R-:W-:Y:S01]  /*0eb0*/  @!P4 F2FP.F16.F32.PACK_AB R7, RZ, R7 ;  /* 0x00000007ff07c23e */ /* 0x000fe200000000ff */
[----:B-1----:R-:W-:-:S04]  /*0ec0*/  @!P3 FFMA.FTZ R22, -R33, R22, R21 ;  /* 0x000000162116b223 */ /* 0x002fc80000010115 */
[----:B------:R0:W-:Y:S01]  /*0ed0*/  @!P4 STG.E.U16 desc[UR4][R2.64+0x200], R7 ;  /* 0x000200070200c986 */ /* 0x0001e2000c101504 */
[----:B------:R-:W-:-:S05]  /*0ee0*/  @!P3 F2FP.F16.F32.PACK_AB R22, RZ, R22 ;  /* 0x00000016ff16b23e */ /* 0x000fca00000000ff */
[----:B------:R0:W-:Y:S01]  /*0ef0*/  @!P3 STG.E.U16 desc[UR4][R2.64+0x240], R22 ;  /* 0x000240160200b986 */ /* 0x0001e2000c101504 */
[----:B------:R-:W-:Y:S05]  /*0f00*/  @P2 EXIT ;  /* 0x000000000000294d */ /* 0x000fea0003800000 */
[----:B------:R-:W1:Y:S02]  /*0f10*/  MUFU.EX2 R38, R38 ;  /* 0x0000002600267308 */ /* 0x000e640000000800 */
[----:B-1----:R-:W-:-:S05]  /*0f20*/  FFMA.FTZ R32, -R33, R38, R32 ;  /* 0x0000002621207223 */ /* 0x002fca0000010120 */
[----:B------:R-:W-:-:S05]  /*0f30*/  F2FP.F16.F32.PACK_AB R32, RZ, R32 ;  /* 0x00000020ff20723e */ /* 0x000fca00000000ff */
[----:B------:R-:W-:Y:S01]  /*0f40*/  STG.E.U16 desc[UR4][R2.64+0x3c0], R32 ;  /* 0x0003c02002007986 */ /* 0x000fe2000c101504 */
[----:B------:R-:W-:Y:S05]  /*0f50*/  EXIT ;  /* 0x000000000000794d */ /* 0x000fea0003800000 */
.L_x_5306:
        /* <DEDUP_REMOVED lines=10> */
.L_x_11913:


//--------------------- .text._ZN43_GLOBAL__N__9ae7fba5_10_SoftMax_cu_9f978f6321softmax_warp_backwardIfN3c104HalfEfLi8ELb1ELb0EEEvPT0_PKT_S7_iiiPKb --------------------------
	.section	.text._ZN43_GLOBAL__N__9ae7fba5_10_SoftMax_cu_9f978f6321softmax_warp_backwardIfN3c104HalfEfLi8ELb1ELb0EEEvPT0_PKT_S7_iiiPKb,"ax",@progbits
	.align	128
.text._ZN43_GLOBAL__N__9ae7fba5_10_SoftMax_cu_9f978f6321softmax_warp_backwardIfN3c104HalfEfLi8ELb1ELb0EEEvPT0_PKT_S7_iiiPKb:
        .type           _ZN43_GLOBAL__N__9ae7fba5_10_SoftMax_cu_9f978f6321softmax_warp_backwardIfN3c104HalfEfLi8ELb1ELb0EEEvPT0_PKT_S7_iiiPKb,@function
        .size           _ZN43_GLOBAL__N__9ae7fba5_10_SoftMax_cu_9f978f6321softmax_warp_backwardIfN3c104HalfEfLi8ELb1ELb0EEEvPT0_PKT_S7_iiiPKb,(.L_x_11914 - _ZN43_GLOBAL__N__9ae7fba5_10_SoftMax_cu_9f978f6321softmax_warp_backwardIfN3c104HalfEfLi8ELb1ELb0EEEvPT0_PKT_S7_iiiPKb)
        .other          _ZN43_GLOBAL__N__9ae7fba5_10_SoftMax_cu_9f978f6321softmax_warp_backwardIfN3c104HalfEfLi8ELb1ELb0EEEvPT0_PKT_S7_iiiPKb,@"STO_CUDA_ENTRY STV_DEFAULT"
_ZN43_GLOBAL__N__9ae7fba5_10_SoftMax_cu_9f978f6321softmax_warp_backwardIfN3c104HalfEfLi8ELb1ELb0EEEvPT0_PKT_S7_iiiPKb:
        /* <DEDUP_REMOVED lines=110> */
[----:B------:R-:W-:Y:S02]  /*06e0*/  @!P2 F2FP.F16.F32.PACK_AB R24, RZ, R24 ;  /* 0x00000018ff18a23e */ /* 0x000fe400000000ff */
[----:B------:R-:W-:Y:S02]  /*06f0*/  @!P6 F2FP.F16.F32.PACK_AB R10, RZ, R10 ;  /* 0x0000000aff0ae23e */ /* 0x000fe400000000ff */
[----:B------:R-:W-:Y:S01]  /*0700*/  @!P1 F2FP.F16.F32.PACK_AB R25, RZ, R25 ;  /* 0x00000019ff19923e */ /* 0x000fe200000000ff */
[----:B------:R1:W-:Y:S01]  /*0710*/  @!P2 STG.E.U16 desc[UR4][R2.64], R24 ;  /* 0x000000180200a986 */ /* 0x0003e2000c101504 */
[----:B------:R-:W-:Y:S01]  /*0720*/  ISETP.GE.AND P2, PT, R14, R23, PT ;  /* 0x000000170e00720c */ /* 0x000fe20003f46270 */
[----:B------:R-:W2:Y:S01]  /*0730*/  @!P4 MUFU.EX2 R17, R17 ;  /* 0x000000110011c308 */ /* 0x000ea20000000800 */
[C---:B0-----:R-:W-:Y:S01]  /*0740*/  @!P5 FFMA.FTZ R9, -R5.reuse, R9, R6 ;  /* 0x000000090509d223 */ /* 0x041fe20000010106 */
[----:B------:R1:W-:Y:S04]  /*0750*/  @!P1 STG.E.U16 desc[UR4][R2.64+0x100], R25 ;  /* 0x0001001902009986 */ /* 0x0003e8000c101504 */
[----:B------:R-:W-:Y:S01]  /*0760*/  @!P5 F2FP.F16.F32.PACK_AB R9, RZ, R9 ;  /* 0x00000009ff09d23e */ /* 0x000fe200000000ff */
[----:B------:R1:W-:Y:S01]  /*0770*/  @!P6 STG.E.U16 desc[UR4][R2.64+0x140], R10 ;  /* 0x0001400a0200e986 */ /* 0x0003e2000c101504 */
[----:B------:R-:W0:Y:S03]  /*0780*/  @!P3 MUFU.EX2 R15, R15 ;  /* 0x0000000f000fb308 */ /* 0x000e260000000800 */
[----:B------:R1:W-:Y:S05]  /*0790*/  @!P5 STG.E.U16 desc[UR4][R2.64+0x180], R9 ;  /* 0x000180090200d986 */ /* 0x0003ea000c101504 */
[----:B------:R-:W3:Y:S01]  /*07a0*/  @!P0 MUFU.EX2 R12, R13 ;  /* 0x0000000d000c8308 */ /* 0x000ee20000000800 */
[----:B--2---:R-:W-:-:S05]  /*07b0*/  @!P4 FFMA.FTZ R17, -R5, R17, R18 ;  /* 0x000000110511c223 */ /* 0x004fca0000010112 */
[----:B------:R-:W-:Y:S01]  /*07c0*/  @!P4 F2FP.F16.F32.PACK_AB R17, RZ, R17 ;  /* 0x00000011ff11c23e */ /* 0x000fe200000000ff */
[----:B0-----:R-:W-:-:S04]  /*07d0*/  @!P3 FFMA.FTZ R15, -R5, R15, R16 ;  /* 0x0000000f050fb223 */ /* 0x001fc80000010110 */
[----:B------:R1:W-:Y:S01]  /*07e0*/  @!P4 STG.E.U16 desc[UR4][R2.64+0x40], R17 ;  /* 0x000040110200c986 */ /* 0x0003e2000c101504 */
[----:B------:R-:W-:Y:S01]  /*07f0*/  @!P3 F2FP.F16.F32.PACK_AB R15, RZ, R15 ;  /* 0x0000000fff0fb23e */ /* 0x000fe200000000ff */
[----:B---3--:R-:W-:-:S04]  /*0800*/  @!P0 FFMA.FTZ R12, -R5, R12, R11 ;  /* 0x0000000c050c8223 */ /* 0x008fc8000001010b */
[----:B------:R1:W-:Y:S01]  /*0810*/  @!P3 STG.E.U16 desc[UR4][R2.64+0x80], R15 ;  /* 0x0000800f0200b986 */ /* 0x0003e2000c101504 */
[----:B------:R-:W-:-:S05]  /*0820*/  @!P0 F2FP.F16.F32.PACK_AB R12, RZ, R12 ;  /* 0x0000000cff0c823e */ /* 0x000fca00000000ff */
[----:B------:R1:W-:Y:S01]  /*0830*/  @!P0 STG.E.U16 desc[UR4][R2.64+0xc0], R12 ;  /* 0x0000c00c02008986 */ /* 0x0003e2000c101504 */
[----:B------:R-:W-:Y:S05]  /*0840*/  @P2 EXIT ;  /* 0x000000000000294d */ /* 0x000fea0003800000 */
[----:B------:R-:W0:Y:S02]  /*0850*/  MUFU.EX2 R4, R4 ;  /* 0x0000000400047308 */ /* 0x000e240000000800 */
[----:B0-----:R-:W-:-:S05]  /*0860*/  FFMA.FTZ R0, -R5, R4, R0 ;  /* 0x0000000405007223 */ /* 0x001fca0000010100 */
[----:B------:R-:W-:-:S05]  /*0870*/  F2FP.F16.F32.PACK_AB R0, RZ, R0 ;  /* 0x00000000ff00723e */ /* 0x000fca00000000ff */
[----:B------:R-:W-:Y:S01]  /*0880*/  STG.E.U16 desc[UR4][R2.64+0x1c0], R0 ;  /* 0x0001c00002007986 */ /* 0x000fe2000c101504 */
[----:B------:R-:W-:Y:S05]  /*0890*/  EXIT ;  /* 0x000000000000794d */ /* 0x000fea0003800000 */
.L_x_5307:
        /* <DEDUP_REMOVED lines=14> */
.L_x_11914:


//--------------------- .text._ZN43_GLOBAL__N__9ae7fba5_10_SoftMax_cu_9f978f6321softmax_warp_backwardIfN3c104HalfEfLi7ELb1ELb0EEEvPT0_PKT_S7_iiiPKb --------------------------
	.section	.text._ZN43_GLOBAL__N__9ae7fba5_10_SoftMax_cu_9f978f6321softmax_warp_backwardIfN3c104HalfEfLi7ELb1ELb0EEEvPT0_PKT_S7_iiiPKb,"ax",@progbits
	.align	128
.text._ZN43_GLOBAL__N__9ae7fba5_10_SoftMax_cu_9f978f6321softmax_warp_backwardIfN3c104HalfEfLi7ELb1ELb0EEEvPT0_PKT_S7_iiiPKb:
        .type           _ZN43_GLOBAL__N__9ae7fba5_10_SoftMax_cu_9f978f6321softmax_warp_backwardIfN3c104HalfEfLi7ELb1ELb0EEEvPT0_PKT_S7_iiiPKb,@function
        .size           _ZN43_GLOBAL__N__9ae7fba5_10_SoftMax_cu_9f978f6321softmax_warp_backwardIfN3c104HalfEfLi7ELb1ELb0EEEvPT0_PKT_S7_iiiPKb,(.L_x_11915 - _ZN43_GLOBAL__N__9ae7fba5_10_SoftMax_cu_9f978f6321softmax_warp_backwardIfN3c104HalfEfLi7ELb1ELb0EEEvPT0_PKT_S7_iiiPKb)
        .other          _ZN43_GLOBAL__N__9ae7fba5_10_SoftMax_cu_9f978f6321softmax_warp_backwardIfN3c104HalfEfLi7ELb1ELb0EEEvPT0_PKT_S7_iiiPKb,@"STO_CUDA_ENTRY STV_DEFAULT"
_ZN43_GLOBAL__N__9ae7fba5_10_SoftMax_cu_9f978f6321softmax_warp_backwardIfN3c104HalfEfLi7ELb1ELb0EEEvPT0_PKT_S7_iiiPKb:
        /* <DEDUP_REMOVED lines=126> */
[----:B------:R-:W-:-:S04]  /*07e0*/  @!P2 F2FP.F16.F32.PACK_AB R28, RZ, R28 ;  /* 0x0000001cff1ca23e */ /* 0x000fc800000000ff */
[----:B------:R-:W-:-:S05]  /*07f0*/  @!P4 F2FP.F16.F32.PACK_AB R23, RZ, R23 ;  /* 0x00000017ff17c23e */ /* 0x000fca00000000ff */
[----:B------:R-:W1:Y:S01]  /*0800*/  @!P1 MUFU.EX2 R6, R6 ;  /* 0x0000000600069308 */ /* 0x000e620000000800 */
[----:B0-----:R-:W-:-:S05]  /*0810*/  @!P3 FFMA.FTZ R3, R4, -R3, R24 ;  /* 0x800000030403b223 */ /* 0x001fca0000010018 */
[----:B------:R-:W-:Y:S01]  /*0820*/  @!P3 F2FP.F16.F32.PACK_AB R3, RZ, R3 ;  /* 0x00000003ff03b23e */ /* 0x000fe200000000ff */
[----:B-1----:R-:W-:Y:S01]  /*0830*/  @!P1 FFMA.FTZ R15, R4, -R6, R15 ;  /* 0x80000006040f9223 */ /* 0x002fe2000001000f */
        /* <DEDUP_REMOVED lines=14> */
[----:B------:R-:W-:Y:S01]  /*0920*/  @!P1 F2FP.F16.F32.PACK_AB R14, RZ, R14 ;  /* 0x0000000eff0e923e */ /* 0x000fe200000000ff */
[----:B0-----:R-:W-:-:S04]  /*0930*/  @!P2 FFMA.FTZ R19, R2, -R16, R19 ;  /* 0x800000100213a223 */ /* 0x001fc80000010013 */
[----:B------:R0:W-:Y:S01]  /*0940*/  @!P1 STG.E.U16 desc[UR4][R4.64], R14 ;  /* 0x0000000e04009986 */ /* 0x0001e2000c101504 */
[----:B------:R-:W-:Y:S01]  /*0950*/  @!P2 F2FP.F16.F32.PACK_AB R19, RZ, R19 ;  /* 0x00000013ff13a23e */ /* 0x000fe200000000ff */
[----:B--2---:R-:W-:-:S04]  /*0960*/  @!P3 FFMA.FTZ R3, R2, -R3, R20 ;  /* 0x800000030203b223 */ /* 0x004fc80000010014 */
[----:B------:R0:W-:Y:S01]  /*0970*/  @!P2 STG.E.U16 desc[UR4][R4.64+0x40], R19 ;  /* 0x000040130400a986 */ /* 0x0001e2000c101504 */
[----:B------:R-:W-:-:S05]  /*0980*/  @!P3 F2FP.F16.F32.PACK_AB R3, RZ, R3 ;  /* 0x00000003ff03b23e */ /* 0x000fca00000000ff */
[----:B------:R0:W-:Y:S01]  /*0990*/  @!P3 STG.E.U16 desc[UR4][R4.64+0x80], R3 ;  /* 0x000080030400b986 */ /* 0x0001e2000c101504 */
[----:B------:R-:W-:Y:S05]  /*09a0*/  @P4 EXIT ;  /* 0x000000000000494d */ /* 0x000fea0003800000 */
[----:B------:R-:W1:Y:S02]  /*09b0*/  MUFU.EX2 R27, R27 ;  /* 0x0000001b001b7308 */ /* 0x000e640000000800 */
[----:B-1----:R-:W-:-:S05]  /*09c0*/  FFMA.FTZ R2, R2, -R27, R21 ;  /* 0x8000001b02027223 */ /* 0x002fca0000010015 */
[----:B------:R-:W-:-:S05]  /*09d0*/  F2FP.F16.F32.PACK_AB R2, RZ, R2 ;  /* 0x00000002ff02723e */ /* 0x000fca00000000ff */
[----:B------:R-:W-:Y:S01]  /*09e0*/  STG.E.U16 desc[UR4][R4.64+0xc0], R2 ;  /* 0x0000c00204007986 */ /* 0x000fe2000c101504 */
[----:B------:R-:W-:Y:S05]  /*09f0*/  EXIT ;  /* 0x000000000000794d */ /* 0x000fea0003800000 */
.L_x_5308:
        /* <DEDUP_REMOVED lines=16> */
.L_x_11915:


//--------------------- .text._ZN43_GLOBAL__N__9ae7fba5_10_SoftMax_cu_9f978f6321softmax_warp_backwardIfN3c104HalfEfLi6ELb1ELb0EEEvPT0_PKT_S7_iiiPKb --------------------------
	.section	.text._ZN43_GLOBAL__N__9ae7fba5_10_SoftMax_cu_9f978f6321softmax_warp_backwardIfN3c104HalfEfLi6ELb1ELb0EEEvPT0_PKT_S7_iiiPKb,"ax",@progbits
	.align	128
.text._ZN43_GLOBAL__N__9ae7fba5_10_SoftMax_cu_9f978f6321softmax_warp_backwardIfN3c104HalfEfLi6ELb1ELb0EEEvPT0_PKT_S7_iiiPKb:
        .type           _ZN43_GLOBAL__N__9ae7fba5_10_SoftMax_cu_9f978f6321softmax_warp_backwardIfN3c104HalfEfLi6ELb1ELb0EEEvPT0_PKT_S7_iiiPKb,@function
        .size           _ZN43_GLOBAL__N__9ae7fba5_10_SoftMax_cu_9f978f6321softmax_warp_backwardIfN3c104HalfEfLi6ELb1ELb0EEEvPT0_PKT_S7_iiiPKb,(.L_x_11916 - _ZN43_GLOBAL__N__9ae7fba5_10_SoftMax_cu_9f978f6321softmax_warp_backwardIfN3c104HalfEfLi6ELb1ELb0EEEvPT0_PKT_S7_iiiPKb)
        .other          _ZN43_GLOBAL__N__9ae7fba5_10_SoftMax_cu_9f978f6321softmax_warp_backwardIfN3c104HalfEfLi6ELb1ELb0EEEvPT0_PKT_S7_iiiPKb,@"STO_CUDA_ENTRY STV_DEFAULT"
_ZN43_GLOBAL__N__9ae7fba5_10_SoftMax_cu_9f978f6321softmax_warp_backwardIfN3c104HalfEfLi6ELb1ELb0EEEvPT0_PKT_S7_iiiPKb:
        /* <DEDUP_REMOVED lines=88> */
[----:B------:R-:W-:Y:S01]  /*0580*/  @!P4 F2FP.F16.F32.PACK_AB R17, RZ, R17 ;  /* 0x00000011ff11c23e */ /* 0x000fe200000000ff */
[----:B-1----:R-:W-:Y:S01]  /*0590*/  @!P5 FFMA.FTZ R12, R5, -R12, R15 ;  /* 0x8000000c050cd223 */ /* 0x002fe2000001000f */
[----:B------:R-:W-:-:S04]  /*05a0*/  LEA.HI.X R5, R11, UR7, R8, 0x1, P2 ;  /* 0x000000070b057c11 */ /* 0x000fc800090f0c08 */
[----:B------:R-:W-:Y:S01]  /*05b0*/  @!P5 F2FP.F16.F32.PACK_AB R12, RZ, R12 ;  /* 0x0000000cff0cd23e */ /* 0x000fe200000000ff */
        /* <DEDUP_REMOVED lines=18> */
.L_x_5309:
        /* <DEDUP_REMOVED lines=10> */
.L_x_11916:


//--------------------- .text._ZN43_GLOBAL__N__9ae7fba5_10_SoftMax_cu_9f978f6321softmax_warp_backwardIfN3c104HalfEfLi5ELb1ELb0EEEvPT0_PKT_S7_iiiPKb --------------------------
	.section	.text._ZN43_GLOBAL__N__9ae7fba5_10_SoftMax_cu_9f978f6321softmax_warp_backwardIfN3c104HalfEfLi5ELb1ELb0EEEvPT0_PKT_S7_iiiPKb,"ax",@progbits
	.align	128
.text._ZN43_GLOBAL__N__9ae7fba5_10_SoftMax_cu_9f978f6321softmax_warp_backwardIfN3c104HalfEfLi5ELb1ELb0EEEvPT0_PKT_S7_iiiPKb:
        .type           _ZN43_GLOBAL__N__9ae7fba5_10_SoftMax_cu_9f978f6321softmax_warp_backwardIfN3c104HalfEfLi5ELb1ELb0EEEvPT0_PKT_S7_iiiPKb,@function
        .size           _ZN43_GLOBAL__N__9ae7fba5_10_SoftMax_cu_9f978f6321softmax_warp_backwardIfN3c104HalfEfLi5ELb1ELb0EEEvPT0_PKT_S7_iiiPKb,(.L_x_11917 - _ZN43_GLOBAL__N__9ae7fba5_10_SoftMax_cu_9f978f6321softmax_warp_backwardIfN3c104HalfEfLi5ELb1ELb0EEEvPT0_PKT_S7_iiiPKb)
        .other          _ZN43_GLOBAL__N__9ae7fba5_10_SoftMax_cu_9f978f6321softmax_warp_backwardIfN3c104HalfEfLi5ELb1ELb0EEEvPT0_PKT_S7_iiiPKb,@"STO_CUDA_ENTRY STV_DEFAULT"
_ZN43_GLOBAL__N__9ae7fba5_10_SoftMax_cu_9f978f6321softmax_warp_backwardIfN3c104HalfEfLi5ELb1ELb0EEEvPT0_PKT_S7_iiiPKb:
        /* <DEDUP_REMOVED lines=75> */
[----:B------:R-:W-:Y:S01]  /*04b0*/  @!P2 F2FP.F16.F32.PACK_AB R10, RZ, R6 ;  /* 0x00000006ff0aa23e */ /* 0x000fe200000000ff */
        /* <DEDUP_REMOVED lines=15> */
[----:B------:R-:W-:-:S05]  /*05b0*/  F2FP.F16.F32.PACK_AB R5, RZ, R5 ;  /* 0x00000005ff05723e */ /* 0x000fca00000000ff */
[----:B------:R-:W-:Y:S01]  /*05c0*/  STG.E.U16 desc[UR4][R2.64], R5 ;  /* 0x0000000502007986 */ /* 0x000fe2000c101504 */
[----:B------:R-:W-:Y:S05]  /*05d0*/  EXIT ;  /* 0x000000000000794d */ /* 0x000fea0003800000 */
.L_x_5310:
        /* <DEDUP_REMOVED lines=10> */
.L_x_11917:


//--------------------- .text._ZN43_GLOBAL__N__9ae7fba5_10_SoftMax_cu_9f978f6321softmax_warp_backwardIfN3c104HalfEfLi4ELb1ELb0EEEvPT0_PKT_S7_iiiPKb --------------------------
	.section	.text._ZN43_GLOBAL__N__9ae7fba5_10_SoftMax_cu_9f978f6321softmax_warp_backwardIfN3c104HalfEfLi4ELb1ELb0EEEvPT0_PKT_S7_iiiPKb,"ax",@progbits
	.align	128
.text._ZN43_GLOBAL__N__9ae7fba5_10_SoftMax_cu_9f978f6321softmax_warp_backwardIfN3c104HalfEfLi4ELb1ELb0EEEvPT0_PKT_S7_iiiPKb:
        .type           _ZN43_GLOBAL__N__9ae7fba5_10_SoftMax_cu_9f978f6321softmax_warp_backwardIfN3c104HalfEfLi4ELb1ELb0EEEvPT0_PKT_S7_iiiPKb,@function
        .size           _ZN43_GLOBAL__N__9ae7fba5_10_SoftMax_cu_9f978f6321softmax_warp_backwardIfN3c104HalfEfLi4ELb1ELb0EEEvPT0_PKT_S7_iiiPKb,(.L_x_11918 - _ZN43_GLOBAL__N__9ae7fba5_10_SoftMax_cu_9f978f6321softmax_warp_backwardIfN3c104HalfEfLi4ELb1ELb0EEEvPT0_PKT_S7_iiiPKb)
        .other          _ZN43_GLOBAL__N__9ae7fba5_10_SoftMax_cu_9f978f6321softmax_warp_backwardIfN3c104HalfEfLi4ELb1ELb0EEEvPT0_PKT_S7_iiiPKb,@"STO_CUDA_ENTRY STV_DEFAULT"
_ZN43_GLOBAL__N__9ae7fba5_10_SoftMax_cu_9f978f6321softmax_warp_backwardIfN3c104HalfEfLi4ELb1ELb0EEEvPT0_PKT_S7_iiiPKb:
        /* <DEDUP_REMOVED lines=71> */
[----:B------:R-:W-:Y:S01]  /*0470*/  @!P2 F2FP.F16.F32.PACK_AB R10, RZ, R6 ;  /* 0x00000006ff0aa23e */ /* 0x000fe200000000ff */
        /* <DEDUP_REMOVED lines=15> */
[----:B------:R-:W-:-:S05]  /*0570*/  F2FP.F16.F32.PACK_AB R5, RZ, R5 ;  /* 0x00000005ff05723e */ /* 0x000fca00000000ff */
[----:B------:R-:W-:Y:S01]  /*0580*/  STG.E.U16 desc[UR4][R2.64], R5 ;  /* 0x0000000502007986 */ /* 0x000fe2000c101504 */
[----:B------:R-:W-:Y:S05]  /*0590*/  EXIT ;  /* 0x000000000000794d */ /* 0x000fea0003800000 */
.L_x_5311:
        /* <DEDUP_REMOVED lines=14> */
.L_x_11918:


//--------------------- .text._ZN43_GLOBAL__N__9ae7fba5_10_SoftMax_cu_9f978f6321softmax_warp_backwardIfN3c104HalfEfLi3ELb1ELb0EEEvPT0_PKT_S7_iiiPKb --------------------------
	.section	.text._ZN43_GLOBAL__N__9ae7fba5_10_SoftMax_cu_9f978f6321softmax_warp_backwardIfN3c104HalfEfLi3ELb1ELb0EEEvPT0_PKT_S7_iiiPKb,"ax",@progbits
	.align	128
.text._ZN43_GLOBAL__N__9ae7fba5_10_SoftMax_cu_9f978f6321softmax_warp_backwardIfN3c104HalfEfLi3ELb1ELb0EEEvPT0_PKT_S7_iiiPKb:
        .type           _ZN43_GLOBAL__N__9ae7fba5_10_SoftMax_cu_9f978f6321softmax_warp_backwardIfN3c104HalfEfLi3ELb1ELb0EEEvPT0_PKT_S7_iiiPKb,@function
        .size           _ZN43_GLOBAL__N__9ae7fba5_10_SoftMax_cu_9f978f6321softmax_warp_backwardIfN3c104HalfEfLi3ELb1ELb0EEEvPT0_PKT_S7_iiiPKb,(.L_x_11919 - _ZN43_GLOBAL__N__9ae7fba5_10_SoftMax_cu_9f978f6321softmax_warp_backwardIfN3c104HalfEfLi3ELb1ELb0EEEvPT0_PKT_S7_iiiPKb)
        .other          _ZN43_GLOBAL__N__9ae7fba5_10_SoftMax_cu_9f978f6321softmax_warp_backwardIfN3c104HalfEfLi3ELb1ELb0EEEvPT0_PKT_S7_iiiPKb,@"STO_CUDA_ENTRY STV_DEFAULT"
_ZN43_GLOBAL__N__9ae7fba5_10_SoftMax_cu_9f978f6321softmax_warp_backwardIfN3c104HalfEfLi3ELb1ELb0EEEvPT0_PKT_S7_iiiPKb:
        /* <DEDUP_REMOVED lines=86> */
.L_x_5312:
        /* <DEDUP_REMOVED lines=10> */
.L_x_11919:


//--------------------- .text._ZN43_GLOBAL__N__9ae7fba5_10_SoftMax_cu_9f978f6321softmax_warp_backwardIfN3c104HalfEfLi2ELb1ELb0EEEvPT0_PKT_S7_iiiPKb --------------------------
	.section	.text._ZN43_GLOBAL__N__9ae7fba5_10_SoftMax_cu_9f978f6321softmax_warp_backwardIfN3c104HalfEfLi2ELb1ELb0EEEvPT0_PKT_S7_iiiPKb,"ax",@progbits
	.align	128
.text._ZN43_GLOBAL__N__9ae7fba5_10_SoftMax_cu_9f978f6321softmax_warp_backwardIfN3c104HalfEfLi2ELb1ELb0EEEvPT0_PKT_S7_iiiPKb:
        .type           _ZN43_GLOBAL__N__9ae7fba5_10_SoftMax_cu_9f978f6321softmax_warp_backwardIfN3c104HalfEfLi2ELb1ELb0EEEvPT0_PKT_S7_iiiPKb,@function
        .size           _ZN43_GLOBAL__N__9ae7fba5_10_SoftMax_cu_9f978f6321softmax_warp_backwardIfN3c104HalfEfLi2ELb1ELb0EEEvPT0_PKT_S7_iiiPKb,(.L_x_11920 - _ZN43_GLOBAL__N__9ae7fba5_10_SoftMax_cu_9f978f6321softmax_warp_backwardIfN3c104HalfEfLi2ELb1ELb0EEEvPT0_PKT_S7_iiiPKb)
        .other          _ZN43_GLOBAL__N__9ae7fba5_10_SoftMax_cu_9f978f6321softmax_warp_backwardIfN3c104HalfEfLi2ELb1ELb0EEEvPT0_PKT_S7_iiiPKb,@"STO_CUDA_ENTRY STV_DEFAULT"
_ZN43_GLOBAL__N__9ae7fba5_10_SoftMax_cu_9f978f6321softmax_warp_backwardIfN3c104HalfEfLi2ELb1ELb0EEEvPT0_PKT_S7_iiiPKb:
        /* <DEDUP_REMOVED lines=63> */
[----:B0-----:R-:W-:Y:S01]  /*03f0*/  @!P2 F2FP.F16.F32.PACK_AB R10, RZ, R8 ;  /* 0x00000008ff0aa23e */ /* 0x001fe200000000ff */
        /* <DEDUP_REMOVED lines=18> */
.L_x_5313:
        /* <DEDUP_REMOVED lines=14> */
.L_x_11920:


//--------------------- .text._ZN43_GLOBAL__N__9ae7fba5_10_SoftMax_cu_9f978f6321softmax_warp_backwardIfN3c104HalfEfLi1ELb1ELb0EEEvPT0_PKT_S7_iiiPKb --------------------------
	.section	.text._ZN43_GLOBAL__N__9ae7fba5_10_SoftMax_cu_9f978f6321softmax_warp_backwardIfN3c104HalfEfLi1ELb1ELb0EEEvPT0_PKT_S7_iiiPKb,"ax",@progbits
	.align	128
.text._ZN43_GLOBAL__N__9ae7fba5_10_SoftMax_cu_9f978f6321softmax_warp_backwardIfN3c104HalfEfLi1ELb1ELb0EEEvPT0_PKT_S7_iiiPKb:
        .type           _ZN43_GLOBAL__N__9ae7fba5_10_SoftMax_cu_9f978f6321softmax_warp_backwardIfN3c104HalfEfLi1ELb1ELb0EEEvPT0_PKT_S7_iiiPKb,@function
        .size           _ZN43_GLOBAL__N__9ae7fba5_10_SoftMax_cu_9f978f6321softmax_warp_backwardIfN3c104HalfEfLi1ELb1ELb0EEEvPT0_PKT_S7_iiiPKb,(.L_x_11921 - _ZN43_GLOBAL__N__9ae7fba5_10_SoftMax_cu_9f978f6321softmax_warp_backwardIfN3c104HalfEfLi1ELb1ELb0EEEvPT0_PKT_S7_iiiPKb)
        .other          _ZN43_GLOBAL__N__9ae7fba5_10_SoftMax_cu_9f978f6321softmax_warp_backwardIfN3c104HalfEfLi1ELb1ELb0EEEvPT0_PKT_S7_iiiPKb,@"STO_CUDA_ENTRY STV_DEFAULT"
_ZN43_GLOBAL__N__9ae7fba5_10_SoftMax_cu_9f978f6321softmax_warp_backwardIfN3c104HalfEfLi1ELb1ELb0EEEvPT0_PKT_S7_iiiPKb:
        /* <DEDUP_REMOVED lines=78> */
.L_x_5314:
        /* <DEDUP_REMOVED lines=10> */
.L_x_11921:


//--------------------- .text._ZN43_GLOBAL__N__9ae7fba5_10_SoftMax_cu_9f978f6321softmax_warp_backwardIfN3c104HalfEfLi0ELb1ELb0EEEvPT0_PKT_S7_iiiPKb --------------------------
	.section	.text._ZN43_GLOBAL__N__9ae7fba5_10_SoftMax_cu_9f978f6321softmax_warp_backwardIfN3c104HalfEfLi0ELb1ELb0EEEvPT0_PKT_S7_iiiPKb,"ax",@progbits
	.align	128
.text._ZN43_GLOBAL__N__9ae7fba5_10_SoftMax_cu_9f978f6321softmax_warp_backwardIfN3c104HalfEfLi0ELb1ELb0EEEvPT0_PKT_S7_iiiPKb:
        .type           _ZN43_GLOBAL__N__9ae7fba5_10_SoftMax_cu_9f978f6321softmax_warp_backwardIfN3c104HalfEfLi0ELb1ELb0EEEvPT0_PKT_S7_iiiPKb,@function
        .size           _ZN43_GLOBAL__N__9ae7fba5_10_SoftMax_cu_9f978f6321softmax_warp_backwardIfN3c104HalfEfLi0ELb1ELb0EEEvPT0_PKT_S7_iiiPKb,(.L_x_11922 - _ZN43_GLOBAL__N__9ae7fba5_10_SoftMax_cu_9f978f6321softmax_warp_backwardIfN3c104HalfEfLi0ELb1ELb0EEEvPT0_PKT_S7_iiiPKb)
        .other          _ZN43_GLOBAL__N__9ae7fba5_10_SoftMax_cu_9f978f6321softmax_warp_backwardIfN3c104HalfEfLi0ELb1ELb0EEEvPT0_PKT_S7_iiiPKb,@"STO_CUDA_ENTRY STV_DEFAULT"
_ZN43_GLOBAL__N__9ae7fba5_10_SoftMax_cu_9f978f6321softmax_warp_backwardIfN3c104HalfEfLi0ELb1ELb0EEEvPT0_PKT_S7_iiiPKb:
        /* <DEDUP_REMOVED lines=43> */
.L_x_5315:
        /* <DEDUP_REMOVED lines=9> */
[----:B------:R-:W-:Y:S02]  /*0340*/  F2FP.F16.F32.PACK_AB R14, RZ, R14 ;  /* 0x0000000eff0e723e */ /* 0x000fe400000000ff */
[----:B------:R-:W-:-:S05]  /*0350*/  LEA.HI.X R3, R12, UR7, R13, 0x1, P1 ;  /* 0x000000070c037c11 */ /* 0x000fca00088f0c0d */
[----:B------:R0:W-:Y:S01]  /*0360*/  STG.E.U16 desc[UR4][R2.64], R14 ;  /* 0x0000000e02007986 */ /* 0x0001e2000c101504 */
[----:B------:R-:W-:Y:S05]  /*0370*/  @!P0 EXIT ;  /* 0x000000000000894d */ /* 0x000fea0003800000 */
[----:B------:R-:W1:Y:S01]  /*0380*/  MUFU.EX2 R11, R11 ;  /* 0x0000000b000b7308 */ /* 0x000e620000000800 */
[----:B------:R-:W-:Y:S01]  /*0390*/  FADD.FTZ R4, RZ, R10 ;  /* 0x0000000aff047221 */ /* 0x000fe20000010000 */
[----:B0-----:R-:W-:-:S04]  /*03a0*/  IMAD.WIDE R2, R0, 0x2, R2 ;  /* 0x0000000200027825 */ /* 0x001fc800078e0202 */
[----:B-1----:R-:W-:-:S05]  /*03b0*/  FFMA.FTZ R4, -R11, R4, R10 ;  /* 0x000000040b047223 */ /* 0x002fca000001010a */
[----:B------:R-:W-:-:S05]  /*03c0*/  F2FP.F16.F32.PACK_AB R4, RZ, R4 ;  /* 0x00000004ff04723e */ /* 0x000fca00000000ff */
[----:B------:R-:W-:Y:S01]  /*03d0*/  STG.E.U16 desc[UR4][R2.64], R4 ;  /* 0x0000000402007986 */ /* 0x000fe2000c101504 */
[----:B------:R-:W-:Y:S05]  /*03e0*/  EXIT ;  /* 0x000000000000794d */ /* 0x000fea0003800000 */
.L_x_5316:
        /* <DEDUP_REMOVED lines=9> */
.L_x_11922:


//--------------------- .text._ZN43_GLOBAL__N__9ae7fba5_10_SoftMax_cu_9f978f6321softmax_warp_backwardIN3c104HalfES2_fLi10ELb1ELb0EEEvPT0_PKT_S7_iiiPKb --------------------------
	.section	.text._ZN43_GLOBAL__N__9ae7fba5_10_SoftMax_cu_9f978f6321softmax_warp_backwardIN3c104HalfES2_fLi10ELb1ELb0EEEvPT0_PKT_S7_iiiPKb,"ax",@progbits
	.align	128
.text._ZN43_GLOBAL__N__9ae7fba5_10_SoftMax_cu_9f978f6321softmax_warp_backwardIN3c104HalfES2_fLi10ELb1ELb0EEEvPT0_PKT_S7_iiiPKb:
        .type           _ZN43_GLOBAL__N__9ae7fba5_10_SoftMax_cu_9f978f6321softmax_warp_backwardIN3c104HalfES2_fLi10ELb1ELb0EEEvPT0_PKT_S7_iiiPKb,@function
        .size           _ZN43_GLOBAL__N__9ae7fba5_10_SoftMax_cu_9f978f6321softmax_warp_backwardIN3c104HalfES2_fLi10ELb1ELb0EEEvPT0_PKT_S7_iiiPKb,(.L_x_11923 - _ZN43_GLOBAL__N__9ae7fba5_10_SoftMax_cu_9f978f6321softmax_warp_backwardIN3c104HalfES2_fLi10ELb1ELb0EEEvPT0_PKT_S7_iiiPKb)
        .other          _ZN43_GLOBAL__N__9ae7fba5_10_SoftMax_cu_9f978f6321softmax_warp_backwardIN3c104HalfES2_fLi10ELb1ELb0EEEvPT0_PKT_S7_iiiPKb,@"STO_CUDA_ENTRY STV_DEFAULT"
_ZN43_GLOBAL__N__9ae7fba5_10_SoftMax_cu_9f978f6321softmax_warp_backwardIN3c104HalfES2_fLi10ELb1ELb0EEEvPT0_PKT_S7_iiiPKb:
        /* <DEDUP_REMOVED lines=21> */
[----:B------:R-:W-:Y:S02]  /*0150*/  ISETP.GE.AND P3, PT, R69, R74, PT ;  /* 0x0000004a4500720c */ /* 0x000fe40003f66270 */
[----:B------:R-:W-:Y:S01]  /*0160*/  LOP3.LUT R71, R65, 0x60, RZ, 0xfc, !PT ;  /* 0x0000006041477812 */ /* 0x000fe200078efcff */
[----:B0-----:R-:W-:-:S03]  /*0170*/  IMAD.WIDE R2, R15, 0x2, R2 ;  /* 0x000000020f027825 */ /* 0x001fc600078e0202 */
[----:B------:R-:W-:-:S03]  /*0180*/  ISETP.GE.AND P1, PT, R71, R74, PT ;  /* 0x0000004a4700720c */ /* 0x000fc60003f26270 */
[----:B------:R-:W2:Y:S04]  /*0190*/  @!P6 LDG.E.U16 R0, desc[UR4][R4.64] ;  /* 0x000000040400e981 */ /* 0x000ea8000c1e1500 */
[----:B------:R-:W3:Y:S04]  /*01a0*/  @!P6 LDG.E.U16 R18, desc[UR4][R2.64] ;  /* 0x000000040212e981 */ /* 0x000ee8000c1e1500 */
        /* <DEDUP_REMOVED lines=10> */
[C---:B------:R-:W-:Y:S01]  /*0250*/  LOP3.LUT R17, R65.reuse, 0xc0, RZ, 0xfc, !PT ;  /* 0x000000c041117812 */ /* 0x040fe200078efcff */
[----:B------:R-:W-:Y:S01]  /*0260*/  HFMA2.MMA R62, -RZ, RZ, 0, 0 ;  /* 0x00000000ff3e7435 */ /* 0x000fe200000001ff */
[----:B------:R-:W-:Y:S02]  /*0270*/  LOP3.LUT R19, R65, 0xe0, RZ, 0xfc, !PT ;  /* 0x000000e041137812 */ /* 0x000fe400078efcff */
[----:B------:R-:W-:Y:S01]  /*0280*/  ISETP.GE.AND P4, PT, R17, R74, PT ;  /* 0x0000004a1100720c */ /* 0x000fe20003f86270 */
[----:B------:R-:W-:Y:S01]  /*0290*/  HFMA2.MMA R20, -RZ, RZ, 0, 0 ;  /* 0x00000000ff147435 */ /* 0x000fe200000001ff */
[----:B------:R-:W-:Y:S01]  /*02a0*/  IMAD.MOV.U32 R64, RZ, RZ, RZ ;  /* 0x000000ffff407224 */ /* 0x000fe200078e00ff */
[C---:B------:R-:W-:Y:S01]  /*02b0*/  LOP3.LUT R21, R65.reuse, 0x100, RZ, 0xfc, !PT ;  /* 0x0000010041157812 */ /* 0x040fe200078efcff */
[----:B------:R-:W-:Y:S01]  /*02c0*/  IMAD.MOV.U32 R66, RZ, RZ, RZ ;  /* 0x000000ffff427224 */ /* 0x000fe200078e00ff */
[----:B------:R-:W-:Y:S01]  /*02d0*/  LOP3.LUT R23, R65, 0x120, RZ, 0xfc, !PT ;  /* 0x0000012041177812 */ /* 0x000fe200078efcff */
[----:B------:R-:W4:Y:S01]  /*02e0*/  @!P2 LDG.E.U16 R13, desc[UR4][R4.64+0x100] ;  /* 0x00010004040da981 */ /* 0x000f22000c1e1500 */
[----:B------:R-:W-:-:S03]  /*02f0*/  IMAD.MOV.U32 R68, RZ, RZ, RZ ;  /* 0x000000ffff447224 */ /* 0x000fc600078e00ff */
[----:B------:R-:W4:Y:S01]  /*0300*/  @!P2 LDG.E.U16 R12, desc[UR4][R2.64+0x100] ;  /* 0x00010004020ca981 */ /* 0x000f22000c1e1500 */
[----:B------:R-:W-:Y:S01]  /*0310*/  MOV R22, RZ ;  /* 0x000000ff00167202 */ /* 0x000fe20000000f00 */
[----:B------:R-:W-:Y:S02]  /*0320*/  IMAD.MOV.U32 R70, RZ, RZ, RZ ;  /* 0x000000ffff467224 */ /* 0x000fe400078e00ff */
[----:B------:R-:W4:Y:S04]  /*0330*/  @!P0 LDG.E.U16 R14, desc[UR4][R2.64+0x140] ;  /* 0x00014004020e8981 */ /* 0x000f28000c1e1500 */
[----:B------:R-:W4:Y:S04]  /*0340*/  @!P4 LDG.E.U16 R28, desc[UR4][R2.64+0x180] ;  /* 0x00018004021cc981 */ /* 0x000f28000c1e1500 */
[----:B------:R-:W4:Y:S01]  /*0350*/  @!P4 LDG.E.U16 R29, desc[UR4][R4.64+0x180] ;  /* 0x00018004041dc981 */ /* 0x000f22000c1e1500 */
[----:B--2---:R-:W-:-:S03]  /*0360*/  @!P6 HADD2.F32 R64, -RZ, R0.H0_H0 ;  /* 0x20000000ff40e230 */ /* 0x004fc60000004100 */
[----:B------:R-:W2:Y:S01]  /*0370*/  @!P0 LDG.E.U16 R0, desc[UR4][R4.64+0x140] ;  /* 0x0001400404008981 */ /* 0x000ea2000c1e1500 */
[----:B---3--:R-:W-:Y:S01]  /*0380*/  @!P6 HADD2.F32 R62, -RZ, R18.H0_H0 ;  /* 0x20000012ff3ee230 */ /* 0x008fe20000004100 */
[-C--:B------:R-:W-:Y:S02]  /*0390*/  ISETP.GE.AND P6, PT, R19, R74.reuse, PT ;  /* 0x0000004a1300720c */ /* 0x080fe40003fc6270 */
[----:B------:R-:W-:Y:S01]  /*03a0*/  MOV R18, RZ ;  /* 0x000000ff00127202 */ /* 0x000fe20000000f00 */
[----:B----4-:R-:W-:Y:S02]  /*03b0*/  @!P5 HADD2.F32 R18, -RZ, R6.H0_H0 ;  /* 0x20000006ff12d230 */ /* 0x010fe40000004100 */
[----:B------:R-:W-:Y:S01]  /*03c0*/  @!P5 HADD2.F32 R66, -RZ, R7.H0_H0 ;  /* 0x20000007ff42d230 */ /* 0x000fe20000004100 */
[----:B------:R-:W-:Y:S01]  /*03d0*/  ISETP.GE.AND P5, PT, R21, R74, PT ;  /* 0x0000004a1500720c */ /* 0x000fe20003fa6270 */
[----:B------:R-:W-:-:S06]  /*03e0*/  @!P3 HADD2.F32 R20, -RZ, R8.H0_H0 ;  /* 0x20000008ff14b230 */ /* 0x000fcc0000004100 */
[----:B------:R-:W3:Y:S01]  /*03f0*/  @!P6 LDG.E.U16 R6, desc[UR4][R2.64+0x1c0] ;  /* 0x0001c0040206e981 */ /* 0x000ee2000c1e1500 */
        /* <DEDUP_REMOVED lines=8> */
[----:B------:R-:W4:Y:S04]  /*0480*/  @!P5 LDG.E.U16 R9, desc[UR4][R4.64+0x200] ;  /* 0x000200040409d981 */ /* 0x000f28000c1e1500 */
[----:B------:R-:W4:Y:S04]  /*0490*/  @!P3 LDG.E.U16 R10, desc[UR4][R2.64+0x240] ;  /* 0x00024004020ab981 */ /* 0x000f28000c1e1500 */
[----:B------:R-:W4:Y:S04]  /*04a0*/  @!P3 LDG.E.U16 R11, desc[UR4][R4.64+0x240] ;  /* 0x00024004040bb981 */ /* 0x000f28000c1e1500 */
[----:B------:R-:W4:Y:S04]  /*04b0*/  @!P1 LDG.E.U16 R36, desc[UR4][R2.64+0x280] ;  /* 0x0002800402249981 */ /* 0x000f28000c1e1500 */
[----:B------:R-:W4:Y:S01]  /*04c0*/  @!P1 LDG.E.U16 R37, desc[UR4][R4.64+0x280] ;  /* 0x0002800404259981 */ /* 0x000f22000c1e1500 */
[----:B------:R-:W-:Y:S01]  /*04d0*/  HFMA2.MMA R23, -RZ, RZ, 0, 0 ;  /* 0x00000000ff177435 */ /* 0x000fe200000001ff */
[----:B------:R-:W-:Y:S01]  /*04e0*/  LOP3.LUT R25, R65, 0x160, RZ, 0xfc, !PT ;  /* 0x0000016041197812 */ /* 0x000fe200078efcff */
[----:B------:R-:W-:-:S02]  /*04f0*/  IMAD.MOV.U32 R72, RZ, RZ, RZ ;  /* 0x000000ffff487224 */ /* 0x000fc400078e00ff */
[----:B------:R-:W-:Y:S01]  /*0500*/  @!P2 HADD2.F32 R72, -RZ, R13.H0_H0 ;  /* 0x2000000dff48a230 */ /* 0x000fe20000004100 */
[----:B------:R-:W-:Y:S01]  /*0510*/  LOP3.LUT R13, R65, 0x180, RZ, 0xfc, !PT ;  /* 0x00000180410d7812 */ /* 0x000fe200078efcff */
[----:B------:R-:W-:Y:S01]  /*0520*/  @!P2 HADD2.F32 R23, -RZ, R12.H0_H0 ;  /* 0x2000000cff17a230 */ /* 0x000fe20000004100 */
[----:B------:R-:W-:Y:S02]  /*0530*/  ISETP.GE.AND P2, PT, R25, R74, PT ;  /* 0x0000004a1900720c */ /* 0x000fe40003f46270 */
[----:B------:R-:W-:Y:S01]  /*0540*/  CS2R R24, SRZ ;  /* 0x0000000000187805 */ /* 0x000fe2000001ff00 */
[----:B------:R-:W-:Y:S01]  /*0550*/  @!P0 HADD2.F32 R24, -RZ, R14.H0_H0 ;  /* 0x2000000eff188230 */ /* 0x000fe20000004100 */
[----:B------:R-:W-:Y:S02]  /*0560*/  LOP3.LUT R31, R65, 0x1a0, RZ, 0xfc, !PT ;  /* 0x000001a0411f7812 */ /* 0x000fe400078efcff */
[----:B------:R-:W-:Y:S01]  /*0570*/  CS2R R26, SRZ ;  /* 0x00000000001a7805 */ /* 0x000fe2000001ff00 */
[----:B------:R-:W-:-:S02]  /*0580*/  @!P4 HADD2.F32 R26, -RZ, R28.H0_H0 ;  /* 0x2000001cff1ac230 */ /* 0x000fc40000004100 */
[----:B------:R-:W-:Y:S01]  /*0590*/  @!P4 HADD2.F32 R27, -RZ, R29.H0_H0 ;  /* 0x2000001dff1bc230 */ /* 0x000fe20000004100 */
[----:B------:R-:W-:Y:S02]  /*05a0*/  ISETP.GE.AND P4, PT, R31, R74, PT ;  /* 0x0000004a1f00720c */ /* 0x000fe40003f86270 */
[----:B------:R-:W-:Y:S02]  /*05b0*/  CS2R R28, SRZ ;  /* 0x00000000001c7805 */ /* 0x000fe4000001ff00 */
[C---:B------:R-:W-:Y:S02]  /*05c0*/  LOP3.LUT R33, R65.reuse, 0x1e0, RZ, 0xfc, !PT ;  /* 0x000001e041217812 */ /* 0x040fe400078efcff */
[----:B------:R-:W-:Y:S01]  /*05d0*/  CS2R R30, SRZ ;  /* 0x00000000001e7805 */ /* 0x000fe2000001ff00 */
[----:B------:R-:W4:Y:S01]  /*05e0*/  @!P2 LDG.E.U16 R38, desc[UR4][R2.64+0x2c0] ;  /* 0x0002c0040226a981 */ /* 0x000f22000c1e1500 */
[C---:B------:R-:W-:Y:S02]  /*05f0*/  LOP3.LUT R35, R65.reuse, 0x200, RZ, 0xfc, !PT ;  /* 0x0000020041237812 */ /* 0x040fe400078efcff */
[----:B------:R-:W-:-:S03]  /*0600*/  LOP3.LUT R39, R65, 0x220, RZ, 0xfc, !PT ;  /* 0x0000022041277812 */ /* 0x000fc600078efcff */
[----:B------:R-:W4:Y:S01]  /*0610*/  @!P4 LDG.E.U16 R12, desc[UR4][R2.64+0x340] ;  /* 0x00034004020cc981 */ /* 0x000f22000c1e1500 */
[----:B--2---:R-:W-:Y:S01]  /*0620*/  @!P0 HADD2.F32 R25, -RZ, R0.H0_H0 ;  /* 0x20000000ff198230 */ /* 0x004fe20000004100 */
[----:B------:R-:W-:Y:S02]  /*0630*/  ISETP.GE.AND P0, PT, R13, R74, PT ;  /* 0x0000004a0d00720c */ /* 0x000fe40003f06270 */
[----:B------:R-:W2:Y:S01]  /*0640*/  @!P2 LDG.E.U16 R0, desc[UR4][R4.64+0x2c0] ;  /* 0x0002c0040400a981 */ /* 0x000ea2000c1e1500 */
[----:B------:R-:W-:Y:S01]  /*0650*/  LOP3.LUT R13, R65, 0x1c0, RZ, 0xfc, !PT ;  /* 0x000001c0410d7812 */ /* 0x000fe200078efcff */
[----:B---3--:R-:W-:-:S09]  /*0660*/  @!P6 HADD2.F32 R28, -RZ, R6.H0_H0 ;  /* 0x20000006ff1ce230 */ /* 0x008fd20000004100 */
[----:B------:R-:W3:Y:S01]  /*0670*/  @!P0 LDG.E.U16 R6, desc[UR4][R2.64+0x300] ;  /* 0x0003000402068981 */ /* 0x000ee2000c1e1500 */
[----:B----4-:R-:W-:Y:S01]  /*0680*/  @!P6 HADD2.F32 R29, -RZ, R7.H0_H0 ;  /* 0x20000007ff1de230 */ /* 0x010fe20000004100 */
[----:B------:R-:W-:Y:S02]  /*0690*/  ISETP.GE.AND P6, PT, R13, R74, PT ;  /* 0x0000004a0d00720c */ /* 0x000fe40003fc6270 */
[----:B------:R-:W4:Y:S01]  /*06a0*/  @!P0 LDG.E.U16 R7, desc[UR4][R4.64+0x300] ;  /* 0x0003000404078981 */ /* 0x000f22000c1e1500 */
[----:B------:R-:W-:-:S03]  /*06b0*/  @!P5 HADD2.F32 R30, -RZ, R8.H0_H0 ;  /* 0x20000008ff1ed230 */ /* 0x000fc60000004100 */
[----:B------:R-:W4:Y:S01]  /*06c0*/  @!P4 LDG.E.U16 R13, desc[UR4][R4.64+0x340] ;  /* 0x00034004040dc981 */ /* 0x000f22000c1e1500 */
[----:B------:R-:W-:Y:S01]  /*06d0*/  @!P5 HADD2.F32 R31, -RZ, R9.H0_H0 ;  /* 0x20000009ff1fd230 */ /* 0x000fe20000004100 */
[-C--:B------:R-:W-:Y:S02]  /*06e0*/  ISETP.GE.AND P5, PT, R33, R74.reuse, PT ;  /* 0x0000004a2100720c */ /* 0x080fe40003fa6270 */
[----:B------:R-:W-:Y:S01]  /*06f0*/  CS2R R32, SRZ ;  /* 0x0000000000207805 */ /* 0x000fe2000001ff00 */
[----:B------:R-:W-:Y:S02]  /*0700*/  @!P3 HADD2.F32 R32, -RZ, R10.H0_H0 ;  /* 0x2000000aff20b230 */ /* 0x000fe40000004100 */
[----:B------:R-:W4:Y:S01]  /*0710*/  @!P6 LDG.E.U16 R8, desc[UR4][R2.64+0x380] ;  /* 0x000380040208e981 */ /* 0x000f22000c1e1500 */
[----:B------:R-:W-:Y:S01]  /*0720*/  @!P3 HADD2.F32 R33, -RZ, R11.H0_H0 ;  /* 0x2000000bff21b230 */ /* 0x000fe20000004100 */
[----:B------:R-:W-:Y:S02]  /*0730*/  ISETP.GE.AND P3, PT, R35, R74, PT ;  /* 0x0000004a2300720c */ /* 0x000fe40003f66270 */
[----:B------:R-:W-:Y:S01]  /*0740*/  CS2R R34, SRZ ;  /* 0x0000000000227805 */ /* 0x000fe2000001ff00 */
[----:B------:R-:W4:Y:S01]  /*0750*/  @!P6 LDG.E.U16 R9, desc[UR4][R4.64+0x380] ;  /* 0x000380040409e981 */ /* 0x000f22000c1e1500 */
        /* <DEDUP_REMOVED lines=8> */
[----:B------:R-:W4:Y:S01]  /*07e0*/  @!P1 LDG.E.U16 R52, desc[UR4][R2.64+0x440] ;  /* 0x0004400402349981 */ /* 0x000f22000c1e1500 */
[----:B------:R-:W-:-:S02]  /*07f0*/  LOP3.LUT R39, R65, 0x240, RZ, 0xfc, !PT ;  /* 0x0000024041277812 */ /* 0x000fc400078efcff */
[----:B------:R-:W-:Y:S01]  /*0800*/  CS2R R36, SRZ ;  /* 0x0000000000247805 */ /* 0x000fe2000001ff00 */
[----:B------:R-:W-:Y:S01]  /*0810*/  @!P2 HADD2.F32 R36, -RZ, R38.H0_H0 ;  /* 0x20000026ff24a230 */ /* 0x000fe20000004100 */
[C---:B------:R-:W-:Y:S02]  /*0820*/  LOP3.LUT R43, R65.reuse, 0x260, RZ, 0xfc, !PT ;  /* 0x00000260412b7812 */ /* 0x040fe400078efcff */
[----:B------:R-:W-:Y:S01]  /*0830*/  CS2R R40, SRZ ;  /* 0x0000000000287805 */ /* 0x000fe2000001ff00 */
[----:B------:R-:W-:Y:S01]  /*0840*/  @!P4 HADD2.F32 R40, -RZ, R12.H0_H0 ;  /* 0x2000000cff28c230 */ /* 0x000fe20000004100 */
[----:B------:R-:W-:Y:S02]  /*0850*/  CS2R R44, SRZ ;  /* 0x00000000002c7805 */ /* 0x000fe4000001ff00 */
[----:B------:R-:W-:Y:S02]  /*0860*/  LOP3.LUT R49, R65, 0x2e0, RZ, 0xfc, !PT ;  /* 0x000002e041317812 */ /* 0x000fe400078efcff */
[----:B------:R-:W-:Y:S01]  /*0870*/  CS2R R46, SRZ ;  /* 0x00000000002e7805 */ /* 0x000fe2000001ff00 */
[----:B------:R-:W-:-:S02]  /*0880*/  IMAD.MOV.U32 R50, RZ, RZ, RZ ;  /* 0x000000ffff327224 */ /* 0x000fc400078e00ff */
[----:B--2---:R-:W-:Y:S01]  /*0890*/  @!P2 HADD2.F32 R37, -RZ, R0.H0_H0 ;  /* 0x20000000ff25a230 */ /* 0x004fe20000004100 */
[----:B------:R-:W-:Y:S02]  /*08a0*/  ISETP.GE.AND P2, PT, R39, R74, PT ;  /* 0x0000004a2700720c */ /* 0x000fe40003f46270 */
[----:B------:R-:W-:-:S11]  /*08b0*/  CS2R R38, SRZ ;  /* 0x0000000000267805 */ /* 0x000fd6000001ff00 */
[----:B------:R-:W2:Y:S01]  /*08c0*/  @!P2 LDG.E.U16 R12, desc[UR4][R4.64+0x480] ;  /* 0x00048004040ca981 */ /* 0x000ea2000c1e1500 */
[----:B---3--:R-:W-:Y:S02]  /*08d0*/  @!P0 HADD2.F32 R38, -RZ, R6.H0_H0 ;  /* 0x20000006ff268230 */ /* 0x008fe40000004100 */
[----:B----4-:R-:W-:Y:S01]  /*08e0*/  @!P0 HADD2.F32 R39, -RZ, R7.H0_H0 ;  /* 0x20000007ff278230 */ /* 0x010fe20000004100 */
[----:B------:R-:W-:Y:S02]  /*08f0*/  ISETP.GE.AND P0, PT, R43, R74, PT ;  /* 0x0000004a2b00720c */ /* 0x000fe40003f06270 */
[----:B------:R-:W-:Y:S01]  /*0900*/  LOP3.LUT R7, R65, 0x280, RZ, 0xfc, !PT ;  /* 0x0000028041077812 */ /* 0x000fe200078efcff */
[----:B------:R-:W-:-:S03]  /*0910*/  @!P4 HADD2.F32 R41, -RZ, R13.H0_H0 ;  /* 0x2000000dff29c230 */ /* 0x000fc60000004100 */
[-C--:B------:R-:W-:Y:S02]  /*0920*/  ISETP.GE.AND P4, PT, R7, R74.reuse, PT ;  /* 0x0000004a0700720c */ /* 0x080fe40003f86270 */
[----:B------:R-:W-:Y:S02]  /*0930*/  LOP3.LUT R7, R65, 0x2a0, RZ, 0xfc, !PT ;  /* 0x000002a041077812 */ /* 0x000fe400078efcff */
[----:B------:R-:W-:Y:S01]  /*0940*/  CS2R R42, SRZ ;  /* 0x00000000002a7805 */ /* 0x000fe2000001ff00 */
[----:B------:R-:W-:Y:S02]  /*0950*/  @!P6 HADD2.F32 R42, -RZ, R8.H0_H0 ;  /* 0x20000008ff2ae230 */ /* 0x000fe40000004100 */
[----:B------:R-:W3:Y:S01]  /*0960*/  @!P0 LDG.E.U16 R13, desc[UR4][R4.64+0x4c0] ;  /* 0x0004c004040d8981 */ /* 0x000ee2000c1e1500 */
[----:B------:R-:W-:Y:S01]  /*0970*/  @!P6 HADD2.F32 R43, -RZ, R9.H0_H0 ;  /* 0x20000009ff2be230 */ /* 0x000fe20000004100 */
[----:B------:R-:W-:Y:S02]  /*0980*/  ISETP.GE.AND P6, PT, R7, R74, PT ;  /* 0x0000004a0700720c */ /* 0x000fe40003fc6270 */
[----:B------:R-:W4:Y:S01]  /*0990*/  @!P2 LDG.E.U16 R8, desc[UR4][R2.64+0x480] ;  /* 0x000480040208a981 */ /* 0x000f22000c1e1500 */
[----:B------:R-:W-:Y:S01]  /*09a0*/  LOP3.LUT R7, R65, 0x2c0, RZ, 0xfc, !PT ;  /* 0x000002c041077812 */ /* 0x000fe200078efcff */
[----:B------:R-:W-:-:S02]  /*09b0*/  @!P5 HADD2.F32 R44, -RZ, R10.H0_H0 ;  /* 0x2000000aff2cd230 */ /* 0x000fc40000004100 */
[----:B------:R-:W4:Y:S01]  /*09c0*/  @!P4 LDG.E.U16 R60, desc[UR4][R4.64+0x500] ;  /* 0x00050004043cc981 */ /* 0x000f22000c1e1500 */
        /* <DEDUP_REMOVED lines=8> */
[----:B------:R-:W-:Y:S01]  /*0a50*/  @!P1 HADD2.F32 R0, -RZ, R51.H0_H0 ;  /* 0x20000033ff009230 */ /* 0x000fe20000004100 */
[----:B------:R-:W-:Y:S02]  /*0a60*/  LOP3.LUT R51, R65, 0x300, RZ, 0xfc, !PT ;  /* 0x0000030041337812 */ /* 0x000fe400078efcff */
[----:B------:R-:W4:Y:S01]  /*0a70*/  @!P5 LDG.E.U16 R78, desc[UR4][R4.64+0x580] ;  /* 0x00058004044ed981 */ /* 0x000f22000c1e1500 */
[----:B------:R-:W-:Y:S01]  /*0a80*/  MOV R48, RZ ;  /* 0x000000ff00307202 */ /* 0x000fe20000000f00 */
[----:B------:R-:W-:-:S02]  /*0a90*/  @!P1 HADD2.F32 R48, -RZ, R52.H0_H0 ;  /* 0x20000034ff309230 */ /* 0x000fc40000004100 */
[----:B------:R-:W-:Y:S01]  /*0aa0*/  @!P1 FMUL.FTZ R50, R0, 1.4426950216293334961 ;  /* 0x3fb8aa3b00329820 */ /* 0x000fe20000410000 */
[----:B------:R-:W-:Y:S01]  /*0ab0*/  ISETP.GE.AND P1, PT, R51, R74, PT ;  /* 0x0000004a3300720c */ /* 0x000fe20003f26270 */
[----:B------:R-:W4:Y:S04]  /*0ac0*/  @!P6 LDG.E.U16 R11, desc[UR4][R2.64+0x540] ;  /* 0x00054004020be981 */ /* 0x000f28000c1e1500 */
[----:B------:R-:W4:Y:S04]  /*0ad0*/  @!P3 LDG.E.U16 R6, desc[UR4][R4.64+0x5c0] ;  /* 0x0005c0040406b981 */ /* 0x000f28000c1e1500 */
[----:B------:R-:W4:Y:S04]  /*0ae0*/  @!P5 LDG.E.U16 R77, desc[UR4][R2.64+0x580] ;  /* 0x00058004024dd981 */ /* 0x000f28000c1e1500 */
[----:B------:R-:W4:Y:S04]  /*0af0*/  @!P3 LDG.E.U16 R0, desc[UR4][R2.64+0x5c0] ;  /* 0x0005c0040200b981 */ /* 0x000f28000c1e1500 */
[----:B------:R-:W4:Y:S04]  /*0b00*/  @!P1 LDG.E.U16 R7, desc[UR4][R4.64+0x600] ;  /* 0x0006000404079981 */ /* 0x000f28000c1e1500 */
[----:B------:R-:W4:Y:S01]  /*0b10*/  @!P1 LDG.E.U16 R76, desc[UR4][R2.64+0x600] ;  /* 0x00060004024c9981 */ /* 0x000f22000c1e1500 */
[----:B------:R-:W-:Y:S01]  /*0b20*/  HFMA2.MMA R54, -RZ, RZ, 0, 0 ;  /* 0x00000000ff367435 */ /* 0x000fe200000001ff */
[----:B------:R-:W-:-:S02]  /*0b30*/  LOP3.LUT R55, R65, 0x320, RZ, 0xfc, !PT ;  /* 0x0000032041377812 */ /* 0x000fc400078efcff */
[----:B------:R-:W-:Y:S02]  /*0b40*/  CS2R R52, SRZ ;  /* 0x0000000000347805 */ /* 0x000fe4000001ff00 */
[C---:B------:R-:W-:Y:S02]  /*0b50*/  LOP3.LUT R59, R65.reuse, 0x340, RZ, 0xfc, !PT ;  /* 0x00000340413b7812 */ /* 0x040fe400078efcff */
[----:B------:R-:W-:Y:S01]  /*0b60*/  CS2R R56, SRZ ;  /* 0x0000000000387805 */ /* 0x000fe2000001ff00 */
[----:B------:R-:W-:Y:S01]  /*0b70*/  IMAD.MOV.U32 R58, RZ, RZ, RZ ;  /* 0x000000ffff3a7224 */ /* 0x000fe200078e00ff */
[----:B------:R-:W-:Y:S01]  /*0b80*/  LOP3.LUT R61, R65, 0x360, RZ, 0xfc, !PT ;  /* 0x00000360413d7812 */ /* 0x000fe200078efcff */
[----:B------:R-:W-:Y:S02]  /*0b90*/  IMAD.MOV.U32 R14, RZ, RZ, RZ ;  /* 0x000000ffff0e7224 */ /* 0x000fe400078e00ff */
[----:B--2---:R-:W-:-:S05]  /*0ba0*/  @!P2 HADD2.F32 R12, -RZ, R12.H0_H0 ;  /* 0x2000000cff0ca230 */ /* 0x004fca0000004100 */
[----:B------:R-:W-:Y:S01]  /*0bb0*/  @!P2 FMUL.FTZ R53, R12, 1.4426950216293334961 ;  /* 0x3fb8aa3b0c35a820 */ /* 0x000fe20000410000 */
[----:B---3--:R-:W-:Y:S02]  /*0bc0*/  @!P0 HADD2.F32 R13, -RZ, R13.H0_H0 ;  /* 0x2000000dff0d8230 */ /* 0x008fe40000004100 */
[----:B----4-:R-:W-:Y:S01]  /*0bd0*/  @!P2 HADD2.F32 R52, -RZ, R8.H0_H0 ;  /* 0x20000008ff34a230 */ /* 0x010fe20000004100 */
[-C--:B------:R-:W-:Y:S02]  /*0be0*/  ISETP.GE.AND P2, PT, R55, R74.reuse, PT ;  /* 0x0000004a3700720c */ /* 0x080fe40003f46270 */
[----:B------:R-:W-:Y:S01]  /*0bf0*/  @!P0 FMUL.FTZ R56, R13, 1.4426950216293334961 ;  /* 0x3fb8aa3b0d388820 */ /* 0x000fe20000410000 */
[----:B------:R-:W-:Y:S02]  /*0c00*/  @!P4 HADD2.F32 R8, -RZ, R60.H0_H0 ;  /* 0x2000003cff08c230 */ /* 0x000fe40000004100 */
[----:B------:R-:W-:Y:S01]  /*0c10*/  @!P0 HADD2.F32 R54, -RZ, R9.H0_H0 ;  /* 0x20000009ff368230 */ /* 0x000fe20000004100 */
[----:B------:R-:W-:-:S02]  /*0c20*/  ISETP.GE.AND P0, PT, R59, R74, PT ;  /* 0x0000004a3b00720c */ /* 0x000fc40003f06270 */
[----:B------:R-:W-:Y:S01]  /*0c30*/  @!P4 FMUL.FTZ R58, R8, 1.4426950216293334961 ;  /* 0x3fb8aa3b083ac820 */ /* 0x000fe20000410000 */
[----:B------:R-:W-:Y:S01]  /*0c40*/  @!P6 HADD2.F32 R8, -RZ, R63.H0_H0 ;  /* 0x2000003fff08e230 */ /* 0x000fe20000004100 */
[----:B------:R-:W-:-:S03]  /*0c50*/  LOP3.LUT R63, R65, 0x380, RZ, 0xfc, !PT ;  /* 0x00000380413f7812 */ /* 0x000fc600078efcff */
[----:B------:R-:W2:Y:S01]  /*0c60*/  @!P2 LDG.E.U16 R89, desc[UR4][R2.64+0x640] ;  /* 0x000640040259a981 */ /* 0x000ea2000c1e1500 */
[----:B------:R-:W-:Y:S01]  /*0c70*/  @!P4 HADD2.F32 R57, -RZ, R10.H0_H0 ;  /* 0x2000000aff39c230 */ /* 0x000fe20000004100 */
[-C--:B------:R-:W-:Y:S01]  /*0c80*/  ISETP.GE.AND P4, PT, R61, R74.reuse, PT ;  /* 0x0000004a3d00720c */ /* 0x080fe20003f86270 */
[----:B------:R-:W-:Y:S01]  /*0c90*/  @!P6 FMUL.FTZ R14, R8, 1.4426950216293334961 ;  /* 0x3fb8aa3b080ee820 */ /* 0x000fe20000410000 */
[----:B------:R-:W-:Y:S01]  /*0ca0*/  MOV R60, RZ ;  /* 0x000000ff003c7202 */ /* 0x000fe20000000f00 */
[----:B------:R-:W-:Y:S01]  /*0cb0*/  @!P5 HADD2.F32 R78, -RZ, R78.H0_H0 ;  /* 0x2000004eff4ed230 */ /* 0x000fe20000004100 */
[----:B------:R-:W-:Y:S01]  /*0cc0*/  HFMA2.MMA R10, -RZ, RZ, 0, 0 ;  /* 0x00000000ff0a7435 */ /* 0x000fe200000001ff */
[----:B------:R-:W-:Y:S02]  /*0cd0*/  CS2R R12, SRZ ;  /* 0x00000000000c7805 */ /* 0x000fe4000001ff00 */
[----:B------:R-:W-:Y:S01]  /*0ce0*/  LOP3.LUT R9, R65, 0x3c0, RZ, 0xfc, !PT ;  /* 0x000003c041097812 */ /* 0x000fe200078efcff */
[----:B------:R-:W3:Y:S01]  /*0cf0*/  @!P0 LDG.E.U16 R81, desc[UR4][R2.64+0x680] ;  /* 0x0006800402518981 */ /* 0x000ee2000c1e1500 */
[----:B------:R-:W-:Y:S01]  /*0d00*/  @!P6 HADD2.F32 R60, -RZ, R11.H0_H0 ;  /* 0x2000000bff3ce230 */ /* 0x000fe20000004100 */
[----:B------:R-:W-:-:S02]  /*0d10*/  ISETP.GE.AND P6, PT, R63, R74, PT ;  /* 0x0000004a3f00720c */ /* 0x000fc40003fc6270 */
[----:B------:R-:W-:Y:S01]  /*0d20*/  LOP3.LUT R11, R65, 0x3a0, RZ, 0xfc, !PT ;  /* 0x000003a0410b7812 */ /* 0x000fe200078efcff */
[----:B------:R-:W-:Y:S02]  /*0d30*/  @!P3 HADD2.F32 R6, -RZ, R6.H0_H0 ;  /* 0x20000006ff06b230 */ /* 0x000fe40000004100 */
[----:B------:R-:W-:Y:S01]  /*0d40*/  @!P5 FMUL.FTZ R12, R78, 1.4426950216293334961 ;  /* 0x3fb8aa3b4e0cd820 */ /* 0x000fe20000410000 */
[----:B------:R-:W-:Y:S01]  /*0d50*/  IMAD.MOV.U32 R8, RZ, RZ, RZ ;  /* 0x000000ffff087224 */ /* 0x000fe200078e00ff */
[----:B------:R-:W4:Y:S01]  /*0d60*/  @!P4 LDG.E.U16 R82, desc[UR4][R2.64+0x6c0] ;  /* 0x0006c0040252c981 */ /* 0x000f22000c1e1500 */
[----:B------:R-:W-:Y:S01]  /*0d70*/  @!P5 HADD2.F32 R13, -RZ, R77.H0_H0 ;  /* 0x2000004dff0dd230 */ /* 0x000fe20000004100 */
[-C--:B------:R-:W-:Y:S01]  /*0d80*/  ISETP.GE.AND P5, PT, R11, R74.reuse, PT ;  /* 0x0000004a0b00720c */ /* 0x080fe20003fa6270 */
[----:B------:R-:W-:Y:S01]  /*0d90*/  @!P3 FMUL.FTZ R8, R6, 1.4426950216293334961 ;  /* 0x3fb8aa3b0608b820 */ /* 0x000fe20000410000 */
[----:B------:R-:W4:Y:S01]  /*0da0*/  @!P2 LDG.E.U16 R88, desc[UR4][R4.64+0x640] ;  /* 0x000640040458a981 */ /* 0x000f22000c1e1500 */
[----:B------:R-:W-:Y:S01]  /*0db0*/  @!P3 HADD2.F32 R10, -RZ, R0.H0_H0 ;  /* 0x20000000ff0ab230 */ /* 0x000fe20000004100 */
[----:B------:R-:W-:-:S02]  /*0dc0*/  ISETP.GE.AND P3, PT, R9, R74, PT ;  /* 0x0000004a0900720c */ /* 0x000fc40003f66270 */
[----:B------:R-:W4:Y:S01]  /*0dd0*/  @!P6 LDG.E.U16 R84, desc[UR4][R2.64+0x700] ;  /* 0x000700040254e981 */ /* 0x000f22000c1e1500 */
[----:B------:R-:W-:Y:S01]  /*0de0*/  @!P1 HADD2.F32 R77, -RZ, R7.H0_H0 ;  /* 0x20000007ff4d9230 */ /* 0x000fe20000004100 */
[----:B------:R-:W-:Y:S01]  /*0df0*/  LOP3.LUT R7, R65, 0x3e0, RZ, 0xfc, !PT ;  /* 0x000003e041077812 */ /* 0x000fe200078efcff */
[----:B------:R-:W-:Y:S01]  /*0e00*/  IMAD.MOV.U32 R0, RZ, RZ, RZ ;  /* 0x000000ffff007224 */ /* 0x000fe200078e00ff */
[----:B------:R-:W-:Y:S01]  /*0e10*/  MOV R6, RZ ;  /* 0x000000ff00067202 */ /* 0x000fe20000000f00 */
[----:B------:R-:W-:Y:S02]  /*0e20*/  @!P1 HADD2.F32 R6, -RZ, R76.H0_H0 ;  /* 0x2000004cff069230 */ /* 0x000fe40000004100 */
[----:B------:R-:W-:Y:S01]  /*0e30*/  @!P1 FMUL.FTZ R0, R77, 1.4426950216293334961 ;  /* 0x3fb8aa3b4d009820 */ /* 0x000fe20000410000 */
[----:B------:R-:W-:Y:S01]  /*0e40*/  ISETP.GE.AND P1, PT, R7, R74, PT ;  /* 0x0000004a0700720c */ /* 0x000fe20003f26270 */
[----:B------:R-:W4:Y:S04]  /*0e50*/  @!P5 LDG.E.U16 R85, desc[UR4][R2.64+0x740] ;  /* 0x000740040255d981 */ /* 0x000f28000c1e1500 */
[----:B------:R-:W4:Y:S01]  /*0e60*/  @!P3 LDG.E.U16 R74, desc[UR4][R2.64+0x780] ;  /* 0x00078004024ab981 */ /* 0x000f22000c1e1500 */
[----:B------:R-:W-:-:S03]  /*0e70*/  FADD.FTZ R91, RZ, R62 ;  /* 0x0000003eff5b7221 */ /* 0x000fc60000010000 */
[----:B------:R-:W5:Y:S04]  /*0e80*/  @!P0 LDG.E.U16 R80, desc[UR4][R4.64+0x680] ;  /* 0x0006800404508981 */ /* 0x000f68000c1e1500 */
[----:B------:R0:W4:Y:S01]  /*0e90*/  @!P1 LDG.E.U16 R87, desc[UR4][R2.64+0x7c0] ;  /* 0x0007c00402579981 */ /* 0x000122000c1e1500 */
[----:B------:R-:W-:-:S03]  /*0ea0*/  FADD.FTZ R91, R91, R18 ;  /* 0x000000125b5b7221 */ /* 0x000fc60000010000 */
[----:B------:R-:W5:Y:S01]  /*0eb0*/  @!P4 LDG.E.U16 R79, desc[UR4][R4.64+0x6c0] ;  /* 0x0006c004044fc981 */ /* 0x000f62000c1e1500 */
[----:B------:R-:W-:-:S03]  /*0ec0*/  FADD.FTZ R91, R91, R20 ;  /* 0x000000145b5b7221 */ /* 0x000fc60000010000 */
[----:B------:R-:W5:Y:S01]  /*0ed0*/  @!P6 LDG.E.U16 R78, desc[UR4][R4.64+0x700] ;  /* 0x00070004044ee981 */ /* 0x000f62000c1e1500 */
[----:B0-----:R-:W-:-:S03]  /*0ee0*/  FADD.FTZ R2, R91, R22 ;  /* 0x000000165b027221 */ /* 0x001fc60000010000 */
[----:B------:R-:W5:Y:S01]  /*0ef0*/  @!P5 LDG.E.U16 R77, desc[UR4][R4.64+0x740] ;  /* 0x00074004044dd981 */ /* 0x000f62000c1e1500 */
[----:B------:R-:W-:-:S03]  /*0f00*/  FADD.FTZ R3, R2, R23 ;  /* 0x0000001702037221 */ /* 0x000fc60000010000 */
        /* <DEDUP_REMOVED lines=21> */
[----:B------:R-:W-:-:S04]  /*1060*/  FADD.FTZ R3, R3, R10 ;  /* 0x0000000a03037221 */ /* 0x000fc80000010000 */
[----:B------:R-:W-:Y:S01]  /*1070*/  FADD.FTZ R2, R3, R6 ;  /* 0x0000000603027221 */ /* 0x000fe20000010000 */
[----:B--2---:R-:W-:-:S05]  /*1080*/  @!P2 HADD2.F32 R5, -RZ, R89.H0_H0 ;  /* 0x20000059ff05a230 */ /* 0x004fca0000004100 */
[----:B------:R-:W-:Y:S01]  /*1090*/  FADD.FTZ R3, R2, R5 ;  /* 0x0000000502037221 */ /* 0x000fe20000010000 */
[----:B---3--:R-:W-:Y:S01]  /*10a0*/  @!P0 HADD2.F32 R4, -RZ, R81.H0_H0 ;  /* 0x20000051ff048230 */ /* 0x008fe20000004100 */
[----:B------:R-:W-:-:S04]  /*10b0*/  HFMA2.MMA R81, -RZ, RZ, 0, 0 ;  /* 0x00000000ff517435 */ /* 0x000fc800000001ff */
[----:B------:R-:W-:Y:S01]  /*10c0*/  FADD.FTZ R2, R3, R4 ;  /* 0x0000000403027221 */ /* 0x000fe20000010000 */
[----:B----4-:R-:W-:Y:S02]  /*10d0*/  @!P4 HADD2.F32 R81, -RZ, R82.H0_H0 ;  /* 0x20000052ff51c230 */ /* 0x010fe40000004100 */
[----:B------:R-:W-:-:S03]  /*10e0*/  IMAD.MOV.U32 R82, RZ, RZ, RZ ;  /* 0x000000ffff527224 */ /* 0x000fc600078e00ff */
[----:B------:R-:W-:Y:S01]  /*10f0*/  FADD.FTZ R3, R2, R81 ;  /* 0x0000005102037221 */ /* 0x000fe20000010000 */
[----:B------:R-:W-:Y:S01]  /*1100*/  @!P6 HADD2.F32 R82, -RZ, R84.H0_H0 ;  /* 0x20000054ff52e230 */ /* 0x000fe20000004100 */
[----:B------:R-:W-:-:S04]  /*1110*/  MOV R84, RZ ;  /* 0x000000ff00547202 */ /* 0x000fc80000000f00 */
[----:B------:R-:W-:Y:S01]  /*1120*/  FADD.FTZ R3, R3, R82 ;  /* 0x0000005203037221 */ /* 0x000fe20000010000 */
[----:B------:R-:W-:Y:S02]  /*1130*/  @!P5 HADD2.F32 R84, -RZ, R85.H0_H0 ;  /* 0x20000055ff54d230 */ /* 0x000fe40000004100 */
[----:B------:R-:W-:Y:S02]  /*1140*/  IMAD.MOV.U32 R85, RZ, RZ, RZ ;  /* 0x000000ffff557224 */ /* 0x000fe400078e00ff */
[----:B------:R-:W-:Y:S01]  /*1150*/  @!P3 HADD2.F32 R85, -RZ, R74.H0_H0 ;  /* 0x2000004aff55b230 */ /* 0x000fe20000004100 */
[----:B------:R-:W-:Y:S01]  /*1160*/  HFMA2.MMA R74, -RZ, RZ, 0, 0 ;  /* 0x00000000ff4a7435 */ /* 0x000fe200000001ff */
[----:B------:R-:W-:-:S04]  /*1170*/  FADD.FTZ R2, R3, R84 ;  /* 0x0000005403027221 */ /* 0x000fc80000010000 */
[----:B------:R-:W-:Y:S01]  /*1180*/  FADD.FTZ R3, R2, R85 ;  /* 0x0000005502037221 */ /* 0x000fe20000010000 */
[----:B------:R-:W-:-:S05]  /*1190*/  @!P1 HADD2.F32 R74, -RZ, R87.H0_H0 ;  /* 0x20000057ff4a9230 */ /* 0x000fca0000004100 */
[----:B------:R-:W-:-:S05]  /*11a0*/  FADD.FTZ R3, R3, R74 ;  /* 0x0000004a03037221 */ /* 0x000fca0000010000 */
[----:B------:R-:W0:Y:S02]  /*11b0*/  SHFL.BFLY PT, R2, R3, 0x10, 0x1f ;  /* 0x0e001f0003027f89 */ /* 0x000e2400000e0000 */
[----:B0-----:R-:W-:-:S05]  /*11c0*/  FADD.FTZ R89, R3, R2 ;  /* 0x0000000203597221 */ /* 0x001fca0000010000 */
[----:B------:R-:W0:Y:S02]  /*11d0*/  SHFL.BFLY PT, R2, R89, 0x8, 0x1f ;  /* 0x0d001f0059027f89 */ /* 0x000e2400000e0000 */
[----:B0-----:R-:W-:-:S05]  /*11e0*/  FADD.FTZ R90, R89, R2 ;  /* 0x00000002595a7221 */ /* 0x001fca0000010000 */
[----:B------:R-:W0:Y:S01]  /*11f0*/  SHFL.BFLY PT, R87, R90, 0x4, 0x1f ;  /* 0x0c801f005a577f89 */ /* 0x000e2200000e0000 */
[----:B------:R-:W-:Y:S02]  /*1200*/  @!P2 HADD2.F32 R88, -RZ, R88.H0_H0 ;  /* 0x20000058ff58a230 */ /* 0x000fe40000004100 */
[----:B0-----:R-:W-:-:S05]  /*1210*/  FADD.FTZ R91, R90, R87 ;  /* 0x000000575a5b7221 */ /* 0x001fca0000010000 */
[----:B------:R-:W0:Y:S01]  /*1220*/  SHFL.BFLY PT, R2, R91, 0x2, 0x1f ;  /* 0x0c401f005b027f89 */ /* 0x000e2200000e0000 */
[----:B------:R-:W-:Y:S01]  /*1230*/  MOV R87, RZ ;  /* 0x000000ff00577202 */ /* 0x000fe20000000f00 */
[----:B------:R-:W-:Y:S01]  /*1240*/  @!P2 FMUL.FTZ R87, R88, 1.4426950216293334961 ;  /* 0x3fb8aa3b5857a820 */ /* 0x000fe20000410000 */
[----:B------:R-:W-:Y:S01]  /*1250*/  ISETP.GE.AND P2, PT, R86, 0x1, PT ;  /* 0x000000015600780c */ /* 0x000fe20003f46270 */
[----:B0-----:R-:W-:-:S05]  /*1260*/  FADD.FTZ R3, R91, R2 ;  /* 0x000000025b037221 */ /* 0x001fca0000010000 */
[----:B------:R0:W1:Y:S07]  /*1270*/  SHFL.BFLY PT, R2, R3, 0x1, 0x1f ;  /* 0x0c201f0003027f89 */ /* 0x00006e00000e0000 */
[----:B------:R-:W-:Y:S05]  /*1280*/  @!P2 EXIT ;  /* 0x000000000000a94d */ /* 0x000fea0003800000 */
[-C--:B------:R-:W-:Y:S01]  /*1290*/  ISETP.GE.AND P2, PT, R65, R16.reuse, PT ;  /* 0x000000104100720c */ /* 0x080fe20003f46270 */
[----:B-----5:R-:W-:Y:S01]  /*12a0*/  @!P0 HADD2.F32 R80, -RZ, R80.H0_H0 ;  /* 0x20000050ff508230 */ /* 0x020fe20000004100 */
[----:B------:R-:W-:Y:S01]  /*12b0*/  ULDC.64 UR6, c[0x0][0x210] ;  /* 0x0000840000067ab9 */ /* 0x000fe20000000a00 */
[----:B------:R-:W-:Y:S02]  /*12c0*/  @!P4 HADD2.F32 R79, -RZ, R79.H0_H0 ;  /* 0x2000004fff4fc230 */ /* 0x000fe40000004100 */
[----:B------:R-:W-:Y:S02]  /*12d0*/  IMAD.MOV.U32 R65, RZ, RZ, RZ ;  /* 0x000000ffff417224 */ /* 0x000fe400078e00ff */
[----:B------:R-:W-:Y:S01]  /*12e0*/  @!P0 FMUL.FTZ R65, R80, 1.4426950216293334961 ;  /* 0x3fb8aa3b50418820 */ /* 0x000fe20000410000 */
[-C--:B------:R-:W-:Y:S01]  /*12f0*/  ISETP.GE.AND P0, PT, R67, R16.reuse, PT ;  /* 0x000000104300720c */ /* 0x080fe20003f06270 */
[----:B------:R-:W-:Y:S01]  /*1300*/  @!P6 HADD2.F32 R78, -RZ, R78.H0_H0 ;  /* 0x2000004eff4ee230 */ /* 0x000fe20000004100 */
[----:B------:R-:W-:Y:S01]  /*1310*/  MOV R67, RZ ;  /* 0x000000ff00437202 */ /* 0x000fe20000000f00 */
[----:B------:R-:W-:Y:S01]  /*1320*/  @!P4 FMUL.FTZ R67, R79, 1.4426950216293334961 ;  /* 0x3fb8aa3b4f43c820 */ /* 0x000fe20000410000 */
[----:B------:R-:W-:Y:S01]  /*1330*/  ISETP.GE.AND P4, PT, R69, R16, PT ;  /* 0x000000104500720c */ /* 0x000fe20003f86270 */
[----:B------:R-:W-:-:S02]  /*1340*/  @!P3 HADD2.F32 R76, -RZ, R76.H0_H0 ;  /* 0x2000004cff4cb230 */ /* 0x000fc40000004100 */
[----:B------:R-:W-:Y:S01]  /*1350*/  @!P2 FMUL.FTZ R69, R64, 1.4426950216293334961 ;  /* 0x3fb8aa3b4045a820 */ /* 0x000fe20000410000 */
[----:B------:R-:W-:Y:S01]  /*1360*/  MOV R64, RZ ;  /* 0x000000ff00407202 */ /* 0x000fe20000000f00 */
[----:B------:R-:W-:Y:S01]  /*1370*/  @!P6 FMUL.FTZ R64, R78, 1.4426950216293334961 ;  /* 0x3fb8aa3b4e40e820 */ /* 0x000fe20000410000 */
[-C--:B------:R-:W-:Y:S01]  /*1380*/  ISETP.GE.AND P6, PT, R71, R16.reuse, PT ;  /* 0x000000104700720c */ /* 0x080fe20003fc6270 */
[----:B------:R-:W-:Y:S02]  /*1390*/  @!P5 HADD2.F32 R77, -RZ, R77.H0_H0 ;  /* 0x2000004dff4dd230 */ /* 0x000fe40000004100 */
[----:B-1----:R-:W-:Y:S01]  /*13a0*/  FADD.FTZ R79, R3, R2 ;  /* 0x00000002034f7221 */ /* 0x002fe20000010000 */
[----:B------:R-:W1:Y:S01]  /*13b0*/  @!P2 MUFU.EX2 R69, R69 ;  /* 0x000000450045a308 */ /* 0x000e620000000800 */
[----:B------:R-:W-:Y:S01]  /*13c0*/  @!P0 FMUL.FTZ R78, R66, 1.4426950216293334961 ;  /* 0x3fb8aa3b424e8820 */ /* 0x000fe20000410000 */
[----:B------:R-:W-:Y:S02]  /*13d0*/  IMAD.MOV.U32 R66, RZ, RZ, RZ ;  /* 0x000000ffff427224 */ /* 0x000fe400078e00ff */
[----:B------:R-:W-:Y:S01]  /*13e0*/  @!P5 FMUL.FTZ R66, R77, 1.4426950216293334961 ;  /* 0x3fb8aa3b4d42d820 */ /* 0x000fe20000410000 */
[-C--:B------:R-:W-:Y:S01]  /*13f0*/  ISETP.GE.AND P5, PT, R73, R16.reuse, PT ;  /* 0x000000104900720c */ /* 0x080fe20003fa6270 */
[----:B------:R-:W-:Y:S01]  /*1400*/  @!P4 FMUL.FTZ R80, R68, 1.4426950216293334961 ;  /* 0x3fb8aa3b4450c820 */ /* 0x000fe20000410000 */
[----:B------:R-:W-:Y:S01]  /*1410*/  MOV R68, RZ ;  /* 0x000000ff00447202 */ /* 0x000fe20000000f00 */
[----:B------:R-:W-:Y:S01]  /*1420*/  @!P3 FMUL.FTZ R68, R76, 1.4426950216293334961 ;  /* 0x3fb8aa3b4c44b820 */ /* 0x000fe20000410000 */
[----:B------:R-:W-:Y:S01]  /*1430*/  ISETP.GE.AND P3, PT, R75, R16, PT ;  /* 0x000000104b00720c */ /* 0x000fe20003f66270 */
[----:B------:R-:W2:Y:S01]  /*1440*/  @!P4 MUFU.EX2 R77, R80 ;  /* 0x00000050004dc308 */ /* 0x000ea20000000800 */
[----:B------:R-:W-:Y:S01]  /*1450*/  @!P6 FMUL.FTZ R76, R70, 1.4426950216293334961 ;  /* 0x3fb8aa3b464ce820 */ /* 0x000fe20000410000 */
[----:B------:R-:W-:Y:S01]  /*1460*/  @!P1 HADD2.F32 R83, -RZ, R83.H0_H0 ;  /* 0x20000053ff539230 */ /* 0x000fe20000004100 */
[----:B------:R-:W3:Y:S01]  /*1470*/  S2R R70, SR_TID.X ;  /* 0x0000000000467919 */ /* 0x000ee20000002100 */
[----:B------:R-:W-:-:S03]  /*1480*/  MOV R73, RZ ;  /* 0x000000ff00497202 */ /* 0x000fc60000000f00 */
[----:B------:R-:W-:Y:S01]  /*1490*/  @!P1 FMUL.FTZ R73, R83, 1.4426950216293334961 ;  /* 0x3fb8aa3b53499820 */ /* 0x000fe20000410000 */
[----:B------:R-:W-:Y:S01]  /*14a0*/  @!P5 FMUL.FTZ R72, R72, 1.4426950216293334961 ;  /* 0x3fb8aa3b4848d820 */ /* 0x000fe20000410000 */
[----:B------:R-:W4:Y:S01]  /*14b0*/  @!P0 MUFU.EX2 R71, R78 ;  /* 0x0000004e00478308 */ /* 0x000f220000000800 */
[----:B-1----:R-:W-:Y:S01]  /*14c0*/  @!P2 FFMA.FTZ R69, -R79, R69, R62 ;  /* 0x000000454f45a223 */ /* 0x002fe2000001013e */
[----:B------:R-:W-:Y:S01]  /*14d0*/  SHF.R.S32.HI R62, RZ, 0x1f, R15 ;  /* 0x0000001fff3e7819 */ /* 0x000fe2000001140f */
[----:B------:R-:W-:Y:S01]  /*14e0*/  @!P3 FMUL.FTZ R25, R25, 1.4426950216293334961 ;  /* 0x3fb8aa3b1919b820 */ /* 0x000fe20000410000 */
[----:B------:R-:W-:Y:S02]  /*14f0*/  LEA R2, P1, R15, UR6, 0x1 ;  /* 0x000000060f027c11 */ /* 0x000fe4000f8208ff */
[----:B------:R-:W-:Y:S02]  /*1500*/  @!P2 F2FP.F16.F32.PACK_AB R69, RZ, R69 ;  /* 0x00000045ff45a23e */ /* 0x000fe400000000ff */
[----:B------:R-:W1:Y:S01]  /*1510*/  @!P6 MUFU.EX2 R75, R76 ;  /* 0x0000004c004be308 */ /* 0x000e620000000800 */
[----:B--2---:R-:W-:Y:S01]  /*1520*/  @!P4 FFMA.FTZ R77, -R79, R77, R20 ;  /* 0x0000004d4f4dc223 */ /* 0x004fe20000010114 */
[----:B0-----:R-:W-:-:S02]  /*1530*/  LEA.HI.X R3, R15, UR7, R62, 0x1, P1 ;  /* 0x000000070f037c11 */ /* 0x001fc400088f0c3e */
[-C--:B------:R-:W-:Y:S02]  /*1540*/  ISETP.GE.AND P1, PT, R17, R16.reuse, PT ;  /* 0x000000101100720c */ /* 0x080fe40003f26270 */
[----:B------:R-:W-:Y:S01]  /*1550*/  @!P4 F2FP.F16.F32.PACK_AB R77, RZ, R77 ;  /* 0x0000004dff4dc23e */ /* 0x000fe200000000ff */
[----:B------:R0:W-:Y:S01]  /*1560*/  @!P2 STG.E.U16 desc[UR4][R2.64], R69 ;  /* 0x000000450200a986 */ /* 0x0001e2000c101504 */
[----:B------:R-:W2:Y:S01]  /*1570*/  @!P5 MUFU.EX2 R72, R72 ;  /* 0x000000480048d308 */ /* 0x000ea20000000800 */
[----:B----4-:R-:W-:Y:S01]  /*1580*/  @!P0 FFMA.FTZ R71, -R79, R71, R18 ;  /* 0x000000474f478223 */ /* 0x010fe20000010112 */
[----:B------:R-:W-:Y:S01]  /*1590*/  ISETP.GE.AND P2, PT, R19, R16, PT ;  /* 0x000000101300720c */ /* 0x000fe20003f46270 */
[----:B------:R0:W-:Y:S03]  /*15a0*/  @!P4 STG.E.U16 desc[UR4][R2.64+0x80], R77 ;  /* 0x0000804d0200c986 */ /* 0x0001e6000c101504 */
[----:B------:R-:W-:-:S02]  /*15b0*/  @!P0 F2FP.F16.F32.PACK_AB R71, RZ, R71 ;  /* 0x00000047ff47823e */ /* 0x000fc400000000ff */
[----:B------:R-:W4:Y:S01]  /*15c0*/  @!P3 MUFU.EX2 R25, R25 ;  /* 0x000000190019b308 */ /* 0x000f220000000800 */
[----:B-1----:R-:W-:Y:S01]  /*15d0*/  @!P6 FFMA.FTZ R75, -R79, R75, R22 ;  /* 0x0000004b4f4be223 */ /* 0x002fe20000010116 */
[----:B---3--:R-:W-:Y:S01]  /*15e0*/  LOP3.LUT R70, R70, 0x1f, RZ, 0xc0, !PT ;  /* 0x0000001f46467812 */ /* 0x008fe200078ec0ff */
[----:B------:R0:W-:Y:S01]  /*15f0*/  @!P0 STG.E.U16 desc[UR4][R2.64+0x40], R71 ;  /* 0x0000404702008986 */ /* 0x0001e2000c101504 */
[----:B------:R-:W-:Y:S01]  /*1600*/  ISETP.GE.AND P0, PT, R21, R16, PT ;  /* 0x000000101500720c */ /* 0x000fe20003f06270 */
[----:B------:R-:W-:Y:S01]  /*1610*/  @!P1 FMUL.FTZ R27, R27, 1.4426950216293334961 ;  /* 0x3fb8aa3b1b1b9820 */ /* 0x000fe20000410000 */
[C---:B------:R-:W-:Y:S01]  /*1620*/  LOP3.LUT R15, R70.reuse, 0x220, RZ, 0xfc, !PT ;  /* 0x00000220460f7812 */ /* 0x040fe200078efcff */
[----:B------:R-:W-:Y:S01]  /*1630*/  @!P2 FMUL.FTZ R29, R29, 1.4426950216293334961 ;  /* 0x3fb8aa3b1d1da820 */ /* 0x000fe20000410000 */
[----:B------:R-:W-:Y:S01]  /*1640*/  @!P6 F2FP.F16.F32.PACK_AB R75, RZ, R75 ;  /* 0x0000004bff4be23e */ /* 0x000fe200000000ff */
[----:B--2---:R-:W-:Y:S01]  /*1650*/  @!P5 FFMA.FTZ R72, -R79, R72, R23 ;  /* 0x000000484f48d223 */ /* 0x004fe20000010117 */
[----:B------:R-:W-:Y:S01]  /*1660*/  ISETP.GE.AND P4, PT, R15, R16, PT ;  /* 0x000000100f00720c */ /* 0x000fe20003f86270 */
[----:B------:R-:W1:Y:S01]  /*1670*/  @!P1 MUFU.EX2 R27, R27 ;  /* 0x0000001b001b9308 */ /* 0x000e620000000800 */
[----:B------:R-:W-:Y:S01]  /*1680*/  LOP3.LUT R15, R70, 0x120, RZ, 0xfc, !PT ;  /* 0x00000120460f7812 */ /* 0x000fe200078efcff */
[----:B------:R0:W-:Y:S01]  /*1690*/  @!P6 STG.E.U16 desc[UR4][R2.64+0xc0], R75 ;  /* 0x0000c04b0200e986 */ /* 0x0001e2000c101504 */
[----:B------:R-:W-:-:S02]  /*16a0*/  @!P5 F2FP.F16.F32.PACK_AB R72, RZ, R72 ;  /* 0x00000048ff48d23e */ /* 0x000fc400000000ff */
[-C--:B------:R-:W-:Y:S01]  /*16b0*/  ISETP.GE.AND P6, PT, R15, R16.reuse, PT ;  /* 0x000000100f00720c */ /* 0x080fe20003fc6270 */
[----:B------:R-:W-:Y:S01]  /*16c0*/  @!P0 FMUL.FTZ R31, R31, 1.4426950216293334961 ;  /* 0x3fb8aa3b1f1f8820 */ /* 0x000fe20000410000 */
[C---:B------:R-:W-:Y:S01]  /*16d0*/  LOP3.LUT R15, R70.reuse, 0x140, RZ, 0xfc, !PT ;  /* 0x00000140460f7812 */ /* 0x040fe200078efcff */
[----:B------:R0:W-:Y:S01]  /*16e0*/  @!P5 STG.E.U16 desc[UR4][R2.64+0x100], R72 ;  /* 0x000100480200d986 */ /* 0x0001e2000c101504 */
[----:B------:R-:W2:Y:S01]  /*16f0*/  @!P2 MUFU.EX2 R29, R29 ;  /* 0x0000001d001da308 */ /* 0x000ea20000000800 */
[----:B----4-:R-:W-:Y:S01]  /*1700*/  @!P3 FFMA.FTZ R25, -R79, R25, R24 ;  /* 0x000000194f19b223 */ /* 0x010fe20000010118 */
[----:B------:R-:W-:Y:S02]  /*1710*/  ISETP.GE.AND P5, PT, R15, R16, PT ;  /* 0x000000100f00720c */ /* 0x000fe40003fa6270 */
[----:B------:R-:W-:Y:S02]  /*1720*/  LOP3.LUT R15, R70, 0x160, RZ, 0xfc, !PT ;  /* 0x00000160460f7812 */ /* 0x000fe400078efcff */
[----:B------:R-:W-:-:S02]  /*1730*/  @!P3 F2FP.F16.F32.PACK_AB R25, RZ, R25 ;  /* 0x00000019ff19b23e */ /* 0x000fc400000000ff */
[----:B------:R-:W3:Y:S01]  /*1740*/  @!P0 MUFU.EX2 R31, R31 ;  /* 0x0000001f001f8308 */ /* 0x000ee20000000800 */
[----:B-1----:R-:W-:Y:S01]  /*1750*/  @!P1 FFMA.FTZ R27, -R79, R27, R26 ;  /* 0x0000001b4f1b9223 */ /* 0x002fe2000001011a */
[----:B------:R-:W-:Y:S01]  /*1760*/  @!P6 FMUL.FTZ R33, R33, 1.4426950216293334961 ;  /* 0x3fb8aa3b2121e820 */ /* 0x000fe20000410000 */
[----:B------:R0:W-:Y:S01]  /*1770*/  @!P3 STG.E.U16 desc[UR4][R2.64+0x140], R25 ;  /* 0x000140190200b986 */ /* 0x0001e2000c101504 */
[-C--:B------:R-:W-:Y:S02]  /*1780*/  ISETP.GE.AND P3, PT, R15, R16.reuse, PT ;  /* 0x000000100f00720c */ /* 0x080fe40003f66270 */
[----:B------:R-:W-:Y:S01]  /*1790*/  @!P1 F2FP.F16.F32.PACK_AB R27, RZ, R27 ;  /* 0x0000001bff1b923e */ /* 0x000fe200000000ff */
[----:B------:R-:W-:Y:S01]  /*17a0*/  @!P5 FMUL.FTZ R35, R35, 1.4426950216293334961 ;  /* 0x3fb8aa3b2323d820 */ /* 0x000fe20000410000 */
[----:B------:R-:W-:Y:S01]  /*17b0*/  LOP3.LUT R15, R70, 0x240, RZ, 0xfc, !PT ;  /* 0x00000240460f7812 */ /* 0x000fe200078efcff */
[----:B--2---:R-:W-:Y:S01]  /*17c0*/  @!P2 FFMA.FTZ R29, -R79, R29, R28 ;  /* 0x0000001d4f1da223 */ /* 0x004fe2000001011c */
[----:B------:R-:W1:Y:S01]  /*17d0*/  @!P6 MUFU.EX2 R33, R33 ;  /* 0x000000210021e308 */ /* 0x000e620000000800 */
[----:B------:R0:W-:Y:S01]  /*17e0*/  @!P1 STG.E.U16 desc[UR4][R2.64+0x180], R27 ;  /* 0x0001801b02009986 */ /* 0x0001e2000c101504 */
[----:B------:R-:W-:-:S02]  /*17f0*/  ISETP.GE.AND P1, PT, R15, R16, PT ;  /* 0x000000100f00720c */ /* 0x000fc40003f26270 */
[----:B------:R-:W-:Y:S02]  /*1800*/  @!P2 F2FP.F16.F32.PACK_AB R29, RZ, R29 ;  /* 0x0000001dff1da23e */ /* 0x000fe400000000ff */
[C---:B------:R-:W-:Y:S01]  /*1810*/  LOP3.LUT R15, R70.reuse, 0x260, RZ, 0xfc, !PT ;  /* 0x00000260460f7812 */ /* 0x040fe200078efcff */
[----:B---3--:R-:W-:Y:S01]  /*1820*/  @!P0 FFMA.FTZ R31, -R79, R31, R30 ;  /* 0x0000001f4f1f8223 */ /* 0x008fe2000001011e */
[----:B------:R-:W2:Y:S01]  /*1830*/  @!P5 MUFU.EX2 R35, R35 ;  /* 0x000000230023d308 */ /* 0x000ea20000000800 */
[----:B------:R0:W-:Y:S01]  /*1840*/  @!P2 STG.E.U16 desc[UR4][R2.64+0x1c0], R29 ;  /* 0x0001c01d0200a986 */ /* 0x0001e2000c101504 */
[----:B------:R-:W-:Y:S01]  /*1850*/  ISETP.GE.AND P2, PT, R15, R16, PT ;  /* 0x000000100f00720c */ /* 0x000fe20003f46270 */
[----:B------:R-:W-:Y:S01]  /*1860*/  @!P3 FMUL.FTZ R37, R37, 1.4426950216293334961 ;  /* 0x3fb8aa3b2525b820 */ /* 0x000fe20000410000 */
[----:B------:R-:W-:Y:S02]  /*1870*/  @!P0 F2FP.F16.F32.PACK_AB R31, RZ, R31 ;  /* 0x0000001fff1f823e */ /* 0x000fe400000000ff */
[----:B------:R-:W-:-:S02]  /*1880*/  LOP3.LUT R15, R70, 0x280, RZ, 0xfc, !PT ;  /* 0x00000280460f7812 */ /* 0x000fc400078efcff */
[----:B------:R-:W3:Y:S01]  /*1890*/  @!P4 MUFU.EX2 R50, R50 ;  /* 0x000000320032c308 */ /* 0x000ee20000000800 */
[----:B------:R0:W-:Y:S01]  /*18a0*/  @!P0 STG.E.U16 desc[UR4][R2.64+0x200], R31 ;  /* 0x0002001f02008986 */ /* 0x0001e2000c101504 */
[----:B------:R-:W-:Y:S01]  /*18b0*/  ISETP.GE.AND P0, PT, R15, R16, PT ;  /* 0x000000100f00720c */ /* 0x000fe20003f06270 */
[----:B-1----:R-:W-:Y:S01]  /*18c0*/  @!P6 FFMA.FTZ R33, -R79, R33, R32 ;  /* 0x000000214f21e223 */ /* 0x002fe20000010120 */
[----:B------:R-:W-:-:S04]  /*18d0*/  LOP3.LUT R15, R70, 0x2a0, RZ, 0xfc, !PT ;  /* 0x000002a0460f7812 */ /* 0x000fc800078efcff */
[----:B------:R-:W1:Y:S01]  /*18e0*/  @!P1 MUFU.EX2 R53, R53 ;  /* 0x0000003500359308 */ /* 0x000e620000000800 */
[----:B--2---:R-:W-:Y:S01]  /*18f0*/  @!P5 FFMA.FTZ R35, -R79, R35, R34 ;  /* 0x000000234f23d223 */ /* 0x004fe20000010122 */
[----:B------:R-:W-:-:S04]  /*1900*/  @!P6 F2FP.F16.F32.PACK_AB R33, RZ, R33 ;  /* 0x00000021ff21e23e */ /* 0x000fc800000000ff */
[----:B------:R-:W-:Y:S01]  /*1910*/  @!P5 F2FP.F16.F32.PACK_AB R35, RZ, R35 ;  /* 0x00000023ff23d23e */ /* 0x000fe200000000ff */
[----:B------:R0:W-:Y:S01]  /*1920*/  @!P6 STG.E.U16 desc[UR4][R2.64+0x240], R33 ;  /* 0x000240210200e986 */ /* 0x0001e2000c101504 */
[----:B------:R-:W2:Y:S01]  /*1930*/  @!P2 MUFU.EX2 R56, R56 ;  /* 0x000000380038a308 */ /* 0x000ea20000000800 */
[----:B---3--:R-:W-:Y:S01]  /*1940*/  @!P4 FFMA.FTZ R50, -R79, R50, R48 ;  /* 0x000000324f32c223 */ /* 0x008fe20000010130 */
[-C--:B------:R-:W-:Y:S01]  /*1950*/  ISETP.GE.AND P6, PT, R49, R16.reuse, PT ;  /* 0x000000103100720c */ /* 0x080fe20003fc6270 */
[----:B------:R0:W-:Y:S01]  /*1960*/  @!P5 STG.E.U16 desc[UR4][R2.64+0x280], R35 ;  /* 0x000280230200d986 */ /* 0x0001e2000c101504 */
[----:B------:R-:W-:Y:S02]  /*1970*/  ISETP.GE.AND P5, PT, R15, R16, PT ;  /* 0x000000100f00720c */ /* 0x000fe40003fa6270 */
[----:B------:R-:W-:Y:S02]  /*1980*/  @!P4 F2FP.F16.F32.PACK_AB R50, RZ, R50 ;  /* 0x00000032ff32c23e */ /* 0x000fe400000000ff */
[----:B------:R-:W3:Y:S01]  /*1990*/  @!P3 MUFU.EX2 R37, R37 ;  /* 0x000000250025b308 */ /* 0x000ee20000000800 */
[----:B-1----:R-:W-:Y:S01]  /*19a0*/  @!P1 FFMA.FTZ R53, -R79, R53, R52 ;  /* 0x000000354f359223 */ /* 0x002fe20000010134 */
[----:B------:R-:W-:Y:S01]  /*19b0*/  LOP3.LUT R15, R70, 0x2c0, RZ, 0xfc, !PT ;  /* 0x000002c0460f7812 */ /* 0x000fe200078efcff */
[----:B------:R0:W-:Y:S01]  /*19c0*/  @!P4 STG.E.U16 desc[UR4][R2.64+0x440], R50 ;  /* 0x000440320200c986 */ /* 0x0001e2000c101504 */
[----:B------:R-:W-:-:S02]  /*19d0*/  ISETP.GE.AND P4, PT, R51, R16, PT ;  /* 0x000000103300720c */ /* 0x000fc40003f86270 */
[----:B------:R-:W-:Y:S02]  /*19e0*/  @!P1 F2FP.F16.F32.PACK_AB R53, RZ, R53 ;  /* 0x00000035ff35923e */ /* 0x000fe400000000ff */
[----:B------:R-:W1:Y:S01]  /*19f0*/  @!P0 MUFU.EX2 R58, R58 ;  /* 0x0000003a003a8308 */ /* 0x000e620000000800 */
[----:B--2---:R-:W-:Y:S02]  /*1a00*/  @!P2 FFMA.FTZ R56, -R79, R56, R54 ;  /* 0x000000384f38a223 */ /* 0x004fe40000010136 */
[----:B------:R0:W-:Y:S01]  /*1a10*/  @!P1 STG.E.U16 desc[UR4][R2.64+0x480], R53 ;  /* 0x0004803502009986 */ /* 0x0001e2000c101504 */
[----:B------:R-:W-:Y:S02]  /*1a20*/  ISETP.GE.AND P1, PT, R55, R16, PT ;  /* 0x000000103700720c */ /* 0x000fe40003f26270 */
[----:B------:R-:W-:Y:S02]  /*1a30*/  @!P2 F2FP.F16.F32.PACK_AB R56, RZ, R56 ;  /* 0x00000038ff38a23e */ /* 0x000fe400000000ff */
[----:B------:R-:W2:Y:S01]  /*1a40*/  @!P5 MUFU.EX2 R14, R14 ;  /* 0x0000000e000ed308 */ /* 0x000ea20000000800 */
[----:B---3--:R-:W-:-:S02]  /*1a50*/  @!P3 FFMA.FTZ R37, -R79, R37, R36 ;  /* 0x000000254f25b223 */ /* 0x008fc40000010124 */
[----:B------:R0:W-:Y:S01]  /*1a60*/  @!P2 STG.E.U16 desc[UR4][R2.64+0x4c0], R56 ;  /* 0x0004c0380200a986 */ /* 0x0001e2000c101504 */
[----:B------:R-:W-:Y:S02]  /*1a70*/  ISETP.GE.AND P2, PT, R59, R16, PT ;  /* 0x000000103b00720c */ /* 0x000fe40003f46270 */
[----:B------:R-:W-:Y:S02]  /*1a80*/  @!P3 F2FP.F16.F32.PACK_AB R37, RZ, R37 ;  /* 0x00000025ff25b23e */ /* 0x000fe400000000ff */
[----:B------:R-:W3:Y:S01]  /*1a90*/  @!P6 MUFU.EX2 R8, R8 ;  /* 0x000000080008e308 */ /* 0x000ee20000000800 */
[----:B-1----:R-:W-:Y:S02]  /*1aa0*/  @!P0 FFMA.FTZ R58, -R79, R58, R57 ;  /* 0x0000003a4f3a8223 */ /* 0x002fe40000010139 */
[----:B------:R0:W-:Y:S01]  /*1ab0*/  @!P3 STG.E.U16 desc[UR4][R2.64+0x2c0], R37 ;  /* 0x0002c0250200b986 */ /* 0x0001e2000c101504 */
[----:B------:R-:W-:Y:S02]  /*1ac0*/  ISETP.GE.AND P3, PT, R15, R16, PT ;  /* 0x000000100f00720c */ /* 0x000fe40003f66270 */
[----:B------:R-:W-:-:S02]  /*1ad0*/  @!P0 F2FP.F16.F32.PACK_AB R58, RZ, R58 ;  /* 0x0000003aff3a823e */ /* 0x000fc400000000ff */
[----:B------:R-:W1:Y:S01]  /*1ae0*/  @!P4 MUFU.EX2 R0, R0 ;  /* 0x000000000000c308 */ /* 0x000e620000000800 */
[----:B--2---:R-:W-:Y:S02]  /*1af0*/  @!P5 FFMA.FTZ R14, -R79, R14, R60 ;  /* 0x0000000e4f0ed223 */ /* 0x004fe4000001013c */
[----:B------:R0:W-:Y:S01]  /*1b00*/  @!P0 STG.E.U16 desc[UR4][R2.64+0x500], R58 ;  /* 0x0005003a02008986 */ /* 0x0001e2000c101504 */
[----:B------:R-:W-:Y:S02]  /*1b10*/  ISETP.GE.AND P0, PT, R61, R16, PT ;  /* 0x000000103d00720c */ /* 0x000fe40003f06270 */
[----:B------:R-:W-:Y:S02]  /*1b20*/  @!P5 F2FP.F16.F32.PACK_AB R14, RZ, R14 ;  /* 0x0000000eff0ed23e */ /* 0x000fe400000000ff */
[----:B------:R-:W2:Y:S01]  /*1b30*/  @!P1 MUFU.EX2 R18, R87 ;  /* 0x0000005700129308 */ /* 0x000ea20000000800 */
[----:B---3--:R-:W-:Y:S02]  /*1b40*/  @!P6 FFMA.FTZ R8, -R79, R8, R10 ;  /* 0x000000084f08e223 */ /* 0x008fe4000001010a */
[----:B------:R0:W-:Y:S01]  /*1b50*/  @!P5 STG.E.U16 desc[UR4][R2.64+0x540], R14 ;  /* 0x0005400e0200d986 */ /* 0x0001e2000c101504 */
[----:B------:R-:W-:-:S02]  /*1b60*/  ISETP.GE.AND P5, PT, R63, R16, PT ;  /* 0x000000103f00720c */ /* 0x000fc40003fa6270 */
[----:B------:R-:W-:Y:S02]  /*1b70*/  @!P6 F2FP.F16.F32.PACK_AB R8, RZ, R8 ;  /* 0x00000008ff08e23e */ /* 0x000fe400000000ff */
[----:B------:R-:W3:Y:S01]  /*1b80*/  @!P2 MUFU.EX2 R65, R65 ;  /* 0x000000410041a308 */ /* 0x000ee20000000800 */
[----:B-1----:R-:W-:Y:S02]  /*1b90*/  @!P4 FFMA.FTZ R0, -R79, R0, R6 ;  /* 0x000000004f00c223 */ /* 0x002fe40000010106 */
[----:B------:R0:W-:Y:S01]  /*1ba0*/  @!P6 STG.E.U16 desc[UR4][R2.64+0x5c0], R8 ;  /* 0x0005c0080200e986 */ /* 0x0001e2000c101504 */
[----:B------:R-:W-:Y:S02]  /*1bb0*/  ISETP.GE.AND P6, PT, R9, R16, PT ;  /* 0x000000100900720c */ /* 0x000fe40003fc6270 */
[----:B------:R-:W-:Y:S02]  /*1bc0*/  @!P4 F2FP.F16.F32.PACK_AB R0, RZ, R0 ;  /* 0x00000000ff00c23e */ /* 0x000fe400000000ff */
[----:B------:R-:W1:Y:S01]  /*1bd0*/  @!P3 MUFU.EX2 R12, R12 ;  /* 0x0000000c000cb308 */ /* 0x000e620000000800 */
[----:B--2---:R-:W-:Y:S01]  /*1be0*/  @!P1 FFMA.FTZ R18, -R79, R18, R5 ;  /* 0x000000124f129223 */ /* 0x004fe20000010105 */
[----:B------:R-:W-:Y:S01]  /*1bf0*/  LOP3.LUT R5, R70, 0x180, RZ, 0xfc, !PT ;  /* 0x0000018046057812 */ /* 0x000fe200078efcff */
[----:B------:R0:W-:Y:S03]  /*1c00*/  @!P4 STG.E.U16 desc[UR4][R2.64+0x600], R0 ;  /* 0x000600000200c986 */ /* 0x0001e6000c101504 */
[----:B------:R-:W-:-:S02]  /*1c10*/  @!P1 F2FP.F16.F32.PACK_AB R18, RZ, R18 ;  /* 0x00000012ff12923e */ /* 0x000fc400000000ff */
[----:B------:R-:W2:Y:S01]  /*1c20*/  @!P0 MUFU.EX2 R10, R67 ;  /* 0x00000043000a8308 */ /* 0x000ea20000000800 */
[----:B---3--:R-:W-:Y:S01]  /*1c30*/  @!P2 FFMA.FTZ R65, -R79, R65, R4 ;  /* 0x000000414f41a223 */ /* 0x008fe20000010104 */
[----:B------:R-:W-:Y:S01]  /*1c40*/  ISETP.GE.AND P4, PT, R5, R16, PT ;  /* 0x000000100500720c */ /* 0x000fe20003f86270 */
[----:B------:R0:W-:Y:S01]  /*1c50*/  @!P1 STG.E.U16 desc[UR4][R2.64+0x640], R18 ;  /* 0x0006401202009986 */ /* 0x0001e2000c101504 */
[C---:B------:R-:W-:Y:S02]  /*1c60*/  LOP3.LUT R5, R70.reuse, 0x1a0, RZ, 0xfc, !PT ;  /* 0x000001a046057812 */ /* 0x040fe400078efcff */
[----:B------:R-:W-:Y:S02]  /*1c70*/  @!P2 F2FP.F16.F32.PACK_AB R65, RZ, R65 ;  /* 0x00000041ff41a23e */ /* 0x000fe400000000ff */
[----:B------:R-:W3:Y:S01]  /*1c80*/  @!P5 MUFU.EX2 R64, R64 ;  /* 0x000000400040d308 */ /* 0x000ee20000000800 */
[----:B-1----:R-:W-:Y:S01]  /*1c90*/  @!P3 FFMA.FTZ R12, -R79, R12, R13 ;  /* 0x0000000c4f0cb223 */ /* 0x002fe2000001010d */
[----:B------:R-:W-:Y:S01]  /*1ca0*/  ISETP.GE.AND P1, PT, R5, R16, PT ;  /* 0x000000100500720c */ /* 0x000fe20003f26270 */
[----:B------:R0:W-:Y:S01]  /*1cb0*/  @!P2 STG.E.U16 desc[UR4][R2.64+0x680], R65 ;  /* 0x000680410200a986 */ /* 0x0001e2000c101504 */
[----:B------:R-:W-:-:S02]  /*1cc0*/  LOP3.LUT R5, R70, 0x1c0, RZ, 0xfc, !PT ;  /* 0x000001c046057812 */ /* 0x000fc400078efcff */
[----:B------:R-:W-:Y:S01]  /*1cd0*/  @!P3 F2FP.F16.F32.PACK_AB R12, RZ, R12 ;  /* 0x0000000cff0cb23e */ /* 0x000fe200000000ff */
[----:B------:R-:W-:Y:S01]  /*1ce0*/  @!P4 FMUL.FTZ R39, R39, 1.4426950216293334961 ;  /* 0x3fb8aa3b2727c820 */ /* 0x000fe20000410000 */
[----:B------:R-:W-:Y:S01]  /*1cf0*/  ISETP.GE.AND P2, PT, R5, R16, PT ;  /* 0x000000100500720c */ /* 0x000fe20003f46270 */
[----:B--2---:R-:W-:Y:S01]  /*1d00*/  @!P0 FFMA.FTZ R10, -R79, R10, R81 ;  /* 0x0000000a4f0a8223 */ /* 0x004fe20000010151 */
[----:B------:R-:W-:Y:S01]  /*1d10*/  LOP3.LUT R5, R70, 0x1e0, RZ, 0xfc, !PT ;  /* 0x000001e046057812 */ /* 0x000fe200078efcff */
[----:B------:R0:W-:Y:S01]  /*1d20*/  @!P3 STG.E.U16 desc[UR4][R2.64+0x580], R12 ;  /* 0x0005800c0200b986 */ /* 0x0001e2000c101504 */
[----:B------:R-:W-:Y:S01]  /*1d30*/  ISETP.GE.AND P3, PT, R11, R16, PT ;  /* 0x000000100b00720c */ /* 0x000fe20003f66270 */
[----:B------:R-:W1:Y:S01]  /*1d40*/  @!P6 MUFU.EX2 R68, R68 ;  /* 0x000000440044e308 */ /* 0x000e620000000800 */
[----:B------:R-:W-:Y:S01]  /*1d50*/  @!P0 F2FP.F16.F32.PACK_AB R10, RZ, R10 ;  /* 0x0000000aff0a823e */ /* 0x000fe200000000ff */
[----:B------:R-:W-:Y:S01]  /*1d60*/  @!P1 FMUL.FTZ R41, R41, 1.4426950216293334961 ;  /* 0x3fb8aa3b29299820 */ /* 0x000fe20000410000 */
[----:B---3--:R-:W-:-:S03]  /*1d70*/  @!P5 FFMA.FTZ R64, -R79, R64, R82 ;  /* 0x000000404f40d223 */ /* 0x008fc60000010152 */
[----:B------:R0:W-:Y:S01]  /*1d80*/  @!P0 STG.E.U16 desc[UR4][R2.64+0x6c0], R10 ;  /* 0x0006c00a02008986 */ /* 0x0001e2000c101504 */
[----:B------:R-:W-:Y:S01]  /*1d90*/  ISETP.GE.AND P0, PT, R5, R16, PT ;  /* 0x000000100500720c */ /* 0x000fe20003f06270 */
[----:B------:R-:W-:Y:S01]  /*1da0*/  @!P2 FMUL.FTZ R43, R43, 1.4426950216293334961 ;  /* 0x3fb8aa3b2b2ba820 */ /* 0x000fe20000410000 */
[----:B------:R-:W-:Y:S01]  /*1db0*/  @!P5 F2FP.F16.F32.PACK_AB R64, RZ, R64 ;  /* 0x00000040ff40d23e */ /* 0x000fe200000000ff */
[----:B------:R-:W2:Y:S01]  /*1dc0*/  @!P4 MUFU.EX2 R39, R39 ;  /* 0x000000270027c308 */ /* 0x000ea20000000800 */
[----:B------:R-:W-:-:S03]  /*1dd0*/  LOP3.LUT R5, R70, 0x200, RZ, 0xfc, !PT ;  /* 0x0000020046057812 */ /* 0x000fc600078efcff */
[----:B------:R0:W-:Y:S01]  /*1de0*/  @!P5 STG.E.U16 desc[UR4][R2.64+0x700], R64 ;  /* 0x000700400200d986 */ /* 0x0001e2000c101504 */
[----:B------:R-:W-:Y:S01]  /*1df0*/  ISETP.GE.AND P5, PT, R5, R16, PT ;  /* 0x000000100500720c */ /* 0x000fe20003fa6270 */
[----:B-1----:R-:W-:Y:S02]  /*1e00*/  @!P6 FFMA.FTZ R68, -R79, R68, R85 ;  /* 0x000000444f44e223 */ /* 0x002fe40000010155 */
[----:B------:R-:W1:Y:S02]  /*1e10*/  @!P3 MUFU.EX2 R66, R66 ;  /* 0x000000420042b308 */ /* 0x000e640000000800 */
[----:B------:R-:W-:Y:S01]  /*1e20*/  @!P0 FMUL.FTZ R45, R45, 1.4426950216293334961 ;  /* 0x3fb8aa3b2d2d8820 */ /* 0x000fe20000410000 */
[----:B------:R-:W-:-:S05]  /*1e30*/  @!P6 F2FP.F16.F32.PACK_AB R68, RZ, R68 ;  /* 0x00000044ff44e23e */ /* 0x000fca00000000ff */
[----:B------:R-:W3:Y:S01]  /*1e40*/  @!P1 MUFU.EX2 R41, R41 ;  /* 0x0000002900299308 */ /* 0x000ee20000000800 */
[----:B--2---:R-:W-:Y:S01]  /*1e50*/  @!P4 FFMA.FTZ R39, -R79, R39, R38 ;  /* 0x000000274f27c223 */ /* 0x004fe20000010126 */
[----:B------:R-:W-:Y:S01]  /*1e60*/  @!P5 FMUL.FTZ R47, R47, 1.4426950216293334961 ;  /* 0x3fb8aa3b2f2fd820 */ /* 0x000fe20000410000 */
[----:B------:R0:W-:Y:S03]  /*1e70*/  @!P6 STG.E.U16 desc[UR4][R2.64+0x780], R68 ;  /* 0x000780440200e986 */ /* 0x0001e6000c101504 */
[----:B------:R-:W-:Y:S02]  /*1e80*/  @!P4 F2FP.F16.F32.PACK_AB R39, RZ, R39 ;  /* 0x00000027ff27c23e */ /* 0x000fe400000000ff */
[----:B------:R-:W2:Y:S01]  /*1e90*/  @!P2 MUFU.EX2 R43, R43 ;  /* 0x0000002b002ba308 */ /* 0x000ea20000000800 */
[----:B-1----:R-:W-:Y:S02]  /*1ea0*/  @!P3 FFMA.FTZ R66, -R79, R66, R84 ;  /* 0x000000424f42b223 */ /* 0x002fe40000010154 */
[----:B------:R0:W-:Y:S03]  /*1eb0*/  @!P4 STG.E.U16 desc[UR4][R2.64+0x300], R39 ;  /* 0x000300270200c986 */ /* 0x0001e6000c101504 */
[----:B------:R-:W-:-:S02]  /*1ec0*/  @!P3 F2FP.F16.F32.PACK_AB R66, RZ, R66 ;  /* 0x00000042ff42b23e */ /* 0x000fc400000000ff */
[----:B------:R-:W1:Y:S01]  /*1ed0*/  @!P0 MUFU.EX2 R45, R45 ;  /* 0x0000002d002d8308 */ /* 0x000e620000000800 */
[----:B---3--:R-:W-:Y:S02]  /*1ee0*/  @!P1 FFMA.FTZ R41, -R79, R41, R40 ;  /* 0x000000294f299223 */ /* 0x008fe40000010128 */
[----:B------:R0:W-:Y:S01]  /*1ef0*/  @!P3 STG.E.U16 desc[UR4][R2.64+0x740], R66 ;  /* 0x000740420200b986 */ /* 0x0001e2000c101504 */
[----:B------:R-:W-:Y:S02]  /*1f00*/  ISETP.GE.AND P3, PT, R7, R16, PT ;  /* 0x000000100700720c */ /* 0x000fe40003f66270 */
[----:B------:R-:W-:Y:S02]  /*1f10*/  @!P1 F2FP.F16.F32.PACK_AB R41, RZ, R41 ;  /* 0x00000029ff29923e */ /* 0x000fe400000000ff */
[----:B------:R-:W3:Y:S01]  /*1f20*/  @!P5 MUFU.EX2 R47, R47 ;  /* 0x0000002f002fd308 */ /* 0x000ee20000000800 */
[C---:B--2---:R-:W-:Y:S02]  /*1f30*/  @!P2 FFMA.FTZ R43, -R79.reuse, R43, R42 ;  /* 0x0000002b4f2ba223 */ /* 0x044fe4000001012a */
[----:B------:R0:W-:Y:S03]  /*1f40*/  @!P1 STG.E.U16 desc[UR4][R2.64+0x340], R41 ;  /* 0x0003402902009986 */ /* 0x0001e6000c101504 */
[----:B------:R-:W-:Y:S01]  /*1f50*/  @!P2 F2FP.F16.F32.PACK_AB R43, RZ, R43 ;  /* 0x0000002bff2ba23e */ /* 0x000fe200000000ff */
[----:B-1----:R-:W-:-:S04]  /*1f60*/  @!P0 FFMA.FTZ R45, -R79, R45, R44 ;  /* 0x0000002d4f2d8223 */ /* 0x002fc8000001012c */
[----:B------:R0:W-:Y:S01]  /*1f70*/  @!P2 STG.E.U16 desc[UR4][R2.64+0x380], R43 ;  /* 0x0003802b0200a986 */ /* 0x0001e2000c101504 */
[----:B------:R-:W-:Y:S01]  /*1f80*/  @!P0 F2FP.F16.F32.PACK_AB R45, RZ, R45 ;  /* 0x0000002dff2d823e */ /* 0x000fe200000000ff */
[----:B---3--:R-:W-:-:S04]  /*1f90*/  @!P5 FFMA.FTZ R47, -R79, R47, R46 ;  /* 0x0000002f4f2fd223 */ /* 0x008fc8000001012e */
        /* <DEDUP_REMOVED lines=9> */
.L_x_5317:
        /* <DEDUP_REMOVED lines=13> */
.L_x_11923:


//--------------------- .text._ZN43_GLOBAL__N__9ae7fba5_10_SoftMax_cu_9f978f6321softmax_warp_backwardIN3c104HalfES2_fLi9ELb1ELb0EEEvPT0_PKT_S7_iiiPKb --------------------------
	.section	.text._ZN43_GLOBAL__N__9ae7fba5_10_SoftMax_cu_9f978f6321softmax_warp_backwardIN3c104HalfES2_fLi9ELb1ELb0EEEvPT0_PKT_S7_iiiPKb,"ax",@progbits
	.align	128
.text._ZN43_GLOBAL__N__9ae7fba5_10_SoftMax_cu_9f978f6321softmax_warp_backwardIN3c104HalfES2_fLi9ELb1ELb0EEEvPT0_PKT_S7_iiiPKb:
        .type           _ZN43_GLOBAL__N__9ae7fba5_10_SoftMax_cu_9f978f6321softmax_warp_backwardIN3c104HalfES2_fLi9ELb1ELb0EEEvPT0_PKT_S7_iiiPKb,@function
        .size           _ZN43_GLOBAL__N__9ae7fba5_10_SoftMax_cu_9f978f6321softmax_warp_backwardIN3c104HalfES2_fLi9ELb1ELb0EEEvPT0_PKT_S7_iiiPKb,(.L_x_11924 - _ZN43_GLOBAL__N__9ae7fba5_10_SoftMax_cu_9f978f6321softmax_warp_backwardIN3c104HalfES2_fLi9ELb1ELb0EEEvPT0_PKT_S7_iiiPKb)
        .other          _ZN43_GLOBAL__N__9ae7fba5_10_SoftMax_cu_9f978f6321softmax_warp_backwardIN3c104HalfES2_fLi9ELb1ELb0EEEvPT0_PKT_S7_iiiPKb,@"STO_CUDA_ENTRY STV_DEFAULT"
_ZN43_GLOBAL__N__9ae7fba5_10_SoftMax_cu_9f978f6321softmax_warp_backwardIN3c104HalfES2_fLi9ELb1ELb0EEEvPT0_PKT_S7_iiiPKb:
        /* <DEDUP_REMOVED lines=26> */
[C---:B------:R-:W-:Y:S02]  /*01a0*/  LOP3.LUT R32, R34.reuse, 0x40, RZ, 0xfc, !PT ;  /* 0x0000004022207812 */ /* 0x040fe400078efcff */
[----:B------:R-:W-:Y:S02]  /*01b0*/  LOP3.LUT R30, R34, 0x60, RZ, 0xfc, !PT ;  /* 0x00000060221e7812 */ /* 0x000fe400078efcff */
[-C--:B------:R-:W-:Y:S02]  /*01c0*/  ISETP.GE.AND P5, PT, R10, R7.reuse, PT ;  /* 0x000000070a00720c */ /* 0x080fe40003fa6270 */
[----:B------:R-:W-:Y:S02]  /*01d0*/  LOP3.LUT R10, R34, 0xa0, RZ, 0xfc, !PT ;  /* 0x000000a0220a7812 */ /* 0x000fe400078efcff */
[-C--:B------:R-:W-:Y:S02]  /*01e0*/  ISETP.GE.AND P3, PT, R32, R7.reuse, PT ;  /* 0x000000072000720c */ /* 0x080fe40003f66270 */
[----:B------:R-:W-:-:S02]  /*01f0*/  ISETP.GE.AND P4, PT, R30, R7, PT ;  /* 0x000000071e00720c */ /* 0x000fc40003f86270 */
[-C--:B------:R-:W-:Y:S02]  /*0200*/  ISETP.GE.AND P0, PT, R10, R7.reuse, PT ;  /* 0x000000070a00720c */ /* 0x080fe40003f06270 */
[----:B------:R-:W-:Y:S01]  /*0210*/  LOP3.LUT R10, R34, 0xc0, RZ, 0xfc, !PT ;  /* 0x000000c0220a7812 */ /* 0x000fe200078efcff */
[----:B------:R-:W-:Y:S01]  /*0220*/  HFMA2.MMA R27, -RZ, RZ, 0, 0 ;  /* 0x00000000ff1b7435 */ /* 0x000fe200000001ff */
[----:B------:R-:W-:Y:S01]  /*0230*/  CS2R R28, SRZ ;  /* 0x00000000001c7805 */ /* 0x000fe2000001ff00 */
[----:B------:R-:W4:Y:S01]  /*0240*/  @!P5 LDG.E.U16 R18, desc[UR4][R4.64+0x100] ;  /* 0x000100040412d981 */ /* 0x000f22000c1e1500 */
[----:B------:R-:W-:Y:S02]  /*0250*/  ISETP.GE.AND P1, PT, R10, R7, PT ;  /* 0x000000070a00720c */ /* 0x000fe40003f26270 */
[----:B------:R-:W-:Y:S01]  /*0260*/  LOP3.LUT R10, R34, 0xe0, RZ, 0xfc, !PT ;  /* 0x000000e0220a7812 */ /* 0x000fe200078efcff */
[----:B------:R-:W4:Y:S04]  /*0270*/  @!P3 LDG.E.U16 R13, desc[UR4][R4.64+0x80] ;  /* 0x00008004040db981 */ /* 0x000f28000c1e1500 */
[----:B------:R-:W4:Y:S04]  /*0280*/  @!P4 LDG.E.U16 R15, desc[UR4][R4.64+0xc0] ;  /* 0x0000c004040fc981 */ /* 0x000f28000c1e1500 */
[----:B------:R-:W4:Y:S04]  /*0290*/  @!P0 LDG.E.U16 R24, desc[UR4][R4.64+0x140] ;  /* 0x0001400404188981 */ /* 0x000f28000c1e1500 */
[----:B------:R-:W4:Y:S01]  /*02a0*/  @!P3 LDG.E.U16 R12, desc[UR4][R2.64+0x80] ;  /* 0x00008004020cb981 */ /* 0x000f22000c1e1500 */
[----:B------:R-:W-:-:S03]  /*02b0*/  IMAD.MOV.U32 R19, RZ, RZ, RZ ;  /* 0x000000ffff137224 */ /* 0x000fc600078e00ff */
[----:B------:R-:W4:Y:S04]  /*02c0*/  @!P4 LDG.E.U16 R14, desc[UR4][R2.64+0xc0] ;  /* 0x0000c004020ec981 */ /* 0x000f28000c1e1500 */
[----:B------:R-:W4:Y:S04]  /*02d0*/  @!P1 LDG.E.U16 R35, desc[UR4][R4.64+0x180] ;  /* 0x0001800404239981 */ /* 0x000f28000c1e1500 */
[----:B------:R-:W4:Y:S04]  /*02e0*/  @!P5 LDG.E.U16 R16, desc[UR4][R2.64+0x100] ;  /* 0x000100040210d981 */ /* 0x000f28000c1e1500 */
[----:B------:R-:W4:Y:S01]  /*02f0*/  @!P1 LDG.E.U16 R33, desc[UR4][R2.64+0x180] ;  /* 0x0001800402219981 */ /* 0x000f22000c1e1500 */
[----:B--2---:R-:W-:-:S02]  /*0300*/  @!P6 HADD2.F32 R28, -RZ, R17.H0_H0 ;  /* 0x20000011ff1ce230 */ /* 0x004fc40000004100 */
[----:B---3--:R-:W-:Y:S01]  /*0310*/  @!P6 HADD2.F32 R27, -RZ, R6.H0_H0 ;  /* 0x20000006ff1be230 */ /* 0x008fe20000004100 */
[----:B------:R-:W-:Y:S01]  /*0320*/  ISETP.GE.AND P6, PT, R10, R7, PT ;  /* 0x000000070a00720c */ /* 0x000fe20003fc6270 */
[----:B------:R-:W2:Y:S01]  /*0330*/  @!P0 LDG.E.U16 R6, desc[UR4][R2.64+0x140] ;  /* 0x0001400402068981 */ /* 0x000ea2000c1e1500 */
[----:B----4-:R-:W-:Y:S01]  /*0340*/  @!P2 HADD2.F32 R9, -RZ, R9.H0_H0 ;  /* 0x20000009ff09a230 */ /* 0x010fe20000004100 */
[----:B------:R-:W-:Y:S01]  /*0350*/  LOP3.LUT R10, R34, 0x100, RZ, 0xfc, !PT ;  /* 0x00000100220a7812 */ /* 0x000fe200078efcff */
[----:B------:R-:W-:-:S03]  /*0360*/  @!P2 HADD2.F32 R19, -RZ, R8.H0_H0 ;  /* 0x20000008ff13a230 */ /* 0x000fc60000004100 */
[----:B------:R-:W-:Y:S01]  /*0370*/  @!P2 FMUL.FTZ R29, R9, 1.4426950216293334961 ;  /* 0x3fb8aa3b091da820 */ /* 0x000fe20000410000 */
[----:B------:R-:W-:-:S05]  /*0380*/  ISETP.GE.AND P2, PT, R10, R7, PT ;  /* 0x000000070a00720c */ /* 0x000fca0003f46270 */
[----:B------:R-:W3:Y:S04]  /*0390*/  @!P6 LDG.E.U16 R37, desc[UR4][R4.64+0x1c0] ;  /* 0x0001c0040425e981 */ /* 0x000ee8000c1e1500 */
[----:B------:R-:W4:Y:S04]  /*03a0*/  @!P6 LDG.E.U16 R36, desc[UR4][R2.64+0x1c0] ;  /* 0x0001c0040224e981 */ /* 0x000f28000c1e1500 */
[----:B------:R-:W4:Y:S04]  /*03b0*/  @!P2 LDG.E.U16 R10, desc[UR4][R4.64+0x200] ;  /* 0x00020004040aa981 */ /* 0x000f28000c1e1500 */
[----:B------:R-:W4:Y:S01]  /*03c0*/  @!P2 LDG.E.U16 R31, desc[UR4][R2.64+0x200] ;  /* 0x00020004021fa981 */ /* 0x000f22000c1e1500 */
[----:B------:R-:W-:Y:S01]  /*03d0*/  HFMA2.MMA R17, -RZ, RZ, 0, 0 ;  /* 0x00000000ff117435 */ /* 0x000fe200000001ff */
[C---:B------:R-:W-:Y:S01]  /*03e0*/  LOP3.LUT R8, R34.reuse, 0x120, RZ, 0xfc, !PT ;  /* 0x0000012022087812 */ /* 0x040fe200078efcff */
[----:B------:R-:W-:Y:S01]  /*03f0*/  @!P3 HADD2.F32 R13, -RZ, R13.H0_H0 ;  /* 0x2000000dff0db230 */ /* 0x000fe20000004100 */
[----:B------:R-:W-:Y:S01]  /*0400*/  LOP3.LUT R20, R34, 0x140, RZ, 0xfc, !PT ;  /* 0x0000014022147812 */ /* 0x000fe200078efcff */
[----:B------:R-:W-:Y:S01]  /*0410*/  @!P4 HADD2.F32 R15, -RZ, R15.H0_H0 ;  /* 0x2000000fff0fc230 */ /* 0x000fe20000004100 */
[----:B------:R-:W-:Y:S01]  /*0420*/  MOV R21, RZ ;  /* 0x000000ff00157202 */ /* 0x000fe20000000f00 */
[----:B------:R-:W-:Y:S01]  /*0430*/  IMAD.MOV.U32 R25, RZ, RZ, RZ ;  /* 0x000000ffff197224 */ /* 0x000fe200078e00ff */
[----:B------:R-:W-:Y:S01]  /*0440*/  CS2R R22, SRZ ;  /* 0x0000000000167805 */ /* 0x000fe2000001ff00 */
[----:B------:R-:W-:-:S02]  /*0450*/  @!P0 HADD2.F32 R24, -RZ, R24.H0_H0 ;  /* 0x20000018ff188230 */ /* 0x000fc40000004100 */
[----:B------:R-:W-:Y:S01]  /*0460*/  @!P3 FMUL.FTZ R25, R13, 1.4426950216293334961 ;  /* 0x3fb8aa3b0d19b820 */ /* 0x000fe20000410000 */
[----:B------:R-:W-:Y:S01]  /*0470*/  @!P4 FMUL.FTZ R23, R15, 1.4426950216293334961 ;  /* 0x3fb8aa3b0f17c820 */ /* 0x000fe20000410000 */
[----:B------:R-:W-:Y:S01]  /*0480*/  @!P3 HADD2.F32 R21, -RZ, R12.H0_H0 ;  /* 0x2000000cff15b230 */ /* 0x000fe20000004100 */
[-C--:B------:R-:W-:Y:S01]  /*0490*/  ISETP.GE.AND P3, PT, R8, R7.reuse, PT ;  /* 0x000000070800720c */ /* 0x080fe20003f66270 */
[----:B------:R-:W-:Y:S02]  /*04a0*/  @!P5 HADD2.F32 R18, -RZ, R18.H0_H0 ;  /* 0x20000012ff12d230 */ /* 0x000fe40000004100 */
[----:B------:R-:W-:Y:S01]  /*04b0*/  @!P4 HADD2.F32 R17, -RZ, R14.H0_H0 ;  /* 0x2000000eff11c230 */ /* 0x000fe20000004100 */
[----:B------:R-:W-:Y:S02]  /*04c0*/  ISETP.GE.AND P4, PT, R20, R7, PT ;  /* 0x000000071400720c */ /* 0x000fe40003f86270 */
[----:B------:R-:W-:Y:S01]  /*04d0*/  CS2R R14, SRZ ;  /* 0x00000000000e7805 */ /* 0x000fe2000001ff00 */
[----:B------:R-:W-:-:S02]  /*04e0*/  IMAD.MOV.U32 R20, RZ, RZ, RZ ;  /* 0x000000ffff147224 */ /* 0x000fc400078e00ff */
[----:B------:R-:W-:Y:S01]  /*04f0*/  @!P0 FMUL.FTZ R20, R24, 1.4426950216293334961 ;  /* 0x3fb8aa3b18148820 */ /* 0x000fe20000410000 */
[----:B------:R-:W-:Y:S01]  /*0500*/  @!P1 HADD2.F32 R35, -RZ, R35.H0_H0 ;  /* 0x20000023ff239230 */ /* 0x000fe20000004100 */
[----:B------:R-:W-:Y:S02]  /*0510*/  LOP3.LUT R26, R34, 0x160, RZ, 0xfc, !PT ;  /* 0x00000160221a7812 */ /* 0x000fe400078efcff */
[----:B------:R-:W-:Y:S02]  /*0520*/  CS2R R8, SRZ ;  /* 0x0000000000087805 */ /* 0x000fe4000001ff00 */
[----:B------:R-:W-:Y:S01]  /*0530*/  CS2R R12, SRZ ;  /* 0x00000000000c7805 */ /* 0x000fe2000001ff00 */
[----:B------:R-:W-:Y:S02]  /*0540*/  @!P5 HADD2.F32 R12, -RZ, R16.H0_H0 ;  /* 0x20000010ff0cd230 */ /* 0x000fe40000004100 */
[----:B------:R-:W-:Y:S01]  /*0550*/  @!P5 FMUL.FTZ R22, R18, 1.4426950216293334961 ;  /* 0x3fb8aa3b1216d820 */ /* 0x000fe20000410000 */
[----:B------:R-:W-:Y:S01]  /*0560*/  @!P1 FMUL.FTZ R8, R35, 1.4426950216293334961 ;  /* 0x3fb8aa3b23089820 */ /* 0x000fe20000410000 */
[----:B------:R-:W-:Y:S01]  /*0570*/  ISETP.GE.AND P5, PT, R26, R7, PT ;  /* 0x000000071a00720c */ /* 0x000fe20003fa6270 */
[----:B------:R-:W4:Y:S01]  /*0580*/  @!P3 LDG.E.U16 R50, desc[UR4][R2.64+0x240] ;  /* 0x000240040232b981 */ /* 0x000f22000c1e1500 */
[----:B------:R-:W-:-:S02]  /*0590*/  LOP3.LUT R24, R34, 0x180, RZ, 0xfc, !PT ;  /* 0x0000018022187812 */ /* 0x000fc400078efcff */
[C---:B------:R-:W-:Y:S01]  /*05a0*/  LOP3.LUT R16, R34.reuse, 0x1a0, RZ, 0xfc, !PT ;  /* 0x000001a022107812 */ /* 0x040fe200078efcff */
[----:B------:R-:W-:Y:S01]  /*05b0*/  @!P1 HADD2.F32 R9, -RZ, R33.H0_H0 ;  /* 0x20000021ff099230 */ /* 0x000fe20000004100 */
[----:B------:R-:W-:Y:S01]  /*05c0*/  LOP3.LUT R18, R34, 0x1c0, RZ, 0xfc, !PT ;  /* 0x000001c022127812 */ /* 0x000fe200078efcff */
[----:B------:R-:W4:Y:S04]  /*05d0*/  @!P4 LDG.E.U16 R38, desc[UR4][R2.64+0x280] ;  /* 0x000280040226c981 */ /* 0x000f28000c1e1500 */
[----:B------:R-:W4:Y:S01]  /*05e0*/  @!P3 LDG.E.U16 R48, desc[UR4][R4.64+0x240] ;  /* 0x000240040430b981 */ /* 0x000f22000c1e1500 */
[----:B------:R-:W-:-:S03]  /*05f0*/  FADD.FTZ R52, RZ, R28 ;  /* 0x0000001cff347221 */ /* 0x000fc60000010000 */
[----:B------:R-:W5:Y:S04]  /*0600*/  @!P4 LDG.E.U16 R45, desc[UR4][R4.64+0x280] ;  /* 0x00028004042dc981 */ /* 0x000f68000c1e1500 */
[----:B------:R-:W5:Y:S01]  /*0610*/  @!P5 LDG.E.U16 R44, desc[UR4][R4.64+0x2c0] ;  /* 0x0002c004042cd981 */ /* 0x000f62000c1e1500 */
[----:B--2---:R-:W-:Y:S01]  /*0620*/  @!P0 HADD2.F32 R15, -RZ, R6.H0_H0 ;  /* 0x20000006ff0f8230 */ /* 0x004fe20000004100 */
[----:B------:R-:W-:Y:S02]  /*0630*/  ISETP.GT.AND P0, PT, R46, RZ, PT ;  /* 0x000000ff2e00720c */ /* 0x000fe40003f04270 */
[----:B------:R-:W-:Y:S02]  /*0640*/  CS2R R6, SRZ ;  /* 0x0000000000067805 */ /* 0x000fe4000001ff00 */
[----:B------:R-:W-:Y:S01]  /*0650*/  SEL R35, R11, RZ, P0 ;  /* 0x000000ff0b237207 */ /* 0x000fe20000000000 */
[----:B---3--:R-:W-:-:S02]  /*0660*/  @!P6 HADD2.F32 R37, -RZ, R37.H0_H0 ;  /* 0x20000025ff25e230 */ /* 0x008fc40000004100 */
[----:B----4-:R-:W-:-:S03]  /*0670*/  @!P6 HADD2.F32 R7, -RZ, R36.H0_H0 ;  /* 0x20000024ff07e230 */ /* 0x010fc60000004100 */
[----:B------:R-:W-:Y:S01]  /*0680*/  @!P6 FMUL.FTZ R14, R37, 1.4426950216293334961 ;  /* 0x3fb8aa3b250ee820 */ /* 0x000fe20000410000 */
[-C--:B------:R-:W-:Y:S01]  /*0690*/  ISETP.GE.AND P6, PT, R24, R35.reuse, PT ;  /* 0x000000231800720c */ /* 0x080fe20003fc6270 */
[----:B------:R-:W2:Y:S01]  /*06a0*/  @!P5 LDG.E.U16 R37, desc[UR4][R2.64+0x2c0] ;  /* 0x0002c0040225d981 */ /* 0x000ea2000c1e1500 */
[-C--:B------:R-:W-:Y:S01]  /*06b0*/  ISETP.GE.AND P0, PT, R16, R35.reuse, PT ;  /* 0x000000231000720c */ /* 0x080fe20003f06270 */
[----:B------:R-:W-:Y:S01]  /*06c0*/  @!P2 HADD2.F32 R33, -RZ, R10.H0_H0 ;  /* 0x2000000aff21a230 */ /* 0x000fe20000004100 */
[-C--:B------:R-:W-:Y:S02]  /*06d0*/  ISETP.GE.AND P1, PT, R18, R35.reuse, PT ;  /* 0x000000231200720c */ /* 0x080fe40003f26270 */
[----:B------:R-:W-:Y:S01]  /*06e0*/  LOP3.LUT R10, R34, 0x1e0, RZ, 0xfc, !PT ;  /* 0x000001e0220a7812 */ /* 0x000fe200078efcff */
[----:B------:R-:W-:Y:S02]  /*06f0*/  @!P2 HADD2.F32 R6, -RZ, R31.H0_H0 ;  /* 0x2000001fff06a230 */ /* 0x000fe40000004100 */
[----:B------:R-:W-:Y:S01]  /*0700*/  @!P2 FMUL.FTZ R13, R33, 1.4426950216293334961 ;  /* 0x3fb8aa3b210da820 */ /* 0x000fe20000410000 */
[----:B------:R-:W-:-:S03]  /*0710*/  ISETP.GE.AND P2, PT, R10, R35, PT ;  /* 0x000000230a00720c */ /* 0x000fc60003f46270 */
[----:B------:R-:W3:Y:S04]  /*0720*/  @!P6 LDG.E.U16 R49, desc[UR4][R2.64+0x300] ;  /* 0x000300040231e981 */ /* 0x000ee8000c1e1500 */
[----:B------:R-:W4:Y:S04]  /*0730*/  @!P0 LDG.E.U16 R41, desc[UR4][R2.64+0x340] ;  /* 0x0003400402298981 */ /* 0x000f28000c1e1500 */
[----:B------:R-:W4:Y:S04]  /*0740*/  @!P1 LDG.E.U16 R42, desc[UR4][R2.64+0x380] ;  /* 0x00038004022a9981 */ /* 0x000f28000c1e1500 */
[----:B------:R0:W4:Y:S01]  /*0750*/  @!P2 LDG.E.U16 R47, desc[UR4][R2.64+0x3c0] ;  /* 0x0003c004022fa981 */ /* 0x000122000c1e1500 */
[----:B------:R-:W-:Y:S01]  /*0760*/  FADD.FTZ R52, R52, R19 ;  /* 0x0000001334347221 */ /* 0x000fe20000010000 */
[----:B------:R-:W-:Y:S01]  /*0770*/  MOV R33, RZ ;  /* 0x000000ff00217202 */ /* 0x000fe20000000f00 */
[----:B------:R-:W-:Y:S01]  /*0780*/  IMAD.MOV.U32 R31, RZ, RZ, RZ ;  /* 0x000000ffff1f7224 */ /* 0x000fe200078e00ff */
[----:B------:R-:W5:Y:S01]  /*0790*/  @!P6 LDG.E.U16 R39, desc[UR4][R4.64+0x300] ;  /* 0x000300040427e981 */ /* 0x000f62000c1e1500 */
[----:B------:R-:W-:-:S03]  /*07a0*/  FADD.FTZ R52, R52, R21 ;  /* 0x0000001534347221 */ /* 0x000fc60000010000 */
[----:B------:R-:W5:Y:S01]  /*07b0*/  @!P0 LDG.E.U16 R36, desc[UR4][R4.64+0x340] ;  /* 0x0003400404248981 */ /* 0x000f62000c1e1500 */
[----:B0-----:R-:W-:-:S03]  /*07c0*/  FADD.FTZ R3, R52, R17 ;  /* 0x0000001134037221 */ /* 0x001fc60000010000 */
[----:B------:R-:W5:Y:S01]  /*07d0*/  @!P1 LDG.E.U16 R35, desc[UR4][R4.64+0x380] ;  /* 0x0003800404239981 */ /* 0x000f62000c1e1500 */
[----:B------:R-:W-:-:S03]  /*07e0*/  FADD.FTZ R2, R3, R12 ;  /* 0x0000000c03027221 */ /* 0x000fc60000010000 */
[----:B------:R0:W5:Y:S01]  /*07f0*/  @!P2 LDG.E.U16 R43, desc[UR4][R4.64+0x3c0] ;  /* 0x0003c004042ba981 */ /* 0x000162000c1e1500 */
[----:B------:R-:W-:-:S04]  /*0800*/  FADD.FTZ R2, R2, R15 ;  /* 0x0000000f02027221 */ /* 0x000fc80000010000 */
[----:B------:R-:W-:Y:S01]  /*0810*/  FADD.FTZ R2, R2, R9 ;  /* 0x0000000902027221 */ /* 0x000fe20000010000 */
[----:B------:R-:W-:-:S03]  /*0820*/  @!P3 HADD2.F32 R33, -RZ, R50.H0_H0 ;  /* 0x20000032ff21b230 */ /* 0x000fc60000004100 */
[----:B------:R-:W-:Y:S01]  /*0830*/  FADD.FTZ R3, R2, R7 ;  /* 0x0000000702037221 */ /* 0x000fe20000010000 */
[----:B------:R-:W-:-:S03]  /*0840*/  @!P4 HADD2.F32 R31, -RZ, R38.H0_H0 ;  /* 0x20000026ff1fc230 */ /* 0x000fc60000004100 */
[----:B------:R-:W-:Y:S01]  /*0850*/  FADD.FTZ R2, R3, R6 ;  /* 0x0000000603027221 */ /* 0x000fe20000010000 */
[----:B0-----:R-:W-:-:S03]  /*0860*/  CS2R R4, SRZ ;  /* 0x0000000000047805 */ /* 0x001fc6000001ff00 */
[----:B------:R-:W-:Y:S01]  /*0870*/  FADD.FTZ R2, R2, R33 ;  /* 0x0000002102027221 */ /* 0x000fe20000010000 */
[----:B------:R-:W-:-:S03]  /*0880*/  HFMA2.MMA R38, -RZ, RZ, 0, 0 ;  /* 0x00000000ff267435 */ /* 0x000fc600000001ff */
[----:B------:R-:W-:Y:S01]  /*0890*/  FADD.FTZ R2, R2, R31 ;  /* 0x0000001f02027221 */ /* 0x000fe20000010000 */
[----:B------:R-:W-:Y:S02]  /*08a0*/  @!P3 HADD2.F32 R48, -RZ, R48.H0_H0 ;  /* 0x20000030ff30b230 */ /* 0x000fe40000004100 */
[----:B--2---:R-:W-:-:S05]  /*08b0*/  @!P5 HADD2.F32 R5, -RZ, R37.H0_H0 ;  /* 0x20000025ff05d230 */ /* 0x004fca0000004100 */
[----:B------:R-:W-:Y:S01]  /*08c0*/  FADD.FTZ R3, R2, R5 ;  /* 0x0000000502037221 */ /* 0x000fe20000010000 */
[----:B---3--:R-:W-:Y:S02]  /*08d0*/  @!P6 HADD2.F32 R4, -RZ, R49.H0_H0 ;  /* 0x20000031ff04e230 */ /* 0x008fe40000004100 */
[----:B----4-:R-:W-:-:S03]  /*08e0*/  @!P0 HADD2.F32 R38, -RZ, R41.H0_H0 ;  /* 0x20000029ff268230 */ /* 0x010fc60000004100 */
[----:B------:R-:W-:Y:S01]  /*08f0*/  FADD.FTZ R3, R3, R4 ;  /* 0x0000000403037221 */ /* 0x000fe20000010000 */
[----:B------:R-:W-:Y:S02]  /*0900*/  IMAD.MOV.U32 R37, RZ, RZ, RZ ;  /* 0x000000ffff257224 */ /* 0x000fe400078e00ff */
[----:B------:R-:W-:Y:S02]  /*0910*/  @!P1 HADD2.F32 R37, -RZ, R42.H0_H0 ;  /* 0x2000002aff259230 */ /* 0x000fe40000004100 */
[----:B------:R-:W-:Y:S01]  /*0920*/  FADD.FTZ R2, R3, R38 ;  /* 0x0000002603027221 */ /* 0x000fe20000010000 */
[----:B------:R-:W-:Y:S01]  /*0930*/  MOV R42, RZ ;  /* 0x000000ff002a7202 */ /* 0x000fe20000000f00 */
[----:B------:R-:W-:Y:S02]  /*0940*/  @!P2 HADD2.F32 R42, -RZ, R47.H0_H0 ;  /* 0x2000002fff2aa230 */ /* 0x000fe40000004100 */
[----:B------:R-:W-:-:S04]  /*0950*/  FADD.FTZ R3, R2, R37 ;  /* 0x0000002502037221 */ /* 0x000fc80000010000 */
        /* <DEDUP_REMOVED lines=14> */
[----:B-----5:R-:W-:Y:S01]  /*0a40*/  @!P4 HADD2.F32 R46, -RZ, R45.H0_H0 ;  /* 0x2000002dff2ec230 */ /* 0x020fe20000004100 */
[-C--:B------:R-:W-:Y:S01]  /*0a50*/  ISETP.GE.AND P3, PT, R40, R11.reuse, PT ;  /* 0x0000000b2800720c */ /* 0x080fe20003f66270 */
[----:B------:R-:W2:Y:S01]  /*0a60*/  S2R R45, SR_TID.X ;  /* 0x00000000002d7919 */ /* 0x000ea20000002100 */
[----:B------:R-:W-:Y:S01]  /*0a70*/  MOV R40, RZ ;  /* 0x000000ff00287202 */ /* 0x000fe20000000f00 */
[----:B------:R-:W-:Y:S02]  /*0a80*/  @!P0 HADD2.F32 R36, -RZ, R36.H0_H0 ;  /* 0x20000024ff248230 */ /* 0x000fe40000004100 */
[----:B------:R-:W-:Y:S01]  /*0a90*/  @!P4 FMUL.FTZ R40, R46, 1.4426950216293334961 ;  /* 0x3fb8aa3b2e28c820 */ /* 0x000fe20000410000 */
[----:B------:R-:W-:Y:S01]  /*0aa0*/  ISETP.GE.AND P4, PT, R34, R11, PT ;  /* 0x0000000b2200720c */ /* 0x000fe20003f86270 */
[----:B------:R-:W-:Y:S01]  /*0ab0*/  @!P5 HADD2.F32 R46, -RZ, R44.H0_H0 ;  /* 0x2000002cff2ed230 */ /* 0x000fe20000004100 */
[----:B------:R-:W-:Y:S01]  /*0ac0*/  ULDC.64 UR6, c[0x0][0x210] ;  /* 0x0000840000067ab9 */ /* 0x000fe20000000a00 */
[----:B------:R-:W-:-:S02]  /*0ad0*/  IMAD.MOV.U32 R34, RZ, RZ, RZ ;  /* 0x000000ffff227224 */ /* 0x000fc400078e00ff */
[----:B------:R-:W-:Y:S02]  /*0ae0*/  @!P2 HADD2.F32 R43, -RZ, R43.H0_H0 ;  /* 0x2000002bff2ba230 */ /* 0x000fe40000004100 */
[----:B------:R-:W-:Y:S01]  /*0af0*/  @!P5 FMUL.FTZ R34, R46, 1.4426950216293334961 ;  /* 0x3fb8aa3b2e22d820 */ /* 0x000fe20000410000 */
[----:B------:R-:W-:Y:S01]  /*0b00*/  @!P6 HADD2.F32 R46, -RZ, R39.H0_H0 ;  /* 0x20000027ff2ee230 */ /* 0x000fe20000004100 */
[-C--:B------:R-:W-:Y:S01]  /*0b10*/  ISETP.GE.AND P5, PT, R32, R11.reuse, PT ;  /* 0x0000000b2000720c */ /* 0x080fe20003fa6270 */
[----:B------:R-:W-:Y:S01]  /*0b20*/  @!P1 HADD2.F32 R35, -RZ, R35.H0_H0 ;  /* 0x20000023ff239230 */ /* 0x000fe20000004100 */
[----:B------:R-:W-:Y:S01]  /*0b30*/  MOV R32, RZ ;  /* 0x000000ff00207202 */ /* 0x000fe20000000f00 */
[----:B------:R3:W4:Y:S01]  /*0b40*/  @!P3 MUFU.EX2 R44, R29 ;  /* 0x0000001d002cb308 */ /* 0x0007220000000800 */
[----:B------:R-:W-:Y:S01]  /*0b50*/  @!P6 FMUL.FTZ R32, R46, 1.4426950216293334961 ;  /* 0x3fb8aa3b2e20e820 */ /* 0x000fe20000410000 */
[----:B------:R-:W-:Y:S01]  /*0b60*/  @!P4 FMUL.FTZ R47, R27, 1.4426950216293334961 ;  /* 0x3fb8aa3b1b2fc820 */ /* 0x000fe20000410000 */
[----:B------:R-:W-:Y:S01]  /*0b70*/  IMAD.MOV.U32 R27, RZ, RZ, RZ ;  /* 0x000000ffff1b7224 */ /* 0x000fe200078e00ff */
[-C--:B------:R-:W-:Y:S01]  /*0b80*/  ISETP.GE.AND P6, PT, R30, R11.reuse, PT ;  /* 0x0000000b1e00720c */ /* 0x080fe20003fc6270 */
[----:B------:R-:W-:Y:S01]  /*0b90*/  @!P0 FMUL.FTZ R27, R36, 1.4426950216293334961 ;  /* 0x3fb8aa3b241b8820 */ /* 0x000fe20000410000 */
[----:B------:R-:W-:Y:S01]  /*0ba0*/  ISETP.GE.AND P0, PT, R26, R11, PT ;  /* 0x0000000b1a00720c */ /* 0x000fe20003f06270 */
[----:B-1----:R-:W-:Y:S01]  /*0bb0*/  FADD.FTZ R26, R2, R3 ;  /* 0x00000003021a7221 */ /* 0x002fe20000010000 */
[----:B------:R-:W1:Y:S01]  /*0bc0*/  @!P4 MUFU.EX2 R39, R47 ;  /* 0x0000002f0027c308 */ /* 0x000e620000000800 */
[----:B---3--:R-:W-:Y:S01]  /*0bd0*/  MOV R29, RZ ;  /* 0x000000ff001d7202 */ /* 0x008fe20000000f00 */
[----:B------:R-:W-:Y:S01]  /*0be0*/  @!P2 FMUL.FTZ R29, R43, 1.4426950216293334961 ;  /* 0x3fb8aa3b2b1da820 */ /* 0x000fe20000410000 */
[----:B------:R-:W-:Y:S01]  /*0bf0*/  MOV R30, RZ ;  /* 0x000000ff001e7202 */ /* 0x000fe20000000f00 */
[----:B------:R-:W-:Y:S01]  /*0c00*/  @!P1 FMUL.FTZ R30, R35, 1.4426950216293334961 ;  /* 0x3fb8aa3b231e9820 */ /* 0x000fe20000410000 */
[----:B------:R-:W-:-:S03]  /*0c10*/  SHF.R.S32.HI R3, RZ, 0x1f, R0 ;  /* 0x0000001fff037819 */ /* 0x000fc60000011400 */
[----:B------:R-:W3:Y:S01]  /*0c20*/  @!P5 MUFU.EX2 R36, R25 ;  /* 0x000000190024d308 */ /* 0x000ee20000000800 */
[----:B--2---:R-:W-:Y:S01]  /*0c30*/  LOP3.LUT R45, R45, 0x1f, RZ, 0xc0, !PT ;  /* 0x0000001f2d2d7812 */ /* 0x004fe200078ec0ff */
[----:B----4-:R-:W-:-:S03]  /*0c40*/  @!P3 FFMA.FTZ R44, -R26, R44, R19 ;  /* 0x0000002c1a2cb223 */ /* 0x010fc60000010113 */
[C---:B0-----:R-:W-:Y:S02]  /*0c50*/  LOP3.LUT R2, R45.reuse, 0x80, RZ, 0xfc, !PT ;  /* 0x000000802d027812 */ /* 0x041fe400078efcff */
[----:B------:R-:W-:Y:S01]  /*0c60*/  @!P3 F2FP.F16.F32.PACK_AB R44, RZ, R44 ;  /* 0x0000002cff2cb23e */ /* 0x000fe200000000ff */
[----:B------:R-:W0:Y:S01]  /*0c70*/  @!P6 MUFU.EX2 R46, R23 ;  /* 0x00000017002ee308 */ /* 0x000e220000000800 */
[----:B-1----:R-:W-:Y:S01]  /*0c80*/  @!P4 FFMA.FTZ R39, -R26, R39, R28 ;  /* 0x000000271a27c223 */ /* 0x002fe2000001011c */
[----:B------:R-:W-:Y:S02]  /*0c90*/  ISETP.GE.AND P2, PT, R2, R11, PT ;  /* 0x0000000b0200720c */ /* 0x000fe40003f46270 */
[C---:B------:R-:W-:Y:S02]  /*0ca0*/  LEA R2, P1, R0.reuse, UR6, 0x1 ;  /* 0x0000000600027c11 */ /* 0x040fe4000f8208ff */
[----:B------:R-:W-:Y:S02]  /*0cb0*/  LOP3.LUT R28, R45, 0xa0, RZ, 0xfc, !PT ;  /* 0x000000a02d1c7812 */ /* 0x000fe400078efcff */
[----:B------:R-:W-:Y:S01]  /*0cc0*/  @!P4 F2FP.F16.F32.PACK_AB R39, RZ, R39 ;  /* 0x00000027ff27c23e */ /* 0x000fe200000000ff */
[----:B------:R-:W1:Y:S01]  /*0cd0*/  @!P0 MUFU.EX2 R34, R34 ;  /* 0x0000002200228308 */ /* 0x000e620000000800 */
[----:B------:R-:W-:Y:S01]  /*0ce0*/  LEA.HI.X R3, R0, UR7, R3, 0x1, P1 ;  /* 0x0000000700037c11 */ /* 0x000fe200088f0c03 */
[----:B---3--:R-:W-:Y:S01]  /*0cf0*/  @!P5 FFMA.FTZ R36, -R26, R36, R21 ;  /* 0x000000241a24d223 */ /* 0x008fe20000010115 */
[----:B------:R-:W-:-:S02]  /*0d00*/  ISETP.GE.AND P1, PT, R28, R11, PT ;  /* 0x0000000b1c00720c */ /* 0x000fc40003f26270 */
[----:B------:R-:W-:Y:S01]  /*0d10*/  LOP3.LUT R0, R45, 0xc0, RZ, 0xfc, !PT ;  /* 0x000000c02d007812 */ /* 0x000fe200078efcff */
[----:B------:R2:W-:Y:S01]  /*0d20*/  @!P4 STG.E.U16 desc[UR4][R2.64], R39 ;  /* 0x000000270200c986 */ /* 0x0005e2000c101504 */
[-C--:B------:R-:W-:Y:S01]  /*0d30*/  ISETP.GE.AND P4, PT, R24, R11.reuse, PT ;  /* 0x0000000b1800720c */ /* 0x080fe20003f86270 */
[----:B------:R-:W3:Y:S01]  /*0d40*/  @!P2 MUFU.EX2 R19, R22 ;  /* 0x000000160013a308 */ /* 0x000ee20000000800 */
[----:B0-----:R-:W-:Y:S01]  /*0d50*/  @!P6 FFMA.FTZ R46, -R26, R46, R17 ;  /* 0x0000002e1a2ee223 */ /* 0x001fe20000010111 */
[----:B------:R2:W-:Y:S01]  /*0d60*/  @!P3 STG.E.U16 desc[UR4][R2.64+0x40], R44 ;  /* 0x0000402c0200b986 */ /* 0x0005e2000c101504 */
[-C--:B------:R-:W-:Y:S02]  /*0d70*/  ISETP.GE.AND P3, PT, R16, R11.reuse, PT ;  /* 0x0000000b1000720c */ /* 0x080fe40003f66270 */
[----:B------:R-:W-:Y:S02]  /*0d80*/  @!P5 F2FP.F16.F32.PACK_AB R36, RZ, R36 ;  /* 0x00000024ff24d23e */ /* 0x000fe400000000ff */
[----:B------:R-:W-:Y:S01]  /*0d90*/  @!P6 F2FP.F16.F32.PACK_AB R46, RZ, R46 ;  /* 0x0000002eff2ee23e */ /* 0x000fe200000000ff */
[----:B------:R-:W0:Y:S01]  /*0da0*/  @!P1 MUFU.EX2 R20, R20 ;  /* 0x0000001400149308 */ /* 0x000e220000000800 */
[----:B-1----:R-:W-:Y:S01]  /*0db0*/  @!P0 FFMA.FTZ R34, -R26, R34, R5 ;  /* 0x000000221a228223 */ /* 0x002fe20000010105 */
[----:B------:R2:W-:Y:S01]  /*0dc0*/  @!P5 STG.E.U16 desc[UR4][R2.64+0x80], R36 ;  /* 0x000080240200d986 */ /* 0x0005e2000c101504 */
[----:B------:R-:W-:-:S03]  /*0dd0*/  ISETP.GE.AND P5, PT, R18, R11, PT ;  /* 0x0000000b1200720c */ /* 0x000fc60003fa6270 */
[----:B------:R2:W-:Y:S01]  /*0de0*/  @!P6 STG.E.U16 desc[UR4][R2.64+0xc0], R46 ;  /* 0x0000c02e0200e986 */ /* 0x0005e2000c101504 */
[----:B------:R-:W-:Y:S01]  /*0df0*/  ISETP.GE.AND P6, PT, R0, R11, PT ;  /* 0x0000000b0000720c */ /* 0x000fe20003fc6270 */
[----:B------:R-:W1:Y:S01]  /*0e00*/  @!P4 MUFU.EX2 R17, R32 ;  /* 0x000000200011c308 */ /* 0x000e620000000800 */
[C---:B---3--:R-:W-:Y:S01]  /*0e10*/  @!P2 FFMA.FTZ R19, -R26.reuse, R19, R12 ;  /* 0x000000131a13a223 */ /* 0x048fe2000001010c */
[C---:B------:R-:W-:Y:S02]  /*0e20*/  LOP3.LUT R0, R45.reuse, 0xe0, RZ, 0xfc, !PT ;  /* 0x000000e02d007812 */ /* 0x040fe400078efcff */
[----:B------:R-:W-:Y:S02]  /*0e30*/  @!P0 F2FP.F16.F32.PACK_AB R34, RZ, R34 ;  /* 0x00000022ff22823e */ /* 0x000fe400000000ff */
[----:B------:R-:W-:Y:S02]  /*0e40*/  @!P2 F2FP.F16.F32.PACK_AB R19, RZ, R19 ;  /* 0x00000013ff13a23e */ /* 0x000fe400000000ff */
[----:B------:R-:W3:Y:S01]  /*0e50*/  @!P3 MUFU.EX2 R27, R27 ;  /* 0x0000001b001bb308 */ /* 0x000ee20000000800 */
[----:B0-----:R-:W-:Y:S01]  /*0e60*/  @!P1 FFMA.FTZ R20, -R26, R20, R15 ;  /* 0x000000141a149223 */ /* 0x001fe2000001010f */
[----:B------:R2:W-:Y:S04]  /*0e70*/  @!P0 STG.E.U16 desc[UR4][R2.64+0x2c0], R34 ;  /* 0x0002c02202008986 */ /* 0x0005e8000c101504 */
[----:B------:R-:W-:Y:S01]  /*0e80*/  @!P1 F2FP.F16.F32.PACK_AB R20, RZ, R20 ;  /* 0x00000014ff14923e */ /* 0x000fe200000000ff */
[----:B------:R2:W-:Y:S01]  /*0e90*/  @!P2 STG.E.U16 desc[UR4][R2.64+0x100], R19 ;  /* 0x000100130200a986 */ /* 0x0005e2000c101504 */
[----:B------:R-:W-:Y:S01]  /*0ea0*/  ISETP.GE.AND P2, PT, R0, R11, PT ;  /* 0x0000000b0000720c */ /* 0x000fe20003f46270 */
[----:B-1----:R-:W-:Y:S01]  /*0eb0*/  @!P4 FFMA.FTZ R17, -R26, R17, R4 ;  /* 0x000000111a11c223 */ /* 0x002fe20000010104 */
[C---:B------:R-:W-:Y:S01]  /*0ec0*/  LOP3.LUT R0, R45.reuse, 0x100, RZ, 0xfc, !PT ;  /* 0x000001002d007812 */ /* 0x040fe200078efcff */
[----:B------:R2:W-:Y:S01]  /*0ed0*/  @!P1 STG.E.U16 desc[UR4][R2.64+0x140], R20 ;  /* 0x0001401402009986 */ /* 0x0005e2000c101504 */
[----:B------:R-:W-:Y:S01]  /*0ee0*/  LOP3.LUT R4, R45, 0x120, RZ, 0xfc, !PT ;  /* 0x000001202d047812 */ /* 0x000fe200078efcff */
[----:B------:R-:W0:Y:S01]  /*0ef0*/  @!P5 MUFU.EX2 R30, R30 ;  /* 0x0000001e001ed308 */ /* 0x000e220000000800 */
[----:B------:R-:W-:-:S02]  /*0f00*/  @!P4 F2FP.F16.F32.PACK_AB R17, RZ, R17 ;  /* 0x00000011ff11c23e */ /* 0x000fc400000000ff */
[----:B------:R-:W-:Y:S01]  /*0f10*/  ISETP.GE.AND P1, PT, R0, R11, PT ;  /* 0x0000000b0000720c */ /* 0x000fe20003f26270 */
[----:B---3--:R-:W-:Y:S01]  /*0f20*/  @!P3 FFMA.FTZ R27, -R26, R27, R38 ;  /* 0x0000001b1a1bb223 */ /* 0x008fe20000010126 */
[----:B------:R-:W-:Y:S01]  /*0f30*/  LOP3.LUT R0, R45, 0x140, RZ, 0xfc, !PT ;  /* 0x000001402d007812 */ /* 0x000fe200078efcff */
[----:B------:R2:W-:Y:S01]  /*0f40*/  @!P4 STG.E.U16 desc[UR4][R2.64+0x300], R17 ;  /* 0x000300110200c986 */ /* 0x0005e2000c101504 */
[-C--:B------:R-:W-:Y:S01]  /*0f50*/  ISETP.GE.AND P0, PT, R4, R11.reuse, PT ;  /* 0x0000000b0400720c */ /* 0x080fe20003f06270 */
[----:B------:R-:W1:Y:S01]  /*0f60*/  @!P6 MUFU.EX2 R8, R8 ;  /* 0x000000080008e308 */ /* 0x000e620000000800 */
[----:B------:R-:W-:Y:S02]  /*0f70*/  ISETP.GE.AND P4, PT, R0, R11, PT ;  /* 0x0000000b0000720c */ /* 0x000fe40003f86270 */
[----:B------:R-:W-:-:S05]  /*0f80*/  @!P3 F2FP.F16.F32.PACK_AB R27, RZ, R27 ;  /* 0x0000001bff1bb23e */ /* 0x000fca00000000ff */
[----:B------:R-:W3:Y:S01]  /*0f90*/  @!P2 MUFU.EX2 R14, R14 ;  /* 0x0000000e000ea308 */ /* 0x000ee20000000800 */
[----:B------:R2:W-:Y:S01]  /*0fa0*/  @!P3 STG.E.U16 desc[UR4][R2.64+0x340], R27 ;  /* 0x0003401b0200b986 */ /* 0x0005e2000c101504 */
[----:B------:R-:W-:Y:S01]  /*0fb0*/  ISETP.GE.AND P3, PT, R10, R11, PT ;  /* 0x0000000b0a00720c */ /* 0x000fe20003f66270 */
[----:B0-----:R-:W-:-:S05]  /*0fc0*/  @!P5 FFMA.FTZ R30, -R26, R30, R37 ;  /* 0x0000001e1a1ed223 */ /* 0x001fca0000010125 */
[----:B------:R-:W0:Y:S01]  /*0fd0*/  @!P1 MUFU.EX2 R13, R13 ;  /* 0x0000000d000d9308 */ /* 0x000e220000000800 */
[----:B-1----:R-:W-:Y:S01]  /*0fe0*/  @!P6 FFMA.FTZ R8, -R26, R8, R9 ;  /* 0x000000081a08e223 */ /* 0x002fe20000010109 */
[----:B------:R-:W-:-:S04]  /*0ff0*/  @!P5 F2FP.F16.F32.PACK_AB R30, RZ, R30 ;  /* 0x0000001eff1ed23e */ /* 0x000fc800000000ff */
[----:B------:R-:W-:Y:S01]  /*1000*/  @!P6 F2FP.F16.F32.PACK_AB R8, RZ, R8 ;  /* 0x00000008ff08e23e */ /* 0x000fe200000000ff */
[----:B------:R2:W-:Y:S01]  /*1010*/  @!P5 STG.E.U16 desc[UR4][R2.64+0x380], R30 ;  /* 0x0003801e0200d986 */ /* 0x0005e2000c101504 */
[----:B------:R-:W1:Y:S01]  /*1020*/  @!P0 MUFU.EX2 R0, R41 ;  /* 0x0000002900008308 */ /* 0x000e620000000800 */
[C---:B---3--:R-:W-:Y:S02]  /*1030*/  @!P2 FFMA.FTZ R14, -R26.reuse, R14, R7 ;  /* 0x0000000e1a0ea223 */ /* 0x048fe40000010107 */
[----:B------:R2:W-:Y:S03]  /*1040*/  @!P6 STG.E.U16 desc[UR4][R2.64+0x180], R8 ;  /* 0x000180080200e986 */ /* 0x0005e6000c101504 */
[----:B------:R-:W-:Y:S02]  /*1050*/  @!P2 F2FP.F16.F32.PACK_AB R14, RZ, R14 ;  /* 0x0000000eff0ea23e */ /* 0x000fe400000000ff */
[----:B------:R-:W3:Y:S01]  /*1060*/  @!P4 MUFU.EX2 R40, R40 ;  /* 0x000000280028c308 */ /* 0x000ee20000000800 */
[----:B0-----:R-:W-:-:S02]  /*1070*/  @!P1 FFMA.FTZ R13, -R26, R13, R6 ;  /* 0x0000000d1a0d9223 */ /* 0x001fc40000010106 */
        /* <DEDUP_REMOVED lines=15> */
.L_x_5318:
        /* <DEDUP_REMOVED lines=9> */
.L_x_11924:


//--------------------- .text._ZN43_GLOBAL__N__9ae7fba5_10_SoftMax_cu_9f978f6321softmax_warp_backwardIN3c104HalfES2_fLi8ELb1ELb0EEEvPT0_PKT_S7_iiiPKb --------------------------
	.section	.text._ZN43_GLOBAL__N__9ae7fba5_10_SoftMax_cu_9f978f6321softmax_warp_backwardIN3c104HalfES2_fLi8ELb1ELb0EEEvPT0_PKT_S7_iiiPKb,"ax",@progbits
	.align	128
.text._ZN43_GLOBAL__N__9ae7fba5_10_SoftMax_cu_9f978f6321softmax_warp_backwardIN3c104HalfES2_fLi8ELb1ELb0EEEvPT0_PKT_S7_iiiPKb:
        .type           _ZN43_GLOBAL__N__9ae7fba5_10_SoftMax_cu_9f978f6321softmax_warp_backwardIN3c104HalfES2_fLi8ELb1ELb0EEEvPT0_PKT_S7_iiiPKb,@function
        .size           _ZN43_GLOBAL__N__9ae7fba5_10_SoftMax_cu_9f978f6321softmax_warp_backwardIN3c104HalfES2_fLi8ELb1ELb0EEEvPT0_PKT_S7_iiiPKb,(.L_x_11925 - _ZN43_GLOBAL__N__9ae7fba5_10_SoftMax_cu_9f978f6321softmax_warp_backwardIN3c104HalfES2_fLi8ELb1ELb0EEEvPT0_PKT_S7_iiiPKb)
        .other          _ZN43_GLOBAL__N__9ae7fba5_10_SoftMax_cu_9f978f6321softmax_warp_backwardIN3c104HalfES2_fLi8ELb1ELb0EEEvPT0_PKT_S7_iiiPKb,@"STO_CUDA_ENTRY STV_DEFAULT"
_ZN43_GLOBAL__N__9ae7fba5_10_SoftMax_cu_9f978f6321softmax_warp_backwardIN3c104HalfES2_fLi8ELb1ELb0EEEvPT0_PKT_S7_iiiPKb:
        /* <DEDUP_REMOVED lines=18> */
[C---:B------:R-:W-:Y:S02]  /*0120*/  ISETP.GE.AND P6, PT, R26.reuse, R21, PT ;  /* 0x000000151a00720c */ /* 0x040fe40003fc6270 */
[----:B------:R-:W-:-:S04]  /*0130*/  LOP3.LUT R0, R26, 0x40, RZ, 0xfc, !PT ;  /* 0x000000401a007812 */ /* 0x000fc800078efcff */
[-C--:B------:R-:W-:Y:S01]  /*0140*/  ISETP.GE.AND P1, PT, R0, R21.reuse, PT ;  /* 0x000000150000720c */ /* 0x080fe20003f26270 */
[----:B---3--:R-:W-:Y:S01]  /*0150*/  IMAD.WIDE R4, R16, 0x2, R4 ;  /* 0x0000000210047825 */ /* 0x008fe200078e0204 */
[C---:B------:R-:W-:Y:S02]  /*0160*/  LOP3.LUT R0, R26.reuse, 0x60, RZ, 0xfc, !PT ;  /* 0x000000601a007812 */ /* 0x040fe400078efcff */
[----:B------:R-:W-:Y:S01]  /*0170*/  LOP3.LUT R24, R26, 0x80, RZ, 0xfc, !PT ;  /* 0x000000801a187812 */ /* 0x000fe200078efcff */
[----:B0-----:R-:W-:Y:S01]  /*0180*/  IMAD.WIDE R2, R16, 0x2, R2 ;  /* 0x0000000210027825 */ /* 0x001fe200078e0202 */
[-C--:B------:R-:W-:Y:S01]  /*0190*/  ISETP.GE.AND P2, PT, R0, R21.reuse, PT ;  /* 0x000000150000720c */ /* 0x080fe20003f46270 */
[----:B------:R-:W2:Y:S01]  /*01a0*/  @!P6 LDG.E.U16 R13, desc[UR4][R4.64] ;  /* 0x00000004040de981 */ /* 0x000ea2000c1e1500 */
[----:B------:R-:W-:Y:S02]  /*01b0*/  LOP3.LUT R22, R26, 0xa0, RZ, 0xfc, !PT ;  /* 0x000000a01a167812 */ /* 0x000fe400078efcff */
[-C--:B------:R-:W-:Y:S01]  /*01c0*/  ISETP.GE.AND P3, PT, R24, R21.reuse, PT ;  /* 0x000000151800720c */ /* 0x080fe20003f66270 */
[----:B------:R-:W3:Y:S01]  /*01d0*/  @!P0 LDG.E.U16 R11, desc[UR4][R4.64+0x40] ;  /* 0x00004004040b8981 */ /* 0x000ee2000c1e1500 */
[----:B------:R-:W-:-:S03]  /*01e0*/  ISETP.GE.AND P4, PT, R22, R21, PT ;  /* 0x000000151600720c */ /* 0x000fc60003f86270 */
        /* <DEDUP_REMOVED lines=10> */
[----:B------:R-:W4:Y:S02]  /*0290*/  @!P3 LDG.E.U16 R17, desc[UR4][R4.64+0x100] ;  /* 0x000100040411b981 */ /* 0x000f24000c1e1500 */
[----:B------:R-:W-:Y:S02]  /*02a0*/  ISETP.GE.AND P5, PT, R18, R21, PT ;  /* 0x000000151200720c */ /* 0x000fe40003fa6270 */
[----:B------:R-:W-:Y:S02]  /*02b0*/  LOP3.LUT R28, R26, 0xe0, RZ, 0xfc, !PT ;  /* 0x000000e01a1c7812 */ /* 0x000fe400078efcff */
[----:B------:R-:W-:-:S09]  /*02c0*/  MOV R20, RZ ;  /* 0x000000ff00147202 */ /* 0x000fd20000000f00 */
[----:B------:R-:W4:Y:S01]  /*02d0*/  @!P5 LDG.E.U16 R25, desc[UR4][R2.64+0x180] ;  /* 0x000180040219d981 */ /* 0x000f22000c1e1500 */
[----:B--2---:R-:W-:Y:S02]  /*02e0*/  @!P6 HADD2.F32 R14, -RZ, R13.H0_H0 ;  /* 0x2000000dff0ee230 */ /* 0x004fe40000004100 */
[----:B------:R-:W-:Y:S02]  /*02f0*/  IMAD.MOV.U32 R13, RZ, RZ, RZ ;  /* 0x000000ffff0d7224 */ /* 0x000fe400078e00ff */
[----:B---3--:R-:W-:Y:S02]  /*0300*/  @!P0 HADD2.F32 R13, -RZ, R11.H0_H0 ;  /* 0x2000000bff0d8230 */ /* 0x008fe40000004100 */
[----:B----4-:R-:W-:Y:S01]  /*0310*/  @!P0 HADD2.F32 R11, -RZ, R12.H0_H0 ;  /* 0x2000000cff0b8230 */ /* 0x010fe20000004100 */
[----:B------:R-:W-:Y:S01]  /*0320*/  HFMA2.MMA R12, -RZ, RZ, 0, 0 ;  /* 0x00000000ff0c7435 */ /* 0x000fe200000001ff */
[----:B------:R-:W-:-:S05]  /*0330*/  @!P1 HADD2.F32 R10, -RZ, R10.H0_H0 ;  /* 0x2000000aff0a9230 */ /* 0x000fca0000004100 */
[----:B------:R-:W-:Y:S01]  /*0340*/  @!P0 FMUL.FTZ R12, R11, 1.4426950216293334961 ;  /* 0x3fb8aa3b0b0c8820 */ /* 0x000fe20000410000 */
[----:B------:R-:W-:Y:S02]  /*0350*/  @!P2 HADD2.F32 R9, -RZ, R9.H0_H0 ;  /* 0x20000009ff09a230 */ /* 0x000fe40000004100 */
[----:B------:R-:W-:Y:S02]  /*0360*/  IMAD.MOV.U32 R11, RZ, RZ, RZ ;  /* 0x000000ffff0b7224 */ /* 0x000fe400078e00ff */
[----:B------:R-:W-:Y:S01]  /*0370*/  @!P1 FMUL.FTZ R11, R10, 1.4426950216293334961 ;  /* 0x3fb8aa3b0a0b9820 */ /* 0x000fe20000410000 */
[----:B------:R-:W-:Y:S01]  /*0380*/  MOV R10, RZ ;  /* 0x000000ff000a7202 */ /* 0x000fe20000000f00 */
[----:B------:R-:W-:Y:S01]  /*0390*/  @!P2 FMUL.FTZ R10, R9, 1.4426950216293334961 ;  /* 0x3fb8aa3b090aa820 */ /* 0x000fe20000410000 */
[----:B------:R-:W-:Y:S01]  /*03a0*/  HFMA2.MMA R9, -RZ, RZ, 0, 0 ;  /* 0x00000000ff097435 */ /* 0x000fe200000001ff */
[----:B------:R-:W-:Y:S02]  /*03b0*/  @!P3 HADD2.F32 R8, -RZ, R8.H0_H0 ;  /* 0x20000008ff08b230 */ /* 0x000fe40000004100 */
[----:B------:R-:W-:-:S03]  /*03c0*/  @!P4 HADD2.F32 R7, -RZ, R7.H0_H0 ;  /* 0x20000007ff07c230 */ /* 0x000fc60000004100 */
[----:B------:R-:W-:Y:S01]  /*03d0*/  @!P3 FMUL.FTZ R9, R8, 1.4426950216293334961 ;  /* 0x3fb8aa3b0809b820 */ /* 0x000fe20000410000 */
[----:B------:R-:W-:Y:S02]  /*03e0*/  IMAD.MOV.U32 R8, RZ, RZ, RZ ;  /* 0x000000ffff087224 */ /* 0x000fe400078e00ff */
[----:B------:R-:W-:Y:S01]  /*03f0*/  @!P4 FMUL.FTZ R8, R7, 1.4426950216293334961 ;  /* 0x3fb8aa3b0708c820 */ /* 0x000fe20000410000 */
[----:B------:R-:W-:Y:S01]  /*0400*/  MOV R7, RZ ;  /* 0x000000ff00077202 */ /* 0x000fe20000000f00 */
[----:B------:R-:W-:Y:S01]  /*0410*/  @!P1 HADD2.F32 R7, -RZ, R6.H0_H0 ;  /* 0x20000006ff079230 */ /* 0x000fe20000004100 */
[----:B------:R-:W-:Y:S01]  /*0420*/  HFMA2.MMA R6, -RZ, RZ, 0, 0 ;  /* 0x00000000ff067435 */ /* 0x000fe200000001ff */
[----:B------:R-:W-:Y:S02]  /*0430*/  @!P6 HADD2.F32 R23, -RZ, R19.H0_H0 ;  /* 0x20000013ff17e230 */ /* 0x000fe40000004100 */
[----:B------:R-:W2:Y:S02]  /*0440*/  @!P4 LDG.E.U16 R19, desc[UR4][R4.64+0x140] ;  /* 0x000140040413c981 */ /* 0x000ea4000c1e1500 */
[----:B------:R-:W-:Y:S01]  /*0450*/  @!P2 HADD2.F32 R6, -RZ, R0.H0_H0 ;  /* 0x20000000ff06a230 */ /* 0x000fe20000004100 */
[----:B------:R-:W-:Y:S01]  /*0460*/  ISETP.GE.AND P2, PT, R28, R21, PT ;  /* 0x000000151c00720c */ /* 0x000fe20003f46270 */
[----:B------:R-:W-:-:S02]  /*0470*/  @!P6 FMUL.FTZ R20, R23, 1.4426950216293334961 ;  /* 0x3fb8aa3b1714e820 */ /* 0x000fc40000410000 */
[----:B------:R-:W3:Y:S10]  /*0480*/  @!P5 LDG.E.U16 R23, desc[UR4][R4.64+0x180] ;  /* 0x000180040417d981 */ /* 0x000ef4000c1e1500 */
[----:B------:R-:W4:Y:S01]  /*0490*/  @!P2 LDG.E.U16 R4, desc[UR4][R4.64+0x1c0] ;  /* 0x0001c0040404a981 */ /* 0x000f22000c1e1500 */
[----:B------:R-:W-:Y:S01]  /*04a0*/  FADD.FTZ R21, RZ, R14 ;  /* 0x0000000eff157221 */ /* 0x000fe20000010000 */
[----:B------:R-:W-:-:S02]  /*04b0*/  IMAD.MOV.U32 R0, RZ, RZ, RZ ;  /* 0x000000ffff007224 */ /* 0x000fc400078e00ff */
[----:B------:R-:W-:Y:S02]  /*04c0*/  @!P3 HADD2.F32 R0, -RZ, R17.H0_H0 ;  /* 0x20000011ff00b230 */ /* 0x000fe40000004100 */
[----:B------:R-:W-:Y:S01]  /*04d0*/  FADD.FTZ R21, R21, R13 ;  /* 0x0000000d15157221 */ /* 0x000fe20000010000 */
[----:B------:R-:W-:Y:S01]  /*04e0*/  MOV R17, RZ ;  /* 0x000000ff00117202 */ /* 0x000fe20000000f00 */
[----:B------:R-:W-:Y:S01]  /*04f0*/  @!P5 HADD2.F32 R25, -RZ, R25.H0_H0 ;  /* 0x20000019ff19d230 */ /* 0x000fe20000004100 */
[----:B------:R0:W5:Y:S01]  /*0500*/  @!P2 LDG.E.U16 R2, desc[UR4][R2.64+0x1c0] ;  /* 0x0001c0040202a981 */ /* 0x000162000c1e1500 */
[----:B------:R-:W-:-:S04]  /*0510*/  FADD.FTZ R21, R21, R7 ;  /* 0x0000000715157221 */ /* 0x000fc80000010000 */
[----:B------:R-:W-:Y:S01]  /*0520*/  FADD.FTZ R21, R21, R6 ;  /* 0x0000000615157221 */ /* 0x000fe20000010000 */
[----:B------:R-:W-:Y:S01]  /*0530*/  ISETP.GE.AND P6, PT, R27, 0x1, PT ;  /* 0x000000011b00780c */ /* 0x000fe20003fc6270 */
[----:B--2---:R-:W-:Y:S01]  /*0540*/  @!P4 HADD2.F32 R17, -RZ, R19.H0_H0 ;  /* 0x20000013ff11c230 */ /* 0x004fe20000004100 */
[----:B------:R-:W-:-:S05]  /*0550*/  HFMA2.MMA R19, -RZ, RZ, 0, 0 ;  /* 0x00000000ff137435 */ /* 0x000fca00000001ff */
[----:B---3--:R-:W-:Y:S02]  /*0560*/  @!P5 HADD2.F32 R19, -RZ, R23.H0_H0 ;  /* 0x20000017ff13d230 */ /* 0x008fe40000004100 */
[----:B------:R-:W-:Y:S02]  /*0570*/  IMAD.MOV.U32 R23, RZ, RZ, RZ ;  /* 0x000000ffff177224 */ /* 0x000fe400078e00ff */
[----:B------:R-:W-:Y:S01]  /*0580*/  @!P5 FMUL.FTZ R23, R25, 1.4426950216293334961 ;  /* 0x3fb8aa3b1917d820 */ /* 0x000fe20000410000 */
[----:B------:R-:W-:Y:S01]  /*0590*/  FADD.FTZ R25, R21, R0 ;  /* 0x0000000015197221 */ /* 0x000fe20000010000 */
[----:B------:R-:W-:-:S03]  /*05a0*/  MOV R21, RZ ;  /* 0x000000ff00157202 */ /* 0x000fc60000000f00 */
[----:B------:R-:W-:Y:S01]  /*05b0*/  FADD.FTZ R25, R25, R17 ;  /* 0x0000001119197221 */ /* 0x000fe20000010000 */
[----:B----4-:R-:W-:-:S03]  /*05c0*/  @!P2 HADD2.F32 R21, -RZ, R4.H0_H0 ;  /* 0x20000004ff15a230 */ /* 0x010fc60000004100 */
        /* <DEDUP_REMOVED lines=13> */
[----:B-----5:R-:W-:Y:S01]  /*06a0*/  @!P2 HADD2.F32 R2, -RZ, R2.H0_H0 ;  /* 0x20000002ff02a230 */ /* 0x020fe20000004100 */
[----:B------:R-:W-:Y:S01]  /*06b0*/  MOV R4, RZ ;  /* 0x000000ff00047202 */ /* 0x000fe20000000f00 */
[----:B------:R-:W-:Y:S01]  /*06c0*/  ULDC.64 UR6, c[0x0][0x210] ;  /* 0x0000840000067ab9 */ /* 0x000fe20000000a00 */
[-C--:B------:R-:W-:Y:S02]  /*06d0*/  ISETP.GE.AND P6, PT, R22, R15.reuse, PT ;  /* 0x0000000f1600720c */ /* 0x080fe40003fc6270 */
[----:B------:R-:W-:Y:S01]  /*06e0*/  @!P2 FMUL.FTZ R4, R2, 1.4426950216293334961 ;  /* 0x3fb8aa3b0204a820 */ /* 0x000fe20000410000 */
[----:B------:R-:W-:Y:S02]  /*06f0*/  SHF.R.S32.HI R25, RZ, 0x1f, R16 ;  /* 0x0000001fff197819 */ /* 0x000fe40000011410 */
[----:B------:R-:W-:Y:S02]  /*0700*/  LEA R2, P2, R16, UR6, 0x1 ;  /* 0x0000000610027c11 */ /* 0x000fe4000f8408ff */
[----:B------:R-:W-:-:S02]  /*0710*/  ISETP.GE.AND P0, PT, R26, R15, PT ;  /* 0x0000000f1a00720c */ /* 0x000fc40003f06270 */
[-C--:B------:R-:W-:Y:S01]  /*0720*/  ISETP.GE.AND P1, PT, R24, R15.reuse, PT ;  /* 0x0000000f1800720c */ /* 0x080fe20003f26270 */
[----:B-1----:R-:W-:Y:S01]  /*0730*/  FADD.FTZ R24, R27, R29 ;  /* 0x0000001d1b187221 */ /* 0x002fe20000010000 */
[----:B------:R-:W-:Y:S02]  /*0740*/  ISETP.GE.AND P5, PT, R18, R15, PT ;  /* 0x0000000f1200720c */ /* 0x000fe40003fa6270 */
        /* <DEDUP_REMOVED lines=14> */
[----:B------:R-:W-:Y:S01]  /*0830*/  @!P0 F2FP.F16.F32.PACK_AB R5, RZ, R5 ;  /* 0x00000005ff05823e */ /* 0x000fe200000000ff */
[----:B--2---:R-:W-:Y:S01]  /*0840*/  @!P1 FFMA.FTZ R9, -R24, R9, R0 ;  /* 0x0000000918099223 */ /* 0x004fe20000010100 */
[----:B------:R-:W-:-:S03]  /*0850*/  @!P6 F2FP.F16.F32.PACK_AB R8, RZ, R8 ;  /* 0x00000008ff08e23e */ /* 0x000fc600000000ff */
[----:B------:R2:W-:Y:S01]  /*0860*/  @!P0 STG.E.U16 desc[UR4][R2.64], R5 ;  /* 0x0000000502008986 */ /* 0x0005e2000c101504 */
[----:B------:R-:W-:Y:S01]  /*0870*/  ISETP.GE.AND P0, PT, R28, R15, PT ;  /* 0x0000000f1c00720c */ /* 0x000fe20003f06270 */
[----:B------:R-:W3:Y:S01]  /*0880*/  @!P4 MUFU.EX2 R12, R12 ;  /* 0x0000000c000cc308 */ /* 0x000ee20000000800 */
[----:B------:R-:W-:Y:S01]  /*0890*/  @!P1 F2FP.F16.F32.PACK_AB R9, RZ, R9 ;  /* 0x00000009ff09923e */ /* 0x000fe200000000ff */
[----:B------:R2:W-:Y:S04]  /*08a0*/  @!P6 STG.E.U16 desc[UR4][R2.64+0x140], R8 ;  /* 0x000140080200e986 */ /* 0x0005e8000c101504 */
[----:B------:R2:W-:Y:S02]  /*08b0*/  @!P1 STG.E.U16 desc[UR4][R2.64+0x100], R9 ;  /* 0x0001000902009986 */ /* 0x0005e4000c101504 */
[----:B------:R-:W4:Y:S01]  /*08c0*/  @!P3 MUFU.EX2 R18, R11 ;  /* 0x0000000b0012b308 */ /* 0x000f220000000800 */
[----:B-1----:R-:W-:-:S05]  /*08d0*/  @!P5 FFMA.FTZ R16, -R24, R16, R19 ;  /* 0x000000101810d223 */ /* 0x002fca0000010113 */
[----:B------:R-:W-:Y:S02]  /*08e0*/  @!P5 F2FP.F16.F32.PACK_AB R16, RZ, R16 ;  /* 0x00000010ff10d23e */ /* 0x000fe400000000ff */
[----:B------:R-:W1:Y:S01]  /*08f0*/  @!P2 MUFU.EX2 R25, R10 ;  /* 0x0000000a0019a308 */ /* 0x000e620000000800 */
[C---:B---3--:R-:W-:Y:S02]  /*0900*/  @!P4 FFMA.FTZ R12, -R24.reuse, R12, R13 ;  /* 0x0000000c180cc223 */ /* 0x048fe4000001010d */
[----:B------:R2:W-:Y:S03]  /*0910*/  @!P5 STG.E.U16 desc[UR4][R2.64+0x180], R16 ;  /* 0x000180100200d986 */ /* 0x0005e6000c101504 */
[----:B------:R-:W-:Y:S01]  /*0920*/  @!P4 F2FP.F16.F32.PACK_AB R12, RZ, R12 ;  /* 0x0000000cff0cc23e */ /* 0x000fe200000000ff */
[----:B----4-:R-:W-:-:S04]  /*0930*/  @!P3 FFMA.FTZ R18, -R24, R18, R7 ;  /* 0x000000121812b223 */ /* 0x010fc80000010107 */
        /* <DEDUP_REMOVED lines=12> */
.L_x_5319:
        /* <DEDUP_REMOVED lines=16> */
.L_x_11925:


//--------------------- .text._ZN43_GLOBAL__N__9ae7fba5_10_SoftMax_cu_9f978f6321softmax_warp_backwardIN3c104HalfES2_fLi7ELb1ELb0EEEvPT0_PKT_S7_iiiPKb --------------------------
	.section	.text._ZN43_GLOBAL__N__9ae7fba5_10_SoftMax_cu_9f978f6321softmax_warp_backwardIN3c104HalfES2_fLi7ELb1ELb0EEEvPT0_PKT_S7_iiiPKb,"ax",@progbits
	.align	128
.text._ZN43_GLOBAL__N__9ae7fba5_10_SoftMax_cu_9f978f6321softmax_warp_backwardIN3c104HalfES2_fLi7ELb1ELb0EEEvPT0_PKT_S7_iiiPKb:
        .type           _ZN43_GLOBAL__N__9ae7fba5_10_SoftMax_cu_9f978f6321softmax_warp_backwardIN3c104HalfES2_fLi7ELb1ELb0EEEvPT0_PKT_S7_iiiPKb,@function
        .size           _ZN43_GLOBAL__N__9ae7fba5_10_SoftMax_cu_9f978f6321softmax_warp_backwardIN3c104HalfES2_fLi7ELb1ELb0EEEvPT0_PKT_S7_iiiPKb,(.L_x_11926 - _ZN43_GLOBAL__N__9ae7fba5_10_SoftMax_cu_9f978f6321softmax_warp_backwardIN3c104HalfES2_fLi7ELb1ELb0EEEvPT0_PKT_S7_iiiPKb)
        .other          _ZN43_GLOBAL__N__9ae7fba5_10_SoftMax_cu_9f978f6321softmax_warp_backwardIN3c104HalfES2_fLi7ELb1ELb0EEEvPT0_PKT_S7_iiiPKb,@"STO_CUDA_ENTRY STV_DEFAULT"
_ZN43_GLOBAL__N__9ae7fba5_10_SoftMax_cu_9f978f6321softmax_warp_backwardIN3c104HalfES2_fLi7ELb1ELb0EEEvPT0_PKT_S7_iiiPKb:
        /* <DEDUP_REMOVED lines=12> */
[----:B------:R-:W-:Y:S02]  /*00c0*/  SHF.L.U32 R2, R2, 0x1, RZ ;  /* 0x0000000102027819 */ /* 0x000fe400000006ff */
[----:B------:R-:W-:Y:S02]  /*00d0*/  LOP3.LUT R9, R3, 0x20, RZ, 0xfc, !PT ;  /* 0x0000002003097812 */ /* 0x000fe400078efcff */
[C---:B------:R-:W-:Y:S01]  /*00e0*/  IADD3 R27, -R2.reuse, UR4, RZ ;  /* 0x00000004021b7c10 */ /* 0x040fe2000fffe1ff */
[----:B------:R-:W-:Y:S01]  /*00f0*/  IMAD R7, R2, UR5, R3 ;  /* 0x0000000502077c24 */ /* 0x000fe2000f8e0203 */
[----:B------:R-:W-:Y:S02]  /*0100*/  ULDC.64 UR4, c[0x0][0x208] ;  /* 0x0000820000047ab9 */ /* 0x000fe40000000a00 */
        /* <DEDUP_REMOVED lines=29> */
[----:B------:R-:W-:Y:S02]  /*02e0*/  SEL R28, R0, RZ, P6 ;  /* 0x000000ff001c7207 */ /* 0x000fe40003000000 */
[----:B------:R-:W-:Y:S01]  /*02f0*/  CS2R R18, SRZ ;  /* 0x0000000000127805 */ /* 0x000fe2000001ff00 */
[----:B------:R0:W5:Y:S01]  /*0300*/  @!P1 LDG.E.U16 R14, desc[UR4][R16.64+0x80] ;  /* 0x00008004100e9981 */ /* 0x000162000c1e1500 */
[----:B------:R-:W-:-:S03]  /*0310*/  ISETP.GE.AND P6, PT, R9, R28, PT ;  /* 0x0000001c0900720c */ /* 0x000fc60003fc6270 */
[----:B------:R-:W5:Y:S04]  /*0320*/  @!P1 LDG.E.U16 R10, desc[UR4][R22.64+0x80] ;  /* 0x00008004160a9981 */ /* 0x000f68000c1e1500 */
[----:B------:R-:W5:Y:S01]  /*0330*/  @!P2 LDG.E.U16 R12, desc[UR4][R22.64+0xc0] ;  /* 0x0000c004160ca981 */ /* 0x000f62000c1e1500 */
[----:B0-----:R-:W-:-:S03]  /*0340*/  CS2R R16, SRZ ;  /* 0x0000000000107805 */ /* 0x001fc6000001ff00 */
[----:B------:R-:W5:Y:S04]  /*0350*/  @!P3 LDG.E.U16 R29, desc[UR4][R2.64] ;  /* 0x00000004021db981 */ /* 0x000f68000c1e1500 */
[----:B------:R-:W5:Y:S01]  /*0360*/  @!P6 LDG.E.U16 R22, desc[UR4][R2.64+0x40] ;  /* 0x000040040216e981 */ /* 0x000f62000c1e1500 */
[----:B--2---:R-:W-:Y:S01]  /*0370*/  @!P4 HADD2.F32 R26, -RZ, R5.H0_H0 ;  /* 0x20000005ff1ac230 */ /* 0x004fe20000004100 */
[----:B------:R-:W-:Y:S02]  /*0380*/  IADD3.X R5, R8, UR7, RZ, P5, !PT ;  /* 0x0000000708057c10 */ /* 0x000fe4000affe4ff */
[-C--:B------:R-:W-:Y:S01]  /*0390*/  ISETP.GE.AND P5, PT, R11, R28.reuse, PT ;  /* 0x0000001c0b00720c */ /* 0x080fe20003fa6270 */
[----:B---3--:R-:W-:Y:S02]  /*03a0*/  @!P4 HADD2.F32 R19, -RZ, R21.H0_H0 ;  /* 0x20000015ff13c230 */ /* 0x008fe40000004100 */
[----:B------:R-:W2:Y:S01]  /*03b0*/  @!P3 LDG.E.U16 R21, desc[UR4][R4.64] ;  /* 0x000000040415b981 */ /* 0x000ea2000c1e1500 */
[----:B------:R-:W-:Y:S01]  /*03c0*/  @!P4 FMUL.FTZ R18, R26, 1.4426950216293334961 ;  /* 0x3fb8aa3b1a12c820 */ /* 0x000fe20000410000 */
[----:B------:R-:W-:Y:S01]  /*03d0*/  ISETP.GE.AND P4, PT, R13, R28, PT ;  /* 0x0000001c0d00720c */ /* 0x000fe20003f86270 */
[----:B----4-:R-:W-:Y:S01]  /*03e0*/  @!P0 HADD2.F32 R17, -RZ, R24.H0_H0 ;  /* 0x20000018ff118230 */ /* 0x010fe20000004100 */
[----:B------:R-:W3:Y:S06]  /*03f0*/  @!P6 LDG.E.U16 R23, desc[UR4][R4.64+0x40] ;  /* 0x000040040417e981 */ /* 0x000eec000c1e1500 */
[----:B------:R-:W4:Y:S01]  /*0400*/  @!P5 LDG.E.U16 R24, desc[UR4][R2.64+0x80] ;  /* 0x000080040218d981 */ /* 0x000f22000c1e1500 */
[----:B-----5:R-:W-:-:S03]  /*0410*/  @!P0 HADD2.F32 R25, -RZ, R25.H0_H0 ;  /* 0x20000019ff198230 */ /* 0x020fc60000004100 */
[----:B------:R-:W5:Y:S02]  /*0420*/  @!P5 LDG.E.U16 R26, desc[UR4][R4.64+0x80] ;  /* 0x00008004041ad981 */ /* 0x000f64000c1e1500 */
[----:B------:R-:W-:Y:S02]  /*0430*/  @!P0 FMUL.FTZ R16, R25, 1.4426950216293334961 ;  /* 0x3fb8aa3b19108820 */ /* 0x000fe40000410000 */
[----:B------:R0:W5:Y:S04]  /*0440*/  @!P4 LDG.E.U16 R25, desc[UR4][R2.64+0xc0] ;  /* 0x0000c0040219c981 */ /* 0x000168000c1e1500 */
[----:B------:R1:W5:Y:S01]  /*0450*/  @!P4 LDG.E.U16 R28, desc[UR4][R4.64+0xc0] ;  /* 0x0000c004041cc981 */ /* 0x000362000c1e1500 */
[----:B------:R-:W-:Y:S01]  /*0460*/  ISETP.GE.AND P0, PT, R15, 0x1, PT ;  /* 0x000000010f00780c */ /* 0x000fe20003f06270 */
[----:B------:R-:W-:Y:S01]  /*0470*/  HFMA2.MMA R15, -RZ, RZ, 0, 0 ;  /* 0x00000000ff0f7435 */ /* 0x000fe200000001ff */
[----:B0-----:R-:W-:-:S02]  /*0480*/  CS2R R2, SRZ ;  /* 0x0000000000027805 */ /* 0x001fc4000001ff00 */
[----:B-1----:R-:W-:Y:S01]  /*0490*/  CS2R R4, SRZ ;  /* 0x0000000000047805 */ /* 0x002fe2000001ff00 */
[----:B------:R-:W-:-:S05]  /*04a0*/  @!P2 HADD2.F32 R20, -RZ, R20.H0_H0 ;  /* 0x20000014ff14a230 */ /* 0x000fca0000004100 */
[----:B------:R-:W-:Y:S01]  /*04b0*/  @!P2 FMUL.FTZ R3, R20, 1.4426950216293334961 ;  /* 0x3fb8aa3b1403a820 */ /* 0x000fe20000410000 */
[----:B------:R-:W-:Y:S02]  /*04c0*/  @!P1 HADD2.F32 R15, -RZ, R10.H0_H0 ;  /* 0x2000000aff0f9230 */ /* 0x000fe40000004100 */
[----:B------:R-:W-:Y:S02]  /*04d0*/  @!P1 HADD2.F32 R10, -RZ, R14.H0_H0 ;  /* 0x2000000eff0a9230 */ /* 0x000fe40000004100 */
[----:B------:R-:W-:-:S03]  /*04e0*/  IMAD.MOV.U32 R14, RZ, RZ, RZ ;  /* 0x000000ffff0e7224 */ /* 0x000fc600078e00ff */
[----:B------:R-:W-:Y:S01]  /*04f0*/  @!P1 FMUL.FTZ R14, R10, 1.4426950216293334961 ;  /* 0x3fb8aa3b0a0e9820 */ /* 0x000fe20000410000 */
[----:B------:R-:W-:Y:S01]  /*0500*/  MOV R10, RZ ;  /* 0x000000ff000a7202 */ /* 0x000fe20000000f00 */
[----:B------:R-:W-:Y:S02]  /*0510*/  @!P2 HADD2.F32 R10, -RZ, R12.H0_H0 ;  /* 0x2000000cff0aa230 */ /* 0x000fe40000004100 */
[----:B------:R-:W-:Y:S02]  /*0520*/  IMAD.MOV.U32 R12, RZ, RZ, RZ ;  /* 0x000000ffff0c7224 */ /* 0x000fe400078e00ff */
[----:B------:R-:W-:Y:S01]  /*0530*/  @!P6 HADD2.F32 R4, -RZ, R22.H0_H0 ;  /* 0x20000016ff04e230 */ /* 0x000fe20000004100 */
[----:B------:R-:W-:Y:S01]  /*0540*/  HFMA2.MMA R22, -RZ, RZ, 0, 0 ;  /* 0x00000000ff167435 */ /* 0x000fe200000001ff */
[----:B------:R-:W-:-:S05]  /*0550*/  @!P3 HADD2.F32 R2, -RZ, R29.H0_H0 ;  /* 0x2000001dff02b230 */ /* 0x000fca0000004100 */
[----:B------:R-:W-:-:S04]  /*0560*/  FADD.FTZ R29, RZ, R2 ;  /* 0x00000002ff1d7221 */ /* 0x000fc80000010000 */
[----:B------:R-:W-:Y:S01]  /*0570*/  FADD.FTZ R29, R29, R4 ;  /* 0x000000041d1d7221 */ /* 0x000fe20000010000 */
[----:B--2---:R-:W-:-:S05]  /*0580*/  @!P3 HADD2.F32 R21, -RZ, R21.H0_H0 ;  /* 0x20000015ff15b230 */ /* 0x004fca0000004100 */
[----:B------:R-:W-:Y:S01]  /*0590*/  @!P3 FMUL.FTZ R5, R21, 1.4426950216293334961 ;  /* 0x3fb8aa3b1505b820 */ /* 0x000fe20000410000 */
[----:B------:R-:W-:Y:S01]  /*05a0*/  CS2R R20, SRZ ;  /* 0x0000000000147805 */ /* 0x000fe2000001ff00 */
[----:B---3--:R-:W-:Y:S02]  /*05b0*/  @!P6 HADD2.F32 R23, -RZ, R23.H0_H0 ;  /* 0x20000017ff17e230 */ /* 0x008fe40000004100 */
[----:B----4-:R-:W-:Y:S02]  /*05c0*/  @!P5 HADD2.F32 R20, -RZ, R24.H0_H0 ;  /* 0x20000018ff14d230 */ /* 0x010fe40000004100 */
[----:B------:R-:W-:Y:S01]  /*05d0*/  FADD.FTZ R24, RZ, R19 ;  /* 0x00000013ff187221 */ /* 0x000fe20000010000 */
[----:B------:R-:W-:-:S03]  /*05e0*/  @!P6 FMUL.FTZ R12, R23, 1.4426950216293334961 ;  /* 0x3fb8aa3b170ce820 */ /* 0x000fc60000410000 */
[----:B------:R-:W-:Y:S01]  /*05f0*/  FADD.FTZ R24, R24, R17 ;  /* 0x0000001118187221 */ /* 0x000fe20000010000 */
[----:B-----5:R-:W-:-:S03]  /*0600*/  @!P5 HADD2.F32 R26, -RZ, R26.H0_H0 ;  /* 0x2000001aff1ad230 */ /* 0x020fc60000004100 */
[----:B------:R-:W-:Y:S01]  /*0610*/  FADD.FTZ R23, R24, R15 ;  /* 0x0000000f18177221 */ /* 0x000fe20000010000 */
[----:B------:R-:W-:-:S03]  /*0620*/  @!P4 HADD2.F32 R21, -RZ, R25.H0_H0 ;  /* 0x20000019ff15c230 */ /* 0x000fc60000004100 */
[----:B------:R-:W-:Y:S01]  /*0630*/  FADD.FTZ R25, R23, R10 ;  /* 0x0000000a17197221 */ /* 0x000fe20000010000 */
[----:B------:R-:W-:-:S04]  /*0640*/  @!P5 FMUL.FTZ R22, R26, 1.4426950216293334961 ;  /* 0x3fb8aa3b1a16d820 */ /* 0x000fc80000410000 */
[----:B------:R-:W0:Y:S01]  /*0650*/  SHFL.BFLY PT, R26, R25, 0x10, 0x1f ;  /* 0x0e001f00191a7f89 */ /* 0x000e2200000e0000 */
[----:B------:R-:W-:Y:S01]  /*0660*/  @!P4 HADD2.F32 R28, -RZ, R28.H0_H0 ;  /* 0x2000001cff1cc230 */ /* 0x000fe20000004100 */
[----:B------:R-:W-:-:S04]  /*0670*/  MOV R24, RZ ;  /* 0x000000ff00187202 */ /* 0x000fc80000000f00 */
[----:B------:R-:W-:Y:S01]  /*0680*/  @!P4 FMUL.FTZ R24, R28, 1.4426950216293334961 ;  /* 0x3fb8aa3b1c18c820 */ /* 0x000fe20000410000 */
[----:B0-----:R-:W-:Y:S01]  /*0690*/  FADD.FTZ R23, R25, R26 ;  /* 0x0000001a19177221 */ /* 0x001fe20000010000 */
[----:B------:R-:W-:-:S04]  /*06a0*/  FADD.FTZ R26, R29, R20 ;  /* 0x000000141d1a7221 */ /* 0x000fc80000010000 */
[----:B------:R-:W-:Y:S01]  /*06b0*/  FADD.FTZ R26, R26, R21 ;  /* 0x000000151a1a7221 */ /* 0x000fe20000010000 */
        /* <DEDUP_REMOVED lines=8> */
[----:B------:R-:W-:Y:S04]  /*0740*/  SHFL.BFLY PT, R23, R28, 0x2, 0x1f ;  /* 0x0c401f001c177f89 */ /* 0x000fe800000e0000 */
[----:B------:R-:W0:Y:S02]  /*0750*/  SHFL.BFLY PT, R26, R25, 0x4, 0x1f ;  /* 0x0c801f00191a7f89 */ /* 0x000e2400000e0000 */
[----:B0-----:R-:W-:Y:S01]  /*0760*/  FADD.FTZ R25, R25, R26 ;  /* 0x0000001a19197221 */ /* 0x001fe20000010000 */
[----:B------:R-:W-:-:S04]  /*0770*/  FADD.FTZ R26, R28, R23 ;  /* 0x000000171c1a7221 */ /* 0x000fc80000010000 */
        /* <DEDUP_REMOVED lines=21> */
[----:B------:R-:W-:-:S04]  /*08d0*/  @!P2 F2FP.F16.F32.PACK_AB R17, RZ, R17 ;  /* 0x00000011ff11a23e */ /* 0x000fc800000000ff */
[----:B------:R-:W-:-:S05]  /*08e0*/  @!P3 F2FP.F16.F32.PACK_AB R15, RZ, R15 ;  /* 0x0000000fff0fb23e */ /* 0x000fca00000000ff */
[----:B------:R-:W0:Y:S02]  /*08f0*/  @!P1 MUFU.EX2 R18, R18 ;  /* 0x0000001200129308 */ /* 0x000e240000000800 */
[C---:B0-----:R-:W-:Y:S01]  /*0900*/  @!P1 FFMA.FTZ R19, R26.reuse, -R18, R19 ;  /* 0x800000121a139223 */ /* 0x041fe20000010013 */
[----:B------:R-:W-:Y:S01]  /*0910*/  @!P4 FFMA.FTZ R26, R26, -R3, R10 ;  /* 0x800000031a1ac223 */ /* 0x000fe2000001000a */
[----:B------:R-:W-:-:S03]  /*0920*/  LEA R10, P5, R7, UR6, 0x1 ;  /* 0x00000006070a7c11 */ /* 0x000fc6000f8a08ff */
[----:B------:R-:W-:Y:S02]  /*0930*/  @!P1 F2FP.F16.F32.PACK_AB R19, RZ, R19 ;  /* 0x00000013ff13923e */ /* 0x000fe400000000ff */
        /* <DEDUP_REMOVED lines=8> */
[----:B------:R-:W-:-:S07]  /*09c0*/  IADD3 R6, P0, R6, UR6, RZ ;  /* 0x0000000606067c10 */ /* 0x000fce000ff1e0ff */
[----:B------:R-:W2:Y:S08]  /*09d0*/  @!P1 MUFU.EX2 R5, R5 ;  /* 0x0000000500059308 */ /* 0x000eb00000000800 */
[----:B------:R-:W3:Y:S01]  /*09e0*/  @!P2 MUFU.EX2 R3, R12 ;  /* 0x0000000c0003a308 */ /* 0x000ee20000000800 */
[----:B-1----:R-:W-:-:S05]  /*09f0*/  @!P3 FFMA.FTZ R7, R23, -R7, R20 ;  /* 0x800000071707b223 */ /* 0x002fca0000010014 */
[----:B------:R-:W-:Y:S02]  /*0a00*/  @!P3 F2FP.F16.F32.PACK_AB R0, RZ, R7 ;  /* 0x00000007ff00b23e */ /* 0x000fe400000000ff */
[----:B------:R-:W-:Y:S01]  /*0a10*/  IADD3.X R7, R8, UR7, RZ, P0, !PT ;  /* 0x0000000708077c10 */ /* 0x000fe200087fe4ff */
[----:B--2---:R-:W-:-:S04]  /*0a20*/  @!P1 FFMA.FTZ R2, R23, -R5, R2 ;  /* 0x8000000517029223 */ /* 0x004fc80000010002 */
[----:B------:R1:W-:Y:S01]  /*0a30*/  @!P3 STG.E.U16 desc[UR4][R6.64+0x80], R0 ;  /* 0x000080000600b986 */ /* 0x0003e2000c101504 */
[----:B------:R-:W-:Y:S01]  /*0a40*/  @!P1 F2FP.F16.F32.PACK_AB R2, RZ, R2 ;  /* 0x00000002ff02923e */ /* 0x000fe200000000ff */
[----:B---3--:R-:W-:-:S04]  /*0a50*/  @!P2 FFMA.FTZ R3, R23, -R3, R4 ;  /* 0x800000031703a223 */ /* 0x008fc80000010004 */
[----:B------:R1:W-:Y:S01]  /*0a60*/  @!P1 STG.E.U16 desc[UR4][R6.64], R2 ;  /* 0x0000000206009986 */ /* 0x0003e2000c101504 */
[----:B------:R-:W-:-:S05]  /*0a70*/  @!P2 F2FP.F16.F32.PACK_AB R3, RZ, R3 ;  /* 0x00000003ff03a23e */ /* 0x000fca00000000ff */
[----:B------:R1:W-:Y:S01]  /*0a80*/  @!P2 STG.E.U16 desc[UR4][R6.64+0x40], R3 ;  /* 0x000040030600a986 */ /* 0x0003e2000c101504 */
[----:B------:R-:W-:Y:S05]  /*0a90*/  @P4 EXIT ;  /* 0x000000000000494d */ /* 0x000fea0003800000 */
[----:B------:R-:W2:Y:S02]  /*0aa0*/  MUFU.EX2 R24, R24 ;  /* 0x0000001800187308 */ /* 0x000ea40000000800 */
[----:B--2---:R-:W-:-:S05]  /*0ab0*/  FFMA.FTZ R21, R23, -R24, R21 ;  /* 0x8000001817157223 */ /* 0x004fca0000010015 */
[----:B------:R-:W-:-:S05]  /*0ac0*/  F2FP.F16.F32.PACK_AB R21, RZ, R21 ;  /* 0x00000015ff15723e */ /* 0x000fca00000000ff */
[----:B------:R-:W-:Y:S01]  /*0ad0*/  STG.E.U16 desc[UR4][R6.64+0xc0], R21 ;  /* 0x0000c01506007986 */ /* 0x000fe2000c101504 */
[----:B------:R-:W-:Y:S05]  /*0ae0*/  EXIT ;  /* 0x000000000000794d */ /* 0x000fea0003800000 */
.L_x_5320:
        /* <DEDUP_REMOVED lines=9> */
.L_x_11926:


//--------------------- .text._ZN43_GLOBAL__N__9ae7fba5_10_SoftMax_cu_9f978f6321softmax_warp_backwardIN3c104HalfES2_fLi6ELb1ELb0EEEvPT0_PKT_S7_iiiPKb --------------------------
	.section	.text._ZN43_GLOBAL__N__9ae7fba5_10_SoftMax_cu_9f978f6321softmax_warp_backwardIN3c104HalfES2_fLi6ELb1ELb0EEEvPT0_PKT_S7_iiiPKb,"ax",@progbits
	.align	128
.text._ZN43_GLOBAL__N__9ae7fba5_10_SoftMax_cu_9f978f6321softmax_warp_backwardIN3c104HalfES2_fLi6ELb1ELb0EEEvPT0_PKT_S7_iiiPKb:
        .type           _ZN43_GLOBAL__N__9ae7fba5_10_SoftMax_cu_9f978f6321softmax_warp_backwardIN3c104HalfES2_fLi6ELb1ELb0EEEvPT0_PKT_S7_iiiPKb,@function
        .size           _ZN43_GLOBAL__N__9ae7fba5_10_SoftMax_cu_9f978f6321softmax_warp_backwardIN3c104HalfES2_fLi6ELb1ELb0EEEvPT0_PKT_S7_iiiPKb,(.L_x_11927 - _ZN43_GLOBAL__N__9ae7fba5_10_SoftMax_cu_9f978f6321softmax_warp_backwardIN3c104HalfES2_fLi6ELb1ELb0EEEvPT0_PKT_S7_iiiPKb)
        .other          _ZN43_GLOBAL__N__9ae7fba5_10_SoftMax_cu_9f978f6321softmax_warp_backwardIN3c104HalfES2_fLi6ELb1ELb0EEEvPT0_PKT_S7_iiiPKb,@"STO_CUDA_ENTRY STV_DEFAULT"
_ZN43_GLOBAL__N__9ae7fba5_10_SoftMax_cu_9f978f6321softmax_warp_backwardIN3c104HalfES2_fLi6ELb1ELb0EEEvPT0_PKT_S7_iiiPKb:
        /* <DEDUP_REMOVED lines=17> */
[----:B------:R-:W-:-:S02]  /*0110*/  VIMNMX R23, R22, 0x2, PT ;  /* 0x0000000216177848 */ /* 0x000fc40003fe0100 */
[----:B------:R-:W-:Y:S01]  /*0120*/  ISETP.GT.AND P0, PT, R22, RZ, PT ;  /* 0x000000ff1600720c */ /* 0x000fe20003f04270 */
[C---:B---3--:R-:W-:Y:S01]  /*0130*/  IMAD.WIDE R20, R0.reuse, 0x2, R8 ;  /* 0x0000000200147825 */ /* 0x048fe200078e0208 */
[----:B------:R-:W-:Y:S02]  /*0140*/  SHF.R.S32.HI R3, RZ, 0x1f, R0 ;  /* 0x0000001fff037819 */ /* 0x000fe40000011400 */
[----:B--2---:R-:W-:Y:S02]  /*0150*/  IADD3 R4, P2, R0, R6, RZ ;  /* 0x0000000600047210 */ /* 0x004fe40007f5e0ff */
[----:B------:R-:W-:Y:S02]  /*0160*/  ISETP.GT.AND P1, PT, R23, 0x1, PT ;  /* 0x000000011700780c */ /* 0x000fe40003f24270 */
[C---:B------:R-:W-:Y:S02]  /*0170*/  SEL R2, R6.reuse, RZ, P0 ;  /* 0x000000ff06027207 */ /* 0x040fe40000000000 */
[----:B------:R-:W-:-:S02]  /*0180*/  LEA.HI.X.SX32 R11, R6, R3, 0x1, P2 ;  /* 0x00000003060b7211 */ /* 0x000fc400010f0eff */
[----:B------:R-:W-:Y:S02]  /*0190*/  SEL R10, R6, RZ, P1 ;  /* 0x000000ff060a7207 */ /* 0x000fe40000800000 */
[-C--:B------:R-:W-:Y:S02]  /*01a0*/  ISETP.GE.AND P0, PT, R7, R2.reuse, PT ;  /* 0x000000020700720c */ /* 0x080fe40003f06270 */
[----:B------:R-:W-:Y:S02]  /*01b0*/  ISETP.GE.AND P1, PT, R5, R2, PT ;  /* 0x000000020500720c */ /* 0x000fe40003f26270 */
[C---:B------:R-:W-:Y:S01]  /*01c0*/  SHF.L.U64.HI R2, R4.reuse, 0x1, R11 ;  /* 0x0000000104027819 */ /* 0x040fe2000001020b */
[----:B------:R-:W-:Y:S01]  /*01d0*/  IMAD.SHL.U32 R4, R4, 0x2, RZ ;  /* 0x0000000204047824 */ /* 0x000fe200078e00ff */
[-C--:B------:R-:W-:Y:S02]  /*01e0*/  ISETP.GE.AND P2, PT, R7, R10.reuse, PT ;  /* 0x0000000a0700720c */ /* 0x080fe40003f46270 */
[----:B------:R-:W-:-:S02]  /*01f0*/  ISETP.GE.AND P3, PT, R5, R10, PT ;  /* 0x0000000a0500720c */ /* 0x000fc40003f66270 */
[----:B------:R-:W-:-:S04]  /*0200*/  IADD3 R12, P4, R4, UR4, RZ ;  /* 0x00000004040c7c10 */ /* 0x000fc8000ff9e0ff */
[----:B------:R-:W-:Y:S01]  /*0210*/  IADD3.X R13, R2, UR5, RZ, P4, !PT ;  /* 0x00000005020d7c10 */ /* 0x000fe2000a7fe4ff */
[----:B------:R-:W-:Y:S02]  /*0220*/  ULDC.64 UR4, c[0x0][0x208] ;  /* 0x0000820000047ab9 */ /* 0x000fe40000000a00 */
[----:B------:R-:W2:Y:S04]  /*0230*/  @!P0 LDG.E.U16 R24, desc[UR4][R20.64] ;  /* 0x0000000414188981 */ /* 0x000ea8000c1e1500 */
[----:B------:R-:W3:Y:S04]  /*0240*/  @!P2 LDG.E.U16 R10, desc[UR4][R12.64] ;  /* 0x000000040c0aa981 */ /* 0x000ee8000c1e1500 */
[----:B------:R1:W4:Y:S04]  /*0250*/  @!P1 LDG.E.U16 R25, desc[UR4][R20.64+0x40] ;  /* 0x0000400414199981 */ /* 0x000328000c1e1500 */
[----:B------:R1:W4:Y:S01]  /*0260*/  @!P3 LDG.E.U16 R26, desc[UR4][R12.64+0x40] ;  /* 0x000040040c1ab981 */ /* 0x000322000c1e1500 */
[----:B------:R-:W-:Y:S01]  /*0270*/  HFMA2.MMA R19, -RZ, RZ, 0, 0 ;  /* 0x00000000ff137435 */ /* 0x000fe200000001ff */
[----:B0-----:R-:W-:Y:S01]  /*0280*/  IMAD.WIDE R16, R0, 0x2, R16 ;  /* 0x0000000200107825 */ /* 0x001fe200078e0210 */
[----:B------:R-:W-:-:S03]  /*0290*/  IADD3 R8, P4, R4, UR6, RZ ;  /* 0x0000000604087c10 */ /* 0x000fc6000ff9e0ff */
[----:B-1----:R-:W-:Y:S01]  /*02a0*/  IMAD.MOV.U32 R20, RZ, RZ, RZ ;  /* 0x000000ffff147224 */ /* 0x002fe200078e00ff */
[----:B------:R-:W5:Y:S01]  /*02b0*/  @!P0 LDG.E.U16 R15, desc[UR4][R16.64] ;  /* 0x00000004100f8981 */ /* 0x000f62000c1e1500 */
[----:B------:R-:W-:-:S03]  /*02c0*/  CS2R R12, SRZ ;  /* 0x00000000000c7805 */ /* 0x000fc6000001ff00 */
[----:B------:R0:W5:Y:S01]  /*02d0*/  @!P1 LDG.E.U16 R18, desc[UR4][R16.64+0x40] ;  /* 0x0000400410129981 */ /* 0x000162000c1e1500 */
[----:B------:R-:W-:-:S05]  /*02e0*/  IADD3.X R9, R2, UR7, RZ, P4, !PT ;  /* 0x0000000702097c10 */ /* 0x000fca000a7fe4ff */
[----:B------:R-:W5:Y:S04]  /*02f0*/  @!P2 LDG.E.U16 R14, desc[UR4][R8.64] ;  /* 0x00000004080ea981 */ /* 0x000f68000c1e1500 */
[----:B------:R1:W5:Y:S01]  /*0300*/  @!P3 LDG.E.U16 R11, desc[UR4][R8.64+0x40] ;  /* 0x00004004080bb981 */ /* 0x000362000c1e1500 */
[----:B------:R-:W-:Y:S01]  /*0310*/  ISETP.GE.AND P4, PT, R23, 0x1, PT ;  /* 0x000000011700780c */ /* 0x000fe20003f86270 */
[----:B--2---:R-:W-:Y:S02]  /*0320*/  @!P0 HADD2.F32 R19, -RZ, R24.H0_H0 ;  /* 0x20000018ff138230 */ /* 0x004fe40000004100 */
[----:B---3--:R-:W-:-:S03]  /*0330*/  @!P2 HADD2.F32 R13, -RZ, R10.H0_H0 ;  /* 0x2000000aff0da230 */ /* 0x008fc60000004100 */
[----:B0-----:R-:W-:Y:S01]  /*0340*/  FADD.FTZ R17, RZ, R19 ;  /* 0x00000013ff117221 */ /* 0x001fe20000010000 */
[----:B----4-:R-:W-:Y:S02]  /*0350*/  @!P1 HADD2.F32 R20, -RZ, R25.H0_H0 ;  /* 0x20000019ff149230 */ /* 0x010fe40000004100 */
[----:B------:R-:W-:Y:S01]  /*0360*/  FADD.FTZ R21, RZ, R13 ;  /* 0x0000000dff157221 */ /* 0x000fe20000010000 */
[----:B------:R-:W-:Y:S02]  /*0370*/  @!P3 HADD2.F32 R12, -RZ, R26.H0_H0 ;  /* 0x2000001aff0cb230 */ /* 0x000fe40000004100 */
[----:B------:R-:W-:-:S03]  /*0380*/  FADD.FTZ R17, R17, R20 ;  /* 0x0000001411117221 */ /* 0x000fc60000010000 */
[----:B------:R-:W-:Y:S02]  /*0390*/  FADD.FTZ R21, R21, R12 ;  /* 0x0000000c15157221 */ /* 0x000fe40000010000 */
        /* <DEDUP_REMOVED lines=20> */
[----:B-----5:R-:W-:Y:S01]  /*04e0*/  @!P0 HADD2.F32 R15, -RZ, R15.H0_H0 ;  /* 0x2000000fff0f8230 */ /* 0x020fe20000004100 */
[----:B------:R-:W-:Y:S01]  /*04f0*/  ISETP.GE.AND P5, PT, R5, R6, PT ;  /* 0x000000060500720c */ /* 0x000fe20003fa6270 */
[----:B------:R-:W-:Y:S01]  /*0500*/  @!P1 HADD2.F32 R18, -RZ, R18.H0_H0 ;  /* 0x20000012ff129230 */ /* 0x000fe20000004100 */
[----:B------:R-:W-:Y:S01]  /*0510*/  MOV R10, RZ ;  /* 0x000000ff000a7202 */ /* 0x000fe20000000f00 */
[----:B------:R-:W-:Y:S02]  /*0520*/  IMAD.MOV.U32 R5, RZ, RZ, RZ ;  /* 0x000000ffff057224 */ /* 0x000fe400078e00ff */
[----:B------:R-:W-:Y:S01]  /*0530*/  @!P0 FMUL.FTZ R10, R15, 1.4426950216293334961 ;  /* 0x3fb8aa3b0f0a8820 */ /* 0x000fe20000410000 */
[----:B-1----:R-:W-:Y:S01]  /*0540*/  FADD.FTZ R28, R17, R28 ;  /* 0x0000001c111c7221 */ /* 0x002fe20000010000 */
[----:B------:R-:W-:Y:S01]  /*0550*/  @!P1 FMUL.FTZ R5, R18, 1.4426950216293334961 ;  /* 0x3fb8aa3b12059820 */ /* 0x000fe20000410000 */
[----:B------:R-:W-:Y:S01]  /*0560*/  ISETP.GE.AND P0, PT, R22, 0x2, PT ;  /* 0x000000021600780c */ /* 0x000fe20003f06270 */
[----:B------:R-:W-:Y:S01]  /*0570*/  ULDC.64 UR6, c[0x0][0x210] ;  /* 0x0000840000067ab9 */ /* 0x000fe20000000a00 */
[----:B------:R-:W-:Y:S01]  /*0580*/  @!P2 HADD2.F32 R14, -RZ, R14.H0_H0 ;  /* 0x2000000eff0ea230 */ /* 0x000fe20000004100 */
[C---:B------:R-:W-:Y:S01]  /*0590*/  LEA R6, P1, R0.reuse, UR6, 0x1 ;  /* 0x0000000600067c11 */ /* 0x040fe2000f8208ff */
[----:B------:R-:W1:Y:S03]  /*05a0*/  @!P4 MUFU.EX2 R10, R10 ;  /* 0x0000000a000ac308 */ /* 0x000e660000000800 */
[----:B------:R-:W-:-:S05]  /*05b0*/  LEA.HI.X R7, R0, UR7, R3, 0x1, P1 ;  /* 0x0000000700077c11 */ /* 0x000fca00088f0c03 */
[----:B------:R-:W3:Y:S01]  /*05c0*/  @!P5 MUFU.EX2 R5, R5 ;  /* 0x000000050005d308 */ /* 0x000ee20000000800 */
[----:B-1----:R-:W-:Y:S01]  /*05d0*/  @!P4 FFMA.FTZ R19, R28, -R10, R19 ;  /* 0x8000000a1c13c223 */ /* 0x002fe20000010013 */
[----:B------:R-:W-:Y:S01]  /*05e0*/  MOV R10, RZ ;  /* 0x000000ff000a7202 */ /* 0x000fe20000000f00 */
[----:B------:R-:W-:-:S03]  /*05f0*/  @!P2 FMUL.FTZ R10, R14, 1.4426950216293334961 ;  /* 0x3fb8aa3b0e0aa820 */ /* 0x000fc60000410000 */
[----:B------:R-:W-:Y:S01]  /*0600*/  @!P4 F2FP.F16.F32.PACK_AB R19, RZ, R19 ;  /* 0x00000013ff13c23e */ /* 0x000fe200000000ff */
[----:B---3--:R-:W-:-:S04]  /*0610*/  @!P5 FFMA.FTZ R20, R28, -R5, R20 ;  /* 0x800000051c14d223 */ /* 0x008fc80000010014 */
[----:B------:R1:W-:Y:S01]  /*0620*/  @!P4 STG.E.U16 desc[UR4][R6.64], R19 ;  /* 0x000000130600c986 */ /* 0x0003e2000c101504 */
[----:B------:R-:W-:-:S05]  /*0630*/  @!P5 F2FP.F16.F32.PACK_AB R20, RZ, R20 ;  /* 0x00000014ff14d23e */ /* 0x000fca00000000ff */
[----:B------:R1:W-:Y:S01]  /*0640*/  @!P5 STG.E.U16 desc[UR4][R6.64+0x40], R20 ;  /* 0x000040140600d986 */ /* 0x0003e2000c101504 */
[----:B------:R-:W-:Y:S05]  /*0650*/  @!P0 EXIT ;  /* 0x000000000000894d */ /* 0x000fea0003800000 */
[----:B------:R-:W3:Y:S01]  /*0660*/  @!P4 MUFU.EX2 R10, R10 ;  /* 0x0000000a000ac308 */ /* 0x000ee20000000800 */
[----:B--2---:R-:W-:Y:S01]  /*0670*/  FADD.FTZ R9, R8, R9 ;  /* 0x0000000908097221 */ /* 0x004fe20000010000 */
[----:B------:R-:W-:Y:S01]  /*0680*/  IADD3 R4, P0, R4, UR6, RZ ;  /* 0x0000000604047c10 */ /* 0x000fe2000ff1e0ff */
[----:B------:R-:W-:Y:S01]  /*0690*/  @!P3 HADD2.F32 R11, -RZ, R11.H0_H0 ;  /* 0x2000000bff0bb230 */ /* 0x000fe20000004100 */
[----:B------:R-:W-:Y:S02]  /*06a0*/  MOV R0, RZ ;  /* 0x000000ff00007202 */ /* 0x000fe40000000f00 */
[----:B------:R-:W-:Y:S02]  /*06b0*/  IADD3.X R5, R2, UR7, RZ, P0, !PT ;  /* 0x0000000702057c10 */ /* 0x000fe400087fe4ff */
[----:B------:R-:W-:Y:S01]  /*06c0*/  @!P3 FMUL.FTZ R0, R11, 1.4426950216293334961 ;  /* 0x3fb8aa3b0b00b820 */ /* 0x000fe20000410000 */
[----:B---3--:R-:W-:-:S05]  /*06d0*/  @!P4 FFMA.FTZ R13, R9, -R10, R13 ;  /* 0x8000000a090dc223 */ /* 0x008fca000001000d */
[----:B------:R-:W-:-:S05]  /*06e0*/  @!P4 F2FP.F16.F32.PACK_AB R13, RZ, R13 ;  /* 0x0000000dff0dc23e */ /* 0x000fca00000000ff */
[----:B------:R2:W-:Y:S01]  /*06f0*/  @!P4 STG.E.U16 desc[UR4][R4.64], R13 ;  /* 0x0000000d0400c986 */ /* 0x0005e2000c101504 */
[----:B------:R-:W-:Y:S05]  /*0700*/  @P5 EXIT ;  /* 0x000000000000594d */ /* 0x000fea0003800000 */
[----:B------:R-:W3:Y:S02]  /*0710*/  MUFU.EX2 R3, R0 ;  /* 0x0000000000037308 */ /* 0x000ee40000000800 */
[----:B---3--:R-:W-:-:S05]  /*0720*/  FFMA.FTZ R3, R9, -R3, R12 ;  /* 0x8000000309037223 */ /* 0x008fca000001000c */
[----:B------:R-:W-:-:S05]  /*0730*/  F2FP.F16.F32.PACK_AB R3, RZ, R3 ;  /* 0x00000003ff03723e */ /* 0x000fca00000000ff */
[----:B------:R-:W-:Y:S01]  /*0740*/  STG.E.U16 desc[UR4][R4.64+0x40], R3 ;  /* 0x0000400304007986 */ /* 0x000fe2000c101504 */
[----:B------:R-:W-:Y:S05]  /*0750*/  EXIT ;  /* 0x000000000000794d */ /* 0x000fea0003800000 */
.L_x_5321:
        /* <DEDUP_REMOVED lines=10> */
.L_x_11927:


//--------------------- .text._ZN43_GLOBAL__N__9ae7fba5_10_SoftMax_cu_9f978f6321softmax_warp_backwardIN3c104HalfES2_fLi5ELb1ELb0EEEvPT0_PKT_S7_iiiPKb --------------------------
	.section	.text._ZN43_GLOBAL__N__9ae7fba5_10_SoftMax_cu_9f978f6321softmax_warp_backwardIN3c104HalfES2_fLi5ELb1ELb0EEEvPT0_PKT_S7_iiiPKb,"ax",@progbits
	.align	128
.text._ZN43_GLOBAL__N__9ae7fba5_10_SoftMax_cu_9f978f6321softmax_warp_backwardIN3c104HalfES2_fLi5ELb1ELb0EEEvPT0_PKT_S7_iiiPKb:
        .type           _ZN43_GLOBAL__N__9ae7fba5_10_SoftMax_cu_9f978f6321softmax_warp_backwardIN3c104HalfES2_fLi5ELb1ELb0EEEvPT0_PKT_S7_iiiPKb,@function
        .size           _ZN43_GLOBAL__N__9ae7fba5_10_SoftMax_cu_9f978f6321softmax_warp_backwardIN3c104HalfES2_fLi5ELb1ELb0EEEvPT0_PKT_S7_iiiPKb,(.L_x_11928 - _ZN43_GLOBAL__N__9ae7fba5_10_SoftMax_cu_9f978f6321softmax_warp_backwardIN3c104HalfES2_fLi5ELb1ELb0EEEvPT0_PKT_S7_iiiPKb)
        .other          _ZN43_GLOBAL__N__9ae7fba5_10_SoftMax_cu_9f978f6321softmax_warp_backwardIN3c104HalfES2_fLi5ELb1ELb0EEEvPT0_PKT_S7_iiiPKb,@"STO_CUDA_ENTRY STV_DEFAULT"
_ZN43_GLOBAL__N__9ae7fba5_10_SoftMax_cu_9f978f6321softmax_warp_backwardIN3c104HalfES2_fLi5ELb1ELb0EEEvPT0_PKT_S7_iiiPKb:
        /* <DEDUP_REMOVED lines=29> */
[----:B0-----:R-:W-:-:S04]  /*01d0*/  @!P1 IADD3 R10, P2, R19, R6, RZ ;  /* 0x00000006130a9210 */ /* 0x001fc80007f5e0ff */
[----:B------:R-:W-:Y:S02]  /*01e0*/  @!P1 IADD3.X R11, R14, R7, RZ, P2, !PT ;  /* 0x000000070e0b9210 */ /* 0x000fe400017fe4ff */
        /* <DEDUP_REMOVED lines=9> */
[----:B------:R-:W-:Y:S01]  /*0280*/  @!P0 IADD3.X R15, R4, R7, RZ, P2, !PT ;  /* 0x00000007040f8210 */ /* 0x000fe200017fe4ff */
[----:B------:R-:W-:Y:S01]  /*0290*/  IMAD.MOV.U32 R7, RZ, RZ, RZ ;  /* 0x000000ffff077224 */ /* 0x000fe200078e00ff */
[----:B------:R0:W5:Y:S01]  /*02a0*/  @!P1 LDG.E.U16 R8, desc[UR4][R8.64] ;  /* 0x0000000408089981 */ /* 0x000162000c1e1500 */
        /* <DEDUP_REMOVED lines=28> */
[----:B-----5:R-:W-:Y:S02]  /*0470*/  @!P1 HADD2.F32 R8, -RZ, R8.H0_H0 ;  /* 0x20000008ff089230 */ /* 0x020fe40000004100 */
[----:B01----:R-:W-:Y:S01]  /*0480*/  FADD.FTZ R10, R10, R11 ;  /* 0x0000000b0a0a7221 */ /* 0x003fe20000010000 */
[----:B------:R-:W-:Y:S02]  /*0490*/  @!P0 HADD2.F32 R6, -RZ, R6.H0_H0 ;  /* 0x20000006ff068230 */ /* 0x000fe40000004100 */
[----:B------:R-:W-:Y:S01]  /*04a0*/  @!P1 FMUL.FTZ R5, R8, 1.4426950216293334961 ;  /* 0x3fb8aa3b08059820 */ /* 0x000fe20000410000 */
[----:B------:R-:W-:-:S05]  /*04b0*/  ISETP.GE.AND P1, PT, R16, 0x2, PT ;  /* 0x000000021000780c */ /* 0x000fca0003f26270 */
[----:B------:R-:W0:Y:S01]  /*04c0*/  @!P2 LDC.64 R8, c[0x0][0x210] ;  /* 0x00008400ff08ab82 */ /* 0x000e220000000a00 */
[----:B------:R-:W1:Y:S02]  /*04d0*/  @!P2 MUFU.EX2 R14, R5 ;  /* 0x00000005000ea308 */ /* 0x000e640000000800 */
[----:B-1----:R-:W-:Y:S01]  /*04e0*/  @!P2 FFMA.FTZ R14, R10, -R14, R7 ;  /* 0x8000000e0a0ea223 */ /* 0x002fe20000010007 */
[----:B------:R-:W-:Y:S02]  /*04f0*/  IMAD.MOV.U32 R7, RZ, RZ, RZ ;  /* 0x000000ffff077224 */ /* 0x000fe400078e00ff */
[----:B------:R-:W-:Y:S02]  /*0500*/  @!P0 FMUL.FTZ R7, R6, 1.4426950216293334961 ;  /* 0x3fb8aa3b06078820 */ /* 0x000fe40000410000 */
[----:B------:R-:W-:Y:S02]  /*0510*/  @!P2 F2FP.F16.F32.PACK_AB R14, RZ, R14 ;  /* 0x0000000eff0ea23e */ /* 0x000fe400000000ff */
        /* <DEDUP_REMOVED lines=16> */
.L_x_5322:
        /* <DEDUP_REMOVED lines=14> */
.L_x_11928:


//--------------------- .text._ZN43_GLOBAL__N__9ae7fba5_10_SoftMax_cu_9f978f6321softmax_warp_backwardIN3c104HalfES2_fLi4ELb1ELb0EEEvPT0_PKT_S7_iiiPKb --------------------------
	.section	.text._ZN43_GLOBAL__N__9ae7fba5_10_SoftMax_cu_9f978f6321softmax_warp_backwardIN3c104HalfES2_fLi4ELb1ELb0EEEvPT0_PKT_S7_iiiPKb,"ax",@progbits
	.align	128
.text._ZN43_GLOBAL__N__9ae7fba5_10_SoftMax_cu_9f978f6321softmax_warp_backwardIN3c104HalfES2_fLi4ELb1ELb0EEEvPT0_PKT_S7_iiiPKb:
        .type           _ZN43_GLOBAL__N__9ae7fba5_10_SoftMax_cu_9f978f6321softmax_warp_backwardIN3c104HalfES2_fLi4ELb1ELb0EEEvPT0_PKT_S7_iiiPKb,@function
        .size           _ZN43_GLOBAL__N__9ae7fba5_10_SoftMax_cu_9f978f6321softmax_warp_backwardIN3c104HalfES2_fLi4ELb1ELb0EEEvPT0_PKT_S7_iiiPKb,(.L_x_11929 - _ZN43_GLOBAL__N__9ae7fba5_10_SoftMax_cu_9f978f6321softmax_warp_backwardIN3c104HalfES2_fLi4ELb1ELb0EEEvPT0_PKT_S7_iiiPKb)
        .other          _ZN43_GLOBAL__N__9ae7fba5_10_SoftMax_cu_9f978f6321softmax_warp_backwardIN3c104HalfES2_fLi4ELb1ELb0EEEvPT0_PKT_S7_iiiPKb,@"STO_CUDA_ENTRY STV_DEFAULT"
_ZN43_GLOBAL__N__9ae7fba5_10_SoftMax_cu_9f978f6321softmax_warp_backwardIN3c104HalfES2_fLi4ELb1ELb0EEEvPT0_PKT_S7_iiiPKb:
        /* <DEDUP_REMOVED lines=68> */
[----:B-1----:R-:W-:Y:S01]  /*0440*/  FADD.FTZ R10, R13, R10 ;  /* 0x0000000a0d0a7221 */ /* 0x002fe20000010000 */
[----:B------:R-:W-:Y:S02]  /*0450*/  @!P0 HADD2.F32 R6, -RZ, R6.H0_H0 ;  /* 0x20000006ff068230 */ /* 0x000fe40000004100 */
[----:B------:R-:W-:Y:S01]  /*0460*/  @!P1 FMUL.FTZ R5, R8, 1.4426950216293334961 ;  /* 0x3fb8aa3b08059820 */ /* 0x000fe20000410000 */
[----:B------:R-:W-:-:S05]  /*0470*/  ISETP.GE.AND P1, PT, R16, 0x2, PT ;  /* 0x000000021000780c */ /* 0x000fca0003f26270 */
[----:B------:R-:W1:Y:S01]  /*0480*/  @!P2 LDC.64 R8, c[0x0][0x210] ;  /* 0x00008400ff08ab82 */ /* 0x000e620000000a00 */
[----:B------:R-:W3:Y:S02]  /*0490*/  @!P2 MUFU.EX2 R14, R5 ;  /* 0x00000005000ea308 */ /* 0x000ee40000000800 */
[----:B---3--:R-:W-:Y:S01]  /*04a0*/  @!P2 FFMA.FTZ R14, R10, -R14, R7 ;  /* 0x8000000e0a0ea223 */ /* 0x008fe20000010007 */
[----:B------:R-:W-:Y:S02]  /*04b0*/  IMAD.MOV.U32 R7, RZ, RZ, RZ ;  /* 0x000000ffff077224 */ /* 0x000fe400078e00ff */
[----:B------:R-:W-:Y:S02]  /*04c0*/  @!P0 FMUL.FTZ R7, R6, 1.4426950216293334961 ;  /* 0x3fb8aa3b06078820 */ /* 0x000fe40000410000 */
[----:B------:R-:W-:Y:S02]  /*04d0*/  @!P2 F2FP.F16.F32.PACK_AB R14, RZ, R14 ;  /* 0x0000000eff0ea23e */ /* 0x000fe400000000ff */
        /* <DEDUP_REMOVED lines=16> */
.L_x_5323:
        /* <DEDUP_REMOVED lines=10> */
.L_x_11929:


//--------------------- .text._ZN43_GLOBAL__N__9ae7fba5_10_SoftMax_cu_9f978f6321softmax_warp_backwardIN3c104HalfES2_fLi3ELb1ELb0EEEvPT0_PKT_S7_iiiPKb --------------------------
	.section	.text._ZN43_GLOBAL__N__9ae7fba5_10_SoftMax_cu_9f978f6321softmax_warp_backwardIN3c104HalfES2_fLi3ELb1ELb0EEEvPT0_PKT_S7_iiiPKb,"ax",@progbits
	.align	128
.text._ZN43_GLOBAL__N__9ae7fba5_10_SoftMax_cu_9f978f6321softmax_warp_backwardIN3c104HalfES2_fLi3ELb1ELb0EEEvPT0_PKT_S7_iiiPKb:
        .type           _ZN43_GLOBAL__N__9ae7fba5_10_SoftMax_cu_9f978f6321softmax_warp_backwardIN3c104HalfES2_fLi3ELb1ELb0EEEvPT0_PKT_S7_iiiPKb,@function
        .size           _ZN43_GLOBAL__N__9ae7fba5_10_SoftMax_cu_9f978f6321softmax_warp_backwardIN3c104HalfES2_fLi3ELb1ELb0EEEvPT0_PKT_S7_iiiPKb,(.L_x_11930 - _ZN43_GLOBAL__N__9ae7fba5_10_SoftMax_cu_9f978f6321softmax_warp_backwardIN3c104HalfES2_fLi3ELb1ELb0EEEvPT0_PKT_S7_iiiPKb)
        .other          _ZN43_GLOBAL__N__9ae7fba5_10_SoftMax_cu_9f978f6321softmax_warp_backwardIN3c104HalfES2_fLi3ELb1ELb0EEEvPT0_PKT_S7_iiiPKb,@"STO_CUDA_ENTRY STV_DEFAULT"
_ZN43_GLOBAL__N__9ae7fba5_10_SoftMax_cu_9f978f6321softmax_warp_backwardIN3c104HalfES2_fLi3ELb1ELb0EEEvPT0_PKT_S7_iiiPKb:
        /* <DEDUP_REMOVED lines=62> */
[----:B-----5:R-:W-:Y:S02]  /*03e0*/  @!P1 HADD2.F32 R12, -RZ, R12.H0_H0 ;  /* 0x2000000cff0c9230 */ /* 0x020fe40000004100 */
[----:B01----:R-:W-:Y:S01]  /*03f0*/  FADD.FTZ R14, R14, R13 ;  /* 0x0000000d0e0e7221 */ /* 0x003fe20000010000 */
[----:B------:R-:W-:Y:S02]  /*0400*/  IMAD.MOV.U32 R5, RZ, RZ, RZ ;  /* 0x000000ffff057224 */ /* 0x000fe400078e00ff */
[----:B------:R-:W-:Y:S02]  /*0410*/  @!P0 HADD2.F32 R6, -RZ, R6.H0_H0 ;  /* 0x20000006ff068230 */ /* 0x000fe40000004100 */
[----:B------:R-:W-:Y:S01]  /*0420*/  @!P1 FMUL.FTZ R5, R12, 1.4426950216293334961 ;  /* 0x3fb8aa3b0c059820 */ /* 0x000fe20000410000 */
[----:B------:R-:W-:-:S04]  /*0430*/  ISETP.GE.AND P1, PT, R16, 0x2, PT ;  /* 0x000000021000780c */ /* 0x000fc80003f26270 */
        /* <DEDUP_REMOVED lines=22> */
.L_x_5324:
        /* <DEDUP_REMOVED lines=14> */
.L_x_11930:


//--------------------- .text._ZN43_GLOBAL__N__9ae7fba5_10_SoftMax_cu_9f978f6321softmax_warp_backwardIN3c104HalfES2_fLi2ELb1ELb0EEEvPT0_PKT_S7_iiiPKb --------------------------
	.section	.text._ZN43_GLOBAL__N__9ae7fba5_10_SoftMax_cu_9f978f6321softmax_warp_backwardIN3c104HalfES2_fLi2ELb1ELb0EEEvPT0_PKT_S7_iiiPKb,"ax",@progbits
	.align	128
.text._ZN43_GLOBAL__N__9ae7fba5_10_SoftMax_cu_9f978f6321softmax_warp_backwardIN3c104HalfES2_fLi2ELb1ELb0EEEvPT0_PKT_S7_iiiPKb:
        .type           _ZN43_GLOBAL__N__9ae7fba5_10_SoftMax_cu_9f978f6321softmax_warp_backwardIN3c104HalfES2_fLi2ELb1ELb0EEEvPT0_PKT_S7_iiiPKb,@function
        .size           _ZN43_GLOBAL__N__9ae7fba5_10_SoftMax_cu_9f978f6321softmax_warp_backwardIN3c104HalfES2_fLi2ELb1ELb0EEEvPT0_PKT_S7_iiiPKb,(.L_x_11931 - _ZN43_GLOBAL__N__9ae7fba5_10_SoftMax_cu_9f978f6321softmax_warp_backwardIN3c104HalfES2_fLi2ELb1ELb0EEEvPT0_PKT_S7_iiiPKb)
        .other          _ZN43_GLOBAL__N__9ae7fba5_10_SoftMax_cu_9f978f6321softmax_warp_backwardIN3c104HalfES2_fLi2ELb1ELb0EEEvPT0_PKT_S7_iiiPKb,@"STO_CUDA_ENTRY STV_DEFAULT"
_ZN43_GLOBAL__N__9ae7fba5_10_SoftMax_cu_9f978f6321softmax_warp_backwardIN3c104HalfES2_fLi2ELb1ELb0EEEvPT0_PKT_S7_iiiPKb:
        /* <DEDUP_REMOVED lines=58> */
[----:B-----5:R-:W-:Y:S02]  /*03a0*/  @!P1 HADD2.F32 R12, -RZ, R12.H0_H0 ;  /* 0x2000000cff0c9230 */ /* 0x020fe40000004100 */
[----:B-12---:R-:W-:Y:S01]  /*03b0*/  FADD.FTZ R9, R9, R10 ;  /* 0x0000000a09097221 */ /* 0x006fe20000010000 */
[----:B------:R-:W-:Y:S02]  /*03c0*/  IMAD.MOV.U32 R8, RZ, RZ, RZ ;  /* 0x000000ffff087224 */ /* 0x000fe400078e00ff */
[----:B------:R-:W-:Y:S02]  /*03d0*/  @!P0 HADD2.F32 R7, -RZ, R7.H0_H0 ;  /* 0x20000007ff078230 */ /* 0x000fe40000004100 */
[----:B------:R-:W-:Y:S01]  /*03e0*/  @!P1 FMUL.FTZ R8, R12, 1.4426950216293334961 ;  /* 0x3fb8aa3b0c089820 */ /* 0x000fe20000410000 */
[----:B------:R-:W-:-:S04]  /*03f0*/  ISETP.GE.AND P1, PT, R17, 0x2, PT ;  /* 0x000000021100780c */ /* 0x000fc80003f26270 */
[----:B------:R-:W1:Y:S01]  /*0400*/  @!P2 LDC.64 R4, c[0x0][0x210] ;  /* 0x00008400ff04ab82 */ /* 0x000e620000000a00 */
[----:B------:R-:W2:Y:S02]  /*0410*/  @!P2 MUFU.EX2 R13, R8 ;  /* 0x00000008000da308 */ /* 0x000ea40000000800 */
[----:B--2---:R-:W-:Y:S01]  /*0420*/  @!P2 FFMA.FTZ R13, R9, -R13, R16 ;  /* 0x8000000d090da223 */ /* 0x004fe20000010010 */
        /* <DEDUP_REMOVED lines=16> */
[----:B------:R-:W-:-:S05]  /*0530*/  F2FP.F16.F32.PACK_AB R6, RZ, R6 ;  /* 0x00000006ff06723e */ /* 0x000fca00000000ff */
[----:B------:R-:W-:Y:S01]  /*0540*/  STG.E.U16 desc[UR4][R2.64], R6 ;  /* 0x0000000602007986 */ /* 0x000fe2000c101504 */
[----:B------:R-:W-:Y:S05]  /*0550*/  EXIT ;  /* 0x000000000000794d */ /* 0x000fea0003800000 */
.L_x_5325:
        /* <DEDUP_REMOVED lines=10> */
.L_x_11931:


//--------------------- .text._ZN43_GLOBAL__N__9ae7fba5_10_SoftMax_cu_9f978f6321softmax_warp_backwardIN3c104HalfES2_fLi1ELb1ELb0EEEvPT0_PKT_S7_iiiPKb --------------------------
	.section	.text._ZN43_GLOBAL__N__9ae7fba5_10_SoftMax_cu_9f978f6321softmax_warp_backwardIN3c104HalfES2_fLi1ELb1ELb0EEEvPT0_PKT_S7_iiiPKb,"ax",@progbits
	.align	128
.text._ZN43_GLOBAL__N__9ae7fba5_10_SoftMax_cu_9f978f6321softmax_warp_backwardIN3c104HalfES2_fLi1ELb1ELb0EEEvPT0_PKT_S7_iiiPKb:
        .type           _ZN43_GLOBAL__N__9ae7fba5_10_SoftMax_cu_9f978f6321softmax_warp_backwardIN3c104HalfES2_fLi1ELb1ELb0EEEvPT0_PKT_S7_iiiPKb,@function
        .size           _ZN43_GLOBAL__N__9ae7fba5_10_SoftMax_cu_9f978f6321softmax_warp_backwardIN3c104HalfES2_fLi1ELb1ELb0EEEvPT0_PKT_S7_iiiPKb,(.L_x_11932 - _ZN43_GLOBAL__N__9ae7fba5_10_SoftMax_cu_9f978f6321softmax_warp_backwardIN3c104HalfES2_fLi1ELb1ELb0EEEvPT0_PKT_S7_iiiPKb)
        .other          _ZN43_GLOBAL__N__9ae7fba5_10_SoftMax_cu_9f978f6321softmax_warp_backwardIN3c104HalfES2_fLi1ELb1ELb0EEEvPT0_PKT_S7_iiiPKb,@"STO_CUDA_ENTRY STV_DEFAULT"
_ZN43_GLOBAL__N__9ae7fba5_10_SoftMax_cu_9f978f6321softmax_warp_backwardIN3c104HalfES2_fLi1ELb1ELb0EEEvPT0_PKT_S7_iiiPKb:
        /* <DEDUP_REMOVED lines=46> */
[----:B----4-:R-:W-:Y:S02]  /*02e0*/  @!P1 HADD2.F32 R14, -RZ, R10.H0_H0 ;  /* 0x2000000aff0e9230 */ /* 0x010fe40000004100 */
[----:B--2---:R-:W-:-:S03]  /*02f0*/  @!P0 HADD2.F32 R6, -RZ, R8.H0_H0 ;  /* 0x20000008ff068230 */ /* 0x004fc60000004100 */
[----:B------:R-:W-:Y:S02]  /*0300*/  FADD.FTZ R8, RZ, R14 ;  /* 0x0000000eff087221 */ /* 0x000fe40000010000 */
[----:B------:R-:W-:-:S03]  /*0310*/  FADD.FTZ R10, RZ, R6 ;  /* 0x00000006ff0a7221 */ /* 0x000fc60000010000 */
[----:B------:R0:W1:Y:S04]  /*0320*/  SHFL.BFLY PT, R9, R8, 0x1, 0x1e1f ;  /* 0x0c3e1f0008097f89 */ /* 0x00006800000e0000 */
[----:B------:R0:W2:Y:S01]  /*0330*/  SHFL.BFLY PT, R11, R10, 0x1, 0x1e1f ;  /* 0x0c3e1f000a0b7f89 */ /* 0x0000a200000e0000 */
[----:B------:R-:W-:Y:S05]  /*0340*/  @!P2 EXIT ;  /* 0x000000000000a94d */ /* 0x000fea0003800000 */
[----:B------:R-:W-:Y:S01]  /*0350*/  ISETP.GE.AND P2, PT, R7, R0, PT ;  /* 0x000000000700720c */ /* 0x000fe20003f46270 */
[----:B-----5:R-:W-:Y:S02]  /*0360*/  @!P1 HADD2.F32 R4, -RZ, R4.H0_H0 ;  /* 0x20000004ff049230 */ /* 0x020fe40000004100 */
[----:B-1----:R-:W-:Y:S01]  /*0370*/  FADD.FTZ R9, R8, R9 ;  /* 0x0000000908097221 */ /* 0x002fe20000010000 */
[----:B------:R-:W-:Y:S02]  /*0380*/  IMAD.MOV.U32 R7, RZ, RZ, RZ ;  /* 0x000000ffff077224 */ /* 0x000fe400078e00ff */
[----:B------:R-:W-:Y:S02]  /*0390*/  @!P0 HADD2.F32 R12, -RZ, R12.H0_H0 ;  /* 0x2000000cff0c8230 */ /* 0x000fe40000004100 */
[----:B------:R-:W-:Y:S01]  /*03a0*/  @!P1 FMUL.FTZ R7, R4, 1.4426950216293334961 ;  /* 0x3fb8aa3b04079820 */ /* 0x000fe20000410000 */
[----:B------:R-:W-:Y:S01]  /*03b0*/  ISETP.GE.AND P1, PT, R15, 0x2, PT ;  /* 0x000000020f00780c */ /* 0x000fe20003f26270 */
[----:B0-----:R-:W-:-:S02]  /*03c0*/  IMAD.MOV.U32 R8, RZ, RZ, RZ ;  /* 0x000000ffff087224 */ /* 0x001fc400078e00ff */
[----:B------:R-:W-:Y:S01]  /*03d0*/  @!P0 FMUL.FTZ R8, R12, 1.4426950216293334961 ;  /* 0x3fb8aa3b0c088820 */ /* 0x000fe20000410000 */
[----:B------:R-:W0:Y:S01]  /*03e0*/  @!P2 LDC.64 R4, c[0x0][0x210] ;  /* 0x00008400ff04ab82 */ /* 0x000e220000000a00 */
[----:B------:R-:W1:Y:S02]  /*03f0*/  @!P2 MUFU.EX2 R7, R7 ;  /* 0x000000070007a308 */ /* 0x000e640000000800 */
[----:B-1----:R-:W-:-:S05]  /*0400*/  @!P2 FFMA.FTZ R14, R9, -R7, R14 ;  /* 0x80000007090ea223 */ /* 0x002fca000001000e */
[----:B------:R-:W-:Y:S02]  /*0410*/  @!P2 F2FP.F16.F32.PACK_AB R14, RZ, R14 ;  /* 0x0000000eff0ea23e */ /* 0x000fe400000000ff */
        /* <DEDUP_REMOVED lines=13> */
[----:B------:R-:W-:-:S05]  /*04f0*/  F2FP.F16.F32.PACK_AB R5, RZ, R5 ;  /* 0x00000005ff05723e */ /* 0x000fca00000000ff */
[----:B------:R-:W-:Y:S01]  /*0500*/  STG.E.U16 desc[UR4][R2.64], R5 ;  /* 0x0000000502007986 */ /* 0x000fe2000c101504 */
[----:B------:R-:W-:Y:S05]  /*0510*/  EXIT ;  /* 0x000000000000794d */ /* 0x000fea0003800000 */
.L_x_5326:
        /* <DEDUP_REMOVED lines=14> */
.L_x_11932:


//--------------------- .text._ZN43_GLOBAL__N__9ae7fba5_10_SoftMax_cu_9f978f6321softmax_warp_backwardIN3c104HalfES2_fLi0ELb1ELb0EEEvPT0_PKT_S7_iiiPKb --------------------------
	.section	.text._ZN43_GLOBAL__N__9ae7fba5_10_SoftMax_cu_9f978f6321softmax_warp_backwardIN3c104HalfES2_fLi0ELb1ELb0EEEvPT0_PKT_S7_iiiPKb,"ax",@progbits
	.align	128
.text._ZN43_GLOBAL__N__9ae7fba5_10_SoftMax_cu_9f978f6321softmax_warp_backwardIN3c104HalfES2_fLi0ELb1ELb0EEEvPT0_PKT_S7_iiiPKb:
        .type           _ZN43_GLOBAL__N__9ae7fba5_10_SoftMax_cu_9f978f6321softmax_warp_backwardIN3c104HalfES2_fLi0ELb1ELb0EEEvPT0_PKT_S7_iiiPKb,@function
        .size           _ZN43_GLOBAL__N__9ae7fba5_10_SoftMax_cu_9f978f6321softmax_warp_backwardIN3c104HalfES2_fLi0ELb1ELb0EEEvPT0_PKT_S7_iiiPKb,(.L_x_11933 - _ZN43_GLOBAL__N__9ae7fba5_10_SoftMax_cu_9f978f6321softmax_warp_backwardIN3c104HalfES2_fLi0ELb1ELb0EEEvPT0_PKT_S7_iiiPKb)
        .other          _ZN43_GLOBAL__N__9ae7fba5_10_SoftMax_cu_9f978f6321softmax_warp_backwardIN3c104HalfES2_fLi0ELb1ELb0EEEvPT0_PKT_S7_iiiPKb,@"STO_CUDA_ENTRY STV_DEFAULT"
_ZN43_GLOBAL__N__9ae7fba5_10_SoftMax_cu_9f978f6321softmax_warp_backwardIN3c104HalfES2_fLi0ELb1ELb0EEEvPT0_PKT_S7_iiiPKb:
        /* <DEDUP_REMOVED lines=26> */
[----:B------:R-:W1:Y:S01]  /*01a0*/  @P2 LDC.64 R4, c[0x0][0x220] ;  /* 0x00008800ff042b82 */ /* 0x000e620000000a00 */
[C---:B------:R-:W-:Y:S02]  /*01b0*/  @P2 SHF.L.U32 R19, R18.reuse, 0x1, RZ ;  /* 0x0000000112132819 */ /* 0x040fe400000006ff */
[----:B------:R-:W-:-:S05]  /*01c0*/  @P2 SHF.L.U64.HI R18, R18, 0x1, R21 ;  /* 0x0000000112122819 */ /* 0x000fca0000010215 */
        /* <DEDUP_REMOVED lines=9> */
[----:B---3--:R-:W-:Y:S01]  /*0260*/  @P3 IADD3 R2, P4, R23, R2, RZ ;  /* 0x0000000217023210 */ /* 0x008fe20007f9e0ff */
[----:B------:R-:W-:-:S03]  /*0270*/  @P2 IMAD.X R7, R18, 0x1, R7, P6 ;  /* 0x0000000112072824 */ /* 0x000fc600030e0607 */
[----:B------:R-:W-:Y:S02]  /*0280*/  @P3 IADD3.X R3, R16, R3, RZ, P4, !PT ;  /* 0x0000000310033210 */ /* 0x000fe400027fe4ff */
[----:B------:R-:W3:Y:S04]  /*0290*/  @P2 LDG.E.U16 R6, desc[UR4][R6.64] ;  /* 0x0000000406062981 */ /* 0x000ee8000c1e1500 */
[----:B------:R-:W5:Y:S01]  /*02a0*/  @P3 LDG.E.U16 R2, desc[UR4][R2.64] ;  /* 0x0000000402023981 */ /* 0x000f62000c1e1500 */
[----:B----4-:R-:W-:Y:S02]  /*02b0*/  @P3 HADD2.F32 R15, -RZ, R8.H0_H0 ;  /* 0x20000008ff0f3230 */ /* 0x010fe40000004100 */
[----:B--2---:R-:W-:-:S05]  /*02c0*/  @P2 HADD2.F32 R16, -RZ, R4.H0_H0 ;  /* 0x20000004ff102230 */ /* 0x004fca0000004100 */
[----:B------:R-:W-:Y:S01]  /*02d0*/  @P2 FMUL.FTZ R12, R16, 1.4426950216293334961 ;  /* 0x3fb8aa3b100c2820 */ /* 0x000fe20000410000 */
[----:B---3--:R-:W-:Y:S02]  /*02e0*/  @P2 HADD2.F32 R10, -RZ, R6.H0_H0 ;  /* 0x20000006ff0a2230 */ /* 0x008fe40000004100 */
[----:B-----5:R-:W-:-:S07]  /*02f0*/  @P3 HADD2.F32 R13, -RZ, R2.H0_H0 ;  /* 0x20000002ff0d3230 */ /* 0x020fce0000004100 */
.L_x_5327:
        /* <DEDUP_REMOVED lines=14> */
[----:B0-----:R-:W-:Y:S01]  /*03e0*/  FADD.FTZ R4, RZ, R10 ;  /* 0x0000000aff047221 */ /* 0x001fe20000010000 */
[----:B------:R-:W-:-:S04]  /*03f0*/  IMAD.WIDE R2, R0, 0x2, R2 ;  /* 0x0000000200027825 */ /* 0x000fc800078e0202 */
[----:B-1----:R-:W-:-:S05]  /*0400*/  FFMA.FTZ R4, -R5, R4, R10 ;  /* 0x0000000405047223 */ /* 0x002fca000001010a */
[----:B------:R-:W-:-:S05]  /*0410*/  F2FP.F16.F32.PACK_AB R4, RZ, R4 ;  /* 0x00000004ff04723e */ /* 0x000fca00000000ff */
[----:B------:R-:W-:Y:S01]  /*0420*/  STG.E.U16 desc[UR4][R2.64], R4 ;  /* 0x0000000402007986 */ /* 0x000fe2000c101504 */
[----:B------:R-:W-:Y:S05]  /*0430*/  EXIT ;  /* 0x000000000000794d */ /* 0x000fea0003800000 */
.L_x_5328:
        /* <DEDUP_REMOVED lines=12> */
.L_x_11933:


//--------------------- .text._ZN43_GLOBAL__N__9ae7fba5_10_SoftMax_cu_9f978f6321softmax_warp_backwardIfffLi10ELb1ELb0EEEvPT0_PKT_S5_iiiPKb --------------------------
	.section	.text._ZN43_GLOBAL__N__9ae7fba5_10_SoftMax_cu_9f978f6321softmax_warp_backwardIfffLi10ELb1ELb0EEEvPT0_PKT_S5_iiiPKb,"ax",@progbits
	.align	128
.text._ZN43_GLOBAL__N__9ae7fba5_10_SoftMax_cu_9f978f6321softmax_warp_backwardIfffLi10ELb1ELb0EEEvPT0_PKT_S5_iiiPKb:
        .type           _ZN43_GLOBAL__N__9ae7fba5_10_SoftMax_cu_9f978f6321softmax_warp_backwardIfffLi10ELb1ELb0EEEvPT0_PKT_S5_iiiPKb,@function
        .size           _ZN43_GLOBAL__N__9ae7fba5_10_SoftMax_cu_9f978f6321softmax_warp_backwardIfffLi10ELb1ELb0EEEvPT0_PKT_S5_iiiPKb,(.L_x_11934 - _ZN43_GLOBAL__N__9ae7fba5_10_SoftMax_cu_9f978f6321softmax_warp_backwardIfffLi10ELb1ELb0EEEvPT0_PKT_S5_iiiPKb)
        .other          _ZN43_GLOBAL__N__9ae7fba5_10_SoftMax_cu_9f978f6321softmax_warp_backwardIfffLi10ELb1ELb0EEEvPT0_PKT_S5_iiiPKb,@"STO_CUDA_ENTRY STV_DEFAULT"
_ZN43_GLOBAL__N__9ae7fba5_10_SoftMax_cu_9f978f6321softmax_warp_backwardIfffLi10ELb1ELb0EEEvPT0_PKT_S5_iiiPKb:
        /* <DEDUP_REMOVED lines=11> */
[C---:B------:R-:W-:Y:S01]  /*00b0*/  LOP3.LUT R4, R86.reuse, 0x240, RZ, 0xfc, !PT ;  /* 0x0000024056047812 */ /* 0x040fe200078efcff */
        /* <DEDUP_REMOVED lines=8> */
[-C--:B------:R-:W-:Y:S01]  /*0140*/  ISETP.GE.AND P0, PT, R6, R69.reuse, PT ;  /* 0x000000450600720c */ /* 0x080fe20003f06270 */
[----:B------:R-:W0:Y:S01]  /*0150*/  LDC.64 R4, c[0x0][0x218] ;  /* 0x00008600ff047b82 */ /* 0x000e220000000a00 */
[----:B------:R-:W-:-:S09]  /*0160*/  ISETP.GE.AND P1, PT, R0, R69, PT ;  /* 0x000000450000720c */ /* 0x000fd20003f26270 */
[----:B------:R-:W2:Y:S04]  /*0170*/  @!P6 LDG.E R0, desc[UR4][R2.64+0x900] ;  /* 0x000900040200e981 */ /* 0x000ea8000c1e1900 */
[----:B------:R-:W3:Y:S04]  /*0180*/  @!P0 LDG.E R6, desc[UR4][R2.64+0x980] ;  /* 0x0009800402068981 */ /* 0x000ee8000c1e1900 */
[----:B------:R-:W4:Y:S01]  /*0190*/  @!P1 LDG.E R7, desc[UR4][R2.64+0x880] ;  /* 0x0008800402079981 */ /* 0x000f22000c1e1900 */
[----:B------:R-:W-:Y:S02]  /*01a0*/  LOP3.LUT R29, R86, 0x2e0, RZ, 0xfc, !PT ;  /* 0x000002e0561d7812 */ /* 0x000fe400078efcff */
[----:B------:R-:W-:-:S02]  /*01b0*/  CS2R R30, SRZ ;  /* 0x00000000001e7805 */ /* 0x000fc4000001ff00 */
[----:B------:R-:W-:Y:S01]  /*01c0*/  LOP3.LUT R8, R86, 0x280, RZ, 0xfc, !PT ;  /* 0x0000028056087812 */ /* 0x000fe200078efcff */
[----:B0-----:R-:W-:Y:S01]  /*01d0*/  IMAD.WIDE R4, R36, 0x4, R4 ;  /* 0x0000000424047825 */ /* 0x001fe200078e0204 */
[----:B------:R-:W-:Y:S02]  /*01e0*/  LOP3.LUT R28, R86, 0x300, RZ, 0xfc, !PT ;  /* 0x00000300561c7812 */ /* 0x000fe400078efcff */
[----:B------:R-:W-:Y:S02]  /*01f0*/  CS2R R34, SRZ ;  /* 0x0000000000227805 */ /* 0x000fe4000001ff00 */
[-C--:B------:R-:W-:Y:S02]  /*0200*/  ISETP.GE.AND P2, PT, R29, R69.reuse, PT ;  /* 0x000000451d00720c */ /* 0x080fe40003f46270 */
[----:B------:R-:W-:Y:S01]  /*0210*/  ISETP.GE.AND P3, PT, R8, R69, PT ;  /* 0x000000450800720c */ /* 0x000fe20003f66270 */
[----:B------:R-:W4:Y:S01]  /*0220*/  @!P6 LDG.E R31, desc[UR4][R4.64+0x900] ;  /* 0x00090004041fe981 */ /* 0x000f22000c1e1900 */
[----:B------:R-:W-:-:S02]  /*0230*/  CS2R R32, SRZ ;  /* 0x0000000000207805 */ /* 0x000fc4000001ff00 */
[C---:B------:R-:W-:Y:S02]  /*0240*/  LOP3.LUT R26, R86.reuse, 0x340, RZ, 0xfc, !PT ;  /* 0x00000340561a7812 */ /* 0x040fe400078efcff */
[C---:B------:R-:W-:Y:S01]  /*0250*/  LOP3.LUT R27, R86.reuse, 0x320, RZ, 0xfc, !PT ;  /* 0x00000320561b7812 */ /* 0x040fe200078efcff */
[----:B------:R-:W4:Y:S04]  /*0260*/  @!P0 LDG.E R30, desc[UR4][R4.64+0x980] ;  /* 0x00098004041e8981 */ /* 0x000f28000c1e1900 */
[----:B------:R-:W4:Y:S01]  /*0270*/  @!P1 LDG.E R32, desc[UR4][R4.64+0x880] ;  /* 0x0008800404209981 */ /* 0x000f22000c1e1900 */
[----:B------:R-:W-:-:S03]  /*0280*/  LOP3.LUT R10, R86, 0x2a0, RZ, 0xfc, !PT ;  /* 0x000002a0560a7812 */ /* 0x000fc600078efcff */
[----:B------:R-:W4:Y:S04]  /*0290*/  @!P2 LDG.E R8, desc[UR4][R2.64+0xb80] ;  /* 0x000b80040208a981 */ /* 0x000f28000c1e1900 */
[----:B------:R-:W4:Y:S01]  /*02a0*/  @!P3 LDG.E R12, desc[UR4][R2.64+0xa00] ;  /* 0x000a0004020cb981 */ /* 0x000f22000c1e1900 */
[----:B------:R-:W-:Y:S02]  /*02b0*/  ISETP.GE.AND P4, PT, R10, R69, PT ;  /* 0x000000450a00720c */ /* 0x000fe40003f86270 */
[----:B------:R-:W-:-:S04]  /*02c0*/  LOP3.LUT R82, R86, 0x2c0, RZ, 0xfc, !PT ;  /* 0x000002c056527812 */ /* 0x000fc800078efcff */
[-C--:B------:R-:W-:Y:S01]  /*02d0*/  ISETP.GE.AND P5, PT, R82, R69.reuse, PT ;  /* 0x000000455200720c */ /* 0x080fe20003fa6270 */
[----:B--2---:R-:W-:Y:S01]  /*02e0*/  @!P6 FMUL.FTZ R34, R0, 1.4426950216293334961 ;  /* 0x3fb8aa3b0022e820 */ /* 0x004fe20000410000 */
[-C--:B------:R-:W-:Y:S01]  /*02f0*/  ISETP.GE.AND P6, PT, R28, R69.reuse, PT ;  /* 0x000000451c00720c */ /* 0x080fe20003fc6270 */
[----:B---3--:R-:W-:Y:S01]  /*0300*/  @!P0 FMUL.FTZ R33, R6, 1.4426950216293334961 ;  /* 0x3fb8aa3b06218820 */ /* 0x008fe20000410000 */
[----:B------:R-:W-:-:S03]  /*0310*/  ISETP.GE.AND P0, PT, R26, R69, PT ;  /* 0x000000451a00720c */ /* 0x000fc60003f06270 */
[----:B------:R-:W2:Y:S01]  /*0320*/  @!P4 LDG.E R6, desc[UR4][R2.64+0xa80] ;  /* 0x000a80040206c981 */ /* 0x000ea2000c1e1900 */
[----:B----4-:R-:W-:Y:S01]  /*0330*/  @!P1 FMUL.FTZ R35, R7, 1.4426950216293334961 ;  /* 0x3fb8aa3b07239820 */ /* 0x010fe20000410000 */
[----:B------:R-:W-:-:S04]  /*0340*/  ISETP.GE.AND P1, PT, R27, R69, PT ;  /* 0x000000451b00720c */ /* 0x000fc80003f26270 */
[----:B------:R-:W3:Y:S04]  /*0350*/  @!P5 LDG.E R7, desc[UR4][R2.64+0xb00] ;  /* 0x000b00040207d981 */ /* 0x000ee8000c1e1900 */
[----:B------:R-:W4:Y:S04]  /*0360*/  @!P6 LDG.E R9, desc[UR4][R2.64+0xc00] ;  /* 0x000c00040209e981 */ /* 0x000f28000c1e1900 */
[----:B------:R-:W2:Y:S04]  /*0370*/  @!P0 LDG.E R11, desc[UR4][R2.64+0xd00] ;  /* 0x000d0004020b8981 */ /* 0x000ea8000c1e1900 */
[----:B------:R-:W3:Y:S01]  /*0380*/  @!P1 LDG.E R10, desc[UR4][R2.64+0xc80] ;  /* 0x000c8004020a9981 */ /* 0x000ee2000c1e1900 */
[----:B------:R-:W-:-:S02]  /*0390*/  CS2R R20, SRZ ;  /* 0x0000000000147805 */ /* 0x000fc4000001ff00 */
[----:B------:R-:W-:Y:S02]  /*03a0*/  CS2R R18, SRZ ;  /* 0x0000000000127805 */ /* 0x000fe4000001ff00 */
[----:B------:R-:W-:Y:S02]  /*03b0*/  CS2R R14, SRZ ;  /* 0x00000000000e7805 */ /* 0x000fe4000001ff00 */
[----:B------:R-:W-:Y:S02]  /*03c0*/  CS2R R24, SRZ ;  /* 0x0000000000187805 */ /* 0x000fe4000001ff00 */
[----:B------:R-:W-:Y:S01]  /*03d0*/  LOP3.LUT R88, R86, 0x20, RZ, 0xfc, !PT ;  /* 0x0000002056587812 */ /* 0x000fe200078efcff */
[----:B------:R-:W3:Y:S01]  /*03e0*/  @!P2 LDG.E R20, desc[UR4][R4.64+0xb80] ;  /* 0x000b80040414a981 */ /* 0x000ee2000c1e1900 */
[----:B------:R-:W-:Y:S01]  /*03f0*/  @!P2 FMUL.FTZ R19, R8, 1.4426950216293334961 ;  /* 0x3fb8aa3b0813a820 */ /* 0x000fe20000410000 */
[----:B------:R-:W-:Y:S02]  /*0400*/  ISETP.GE.AND P2, PT, R86, R69, PT ;  /* 0x000000455600720c */ /* 0x000fe40003f46270 */
[----:B------:R-:W3:Y:S01]  /*0410*/  @!P6 LDG.E R15, desc[UR4][R4.64+0xc00] ;  /* 0x000c0004040fe981 */ /* 0x000ee2000c1e1900 */
[----:B------:R-:W-:Y:S01]  /*0420*/  @!P3 FMUL.FTZ R24, R12, 1.4426950216293334961 ;  /* 0x3fb8aa3b0c18b820 */ /* 0x000fe20000410000 */
[----:B------:R-:W-:-:S02]  /*0430*/  CS2R R12, SRZ ;  /* 0x00000000000c7805 */ /* 0x000fc4000001ff00 */
[C---:B------:R-:W-:Y:S02]  /*0440*/  LOP3.LUT R78, R86.reuse, 0x40, RZ, 0xfc, !PT ;  /* 0x00000040564e7812 */ /* 0x040fe400078efcff */
[----:B------:R-:W-:Y:S02]  /*0450*/  CS2R R16, SRZ ;  /* 0x0000000000107805 */ /* 0x000fe4000001ff00 */
[C---:B------:R-:W-:Y:S01]  /*0460*/  LOP3.LUT R76, R86.reuse, 0x60, RZ, 0xfc, !PT ;  /* 0x00000060564c7812 */ /* 0x040fe200078efcff */
[----:B------:R-:W-:Y:S01]  /*0470*/  IMAD.MOV.U32 R77, RZ, RZ, RZ ;  /* 0x000000ffff4d7224 */ /* 0x000fe200078e00ff */
[----:B------:R-:W3:Y:S04]  /*0480*/  @!P1 LDG.E R14, desc[UR4][R4.64+0xc80] ;  /* 0x000c8004040e9981 */ /* 0x000ee8000c1e1900 */
[----:B------:R-:W3:Y:S01]  /*0490*/  @!P0 LDG.E R13, desc[UR4][R4.64+0xd00] ;  /* 0x000d0004040d8981 */ /* 0x000ee2000c1e1900 */
[----:B------:R-:W-:Y:S01]  /*04a0*/  LOP3.LUT R74, R86, 0x80, RZ, 0xfc, !PT ;  /* 0x00000080564a7812 */ /* 0x000fe200078efcff */
[----:B------:R-:W-:-:S02]  /*04b0*/  IMAD.MOV.U32 R75, RZ, RZ, RZ ;  /* 0x000000ffff4b7224 */ /* 0x000fc400078e00ff */
[----:B------:R-:W3:Y:S01]  /*04c0*/  @!P2 LDG.E R12, desc[UR4][R4.64] ;  /* 0x00000004040ca981 */ /* 0x000ee2000c1e1900 */
[----:B------:R-:W-:Y:S02]  /*04d0*/  CS2R R22, SRZ ;  /* 0x0000000000167805 */ /* 0x000fe4000001ff00 */
[----:B------:R-:W-:Y:S01]  /*04e0*/  LOP3.LUT R40, R86, 0xa0, RZ, 0xfc, !PT ;  /* 0x000000a056287812 */ /* 0x000fe200078efcff */
[----:B------:R-:W5:Y:S01]  /*04f0*/  @!P2 LDG.E R77, desc[UR4][R2.64] ;  /* 0x00000004024da981 */ /* 0x000f62000c1e1900 */
[----:B------:R-:W-:Y:S02]  /*0500*/  ISETP.GE.AND P2, PT, R74, R69, PT ;  /* 0x000000454a00720c */ /* 0x000fe40003f46270 */
[----:B------:R-:W-:Y:S02]  /*0510*/  CS2R R72, SRZ ;  /* 0x0000000000487805 */ /* 0x000fe4000001ff00 */
[C---:B------:R-:W-:Y:S01]  /*0520*/  LOP3.LUT R0, R86.reuse, 0x120, RZ, 0xfc, !PT ;  /* 0x0000012056007812 */ /* 0x040fe200078efcff */
[----:B------:R-:W3:Y:S01]  /*0530*/  @!P3 LDG.E R25, desc[UR4][R4.64+0xa00] ;  /* 0x000a00040419b981 */ /* 0x000ee2000c1e1900 */
[----:B------:R-:W-:Y:S01]  /*0540*/  IMAD.MOV.U32 R79, RZ, RZ, RZ ;  /* 0x000000ffff4f7224 */ /* 0x000fe200078e00ff */
[----:B------:R-:W-:-:S02]  /*0550*/  LOP3.LUT R42, R86, 0xc0, RZ, 0xfc, !PT ;  /* 0x000000c0562a7812 */ /* 0x000fc400078efcff */
[----:B------:R-:W-:Y:S01]  /*0560*/  ISETP.GE.AND P3, PT, R0, R69, PT ;  /* 0x000000450000720c */ /* 0x000fe20003f66270 */
[----:B------:R-:W3:Y:S01]  /*0570*/  @!P5 LDG.E R21, desc[UR4][R4.64+0xb00] ;  /* 0x000b00040415d981 */ /* 0x000ee2000c1e1900 */
[C---:B------:R-:W-:Y:S02]  /*0580*/  LOP3.LUT R0, R86.reuse, 0x140, RZ, 0xfc, !PT ;  /* 0x0000014056007812 */ /* 0x040fe400078efcff */
[C---:B------:R-:W-:Y:S01]  /*0590*/  LOP3.LUT R44, R86.reuse, 0xe0, RZ, 0xfc, !PT ;  /* 0x000000e0562c7812 */ /* 0x040fe200078efcff */
[----:B------:R-:W3:Y:S01]  /*05a0*/  @!P4 LDG.E R23, desc[UR4][R4.64+0xa80] ;  /* 0x000a80040417c981 */ /* 0x000ee2000c1e1900 */
[C---:B------:R-:W-:Y:S02]  /*05b0*/  LOP3.LUT R46, R86.reuse, 0x100, RZ, 0xfc, !PT ;  /* 0x00000100562e7812 */ /* 0x040fe400078efcff */
[----:B------:R-:W-:Y:S02]  /*05c0*/  CS2R R38, SRZ ;  /* 0x0000000000267805 */ /* 0x000fe4000001ff00 */
[----:B------:R-:W-:Y:S01]  /*05d0*/  LOP3.LUT R48, R86, 0x180, RZ, 0xfc, !PT ;  /* 0x0000018056307812 */ /* 0x000fe200078efcff */
[----:B------:R-:W-:-:S02]  /*05e0*/  IMAD.MOV.U32 R41, RZ, RZ, RZ ;  /* 0x000000ffff297224 */ /* 0x000fc400078e00ff */
[----:B------:R-:W-:Y:S02]  /*05f0*/  IMAD.MOV.U32 R43, RZ, RZ, RZ ;  /* 0x000000ffff2b7224 */ /* 0x000fe400078e00ff */
[----:B------:R-:W-:Y:S02]  /*0600*/  IMAD.MOV.U32 R47, RZ, RZ, RZ ;  /* 0x000000ffff2f7224 */ /* 0x000fe400078e00ff */
[----:B------:R-:W-:Y:S01]  /*0610*/  IMAD.MOV.U32 R45, RZ, RZ, RZ ;  /* 0x000000ffff2d7224 */ /* 0x000fe200078e00ff */
[C---:B------:R-:W-:Y:S02]  /*0620*/  LOP3.LUT R50, R86.reuse, 0x1c0, RZ, 0xfc, !PT ;  /* 0x000001c056327812 */ /* 0x040fe400078efcff */
[----:B------:R-:W-:Y:S02]  /*0630*/  CS2R R52, SRZ ;  /* 0x0000000000347805 */ /* 0x000fe4000001ff00 */
[C---:B------:R-:W-:Y:S02]  /*0640*/  LOP3.LUT R54, R86.reuse, 0x1e0, RZ, 0xfc, !PT ;  /* 0x000001e056367812 */ /* 0x040fe400078efcff */
[----:B------:R-:W-:-:S02]  /*0650*/  LOP3.LUT R56, R86, 0x200, RZ, 0xfc, !PT ;  /* 0x0000020056387812 */ /* 0x000fc400078efcff */
[----:B------:R-:W5:Y:S01]  /*0660*/  @!P3 LDG.E R52, desc[UR4][R2.64+0x480] ;  /* 0x000480040234b981 */ /* 0x000f62000c1e1900 */
[----:B------:R-:W-:Y:S02]  /*0670*/  CS2R R58, SRZ ;  /* 0x00000000003a7805 */ /* 0x000fe4000001ff00 */
[C---:B------:R-:W-:Y:S02]  /*0680*/  LOP3.LUT R62, R86.reuse, 0x360, RZ, 0xfc, !PT ;  /* 0x00000360563e7812 */ /* 0x040fe400078efcff */
[----:B------:R-:W-:Y:S02]  /*0690*/  CS2R R60, SRZ ;  /* 0x00000000003c7805 */ /* 0x000fe4000001ff00 */
[C---:B------:R-:W-:Y:S01]  /*06a0*/  LOP3.LUT R64, R86.reuse, 0x380, RZ, 0xfc, !PT ;  /* 0x0000038056407812 */ /* 0x040fe200078efcff */
[----:B------:R-:W-:Y:S01]  /*06b0*/  IMAD.MOV.U32 R63, RZ, RZ, RZ ;  /* 0x000000ffff3f7224 */ /* 0x000fe200078e00ff */
[C---:B------:R-:W-:Y:S01]  /*06c0*/  LOP3.LUT R66, R86.reuse, 0x3a0, RZ, 0xfc, !PT ;  /* 0x000003a056427812 */ /* 0x040fe200078efcff */
[----:B------:R-:W-:Y:S01]  /*06d0*/  IMAD.MOV.U32 R65, RZ, RZ, RZ ;  /* 0x000000ffff417224 */ /* 0x000fe200078e00ff */
[C---:B------:R-:W-:Y:S01]  /*06e0*/  LOP3.LUT R68, R86.reuse, 0x3c0, RZ, 0xfc, !PT ;  /* 0x000003c056447812 */ /* 0x040fe200078efcff */
[----:B------:R-:W-:Y:S01]  /*06f0*/  IMAD.MOV.U32 R67, RZ, RZ, RZ ;  /* 0x000000ffff437224 */ /* 0x000fe200078e00ff */
[----:B------:R-:W-:Y:S01]  /*0700*/  LOP3.LUT R70, R86, 0x3e0, RZ, 0xfc, !PT ;  /* 0x000003e056467812 */ /* 0x000fe200078efcff */
[----:B------:R-:W-:-:S02]  /*0710*/  IMAD.MOV.U32 R71, RZ, RZ, RZ ;  /* 0x000000ffff477224 */ /* 0x000fc400078e00ff */
[----:B----4-:R-:W-:Y:S01]  /*0720*/  @!P6 FMUL.FTZ R18, R9, 1.4426950216293334961 ;  /* 0x3fb8aa3b0912e820 */ /* 0x010fe20000410000 */
[-C--:B------:R-:W-:Y:S01]  /*0730*/  ISETP.GE.AND P6, PT, R88, R69.reuse, PT ;  /* 0x000000455800720c */ /* 0x080fe20003fc6270 */
[----:B--2---:R-:W-:Y:S01]  /*0740*/  @!P0 FMUL.FTZ R16, R11, 1.4426950216293334961 ;  /* 0x3fb8aa3b0b108820 */ /* 0x004fe20000410000 */
[-C--:B------:R-:W-:Y:S01]  /*0750*/  ISETP.GE.AND P0, PT, R78, R69.reuse, PT ;  /* 0x000000454e00720c */ /* 0x080fe20003f06270 */
[----:B---3--:R-:W-:Y:S01]  /*0760*/  @!P1 FMUL.FTZ R17, R10, 1.4426950216293334961 ;  /* 0x3fb8aa3b0a119820 */ /* 0x008fe20000410000 */
[----:B------:R-:W-:Y:S02]  /*0770*/  CS2R R10, SRZ ;  /* 0x00000000000a7805 */ /* 0x000fe4000001ff00 */
[----:B------:R-:W-:Y:S01]  /*0780*/  ISETP.GE.AND P1, PT, R76, R69, PT ;  /* 0x000000454c00720c */ /* 0x000fe20003f26270 */
[----:B------:R-:W-:Y:S01]  /*0790*/  @!P4 FMUL.FTZ R22, R6, 1.4426950216293334961 ;  /* 0x3fb8aa3b0616c820 */ /* 0x000fe20000410000 */
[----:B------:R-:W-:Y:S02]  /*07a0*/  LOP3.LUT R6, R86, 0x160, RZ, 0xfc, !PT ;  /* 0x0000016056067812 */ /* 0x000fe400078efcff */
[----:B------:R-:W-:-:S03]  /*07b0*/  CS2R R8, SRZ ;  /* 0x0000000000087805 */ /* 0x000fc6000001ff00 */
[----:B------:R-:W5:Y:S04]  /*07c0*/  @!P6 LDG.E R75, desc[UR4][R2.64+0x80] ;  /* 0x00008004024be981 */ /* 0x000f68000c1e1900 */
[----:B------:R-:W2:Y:S01]  /*07d0*/  @!P6 LDG.E R11, desc[UR4][R4.64+0x80] ;  /* 0x00008004040be981 */ /* 0x000ea2000c1e1900 */
[-C--:B------:R-:W-:Y:S01]  /*07e0*/  ISETP.GE.AND P6, PT, R40, R69.reuse, PT ;  /* 0x000000452800720c */ /* 0x080fe20003fc6270 */
[----:B------:R-:W-:Y:S01]  /*07f0*/  @!P5 FMUL.FTZ R79, R7, 1.4426950216293334961 ;  /* 0x3fb8aa3b074fd820 */ /* 0x000fe20000410000 */
[----:B------:R-:W-:Y:S01]  /*0800*/  ISETP.GE.AND P5, PT, R6, R69, PT ;  /* 0x000000450600720c */ /* 0x000fe20003fa6270 */
[----:B------:R-:W3:Y:S01]  /*0810*/  @!P0 LDG.E R10, desc[UR4][R4.64+0x100] ;  /* 0x00010004040a8981 */ /* 0x000ee2000c1e1900 */
[----:B------:R-:W-:-:S03]  /*0820*/  CS2R R6, SRZ ;  /* 0x0000000000067805 */ /* 0x000fc6000001ff00 */
[----:B------:R-:W5:Y:S01]  /*0830*/  @!P0 LDG.E R73, desc[UR4][R2.64+0x100] ;  /* 0x0001000402498981 */ /* 0x000f62000c1e1900 */
[-C--:B------:R-:W-:Y:S02]  /*0840*/  ISETP.GE.AND P0, PT, R42, R69.reuse, PT ;  /* 0x000000452a00720c */ /* 0x080fe40003f06270 */
[----:B------:R-:W-:Y:S01]  /*0850*/  ISETP.GE.AND P4, PT, R0, R69, PT ;  /* 0x000000450000720c */ /* 0x000fe20003f86270 */
[----:B------:R-:W4:Y:S01]  /*0860*/  @!P1 LDG.E R9, desc[UR4][R4.64+0x180] ;  /* 0x0001800404099981 */ /* 0x000f22000c1e1900 */
[----:B------:R-:W-:-:S03]  /*0870*/  IMAD.MOV.U32 R0, RZ, RZ, RZ ;  /* 0x000000ffff007224 */ /* 0x000fc600078e00ff */
[----:B------:R-:W5:Y:S01]  /*0880*/  @!P1 LDG.E R8, desc[UR4][R2.64+0x180] ;  /* 0x0001800402089981 */ /* 0x000f62000c1e1900 */
[----:B------:R-:W-:-:S03]  /*0890*/  ISETP.GE.AND P1, PT, R44, R69, PT ;  /* 0x000000452c00720c */ /* 0x000fc60003f26270 */
[----:B------:R-:W4:Y:S04]  /*08a0*/  @!P2 LDG.E R7, desc[UR4][R4.64+0x200] ;  /* 0x000200040407a981 */ /* 0x000f28000c1e1900 */
[----:B------:R-:W5:Y:S01]  /*08b0*/  @!P2 LDG.E R6, desc[UR4][R2.64+0x200] ;  /* 0x000200040206a981 */ /* 0x000f62000c1e1900 */
[----:B------:R-:W-:-:S03]  /*08c0*/  ISETP.GE.AND P2, PT, R46, R69, PT ;  /* 0x000000452e00720c */ /* 0x000fc60003f46270 */
[----:B------:R-:W4:Y:S04]  /*08d0*/  @!P6 LDG.E R0, desc[UR4][R4.64+0x280] ;  /* 0x000280040400e981 */ /* 0x000f28000c1e1900 */
[----:B------:R-:W5:Y:S01]  /*08e0*/  @!P6 LDG.E R38, desc[UR4][R2.64+0x280] ;  /* 0x000280040226e981 */ /* 0x000f62000c1e1900 */
[-C--:B------:R-:W-:Y:S02]  /*08f0*/  ISETP.GE.AND P6, PT, R48, R69.reuse, PT ;  /* 0x000000453000720c */ /* 0x080fe40003fc6270 */
[----:B------:R-:W-:Y:S01]  /*0900*/  LOP3.LUT R48, R86, 0x1a0, RZ, 0xfc, !PT ;  /* 0x000001a056307812 */ /* 0x000fe200078efcff */
[----:B------:R-:W4:Y:S04]  /*0910*/  @!P0 LDG.E R39, desc[UR4][R4.64+0x300] ;  /* 0x0003000404278981 */ /* 0x000f28000c1e1900 */
[----:B------:R-:W4:Y:S04]  /*0920*/  @!P1 LDG.E R43, desc[UR4][R4.64+0x380] ;  /* 0x00038004042b9981 */ /* 0x000f28000c1e1900 */
[----:B------:R-:W5:Y:S01]  /*0930*/  @!P0 LDG.E R41, desc[UR4][R2.64+0x300] ;  /* 0x0003000402298981 */ /* 0x000f62000c1e1900 */
[----:B------:R-:W-:-:S02]  /*0940*/  ISETP.GE.AND P0, PT, R48, R69, PT ;  /* 0x000000453000720c */ /* 0x000fc40003f06270 */
[----:B------:R-:W-:Y:S01]  /*0950*/  CS2R R48, SRZ ;  /* 0x0000000000307805 */ /* 0x000fe2000001ff00 */
[----:B------:R-:W4:Y:S04]  /*0960*/  @!P2 LDG.E R47, desc[UR4][R4.64+0x400] ;  /* 0x00040004042fa981 */ /* 0x000f28000c1e1900 */
[----:B------:R-:W5:Y:S01]  /*0970*/  @!P1 LDG.E R45, desc[UR4][R2.64+0x380] ;  /* 0x00038004022d9981 */ /* 0x000f62000c1e1900 */
[-C--:B------:R-:W-:Y:S02]  /*0980*/  ISETP.GE.AND P1, PT, R50, R69.reuse, PT ;  /* 0x000000453200720c */ /* 0x080fe40003f26270 */
[----:B------:R-:W-:Y:S01]  /*0990*/  CS2R R50, SRZ ;  /* 0x0000000000327805 */ /* 0x000fe2000001ff00 */
[----:B------:R-:W4:Y:S04]  /*09a0*/  @!P3 LDG.E R48, desc[UR4][R4.64+0x480] ;  /* 0x000480040430b981 */ /* 0x000f28000c1e1900 */
[----:B------:R-:W4:Y:S04]  /*09b0*/  @!P4 LDG.E R49, desc[UR4][R4.64+0x500] ;  /* 0x000500040431c981 */ /* 0x000f28000c1e1900 */
[----:B------:R-:W4:Y:S04]  /*09c0*/  @!P5 LDG.E R51, desc[UR4][R4.64+0x580] ;  /* 0x000580040433d981 */ /* 0x000f28000c1e1900 */
[----:B------:R-:W5:Y:S01]  /*09d0*/  @!P2 LDG.E R50, desc[UR4][R2.64+0x400] ;  /* 0x000400040232a981 */ /* 0x000f62000c1e1900 */
[----:B------:R-:W-:-:S02]  /*09e0*/  ISETP.GE.AND P2, PT, R54, R69, PT ;  /* 0x000000453600720c */ /* 0x000fc40003f46270 */
[----:B------:R-:W-:Y:S01]  /*09f0*/  CS2R R54, SRZ ;  /* 0x0000000000367805 */ /* 0x000fe2000001ff00 */
[----:B------:R-:W4:Y:S01]  /*0a00*/  @!P6 LDG.E R53, desc[UR4][R4.64+0x600] ;  /* 0x000600040435e981 */ /* 0x000f22000c1e1900 */
[-C--:B------:R-:W-:Y:S02]  /*0a10*/  ISETP.GE.AND P3, PT, R56, R69.reuse, PT ;  /* 0x000000453800720c */ /* 0x080fe40003f66270 */
[----:B------:R-:W-:Y:S02]  /*0a20*/  CS2R R56, SRZ ;  /* 0x0000000000387805 */ /* 0x000fe4000001ff00 */
[----:B------:R-:W4:Y:S04]  /*0a30*/  @!P0 LDG.E R54, desc[UR4][R4.64+0x680] ;  /* 0x0006800404368981 */ /* 0x000f28000c1e1900 */
[----:B------:R-:W4:Y:S04]  /*0a40*/  @!P1 LDG.E R55, desc[UR4][R4.64+0x700] ;  /* 0x0007000404379981 */ /* 0x000f28000c1e1900 */
[----:B------:R-:W4:Y:S04]  /*0a50*/  @!P2 LDG.E R56, desc[UR4][R4.64+0x780] ;  /* 0x000780040438a981 */ /* 0x000f28000c1e1900 */
[----:B------:R-:W4:Y:S04]  /*0a60*/  @!P3 LDG.E R57, desc[UR4][R4.64+0x800] ;  /* 0x000800040439b981 */ /* 0x000f28000c1e1900 */
[----:B------:R-:W5:Y:S01]  /*0a70*/  @!P4 LDG.E R59, desc[UR4][R2.64+0x500] ;  /* 0x00050004023bc981 */ /* 0x000f62000c1e1900 */
[----:B------:R-:W-:-:S03]  /*0a80*/  ISETP.GE.AND P4, PT, R62, R69, PT ;  /* 0x000000453e00720c */ /* 0x000fc60003f86270 */
[----:B------:R-:W5:Y:S01]  /*0a90*/  @!P5 LDG.E R61, desc[UR4][R2.64+0x580] ;  /* 0x00058004023dd981 */ /* 0x000f62000c1e1900 */
[----:B------:R-:W-:-:S03]  /*0aa0*/  ISETP.GE.AND P5, PT, R64, R69, PT ;  /* 0x000000454000720c */ /* 0x000fc60003fa6270 */
[----:B------:R-:W5:Y:S01]  /*0ab0*/  @!P6 LDG.E R63, desc[UR4][R2.64+0x600] ;  /* 0x00060004023fe981 */ /* 0x000f62000c1e1900 */
[----:B------:R-:W-:-:S03]  /*0ac0*/  ISETP.GE.AND P6, PT, R66, R69, PT ;  /* 0x000000454200720c */ /* 0x000fc60003fc6270 */
[----:B------:R-:W5:Y:S01]  /*0ad0*/  @!P0 LDG.E R65, desc[UR4][R2.64+0x680] ;  /* 0x0006800402418981 */ /* 0x000f62000c1e1900 */
[----:B------:R-:W-:-:S03]  /*0ae0*/  ISETP.GE.AND P0, PT, R68, R69, PT ;  /* 0x000000454400720c */ /* 0x000fc60003f06270 */
[----:B------:R-:W4:Y:S04]  /*0af0*/  @!P4 LDG.E R58, desc[UR4][R4.64+0xd80] ;  /* 0x000d8004043ac981 */ /* 0x000f28000c1e1900 */
[----:B------:R-:W5:Y:S01]  /*0b00*/  @!P1 LDG.E R67, desc[UR4][R2.64+0x700] ;  /* 0x0007000402439981 */ /* 0x000f62000c1e1900 */
[----:B------:R-:W-:Y:S01]  /*0b10*/  ISETP.GE.AND P1, PT, R70, R69, PT ;  /* 0x000000454600720c */ /* 0x000fe20003f26270 */
[----:B------:R-:W-:Y:S02]  /*0b20*/  IMAD.MOV.U32 R69, RZ, RZ, RZ ;  /* 0x000000ffff457224 */ /* 0x000fe400078e00ff */
[----:B------:R-:W4:Y:S04]  /*0b30*/  @!P5 LDG.E R60, desc[UR4][R4.64+0xe00] ;  /* 0x000e0004043cd981 */ /* 0x000f28000c1e1900 */
[----:B------:R-:W4:Y:S04]  /*0b40*/  @!P6 LDG.E R69, desc[UR4][R4.64+0xe80] ;  /* 0x000e80040445e981 */ /* 0x000f28000c1e1900 */
[----:B------:R-:W4:Y:S04]  /*0b50*/  @!P0 LDG.E R71, desc[UR4][R4.64+0xf00] ;  /* 0x000f000404478981 */ /* 0x000f28000c1e1900 */
[----:B------:R0:W4:Y:S01]  /*0b60*/  @!P1 LDG.E R72, desc[UR4][R4.64+0xf80] ;  /* 0x000f800404489981 */ /* 0x000122000c1e1900 */
[----:B------:R-:W-:-:S03]  /*0b70*/  FADD.FTZ R84, RZ, R12 ;  /* 0x0000000cff547221 */ /* 0x000fc60000010000 */
[----:B------:R1:W5:Y:S04]  /*0b80*/  @!P4 LDG.E R89, desc[UR4][R2.64+0xd80] ;  /* 0x000d80040259c981 */ /* 0x000368000c1e1900 */
[----:B------:R1:W5:Y:S04]  /*0b90*/  @!P5 LDG.E R87, desc[UR4][R2.64+0xe00] ;  /* 0x000e00040257d981 */ /* 0x000368000c1e1900 */
[----:B------:R1:W5:Y:S04]  /*0ba0*/  @!P6 LDG.E R85, desc[UR4][R2.64+0xe80] ;  /* 0x000e80040255e981 */ /* 0x000368000c1e1900 */
[----:B------:R1:W5:Y:S04]  /*0bb0*/  @!P0 LDG.E R81, desc[UR4][R2.64+0xf00] ;  /* 0x000f000402518981 */ /* 0x000368000c1e1900 */
[----:B------:R1:W5:Y:S01]  /*0bc0*/  @!P1 LDG.E R80, desc[UR4][R2.64+0xf80] ;  /* 0x000f800402509981 */ /* 0x000362000c1e1900 */
[----:B--2---:R-:W-:-:S04]  /*0bd0*/  FADD.FTZ R91, R84, R11 ;  /* 0x0000000b545b7221 */ /* 0x004fc80000010000 */
[----:B---3--:R-:W-:-:S04]  /*0be0*/  FADD.FTZ R84, R91, R10 ;  /* 0x0000000a5b547221 */ /* 0x008fc80000010000 */
[----:B----4-:R-:W-:-:S04]  /*0bf0*/  FADD.FTZ R84, R84, R9 ;  /* 0x0000000954547221 */ /* 0x010fc80000010000 */
        /* <DEDUP_REMOVED lines=28> */
[----:B------:R-:W-:-:S06]  /*0dc0*/  CS2R R4, SRZ ;  /* 0x0000000000047805 */ /* 0x000fcc000001ff00 */
[----:B------:R1:W5:Y:S04]  /*0dd0*/  @!P3 LDG.E R5, desc[UR4][R2.64+0x800] ;  /* 0x000800040205b981 */ /* 0x000368000c1e1900 */
[----:B------:R-:W0:Y:S04]  /*0de0*/  SHFL.BFLY PT, R91, R90, 0x10, 0x1f ;  /* 0x0e001f005a5b7f89 */ /* 0x000e2800000e0000 */
[----:B------:R1:W5:Y:S01]  /*0df0*/  @!P2 LDG.E R4, desc[UR4][R2.64+0x780] ;  /* 0x000780040204a981 */ /* 0x000362000c1e1900 */
        /* <DEDUP_REMOVED lines=8> */
[----:B------:R1:W0:Y:S01]  /*0e80*/  SHFL.BFLY PT, R83, R84, 0x1, 0x1f ;  /* 0x0c201f0054537f89 */ /* 0x00022200000e0000 */
[----:B------:R-:W-:Y:S05]  /*0e90*/  @!P2 EXIT ;  /* 0x000000000000a94d */ /* 0x000fea0003800000 */
[-C--:B------:R-:W-:Y:S01]  /*0ea0*/  ISETP.GE.AND P2, PT, R86, R37.reuse, PT ;  /* 0x000000255600720c */ /* 0x080fe20003f46270 */
[----:B------:R-:W-:Y:S01]  /*0eb0*/  IMAD.MOV.U32 R86, RZ, RZ, RZ ;  /* 0x000000ffff567224 */ /* 0x000fe200078e00ff */
[-C--:B------:R-:W-:Y:S01]  /*0ec0*/  ISETP.GE.AND P3, PT, R82, R37.reuse, PT ;  /* 0x000000255200720c */ /* 0x080fe20003f66270 */
[----:B------:R-:W-:Y:S02]  /*0ed0*/  IMAD.MOV.U32 R82, RZ, RZ, RZ ;  /* 0x000000ffff527224 */ /* 0x000fe400078e00ff */
[----:B-----5:R-:W-:Y:S01]  /*0ee0*/  @!P4 FMUL.FTZ R82, R89, 1.4426950216293334961 ;  /* 0x3fb8aa3b5952c820 */ /* 0x020fe20000410000 */
[----:B------:R-:W-:Y:S01]  /*0ef0*/  @!P5 FMUL.FTZ R86, R87, 1.4426950216293334961 ;  /* 0x3fb8aa3b5756d820 */ /* 0x000fe20000410000 */
[-C--:B------:R-:W-:Y:S01]  /*0f00*/  ISETP.GE.AND P4, PT, R88, R37.reuse, PT ;  /* 0x000000255800720c */ /* 0x080fe20003f86270 */
[----:B------:R-:W-:Y:S01]  /*0f10*/  ULDC.64 UR6, c[0x0][0x210] ;  /* 0x0000840000067ab9 */ /* 0x000fe20000000a00 */
[----:B------:R-:W-:Y:S01]  /*0f20*/  ISETP.GE.AND P5, PT, R78, R37, PT ;  /* 0x000000254e00720c */ /* 0x000fe20003fa6270 */
[----:B01----:R-:W-:Y:S01]  /*0f30*/  FADD.FTZ R84, R84, R83 ;  /* 0x0000005354547221 */ /* 0x003fe20000010000 */
[----:B------:R-:W-:-:S02]  /*0f40*/  SHF.R.S32.HI R3, RZ, 0x1f, R36 ;  /* 0x0000001fff037819 */ /* 0x000fc40000011424 */
[----:B------:R-:W-:Y:S01]  /*0f50*/  @!P2 FMUL.FTZ R87, R77, 1.4426950216293334961 ;  /* 0x3fb8aa3b4d57a820 */ /* 0x000fe20000410000 */
[----:B------:R-:W-:Y:S02]  /*0f60*/  IMAD.MOV.U32 R77, RZ, RZ, RZ ;  /* 0x000000ffff4d7224 */ /* 0x000fe400078e00ff */
[----:B------:R-:W-:Y:S01]  /*0f70*/  @!P6 FMUL.FTZ R77, R85, 1.4426950216293334961 ;  /* 0x3fb8aa3b554de820 */ /* 0x000fe20000410000 */
[----:B------:R-:W-:Y:S01]  /*0f80*/  ISETP.GE.AND P6, PT, R76, R37, PT ;  /* 0x000000254c00720c */ /* 0x000fe20003fc6270 */
[----:B------:R-:W-:Y:S02]  /*0f90*/  IMAD.MOV.U32 R76, RZ, RZ, RZ ;  /* 0x000000ffff4c7224 */ /* 0x000fe400078e00ff */
[----:B------:R-:W-:Y:S01]  /*0fa0*/  @!P1 FMUL.FTZ R76, R80, 1.4426950216293334961 ;  /* 0x3fb8aa3b504c9820 */ /* 0x000fe20000410000 */
[----:B------:R-:W0:Y:S01]  /*0fb0*/  @!P2 MUFU.EX2 R87, R87 ;  /* 0x000000570057a308 */ /* 0x000e220000000800 */
[----:B------:R-:W-:Y:S01]  /*0fc0*/  @!P4 FMUL.FTZ R78, R75, 1.4426950216293334961 ;  /* 0x3fb8aa3b4b4ec820 */ /* 0x000fe20000410000 */
[----:B------:R-:W-:-:S02]  /*0fd0*/  IMAD.MOV.U32 R75, RZ, RZ, RZ ;  /* 0x000000ffff4b7224 */ /* 0x000fc400078e00ff */
[----:B------:R-:W-:Y:S01]  /*0fe0*/  @!P0 FMUL.FTZ R75, R81, 1.4426950216293334961 ;  /* 0x3fb8aa3b514b8820 */ /* 0x000fe20000410000 */
[----:B------:R-:W-:Y:S02]  /*0ff0*/  LEA R2, P0, R36, UR6, 0x2 ;  /* 0x0000000624027c11 */ /* 0x000fe4000f8010ff */
[-C--:B------:R-:W-:Y:S01]  /*1000*/  ISETP.GE.AND P1, PT, R74, R37.reuse, PT ;  /* 0x000000254a00720c */ /* 0x080fe20003f26270 */
[----:B------:R-:W1:Y:S01]  /*1010*/  @!P4 MUFU.EX2 R78, R78 ;  /* 0x0000004e004ec308 */ /* 0x000e620000000800 */
[----:B------:R-:W-:Y:S01]  /*1020*/  LEA.HI.X R3, R36, UR7, R3, 0x2, P0 ;  /* 0x0000000724037c11 */ /* 0x000fe200080f1403 */
[----:B------:R-:W-:Y:S01]  /*1030*/  @!P6 FMUL.FTZ R8, R8, 1.4426950216293334961 ;  /* 0x3fb8aa3b0808e820 */ /* 0x000fe20000410000 */
[----:B------:R-:W-:-:S05]  /*1040*/  ISETP.GE.AND P0, PT, R40, R37, PT ;  /* 0x000000252800720c */ /* 0x000fca0003f06270 */
[----:B------:R2:W3:Y:S01]  /*1050*/  @!P3 MUFU.EX2 R88, R79 ;  /* 0x0000004f0058b308 */ /* 0x0004e20000000800 */
[----:B0-----:R-:W-:-:S03]  /*1060*/  @!P2 FFMA.FTZ R87, -R84, R87, R12 ;  /* 0x000000575457a223 */ /* 0x001fc6000001010c */
[----:B------:R-:W-:Y:S02]  /*1070*/  @!P1 FMUL.FTZ R6, R6, 1.4426950216293334961 ;  /* 0x3fb8aa3b06069820 */ /* 0x000fe40000410000 */
[----:B------:R-:W-:Y:S01]  /*1080*/  @!P2 STG.E desc[UR4][R2.64], R87 ;  /* 0x000000570200a986 */ /* 0x000fe2000c101904 */
[----:B------:R-:W-:Y:S01]  /*1090*/  ISETP.GE.AND P2, PT, R42, R37, PT ;  /* 0x000000252a00720c */ /* 0x000fe20003f46270 */
[----:B------:R-:W0:Y:S01]  /*10a0*/  @!P6 MUFU.EX2 R8, R8 ;  /* 0x000000080008e308 */ /* 0x000e220000000800 */
[----:B--2---:R-:W-:Y:S01]  /*10b0*/  @!P5 FMUL.FTZ R79, R73, 1.4426950216293334961 ;  /* 0x3fb8aa3b494fd820 */ /* 0x004fe20000410000 */
[----:B-1----:R-:W-:Y:S01]  /*10c0*/  @!P4 FFMA.FTZ R11, -R84, R78, R11 ;  /* 0x0000004e540bc223 */ /* 0x002fe2000001010b */
[----:B------:R-:W1:Y:S01]  /*10d0*/  S2R R73, SR_TID.X ;  /* 0x0000000000497919 */ /* 0x000e620000002100 */
[----:B------:R-:W-:-:S03]  /*10e0*/  @!P0 FMUL.FTZ R38, R38, 1.4426950216293334961 ;  /* 0x3fb8aa3b26268820 */ /* 0x000fc60000410000 */
[----:B------:R-:W-:Y:S01]  /*10f0*/  @!P4 STG.E desc[UR4][R2.64+0x80], R11 ;  /* 0x0000800b0200c986 */ /* 0x000fe2000c101904 */
[----:B------:R-:W2:Y:S01]  /*1100*/  @!P5 MUFU.EX2 R79, R79 ;  /* 0x0000004f004fd308 */ /* 0x000ea20000000800 */
[----:B------:R-:W-:Y:S01]  /*1110*/  ISETP.GE.AND P4, PT, R29, R37, PT ;  /* 0x000000251d00720c */ /* 0x000fe20003f86270 */
[----:B---3--:R-:W-:Y:S02]  /*1120*/  @!P3 FFMA.FTZ R21, -R84, R88, R21 ;  /* 0x000000585415b223 */ /* 0x008fe40000010115 */
[----:B------:R-:W-:-:S03]  /*1130*/  @!P2 FMUL.FTZ R41, R41, 1.4426950216293334961 ;  /* 0x3fb8aa3b2929a820 */ /* 0x000fc60000410000 */
[----:B------:R-:W-:Y:S01]  /*1140*/  @!P3 STG.E desc[UR4][R2.64+0xb00], R21 ;  /* 0x000b00150200b986 */ /* 0x000fe2000c101904 */
[----:B------:R-:W3:Y:S01]  /*1150*/  @!P1 MUFU.EX2 R6, R6 ;  /* 0x0000000600069308 */ /* 0x000ee20000000800 */
[----:B0-----:R-:W-:Y:S01]  /*1160*/  @!P6 FFMA.FTZ R9, -R84, R8, R9 ;  /* 0x000000085409e223 */ /* 0x001fe20000010109 */
[----:B------:R-:W-:-:S04]  /*1170*/  ISETP.GE.AND P3, PT, R66, R37, PT ;  /* 0x000000254200720c */ /* 0x000fc80003f66270 */
[----:B------:R-:W-:Y:S01]  /*1180*/  @!P6 STG.E desc[UR4][R2.64+0x180], R9 ;  /* 0x000180090200e986 */ /* 0x000fe2000c101904 */
[----:B------:R-:W-:Y:S01]  /*1190*/  ISETP.GE.AND P6, PT, R46, R37, PT ;  /* 0x000000252e00720c */ /* 0x000fe20003fc6270 */
[----:B------:R-:W0:Y:S01]  /*11a0*/  @!P0 MUFU.EX2 R29, R38 ;  /* 0x00000026001d8308 */ /* 0x000e220000000800 */
[----:B--2---:R-:W-:-:S05]  /*11b0*/  @!P5 FFMA.FTZ R79, -R84, R79, R10 ;  /* 0x0000004f544fd223 */ /* 0x004fca000001010a */
[----:B------:R-:W-:Y:S01]  /*11c0*/  @!P5 STG.E desc[UR4][R2.64+0x100], R79 ;  /* 0x0001004f0200d986 */ /* 0x000fe2000c101904 */
[----:B------:R-:W-:Y:S01]  /*11d0*/  ISETP.GE.AND P5, PT, R44, R37, PT ;  /* 0x000000252c00720c */ /* 0x000fe20003fa6270 */
[----:B------:R-:W2:Y:S01]  /*11e0*/  @!P2 MUFU.EX2 R41, R41 ;  /* 0x000000290029a308 */ /* 0x000ea20000000800 */
[----:B---3--:R-:W-:Y:S01]  /*11f0*/  @!P1 FFMA.FTZ R7, -R84, R6, R7 ;  /* 0x0000000654079223 */ /* 0x008fe20000010107 */
[----:B-1----:R-:W-:Y:S02]  /*1200*/  LOP3.LUT R73, R73, 0x1f, RZ, 0xc0, !PT ;  /* 0x0000001f49497812 */ /* 0x002fe400078ec0ff */
[----:B------:R-:W-:Y:S02]  /*1210*/  @!P6 FMUL.FTZ R50, R50, 1.4426950216293334961 ;  /* 0x3fb8aa3b3232e820 */ /* 0x000fe40000410000 */
[----:B------:R1:W-:Y:S01]  /*1220*/  @!P1 STG.E desc[UR4][R2.64+0x200], R7 ;  /* 0x0002000702009986 */ /* 0x0003e2000c101904 */
[C---:B------:R-:W-:Y:S01]  /*1230*/  LOP3.LUT R6, R73.reuse, 0x120, RZ, 0xfc, !PT ;  /* 0x0000012049067812 */ /* 0x040fe200078efcff */
[----:B------:R-:W3:Y:S01]  /*1240*/  @!P4 MUFU.EX2 R19, R19 ;  /* 0x000000130013c308 */ /* 0x000ee20000000800 */
[----:B0-----:R-:W-:Y:S01]  /*1250*/  @!P0 FFMA.FTZ R29, -R84, R29, R0 ;  /* 0x0000001d541d8223 */ /* 0x001fe20000010100 */
[----:B------:R-:W-:-:S02]  /*1260*/  LOP3.LUT R0, R73, 0x140, RZ, 0xfc, !PT ;  /* 0x0000014049007812 */ /* 0x000fc400078efcff */
[-C--:B------:R-:W-:Y:S01]  /*1270*/  ISETP.GE.AND P1, PT, R6, R37.reuse, PT ;  /* 0x000000250600720c */ /* 0x080fe20003f26270 */
[----:B------:R-:W-:Y:S01]  /*1280*/  @!P5 FMUL.FTZ R45, R45, 1.4426950216293334961 ;  /* 0x3fb8aa3b2d2dd820 */ /* 0x000fe20000410000 */
[----:B------:R-:W-:Y:S01]  /*1290*/  @!P0 STG.E desc[UR4][R2.64+0x280], R29 ;  /* 0x0002801d02008986 */ /* 0x000fe2000c101904 */
[----:B------:R-:W-:Y:S01]  /*12a0*/  ISETP.GE.AND P0, PT, R0, R37, PT ;  /* 0x000000250000720c */ /* 0x000fe20003f06270 */
[----:B------:R-:W0:Y:S01]  /*12b0*/  @!P6 MUFU.EX2 R50, R50 ;  /* 0x000000320032e308 */ /* 0x000e220000000800 */
[----:B--2---:R-:W-:Y:S01]  /*12c0*/  @!P2 FFMA.FTZ R41, -R84, R41, R39 ;  /* 0x000000295429a223 */ /* 0x004fe20000010127 */
[----:B------:R-:W-:-:S04]  /*12d0*/  LOP3.LUT R0, R73, 0x160, RZ, 0xfc, !PT ;  /* 0x0000016049007812 */ /* 0x000fc800078efcff */
[----:B------:R-:W-:Y:S01]  /*12e0*/  @!P2 STG.E desc[UR4][R2.64+0x300], R41 ;  /* 0x000300290200a986 */ /* 0x000fe2000c101904 */
[----:B------:R-:W-:Y:S01]  /*12f0*/  ISETP.GE.AND P2, PT, R0, R37, PT ;  /* 0x000000250000720c */ /* 0x000fe20003f46270 */
[----:B------:R-:W2:Y:S01]  /*1300*/  @!P5 MUFU.EX2 R45, R45 ;  /* 0x0000002d002dd308 */ /* 0x000ea20000000800 */
[----:B------:R-:W-:Y:S01]  /*1310*/  @!P1 FMUL.FTZ R52, R52, 1.4426950216293334961 ;  /* 0x3fb8aa3b34349820 */ /* 0x000fe20000410000 */
[----:B------:R-:W-:Y:S01]  /*1320*/  LOP3.LUT R0, R73, 0x220, RZ, 0xfc, !PT ;  /* 0x0000022049007812 */ /* 0x000fe200078efcff */
[----:B---3--:R-:W-:Y:S01]  /*1330*/  @!P4 FFMA.FTZ R19, -R84, R19, R20 ;  /* 0x000000135413c223 */ /* 0x008fe20000010114 */
[----:B------:R-:W-:-:S04]  /*1340*/  @!P0 FMUL.FTZ R59, R59, 1.4426950216293334961 ;  /* 0x3fb8aa3b3b3b8820 */ /* 0x000fc80000410000 */
[----:B-1----:R-:W1:Y:S01]  /*1350*/  @!P1 MUFU.EX2 R7, R52 ;  /* 0x0000003400079308 */ /* 0x002e620000000800 */
[----:B0-----:R-:W-:Y:S01]  /*1360*/  @!P6 FFMA.FTZ R47, -R84, R50, R47 ;  /* 0x00000032542fe223 */ /* 0x001fe2000001012f */
[----:B------:R-:W-:Y:S01]  /*1370*/  @!P4 STG.E desc[UR4][R2.64+0xb80], R19 ;  /* 0x000b80130200c986 */ /* 0x000fe2000c101904 */
[----:B------:R-:W-:Y:S01]  /*1380*/  ISETP.GE.AND P4, PT, R68, R37, PT ;  /* 0x000000254400720c */ /* 0x000fe20003f86270 */
[----:B------:R-:W-:Y:S02]  /*1390*/  @!P2 FMUL.FTZ R61, R61, 1.4426950216293334961 ;  /* 0x3fb8aa3b3d3da820 */ /* 0x000fe40000410000 */
[----:B------:R-:W-:Y:S02]  /*13a0*/  @!P6 STG.E desc[UR4][R2.64+0x400], R47 ;  /* 0x0004002f0200e986 */ /* 0x000fe4000c101904 */
[----:B------:R-:W0:Y:S01]  /*13b0*/  @!P0 MUFU.EX2 R59, R59 ;  /* 0x0000003b003b8308 */ /* 0x000e220000000800 */
[----:B--2---:R-:W-:-:S05]  /*13c0*/  @!P5 FFMA.FTZ R45, -R84, R45, R43 ;  /* 0x0000002d542dd223 */ /* 0x004fca000001012b */
[----:B------:R-:W-:Y:S01]  /*13d0*/  @!P5 STG.E desc[UR4][R2.64+0x380], R45 ;  /* 0x0003802d0200d986 */ /* 0x000fe2000c101904 */
[----:B------:R-:W-:Y:S01]  /*13e0*/  ISETP.GE.AND P5, PT, R0, R37, PT ;  /* 0x000000250000720c */ /* 0x000fe20003fa6270 */
[----:B------:R-:W2:Y:S01]  /*13f0*/  @!P2 MUFU.EX2 R61, R61 ;  /* 0x0000003d003da308 */ /* 0x000ea20000000800 */
[----:B------:R-:W-:Y:S01]  /*1400*/  LOP3.LUT R0, R73, 0x240, RZ, 0xfc, !PT ;  /* 0x0000024049007812 */ /* 0x000fe200078efcff */
[----:B-1----:R-:W-:-:S03]  /*1410*/  @!P1 FFMA.FTZ R7, -R84, R7, R48 ;  /* 0x0000000754079223 */ /* 0x002fc60000010130 */
[----:B------:R-:W-:Y:S02]  /*1420*/  ISETP.GE.AND P6, PT, R0, R37, PT ;  /* 0x000000250000720c */ /* 0x000fe40003fc6270 */
[C---:B------:R-:W-:Y:S01]  /*1430*/  LOP3.LUT R0, R73.reuse, 0x260, RZ, 0xfc, !PT ;  /* 0x0000026049007812 */ /* 0x040fe200078efcff */
[----:B------:R1:W-:Y:S01]  /*1440*/  @!P1 STG.E desc[UR4][R2.64+0x480], R7 ;  /* 0x0004800702009986 */ /* 0x0003e2000c101904 */
[----:B0-----:R-:W-:Y:S01]  /*1450*/  @!P0 FFMA.FTZ R59, -R84, R59, R49 ;  /* 0x0000003b543b8223 */ /* 0x001fe20000010131 */
[----:B------:R-:W0:Y:S01]  /*1460*/  @!P3 MUFU.EX2 R77, R77 ;  /* 0x0000004d004db308 */ /* 0x000e220000000800 */
[----:B------:R-:W-:Y:S02]  /*1470*/  ISETP.GE.AND P1, PT, R0, R37, PT ;  /* 0x000000250000720c */ /* 0x000fe40003f26270 */
[----:B------:R-:W-:Y:S01]  /*1480*/  LOP3.LUT R0, R73, 0x280, RZ, 0xfc, !PT ;  /* 0x0000028049007812 */ /* 0x000fe200078efcff */
[----:B------:R3:W-:Y:S01]  /*1490*/  @!P0 STG.E desc[UR4][R2.64+0x500], R59 ;  /* 0x0005003b02008986 */ /* 0x0007e2000c101904 */
[----:B--2---:R-:W-:-:S03]  /*14a0*/  @!P2 FFMA.FTZ R61, -R84, R61, R51 ;  /* 0x0000003d543da223 */ /* 0x004fc60000010133 */
[----:B------:R-:W2:Y:S01]  /*14b0*/  @!P5 MUFU.EX2 R35, R35 ;  /* 0x000000230023d308 */ /* 0x000ea20000000800 */
[-C--:B------:R-:W-:Y:S02]  /*14c0*/  ISETP.GE.AND P0, PT, R0, R37.reuse, PT ;  /* 0x000000250000720c */ /* 0x080fe40003f06270 */
[C---:B------:R-:W-:Y:S01]  /*14d0*/  LOP3.LUT R0, R73.reuse, 0x2a0, RZ, 0xfc, !PT ;  /* 0x000002a049007812 */ /* 0x040fe200078efcff */
[----:B------:R3:W-:Y:S03]  /*14e0*/  @!P2 STG.E desc[UR4][R2.64+0x580], R61 ;  /* 0x0005803d0200a986 */ /* 0x0007e6000c101904 */
[----:B------:R-:W-:Y:S01]  /*14f0*/  ISETP.GE.AND P2, PT, R0, R37, PT ;  /* 0x000000250000720c */ /* 0x000fe20003f46270 */
[----:B------:R-:W4:Y:S01]  /*1500*/  @!P6 MUFU.EX2 R34, R34 ;  /* 0x000000220022e308 */ /* 0x000f220000000800 */
[----:B------:R-:W-:Y:S01]  /*1510*/  LOP3.LUT R0, R73, 0x180, RZ, 0xfc, !PT ;  /* 0x0000018049007812 */ /* 0x000fe200078efcff */
[----:B0-----:R-:W-:-:S05]  /*1520*/  @!P3 FFMA.FTZ R77, -R84, R77, R69 ;  /* 0x0000004d544db223 */ /* 0x001fca0000010145 */
[----:B------:R3:W-:Y:S01]  /*1530*/  @!P3 STG.E desc[UR4][R2.64+0xe80], R77 ;  /* 0x000e804d0200b986 */ /* 0x0007e2000c101904 */
[----:B------:R-:W0:Y:S01]  /*1540*/  @!P1 MUFU.EX2 R33, R33 ;  /* 0x0000002100219308 */ /* 0x000e220000000800 */
[----:B--2---:R-:W-:Y:S01]  /*1550*/  @!P5 FFMA.FTZ R35, -R84, R35, R32 ;  /* 0x000000235423d223 */ /* 0x004fe20000010120 */
[----:B------:R-:W-:-:S04]  /*1560*/  ISETP.GE.AND P3, PT, R70, R37, PT ;  /* 0x000000254600720c */ /* 0x000fc80003f66270 */
[----:B------:R3:W-:Y:S01]  /*1570*/  @!P5 STG.E desc[UR4][R2.64+0x880], R35 ;  /* 0x000880230200d986 */ /* 0x0007e2000c101904 */
[----:B------:R-:W-:Y:S01]  /*1580*/  ISETP.GE.AND P5, PT, R28, R37, PT ;  /* 0x000000251c00720c */ /* 0x000fe20003fa6270 */
[----:B------:R-:W2:Y:S01]  /*1590*/  @!P0 MUFU.EX2 R24, R24 ;  /* 0x0000001800188308 */ /* 0x000ea20000000800 */
[----:B----4-:R-:W-:-:S05]  /*15a0*/  @!P6 FFMA.FTZ R31, -R84, R34, R31 ;  /* 0x00000022541fe223 */ /* 0x010fca000001011f */
[----:B------:R3:W-:Y:S01]  /*15b0*/  @!P6 STG.E desc[UR4][R2.64+0x900], R31 ;  /* 0x0009001f0200e986 */ /* 0x0007e2000c101904 */
[----:B------:R-:W-:Y:S01]  /*15c0*/  ISETP.GE.AND P6, PT, R27, R37, PT ;  /* 0x000000251b00720c */ /* 0x000fe20003fc6270 */
[----:B------:R-:W4:Y:S01]  /*15d0*/  @!P2 MUFU.EX2 R22, R22 ;  /* 0x000000160016a308 */ /* 0x000f220000000800 */
[----:B0-----:R-:W-:-:S05]  /*15e0*/  @!P1 FFMA.FTZ R33, -R84, R33, R30 ;  /* 0x0000002154219223 */ /* 0x001fca000001011e */
[----:B------:R3:W-:Y:S01]  /*15f0*/  @!P1 STG.E desc[UR4][R2.64+0x980], R33 ;  /* 0x0009802102009986 */ /* 0x0007e2000c101904 */
[----:B------:R-:W-:Y:S01]  /*1600*/  ISETP.GE.AND P1, PT, R26, R37, PT ;  /* 0x000000251a00720c */ /* 0x000fe20003f26270 */
[----:B------:R-:W0:Y:S01]  /*1610*/  @!P5 MUFU.EX2 R18, R18 ;  /* 0x000000120012d308 */ /* 0x000e220000000800 */
[----:B--2---:R-:W-:-:S05]  /*1620*/  @!P0 FFMA.FTZ R25, -R84, R24, R25 ;  /* 0x0000001854198223 */ /* 0x004fca0000010119 */
        /* <DEDUP_REMOVED lines=10> */
[----:B-1----:R-:W0:Y:S01]  /*16d0*/  @!P0 MUFU.EX2 R7, R82 ;  /* 0x0000005200078308 */ /* 0x002e220000000800 */
[----:B--2---:R-:W-:Y:S01]  /*16e0*/  @!P6 FFMA.FTZ R17, -R84, R17, R14 ;  /* 0x000000115411e223 */ /* 0x004fe2000001010e */
[----:B------:R-:W-:-:S04]  /*16f0*/  LOP3.LUT R0, R73, 0x1a0, RZ, 0xfc, !PT ;  /* 0x000001a049007812 */ /* 0x000fc800078efcff */
[----:B------:R3:W-:Y:S01]  /*1700*/  @!P6 STG.E desc[UR4][R2.64+0xc80], R17 ;  /* 0x000c80110200e986 */ /* 0x0007e2000c101904 */
[-C--:B------:R-:W-:Y:S01]  /*1710*/  ISETP.GE.AND P6, PT, R0, R37.reuse, PT ;  /* 0x000000250000720c */ /* 0x080fe20003fc6270 */
[----:B------:R-:W1:Y:S01]  /*1720*/  @!P2 MUFU.EX2 R11, R86 ;  /* 0x00000056000ba308 */ /* 0x000e620000000800 */
[----:B----4-:R-:W-:Y:S01]  /*1730*/  @!P1 FFMA.FTZ R13, -R84, R16, R13 ;  /* 0x00000010540d9223 */ /* 0x010fe2000001010d */
[----:B------:R-:W-:Y:S02]  /*1740*/  LOP3.LUT R0, R73, 0x1c0, RZ, 0xfc, !PT ;  /* 0x000001c049007812 */ /* 0x000fe400078efcff */
[----:B------:R-:W-:Y:S02]  /*1750*/  @!P5 FMUL.FTZ R63, R63, 1.4426950216293334961 ;  /* 0x3fb8aa3b3f3fd820 */ /* 0x000fe40000410000 */
[----:B------:R3:W-:Y:S01]  /*1760*/  @!P1 STG.E desc[UR4][R2.64+0xd00], R13 ;  /* 0x000d000d02009986 */ /* 0x0007e2000c101904 */
[----:B------:R-:W-:Y:S01]  /*1770*/  ISETP.GE.AND P1, PT, R0, R37, PT ;  /* 0x000000250000720c */ /* 0x000fe20003f26270 */
[----:B------:R-:W2:Y:S01]  /*1780*/  @!P4 MUFU.EX2 R8, R75 ;  /* 0x0000004b0008c308 */ /* 0x000ea20000000800 */
[----:B0-----:R-:W-:Y:S01]  /*1790*/  @!P0 FFMA.FTZ R9, -R84, R7, R58 ;  /* 0x0000000754098223 */ /* 0x001fe2000001013a */
[----:B------:R-:W-:-:S02]  /*17a0*/  LOP3.LUT R0, R73, 0x1e0, RZ, 0xfc, !PT ;  /* 0x000001e049007812 */ /* 0x000fc400078efcff */
[----:B------:R-:W-:Y:S02]  /*17b0*/  @!P6 FMUL.FTZ R65, R65, 1.4426950216293334961 ;  /* 0x3fb8aa3b4141e820 */ /* 0x000fe40000410000 */
[----:B------:R3:W-:Y:S01]  /*17c0*/  @!P0 STG.E desc[UR4][R2.64+0xd80], R9 ;  /* 0x000d800902008986 */ /* 0x0007e2000c101904 */
[----:B------:R-:W-:Y:S01]  /*17d0*/  ISETP.GE.AND P0, PT, R0, R37, PT ;  /* 0x000000250000720c */ /* 0x000fe20003f06270 */
[----:B------:R-:W0:Y:S01]  /*17e0*/  @!P5 MUFU.EX2 R63, R63 ;  /* 0x0000003f003fd308 */ /* 0x000e220000000800 */
[----:B-1----:R-:W-:Y:S01]  /*17f0*/  @!P2 FFMA.FTZ R11, -R84, R11, R60 ;  /* 0x0000000b540ba223 */ /* 0x002fe2000001013c */
[----:B------:R-:W-:Y:S02]  /*1800*/  LOP3.LUT R0, R73, 0x200, RZ, 0xfc, !PT ;  /* 0x0000020049007812 */ /* 0x000fe400078efcff */
[----:B------:R-:W-:Y:S02]  /*1810*/  @!P1 FMUL.FTZ R67, R67, 1.4426950216293334961 ;  /* 0x3fb8aa3b43439820 */ /* 0x000fe40000410000 */
[----:B------:R3:W-:Y:S01]  /*1820*/  @!P2 STG.E desc[UR4][R2.64+0xe00], R11 ;  /* 0x000e000b0200a986 */ /* 0x0007e2000c101904 */
[----:B------:R-:W-:Y:S01]  /*1830*/  ISETP.GE.AND P2, PT, R0, R37, PT ;  /* 0x000000250000720c */ /* 0x000fe20003f46270 */
[----:B------:R-:W1:Y:S01]  /*1840*/  @!P6 MUFU.EX2 R65, R65 ;  /* 0x000000410041e308 */ /* 0x000e620000000800 */
[----:B--2---:R-:W-:-:S03]  /*1850*/  @!P4 FFMA.FTZ R71, -R84, R8, R71 ;  /* 0x000000085447c223 */ /* 0x004fc60000010147 */
[----:B------:R-:W-:Y:S02]  /*1860*/  @!P0 FMUL.FTZ R4, R4, 1.4426950216293334961 ;  /* 0x3fb8aa3b04048820 */ /* 0x000fe40000410000 */
[----:B------:R3:W-:Y:S02]  /*1870*/  @!P4 STG.E desc[UR4][R2.64+0xf00], R71 ;  /* 0x000f00470200c986 */ /* 0x0007e4000c101904 */
[----:B------:R-:W2:Y:S01]  /*1880*/  @!P1 MUFU.EX2 R0, R67 ;  /* 0x0000004300009308 */ /* 0x000ea20000000800 */
[----:B0-----:R-:W-:-:S03]  /*1890*/  @!P5 FFMA.FTZ R63, -R84, R63, R53 ;  /* 0x0000003f543fd223 */ /* 0x001fc60000010135 */
[----:B------:R-:W-:Y:S02]  /*18a0*/  @!P2 FMUL.FTZ R5, R5, 1.4426950216293334961 ;  /* 0x3fb8aa3b0505a820 */ /* 0x000fe40000410000 */
[----:B------:R3:W-:Y:S02]  /*18b0*/  @!P5 STG.E desc[UR4][R2.64+0x600], R63 ;  /* 0x0006003f0200d986 */ /* 0x0007e4000c101904 */
[----:B------:R-:W0:Y:S01]  /*18c0*/  @!P0 MUFU.EX2 R7, R4 ;  /* 0x0000000400078308 */ /* 0x000e220000000800 */
[----:B-1----:R-:W-:-:S05]  /*18d0*/  @!P6 FFMA.FTZ R65, -R84, R65, R54 ;  /* 0x000000415441e223 */ /* 0x002fca0000010136 */
[----:B------:R3:W-:Y:S02]  /*18e0*/  @!P6 STG.E desc[UR4][R2.64+0x680], R65 ;  /* 0x000680410200e986 */ /* 0x0007e4000c101904 */
[----:B------:R-:W1:Y:S01]  /*18f0*/  @!P2 MUFU.EX2 R6, R5 ;  /* 0x000000050006a308 */ /* 0x000e620000000800 */
[----:B--2---:R-:W-:-:S05]  /*1900*/  @!P1 FFMA.FTZ R55, -R84, R0, R55 ;  /* 0x0000000054379223 */ /* 0x004fca0000010137 */
[----:B------:R3:W-:Y:S01]  /*1910*/  @!P1 STG.E desc[UR4][R2.64+0x700], R55 ;  /* 0x0007003702009986 */ /* 0x0007e2000c101904 */
[----:B0-----:R-:W-:-:S05]  /*1920*/  @!P0 FFMA.FTZ R7, -R84, R7, R56 ;  /* 0x0000000754078223 */ /* 0x001fca0000010138 */
[----:B------:R3:W-:Y:S01]  /*1930*/  @!P0 STG.E desc[UR4][R2.64+0x780], R7 ;  /* 0x0007800702008986 */ /* 0x0007e2000c101904 */
[----:B-1----:R-:W-:-:S05]  /*1940*/  @!P2 FFMA.FTZ R57, -R84, R6, R57 ;  /* 0x000000065439a223 */ /* 0x002fca0000010139 */
[----:B------:R3:W-:Y:S01]  /*1950*/  @!P2 STG.E desc[UR4][R2.64+0x800], R57 ;  /* 0x000800390200a986 */ /* 0x0007e2000c101904 */
[----:B------:R-:W-:Y:S05]  /*1960*/  @P3 EXIT ;  /* 0x000000000000394d */ /* 0x000fea0003800000 */
[----:B------:R-:W0:Y:S02]  /*1970*/  MUFU.EX2 R5, R76 ;  /* 0x0000004c00057308 */ /* 0x000e240000000800 */
[----:B0-----:R-:W-:-:S05]  /*1980*/  FFMA.FTZ R5, -R84, R5, R72 ;  /* 0x0000000554057223 */ /* 0x001fca0000010148 */
[----:B------:R-:W-:Y:S01]  /*1990*/  STG.E desc[UR4][R2.64+0xf80], R5 ;  /* 0x000f800502007986 */ /* 0x000fe2000c101904 */
[----:B------:R-:W-:Y:S05]  /*19a0*/  EXIT ;  /* 0x000000000000794d */ /* 0x000fea0003800000 */
.L_x_5329:
        /* <DEDUP_REMOVED lines=13> */
.L_x_11934:


//--------------------- .text._ZN43_GLOBAL__N__9ae7fba5_10_SoftMax_cu_9f978f6321softmax_warp_backwardIfffLi9ELb1ELb0EEEvPT0_PKT_S5_iiiPKb --------------------------
	.section	.text._ZN43_GLOBAL__N__9ae7fba5_10_SoftMax_cu_9f978f6321softmax_warp_backwardIfffLi9ELb1ELb0EEEvPT0_PKT_S5_iiiPKb,"ax",@progbits
	.align	128
.text._ZN43_GLOBAL__N__9ae7fba5_10_SoftMax_cu_9f978f6321softmax_warp_backwardIfffLi9ELb1ELb0EEEvPT0_PKT_S5_iiiPKb:
        .type           _ZN43_GLOBAL__N__9ae7fba5_10_SoftMax_cu_9f978f6321softmax_warp_backwardIfffLi9ELb1ELb0EEEvPT0_PKT_S5_iiiPKb,@function
        .size           _ZN43_GLOBAL__N__9ae7fba5_10_SoftMax_cu_9f978f6321softmax_warp_backwardIfffLi9ELb1ELb0EEEvPT0_PKT_S5_iiiPKb,(.L_x_11935 - _ZN43_GLOBAL__N__9ae7fba5_10_SoftMax_cu_9f978f6321softmax_warp_backwardIfffLi9ELb1ELb0EEEvPT0_PKT_S5_iiiPKb)
        .other          _ZN43_GLOBAL__N__9ae7fba5_10_SoftMax_cu_9f978f6321softmax_warp_backwardIfffLi9ELb1ELb0EEEvPT0_PKT_S5_iiiPKb,@"STO_CUDA_ENTRY STV_DEFAULT"
_ZN43_GLOBAL__N__9ae7fba5_10_SoftMax_cu_9f978f6321softmax_warp_backwardIfffLi9ELb1ELb0EEEvPT0_PKT_S5_iiiPKb:
        /* <DEDUP_REMOVED lines=15> */
[----:B------:R-:W-:Y:S01]  /*00f0*/  LOP3.LUT R37, R42, 0x40, RZ, 0xfc, !PT ;  /* 0x000000402a257812 */ /* 0x000fe200078efcff */
[----:B------:R-:W0:Y:S01]  /*0100*/  LDC.64 R4, c[0x0][0x218] ;  /* 0x00008600ff047b82 */ /* 0x000e220000000a00 */
[----:B--2---:R-:W-:Y:S01]  /*0110*/  SEL R7, R39, RZ, P0 ;  /* 0x000000ff27077207 */ /* 0x004fe20000000000 */
[----:B---3--:R-:W-:-:S03]  /*0120*/  IMAD.WIDE R2, R38, 0x4, R2 ;  /* 0x0000000426027825 */ /* 0x008fc600078e0202 */
[-C--:B------:R-:W-:Y:S02]  /*0130*/  ISETP.GE.AND P4, PT, R40, R7.reuse, PT ;  /* 0x000000072800720c */ /* 0x080fe40003f86270 */
[----:B------:R-:W-:-:S11]  /*0140*/  ISETP.GE.AND P3, PT, R37, R7, PT ;  /* 0x000000072500720c */ /* 0x000fd60003f66270 */
[----:B------:R-:W2:Y:S04]  /*0150*/  @!P4 LDG.E R9, desc[UR4][R2.64+0x80] ;  /* 0x000080040209c981 */ /* 0x000ea8000c1e1900 */
[----:B------:R-:W3:Y:S01]  /*0160*/  @!P3 LDG.E R0, desc[UR4][R2.64+0x100] ;  /* 0x000100040200b981 */ /* 0x000ee2000c1e1900 */
[----:B------:R-:W-:-:S04]  /*0170*/  LOP3.LUT R36, R42, 0x60, RZ, 0xfc, !PT ;  /* 0x000000602a247812 */ /* 0x000fc800078efcff */
[----:B------:R-:W-:-:S13]  /*0180*/  ISETP.GE.AND P0, PT, R36, R7, PT ;  /* 0x000000072400720c */ /* 0x000fda0003f06270 */
[----:B------:R-:W4:Y:S01]  /*0190*/  @!P0 LDG.E R6, desc[UR4][R2.64+0x180] ;  /* 0x0001800402068981 */ /* 0x000f22000c1e1900 */
[C---:B------:R-:W-:Y:S02]  /*01a0*/  LOP3.LUT R8, R42.reuse, 0x80, RZ, 0xfc, !PT ;  /* 0x000000802a087812 */ /* 0x040fe400078efcff */
[----:B------:R-:W-:Y:S02]  /*01b0*/  CS2R R34, SRZ ;  /* 0x0000000000227805 */ /* 0x000fe4000001ff00 */
[----:B------:R-:W-:Y:S01]  /*01c0*/  LOP3.LUT R10, R42, 0xa0, RZ, 0xfc, !PT ;  /* 0x000000a02a0a7812 */ /* 0x000fe200078efcff */
[----:B0-----:R-:W-:Y:S01]  /*01d0*/  IMAD.WIDE R4, R38, 0x4, R4 ;  /* 0x0000000426047825 */ /* 0x001fe200078e0204 */
[-C--:B------:R-:W-:Y:S02]  /*01e0*/  ISETP.GE.AND P5, PT, R8, R7.reuse, PT ;  /* 0x000000070800720c */ /* 0x080fe40003fa6270 */
[----:B------:R-:W-:Y:S02]  /*01f0*/  LOP3.LUT R8, R42, 0xc0, RZ, 0xfc, !PT ;  /* 0x000000c02a087812 */ /* 0x000fe400078efcff */
[----:B------:R-:W-:Y:S01]  /*0200*/  ISETP.GE.AND P6, PT, R10, R7, PT ;  /* 0x000000070a00720c */ /* 0x000fe20003fc6270 */
[----:B------:R-:W4:Y:S01]  /*0210*/  @!P4 LDG.E R35, desc[UR4][R4.64+0x80] ;  /* 0x000080040423c981 */ /* 0x000f22000c1e1900 */
[----:B------:R-:W-:-:S02]  /*0220*/  LOP3.LUT R10, R42, 0xe0, RZ, 0xfc, !PT ;  /* 0x000000e02a0a7812 */ /* 0x000fc400078efcff */
[-C--:B------:R-:W-:Y:S02]  /*0230*/  ISETP.GE.AND P1, PT, R8, R7.reuse, PT ;  /* 0x000000070800720c */ /* 0x080fe40003f26270 */
[-C--:B------:R-:W-:Y:S02]  /*0240*/  ISETP.GE.AND P2, PT, R10, R7.reuse, PT ;  /* 0x000000070a00720c */ /* 0x080fe40003f46270 */
[C---:B------:R-:W-:Y:S02]  /*0250*/  LOP3.LUT R10, R42.reuse, 0x100, RZ, 0xfc, !PT ;  /* 0x000001002a0a7812 */ /* 0x040fe400078efcff */
[----:B------:R-:W-:Y:S02]  /*0260*/  CS2R R32, SRZ ;  /* 0x0000000000207805 */ /* 0x000fe4000001ff00 */
[----:B------:R-:W-:Y:S01]  /*0270*/  LOP3.LUT R14, R42, 0x120, RZ, 0xfc, !PT ;  /* 0x000001202a0e7812 */ /* 0x000fe200078efcff */
[----:B------:R-:W4:Y:S04]  /*0280*/  @!P5 LDG.E R8, desc[UR4][R2.64+0x200] ;  /* 0x000200040208d981 */ /* 0x000f28000c1e1900 */
[----:B------:R-:W4:Y:S04]  /*0290*/  @!P3 LDG.E R33, desc[UR4][R4.64+0x100] ;  /* 0x000100040421b981 */ /* 0x000f28000c1e1900 */
[----:B------:R-:W4:Y:S01]  /*02a0*/  @!P2 LDG.E R11, desc[UR4][R2.64+0x380] ;  /* 0x00038004020ba981 */ /* 0x000f22000c1e1900 */
[----:B--2---:R-:W-:Y:S01]  /*02b0*/  @!P4 FMUL.FTZ R34, R9, 1.4426950216293334961 ;  /* 0x3fb8aa3b0922c820 */ /* 0x004fe20000410000 */
[----:B------:R-:W-:-:S02]  /*02c0*/  ISETP.GE.AND P4, PT, R10, R7, PT ;  /* 0x000000070a00720c */ /* 0x000fc40003f86270 */
[----:B------:R-:W2:Y:S04]  /*02d0*/  @!P6 LDG.E R9, desc[UR4][R2.64+0x280] ;  /* 0x000280040209e981 */ /* 0x000ea8000c1e1900 */
[----:B------:R-:W2:Y:S01]  /*02e0*/  @!P1 LDG.E R10, desc[UR4][R2.64+0x300] ;  /* 0x00030004020a9981 */ /* 0x000ea2000c1e1900 */
[----:B---3--:R-:W-:Y:S01]  /*02f0*/  @!P3 FMUL.FTZ R32, R0, 1.4426950216293334961 ;  /* 0x3fb8aa3b0020b820 */ /* 0x008fe20000410000 */
[----:B------:R-:W-:-:S05]  /*0300*/  ISETP.GE.AND P3, PT, R14, R7, PT ;  /* 0x000000070e00720c */ /* 0x000fca0003f66270 */
[----:B------:R-:W3:Y:S08]  /*0310*/  @!P4 LDG.E R12, desc[UR4][R2.64+0x400] ;  /* 0x00040004020cc981 */ /* 0x000ef0000c1e1900 */
[----:B------:R-:W3:Y:S01]  /*0320*/  @!P3 LDG.E R0, desc[UR4][R2.64+0x480] ;  /* 0x000480040200b981 */ /* 0x000ee2000c1e1900 */
[----:B------:R-:W-:Y:S02]  /*0330*/  CS2R R30, SRZ ;  /* 0x00000000001e7805 */ /* 0x000fe4000001ff00 */
[----:B----4-:R-:W-:-:S04]  /*0340*/  @!P0 FMUL.FTZ R30, R6, 1.4426950216293334961 ;  /* 0x3fb8aa3b061e8820 */ /* 0x010fc80000410000 */
[----:B------:R-:W4:Y:S01]  /*0350*/  @!P0 LDG.E R31, desc[UR4][R4.64+0x180] ;  /* 0x00018004041f8981 */ /* 0x000f22000c1e1900 */
[----:B------:R-:W-:Y:S02]  /*0360*/  ISETP.GE.AND P0, PT, R42, R7, PT ;  /* 0x000000072a00720c */ /* 0x000fe40003f06270 */
[----:B------:R-:W-:Y:S02]  /*0370*/  CS2R R28, SRZ ;  /* 0x00000000001c7805 */ /* 0x000fe4000001ff00 */
[----:B------:R-:W-:Y:S01]  /*0380*/  CS2R R26, SRZ ;  /* 0x00000000001a7805 */ /* 0x000fe2000001ff00 */
[----:B------:R-:W-:-:S03]  /*0390*/  IMAD.MOV.U32 R22, RZ, RZ, RZ ;  /* 0x000000ffff167224 */ /* 0x000fc600078e00ff */
[----:B------:R-:W4:Y:S01]  /*03a0*/  @!P5 LDG.E R28, desc[UR4][R4.64+0x200] ;  /* 0x00020004041cd981 */ /* 0x000f22000c1e1900 */
[----:B------:R-:W-:-:S03]  /*03b0*/  CS2R R18, SRZ ;  /* 0x0000000000127805 */ /* 0x000fc6000001ff00 */
[----:B------:R-:W4:Y:S04]  /*03c0*/  @!P6 LDG.E R26, desc[UR4][R4.64+0x280] ;  /* 0x00028004041ae981 */ /* 0x000f28000c1e1900 */
[----:B------:R-:W4:Y:S01]  /*03d0*/  @!P0 LDG.E R29, desc[UR4][R4.64] ;  /* 0x00000004041d8981 */ /* 0x000f22000c1e1900 */
[C---:B------:R-:W-:Y:S02]  /*03e0*/  LOP3.LUT R24, R42.reuse, 0x140, RZ, 0xfc, !PT ;  /* 0x000001402a187812 */ /* 0x040fe400078efcff */
[----:B------:R-:W-:Y:S01]  /*03f0*/  CS2R R20, SRZ ;  /* 0x0000000000147805 */ /* 0x000fe2000001ff00 */
[----:B------:R-:W-:Y:S01]  /*0400*/  IMAD.MOV.U32 R25, RZ, RZ, RZ ;  /* 0x000000ffff197224 */ /* 0x000fe200078e00ff */
[----:B------:R-:W4:Y:S01]  /*0410*/  @!P1 LDG.E R22, desc[UR4][R4.64+0x300] ;  /* 0x0003000404169981 */ /* 0x000f22000c1e1900 */
[----:B------:R-:W-:-:S02]  /*0420*/  LOP3.LUT R23, R42, 0x160, RZ, 0xfc, !PT ;  /* 0x000001602a177812 */ /* 0x000fc400078efcff */
[----:B------:R-:W-:Y:S01]  /*0430*/  CS2R R16, SRZ ;  /* 0x0000000000107805 */ /* 0x000fe2000001ff00 */
[----:B------:R-:W-:Y:S01]  /*0440*/  @!P5 FMUL.FTZ R27, R8, 1.4426950216293334961 ;  /* 0x3fb8aa3b081bd820 */ /* 0x000fe20000410000 */
[----:B------:R-:W4:Y:S01]  /*0450*/  @!P2 LDG.E R18, desc[UR4][R4.64+0x380] ;  /* 0x000380040412a981 */ /* 0x000f22000c1e1900 */
[----:B------:R-:W-:Y:S02]  /*0460*/  ISETP.GE.AND P5, PT, R23, R7, PT ;  /* 0x000000071700720c */ /* 0x000fe40003fa6270 */
[C---:B------:R-:W-:Y:S01]  /*0470*/  LOP3.LUT R14, R42.reuse, 0x180, RZ, 0xfc, !PT ;  /* 0x000001802a0e7812 */ /* 0x040fe200078efcff */
[----:B------:R-:W4:Y:S01]  /*0480*/  @!P4 LDG.E R17, desc[UR4][R4.64+0x400] ;  /* 0x000400040411c981 */ /* 0x000f22000c1e1900 */
[----:B------:R-:W-:Y:S02]  /*0490*/  IMAD.MOV.U32 R13, RZ, RZ, RZ ;  /* 0x000000ffff0d7224 */ /* 0x000fe400078e00ff */
[----:B------:R-:W-:Y:S01]  /*04a0*/  @!P2 FMUL.FTZ R20, R11, 1.4426950216293334961 ;  /* 0x3fb8aa3b0b14a820 */ /* 0x000fe20000410000 */
[----:B------:R-:W4:Y:S01]  /*04b0*/  @!P3 LDG.E R16, desc[UR4][R4.64+0x480] ;  /* 0x000480040410b981 */ /* 0x000f22000c1e1900 */
[----:B------:R-:W-:Y:S01]  /*04c0*/  IMAD.MOV.U32 R11, RZ, RZ, RZ ;  /* 0x000000ffff0b7224 */ /* 0x000fe200078e00ff */
[----:B------:R-:W-:Y:S01]  /*04d0*/  LOP3.LUT R8, R42, 0x1e0, RZ, 0xfc, !PT ;  /* 0x000001e02a087812 */ /* 0x000fe200078efcff */
[----:B------:R-:W-:-:S02]  /*04e0*/  IMAD.MOV.U32 R15, RZ, RZ, RZ ;  /* 0x000000ffff0f7224 */ /* 0x000fc400078e00ff */
[----:B------:R-:W-:Y:S01]  /*04f0*/  IMAD.MOV.U32 R46, RZ, RZ, RZ ;  /* 0x000000ffff2e7224 */ /* 0x000fe200078e00ff */
[----:B------:R-:W5:Y:S04]  /*0500*/  @!P5 LDG.E R45, desc[UR4][R2.64+0x580] ;  /* 0x00058004022dd981 */ /* 0x000f68000c1e1900 */
[----:B------:R-:W4:Y:S04]  /*0510*/  @!P5 LDG.E R11, desc[UR4][R4.64+0x580] ;  /* 0x00058004040bd981 */ /* 0x000f28000c1e1900 */
[----:B------:R-:W5:Y:S01]  /*0520*/  @!P0 LDG.E R46, desc[UR4][R2.64] ;  /* 0x00000004022e8981 */ /* 0x000f62000c1e1900 */
[----:B--2---:R-:W-:Y:S01]  /*0530*/  @!P6 FMUL.FTZ R25, R9, 1.4426950216293334961 ;  /* 0x3fb8aa3b0919e820 */ /* 0x004fe20000410000 */
[----:B------:R-:W-:Y:S01]  /*0540*/  ISETP.GE.AND P6, PT, R24, R7, PT ;  /* 0x000000071800720c */ /* 0x000fe20003fc6270 */
[----:B------:R-:W-:Y:S01]  /*0550*/  @!P1 FMUL.FTZ R21, R10, 1.4426950216293334961 ;  /* 0x3fb8aa3b0a159820 */ /* 0x000fe20000410000 */
[----:B------:R-:W-:-:S04]  /*0560*/  ISETP.GT.AND P1, PT, R49, RZ, PT ;  /* 0x000000ff3100720c */ /* 0x000fc80003f24270 */
[----:B------:R-:W-:Y:S01]  /*0570*/  SEL R7, R39, RZ, P1 ;  /* 0x000000ff27077207 */ /* 0x000fe20000800000 */
[----:B---3--:R-:W-:Y:S01]  /*0580*/  @!P4 FMUL.FTZ R19, R12, 1.4426950216293334961 ;  /* 0x3fb8aa3b0c13c820 */ /* 0x008fe20000410000 */
[----:B------:R-:W-:-:S05]  /*0590*/  LOP3.LUT R12, R42, 0x1a0, RZ, 0xfc, !PT ;  /* 0x000001a02a0c7812 */ /* 0x000fca00078efcff */
[----:B------:R-:W2:Y:S01]  /*05a0*/  @!P6 LDG.E R13, desc[UR4][R4.64+0x500] ;  /* 0x00050004040de981 */ /* 0x000ea2000c1e1900 */
[-C--:B------:R-:W-:Y:S02]  /*05b0*/  ISETP.GE.AND P4, PT, R14, R7.reuse, PT ;  /* 0x000000070e00720c */ /* 0x080fe40003f86270 */
[----:B------:R-:W-:Y:S01]  /*05c0*/  LOP3.LUT R10, R42, 0x1c0, RZ, 0xfc, !PT ;  /* 0x000001c02a0a7812 */ /* 0x000fe200078efcff */
[----:B------:R-:W-:Y:S01]  /*05d0*/  IMAD.MOV.U32 R9, RZ, RZ, RZ ;  /* 0x000000ffff097224 */ /* 0x000fe200078e00ff */
[-C--:B------:R-:W-:Y:S01]  /*05e0*/  ISETP.GE.AND P1, PT, R12, R7.reuse, PT ;  /* 0x000000070c00720c */ /* 0x080fe20003f26270 */
[----:B------:R-:W-:Y:S01]  /*05f0*/  @!P3 FMUL.FTZ R15, R0, 1.4426950216293334961 ;  /* 0x3fb8aa3b000fb820 */ /* 0x000fe20000410000 */
[-C--:B------:R-:W-:Y:S01]  /*0600*/  ISETP.GE.AND P2, PT, R10, R7.reuse, PT ;  /* 0x000000070a00720c */ /* 0x080fe20003f46270 */
[----:B------:R-:W5:Y:S01]  /*0610*/  @!P6 LDG.E R44, desc[UR4][R2.64+0x500] ;  /* 0x00050004022ce981 */ /* 0x000f62000c1e1900 */
[----:B------:R-:W-:Y:S02]  /*0620*/  ISETP.GE.AND P3, PT, R8, R7, PT ;  /* 0x000000070800720c */ /* 0x000fe40003f66270 */
[----:B------:R-:W-:-:S03]  /*0630*/  CS2R R6, SRZ ;  /* 0x0000000000067805 */ /* 0x000fc6000001ff00 */
[----:B------:R-:W3:Y:S01]  /*0640*/  @!P4 LDG.E R9, desc[UR4][R4.64+0x600] ;  /* 0x000600040409c981 */ /* 0x000ee2000c1e1900 */
[----:B------:R-:W-:-:S03]  /*0650*/  IMAD.MOV.U32 R0, RZ, RZ, RZ ;  /* 0x000000ffff007224 */ /* 0x000fc600078e00ff */
[----:B------:R-:W3:Y:S04]  /*0660*/  @!P1 LDG.E R7, desc[UR4][R4.64+0x680] ;  /* 0x0006800404079981 */ /* 0x000ee8000c1e1900 */
[----:B------:R-:W3:Y:S04]  /*0670*/  @!P2 LDG.E R6, desc[UR4][R4.64+0x700] ;  /* 0x000700040406a981 */ /* 0x000ee8000c1e1900 */
[----:B------:R0:W3:Y:S01]  /*0680*/  @!P3 LDG.E R0, desc[UR4][R4.64+0x780] ;  /* 0x000780040400b981 */ /* 0x0000e2000c1e1900 */
[----:B----4-:R-:W-:-:S03]  /*0690*/  FADD.FTZ R50, RZ, R29 ;  /* 0x0000001dff327221 */ /* 0x010fc60000010000 */
[----:B------:R-:W5:Y:S01]  /*06a0*/  @!P4 LDG.E R48, desc[UR4][R2.64+0x600] ;  /* 0x000600040230c981 */ /* 0x000f62000c1e1900 */
[----:B------:R-:W-:-:S03]  /*06b0*/  FADD.FTZ R50, R50, R35 ;  /* 0x0000002332327221 */ /* 0x000fc60000010000 */
[----:B------:R-:W5:Y:S01]  /*06c0*/  @!P1 LDG.E R47, desc[UR4][R2.64+0x680] ;  /* 0x00068004022f9981 */ /* 0x000f62000c1e1900 */
[----:B------:R-:W-:-:S03]  /*06d0*/  FADD.FTZ R50, R50, R33 ;  /* 0x0000002132327221 */ /* 0x000fc60000010000 */
[----:B------:R-:W5:Y:S01]  /*06e0*/  @!P2 LDG.E R41, desc[UR4][R2.64+0x700] ;  /* 0x000700040229a981 */ /* 0x000f62000c1e1900 */
[----:B0-----:R-:W-:-:S03]  /*06f0*/  FADD.FTZ R5, R50, R31 ;  /* 0x0000001f32057221 */ /* 0x001fc60000010000 */
[----:B------:R0:W5:Y:S01]  /*0700*/  @!P3 LDG.E R43, desc[UR4][R2.64+0x780] ;  /* 0x00078004022bb981 */ /* 0x000162000c1e1900 */
        /* <DEDUP_REMOVED lines=8> */
[----:B------:R-:W-:-:S04]  /*0790*/  FADD.FTZ R4, R4, R11 ;  /* 0x0000000b04047221 */ /* 0x000fc80000010000 */
[----:B---3--:R-:W-:-:S04]  /*07a0*/  FADD.FTZ R4, R4, R9 ;  /* 0x0000000904047221 */ /* 0x008fc80000010000 */
[----:B0-----:R-:W-:-:S04]  /*07b0*/  FADD.FTZ R3, R4, R7 ;  /* 0x0000000704037221 */ /* 0x001fc80000010000 */
        /* <DEDUP_REMOVED lines=12> */
[-C--:B------:R-:W-:Y:S02]  /*0880*/  ISETP.GE.AND P0, PT, R42, R39.reuse, PT ;  /* 0x000000272a00720c */ /* 0x080fe40003f06270 */
[----:B------:R-:W-:Y:S01]  /*0890*/  CS2R R4, SRZ ;  /* 0x0000000000047805 */ /* 0x000fe2000001ff00 */
[----:B------:R-:W2:Y:S01]  /*08a0*/  S2R R42, SR_TID.X ;  /* 0x00000000002a7919 */ /* 0x000ea20000002100 */
[----:B-----5:R-:W-:Y:S01]  /*08b0*/  @!P6 FMUL.FTZ R4, R44, 1.4426950216293334961 ;  /* 0x3fb8aa3b2c04e820 */ /* 0x020fe20000410000 */
[----:B------:R-:W-:Y:S01]  /*08c0*/  @!P5 FMUL.FTZ R5, R45, 1.4426950216293334961 ;  /* 0x3fb8aa3b2d05d820 */ /* 0x000fe20000410000 */
[----:B------:R-:W-:Y:S01]  /*08d0*/  CS2R R44, SRZ ;  /* 0x00000000002c7805 */ /* 0x000fe2000001ff00 */
[----:B------:R-:W-:Y:S01]  /*08e0*/  ULDC.64 UR6, c[0x0][0x210] ;  /* 0x0000840000067ab9 */ /* 0x000fe20000000a00 */
[----:B------:R-:W-:Y:S01]  /*08f0*/  @!P1 FMUL.FTZ R44, R47, 1.4426950216293334961 ;  /* 0x3fb8aa3b2f2c9820 */ /* 0x000fe20000410000 */
[----:B------:R-:W-:Y:S01]  /*0900*/  ISETP.GE.AND P1, PT, R40, R39, PT ;  /* 0x000000272800720c */ /* 0x000fe20003f26270 */
[----:B------:R-:W-:-:S02]  /*0910*/  IMAD.MOV.U32 R40, RZ, RZ, RZ ;  /* 0x000000ffff287224 */ /* 0x000fc400078e00ff */
[----:B------:R-:W-:Y:S01]  /*0920*/  @!P4 FMUL.FTZ R45, R48, 1.4426950216293334961 ;  /* 0x3fb8aa3b302dc820 */ /* 0x000fe20000410000 */
[----:B------:R-:W-:Y:S01]  /*0930*/  @!P2 FMUL.FTZ R40, R41, 1.4426950216293334961 ;  /* 0x3fb8aa3b2928a820 */ /* 0x000fe20000410000 */
[----:B-1----:R-:W-:Y:S01]  /*0940*/  FADD.FTZ R48, R3, R2 ;  /* 0x0000000203307221 */ /* 0x002fe20000010000 */
[----:B------:R-:W-:Y:S01]  /*0950*/  @!P0 FMUL.FTZ R47, R46, 1.4426950216293334961 ;  /* 0x3fb8aa3b2e2f8820 */ /* 0x000fe20000410000 */
[-C--:B------:R-:W-:Y:S01]  /*0960*/  ISETP.GE.AND P2, PT, R36, R39.reuse, PT ;  /* 0x000000272400720c */ /* 0x080fe20003f46270 */
[----:B------:R-:W-:Y:S01]  /*0970*/  IMAD.MOV.U32 R46, RZ, RZ, RZ ;  /* 0x000000ffff2e7224 */ /* 0x000fe200078e00ff */
[----:B0-----:R-:W-:Y:S01]  /*0980*/  SHF.R.S32.HI R3, RZ, 0x1f, R38 ;  /* 0x0000001fff037819 */ /* 0x001fe20000011426 */
[----:B------:R-:W-:Y:S01]  /*0990*/  @!P3 FMUL.FTZ R46, R43, 1.4426950216293334961 ;  /* 0x3fb8aa3b2b2eb820 */ /* 0x000fe20000410000 */
[----:B------:R-:W-:Y:S01]  /*09a0*/  LEA R2, P4, R38, UR6, 0x2 ;  /* 0x0000000626027c11 */ /* 0x000fe2000f8810ff */
[----:B------:R-:W0:Y:S01]  /*09b0*/  @!P0 MUFU.EX2 R47, R47 ;  /* 0x0000002f002f8308 */ /* 0x000e220000000800 */
[----:B------:R-:W-:-:S02]  /*09c0*/  ISETP.GE.AND P6, PT, R24, R39, PT ;  /* 0x000000271800720c */ /* 0x000fc40003fc6270 */
[-C--:B------:R-:W-:Y:S02]  /*09d0*/  ISETP.GE.AND P3, PT, R37, R39.reuse, PT ;  /* 0x000000272500720c */ /* 0x080fe40003f66270 */
[----:B------:R-:W-:Y:S02]  /*09e0*/  LEA.HI.X R3, R38, UR7, R3, 0x2, P4 ;  /* 0x0000000726037c11 */ /* 0x000fe4000a0f1403 */
[-C--:B------:R-:W-:Y:S01]  /*09f0*/  ISETP.GE.AND P5, PT, R23, R39.reuse, PT ;  /* 0x000000271700720c */ /* 0x080fe20003fa6270 */
[----:B------:R-:W1:Y:S01]  /*0a00*/  @!P1 MUFU.EX2 R34, R34 ;  /* 0x0000002200229308 */ /* 0x000e620000000800 */
[----:B------:R-:W-:Y:S02]  /*0a10*/  ISETP.GE.AND P4, PT, R14, R39, PT ;  /* 0x000000270e00720c */ /* 0x000fe40003f86270 */
[----:B--2---:R-:W-:-:S05]  /*0a20*/  LOP3.LUT R42, R42, 0x1f, RZ, 0xc0, !PT ;  /* 0x0000001f2a2a7812 */ /* 0x004fca00078ec0ff */
[----:B------:R-:W2:Y:S01]  /*0a30*/  @!P2 MUFU.EX2 R30, R30 ;  /* 0x0000001e001ea308 */ /* 0x000ea20000000800 */
[----:B0-----:R-:W-:Y:S01]  /*0a40*/  @!P0 FFMA.FTZ R47, -R48, R47, R29 ;  /* 0x0000002f302f8223 */ /* 0x001fe2000001011d */
[----:B------:R-:W-:-:S04]  /*0a50*/  LOP3.LUT R24, R42, 0x80, RZ, 0xfc, !PT ;  /* 0x000000802a187812 */ /* 0x000fc800078efcff */
[----:B------:R-:W-:Y:S01]  /*0a60*/  @!P0 STG.E desc[UR4][R2.64], R47 ;  /* 0x0000002f02008986 */ /* 0x000fe2000c101904 */
[----:B------:R-:W-:Y:S01]  /*0a70*/  ISETP.GE.AND P0, PT, R24, R39, PT ;  /* 0x000000271800720c */ /* 0x000fe20003f06270 */
[----:B------:R-:W0:Y:S01]  /*0a80*/  @!P6 MUFU.EX2 R4, R4 ;  /* 0x000000040004e308 */ /* 0x000e220000000800 */
[----:B-1----:R-:W-:-:S05]  /*0a90*/  @!P1 FFMA.FTZ R35, -R48, R34, R35 ;  /* 0x0000002230239223 */ /* 0x002fca0000010123 */
[----:B------:R-:W-:Y:S01]  /*0aa0*/  @!P1 STG.E desc[UR4][R2.64+0x80], R35 ;  /* 0x0000802302009986 */ /* 0x000fe2000c101904 */
[----:B------:R-:W-:Y:S01]  /*0ab0*/  ISETP.GE.AND P1, PT, R12, R39, PT ;  /* 0x000000270c00720c */ /* 0x000fe20003f26270 */
[----:B------:R-:W1:Y:S01]  /*0ac0*/  @!P3 MUFU.EX2 R32, R32 ;  /* 0x000000200020b308 */ /* 0x000e620000000800 */
[----:B--2---:R-:W-:-:S05]  /*0ad0*/  @!P2 FFMA.FTZ R31, -R48, R30, R31 ;  /* 0x0000001e301fa223 */ /* 0x004fca000001011f */
[----:B------:R-:W-:Y:S02]  /*0ae0*/  @!P2 STG.E desc[UR4][R2.64+0x180], R31 ;  /* 0x0001801f0200a986 */ /* 0x000fe4000c101904 */
[----:B------:R-:W2:Y:S01]  /*0af0*/  @!P5 MUFU.EX2 R14, R5 ;  /* 0x00000005000ed308 */ /* 0x000ea20000000800 */
[----:B0-----:R-:W-:Y:S01]  /*0b00*/  @!P6 FFMA.FTZ R13, -R48, R4, R13 ;  /* 0x00000004300de223 */ /* 0x001fe2000001010d */
[----:B------:R-:W-:-:S04]  /*0b10*/  LOP3.LUT R4, R42, 0xa0, RZ, 0xfc, !PT ;  /* 0x000000a02a047812 */ /* 0x000fc800078efcff */
[----:B------:R-:W-:Y:S01]  /*0b20*/  ISETP.GE.AND P2, PT, R4, R39, PT ;  /* 0x000000270400720c */ /* 0x000fe20003f46270 */
[----:B------:R0:W-:Y:S01]  /*0b30*/  @!P6 STG.E desc[UR4][R2.64+0x500], R13 ;  /* 0x0005000d0200e986 */ /* 0x0001e2000c101904 */
[----:B------:R-:W3:Y:S01]  /*0b40*/  @!P4 MUFU.EX2 R24, R45 ;  /* 0x0000002d0018c308 */ /* 0x000ee20000000800 */
[----:B-1----:R-:W-:Y:S01]  /*0b50*/  @!P3 FFMA.FTZ R33, -R48, R32, R33 ;  /* 0x000000203021b223 */ /* 0x002fe20000010121 */
[----:B------:R-:W-:-:S04]  /*0b60*/  LOP3.LUT R4, R42, 0xe0, RZ, 0xfc, !PT ;  /* 0x000000e02a047812 */ /* 0x000fc800078efcff */
[----:B------:R-:W-:Y:S01]  /*0b70*/  @!P3 STG.E desc[UR4][R2.64+0x100], R33 ;  /* 0x000100210200b986 */ /* 0x000fe2000c101904 */
[-C--:B------:R-:W-:Y:S01]  /*0b80*/  ISETP.GE.AND P3, PT, R10, R39.reuse, PT ;  /* 0x000000270a00720c */ /* 0x080fe20003f66270 */
[----:B------:R-:W1:Y:S01]  /*0b90*/  @!P0 MUFU.EX2 R27, R27 ;  /* 0x0000001b001b8308 */ /* 0x000e620000000800 */
[----:B--2---:R-:W-:Y:S01]  /*0ba0*/  @!P5 FFMA.FTZ R11, -R48, R14, R11 ;  /* 0x0000000e300bd223 */ /* 0x004fe2000001010b */
[-C--:B------:R-:W-:Y:S02]  /*0bb0*/  ISETP.GE.AND P6, PT, R4, R39.reuse, PT ;  /* 0x000000270400720c */ /* 0x080fe40003fc6270 */
[C---:B------:R-:W-:Y:S02]  /*0bc0*/  LOP3.LUT R10, R42.reuse, 0xc0, RZ, 0xfc, !PT ;  /* 0x000000c02a0a7812 */ /* 0x040fe400078efcff */
[C---:B------:R-:W-:Y:S01]  /*0bd0*/  LOP3.LUT R4, R42.reuse, 0x100, RZ, 0xfc, !PT ;  /* 0x000001002a047812 */ /* 0x040fe200078efcff */
[----:B------:R-:W-:Y:S01]  /*0be0*/  @!P5 STG.E desc[UR4][R2.64+0x580], R11 ;  /* 0x0005800b0200d986 */ /* 0x000fe2000c101904 */
[----:B------:R-:W-:Y:S01]  /*0bf0*/  LOP3.LUT R42, R42, 0x120, RZ, 0xfc, !PT ;  /* 0x000001202a2a7812 */ /* 0x000fe200078efcff */
[----:B---3--:R-:W-:Y:S01]  /*0c00*/  @!P4 FFMA.FTZ R5, -R48, R24, R9 ;  /* 0x000000183005c223 */ /* 0x008fe20000010109 */
[----:B------:R-:W0:Y:S01]  /*0c10*/  @!P1 MUFU.EX2 R44, R44 ;  /* 0x0000002c002c9308 */ /* 0x000e220000000800 */
[----:B------:R-:W-:-:S03]  /*0c20*/  ISETP.GE.AND P5, PT, R4, R39, PT ;  /* 0x000000270400720c */ /* 0x000fc60003fa6270 */
[----:B------:R2:W-:Y:S01]  /*0c30*/  @!P4 STG.E desc[UR4][R2.64+0x600], R5 ;  /* 0x000600050200c986 */ /* 0x0005e2000c101904 */
[----:B------:R-:W-:Y:S01]  /*0c40*/  ISETP.GE.AND P4, PT, R42, R39, PT ;  /* 0x000000272a00720c */ /* 0x000fe20003f86270 */
[----:B-1----:R-:W-:Y:S02]  /*0c50*/  @!P0 FFMA.FTZ R27, -R48, R27, R28 ;  /* 0x0000001b301b8223 */ /* 0x002fe4000001011c */
[----:B------:R-:W1:Y:S03]  /*0c60*/  @!P3 MUFU.EX2 R23, R40 ;  /* 0x000000280017b308 */ /* 0x000e660000000800 */
[----:B------:R3:W-:Y:S01]  /*0c70*/  @!P0 STG.E desc[UR4][R2.64+0x200], R27 ;  /* 0x0002001b02008986 */ /* 0x0007e2000c101904 */
[----:B------:R-:W-:-:S04]  /*0c80*/  ISETP.GE.AND P0, PT, R10, R39, PT ;  /* 0x000000270a00720c */ /* 0x000fc80003f06270 */
[----:B------:R-:W2:Y:S01]  /*0c90*/  @!P2 MUFU.EX2 R25, R25 ;  /* 0x000000190019a308 */ /* 0x000ea20000000800 */
[----:B0-----:R-:W-:-:S05]  /*0ca0*/  @!P1 FFMA.FTZ R13, -R48, R44, R7 ;  /* 0x0000002c300d9223 */ /* 0x001fca0000010107 */
[----:B------:R3:W-:Y:S01]  /*0cb0*/  @!P1 STG.E desc[UR4][R2.64+0x680], R13 ;  /* 0x0006800d02009986 */ /* 0x0007e2000c101904 */
[----:B------:R-:W-:Y:S01]  /*0cc0*/  ISETP.GE.AND P1, PT, R8, R39, PT ;  /* 0x000000270800720c */ /* 0x000fe20003f26270 */
[----:B------:R-:W0:Y:S01]  /*0cd0*/  @!P6 MUFU.EX2 R9, R20 ;  /* 0x000000140009e308 */ /* 0x000e220000000800 */
[----:B-1----:R-:W-:-:S05]  /*0ce0*/  @!P3 FFMA.FTZ R23, -R48, R23, R6 ;  /* 0x000000173017b223 */ /* 0x002fca0000010106 */
[----:B------:R3:W-:Y:S02]  /*0cf0*/  @!P3 STG.E desc[UR4][R2.64+0x700], R23 ;  /* 0x000700170200b986 */ /* 0x0007e4000c101904 */
[----:B------:R-:W1:Y:S01]  /*0d00*/  @!P0 MUFU.EX2 R21, R21 ;  /* 0x0000001500158308 */ /* 0x000e620000000800 */
[----:B--2---:R-:W-:-:S05]  /*0d10*/  @!P2 FFMA.FTZ R5, -R48, R25, R26 ;  /* 0x000000193005a223 */ /* 0x004fca000001011a */
[----:B------:R3:W-:Y:S02]  /*0d20*/  @!P2 STG.E desc[UR4][R2.64+0x280], R5 ;  /* 0x000280050200a986 */ /* 0x0007e4000c101904 */
[----:B------:R-:W2:Y:S01]  /*0d30*/  @!P5 MUFU.EX2 R4, R19 ;  /* 0x000000130004d308 */ /* 0x000ea20000000800 */
[----:B0-----:R-:W-:-:S05]  /*0d40*/  @!P6 FFMA.FTZ R9, -R48, R9, R18 ;  /* 0x000000093009e223 */ /* 0x001fca0000010112 */
[----:B------:R3:W-:Y:S02]  /*0d50*/  @!P6 STG.E desc[UR4][R2.64+0x380], R9 ;  /* 0x000380090200e986 */ /* 0x0007e4000c101904 */
[----:B------:R-:W0:Y:S01]  /*0d60*/  @!P4 MUFU.EX2 R15, R15 ;  /* 0x0000000f000fc308 */ /* 0x000e220000000800 */
[----:B-1----:R-:W-:-:S05]  /*0d70*/  @!P0 FFMA.FTZ R7, -R48, R21, R22 ;  /* 0x0000001530078223 */ /* 0x002fca0000010116 */
[----:B------:R3:W-:Y:S01]  /*0d80*/  @!P0 STG.E desc[UR4][R2.64+0x300], R7 ;  /* 0x0003000702008986 */ /* 0x0007e2000c101904 */
[----:B--2---:R-:W-:-:S05]  /*0d90*/  @!P5 FFMA.FTZ R17, -R48, R4, R17 ;  /* 0x000000043011d223 */ /* 0x004fca0000010111 */
[----:B------:R3:W-:Y:S01]  /*0da0*/  @!P5 STG.E desc[UR4][R2.64+0x400], R17 ;  /* 0x000400110200d986 */ /* 0x0007e2000c101904 */
[----:B0-----:R-:W-:-:S05]  /*0db0*/  @!P4 FFMA.FTZ R11, -R48, R15, R16 ;  /* 0x0000000f300bc223 */ /* 0x001fca0000010110 */
[----:B------:R3:W-:Y:S01]  /*0dc0*/  @!P4 STG.E desc[UR4][R2.64+0x480], R11 ;  /* 0x0004800b0200c986 */ /* 0x0007e2000c101904 */
[----:B------:R-:W-:Y:S05]  /*0dd0*/  @P1 EXIT ;  /* 0x000000000000194d */ /* 0x000fea0003800000 */
[----:B---3--:R-:W0:Y:S02]  /*0de0*/  MUFU.EX2 R5, R46 ;  /* 0x0000002e00057308 */ /* 0x008e240000000800 */
[----:B0-----:R-:W-:-:S05]  /*0df0*/  FFMA.FTZ R5, -R48, R5, R0 ;  /* 0x0000000530057223 */ /* 0x001fca0000010100 */
[----:B------:R-:W-:Y:S01]  /*0e00*/  STG.E desc[UR4][R2.64+0x780], R5 ;  /* 0x0007800502007986 */ /* 0x000fe2000c101904 */
[----:B------:R-:W-:Y:S05]  /*0e10*/  EXIT ;  /* 0x000000000000794d */ /* 0x000fea0003800000 */
.L_x_5330:
        /* <DEDUP_REMOVED lines=14> */
.L_x_11935:


//--------------------- .text._ZN43_GLOBAL__N__9ae7fba5_10_SoftMax_cu_9f978f6321softmax_warp_backwardIfffLi8ELb1ELb0EEEvPT0_PKT_S5_iiiPKb --------------------------
	.section	.text._ZN43_GLOBAL__N__9ae7fba5_10_SoftMax_cu_9f978f6321softmax_warp_backwardIfffLi8ELb1ELb0EEEvPT0_PKT_S5_iiiPKb,"ax",@progbits
	.align	128
.text._ZN43_GLOBAL__N__9ae7fba5_10_SoftMax_cu_9f978f6321softmax_warp_backwardIfffLi8ELb1ELb0EEEvPT0_PKT_S5_iiiPKb:
        .type           _ZN43_GLOBAL__N__9ae7fba5_10_SoftMax_cu_9f978f6321softmax_warp_backwardIfffLi8ELb1ELb0EEEvPT0_PKT_S5_iiiPKb,@function
        .size           _ZN43_GLOBAL__N__9ae7fba5_10_SoftMax_cu_9f978f6321softmax_warp_backwardIfffLi8ELb1ELb0EEEvPT0_PKT_S5_iiiPKb,(.L_x_11936 - _ZN43_GLOBAL__N__9ae7fba5_10_SoftMax_cu_9f978f6321softmax_warp_backwardIfffLi8ELb1ELb0EEEvPT0_PKT_S5_iiiPKb)
        .other          _ZN43_GLOBAL__N__9ae7fba5_10_SoftMax_cu_9f978f6321softmax_warp_backwardIfffLi8ELb1ELb0EEEvPT0_PKT_S5_iiiPKb,@"STO_CUDA_ENTRY STV_DEFAULT"
_ZN43_GLOBAL__N__9ae7fba5_10_SoftMax_cu_9f978f6321softmax_warp_backwardIfffLi8ELb1ELb0EEEvPT0_PKT_S5_iiiPKb:
        /* <DEDUP_REMOVED lines=16> */
[----:B--2---:R-:W-:-:S04]  /*0100*/  SEL R0, R18, RZ, P0 ;  /* 0x000000ff12007207 */ /* 0x004fc80000000000 */
[-C--:B------:R-:W-:Y:S02]  /*0110*/  ISETP.GE.AND P0, PT, R5, R0.reuse, PT ;  /* 0x000000000500720c */ /* 0x080fe40003f06270 */
[CC--:B------:R-:W-:Y:S02]  /*0120*/  ISETP.GE.AND P6, PT, R25.reuse, R0.reuse, PT ;  /* 0x000000001900720c */ /* 0x0c0fe40003fc6270 */
[C---:B------:R-:W-:Y:S02]  /*0130*/  LOP3.LUT R5, R25.reuse, 0x40, RZ, 0xfc, !PT ;  /* 0x0000004019057812 */ /* 0x040fe400078efcff */
[----:B------:R-:W-:Y:S02]  /*0140*/  LOP3.LUT R27, R25, 0x80, RZ, 0xfc, !PT ;  /* 0x00000080191b7812 */ /* 0x000fe400078efcff */
[-C--:B------:R-:W-:Y:S01]  /*0150*/  ISETP.GE.AND P1, PT, R5, R0.reuse, PT ;  /* 0x000000000500720c */ /* 0x080fe20003f26270 */
[----:B0-----:R-:W-:Y:S01]  /*0160*/  IMAD.WIDE R2, R19, 0x4, R2 ;  /* 0x0000000413027825 */ /* 0x001fe200078e0202 */
[-C--:B------:R-:W-:Y:S01]  /*0170*/  ISETP.GE.AND P2, PT, R7, R0.reuse, PT ;  /* 0x000000000700720c */ /* 0x080fe20003f46270 */
[----:B------:R-:W0:Y:S01]  /*0180*/  LDC.64 R4, c[0x0][0x218] ;  /* 0x00008600ff047b82 */ /* 0x000e220000000a00 */
[----:B------:R-:W-:-:S02]  /*0190*/  ISETP.GE.AND P3, PT, R27, R0, PT ;  /* 0x000000001b00720c */ /* 0x000fc40003f66270 */
[C---:B------:R-:W-:Y:S01]  /*01a0*/  LOP3.LUT R23, R25.reuse, 0xc0, RZ, 0xfc, !PT ;  /* 0x000000c019177812 */ /* 0x040fe200078efcff */
[----:B------:R-:W2:Y:S01]  /*01b0*/  @!P6 LDG.E R11, desc[UR4][R2.64] ;  /* 0x00000004020be981 */ /* 0x000ea2000c1e1900 */
[----:B------:R-:W-:-:S03]  /*01c0*/  LOP3.LUT R21, R25, 0xa0, RZ, 0xfc, !PT ;  /* 0x000000a019157812 */ /* 0x000fc600078efcff */
[----:B------:R-:W3:Y:S01]  /*01d0*/  @!P0 LDG.E R8, desc[UR4][R2.64+0x80] ;  /* 0x0000800402088981 */ /* 0x000ee2000c1e1900 */
[-C--:B------:R-:W-:Y:S02]  /*01e0*/  ISETP.GE.AND P5, PT, R23, R0.reuse, PT ;  /* 0x000000001700720c */ /* 0x080fe40003fa6270 */
        /* <DEDUP_REMOVED lines=8> */
[----:B------:R-:W-:-:S03]  /*0270*/  CS2R R12, SRZ ;  /* 0x00000000000c7805 */ /* 0x000fc6000001ff00 */
[----:B------:R-:W-:Y:S01]  /*0280*/  IMAD.MOV.U32 R14, RZ, RZ, RZ ;  /* 0x000000ffff0e7224 */ /* 0x000fe200078e00ff */
[----:B------:R-:W4:Y:S01]  /*0290*/  @!P6 LDG.E R17, desc[UR4][R4.64] ;  /* 0x000000040411e981 */ /* 0x000f22000c1e1900 */
[----:B------:R-:W-:-:S03]  /*02a0*/  LOP3.LUT R15, R25, 0xe0, RZ, 0xfc, !PT ;  /* 0x000000e0190f7812 */ /* 0x000fc600078efcff */
[----:B------:R-:W4:Y:S04]  /*02b0*/  @!P1 LDG.E R12, desc[UR4][R4.64+0x100] ;  /* 0x00010004040c9981 */ /* 0x000f28000c1e1900 */
[----:B------:R-:W4:Y:S01]  /*02c0*/  @!P0 LDG.E R14, desc[UR4][R4.64+0x80] ;  /* 0x00008004040e8981 */ /* 0x000f22000c1e1900 */
[----:B------:R-:W-:-:S06]  /*02d0*/  IMAD.MOV.U32 R24, RZ, RZ, RZ ;  /* 0x000000ffff187224 */ /* 0x000fcc00078e00ff */
[----:B------:R-:W4:Y:S01]  /*02e0*/  @!P4 LDG.E R24, desc[UR4][R4.64+0x280] ;  /* 0x000280040418c981 */ /* 0x000f22000c1e1900 */
[----:B--2---:R-:W-:Y:S01]  /*02f0*/  @!P6 FMUL.FTZ R16, R11, 1.4426950216293334961 ;  /* 0x3fb8aa3b0b10e820 */ /* 0x004fe20000410000 */
[----:B------:R-:W-:Y:S02]  /*0300*/  ISETP.GE.AND P6, PT, R10, 0x1, PT ;  /* 0x000000010a00780c */ /* 0x000fe40003fc6270 */
[----:B------:R-:W-:Y:S01]  /*0310*/  CS2R R10, SRZ ;  /* 0x00000000000a7805 */ /* 0x000fe2000001ff00 */
[----:B---3--:R-:W-:Y:S01]  /*0320*/  @!P0 FMUL.FTZ R13, R8, 1.4426950216293334961 ;  /* 0x3fb8aa3b080d8820 */ /* 0x008fe20000410000 */
[----:B----4-:R-:W-:Y:S01]  /*0330*/  @!P1 FMUL.FTZ R11, R9, 1.4426950216293334961 ;  /* 0x3fb8aa3b090b9820 */ /* 0x010fe20000410000 */
[----:B------:R-:W-:Y:S01]  /*0340*/  CS2R R8, SRZ ;  /* 0x0000000000087805 */ /* 0x000fe2000001ff00 */
[----:B------:R-:W-:Y:S01]  /*0350*/  @!P2 FMUL.FTZ R10, R6, 1.4426950216293334961 ;  /* 0x3fb8aa3b060aa820 */ /* 0x000fe20000410000 */
[----:B------:R-:W-:Y:S01]  /*0360*/  @!P3 FMUL.FTZ R8, R7, 1.4426950216293334961 ;  /* 0x3fb8aa3b0708b820 */ /* 0x000fe20000410000 */
[----:B------:R-:W-:-:S02]  /*0370*/  CS2R R6, SRZ ;  /* 0x0000000000067805 */ /* 0x000fc4000001ff00 */
[----:B------:R-:W-:-:S04]  /*0380*/  ISETP.GE.AND P0, PT, R15, R0, PT ;  /* 0x000000000f00720c */ /* 0x000fc80003f06270 */
[----:B------:R-:W2:Y:S01]  /*0390*/  @!P2 LDG.E R6, desc[UR4][R4.64+0x180] ;  /* 0x000180040406a981 */ /* 0x000ea2000c1e1900 */
[----:B------:R-:W-:Y:S01]  /*03a0*/  @!P5 FMUL.FTZ R9, R22, 1.4426950216293334961 ;  /* 0x3fb8aa3b1609d820 */ /* 0x000fe20000410000 */
[----:B------:R-:W-:Y:S02]  /*03b0*/  IMAD.MOV.U32 R22, RZ, RZ, RZ ;  /* 0x000000ffff167224 */ /* 0x000fe400078e00ff */
[----:B------:R-:W3:Y:S01]  /*03c0*/  @!P3 LDG.E R7, desc[UR4][R4.64+0x200] ;  /* 0x000200040407b981 */ /* 0x000ee2000c1e1900 */
[----:B------:R-:W-:Y:S02]  /*03d0*/  IMAD.MOV.U32 R0, RZ, RZ, RZ ;  /* 0x000000ffff007224 */ /* 0x000fe400078e00ff */
[----:B------:R-:W-:Y:S01]  /*03e0*/  @!P4 FMUL.FTZ R0, R20, 1.4426950216293334961 ;  /* 0x3fb8aa3b1400c820 */ /* 0x000fe20000410000 */
[----:B------:R-:W-:Y:S01]  /*03f0*/  IMAD.MOV.U32 R20, RZ, RZ, RZ ;  /* 0x000000ffff147224 */ /* 0x000fe200078e00ff */
[----:B------:R-:W4:Y:S01]  /*0400*/  @!P5 LDG.E R22, desc[UR4][R4.64+0x300] ;  /* 0x000300040416d981 */ /* 0x000f22000c1e1900 */
[----:B------:R-:W-:-:S03]  /*0410*/  FADD.FTZ R29, RZ, R17 ;  /* 0x00000011ff1d7221 */ /* 0x000fc60000010000 */
[----:B------:R0:W5:Y:S04]  /*0420*/  @!P0 LDG.E R2, desc[UR4][R2.64+0x380] ;  /* 0x0003800402028981 */ /* 0x000168000c1e1900 */
[----:B------:R-:W4:Y:S01]  /*0430*/  @!P0 LDG.E R20, desc[UR4][R4.64+0x380] ;  /* 0x0003800404148981 */ /* 0x000f22000c1e1900 */
[----:B------:R-:W-:-:S04]  /*0440*/  FADD.FTZ R29, R29, R14 ;  /* 0x0000000e1d1d7221 */ /* 0x000fc80000010000 */
[----:B------:R-:W-:-:S04]  /*0450*/  FADD.FTZ R29, R29, R12 ;  /* 0x0000000c1d1d7221 */ /* 0x000fc80000010000 */
[----:B--2---:R-:W-:-:S04]  /*0460*/  FADD.FTZ R26, R29, R6 ;  /* 0x000000061d1a7221 */ /* 0x004fc80000010000 */
[----:B---3--:R-:W-:-:S04]  /*0470*/  FADD.FTZ R29, R26, R7 ;  /* 0x000000071a1d7221 */ /* 0x008fc80000010000 */
[----:B------:R-:W-:-:S04]  /*0480*/  FADD.FTZ R29, R29, R24 ;  /* 0x000000181d1d7221 */ /* 0x000fc80000010000 */
[----:B----4-:R-:W-:-:S04]  /*0490*/  FADD.FTZ R29, R29, R22 ;  /* 0x000000161d1d7221 */ /* 0x010fc80000010000 */
        /* <DEDUP_REMOVED lines=20> */
[-C--:B------:R-:W-:Y:S02]  /*05e0*/  ISETP.GE.AND P3, PT, R23, R18.reuse, PT ;  /* 0x000000121700720c */ /* 0x080fe40003f66270 */
[----:B------:R-:W-:-:S03]  /*05f0*/  ISETP.GE.AND P4, PT, R21, R18, PT ;  /* 0x000000121500720c */ /* 0x000fc60003f86270 */
[----:B------:R-:W0:Y:S08]  /*0600*/  @!P6 MUFU.EX2 R16, R16 ;  /* 0x000000100010e308 */ /* 0x000e300000000800 */
[----:B------:R-:W1:Y:S01]  /*0610*/  @!P5 MUFU.EX2 R8, R8 ;  /* 0x000000080008d308 */ /* 0x000e620000000800 */
[----:B--2---:R-:W-:-:S07]  /*0620*/  LOP3.LUT R25, R3, 0x1f, RZ, 0xc0, !PT ;  /* 0x0000001f03197812 */ /* 0x004fce00078ec0ff */
[----:B------:R-:W2:Y:S01]  /*0630*/  @!P3 MUFU.EX2 R9, R9 ;  /* 0x000000090009b308 */ /* 0x000ea20000000800 */
[----:B------:R-:W-:Y:S01]  /*0640*/  LEA.HI.X R3, R19, UR7, R26, 0x2, P0 ;  /* 0x0000000713037c11 */ /* 0x000fe200080f141a */
[----:B0-----:R-:W-:Y:S01]  /*0650*/  @!P6 FFMA.FTZ R17, -R5, R16, R17 ;  /* 0x000000100511e223 */ /* 0x001fe20000010111 */
[----:B------:R-:W-:-:S04]  /*0660*/  LOP3.LUT R19, R25, 0x20, RZ, 0xfc, !PT ;  /* 0x0000002019137812 */ /* 0x000fc800078efcff */
[----:B------:R-:W-:Y:S01]  /*0670*/  ISETP.GE.AND P2, PT, R19, R18, PT ;  /* 0x000000121300720c */ /* 0x000fe20003f46270 */
[----:B------:R-:W0:Y:S01]  /*0680*/  @!P4 MUFU.EX2 R23, R0 ;  /* 0x000000000017c308 */ /* 0x000e220000000800 */
[C---:B------:R-:W-:Y:S01]  /*0690*/  LOP3.LUT R19, R25.reuse, 0x40, RZ, 0xfc, !PT ;  /* 0x0000004019137812 */ /* 0x040fe200078efcff */
[----:B------:R3:W-:Y:S01]  /*06a0*/  @!P6 STG.E desc[UR4][R2.64], R17 ;  /* 0x000000110200e986 */ /* 0x0007e2000c101904 */
[----:B------:R-:W-:Y:S01]  /*06b0*/  LOP3.LUT R25, R25, 0x60, RZ, 0xfc, !PT ;  /* 0x0000006019197812 */ /* 0x000fe200078efcff */
[----:B-1----:R-:W-:Y:S01]  /*06c0*/  @!P5 FFMA.FTZ R21, -R5, R8, R7 ;  /* 0x000000080515d223 */ /* 0x002fe20000010107 */
[-C--:B------:R-:W-:Y:S02]  /*06d0*/  ISETP.GE.AND P1, PT, R19, R18.reuse, PT ;  /* 0x000000121300720c */ /* 0x080fe40003f26270 */
[-C--:B------:R-:W-:Y:S02]  /*06e0*/  ISETP.GE.AND P0, PT, R25, R18.reuse, PT ;  /* 0x000000121900720c */ /* 0x080fe40003f06270 */
[----:B------:R-:W-:Y:S01]  /*06f0*/  ISETP.GE.AND P6, PT, R15, R18, PT ;  /* 0x000000120f00720c */ /* 0x000fe20003fc6270 */
[C---:B--2---:R-:W-:Y:S01]  /*0700*/  @!P3 FFMA.FTZ R15, -R5.reuse, R9, R22 ;  /* 0x00000009050fb223 */ /* 0x044fe20000010116 */
[----:B------:R3:W-:Y:S01]  /*0710*/  @!P5 STG.E desc[UR4][R2.64+0x200], R21 ;  /* 0x000200150200d986 */ /* 0x0007e2000c101904 */
[----:B------:R-:W1:Y:S03]  /*0720*/  @!P2 MUFU.EX2 R13, R13 ;  /* 0x0000000d000da308 */ /* 0x000e660000000800 */
[----:B------:R3:W-:Y:S01]  /*0730*/  @!P3 STG.E desc[UR4][R2.64+0x300], R15 ;  /* 0x0003000f0200b986 */ /* 0x0007e2000c101904 */
[----:B0-----:R-:W-:-:S04]  /*0740*/  @!P4 FFMA.FTZ R23, -R5, R23, R24 ;  /* 0x000000170517c223 */ /* 0x001fc80000010118 */
[----:B------:R-:W0:Y:S01]  /*0750*/  @!P1 MUFU.EX2 R11, R11 ;  /* 0x0000000b000b9308 */ /* 0x000e220000000800 */
[----:B------:R3:W-:Y:S07]  /*0760*/  @!P4 STG.E desc[UR4][R2.64+0x280], R23 ;  /* 0x000280170200c986 */ /* 0x0007ee000c101904 */
[----:B------:R-:W2:Y:S01]  /*0770*/  @!P0 MUFU.EX2 R19, R10 ;  /* 0x0000000a00138308 */ /* 0x000ea20000000800 */
[----:B-1----:R-:W-:-:S05]  /*0780*/  @!P2 FFMA.FTZ R7, -R5, R13, R14 ;  /* 0x0000000d0507a223 */ /* 0x002fca000001010e */
[----:B------:R3:W-:Y:S01]  /*0790*/  @!P2 STG.E desc[UR4][R2.64+0x80], R7 ;  /* 0x000080070200a986 */ /* 0x0007e2000c101904 */
[----:B0-----:R-:W-:-:S05]  /*07a0*/  @!P1 FFMA.FTZ R9, -R5, R11, R12 ;  /* 0x0000000b05099223 */ /* 0x001fca000001010c */
[----:B------:R3:W-:Y:S01]  /*07b0*/  @!P1 STG.E desc[UR4][R2.64+0x100], R9 ;  /* 0x0001000902009986 */ /* 0x0007e2000c101904 */
[----:B--2---:R-:W-:-:S05]  /*07c0*/  @!P0 FFMA.FTZ R19, -R5, R19, R6 ;  /* 0x0000001305138223 */ /* 0x004fca0000010106 */
[----:B------:R3:W-:Y:S01]  /*07d0*/  @!P0 STG.E desc[UR4][R2.64+0x180], R19 ;  /* 0x0001801302008986 */ /* 0x0007e2000c101904 */
[----:B------:R-:W-:Y:S05]  /*07e0*/  @P6 EXIT ;  /* 0x000000000000694d */ /* 0x000fea0003800000 */
[----:B------:R-:W0:Y:S02]  /*07f0*/  MUFU.EX2 R4, R4 ;  /* 0x0000000400047308 */ /* 0x000e240000000800 */
[----:B0-----:R-:W-:-:S05]  /*0800*/  FFMA.FTZ R5, -R5, R4, R20 ;  /* 0x0000000405057223 */ /* 0x001fca0000010114 */
[----:B------:R-:W-:Y:S01]  /*0810*/  STG.E desc[UR4][R2.64+0x380], R5 ;  /* 0x0003800502007986 */ /* 0x000fe2000c101904 */
[----:B------:R-:W-:Y:S05]  /*0820*/  EXIT ;  /* 0x000000000000794d */ /* 0x000fea0003800000 */
.L_x_5331:
        /* <DEDUP_REMOVED lines=13> */
.L_x_11936:


//--------------------- .text._ZN43_GLOBAL__N__9ae7fba5_10_SoftMax_cu_9f978f6321softmax_warp_backwardIfffLi7ELb1ELb0EEEvPT0_PKT_S5_iiiPKb --------------------------
	.section	.text._ZN43_GLOBAL__N__9ae7fba5_10_SoftMax_cu_9f978f6321softmax_warp_backwardIfffLi7ELb1ELb0EEEvPT0_PKT_S5_iiiPKb,"ax",@progbits
	.align	128
.text._ZN43_GLOBAL__N__9ae7fba5_10_SoftMax_cu_9f978f6321softmax_warp_backwardIfffLi7ELb1ELb0EEEvPT0_PKT_S5_iiiPKb:
        .type           _ZN43_GLOBAL__N__9ae7fba5_10_SoftMax_cu_9f978f6321softmax_warp_backwardIfffLi7ELb1ELb0EEEvPT0_PKT_S5_iiiPKb,@function
        .size           _ZN43_GLOBAL__N__9ae7fba5_10_SoftMax_cu_9f978f6321softmax_warp_backwardIfffLi7ELb1ELb0EEEvPT0_PKT_S5_iiiPKb,(.L_x_11937 - _ZN43_GLOBAL__N__9ae7fba5_10_SoftMax_cu_9f978f6321softmax_warp_backwardIfffLi7ELb1ELb0EEEvPT0_PKT_S5_iiiPKb)
        .other          _ZN43_GLOBAL__N__9ae7fba5_10_SoftMax_cu_9f978f6321softmax_warp_backwardIfffLi7ELb1ELb0EEEvPT0_PKT_S5_iiiPKb,@"STO_CUDA_ENTRY STV_DEFAULT"
_ZN43_GLOBAL__N__9ae7fba5_10_SoftMax_cu_9f978f6321softmax_warp_backwardIfffLi7ELb1ELb0EEEvPT0_PKT_S5_iiiPKb:
        /* <DEDUP_REMOVED lines=22> */
[C---:B------:R-:W-:Y:S02]  /*0160*/  ISETP.GT.AND P4, PT, R14.reuse, 0x1, PT ;  /* 0x000000010e00780c */ /* 0x040fe40003f84270 */
[----:B------:R-:W-:Y:S02]  /*0170*/  ISETP.GT.AND P5, PT, R14, 0x1, PT ;  /* 0x000000010e00780c */ /* 0x000fe40003fa4270 */
[----:B------:R-:W-:Y:S02]  /*0180*/  ISETP.GE.AND P0, PT, R3, R5, PT ;  /* 0x000000050300720c */ /* 0x000fe40003f06270 */
[----:B------:R-:W-:Y:S02]  /*0190*/  SEL R2, R19, RZ, P4 ;  /* 0x000000ff13027207 */ /* 0x000fe40002000000 */
[----:B------:R-:W-:Y:S02]  /*01a0*/  IADD3 R10, P6, R12, R19, RZ ;  /* 0x000000130c0a7210 */ /* 0x000fe40007fde0ff */
[----:B------:R-:W-:-:S02]  /*01b0*/  SHF.R.S32.HI R4, RZ, 0x1f, R12 ;  /* 0x0000001fff047819 */ /* 0x000fc4000001140c */
[----:B------:R-:W-:Y:S02]  /*01c0*/  SEL R13, R19, RZ, P5 ;  /* 0x000000ff130d7207 */ /* 0x000fe40002800000 */
[C---:B------:R-:W-:Y:S02]  /*01d0*/  LOP3.LUT R24, R3.reuse, 0x60, RZ, 0xfc, !PT ;  /* 0x0000006003187812 */ /* 0x040fe400078efcff */
[-C--:B------:R-:W-:Y:S02]  /*01e0*/  ISETP.GE.AND P3, PT, R20, R5.reuse, PT ;  /* 0x000000051400720c */ /* 0x080fe40003f66270 */
[----:B------:R-:W-:Y:S01]  /*01f0*/  ISETP.GE.AND P1, PT, R22, R5, PT ;  /* 0x000000051600720c */ /* 0x000fe20003f26270 */
[----:B------:R-:W-:Y:S01]  /*0200*/  IMAD.SHL.U32 R11, R10, 0x4, RZ ;  /* 0x000000040a0b7824 */ /* 0x000fe200078e00ff */
[----:B------:R-:W-:Y:S01]  /*0210*/  ISETP.GE.AND P4, PT, R3, R2, PT ;  /* 0x000000020300720c */ /* 0x000fe20003f86270 */
[----:B------:R-:W2:Y:S01]  /*0220*/  @!P0 LDG.E R15, desc[UR4][R8.64] ;  /* 0x00000004080f8981 */ /* 0x000ea2000c1e1900 */
[----:B------:R-:W-:-:S02]  /*0230*/  LEA.HI.X.SX32 R3, R19, R4, 0x1, P6 ;  /* 0x0000000413037211 */ /* 0x000fc400030f0eff */
[----:B------:R-:W-:Y:S02]  /*0240*/  ISETP.GE.AND P6, PT, R20, R13, PT ;  /* 0x0000000d1400720c */ /* 0x000fe40003fc6270 */
[----:B------:R-:W-:Y:S02]  /*0250*/  ISETP.GE.AND P2, PT, R24, R5, PT ;  /* 0x000000051800720c */ /* 0x000fe40003f46270 */
[----:B------:R-:W-:Y:S01]  /*0260*/  SHF.L.U64.HI R10, R10, 0x2, R3 ;  /* 0x000000020a0a7819 */ /* 0x000fe20000010203 */
[----:B------:R-:W3:Y:S01]  /*0270*/  @!P3 LDG.E R0, desc[UR4][R8.64+0x80] ;  /* 0x000080040800b981 */ /* 0x000ee2000c1e1900 */
[----:B------:R-:W-:-:S03]  /*0280*/  IADD3 R2, P5, R11, UR6, RZ ;  /* 0x000000060b027c10 */ /* 0x000fc6000ffbe0ff */
[----:B------:R-:W4:Y:S01]  /*0290*/  @!P1 LDG.E R4, desc[UR4][R8.64+0x100] ;  /* 0x0001000408049981 */ /* 0x000f22000c1e1900 */
[----:B------:R-:W-:Y:S01]  /*02a0*/  IADD3.X R3, R10, UR7, RZ, P5, !PT ;  /* 0x000000070a037c10 */ /* 0x000fe2000affe4ff */
[----:B------:R-:W-:Y:S01]  /*02b0*/  IMAD.MOV.U32 R18, RZ, RZ, RZ ;  /* 0x000000ffff127224 */ /* 0x000fe200078e00ff */
[----:B------:R-:W-:Y:S01]  /*02c0*/  CS2R R16, SRZ ;  /* 0x0000000000107805 */ /* 0x000fe2000001ff00 */
[----:B0-----:R-:W-:Y:S01]  /*02d0*/  IMAD.WIDE R6, R12, 0x4, R6 ;  /* 0x000000040c067825 */ /* 0x001fe200078e0206 */
[----:B------:R-:W-:Y:S01]  /*02e0*/  ULDC.64 UR6, c[0x0][0x218] ;  /* 0x0000860000067ab9 */ /* 0x000fe20000000a00 */
[----:B------:R-:W5:Y:S04]  /*02f0*/  @!P6 LDG.E R26, desc[UR4][R2.64+0x80] ;  /* 0x00008004021ae981 */ /* 0x000f68000c1e1900 */
[----:B------:R0:W5:Y:S04]  /*0300*/  @!P2 LDG.E R5, desc[UR4][R8.64+0x180] ;  /* 0x000180040805a981 */ /* 0x000168000c1e1900 */
[----:B------:R-:W5:Y:S01]  /*0310*/  @!P4 LDG.E R23, desc[UR4][R2.64] ;  /* 0x000000040217c981 */ /* 0x000f62000c1e1900 */
[----:B------:R-:W-:-:S03]  /*0320*/  ISETP.GE.AND P5, PT, R14, 0x1, PT ;  /* 0x000000010e00780c */ /* 0x000fc60003fa6270 */
[----:B------:R-:W5:Y:S01]  /*0330*/  @!P0 LDG.E R18, desc[UR4][R6.64] ;  /* 0x0000000406128981 */ /* 0x000f62000c1e1900 */
[----:B0-----:R-:W-:Y:S01]  /*0340*/  CS2R R8, SRZ ;  /* 0x0000000000087805 */ /* 0x001fe2000001ff00 */
[----:B------:R-:W-:-:S05]  /*0350*/  IMAD.MOV.U32 R21, RZ, RZ, RZ ;  /* 0x000000ffff157224 */ /* 0x000fca00078e00ff */
[----:B------:R-:W5:Y:S04]  /*0360*/  @!P3 LDG.E R9, desc[UR4][R6.64+0x80] ;  /* 0x000080040609b981 */ /* 0x000f68000c1e1900 */
[----:B------:R-:W5:Y:S01]  /*0370*/  @!P1 LDG.E R8, desc[UR4][R6.64+0x100] ;  /* 0x0001000406089981 */ /* 0x000f62000c1e1900 */
[----:B--2---:R-:W-:Y:S01]  /*0380*/  @!P0 FMUL.FTZ R17, R15, 1.4426950216293334961 ;  /* 0x3fb8aa3b0f118820 */ /* 0x004fe20000410000 */
[----:B------:R-:W-:Y:S02]  /*0390*/  CS2R R14, SRZ ;  /* 0x00000000000e7805 */ /* 0x000fe4000001ff00 */
[-C--:B------:R-:W-:Y:S01]  /*03a0*/  ISETP.GE.AND P0, PT, R24, R13.reuse, PT ;  /* 0x0000000d1800720c */ /* 0x080fe20003f06270 */
[----:B---3--:R-:W-:Y:S01]  /*03b0*/  @!P3 FMUL.FTZ R16, R0, 1.4426950216293334961 ;  /* 0x3fb8aa3b0010b820 */ /* 0x008fe20000410000 */
[----:B------:R-:W-:Y:S01]  /*03c0*/  HFMA2.MMA R0, -RZ, RZ, 0, 0 ;  /* 0x00000000ff007435 */ /* 0x000fe200000001ff */
[----:B------:R-:W-:Y:S01]  /*03d0*/  ISETP.GE.AND P3, PT, R22, R13, PT ;  /* 0x0000000d1600720c */ /* 0x000fe20003f66270 */
[----:B----4-:R-:W-:Y:S01]  /*03e0*/  @!P1 FMUL.FTZ R15, R4, 1.4426950216293334961 ;  /* 0x3fb8aa3b040f9820 */ /* 0x010fe20000410000 */
[----:B------:R-:W-:Y:S01]  /*03f0*/  IADD3 R4, P1, R11, UR6, RZ ;  /* 0x000000060b047c10 */ /* 0x000fe2000ff3e0ff */
[----:B------:R-:W-:-:S07]  /*0400*/  IMAD.MOV.U32 R13, RZ, RZ, RZ ;  /* 0x000000ffff0d7224 */ /* 0x000fce00078e00ff */
[----:B------:R-:W2:Y:S01]  /*0410*/  @!P0 LDG.E R29, desc[UR4][R2.64+0x180] ;  /* 0x00018004021d8981 */ /* 0x000ea2000c1e1900 */
[----:B-----5:R-:W-:Y:S01]  /*0420*/  @!P6 FMUL.FTZ R13, R26, 1.4426950216293334961 ;  /* 0x3fb8aa3b1a0de820 */ /* 0x020fe20000410000 */
[----:B------:R-:W-:Y:S02]  /*0430*/  MOV R26, RZ ;  /* 0x000000ff001a7202 */ /* 0x000fe40000000f00 */
[----:B------:R0:W3:Y:S01]  /*0440*/  @!P2 LDG.E R0, desc[UR4][R6.64+0x180] ;  /* 0x000180040600a981 */ /* 0x0000e2000c1e1900 */
[----:B------:R-:W-:Y:S01]  /*0450*/  @!P2 FMUL.FTZ R21, R5, 1.4426950216293334961 ;  /* 0x3fb8aa3b0515a820 */ /* 0x000fe20000410000 */
[----:B------:R-:W-:Y:S02]  /*0460*/  IADD3.X R5, R10, UR7, RZ, P1, !PT ;  /* 0x000000070a057c10 */ /* 0x000fe40008ffe4ff */
[----:B------:R1:W4:Y:S01]  /*0470*/  @!P3 LDG.E R28, desc[UR4][R2.64+0x100] ;  /* 0x00010004021cb981 */ /* 0x000322000c1e1900 */
[----:B------:R-:W-:Y:S01]  /*0480*/  @!P4 FMUL.FTZ R14, R23, 1.4426950216293334961 ;  /* 0x3fb8aa3b170ec820 */ /* 0x000fe20000410000 */
[----:B------:R-:W-:-:S02]  /*0490*/  IMAD.MOV.U32 R23, RZ, RZ, RZ ;  /* 0x000000ffff177224 */ /* 0x000fc400078e00ff */
[----:B------:R-:W5:Y:S01]  /*04a0*/  @!P4 LDG.E R26, desc[UR4][R4.64] ;  /* 0x00000004041ac981 */ /* 0x000f62000c1e1900 */
[----:B0-----:R-:W-:-:S03]  /*04b0*/  CS2R R6, SRZ ;  /* 0x0000000000067805 */ /* 0x001fc6000001ff00 */
[----:B------:R-:W2:Y:S04]  /*04c0*/  @!P6 LDG.E R23, desc[UR4][R4.64+0x80] ;  /* 0x000080040417e981 */ /* 0x000ea8000c1e1900 */
[----:B------:R-:W3:Y:S04]  /*04d0*/  @!P3 LDG.E R7, desc[UR4][R4.64+0x100] ;  /* 0x000100040407b981 */ /* 0x000ee8000c1e1900 */
[----:B------:R3:W4:Y:S01]  /*04e0*/  @!P0 LDG.E R6, desc[UR4][R4.64+0x180] ;  /* 0x0001800404068981 */ /* 0x000722000c1e1900 */
[----:B------:R-:W-:-:S04]  /*04f0*/  FADD.FTZ R27, RZ, R18 ;  /* 0x00000012ff1b7221 */ /* 0x000fc80000010000 */
[----:B-1----:R-:W-:-:S04]  /*0500*/  FADD.FTZ R3, R27, R9 ;  /* 0x000000091b037221 */ /* 0x002fc80000010000 */
[----:B------:R-:W-:Y:S01]  /*0510*/  FADD.FTZ R3, R3, R8 ;  /* 0x0000000803037221 */ /* 0x000fe20000010000 */
[----:B------:R-:W-:Y:S02]  /*0520*/  IMAD.MOV.U32 R27, RZ, RZ, RZ ;  /* 0x000000ffff1b7224 */ /* 0x000fe400078e00ff */
[----:B-----5:R-:W-:-:S04]  /*0530*/  FADD.FTZ R2, RZ, R26 ;  /* 0x0000001aff027221 */ /* 0x020fc80000010000 */
[----:B--2---:R-:W-:-:S04]  /*0540*/  FADD.FTZ R2, R2, R23 ;  /* 0x0000001702027221 */ /* 0x004fc80000010000 */
[----:B---3--:R-:W-:Y:S01]  /*0550*/  FADD.FTZ R5, R2, R7 ;  /* 0x0000000702057221 */ /* 0x008fe20000010000 */
[----:B------:R-:W-:-:S03]  /*0560*/  FADD.FTZ R3, R3, R0 ;  /* 0x0000000003037221 */ /* 0x000fc60000010000 */
[----:B----4-:R-:W-:Y:S02]  /*0570*/  FADD.FTZ R5, R5, R6 ;  /* 0x0000000605057221 */ /* 0x010fe40000010000 */
[----:B------:R-:W0:Y:S04]  /*0580*/  SHFL.BFLY PT, R4, R3, 0x10, 0x1f ;  /* 0x0e001f0003047f89 */ /* 0x000e2800000e0000 */
[----:B------:R-:W1:Y:S01]  /*0590*/  SHFL.BFLY PT, R2, R5, 0x10, 0x1f ;  /* 0x0e001f0005027f89 */ /* 0x000e6200000e0000 */
[----:B------:R-:W-:Y:S01]  /*05a0*/  @!P3 FMUL.FTZ R27, R28, 1.4426950216293334961 ;  /* 0x3fb8aa3b1c1bb820 */ /* 0x000fe20000410000 */
[----:B------:R-:W-:-:S06]  /*05b0*/  HFMA2.MMA R28, -RZ, RZ, 0, 0 ;  /* 0x00000000ff1c7435 */ /* 0x000fcc00000001ff */
[----:B------:R-:W-:Y:S01]  /*05c0*/  @!P0 FMUL.FTZ R28, R29, 1.4426950216293334961 ;  /* 0x3fb8aa3b1d1c8820 */ /* 0x000fe20000410000 */
        /* <DEDUP_REMOVED lines=27> */
[----:B------:R-:W-:Y:S08]  /*0780*/  @!P3 MUFU.EX2 R15, R15 ;  /* 0x0000000f000fb308 */ /* 0x000ff00000000800 */
[----:B------:R-:W-:Y:S01]  /*0790*/  @!P4 MUFU.EX2 R21, R21 ;  /* 0x000000150015c308 */ /* 0x000fe20000000800 */
[----:B-1----:R-:W-:Y:S01]  /*07a0*/  @!P2 FFMA.FTZ R9, R29, -R16, R9 ;  /* 0x800000101d09a223 */ /* 0x002fe20000010009 */
[----:B0-----:R-:W-:-:S04]  /*07b0*/  LOP3.LUT R2, R2, 0x1f, RZ, 0xc0, !PT ;  /* 0x0000001f02027812 */ /* 0x001fc800078ec0ff */
[----:B------:R-:W-:Y:S02]  /*07c0*/  ISETP.GE.AND P1, PT, R2, R19, PT ;  /* 0x000000130200720c */ /* 0x000fe40003f26270 */
[----:B------:R-:W-:-:S04]  /*07d0*/  LEA R2, P5, R12, UR6, 0x2 ;  /* 0x000000060c027c11 */ /* 0x000fc8000f8a10ff */
[----:B------:R-:W-:-:S05]  /*07e0*/  LEA.HI.X R3, R12, UR7, R3, 0x2, P5 ;  /* 0x000000070c037c11 */ /* 0x000fca000a8f1403 */
[----:B------:R0:W-:Y:S02]  /*07f0*/  @!P2 STG.E desc[UR4][R2.64+0x80], R9 ;  /* 0x000080090200a986 */ /* 0x0001e4000c101904 */
[----:B------:R-:W1:Y:S02]  /*0800*/  @!P1 MUFU.EX2 R17, R17 ;  /* 0x0000001100119308 */ /* 0x000e640000000800 */
[C---:B-1----:R-:W-:Y:S01]  /*0810*/  @!P1 FFMA.FTZ R19, R29.reuse, -R17, R18 ;  /* 0x800000111d139223 */ /* 0x042fe20000010012 */
[C---:B------:R-:W-:Y:S01]  /*0820*/  @!P3 FFMA.FTZ R17, R29.reuse, -R15, R8 ;  /* 0x8000000f1d11b223 */ /* 0x040fe20000010008 */
[----:B------:R-:W-:-:S03]  /*0830*/  @!P4 FFMA.FTZ R29, R29, -R21, R0 ;  /* 0x800000151d1dc223 */ /* 0x000fc60000010000 */
[----:B------:R0:W-:Y:S04]  /*0840*/  @!P1 STG.E desc[UR4][R2.64], R19 ;  /* 0x0000001302009986 */ /* 0x0001e8000c101904 */
[----:B------:R0:W-:Y:S04]  /*0850*/  @!P3 STG.E desc[UR4][R2.64+0x100], R17 ;  /* 0x000100110200b986 */ /* 0x0001e8000c101904 */
[----:B------:R0:W-:Y:S01]  /*0860*/  @!P4 STG.E desc[UR4][R2.64+0x180], R29 ;  /* 0x0001801d0200c986 */ /* 0x0001e2000c101904 */
[----:B------:R-:W-:Y:S05]  /*0870*/  @!P0 EXIT ;  /* 0x000000000000894d */ /* 0x000fea0003800000 */
[----:B------:R-:W1:Y:S01]  /*0880*/  @!P1 MUFU.EX2 R14, R14 ;  /* 0x0000000e000e9308 */ /* 0x000e620000000800 */
[----:B0-----:R-:W-:-:S04]  /*0890*/  IADD3 R2, P0, R11, UR6, RZ ;  /* 0x000000060b027c10 */ /* 0x001fc8000ff1e0ff */
[----:B------:R-:W-:-:S03]  /*08a0*/  IADD3.X R3, R10, UR7, RZ, P0, !PT ;  /* 0x000000070a037c10 */ /* 0x000fc600087fe4ff */
[----:B------:R-:W0:Y:S08]  /*08b0*/  @!P2 MUFU.EX2 R0, R13 ;  /* 0x0000000d0000a308 */ /* 0x000e300000000800 */
[----:B------:R-:W2:Y:S01]  /*08c0*/  @!P3 MUFU.EX2 R4, R27 ;  /* 0x0000001b0004b308 */ /* 0x000ea20000000800 */
[----:B-1----:R-:W-:-:S05]  /*08d0*/  @!P1 FFMA.FTZ R9, R5, -R14, R26 ;  /* 0x8000000e05099223 */ /* 0x002fca000001001a */
[----:B------:R1:W-:Y:S01]  /*08e0*/  @!P1 STG.E desc[UR4][R2.64], R9 ;  /* 0x0000000902009986 */ /* 0x0003e2000c101904 */
[----:B0-----:R-:W-:-:S05]  /*08f0*/  @!P2 FFMA.FTZ R23, R5, -R0, R23 ;  /* 0x800000000517a223 */ /* 0x001fca0000010017 */
[----:B------:R1:W-:Y:S01]  /*0900*/  @!P2 STG.E desc[UR4][R2.64+0x80], R23 ;  /* 0x000080170200a986 */ /* 0x0003e2000c101904 */
[----:B--2---:R-:W-:-:S05]  /*0910*/  @!P3 FFMA.FTZ R7, R5, -R4, R7 ;  /* 0x800000040507b223 */ /* 0x004fca0000010007 */
[----:B------:R1:W-:Y:S01]  /*0920*/  @!P3 STG.E desc[UR4][R2.64+0x100], R7 ;  /* 0x000100070200b986 */ /* 0x0003e2000c101904 */
[----:B------:R-:W-:Y:S05]  /*0930*/  @P4 EXIT ;  /* 0x000000000000494d */ /* 0x000fea0003800000 */
[----:B------:R-:W0:Y:S02]  /*0940*/  MUFU.EX2 R28, R28 ;  /* 0x0000001c001c7308 */ /* 0x000e240000000800 */
[----:B0-----:R-:W-:-:S05]  /*0950*/  FFMA.FTZ R5, R5, -R28, R6 ;  /* 0x8000001c05057223 */ /* 0x001fca0000010006 */
[----:B------:R-:W-:Y:S01]  /*0960*/  STG.E desc[UR4][R2.64+0x180], R5 ;  /* 0x0001800502007986 */ /* 0x000fe2000c101904 */
[----:B------:R-:W-:Y:S05]  /*0970*/  EXIT ;  /* 0x000000000000794d */ /* 0x000fea0003800000 */
.L_x_5332:
        /* <DEDUP_REMOVED lines=16> */
.L_x_11937:


//--------------------- .text._ZN43_GLOBAL__N__9ae7fba5_10_SoftMax_cu_9f978f6321softmax_warp_backwardIfffLi6ELb1ELb0EEEvPT0_PKT_S5_iiiPKb --------------------------
	.section	.text._ZN43_GLOBAL__N__9ae7fba5_10_SoftMax_cu_9f978f6321softmax_warp_backwardIfffLi6ELb1ELb0EEEvPT0_PKT_S5_iiiPKb,"ax",@progbits
	.align	128
.text._ZN43_GLOBAL__N__9ae7fba5_10_SoftMax_cu_9f978f6321softmax_warp_backwardIfffLi6ELb1ELb0EEEvPT0_PKT_S5_iiiPKb:
        .type           _ZN43_GLOBAL__N__9ae7fba5_10_SoftMax_cu_9f978f6321softmax_warp_backwardIfffLi6ELb1ELb0EEEvPT0_PKT_S5_iiiPKb,@function
        .size           _ZN43_GLOBAL__N__9ae7fba5_10_SoftMax_cu_9f978f6321softmax_warp_backwardIfffLi6ELb1ELb0EEEvPT0_PKT_S5_iiiPKb,(.L_x_11938 - _ZN43_GLOBAL__N__9ae7fba5_10_SoftMax_cu_9f978f6321softmax_warp_backwardIfffLi6ELb1ELb0EEEvPT0_PKT_S5_iiiPKb)
        .other          _ZN43_GLOBAL__N__9ae7fba5_10_SoftMax_cu_9f978f6321softmax_warp_backwardIfffLi6ELb1ELb0EEEvPT0_PKT_S5_iiiPKb,@"STO_CUDA_ENTRY STV_DEFAULT"
_ZN43_GLOBAL__N__9ae7fba5_10_SoftMax_cu_9f978f6321softmax_warp_backwardIfffLi6ELb1ELb0EEEvPT0_PKT_S5_iiiPKb:
[----:B------:R-:W-:Y:S01]  /*0000*/  LDC R1, c[0x0][0x28] ;  /* 0x00000a00ff017b82 */ /* 0x000fe20000000800 */
[----:B------:R-:W0:Y:S07]  /*0010*/  S2R R3, SR_TID.Y ;  /* 0x0000000000037919 */ /* 0x000e2e0000002200 */
[----:B------:R-:W0:Y:S01]  /*0020*/  S2UR UR4, SR_CTAID.X ;  /* 0x00000000000479c3 */ /* 0x000e220000002500 */
[----:B------:R-:W-:Y:S01]  /*0030*/  IMAD.MOV.U32 R12, RZ, RZ, RZ ;  /* 0x000000ffff0c7224 */ /* 0x000fe200078e00ff */
[----:B------:R-:W-:Y:S01]  /*0040*/  MOV R15, RZ ;  /* 0x000000ff000f7202 */ /* 0x000fe20000000f00 */
[----:B------:R-:W1:Y:S01]  /*0050*/  S2R R14, SR_TID.X ;  /* 0x00000000000e7919 */ /* 0x000e620000002100 */
[----:B------:R-:W-:Y:S01]  /*0060*/  IMAD.MOV.U32 R10, RZ, RZ, RZ ;  /* 0x000000ffff0a7224 */ /* 0x000fe200078e00ff */
[----:B------:R-:W-:-:S03]  /*0070*/  ULDC.64 UR6, c[0x0][0x220] ;  /* 0x0000880000067ab9 */ /* 0x000fc60000000a00 */
[----:B------:R-:W0:Y:S08]  /*0080*/  LDC R0, c[0x0][0x4] ;  /* 0x00000100ff007b82 */ /* 0x000e300000000800 */
[----:B------:R-:W2:Y:S08]  /*0090*/  LDC R13, c[0x0][0x230] ;  /* 0x00008c00ff0d7b82 */ /* 0x000eb00000000800 */
[----:B------:R-:W3:Y:S01]  /*00a0*/  LDC.64 R18, c[0x0][0x218] ;  /* 0x00008600ff127b82 */ /* 0x000ee20000000a00 */
[----:B0-----:R-:W-:Y:S01]  /*00b0*/  IMAD R0, R0, UR4, R3 ;  /* 0x0000000400007c24 */ /* 0x001fe2000f8e0203 */
[----:B------:R-:W-:-:S06]  /*00c0*/  ULDC.64 UR4, c[0x0][0x228] ;  /* 0x00008a0000047ab9 */ /* 0x000fcc0000000a00 */
[----:B------:R-:W0:Y:S01]  /*00d0*/  LDC.64 R20, c[0x0][0x220] ;  /* 0x00008800ff147b82 */ /* 0x000e220000000a00 */
[----:B-1----:R-:W-:Y:S01]  /*00e0*/  LOP3.LUT R14, R14, 0x1f, RZ, 0xc0, !PT ;  /* 0x0000001f0e0e7812 */ /* 0x002fe200078ec0ff */
[----:B------:R-:W-:Y:S01]  /*00f0*/  IMAD.SHL.U32 R9, R0, 0x2, RZ ;  /* 0x0000000200097824 */ /* 0x000fe200078e00ff */
[----:B------:R-:W-:Y:S02]  /*0100*/  HFMA2.MMA R0, -RZ, RZ, 0, 0 ;  /* 0x00000000ff007435 */ /* 0x000fe400000001ff */
[----:B------:R-:W-:Y:S01]  /*0110*/  LOP3.LUT R16, R14, 0x20, RZ, 0xfc, !PT ;  /* 0x000000200e107812 */ /* 0x000fe200078efcff */
[C---:B------:R-:W-:Y:S01]  /*0120*/  IMAD R11, R9.reuse, UR5, R14 ;  /* 0x00000005090b7c24 */ /* 0x040fe2000f8e020e */
[----:B------:R-:W-:Y:S01]  /*0130*/  IADD3 R9, -R9, UR4, RZ ;  /* 0x0000000409097c10 */ /* 0x000fe2000fffe1ff */
[----:B------:R-:W-:-:S03]  /*0140*/  ULDC.64 UR4, c[0x0][0x218] ;  /* 0x0000860000047ab9 */ /* 0x000fc60000000a00 */
[----:B------:R-:W-:Y:S02]  /*0150*/  SHF.R.S32.HI R8, RZ, 0x1f, R11 ;  /* 0x0000001fff087819 */ /* 0x000fe4000001140b */
[C---:B--2---:R-:W-:Y:S01]  /*0160*/  IADD3 R6, P1, R11.reuse, R13, RZ ;  /* 0x0000000d0b067210 */ /* 0x044fe20007f3e0ff */
[----:B---3--:R-:W-:Y:S01]  /*0170*/  IMAD.WIDE R18, R11, 0x4, R18 ;  /* 0x000000040b127825 */ /* 0x008fe200078e0212 */
[----:B------:R-:W-:Y:S02]  /*0180*/  VIMNMX R25, R9, 0x2, PT ;  /* 0x0000000209197848 */ /* 0x000fe40003fe0100 */
[----:B------:R-:W-:Y:S02]  /*0190*/  LEA.HI.X.SX32 R7, R13, R8, 0x1, P1 ;  /* 0x000000080d077211 */ /* 0x000fe400008f0eff */
[----:B------:R-:W-:Y:S02]  /*01a0*/  ISETP.GT.AND P0, PT, R9, RZ, PT ;  /* 0x000000ff0900720c */ /* 0x000fe40003f04270 */
[----:B------:R-:W-:-:S02]  /*01b0*/  ISETP.GT.AND P1, PT, R25, 0x1, PT ;  /* 0x000000011900780c */ /* 0x000fc40003f24270 */
[C---:B------:R-:W-:Y:S02]  /*01c0*/  SEL R3, R13.reuse, RZ, P0 ;  /* 0x000000ff0d037207 */ /* 0x040fe40000000000 */
[----:B------:R-:W-:Y:S02]  /*01d0*/  SEL R5, R13, RZ, P1 ;  /* 0x000000ff0d057207 */ /* 0x000fe40000800000 */
[C---:B------:R-:W-:Y:S01]  /*01e0*/  SHF.L.U64.HI R7, R6.reuse, 0x2, R7 ;  /* 0x0000000206077819 */ /* 0x040fe20000010207 */
[----:B------:R-:W-:Y:S01]  /*01f0*/  IMAD.SHL.U32 R6, R6, 0x4, RZ ;  /* 0x0000000406067824 */ /* 0x000fe200078e00ff */
[C---:B------:R-:W-:Y:S02]  /*0200*/  ISETP.GE.AND P0, PT, R14.reuse, R3, PT ;  /* 0x000000030e00720c */ /* 0x040fe40003f06270 */
[----:B------:R-:W-:Y:S02]  /*0210*/  ISETP.GE.AND P1, PT, R14, R5, PT ;  /* 0x000000050e00720c */ /* 0x000fe40003f26270 */
[----:B------:R-:W-:-:S02]  /*0220*/  IADD3 R2, P4, R6, UR4, RZ ;  /* 0x0000000406027c10 */ /* 0x000fc4000ff9e0ff */
[C---:B------:R-:W-:Y:S02]  /*0230*/  ISETP.GE.AND P2, PT, R16.reuse, R3, PT ;  /* 0x000000031000720c */ /* 0x040fe40003f46270 */
[----:B------:R-:W-:Y:S02]  /*0240*/  ISETP.GE.AND P3, PT, R16, R5, PT ;  /* 0x000000051000720c */ /* 0x000fe40003f66270 */
[----:B------:R-:W-:Y:S01]  /*0250*/  IADD3.X R3, R7, UR5, RZ, P4, !PT ;  /* 0x0000000507037c10 */ /* 0x000fe2000a7fe4ff */
[----:B------:R-:W-:Y:S02]  /*0260*/  ULDC.64 UR4, c[0x0][0x208] ;  /* 0x0000820000047ab9 */ /* 0x000fe40000000a00 */
        /* <DEDUP_REMOVED lines=38> */
[----:B------:R-:W-:Y:S01]  /*04d0*/  IMAD.MOV.U32 R13, RZ, RZ, RZ ;  /* 0x000000ffff0d7224 */ /* 0x000fe200078e00ff */
[----:B------:R-:W-:Y:S01]  /*04e0*/  MOV R14, RZ ;  /* 0x000000ff000e7202 */ /* 0x000fe20000000f00 */
[----:B-----5:R-:W-:Y:S01]  /*04f0*/  @!P0 FMUL.FTZ R14, R23, 1.4426950216293334961 ;  /* 0x3fb8aa3b170e8820 */ /* 0x020fe20000410000 */
[----:B------:R-:W-:Y:S01]  /*0500*/  @!P2 FMUL.FTZ R13, R24, 1.4426950216293334961 ;  /* 0x3fb8aa3b180da820 */ /* 0x000fe20000410000 */
[----:B------:R-:W-:Y:S01]  /*0510*/  ISETP.GE.AND P0, PT, R9, 0x2, PT ;  /* 0x000000020900780c */ /* 0x000fe20003f06270 */
[----:B-1----:R-:W-:Y:S01]  /*0520*/  FADD.FTZ R21, R3, R28 ;  /* 0x0000001c03157221 */ /* 0x002fe20000010000 */
[C---:B------:R-:W-:Y:S02]  /*0530*/  LEA R2, P2, R11.reuse, UR6, 0x2 ;  /* 0x000000060b027c11 */ /* 0x040fe4000f8410ff */
[----:B------:R-:W-:Y:S01]  /*0540*/  MOV R9, RZ ;  /* 0x000000ff00097202 */ /* 0x000fe20000000f00 */
[----:B------:R-:W-:Y:S01]  /*0550*/  @!P1 FMUL.FTZ R9, R22, 1.4426950216293334961 ;  /* 0x3fb8aa3b16099820 */ /* 0x000fe20000410000 */
[----:B------:R-:W1:Y:S01]  /*0560*/  @!P4 MUFU.EX2 R19, R14 ;  /* 0x0000000e0013c308 */ /* 0x000e620000000800 */
[----:B0-----:R-:W-:-:S07]  /*0570*/  LEA.HI.X R3, R11, UR7, R8, 0x2, P2 ;  /* 0x000000070b037c11 */ /* 0x001fce00090f1408 */
[----:B------:R-:W0:Y:S01]  /*0580*/  @!P5 MUFU.EX2 R16, R13 ;  /* 0x0000000d0010d308 */ /* 0x000e220000000800 */
[----:B-1----:R-:W-:-:S05]  /*0590*/  @!P4 FFMA.FTZ R19, R21, -R19, R0 ;  /* 0x800000131513c223 */ /* 0x002fca0000010000 */
[----:B------:R1:W-:Y:S01]  /*05a0*/  @!P4 STG.E desc[UR4][R2.64], R19 ;  /* 0x000000130200c986 */ /* 0x0003e2000c101904 */
[----:B0-----:R-:W-:-:S05]  /*05b0*/  @!P5 FFMA.FTZ R15, R21, -R16, R15 ;  /* 0x80000010150fd223 */ /* 0x001fca000001000f */
[----:B------:R1:W-:Y:S01]  /*05c0*/  @!P5 STG.E desc[UR4][R2.64+0x80], R15 ;  /* 0x0000800f0200d986 */ /* 0x0003e2000c101904 */
[----:B------:R-:W-:Y:S05]  /*05d0*/  @!P0 EXIT ;  /* 0x000000000000894d */ /* 0x000fea0003800000 */
[----:B------:R-:W1:Y:S01]  /*05e0*/  @!P4 MUFU.EX2 R9, R9 ;  /* 0x000000090009c308 */ /* 0x000e620000000800 */
[----:B------:R-:W-:Y:S01]  /*05f0*/  IADD3 R6, P0, R6, UR6, RZ ;  /* 0x0000000606067c10 */ /* 0x000fe2000ff1e0ff */
[----:B--2---:R-:W-:Y:S01]  /*0600*/  FADD.FTZ R5, R4, R5 ;  /* 0x0000000504057221 */ /* 0x004fe20000010000 */
[----:B------:R-:W-:Y:S02]  /*0610*/  IMAD.MOV.U32 R0, RZ, RZ, RZ ;  /* 0x000000ffff007224 */ /* 0x000fe400078e00ff */
[----:B------:R-:W-:Y:S01]  /*0620*/  @!P3 FMUL.FTZ R0, R17, 1.4426950216293334961 ;  /* 0x3fb8aa3b1100b820 */ /* 0x000fe20000410000 */
[----:B------:R-:W-:Y:S01]  /*0630*/  IADD3.X R7, R7, UR7, RZ, P0, !PT ;  /* 0x0000000707077c10 */ /* 0x000fe200087fe4ff */
[----:B-1----:R-:W-:-:S05]  /*0640*/  @!P4 FFMA.FTZ R3, R5, -R9, R12 ;  /* 0x800000090503c223 */ /* 0x002fca000001000c */
[----:B------:R0:W-:Y:S01]  /*0650*/  @!P4 STG.E desc[UR4][R6.64], R3 ;  /* 0x000000030600c986 */ /* 0x0001e2000c101904 */
[----:B------:R-:W-:Y:S05]  /*0660*/  @P5 EXIT ;  /* 0x000000000000594d */ /* 0x000fea0003800000 */
[----:B0-----:R-:W0:Y:S02]  /*0670*/  MUFU.EX2 R3, R0 ;  /* 0x0000000000037308 */ /* 0x001e240000000800 */
[----:B0-----:R-:W-:-:S05]  /*0680*/  FFMA.FTZ R3, R5, -R3, R10 ;  /* 0x8000000305037223 */ /* 0x001fca000001000a */
[----:B------:R-:W-:Y:S01]  /*0690*/  STG.E desc[UR4][R6.64+0x80], R3 ;  /* 0x0000800306007986 */ /* 0x000fe2000c101904 */
[----:B------:R-:W-:Y:S05]  /*06a0*/  EXIT ;  /* 0x000000000000794d */ /* 0x000fea0003800000 */
.L_x_5333:
        /* <DEDUP_REMOVED lines=13> */
.L_x_11938:


//--------------------- .text._ZN43_GLOBAL__N__9ae7fba5_10_SoftMax_cu_9f978f6321softmax_warp_backwardIfffLi5ELb1ELb0EEEvPT0_PKT_S5_iiiPKb --------------------------
	.section	.text._ZN43_GLOBAL__N__9ae7fba5_10_SoftMax_cu_9f978f6321softmax_warp_backwardIfffLi5ELb1ELb0EEEvPT0_PKT_S5_iiiPKb,"ax",@progbits
	.align	128
.text._ZN43_GLOBAL__N__9ae7fba5_10_SoftMax_cu_9f978f6321softmax_warp_backwardIfffLi5ELb1ELb0EEEvPT0_PKT_S5_iiiPKb:
        .type           _ZN43_GLOBAL__N__9ae7fba5_10_SoftMax_cu_9f978f6321softmax_warp_backwardIfffLi5ELb1ELb0EEEvPT0_PKT_S5_iiiPKb,@function
        .size           _ZN43_GLOBAL__N__9ae7fba5_10_SoftMax_cu_9f978f6321softmax_warp_backwardIfffLi5ELb1ELb0EEEvPT0_PKT_S5_iiiPKb,(.L_x_11939 - _ZN43_GLOBAL__N__9ae7fba5_10_SoftMax_cu_9f978f6321softmax_warp_backwardIfffLi5ELb1ELb0EEEvPT0_PKT_S5_iiiPKb)
        .other          _ZN43_GLOBAL__N__9ae7fba5_10_SoftMax_cu_9f978f6321softmax_warp_backwardIfffLi5ELb1ELb0EEEvPT0_PKT_S5_iiiPKb,@"STO_CUDA_ENTRY STV_DEFAULT"
_ZN43_GLOBAL__N__9ae7fba5_10_SoftMax_cu_9f978f6321softmax_warp_backwardIfffLi5ELb1ELb0EEEvPT0_PKT_S5_iiiPKb:
        /* <DEDUP_REMOVED lines=35> */
[----:B------:R-:W-:-:S03]  /*0230*/  IMAD.MOV.U32 R6, RZ, RZ, RZ ;  /* 0x000000ffff067224 */ /* 0x000fc600078e00ff */
[----:B------:R-:W-:-:S03]  /*0240*/  @!P0 IADD3.X R13, R18, R7, RZ, P3, !PT ;  /* 0x00000007120d8210 */ /* 0x000fc60001ffe4ff */
[----:B------:R-:W3:Y:S04]  /*0250*/  @!P1 LDG.E R6, desc[UR4][R10.64] ;  /* 0x000000040a069981 */ /* 0x000ee8000c1e1900 */
[----:B------:R-:W4:Y:S01]  /*0260*/  @!P0 LDG.E R4, desc[UR4][R12.64] ;  /* 0x000000040c048981 */ /* 0x000f22000c1e1900 */
[----:B--2---:R-:W-:-:S05]  /*0270*/  @!P1 IADD3 R14, P2, R21, R14, RZ ;  /* 0x0000000e150e9210 */ /* 0x004fca0007f5e0ff */
[----:B------:R-:W-:Y:S01]  /*0280*/  @!P1 IMAD.X R15, R20, 0x1, R15, P2 ;  /* 0x00000001140f9824 */ /* 0x000fe200010e060f */
[----:B0-----:R-:W-:-:S04]  /*0290*/  @!P0 IADD3 R8, P2, R19, R8, RZ ;  /* 0x0000000813088210 */ /* 0x001fc80007f5e0ff */
[----:B------:R0:W5:Y:S01]  /*02a0*/  @!P1 LDG.E R7, desc[UR4][R14.64] ;  /* 0x000000040e079981 */ /* 0x000162000c1e1900 */
        /* <DEDUP_REMOVED lines=26> */
[----:B-1----:R-:W-:-:S05]  /*0450*/  FADD.FTZ R9, R17, R20 ;  /* 0x0000001411097221 */ /* 0x002fca0000010000 */
[----:B-----5:R-:W-:Y:S01]  /*0460*/  @!P1 FMUL.FTZ R5, R7, 1.4426950216293334961 ;  /* 0x3fb8aa3b07059820 */ /* 0x020fe20000410000 */
[----:B------:R-:W-:Y:S01]  /*0470*/  ISETP.GE.AND P1, PT, R16, 0x2, PT ;  /* 0x000000021000780c */ /* 0x000fe20003f26270 */
[----:B------:R-:W-:Y:S02]  /*0480*/  IMAD.MOV.U32 R7, RZ, RZ, RZ ;  /* 0x000000ffff077224 */ /* 0x000fe400078e00ff */
[----:B------:R-:W-:Y:S02]  /*0490*/  @!P0 FMUL.FTZ R7, R8, 1.4426950216293334961 ;  /* 0x3fb8aa3b08078820 */ /* 0x000fe40000410000 */
[----:B------:R-:W1:Y:S01]  /*04a0*/  @!P2 LDC.64 R10, c[0x0][0x210] ;  /* 0x00008400ff0aab82 */ /* 0x000e620000000a00 */
[----:B------:R-:W3:Y:S02]  /*04b0*/  @!P2 MUFU.EX2 R5, R5 ;  /* 0x000000050005a308 */ /* 0x000ee40000000800 */
[----:B---3--:R-:W-:Y:S01]  /*04c0*/  @!P2 FFMA.FTZ R9, R9, -R5, R6 ;  /* 0x800000050909a223 */ /* 0x008fe20000010006 */
[----:B-1----:R-:W-:-:S04]  /*04d0*/  @!P2 LEA R10, P3, R3, R10, 0x2 ;  /* 0x0000000a030aa211 */ /* 0x002fc800078610ff */
[----:B------:R-:W-:-:S05]  /*04e0*/  @!P2 LEA.HI.X R11, R3, R11, R2, 0x2, P3 ;  /* 0x0000000b030ba211 */ /* 0x000fca00018f1402 */
[----:B------:R1:W-:Y:S01]  /*04f0*/  @!P2 STG.E desc[UR4][R10.64], R9 ;  /* 0x000000090a00a986 */ /* 0x0003e2000c101904 */
[----:B------:R-:W-:Y:S05]  /*0500*/  @!P1 EXIT ;  /* 0x000000000000994d */ /* 0x000fea0003800000 */
[----:B------:R-:W-:Y:S05]  /*0510*/  @P2 EXIT ;  /* 0x000000000000294d */ /* 0x000fea0003800000 */
[----:B------:R-:W3:Y:S01]  /*0520*/  MUFU.EX2 R7, R7 ;  /* 0x0000000700077308 */ /* 0x000ee20000000800 */
[----:B------:R-:W-:Y:S01]  /*0530*/  IADD3 R3, P0, R3, R0, RZ ;  /* 0x0000000003037210 */ /* 0x000fe20007f1e0ff */
[----:B------:R-:W-:Y:S01]  /*0540*/  ULDC.64 UR6, c[0x0][0x210] ;  /* 0x0000840000067ab9 */ /* 0x000fe20000000a00 */
[----:B--2---:R-:W-:Y:S02]  /*0550*/  FADD.FTZ R5, R18, R13 ;  /* 0x0000000d12057221 */ /* 0x004fe40000010000 */
[----:B------:R-:W-:Y:S02]  /*0560*/  LEA.HI.X.SX32 R0, R0, R2, 0x1, P0 ;  /* 0x0000000200007211 */ /* 0x000fe400000f0eff */
[----:B------:R-:W-:-:S04]  /*0570*/  LEA R2, P0, R3, UR6, 0x2 ;  /* 0x0000000603027c11 */ /* 0x000fc8000f8010ff */
[----:B------:R-:W-:Y:S01]  /*0580*/  LEA.HI.X R3, R3, UR7, R0, 0x2, P0 ;  /* 0x0000000703037c11 */ /* 0x000fe200080f1400 */
[----:B---3--:R-:W-:-:S05]  /*0590*/  FFMA.FTZ R5, R5, -R7, R4 ;  /* 0x8000000705057223 */ /* 0x008fca0000010004 */
[----:B------:R-:W-:Y:S01]  /*05a0*/  STG.E desc[UR4][R2.64], R5 ;  /* 0x0000000502007986 */ /* 0x000fe2000c101904 */
[----:B------:R-:W-:Y:S05]  /*05b0*/  EXIT ;  /* 0x000000000000794d */ /* 0x000fea0003800000 */
.L_x_5334:
        /* <DEDUP_REMOVED lines=12> */
.L_x_11939:


//--------------------- .text._ZN43_GLOBAL__N__9ae7fba5_10_SoftMax_cu_9f978f6321softmax_warp_backwardIfffLi4ELb1ELb0EEEvPT0_PKT_S5_iiiPKb --------------------------
	.section	.text._ZN43_GLOBAL__N__9ae7fba5_10_SoftMax_cu_9f978f6321softmax_warp_backwardIfffLi4ELb1ELb0EEEvPT0_PKT_S5_iiiPKb,"ax",@progbits
	.align	128
.text._ZN43_GLOBAL__N__9ae7fba5_10_SoftMax_cu_9f978f6321softmax_warp_backwardIfffLi4ELb1ELb0EEEvPT0_PKT_S5_iiiPKb:
        .type           _ZN43_GLOBAL__N__9ae7fba5_10_SoftMax_cu_9f978f6321softmax_warp_backwardIfffLi4ELb1ELb0EEEvPT0_PKT_S5_iiiPKb,@function
        .size           _ZN43_GLOBAL__N__9ae7fba5_10_SoftMax_cu_9f978f6321softmax_warp_backwardIfffLi4ELb1ELb0EEEvPT0_PKT_S5_iiiPKb,(.L_x_11940 - _ZN43_GLOBAL__N__9ae7fba5_10_SoftMax_cu_9f978f6321softmax_warp_backwardIfffLi4ELb1ELb0EEEvPT0_PKT_S5_iiiPKb)
        .other          _ZN43_GLOBAL__N__9ae7fba5_10_SoftMax_cu_9f978f6321softmax_warp_backwardIfffLi4ELb1ELb0EEEvPT0_PKT_S5_iiiPKb,@"STO_CUDA_ENTRY STV_DEFAULT"
_ZN43_GLOBAL__N__9ae7fba5_10_SoftMax_cu_9f978f6321softmax_warp_backwardIfffLi4ELb1ELb0EEEvPT0_PKT_S5_iiiPKb:
        /* <DEDUP_REMOVED lines=66> */
[----:B------:R-:W-:Y:S01]  /*0420*/  ISETP.GE.AND P1, PT, R16, 0x2, PT ;  /* 0x000000021000780c */ /* 0x000fe20003f26270 */
[----:B01----:R-:W-:Y:S01]  /*0430*/  FADD.FTZ R9, R9, R18 ;  /* 0x0000001209097221 */ /* 0x003fe20000010000 */
[----:B------:R-:W-:Y:S02]  /*0440*/  IMAD.MOV.U32 R7, RZ, RZ, RZ ;  /* 0x000000ffff077224 */ /* 0x000fe400078e00ff */
[----:B------:R-:W-:-:S05]  /*0450*/  @!P0 FMUL.FTZ R7, R8, 1.4426950216293334961 ;  /* 0x3fb8aa3b08078820 */ /* 0x000fca0000410000 */
[----:B------:R-:W0:Y:S01]  /*0460*/  @!P2 LDC.64 R10, c[0x0][0x210] ;  /* 0x00008400ff0aab82 */ /* 0x000e220000000a00 */
[----:B------:R-:W1:Y:S02]  /*0470*/  @!P2 MUFU.EX2 R5, R5 ;  /* 0x000000050005a308 */ /* 0x000e640000000800 */
[----:B-1----:R-:W-:Y:S01]  /*0480*/  @!P2 FFMA.FTZ R9, R9, -R5, R6 ;  /* 0x800000050909a223 */ /* 0x002fe20000010006 */
[----:B0-----:R-:W-:-:S04]  /*0490*/  @!P2 LEA R10, P3, R3, R10, 0x2 ;  /* 0x0000000a030aa211 */ /* 0x001fc800078610ff */
[----:B------:R-:W-:-:S05]  /*04a0*/  @!P2 LEA.HI.X R11, R3, R11, R2, 0x2, P3 ;  /* 0x0000000b030ba211 */ /* 0x000fca00018f1402 */
[----:B------:R0:W-:Y:S01]  /*04b0*/  @!P2 STG.E desc[UR4][R10.64], R9 ;  /* 0x000000090a00a986 */ /* 0x0001e2000c101904 */
[----:B------:R-:W-:Y:S05]  /*04c0*/  @!P1 EXIT ;  /* 0x000000000000994d */ /* 0x000fea0003800000 */
[----:B------:R-:W-:Y:S05]  /*04d0*/  @P2 EXIT ;  /* 0x000000000000294d */ /* 0x000fea0003800000 */
[----:B------:R-:W1:Y:S01]  /*04e0*/  MUFU.EX2 R7, R7 ;  /* 0x0000000700077308 */ /* 0x000e620000000800 */
[----:B------:R-:W-:Y:S01]  /*04f0*/  IADD3 R3, P0, R3, R0, RZ ;  /* 0x0000000003037210 */ /* 0x000fe20007f1e0ff */
[----:B------:R-:W-:Y:S01]  /*0500*/  ULDC.64 UR6, c[0x0][0x210] ;  /* 0x0000840000067ab9 */ /* 0x000fe20000000a00 */
[----:B--2---:R-:W-:Y:S02]  /*0510*/  FADD.FTZ R5, R15, R20 ;  /* 0x000000140f057221 */ /* 0x004fe40000010000 */
[----:B------:R-:W-:Y:S02]  /*0520*/  LEA.HI.X.SX32 R0, R0, R2, 0x1, P0 ;  /* 0x0000000200007211 */ /* 0x000fe400000f0eff */
[----:B------:R-:W-:-:S04]  /*0530*/  LEA R2, P0, R3, UR6, 0x2 ;  /* 0x0000000603027c11 */ /* 0x000fc8000f8010ff */
[----:B------:R-:W-:Y:S01]  /*0540*/  LEA.HI.X R3, R3, UR7, R0, 0x2, P0 ;  /* 0x0000000703037c11 */ /* 0x000fe200080f1400 */
[----:B-1----:R-:W-:-:S05]  /*0550*/  FFMA.FTZ R5, R5, -R7, R4 ;  /* 0x8000000705057223 */ /* 0x002fca0000010004 */
[----:B------:R-:W-:Y:S01]  /*0560*/  STG.E desc[UR4][R2.64], R5 ;  /* 0x0000000502007986 */ /* 0x000fe2000c101904 */
[----:B------:R-:W-:Y:S05]  /*0570*/  EXIT ;  /* 0x000000000000794d */ /* 0x000fea0003800000 */
.L_x_5335:
        /* <DEDUP_REMOVED lines=16> */
.L_x_11940:


//--------------------- .text._ZN43_GLOBAL__N__9ae7fba5_10_SoftMax_cu_9f978f6321softmax_warp_backwardIfffLi3ELb1ELb0EEEvPT0_PKT_S5_iiiPKb --------------------------
	.section	.text._ZN43_GLOBAL__N__9ae7fba5_10_SoftMax_cu_9f978f6321softmax_warp_backwardIfffLi3ELb1ELb0EEEvPT0_PKT_S5_iiiPKb,"ax",@progbits
	.align	128
.text._ZN43_GLOBAL__N__9ae7fba5_10_SoftMax_cu_9f978f6321softmax_warp_backwardIfffLi3ELb1ELb0EEEvPT0_PKT_S5_iiiPKb:
        .type           _ZN43_GLOBAL__N__9ae7fba5_10_SoftMax_cu_9f978f6321softmax_warp_backwardIfffLi3ELb1ELb0EEEvPT0_PKT_S5_iiiPKb,@function
        .size           _ZN43_GLOBAL__N__9ae7fba5_10_SoftMax_cu_9f978f6321softmax_warp_backwardIfffLi3ELb1ELb0EEEvPT0_PKT_S5_iiiPKb,(.L_x_11941 - _ZN43_GLOBAL__N__9ae7fba5_10_SoftMax_cu_9f978f6321softmax_warp_backwardIfffLi3ELb1ELb0EEEvPT0_PKT_S5_iiiPKb)
        .other          _ZN43_GLOBAL__N__9ae7fba5_10_SoftMax_cu_9f978f6321softmax_warp_backwardIfffLi3ELb1ELb0EEEvPT0_PKT_S5_iiiPKb,@"STO_CUDA_ENTRY STV_DEFAULT"
_ZN43_GLOBAL__N__9ae7fba5_10_SoftMax_cu_9f978f6321softmax_warp_backwardIfffLi3ELb1ELb0EEEvPT0_PKT_S5_iiiPKb:
        /* <DEDUP_REMOVED lines=53> */
[----:B------:R-:W3:Y:S01]  /*0350*/  SHFL.BFLY PT, R20, R15, 0x2, 0x181f ;  /* 0x0c581f000f147f89 */ /* 0x000ee200000e0000 */
[----:B--2---:R-:W-:Y:S01]  /*0360*/  FADD.FTZ R14, R13, R14 ;  /* 0x0000000e0d0e7221 */ /* 0x004fe20000010000 */
[----:B---3--:R-:W-:-:S04]  /*0370*/  FADD.FTZ R20, R15, R20 ;  /* 0x000000140f147221 */ /* 0x008fc80000010000 */
[----:B0-----:R1:W0:Y:S04]  /*0380*/  SHFL.BFLY PT, R11, R14, 0x1, 0x181f ;  /* 0x0c381f000e0b7f89 */ /* 0x00122800000e0000 */
[----:B------:R1:W2:Y:S01]  /*0390*/  SHFL.BFLY PT, R17, R20, 0x1, 0x181f ;  /* 0x0c381f0014117f89 */ /* 0x0002a200000e0000 */
[----:B------:R-:W-:Y:S05]  /*03a0*/  @!P2 EXIT ;  /* 0x000000000000a94d */ /* 0x000fea0003800000 */
[----:B------:R-:W-:Y:S01]  /*03b0*/  ISETP.GE.AND P2, PT, R5, R0, PT ;  /* 0x000000000500720c */ /* 0x000fe20003f46270 */
[----:B------:R-:W-:Y:S02]  /*03c0*/  IMAD.MOV.U32 R5, RZ, RZ, RZ ;  /* 0x000000ffff057224 */ /* 0x000fe400078e00ff */
[----:B-----5:R-:W-:Y:S01]  /*03d0*/  @!P1 FMUL.FTZ R5, R10, 1.4426950216293334961 ;  /* 0x3fb8aa3b0a059820 */ /* 0x020fe20000410000 */
[----:B------:R-:W-:Y:S01]  /*03e0*/  ISETP.GE.AND P1, PT, R16, 0x2, PT ;  /* 0x000000021000780c */ /* 0x000fe20003f26270 */
[----:B0-----:R-:W-:Y:S01]  /*03f0*/  FADD.FTZ R11, R14, R11 ;  /* 0x0000000b0e0b7221 */ /* 0x001fe20000010000 */
[----:B------:R-:W-:Y:S02]  /*0400*/  IMAD.MOV.U32 R10, RZ, RZ, RZ ;  /* 0x000000ffff0a7224 */ /* 0x000fe400078e00ff */
[----:B------:R-:W-:-:S05]  /*0410*/  @!P0 FMUL.FTZ R10, R7, 1.4426950216293334961 ;  /* 0x3fb8aa3b070a8820 */ /* 0x000fca0000410000 */
[----:B-1----:R-:W0:Y:S01]  /*0420*/  @!P2 LDC.64 R8, c[0x0][0x210] ;  /* 0x00008400ff08ab82 */ /* 0x002e220000000a00 */
        /* <DEDUP_REMOVED lines=17> */
.L_x_5336:
        /* <DEDUP_REMOVED lines=12> */
.L_x_11941:


//--------------------- .text._ZN43_GLOBAL__N__9ae7fba5_10_SoftMax_cu_9f978f6321softmax_warp_backwardIfffLi2ELb1ELb0EEEvPT0_PKT_S5_iiiPKb --------------------------
	.section	.text._ZN43_GLOBAL__N__9ae7fba5_10_SoftMax_cu_9f978f6321softmax_warp_backwardIfffLi2ELb1ELb0EEEvPT0_PKT_S5_iiiPKb,"ax",@progbits
	.align	128
.text._ZN43_GLOBAL__N__9ae7fba5_10_SoftMax_cu_9f978f6321softmax_warp_backwardIfffLi2ELb1ELb0EEEvPT0_PKT_S5_iiiPKb:
        .type           _ZN43_GLOBAL__N__9ae7fba5_10_SoftMax_cu_9f978f6321softmax_warp_backwardIfffLi2ELb1ELb0EEEvPT0_PKT_S5_iiiPKb,@function
        .size           _ZN43_GLOBAL__N__9ae7fba5_10_SoftMax_cu_9f978f6321softmax_warp_backwardIfffLi2ELb1ELb0EEEvPT0_PKT_S5_iiiPKb,(.L_x_11942 - _ZN43_GLOBAL__N__9ae7fba5_10_SoftMax_cu_9f978f6321softmax_warp_backwardIfffLi2ELb1ELb0EEEvPT0_PKT_S5_iiiPKb)
        .other          _ZN43_GLOBAL__N__9ae7fba5_10_SoftMax_cu_9f978f6321softmax_warp_backwardIfffLi2ELb1ELb0EEEvPT0_PKT_S5_iiiPKb,@"STO_CUDA_ENTRY STV_DEFAULT"
_ZN43_GLOBAL__N__9ae7fba5_10_SoftMax_cu_9f978f6321softmax_warp_backwardIfffLi2ELb1ELb0EEEvPT0_PKT_S5_iiiPKb:
        /* <DEDUP_REMOVED lines=52> */
[----:B------:R1:W2:Y:S04]  /*0340*/  SHFL.BFLY PT, R13, R10, 0x1, 0x1c1f ;  /* 0x0c3c1f000a0d7f89 */ /* 0x0002a800000e0000 */
[----:B0-----:R1:W0:Y:S01]  /*0350*/  SHFL.BFLY PT, R15, R12, 0x1, 0x1c1f ;  /* 0x0c3c1f000c0f7f89 */ /* 0x00122200000e0000 */
[----:B------:R-:W-:Y:S05]  /*0360*/  @!P2 EXIT ;  /* 0x000000000000a94d */ /* 0x000fea0003800000 */
[----:B------:R-:W-:Y:S01]  /*0370*/  ISETP.GE.AND P2, PT, R5, R0, PT ;  /* 0x000000000500720c */ /* 0x000fe20003f46270 */
[----:B------:R-:W-:Y:S02]  /*0380*/  IMAD.MOV.U32 R5, RZ, RZ, RZ ;  /* 0x000000ffff057224 */ /* 0x000fe400078e00ff */
[----:B-----5:R-:W-:Y:S01]  /*0390*/  @!P1 FMUL.FTZ R5, R14, 1.4426950216293334961 ;  /* 0x3fb8aa3b0e059820 */ /* 0x020fe20000410000 */
[----:B------:R-:W-:Y:S01]  /*03a0*/  ISETP.GE.AND P1, PT, R16, 0x2, PT ;  /* 0x000000021000780c */ /* 0x000fe20003f26270 */
[----:B--2---:R-:W-:Y:S01]  /*03b0*/  FADD.FTZ R11, R10, R13 ;  /* 0x0000000d0a0b7221 */ /* 0x004fe20000010000 */
[----:B------:R-:W-:Y:S02]  /*03c0*/  IMAD.MOV.U32 R7, RZ, RZ, RZ ;  /* 0x000000ffff077224 */ /* 0x000fe400078e00ff */
[----:B------:R-:W-:-:S05]  /*03d0*/  @!P0 FMUL.FTZ R7, R17, 1.4426950216293334961 ;  /* 0x3fb8aa3b11078820 */ /* 0x000fca0000410000 */
[----:B-1----:R-:W1:Y:S01]  /*03e0*/  @!P2 LDC.64 R8, c[0x0][0x210] ;  /* 0x00008400ff08ab82 */ /* 0x002e620000000a00 */
[----:B------:R-:W2:Y:S02]  /*03f0*/  @!P2 MUFU.EX2 R5, R5 ;  /* 0x000000050005a308 */ /* 0x000ea40000000800 */
[----:B--2---:R-:W-:Y:S01]  /*0400*/  @!P2 FFMA.FTZ R11, R11, -R5, R6 ;  /* 0x800000050b0ba223 */ /* 0x004fe20000010006 */
[----:B-1----:R-:W-:-:S04]  /*0410*/  @!P2 LEA R8, P3, R2, R8, 0x2 ;  /* 0x000000080208a211 */ /* 0x002fc800078610ff */
[----:B------:R-:W-:-:S05]  /*0420*/  @!P2 LEA.HI.X R9, R2, R9, R3, 0x2, P3 ;  /* 0x000000090209a211 */ /* 0x000fca00018f1403 */
[----:B------:R1:W-:Y:S01]  /*0430*/  @!P2 STG.E desc[UR4][R8.64], R11 ;  /* 0x0000000b0800a986 */ /* 0x0003e2000c101904 */
[----:B------:R-:W-:Y:S05]  /*0440*/  @!P1 EXIT ;  /* 0x000000000000994d */ /* 0x000fea0003800000 */
[----:B------:R-:W-:Y:S05]  /*0450*/  @P2 EXIT ;  /* 0x000000000000294d */ /* 0x000fea0003800000 */
[----:B------:R-:W2:Y:S01]  /*0460*/  MUFU.EX2 R7, R7 ;  /* 0x0000000700077308 */ /* 0x000ea20000000800 */
[----:B------:R-:W-:Y:S01]  /*0470*/  IADD3 R6, P0, R2, R0, RZ ;  /* 0x0000000002067210 */ /* 0x000fe20007f1e0ff */
[----:B------:R-:W-:Y:S01]  /*0480*/  ULDC.64 UR6, c[0x0][0x210] ;  /* 0x0000840000067ab9 */ /* 0x000fe20000000a00 */
[----:B0-----:R-:W-:Y:S02]  /*0490*/  FADD.FTZ R5, R12, R15 ;  /* 0x0000000f0c057221 */ /* 0x001fe40000010000 */
[----:B------:R-:W-:Y:S02]  /*04a0*/  LEA.HI.X.SX32 R3, R0, R3, 0x1, P0 ;  /* 0x0000000300037211 */ /* 0x000fe400000f0eff */
[----:B------:R-:W-:-:S04]  /*04b0*/  LEA R2, P0, R6, UR6, 0x2 ;  /* 0x0000000606027c11 */ /* 0x000fc8000f8010ff */
[----:B------:R-:W-:Y:S01]  /*04c0*/  LEA.HI.X R3, R6, UR7, R3, 0x2, P0 ;  /* 0x0000000706037c11 */ /* 0x000fe200080f1403 */
[----:B--2---:R-:W-:-:S05]  /*04d0*/  FFMA.FTZ R5, R5, -R7, R4 ;  /* 0x8000000705057223 */ /* 0x004fca0000010004 */
[----:B------:R-:W-:Y:S01]  /*04e0*/  STG.E desc[UR4][R2.64], R5 ;  /* 0x0000000502007986 */ /* 0x000fe2000c101904 */
[----:B------:R-:W-:Y:S05]  /*04f0*/  EXIT ;  /* 0x000000000000794d */ /* 0x000fea0003800000 */
.L_x_5337:
        /* <DEDUP_REMOVED lines=16> */
.L_x_11942:


//--------------------- .text._ZN43_GLOBAL__N__9ae7fba5_10_SoftMax_cu_9f978f6321softmax_warp_backwardIfffLi1ELb1ELb0EEEvPT0_PKT_S5_iiiPKb --------------------------
	.section	.text._ZN43_GLOBAL__N__9ae7fba5_10_SoftMax_cu_9f978f6321softmax_warp_backwardIfffLi1ELb1ELb0EEEvPT0_PKT_S5_iiiPKb,"ax",@progbits
	.align	128
.text._ZN43_GLOBAL__N__9ae7fba5_10_SoftMax_cu_9f978f6321softmax_warp_backwardIfffLi1ELb1ELb0EEEvPT0_PKT_S5_iiiPKb:
        .type           _ZN43_GLOBAL__N__9ae7fba5_10_SoftMax_cu_9f978f6321softmax_warp_backwardIfffLi1ELb1ELb0EEEvPT0_PKT_S5_iiiPKb,@function
        .size           _ZN43_GLOBAL__N__9ae7fba5_10_SoftMax_cu_9f978f6321softmax_warp_backwardIfffLi1ELb1ELb0EEEvPT0_PKT_S5_iiiPKb,(.L_x_11943 - _ZN43_GLOBAL__N__9ae7fba5_10_SoftMax_cu_9f978f6321softmax_warp_backwardIfffLi1ELb1ELb0EEEvPT0_PKT_S5_iiiPKb)
        .other          _ZN43_GLOBAL__N__9ae7fba5_10_SoftMax_cu_9f978f6321softmax_warp_backwardIfffLi1ELb1ELb0EEEvPT0_PKT_S5_iiiPKb,@"STO_CUDA_ENTRY STV_DEFAULT"
_ZN43_GLOBAL__N__9ae7fba5_10_SoftMax_cu_9f978f6321softmax_warp_backwardIfffLi1ELb1ELb0EEEvPT0_PKT_S5_iiiPKb:
        /* <DEDUP_REMOVED lines=33> */
[----:B-1----:R-:W-:Y:S02]  /*0210*/  @!P1 IADD3 R14, P2, R11, R14, RZ ;  /* 0x0000000e0b0e9210 */ /* 0x002fe40007f5e0ff */
[----:B------:R-:W0:Y:S02]  /*0220*/  @!P0 LDC.64 R10, c[0x0][0x220] ;  /* 0x00008800ff0a8b82 */ /* 0x000e240000000a00 */
[----:B------:R-:W3:Y:S01]  /*0230*/  @!P1 LDG.E R5, desc[UR4][R12.64] ;  /* 0x000000040c059981 */ /* 0x000ee2000c1e1900 */
[----:B--2---:R-:W-:-:S05]  /*0240*/  @!P0 IADD3 R8, P3, R19, R8, RZ ;  /* 0x0000000813088210 */ /* 0x004fca0007f7e0ff */
[----:B------:R-:W-:Y:S02]  /*0250*/  @!P0 IMAD.X R9, R6, 0x1, R9, P3 ;  /* 0x0000000106098824 */ /* 0x000fe400018e0609 */
[----:B------:R-:W-:-:S03]  /*0260*/  @!P1 IMAD.X R15, R18, 0x1, R15, P2 ;  /* 0x00000001120f9824 */ /* 0x000fc600010e060f */
[----:B------:R1:W2:Y:S04]  /*0270*/  @!P0 LDG.E R4, desc[UR4][R8.64] ;  /* 0x0000000408048981 */ /* 0x0002a8000c1e1900 */
[----:B------:R4:W5:Y:S01]  /*0280*/  @!P1 LDG.E R14, desc[UR4][R14.64] ;  /* 0x000000040e0e9981 */ /* 0x000962000c1e1900 */
[----:B0-----:R-:W-:-:S05]  /*0290*/  @!P0 IADD3 R10, P2, R19, R10, RZ ;  /* 0x0000000a130a8210 */ /* 0x001fca0007f5e0ff */
[----:B------:R-:W-:-:S05]  /*02a0*/  @!P0 IMAD.X R11, R6, 0x1, R11, P2 ;  /* 0x00000001060b8824 */ /* 0x000fca00010e060b */
[----:B------:R4:W5:Y:S01]  /*02b0*/  @!P0 LDG.E R10, desc[UR4][R10.64] ;  /* 0x000000040a0a8981 */ /* 0x000962000c1e1900 */
[----:B------:R-:W-:Y:S01]  /*02c0*/  ISETP.GE.AND P2, PT, R17, 0x1, PT ;  /* 0x000000011100780c */ /* 0x000fe20003f46270 */
[----:B---3--:R-:W-:-:S05]  /*02d0*/  FADD.FTZ R12, RZ, R5 ;  /* 0x00000005ff0c7221 */ /* 0x008fca0000010000 */
[----:B-1----:R4:W0:Y:S01]  /*02e0*/  SHFL.BFLY PT, R9, R12, 0x1, 0x1e1f ;  /* 0x0c3e1f000c097f89 */ /* 0x00282200000e0000 */
[----:B--2---:R-:W-:-:S05]  /*02f0*/  FADD.FTZ R13, RZ, R4 ;  /* 0x00000004ff0d7221 */ /* 0x004fca0000010000 */
[----:B------:R4:W1:Y:S01]  /*0300*/  SHFL.BFLY PT, R18, R13, 0x1, 0x1e1f ;  /* 0x0c3e1f000d127f89 */ /* 0x00086200000e0000 */
[----:B------:R-:W-:Y:S05]  /*0310*/  @!P2 EXIT ;  /* 0x000000000000a94d */ /* 0x000fea0003800000 */
[----:B------:R-:W-:Y:S01]  /*0320*/  ISETP.GE.AND P2, PT, R7, R0, PT ;  /* 0x000000000700720c */ /* 0x000fe20003f46270 */
[----:B------:R-:W-:Y:S02]  /*0330*/  IMAD.MOV.U32 R8, RZ, RZ, RZ ;  /* 0x000000ffff087224 */ /* 0x000fe400078e00ff */
[----:B-----5:R-:W-:Y:S01]  /*0340*/  @!P1 FMUL.FTZ R8, R14, 1.4426950216293334961 ;  /* 0x3fb8aa3b0e089820 */ /* 0x020fe20000410000 */
[----:B------:R-:W-:Y:S01]  /*0350*/  ISETP.GE.AND P1, PT, R16, 0x2, PT ;  /* 0x000000021000780c */ /* 0x000fe20003f26270 */
[----:B0---4-:R-:W-:Y:S01]  /*0360*/  FADD.FTZ R12, R12, R9 ;  /* 0x000000090c0c7221 */ /* 0x011fe20000010000 */
[----:B------:R-:W-:Y:S02]  /*0370*/  IMAD.MOV.U32 R9, RZ, RZ, RZ ;  /* 0x000000ffff097224 */ /* 0x000fe400078e00ff */
[----:B------:R-:W-:-:S05]  /*0380*/  @!P0 FMUL.FTZ R9, R10, 1.4426950216293334961 ;  /* 0x3fb8aa3b0a098820 */ /* 0x000fca0000410000 */
[----:B------:R-:W0:Y:S01]  /*0390*/  @!P2 LDC.64 R6, c[0x0][0x210] ;  /* 0x00008400ff06ab82 */ /* 0x000e220000000a00 */
[----:B------:R-:W2:Y:S02]  /*03a0*/  @!P2 MUFU.EX2 R8, R8 ;  /* 0x000000080008a308 */ /* 0x000ea40000000800 */
[----:B--2---:R-:W-:Y:S01]  /*03b0*/  @!P2 FFMA.FTZ R5, R12, -R8, R5 ;  /* 0x800000080c05a223 */ /* 0x004fe20000010005 */
[----:B0-----:R-:W-:-:S04]  /*03c0*/  @!P2 LEA R6, P3, R2, R6, 0x2 ;  /* 0x000000060206a211 */ /* 0x001fc800078610ff */
[----:B------:R-:W-:-:S05]  /*03d0*/  @!P2 LEA.HI.X R7, R2, R7, R3, 0x2, P3 ;  /* 0x000000070207a211 */ /* 0x000fca00018f1403 */
[----:B------:R0:W-:Y:S01]  /*03e0*/  @!P2 STG.E desc[UR4][R6.64], R5 ;  /* 0x000000050600a986 */ /* 0x0001e2000c101904 */
[----:B------:R-:W-:Y:S05]  /*03f0*/  @!P1 EXIT ;  /* 0x000000000000994d */ /* 0x000fea0003800000 */
[----:B------:R-:W-:Y:S05]  /*0400*/  @P2 EXIT ;  /* 0x000000000000294d */ /* 0x000fea0003800000 */
[----:B------:R-:W2:Y:S01]  /*0410*/  MUFU.EX2 R9, R9 ;  /* 0x0000000900097308 */ /* 0x000ea20000000800 */
[----:B0-----:R-:W-:Y:S01]  /*0420*/  IADD3 R6, P0, R2, R0, RZ ;  /* 0x0000000002067210 */ /* 0x001fe20007f1e0ff */
[----:B------:R-:W-:Y:S01]  /*0430*/  ULDC.64 UR6, c[0x0][0x210] ;  /* 0x0000840000067ab9 */ /* 0x000fe20000000a00 */
[----:B-1----:R-:W-:Y:S02]  /*0440*/  FADD.FTZ R5, R13, R18 ;  /* 0x000000120d057221 */ /* 0x002fe40000010000 */
[----:B------:R-:W-:Y:S02]  /*0450*/  LEA.HI.X.SX32 R3, R0, R3, 0x1, P0 ;  /* 0x0000000300037211 */ /* 0x000fe400000f0eff */
[----:B------:R-:W-:-:S04]  /*0460*/  LEA R2, P0, R6, UR6, 0x2 ;  /* 0x0000000606027c11 */ /* 0x000fc8000f8010ff */
[----:B------:R-:W-:Y:S01]  /*0470*/  LEA.HI.X R3, R6, UR7, R3, 0x2, P0 ;  /* 0x0000000706037c11 */ /* 0x000fe200080f1403 */
[----:B--2---:R-:W-:-:S05]  /*0480*/  FFMA.FTZ R5, R5, -R9, R4 ;  /* 0x8000000905057223 */ /* 0x004fca0000010004 */
[----:B------:R-:W-:Y:S01]  /*0490*/  STG.E desc[UR4][R2.64], R5 ;  /* 0x0000000502007986 */ /* 0x000fe2000c101904 */
[----:B------:R-:W-:Y:S05]  /*04a0*/  EXIT ;  /* 0x000000000000794d */ /* 0x000fea0003800000 */
.L_x_5338:
        /* <DEDUP_REMOVED lines=13> */
.L_x_11943:


//--------------------- .text._ZN43_GLOBAL__N__9ae7fba5_10_SoftMax_cu_9f978f6321softmax_warp_backwardIfffLi0ELb1ELb0EEEvPT0_PKT_S5_iiiPKb --------------------------
	.section	.text._ZN43_GLOBAL__N__9ae7fba5_10_SoftMax_cu_9f978f6321softmax_warp_backwardIfffLi0ELb1ELb0EEEvPT0_PKT_S5_iiiPKb,"ax",@progbits
	.align	128
.text._ZN43_GLOBAL__N__9ae7fba5_10_SoftMax_cu_9f978f6321softmax_warp_backwardIfffLi0ELb1ELb0EEEvPT0_PKT_S5_iiiPKb:
        .type           _ZN43_GLOBAL__N__9ae7fba5_10_SoftMax_cu_9f978f6321softmax_warp_backwardIfffLi0ELb1ELb0EEEvPT0_PKT_S5_iiiPKb,@function
        .size           _ZN43_GLOBAL__N__9ae7fba5_10_SoftMax_cu_9f978f6321softmax_warp_backwardIfffLi0ELb1ELb0EEEvPT0_PKT_S5_iiiPKb,(.L_x_11944 - _ZN43_GLOBAL__N__9ae7fba5_10_SoftMax_cu_9f978f6321softmax_warp_backwardIfffLi0ELb1ELb0EEEvPT0_PKT_S5_iiiPKb)
        .other          _ZN43_GLOBAL__N__9ae7fba5_10_SoftMax_cu_9f978f6321softmax_warp_backwardIfffLi0ELb1ELb0EEEvPT0_PKT_S5_iiiPKb,@"STO_CUDA_ENTRY STV_DEFAULT"
_ZN43_GLOBAL__N__9ae7fba5_10_SoftMax_cu_9f978f6321softmax_warp_backwardIfffLi0ELb1ELb0EEEvPT0_PKT_S5_iiiPKb:
[----:B------:R-:W-:Y:S01]  /*0000*/  LDC R1, c[0x0][0x28] ;  /* 0x00000a00ff017b82 */ /* 0x000fe20000000800 */
[----:B------:R-:W0:Y:S07]  /*0010*/  S2R R3, SR_TID.Y ;  /* 0x0000000000037919 */ /* 0x000e2e0000002200 */
[----:B------:R-:W0:Y:S01]  /*0020*/  S2UR UR4, SR_CTAID.X ;  /* 0x00000000000479c3 */ /* 0x000e220000002500 */
[----:B------:R-:W-:Y:S01]  /*0030*/  CS2R R10, SRZ ;  /* 0x00000000000a7805 */ /* 0x000fe2000001ff00 */
[----:B------:R-:W-:-:S02]  /*0040*/  IMAD.MOV.U32 R12, RZ, RZ, RZ ;  /* 0x000000ffff0c7224 */ /* 0x000fc400078e00ff */
[----:B------:R-:W-:-:S04]  /*0050*/  IMAD.MOV.U32 R15, RZ, RZ, RZ ;  /* 0x000000ffff0f7224 */ /* 0x000fc800078e00ff */
        /* <DEDUP_REMOVED lines=38> */
.L_x_5339:
[----:B------:R-:W-:Y:S05]  /*02c0*/  @!P1 EXIT ;  /* 0x000000000000994d */ /* 0x000fea0003800000 */
[----:B------:R-:W-:Y:S05]  /*02d0*/  @!P0 EXIT ;  /* 0x000000000000894d */ /* 0x000fea0003800000 */
[----:B-----5:R-:W-:Y:S01]  /*02e0*/  FMUL.FTZ R15, R15, 1.4426950216293334961 ;  /* 0x3fb8aa3b0f0f7820 */ /* 0x020fe20000410000 */
[----:B------:R-:W-:Y:S01]  /*02f0*/  ISETP.GE.AND P0, PT, R16, 0x2, PT ;  /* 0x000000021000780c */ /* 0x000fe20003f06270 */
[----:B------:R-:W-:Y:S01]  /*0300*/  ULDC.64 UR6, c[0x0][0x210] ;  /* 0x0000840000067ab9 */ /* 0x000fe20000000a00 */
[----:B------:R-:W-:Y:S01]  /*0310*/  FADD.FTZ R4, RZ, R12 ;  /* 0x0000000cff047221 */ /* 0x000fe20000010000 */
[C---:B------:R-:W-:Y:S02]  /*0320*/  LEA R2, P1, R13.reuse, UR6, 0x2 ;  /* 0x000000060d027c11 */ /* 0x040fe4000f8210ff */
[----:B------:R-:W0:Y:S02]  /*0330*/  MUFU.EX2 R15, R15 ;  /* 0x0000000f000f7308 */ /* 0x000e240000000800 */
[----:B------:R-:W-:Y:S01]  /*0340*/  LEA.HI.X R3, R13, UR7, R14, 0x2, P1 ;  /* 0x000000070d037c11 */ /* 0x000fe200088f140e */
[----:B0-----:R-:W-:-:S05]  /*0350*/  FFMA.FTZ R5, -R15, R4, R12 ;  /* 0x000000040f057223 */ /* 0x001fca000001010c */
[----:B------:R0:W-:Y:S01]  /*0360*/  STG.E desc[UR4][R2.64], R5 ;  /* 0x0000000502007986 */ /* 0x0001e2000c101904 */
[----:B------:R-:W-:Y:S05]  /*0370*/  @!P0 EXIT ;  /* 0x000000000000894d */ /* 0x000fea0003800000 */
[----:B------:R-:W1:Y:S01]  /*0380*/  MUFU.EX2 R11, R11 ;  /* 0x0000000b000b7308 */ /* 0x000e620000000800 */
[----:B------:R-:W-:Y:S01]  /*0390*/  FADD.FTZ R4, RZ, R10 ;  /* 0x0000000aff047221 */ /* 0x000fe20000010000 */
[----:B0-----:R-:W-:-:S04]  /*03a0*/  IMAD.WIDE R2, R0, 0x4, R2 ;  /* 0x0000000400027825 */ /* 0x001fc800078e0202 */
[----:B-1----:R-:W-:-:S05]  /*03b0*/  FFMA.FTZ R5, -R11, R4, R10 ;  /* 0x000000040b057223 */ /* 0x002fca000001010a */
[----:B------:R-:W-:Y:S01]  /*03c0*/  STG.E desc[UR4][R2.64], R5 ;  /* 0x0000000502007986 */ /* 0x000fe2000c101904 */
[----:B------:R-:W-:Y:S05]  /*03d0*/  EXIT ;  /* 0x000000000000794d */ /* 0x000fea0003800000 */
.L_x_5340:
        /* <DEDUP_REMOVED lines=10> */
.L_x_11944:


//--------------------- .text._ZN43_GLOBAL__N__9ae7fba5_10_SoftMax_cu_9f978f6321softmax_warp_backwardIdddLi10ELb1ELb0EEEvPT0_PKT_S5_iiiPKb --------------------------
	.section	.text._ZN43_GLOBAL__N__9ae7fba5_10_SoftMax_cu_9f978f6321softmax_warp_backwardIdddLi10ELb1ELb0EEEvPT0_PKT_S5_iiiPKb,"ax",@progbits
	.align	128
.text._ZN43_GLOBAL__N__9ae7fba5_10_SoftMax_cu_9f978f6321softmax_warp_backwardIdddLi10ELb1ELb0EEEvPT0_PKT_S5_iiiPKb:
        .type           _ZN43_GLOBAL__N__9ae7fba5_10_SoftMax_cu_9f978f6321softmax_warp_backwardIdddLi10ELb1ELb0EEEvPT0_PKT_S5_iiiPKb,@function
        .size           _ZN43_GLOBAL__N__9ae7fba5_10_SoftMax_cu_9f978f6321softmax_warp_backwardIdddLi10ELb1ELb0EEEvPT0_PKT_S5_iiiPKb,(.L_x_11945 - _ZN43_GLOBAL__N__9ae7fba5_10_SoftMax_cu_9f978f6321softmax_warp_backwardIdddLi10ELb1ELb0EEEvPT0_PKT_S5_iiiPKb)
        .other          _ZN43_GLOBAL__N__9ae7fba5_10_SoftMax_cu_9f978f6321softmax_warp_backwardIdddLi10ELb1ELb0EEEvPT0_PKT_S5_iiiPKb,@"STO_CUDA_ENTRY STV_DEFAULT"
_ZN43_GLOBAL__N__9ae7fba5_10_SoftMax_cu_9f978f6321softmax_warp_backwardIdddLi10ELb1ELb0EEEvPT0_PKT_S5_iiiPKb:
        /* <DEDUP_REMOVED lines=56> */
[-C--:B------:R-:W-:Y:S02]  /*0380*/  ISETP.GE.AND P3, PT, R2, R106.reuse, PT ;  /* 0x0000006a0200720c */ /* 0x080fe40003f66270 */
[----:B------:R-:W-:Y:S02]  /*0390*/  LOP3.LUT R3, R145, 0x120, RZ, 0xfc, !PT ;  /* 0x0000012091037812 */ /* 0x000fe400078efcff */
[----:B------:R-:W-:Y:S01]  /*03a0*/  CS2R R34, SRZ ;  /* 0x0000000000227805 */ /* 0x000fe2000001ff00 */
[----:B------:R-:W5:Y:S04]  /*03b0*/  @!P2 LDG.E.64 R32, desc[UR4][R142.64+0x200] ;  /* 0x000200048e20a981 */ /* 0x000f68000c1e1b00 */
[----:B------:R-:W4:Y:S01]  /*03c0*/  @!P4 LDG.E.64 R30, desc[UR4][R126.64+0x700] ;  /* 0x000700047e1ec981 */ /* 0x000f22000c1e1b00 */
[----:B------:R-:W-:-:S02]  /*03d0*/  ISETP.GE.AND P2, PT, R3, R106, PT ;  /* 0x0000006a0300720c */ /* 0x000fc40003f46270 */
[----:B------:R-:W-:Y:S02]  /*03e0*/  CS2R R36, SRZ ;  /* 0x0000000000247805 */ /* 0x000fe4000001ff00 */
        /* <DEDUP_REMOVED lines=101> */
[-C--:B------:R-:W-:Y:S02]  /*0a40*/  ISETP.GE.AND P6, PT, R156, R106.reuse, PT ;  /* 0x0000006a9c00720c */ /* 0x080fe40003fc6270 */
[----:B------:R-:W-:Y:S01]  /*0a50*/  LOP3.LUT R157, R145, 0x360, RZ, 0xfc, !PT ;  /* 0x00000360919d7812 */ /* 0x000fe200078efcff */
[----:B------:R-:W5:Y:S03]  /*0a60*/  @!P5 LDG.E.64 R104, desc[UR4][R142.64+0x1400] ;  /* 0x001400048e68d981 */ /* 0x000f66000c1e1b00 */
[----:B------:R-:W-:Y:S01]  /*0a70*/  ISETP.GE.AND P5, PT, R157, R106, PT ;  /* 0x0000006a9d00720c */ /* 0x000fe20003fa6270 */
[----:B------:R-:W4:Y:S01]  /*0a80*/  @!P0 LDG.E.64 R102, desc[UR4][R126.64+0x1900] ;  /* 0x001900047e668981 */ /* 0x000f22000c1e1b00 */
[----:B------:R-:W-:Y:S02]  /*0a90*/  CS2R R106, SRZ ;  /* 0x00000000006a7805 */ /* 0x000fe4000001ff00 */
[----:B------:R-:W-:-:S02]  /*0aa0*/  CS2R R108, SRZ ;  /* 0x00000000006c7805 */ /* 0x000fc4000001ff00 */
        /* <DEDUP_REMOVED lines=67> */
[----:B------:R-:W5:Y:S04]  /*0ee0*/  @!P0 LDG.E.64 R126, desc[UR4][R142.64+0x1900] ;  /* 0x001900048e7e8981 */ /* 0x000f68000c1e1b00 */
[----:B------:R-:W5:Y:S04]  /*0ef0*/  @!P6 LDG.E.64 R128, desc[UR4][R142.64+0x1a00] ;  /* 0x001a00048e80e981 */ /* 0x000f68000c1e1b00 */
[----:B------:R-:W5:Y:S04]  /*0f00*/  @!P5 LDG.E.64 R130, desc[UR4][R142.64+0x1b00] ;  /* 0x001b00048e82d981 */ /* 0x000f68000c1e1b00 */
[----:B------:R-:W5:Y:S01]  /*0f10*/  @!P4 LDG.E.64 R132, desc[UR4][R142.64+0x1c00] ;  /* 0x001c00048e84c981 */ /* 0x000f62000c1e1b00 */
[----:B0-----:R-:W-:-:S03]  /*0f20*/  DADD R148, R164, R148 ;  /* 0x00000000a4947229 */ /* 0x001fc60000000094 */
[----:B------:R-:W5:Y:S04]  /*0f30*/  @!P3 LDG.E.64 R134, desc[UR4][R142.64+0x1d00] ;  /* 0x001d00048e86b981 */ /* 0x000f68000c1e1b00 */
[----:B------:R-:W5:Y:S04]  /*0f40*/  @!P2 LDG.E.64 R136, desc[UR4][R142.64+0x1e00] ;  /* 0x001e00048e88a981 */ /* 0x000f68000c1e1b00 */
[----:B------:R0:W5:Y:S04]  /*0f50*/  @!P1 LDG.E.64 R138, desc[UR4][R142.64+0x1f00] ;  /* 0x001f00048e8a9981 */ /* 0x000168000c1e1b00 */
[----:B0-----:R-:W-:Y:S04]  /*0f60*/  SHFL.BFLY PT, R143, R149, 0x8, 0x1f ;  /* 0x0d001f00958f7f89 */ /* 0x001fe800000e0000 */
[----:B------:R-:W0:Y:S02]  /*0f70*/  SHFL.BFLY PT, R142, R148, 0x8, 0x1f ;  /* 0x0d001f00948e7f89 */ /* 0x000e2400000e0000 */
[----:B0-----:R-:W-:-:S07]  /*0f80*/  DADD R142, R148, R142 ;  /* 0x00000000948e7229 */ /* 0x001fce000000008e */
[----:B------:R-:W-:Y:S04]  /*0f90*/  SHFL.BFLY PT, R141, R143, 0x4, 0x1f ;  /* 0x0c801f008f8d7f89 */ /* 0x000fe800000e0000 */
[----:B------:R-:W0:Y:S02]  /*0fa0*/  SHFL.BFLY PT, R140, R142, 0x4, 0x1f ;  /* 0x0c801f008e8c7f89 */ /* 0x000e2400000e0000 */
[----:B0-----:R-:W-:-:S07]  /*0fb0*/  DADD R140, R142, R140 ;  /* 0x000000008e8c7229 */ /* 0x001fce000000008c */
[----:B------:R-:W-:Y:S04]  /*0fc0*/  SHFL.BFLY PT, R143, R141, 0x2, 0x1f ;  /* 0x0c401f008d8f7f89 */ /* 0x000fe800000e0000 */
[----:B------:R-:W0:Y:S01]  /*0fd0*/  SHFL.BFLY PT, R142, R140, 0x2, 0x1f ;  /* 0x0c401f008c8e7f89 */ /* 0x000e2200000e0000 */
[----:B------:R-:W-:Y:S01]  /*0fe0*/  ISETP.GE.AND P0, PT, R146, 0x1, PT ;  /* 0x000000019200780c */ /* 0x000fe20003f06270 */
        /* <DEDUP_REMOVED lines=12> */
[----:B------:R-:W-:Y:S01]  /*10b0*/  IMAD.MOV.U32 R144, RZ, RZ, 0x652b82fe ;  /* 0x652b82feff907424 */ /* 0x000fe200078e00ff */
[----:B------:R-:W-:Y:S01]  /*10c0*/  UMOV UR6, 0xfefa39ef ;  /* 0xfefa39ef00067882 */ /* 0x000fe20000000000 */
[----:B------:R-:W-:Y:S01]  /*10d0*/  IMAD.MOV.U32 R145, RZ, RZ, 0x3ff71547 ;  /* 0x3ff71547ff917424 */ /* 0x000fe200078e00ff */
[----:B------:R-:W-:Y:S01]  /*10e0*/  UMOV UR7, 0x3fe62e42 ;  /* 0x3fe62e4200077882 */ /* 0x000fe20000000000 */
[----:B-----5:R-:W-:Y:S01]  /*10f0*/  FSETP.GEU.FTZ.AND P0, PT, |R163|, 4.1917929649353027344, PT ;  /* 0x4086232ba300780b */ /* 0x020fe20003f1e200 */
[----:B------:R-:W-:Y:S03]  /*1100*/  BSSY B1, `(.L_x_5343) ;  /* 0x0000035000017945 */ /* 0x000fe60003800000 */
[----:B------:R-:W-:-:S08]  /*1110*/  DFMA R144, R162, R144, 6.75539944105574400000e+15 ;  /* 0x43380000a290742b */ /* 0x000fd00000000090 */
        /* <DEDUP_REMOVED lines=46> */
[----:B------:R-:W-:Y:S02]  /*1400*/  @!P0 IMAD R147, R145, 0x100000, R147 ;  /* 0x0010000091938824 */ /* 0x000fe400078e0293 */
[----:B------:R-:W-:Y:S02]  /*1410*/  @!P0 IMAD.IADD R145, R144, 0x1, -R145 ;  /* 0x0000000190918824 */ /* 0x000fe400078e0a91 */
[----:B------:R-:W-:-:S03]  /*1420*/  @!P0 IMAD.MOV.U32 R144, RZ, RZ, RZ ;  /* 0x000000ffff908224 */ /* 0x000fc600078e00ff */
[----:B------:R-:W-:-:S06]  /*1430*/  @!P0 LEA R145, R145, 0x3ff00000, 0x14 ;  /* 0x3ff0000091918811 */ /* 0x000fcc00078ea0ff */
[----:B------:R-:W-:-:S11]  /*1440*/  @!P0 DMUL R148, R146, R144 ;  /* 0x0000009092948228 */ /* 0x000fd60000000000 */
.L_x_5344:
[----:B------:R-:W-:Y:S05]  /*1450*/  BSYNC B1 ;  /* 0x0000000000017941 */ /* 0x000fea0003800000 */
.L_x_5343:
[----:B------:R-:W-:-:S07]  /*1460*/  DFMA R14, -R140, R148, R14 ;  /* 0x000000948c0e722b */ /* 0x000fce000000010e */
[----:B------:R0:W-:Y:S04]  /*1470*/  STG.E.64 desc[UR4][R142.64], R14 ;  /* 0x0000000e8e007986 */ /* 0x0001e8000c101b04 */
.L_x_5342:
[----:B------:R-:W-:Y:S05]  /*1480*/  BSYNC B0 ;  /* 0x0000000000007941 */ /* 0x000fea0003800000 */
.L_x_5341:
[----:B------:R-:W1:Y:S01]  /*1490*/  S2R R148, SR_TID.X ;  /* 0x0000000000947919 */ /* 0x000e620000002100 */
[----:B------:R-:W-:Y:S01]  /*14a0*/  BSSY B0, `(.L_x_5345) ;  /* 0x0000043000007945 */ /* 0x000fe20003800000 */
[----:B-1----:R-:W-:-:S04]  /*14b0*/  LOP3.LUT R148, R148, 0x1f, RZ, 0xc0, !PT ;  /* 0x0000001f94947812 */ /* 0x002fc800078ec0ff */
[----:B0-----:R-:W-:-:S04]  /*14c0*/  LOP3.LUT R15, R148, 0x20, RZ, 0xfc, !PT ;  /* 0x00000020940f7812 */ /* 0x001fc800078efcff */
[----:B------:R-:W-:-:S13]  /*14d0*/  ISETP.GE.AND P0, PT, R15, R0, PT ;  /* 0x000000000f00720c */ /* 0x000fda0003f06270 */
        /* <DEDUP_REMOVED lines=52> */
[----:B------:R-:W-:Y:S01]  /*1820*/  @!P0 IMAD.MOV.U32 R28, RZ, RZ, R14 ;  /* 0x000000ffff1c8224 */ /* 0x000fe200078e000e */
[----:B------:R-:W-:Y:S01]  /*1830*/  @!P0 SHF.R.S32.HI R145, RZ, 0x1, R145 ;  /* 0x00000001ff918819 */ /* 0x000fe20000011491 */
[----:B------:R-:W-:Y:S01]  /*1840*/  @!P0 IMAD.MOV.U32 R14, RZ, RZ, RZ ;  /* 0x000000ffff0e8224 */ /* 0x000fe200078e00ff */
[----:B------:R-:W-:-:S03]  /*1850*/  FSEL R147, R29, RZ, P1 ;  /* 0x000000ff1d937208 */ /* 0x000fc60000800000 */
[----:B------:R-:W-:Y:S02]  /*1860*/  @!P0 IMAD.IADD R144, R144, 0x1, -R145 ;  /* 0x0000000190908824 */ /* 0x000fe400078e0a91 */
[----:B------:R-:W-:-:S03]  /*1870*/  @!P0 IMAD R29, R145, 0x100000, R15 ;  /* 0x00100000911d8824 */ /* 0x000fc600078e020f */
[----:B------:R-:W-:-:S06]  /*1880*/  @!P0 LEA R15, R144, 0x3ff00000, 0x14 ;  /* 0x3ff00000900f8811 */ /* 0x000fcc00078ea0ff */
[----:B------:R-:W-:-:S11]  /*1890*/  @!P0 DMUL R146, R28, R14 ;  /* 0x0000000e1c928228 */ /* 0x000fd60000000000 */
.L_x_5348:
[----:B------:R-:W-:Y:S05]  /*18a0*/  BSYNC B1 ;  /* 0x0000000000017941 */ /* 0x000fea0003800000 */
.L_x_5347:
[----:B------:R-:W-:-:S07]  /*18b0*/  DFMA R16, -R140, R146, R16 ;  /* 0x000000928c10722b */ /* 0x000fce0000000110 */
[----:B------:R0:W-:Y:S04]  /*18c0*/  STG.E.64 desc[UR4][R142.64+0x100], R16 ;  /* 0x000100108e007986 */ /* 0x0001e8000c101b04 */
.L_x_5346:
[----:B------:R-:W-:Y:S05]  /*18d0*/  BSYNC B0 ;  /* 0x0000000000007941 */ /* 0x000fea0003800000 */
.L_x_5345:
[----:B------:R-:W-:Y:S01]  /*18e0*/  LOP3.LUT R15, R148, 0x40, RZ, 0xfc, !PT ;  /* 0x00000040940f7812 */ /* 0x000fe200078efcff */
[----:B------:R-:W-:Y:S03]  /*18f0*/  BSSY B0, `(.L_x_5349) ;  /* 0x0000041000007945 */ /* 0x000fe60003800000 */
[----:B------:R-:W-:-:S13]  /*1900*/  ISETP.GE.AND P0, PT, R15, R0, PT ;  /* 0x000000000f00720c */ /* 0x000fda0003f06270 */
[----:B------:R-:W-:Y:S05]  /*1910*/  @P0 BRA `(.L_x_5350) ;  /* 0x0000000000f80947 */ /* 0x000fea0003800000 */
[----:B0-----:R-:W-:Y:S01]  /*1920*/  IMAD.MOV.U32 R16, RZ, RZ, 0x652b82fe ;  /* 0x652b82feff107424 */ /* 0x001fe200078e00ff */
        /* <DEDUP_REMOVED lines=55> */
[----:B------:R-:W-:Y:S02]  /*1ca0*/  @!P0 IMAD.MOV.U32 R16, RZ, RZ, R14 ;  /* 0x000000ffff108224 */ /* 0x000fe400078e000e */
[----:B------:R-:W-:-:S06]  /*1cb0*/  @!P0 IMAD.MOV.U32 R14, RZ, RZ, RZ ;  /* 0x000000ffff0e8224 */ /* 0x000fcc00078e00ff */
[----:B------:R-:W-:-:S11]  /*1cc0*/  @!P0 DMUL R28, R16, R14 ;  /* 0x0000000e101c8228 */ /* 0x000fd60000000000 */
.L_x_5352:
[----:B------:R-:W-:Y:S05]  /*1cd0*/  BSYNC B1 ;  /* 0x0000000000017941 */ /* 0x000fea0003800000 */
.L_x_5351:
[----:B------:R-:W-:-:S07]  /*1ce0*/  DFMA R18, -R140, R28, R18 ;  /* 0x0000001c8c12722b */ /* 0x000fce0000000112 */
[----:B------:R1:W-:Y:S04]  /*1cf0*/  STG.E.64 desc[UR4][R142.64+0x200], R18 ;  /* 0x000200128e007986 */ /* 0x0003e8000c101b04 */
.L_x_5350:
[----:B------:R-:W-:Y:S05]  /*1d00*/  BSYNC B0 ;  /* 0x0000000000007941 */ /* 0x000fea0003800000 */
.L_x_5349:
        /* <DEDUP_REMOVED lines=12> */
[----:B-1----:R-:W-:Y:S01]  /*1dd0*/  DFMA R18, R14, -UR6, R36 ;  /* 0x800000060e127c2b */ /* 0x002fe20008000024 */
        /* <DEDUP_REMOVED lines=50> */
.L_x_5356:
[----:B------:R-:W-:Y:S05]  /*2100*/  BSYNC B1 ;  /* 0x0000000000017941 */ /* 0x000fea0003800000 */
.L_x_5355:
[----:B------:R-:W-:-:S07]  /*2110*/  DFMA R18, -R140, R18, R20 ;  /* 0x000000128c12722b */ /* 0x000fce0000000114 */
[----:B------:R2:W-:Y:S04]  /*2120*/  STG.E.64 desc[UR4][R142.64+0x300], R18 ;  /* 0x000300128e007986 */ /* 0x0005e8000c101b04 */
.L_x_5354:
[----:B------:R-:W-:Y:S05]  /*2130*/  BSYNC B0 ;  /* 0x0000000000007941 */ /* 0x000fea0003800000 */
.L_x_5353:
        /* <DEDUP_REMOVED lines=12> */
[----:B-12---:R-:W-:Y:S01]  /*2200*/  DFMA R18, R14, -UR6, R40 ;  /* 0x800000060e127c2b */ /* 0x006fe20008000028 */
        /* <DEDUP_REMOVED lines=50> */
.L_x_5360:
[----:B------:R-:W-:Y:S05]  /*2530*/  BSYNC B1 ;  /* 0x0000000000017941 */ /* 0x000fea0003800000 */
.L_x_5359:
[----:B------:R-:W-:-:S07]  /*2540*/  DFMA R18, -R140, R18, R22 ;  /* 0x000000128c12722b */ /* 0x000fce0000000116 */
[----:B------:R3:W-:Y:S04]  /*2550*/  STG.E.64 desc[UR4][R142.64+0x400], R18 ;  /* 0x000400128e007986 */ /* 0x0007e8000c101b04 */
.L_x_5358:
[----:B------:R-:W-:Y:S05]  /*2560*/  BSYNC B0 ;  /* 0x0000000000007941 */ /* 0x000fea0003800000 */
.L_x_5357:
        /* <DEDUP_REMOVED lines=12> */
[----:B-123--:R-:W-:Y:S01]  /*2630*/  DFMA R18, R14, -UR6, R44 ;  /* 0x800000060e127c2b */ /* 0x00efe2000800002c */
        /* <DEDUP_REMOVED lines=50> */
.L_x_5364:
[----:B------:R-:W-:Y:S05]  /*2960*/  BSYNC B1 ;  /* 0x0000000000017941 */ /* 0x000fea0003800000 */
.L_x_5363:
[----:B------:R-:W-:-:S07]  /*2970*/  DFMA R18, -R140, R18, R24 ;  /* 0x000000128c12722b */ /* 0x000fce0000000118 */
[----:B------:R4:W-:Y:S04]  /*2980*/  STG.E.64 desc[UR4][R142.64+0x500], R18 ;  /* 0x000500128e007986 */ /* 0x0009e8000c101b04 */
.L_x_5362:
[----:B------:R-:W-:Y:S05]  /*2990*/  BSYNC B0 ;  /* 0x0000000000007941 */ /* 0x000fea0003800000 */
.L_x_5361:
[----:B------:R-:W-:Y:S01]  /*29a0*/  LOP3.LUT R15, R148, 0xc0, RZ, 0xfc, !PT ;  /* 0x000000c0940f7812 */ /* 0x000fe200078efcff */
[----:B------:R-:W-:Y:S03]  /*29b0*/  BSSY B0, `(.L_x_5365) ;  /* 0x0000040000007945 */ /* 0x000fe60003800000 */
        /* <DEDUP_REMOVED lines=9> */
[----:B0-----:R-:W-:-:S08]  /*2a50*/  DADD R16, R14, -6.75539944105574400000e+15 ;  /* 0xc33800000e107429 */ /* 0x001fd00000000000 */
[----:B-1234-:R-:W-:Y:S01]  /*2a60*/  DFMA R18, R16, -UR6, R48 ;  /* 0x8000000610127c2b */ /* 0x01efe20008000030 */
        /* <DEDUP_REMOVED lines=49> */
.L_x_5368:
[----:B------:R-:W-:Y:S05]  /*2d80*/  BSYNC B1 ;  /* 0x0000000000017941 */ /* 0x000fea0003800000 */
.L_x_5367:
[----:B------:R-:W-:-:S07]  /*2d90*/  DFMA R18, -R140, R18, R26 ;  /* 0x000000128c12722b */ /* 0x000fce000000011a */
[----:B------:R0:W-:Y:S04]  /*2da0*/  STG.E.64 desc[UR4][R142.64+0x600], R18 ;  /* 0x000600128e007986 */ /* 0x0001e8000c101b04 */
.L_x_5366:
[----:B------:R-:W-:Y:S05]  /*2db0*/  BSYNC B0 ;  /* 0x0000000000007941 */ /* 0x000fea0003800000 */
.L_x_5365:
        /* <DEDUP_REMOVED lines=62> */
.L_x_5372:
[----:B------:R-:W-:Y:S05]  /*31a0*/  BSYNC B1 ;  /* 0x0000000000017941 */ /* 0x000fea0003800000 */
.L_x_5371:
[----:B------:R-:W-:-:S07]  /*31b0*/  DFMA R16, -R140, R16, R30 ;  /* 0x000000108c10722b */ /* 0x000fce000000011e */
[----:B------:R0:W-:Y:S04]  /*31c0*/  STG.E.64 desc[UR4][R142.64+0x700], R16 ;  /* 0x000700108e007986 */ /* 0x0001e8000c101b04 */
.L_x_5370:
[----:B------:R-:W-:Y:S05]  /*31d0*/  BSYNC B0 ;  /* 0x0000000000007941 */ /* 0x000fea0003800000 */
.L_x_5369:
[----:B------:R-:W-:Y:S01]  /*31e0*/  ISETP.GE.AND P0, PT, R2, R0, PT ;  /* 0x000000000200720c */ /* 0x000fe20003f06270 */
[----:B------:R-:W-:-:S12]  /*31f0*/  BSSY B0, `(.L_x_5373) ;  /* 0x0000040000007945 */ /* 0x000fd80003800000 */
        /* <DEDUP_REMOVED lines=60> */
.L_x_5376:
[----:B------:R-:W-:Y:S05]  /*35c0*/  BSYNC B1 ;  /* 0x0000000000017941 */ /* 0x000fea0003800000 */
.L_x_5375:
[----:B------:R-:W-:-:S07]  /*35d0*/  DFMA R16, -R140, R16, R34 ;  /* 0x000000108c10722b */ /* 0x000fce0000000122 */
[----:B------:R0:W-:Y:S04]  /*35e0*/  STG.E.64 desc[UR4][R142.64+0x800], R16 ;  /* 0x000800108e007986 */ /* 0x0001e8000c101b04 */
.L_x_5374:
[----:B------:R-:W-:Y:S05]  /*35f0*/  BSYNC B0 ;  /* 0x0000000000007941 */ /* 0x000fea0003800000 */
.L_x_5373:
        /* <DEDUP_REMOVED lines=11> */
[----:B0-----:R-:W-:Y:S01]  /*36b0*/  DFMA R16, R14, -UR6, R60 ;  /* 0x800000060e107c2b */ /* 0x001fe2000800003c */
        /* <DEDUP_REMOVED lines=50> */
.L_x_5380:
[----:B------:R-:W-:Y:S05]  /*39e0*/  BSYNC B1 ;  /* 0x0000000000017941 */ /* 0x000fea0003800000 */
.L_x_5379:
[----:B------:R-:W-:-:S07]  /*39f0*/  DFMA R14, -R140, R14, R38 ;  /* 0x0000000e8c0e722b */ /* 0x000fce0000000126 */
[----:B------:R0:W-:Y:S04]  /*3a00*/  STG.E.64 desc[UR4][R142.64+0x900], R14 ;  /* 0x0009000e8e007986 */ /* 0x0001e8000c101b04 */
.L_x_5378:
[----:B------:R-:W-:Y:S05]  /*3a10*/  BSYNC B0 ;  /* 0x0000000000007941 */ /* 0x000fea0003800000 */
.L_x_5377:
        /* <DEDUP_REMOVED lines=62> */
.L_x_5384:
[----:B------:R-:W-:Y:S05]  /*3e00*/  BSYNC B1 ;  /* 0x0000000000017941 */ /* 0x000fea0003800000 */
.L_x_5383:
[----:B------:R-:W-:-:S07]  /*3e10*/  DFMA R14, -R140, R14, R42 ;  /* 0x0000000e8c0e722b */ /* 0x000fce000000012a */
[----:B------:R0:W-:Y:S04]  /*3e20*/  STG.E.64 desc[UR4][R142.64+0xa00], R14 ;  /* 0x000a000e8e007986 */ /* 0x0001e8000c101b04 */
.L_x_5382:
[----:B------:R-:W-:Y:S05]  /*3e30*/  BSYNC B0 ;  /* 0x0000000000007941 */ /* 0x000fea0003800000 */
.L_x_5381:
        /* <DEDUP_REMOVED lines=62> */
.L_x_5388:
[----:B------:R-:W-:Y:S05]  /*4220*/  BSYNC B1 ;  /* 0x0000000000017941 */ /* 0x000fea0003800000 */
.L_x_5387:
[----:B------:R-:W-:-:S07]  /*4230*/  DFMA R4, -R140, R4, R46 ;  /* 0x000000048c04722b */ /* 0x000fce000000012e */
[----:B------:R0:W-:Y:S04]  /*4240*/  STG.E.64 desc[UR4][R142.64+0xb00], R4 ;  /* 0x000b00048e007986 */ /* 0x0001e8000c101b04 */
.L_x_5386:
[----:B------:R-:W-:Y:S05]  /*4250*/  BSYNC B0 ;  /* 0x0000000000007941 */ /* 0x000fea0003800000 */
.L_x_5385:
[----:B------:R-:W-:Y:S01]  /*4260*/  ISETP.GE.AND P0, PT, R6, R0, PT ;  /* 0x000000000600720c */ /* 0x000fe20003f06270 */
[----:B------:R-:W-:-:S12]  /*4270*/  BSSY B0, `(.L_x_5389) ;  /* 0x000003f000007945 */ /* 0x000fd80003800000 */
        /* <DEDUP_REMOVED lines=59> */
.L_x_5392:
[----:B------:R-:W-:Y:S05]  /*4630*/  BSYNC B1 ;  /* 0x0000000000017941 */ /* 0x000fea0003800000 */
.L_x_5391:
[----:B------:R-:W-:-:S07]  /*4640*/  DFMA R2, -R140, R2, R50 ;  /* 0x000000028c02722b */ /* 0x000fce0000000132 */
[----:B------:R0:W-:Y:S04]  /*4650*/  STG.E.64 desc[UR4][R142.64+0xc00], R2 ;  /* 0x000c00028e007986 */ /* 0x0001e8000c101b04 */
.L_x_5390:
[----:B------:R-:W-:Y:S05]  /*4660*/  BSYNC B0 ;  /* 0x0000000000007941 */ /* 0x000fea0003800000 */
.L_x_5389:
        /* <DEDUP_REMOVED lines=61> */
.L_x_5396:
[----:B------:R-:W-:Y:S05]  /*4a40*/  BSYNC B1 ;  /* 0x0000000000017941 */ /* 0x000fea0003800000 */
.L_x_5395:
[----:B------:R-:W-:-:S07]  /*4a50*/  DFMA R2, -R140, R2, R54 ;  /* 0x000000028c02722b */ /* 0x000fce0000000136 */
[----:B------:R0:W-:Y:S04]  /*4a60*/  STG.E.64 desc[UR4][R142.64+0xd00], R2 ;  /* 0x000d00028e007986 */ /* 0x0001e8000c101b04 */
.L_x_5394:
[----:B------:R-:W-:Y:S05]  /*4a70*/  BSYNC B0 ;  /* 0x0000000000007941 */ /* 0x000fea0003800000 */
.L_x_5393:
        /* <DEDUP_REMOVED lines=61> */
.L_x_5400:
[----:B------:R-:W-:Y:S05]  /*4e50*/  BSYNC B1 ;  /* 0x0000000000017941 */ /* 0x000fea0003800000 */
.L_x_5399:
[----:B------:R-:W-:-:S07]  /*4e60*/  DFMA R2, -R140, R2, R58 ;  /* 0x000000028c02722b */ /* 0x000fce000000013a */
[----:B------:R0:W-:Y:S04]  /*4e70*/  STG.E.64 desc[UR4][R142.64+0xe00], R2 ;  /* 0x000e00028e007986 */ /* 0x0001e8000c101b04 */
.L_x_5398:
[----:B------:R-:W-:Y:S05]  /*4e80*/  BSYNC B0 ;  /* 0x0000000000007941 */ /* 0x000fea0003800000 */
.L_x_5397:
        /* <DEDUP_REMOVED lines=61> */
.L_x_5404:
[----:B------:R-:W-:Y:S05]  /*5260*/  BSYNC B1 ;  /* 0x0000000000017941 */ /* 0x000fea0003800000 */
.L_x_5403:
[----:B------:R-:W-:-:S07]  /*5270*/  DFMA R2, -R140, R2, R62 ;  /* 0x000000028c02722b */ /* 0x000fce000000013e */
[----:B------:R0:W-:Y:S04]  /*5280*/  STG.E.64 desc[UR4][R142.64+0xf00], R2 ;  /* 0x000f00028e007986 */ /* 0x0001e8000c101b04 */
.L_x_5402:
[----:B------:R-:W-:Y:S05]  /*5290*/  BSYNC B0 ;  /* 0x0000000000007941 */ /* 0x000fea0003800000 */
.L_x_5401:
        /* <DEDUP_REMOVED lines=61> */
.L_x_5408:
[----:B------:R-:W-:Y:S05]  /*5670*/  BSYNC B1 ;  /* 0x0000000000017941 */ /* 0x000fea0003800000 */
.L_x_5407:
[----:B------:R-:W-:-:S07]  /*5680*/  DFMA R2, -R140, R2, R66 ;  /* 0x000000028c02722b */ /* 0x000fce0000000142 */
[----:B------:R0:W-:Y:S04]  /*5690*/  STG.E.64 desc[UR4][R142.64+0x1000], R2 ;  /* 0x001000028e007986 */ /* 0x0001e8000c101b04 */
.L_x_5406:
[----:B------:R-:W-:Y:S05]  /*56a0*/  BSYNC B0 ;  /* 0x0000000000007941 */ /* 0x000fea0003800000 */
.L_x_5405:
        /* <DEDUP_REMOVED lines=61> */
.L_x_5412:
[----:B------:R-:W-:Y:S05]  /*5a80*/  BSYNC B1 ;  /* 0x0000000000017941 */ /* 0x000fea0003800000 */
.L_x_5411:
[----:B------:R-:W-:-:S07]  /*5a90*/  DFMA R2, -R140, R2, R70 ;  /* 0x000000028c02722b */ /* 0x000fce0000000146 */
[----:B------:R0:W-:Y:S04]  /*5aa0*/  STG.E.64 desc[UR4][R142.64+0x1100], R2 ;  /* 0x001100028e007986 */ /* 0x0001e8000c101b04 */
.L_x_5410:
[----:B------:R-:W-:Y:S05]  /*5ab0*/  BSYNC B0 ;  /* 0x0000000000007941 */ /* 0x000fea0003800000 */
.L_x_5409:
        /* <DEDUP_REMOVED lines=61> */
.L_x_5416:
[----:B------:R-:W-:Y:S05]  /*5e90*/  BSYNC B1 ;  /* 0x0000000000017941 */ /* 0x000fea0003800000 */
.L_x_5415:
[----:B------:R-:W-:-:S07]  /*5ea0*/  DFMA R2, -R140, R2, R74 ;  /* 0x000000028c02722b */ /* 0x000fce000000014a */
[----:B------:R0:W-:Y:S04]  /*5eb0*/  STG.E.64 desc[UR4][R142.64+0x1200], R2 ;  /* 0x001200028e007986 */ /* 0x0001e8000c101b04 */
.L_x_5414:
[----:B------:R-:W-:Y:S05]  /*5ec0*/  BSYNC B0 ;  /* 0x0000000000007941 */ /* 0x000fea0003800000 */
.L_x_5413:
        /* <DEDUP_REMOVED lines=61> */
.L_x_5420:
[----:B------:R-:W-:Y:S05]  /*62a0*/  BSYNC B1 ;  /* 0x0000000000017941 */ /* 0x000fea0003800000 */
.L_x_5419:
[----:B------:R-:W-:-:S07]  /*62b0*/  DFMA R2, -R140, R2, R78 ;  /* 0x000000028c02722b */ /* 0x000fce000000014e */
[----:B------:R0:W-:Y:S04]  /*62c0*/  STG.E.64 desc[UR4][R142.64+0x1300], R2 ;  /* 0x001300028e007986 */ /* 0x0001e8000c101b04 */
.L_x_5418:
[----:B------:R-:W-:Y:S05]  /*62d0*/  BSYNC B0 ;  /* 0x0000000000007941 */ /* 0x000fea0003800000 */
.L_x_5417:
        /* <DEDUP_REMOVED lines=61> */
.L_x_5424:
[----:B------:R-:W-:Y:S05]  /*66b0*/  BSYNC B1 ;  /* 0x0000000000017941 */ /* 0x000fea0003800000 */
.L_x_5423:
[----:B------:R-:W-:-:S07]  /*66c0*/  DFMA R2, -R140, R2, R82 ;  /* 0x000000028c02722b */ /* 0x000fce0000000152 */
[----:B------:R0:W-:Y:S04]  /*66d0*/  STG.E.64 desc[UR4][R142.64+0x1400], R2 ;  /* 0x001400028e007986 */ /* 0x0001e8000c101b04 */
.L_x_5422:
[----:B------:R-:W-:Y:S05]  /*66e0*/  BSYNC B0 ;  /* 0x0000000000007941 */ /* 0x000fea0003800000 */
.L_x_5421:
        /* <DEDUP_REMOVED lines=61> */
.L_x_5428:
[----:B------:R-:W-:Y:S05]  /*6ac0*/  BSYNC B1 ;  /* 0x0000000000017941 */ /* 0x000fea0003800000 */
.L_x_5427:
[----:B------:R-:W-:-:S07]  /*6ad0*/  DFMA R2, -R140, R2, R86 ;  /* 0x000000028c02722b */ /* 0x000fce0000000156 */
[----:B------:R0:W-:Y:S04]  /*6ae0*/  STG.E.64 desc[UR4][R142.64+0x1500], R2 ;  /* 0x001500028e007986 */ /* 0x0001e8000c101b04 */
.L_x_5426:
[----:B------:R-:W-:Y:S05]  /*6af0*/  BSYNC B0 ;  /* 0x0000000000007941 */ /* 0x000fea0003800000 */
.L_x_5425:
        /* <DEDUP_REMOVED lines=61> */
.L_x_5432:
[----:B------:R-:W-:Y:S05]  /*6ed0*/  BSYNC B1 ;  /* 0x0000000000017941 */ /* 0x000fea0003800000 */
.L_x_5431:
[----:B------:R-:W-:-:S07]  /*6ee0*/  DFMA R2, -R140, R2, R90 ;  /* 0x000000028c02722b */ /* 0x000fce000000015a */
[----:B------:R0:W-:Y:S04]  /*6ef0*/  STG.E.64 desc[UR4][R142.64+0x1600], R2 ;  /* 0x001600028e007986 */ /* 0x0001e8000c101b04 */
.L_x_5430:
[----:B------:R-:W-:Y:S05]  /*6f00*/  BSYNC B0 ;  /* 0x0000000000007941 */ /* 0x000fea0003800000 */
.L_x_5429:
        /* <DEDUP_REMOVED lines=61> */
.L_x_5436:
[----:B------:R-:W-:Y:S05]  /*72e0*/  BSYNC B1 ;  /* 0x0000000000017941 */ /* 0x000fea0003800000 */
.L_x_5435:
[----:B------:R-:W-:-:S07]  /*72f0*/  DFMA R2, -R140, R2, R94 ;  /* 0x000000028c02722b */ /* 0x000fce000000015e */
[----:B------:R0:W-:Y:S04]  /*7300*/  STG.E.64 desc[UR4][R142.64+0x1700], R2 ;  /* 0x001700028e007986 */ /* 0x0001e8000c101b04 */
.L_x_5434:
[----:B------:R-:W-:Y:S05]  /*7310*/  BSYNC B0 ;  /* 0x0000000000007941 */ /* 0x000fea0003800000 */
.L_x_5433:
        /* <DEDUP_REMOVED lines=61> */
.L_x_5440:
[----:B------:R-:W-:Y:S05]  /*76f0*/  BSYNC B1 ;  /* 0x0000000000017941 */ /* 0x000fea0003800000 */
.L_x_5439:
[----:B------:R-:W-:-:S07]  /*7700*/  DFMA R2, -R140, R2, R98 ;  /* 0x000000028c02722b */ /* 0x000fce0000000162 */
[----:B------:R0:W-:Y:S04]  /*7710*/  STG.E.64 desc[UR4][R142.64+0x1800], R2 ;  /* 0x001800028e007986 */ /* 0x0001e8000c101b04 */
.L_x_5438:
[----:B------:R-:W-:Y:S05]  /*7720*/  BSYNC B0 ;  /* 0x0000000000007941 */ /* 0x000fea0003800000 */
.L_x_5437:
        /* <DEDUP_REMOVED lines=61> */
.L_x_5444:
[----:B------:R-:W-:Y:S05]  /*7b00*/  BSYNC B1 ;  /* 0x0000000000017941 */ /* 0x000fea0003800000 */
.L_x_5443:
[----:B------:R-:W-:-:S07]  /*7b10*/  DFMA R2, -R140, R2, R102 ;  /* 0x000000028c02722b */ /* 0x000fce0000000166 */
[----:B------:R0:W-:Y:S04]  /*7b20*/  STG.E.64 desc[UR4][R142.64+0x1900], R2 ;  /* 0x001900028e007986 */ /* 0x0001e8000c101b04 */
.L_x_5442:
[----:B------:R-:W-:Y:S05]  /*7b30*/  BSYNC B0 ;  /* 0x0000000000007941 */ /* 0x000fea0003800000 */
.L_x_5441:
        /* <DEDUP_REMOVED lines=61> */
.L_x_5448:
[----:B------:R-:W-:Y:S05]  /*7f10*/  BSYNC B1 ;  /* 0x0000000000017941 */ /* 0x000fea0003800000 */
.L_x_5447:
[----:B------:R-:W-:-:S07]  /*7f20*/  DFMA R2, -R140, R2, R106 ;  /* 0x000000028c02722b */ /* 0x000fce000000016a */
[----:B------:R0:W-:Y:S04]  /*7f30*/  STG.E.64 desc[UR4][R142.64+0x1a00], R2 ;  /* 0x001a00028e007986 */ /* 0x0001e8000c101b04 */
.L_x_5446:
[----:B------:R-:W-:Y:S05]  /*7f40*/  BSYNC B0 ;  /* 0x0000000000007941 */ /* 0x000fea0003800000 */
.L_x_5445:
        /* <DEDUP_REMOVED lines=61> */
.L_x_5452:
[----:B------:R-:W-:Y:S05]  /*8320*/  BSYNC B1 ;  /* 0x0000000000017941 */ /* 0x000fea0003800000 */
.L_x_5451:
[----:B------:R-:W-:-:S07]  /*8330*/  DFMA R2, -R140, R2, R110 ;  /* 0x000000028c02722b */ /* 0x000fce000000016e */
[----:B------:R0:W-:Y:S04]  /*8340*/  STG.E.64 desc[UR4][R142.64+0x1b00], R2 ;  /* 0x001b00028e007986 */ /* 0x0001e8000c101b04 */
.L_x_5450:
[----:B------:R-:W-:Y:S05]  /*8350*/  BSYNC B0 ;  /* 0x0000000000007941 */ /* 0x000fea0003800000 */
.L_x_5449:
        /* <DEDUP_REMOVED lines=61> */
.L_x_5456:
[----:B------:R-:W-:Y:S05]  /*8730*/  BSYNC B1 ;  /* 0x0000000000017941 */ /* 0x000fea0003800000 */
.L_x_5455:
[----:B------:R-:W-:-:S07]  /*8740*/  DFMA R2, -R140, R2, R114 ;  /* 0x000000028c02722b */ /* 0x000fce0000000172 */
[----:B------:R0:W-:Y:S04]  /*8750*/  STG.E.64 desc[UR4][R142.64+0x1c00], R2 ;  /* 0x001c00028e007986 */ /* 0x0001e8000c101b04 */
.L_x_5454:
[----:B------:R-:W-:Y:S05]  /*8760*/  BSYNC B0 ;  /* 0x0000000000007941 */ /* 0x000fea0003800000 */
.L_x_5453:
        /* <DEDUP_REMOVED lines=61> */
.L_x_5460:
[----:B------:R-:W-:Y:S05]  /*8b40*/  BSYNC B1 ;  /* 0x0000000000017941 */ /* 0x000fea0003800000 */
.L_x_5459:
[----:B------:R-:W-:-:S07]  /*8b50*/  DFMA R2, -R140, R2, R118 ;  /* 0x000000028c02722b */ /* 0x000fce0000000176 */
[----:B------:R0:W-:Y:S04]  /*8b60*/  STG.E.64 desc[UR4][R142.64+0x1d00], R2 ;  /* 0x001d00028e007986 */ /* 0x0001e8000c101b04 */
.L_x_5458:
[----:B------:R-:W-:Y:S05]  /*8b70*/  BSYNC B0 ;  /* 0x0000000000007941 */ /* 0x000fea0003800000 */
.L_x_5457:
        /* <DEDUP_REMOVED lines=61> */
.L_x_5464:
[----:B------:R-:W-:Y:S05]  /*8f50*/  BSYNC B1 ;  /* 0x0000000000017941 */ /* 0x000fea0003800000 */
.L_x_5463:
[----:B------:R-:W-:-:S07]  /*8f60*/  DFMA R2, -R140, R2, R122 ;  /* 0x000000028c02722b */ /* 0x000fce000000017a */
[----:B------:R0:W-:Y:S04]  /*8f70*/  STG.E.64 desc[UR4][R142.64+0x1e00], R2 ;  /* 0x001e00028e007986 */ /* 0x0001e8000c101b04 */
.L_x_5462:
[----:B------:R-:W-:Y:S05]  /*8f80*/  BSYNC B0 ;  /* 0x0000000000007941 */ /* 0x000fea0003800000 */
.L_x_5461:
[----:B------:R-:W-:-:S13]  /*8f90*/  ISETP.GE.AND P0, PT, R161, R0, PT ;  /* 0x00000000a100720c */ /* 0x000fda0003f06270 */
[----:B------:R-:W-:Y:S05]  /*8fa0*/  @P0 EXIT ;  /* 0x000000000000094d */ /* 0x000fea0003800000 */
        /* <DEDUP_REMOVED lines=58> */
.L_x_5466:
[----:B------:R-:W-:Y:S05]  /*9350*/  BSYNC B0 ;  /* 0x0000000000007941 */ /* 0x000fea0003800000 */
.L_x_5465:
[----:B------:R-:W-:-:S07]  /*9360*/  DFMA R2, -R140, R2, R124 ;  /* 0x000000028c02722b */ /* 0x000fce000000017c */
[----:B------:R-:W-:Y:S01]  /*9370*/  STG.E.64 desc[UR4][R142.64+0x1f00], R2 ;  /* 0x001f00028e007986 */ /* 0x000fe2000c101b04 */
[----:B------:R-:W-:Y:S05]  /*9380*/  EXIT ;  /* 0x000000000000794d */ /* 0x000fea0003800000 */
.L_x_5467:
        /* <DEDUP_REMOVED lines=15> */
.L_x_11945:


//--------------------- .text._ZN43_GLOBAL__N__9ae7fba5_10_SoftMax_cu_9f978f6321softmax_warp_backwardIdddLi9ELb1ELb0EEEvPT0_PKT_S5_iiiPKb --------------------------
	.section	.text._ZN43_GLOBAL__N__9ae7fba5_10_SoftMax_cu_9f978f6321softmax_warp_backwardIdddLi9ELb1ELb0EEEvPT0_PKT_S5_iiiPKb,"ax",@progbits
	.align	128
.text._ZN43_GLOBAL__N__9ae7fba5_10_SoftMax_cu_9f978f6321softmax_warp_backwardIdddLi9ELb1ELb0EEEvPT0_PKT_S5_iiiPKb:
        .type           _ZN43_GLOBAL__N__9ae7fba5_10_SoftMax_cu_9f978f6321softmax_warp_backwardIdddLi9ELb1ELb0EEEvPT0_PKT_S5_iiiPKb,@function
        .size           _ZN43_GLOBAL__N__9ae7fba5_10_SoftMax_cu_9f978f6321softmax_warp_backwardIdddLi9ELb1ELb0EEEvPT0_PKT_S5_iiiPKb,(.L_x_11946 - _ZN43_GLOBAL__N__9ae7fba5_10_SoftMax_cu_9f978f6321softmax_warp_backwardIdddLi9ELb1ELb0EEEvPT0_PKT_S5_iiiPKb)
        .other          _ZN43_GLOBAL__N__9ae7fba5_10_SoftMax_cu_9f978f6321softmax_warp_backwardIdddLi9ELb1ELb0EEEvPT0_PKT_S5_iiiPKb,@"STO_CUDA_ENTRY STV_DEFAULT"
_ZN43_GLOBAL__N__9ae7fba5_10_SoftMax_cu_9f978f6321softmax_warp_backwardIdddLi9ELb1ELb0EEEvPT0_PKT_S5_iiiPKb:
        /* <DEDUP_REMOVED lines=35> */
[-C--:B------:R-:W-:Y:S01]  /*0230*/  ISETP.GE.AND P5, PT, R5, R2.reuse, PT ;  /* 0x000000020500720c */ /* 0x080fe20003fa6270 */
[----:B------:R-:W4:Y:S01]  /*0240*/  @!P4 LDG.E.64 R24, desc[UR4][R84.64+0x300] ;  /* 0x000300045418c981 */ /* 0x000f22000c1e1b00 */
[----:B------:R-:W-:Y:S02]  /*0250*/  ISETP.GT.AND P3, PT, R10, RZ, PT ;  /* 0x000000ff0a00720c */ /* 0x000fe40003f64270 */
[----:B------:R-:W-:Y:S02]  /*0260*/  LOP3.LUT R7, R91, 0xc0, RZ, 0xfc, !PT ;  /* 0x000000c05b077812 */ /* 0x000fe400078efcff */
[----:B------:R-:W-:Y:S02]  /*0270*/  CS2R R28, SRZ ;  /* 0x00000000001c7805 */ /* 0x000fe4000001ff00 */
[----:B------:R-:W-:Y:S01]  /*0280*/  SEL R12, R0, RZ, P3 ;  /* 0x000000ff000c7207 */ /* 0x000fe20001800000 */
[----:B------:R-:W4:Y:S01]  /*0290*/  @!P6 LDG.E.64 R26, desc[UR4][R84.64+0x400] ;  /* 0x00040004541ae981 */ /* 0x000f22000c1e1b00 */
        /* <DEDUP_REMOVED lines=105> */
[----:B------:R-:W-:Y:S01]  /*0930*/  ISETP.GE.AND P0, PT, R91, R0, PT ;  /* 0x000000005b00720c */ /* 0x000fe20003f06270 */
[----:B------:R-:W-:Y:S01]  /*0940*/  ULDC.64 UR6, c[0x0][0x210] ;  /* 0x0000840000067ab9 */ /* 0x000fe20000000a00 */
[----:B------:R-:W-:Y:S01]  /*0950*/  SHF.R.S32.HI R83, RZ, 0x1f, R8 ;  /* 0x0000001fff537819 */ /* 0x000fe20000011408 */
[----:B------:R-:W-:Y:S01]  /*0960*/  BSSY B0, `(.L_x_5468) ;  /* 0x0000042000007945 */ /* 0x000fe20003800000 */
[----:B------:R-:W-:Y:S01]  /*0970*/  LEA R82, P1, R8, UR6, 0x3 ;  /* 0x0000000608527c11 */ /* 0x000fe2000f8218ff */
[----:B-12---:R-:W-:-:S03]  /*0980*/  DADD R84, R86, R84 ;  /* 0x0000000056547229 */ /* 0x006fc60000000054 */
[----:B------:R-:W-:-:S05]  /*0990*/  LEA.HI.X R83, R8, UR7, R83, 0x3, P1 ;  /* 0x0000000708537c11 */ /* 0x000fca00088f1c53 */
        /* <DEDUP_REMOVED lines=59> */
.L_x_5471:
[----:B------:R-:W-:Y:S05]  /*0d50*/  BSYNC B1 ;  /* 0x0000000000017941 */ /* 0x000fea0003800000 */
.L_x_5470:
[----:B------:R-:W-:-:S07]  /*0d60*/  DFMA R18, -R84, R90, R18 ;  /* 0x0000005a5412722b */ /* 0x000fce0000000112 */
[----:B------:R1:W-:Y:S04]  /*0d70*/  STG.E.64 desc[UR4][R82.64], R18 ;  /* 0x0000001252007986 */ /* 0x0003e8000c101b04 */
.L_x_5469:
[----:B------:R-:W-:Y:S05]  /*0d80*/  BSYNC B0 ;  /* 0x0000000000007941 */ /* 0x000fea0003800000 */
.L_x_5468:
[----:B------:R-:W2:Y:S01]  /*0d90*/  S2R R8, SR_TID.X ;  /* 0x0000000000087919 */ /* 0x000ea20000002100 */
[----:B------:R-:W-:Y:S01]  /*0da0*/  BSSY B0, `(.L_x_5472) ;  /* 0x0000043000007945 */ /* 0x000fe20003800000 */
[----:B--2---:R-:W-:-:S04]  /*0db0*/  LOP3.LUT R8, R8, 0x1f, RZ, 0xc0, !PT ;  /* 0x0000001f08087812 */ /* 0x004fc800078ec0ff */
[----:B-1----:R-:W-:-:S04]  /*0dc0*/  LOP3.LUT R19, R8, 0x20, RZ, 0xfc, !PT ;  /* 0x0000002008137812 */ /* 0x002fc800078efcff */
[----:B------:R-:W-:-:S13]  /*0dd0*/  ISETP.GE.AND P0, PT, R19, R0, PT ;  /* 0x000000001300720c */ /* 0x000fda0003f06270 */
[----:B------:R-:W-:Y:S05]  /*0de0*/  @P0 BRA `(.L_x_5473) ;  /* 0x0000000000f80947 */ /* 0x000fea0003800000 */
[----:B-----5:R-:W-:Y:S01]  /*0df0*/  IMAD.MOV.U32 R30, RZ, RZ, 0x652b82fe ;  /* 0x652b82feff1e7424 */ /* 0x020fe200078e00ff */
[----:B------:R-:W-:Y:S01]  /*0e00*/  UMOV UR6, 0xfefa39ef ;  /* 0xfefa39ef00067882 */ /* 0x000fe20000000000 */
[----:B------:R-:W-:Y:S01]  /*0e10*/  IMAD.MOV.U32 R31, RZ, RZ, 0x3ff71547 ;  /* 0x3ff71547ff1f7424 */ /* 0x000fe200078e00ff */
[----:B------:R-:W-:Y:S01]  /*0e20*/  UMOV UR7, 0x3fe62e42 ;  /* 0x3fe62e4200077882 */ /* 0x000fe20000000000 */
[----:B------:R-:W-:Y:S01]  /*0e30*/  FSETP.GEU.FTZ.AND P0, PT, |R35|, 4.1917929649353027344, PT ;  /* 0x4086232b2300780b */ /* 0x000fe20003f1e200 */
        /* <DEDUP_REMOVED lines=54> */
.L_x_5475:
[----:B------:R-:W-:Y:S05]  /*11a0*/  BSYNC B1 ;  /* 0x0000000000017941 */ /* 0x000fea0003800000 */
.L_x_5474:
[----:B------:R-:W-:-:S07]  /*11b0*/  DFMA R20, -R84, R86, R20 ;  /* 0x000000565414722b */ /* 0x000fce0000000114 */
[----:B------:R1:W-:Y:S04]  /*11c0*/  STG.E.64 desc[UR4][R82.64+0x100], R20 ;  /* 0x0001001452007986 */ /* 0x0003e8000c101b04 */
.L_x_5473:
[----:B------:R-:W-:Y:S05]  /*11d0*/  BSYNC B0 ;  /* 0x0000000000007941 */ /* 0x000fea0003800000 */
.L_x_5472:
        /* <DEDUP_REMOVED lines=11> */
[----:B-1----:R-:W-:-:S08]  /*1290*/  DADD R20, R18, -6.75539944105574400000e+15 ;  /* 0xc338000012147429 */ /* 0x002fd00000000000 */
        /* <DEDUP_REMOVED lines=50> */
.L_x_5479:
[----:B------:R-:W-:Y:S05]  /*15c0*/  BSYNC B1 ;  /* 0x0000000000017941 */ /* 0x000fea0003800000 */
.L_x_5478:
[----:B------:R-:W-:-:S07]  /*15d0*/  DFMA R22, -R84, R30, R22 ;  /* 0x0000001e5416722b */ /* 0x000fce0000000116 */
[----:B------:R2:W-:Y:S04]  /*15e0*/  STG.E.64 desc[UR4][R82.64+0x200], R22 ;  /* 0x0002001652007986 */ /* 0x0005e8000c101b04 */
.L_x_5477:
[----:B------:R-:W-:Y:S05]  /*15f0*/  BSYNC B0 ;  /* 0x0000000000007941 */ /* 0x000fea0003800000 */
.L_x_5476:
        /* <DEDUP_REMOVED lines=12> */
[----:B--2---:R-:W-:Y:S01]  /*16c0*/  DFMA R22, R20, -UR6, R42 ;  /* 0x8000000614167c2b */ /* 0x004fe2000800002a */
        /* <DEDUP_REMOVED lines=49> */
.L_x_5483:
[----:B------:R-:W-:Y:S05]  /*19e0*/  BSYNC B1 ;  /* 0x0000000000017941 */ /* 0x000fea0003800000 */
.L_x_5482:
[----:B------:R-:W-:-:S07]  /*19f0*/  DFMA R20, -R84, R20, R24 ;  /* 0x000000145414722b */ /* 0x000fce0000000118 */
[----:B------:R3:W-:Y:S04]  /*1a00*/  STG.E.64 desc[UR4][R82.64+0x300], R20 ;  /* 0x0003001452007986 */ /* 0x0007e8000c101b04 */
.L_x_5481:
[----:B------:R-:W-:Y:S05]  /*1a10*/  BSYNC B0 ;  /* 0x0000000000007941 */ /* 0x000fea0003800000 */
.L_x_5480:
        /* <DEDUP_REMOVED lines=10> */
[----:B-1-3--:R-:W-:-:S08]  /*1ac0*/  DADD R20, R18, -6.75539944105574400000e+15 ;  /* 0xc338000012147429 */ /* 0x00afd00000000000 */
        /* <DEDUP_REMOVED lines=51> */
.L_x_5487:
[----:B------:R-:W-:Y:S05]  /*1e00*/  BSYNC B1 ;  /* 0x0000000000017941 */ /* 0x000fea0003800000 */
.L_x_5486:
[----:B------:R-:W-:-:S07]  /*1e10*/  DFMA R20, -R84, R20, R26 ;  /* 0x000000145414722b */ /* 0x000fce000000011a */
[----:B------:R4:W-:Y:S04]  /*1e20*/  STG.E.64 desc[UR4][R82.64+0x400], R20 ;  /* 0x0004001452007986 */ /* 0x0009e8000c101b04 */
.L_x_5485:
[----:B------:R-:W-:Y:S05]  /*1e30*/  BSYNC B0 ;  /* 0x0000000000007941 */ /* 0x000fea0003800000 */
.L_x_5484:
        /* <DEDUP_REMOVED lines=10> */
[----:B-1-34-:R-:W-:-:S08]  /*1ee0*/  DADD R20, R18, -6.75539944105574400000e+15 ;  /* 0xc338000012147429 */ /* 0x01afd00000000000 */
        /* <DEDUP_REMOVED lines=51> */
.L_x_5491:
[----:B------:R-:W-:Y:S05]  /*2220*/  BSYNC B1 ;  /* 0x0000000000017941 */ /* 0x000fea0003800000 */
.L_x_5490:
[----:B------:R-:W-:-:S07]  /*2230*/  DFMA R20, -R84, R20, R28 ;  /* 0x000000145414722b */ /* 0x000fce000000011c */
[----:B------:R1:W-:Y:S04]  /*2240*/  STG.E.64 desc[UR4][R82.64+0x500], R20 ;  /* 0x0005001452007986 */ /* 0x0003e8000c101b04 */
.L_x_5489:
[----:B------:R-:W-:Y:S05]  /*2250*/  BSYNC B0 ;  /* 0x0000000000007941 */ /* 0x000fea0003800000 */
.L_x_5488:
        /* <DEDUP_REMOVED lines=62> */
.L_x_5495:
[----:B------:R-:W-:Y:S05]  /*2640*/  BSYNC B1 ;  /* 0x0000000000017941 */ /* 0x000fea0003800000 */
.L_x_5494:
[----:B------:R-:W-:-:S07]  /*2650*/  DFMA R20, -R84, R20, R32 ;  /* 0x000000145414722b */ /* 0x000fce0000000120 */
[----:B------:R1:W-:Y:S04]  /*2660*/  STG.E.64 desc[UR4][R82.64+0x600], R20 ;  /* 0x0006001452007986 */ /* 0x0003e8000c101b04 */
.L_x_5493:
[----:B------:R-:W-:Y:S05]  /*2670*/  BSYNC B0 ;  /* 0x0000000000007941 */ /* 0x000fea0003800000 */
.L_x_5492:
        /* <DEDUP_REMOVED lines=11> */
[----:B-1-34-:R-:W-:Y:S01]  /*2730*/  DFMA R20, R18, -UR6, R58 ;  /* 0x8000000612147c2b */ /* 0x01afe2000800003a */
        /* <DEDUP_REMOVED lines=50> */
.L_x_5499:
[----:B------:R-:W-:Y:S05]  /*2a60*/  BSYNC B1 ;  /* 0x0000000000017941 */ /* 0x000fea0003800000 */
.L_x_5498:
[----:B------:R-:W-:-:S07]  /*2a70*/  DFMA R18, -R84, R18, R36 ;  /* 0x000000125412722b */ /* 0x000fce0000000124 */
[----:B------:R1:W-:Y:S04]  /*2a80*/  STG.E.64 desc[UR4][R82.64+0x700], R18 ;  /* 0x0007001252007986 */ /* 0x0003e8000c101b04 */
.L_x_5497:
[----:B------:R-:W-:Y:S05]  /*2a90*/  BSYNC B0 ;  /* 0x0000000000007941 */ /* 0x000fea0003800000 */
.L_x_5496:
[----:B------:R-:W-:Y:S01]  /*2aa0*/  ISETP.GE.AND P0, PT, R11, R0, PT ;  /* 0x000000000b00720c */ /* 0x000fe20003f06270 */
[----:B------:R-:W-:-:S12]  /*2ab0*/  BSSY B0, `(.L_x_5500) ;  /* 0x000003f000007945 */ /* 0x000fd80003800000 */
[----:B------:R-:W-:Y:S05]  /*2ac0*/  @P0 BRA `(.L_x_5501) ;  /* 0x0000000000f40947 */ /* 0x000fea0003800000 */
[----:B-1----:R-:W-:Y:S01]  /*2ad0*/  IMAD.MOV.U32 R18, RZ, RZ, 0x652b82fe ;  /* 0x652b82feff127424 */ /* 0x002fe200078e00ff */
        /* <DEDUP_REMOVED lines=57> */
.L_x_5503:
[----:B------:R-:W-:Y:S05]  /*2e70*/  BSYNC B1 ;  /* 0x0000000000017941 */ /* 0x000fea0003800000 */
.L_x_5502:
[----:B------:R-:W-:-:S07]  /*2e80*/  DFMA R8, -R84, R8, R40 ;  /* 0x000000085408722b */ /* 0x000fce0000000128 */
[----:B------:R1:W-:Y:S04]  /*2e90*/  STG.E.64 desc[UR4][R82.64+0x800], R8 ;  /* 0x0008000852007986 */ /* 0x0003e8000c101b04 */
.L_x_5501:
[----:B------:R-:W-:Y:S05]  /*2ea0*/  BSYNC B0 ;  /* 0x0000000000007941 */ /* 0x000fea0003800000 */
.L_x_5500:
        /* <DEDUP_REMOVED lines=61> */
.L_x_5507:
[----:B------:R-:W-:Y:S05]  /*3280*/  BSYNC B1 ;  /* 0x0000000000017941 */ /* 0x000fea0003800000 */
.L_x_5506:
[----:B------:R-:W-:-:S07]  /*3290*/  DFMA R8, -R84, R8, R44 ;  /* 0x000000085408722b */ /* 0x000fce000000012c */
[----:B------:R1:W-:Y:S04]  /*32a0*/  STG.E.64 desc[UR4][R82.64+0x900], R8 ;  /* 0x0009000852007986 */ /* 0x0003e8000c101b04 */
.L_x_5505:
[----:B------:R-:W-:Y:S05]  /*32b0*/  BSYNC B0 ;  /* 0x0000000000007941 */ /* 0x000fea0003800000 */
.L_x_5504:
        /* <DEDUP_REMOVED lines=61> */
.L_x_5511:
[----:B------:R-:W-:Y:S05]  /*3690*/  BSYNC B1 ;  /* 0x0000000000017941 */ /* 0x000fea0003800000 */
.L_x_5510:
[----:B------:R-:W-:-:S07]  /*36a0*/  DFMA R8, -R84, R8, R48 ;  /* 0x000000085408722b */ /* 0x000fce0000000130 */
[----:B------:R1:W-:Y:S04]  /*36b0*/  STG.E.64 desc[UR4][R82.64+0xa00], R8 ;  /* 0x000a000852007986 */ /* 0x0003e8000c101b04 */
.L_x_5509:
[----:B------:R-:W-:Y:S05]  /*36c0*/  BSYNC B0 ;  /* 0x0000000000007941 */ /* 0x000fea0003800000 */
.L_x_5508:
        /* <DEDUP_REMOVED lines=61> */
.L_x_5515:
[----:B------:R-:W-:Y:S05]  /*3aa0*/  BSYNC B1 ;  /* 0x0000000000017941 */ /* 0x000fea0003800000 */
.L_x_5514:
[----:B------:R-:W-:-:S07]  /*3ab0*/  DFMA R8, -R84, R8, R52 ;  /* 0x000000085408722b */ /* 0x000fce0000000134 */
[----:B------:R1:W-:Y:S04]  /*3ac0*/  STG.E.64 desc[UR4][R82.64+0xb00], R8 ;  /* 0x000b000852007986 */ /* 0x0003e8000c101b04 */
.L_x_5513:
[----:B------:R-:W-:Y:S05]  /*3ad0*/  BSYNC B0 ;  /* 0x0000000000007941 */ /* 0x000fea0003800000 */
.L_x_5512:
        /* <DEDUP_REMOVED lines=61> */
.L_x_5519:
[----:B------:R-:W-:Y:S05]  /*3eb0*/  BSYNC B1 ;  /* 0x0000000000017941 */ /* 0x000fea0003800000 */
.L_x_5518:
[----:B------:R-:W-:-:S07]  /*3ec0*/  DFMA R8, -R84, R8, R56 ;  /* 0x000000085408722b */ /* 0x000fce0000000138 */
[----:B------:R1:W-:Y:S04]  /*3ed0*/  STG.E.64 desc[UR4][R82.64+0xc00], R8 ;  /* 0x000c000852007986 */ /* 0x0003e8000c101b04 */
.L_x_5517:
[----:B------:R-:W-:Y:S05]  /*3ee0*/  BSYNC B0 ;  /* 0x0000000000007941 */ /* 0x000fea0003800000 */
.L_x_5516:
        /* <DEDUP_REMOVED lines=61> */
.L_x_5523:
[----:B------:R-:W-:Y:S05]  /*42c0*/  BSYNC B1 ;  /* 0x0000000000017941 */ /* 0x000fea0003800000 */
.L_x_5522:
[----:B------:R-:W-:-:S07]  /*42d0*/  DFMA R2, -R84, R2, R60 ;  /* 0x000000025402722b */ /* 0x000fce000000013c */
[----:B------:R1:W-:Y:S04]  /*42e0*/  STG.E.64 desc[UR4][R82.64+0xd00], R2 ;  /* 0x000d000252007986 */ /* 0x0003e8000c101b04 */
.L_x_5521:
[----:B------:R-:W-:Y:S05]  /*42f0*/  BSYNC B0 ;  /* 0x0000000000007941 */ /* 0x000fea0003800000 */
.L_x_5520:
        /* <DEDUP_REMOVED lines=61> */
.L_x_5527:
[----:B------:R-:W-:Y:S05]  /*46d0*/  BSYNC B1 ;  /* 0x0000000000017941 */ /* 0x000fea0003800000 */
.L_x_5526:
[----:B------:R-:W-:-:S07]  /*46e0*/  DFMA R2, -R84, R2, R64 ;  /* 0x000000025402722b */ /* 0x000fce0000000140 */
[----:B------:R1:W-:Y:S04]  /*46f0*/  STG.E.64 desc[UR4][R82.64+0xe00], R2 ;  /* 0x000e000252007986 */ /* 0x0003e8000c101b04 */
.L_x_5525:
[----:B------:R-:W-:Y:S05]  /*4700*/  BSYNC B0 ;  /* 0x0000000000007941 */ /* 0x000fea0003800000 */
.L_x_5524:
        /* <DEDUP_REMOVED lines=60> */
.L_x_5529:
[----:B------:R-:W-:Y:S05]  /*4ad0*/  BSYNC B0 ;  /* 0x0000000000007941 */ /* 0x000fea0003800000 */
.L_x_5528:
[----:B------:R-:W-:-:S07]  /*4ae0*/  DFMA R2, -R84, R2, R66 ;  /* 0x000000025402722b */ /* 0x000fce0000000142 */
[----:B------:R-:W-:Y:S01]  /*4af0*/  STG.E.64 desc[UR4][R82.64+0xf00], R2 ;  /* 0x000f000252007986 */ /* 0x000fe2000c101b04 */
[----:B------:R-:W-:Y:S05]  /*4b00*/  EXIT ;  /* 0x000000000000794d */ /* 0x000fea0003800000 */
.L_x_5530:
        /* <DEDUP_REMOVED lines=15> */
.L_x_11946:


//--------------------- .text._ZN43_GLOBAL__N__9ae7fba5_10_SoftMax_cu_9f978f6321softmax_warp_backwardIdddLi8ELb1ELb0EEEvPT0_PKT_S5_iiiPKb --------------------------
	.section	.text._ZN43_GLOBAL__N__9ae7fba5_10_SoftMax_cu_9f978f6321softmax_warp_backwardIdddLi8ELb1ELb0EEEvPT0_PKT_S5_iiiPKb,"ax",@progbits
	.align	128
.text._ZN43_GLOBAL__N__9ae7fba5_10_SoftMax_cu_9f978f6321softmax_warp_backwardIdddLi8ELb1ELb0EEEvPT0_PKT_S5_iiiPKb:
        .type           _ZN43_GLOBAL__N__9ae7fba5_10_SoftMax_cu_9f978f6321softmax_warp_backwardIdddLi8ELb1ELb0EEEvPT0_PKT_S5_iiiPKb,@function
        .size           _ZN43_GLOBAL__N__9ae7fba5_10_SoftMax_cu_9f978f6321softmax_warp_backwardIdddLi8ELb1ELb0EEEvPT0_PKT_S5_iiiPKb,(.L_x_11947 - _ZN43_GLOBAL__N__9ae7fba5_10_SoftMax_cu_9f978f6321softmax_warp_backwardIdddLi8ELb1ELb0EEEvPT0_PKT_S5_iiiPKb)
        .other          _ZN43_GLOBAL__N__9ae7fba5_10_SoftMax_cu_9f978f6321softmax_warp_backwardIdddLi8ELb1ELb0EEEvPT0_PKT_S5_iiiPKb,@"STO_CUDA_ENTRY STV_DEFAULT"
_ZN43_GLOBAL__N__9ae7fba5_10_SoftMax_cu_9f978f6321softmax_warp_backwardIdddLi8ELb1ELb0EEEvPT0_PKT_S5_iiiPKb:
        /* <DEDUP_REMOVED lines=42> */
[----:B------:R-:W-:Y:S02]  /*02a0*/  ISETP.GE.AND P0, PT, R53, R8, PT ;  /* 0x000000083500720c */ /* 0x000fe40003f06270 */
[----:B------:R-:W-:Y:S01]  /*02b0*/  CS2R R22, SRZ ;  /* 0x0000000000167805 */ /* 0x000fe2000001ff00 */
[----:B0-----:R-:W-:Y:S01]  /*02c0*/  IMAD.WIDE R42, R4, 0x8, R42 ;  /* 0x00000008042a7825 */ /* 0x001fe200078e022a */
[----:B------:R-:W-:Y:S01]  /*02d0*/  LOP3.LUT R2, R49, 0xe0, RZ, 0xfc, !PT ;  /* 0x000000e031027812 */ /* 0x000fe200078efcff */
[----:B------:R-:W4:Y:S01]  /*02e0*/  @!P1 LDG.E.64 R20, desc[UR4][R44.64+0x500] ;  /* 0x000500042c149981 */ /* 0x000f22000c1e1b00 */
[----:B------:R-:W-:-:S03]  /*02f0*/  CS2R R24, SRZ ;  /* 0x0000000000187805 */ /* 0x000fc6000001ff00 */
[----:B------:R-:W5:Y:S01]  /*0300*/  @!P6 LDG.E.64 R22, desc[UR4][R42.64] ;  /* 0x000000042a16e981 */ /* 0x000f62000c1e1b00 */
[----:B------:R-:W-:Y:S02]  /*0310*/  ISETP.GE.AND P6, PT, R2, R8, PT ;  /* 0x000000080200720c */ /* 0x000fe40003fc6270 */
[----:B------:R-:W-:Y:S01]  /*0320*/  CS2R R26, SRZ ;  /* 0x00000000001a7805 */ /* 0x000fe2000001ff00 */
[----:B------:R-:W4:Y:S10]  /*0330*/  @!P0 LDG.E.64 R24, desc[UR4][R44.64+0x600] ;  /* 0x000600042c188981 */ /* 0x000f34000c1e1b00 */
[----:B------:R2:W4:Y:S01]  /*0340*/  @!P6 LDG.E.64 R26, desc[UR4][R44.64+0x700] ;  /* 0x000700042c1ae981 */ /* 0x000522000c1e1b00 */
[----:B------:R-:W-:-:S02]  /*0350*/  CS2R R28, SRZ ;  /* 0x00000000001c7805 */ /* 0x000fc4000001ff00 */
[----:B------:R-:W-:Y:S02]  /*0360*/  CS2R R30, SRZ ;  /* 0x00000000001e7805 */ /* 0x000fe4000001ff00 */
[----:B------:R-:W-:Y:S02]  /*0370*/  CS2R R32, SRZ ;  /* 0x0000000000207805 */ /* 0x000fe4000001ff00 */
[----:B------:R-:W-:Y:S02]  /*0380*/  CS2R R34, SRZ ;  /* 0x0000000000227805 */ /* 0x000fe4000001ff00 */
[----:B------:R-:W-:Y:S02]  /*0390*/  CS2R R36, SRZ ;  /* 0x0000000000247805 */ /* 0x000fe4000001ff00 */
[----:B------:R-:W-:Y:S02]  /*03a0*/  CS2R R38, SRZ ;  /* 0x0000000000267805 */ /* 0x000fe4000001ff00 */
[----:B------:R-:W-:Y:S01]  /*03b0*/  CS2R R40, SRZ ;  /* 0x0000000000287805 */ /* 0x000fe2000001ff00 */
[----:B------:R-:W5:Y:S04]  /*03c0*/  @!P5 LDG.E.64 R28, desc[UR4][R42.64+0x100] ;  /* 0x000100042a1cd981 */ /* 0x000f68000c1e1b00 */
        /* <DEDUP_REMOVED lines=35> */
[----:B012---:R-:W-:-:S03]  /*0600*/  DADD R44, R44, R46 ;  /* 0x000000002c2c7229 */ /* 0x007fc6000000002e */
        /* <DEDUP_REMOVED lines=60> */
.L_x_5534:
[----:B------:R-:W-:Y:S05]  /*09d0*/  BSYNC B1 ;  /* 0x0000000000017941 */ /* 0x000fea0003800000 */
.L_x_5533:
[----:B------:R-:W-:-:S07]  /*09e0*/  DFMA R10, -R44, R50, R10 ;  /* 0x000000322c0a722b */ /* 0x000fce000000010a */
[----:B------:R0:W-:Y:S04]  /*09f0*/  STG.E.64 desc[UR4][R42.64], R10 ;  /* 0x0000000a2a007986 */ /* 0x0001e8000c101b04 */
.L_x_5532:
[----:B------:R-:W-:Y:S05]  /*0a00*/  BSYNC B0 ;  /* 0x0000000000007941 */ /* 0x000fea0003800000 */
.L_x_5531:
        /* <DEDUP_REMOVED lines=64> */
.L_x_5538:
[----:B------:R-:W-:Y:S05]  /*0e10*/  BSYNC B1 ;  /* 0x0000000000017941 */ /* 0x000fea0003800000 */
.L_x_5537:
[----:B------:R-:W-:-:S07]  /*0e20*/  DFMA R12, -R44, R22, R12 ;  /* 0x000000162c0c722b */ /* 0x000fce000000010c */
[----:B------:R0:W-:Y:S04]  /*0e30*/  STG.E.64 desc[UR4][R42.64+0x100], R12 ;  /* 0x0001000c2a007986 */ /* 0x0001e8000c101b04 */
.L_x_5536:
[----:B------:R-:W-:Y:S05]  /*0e40*/  BSYNC B0 ;  /* 0x0000000000007941 */ /* 0x000fea0003800000 */
.L_x_5535:
        /* <DEDUP_REMOVED lines=61> */
.L_x_5542:
[----:B------:R-:W-:Y:S05]  /*1220*/  BSYNC B1 ;  /* 0x0000000000017941 */ /* 0x000fea0003800000 */
.L_x_5541:
[----:B------:R-:W-:-:S07]  /*1230*/  DFMA R12, -R44, R12, R14 ;  /* 0x0000000c2c0c722b */ /* 0x000fce000000010e */
[----:B------:R1:W-:Y:S04]  /*1240*/  STG.E.64 desc[UR4][R42.64+0x200], R12 ;  /* 0x0002000c2a007986 */ /* 0x0003e8000c101b04 */
.L_x_5540:
[----:B------:R-:W-:Y:S05]  /*1250*/  BSYNC B0 ;  /* 0x0000000000007941 */ /* 0x000fea0003800000 */
.L_x_5539:
        /* <DEDUP_REMOVED lines=11> */
[----:B01----:R-:W-:Y:S01]  /*1310*/  DFMA R12, R10, -UR6, R32 ;  /* 0x800000060a0c7c2b */ /* 0x003fe20008000020 */
        /* <DEDUP_REMOVED lines=50> */
.L_x_5546:
[----:B------:R-:W-:Y:S05]  /*1640*/  BSYNC B1 ;  /* 0x0000000000017941 */ /* 0x000fea0003800000 */
.L_x_5545:
[----:B------:R-:W-:-:S07]  /*1650*/  DFMA R10, -R44, R10, R16 ;  /* 0x0000000a2c0a722b */ /* 0x000fce0000000110 */
[----:B------:R2:W-:Y:S04]  /*1660*/  STG.E.64 desc[UR4][R42.64+0x300], R10 ;  /* 0x0003000a2a007986 */ /* 0x0005e8000c101b04 */
.L_x_5544:
[----:B------:R-:W-:Y:S05]  /*1670*/  BSYNC B0 ;  /* 0x0000000000007941 */ /* 0x000fea0003800000 */
.L_x_5543:
        /* <DEDUP_REMOVED lines=62> */
.L_x_5550:
[----:B------:R-:W-:Y:S05]  /*1a60*/  BSYNC B1 ;  /* 0x0000000000017941 */ /* 0x000fea0003800000 */
.L_x_5549:
[----:B------:R-:W-:-:S07]  /*1a70*/  DFMA R6, -R44, R6, R18 ;  /* 0x000000062c06722b */ /* 0x000fce0000000112 */
[----:B------:R3:W-:Y:S04]  /*1a80*/  STG.E.64 desc[UR4][R42.64+0x400], R6 ;  /* 0x000400062a007986 */ /* 0x0007e8000c101b04 */
.L_x_5548:
[----:B------:R-:W-:Y:S05]  /*1a90*/  BSYNC B0 ;  /* 0x0000000000007941 */ /* 0x000fea0003800000 */
.L_x_5547:
        /* <DEDUP_REMOVED lines=10> */
[----:B---3--:R-:W-:-:S08]  /*1b40*/  DADD R6, R4, -6.75539944105574400000e+15 ;  /* 0xc338000004067429 */ /* 0x008fd00000000000 */
        /* <DEDUP_REMOVED lines=51> */
.L_x_5554:
[----:B------:R-:W-:Y:S05]  /*1e80*/  BSYNC B1 ;  /* 0x0000000000017941 */ /* 0x000fea0003800000 */
.L_x_5553:
[----:B------:R-:W-:-:S07]  /*1e90*/  DFMA R6, -R44, R6, R20 ;  /* 0x000000062c06722b */ /* 0x000fce0000000114 */
[----:B------:R4:W-:Y:S04]  /*1ea0*/  STG.E.64 desc[UR4][R42.64+0x500], R6 ;  /* 0x000500062a007986 */ /* 0x0009e8000c101b04 */
.L_x_5552:
[----:B------:R-:W-:Y:S05]  /*1eb0*/  BSYNC B0 ;  /* 0x0000000000007941 */ /* 0x000fea0003800000 */
.L_x_5551:
        /* <DEDUP_REMOVED lines=10> */
[----:B---34-:R-:W-:-:S08]  /*1f60*/  DADD R6, R4, -6.75539944105574400000e+15 ;  /* 0xc338000004067429 */ /* 0x018fd00000000000 */
        /* <DEDUP_REMOVED lines=51> */
.L_x_5558:
[----:B------:R-:W-:Y:S05]  /*22a0*/  BSYNC B1 ;  /* 0x0000000000017941 */ /* 0x000fea0003800000 */
.L_x_5557:
[----:B------:R-:W-:-:S07]  /*22b0*/  DFMA R6, -R44, R6, R24 ;  /* 0x000000062c06722b */ /* 0x000fce0000000118 */
[----:B------:R3:W-:Y:S04]  /*22c0*/  STG.E.64 desc[UR4][R42.64+0x600], R6 ;  /* 0x000600062a007986 */ /* 0x0007e8000c101b04 */
.L_x_5556:
[----:B------:R-:W-:Y:S05]  /*22d0*/  BSYNC B0 ;  /* 0x0000000000007941 */ /* 0x000fea0003800000 */
.L_x_5555:
[----:B------:R-:W-:-:S13]  /*22e0*/  ISETP.GE.AND P0, PT, R2, R0, PT ;  /* 0x000000000200720c */ /* 0x000fda0003f06270 */
[----:B------:R-:W-:Y:S05]  /*22f0*/  @P0 EXIT ;  /* 0x000000000000094d */ /* 0x000fea0003800000 */
[----:B---34-:R-:W-:Y:S01]  /*2300*/  IMAD.MOV.U32 R6, RZ, RZ, 0x652b82fe ;  /* 0x652b82feff067424 */ /* 0x018fe200078e00ff */
        /* <DEDUP_REMOVED lines=57> */
.L_x_5560:
[----:B------:R-:W-:Y:S05]  /*26a0*/  BSYNC B0 ;  /* 0x0000000000007941 */ /* 0x000fea0003800000 */
.L_x_5559:
[----:B------:R-:W-:-:S07]  /*26b0*/  DFMA R2, -R44, R2, R26 ;  /* 0x000000022c02722b */ /* 0x000fce000000011a */
[----:B------:R-:W-:Y:S01]  /*26c0*/  STG.E.64 desc[UR4][R42.64+0x700], R2 ;  /* 0x000700022a007986 */ /* 0x000fe2000c101b04 */
[----:B------:R-:W-:Y:S05]  /*26d0*/  EXIT ;  /* 0x000000000000794d */ /* 0x000fea0003800000 */
.L_x_5561:
        /* <DEDUP_REMOVED lines=10> */
.L_x_11947:


//--------------------- .text._ZN43_GLOBAL__N__9ae7fba5_10_SoftMax_cu_9f978f6321softmax_warp_backwardIdddLi7ELb1ELb0EEEvPT0_PKT_S5_iiiPKb --------------------------
	.section	.text._ZN43_GLOBAL__N__9ae7fba5_10_SoftMax_cu_9f978f6321softmax_warp_backwardIdddLi7ELb1ELb0EEEvPT0_PKT_S5_iiiPKb,"ax",@progbits
	.align	128
.text._ZN43_GLOBAL__N__9ae7fba5_10_SoftMax_cu_9f978f6321softmax_warp_backwardIdddLi7ELb1ELb0EEEvPT0_PKT_S5_iiiPKb:
        .type           _ZN43_GLOBAL__N__9ae7fba5_10_SoftMax_cu_9f978f6321softmax_warp_backwardIdddLi7ELb1ELb0EEEvPT0_PKT_S5_iiiPKb,@function
        .size           _ZN43_GLOBAL__N__9ae7fba5_10_SoftMax_cu_9f978f6321softmax_warp_backwardIdddLi7ELb1ELb0EEEvPT0_PKT_S5_iiiPKb,(.L_x_11948 - _ZN43_GLOBAL__N__9ae7fba5_10_SoftMax_cu_9f978f6321softmax_warp_backwardIdddLi7ELb1ELb0EEEvPT0_PKT_S5_iiiPKb)
        .other          _ZN43_GLOBAL__N__9ae7fba5_10_SoftMax_cu_9f978f6321softmax_warp_backwardIdddLi7ELb1ELb0EEEvPT0_PKT_S5_iiiPKb,@"STO_CUDA_ENTRY STV_DEFAULT"
_ZN43_GLOBAL__N__9ae7fba5_10_SoftMax_cu_9f978f6321softmax_warp_backwardIdddLi7ELb1ELb0EEEvPT0_PKT_S5_iiiPKb:
        /* <DEDUP_REMOVED lines=11> */
[----:B-1----:R-:W-:Y:S01]  /*00b0*/  LOP3.LUT R6, R6, 0x1f, RZ, 0xc0, !PT ;  /* 0x0000001f06067812 */ /* 0x002fe200078ec0ff */
[----:B------:R-:W-:-:S03]  /*00c0*/  IMAD.SHL.U32 R4, R4, 0x2, RZ ;  /* 0x0000000204047824 */ /* 0x000fc600078e00ff */
[----:B------:R-:W-:Y:S01]  /*00d0*/  LOP3.LUT R5, R6, 0x40, RZ, 0xfc, !PT ;  /* 0x0000004006057812 */ /* 0x000fe200078efcff */
[----:B--2---:R-:W-:Y:S01]  /*00e0*/  IMAD R45, R4, R3, R6 ;  /* 0x00000003042d7224 */ /* 0x004fe200078e0206 */
[----:B------:R-:W-:Y:S01]  /*00f0*/  LOP3.LUT R3, R6, 0x20, RZ, 0xfc, !PT ;  /* 0x0000002006037812 */ /* 0x000fe200078efcff */
[----:B------:R-:W-:Y:S01]  /*0100*/  IMAD.IADD R4, R2, 0x1, -R4 ;  /* 0x0000000102047824 */ /* 0x000fe200078e0a04 */
[----:B------:R-:W-:Y:S02]  /*0110*/  LOP3.LUT R51, R6, 0x60, RZ, 0xfc, !PT ;  /* 0x0000006006337812 */ /* 0x000fe400078efcff */
[----:B------:R-:W-:Y:S02]  /*0120*/  CS2R R10, SRZ ;  /* 0x00000000000a7805 */ /* 0x000fe4000001ff00 */
[----:B------:R-:W-:Y:S02]  /*0130*/  SHF.R.S32.HI R53, RZ, 0x1f, R45 ;  /* 0x0000001fff357819 */ /* 0x000fe4000001142d */
[----:B------:R-:W-:-:S02]  /*0140*/  CS2R R14, SRZ ;  /* 0x00000000000e7805 */ /* 0x000fc4000001ff00 */
[C---:B------:R-:W-:Y:S02]  /*0150*/  VIMNMX R44, R4.reuse, 0x2, PT ;  /* 0x00000002042c7848 */ /* 0x040fe40003fe0100 */
[----:B------:R-:W-:Y:S02]  /*0160*/  CS2R R16, SRZ ;  /* 0x0000000000107805 */ /* 0x000fe4000001ff00 */
[----:B------:R-:W-:Y:S02]  /*0170*/  ISETP.GT.AND P0, PT, R4, RZ, PT ;  /* 0x000000ff0400720c */ /* 0x000fe40003f04270 */
[----:B------:R-:W-:Y:S02]  /*0180*/  CS2R R20, SRZ ;  /* 0x0000000000147805 */ /* 0x000fe4000001ff00 */
[----:B------:R-:W-:Y:S02]  /*0190*/  ISETP.GT.AND P3, PT, R44, 0x1, PT ;  /* 0x000000012c00780c */ /* 0x000fe40003f64270 */
[----:B------:R-:W-:-:S02]  /*01a0*/  CS2R R22, SRZ ;  /* 0x0000000000167805 */ /* 0x000fc4000001ff00 */
[C---:B---3--:R-:W-:Y:S01]  /*01b0*/  IADD3 R4, P1, R45.reuse, R0, RZ ;  /* 0x000000002d047210 */ /* 0x048fe20007f3e0ff */
[----:B------:R-:W1:Y:S01]  /*01c0*/  LDC.64 R40, c[0x0][0x220] ;  /* 0x00008800ff287b82 */ /* 0x000e620000000a00 */
[C---:B------:R-:W-:Y:S02]  /*01d0*/  SEL R8, R0.reuse, RZ, P0 ;  /* 0x000000ff00087207 */ /* 0x040fe40000000000 */
[----:B------:R-:W-:Y:S01]  /*01e0*/  SEL R7, R0, RZ, P3 ;  /* 0x000000ff00077207 */ /* 0x000fe20001800000 */
[----:B------:R-:W-:Y:S01]  /*01f0*/  IMAD.SHL.U32 R38, R4, 0x8, RZ ;  /* 0x0000000804267824 */ /* 0x000fe200078e00ff */
[----:B------:R-:W-:Y:S01]  /*0200*/  ISETP.GE.AND P0, PT, R6, R8, PT ;  /* 0x000000080600720c */ /* 0x000fe20003f06270 */
[----:B0-----:R-:W-:Y:S01]  /*0210*/  IMAD.WIDE R46, R45, 0x8, R46 ;  /* 0x000000082d2e7825 */ /* 0x001fe200078e022e */
[----:B------:R-:W-:Y:S02]  /*0220*/  LEA.HI.X.SX32 R53, R0, R53, 0x1, P1 ;  /* 0x0000003500357211 */ /* 0x000fe400008f0eff */
[----:B------:R-:W-:-:S02]  /*0230*/  ISETP.GE.AND P6, PT, R6, R7, PT ;  /* 0x000000070600720c */ /* 0x000fc40003fc6270 */
[----:B------:R-:W-:Y:S02]  /*0240*/  CS2R R6, SRZ ;  /* 0x0000000000067805 */ /* 0x000fe4000001ff00 */
[----:B------:R-:W-:Y:S02]  /*0250*/  ISETP.GT.AND P5, PT, R44, 0x1, PT ;  /* 0x000000012c00780c */ /* 0x000fe40003fa4270 */
[----:B------:R-:W-:Y:S02]  /*0260*/  SHF.L.U64.HI R12, R4, 0x3, R53 ;  /* 0x00000003040c7819 */ /* 0x000fe40000010235 */
[----:B------:R-:W-:Y:S02]  /*0270*/  IADD3 R42, P4, R38, UR6, RZ ;  /* 0x00000006262a7c10 */ /* 0x000fe4000ff9e0ff */
[----:B------:R-:W-:Y:S02]  /*0280*/  SEL R18, R0, RZ, P5 ;  /* 0x000000ff00127207 */ /* 0x000fe40002800000 */
[----:B------:R-:W-:-:S02]  /*0290*/  ISETP.GE.AND P1, PT, R3, R8, PT ;  /* 0x000000080300720c */ /* 0x000fc40003f26270 */
[-C--:B------:R-:W-:Y:S02]  /*02a0*/  ISETP.GE.AND P2, PT, R5, R8.reuse, PT ;  /* 0x000000080500720c */ /* 0x080fe40003f46270 */
[----:B------:R-:W-:Y:S02]  /*02b0*/  ISETP.GE.AND P3, PT, R51, R8, PT ;  /* 0x000000083300720c */ /* 0x000fe40003f66270 */
[----:B------:R-:W-:Y:S02]  /*02c0*/  CS2R R8, SRZ ;  /* 0x0000000000087805 */ /* 0x000fe4000001ff00 */
[----:B------:R-:W-:Y:S01]  /*02d0*/  IADD3.X R43, R12, UR7, RZ, P4, !PT ;  /* 0x000000070c2b7c10 */ /* 0x000fe2000a7fe4ff */
[----:B------:R-:W-:Y:S01]  /*02e0*/  ULDC.64 UR6, c[0x0][0x208] ;  /* 0x0000820000067ab9 */ /* 0x000fe20000000a00 */
[----:B------:R-:W-:Y:S01]  /*02f0*/  ISETP.GE.AND P5, PT, R3, R18, PT ;  /* 0x000000120300720c */ /* 0x000fe20003fa6270 */
[----:B------:R-:W2:Y:S01]  /*0300*/  @!P0 LDG.E.64 R6, desc[UR6][R46.64] ;  /* 0x000000062e068981 */ /* 0x000ea2000c1e1b00 */
[----:B------:R-:W-:-:S03]  /*0310*/  IADD3 R38, P4, R38, UR8, RZ ;  /* 0x0000000826267c10 */ /* 0x000fc6000ff9e0ff */
[----:B------:R-:W3:Y:S01]  /*0320*/  @!P6 LDG.E.64 R8, desc[UR6][R42.64] ;  /* 0x000000062a08e981 */ /* 0x000ee2000c1e1b00 */
[----:B------:R-:W-:Y:S02]  /*0330*/  IADD3.X R39, R12, UR9, RZ, P4, !PT ;  /* 0x000000090c277c10 */ /* 0x000fe4000a7fe4ff */
[----:B------:R-:W-:Y:S02]  /*0340*/  CS2R R12, SRZ ;  /* 0x00000000000c7805 */ /* 0x000fe4000001ff00 */
[-C--:B------:R-:W-:Y:S01]  /*0350*/  ISETP.GE.AND P4, PT, R5, R18.reuse, PT ;  /* 0x000000120500720c */ /* 0x080fe20003f86270 */
[----:B------:R-:W4:Y:S04]  /*0360*/  @!P1 LDG.E.64 R10, desc[UR6][R46.64+0x100] ;  /* 0x000100062e0a9981 */ /* 0x000f28000c1e1b00 */
[----:B------:R-:W4:Y:S04]  /*0370*/  @!P5 LDG.E.64 R12, desc[UR6][R42.64+0x100] ;  /* 0x000100062a0cd981 */ /* 0x000f28000c1e1b00 */
[----:B------:R-:W5:Y:S01]  /*0380*/  @!P6 LDG.E.64 R14, desc[UR6][R38.64] ;  /* 0x00000006260ee981 */ /* 0x000f62000c1e1b00 */
[----:B------:R-:W-:-:S02]  /*0390*/  ISETP.GE.AND P6, PT, R51, R18, PT ;  /* 0x000000123300720c */ /* 0x000fc40003fc6270 */
[----:B------:R-:W-:Y:S01]  /*03a0*/  CS2R R18, SRZ ;  /* 0x0000000000127805 */ /* 0x000fe2000001ff00 */
[----:B------:R-:W4:Y:S05]  /*03b0*/  @!P2 LDG.E.64 R16, desc[UR6][R46.64+0x200] ;  /* 0x000200062e10a981 */ /* 0x000f2a000c1e1b00 */
[----:B------:R-:W4:Y:S04]  /*03c0*/  @!P4 LDG.E.64 R18, desc[UR6][R42.64+0x200] ;  /* 0x000200062a12c981 */ /* 0x000f28000c1e1b00 */
[----:B------:R3:W4:Y:S04]  /*03d0*/  @!P3 LDG.E.64 R20, desc[UR6][R46.64+0x300] ;  /* 0x000300062e14b981 */ /* 0x000728000c1e1b00 */
[----:B------:R-:W4:Y:S01]  /*03e0*/  @!P6 LDG.E.64 R22, desc[UR6][R42.64+0x300] ;  /* 0x000300062a16e981 */ /* 0x000f22000c1e1b00 */
[----:B------:R-:W-:-:S02]  /*03f0*/  CS2R R30, SRZ ;  /* 0x00000000001e7805 */ /* 0x000fc4000001ff00 */
[----:B------:R-:W-:Y:S02]  /*0400*/  CS2R R32, SRZ ;  /* 0x0000000000207805 */ /* 0x000fe4000001ff00 */
[----:B------:R-:W-:Y:S02]  /*0410*/  CS2R R34, SRZ ;  /* 0x0000000000227805 */ /* 0x000fe4000001ff00 */
[----:B------:R-:W5:Y:S04]  /*0420*/  @!P5 LDG.E.64 R30, desc[UR6][R38.64+0x100] ;  /* 0x00010006261ed981 */ /* 0x000f68000c1e1b00 */
[----:B------:R-:W5:Y:S04]  /*0430*/  @!P4 LDG.E.64 R32, desc[UR6][R38.64+0x200] ;  /* 0x000200062620c981 */ /* 0x000f68000c1e1b00 */
[----:B------:R0:W5:Y:S01]  /*0440*/  @!P6 LDG.E.64 R34, desc[UR6][R38.64+0x300] ;  /* 0x000300062622e981 */ /* 0x000162000c1e1b00 */
[----:B------:R-:W-:-:S02]  /*0450*/  CS2R R24, SRZ ;  /* 0x0000000000187805 */ /* 0x000fc4000001ff00 */
[----:B------:R-:W-:Y:S02]  /*0460*/  CS2R R26, SRZ ;  /* 0x00000000001a7805 */ /* 0x000fe4000001ff00 */
[----:B------:R-:W-:Y:S02]  /*0470*/  CS2R R28, SRZ ;  /* 0x00000000001c7805 */ /* 0x000fe4000001ff00 */
[----:B------:R-:W-:Y:S01]  /*0480*/  CS2R R36, SRZ ;  /* 0x0000000000247805 */ /* 0x000fe2000001ff00 */
[----:B-1----:R-:W-:-:S05]  /*0490*/  IMAD.WIDE R40, R45, 0x8, R40 ;  /* 0x000000082d287825 */ /* 0x002fca00078e0228 */
        /* <DEDUP_REMOVED lines=13> */
[----:B0-----:R-:W-:Y:S04]  /*0570*/  SHFL.BFLY PT, R39, R49, 0x10, 0x1f ;  /* 0x0e001f0031277f89 */ /* 0x001fe800000e0000 */
[----:B------:R-:W0:Y:S04]  /*0580*/  SHFL.BFLY PT, R38, R48, 0x10, 0x1f ;  /* 0x0e001f0030267f89 */ /* 0x000e2800000e0000 */
[----:B------:R-:W-:Y:S04]  /*0590*/  SHFL.BFLY PT, R43, R47, 0x10, 0x1f ;  /* 0x0e001f002f2b7f89 */ /* 0x000fe800000e0000 */
[----:B------:R-:W2:Y:S01]  /*05a0*/  SHFL.BFLY PT, R42, R46, 0x10, 0x1f ;  /* 0x0e001f002e2a7f89 */ /* 0x000ea200000e0000 */
[----:B0-----:R-:W-:-:S02]  /*05b0*/  DADD R38, R48, R38 ;  /* 0x0000000030267229 */ /* 0x001fc40000000026 */
[----:B--2---:R-:W-:-:S05]  /*05c0*/  DADD R42, R46, R42 ;  /* 0x000000002e2a7229 */ /* 0x004fca000000002a */
[----:B-1----:R-:W-:Y:S04]  /*05d0*/  SHFL.BFLY PT, R41, R39, 0x8, 0x1f ;  /* 0x0d001f0027297f89 */ /* 0x002fe800000e0000 */
        /* <DEDUP_REMOVED lines=23> */
[----:B-12---:R-:W-:Y:S01]  /*0750*/  DADD R38, R40, R48 ;  /* 0x0000000028267229 */ /* 0x006fe20000000030 */
[----:B------:R-:W-:Y:S01]  /*0760*/  ULDC.64 UR8, c[0x0][0x210] ;  /* 0x0000840000087ab9 */ /* 0x000fe20000000a00 */
[----:B0--34-:R-:W-:Y:S01]  /*0770*/  DADD R40, R46, R42 ;  /* 0x000000002e287229 */ /* 0x019fe2000000002a */
[----:B------:R-:W-:Y:S01]  /*0780*/  BSSY B0, `(.L_x_5562) ;  /* 0x0000044000007945 */ /* 0x000fe20003800000 */
[----:B------:R-:W-:Y:S02]  /*0790*/  LEA R42, P1, R45, UR8, 0x3 ;  /* 0x000000082d2a7c11 */ /* 0x000fe4000f8218ff */
[----:B------:R-:W-:Y:S02]  /*07a0*/  LOP3.LUT R49, R44, 0x1f, RZ, 0xc0, !PT ;  /* 0x0000001f2c317812 */ /* 0x000fe400078ec0ff */
[----:B------:R-:W-:Y:S02]  /*07b0*/  SHF.R.S32.HI R44, RZ, 0x1f, R45 ;  /* 0x0000001fff2c7819 */ /* 0x000fe4000001142d */
[----:B------:R-:W-:-:S02]  /*07c0*/  ISETP.GE.AND P0, PT, R49, R0, PT ;  /* 0x000000003100720c */ /* 0x000fc40003f06270 */
[----:B------:R-:W-:-:S11]  /*07d0*/  LEA.HI.X R43, R45, UR9, R44, 0x3, P1 ;  /* 0x000000092d2b7c11 */ /* 0x000fd600088f1c2c */
        /* <DEDUP_REMOVED lines=59> */
.L_x_5565:
[----:B------:R-:W-:Y:S05]  /*0b90*/  BSYNC B1 ;  /* 0x0000000000017941 */ /* 0x000fea0003800000 */
.L_x_5564:
[----:B------:R-:W-:-:S07]  /*0ba0*/  DFMA R6, R38, -R48, R6 ;  /* 0x800000302606722b */ /* 0x000fce0000000006 */
[----:B------:R0:W-:Y:S04]  /*0bb0*/  STG.E.64 desc[UR6][R42.64], R6 ;  /* 0x000000062a007986 */ /* 0x0001e8000c101b06 */
.L_x_5563:
[----:B------:R-:W-:Y:S05]  /*0bc0*/  BSYNC B0 ;  /* 0x0000000000007941 */ /* 0x000fea0003800000 */
.L_x_5562:
        /* <DEDUP_REMOVED lines=61> */
.L_x_5569:
[----:B------:R-:W-:Y:S05]  /*0fa0*/  BSYNC B1 ;  /* 0x0000000000017941 */ /* 0x000fea0003800000 */
.L_x_5568:
[----:B------:R-:W-:-:S07]  /*0fb0*/  DFMA R10, R38, -R24, R10 ;  /* 0x80000018260a722b */ /* 0x000fce000000000a */
[----:B------:R1:W-:Y:S04]  /*0fc0*/  STG.E.64 desc[UR6][R42.64+0x100], R10 ;  /* 0x0001000a2a007986 */ /* 0x0003e8000c101b06 */
.L_x_5567:
[----:B------:R-:W-:Y:S05]  /*0fd0*/  BSYNC B0 ;  /* 0x0000000000007941 */ /* 0x000fea0003800000 */
.L_x_5566:
        /* <DEDUP_REMOVED lines=61> */
.L_x_5573:
[----:B------:R-:W-:Y:S05]  /*13b0*/  BSYNC B1 ;  /* 0x0000000000017941 */ /* 0x000fea0003800000 */
.L_x_5572:
[----:B------:R-:W-:-:S07]  /*13c0*/  DFMA R10, R38, -R10, R16 ;  /* 0x8000000a260a722b */ /* 0x000fce0000000010 */
[----:B------:R2:W-:Y:S04]  /*13d0*/  STG.E.64 desc[UR6][R42.64+0x200], R10 ;  /* 0x0002000a2a007986 */ /* 0x0005e8000c101b06 */
.L_x_5571:
[----:B------:R-:W-:Y:S05]  /*13e0*/  BSYNC B0 ;  /* 0x0000000000007941 */ /* 0x000fea0003800000 */
.L_x_5570:
        /* <DEDUP_REMOVED lines=10> */
[----:B-12---:R-:W-:-:S08]  /*1490*/  DADD R10, R6, -6.75539944105574400000e+15 ;  /* 0xc3380000060a7429 */ /* 0x006fd00000000000 */
        /* <DEDUP_REMOVED lines=51> */
.L_x_5577:
[----:B------:R-:W-:Y:S05]  /*17d0*/  BSYNC B1 ;  /* 0x0000000000017941 */ /* 0x000fea0003800000 */
.L_x_5576:
[----:B------:R-:W-:-:S07]  /*17e0*/  DFMA R10, R38, -R10, R20 ;  /* 0x8000000a260a722b */ /* 0x000fce0000000014 */
[----:B------:R3:W-:Y:S04]  /*17f0*/  STG.E.64 desc[UR6][R42.64+0x300], R10 ;  /* 0x0003000a2a007986 */ /* 0x0007e8000c101b06 */
.L_x_5575:
[----:B------:R-:W-:Y:S05]  /*1800*/  BSYNC B0 ;  /* 0x0000000000007941 */ /* 0x000fea0003800000 */
.L_x_5574:
[----:B------:R-:W4:Y:S01]  /*1810*/  S2R R0, SR_TID.Y ;  /* 0x0000000000007919 */ /* 0x000f220000002200 */
[----:B------:R-:W4:Y:S02]  /*1820*/  LDC R3, c[0x0][0x4] ;  /* 0x00000100ff037b82 */ /* 0x000f240000000800 */
[----:B----4-:R-:W-:-:S04]  /*1830*/  IMAD R3, R3, UR4, R0 ;  /* 0x0000000403037c24 */ /* 0x010fc8000f8e0200 */
[----:B------:R-:W-:-:S05]  /*1840*/  IMAD R3, R3, -0x2, R2 ;  /* 0xfffffffe03037824 */ /* 0x000fca00078e0202 */
[----:B------:R-:W-:-:S13]  /*1850*/  ISETP.GE.AND P4, PT, R3, 0x2, PT ;  /* 0x000000020300780c */ /* 0x000fda0003f86270 */
[----:B------:R-:W-:Y:S05]  /*1860*/  @!P4 EXIT ;  /* 0x000000000000c94d */ /* 0x000fea0003800000 */
[C---:B------:R-:W-:Y:S01]  /*1870*/  LEA R2, P4, R4.reuse, UR8, 0x3 ;  /* 0x0000000804027c11 */ /* 0x040fe2000f8818ff */
[----:B------:R-:W-:Y:S03]  /*1880*/  BSSY B0, `(.L_x_5578) ;  /* 0x0000041000007945 */ /* 0x000fe60003800000 */
[----:B------:R-:W-:Y:S01]  /*1890*/  LEA.HI.X R3, R4, UR9, R53, 0x3, P4 ;  /* 0x0000000904037c11 */ /* 0x000fe2000a0f1c35 */
[----:B------:R-:W-:Y:S08]  /*18a0*/  @P0 BRA `(.L_x_5579) ;  /* 0x0000000000f80947 */ /* 0x000ff00003800000 */
        /* <DEDUP_REMOVED lines=59> */
.L_x_5581:
[----:B------:R-:W-:Y:S05]  /*1c60*/  BSYNC B1 ;  /* 0x0000000000017941 */ /* 0x000fea0003800000 */
.L_x_5580:
[----:B------:R-:W-:-:S07]  /*1c70*/  DFMA R6, R40, -R6, R8 ;  /* 0x800000062806722b */ /* 0x000fce0000000008 */
[----:B------:R4:W-:Y:S04]  /*1c80*/  STG.E.64 desc[UR6][R2.64], R6 ;  /* 0x0000000602007986 */ /* 0x0009e8000c101b06 */
.L_x_5579:
[----:B------:R-:W-:Y:S05]  /*1c90*/  BSYNC B0 ;  /* 0x0000000000007941 */ /* 0x000fea0003800000 */
.L_x_5578:
[----:B------:R-:W-:Y:S04]  /*1ca0*/  BSSY B0, `(.L_x_5582) ;  /* 0x0000040000007945 */ /* 0x000fe80003800000 */
        /* <DEDUP_REMOVED lines=8> */
[----:B0---4-:R-:W-:-:S08]  /*1d30*/  DADD R6, R4, -6.75539944105574400000e+15 ;  /* 0xc338000004067429 */ /* 0x011fd00000000000 */
        /* <DEDUP_REMOVED lines=51> */
.L_x_5585:
[----:B------:R-:W-:Y:S05]  /*2070*/  BSYNC B1 ;  /* 0x0000000000017941 */ /* 0x000fea0003800000 */
.L_x_5584:
[----:B------:R-:W-:-:S07]  /*2080*/  DFMA R6, R40, -R6, R12 ;  /* 0x800000062806722b */ /* 0x000fce000000000c */
[----:B------:R0:W-:Y:S04]  /*2090*/  STG.E.64 desc[UR6][R2.64+0x100], R6 ;  /* 0x0001000602007986 */ /* 0x0001e8000c101b06 */
.L_x_5583:
[----:B------:R-:W-:Y:S05]  /*20a0*/  BSYNC B0 ;  /* 0x0000000000007941 */ /* 0x000fea0003800000 */
.L_x_5582:
        /* <DEDUP_REMOVED lines=10> */
[----:B0---4-:R-:W-:Y:S01]  /*2150*/  DFMA R6, R4, -UR4, R32 ;  /* 0x8000000404067c2b */ /* 0x011fe20008000020 */
        /* <DEDUP_REMOVED lines=49> */
.L_x_5589:
[----:B------:R-:W-:Y:S05]  /*2470*/  BSYNC B1 ;  /* 0x0000000000017941 */ /* 0x000fea0003800000 */
.L_x_5588:
[----:B------:R-:W-:-:S07]  /*2480*/  DFMA R4, R40, -R4, R18 ;  /* 0x800000042804722b */ /* 0x000fce0000000012 */
[----:B------:R0:W-:Y:S04]  /*2490*/  STG.E.64 desc[UR6][R2.64+0x200], R4 ;  /* 0x0002000402007986 */ /* 0x0001e8000c101b06 */
.L_x_5587:
[----:B------:R-:W-:Y:S05]  /*24a0*/  BSYNC B0 ;  /* 0x0000000000007941 */ /* 0x000fea0003800000 */
.L_x_5586:
        /* <DEDUP_REMOVED lines=9> */
[----:B----4-:R-:W-:Y:S01]  /*2540*/  DFMA R6, R4, -UR4, R34 ;  /* 0x8000000404067c2b */ /* 0x010fe20008000022 */
        /* <DEDUP_REMOVED lines=49> */
.L_x_5591:
[----:B------:R-:W-:Y:S05]  /*2860*/  BSYNC B0 ;  /* 0x0000000000007941 */ /* 0x000fea0003800000 */
.L_x_5590:
[----:B------:R-:W-:-:S07]  /*2870*/  DFMA R4, R40, -R4, R22 ;  /* 0x800000042804722b */ /* 0x000fce0000000016 */
[----:B------:R-:W-:Y:S01]  /*2880*/  STG.E.64 desc[UR6][R2.64+0x300], R4 ;  /* 0x0003000402007986 */ /* 0x000fe2000c101b06 */
[----:B------:R-:W-:Y:S05]  /*2890*/  EXIT ;  /* 0x000000000000794d */ /* 0x000fea0003800000 */
.L_x_5592:
        /* <DEDUP_REMOVED lines=14> */
.L_x_11948:


//--------------------- .text._ZN43_GLOBAL__N__9ae7fba5_10_SoftMax_cu_9f978f6321softmax_warp_backwardIdddLi6ELb1ELb0EEEvPT0_PKT_S5_iiiPKb --------------------------
	.section	.text._ZN43_GLOBAL__N__9ae7fba5_10_SoftMax_cu_9f978f6321softmax_warp_backwardIdddLi6ELb1ELb0EEEvPT0_PKT_S5_iiiPKb,"ax",@progbits
	.align	128
.text._ZN43_GLOBAL__N__9ae7fba5_10_SoftMax_cu_9f978f6321softmax_warp_backwardIdddLi6ELb1ELb0EEEvPT0_PKT_S5_iiiPKb:
        .type           _ZN43_GLOBAL__N__9ae7fba5_10_SoftMax_cu_9f978f6321softmax_warp_backwardIdddLi6ELb1ELb0EEEvPT0_PKT_S5_iiiPKb,@function
        .size           _ZN43_GLOBAL__N__9ae7fba5_10_SoftMax_cu_9f978f6321softmax_warp_backwardIdddLi6ELb1ELb0EEEvPT0_PKT_S5_iiiPKb,(.L_x_11949 - _ZN43_GLOBAL__N__9ae7fba5_10_SoftMax_cu_9f978f6321softmax_warp_backwardIdddLi6ELb1ELb0EEEvPT0_PKT_S5_iiiPKb)
        .other          _ZN43_GLOBAL__N__9ae7fba5_10_SoftMax_cu_9f978f6321softmax_warp_backwardIdddLi6ELb1ELb0EEEvPT0_PKT_S5_iiiPKb,@"STO_CUDA_ENTRY STV_DEFAULT"
_ZN43_GLOBAL__N__9ae7fba5_10_SoftMax_cu_9f978f6321softmax_warp_backwardIdddLi6ELb1ELb0EEEvPT0_PKT_S5_iiiPKb:
[----:B------:R-:W-:Y:S01]  /*0000*/  LDC R1, c[0x0][0x28] ;  /* 0x00000a00ff017b82 */ /* 0x000fe20000000800 */
[----:B------:R-:W0:Y:S07]  /*0010*/  S2R R3, SR_TID.Y ;  /* 0x0000000000037919 */ /* 0x000e2e0000002200 */
[----:B------:R-:W0:Y:S01]  /*0020*/  S2UR UR4, SR_CTAID.X ;  /* 0x00000000000479c3 */ /* 0x000e220000002500 */
[----:B------:R-:W1:Y:S07]  /*0030*/  S2R R5, SR_TID.X ;  /* 0x0000000000057919 */ /* 0x000e6e0000002100 */
[----:B------:R-:W0:Y:S08]  /*0040*/  LDC R2, c[0x0][0x4] ;  /* 0x00000100ff027b82 */ /* 0x000e300000000800 */
[----:B------:R-:W2:Y:S08]  /*0050*/  LDC R0, c[0x0][0x230] ;  /* 0x00008c00ff007b82 */ /* 0x000eb00000000800 */
[----:B------:R-:W3:Y:S01]  /*0060*/  LDC.64 R24, c[0x0][0x218] ;  /* 0x00008600ff187b82 */ /* 0x000ee20000000a00 */
[----:B------:R-:W-:Y:S01]  /*0070*/  ULDC.64 UR6, c[0x0][0x218] ;  /* 0x0000860000067ab9 */ /* 0x000fe20000000a00 */
[----:B0-----:R-:W-:Y:S01]  /*0080*/  IMAD R2, R2, UR4, R3 ;  /* 0x0000000402027c24 */ /* 0x001fe2000f8e0203 */
[----:B------:R-:W-:Y:S01]  /*0090*/  ULDC.64 UR4, c[0x0][0x228] ;  /* 0x00008a0000047ab9 */ /* 0x000fe20000000a00 */
[----:B------:R-:W-:-:S02]  /*00a0*/  CS2R R10, SRZ ;  /* 0x00000000000a7805 */ /* 0x000fc4000001ff00 */
[----:B-1----:R-:W-:Y:S01]  /*00b0*/  LOP3.LUT R3, R5, 0x1f, RZ, 0xc0, !PT ;  /* 0x0000001f05037812 */ /* 0x002fe200078ec0ff */
[----:B------:R-:W-:Y:S01]  /*00c0*/  IMAD.SHL.U32 R4, R2, 0x2, RZ ;  /* 0x0000000202047824 */ /* 0x000fe200078e00ff */
[----:B------:R-:W-:Y:S01]  /*00d0*/  CS2R R14, SRZ ;  /* 0x00000000000e7805 */ /* 0x000fe2000001ff00 */
[----:B------:R-:W0:Y:S01]  /*00e0*/  LDC.64 R22, c[0x0][0x220] ;  /* 0x00008800ff167b82 */ /* 0x000e220000000a00 */
[----:B------:R-:W-:Y:S01]  /*00f0*/  LOP3.LUT R7, R3, 0x20, RZ, 0xfc, !PT ;  /* 0x0000002003077812 */ /* 0x000fe200078efcff */
[C---:B------:R-:W-:Y:S01]  /*0100*/  IMAD R5, R4.reuse, UR5, R3 ;  /* 0x0000000504057c24 */ /* 0x040fe2000f8e0203 */
[----:B------:R-:W-:Y:S01]  /*0110*/  IADD3 R2, -R4, UR4, RZ ;  /* 0x0000000404027c10 */ /* 0x000fe2000fffe1ff */
[----:B------:R-:W-:-:S03]  /*0120*/  ULDC.64 UR4, c[0x0][0x208] ;  /* 0x0000820000047ab9 */ /* 0x000fc60000000a00 */
[C---:B------:R-:W-:Y:S02]  /*0130*/  VIMNMX R6, R2.reuse, 0x2, PT ;  /* 0x0000000202067848 */ /* 0x040fe40003fe0100 */
[----:B------:R-:W-:Y:S01]  /*0140*/  ISETP.GT.AND P0, PT, R2, RZ, PT ;  /* 0x000000ff0200720c */ /* 0x000fe20003f04270 */
[----:B---3--:R-:W-:Y:S01]  /*0150*/  IMAD.WIDE R24, R5, 0x8, R24 ;  /* 0x0000000805187825 */ /* 0x008fe200078e0218 */
[----:B------:R-:W-:Y:S02]  /*0160*/  ISETP.GT.AND P1, PT, R6, 0x1, PT ;  /* 0x000000010600780c */ /* 0x000fe40003f24270 */
[C---:B--2---:R-:W-:Y:S02]  /*0170*/  SEL R4, R0.reuse, RZ, P0 ;  /* 0x000000ff00047207 */ /* 0x044fe40000000000 */
[----:B------:R-:W-:Y:S02]  /*0180*/  SEL R8, R0, RZ, P1 ;  /* 0x000000ff00087207 */ /* 0x000fe40000800000 */
[----:B------:R-:W-:-:S02]  /*0190*/  ISETP.GE.AND P1, PT, R3, R4, PT ;  /* 0x000000040300720c */ /* 0x000fc40003f26270 */
[----:B------:R-:W-:Y:S02]  /*01a0*/  ISETP.GE.AND P2, PT, R3, R8, PT ;  /* 0x000000080300720c */ /* 0x000fe40003f46270 */
[----:B------:R-:W-:Y:S02]  /*01b0*/  CS2R R8, SRZ ;  /* 0x0000000000087805 */ /* 0x000fe4000001ff00 */
[----:B------:R-:W-:Y:S02]  /*01c0*/  ISETP.GE.AND P0, PT, R7, R4, PT ;  /* 0x000000040700720c */ /* 0x000fe40003f06270 */
[----:B------:R-:W-:Y:S02]  /*01d0*/  SHF.R.S32.HI R35, RZ, 0x1f, R5 ;  /* 0x0000001fff237819 */ /* 0x000fe40000011405 */
[----:B------:R-:W-:-:S04]  /*01e0*/  IADD3 R4, P3, R5, R0, RZ ;  /* 0x0000000005047210 */ /* 0x000fc80007f7e0ff */
[----:B------:R-:W-:Y:S01]  /*01f0*/  LEA.HI.X.SX32 R35, R0, R35, 0x1, P3 ;  /* 0x0000002300237211 */ /* 0x000fe200018f0eff */
[----:B------:R-:W2:Y:S01]  /*0200*/  @!P1 LDG.E.64 R8, desc[UR4][R24.64] ;  /* 0x0000000418089981 */ /* 0x000ea2000c1e1b00 */
[----:B------:R-:W-:Y:S01]  /*0210*/  ISETP.GT.AND P3, PT, R6, 0x1, PT ;  /* 0x000000010600780c */ /* 0x000fe20003f64270 */
[C---:B------:R-:W-:Y:S01]  /*0220*/  IMAD.SHL.U32 R26, R4.reuse, 0x8, RZ ;  /* 0x00000008041a7824 */ /* 0x040fe200078e00ff */
[----:B------:R-:W-:Y:S01]  /*0230*/  SHF.L.U64.HI R16, R4, 0x3, R35 ;  /* 0x0000000304107819 */ /* 0x000fe20000010223 */
[----:B------:R-:W3:Y:S01]  /*0240*/  @!P0 LDG.E.64 R10, desc[UR4][R24.64+0x100] ;  /* 0x00010004180a8981 */ /* 0x000ee2000c1e1b00 */
[----:B------:R-:W-:Y:S02]  /*0250*/  SEL R12, R0, RZ, P3 ;  /* 0x000000ff000c7207 */ /* 0x000fe40001800000 */
[----:B------:R-:W-:Y:S02]  /*0260*/  IADD3 R28, P4, R26, UR6, RZ ;  /* 0x000000061a1c7c10 */ /* 0x000fe4000ff9e0ff */
[----:B------:R-:W-:-:S02]  /*0270*/  ISETP.GE.AND P3, PT, R7, R12, PT ;  /* 0x0000000c0700720c */ /* 0x000fc40003f66270 */
[----:B------:R-:W-:Y:S02]  /*0280*/  CS2R R12, SRZ ;  /* 0x00000000000c7805 */ /* 0x000fe4000001ff00 */
[----:B------:R-:W-:Y:S01]  /*0290*/  IADD3.X R29, R16, UR7, RZ, P4, !PT ;  /* 0x00000007101d7c10 */ /* 0x000fe2000a7fe4ff */
[----:B------:R-:W-:-:S04]  /*02a0*/  ULDC.64 UR6, c[0x0][0x220] ;  /* 0x0000880000067ab9 */ /* 0x000fc80000000a00 */
[----:B------:R-:W4:Y:S04]  /*02b0*/  @!P2 LDG.E.64 R12, desc[UR4][R28.64] ;  /* 0x000000041c0ca981 */ /* 0x000f28000c1e1b00 */
[----:B------:R-:W4:Y:S01]  /*02c0*/  @!P3 LDG.E.64 R14, desc[UR4][R28.64+0x100] ;  /* 0x000100041c0eb981 */ /* 0x000f22000c1e1b00 */
[----:B------:R-:W-:Y:S02]  /*02d0*/  IADD3 R26, P4, R26, UR6, RZ ;  /* 0x000000061a1a7c10 */ /* 0x000fe4000ff9e0ff */
[----:B------:R-:W-:Y:S02]  /*02e0*/  CS2R R18, SRZ ;  /* 0x0000000000127805 */ /* 0x000fe4000001ff00 */
[----:B------:R-:W-:Y:S02]  /*02f0*/  CS2R R20, SRZ ;  /* 0x0000000000147805 */ /* 0x000fe4000001ff00 */
[----:B------:R-:W-:-:S05]  /*0300*/  IADD3.X R27, R16, UR7, RZ, P4, !PT ;  /* 0x00000007101b7c10 */ /* 0x000fca000a7fe4ff */
[----:B------:R-:W5:Y:S04]  /*0310*/  @!P2 LDG.E.64 R18, desc[UR4][R26.64] ;  /* 0x000000041a12a981 */ /* 0x000f68000c1e1b00 */
[----:B------:R1:W5:Y:S01]  /*0320*/  @!P3 LDG.E.64 R20, desc[UR4][R26.64+0x100] ;  /* 0x000100041a14b981 */ /* 0x000362000c1e1b00 */
[----:B0-----:R-:W-:Y:S01]  /*0330*/  IMAD.WIDE R30, R5, 0x8, R22 ;  /* 0x00000008051e7825 */ /* 0x001fe200078e0216 */
[----:B------:R-:W-:Y:S02]  /*0340*/  CS2R R16, SRZ ;  /* 0x0000000000107805 */ /* 0x000fe4000001ff00 */
[----:B------:R-:W-:-:S04]  /*0350*/  CS2R R22, SRZ ;  /* 0x0000000000167805 */ /* 0x000fc8000001ff00 */
[----:B------:R-:W5:Y:S04]  /*0360*/  @!P1 LDG.E.64 R16, desc[UR4][R30.64] ;  /* 0x000000041e109981 */ /* 0x000f68000c1e1b00 */
[----:B------:R0:W5:Y:S01]  /*0370*/  @!P0 LDG.E.64 R22, desc[UR4][R30.64+0x100] ;  /* 0x000100041e168981 */ /* 0x000162000c1e1b00 */
[----:B------:R-:W-:Y:S01]  /*0380*/  ISETP.GE.AND P0, PT, R6, 0x1, PT ;  /* 0x000000010600780c */ /* 0x000fe20003f06270 */
[----:B--2---:R-:W-:-:S08]  /*0390*/  DADD R36, RZ, R8 ;  /* 0x00000000ff247229 */ /* 0x004fd00000000008 */
[----:B---3--:R-:W-:-:S07]  /*03a0*/  DADD R36, R36, R10 ;  /* 0x0000000024247229 */ /* 0x008fce000000000a */
[----:B------:R-:W-:Y:S04]  /*03b0*/  SHFL.BFLY PT, R25, R37, 0x10, 0x1f ;  /* 0x0e001f0025197f89 */ /* 0x000fe800000e0000 */
[----:B------:R-:W2:Y:S01]  /*03c0*/  SHFL.BFLY PT, R24, R36, 0x10, 0x1f ;  /* 0x0e001f0024187f89 */ /* 0x000ea200000e0000 */
[----:B----4-:R-:W-:-:S08]  /*03d0*/  DADD R32, RZ, R12 ;  /* 0x00000000ff207229 */ /* 0x010fd0000000000c */
[----:B------:R-:W-:-:S07]  /*03e0*/  DADD R32, R32, R14 ;  /* 0x0000000020207229 */ /* 0x000fce000000000e */
[----:B------:R-:W-:Y:S04]  /*03f0*/  SHFL.BFLY PT, R29, R33, 0x10, 0x1f ;  /* 0x0e001f00211d7f89 */ /* 0x000fe800000e0000 */
[----:B------:R-:W3:Y:S01]  /*0400*/  SHFL.BFLY PT, R28, R32, 0x10, 0x1f ;  /* 0x0e001f00201c7f89 */ /* 0x000ee200000e0000 */
[----:B--2---:R-:W-:-:S07]  /*0410*/  DADD R24, R36, R24 ;  /* 0x0000000024187229 */ /* 0x004fce0000000018 */
[----:B-1----:R-:W-:Y:S04]  /*0420*/  SHFL.BFLY PT, R27, R25, 0x8, 0x1f ;  /* 0x0d001f00191b7f89 */ /* 0x002fe800000e0000 */
[----:B------:R-:W1:Y:S01]  /*0430*/  SHFL.BFLY PT, R26, R24, 0x8, 0x1f ;  /* 0x0d001f00181a7f89 */ /* 0x000e6200000e0000 */
[----:B---3--:R-:W-:-:S07]  /*0440*/  DADD R28, R32, R28 ;  /* 0x00000000201c7229 */ /* 0x008fce000000001c */
[----:B0-----:R-:W-:Y:S04]  /*0450*/  SHFL.BFLY PT, R31, R29, 0x8, 0x1f ;  /* 0x0d001f001d1f7f89 */ /* 0x001fe800000e0000 */
[----:B------:R-:W0:Y:S01]  /*0460*/  SHFL.BFLY PT, R30, R28, 0x8, 0x1f ;  /* 0x0d001f001c1e7f89 */ /* 0x000e2200000e0000 */
[----:B-1----:R-:W-:-:S07]  /*0470*/  DADD R26, R24, R26 ;  /* 0x00000000181a7229 */ /* 0x002fce000000001a */
        /* <DEDUP_REMOVED lines=15> */
[----:B------:R0:W2:Y:S04]  /*0570*/  SHFL.BFLY PT, R31, R29, 0x1, 0x1f ;  /* 0x0c201f001d1f7f89 */ /* 0x0000a800000e0000 */
[----:B------:R0:W3:Y:S01]  /*0580*/  SHFL.BFLY PT, R30, R28, 0x1, 0x1f ;  /* 0x0c201f001c1e7f89 */ /* 0x0000e200000e0000 */
[----:B-1----:R-:W-:Y:S01]  /*0590*/  DADD R26, R24, R26 ;  /* 0x00000000181a7229 */ /* 0x002fe2000000001a */
[----:B------:R-:W-:Y:S10]  /*05a0*/  @!P0 EXIT ;  /* 0x000000000000894d */ /* 0x000ff40003800000 */
[----:B------:R-:W-:Y:S01]  /*05b0*/  ISETP.GE.AND P0, PT, R3, R0, PT ;  /* 0x000000000300720c */ /* 0x000fe20003f06270 */
[----:B------:R-:W-:Y:S01]  /*05c0*/  ULDC.64 UR6, c[0x0][0x210] ;  /* 0x0000840000067ab9 */ /* 0x000fe20000000a00 */
[----:B------:R-:W-:Y:S01]  /*05d0*/  SHF.R.S32.HI R6, RZ, 0x1f, R5 ;  /* 0x0000001fff067819 */ /* 0x000fe20000011405 */
[----:B------:R-:W-:Y:S01]  /*05e0*/  BSSY B0, `(.L_x_5593) ;  /* 0x0000042000007945 */ /* 0x000fe20003800000 */
[----:B------:R-:W-:Y:S01]  /*05f0*/  LEA R24, P1, R5, UR6, 0x3 ;  /* 0x0000000605187c11 */ /* 0x000fe2000f8218ff */
[----:B--23--:R-:W-:-:S03]  /*0600*/  DADD R30, R28, R30 ;  /* 0x000000001c1e7229 */ /* 0x00cfc6000000001e */
        /* <DEDUP_REMOVED lines=60> */
.L_x_5596:
[----:B------:R-:W-:Y:S05]  /*09d0*/  BSYNC B1 ;  /* 0x0000000000017941 */ /* 0x000fea0003800000 */
.L_x_5595:
[----:B------:R-:W-:-:S07]  /*09e0*/  DFMA R8, R26, -R32, R8 ;  /* 0x800000201a08722b */ /* 0x000fce0000000008 */
[----:B------:R1:W-:Y:S04]  /*09f0*/  STG.E.64 desc[UR4][R24.64], R8 ;  /* 0x0000000818007986 */ /* 0x0003e8000c101b04 */
.L_x_5594:
[----:B------:R-:W-:Y:S05]  /*0a00*/  BSYNC B0 ;  /* 0x0000000000007941 */ /* 0x000fea0003800000 */
.L_x_5593:
        /* <DEDUP_REMOVED lines=61> */
.L_x_5600:
[----:B------:R-:W-:Y:S05]  /*0de0*/  BSYNC B1 ;  /* 0x0000000000017941 */ /* 0x000fea0003800000 */
.L_x_5599:
[----:B------:R-:W-:-:S07]  /*0df0*/  DFMA R8, R26, -R8, R10 ;  /* 0x800000081a08722b */ /* 0x000fce000000000a */
[----:B------:R2:W-:Y:S04]  /*0e00*/  STG.E.64 desc[UR4][R24.64+0x100], R8 ;  /* 0x0001000818007986 */ /* 0x0005e8000c101b04 */
.L_x_5598:
[----:B------:R-:W-:Y:S05]  /*0e10*/  BSYNC B0 ;  /* 0x0000000000007941 */ /* 0x000fea0003800000 */
.L_x_5597:
        /* <DEDUP_REMOVED lines=65> */
.L_x_5604:
[----:B------:R-:W-:Y:S05]  /*1230*/  BSYNC B1 ;  /* 0x0000000000017941 */ /* 0x000fea0003800000 */
.L_x_5603:
[----:B------:R-:W-:-:S07]  /*1240*/  DFMA R6, R30, -R6, R12 ;  /* 0x800000061e06722b */ /* 0x000fce000000000c */
[----:B------:R3:W-:Y:S04]  /*1250*/  STG.E.64 desc[UR4][R2.64], R6 ;  /* 0x0000000602007986 */ /* 0x0007e8000c101b04 */
.L_x_5602:
[----:B------:R-:W-:Y:S05]  /*1260*/  BSYNC B0 ;  /* 0x0000000000007941 */ /* 0x000fea0003800000 */
.L_x_5601:
        /* <DEDUP_REMOVED lines=60> */
.L_x_5606:
[----:B------:R-:W-:Y:S05]  /*1630*/  BSYNC B0 ;  /* 0x0000000000007941 */ /* 0x000fea0003800000 */
.L_x_5605:
[----:B------:R-:W-:-:S07]  /*1640*/  DFMA R6, R30, -R6, R14 ;  /* 0x800000061e06722b */ /* 0x000fce000000000e */
[----:B------:R-:W-:Y:S01]  /*1650*/  STG.E.64 desc[UR4][R2.64+0x100], R6 ;  /* 0x0001000602007986 */ /* 0x000fe2000c101b04 */
[----:B------:R-:W-:Y:S05]  /*1660*/  EXIT ;  /* 0x000000000000794d */ /* 0x000fea0003800000 */
.L_x_5607:
        /* <DEDUP_REMOVED lines=9> */
.L_x_11949:


//--------------------- .text._ZN43_GLOBAL__N__9ae7fba5_10_SoftMax_cu_9f978f6321softmax_warp_backwardIdddLi5ELb1ELb0EEEvPT0_PKT_S5_iiiPKb --------------------------
	.section	.text._ZN43_GLOBAL__N__9ae7fba5_10_SoftMax_cu_9f978f6321softmax_warp_backwardIdddLi5ELb1ELb0EEEvPT0_PKT_S5_iiiPKb,"ax",@progbits
	.align	128
.text._ZN43_GLOBAL__N__9ae7fba5_10_SoftMax_cu_9f978f6321softmax_warp_backwardIdddLi5ELb1ELb0EEEvPT0_PKT_S5_iiiPKb:
        .type           _ZN43_GLOBAL__N__9ae7fba5_10_SoftMax_cu_9f978f6321softmax_warp_backwardIdddLi5ELb1ELb0EEEvPT0_PKT_S5_iiiPKb,@function
        .size           _ZN43_GLOBAL__N__9ae7fba5_10_SoftMax_cu_9f978f6321softmax_warp_backwardIdddLi5ELb1ELb0EEEvPT0_PKT_S5_iiiPKb,(.L_x_11950 - _ZN43_GLOBAL__N__9ae7fba5_10_SoftMax_cu_9f978f6321softmax_warp_backwardIdddLi5ELb1ELb0EEEvPT0_PKT_S5_iiiPKb)
        .other          _ZN43_GLOBAL__N__9ae7fba5_10_SoftMax_cu_9f978f6321softmax_warp_backwardIdddLi5ELb1ELb0EEEvPT0_PKT_S5_iiiPKb,@"STO_CUDA_ENTRY STV_DEFAULT"
_ZN43_GLOBAL__N__9ae7fba5_10_SoftMax_cu_9f978f6321softmax_warp_backwardIdddLi5ELb1ELb0EEEvPT0_PKT_S5_iiiPKb:
        /* <DEDUP_REMOVED lines=11> */
[----:B------:R-:W-:Y:S02]  /*00b0*/  IADD3 R20, -R2, UR4, RZ ;  /* 0x0000000402147c10 */ /* 0x000fe4000fffe1ff */
[----:B------:R-:W-:Y:S01]  /*00c0*/  CS2R R2, SRZ ;  /* 0x0000000000027805 */ /* 0x000fe2000001ff00 */
[----:B------:R-:W-:Y:S01]  /*00d0*/  ULDC.64 UR4, c[0x0][0x208] ;  /* 0x0000820000047ab9 */ /* 0x000fe20000000a00 */
        /* <DEDUP_REMOVED lines=8> */
[----:B------:R-:W0:Y:S01]  /*0160*/  @!P0 LDC.64 R8, c[0x0][0x218] ;  /* 0x00008600ff088b82 */ /* 0x000e220000000a00 */
[C---:B------:R-:W-:Y:S01]  /*0170*/  @!P0 IMAD.SHL.U32 R13, R21.reuse, 0x8, RZ ;  /* 0x00000008150d8824 */ /* 0x040fe200078e00ff */
[----:B------:R-:W-:-:S04]  /*0180*/  @!P0 SHF.L.U64.HI R6, R21, 0x3, R18 ;  /* 0x0000000315068819 */ /* 0x000fc80000010212 */
[----:B------:R-:W-:Y:S02]  /*0190*/  @!P1 IADD3 R12, P3, R21, R0, RZ ;  /* 0x00000000150c9210 */ /* 0x000fe40007f7e0ff */
[----:B------:R-:W1:Y:S02]  /*01a0*/  @!P1 LDC.64 R4, c[0x0][0x218] ;  /* 0x00008600ff049b82 */ /* 0x000e640000000a00 */
[----:B------:R-:W-:Y:S01]  /*01b0*/  @!P1 LEA.HI.X.SX32 R11, R0, R18, 0x1, P3 ;  /* 0x00000012000b9211 */ /* 0x000fe200018f0eff */
[----:B------:R-:W-:-:S03]  /*01c0*/  @!P1 IMAD.SHL.U32 R7, R12, 0x8, RZ ;  /* 0x000000080c079824 */ /* 0x000fc600078e00ff */
[----:B------:R-:W-:Y:S02]  /*01d0*/  @!P1 SHF.L.U64.HI R12, R12, 0x3, R11 ;  /* 0x000000030c0c9819 */ /* 0x000fe4000001020b */
[----:B------:R-:W2:Y:S01]  /*01e0*/  @!P1 LDC.64 R14, c[0x0][0x220] ;  /* 0x00008800ff0e9b82 */ /* 0x000ea20000000a00 */
[----:B0-----:R-:W-:-:S07]  /*01f0*/  @!P0 IADD3 R8, P2, R13, R8, RZ ;  /* 0x000000080d088210 */ /* 0x001fce0007f5e0ff */
[----:B------:R-:W0:Y:S01]  /*0200*/  @!P0 LDC.64 R10, c[0x0][0x220] ;  /* 0x00008800ff0a8b82 */ /* 0x000e220000000a00 */
[----:B------:R-:W-:Y:S01]  /*0210*/  @!P0 IMAD.X R9, R6, 0x1, R9, P2 ;  /* 0x0000000106098824 */ /* 0x000fe200010e0609 */
[----:B-1----:R-:W-:-:S04]  /*0220*/  @!P1 IADD3 R16, P2, R7, R4, RZ ;  /* 0x0000000407109210 */ /* 0x002fc80007f5e0ff */
[----:B------:R1:W3:Y:S01]  /*0230*/  @!P0 LDG.E.64 R2, desc[UR4][R8.64] ;  /* 0x0000000408028981 */ /* 0x0002e2000c1e1b00 */
[----:B------:R-:W-:Y:S01]  /*0240*/  @!P1 IMAD.X R17, R12, 0x1, R5, P2 ;  /* 0x000000010c119824 */ /* 0x000fe200010e0605 */
[----:B------:R-:W-:-:S06]  /*0250*/  CS2R R4, SRZ ;  /* 0x0000000000047805 */ /* 0x000fcc000001ff00 */
[----:B------:R-:W4:Y:S01]  /*0260*/  @!P1 LDG.E.64 R4, desc[UR4][R16.64] ;  /* 0x0000000410049981 */ /* 0x000f22000c1e1b00 */
[----:B--2---:R-:W-:Y:S02]  /*0270*/  @!P1 IADD3 R14, P3, R7, R14, RZ ;  /* 0x0000000e070e9210 */ /* 0x004fe40007f7e0ff */
[----:B-1----:R-:W-:Y:S02]  /*0280*/  CS2R R8, SRZ ;  /* 0x0000000000087805 */ /* 0x002fe4000001ff00 */
[----:B0-----:R-:W-:Y:S01]  /*0290*/  @!P0 IADD3 R10, P2, R13, R10, RZ ;  /* 0x0000000a0d0a8210 */ /* 0x001fe20007f5e0ff */
[----:B------:R-:W-:-:S04]  /*02a0*/  @!P1 IMAD.X R15, R12, 0x1, R15, P3 ;  /* 0x000000010c0f9824 */ /* 0x000fc800018e060f */
[----:B------:R-:W-:Y:S01]  /*02b0*/  @!P0 IMAD.X R11, R6, 0x1, R11, P2 ;  /* 0x00000001060b8824 */ /* 0x000fe200010e060b */
[----:B------:R0:W5:Y:S01]  /*02c0*/  @!P1 LDG.E.64 R8, desc[UR4][R14.64] ;  /* 0x000000040e089981 */ /* 0x000162000c1e1b00 */
[----:B------:R-:W-:-:S06]  /*02d0*/  CS2R R6, SRZ ;  /* 0x0000000000067805 */ /* 0x000fcc000001ff00 */
[----:B------:R1:W5:Y:S01]  /*02e0*/  @!P0 LDG.E.64 R6, desc[UR4][R10.64] ;  /* 0x000000040a068981 */ /* 0x000362000c1e1b00 */
[----:B------:R-:W-:Y:S01]  /*02f0*/  ISETP.GE.AND P0, PT, R26, 0x1, PT ;  /* 0x000000011a00780c */ /* 0x000fe20003f06270 */
[----:B---3--:R-:W-:-:S07]  /*0300*/  DADD R22, RZ, R2 ;  /* 0x00000000ff167229 */ /* 0x008fce0000000002 */
[----:B------:R-:W-:Y:S04]  /*0310*/  SHFL.BFLY PT, R13, R23, 0x10, 0x1f ;  /* 0x0e001f00170d7f89 */ /* 0x000fe800000e0000 */
[----:B------:R-:W2:Y:S01]  /*0320*/  SHFL.BFLY PT, R12, R22, 0x10, 0x1f ;  /* 0x0e001f00160c7f89 */ /* 0x000ea200000e0000 */
[----:B----4-:R-:W-:-:S07]  /*0330*/  DADD R16, RZ, R4 ;  /* 0x00000000ff107229 */ /* 0x010fce0000000004 */
[----:B------:R-:W-:Y:S04]  /*0340*/  SHFL.BFLY PT, R29, R17, 0x10, 0x1f ;  /* 0x0e001f00111d7f89 */ /* 0x000fe800000e0000 */
[----:B------:R-:W3:Y:S01]  /*0350*/  SHFL.BFLY PT, R28, R16, 0x10, 0x1f ;  /* 0x0e001f00101c7f89 */ /* 0x000ee200000e0000 */
[----:B--2---:R-:W-:-:S07]  /*0360*/  DADD R12, R22, R12 ;  /* 0x00000000160c7229 */ /* 0x004fce000000000c */
[----:B------:R-:W-:Y:S04]  /*0370*/  SHFL.BFLY PT, R25, R13, 0x8, 0x1f ;  /* 0x0d001f000d197f89 */ /* 0x000fe800000e0000 */
[----:B------:R-:W2:Y:S01]  /*0380*/  SHFL.BFLY PT, R24, R12, 0x8, 0x1f ;  /* 0x0d001f000c187f89 */ /* 0x000ea200000e0000 */
[----:B---3--:R-:W-:-:S07]  /*0390*/  DADD R28, R16, R28 ;  /* 0x00000000101c7229 */ /* 0x008fce000000001c */
[----:B0-----:R-:W-:Y:S04]  /*03a0*/  SHFL.BFLY PT, R15, R29, 0x8, 0x1f ;  /* 0x0d001f001d0f7f89 */ /* 0x001fe800000e0000 */
[----:B------:R-:W0:Y:S01]  /*03b0*/  SHFL.BFLY PT, R14, R28, 0x8, 0x1f ;  /* 0x0d001f001c0e7f89 */ /* 0x000e2200000e0000 */
[----:B--2---:R-:W-:-:S07]  /*03c0*/  DADD R24, R12, R24 ;  /* 0x000000000c187229 */ /* 0x004fce0000000018 */
[----:B-1----:R-:W-:Y:S04]  /*03d0*/  SHFL.BFLY PT, R11, R25, 0x4, 0x1f ;  /* 0x0c801f00190b7f89 */ /* 0x002fe800000e0000 */
        /* <DEDUP_REMOVED lines=17> */
[----:B0-----:R-:W-:Y:S10]  /*04f0*/  @!P0 EXIT ;  /* 0x000000000000894d */ /* 0x001ff40003800000 */
[----:B------:R-:W-:Y:S01]  /*0500*/  ISETP.GE.AND P0, PT, R19, R0, PT ;  /* 0x000000001300720c */ /* 0x000fe20003f06270 */
[----:B------:R-:W-:Y:S01]  /*0510*/  BSSY B0, `(.L_x_5608) ;  /* 0x0000043000007945 */ /* 0x000fe20003800000 */
[----:B--23--:R-:W-:-:S11]  /*0520*/  DADD R14, R16, R14 ;  /* 0x00000000100e7229 */ /* 0x00cfd6000000000e */
        /* <DEDUP_REMOVED lines=59> */
.L_x_5611:
[----:B------:R-:W-:Y:S05]  /*08e0*/  BSYNC B1 ;  /* 0x0000000000017941 */ /* 0x000fea0003800000 */
.L_x_5610:
[----:B------:R-:W-:Y:S01]  /*08f0*/  ULDC.64 UR6, c[0x0][0x210] ;  /* 0x0000840000067ab9 */ /* 0x000fe20000000a00 */
[----:B------:R-:W-:Y:S01]  /*0900*/  DFMA R24, R24, -R12, R2 ;  /* 0x8000000c1818722b */ /* 0x000fe20000000002 */
[----:B------:R-:W-:-:S04]  /*0910*/  LEA R6, P1, R21, UR6, 0x3 ;  /* 0x0000000615067c11 */ /* 0x000fc8000f8218ff */
[----:B------:R-:W-:-:S05]  /*0920*/  LEA.HI.X R7, R21, UR7, R18, 0x3, P1 ;  /* 0x0000000715077c11 */ /* 0x000fca00088f1c12 */
[----:B------:R0:W-:Y:S04]  /*0930*/  STG.E.64 desc[UR4][R6.64], R24 ;  /* 0x0000001806007986 */ /* 0x0001e8000c101b04 */
.L_x_5609:
[----:B------:R-:W-:Y:S05]  /*0940*/  BSYNC B0 ;  /* 0x0000000000007941 */ /* 0x000fea0003800000 */
.L_x_5608:
[----:B------:R-:W-:-:S13]  /*0950*/  ISETP.GE.AND P1, PT, R20, 0x2, PT ;  /* 0x000000021400780c */ /* 0x000fda0003f26270 */
[----:B------:R-:W-:Y:S05]  /*0960*/  @!P1 EXIT ;  /* 0x000000000000994d */ /* 0x000fea0003800000 */
[----:B------:R-:W-:Y:S05]  /*0970*/  @P0 EXIT ;  /* 0x000000000000094d */ /* 0x000fea0003800000 */
[----:B------:R-:W-:Y:S01]  /*0980*/  IMAD.MOV.U32 R2, RZ, RZ, 0x652b82fe ;  /* 0x652b82feff027424 */ /* 0x000fe200078e00ff */
[----:B------:R-:W-:Y:S01]  /*0990*/  UMOV UR6, 0xfefa39ef ;  /* 0xfefa39ef00067882 */ /* 0x000fe20000000000 */
[----:B------:R-:W-:Y:S01]  /*09a0*/  IMAD.MOV.U32 R3, RZ, RZ, 0x3ff71547 ;  /* 0x3ff71547ff037424 */ /* 0x000fe200078e00ff */
[----:B------:R-:W-:Y:S01]  /*09b0*/  UMOV UR7, 0x3fe62e42 ;  /* 0x3fe62e4200077882 */ /* 0x000fe20000000000 */
[----:B-----5:R-:W-:Y:S01]  /*09c0*/  FSETP.GEU.FTZ.AND P0, PT, |R9|, 4.1917929649353027344, PT ;  /* 0x4086232b0900780b */ /* 0x020fe20003f1e200 */
[----:B------:R-:W-:Y:S01]  /*09d0*/  BSSY B0, `(.L_x_5612) ;  /* 0x0000037000007945 */ /* 0x000fe20003800000 */
[----:B------:R-:W-:Y:S02]  /*09e0*/  IADD3 R21, P2, R21, R0, RZ ;  /* 0x0000000015157210 */ /* 0x000fe40007f5e0ff */
        /* <DEDUP_REMOVED lines=53> */
.L_x_5613:
[----:B------:R-:W-:Y:S05]  /*0d40*/  BSYNC B0 ;  /* 0x0000000000007941 */ /* 0x000fea0003800000 */
.L_x_5612:
[----:B------:R-:W-:Y:S01]  /*0d50*/  ULDC.64 UR6, c[0x0][0x210] ;  /* 0x0000840000067ab9 */ /* 0x000fe20000000a00 */
[----:B------:R-:W-:Y:S01]  /*0d60*/  LEA.HI.X.SX32 R0, R0, R18, 0x1, P2 ;  /* 0x0000001200007211 */ /* 0x000fe200010f0eff */
[----:B------:R-:W-:Y:S01]  /*0d70*/  DFMA R14, R14, -R6, R4 ;  /* 0x800000060e0e722b */ /* 0x000fe20000000004 */
[----:B------:R-:W-:-:S04]  /*0d80*/  LEA R2, P0, R21, UR6, 0x3 ;  /* 0x0000000615027c11 */ /* 0x000fc8000f8018ff */
[----:B------:R-:W-:-:S05]  /*0d90*/  LEA.HI.X R3, R21, UR7, R0, 0x3, P0 ;  /* 0x0000000715037c11 */ /* 0x000fca00080f1c00 */
[----:B------:R-:W-:Y:S01]  /*0da0*/  STG.E.64 desc[UR4][R2.64], R14 ;  /* 0x0000000e02007986 */ /* 0x000fe2000c101b04 */
[----:B------:R-:W-:Y:S05]  /*0db0*/  EXIT ;  /* 0x000000000000794d */ /* 0x000fea0003800000 */
.L_x_5614:
        /* <DEDUP_REMOVED lines=12> */
.L_x_11950:


//--------------------- .text._ZN43_GLOBAL__N__9ae7fba5_10_SoftMax_cu_9f978f6321softmax_warp_backwardIdddLi4ELb1ELb0EEEvPT0_PKT_S5_iiiPKb --------------------------
	.section	.text._ZN43_GLOBAL__N__9ae7fba5_10_SoftMax_cu_9f978f6321softmax_warp_backwardIdddLi4ELb1ELb0EEEvPT0_PKT_S5_iiiPKb,"ax",@progbits
	.align	128
.text._ZN43_GLOBAL__N__9ae7fba5_10_SoftMax_cu_9f978f6321softmax_warp_backwardIdddLi4ELb1ELb0EEEvPT0_PKT_S5_iiiPKb:
        .type           _ZN43_GLOBAL__N__9ae7fba5_10_SoftMax_cu_9f978f6321softmax_warp_backwardIdddLi4ELb1ELb0EEEvPT0_PKT_S5_iiiPKb,@function
        .size           _ZN43_GLOBAL__N__9ae7fba5_10_SoftMax_cu_9f978f6321softmax_warp_backwardIdddLi4ELb1ELb0EEEvPT0_PKT_S5_iiiPKb,(.L_x_11951 - _ZN43_GLOBAL__N__9ae7fba5_10_SoftMax_cu_9f978f6321softmax_warp_backwardIdddLi4ELb1ELb0EEEvPT0_PKT_S5_iiiPKb)
        .other          _ZN43_GLOBAL__N__9ae7fba5_10_SoftMax_cu_9f978f6321softmax_warp_backwardIdddLi4ELb1ELb0EEEvPT0_PKT_S5_iiiPKb,@"STO_CUDA_ENTRY STV_DEFAULT"
_ZN43_GLOBAL__N__9ae7fba5_10_SoftMax_cu_9f978f6321softmax_warp_backwardIdddLi4ELb1ELb0EEEvPT0_PKT_S5_iiiPKb:
        /* <DEDUP_REMOVED lines=38> */
[----:B------:R3:W4:Y:S01]  /*0260*/  @!P1 LDG.E.64 R4, desc[UR4][R16.64] ;  /* 0x0000000410049981 */ /* 0x000722000c1e1b00 */
[----:B--2---:R-:W-:Y:S02]  /*0270*/  @!P1 IADD3 R12, P3, R7, R12, RZ ;  /* 0x0000000c070c9210 */ /* 0x004fe40007f7e0ff */
[----:B-1----:R-:W-:Y:S02]  /*0280*/  CS2R R8, SRZ ;  /* 0x0000000000087805 */ /* 0x002fe4000001ff00 */
[----:B0-----:R-:W-:Y:S01]  /*0290*/  @!P0 IADD3 R10, P2, R15, R10, RZ ;  /* 0x0000000a0f0a8210 */ /* 0x001fe20007f5e0ff */
[----:B------:R-:W-:-:S04]  /*02a0*/  @!P1 IMAD.X R13, R14, 0x1, R13, P3 ;  /* 0x000000010e0d9824 */ /* 0x000fc800018e060d */
[----:B------:R-:W-:Y:S01]  /*02b0*/  @!P0 IMAD.X R11, R6, 0x1, R11, P2 ;  /* 0x00000001060b8824 */ /* 0x000fe200010e060b */
[----:B------:R-:W-:Y:S01]  /*02c0*/  CS2R R6, SRZ ;  /* 0x0000000000067805 */ /* 0x000fe2000001ff00 */
[----:B------:R-:W5:Y:S05]  /*02d0*/  @!P1 LDG.E.64 R8, desc[UR4][R12.64] ;  /* 0x000000040c089981 */ /* 0x000f6a000c1e1b00 */
[----:B------:R0:W5:Y:S01]  /*02e0*/  @!P0 LDG.E.64 R6, desc[UR4][R10.64] ;  /* 0x000000040a068981 */ /* 0x000162000c1e1b00 */
[----:B------:R-:W-:Y:S01]  /*02f0*/  ISETP.GE.AND P0, PT, R26, 0x1, PT ;  /* 0x000000011a00780c */ /* 0x000fe20003f06270 */
[----:B---3--:R-:W-:-:S07]  /*0300*/  DADD R16, RZ, R2 ;  /* 0x00000000ff107229 */ /* 0x008fce0000000002 */
[----:B------:R-:W-:Y:S04]  /*0310*/  SHFL.BFLY PT, R23, R17, 0x8, 0x101f ;  /* 0x0d101f0011177f89 */ /* 0x000fe800000e0000 */
[----:B------:R-:W1:Y:S01]  /*0320*/  SHFL.BFLY PT, R22, R16, 0x8, 0x101f ;  /* 0x0d101f0010167f89 */ /* 0x000e6200000e0000 */
[----:B----4-:R-:W-:-:S07]  /*0330*/  DADD R28, RZ, R4 ;  /* 0x00000000ff1c7229 */ /* 0x010fce0000000004 */
[----:B------:R-:W-:Y:S04]  /*0340*/  SHFL.BFLY PT, R25, R29, 0x8, 0x101f ;  /* 0x0d101f001d197f89 */ /* 0x000fe800000e0000 */
[----:B------:R-:W2:Y:S01]  /*0350*/  SHFL.BFLY PT, R24, R28, 0x8, 0x101f ;  /* 0x0d101f001c187f89 */ /* 0x000ea200000e0000 */
[----:B-1----:R-:W-:-:S07]  /*0360*/  DADD R22, R16, R22 ;  /* 0x0000000010167229 */ /* 0x002fce0000000016 */
[----:B------:R-:W-:Y:S04]  /*0370*/  SHFL.BFLY PT, R15, R23, 0x4, 0x101f ;  /* 0x0c901f00170f7f89 */ /* 0x000fe800000e0000 */
[----:B------:R-:W1:Y:S01]  /*0380*/  SHFL.BFLY PT, R14, R22, 0x4, 0x101f ;  /* 0x0c901f00160e7f89 */ /* 0x000e6200000e0000 */
[----:B--2---:R-:W-:-:S07]  /*0390*/  DADD R24, R28, R24 ;  /* 0x000000001c187229 */ /* 0x004fce0000000018 */
        /* <DEDUP_REMOVED lines=78> */
.L_x_5618:
[----:B------:R-:W-:Y:S05]  /*0880*/  BSYNC B1 ;  /* 0x0000000000017941 */ /* 0x000fea0003800000 */
.L_x_5617:
[----:B------:R-:W-:Y:S01]  /*0890*/  ULDC.64 UR6, c[0x0][0x210] ;  /* 0x0000840000067ab9 */ /* 0x000fe20000000a00 */
[----:B------:R-:W-:Y:S01]  /*08a0*/  DFMA R22, R22, -R14, R2 ;  /* 0x8000000e1616722b */ /* 0x000fe20000000002 */
[----:B------:R-:W-:-:S04]  /*08b0*/  LEA R6, P1, R21, UR6, 0x3 ;  /* 0x0000000615067c11 */ /* 0x000fc8000f8218ff */
[----:B------:R-:W-:-:S05]  /*08c0*/  LEA.HI.X R7, R21, UR7, R18, 0x3, P1 ;  /* 0x0000000715077c11 */ /* 0x000fca00088f1c12 */
[----:B------:R0:W-:Y:S04]  /*08d0*/  STG.E.64 desc[UR4][R6.64], R22 ;  /* 0x0000001606007986 */ /* 0x0001e8000c101b04 */
.L_x_5616:
[----:B------:R-:W-:Y:S05]  /*08e0*/  BSYNC B0 ;  /* 0x0000000000007941 */ /* 0x000fea0003800000 */
.L_x_5615:
        /* <DEDUP_REMOVED lines=63> */
.L_x_5620:
[----:B------:R-:W-:Y:S05]  /*0ce0*/  BSYNC B0 ;  /* 0x0000000000007941 */ /* 0x000fea0003800000 */
.L_x_5619:
[----:B------:R-:W-:Y:S01]  /*0cf0*/  ULDC.64 UR6, c[0x0][0x210] ;  /* 0x0000840000067ab9 */ /* 0x000fe20000000a00 */
[----:B------:R-:W-:Y:S01]  /*0d00*/  LEA.HI.X.SX32 R0, R0, R18, 0x1, P2 ;  /* 0x0000001200007211 */ /* 0x000fe200010f0eff */
[----:B------:R-:W-:Y:S01]  /*0d10*/  DFMA R12, R12, -R6, R4 ;  /* 0x800000060c0c722b */ /* 0x000fe20000000004 */
[----:B------:R-:W-:-:S04]  /*0d20*/  LEA R2, P0, R21, UR6, 0x3 ;  /* 0x0000000615027c11 */ /* 0x000fc8000f8018ff */
[----:B------:R-:W-:-:S05]  /*0d30*/  LEA.HI.X R3, R21, UR7, R0, 0x3, P0 ;  /* 0x0000000715037c11 */ /* 0x000fca00080f1c00 */
[----:B------:R-:W-:Y:S01]  /*0d40*/  STG.E.64 desc[UR4][R2.64], R12 ;  /* 0x0000000c02007986 */ /* 0x000fe2000c101b04 */
[----:B------:R-:W-:Y:S05]  /*0d50*/  EXIT ;  /* 0x000000000000794d */ /* 0x000fea0003800000 */
.L_x_5621:
        /* <DEDUP_REMOVED lines=10> */
.L_x_11951:


//--------------------- .text._ZN43_GLOBAL__N__9ae7fba5_10_SoftMax_cu_9f978f6321softmax_warp_backwardIdddLi3ELb1ELb0EEEvPT0_PKT_S5_iiiPKb --------------------------
	.section	.text._ZN43_GLOBAL__N__9ae7fba5_10_SoftMax_cu_9f978f6321softmax_warp_backwardIdddLi3ELb1ELb0EEEvPT0_PKT_S5_iiiPKb,"ax",@progbits
	.align	128
.text._ZN43_GLOBAL__N__9ae7fba5_10_SoftMax_cu_9f978f6321softmax_warp_backwardIdddLi3ELb1ELb0EEEvPT0_PKT_S5_iiiPKb:
        .type           _ZN43_GLOBAL__N__9ae7fba5_10_SoftMax_cu_9f978f6321softmax_warp_backwardIdddLi3ELb1ELb0EEEvPT0_PKT_S5_iiiPKb,@function
        .size           _ZN43_GLOBAL__N__9ae7fba5_10_SoftMax_cu_9f978f6321softmax_warp_backwardIdddLi3ELb1ELb0EEEvPT0_PKT_S5_iiiPKb,(.L_x_11952 - _ZN43_GLOBAL__N__9ae7fba5_10_SoftMax_cu_9f978f6321softmax_warp_backwardIdddLi3ELb1ELb0EEEvPT0_PKT_S5_iiiPKb)
        .other          _ZN43_GLOBAL__N__9ae7fba5_10_SoftMax_cu_9f978f6321softmax_warp_backwardIdddLi3ELb1ELb0EEEvPT0_PKT_S5_iiiPKb,@"STO_CUDA_ENTRY STV_DEFAULT"
_ZN43_GLOBAL__N__9ae7fba5_10_SoftMax_cu_9f978f6321softmax_warp_backwardIdddLi3ELb1ELb0EEEvPT0_PKT_S5_iiiPKb:
        /* <DEDUP_REMOVED lines=42> */
[----:B------:R-:W-:Y:S01]  /*02a0*/  @!P0 IMAD.X R13, R6, 0x1, R13, P2 ;  /* 0x00000001060d8824 */ /* 0x000fe200010e060d */
[----:B------:R-:W-:-:S03]  /*02b0*/  CS2R R6, SRZ ;  /* 0x0000000000067805 */ /* 0x000fc6000001ff00 */
[----:B------:R-:W-:-:S03]  /*02c0*/  @!P1 IMAD.X R17, R10, 0x1, R17, P3 ;  /* 0x000000010a119824 */ /* 0x000fc600018e0611 */
[----:B------:R-:W5:Y:S04]  /*02d0*/  @!P0 LDG.E.64 R6, desc[UR4][R12.64] ;  /* 0x000000040c068981 */ /* 0x000f68000c1e1b00 */
[----:B------:R0:W5:Y:S01]  /*02e0*/  @!P1 LDG.E.64 R8, desc[UR4][R16.64] ;  /* 0x0000000410089981 */ /* 0x000162000c1e1b00 */
[----:B------:R-:W-:Y:S01]  /*02f0*/  ISETP.GE.AND P0, PT, R26, 0x1, PT ;  /* 0x000000011a00780c */ /* 0x000fe20003f06270 */
[----:B---3--:R-:W-:-:S07]  /*0300*/  DADD R22, RZ, R2 ;  /* 0x00000000ff167229 */ /* 0x008fce0000000002 */
[----:B------:R-:W-:Y:S01]  /*0310*/  SHFL.BFLY PT, R25, R23, 0x4, 0x181f ;  /* 0x0c981f0017197f89 */ /* 0x000fe200000e0000 */
[----:B----4-:R-:W-:-:S03]  /*0320*/  DADD R28, RZ, R4 ;  /* 0x00000000ff1c7229 */ /* 0x010fc60000000004 */
[----:B------:R-:W1:Y:S04]  /*0330*/  SHFL.BFLY PT, R24, R22, 0x4, 0x181f ;  /* 0x0c981f0016187f89 */ /* 0x000e6800000e0000 */
[----:B------:R-:W-:Y:S04]  /*0340*/  SHFL.BFLY PT, R15, R29, 0x4, 0x181f ;  /* 0x0c981f001d0f7f89 */ /* 0x000fe800000e0000 */
[----:B------:R-:W2:Y:S01]  /*0350*/  SHFL.BFLY PT, R14, R28, 0x4, 0x181f ;  /* 0x0c981f001c0e7f89 */ /* 0x000ea200000e0000 */
[----:B-1----:R-:W-:-:S07]  /*0360*/  DADD R24, R22, R24 ;  /* 0x0000000016187229 */ /* 0x002fce0000000018 */
[----:B------:R-:W-:Y:S01]  /*0370*/  SHFL.BFLY PT, R11, R25, 0x2, 0x181f ;  /* 0x0c581f00190b7f89 */ /* 0x000fe200000e0000 */
[----:B--2---:R-:W-:-:S03]  /*0380*/  DADD R14, R28, R14 ;  /* 0x000000001c0e7229 */ /* 0x004fc6000000000e */
[----:B------:R-:W1:Y:S04]  /*0390*/  SHFL.BFLY PT, R10, R24, 0x2, 0x181f ;  /* 0x0c581f00180a7f89 */ /* 0x000e6800000e0000 */
[----:B0-----:R-:W-:Y:S04]  /*03a0*/  SHFL.BFLY PT, R17, R15, 0x2, 0x181f ;  /* 0x0c581f000f117f89 */ /* 0x001fe800000e0000 */
[----:B------:R-:W0:Y:S01]  /*03b0*/  SHFL.BFLY PT, R16, R14, 0x2, 0x181f ;  /* 0x0c581f000e107f89 */ /* 0x000e2200000e0000 */
[----:B-1----:R-:W-:-:S07]  /*03c0*/  DADD R10, R24, R10 ;  /* 0x00000000180a7229 */ /* 0x002fce000000000a */
[----:B------:R-:W-:Y:S01]  /*03d0*/  SHFL.BFLY PT, R13, R11, 0x1, 0x181f ;  /* 0x0c381f000b0d7f89 */ /* 0x000fe200000e0000 */
[----:B0-----:R-:W-:-:S03]  /*03e0*/  DADD R22, R14, R16 ;  /* 0x000000000e167229 */ /* 0x001fc60000000010 */
        /* <DEDUP_REMOVED lines=67> */
.L_x_5625:
[----:B------:R-:W-:Y:S05]  /*0820*/  BSYNC B1 ;  /* 0x0000000000017941 */ /* 0x000fea0003800000 */
.L_x_5624:
[----:B------:R-:W-:Y:S01]  /*0830*/  ULDC.64 UR6, c[0x0][0x210] ;  /* 0x0000840000067ab9 */ /* 0x000fe20000000a00 */
[----:B------:R-:W-:Y:S01]  /*0840*/  DFMA R12, R12, -R14, R2 ;  /* 0x8000000e0c0c722b */ /* 0x000fe20000000002 */
[----:B------:R-:W-:-:S04]  /*0850*/  LEA R6, P1, R21, UR6, 0x3 ;  /* 0x0000000615067c11 */ /* 0x000fc8000f8218ff */
[----:B------:R-:W-:-:S05]  /*0860*/  LEA.HI.X R7, R21, UR7, R18, 0x3, P1 ;  /* 0x0000000715077c11 */ /* 0x000fca00088f1c12 */
[----:B------:R0:W-:Y:S04]  /*0870*/  STG.E.64 desc[UR4][R6.64], R12 ;  /* 0x0000000c06007986 */ /* 0x0001e8000c101b04 */
.L_x_5623:
[----:B------:R-:W-:Y:S05]  /*0880*/  BSYNC B0 ;  /* 0x0000000000007941 */ /* 0x000fea0003800000 */
.L_x_5622:
        /* <DEDUP_REMOVED lines=63> */
.L_x_5627:
[----:B------:R-:W-:Y:S05]  /*0c80*/  BSYNC B0 ;  /* 0x0000000000007941 */ /* 0x000fea0003800000 */
.L_x_5626:
[----:B------:R-:W-:Y:S01]  /*0c90*/  ULDC.64 UR6, c[0x0][0x210] ;  /* 0x0000840000067ab9 */ /* 0x000fe20000000a00 */
[----:B------:R-:W-:Y:S01]  /*0ca0*/  LEA.HI.X.SX32 R0, R0, R18, 0x1, P2 ;  /* 0x0000001200007211 */ /* 0x000fe200010f0eff */
[----:B------:R-:W-:Y:S01]  /*0cb0*/  DFMA R16, R16, -R6, R4 ;  /* 0x800000061010722b */ /* 0x000fe20000000004 */
[----:B------:R-:W-:-:S04]  /*0cc0*/  LEA R2, P0, R21, UR6, 0x3 ;  /* 0x0000000615027c11 */ /* 0x000fc8000f8018ff */
[----:B------:R-:W-:-:S05]  /*0cd0*/  LEA.HI.X R3, R21, UR7, R0, 0x3, P0 ;  /* 0x0000000715037c11 */ /* 0x000fca00080f1c00 */
[----:B------:R-:W-:Y:S01]  /*0ce0*/  STG.E.64 desc[UR4][R2.64], R16 ;  /* 0x0000001002007986 */ /* 0x000fe2000c101b04 */
[----:B------:R-:W-:Y:S05]  /*0cf0*/  EXIT ;  /* 0x000000000000794d */ /* 0x000fea0003800000 */
.L_x_5628:
        /* <DEDUP_REMOVED lines=16> */
.L_x_11952:


//--------------------- .text._ZN43_GLOBAL__N__9ae7fba5_10_SoftMax_cu_9f978f6321softmax_warp_backwardIdddLi2ELb1ELb0EEEvPT0_PKT_S5_iiiPKb --------------------------
	.section	.text._ZN43_GLOBAL__N__9ae7fba5_10_SoftMax_cu_9f978f6321softmax_warp_backwardIdddLi2ELb1ELb0EEEvPT0_PKT_S5_iiiPKb,"ax",@progbits
	.align	128
.text._ZN43_GLOBAL__N__9ae7fba5_10_SoftMax_cu_9f978f6321softmax_warp_backwardIdddLi2ELb1ELb0EEEvPT0_PKT_S5_iiiPKb:
        .type           _ZN43_GLOBAL__N__9ae7fba5_10_SoftMax_cu_9f978f6321softmax_warp_backwardIdddLi2ELb1ELb0EEEvPT0_PKT_S5_iiiPKb,@function
        .size           _ZN43_GLOBAL__N__9ae7fba5_10_SoftMax_cu_9f978f6321softmax_warp_backwardIdddLi2ELb1ELb0EEEvPT0_PKT_S5_iiiPKb,(.L_x_11953 - _ZN43_GLOBAL__N__9ae7fba5_10_SoftMax_cu_9f978f6321softmax_warp_backwardIdddLi2ELb1ELb0EEEvPT0_PKT_S5_iiiPKb)
        .other          _ZN43_GLOBAL__N__9ae7fba5_10_SoftMax_cu_9f978f6321softmax_warp_backwardIdddLi2ELb1ELb0EEEvPT0_PKT_S5_iiiPKb,@"STO_CUDA_ENTRY STV_DEFAULT"
_ZN43_GLOBAL__N__9ae7fba5_10_SoftMax_cu_9f978f6321softmax_warp_backwardIdddLi2ELb1ELb0EEEvPT0_PKT_S5_iiiPKb:
        /* <DEDUP_REMOVED lines=35> */
[----:B------:R-:W3:Y:S01]  /*0230*/  @!P0 LDG.E.64 R6, desc[UR4][R14.64] ;  /* 0x000000040e068981 */ /* 0x000ee2000c1e1b00 */
[----:B------:R-:W-:Y:S01]  /*0240*/  CS2R R8, SRZ ;  /* 0x0000000000087805 */ /* 0x000fe2000001ff00 */
[----:B------:R-:W-:-:S05]  /*0250*/  @!P1 IMAD.X R21, R18, 0x1, R3, P2 ;  /* 0x0000000112159824 */ /* 0x000fca00010e0603 */
[----:B------:R-:W4:Y:S01]  /*0260*/  @!P1 LDG.E.64 R8, desc[UR4][R20.64] ;  /* 0x0000000414089981 */ /* 0x000f22000c1e1b00 */
[----:B--2---:R-:W-:Y:S02]  /*0270*/  @!P1 IADD3 R22, P3, R5, R22, RZ ;  /* 0x0000001605169210 */ /* 0x004fe40007f7e0ff */
[----:B------:R-:W-:-:S03]  /*0280*/  CS2R R2, SRZ ;  /* 0x0000000000027805 */ /* 0x000fc6000001ff00 */
[----:B------:R-:W-:Y:S01]  /*0290*/  @!P1 IMAD.X R23, R18, 0x1, R23, P3 ;  /* 0x0000000112179824 */ /* 0x000fe200018e0617 */
[----:B0-----:R-:W-:-:S04]  /*02a0*/  @!P0 IADD3 R12, P2, R19, R12, RZ ;  /* 0x0000000c130c8210 */ /* 0x001fc80007f5e0ff */
[----:B------:R-:W5:Y:S01]  /*02b0*/  @!P1 LDG.E.64 R2, desc[UR4][R22.64] ;  /* 0x0000000416029981 */ /* 0x000f62000c1e1b00 */
[----:B------:R-:W-:Y:S01]  /*02c0*/  @!P0 IMAD.X R13, R4, 0x1, R13, P2 ;  /* 0x00000001040d8824 */ /* 0x000fe200010e060d */
[----:B------:R-:W-:-:S06]  /*02d0*/  CS2R R4, SRZ ;  /* 0x0000000000047805 */ /* 0x000fcc000001ff00 */
        /* <DEDUP_REMOVED lines=12> */
[----:B0-----:R0:W2:Y:S04]  /*03a0*/  SHFL.BFLY PT, R13, R15, 0x1, 0x1c1f ;  /* 0x0c3c1f000f0d7f89 */ /* 0x0010a800000e0000 */
        /* <DEDUP_REMOVED lines=65> */
.L_x_5632:
[----:B------:R-:W-:Y:S05]  /*07c0*/  BSYNC B1 ;  /* 0x0000000000017941 */ /* 0x000fea0003800000 */
.L_x_5631:
[----:B------:R-:W-:Y:S01]  /*07d0*/  ULDC.64 UR6, c[0x0][0x210] ;  /* 0x0000840000067ab9 */ /* 0x000fe20000000a00 */
[----:B------:R-:W-:Y:S01]  /*07e0*/  DFMA R20, R20, -R18, R6 ;  /* 0x800000121414722b */ /* 0x000fe20000000006 */
[----:B------:R-:W-:-:S04]  /*07f0*/  LEA R4, P1, R11, UR6, 0x3 ;  /* 0x000000060b047c11 */ /* 0x000fc8000f8218ff */
[----:B------:R-:W-:-:S05]  /*0800*/  LEA.HI.X R5, R11, UR7, R10, 0x3, P1 ;  /* 0x000000070b057c11 */ /* 0x000fca00088f1c0a */
[----:B------:R0:W-:Y:S04]  /*0810*/  STG.E.64 desc[UR4][R4.64], R20 ;  /* 0x0000001404007986 */ /* 0x0001e8000c101b04 */
.L_x_5630:
[----:B------:R-:W-:Y:S05]  /*0820*/  BSYNC B0 ;  /* 0x0000000000007941 */ /* 0x000fea0003800000 */
.L_x_5629:
[----:B------:R-:W-:-:S13]  /*0830*/  ISETP.GE.AND P1, PT, R16, 0x2, PT ;  /* 0x000000021000780c */ /* 0x000fda0003f26270 */
[----:B------:R-:W-:Y:S05]  /*0840*/  @!P1 EXIT ;  /* 0x000000000000994d */ /* 0x000fea0003800000 */
[----:B------:R-:W-:Y:S05]  /*0850*/  @P0 EXIT ;  /* 0x000000000000094d */ /* 0x000fea0003800000 */
[----:B0----5:R-:W-:Y:S01]  /*0860*/  IMAD.MOV.U32 R4, RZ, RZ, 0x652b82fe ;  /* 0x652b82feff047424 */ /* 0x021fe200078e00ff */
[----:B------:R-:W-:Y:S01]  /*0870*/  UMOV UR6, 0xfefa39ef ;  /* 0xfefa39ef00067882 */ /* 0x000fe20000000000 */
[----:B------:R-:W-:Y:S01]  /*0880*/  IMAD.MOV.U32 R5, RZ, RZ, 0x3ff71547 ;  /* 0x3ff71547ff057424 */ /* 0x000fe200078e00ff */
[----:B------:R-:W-:Y:S01]  /*0890*/  UMOV UR7, 0x3fe62e42 ;  /* 0x3fe62e4200077882 */ /* 0x000fe20000000000 */
[----:B------:R-:W-:Y:S01]  /*08a0*/  FSETP.GEU.FTZ.AND P0, PT, |R3|, 4.1917929649353027344, PT ;  /* 0x4086232b0300780b */ /* 0x000fe20003f1e200 */
[----:B------:R-:W-:Y:S01]  /*08b0*/  BSSY B0, `(.L_x_5633) ;  /* 0x0000037000007945 */ /* 0x000fe20003800000 */
[----:B------:R-:W-:Y:S02]  /*08c0*/  IADD3 R11, P2, R11, R0, RZ ;  /* 0x000000000b0b7210 */ /* 0x000fe40007f5e0ff */
        /* <DEDUP_REMOVED lines=45> */
[----:B------:R-:W-:Y:S01]  /*0ba0*/  @!P0 IMAD.MOV.U32 R2, RZ, RZ, R14 ;  /* 0x000000ffff028224 */ /* 0x000fe200078e000e */
[----:B------:R-:W-:Y:S02]  /*0bb0*/  FSEL R7, R7, RZ, P1 ;  /* 0x000000ff07077208 */ /* 0x000fe40000800000 */
[----:B------:R-:W-:-:S05]  /*0bc0*/  @!P0 SHF.R.S32.HI R5, RZ, 0x1, R5 ;  /* 0x00000001ff058819 */ /* 0x000fca0000011405 */
[----:B------:R-:W-:Y:S02]  /*0bd0*/  @!P0 IMAD.IADD R4, R4, 0x1, -R5 ;  /* 0x0000000104048824 */ /* 0x000fe400078e0a05 */
[----:B------:R-:W-:-:S03]  /*0be0*/  @!P0 IMAD R3, R5, 0x100000, R15 ;  /* 0x0010000005038824 */ /* 0x000fc600078e020f */
[----:B------:R-:W-:Y:S01]  /*0bf0*/  @!P0 LEA R5, R4, 0x3ff00000, 0x14 ;  /* 0x3ff0000004058811 */ /* 0x000fe200078ea0ff */
[----:B------:R-:W-:-:S06]  /*0c00*/  @!P0 IMAD.MOV.U32 R4, RZ, RZ, RZ ;  /* 0x000000ffff048224 */ /* 0x000fcc00078e00ff */
[----:B------:R-:W-:-:S11]  /*0c10*/  @!P0 DMUL R6, R2, R4 ;  /* 0x0000000402068228 */ /* 0x000fd60000000000 */
.L_x_5634:
[----:B------:R-:W-:Y:S05]  /*0c20*/  BSYNC B0 ;  /* 0x0000000000007941 */ /* 0x000fea0003800000 */
.L_x_5633:
[----:B------:R-:W-:Y:S01]  /*0c30*/  ULDC.64 UR6, c[0x0][0x210] ;  /* 0x0000840000067ab9 */ /* 0x000fe20000000a00 */
[----:B------:R-:W-:Y:S01]  /*0c40*/  LEA.HI.X.SX32 R0, R0, R10, 0x1, P2 ;  /* 0x0000000a00007211 */ /* 0x000fe200010f0eff */
[----:B------:R-:W-:Y:S01]  /*0c50*/  DFMA R12, R12, -R6, R8 ;  /* 0x800000060c0c722b */ /* 0x000fe20000000008 */
[----:B------:R-:W-:-:S04]  /*0c60*/  LEA R2, P0, R11, UR6, 0x3 ;  /* 0x000000060b027c11 */ /* 0x000fc8000f8018ff */
[----:B------:R-:W-:-:S05]  /*0c70*/  LEA.HI.X R3, R11, UR7, R0, 0x3, P0 ;  /* 0x000000070b037c11 */ /* 0x000fca00080f1c00 */
[----:B------:R-:W-:Y:S01]  /*0c80*/  STG.E.64 desc[UR4][R2.64], R12 ;  /* 0x0000000c02007986 */ /* 0x000fe2000c101b04 */
[----:B------:R-:W-:Y:S05]  /*0c90*/  EXIT ;  /* 0x000000000000794d */ /* 0x000fea0003800000 */
.L_x_5635:
        /* <DEDUP_REMOVED lines=14> */
.L_x_11953:


//--------------------- .text._ZN43_GLOBAL__N__9ae7fba5_10_SoftMax_cu_9f978f6321softmax_warp_backwardIdddLi1ELb1ELb0EEEvPT0_PKT_S5_iiiPKb --------------------------
	.section	.text._ZN43_GLOBAL__N__9ae7fba5_10_SoftMax_cu_9f978f6321softmax_warp_backwardIdddLi1ELb1ELb0EEEvPT0_PKT_S5_iiiPKb,"ax",@progbits
	.align	128
.text._ZN43_GLOBAL__N__9ae7fba5_10_SoftMax_cu_9f978f6321softmax_warp_backwardIdddLi1ELb1ELb0EEEvPT0_PKT_S5_iiiPKb:
        .type           _ZN43_GLOBAL__N__9ae7fba5_10_SoftMax_cu_9f978f6321softmax_warp_backwardIdddLi1ELb1ELb0EEEvPT0_PKT_S5_iiiPKb,@function
        .size           _ZN43_GLOBAL__N__9ae7fba5_10_SoftMax_cu_9f978f6321softmax_warp_backwardIdddLi1ELb1ELb0EEEvPT0_PKT_S5_iiiPKb,(.L_x_11954 - _ZN43_GLOBAL__N__9ae7fba5_10_SoftMax_cu_9f978f6321softmax_warp_backwardIdddLi1ELb1ELb0EEEvPT0_PKT_S5_iiiPKb)
        .other          _ZN43_GLOBAL__N__9ae7fba5_10_SoftMax_cu_9f978f6321softmax_warp_backwardIdddLi1ELb1ELb0EEEvPT0_PKT_S5_iiiPKb,@"STO_CUDA_ENTRY STV_DEFAULT"
_ZN43_GLOBAL__N__9ae7fba5_10_SoftMax_cu_9f978f6321softmax_warp_backwardIdddLi1ELb1ELb0EEEvPT0_PKT_S5_iiiPKb:
        /* <DEDUP_REMOVED lines=36> */
[----:B------:R-:W-:Y:S01]  /*0240*/  CS2R R4, SRZ ;  /* 0x0000000000047805 */ /* 0x000fe2000001ff00 */
[----:B------:R-:W-:-:S05]  /*0250*/  @!P1 IMAD.X R23, R20, 0x1, R3, P2 ;  /* 0x0000000114179824 */ /* 0x000fca00010e0603 */
[----:B------:R-:W4:Y:S01]  /*0260*/  @!P1 LDG.E.64 R4, desc[UR4][R22.64] ;  /* 0x0000000416049981 */ /* 0x000f22000c1e1b00 */
[----:B--2---:R-:W-:Y:S02]  /*0270*/  @!P1 IADD3 R18, P3, R13, R18, RZ ;  /* 0x000000120d129210 */ /* 0x004fe40007f7e0ff */
[----:B-1----:R-:W-:Y:S02]  /*0280*/  CS2R R8, SRZ ;  /* 0x0000000000087805 */ /* 0x002fe4000001ff00 */
[----:B------:R-:W-:Y:S01]  /*0290*/  CS2R R2, SRZ ;  /* 0x0000000000027805 */ /* 0x000fe2000001ff00 */
[----:B------:R-:W-:Y:S01]  /*02a0*/  @!P1 IMAD.X R19, R20, 0x1, R19, P3 ;  /* 0x0000000114139824 */ /* 0x000fe200018e0613 */
[----:B0-----:R-:W-:-:S04]  /*02b0*/  @!P0 IADD3 R16, P2, R21, R16, RZ ;  /* 0x0000001015108210 */ /* 0x001fc80007f5e0ff */
[----:B------:R0:W5:Y:S01]  /*02c0*/  @!P1 LDG.E.64 R8, desc[UR4][R18.64] ;  /* 0x0000000412089981 */ /* 0x000162000c1e1b00 */
[----:B------:R-:W-:-:S05]  /*02d0*/  @!P0 IMAD.X R17, R14, 0x1, R17, P2 ;  /* 0x000000010e118824 */ /* 0x000fca00010e0611 */
[----:B------:R0:W5:Y:S01]  /*02e0*/  @!P0 LDG.E.64 R2, desc[UR4][R16.64] ;  /* 0x0000000410028981 */ /* 0x000162000c1e1b00 */
[----:B------:R-:W-:Y:S01]  /*02f0*/  ISETP.GE.AND P0, PT, R12, 0x1, PT ;  /* 0x000000010c00780c */ /* 0x000fe20003f06270 */
[----:B---3--:R-:W-:-:S07]  /*0300*/  DADD R26, RZ, R6 ;  /* 0x00000000ff1a7229 */ /* 0x008fce0000000006 */
[----:B------:R-:W-:Y:S04]  /*0310*/  SHFL.BFLY PT, R29, R27, 0x1, 0x1e1f ;  /* 0x0c3e1f001b1d7f89 */ /* 0x000fe800000e0000 */
[----:B------:R-:W1:Y:S01]  /*0320*/  SHFL.BFLY PT, R28, R26, 0x1, 0x1e1f ;  /* 0x0c3e1f001a1c7f89 */ /* 0x000e6200000e0000 */
[----:B----4-:R-:W-:-:S07]  /*0330*/  DADD R22, RZ, R4 ;  /* 0x00000000ff167229 */ /* 0x010fce0000000004 */
        /* <DEDUP_REMOVED lines=66> */
.L_x_5639:
[----:B------:R-:W-:Y:S05]  /*0760*/  BSYNC B1 ;  /* 0x0000000000017941 */ /* 0x000fea0003800000 */
.L_x_5638:
[----:B------:R-:W-:Y:S01]  /*0770*/  ULDC.64 UR6, c[0x0][0x210] ;  /* 0x0000840000067ab9 */ /* 0x000fe20000000a00 */
[----:B------:R-:W-:Y:S01]  /*0780*/  DFMA R12, R12, -R18, R6 ;  /* 0x800000120c0c722b */ /* 0x000fe20000000006 */
[----:B------:R-:W-:-:S04]  /*0790*/  LEA R2, P1, R11, UR6, 0x3 ;  /* 0x000000060b027c11 */ /* 0x000fc8000f8218ff */
[----:B------:R-:W-:-:S05]  /*07a0*/  LEA.HI.X R3, R11, UR7, R10, 0x3, P1 ;  /* 0x000000070b037c11 */ /* 0x000fca00088f1c0a */
[----:B------:R0:W-:Y:S04]  /*07b0*/  STG.E.64 desc[UR4][R2.64], R12 ;  /* 0x0000000c02007986 */ /* 0x0001e8000c101b04 */
.L_x_5637:
[----:B------:R-:W-:Y:S05]  /*07c0*/  BSYNC B0 ;  /* 0x0000000000007941 */ /* 0x000fea0003800000 */
.L_x_5636:
        /* <DEDUP_REMOVED lines=63> */
.L_x_5641:
[----:B------:R-:W-:Y:S05]  /*0bc0*/  BSYNC B0 ;  /* 0x0000000000007941 */ /* 0x000fea0003800000 */
.L_x_5640:
[----:B------:R-:W-:Y:S01]  /*0bd0*/  ULDC.64 UR6, c[0x0][0x210] ;  /* 0x0000840000067ab9 */ /* 0x000fe20000000a00 */
[----:B------:R-:W-:Y:S01]  /*0be0*/  LEA.HI.X.SX32 R0, R0, R10, 0x1, P2 ;  /* 0x0000000a00007211 */ /* 0x000fe200010f0eff */
[----:B------:R-:W-:Y:S01]  /*0bf0*/  DFMA R14, R14, -R6, R4 ;  /* 0x800000060e0e722b */ /* 0x000fe20000000004 */
[----:B------:R-:W-:-:S04]  /*0c00*/  LEA R2, P0, R11, UR6, 0x3 ;  /* 0x000000060b027c11 */ /* 0x000fc8000f8018ff */
[----:B------:R-:W-:-:S05]  /*0c10*/  LEA.HI.X R3, R11, UR7, R0, 0x3, P0 ;  /* 0x000000070b037c11 */ /* 0x000fca00080f1c00 */
[----:B------:R-:W-:Y:S01]  /*0c20*/  STG.E.64 desc[UR4][R2.64], R14 ;  /* 0x0000000e02007986 */ /* 0x000fe2000c101b04 */
[----:B------:R-:W-:Y:S05]  /*0c30*/  EXIT ;  /* 0x000000000000794d */ /* 0x000fea0003800000 */
.L_x_5642:
        /* <DEDUP_REMOVED lines=12> */
.L_x_11954:


//--------------------- .text._ZN43_GLOBAL__N__9ae7fba5_10_SoftMax_cu_9f978f6321softmax_warp_backwardIdddLi0ELb1ELb0EEEvPT0_PKT_S5_iiiPKb --------------------------
	.section	.text._ZN43_GLOBAL__N__9ae7fba5_10_SoftMax_cu_9f978f6321softmax_warp_backwardIdddLi0ELb1ELb0EEEvPT0_PKT_S5_iiiPKb,"ax",@progbits
	.align	128
.text._ZN43_GLOBAL__N__9ae7fba5_10_SoftMax_cu_9f978f6321softmax_warp_backwardIdddLi0ELb1ELb0EEEvPT0_PKT_S5_iiiPKb:
        .type           _ZN43_GLOBAL__N__9ae7fba5_10_SoftMax_cu_9f978f6321softmax_warp_backwardIdddLi0ELb1ELb0EEEvPT0_PKT_S5_iiiPKb,@function
        .size           _ZN43_GLOBAL__N__9ae7fba5_10_SoftMax_cu_9f978f6321softmax_warp_backwardIdddLi0ELb1ELb0EEEvPT0_PKT_S5_iiiPKb,(.L_x_11955 - _ZN43_GLOBAL__N__9ae7fba5_10_SoftMax_cu_9f978f6321softmax_warp_backwardIdddLi0ELb1ELb0EEEvPT0_PKT_S5_iiiPKb)
        .other          _ZN43_GLOBAL__N__9ae7fba5_10_SoftMax_cu_9f978f6321softmax_warp_backwardIdddLi0ELb1ELb0EEEvPT0_PKT_S5_iiiPKb,@"STO_CUDA_ENTRY STV_DEFAULT"
_ZN43_GLOBAL__N__9ae7fba5_10_SoftMax_cu_9f978f6321softmax_warp_backwardIdddLi0ELb1ELb0EEEvPT0_PKT_S5_iiiPKb:
        /* <DEDUP_REMOVED lines=9> */
[----:B------:R-:W-:Y:S01]  /*0090*/  ULDC.64 UR4, c[0x0][0x228] ;  /* 0x00008a0000047ab9 */ /* 0x000fe20000000a00 */
[----:B------:R-:W-:-:S02]  /*00a0*/  CS2R R2, SRZ ;  /* 0x0000000000027805 */ /* 0x000fc4000001ff00 */
        /* <DEDUP_REMOVED lines=33> */
.L_x_5643:
[----:B------:R-:W-:Y:S05]  /*02c0*/  @!P1 EXIT ;  /* 0x000000000000994d */ /* 0x000fea0003800000 */
[----:B------:R-:W-:Y:S05]  /*02d0*/  @!P0 EXIT ;  /* 0x000000000000894d */ /* 0x000fea0003800000 */
[----:B0-----:R-:W-:Y:S01]  /*02e0*/  IMAD.MOV.U32 R12, RZ, RZ, 0x652b82fe ;  /* 0x652b82feff0c7424 */ /* 0x001fe200078e00ff */
[----:B------:R-:W-:Y:S01]  /*02f0*/  UMOV UR6, 0xfefa39ef ;  /* 0xfefa39ef00067882 */ /* 0x000fe20000000000 */
[----:B------:R-:W-:Y:S01]  /*0300*/  IMAD.MOV.U32 R13, RZ, RZ, 0x3ff71547 ;  /* 0x3ff71547ff0d7424 */ /* 0x000fe200078e00ff */
[----:B------:R-:W-:Y:S01]  /*0310*/  UMOV UR7, 0x3fe62e42 ;  /* 0x3fe62e4200077882 */ /* 0x000fe20000000000 */
[----:B------:R-:W-:Y:S01]  /*0320*/  UMOV UR8, 0x3b39803f ;  /* 0x3b39803f00087882 */ /* 0x000fe20000000000 */
[----:B------:R-:W-:Y:S01]  /*0330*/  UMOV UR9, 0x3c7abc9e ;  /* 0x3c7abc9e00097882 */ /* 0x000fe20000000000 */
[----:B------:R-:W-:Y:S01]  /*0340*/  UMOV UR10, 0x69ce2bdf ;  /* 0x69ce2bdf000a7882 */ /* 0x000fe20000000000 */
[----:B------:R-:W-:Y:S01]  /*0350*/  UMOV UR11, 0x3e5ade15 ;  /* 0x3e5ade15000b7882 */ /* 0x000fe20000000000 */
[----:B-----5:R-:W-:Y:S01]  /*0360*/  DFMA R14, R4, R12, 6.75539944105574400000e+15 ;  /* 0x43380000040e742b */ /* 0x020fe2000000000c */
[----:B------:R-:W-:Y:S01]  /*0370*/  UMOV UR12, 0x62401315 ;  /* 0x62401315000c7882 */ /* 0x000fe20000000000 */
[----:B------:R-:W-:Y:S01]  /*0380*/  UMOV UR13, 0x3ec71dee ;  /* 0x3ec71dee000d7882 */ /* 0x000fe20000000000 */
[----:B------:R-:W-:Y:S01]  /*0390*/  UMOV UR14, 0x7c89eb71 ;  /* 0x7c89eb71000e7882 */ /* 0x000fe20000000000 */
[----:B------:R-:W-:Y:S01]  /*03a0*/  UMOV UR15, 0x3efa0199 ;  /* 0x3efa0199000f7882 */ /* 0x000fe20000000000 */
[----:B------:R-:W-:Y:S01]  /*03b0*/  UMOV UR16, 0x14761f65 ;  /* 0x14761f6500107882 */ /* 0x000fe20000000000 */
[----:B------:R-:W-:Y:S01]  /*03c0*/  UMOV UR17, 0x3f2a01a0 ;  /* 0x3f2a01a000117882 */ /* 0x000fe20000000000 */
[----:B------:R-:W-:Y:S01]  /*03d0*/  UMOV UR18, 0x1852b7af ;  /* 0x1852b7af00127882 */ /* 0x000fe20000000000 */
[----:B------:R-:W-:Y:S01]  /*03e0*/  DADD R16, R14, -6.75539944105574400000e+15 ;  /* 0xc33800000e107429 */ /* 0x000fe20000000000 */
[----:B------:R-:W-:Y:S01]  /*03f0*/  UMOV UR19, 0x3f56c16c ;  /* 0x3f56c16c00137882 */ /* 0x000fe20000000000 */
[----:B------:R-:W-:Y:S01]  /*0400*/  UMOV UR20, 0x11122322 ;  /* 0x1112232200147882 */ /* 0x000fe20000000000 */
[----:B------:R-:W-:Y:S01]  /*0410*/  UMOV UR21, 0x3f811111 ;  /* 0x3f81111100157882 */ /* 0x000fe20000000000 */
[----:B------:R-:W-:Y:S01]  /*0420*/  UMOV UR22, 0x555502a1 ;  /* 0x555502a100167882 */ /* 0x000fe20000000000 */
[----:B------:R-:W-:Y:S01]  /*0430*/  UMOV UR23, 0x3fa55555 ;  /* 0x3fa5555500177882 */ /* 0x000fe20000000000 */
[----:B------:R-:W-:Y:S01]  /*0440*/  UMOV UR24, 0x55555511 ;  /* 0x5555551100187882 */ /* 0x000fe20000000000 */
[----:B------:R-:W-:Y:S01]  /*0450*/  UMOV UR25, 0x3fc55555 ;  /* 0x3fc5555500197882 */ /* 0x000fe20000000000 */
[C---:B------:R-:W-:Y:S01]  /*0460*/  DFMA R10, R16.reuse, -UR6, R4 ;  /* 0x80000006100a7c2b */ /* 0x040fe20008000004 */
[----:B------:R-:W-:Y:S01]  /*0470*/  UMOV UR26, 0xb ;  /* 0x0000000b001a7882 */ /* 0x000fe20000000000 */
[----:B------:R-:W-:Y:S01]  /*0480*/  UMOV UR27, 0x3fe00000 ;  /* 0x3fe00000001b7882 */ /* 0x000fe20000000000 */
[----:B------:R-:W-:Y:S01]  /*0490*/  FSETP.GEU.FTZ.AND P0, PT, |R5|, 4.1917929649353027344, PT ;  /* 0x4086232b0500780b */ /* 0x000fe20003f1e200 */
[----:B------:R-:W-:Y:S04]  /*04a0*/  BSSY B0, `(.L_x_5644) ;  /* 0x000001e000007945 */ /* 0x000fe80003800000 */
[----:B------:R-:W-:Y:S01]  /*04b0*/  DFMA R16, R16, -UR8, R10 ;  /* 0x8000000810107c2b */ /* 0x000fe2000800000a */
[----:B------:R-:W-:-:S02]  /*04c0*/  IMAD.MOV.U32 R10, RZ, RZ, -0x35dec16 ;  /* 0xfca213eaff0a7424 */ /* 0x000fc400078e00ff */
[----:B------:R-:W-:-:S06]  /*04d0*/  IMAD.MOV.U32 R11, RZ, RZ, 0x3e928af3 ;  /* 0x3e928af3ff0b7424 */ /* 0x000fcc00078e00ff */
        /* <DEDUP_REMOVED lines=26> */
.L_x_5645:
[----:B------:R-:W-:Y:S05]  /*0680*/  BSYNC B0 ;  /* 0x0000000000007941 */ /* 0x000fea0003800000 */
.L_x_5644:
[----:B------:R-:W-:Y:S01]  /*0690*/  ULDC.64 UR28, c[0x0][0x210] ;  /* 0x00008400001c7ab9 */ /* 0x000fe20000000a00 */
[----:B------:R-:W-:Y:S01]  /*06a0*/  DADD R14, RZ, R6 ;  /* 0x00000000ff0e7229 */ /* 0x000fe20000000006 */
[----:B------:R-:W-:-:S04]  /*06b0*/  LEA R4, P0, R19, UR28, 0x3 ;  /* 0x0000001c13047c11 */ /* 0x000fc8000f8018ff */
[----:B------:R-:W-:Y:S02]  /*06c0*/  LEA.HI.X R5, R19, UR29, R0, 0x3, P0 ;  /* 0x0000001d13057c11 */ /* 0x000fe400080f1c00 */
[----:B------:R-:W-:Y:S01]  /*06d0*/  ISETP.GE.AND P0, PT, R20, 0x2, PT ;  /* 0x000000021400780c */ /* 0x000fe20003f06270 */
[----:B------:R-:W-:-:S07]  /*06e0*/  DFMA R14, R14, -R16, R6 ;  /* 0x800000100e0e722b */ /* 0x000fce0000000006 */
[----:B------:R0:W-:Y:S05]  /*06f0*/  STG.E.64 desc[UR4][R4.64], R14 ;  /* 0x0000000e04007986 */ /* 0x0001ea000c101b04 */
[----:B------:R-:W-:Y:S05]  /*0700*/  @!P0 EXIT ;  /* 0x000000000000894d */ /* 0x000fea0003800000 */
[----:B------:R-:W-:Y:S01]  /*0710*/  DFMA R12, R8, R12, 6.75539944105574400000e+15 ;  /* 0x43380000080c742b */ /* 0x000fe2000000000c */
[----:B------:R-:W-:Y:S01]  /*0720*/  FSETP.GEU.FTZ.AND P0, PT, |R9|, 4.1917929649353027344, PT ;  /* 0x4086232b0900780b */ /* 0x000fe20003f1e200 */
[----:B------:R-:W-:Y:S06]  /*0730*/  BSSY B0, `(.L_x_5646) ;  /* 0x000001f000007945 */ /* 0x000fec0003800000 */
[----:B------:R-:W-:-:S08]  /*0740*/  DADD R6, R12, -6.75539944105574400000e+15 ;  /* 0xc33800000c067429 */ /* 0x000fd00000000000 */
[----:B0-----:R-:W-:-:S08]  /*0750*/  DFMA R14, R6, -UR6, R8 ;  /* 0x80000006060e7c2b */ /* 0x001fd00008000008 */
        /* <DEDUP_REMOVED lines=21> */
[----:B------:R-:W-:Y:S01]  /*08b0*/  FSEL R7, R7, RZ, P1 ;  /* 0x000000ff07077208 */ /* 0x000fe20000800000 */
[----:B------:R-:W-:Y:S01]  /*08c0*/  @!P0 IMAD.MOV.U32 R10, RZ, RZ, RZ ;  /* 0x000000ffff0a8224 */ /* 0x000fe200078e00ff */
[----:B------:R-:W-:-:S05]  /*08d0*/  @!P0 SHF.R.S32.HI R9, RZ, 0x1, R0 ;  /* 0x00000001ff098819 */ /* 0x000fca0000011400 */
[----:B------:R-:W-:Y:S02]  /*08e0*/  @!P0 IMAD.IADD R12, R12, 0x1, -R9 ;  /* 0x000000010c0c8824 */ /* 0x000fe400078e0a09 */
[----:B------:R-:W-:-:S03]  /*08f0*/  @!P0 IMAD R9, R9, 0x100000, R11 ;  /* 0x0010000009098824 */ /* 0x000fc600078e020b */
[----:B------:R-:W-:-:S06]  /*0900*/  @!P0 LEA R11, R12, 0x3ff00000, 0x14 ;  /* 0x3ff000000c0b8811 */ /* 0x000fcc00078ea0ff */
[----:B------:R-:W-:-:S11]  /*0910*/  @!P0 DMUL R6, R8, R10 ;  /* 0x0000000a08068228 */ /* 0x000fd60000000000 */
.L_x_5647:
[----:B------:R-:W-:Y:S05]  /*0920*/  BSYNC B0 ;  /* 0x0000000000007941 */ /* 0x000fea0003800000 */
.L_x_5646:
[----:B------:R-:W-:Y:S01]  /*0930*/  DADD R8, RZ, R2 ;  /* 0x00000000ff087229 */ /* 0x000fe20000000002 */
[----:B------:R-:W-:-:S07]  /*0940*/  IMAD.WIDE R4, R18, 0x8, R4 ;  /* 0x0000000812047825 */ /* 0x000fce00078e0204 */
[----:B------:R-:W-:-:S07]  /*0950*/  DFMA R8, R8, -R6, R2 ;  /* 0x800000060808722b */ /* 0x000fce0000000002 */
[----:B------:R-:W-:Y:S01]  /*0960*/  STG.E.64 desc[UR4][R4.64], R8 ;  /* 0x0000000804007986 */ /* 0x000fe2000c101b04 */
[----:B------:R-:W-:Y:S05]  /*0970*/  EXIT ;  /* 0x000000000000794d */ /* 0x000fea0003800000 */
.L_x_5648:
        /* <DEDUP_REMOVED lines=16> */
.L_x_11955:


//--------------------- .text._ZN43_GLOBAL__N__9ae7fba5_10_SoftMax_cu_9f978f6320softmax_warp_forwardIN3c108BFloat16EffLi11ELb1ELb0EEEvPT0_PKT_iiiPKbib --------------------------
	.section	.text._ZN43_GLOBAL__N__9ae7fba5_10_SoftMax_cu_9f978f6320softmax_warp_forwardIN3c108BFloat16EffLi11ELb1ELb0EEEvPT0_PKT_iiiPKbib,"ax",@progbits
	.align	128
.text._ZN43_GLOBAL__N__9ae7fba5_10_SoftMax_cu_9f978f6320softmax_warp_forwardIN3c108BFloat16EffLi11ELb1ELb0EEEvPT0_PKT_iiiPKbib:
        .type           _ZN43_GLOBAL__N__9ae7fba5_10_SoftMax_cu_9f978f6320softmax_warp_forwardIN3c108BFloat16EffLi11ELb1ELb0EEEvPT0_PKT_iiiPKbib,@function
        .size           _ZN43_GLOBAL__N__9ae7fba5_10_SoftMax_cu_9f978f6320softmax_warp_forwardIN3c108BFloat16EffLi11ELb1ELb0EEEvPT0_PKT_iiiPKbib,(.L_x_11956 - _ZN43_GLOBAL__N__9ae7fba5_10_SoftMax_cu_9f978f6320softmax_warp_forwardIN3c108BFloat16EffLi11ELb1ELb0EEEvPT0_PKT_iiiPKbib)
        .other          _ZN43_GLOBAL__N__9ae7fba5_10_SoftMax_cu_9f978f6320softmax_warp_forwardIN3c108BFloat16EffLi11ELb1ELb0EEEvPT0_PKT_iiiPKbib,@"STO_CUDA_ENTRY STV_DEFAULT"
_ZN43_GLOBAL__N__9ae7fba5_10_SoftMax_cu_9f978f6320softmax_warp_forwardIN3c108BFloat16EffLi11ELb1ELb0EEEvPT0_PKT_iiiPKbib:
        /* <DEDUP_REMOVED lines=10> */
[----:B-1----:R-:W-:Y:S02]  /*00a0*/  VIADD R106, R108, 0x20 ;  /* 0x000000206c6a7836 */ /* 0x002fe40000000000 */
[----:B------:R-:W-:Y:S01]  /*00b0*/  IMAD R103, R103, UR5, R108 ;  /* 0x0000000567677c24 */ /* 0x000fe2000f8e026c */
[----:B------:R-:W-:Y:S01]  /*00c0*/  ISETP.GT.AND P0, PT, R100, RZ, PT ;  /* 0x000000ff6400720c */ /* 0x000fe20003f04270 */
[----:B------:R-:W-:Y:S01]  /*00d0*/  VIADD R14, R108, 0x40 ;  /* 0x000000406c0e7836 */ /* 0x000fe20000000000 */
[----:B------:R-:W-:Y:S02]  /*00e0*/  ULDC.64 UR4, c[0x0][0x208] ;  /* 0x0000820000047ab9 */ /* 0x000fe40000000a00 */
[----:B--2---:R-:W-:Y:S01]  /*00f0*/  SEL R98, R13, RZ, P0 ;  /* 0x000000ff0d627207 */ /* 0x004fe20000000000 */
[----:B---3--:R-:W-:-:S03]  /*0100*/  IMAD.WIDE R2, R103, 0x2, R2 ;  /* 0x0000000267027825 */ /* 0x008fc600078e0202 */
[-C--:B------:R-:W-:Y:S02]  /*0110*/  ISETP.GE.AND P4, PT, R108, R98.reuse, PT ;  /* 0x000000626c00720c */ /* 0x080fe40003f86270 */
[-C--:B------:R-:W-:Y:S02]  /*0120*/  ISETP.GE.AND P5, PT, R106, R98.reuse, PT ;  /* 0x000000626a00720c */ /* 0x080fe40003fa6270 */
[----:B------:R-:W-:-:S09]  /*0130*/  ISETP.GE.AND P6, PT, R14, R98, PT ;  /* 0x000000620e00720c */ /* 0x000fd20003fc6270 */
[----:B------:R-:W2:Y:S04]  /*0140*/  @!P4 LDG.E.U16 R8, desc[UR4][R2.64] ;  /* 0x000000040208c981 */ /* 0x000ea8000c1e1500 */
[----:B------:R-:W3:Y:S04]  /*0150*/  @!P5 LDG.E.U16 R0, desc[UR4][R2.64+0x40] ;  /* 0x000040040200d981 */ /* 0x000ee8000c1e1500 */
[----:B------:R-:W4:Y:S01]  /*0160*/  @!P6 LDG.E.U16 R4, desc[UR4][R2.64+0x80] ;  /* 0x000080040204e981 */ /* 0x000f22000c1e1500 */
[C---:B------:R-:W-:Y:S01]  /*0170*/  IADD3 R16, R108.reuse, 0x60, RZ ;  /* 0x000000606c107810 */ /* 0x040fe20007ffe0ff */
[C---:B------:R-:W-:Y:S01]  /*0180*/  VIADD R18, R108.reuse, 0x80 ;  /* 0x000000806c127836 */ /* 0x040fe20000000000 */
[----:B------:R-:W-:-:S02]  /*0190*/  IADD3 R5, R108, 0xa0, RZ ;  /* 0x000000a06c057810 */ /* 0x000fc40007ffe0ff */
[-C--:B------:R-:W-:Y:S02]  /*01a0*/  ISETP.GE.AND P0, PT, R16, R98.reuse, PT ;  /* 0x000000621000720c */ /* 0x080fe40003f06270 */
[-C--:B------:R-:W-:Y:S01]  /*01b0*/  ISETP.GE.AND P1, PT, R18, R98.reuse, PT ;  /* 0x000000621200720c */ /* 0x080fe20003f26270 */
[C---:B------:R-:W-:Y:S01]  /*01c0*/  VIADD R7, R108.reuse, 0xc0 ;  /* 0x000000c06c077836 */ /* 0x040fe20000000000 */
[-C--:B------:R-:W-:Y:S01]  /*01d0*/  ISETP.GE.AND P2, PT, R5, R98.reuse, PT ;  /* 0x000000620500720c */ /* 0x080fe20003f46270 */
[----:B------:R-:W-:Y:S01]  /*01e0*/  VIADD R9, R108, 0xe0 ;  /* 0x000000e06c097836 */ /* 0x000fe20000000000 */
[----:B------:R-:W-:Y:S02]  /*01f0*/  MOV R102, 0xff800000 ;  /* 0xff80000000667802 */ /* 0x000fe40000000f00 */
[----:B------:R-:W-:-:S05]  /*0200*/  ISETP.GE.AND P3, PT, R7, R98, PT ;  /* 0x000000620700720c */ /* 0x000fca0003f66270 */
[----:B------:R-:W5:Y:S01]  /*0210*/  @!P0 LDG.E.U16 R5, desc[UR4][R2.64+0xc0] ;  /* 0x0000c00402058981 */ /* 0x000f62000c1e1500 */
[----:B------:R-:W-:-:S03]  /*0220*/  IADD3 R11, R108, 0x100, RZ ;  /* 0x000001006c0b7810 */ /* 0x000fc60007ffe0ff */
[----:B------:R-:W5:Y:S01]  /*0230*/  @!P1 LDG.E.U16 R6, desc[UR4][R2.64+0x100] ;  /* 0x0001000402069981 */ /* 0x000f62000c1e1500 */
[----:B------:R-:W-:-:S03]  /*0240*/  IMAD.MOV.U32 R101, RZ, RZ, -0x800000 ;  /* 0xff800000ff657424 */ /* 0x000fc600078e00ff */
[----:B------:R-:W5:Y:S01]  /*0250*/  @!P2 LDG.E.U16 R7, desc[UR4][R2.64+0x140] ;  /* 0x000140040207a981 */ /* 0x000f62000c1e1500 */
[----:B------:R-:W-:Y:S02]  /*0260*/  MOV R125, 0xff800000 ;  /* 0xff800000007d7802 */ /* 0x000fe40000000f00 */
[----:B--2---:R-:W-:Y:S02]  /*0270*/  @!P4 SHF.L.U32 R102, R8, 0x10, RZ ;  /* 0x000000100866c819 */ /* 0x004fe400000006ff */
[-C--:B------:R-:W-:Y:S01]  /*0280*/  ISETP.GE.AND P4, PT, R9, R98.reuse, PT ;  /* 0x000000620900720c */ /* 0x080fe20003f86270 */
[----:B------:R-:W2:Y:S01]  /*0290*/  @!P3 LDG.E.U16 R8, desc[UR4][R2.64+0x180] ;  /* 0x000180040208b981 */ /* 0x000ea2000c1e1500 */
[----:B---3--:R-:W-:Y:S01]  /*02a0*/  @!P5 IMAD.U32 R101, R0, 0x10000, RZ ;  /* 0x000100000065d824 */ /* 0x008fe200078e00ff */
[----:B------:R-:W-:Y:S01]  /*02b0*/  ISETP.GE.AND P5, PT, R11, R98, PT ;  /* 0x000000620b00720c */ /* 0x000fe20003fa6270 */
[----:B------:R-:W-:Y:S01]  /*02c0*/  VIADD R11, R108, 0x120 ;  /* 0x000001206c0b7836 */ /* 0x000fe20000000000 */
[----:B----4-:R-:W-:-:S04]  /*02d0*/  @!P6 SHF.L.U32 R125, R4, 0x10, RZ ;  /* 0x00000010047de819 */ /* 0x010fc800000006ff */
[----:B------:R-:W-:-:S04]  /*02e0*/  ISETP.GE.AND P6, PT, R11, R98, PT ;  /* 0x000000620b00720c */ /* 0x000fc80003fc6270 */
[----:B------:R-:W3:Y:S04]  /*02f0*/  @!P4 LDG.E.U16 R9, desc[UR4][R2.64+0x1c0] ;  /* 0x0001c0040209c981 */ /* 0x000ee8000c1e1500 */
[----:B------:R-:W4:Y:S05]  /*0300*/  @!P5 LDG.E.U16 R0, desc[UR4][R2.64+0x200] ;  /* 0x000200040200d981 */ /* 0x000f2a000c1e1500 */
[----:B------:R-:W4:Y:S01]  /*0310*/  @!P6 LDG.E.U16 R4, desc[UR4][R2.64+0x240] ;  /* 0x000240040204e981 */ /* 0x000f22000c1e1500 */
[----:B------:R-:W-:Y:S01]  /*0320*/  IMAD.MOV.U32 R99, RZ, RZ, -0x800000 ;  /* 0xff800000ff637424 */ /* 0x000fe200078e00ff */
[----:B------:R-:W-:Y:S01]  /*0330*/  MOV R123, 0xff800000 ;  /* 0xff800000007b7802 */ /* 0x000fe20000000f00 */
[----:B-----5:R-:W-:Y:S01]  /*0340*/  @!P0 IMAD.U32 R99, R5, 0x10000, RZ ;  /* 0x0001000005638824 */ /* 0x020fe200078e00ff */
[C---:B------:R-:W-:Y:S01]  /*0350*/  IADD3 R11, R108.reuse, 0x140, RZ ;  /* 0x000001406c0b7810 */ /* 0x040fe20007ffe0ff */
[----:B------:R-:W-:Y:S01]  /*0360*/  VIADD R5, R108, 0x160 ;  /* 0x000001606c057836 */ /* 0x000fe20000000000 */
[----:B------:R-:W-:Y:S01]  /*0370*/  @!P1 SHF.L.U32 R123, R6, 0x10, RZ ;  /* 0x00000010067b9819 */ /* 0x000fe200000006ff */
[----:B------:R-:W-:Y:S01]  /*0380*/  IMAD.MOV.U32 R97, RZ, RZ, -0x800000 ;  /* 0xff800000ff617424 */ /* 0x000fe200078e00ff */
[----:B------:R-:W-:-:S02]  /*0390*/  ISETP.GE.AND P0, PT, R11, R98, PT ;  /* 0x000000620b00720c */ /* 0x000fc40003f06270 */
[-C--:B------:R-:W-:Y:S01]  /*03a0*/  ISETP.GE.AND P1, PT, R5, R98.reuse, PT ;  /* 0x000000620500720c */ /* 0x080fe20003f26270 */
[----:B------:R-:W-:Y:S01]  /*03b0*/  @!P2 IMAD.U32 R97, R7, 0x10000, RZ ;  /* 0x000100000761a824 */ /* 0x000fe200078e00ff */
[C---:B------:R-:W-:Y:S02]  /*03c0*/  IADD3 R5, R108.reuse, 0x180, RZ ;  /* 0x000001806c057810 */ /* 0x040fe40007ffe0ff */
[----:B------:R-:W-:Y:S02]  /*03d0*/  MOV R95, 0xff800000 ;  /* 0xff800000005f7802 */ /* 0x000fe40000000f00 */
[----:B------:R-:W-:Y:S01]  /*03e0*/  ISETP.GE.AND P2, PT, R5, R98, PT ;  /* 0x000000620500720c */ /* 0x000fe20003f46270 */
[C---:B------:R-:W-:Y:S01]  /*03f0*/  VIADD R5, R108.reuse, 0x1a0 ;  /* 0x000001a06c057836 */ /* 0x040fe20000000000 */
[C---:B------:R-:W-:Y:S01]  /*0400*/  IADD3 R7, R108.reuse, 0x1c0, RZ ;  /* 0x000001c06c077810 */ /* 0x040fe20007ffe0ff */
[----:B------:R-:W-:Y:S02]  /*0410*/  IMAD.MOV.U32 R93, RZ, RZ, -0x800000 ;  /* 0xff800000ff5d7424 */ /* 0x000fe400078e00ff */
[----:B------:R-:W5:Y:S01]  /*0420*/  @!P0 LDG.E.U16 R10, desc[UR4][R2.64+0x280] ;  /* 0x00028004020a8981 */ /* 0x000f62000c1e1500 */
[----:B------:R-:W-:Y:S01]  /*0430*/  VIADD R20, R108, 0x1e0 ;  /* 0x000001e06c147836 */ /* 0x000fe20000000000 */
[----:B------:R-:W-:-:S02]  /*0440*/  MOV R91, 0xff800000 ;  /* 0xff800000005b7802 */ /* 0x000fc40000000f00 */
[----:B------:R-:W-:Y:S01]  /*0450*/  IADD3 R22, R108, 0x200, RZ ;  /* 0x000002006c167810 */ /* 0x000fe20007ffe0ff */
[----:B------:R-:W-:-:S03]  /*0460*/  IMAD.MOV.U32 R89, RZ, RZ, -0x800000 ;  /* 0xff800000ff597424 */ /* 0x000fc600078e00ff */
[----:B------:R-:W5:Y:S01]  /*0470*/  @!P2 LDG.E.U16 R6, desc[UR4][R2.64+0x300] ;  /* 0x000300040206a981 */ /* 0x000f62000c1e1500 */
[----:B--2---:R-:W-:Y:S02]  /*0480*/  @!P3 SHF.L.U32 R95, R8, 0x10, RZ ;  /* 0x00000010085fb819 */ /* 0x004fe400000006ff */
[-C--:B------:R-:W-:Y:S02]  /*0490*/  ISETP.GE.AND P3, PT, R5, R98.reuse, PT ;  /* 0x000000620500720c */ /* 0x080fe40003f66270 */
[----:B------:R-:W2:Y:S01]  /*04a0*/  @!P1 LDG.E.U16 R5, desc[UR4][R2.64+0x2c0] ;  /* 0x0002c00402059981 */ /* 0x000ea2000c1e1500 */
[----:B---3--:R-:W-:Y:S01]  /*04b0*/  @!P4 IMAD.U32 R93, R9, 0x10000, RZ ;  /* 0x00010000095dc824 */ /* 0x008fe200078e00ff */
[----:B------:R-:W-:-:S09]  /*04c0*/  ISETP.GE.AND P4, PT, R7, R98, PT ;  /* 0x000000620700720c */ /* 0x000fd20003f86270 */
[----:B------:R-:W3:Y:S01]  /*04d0*/  @!P3 LDG.E.U16 R7, desc[UR4][R2.64+0x340] ;  /* 0x000340040207b981 */ /* 0x000ee2000c1e1500 */
[----:B----4-:R-:W-:Y:S02]  /*04e0*/  @!P5 SHF.L.U32 R91, R0, 0x10, RZ ;  /* 0x00000010005bd819 */ /* 0x010fe400000006ff */
[-C--:B------:R-:W-:Y:S01]  /*04f0*/  ISETP.GE.AND P5, PT, R20, R98.reuse, PT ;  /* 0x000000621400720c */ /* 0x080fe20003fa6270 */
[----:B------:R-:W-:Y:S01]  /*0500*/  @!P6 IMAD.U32 R89, R4, 0x10000, RZ ;  /* 0x000100000459e824 */ /* 0x000fe200078e00ff */
[----:B------:R-:W-:Y:S01]  /*0510*/  ISETP.GE.AND P6, PT, R22, R98, PT ;  /* 0x000000621600720c */ /* 0x000fe20003fc6270 */
[----:B------:R-:W4:Y:S10]  /*0520*/  @!P4 LDG.E.U16 R8, desc[UR4][R2.64+0x380] ;  /* 0x000380040208c981 */ /* 0x000f34000c1e1500 */
[----:B------:R-:W4:Y:S04]  /*0530*/  @!P5 LDG.E.U16 R0, desc[UR4][R2.64+0x3c0] ;  /* 0x0003c0040200d981 */ /* 0x000f28000c1e1500 */
[----:B------:R-:W4:Y:S01]  /*0540*/  @!P6 LDG.E.U16 R4, desc[UR4][R2.64+0x400] ;  /* 0x000400040204e981 */ /* 0x000f22000c1e1500 */
[C---:B------:R-:W-:Y:S01]  /*0550*/  VIADD R24, R108.reuse, 0x220 ;  /* 0x000002206c187836 */ /* 0x040fe20000000000 */
[----:B------:R-:W-:Y:S01]  /*0560*/  MOV R87, 0xff800000 ;  /* 0xff80000000577802 */ /* 0x000fe20000000f00 */
[C---:B------:R-:W-:Y:S01]  /*0570*/  VIADD R28, R108.reuse, 0x260 ;  /* 0x000002606c1c7836 */ /* 0x040fe20000000000 */
[----:B------:R-:W-:Y:S01]  /*0580*/  IADD3 R26, R108, 0x240, RZ ;  /* 0x000002406c1a7810 */ /* 0x000fe20007ffe0ff */
[----:B------:R-:W-:Y:S01]  /*0590*/  IMAD.MOV.U32 R85, RZ, RZ, -0x800000 ;  /* 0xff800000ff557424 */ /* 0x000fe200078e00ff */
[----:B-----5:R-:W-:-:S02]  /*05a0*/  @!P0 SHF.L.U32 R87, R10, 0x10, RZ ;  /* 0x000000100a578819 */ /* 0x020fc400000006ff */
[-C--:B------:R-:W-:Y:S01]  /*05b0*/  ISETP.GE.AND P0, PT, R24, R98.reuse, PT ;  /* 0x000000621800720c */ /* 0x080fe20003f06270 */
[C---:B------:R-:W-:Y:S01]  /*05c0*/  VIADD R32, R108.reuse, 0x2a0 ;  /* 0x000002a06c207836 */ /* 0x040fe20000000000 */
[----:B------:R-:W-:Y:S02]  /*05d0*/  MOV R83, 0xff800000 ;  /* 0xff80000000537802 */ /* 0x000fe40000000f00 */
[----:B------:R-:W-:Y:S01]  /*05e0*/  IADD3 R30, R108, 0x280, RZ ;  /* 0x000002806c1e7810 */ /* 0x000fe20007ffe0ff */
[----:B------:R-:W-:Y:S01]  /*05f0*/  IMAD.MOV.U32 R81, RZ, RZ, -0x800000 ;  /* 0xff800000ff517424 */ /* 0x000fe200078e00ff */
[----:B------:R-:W-:Y:S02]  /*0600*/  @!P2 SHF.L.U32 R83, R6, 0x10, RZ ;  /* 0x000000100653a819 */ /* 0x000fe400000006ff */
[----:B------:R-:W-:Y:S02]  /*0610*/  ISETP.GE.AND P2, PT, R28, R98, PT ;  /* 0x000000621c00720c */ /* 0x000fe40003f46270 */
[----:B------:R-:W-:-:S03]  /*0620*/  MOV R79, 0xff800000 ;  /* 0xff800000004f7802 */ /* 0x000fc60000000f00 */
[----:B------:R-:W5:Y:S01]  /*0630*/  @!P0 LDG.E.U16 R9, desc[UR4][R2.64+0x440] ;  /* 0x0004400402098981 */ /* 0x000f62000c1e1500 */
[C---:B------:R-:W-:Y:S01]  /*0640*/  IADD3 R34, R108.reuse, 0x2c0, RZ ;  /* 0x000002c06c227810 */ /* 0x040fe20007ffe0ff */
[----:B------:R-:W-:Y:S02]  /*0650*/  VIADD R36, R108, 0x2e0 ;  /* 0x000002e06c247836 */ /* 0x000fe40000000000 */
[----:B------:R-:W-:Y:S01]  /*0660*/  IMAD.MOV.U32 R77, RZ, RZ, -0x800000 ;  /* 0xff800000ff4d7424 */ /* 0x000fe200078e00ff */
[----:B------:R-:W-:-:S03]  /*0670*/  MOV R75, 0xff800000 ;  /* 0xff800000004b7802 */ /* 0x000fc60000000f00 */
[----:B------:R-:W5:Y:S01]  /*0680*/  @!P2 LDG.E.U16 R6, desc[UR4][R2.64+0x4c0] ;  /* 0x0004c0040206a981 */ /* 0x000f62000c1e1500 */
[----:B--2---:R-:W-:Y:S01]  /*0690*/  @!P1 IMAD.U32 R85, R5, 0x10000, RZ ;  /* 0x0001000005559824 */ /* 0x004fe200078e00ff */
[-C--:B------:R-:W-:Y:S01]  /*06a0*/  ISETP.GE.AND P1, PT, R26, R98.reuse, PT ;  /* 0x000000621a00720c */ /* 0x080fe20003f26270 */
[----:B---3--:R-:W-:Y:S01]  /*06b0*/  @!P3 IMAD.U32 R81, R7, 0x10000, RZ ;  /* 0x000100000751b824 */ /* 0x008fe200078e00ff */
[----:B------:R-:W-:-:S11]  /*06c0*/  ISETP.GE.AND P3, PT, R30, R98, PT ;  /* 0x000000621e00720c */ /* 0x000fd60003f66270 */
[----:B------:R-:W2:Y:S01]  /*06d0*/  @!P1 LDG.E.U16 R5, desc[UR4][R2.64+0x480] ;  /* 0x0004800402059981 */ /* 0x000ea2000c1e1500 */
[----:B----4-:R-:W-:Y:S02]  /*06e0*/  @!P4 SHF.L.U32 R79, R8, 0x10, RZ ;  /* 0x00000010084fc819 */ /* 0x010fe400000006ff */
[-C--:B------:R-:W-:Y:S01]  /*06f0*/  ISETP.GE.AND P4, PT, R32, R98.reuse, PT ;  /* 0x000000622000720c */ /* 0x080fe20003f86270 */
[----:B------:R-:W3:Y:S01]  /*0700*/  @!P3 LDG.E.U16 R7, desc[UR4][R2.64+0x500] ;  /* 0x000500040207b981 */ /* 0x000ee2000c1e1500 */
[----:B------:R-:W-:Y:S01]  /*0710*/  @!P5 IMAD.U32 R77, R0, 0x10000, RZ ;  /* 0x00010000004dd824 */ /* 0x000fe200078e00ff */
[-C--:B------:R-:W-:Y:S02]  /*0720*/  ISETP.GE.AND P5, PT, R34, R98.reuse, PT ;  /* 0x000000622200720c */ /* 0x080fe40003fa6270 */
[----:B------:R-:W-:Y:S02]  /*0730*/  @!P6 SHF.L.U32 R75, R4, 0x10, RZ ;  /* 0x00000010044be819 */ /* 0x000fe400000006ff */
[----:B------:R-:W-:-:S06]  /*0740*/  ISETP.GE.AND P6, PT, R36, R98, PT ;  /* 0x000000622400720c */ /* 0x000fcc0003fc6270 */
[----:B------:R-:W4:Y:S04]  /*0750*/  @!P4 LDG.E.U16 R8, desc[UR4][R2.64+0x540] ;  /* 0x000540040208c981 */ /* 0x000f28000c1e1500 */
[----:B------:R-:W4:Y:S04]  /*0760*/  @!P5 LDG.E.U16 R0, desc[UR4][R2.64+0x580] ;  /* 0x000580040200d981 */ /* 0x000f28000c1e1500 */
[----:B------:R-:W4:Y:S01]  /*0770*/  @!P6 LDG.E.U16 R4, desc[UR4][R2.64+0x5c0] ;  /* 0x0005c0040204e981 */ /* 0x000f22000c1e1500 */
[C---:B------:R-:W-:Y:S01]  /*0780*/  IADD3 R38, R108.reuse, 0x300, RZ ;  /* 0x000003006c267810 */ /* 0x040fe20007ffe0ff */
[----:B------:R-:W-:-:S02]  /*0790*/  VIADD R40, R108, 0x320 ;  /* 0x000003206c287836 */ /* 0x000fc40000000000 */
[----:B------:R-:W-:Y:S01]  /*07a0*/  IMAD.MOV.U32 R73, RZ, RZ, -0x800000 ;  /* 0xff800000ff497424 */ /* 0x000fe200078e00ff */
[----:B------:R-:W-:Y:S01]  /*07b0*/  MOV R71, 0xff800000 ;  /* 0xff80000000477802 */ /* 0x000fe20000000f00 */
[----:B-----5:R-:W-:Y:S01]  /*07c0*/  @!P0 IMAD.U32 R73, R9, 0x10000, RZ ;  /* 0x0001000009498824 */ /* 0x020fe200078e00ff */
[-C--:B------:R-:W-:Y:S01]  /*07d0*/  ISETP.GE.AND P0, PT, R38, R98.reuse, PT ;  /* 0x000000622600720c */ /* 0x080fe20003f06270 */
[C---:B------:R-:W-:Y:S01]  /*07e0*/  VIADD R44, R108.reuse, 0x360 ;  /* 0x000003606c2c7836 */ /* 0x040fe20000000000 */
[C---:B------:R-:W-:Y:S01]  /*07f0*/  IADD3 R42, R108.reuse, 0x340, RZ ;  /* 0x000003406c2a7810 */ /* 0x040fe20007ffe0ff */
[----:B------:R-:W-:Y:S01]  /*0800*/  IMAD.MOV.U32 R69, RZ, RZ, -0x800000 ;  /* 0xff800000ff457424 */ /* 0x000fe200078e00ff */
[----:B------:R-:W-:Y:S02]  /*0810*/  MOV R67, 0xff800000 ;  /* 0xff80000000437802 */ /* 0x000fe40000000f00 */
[----:B------:R-:W-:Y:S01]  /*0820*/  IADD3 R46, R108, 0x380, RZ ;  /* 0x000003806c2e7810 */ /* 0x000fe20007ffe0ff */
[----:B------:R-:W-:Y:S01]  /*0830*/  @!P2 IMAD.U32 R69, R6, 0x10000, RZ ;  /* 0x000100000645a824 */ /* 0x000fe200078e00ff */
[----:B------:R-:W-:Y:S01]  /*0840*/  ISETP.GE.AND P2, PT, R42, R98, PT ;  /* 0x000000622a00720c */ /* 0x000fe20003f46270 */
[----:B------:R-:W-:-:S02]  /*0850*/  IMAD.MOV.U32 R65, RZ, RZ, -0x800000 ;  /* 0xff800000ff417424 */ /* 0x000fc400078e00ff */
[C---:B------:R-:W-:Y:S02]  /*0860*/  VIADD R48, R108.reuse, 0x3a0 ;  /* 0x000003a06c307836 */ /* 0x040fe40000000000 */
[----:B------:R-:W5:Y:S01]  /*0870*/  @!P0 LDG.E.U16 R9, desc[UR4][R2.64+0x600] ;  /* 0x0006000402098981 */ /* 0x000f62000c1e1500 */
[----:B------:R-:W-:Y:S02]  /*0880*/  MOV R63, 0xff800000 ;  /* 0xff800000003f7802 */ /* 0x000fe40000000f00 */
[----:B------:R-:W-:Y:S01]  /*0890*/  IADD3 R50, R108, 0x3c0, RZ ;  /* 0x000003c06c327810 */ /* 0x000fe20007ffe0ff */
[----:B------:R-:W-:-:S04]  /*08a0*/  IMAD.MOV.U32 R61, RZ, RZ, -0x800000 ;  /* 0xff800000ff3d7424 */ /* 0x000fc800078e00ff */
[----:B------:R-:W5:Y:S01]  /*08b0*/  @!P2 LDG.E.U16 R6, desc[UR4][R2.64+0x680] ;  /* 0x000680040206a981 */ /* 0x000f62000c1e1500 */
[----:B--2---:R-:W-:Y:S02]  /*08c0*/  @!P1 SHF.L.U32 R71, R5, 0x10, RZ ;  /* 0x0000001005479819 */ /* 0x004fe400000006ff */
[-C--:B------:R-:W-:Y:S02]  /*08d0*/  ISETP.GE.AND P1, PT, R40, R98.reuse, PT ;  /* 0x000000622800720c */ /* 0x080fe40003f26270 */
[----:B---3--:R-:W-:Y:S02]  /*08e0*/  @!P3 SHF.L.U32 R67, R7, 0x10, RZ ;  /* 0x000000100743b819 */ /* 0x008fe400000006ff */
[----:B------:R-:W-:-:S09]  /*08f0*/  ISETP.GE.AND P3, PT, R44, R98, PT ;  /* 0x000000622c00720c */ /* 0x000fd20003f66270 */
[----:B------:R-:W2:Y:S01]  /*0900*/  @!P1 LDG.E.U16 R5, desc[UR4][R2.64+0x640] ;  /* 0x0006400402059981 */ /* 0x000ea2000c1e1500 */
[----:B----4-:R-:W-:Y:S01]  /*0910*/  @!P4 IMAD.U32 R65, R8, 0x10000, RZ ;  /* 0x000100000841c824 */ /* 0x010fe200078e00ff */
[-C--:B------:R-:W-:Y:S02]  /*0920*/  ISETP.GE.AND P4, PT, R46, R98.reuse, PT ;  /* 0x000000622e00720c */ /* 0x080fe40003f86270 */
[----:B------:R-:W3:Y:S01]  /*0930*/  @!P3 LDG.E.U16 R7, desc[UR4][R2.64+0x6c0] ;  /* 0x0006c0040207b981 */ /* 0x000ee2000c1e1500 */
[----:B------:R-:W-:Y:S02]  /*0940*/  @!P5 SHF.L.U32 R63, R0, 0x10, RZ ;  /* 0x00000010003fd819 */ /* 0x000fe400000006ff */
[-C--:B------:R-:W-:Y:S01]  /*0950*/  ISETP.GE.AND P5, PT, R48, R98.reuse, PT ;  /* 0x000000623000720c */ /* 0x080fe20003fa6270 */
[----:B------:R-:W-:Y:S01]  /*0960*/  @!P6 IMAD.U32 R61, R4, 0x10000, RZ ;  /* 0x00010000043de824 */ /* 0x000fe200078e00ff */
[----:B------:R-:W-:-:S06]  /*0970*/  ISETP.GE.AND P6, PT, R50, R98, PT ;  /* 0x000000623200720c */ /* 0x000fcc0003fc6270 */
[----:B------:R-:W4:Y:S05]  /*0980*/  @!P4 LDG.E.U16 R8, desc[UR4][R2.64+0x700] ;  /* 0x000700040208c981 */ /* 0x000f2a000c1e1500 */
        /* <DEDUP_REMOVED lines=38> */
[----:B------:R-:W-:Y:S01]  /*0bf0*/  IMAD.MOV.U32 R45, RZ, RZ, -0x800000 ;  /* 0xff800000ff2d7424 */ /* 0x000fe200078e00ff */
[C---:B------:R-:W-:Y:S01]  /*0c00*/  IADD3 R70, R108.reuse, 0x500, RZ ;  /* 0x000005006c467810 */ /* 0x040fe20007ffe0ff */
[----:B------:R-:W-:Y:S01]  /*0c10*/  VIADD R68, R108, 0x4e0 ;  /* 0x000004e06c447836 */ /* 0x000fe20000000000 */
[----:B------:R-:W-:Y:S01]  /*0c20*/  MOV R43, 0xff800000 ;  /* 0xff800000002b7802 */ /* 0x000fe20000000f00 */
[----:B-----5:R-:W-:Y:S01]  /*0c30*/  @!P0 IMAD.U32 R45, R9, 0x10000, RZ ;  /* 0x00010000092d8824 */ /* 0x020fe200078e00ff */
[----:B------:R-:W-:Y:S01]  /*0c40*/  ISETP.GE.AND P0, PT, R66, R98, PT ;  /* 0x000000624200720c */ /* 0x000fe20003f06270 */
[----:B------:R-:W-:-:S02]  /*0c50*/  VIADD R72, R108, 0x520 ;  /* 0x000005206c487836 */ /* 0x000fc40000000000 */
[----:B------:R-:W-:Y:S01]  /*0c60*/  IMAD.MOV.U32 R41, RZ, RZ, -0x800000 ;  /* 0xff800000ff297424 */ /* 0x000fe200078e00ff */
[----:B------:R-:W-:Y:S02]  /*0c70*/  MOV R39, 0xff800000 ;  /* 0xff80000000277802 */ /* 0x000fe40000000f00 */
[----:B------:R-:W-:Y:S01]  /*0c80*/  IADD3 R74, R108, 0x540, RZ ;  /* 0x000005406c4a7810 */ /* 0x000fe20007ffe0ff */
[----:B------:R-:W-:Y:S01]  /*0c90*/  @!P2 IMAD.U32 R41, R6, 0x10000, RZ ;  /* 0x000100000629a824 */ /* 0x000fe200078e00ff */
[----:B------:R-:W-:Y:S01]  /*0ca0*/  ISETP.GE.AND P2, PT, R68, R98, PT ;  /* 0x000000624400720c */ /* 0x000fe20003f46270 */
[----:B------:R-:W-:Y:S02]  /*0cb0*/  IMAD.MOV.U32 R37, RZ, RZ, -0x800000 ;  /* 0xff800000ff257424 */ /* 0x000fe400078e00ff */
[----:B------:R-:W-:Y:S02]  /*0cc0*/  VIADD R76, R108, 0x560 ;  /* 0x000005606c4c7836 */ /* 0x000fe40000000000 */
[----:B------:R-:W5:Y:S01]  /*0cd0*/  @!P0 LDG.E.U16 R9, desc[UR4][R2.64+0x980] ;  /* 0x0009800402098981 */ /* 0x000f62000c1e1500 */
[----:B------:R-:W-:-:S02]  /*0ce0*/  MOV R35, 0xff800000 ;  /* 0xff80000000237802 */ /* 0x000fc40000000f00 */
[----:B------:R-:W-:Y:S01]  /*0cf0*/  IADD3 R78, R108, 0x580, RZ ;  /* 0x000005806c4e7810 */ /* 0x000fe20007ffe0ff */
[----:B------:R-:W-:Y:S01]  /*0d00*/  IMAD.MOV.U32 R33, RZ, RZ, -0x800000 ;  /* 0xff800000ff217424 */ /* 0x000fe200078e00ff */
[----:B--2---:R-:W-:Y:S02]  /*0d10*/  @!P1 SHF.L.U32 R43, R5, 0x10, RZ ;  /* 0x00000010052b9819 */ /* 0x004fe400000006ff */
[-C--:B------:R-:W-:Y:S01]  /*0d20*/  ISETP.GE.AND P1, PT, R70, R98.reuse, PT ;  /* 0x000000624600720c */ /* 0x080fe20003f26270 */
[----:B------:R-:W2:Y:S01]  /*0d30*/  @!P2 LDG.E.U16 R5, desc[UR4][R2.64+0x9c0] ;  /* 0x0009c0040205a981 */ /* 0x000ea2000c1e1500 */
[----:B---3--:R-:W-:Y:S02]  /*0d40*/  @!P3 SHF.L.U32 R39, R7, 0x10, RZ ;  /* 0x000000100727b819 */ /* 0x008fe400000006ff */
[----:B------:R-:W-:-:S09]  /*0d50*/  ISETP.GE.AND P3, PT, R72, R98, PT ;  /* 0x000000624800720c */ /* 0x000fd20003f66270 */
[----:B------:R-:W3:Y:S01]  /*0d60*/  @!P1 LDG.E.U16 R6, desc[UR4][R2.64+0xa00] ;  /* 0x000a000402069981 */ /* 0x000ee2000c1e1500 */
[----:B----4-:R-:W-:Y:S01]  /*0d70*/  @!P4 IMAD.U32 R37, R8, 0x10000, RZ ;  /* 0x000100000825c824 */ /* 0x010fe200078e00ff */
[-C--:B------:R-:W-:Y:S02]  /*0d80*/  ISETP.GE.AND P4, PT, R74, R98.reuse, PT ;  /* 0x000000624a00720c */ /* 0x080fe40003f86270 */
[----:B------:R-:W4:Y:S01]  /*0d90*/  @!P3 LDG.E.U16 R7, desc[UR4][R2.64+0xa40] ;  /* 0x000a40040207b981 */ /* 0x000f22000c1e1500 */
[----:B------:R-:W-:Y:S02]  /*0da0*/  @!P5 SHF.L.U32 R35, R0, 0x10, RZ ;  /* 0x000000100023d819 */ /* 0x000fe400000006ff */
[-C--:B------:R-:W-:Y:S01]  /*0db0*/  ISETP.GE.AND P5, PT, R76, R98.reuse, PT ;  /* 0x000000624c00720c */ /* 0x080fe20003fa6270 */
[----:B------:R-:W-:Y:S01]  /*0dc0*/  @!P6 IMAD.U32 R33, R4, 0x10000, RZ ;  /* 0x000100000421e824 */ /* 0x000fe200078e00ff */
[----:B------:R-:W-:-:S06]  /*0dd0*/  ISETP.GE.AND P6, PT, R78, R98, PT ;  /* 0x000000624e00720c */ /* 0x000fcc0003fc6270 */
[----:B------:R-:W4:Y:S05]  /*0de0*/  @!P4 LDG.E.U16 R8, desc[UR4][R2.64+0xa80] ;  /* 0x000a80040208c981 */ /* 0x000f2a000c1e1500 */
[----:B------:R-:W4:Y:S04]  /*0df0*/  @!P5 LDG.E.U16 R0, desc[UR4][R2.64+0xac0] ;  /* 0x000ac0040200d981 */ /* 0x000f28000c1e1500 */
[----:B------:R-:W4:Y:S01]  /*0e00*/  @!P6 LDG.E.U16 R4, desc[UR4][R2.64+0xb00] ;  /* 0x000b00040204e981 */ /* 0x000f22000c1e1500 */
[----:B------:R-:W-:Y:S01]  /*0e10*/  VIADD R80, R108, 0x5a0 ;  /* 0x000005a06c507836 */ /* 0x000fe20000000000 */
[----:B------:R-:W-:-:S02]  /*0e20*/  MOV R31, 0xff800000 ;  /* 0xff800000001f7802 */ /* 0x000fc40000000f00 */
[C---:B------:R-:W-:Y:S01]  /*0e30*/  IADD3 R82, R108.reuse, 0x5c0, RZ ;  /* 0x000005c06c527810 */ /* 0x040fe20007ffe0ff */
[----:B------:R-:W-:Y:S01]  /*0e40*/  VIADD R84, R108, 0x5e0 ;  /* 0x000005e06c547836 */ /* 0x000fe20000000000 */
[----:B------:R-:W-:Y:S02]  /*0e50*/  MOV R27, 0xff800000 ;  /* 0xff800000001b7802 */ /* 0x000fe40000000f00 */
[----:B-----5:R-:W-:Y:S02]  /*0e60*/  @!P0 SHF.L.U32 R31, R9, 0x10, RZ ;  /* 0x00000010091f8819 */ /* 0x020fe400000006ff */
[----:B------:R-:W-:Y:S02]  /*0e70*/  ISETP.GE.AND P0, PT, R80, R98, PT ;  /* 0x000000625000720c */ /* 0x000fe40003f06270 */
[C---:B------:R-:W-:Y:S01]  /*0e80*/  IADD3 R86, R108.reuse, 0x600, RZ ;  /* 0x000006006c567810 */ /* 0x040fe20007ffe0ff */
[----:B------:R-:W-:Y:S02]  /*0e90*/  IMAD.MOV.U32 R29, RZ, RZ, -0x800000 ;  /* 0xff800000ff1d7424 */ /* 0x000fe400078e00ff */
[----:B------:R-:W-:-:S02]  /*0ea0*/  VIADD R88, R108, 0x620 ;  /* 0x000006206c587836 */ /* 0x000fc40000000000 */
[----:B------:R-:W-:Y:S01]  /*0eb0*/  IMAD.MOV.U32 R25, RZ, RZ, -0x800000 ;  /* 0xff800000ff197424 */ /* 0x000fe200078e00ff */
[----:B------:R-:W-:Y:S01]  /*0ec0*/  MOV R23, 0xff800000 ;  /* 0xff80000000177802 */ /* 0x000fe20000000f00 */
[C---:B------:R-:W-:Y:S01]  /*0ed0*/  VIADD R92, R108.reuse, 0x660 ;  /* 0x000006606c5c7836 */ /* 0x040fe20000000000 */
[----:B------:R-:W-:-:S03]  /*0ee0*/  IADD3 R90, R108, 0x640, RZ ;  /* 0x000006406c5a7810 */ /* 0x000fc60007ffe0ff */
[----:B------:R-:W5:Y:S01]  /*0ef0*/  @!P0 LDG.E.U16 R9, desc[UR4][R2.64+0xb40] ;  /* 0x000b400402098981 */ /* 0x000f62000c1e1500 */
[----:B------:R-:W-:Y:S01]  /*0f00*/  IMAD.MOV.U32 R21, RZ, RZ, -0x800000 ;  /* 0xff800000ff157424 */ /* 0x000fe200078e00ff */
[----:B------:R-:W-:Y:S01]  /*0f10*/  MOV R19, 0xff800000 ;  /* 0xff80000000137802 */ /* 0x000fe20000000f00 */
[----:B--2---:R-:W-:Y:S01]  /*0f20*/  @!P2 IMAD.U32 R29, R5, 0x10000, RZ ;  /* 0x00010000051da824 */ /* 0x004fe200078e00ff */
[-C--:B------:R-:W-:Y:S02]  /*0f30*/  ISETP.GE.AND P2, PT, R86, R98.reuse, PT ;  /* 0x000000625600720c */ /* 0x080fe40003f46270 */
[----:B---3--:R-:W-:Y:S02]  /*0f40*/  @!P1 SHF.L.U32 R27, R6, 0x10, RZ ;  /* 0x00000010061b9819 */ /* 0x008fe400000006ff */
[-C--:B------:R-:W-:Y:S01]  /*0f50*/  ISETP.GE.AND P1, PT, R82, R98.reuse, PT ;  /* 0x000000625200720c */ /* 0x080fe20003f26270 */
[----:B----4-:R-:W-:Y:S01]  /*0f60*/  @!P3 IMAD.U32 R25, R7, 0x10000, RZ ;  /* 0x000100000719b824 */ /* 0x010fe200078e00ff */
[----:B------:R-:W-:-:S07]  /*0f70*/  ISETP.GE.AND P3, PT, R84, R98, PT ;  /* 0x000000625400720c */ /* 0x000fce0003f66270 */
[----:B------:R-:W2:Y:S04]  /*0f80*/  @!P2 LDG.E.U16 R7, desc[UR4][R2.64+0xc00] ;  /* 0x000c00040207a981 */ /* 0x000ea8000c1e1500 */
[----:B------:R-:W3:Y:S01]  /*0f90*/  @!P1 LDG.E.U16 R5, desc[UR4][R2.64+0xb80] ;  /* 0x000b800402059981 */ /* 0x000ee2000c1e1500 */
[----:B------:R-:W-:Y:S02]  /*0fa0*/  @!P4 SHF.L.U32 R23, R8, 0x10, RZ ;  /* 0x000000100817c819 */ /* 0x000fe400000006ff */
[-C--:B------:R-:W-:Y:S01]  /*0fb0*/  ISETP.GE.AND P4, PT, R88, R98.reuse, PT ;  /* 0x000000625800720c */ /* 0x080fe20003f86270 */
[----:B------:R-:W4:Y:S01]  /*0fc0*/  @!P3 LDG.E.U16 R6, desc[UR4][R2.64+0xbc0] ;  /* 0x000bc0040206b981 */ /* 0x000f22000c1e1500 */
[----:B------:R-:W-:Y:S01]  /*0fd0*/  @!P5 IMAD.U32 R21, R0, 0x10000, RZ ;  /* 0x000100000015d824 */ /* 0x000fe200078e00ff */
[----:B------:R-:W-:-:S02]  /*0fe0*/  ISETP.GE.AND P5, PT, R90, R98, PT ;  /* 0x000000625a00720c */ /* 0x000fc40003fa6270 */
        /* <DEDUP_REMOVED lines=9> */
[C---:B------:R-:W-:Y:S01]  /*1080*/  VIADD R12, R108.reuse, 0x6c0 ;  /* 0x000006c06c0c7836 */ /* 0x040fe20000000000 */
[----:B------:R-:W-:Y:S01]  /*1090*/  IADD3 R11, R108, 0x6e0, RZ ;  /* 0x000006e06c0b7810 */ /* 0x000fe20007ffe0ff */
[----:B-----5:R-:W-:Y:S01]  /*10a0*/  @!P0 IMAD.U32 R17, R9, 0x10000, RZ ;  /* 0x0001000009118824 */ /* 0x020fe200078e00ff */
[----:B------:R-:W-:Y:S02]  /*10b0*/  ISETP.GE.AND P0, PT, R94, R98, PT ;  /* 0x000000625e00720c */ /* 0x000fe40003f06270 */
[----:B------:R-:W-:Y:S01]  /*10c0*/  MOV R121, 0xff800000 ;  /* 0xff80000000797802 */ /* 0x000fe20000000f00 */
[----:B------:R-:W-:Y:S01]  /*10d0*/  IMAD.MOV.U32 R104, RZ, RZ, -0x800000 ;  /* 0xff800000ff687424 */ /* 0x000fe200078e00ff */
[----:B------:R-:W-:Y:S01]  /*10e0*/  IADD3 R10, R108, 0x700, RZ ;  /* 0x000007006c0a7810 */ /* 0x000fe20007ffe0ff */
[----:B------:R-:W-:-:S02]  /*10f0*/  IMAD.MOV.U32 R105, RZ, RZ, -0x800000 ;  /* 0xff800000ff697424 */ /* 0x000fc400078e00ff */
[----:B------:R-:W-:Y:S01]  /*1100*/  VIADD R9, R108, 0x720 ;  /* 0x000007206c097836 */ /* 0x000fe20000000000 */
[----:B------:R-:W-:-:S05]  /*1110*/  MOV R107, 0xff800000 ;  /* 0xff800000006b7802 */ /* 0x000fca0000000f00 */
[----:B------:R-:W5:Y:S01]  /*1120*/  @!P0 LDG.E.U16 R111, desc[UR4][R2.64+0xd00] ;  /* 0x000d0004026f8981 */ /* 0x000f62000c1e1500 */
[----:B------:R-:W-:Y:S01]  /*1130*/  IMAD.MOV.U32 R109, RZ, RZ, -0x800000 ;  /* 0xff800000ff6d7424 */ /* 0x000fe200078e00ff */
[----:B--2---:R-:W-:Y:S02]  /*1140*/  @!P2 SHF.L.U32 R121, R7, 0x10, RZ ;  /* 0x000000100779a819 */ /* 0x004fe400000006ff */
[----:B---3--:R-:W-:Y:S02]  /*1150*/  @!P1 SHF.L.U32 R15, R5, 0x10, RZ ;  /* 0x00000010050f9819 */ /* 0x008fe400000006ff */
[-C--:B------:R-:W-:Y:S02]  /*1160*/  ISETP.GE.AND P1, PT, R96, R98.reuse, PT ;  /* 0x000000626000720c */ /* 0x080fe40003f26270 */
[-C--:B------:R-:W-:Y:S01]  /*1170*/  ISETP.GE.AND P2, PT, R11, R98.reuse, PT ;  /* 0x000000620b00720c */ /* 0x080fe20003f46270 */
[----:B----4-:R-:W-:Y:S01]  /*1180*/  @!P3 IMAD.U32 R104, R6, 0x10000, RZ ;  /* 0x000100000668b824 */ /* 0x010fe200078e00ff */
[----:B------:R-:W-:-:S09]  /*1190*/  ISETP.GE.AND P3, PT, R12, R98, PT ;  /* 0x000000620c00720c */ /* 0x000fd20003f66270 */
[----:B------:R-:W2:Y:S04]  /*11a0*/  @!P1 LDG.E.U16 R5, desc[UR4][R2.64+0xd40] ;  /* 0x000d400402059981 */ /* 0x000ea8000c1e1500 */
[----:B------:R-:W3:Y:S01]  /*11b0*/  @!P2 LDG.E.U16 R7, desc[UR4][R2.64+0xdc0] ;  /* 0x000dc0040207a981 */ /* 0x000ee2000c1e1500 */
[----:B------:R-:W-:Y:S01]  /*11c0*/  @!P4 IMAD.U32 R105, R8, 0x10000, RZ ;  /* 0x000100000869c824 */ /* 0x000fe200078e00ff */
[----:B------:R-:W-:Y:S02]  /*11d0*/  ISETP.GE.AND P4, PT, R10, R98, PT ;  /* 0x000000620a00720c */ /* 0x000fe40003f86270 */
[----:B------:R-:W-:Y:S01]  /*11e0*/  IADD3 R8, R108, 0x740, RZ ;  /* 0x000007406c087810 */ /* 0x000fe20007ffe0ff */
[----:B------:R-:W4:Y:S01]  /*11f0*/  @!P3 LDG.E.U16 R6, desc[UR4][R2.64+0xd80] ;  /* 0x000d80040206b981 */ /* 0x000f22000c1e1500 */
[----:B------:R-:W-:-:S02]  /*1200*/  @!P5 SHF.L.U32 R107, R0, 0x10, RZ ;  /* 0x00000010006bd819 */ /* 0x000fc400000006ff */
[-C--:B------:R-:W-:Y:S01]  /*1210*/  ISETP.GE.AND P5, PT, R9, R98.reuse, PT ;  /* 0x000000620900720c */ /* 0x080fe20003fa6270 */
[----:B------:R-:W-:Y:S01]  /*1220*/  @!P6 IMAD.U32 R109, R4, 0x10000, RZ ;  /* 0x00010000046de824 */ /* 0x000fe200078e00ff */
[----:B------:R-:W-:-:S05]  /*1230*/  ISETP.GE.AND P6, PT, R8, R98, PT ;  /* 0x000000620800720c */ /* 0x000fca0003fc6270 */
[----:B------:R-:W4:Y:S06]  /*1240*/  @!P4 LDG.E.U16 R115, desc[UR4][R2.64+0xe00] ;  /* 0x000e00040273c981 */ /* 0x000f2c000c1e1500 */
[----:B------:R-:W4:Y:S04]  /*1250*/  @!P5 LDG.E.U16 R116, desc[UR4][R2.64+0xe40] ;  /* 0x000e40040274d981 */ /* 0x000f28000c1e1500 */
[----:B------:R-:W4:Y:S01]  /*1260*/  @!P6 LDG.E.U16 R0, desc[UR4][R2.64+0xe80] ;  /* 0x000e80040200e981 */ /* 0x000f22000c1e1500 */
[----:B------:R-:W-:Y:S01]  /*1270*/  MOV R110, 0xff800000 ;  /* 0xff800000006e7802 */ /* 0x000fe20000000f00 */
[----:B------:R-:W-:-:S02]  /*1280*/  IMAD.MOV.U32 R113, RZ, RZ, -0x800000 ;  /* 0xff800000ff717424 */ /* 0x000fc400078e00ff */
[----:B-----5:R-:W-:Y:S01]  /*1290*/  @!P0 IMAD.U32 R110, R111, 0x10000, RZ ;  /* 0x000100006f6e8824 */ /* 0x020fe200078e00ff */
[----:B------:R-:W-:Y:S01]  /*12a0*/  MOV R111, 0xff800000 ;  /* 0xff800000006f7802 */ /* 0x000fe20000000f00 */
[----:B------:R-:W-:Y:S01]  /*12b0*/  VIADD R4, R108, 0x7c0 ;  /* 0x000007c06c047836 */ /* 0x000fe20000000000 */
[----:B------:R-:W-:Y:S02]  /*12c0*/  MOV R112, 0xff800000 ;  /* 0xff80000000707802 */ /* 0x000fe40000000f00 */
[----:B------:R-:W-:Y:S02]  /*12d0*/  MOV R114, 0xff800000 ;  /* 0xff80000000727802 */ /* 0x000fe40000000f00 */
[----:B------:R-:W-:Y:S01]  /*12e0*/  ISETP.GE.AND P0, PT, R100, 0x1, PT ;  /* 0x000000016400780c */ /* 0x000fe20003f06270 */
[----:B--2---:R-:W-:Y:S01]  /*12f0*/  @!P1 IMAD.U32 R111, R5, 0x10000, RZ ;  /* 0x00010000056f9824 */ /* 0x004fe200078e00ff */
[----:B------:R-:W-:Y:S01]  /*1300*/  IADD3 R5, R108, 0x7a0, RZ ;  /* 0x000007a06c057810 */ /* 0x000fe20007ffe0ff */
[----:B---3--:R-:W-:-:S02]  /*1310*/  @!P2 IMAD.U32 R113, R7, 0x10000, RZ ;  /* 0x000100000771a824 */ /* 0x008fc400078e00ff */
[----:B------:R-:W-:Y:S01]  /*1320*/  VIADD R7, R108, 0x760 ;  /* 0x000007606c077836 */ /* 0x000fe20000000000 */
[----:B----4-:R-:W-:Y:S01]  /*1330*/  @!P3 SHF.L.U32 R112, R6, 0x10, RZ ;  /* 0x000000100670b819 */ /* 0x010fe200000006ff */
[----:B------:R-:W-:Y:S01]  /*1340*/  VIADD R6, R108, 0x780 ;  /* 0x000007806c067836 */ /* 0x000fe20000000000 */
[-C--:B------:R-:W-:Y:S02]  /*1350*/  ISETP.GE.AND P3, PT, R5, R98.reuse, PT ;  /* 0x000000620500720c */ /* 0x080fe40003f66270 */
[-C--:B------:R-:W-:Y:S02]  /*1360*/  ISETP.GE.AND P1, PT, R7, R98.reuse, PT ;  /* 0x000000620700720c */ /* 0x080fe40003f26270 */
[----:B------:R-:W-:Y:S02]  /*1370*/  @!P4 SHF.L.U32 R114, R115, 0x10, RZ ;  /* 0x000000107372c819 */ /* 0x000fe400000006ff */
[-C--:B------:R-:W-:Y:S02]  /*1380*/  ISETP.GE.AND P4, PT, R4, R98.reuse, PT ;  /* 0x000000620400720c */ /* 0x080fe40003f86270 */
[----:B------:R-:W-:-:S05]  /*1390*/  ISETP.GE.AND P2, PT, R6, R98, PT ;  /* 0x000000620600720c */ /* 0x000fca0003f46270 */
[----:B------:R-:W2:Y:S01]  /*13a0*/  @!P3 LDG.E.U16 R120, desc[UR4][R2.64+0xf40] ;  /* 0x000f40040278b981 */ /* 0x000ea2000c1e1500 */
[----:B------:R-:W-:Y:S01]  /*13b0*/  MOV R115, 0xff800000 ;  /* 0xff80000000737802 */ /* 0x000fe20000000f00 */
[----:B------:R-:W-:Y:S01]  /*13c0*/  @!P5 IMAD.U32 R115, R116, 0x10000, RZ ;  /* 0x000100007473d824 */ /* 0x000fe200078e00ff */
[----:B------:R-:W-:Y:S01]  /*13d0*/  MOV R116, 0xff800000 ;  /* 0xff80000000747802 */ /* 0x000fe20000000f00 */
[----:B------:R-:W3:Y:S01]  /*13e0*/  @!P1 LDG.E.U16 R118, desc[UR4][R2.64+0xec0] ;  /* 0x000ec00402769981 */ /* 0x000ee2000c1e1500 */
[----:B------:R-:W-:-:S03]  /*13f0*/  @!P6 IMAD.U32 R116, R0, 0x10000, RZ ;  /* 0x000100000074e824 */ /* 0x000fc600078e00ff */
[----:B------:R-:W4:Y:S04]  /*1400*/  @!P4 LDG.E.U16 R0, desc[UR4][R2.64+0xf80] ;  /* 0x000f80040200c981 */ /* 0x000f28000c1e1500 */
[----:B------:R-:W5:Y:S01]  /*1410*/  @!P2 LDG.E.U16 R100, desc[UR4][R2.64+0xf00] ;  /* 0x000f00040264a981 */ /* 0x000f62000c1e1500 */
[----:B------:R-:W-:Y:S02]  /*1420*/  MOV R119, 0xff800000 ;  /* 0xff80000000777802 */ /* 0x000fe40000000f00 */
[----:B------:R-:W-:Y:S01]  /*1430*/  MOV R117, 0xff800000 ;  /* 0xff80000000757802 */ /* 0x000fe20000000f00 */
[----:B--2---:R-:W-:Y:S01]  /*1440*/  @!P3 IMAD.U32 R119, R120, 0x10000, RZ ;  /* 0x000100007877b824 */ /* 0x004fe200078e00ff */
[----:B------:R-:W-:Y:S01]  /*1450*/  MOV R120, 0xff800000 ;  /* 0xff80000000787802 */ /* 0x000fe20000000f00 */
[----:B---3--:R-:W-:Y:S01]  /*1460*/  @!P1 IMAD.U32 R117, R118, 0x10000, RZ ;  /* 0x0001000076759824 */ /* 0x008fe200078e00ff */
[----:B------:R-:W-:-:S02]  /*1470*/  FSETP.GT.FTZ.AND P1, PT, R102, R101, PT ;  /* 0x000000656600720b */ /* 0x000fc40003f34000 */
[----:B------:R-:W-:Y:S01]  /*1480*/  MOV R118, 0xff800000 ;  /* 0xff80000000767802 */ /* 0x000fe20000000f00 */
[----:B----4-:R-:W-:Y:S01]  /*1490*/  @!P4 IMAD.U32 R120, R0, 0x10000, RZ ;  /* 0x000100000078c824 */ /* 0x010fe200078e00ff */
[----:B------:R-:W-:Y:S01]  /*14a0*/  IADD3 R0, R108, 0x7e0, RZ ;  /* 0x000007e06c007810 */ /* 0x000fe20007ffe0ff */
[----:B-----5:R-:W-:-:S03]  /*14b0*/  @!P2 IMAD.U32 R118, R100, 0x10000, RZ ;  /* 0x000100006476a824 */ /* 0x020fc600078e00ff */
[----:B------:R-:W-:Y:S02]  /*14c0*/  ISETP.GE.AND P2, PT, R0, R98, PT ;  /* 0x000000620000720c */ /* 0x000fe40003f46270 */
[----:B------:R-:W-:-:S04]  /*14d0*/  FSEL R98, R102, R101, P1 ;  /* 0x0000006566627208 */ /* 0x000fc80000800000 */
[----:B------:R-:W-:-:S04]  /*14e0*/  FSETP.GT.FTZ.AND P1, PT, R98, R125, PT ;  /* 0x0000007d6200720b */ /* 0x000fc80003f34000 */
[----:B------:R-:W-:-:S03]  /*14f0*/  FSEL R98, R98, R125, P1 ;  /* 0x0000007d62627208 */ /* 0x000fc60000800000 */
        /* <DEDUP_REMOVED lines=90> */
[CC--:B------:R-:W-:Y:S02]  /*1aa0*/  FSETP.GT.FTZ.AND P1, PT, R3.reuse, R104.reuse, PT ;  /* 0x000000680300720b */ /* 0x0c0fe40003f34000 */
        /* <DEDUP_REMOVED lines=112> */
[----:B------:R-:W-:Y:S01]  /*21b0*/  FADD.FTZ R122, -R2, R122 ;  /* 0x0000007a027a7221 */ /* 0x000fe20000010100 */
[----:B------:R-:W-:Y:S01]  /*21c0*/  FMUL.FTZ R2, R102, 1.4426950216293334961 ;  /* 0x3fb8aa3b66027820 */ /* 0x000fe20000410000 */
[----:B------:R-:W-:-:S05]  /*21d0*/  FMUL.FTZ R123, R101, 1.4426950216293334961 ;  /* 0x3fb8aa3b657b7820 */ /* 0x000fca0000410000 */
[----:B------:R-:W0:Y:S08]  /*21e0*/  MUFU.EX2 R2, R2 ;  /* 0x0000000200027308 */ /* 0x000e300000000800 */
[----:B------:R-:W1:Y:S01]  /*21f0*/  MUFU.EX2 R124, R123 ;  /* 0x0000007b007c7308 */ /* 0x000e620000000800 */
[----:B0-----:R-:W-:Y:S01]  /*2200*/  FADD.FTZ R3, RZ, R2 ;  /* 0x00000002ff037221 */ /* 0x001fe20000010000 */
[----:B------:R-:W-:-:S03]  /*2210*/  FMUL.FTZ R125, R99, 1.4426950216293334961 ;  /* 0x3fb8aa3b637d7820 */ /* 0x000fc60000410000 */
[----:B-1----:R-:W-:Y:S01]  /*2220*/  FADD.FTZ R3, R3, R124 ;  /* 0x0000007c03037221 */ /* 0x002fe20000010000 */
[----:B------:R-:W-:Y:S02]  /*2230*/  FMUL.FTZ R124, R100, 1.4426950216293334961 ;  /* 0x3fb8aa3b647c7820 */ /* 0x000fe40000410000 */
[----:B------:R-:W-:Y:S08]  /*2240*/  MUFU.EX2 R125, R125 ;  /* 0x0000007d007d7308 */ /* 0x000ff00000000800 */
[----:B------:R-:W0:Y:S01]  /*2250*/  MUFU.EX2 R124, R124 ;  /* 0x0000007c007c7308 */ /* 0x000e220000000800 */
[----:B------:R-:W-:Y:S01]  /*2260*/  FMUL.FTZ R2, R98, 1.4426950216293334961 ;  /* 0x3fb8aa3b62027820 */ /* 0x000fe20000410000 */
[----:B------:R-:W-:-:S06]  /*2270*/  FMUL.FTZ R123, R97, 1.4426950216293334961 ;  /* 0x3fb8aa3b617b7820 */ /* 0x000fcc0000410000 */
[----:B------:R-:W1:Y:S01]  /*2280*/  MUFU.EX2 R2, R2 ;  /* 0x0000000200027308 */ /* 0x000e620000000800 */
[----:B0-----:R-:W-:Y:S01]  /*2290*/  FADD.FTZ R3, R3, R124 ;  /* 0x0000007c03037221 */ /* 0x001fe20000010000 */
[----:B------:R-:W-:-:S06]  /*22a0*/  FMUL.FTZ R124, R95, 1.4426950216293334961 ;  /* 0x3fb8aa3b5f7c7820 */ /* 0x000fcc0000410000 */
[----:B------:R-:W0:Y:S01]  /*22b0*/  MUFU.EX2 R123, R123 ;  /* 0x0000007b007b7308 */ /* 0x000e220000000800 */
[----:B------:R-:W-:Y:S01]  /*22c0*/  FADD.FTZ R3, R3, R125 ;  /* 0x0000007d03037221 */ /* 0x000fe20000010000 */
[----:B------:R-:W-:-:S06]  /*22d0*/  FMUL.FTZ R125, R93, 1.4426950216293334961 ;  /* 0x3fb8aa3b5d7d7820 */ /* 0x000fcc0000410000 */
[----:B------:R-:W2:Y:S01]  /*22e0*/  MUFU.EX2 R124, R124 ;  /* 0x0000007c007c7308 */ /* 0x000ea20000000800 */
[----:B-1----:R-:W-:Y:S01]  /*22f0*/  FADD.FTZ R3, R3, R2 ;  /* 0x0000000203037221 */ /* 0x002fe20000010000 */
[----:B------:R-:W-:-:S06]  /*2300*/  FMUL.FTZ R2, R91, 1.4426950216293334961 ;  /* 0x3fb8aa3b5b027820 */ /* 0x000fcc0000410000 */
[----:B------:R-:W1:Y:S01]  /*2310*/  MUFU.EX2 R125, R125 ;  /* 0x0000007d007d7308 */ /* 0x000e620000000800 */
        /* <DEDUP_REMOVED lines=183> */
[----:B------:R-:W0:Y:S01]  /*2e90*/  LDC.64 R2, c[0x0][0x210] ;  /* 0x00008400ff027b82 */ /* 0x000e220000000a00 */
[----:B------:R-:W-:Y:S02]  /*2ea0*/  ISETP.GE.AND P0, PT, R106, R13, PT ;  /* 0x0000000d6a00720c */ /* 0x000fe40003f06270 */
[----:B------:R-:W1:Y:S01]  /*2eb0*/  MUFU.LG2 R106, R125 ;  /* 0x0000007d006a7308 */ /* 0x000e620000000c00 */
[----:B0-----:R-:W-:-:S04]  /*2ec0*/  IMAD.WIDE R2, R103, 0x4, R2 ;  /* 0x0000000467027825 */ /* 0x001fc800078e0202 */
[----:B-1----:R-:W-:-:S05]  /*2ed0*/  FFMA.FTZ R103, R106, -0.69314718246459960938, R102 ;  /* 0xbf3172186a677823 */ /* 0x002fca0000010066 */
[----:B------:R0:W-:Y:S01]  /*2ee0*/  STG.E desc[UR4][R2.64], R103 ;  /* 0x0000006702007986 */ /* 0x0001e2000c101904 */
[----:B------:R-:W-:Y:S05]  /*2ef0*/  @P0 EXIT ;  /* 0x000000000000094d */ /* 0x000fea0003800000 */
[----:B------:R-:W-:Y:S01]  /*2f00*/  ISETP.GE.AND P0, PT, R14, R13, PT ;  /* 0x0000000d0e00720c */ /* 0x000fe20003f06270 */
[----:B------:R-:W-:-:S05]  /*2f10*/  FFMA.FTZ R101, R106, -0.69314718246459960938, R101 ;  /* 0xbf3172186a657823 */ /* 0x000fca0000010065 */
[----:B------:R1:W-:Y:S07]  /*2f20*/  STG.E desc[UR4][R2.64+0x80], R101 ;  /* 0x0000806502007986 */ /* 0x0003ee000c101904 */
[----:B------:R-:W-:Y:S05]  /*2f30*/  @P0 EXIT ;  /* 0x000000000000094d */ /* 0x000fea0003800000 */
[----:B------:R-:W-:Y:S01]  /*2f40*/  ISETP.GE.AND P0, PT, R16, R13, PT ;  /* 0x0000000d1000720c */ /* 0x000fe20003f06270 */
[----:B-1----:R-:W-:-:S05]  /*2f50*/  FFMA.FTZ R101, R106, -0.69314718246459960938, R100 ;  /* 0xbf3172186a657823 */ /* 0x002fca0000010064 */
[----:B------:R1:W-:Y:S07]  /*2f60*/  STG.E desc[UR4][R2.64+0x100], R101 ;  /* 0x0001006502007986 */ /* 0x0003ee000c101904 */
[----:B------:R-:W-:Y:S05]  /*2f70*/  @P0 EXIT ;  /* 0x000000000000094d */ /* 0x000fea0003800000 */
[----:B------:R-:W-:Y:S01]  /*2f80*/  ISETP.GE.AND P0, PT, R18, R13, PT ;  /* 0x0000000d1200720c */ /* 0x000fe20003f06270 */
[----:B------:R-:W-:-:S05]  /*2f90*/  FFMA.FTZ R99, R106, -0.69314718246459960938, R99 ;  /* 0xbf3172186a637823 */ /* 0x000fca0000010063 */
[----:B------:R2:W-:Y:S07]  /*2fa0*/  STG.E desc[UR4][R2.64+0x180], R99 ;  /* 0x0001806302007986 */ /* 0x0005ee000c101904 */
[----:B------:R-:W-:Y:S05]  /*2fb0*/  @P0 EXIT ;  /* 0x000000000000094d */ /* 0x000fea0003800000 */
[----:B------:R-:W3:Y:S01]  /*2fc0*/  S2R R14, SR_TID.X ;  /* 0x00000000000e7919 */ /* 0x000ee20000002100 */
[----:B--2---:R-:W-:-:S05]  /*2fd0*/  FFMA.FTZ R99, R106, -0.69314718246459960938, R98 ;  /* 0xbf3172186a637823 */ /* 0x004fca0000010062 */
[----:B------:R2:W-:Y:S01]  /*2fe0*/  STG.E desc[UR4][R2.64+0x200], R99 ;  /* 0x0002006302007986 */ /* 0x0005e2000c101904 */
[----:B---3--:R-:W-:-:S05]  /*2ff0*/  VIADD R16, R14, 0xa0 ;  /* 0x000000a00e107836 */ /* 0x008fca0000000000 */
[----:B------:R-:W-:-:S13]  /*3000*/  ISETP.GE.AND P0, PT, R16, R13, PT ;  /* 0x0000000d1000720c */ /* 0x000fda0003f06270 */
[----:B--2---:R-:W-:Y:S05]  /*3010*/  @P0 EXIT ;  /* 0x000000000000094d */ /* 0x004fea0003800000 */
[----:B------:R-:W-:Y:S01]  /*3020*/  IADD3 R16, R14, 0xc0, RZ ;  /* 0x000000c00e107810 */ /* 0x000fe20007ffe0ff */
[----:B------:R-:W-:-:S03]  /*3030*/  FFMA.FTZ R97, R106, -0.69314718246459960938, R97 ;  /* 0xbf3172186a617823 */ /* 0x000fc60000010061 */
[----:B------:R-:W-:Y:S02]  /*3040*/  ISETP.GE.AND P0, PT, R16, R13, PT ;  /* 0x0000000d1000720c */ /* 0x000fe40003f06270 */
[----:B------:R2:W-:Y:S11]  /*3050*/  STG.E desc[UR4][R2.64+0x280], R97 ;  /* 0x0002806102007986 */ /* 0x0005f6000c101904 */
[----:B------:R-:W-:Y:S05]  /*3060*/  @P0 EXIT ;  /* 0x000000000000094d */ /* 0x000fea0003800000 */
[----:B------:R-:W-:Y:S02]  /*3070*/  VIADD R16, R14, 0xe0 ;  /* 0x000000e00e107836 */ /* 0x000fe40000000000 */
[----:B------:R-:W-:-:S03]  /*3080*/  FFMA.FTZ R95, R106, -0.69314718246459960938, R95 ;  /* 0xbf3172186a5f7823 */ /* 0x000fc6000001005f */
[----:B------:R-:W-:Y:S02]  /*3090*/  ISETP.GE.AND P0, PT, R16, R13, PT ;  /* 0x0000000d1000720c */ /* 0x000fe40003f06270 */
[----:B------:R3:W-:Y:S11]  /*30a0*/  STG.E desc[UR4][R2.64+0x300], R95 ;  /* 0x0003005f02007986 */ /* 0x0007f6000c101904 */
[----:B------:R-:W-:Y:S05]  /*30b0*/  @P0 EXIT ;  /* 0x000000000000094d */ /* 0x000fea0003800000 */
        /* <DEDUP_REMOVED lines=35> */
[----:B------:R-:W-:Y:S01]  /*32f0*/  ISETP.GE.AND P0, PT, R20, R13, PT ;  /* 0x0000000d1400720c */ /* 0x000fe20003f06270 */
[----:B------:R-:W-:-:S05]  /*3300*/  FFMA.FTZ R79, R106, -0.69314718246459960938, R79 ;  /* 0xbf3172186a4f7823 */ /* 0x000fca000001004f */
[----:B------:R0:W-:Y:S07]  /*3310*/  STG.E desc[UR4][R2.64+0x700], R79 ;  /* 0x0007004f02007986 */ /* 0x0001ee000c101904 */
        /* <DEDUP_REMOVED lines=130> */
[----:B0-----:R-:W-:-:S05]  /*3b40*/  FFMA.FTZ R15, R106, -0.69314718246459960938, R104 ;  /* 0xbf3172186a0f7823 */ /* 0x001fca0000010068 */
        /* <DEDUP_REMOVED lines=62> */
[----:B0-----:R-:W-:-:S05]  /*3f30*/  FFMA.FTZ R5, R106, -0.69314718246459960938, R122 ;  /* 0xbf3172186a057823 */ /* 0x001fca000001007a */
[----:B------:R-:W-:Y:S01]  /*3f40*/  STG.E desc[UR4][R2.64+0x1f80], R5 ;  /* 0x001f800502007986 */ /* 0x000fe2000c101904 */
[----:B------:R-:W-:Y:S05]  /*3f50*/  EXIT ;  /* 0x000000000000794d */ /* 0x000fea0003800000 */
.L_x_5649:
        /* <DEDUP_REMOVED lines=10> */
.L_x_11956:


//--------------------- .text._ZN43_GLOBAL__N__9ae7fba5_10_SoftMax_cu_9f978f6320softmax_warp_forwardIN3c108BFloat16EffLi10ELb1ELb0EEEvPT0_PKT_iiiPKbib --------------------------
	.section	.text._ZN43_GLOBAL__N__9ae7fba5_10_SoftMax_cu_9f978f6320softmax_warp_forwardIN3c108BFloat16EffLi10ELb1ELb0EEEvPT0_PKT_iiiPKbib,"ax",@progbits
	.align	128
.text._ZN43_GLOBAL__N__9ae7fba5_10_SoftMax_cu_9f978f6320softmax_warp_forwardIN3c108BFloat16EffLi10ELb1ELb0EEEvPT0_PKT_iiiPKbib:
        .type           _ZN43_GLOBAL__N__9ae7fba5_10_SoftMax_cu_9f978f6320softmax_warp_forwardIN3c108BFloat16EffLi10ELb1ELb0EEEvPT0_PKT_iiiPKbib,@function
        .size           _ZN43_GLOBAL__N__9ae7fba5_10_SoftMax_cu_9f978f6320softmax_warp_forwardIN3c108BFloat16EffLi10ELb1ELb0EEEvPT0_PKT_iiiPKbib,(.L_x_11957 - _ZN43_GLOBAL__N__9ae7fba5_10_SoftMax_cu_9f978f6320softmax_warp_forwardIN3c108BFloat16EffLi10ELb1ELb0EEEvPT0_PKT_iiiPKbib)
        .other          _ZN43_GLOBAL__N__9ae7fba5_10_SoftMax_cu_9f978f6320softmax_warp_forwardIN3c108BFloat16EffLi10ELb1ELb0EEEvPT0_PKT_iiiPKbib,@"STO_CUDA_ENTRY STV_DEFAULT"
_ZN43_GLOBAL__N__9ae7fba5_10_SoftMax_cu_9f978f6320softmax_warp_forwardIN3c108BFloat16EffLi10ELb1ELb0EEEvPT0_PKT_iiiPKbib:
        /* <DEDUP_REMOVED lines=9> */
[----:B-1----:R-:W-:-:S03]  /*0090*/  VIADD R26, R42, 0x20 ;  /* 0x000000202a1a7836 */ /* 0x002fc60000000000 */
[C---:B------:R-:W-:Y:S01]  /*00a0*/  IADD3 R52, -R25.reuse, UR4, RZ ;  /* 0x0000000419347c10 */ /* 0x040fe2000fffe1ff */
[----:B------:R-:W-:Y:S01]  /*00b0*/  IMAD R25, R25, UR5, R42 ;  /* 0x0000000519197c24 */ /* 0x000fe2000f8e022a */
[----:B------:R-:W-:Y:S02]  /*00c0*/  ULDC.64 UR4, c[0x0][0x208] ;  /* 0x0000820000047ab9 */ /* 0x000fe40000000a00 */
[----:B------:R-:W-:-:S04]  /*00d0*/  ISETP.GT.AND P0, PT, R52, RZ, PT ;  /* 0x000000ff3400720c */ /* 0x000fc80003f04270 */
[----:B--2---:R-:W-:Y:S01]  /*00e0*/  SEL R28, R27, RZ, P0 ;  /* 0x000000ff1b1c7207 */ /* 0x004fe20000000000 */
[C---:B------:R-:W-:Y:S02]  /*00f0*/  VIADD R24, R42.reuse, 0x40 ;  /* 0x000000402a187836 */ /* 0x040fe40000000000 */
[----:B---3--:R-:W-:Y:S01]  /*0100*/  IMAD.WIDE R2, R25, 0x2, R2 ;  /* 0x0000000219027825 */ /* 0x008fe200078e0202 */
        /* <DEDUP_REMOVED lines=8> */
[C---:B------:R-:W-:Y:S01]  /*0190*/  IADD3 R20, R42.reuse, 0xc0, RZ ;  /* 0x000000c02a147810 */ /* 0x040fe20007ffe0ff */
[----:B------:R-:W-:Y:S01]  /*01a0*/  VIADD R21, R42, 0xa0 ;  /* 0x000000a02a157836 */ /* 0x000fe20000000000 */
[----:B------:R-:W-:-:S02]  /*01b0*/  ISETP.GE.AND P1, PT, R23, R28, PT ;  /* 0x0000001c1700720c */ /* 0x000fc40003f26270 */
[-C--:B------:R-:W-:Y:S01]  /*01c0*/  ISETP.GE.AND P0, PT, R22, R28.reuse, PT ;  /* 0x0000001c1600720c */ /* 0x080fe20003f06270 */
[----:B------:R-:W-:Y:S01]  /*01d0*/  VIADD R18, R42, 0x100 ;  /* 0x000001002a127836 */ /* 0x000fe20000000000 */
[-C--:B------:R-:W-:Y:S02]  /*01e0*/  ISETP.GE.AND P4, PT, R21, R28.reuse, PT ;  /* 0x0000001c1500720c */ /* 0x080fe40003f86270 */
[----:B------:R-:W-:Y:S01]  /*01f0*/  ISETP.GE.AND P6, PT, R20, R28, PT ;  /* 0x0000001c1400720c */ /* 0x000fe20003fc6270 */
[----:B------:R-:W-:Y:S01]  /*0200*/  IMAD.MOV.U32 R41, RZ, RZ, -0x800000 ;  /* 0xff800000ff297424 */ /* 0x000fe200078e00ff */
[----:B------:R-:W-:-:S05]  /*0210*/  IADD3 R19, R42, 0xe0, RZ ;  /* 0x000000e02a137810 */ /* 0x000fca0007ffe0ff */
[----:B------:R-:W5:Y:S01]  /*0220*/  @!P1 LDG.E.U16 R5, desc[UR4][R2.64+0xc0] ;  /* 0x0000c00402059981 */ /* 0x000f62000c1e1500 */
[----:B------:R-:W-:-:S03]  /*0230*/  IMAD.MOV.U32 R40, RZ, RZ, -0x800000 ;  /* 0xff800000ff287424 */ /* 0x000fc600078e00ff */
[----:B------:R-:W5:Y:S01]  /*0240*/  @!P0 LDG.E.U16 R6, desc[UR4][R2.64+0x100] ;  /* 0x0001000402068981 */ /* 0x000f62000c1e1500 */
[----:B------:R-:W-:Y:S02]  /*0250*/  VIADD R11, R42, 0x120 ;  /* 0x000001202a0b7836 */ /* 0x000fe40000000000 */
[----:B------:R-:W-:Y:S02]  /*0260*/  IMAD.MOV.U32 R39, RZ, RZ, -0x800000 ;  /* 0xff800000ff277424 */ /* 0x000fe400078e00ff */
[----:B--2---:R-:W-:Y:S01]  /*0270*/  @!P3 IMAD.U32 R41, R7, 0x10000, RZ ;  /* 0x000100000729b824 */ /* 0x004fe200078e00ff */
[-C--:B------:R-:W-:Y:S01]  /*0280*/  ISETP.GE.AND P3, PT, R18, R28.reuse, PT ;  /* 0x0000001c1200720c */ /* 0x080fe20003f66270 */
[----:B------:R-:W2:Y:S01]  /*0290*/  @!P6 LDG.E.U16 R7, desc[UR4][R2.64+0x180] ;  /* 0x000180040207e981 */ /* 0x000ea2000c1e1500 */
[----:B---3--:R-:W-:Y:S02]  /*02a0*/  @!P5 SHF.L.U32 R40, R0, 0x10, RZ ;  /* 0x000000100028d819 */ /* 0x008fe400000006ff */
[----:B------:R-:W-:Y:S01]  /*02b0*/  ISETP.GE.AND P5, PT, R19, R28, PT ;  /* 0x0000001c1300720c */ /* 0x000fe20003fa6270 */
[----:B------:R-:W3:Y:S01]  /*02c0*/  @!P4 LDG.E.U16 R0, desc[UR4][R2.64+0x140] ;  /* 0x000140040200c981 */ /* 0x000ee2000c1e1500 */
[----:B----4-:R-:W-:-:S02]  /*02d0*/  @!P2 SHF.L.U32 R39, R4, 0x10, RZ ;  /* 0x000000100427a819 */ /* 0x010fc400000006ff */
[----:B------:R-:W-:-:S05]  /*02e0*/  ISETP.GE.AND P2, PT, R11, R28, PT ;  /* 0x0000001c0b00720c */ /* 0x000fca0003f46270 */
[----:B------:R-:W4:Y:S04]  /*02f0*/  @!P3 LDG.E.U16 R9, desc[UR4][R2.64+0x200] ;  /* 0x000200040209b981 */ /* 0x000f28000c1e1500 */
[----:B------:R-:W4:Y:S04]  /*0300*/  @!P5 LDG.E.U16 R8, desc[UR4][R2.64+0x1c0] ;  /* 0x0001c0040208d981 */ /* 0x000f28000c1e1500 */
[----:B------:R-:W4:Y:S01]  /*0310*/  @!P2 LDG.E.U16 R4, desc[UR4][R2.64+0x240] ;  /* 0x000240040204a981 */ /* 0x000f22000c1e1500 */
[----:B------:R-:W-:Y:S02]  /*0320*/  IMAD.MOV.U32 R38, RZ, RZ, -0x800000 ;  /* 0xff800000ff267424 */ /* 0x000fe400078e00ff */
[----:B-----5:R-:W-:-:S02]  /*0330*/  @!P1 IMAD.U32 R38, R5, 0x10000, RZ ;  /* 0x0001000005269824 */ /* 0x020fc400078e00ff */
[----:B------:R-:W-:Y:S01]  /*0340*/  VIADD R5, R42, 0x160 ;  /* 0x000001602a057836 */ /* 0x000fe20000000000 */
[----:B------:R-:W-:Y:S02]  /*0350*/  MOV R37, 0xff800000 ;  /* 0xff80000000257802 */ /* 0x000fe40000000f00 */
[----:B------:R-:W-:Y:S02]  /*0360*/  @!P0 SHF.L.U32 R37, R6, 0x10, RZ ;  /* 0x0000001006258819 */ /* 0x000fe400000006ff */
[----:B------:R-:W-:Y:S02]  /*0370*/  ISETP.GE.AND P0, PT, R5, R28, PT ;  /* 0x0000001c0500720c */ /* 0x000fe40003f06270 */
[C---:B------:R-:W-:Y:S01]  /*0380*/  IADD3 R5, R42.reuse, 0x180, RZ ;  /* 0x000001802a057810 */ /* 0x040fe20007ffe0ff */
[----:B------:R-:W-:Y:S02]  /*0390*/  IMAD.MOV.U32 R36, RZ, RZ, -0x800000 ;  /* 0xff800000ff247424 */ /* 0x000fe400078e00ff */
[----:B------:R-:W-:Y:S01]  /*03a0*/  IMAD.MOV.U32 R35, RZ, RZ, -0x800000 ;  /* 0xff800000ff237424 */ /* 0x000fe200078e00ff */
[----:B------:R-:W-:-:S02]  /*03b0*/  IADD3 R11, R42, 0x140, RZ ;  /* 0x000001402a0b7810 */ /* 0x000fc40007ffe0ff */
[----:B------:R-:W-:Y:S02]  /*03c0*/  MOV R33, 0xff800000 ;  /* 0xff80000000217802 */ /* 0x000fe40000000f00 */
[----:B------:R-:W-:Y:S01]  /*03d0*/  ISETP.GE.AND P1, PT, R11, R28, PT ;  /* 0x0000001c0b00720c */ /* 0x000fe20003f26270 */
[----:B------:R-:W-:Y:S02]  /*03e0*/  IMAD.MOV.U32 R34, RZ, RZ, -0x800000 ;  /* 0xff800000ff227424 */ /* 0x000fe400078e00ff */
[----:B------:R-:W-:Y:S02]  /*03f0*/  VIADD R11, R42, 0x1a0 ;  /* 0x000001a02a0b7836 */ /* 0x000fe40000000000 */
[----:B------:R-:W-:-:S08]  /*0400*/  IMAD.MOV.U32 R32, RZ, RZ, -0x800000 ;  /* 0xff800000ff207424 */ /* 0x000fd000078e00ff */
[----:B------:R-:W5:Y:S01]  /*0410*/  @!P1 LDG.E.U16 R10, desc[UR4][R2.64+0x280] ;  /* 0x00028004020a9981 */ /* 0x000f62000c1e1500 */
[----:B--2---:R-:W-:Y:S02]  /*0420*/  @!P6 SHF.L.U32 R35, R7, 0x10, RZ ;  /* 0x000000100723e819 */ /* 0x004fe400000006ff */
[----:B------:R-:W-:Y:S02]  /*0430*/  IADD3 R7, R42, 0x1e0, RZ ;  /* 0x000001e02a077810 */ /* 0x000fe40007ffe0ff */
[----:B---3--:R-:W-:Y:S02]  /*0440*/  @!P4 SHF.L.U32 R36, R0, 0x10, RZ ;  /* 0x000000100024c819 */ /* 0x008fe400000006ff */
[-C--:B------:R-:W-:Y:S01]  /*0450*/  ISETP.GE.AND P4, PT, R5, R28.reuse, PT ;  /* 0x0000001c0500720c */ /* 0x080fe20003f86270 */
[----:B------:R-:W-:Y:S01]  /*0460*/  VIADD R5, R42, 0x1c0 ;  /* 0x000001c02a057836 */ /* 0x000fe20000000000 */
[----:B----4-:R-:W-:Y:S01]  /*0470*/  @!P3 SHF.L.U32 R33, R9, 0x10, RZ ;  /* 0x000000100921b819 */ /* 0x010fe200000006ff */
[----:B------:R-:W2:Y:S01]  /*0480*/  @!P0 LDG.E.U16 R0, desc[UR4][R2.64+0x2c0] ;  /* 0x0002c00402008981 */ /* 0x000ea2000c1e1500 */
[-C--:B------:R-:W-:Y:S01]  /*0490*/  ISETP.GE.AND P3, PT, R7, R28.reuse, PT ;  /* 0x0000001c0700720c */ /* 0x080fe20003f66270 */
[----:B------:R-:W-:Y:S01]  /*04a0*/  @!P5 IMAD.U32 R34, R8, 0x10000, RZ ;  /* 0x000100000822d824 */ /* 0x000fe200078e00ff */
[----:B------:R-:W-:-:S07]  /*04b0*/  ISETP.GE.AND P5, PT, R5, R28, PT ;  /* 0x0000001c0500720c */ /* 0x000fce0003fa6270 */
[----:B------:R-:W3:Y:S01]  /*04c0*/  @!P4 LDG.E.U16 R5, desc[UR4][R2.64+0x300] ;  /* 0x000300040205c981 */ /* 0x000ee2000c1e1500 */
[----:B------:R-:W-:Y:S01]  /*04d0*/  IADD3 R9, R42, 0x200, RZ ;  /* 0x000002002a097810 */ /* 0x000fe20007ffe0ff */
[----:B------:R-:W-:Y:S01]  /*04e0*/  @!P2 IMAD.U32 R32, R4, 0x10000, RZ ;  /* 0x000100000420a824 */ /* 0x000fe200078e00ff */
[-C--:B------:R-:W-:Y:S02]  /*04f0*/  ISETP.GE.AND P6, PT, R11, R28.reuse, PT ;  /* 0x0000001c0b00720c */ /* 0x080fe40003fc6270 */
[----:B------:R-:W-:Y:S01]  /*0500*/  ISETP.GE.AND P2, PT, R9, R28, PT ;  /* 0x0000001c0900720c */ /* 0x000fe20003f46270 */
[----:B------:R-:W4:Y:S04]  /*0510*/  @!P3 LDG.E.U16 R8, desc[UR4][R2.64+0x3c0] ;  /* 0x0003c0040208b981 */ /* 0x000f28000c1e1500 */
[----:B------:R-:W4:Y:S06]  /*0520*/  @!P5 LDG.E.U16 R7, desc[UR4][R2.64+0x380] ;  /* 0x000380040207d981 */ /* 0x000f2c000c1e1500 */
[----:B------:R-:W4:Y:S04]  /*0530*/  @!P6 LDG.E.U16 R6, desc[UR4][R2.64+0x340] ;  /* 0x000340040206e981 */ /* 0x000f28000c1e1500 */
[----:B------:R-:W4:Y:S01]  /*0540*/  @!P2 LDG.E.U16 R4, desc[UR4][R2.64+0x400] ;  /* 0x000400040204a981 */ /* 0x000f22000c1e1500 */
[C---:B------:R-:W-:Y:S01]  /*0550*/  VIADD R15, R42.reuse, 0x260 ;  /* 0x000002602a0f7836 */ /* 0x040fe20000000000 */
[----:B------:R-:W-:Y:S01]  /*0560*/  MOV R29, 0xff800000 ;  /* 0xff800000001d7802 */ /* 0x000fe20000000f00 */
[----:B------:R-:W-:-:S02]  /*0570*/  VIADD R17, R42, 0x220 ;  /* 0x000002202a117836 */ /* 0x000fc40000000000 */
[C---:B------:R-:W-:Y:S01]  /*0580*/  VIADD R12, R42.reuse, 0x2c0 ;  /* 0x000002c02a0c7836 */ /* 0x040fe20000000000 */
[----:B------:R-:W-:Y:S01]  /*0590*/  MOV R31, 0xff800000 ;  /* 0xff800000001f7802 */ /* 0x000fe20000000f00 */
[----:B------:R-:W-:Y:S01]  /*05a0*/  IMAD.MOV.U32 R43, RZ, RZ, -0x800000 ;  /* 0xff800000ff2b7424 */ /* 0x000fe200078e00ff */
[----:B------:R-:W-:Y:S01]  /*05b0*/  IADD3 R16, R42, 0x240, RZ ;  /* 0x000002402a107810 */ /* 0x000fe20007ffe0ff */
[----:B------:R-:W-:Y:S01]  /*05c0*/  IMAD.MOV.U32 R30, RZ, RZ, -0x800000 ;  /* 0xff800000ff1e7424 */ /* 0x000fe200078e00ff */
[----:B-----5:R-:W-:Y:S02]  /*05d0*/  @!P1 SHF.L.U32 R31, R10, 0x10, RZ ;  /* 0x000000100a1f9819 */ /* 0x020fe400000006ff */
[----:B------:R-:W-:Y:S01]  /*05e0*/  ISETP.GE.AND P1, PT, R17, R28, PT ;  /* 0x0000001c1100720c */ /* 0x000fe20003f26270 */
[C---:B------:R-:W-:Y:S01]  /*05f0*/  VIADD R11, R42.reuse, 0x2e0 ;  /* 0x000002e02a0b7836 */ /* 0x040fe20000000000 */
[----:B------:R-:W-:Y:S02]  /*0600*/  IADD3 R13, R42, 0x2a0, RZ ;  /* 0x000002a02a0d7810 */ /* 0x000fe40007ffe0ff */
[----:B------:R-:W-:-:S02]  /*0610*/  MOV R59, 0xff800000 ;  /* 0xff800000003b7802 */ /* 0x000fc40000000f00 */
[----:B------:R-:W-:Y:S02]  /*0620*/  IADD3 R14, R42, 0x280, RZ ;  /* 0x000002802a0e7810 */ /* 0x000fe40007ffe0ff */
[----:B------:R-:W-:Y:S02]  /*0630*/  MOV R44, 0xff800000 ;  /* 0xff800000002c7802 */ /* 0x000fe40000000f00 */
[----:B------:R-:W-:-:S03]  /*0640*/  MOV R61, 0xff800000 ;  /* 0xff800000003d7802 */ /* 0x000fc60000000f00 */
[----:B------:R-:W5:Y:S01]  /*0650*/  @!P1 LDG.E.U16 R9, desc[UR4][R2.64+0x440] ;  /* 0x0004400402099981 */ /* 0x000f62000c1e1500 */
[----:B---3--:R-:W-:Y:S01]  /*0660*/  @!P4 IMAD.U32 R29, R5, 0x10000, RZ ;  /* 0x00010000051dc824 */ /* 0x008fe200078e00ff */
[-C--:B------:R-:W-:Y:S01]  /*0670*/  ISETP.GE.AND P4, PT, R15, R28.reuse, PT ;  /* 0x0000001c0f00720c */ /* 0x080fe20003f86270 */
[----:B--2---:R-:W-:Y:S02]  /*0680*/  @!P0 IMAD.U32 R30, R0, 0x10000, RZ ;  /* 0x00010000001e8824 */ /* 0x004fe400078e00ff */
[----:B----4-:R-:W-:Y:S01]  /*0690*/  @!P3 IMAD.U32 R43, R8, 0x10000, RZ ;  /* 0x00010000082bb824 */ /* 0x010fe200078e00ff */
[-C--:B------:R-:W-:Y:S02]  /*06a0*/  ISETP.GE.AND P3, PT, R12, R28.reuse, PT ;  /* 0x0000001c0c00720c */ /* 0x080fe40003f66270 */
[----:B------:R-:W-:Y:S02]  /*06b0*/  ISETP.GE.AND P0, PT, R16, R28, PT ;  /* 0x0000001c1000720c */ /* 0x000fe40003f06270 */
[----:B------:R-:W-:-:S05]  /*06c0*/  @!P5 SHF.L.U32 R59, R7, 0x10, RZ ;  /* 0x00000010073bd819 */ /* 0x000fca00000006ff */
[----:B------:R-:W2:Y:S01]  /*06d0*/  @!P4 LDG.E.U16 R5, desc[UR4][R2.64+0x4c0] ;  /* 0x0004c0040205c981 */ /* 0x000ea2000c1e1500 */
[-C--:B------:R-:W-:Y:S01]  /*06e0*/  ISETP.GE.AND P5, PT, R13, R28.reuse, PT ;  /* 0x0000001c0d00720c */ /* 0x080fe20003fa6270 */
[----:B------:R-:W-:Y:S01]  /*06f0*/  @!P6 IMAD.U32 R61, R6, 0x10000, RZ ;  /* 0x00010000063de824 */ /* 0x000fe200078e00ff */
[-C--:B------:R-:W-:Y:S02]  /*0700*/  ISETP.GE.AND P6, PT, R14, R28.reuse, PT ;  /* 0x0000001c0e00720c */ /* 0x080fe40003fc6270 */
[----:B------:R-:W-:Y:S01]  /*0710*/  @!P2 SHF.L.U32 R44, R4, 0x10, RZ ;  /* 0x00000010042ca819 */ /* 0x000fe200000006ff */
[----:B------:R-:W3:Y:S01]  /*0720*/  @!P3 LDG.E.U16 R55, desc[UR4][R2.64+0x580] ;  /* 0x000580040237b981 */ /* 0x000ee2000c1e1500 */
[----:B------:R-:W-:-:S03]  /*0730*/  ISETP.GE.AND P2, PT, R11, R28, PT ;  /* 0x0000001c0b00720c */ /* 0x000fc60003f46270 */
[----:B------:R-:W4:Y:S04]  /*0740*/  @!P0 LDG.E.U16 R0, desc[UR4][R2.64+0x480] ;  /* 0x0004800402008981 */ /* 0x000f28000c1e1500 */
[----:B------:R-:W4:Y:S04]  /*0750*/  @!P5 LDG.E.U16 R51, desc[UR4][R2.64+0x540] ;  /* 0x000540040233d981 */ /* 0x000f28000c1e1500 */
[----:B------:R-:W4:Y:S04]  /*0760*/  @!P6 LDG.E.U16 R6, desc[UR4][R2.64+0x500] ;  /* 0x000500040206e981 */ /* 0x000f28000c1e1500 */
[----:B------:R-:W4:Y:S01]  /*0770*/  @!P2 LDG.E.U16 R4, desc[UR4][R2.64+0x5c0] ;  /* 0x0005c0040204a981 */ /* 0x000f22000c1e1500 */
[----:B------:R-:W-:Y:S01]  /*0780*/  IMAD.MOV.U32 R47, RZ, RZ, -0x800000 ;  /* 0xff800000ff2f7424 */ /* 0x000fe200078e00ff */
[----:B------:R-:W-:Y:S01]  /*0790*/  IADD3 R10, R42, 0x300, RZ ;  /* 0x000003002a0a7810 */ /* 0x000fe20007ffe0ff */
[----:B------:R-:W-:-:S02]  /*07a0*/  IMAD.MOV.U32 R45, RZ, RZ, -0x800000 ;  /* 0xff800000ff2d7424 */ /* 0x000fc400078e00ff */
[----:B------:R-:W-:Y:S01]  /*07b0*/  IMAD.MOV.U32 R50, RZ, RZ, -0x800000 ;  /* 0xff800000ff327424 */ /* 0x000fe200078e00ff */
[----:B------:R-:W-:Y:S01]  /*07c0*/  MOV R46, 0xff800000 ;  /* 0xff800000002e7802 */ /* 0x000fe20000000f00 */
[----:B-----5:R-:W-:Y:S02]  /*07d0*/  @!P1 IMAD.U32 R45, R9, 0x10000, RZ ;  /* 0x00010000092d9824 */ /* 0x020fe400078e00ff */
[----:B------:R-:W-:Y:S01]  /*07e0*/  VIADD R9, R42, 0x320 ;  /* 0x000003202a097836 */ /* 0x000fe20000000000 */
[----:B------:R-:W-:Y:S01]  /*07f0*/  ISETP.GE.AND P1, PT, R10, R28, PT ;  /* 0x0000001c0a00720c */ /* 0x000fe20003f26270 */
[----:B------:R-:W-:Y:S01]  /*0800*/  IMAD.MOV.U32 R49, RZ, RZ, -0x800000 ;  /* 0xff800000ff317424 */ /* 0x000fe200078e00ff */
[C---:B------:R-:W-:Y:S01]  /*0810*/  IADD3 R8, R42.reuse, 0x340, RZ ;  /* 0x000003402a087810 */ /* 0x040fe20007ffe0ff */
[----:B------:R-:W-:Y:S02]  /*0820*/  VIADD R7, R42, 0x360 ;  /* 0x000003602a077836 */ /* 0x000fe40000000000 */
[----:B------:R-:W-:-:S08]  /*0830*/  IMAD.MOV.U32 R48, RZ, RZ, -0x800000 ;  /* 0xff800000ff307424 */ /* 0x000fd000078e00ff */
[----:B------:R-:W5:Y:S01]  /*0840*/  @!P1 LDG.E.U16 R53, desc[UR4][R2.64+0x600] ;  /* 0x0006000402359981 */ /* 0x000f62000c1e1500 */
[----:B--2---:R-:W-:Y:S01]  /*0850*/  @!P4 SHF.L.U32 R47, R5, 0x10, RZ ;  /* 0x00000010052fc819 */ /* 0x004fe200000006ff */
[----:B------:R-:W-:Y:S01]  /*0860*/  VIADD R5, R42, 0x3a0 ;  /* 0x000003a02a057836 */ /* 0x000fe20000000000 */
[----:B---3--:R-:W-:-:S04]  /*0870*/  @!P3 SHF.L.U32 R50, R55, 0x10, RZ ;  /* 0x000000103732b819 */ /* 0x008fc800000006ff */
[-C--:B------:R-:W-:Y:S02]  /*0880*/  ISETP.GE.AND P3, PT, R5, R28.reuse, PT ;  /* 0x0000001c0500720c */ /* 0x080fe40003f66270 */
[----:B----4-:R-:W-:Y:S02]  /*0890*/  @!P0 SHF.L.U32 R46, R0, 0x10, RZ ;  /* 0x00000010002e8819 */ /* 0x010fe400000006ff */
[-C--:B------:R-:W-:Y:S02]  /*08a0*/  ISETP.GE.AND P0, PT, R9, R28.reuse, PT ;  /* 0x0000001c0900720c */ /* 0x080fe40003f06270 */
[----:B------:R-:W-:Y:S01]  /*08b0*/  @!P5 SHF.L.U32 R49, R51, 0x10, RZ ;  /* 0x000000103331d819 */ /* 0x000fe200000006ff */
[----:B------:R-:W-:Y:S01]  /*08c0*/  IMAD.MOV.U32 R51, RZ, RZ, -0x800000 ;  /* 0xff800000ff337424 */ /* 0x000fe200078e00ff */
[----:B------:R-:W-:Y:S02]  /*08d0*/  ISETP.GE.AND P4, PT, R8, R28, PT ;  /* 0x0000001c0800720c */ /* 0x000fe40003f86270 */
[----:B------:R-:W-:-:S02]  /*08e0*/  @!P6 SHF.L.U32 R48, R6, 0x10, RZ ;  /* 0x000000100630e819 */ /* 0x000fc400000006ff */
[----:B------:R-:W-:Y:S02]  /*08f0*/  IADD3 R6, R42, 0x380, RZ ;  /* 0x000003802a067810 */ /* 0x000fe40007ffe0ff */
[----:B------:R-:W-:Y:S02]  /*0900*/  @!P2 SHF.L.U32 R51, R4, 0x10, RZ ;  /* 0x000000100433a819 */ /* 0x000fe400000006ff */
[----:B------:R-:W2:Y:S01]  /*0910*/  @!P3 LDG.E.U16 R4, desc[UR4][R2.64+0x740] ;  /* 0x000740040204b981 */ /* 0x000ea2000c1e1500 */
[-C--:B------:R-:W-:Y:S02]  /*0920*/  ISETP.GE.AND P6, PT, R7, R28.reuse, PT ;  /* 0x0000001c0700720c */ /* 0x080fe40003fc6270 */
[----:B------:R-:W-:Y:S01]  /*0930*/  ISETP.GE.AND P5, PT, R6, R28, PT ;  /* 0x0000001c0600720c */ /* 0x000fe20003fa6270 */
[----:B------:R-:W3:Y:S04]  /*0940*/  @!P0 LDG.E.U16 R54, desc[UR4][R2.64+0x640] ;  /* 0x0006400402368981 */ /* 0x000ee8000c1e1500 */
[----:B------:R-:W4:Y:S06]  /*0950*/  @!P4 LDG.E.U16 R55, desc[UR4][R2.64+0x680] ;  /* 0x000680040237c981 */ /* 0x000f2c000c1e1500 */
[----:B------:R-:W4:Y:S04]  /*0960*/  @!P6 LDG.E.U16 R56, desc[UR4][R2.64+0x6c0] ;  /* 0x0006c0040238e981 */ /* 0x000f28000c1e1500 */
[----:B------:R-:W4:Y:S01]  /*0970*/  @!P5 LDG.E.U16 R0, desc[UR4][R2.64+0x700] ;  /* 0x000700040200d981 */ /* 0x000f22000c1e1500 */
[----:B------:R-:W-:Y:S01]  /*0980*/  IMAD.MOV.U32 R57, RZ, RZ, -0x800000 ;  /* 0xff800000ff397424 */ /* 0x000fe200078e00ff */
[----:B------:R-:W-:Y:S01]  /*0990*/  ISETP.GE.AND P2, PT, R52, 0x1, PT ;  /* 0x000000013400780c */ /* 0x000fe20003f46270 */
[----:B------:R-:W-:Y:S01]  /*09a0*/  IMAD.MOV.U32 R52, RZ, RZ, -0x800000 ;  /* 0xff800000ff347424 */ /* 0x000fe200078e00ff */
[----:B-----5:R-:W-:Y:S01]  /*09b0*/  @!P1 SHF.L.U32 R52, R53, 0x10, RZ ;  /* 0x0000001035349819 */ /* 0x020fe200000006ff */
[----:B------:R-:W-:Y:S01]  /*09c0*/  IMAD.MOV.U32 R53, RZ, RZ, -0x800000 ;  /* 0xff800000ff357424 */ /* 0x000fe200078e00ff */
[----:B--2---:R-:W-:Y:S01]  /*09d0*/  @!P3 SHF.L.U32 R57, R4, 0x10, RZ ;  /* 0x000000100439b819 */ /* 0x004fe200000006ff */
[----:B------:R-:W-:Y:S01]  /*09e0*/  VIADD R4, R42, 0x3c0 ;  /* 0x000003c02a047836 */ /* 0x000fe20000000000 */
[----:B---3--:R-:W-:-:S04]  /*09f0*/  @!P0 SHF.L.U32 R53, R54, 0x10, RZ ;  /* 0x0000001036358819 */ /* 0x008fc800000006ff */
[----:B------:R-:W-:Y:S01]  /*0a00*/  ISETP.GE.AND P0, PT, R4, R28, PT ;  /* 0x0000001c0400720c */ /* 0x000fe20003f06270 */
[----:B------:R-:W-:Y:S01]  /*0a10*/  IMAD.MOV.U32 R54, RZ, RZ, -0x800000 ;  /* 0xff800000ff367424 */ /* 0x000fe200078e00ff */
[----:B----4-:R-:W-:Y:S01]  /*0a20*/  @!P4 SHF.L.U32 R54, R55, 0x10, RZ ;  /* 0x000000103736c819 */ /* 0x010fe200000006ff */
[----:B------:R-:W-:Y:S01]  /*0a30*/  IMAD.MOV.U32 R55, RZ, RZ, -0x800000 ;  /* 0xff800000ff377424 */ /* 0x000fe200078e00ff */
[----:B------:R-:W-:Y:S01]  /*0a40*/  @!P6 SHF.L.U32 R55, R56, 0x10, RZ ;  /* 0x000000103837e819 */ /* 0x000fe200000006ff */
[----:B------:R-:W-:Y:S01]  /*0a50*/  IMAD.MOV.U32 R56, RZ, RZ, -0x800000 ;  /* 0xff800000ff387424 */ /* 0x000fe200078e00ff */
[----:B------:R-:W-:-:S07]  /*0a60*/  @!P5 SHF.L.U32 R56, R0, 0x10, RZ ;  /* 0x000000100038d819 */ /* 0x000fce00000006ff */
[----:B------:R-:W2:Y:S01]  /*0a70*/  @!P0 LDG.E.U16 R0, desc[UR4][R2.64+0x780] ;  /* 0x0007800402008981 */ /* 0x000ea2000c1e1500 */
[----:B------:R-:W-:Y:S01]  /*0a80*/  MOV R58, 0xff800000 ;  /* 0xff800000003a7802 */ /* 0x000fe20000000f00 */
[----:B--2---:R-:W-:Y:S01]  /*0a90*/  @!P0 IMAD.U32 R58, R0, 0x10000, RZ ;  /* 0x00010000003a8824 */ /* 0x004fe200078e00ff */
[----:B------:R-:W-:-:S04]  /*0aa0*/  IADD3 R0, R42, 0x3e0, RZ ;  /* 0x000003e02a007810 */ /* 0x000fc80007ffe0ff */
[----:B------:R-:W-:-:S13]  /*0ab0*/  ISETP.GE.AND P0, PT, R0, R28, PT ;  /* 0x0000001c0000720c */ /* 0x000fda0003f06270 */
[----:B------:R-:W2:Y:S01]  /*0ac0*/  @!P0 LDG.E.U16 R28, desc[UR4][R2.64+0x7c0] ;  /* 0x0007c004021c8981 */ /* 0x000ea2000c1e1500 */
[----:B------:R-:W-:Y:S01]  /*0ad0*/  IMAD.MOV.U32 R60, RZ, RZ, -0x800000 ;  /* 0xff800000ff3c7424 */ /* 0x000fe200078e00ff */
[----:B--2---:R-:W-:Y:S02]  /*0ae0*/  @!P0 SHF.L.U32 R60, R28, 0x10, RZ ;  /* 0x000000101c3c8819 */ /* 0x004fe400000006ff */
        /* <DEDUP_REMOVED lines=117> */
[----:B------:R-:W0:Y:S08]  /*1240*/  MUFU.EX2 R2, R2 ;  /* 0x0000000200027308 */ /* 0x000e300000000800 */
[----:B------:R-:W1:Y:S01]  /*1250*/  MUFU.EX2 R61, R61 ;  /* 0x0000003d003d7308 */ /* 0x000e620000000800 */
[----:B0-----:R-:W-:Y:S01]  /*1260*/  FADD.FTZ R3, R3, R2 ;  /* 0x0000000203037221 */ /* 0x001fe20000010000 */
        /* <DEDUP_REMOVED lines=98> */
[----:B------:R-:W1:Y:S01]  /*1890*/  MUFU.LG2 R42, R61 ;  /* 0x0000003d002a7308 */ /* 0x000e620000000c00 */
[----:B------:R-:W-:Y:S01]  /*18a0*/  ULDC.64 UR6, c[0x0][0x210] ;  /* 0x0000840000067ab9 */ /* 0x000fe20000000a00 */
[----:B------:R-:W-:Y:S02]  /*18b0*/  SHF.R.S32.HI R3, RZ, 0x1f, R25 ;  /* 0x0000001fff037819 */ /* 0x000fe40000011419 */
[----:B0-----:R-:W-:-:S04]  /*18c0*/  LEA R2, P0, R25, UR6, 0x2 ;  /* 0x0000000619027c11 */ /* 0x001fc8000f8010ff */
[----:B------:R-:W-:Y:S02]  /*18d0*/  LEA.HI.X R3, R25, UR7, R3, 0x2, P0 ;  /* 0x0000000719037c11 */ /* 0x000fe400080f1403 */
        /* <DEDUP_REMOVED lines=32> */
[----:B------:R-:W5:Y:S01]  /*1ae0*/  S2R R18, SR_TID.X ;  /* 0x0000000000127919 */ /* 0x000f620000002100 */
[----:B------:R-:W-:-:S05]  /*1af0*/  FFMA.FTZ R33, R42, -0.69314718246459960938, R33 ;  /* 0xbf3172182a217823 */ /* 0x000fca0000010021 */
[----:B------:R0:W-:Y:S01]  /*1b00*/  STG.E desc[UR4][R2.64+0x400], R33 ;  /* 0x0004002102007986 */ /* 0x0001e2000c101904 */
[----:B-----5:R-:W-:-:S05]  /*1b10*/  VIADD R20, R18, 0x120 ;  /* 0x0000012012147836 */ /* 0x020fca0000000000 */
[----:B------:R-:W-:-:S13]  /*1b20*/  ISETP.GE.AND P0, PT, R20, R27, PT ;  /* 0x0000001b1400720c */ /* 0x000fda0003f06270 */
[----:B0-----:R-:W-:Y:S05]  /*1b30*/  @P0 EXIT ;  /* 0x000000000000094d */ /* 0x001fea0003800000 */
        /* <DEDUP_REMOVED lines=11> */
[----:B0-----:R-:W-:-:S03]  /*1bf0*/  FFMA.FTZ R19, R42, -0.69314718246459960938, R30 ;  /* 0xbf3172182a137823 */ /* 0x001fc6000001001e */
        /* <DEDUP_REMOVED lines=86> */
.L_x_5650:
        /* <DEDUP_REMOVED lines=10> */
.L_x_11957:


//--------------------- .text._ZN43_GLOBAL__N__9ae7fba5_10_SoftMax_cu_9f978f6320softmax_warp_forwardIN3c108BFloat16EffLi9ELb1ELb0EEEvPT0_PKT_iiiPKbib --------------------------
	.section	.text._ZN43_GLOBAL__N__9ae7fba5_10_SoftMax_cu_9f978f6320softmax_warp_forwardIN3c108BFloat16EffLi9ELb1ELb0EEEvPT0_PKT_iiiPKbib,"ax",@progbits
	.align	128
.text._ZN43_GLOBAL__N__9ae7fba5_10_SoftMax_cu_9f978f6320softmax_warp_forwardIN3c108BFloat16EffLi9ELb1ELb0EEEvPT0_PKT_iiiPKbib:
        .type           _ZN43_GLOBAL__N__9ae7fba5_10_SoftMax_cu_9f978f6320softmax_warp_forwardIN3c108BFloat16EffLi9ELb1ELb0EEEvPT0_PKT_iiiPKbib,@function
        .size           _ZN43_GLOBAL__N__9ae7fba5_10_SoftMax_cu_9f978f6320softmax_warp_forwardIN3c108BFloat16EffLi9ELb1ELb0EEEvPT0_PKT_iiiPKbib,(.L_x_11958 - _ZN43_GLOBAL__N__9ae7fba5_10_SoftMax_cu_9f978f6320softmax_warp_forwardIN3c108BFloat16EffLi9ELb1ELb0EEEvPT0_PKT_iiiPKbib)
        .other          _ZN43_GLOBAL__N__9ae7fba5_10_SoftMax_cu_9f978f6320softmax_warp_forwardIN3c108BFloat16EffLi9ELb1ELb0EEEvPT0_PKT_iiiPKbib,@"STO_CUDA_ENTRY STV_DEFAULT"
_ZN43_GLOBAL__N__9ae7fba5_10_SoftMax_cu_9f978f6320softmax_warp_forwardIN3c108BFloat16EffLi9ELb1ELb0EEEvPT0_PKT_iiiPKbib:
        /* <DEDUP_REMOVED lines=15> */
[----:B---3--:R-:W-:-:S03]  /*00f0*/  IMAD.WIDE R16, R13, 0x2, R16 ;  /* 0x000000020d107825 */ /* 0x008fc600078e0210 */
        /* <DEDUP_REMOVED lines=17> */
[----:B------:R-:W-:Y:S02]  /*0210*/  VIADD R8, R2, 0xe0 ;  /* 0x000000e002087836 */ /* 0x000fe40000000000 */
[----:B------:R-:W-:Y:S01]  /*0220*/  IMAD.MOV.U32 R14, RZ, RZ, -0x800000 ;  /* 0xff800000ff0e7424 */ /* 0x000fe200078e00ff */
[----:B------:R-:W5:Y:S01]  /*0230*/  @!P6 LDG.E.U16 R20, desc[UR4][R16.64+0x140] ;  /* 0x000140041014e981 */ /* 0x000f62000c1e1500 */
[----:B------:R-:W-:-:S05]  /*0240*/  IMAD.MOV.U32 R31, RZ, RZ, -0x800000 ;  /* 0xff800000ff1f7424 */ /* 0x000fca00078e00ff */
[----:B------:R-:W5:Y:S01]  /*0250*/  @!P5 LDG.E.U16 R21, desc[UR4][R16.64+0x180] ;  /* 0x000180041015d981 */ /* 0x000f62000c1e1500 */
[----:B------:R-:W-:Y:S02]  /*0260*/  VIADD R9, R2, 0x120 ;  /* 0x0000012002097836 */ /* 0x000fe40000000000 */
[----:B------:R-:W-:Y:S01]  /*0270*/  IMAD.MOV.U32 R18, RZ, RZ, -0x800000 ;  /* 0xff800000ff127424 */ /* 0x000fe200078e00ff */
[----:B--2---:R-:W-:Y:S02]  /*0280*/  @!P2 SHF.L.U32 R14, R7, 0x10, RZ ;  /* 0x00000010070ea819 */ /* 0x004fe400000006ff */
[----:B------:R-:W-:Y:S01]  /*0290*/  ISETP.GE.AND P2, PT, R8, R25, PT ;  /* 0x000000190800720c */ /* 0x000fe20003f46270 */
[----:B------:R-:W-:Y:S01]  /*02a0*/  VIADD R8, R2, 0x100 ;  /* 0x0000010002087836 */ /* 0x000fe20000000000 */
[----:B---3--:R-:W-:-:S04]  /*02b0*/  @!P1 SHF.L.U32 R31, R0, 0x10, RZ ;  /* 0x00000010001f9819 */ /* 0x008fc800000006ff */
[----:B------:R-:W-:-:S07]  /*02c0*/  ISETP.GE.AND P1, PT, R8, R25, PT ;  /* 0x000000190800720c */ /* 0x000fce0003f26270 */
[----:B------:R-:W2:Y:S06]  /*02d0*/  @!P2 LDG.E.U16 R0, desc[UR4][R16.64+0x1c0] ;  /* 0x0001c0041000a981 */ /* 0x000eac000c1e1500 */
[----:B------:R-:W3:Y:S01]  /*02e0*/  @!P1 LDG.E.U16 R22, desc[UR4][R16.64+0x200] ;  /* 0x0002000410169981 */ /* 0x000ee2000c1e1500 */
[----:B----4-:R-:W-:Y:S02]  /*02f0*/  @!P0 SHF.L.U32 R18, R4, 0x10, RZ ;  /* 0x0000001004128819 */ /* 0x010fe400000006ff */
[----:B------:R-:W-:-:S13]  /*0300*/  ISETP.GE.AND P0, PT, R9, R25, PT ;  /* 0x000000190900720c */ /* 0x000fda0003f06270 */
[----:B------:R-:W4:Y:S01]  /*0310*/  @!P0 LDG.E.U16 R26, desc[UR4][R16.64+0x240] ;  /* 0x00024004101a8981 */ /* 0x000f22000c1e1500 */
[----:B------:R-:W-:Y:S01]  /*0320*/  IADD3 R8, R2, 0x140, RZ ;  /* 0x0000014002087810 */ /* 0x000fe20007ffe0ff */
[----:B------:R-:W-:Y:S02]  /*0330*/  IMAD.MOV.U32 R37, RZ, RZ, -0x800000 ;  /* 0xff800000ff257424 */ /* 0x000fe400078e00ff */
[----:B-----5:R-:W-:Y:S01]  /*0340*/  @!P4 IMAD.U32 R37, R5, 0x10000, RZ ;  /* 0x000100000525c824 */ /* 0x020fe200078e00ff */
[-C--:B------:R-:W-:Y:S01]  /*0350*/  ISETP.GE.AND P4, PT, R8, R25.reuse, PT ;  /* 0x000000190800720c */ /* 0x080fe20003f86270 */
[----:B------:R-:W-:Y:S01]  /*0360*/  VIADD R7, R2, 0x160 ;  /* 0x0000016002077836 */ /* 0x000fe20000000000 */
[----:B------:R-:W-:Y:S02]  /*0370*/  MOV R19, 0xff800000 ;  /* 0xff80000000137802 */ /* 0x000fe40000000f00 */
[----:B------:R-:W-:Y:S02]  /*0380*/  @!P3 SHF.L.U32 R19, R6, 0x10, RZ ;  /* 0x000000100613b819 */ /* 0x000fe400000006ff */
[----:B------:R-:W-:-:S02]  /*0390*/  ISETP.GE.AND P3, PT, R7, R25, PT ;  /* 0x000000190700720c */ /* 0x000fc40003f66270 */
[----:B------:R-:W-:Y:S01]  /*03a0*/  IADD3 R6, R2, 0x180, RZ ;  /* 0x0000018002067810 */ /* 0x000fe20007ffe0ff */
[----:B------:R-:W-:Y:S02]  /*03b0*/  IMAD.MOV.U32 R35, RZ, RZ, -0x800000 ;  /* 0xff800000ff237424 */ /* 0x000fe400078e00ff */
[----:B------:R-:W-:Y:S02]  /*03c0*/  @!P6 IMAD.U32 R35, R20, 0x10000, RZ ;  /* 0x000100001423e824 */ /* 0x000fe400078e00ff */
[----:B------:R-:W5:Y:S01]  /*03d0*/  @!P4 LDG.E.U16 R29, desc[UR4][R16.64+0x280] ;  /* 0x00028004101dc981 */ /* 0x000f62000c1e1500 */
[----:B------:R-:W-:Y:S01]  /*03e0*/  ISETP.GE.AND P6, PT, R6, R25, PT ;  /* 0x000000190600720c */ /* 0x000fe20003fc6270 */
[----:B------:R-:W-:Y:S01]  /*03f0*/  VIADD R5, R2, 0x1a0 ;  /* 0x000001a002057836 */ /* 0x000fe20000000000 */
[----:B------:R-:W-:-:S03]  /*0400*/  MOV R33, 0xff800000 ;  /* 0xff80000000217802 */ /* 0x000fc60000000f00 */
[----:B------:R-:W5:Y:S01]  /*0410*/  @!P3 LDG.E.U16 R27, desc[UR4][R16.64+0x2c0] ;  /* 0x0002c004101bb981 */ /* 0x000f62000c1e1500 */
[----:B------:R-:W-:Y:S02]  /*0420*/  @!P5 SHF.L.U32 R33, R21, 0x10, RZ ;  /* 0x000000101521d819 */ /* 0x000fe400000006ff */
[----:B------:R-:W-:Y:S02]  /*0430*/  ISETP.GE.AND P5, PT, R5, R25, PT ;  /* 0x000000190500720c */ /* 0x000fe40003fa6270 */
[----:B------:R-:W-:Y:S01]  /*0440*/  IADD3 R4, R2, 0x1c0, RZ ;  /* 0x000001c002047810 */ /* 0x000fe20007ffe0ff */
[----:B------:R-:W-:Y:S02]  /*0450*/  IMAD.MOV.U32 R23, RZ, RZ, -0x800000 ;  /* 0xff800000ff177424 */ /* 0x000fe400078e00ff */
[----:B------:R-:W5:Y:S01]  /*0460*/  @!P6 LDG.E.U16 R28, desc[UR4][R16.64+0x300] ;  /* 0x00030004101ce981 */ /* 0x000f62000c1e1500 */
[----:B------:R-:W-:-:S07]  /*0470*/  MOV R21, 0xff800000 ;  /* 0xff80000000157802 */ /* 0x000fce0000000f00 */
[----:B------:R-:W5:Y:S01]  /*0480*/  @!P5 LDG.E.U16 R20, desc[UR4][R16.64+0x340] ;  /* 0x000340041014d981 */ /* 0x000f62000c1e1500 */
[----:B------:R-:W-:Y:S02]  /*0490*/  IMAD.MOV.U32 R24, RZ, RZ, -0x800000 ;  /* 0xff800000ff187424 */ /* 0x000fe400078e00ff */
[----:B--2---:R-:W-:Y:S01]  /*04a0*/  @!P2 IMAD.U32 R23, R0, 0x10000, RZ ;  /* 0x000100000017a824 */ /* 0x004fe200078e00ff */
[----:B------:R-:W-:Y:S01]  /*04b0*/  ISETP.GE.AND P2, PT, R4, R25, PT ;  /* 0x000000190400720c */ /* 0x000fe20003f46270 */
[----:B------:R-:W-:Y:S01]  /*04c0*/  VIADD R0, R2, 0x1e0 ;  /* 0x000001e002007836 */ /* 0x000fe20000000000 */
[----:B---3--:R-:W-:-:S04]  /*04d0*/  @!P1 SHF.L.U32 R21, R22, 0x10, RZ ;  /* 0x0000001016159819 */ /* 0x008fc800000006ff */
[----:B------:R-:W-:-:S07]  /*04e0*/  ISETP.GE.AND P1, PT, R0, R25, PT ;  /* 0x000000190000720c */ /* 0x000fce0003f26270 */
[----:B------:R-:W2:Y:S06]  /*04f0*/  @!P2 LDG.E.U16 R22, desc[UR4][R16.64+0x380] ;  /* 0x000380041016a981 */ /* 0x000eac000c1e1500 */
[----:B------:R0:W3:Y:S01]  /*0500*/  @!P1 LDG.E.U16 R32, desc[UR4][R16.64+0x3c0] ;  /* 0x0003c00410209981 */ /* 0x0000e2000c1e1500 */
        /* <DEDUP_REMOVED lines=32> */
[----:B------:R-:W-:Y:S01]  /*0710*/  FSEL R17, R16, R27, P0 ;  /* 0x0000001b10117208 */ /* 0x000fe20000000000 */
[----:B------:R-:W-:-:S03]  /*0720*/  IMAD.MOV.U32 R29, RZ, RZ, -0x800000 ;  /* 0xff800000ff1d7424 */ /* 0x000fc600078e00ff */
[----:B------:R-:W-:-:S04]  /*0730*/  FSETP.GT.FTZ.AND P0, PT, R17, R28, PT ;  /* 0x0000001c1100720b */ /* 0x000fc80003f14000 */
[----:B------:R-:W-:Y:S01]  /*0740*/  FSEL R16, R17, R28, P0 ;  /* 0x0000001c11107208 */ /* 0x000fe20000000000 */
[----:B------:R-:W-:Y:S01]  /*0750*/  IMAD.MOV.U32 R30, RZ, RZ, -0x800000 ;  /* 0xff800000ff1e7424 */ /* 0x000fe200078e00ff */
[----:B--2---:R-:W-:-:S04]  /*0760*/  @!P2 SHF.L.U32 R29, R22, 0x10, RZ ;  /* 0x00000010161da819 */ /* 0x004fc800000006ff */
[-C--:B------:R-:W-:Y:S02]  /*0770*/  FSETP.GT.FTZ.AND P0, PT, R16, R29.reuse, PT ;  /* 0x0000001d1000720b */ /* 0x080fe40003f14000 */
[----:B---3--:R-:W-:Y:S02]  /*0780*/  @!P1 SHF.L.U32 R30, R32, 0x10, RZ ;  /* 0x00000010201e9819 */ /* 0x008fe400000006ff */
        /* <DEDUP_REMOVED lines=20> */
[----:B------:R-:W-:-:S04]  /*08d0*/  FMUL.FTZ R17, R14, 1.4426950216293334961 ;  /* 0x3fb8aa3b0e117820 */ /* 0x000fc80000410000 */
[----:B------:R0:W1:Y:S01]  /*08e0*/  MUFU.EX2 R31, R17 ;  /* 0x00000011001f7308 */ /* 0x0000620000000800 */
[C---:B------:R-:W-:Y:S01]  /*08f0*/  FADD.FTZ R20, -R32.reuse, R35 ;  /* 0x0000002320147221 */ /* 0x040fe20000010100 */
[C---:B------:R-:W-:Y:S01]  /*0900*/  FADD.FTZ R19, -R32.reuse, R19 ;  /* 0x0000001320137221 */ /* 0x040fe20000010100 */
[C---:B------:R-:W-:Y:S01]  /*0910*/  FADD.FTZ R22, -R32.reuse, R33 ;  /* 0x0000002120167221 */ /* 0x040fe20000010100 */
[C---:B0-----:R-:W-:Y:S01]  /*0920*/  FADD.FTZ R17, -R32.reuse, R18 ;  /* 0x0000001220117221 */ /* 0x041fe20000010100 */
[----:B------:R-:W-:Y:S01]  /*0930*/  FADD.FTZ R18, -R32, R37 ;  /* 0x0000002520127221 */ /* 0x000fe20000010100 */
[----:B------:R-:W-:Y:S01]  /*0940*/  FMUL.FTZ R37, R16, 1.4426950216293334961 ;  /* 0x3fb8aa3b10257820 */ /* 0x000fe20000410000 */
[C---:B------:R-:W-:Y:S01]  /*0950*/  FADD.FTZ R23, -R32.reuse, R23 ;  /* 0x0000001720177221 */ /* 0x040fe20000010100 */
[C---:B------:R-:W-:Y:S01]  /*0960*/  FADD.FTZ R21, -R32.reuse, R21 ;  /* 0x0000001520157221 */ /* 0x040fe20000010100 */
[C---:B------:R-:W-:Y:S01]  /*0970*/  FADD.FTZ R24, -R32.reuse, R24 ;  /* 0x0000001820187221 */ /* 0x040fe20000010100 */
[----:B------:R-:W0:Y:S01]  /*0980*/  MUFU.EX2 R35, R37 ;  /* 0x0000002500237308 */ /* 0x000e220000000800 */
[C---:B------:R-:W-:Y:S01]  /*0990*/  FADD.FTZ R25, -R32.reuse, R25 ;  /* 0x0000001920197221 */ /* 0x040fe20000010100 */
[C---:B------:R-:W-:Y:S01]  /*09a0*/  FADD.FTZ R26, -R32.reuse, R26 ;  /* 0x0000001a201a7221 */ /* 0x040fe20000010100 */
[C---:B------:R-:W-:Y:S01]  /*09b0*/  FADD.FTZ R27, -R32.reuse, R27 ;  /* 0x0000001b201b7221 */ /* 0x040fe20000010100 */
[C---:B------:R-:W-:Y:S01]  /*09c0*/  FADD.FTZ R28, -R32.reuse, R28 ;  /* 0x0000001c201c7221 */ /* 0x040fe20000010100 */
[C---:B------:R-:W-:Y:S01]  /*09d0*/  FADD.FTZ R29, -R32.reuse, R29 ;  /* 0x0000001d201d7221 */ /* 0x040fe20000010100 */
[----:B------:R-:W-:Y:S01]  /*09e0*/  FADD.FTZ R30, -R32, R30 ;  /* 0x0000001e201e7221 */ /* 0x000fe20000010100 */
[----:B-1----:R-:W-:Y:S01]  /*09f0*/  FADD.FTZ R32, RZ, R31 ;  /* 0x0000001fff207221 */ /* 0x002fe20000010000 */
[----:B------:R-:W-:Y:S01]  /*0a00*/  FMUL.FTZ R31, R17, 1.4426950216293334961 ;  /* 0x3fb8aa3b111f7820 */ /* 0x000fe20000410000 */
[----:B------:R-:W-:-:S05]  /*0a10*/  FMUL.FTZ R33, R18, 1.4426950216293334961 ;  /* 0x3fb8aa3b12217820 */ /* 0x000fca0000410000 */
[----:B------:R-:W1:Y:S01]  /*0a20*/  MUFU.EX2 R31, R31 ;  /* 0x0000001f001f7308 */ /* 0x000e620000000800 */
[----:B0-----:R-:W-:-:S07]  /*0a30*/  FADD.FTZ R32, R32, R35 ;  /* 0x0000002320207221 */ /* 0x001fce0000010000 */
[----:B------:R-:W0:Y:S01]  /*0a40*/  MUFU.EX2 R33, R33 ;  /* 0x0000002100217308 */ /* 0x000e220000000800 */
[----:B------:R-:W-:Y:S01]  /*0a50*/  FMUL.FTZ R35, R19, 1.4426950216293334961 ;  /* 0x3fb8aa3b13237820 */ /* 0x000fe20000410000 */
        /* <DEDUP_REMOVED lines=32> */
[----:B0-----:R-:W-:-:S07]  /*0c60*/  FADD.FTZ R32, R32, R35 ;  /* 0x0000002320207221 */ /* 0x001fce0000010000 */
[----:B------:R-:W0:Y:S01]  /*0c70*/  MUFU.EX2 R33, R33 ;  /* 0x0000002100217308 */ /* 0x000e220000000800 */
[----:B--2---:R-:W-:-:S04]  /*0c80*/  FADD.FTZ R32, R32, R37 ;  /* 0x0000002520207221 */ /* 0x004fc80000010000 */
        /* <DEDUP_REMOVED lines=14> */
[----:B01----:R-:W-:-:S12]  /*0d70*/  FADD.FTZ R31, R31, R34 ;  /* 0x000000221f1f7221 */ /* 0x003fd80000010000 */
[----:B------:R-:W-:Y:S05]  /*0d80*/  @P0 EXIT ;  /* 0x000000000000094d */ /* 0x000fea0003800000 */
[----:B------:R-:W0:Y:S01]  /*0d90*/  MUFU.LG2 R31, R31 ;  /* 0x0000001f001f7308 */ /* 0x000e220000000c00 */
[----:B------:R-:W-:Y:S01]  /*0da0*/  ULDC.64 UR6, c[0x0][0x210] ;  /* 0x0000840000067ab9 */ /* 0x000fe20000000a00 */
[----:B------:R-:W-:Y:S02]  /*0db0*/  ISETP.GE.AND P0, PT, R3, R15, PT ;  /* 0x0000000f0300720c */ /* 0x000fe40003f06270 */
[----:B------:R-:W-:Y:S02]  /*0dc0*/  SHF.R.S32.HI R32, RZ, 0x1f, R13 ;  /* 0x0000001fff207819 */ /* 0x000fe4000001140d */
[----:B------:R-:W-:-:S04]  /*0dd0*/  LEA R2, P1, R13, UR6, 0x2 ;  /* 0x000000060d027c11 */ /* 0x000fc8000f8210ff */
[----:B------:R-:W-:Y:S01]  /*0de0*/  LEA.HI.X R3, R13, UR7, R32, 0x2, P1 ;  /* 0x000000070d037c11 */ /* 0x000fe200088f1420 */
[----:B0-----:R-:W-:-:S05]  /*0df0*/  FFMA.FTZ R13, R31, -0.69314718246459960938, R14 ;  /* 0xbf3172181f0d7823 */ /* 0x001fca000001000e */
[----:B------:R0:W-:Y:S01]  /*0e00*/  STG.E desc[UR4][R2.64], R13 ;  /* 0x0000000d02007986 */ /* 0x0001e2000c101904 */
        /* <DEDUP_REMOVED lines=13> */
[----:B------:R-:W3:Y:S01]  /*0ee0*/  S2R R10, SR_TID.X ;  /* 0x00000000000a7919 */ /* 0x000ee20000002100 */
[----:B------:R-:W-:-:S05]  /*0ef0*/  FFMA.FTZ R19, R31, -0.69314718246459960938, R19 ;  /* 0xbf3172181f137823 */ /* 0x000fca0000010013 */
[----:B------:R4:W-:Y:S01]  /*0f00*/  STG.E desc[UR4][R2.64+0x200], R19 ;  /* 0x0002001302007986 */ /* 0x0009e2000c101904 */
[----:B---3--:R-:W-:-:S05]  /*0f10*/  VIADD R12, R10, 0xa0 ;  /* 0x000000a00a0c7836 */ /* 0x008fca0000000000 */
[----:B------:R-:W-:-:S13]  /*0f20*/  ISETP.GE.AND P0, PT, R12, R15, PT ;  /* 0x0000000f0c00720c */ /* 0x000fda0003f06270 */
[----:B----4-:R-:W-:Y:S05]  /*0f30*/  @P0 EXIT ;  /* 0x000000000000094d */ /* 0x010fea0003800000 */
[----:B------:R-:W-:Y:S01]  /*0f40*/  IADD3 R12, R10, 0xc0, RZ ;  /* 0x000000c00a0c7810 */ /* 0x000fe20007ffe0ff */
[----:B--2---:R-:W-:-:S03]  /*0f50*/  FFMA.FTZ R11, R31, -0.69314718246459960938, R20 ;  /* 0xbf3172181f0b7823 */ /* 0x004fc60000010014 */
[----:B------:R-:W-:Y:S02]  /*0f60*/  ISETP.GE.AND P0, PT, R12, R15, PT ;  /* 0x0000000f0c00720c */ /* 0x000fe40003f06270 */
[----:B------:R2:W-:Y:S11]  /*0f70*/  STG.E desc[UR4][R2.64+0x280], R11 ;  /* 0x0002800b02007986 */ /* 0x0005f6000c101904 */
[----:B------:R-:W-:Y:S05]  /*0f80*/  @P0 EXIT ;  /* 0x000000000000094d */ /* 0x000fea0003800000 */
[----:B------:R-:W-:Y:S02]  /*0f90*/  VIADD R12, R10, 0xe0 ;  /* 0x000000e00a0c7836 */ /* 0x000fe40000000000 */
[----:B--2---:R-:W-:-:S03]  /*0fa0*/  FFMA.FTZ R11, R31, -0.69314718246459960938, R22 ;  /* 0xbf3172181f0b7823 */ /* 0x004fc60000010016 */
        /* <DEDUP_REMOVED lines=36> */
[----:B------:R-:W-:-:S05]  /*11f0*/  FFMA.FTZ R31, R31, -0.69314718246459960938, R30 ;  /* 0xbf3172181f1f7823 */ /* 0x000fca000001001e */
[----:B------:R-:W-:Y:S01]  /*1200*/  STG.E desc[UR4][R2.64+0x780], R31 ;  /* 0x0007801f02007986 */ /* 0x000fe2000c101904 */
[----:B------:R-:W-:Y:S05]  /*1210*/  EXIT ;  /* 0x000000000000794d */ /* 0x000fea0003800000 */
.L_x_5651:
        /* <DEDUP_REMOVED lines=14> */
.L_x_11958:


//--------------------- .text._ZN43_GLOBAL__N__9ae7fba5_10_SoftMax_cu_9f978f6320softmax_warp_forwardIN3c108BFloat16EffLi8ELb1ELb0EEEvPT0_PKT_iiiPKbib --------------------------
	.section	.text._ZN43_GLOBAL__N__9ae7fba5_10_SoftMax_cu_9f978f6320softmax_warp_forwardIN3c108BFloat16EffLi8ELb1ELb0EEEvPT0_PKT_iiiPKbib,"ax",@progbits
	.align	128
.text._ZN43_GLOBAL__N__9ae7fba5_10_SoftMax_cu_9f978f6320softmax_warp_forwardIN3c108BFloat16EffLi8ELb1ELb0EEEvPT0_PKT_iiiPKbib:
        .type           _ZN43_GLOBAL__N__9ae7fba5_10_SoftMax_cu_9f978f6320softmax_warp_forwardIN3c108BFloat16EffLi8ELb1ELb0EEEvPT0_PKT_iiiPKbib,@function
        .size           _ZN43_GLOBAL__N__9ae7fba5_10_SoftMax_cu_9f978f6320softmax_warp_forwardIN3c108BFloat16EffLi8ELb1ELb0EEEvPT0_PKT_iiiPKbib,(.L_x_11959 - _ZN43_GLOBAL__N__9ae7fba5_10_SoftMax_cu_9f978f6320softmax_warp_forwardIN3c108BFloat16EffLi8ELb1ELb0EEEvPT0_PKT_iiiPKbib)
        .other          _ZN43_GLOBAL__N__9ae7fba5_10_SoftMax_cu_9f978f6320softmax_warp_forwardIN3c108BFloat16EffLi8ELb1ELb0EEEvPT0_PKT_iiiPKbib,@"STO_CUDA_ENTRY STV_DEFAULT"
_ZN43_GLOBAL__N__9ae7fba5_10_SoftMax_cu_9f978f6320softmax_warp_forwardIN3c108BFloat16EffLi8ELb1ELb0EEEvPT0_PKT_iiiPKbib:
        /* <DEDUP_REMOVED lines=35> */
[----:B------:R-:W5:Y:S01]  /*0230*/  @!P2 LDG.E.U16 R6, desc[UR4][R20.64+0x140] ;  /* 0x000140041406a981 */ /* 0x000f62000c1e1500 */
[----:B--2---:R-:W-:Y:S02]  /*0240*/  @!P0 SHF.L.U32 R8, R2, 0x10, RZ ;  /* 0x0000001002088819 */ /* 0x004fe400000006ff */
[----:B------:R-:W-:Y:S01]  /*0250*/  ISETP.GE.AND P0, PT, R17, R4, PT ;  /* 0x000000041100720c */ /* 0x000fe20003f06270 */
[----:B------:R-:W2:-:S12]  /*0260*/  @!P1 LDG.E.U16 R2, desc[UR4][R20.64+0x180] ;  /* 0x0001800414029981 */ /* 0x000e98000c1e1500 */
[----:B------:R-:W2:Y:S01]  /*0270*/  @!P0 LDG.E.U16 R18, desc[UR4][R20.64+0x1c0] ;  /* 0x0001c00414128981 */ /* 0x000ea2000c1e1500 */
[----:B------:R-:W-:Y:S01]  /*0280*/  IMAD.MOV.U32 R23, RZ, RZ, -0x800000 ;  /* 0xff800000ff177424 */ /* 0x000fe200078e00ff */
[----:B------:R-:W-:Y:S01]  /*0290*/  MOV R4, 0xff800000 ;  /* 0xff80000000047802 */ /* 0x000fe20000000f00 */
[----:B------:R-:W-:Y:S02]  /*02a0*/  IMAD.MOV.U32 R16, RZ, RZ, -0x800000 ;  /* 0xff800000ff107424 */ /* 0x000fe400078e00ff */
[----:B---3--:R-:W-:Y:S02]  /*02b0*/  @!P6 IMAD.U32 R23, R10, 0x10000, RZ ;  /* 0x000100000a17e824 */ /* 0x008fe400078e00ff */
[----:B------:R-:W-:Y:S02]  /*02c0*/  IMAD.MOV.U32 R10, RZ, RZ, -0x800000 ;  /* 0xff800000ff0a7424 */ /* 0x000fe400078e00ff */
[----:B----4-:R-:W-:Y:S01]  /*02d0*/  @!P5 IMAD.U32 R4, R12, 0x10000, RZ ;  /* 0x000100000c04d824 */ /* 0x010fe200078e00ff */
[-C--:B------:R-:W-:Y:S01]  /*02e0*/  FSETP.GT.FTZ.AND P6, PT, R8, R23.reuse, PT ;  /* 0x000000170800720b */ /* 0x080fe20003fd4000 */
[----:B------:R-:W-:Y:S01]  /*02f0*/  IMAD.MOV.U32 R12, RZ, RZ, -0x800000 ;  /* 0xff800000ff0c7424 */ /* 0x000fe200078e00ff */
[----:B-----5:R-:W-:Y:S01]  /*0300*/  @!P4 SHF.L.U32 R16, R14, 0x10, RZ ;  /* 0x000000100e10c819 */ /* 0x020fe200000006ff */
[----:B------:R-:W-:Y:S01]  /*0310*/  IMAD.MOV.U32 R14, RZ, RZ, -0x800000 ;  /* 0xff800000ff0e7424 */ /* 0x000fe200078e00ff */
[----:B------:R-:W-:-:S04]  /*0320*/  FSEL R25, R8, R23, P6 ;  /* 0x0000001708197208 */ /* 0x000fc80003000000 */
[----:B------:R-:W-:-:S04]  /*0330*/  FSETP.GT.FTZ.AND P5, PT, R25, R4, PT ;  /* 0x000000041900720b */ /* 0x000fc80003fb4000 */
[----:B------:R-:W-:Y:S02]  /*0340*/  FSEL R25, R25, R4, P5 ;  /* 0x0000000419197208 */ /* 0x000fe40002800000 */
[----:B------:R-:W-:Y:S02]  /*0350*/  @!P3 SHF.L.U32 R14, R22, 0x10, RZ ;  /* 0x00000010160eb819 */ /* 0x000fe400000006ff */
[CC--:B------:R-:W-:Y:S02]  /*0360*/  FSETP.GT.FTZ.AND P4, PT, R25.reuse, R16.reuse, PT ;  /* 0x000000101900720b */ /* 0x0c0fe40003f94000 */
[----:B------:R-:W-:Y:S02]  /*0370*/  @!P2 SHF.L.U32 R12, R6, 0x10, RZ ;  /* 0x00000010060ca819 */ /* 0x000fe400000006ff */
[----:B------:R-:W-:-:S04]  /*0380*/  FSEL R25, R25, R16, P4 ;  /* 0x0000001019197208 */ /* 0x000fc80002000000 */
[----:B------:R-:W-:-:S04]  /*0390*/  FSETP.GT.FTZ.AND P3, PT, R25, R14, PT ;  /* 0x0000000e1900720b */ /* 0x000fc80003f74000 */
[----:B------:R-:W-:-:S04]  /*03a0*/  FSEL R25, R25, R14, P3 ;  /* 0x0000000e19197208 */ /* 0x000fc80001800000 */
[----:B------:R-:W-:-:S04]  /*03b0*/  FSETP.GT.FTZ.AND P2, PT, R25, R12, PT ;  /* 0x0000000c1900720b */ /* 0x000fc80003f54000 */
[----:B------:R-:W-:Y:S02]  /*03c0*/  FSEL R25, R25, R12, P2 ;  /* 0x0000000c19197208 */ /* 0x000fe40001000000 */
[----:B--2---:R-:W-:Y:S01]  /*03d0*/  @!P1 SHF.L.U32 R10, R2, 0x10, RZ ;  /* 0x00000010020a9819 */ /* 0x004fe200000006ff */
[----:B------:R-:W-:-:S03]  /*03e0*/  IMAD.MOV.U32 R2, RZ, RZ, -0x800000 ;  /* 0xff800000ff027424 */ /* 0x000fc600078e00ff */
[----:B------:R-:W-:-:S04]  /*03f0*/  FSETP.GT.FTZ.AND P1, PT, R25, R10, PT ;  /* 0x0000000a1900720b */ /* 0x000fc80003f34000 */
[----:B------:R-:W-:Y:S02]  /*0400*/  FSEL R25, R25, R10, P1 ;  /* 0x0000000a19197208 */ /* 0x000fe40000800000 */
[----:B------:R-:W-:-:S04]  /*0410*/  @!P0 SHF.L.U32 R2, R18, 0x10, RZ ;  /* 0x0000001012028819 */ /* 0x000fc800000006ff */
        /* <DEDUP_REMOVED lines=21> */
[C---:B------:R-:W-:Y:S01]  /*0570*/  FADD.FTZ R16, -R21.reuse, R16 ;  /* 0x0000001015107221 */ /* 0x040fe20000010100 */
[----:B------:R-:W-:Y:S01]  /*0580*/  FMUL.FTZ R25, R8, 1.4426950216293334961 ;  /* 0x3fb8aa3b08197820 */ /* 0x000fe20000410000 */
[----:B------:R-:W-:Y:S01]  /*0590*/  FMUL.FTZ R26, R6, 1.4426950216293334961 ;  /* 0x3fb8aa3b061a7820 */ /* 0x000fe20000410000 */
[----:B------:R-:W-:Y:S01]  /*05a0*/  FMUL.FTZ R28, R4, 1.4426950216293334961 ;  /* 0x3fb8aa3b041c7820 */ /* 0x000fe20000410000 */
[----:B------:R-:W-:Y:S01]  /*05b0*/  FMUL.FTZ R23, R16, 1.4426950216293334961 ;  /* 0x3fb8aa3b10177820 */ /* 0x000fe20000410000 */
[----:B------:R-:W0:Y:S01]  /*05c0*/  MUFU.EX2 R18, R25 ;  /* 0x0000001900127308 */ /* 0x000e220000000800 */
[C---:B------:R-:W-:Y:S01]  /*05d0*/  FADD.FTZ R14, -R21.reuse, R14 ;  /* 0x0000000e150e7221 */ /* 0x040fe20000010100 */
[C---:B------:R-:W-:Y:S01]  /*05e0*/  FADD.FTZ R12, -R21.reuse, R12 ;  /* 0x0000000c150c7221 */ /* 0x040fe20000010100 */
[C---:B------:R-:W-:Y:S01]  /*05f0*/  FADD.FTZ R10, -R21.reuse, R10 ;  /* 0x0000000a150a7221 */ /* 0x040fe20000010100 */
[----:B------:R-:W-:Y:S01]  /*0600*/  FADD.FTZ R21, -R21, R2 ;  /* 0x0000000215157221 */ /* 0x000fe20000010100 */
[----:B------:R-:W-:Y:S01]  /*0610*/  FMUL.FTZ R29, R14, 1.4426950216293334961 ;  /* 0x3fb8aa3b0e1d7820 */ /* 0x000fe20000410000 */
[----:B------:R-:W-:-:S02]  /*0620*/  FMUL.FTZ R2, R12, 1.4426950216293334961 ;  /* 0x3fb8aa3b0c027820 */ /* 0x000fc40000410000 */
[----:B------:R-:W1:Y:S08]  /*0630*/  MUFU.EX2 R20, R26 ;  /* 0x0000001a00147308 */ /* 0x000e700000000800 */
[----:B------:R-:W2:Y:S01]  /*0640*/  MUFU.EX2 R22, R28 ;  /* 0x0000001c00167308 */ /* 0x000ea20000000800 */
[----:B0-----:R-:W-:Y:S01]  /*0650*/  FADD.FTZ R27, RZ, R18 ;  /* 0x00000012ff1b7221 */ /* 0x001fe20000010000 */
[----:B------:R-:W-:-:S06]  /*0660*/  FMUL.FTZ R18, R10, 1.4426950216293334961 ;  /* 0x3fb8aa3b0a127820 */ /* 0x000fcc0000410000 */
[----:B------:R-:W0:Y:S01]  /*0670*/  MUFU.EX2 R23, R23 ;  /* 0x0000001700177308 */ /* 0x000e220000000800 */
[----:B-1----:R-:W-:Y:S01]  /*0680*/  FADD.FTZ R27, R27, R20 ;  /* 0x000000141b1b7221 */ /* 0x002fe20000010000 */
[----:B------:R-:W-:-:S06]  /*0690*/  FMUL.FTZ R20, R21, 1.4426950216293334961 ;  /* 0x3fb8aa3b15147820 */ /* 0x000fcc0000410000 */
[----:B------:R-:W1:Y:S01]  /*06a0*/  MUFU.EX2 R25, R29 ;  /* 0x0000001d00197308 */ /* 0x000e620000000800 */
[----:B--2---:R-:W-:-:S07]  /*06b0*/  FADD.FTZ R22, R27, R22 ;  /* 0x000000161b167221 */ /* 0x004fce0000010000 */
        /* <DEDUP_REMOVED lines=22> */
[----:B------:R-:W-:Y:S01]  /*0820*/  ISETP.GE.AND P0, PT, R5, R0, PT ;  /* 0x000000000500720c */ /* 0x000fe20003f06270 */
[----:B------:R-:W-:Y:S01]  /*0830*/  ULDC.64 UR6, c[0x0][0x210] ;  /* 0x0000840000067ab9 */ /* 0x000fe20000000a00 */
[----:B------:R-:W-:Y:S02]  /*0840*/  SHF.R.S32.HI R20, RZ, 0x1f, R3 ;  /* 0x0000001fff147819 */ /* 0x000fe40000011403 */
[----:B------:R-:W-:-:S04]  /*0850*/  LEA R2, P1, R3, UR6, 0x2 ;  /* 0x0000000603027c11 */ /* 0x000fc8000f8210ff */
[----:B------:R-:W-:Y:S01]  /*0860*/  LEA.HI.X R3, R3, UR7, R20, 0x2, P1 ;  /* 0x0000000703037c11 */ /* 0x000fe200088f1414 */
[----:B-1----:R-:W-:-:S05]  /*0870*/  FFMA.FTZ R5, R19, -0.69314718246459960938, R8 ;  /* 0xbf31721813057823 */ /* 0x002fca0000010008 */
[----:B------:R1:W-:Y:S01]  /*0880*/  STG.E desc[UR4][R2.64], R5 ;  /* 0x0000000502007986 */ /* 0x0003e2000c101904 */
[----:B------:R-:W-:Y:S05]  /*0890*/  @P0 EXIT ;  /* 0x000000000000094d */ /* 0x000fea0003800000 */
[----:B------:R-:W-:Y:S01]  /*08a0*/  ISETP.GE.AND P0, PT, R7, R0, PT ;  /* 0x000000000700720c */ /* 0x000fe20003f06270 */
[----:B-1----:R-:W-:-:S05]  /*08b0*/  FFMA.FTZ R5, R19, -0.69314718246459960938, R6 ;  /* 0xbf31721813057823 */ /* 0x002fca0000010006 */
[----:B------:R1:W-:Y:S07]  /*08c0*/  STG.E desc[UR4][R2.64+0x80], R5 ;  /* 0x0000800502007986 */ /* 0x0003ee000c101904 */
        /* <DEDUP_REMOVED lines=21> */
[----:B------:R-:W-:-:S05]  /*0a20*/  FFMA.FTZ R21, R19, -0.69314718246459960938, R21 ;  /* 0xbf31721813157823 */ /* 0x000fca0000010015 */
[----:B------:R-:W-:Y:S01]  /*0a30*/  STG.E desc[UR4][R2.64+0x380], R21 ;  /* 0x0003801502007986 */ /* 0x000fe2000c101904 */
[----:B------:R-:W-:Y:S05]  /*0a40*/  EXIT ;  /* 0x000000000000794d */ /* 0x000fea0003800000 */
.L_x_5652:
        /* <DEDUP_REMOVED lines=11> */
.L_x_11959:


//--------------------- .text._ZN43_GLOBAL__N__9ae7fba5_10_SoftMax_cu_9f978f6320softmax_warp_forwardIN3c108BFloat16EffLi7ELb1ELb0EEEvPT0_PKT_iiiPKbib --------------------------
	.section	.text._ZN43_GLOBAL__N__9ae7fba5_10_SoftMax_cu_9f978f6320softmax_warp_forwardIN3c108BFloat16EffLi7ELb1ELb0EEEvPT0_PKT_iiiPKbib,"ax",@progbits
	.align	128
.text._ZN43_GLOBAL__N__9ae7fba5_10_SoftMax_cu_9f978f6320softmax_warp_forwardIN3c108BFloat16EffLi7ELb1ELb0EEEvPT0_PKT_iiiPKbib:
        .type           _ZN43_GLOBAL__N__9ae7fba5_10_SoftMax_cu_9f978f6320softmax_warp_forwardIN3c108BFloat16EffLi7ELb1ELb0EEEvPT0_PKT_iiiPKbib,@function
        .size           _ZN43_GLOBAL__N__9ae7fba5_10_SoftMax_cu_9f978f6320softmax_warp_forwardIN3c108BFloat16EffLi7ELb1ELb0EEEvPT0_PKT_iiiPKbib,(.L_x_11960 - _ZN43_GLOBAL__N__9ae7fba5_10_SoftMax_cu_9f978f6320softmax_warp_forwardIN3c108BFloat16EffLi7ELb1ELb0EEEvPT0_PKT_iiiPKbib)
        .other          _ZN43_GLOBAL__N__9ae7fba5_10_SoftMax_cu_9f978f6320softmax_warp_forwardIN3c108BFloat16EffLi7ELb1ELb0EEEvPT0_PKT_iiiPKbib,@"STO_CUDA_ENTRY STV_DEFAULT"
_ZN43_GLOBAL__N__9ae7fba5_10_SoftMax_cu_9f978f6320softmax_warp_forwardIN3c108BFloat16EffLi7ELb1ELb0EEEvPT0_PKT_iiiPKbib:
[----:B------:R-:W-:Y:S01]  /*0000*/  LDC R1, c[0x0][0x28] ;  /* 0x00000a00ff017b82 */ /* 0x000fe20000000800 */
[----:B------:R-:W0:Y:S07]  /*0010*/  S2R R0, SR_TID.Y ;  /* 0x0000000000007919 */ /* 0x000e2e0000002200 */
[----:B------:R-:W0:Y:S01]  /*0020*/  S2UR UR6, SR_CTAID.X ;  /* 0x00000000000679c3 */ /* 0x000e220000002500 */
[----:B------:R-:W-:Y:S01]  /*0030*/  ULDC.64 UR4, c[0x0][0x208] ;  /* 0x0000820000047ab9 */ /* 0x000fe20000000a00 */
[----:B------:R-:W1:Y:S06]  /*0040*/  S2R R4, SR_TID.X ;  /* 0x0000000000047919 */ /* 0x000e6c0000002100 */
[----:B------:R-:W0:Y:S08]  /*0050*/  LDC R5, c[0x0][0x4] ;  /* 0x00000100ff057b82 */ /* 0x000e300000000800 */
[----:B------:R-:W2:Y:S08]  /*0060*/  LDC.64 R2, c[0x0][0x220] ;  /* 0x00008800ff027b82 */ /* 0x000eb00000000a00 */
[----:B------:R-:W3:Y:S08]  /*0070*/  LDC R6, c[0x0][0x228] ;  /* 0x00008a00ff067b82 */ /* 0x000ef00000000800 */
[----:B------:R-:W4:Y:S01]  /*0080*/  LDC.64 R14, c[0x0][0x218] ;  /* 0x00008600ff0e7b82 */ /* 0x000f220000000a00 */
[----:B0-----:R-:W-:Y:S01]  /*0090*/  IMAD R5, R5, UR6, R0 ;  /* 0x0000000605057c24 */ /* 0x001fe2000f8e0200 */
[----:B------:R-:W-:Y:S01]  /*00a0*/  MOV R19, 0xff800000 ;  /* 0xff80000000137802 */ /* 0x000fe20000000f00 */
[----:B------:R-:W-:-:S02]  /*00b0*/  ULDC.64 UR8, c[0x0][0x218] ;  /* 0x0000860000087ab9 */ /* 0x000fc40000000a00 */
[----:B------:R-:W-:-:S04]  /*00c0*/  IMAD.SHL.U32 R5, R5, 0x2, RZ ;  /* 0x0000000205057824 */ /* 0x000fc800078e00ff */
[----:B--2---:R-:W-:Y:S02]  /*00d0*/  IMAD.IADD R10, R2, 0x1, -R5 ;  /* 0x00000001020a7824 */ /* 0x004fe400078e0a05 */
[----:B-1----:R-:W-:-:S03]  /*00e0*/  IMAD R3, R5, R3, R4 ;  /* 0x0000000305037224 */ /* 0x002fc600078e0204 */
[----:B------:R-:W-:-:S04]  /*00f0*/  ISETP.GT.AND P0, PT, R10, RZ, PT ;  /* 0x000000ff0a00720c */ /* 0x000fc80003f04270 */
[----:B---3--:R-:W-:-:S04]  /*0100*/  SEL R8, R6, RZ, P0 ;  /* 0x000000ff06087207 */ /* 0x008fc80000000000 */
[----:B------:R-:W-:Y:S01]  /*0110*/  ISETP.GE.AND P4, PT, R4, R8, PT ;  /* 0x000000080400720c */ /* 0x000fe20003f86270 */
[----:B----4-:R-:W-:-:S12]  /*0120*/  IMAD.WIDE R14, R3, 0x2, R14 ;  /* 0x00000002030e7825 */ /* 0x010fd800078e020e */
[----:B------:R-:W2:Y:S01]  /*0130*/  @!P4 LDG.E.U16 R13, desc[UR4][R14.64] ;  /* 0x000000040e0dc981 */ /* 0x000ea2000c1e1500 */
[----:B------:R-:W-:Y:S01]  /*0140*/  VIADD R7, R4, 0x20 ;  /* 0x0000002004077836 */ /* 0x000fe20000000000 */
[----:B------:R-:W-:Y:S01]  /*0150*/  VIMNMX R10, R10, 0x2, PT ;  /* 0x000000020a0a7848 */ /* 0x000fe20003fe0100 */
[C---:B------:R-:W-:Y:S01]  /*0160*/  VIADD R9, R4.reuse, 0x40 ;  /* 0x0000004004097836 */ /* 0x040fe20000000000 */
[----:B------:R-:W-:Y:S01]  /*0170*/  SHF.R.S32.HI R5, RZ, 0x1f, R3 ;  /* 0x0000001fff057819 */ /* 0x000fe20000011403 */
[----:B------:R-:W-:Y:S01]  /*0180*/  VIADD R11, R4, 0x60 ;  /* 0x00000060040b7836 */ /* 0x000fe20000000000 */
[-C--:B------:R-:W-:Y:S02]  /*0190*/  ISETP.GE.AND P0, PT, R7, R8.reuse, PT ;  /* 0x000000080700720c */ /* 0x080fe40003f06270 */
[----:B------:R-:W-:Y:S02]  /*01a0*/  ISETP.GT.AND P3, PT, R10, 0x1, PT ;  /* 0x000000010a00780c */ /* 0x000fe40003f64270 */
[----:B------:R-:W-:-:S02]  /*01b0*/  ISETP.GE.AND P1, PT, R9, R8, PT ;  /* 0x000000080900720c */ /* 0x000fc40003f26270 */
[----:B------:R-:W-:Y:S02]  /*01c0*/  ISETP.GE.AND P2, PT, R11, R8, PT ;  /* 0x000000080b00720c */ /* 0x000fe40003f46270 */
[----:B------:R-:W-:Y:S02]  /*01d0*/  IADD3 R8, P5, R3, R6, RZ ;  /* 0x0000000603087210 */ /* 0x000fe40007fbe0ff */
[----:B------:R-:W-:-:S03]  /*01e0*/  SEL R12, R6, RZ, P3 ;  /* 0x000000ff060c7207 */ /* 0x000fc60001800000 */
[----:B------:R-:W3:Y:S01]  /*01f0*/  @!P0 LDG.E.U16 R23, desc[UR4][R14.64+0x40] ;  /* 0x000040040e178981 */ /* 0x000ee2000c1e1500 */
[----:B------:R-:W-:Y:S02]  /*0200*/  ISETP.GE.AND P6, PT, R7, R12, PT ;  /* 0x0000000c0700720c */ /* 0x000fe40003fc6270 */
[----:B------:R-:W-:Y:S01]  /*0210*/  LEA R16, P3, R8, UR8, 0x1 ;  /* 0x0000000808107c11 */ /* 0x000fe2000f8608ff */
[----:B------:R-:W4:Y:S04]  /*0220*/  @!P1 LDG.E.U16 R21, desc[UR4][R14.64+0x80] ;  /* 0x000080040e159981 */ /* 0x000f28000c1e1500 */
[----:B------:R-:W5:Y:S01]  /*0230*/  @!P2 LDG.E.U16 R27, desc[UR4][R14.64+0xc0] ;  /* 0x0000c0040e1ba981 */ /* 0x000f62000c1e1500 */
[----:B--2---:R-:W-:Y:S01]  /*0240*/  @!P4 IMAD.U32 R19, R13, 0x10000, RZ ;  /* 0x000100000d13c824 */ /* 0x004fe200078e00ff */
[----:B------:R-:W-:-:S02]  /*0250*/  LEA.HI.X.SX32 R13, R6, R5, 0x1, P5 ;  /* 0x00000005060d7211 */ /* 0x000fc400028f0eff */
[-C--:B------:R-:W-:Y:S02]  /*0260*/  ISETP.GE.AND P5, PT, R4, R12.reuse, PT ;  /* 0x0000000c0400720c */ /* 0x080fe40003fa6270 */
[----:B------:R-:W-:Y:S02]  /*0270*/  LEA.HI.X R17, R8, UR9, R13, 0x1, P3 ;  /* 0x0000000908117c11 */ /* 0x000fe400098f0c0d */
[----:B------:R-:W-:-:S03]  /*0280*/  ISETP.GE.AND P4, PT, R9, R12, PT ;  /* 0x0000000c0900720c */ /* 0x000fc60003f86270 */
[----:B------:R-:W2:Y:S01]  /*0290*/  @!P6 LDG.E.U16 R20, desc[UR4][R16.64+0x40] ;  /* 0x000040041014e981 */ /* 0x000ea2000c1e1500 */
[----:B------:R-:W-:-:S05]  /*02a0*/  ISETP.GE.AND P3, PT, R11, R12, PT ;  /* 0x0000000c0b00720c */ /* 0x000fca0003f66270 */
[----:B------:R-:W2:Y:S04]  /*02b0*/  @!P5 LDG.E.U16 R18, desc[UR4][R16.64] ;  /* 0x000000041012d981 */ /* 0x000ea8000c1e1500 */
[----:B------:R-:W2:Y:S04]  /*02c0*/  @!P4 LDG.E.U16 R22, desc[UR4][R16.64+0x80] ;  /* 0x000080041016c981 */ /* 0x000ea8000c1e1500 */
[----:B------:R0:W2:Y:S01]  /*02d0*/  @!P3 LDG.E.U16 R12, desc[UR4][R16.64+0xc0] ;  /* 0x0000c004100cb981 */ /* 0x0000a2000c1e1500 */
[----:B------:R-:W-:Y:S02]  /*02e0*/  IMAD.MOV.U32 R24, RZ, RZ, -0x800000 ;  /* 0xff800000ff187424 */ /* 0x000fe400078e00ff */
[----:B---3--:R-:W-:-:S02]  /*02f0*/  @!P0 IMAD.U32 R24, R23, 0x10000, RZ ;  /* 0x0001000017188824 */ /* 0x008fc400078e00ff */
[----:B------:R-:W-:-:S03]  /*0300*/  IMAD.MOV.U32 R23, RZ, RZ, -0x800000 ;  /* 0xff800000ff177424 */ /* 0x000fc600078e00ff */
[-C--:B------:R-:W-:Y:S02]  /*0310*/  FSETP.GT.FTZ.AND P0, PT, R19, R24.reuse, PT ;  /* 0x000000181300720b */ /* 0x080fe40003f14000 */
[----:B----4-:R-:W-:Y:S02]  /*0320*/  @!P1 SHF.L.U32 R23, R21, 0x10, RZ ;  /* 0x0000001015179819 */ /* 0x010fe400000006ff */
[----:B------:R-:W-:Y:S01]  /*0330*/  FSEL R28, R19, R24, P0 ;  /* 0x00000018131c7208 */ /* 0x000fe20000000000 */
[----:B------:R-:W-:Y:S02]  /*0340*/  IMAD.MOV.U32 R26, RZ, RZ, -0x800000 ;  /* 0xff800000ff1a7424 */ /* 0x000fe400078e00ff */
[----:B------:R-:W-:Y:S01]  /*0350*/  IMAD.MOV.U32 R25, RZ, RZ, -0x800000 ;  /* 0xff800000ff197424 */ /* 0x000fe200078e00ff */
[CC--:B------:R-:W-:Y:S01]  /*0360*/  FSETP.GT.FTZ.AND P0, PT, R28.reuse, R23.reuse, PT ;  /* 0x000000171c00720b */ /* 0x0c0fe20003f14000 */
[----:B------:R-:W-:Y:S02]  /*0370*/  IMAD.MOV.U32 R21, RZ, RZ, -0x800000 ;  /* 0xff800000ff157424 */ /* 0x000fe400078e00ff */
[----:B-----5:R-:W-:Y:S01]  /*0380*/  @!P2 IMAD.U32 R21, R27, 0x10000, RZ ;  /* 0x000100001b15a824 */ /* 0x020fe200078e00ff */
[----:B------:R-:W-:-:S04]  /*0390*/  FSEL R28, R28, R23, P0 ;  /* 0x000000171c1c7208 */ /* 0x000fc80000000000 */
[----:B------:R-:W-:-:S04]  /*03a0*/  FSETP.GT.FTZ.AND P0, PT, R28, R21, PT ;  /* 0x000000151c00720b */ /* 0x000fc80003f14000 */
[----:B------:R-:W-:-:S05]  /*03b0*/  FSEL R28, R28, R21, P0 ;  /* 0x000000151c1c7208 */ /* 0x000fca0000000000 */
[----:B0-----:R-:W0:Y:S01]  /*03c0*/  SHFL.BFLY PT, R17, R28, 0x10, 0x1f ;  /* 0x0e001f001c117f89 */ /* 0x001e2200000e0000 */
[----:B--2---:R-:W-:Y:S01]  /*03d0*/  @!P6 IMAD.U32 R26, R20, 0x10000, RZ ;  /* 0x00010000141ae824 */ /* 0x004fe200078e00ff */
[----:B------:R-:W-:Y:S01]  /*03e0*/  @!P5 SHF.L.U32 R25, R18, 0x10, RZ ;  /* 0x000000101219d819 */ /* 0x000fe200000006ff */
[----:B------:R-:W-:-:S03]  /*03f0*/  IMAD.MOV.U32 R20, RZ, RZ, -0x800000 ;  /* 0xff800000ff147424 */ /* 0x000fc600078e00ff */
[CC--:B------:R-:W-:Y:S02]  /*0400*/  FSETP.GT.FTZ.AND P1, PT, R25.reuse, R26.reuse, PT ;  /* 0x0000001a1900720b */ /* 0x0c0fe40003f34000 */
[----:B------:R-:W-:Y:S02]  /*0410*/  @!P4 SHF.L.U32 R20, R22, 0x10, RZ ;  /* 0x000000101614c819 */ /* 0x000fe400000006ff */
[----:B------:R-:W-:Y:S01]  /*0420*/  FSEL R15, R25, R26, P1 ;  /* 0x0000001a190f7208 */ /* 0x000fe20000800000 */
[----:B------:R-:W-:-:S03]  /*0430*/  IMAD.MOV.U32 R18, RZ, RZ, -0x800000 ;  /* 0xff800000ff127424 */ /* 0x000fc600078e00ff */
[----:B------:R-:W-:Y:S01]  /*0440*/  FSETP.GT.FTZ.AND P0, PT, R15, R20, PT ;  /* 0x000000140f00720b */ /* 0x000fe20003f14000 */
[----:B------:R-:W-:-:S03]  /*0450*/  @!P3 IMAD.U32 R18, R12, 0x10000, RZ ;  /* 0x000100000c12b824 */ /* 0x000fc600078e00ff */
[----:B------:R-:W-:-:S04]  /*0460*/  FSEL R15, R15, R20, P0 ;  /* 0x000000140f0f7208 */ /* 0x000fc80000000000 */
        /* <DEDUP_REMOVED lines=30> */
[----:B------:R-:W-:-:S03]  /*0650*/  FADD.FTZ R14, -R22, R24 ;  /* 0x00000018160e7221 */ /* 0x000fc60000010100 */
[----:B------:R-:W-:Y:S01]  /*0660*/  FMUL.FTZ R27, R12, 1.4426950216293334961 ;  /* 0x3fb8aa3b0c1b7820 */ /* 0x000fe20000410000 */
[----:B-1----:R-:W-:-:S04]  /*0670*/  FSETP.GEU.FTZ.AND P0, PT, R17, R28, PT ;  /* 0x0000001c1100720b */ /* 0x002fc80003f1e000 */
[----:B------:R-:W-:-:S05]  /*0680*/  FSEL R19, R28, R17, !P0 ;  /* 0x000000111c137208 */ /* 0x000fca0004000000 */
[----:B------:R-:W-:Y:S01]  /*0690*/  FADD.FTZ R15, -R19, R25 ;  /* 0x00000019130f7221 */ /* 0x000fe20000010100 */
[----:B------:R-:W0:Y:S01]  /*06a0*/  MUFU.EX2 R27, R27 ;  /* 0x0000001b001b7308 */ /* 0x000e220000000800 */
[----:B------:R-:W-:Y:S02]  /*06b0*/  FMUL.FTZ R28, R14, 1.4426950216293334961 ;  /* 0x3fb8aa3b0e1c7820 */ /* 0x000fe40000410000 */
[----:B------:R-:W-:Y:S01]  /*06c0*/  FMUL.FTZ R25, R15, 1.4426950216293334961 ;  /* 0x3fb8aa3b0f197820 */ /* 0x000fe20000410000 */
[----:B------:R-:W-:-:S04]  /*06d0*/  FADD.FTZ R16, -R19, R26 ;  /* 0x0000001a13107221 */ /* 0x000fc80000010100 */
[----:B------:R-:W1:Y:S01]  /*06e0*/  MUFU.EX2 R24, R28 ;  /* 0x0000001c00187308 */ /* 0x000e620000000800 */
[C---:B------:R-:W-:Y:S01]  /*06f0*/  FADD.FTZ R17, -R22.reuse, R23 ;  /* 0x0000001716117221 */ /* 0x040fe20000010100 */
[----:B------:R-:W-:Y:S01]  /*0700*/  FADD.FTZ R21, -R22, R21 ;  /* 0x0000001516157221 */ /* 0x000fe20000010100 */
[----:B------:R-:W-:-:S05]  /*0710*/  FMUL.FTZ R22, R16, 1.4426950216293334961 ;  /* 0x3fb8aa3b10167820 */ /* 0x000fca0000410000 */
[----:B------:R-:W2:Y:S01]  /*0720*/  MUFU.EX2 R25, R25 ;  /* 0x0000001900197308 */ /* 0x000ea20000000800 */
[----:B0-----:R-:W-:Y:S01]  /*0730*/  FADD.FTZ R27, RZ, R27 ;  /* 0x0000001bff1b7221 */ /* 0x001fe20000010000 */
[----:B------:R-:W-:-:S06]  /*0740*/  FADD.FTZ R20, -R19, R20 ;  /* 0x0000001413147221 */ /* 0x000fcc0000010100 */
[----:B------:R-:W0:Y:S01]  /*0750*/  MUFU.EX2 R22, R22 ;  /* 0x0000001600167308 */ /* 0x000e220000000800 */
[----:B-1----:R-:W-:Y:S01]  /*0760*/  FADD.FTZ R24, R27, R24 ;  /* 0x000000181b187221 */ /* 0x002fe20000010000 */
[----:B------:R-:W-:Y:S01]  /*0770*/  FMUL.FTZ R23, R17, 1.4426950216293334961 ;  /* 0x3fb8aa3b11177820 */ /* 0x000fe20000410000 */
[----:B------:R-:W-:Y:S01]  /*0780*/  FADD.FTZ R18, -R19, R18 ;  /* 0x0000001213127221 */ /* 0x000fe20000010100 */
[----:B------:R-:W-:Y:S01]  /*0790*/  FMUL.FTZ R19, R21, 1.4426950216293334961 ;  /* 0x3fb8aa3b15137820 */ /* 0x000fe20000410000 */
[----:B--2---:R-:W-:Y:S01]  /*07a0*/  FADD.FTZ R27, RZ, R25 ;  /* 0x00000019ff1b7221 */ /* 0x004fe20000010000 */
[----:B------:R-:W-:Y:S02]  /*07b0*/  FMUL.FTZ R25, R20, 1.4426950216293334961 ;  /* 0x3fb8aa3b14197820 */ /* 0x000fe40000410000 */
[----:B------:R-:W1:Y:S01]  /*07c0*/  MUFU.EX2 R23, R23 ;  /* 0x0000001700177308 */ /* 0x000e620000000800 */
[----:B------:R-:W-:-:S07]  /*07d0*/  FMUL.FTZ R26, R18, 1.4426950216293334961 ;  /* 0x3fb8aa3b121a7820 */ /* 0x000fce0000410000 */
[----:B------:R-:W2:Y:S01]  /*07e0*/  MUFU.EX2 R25, R25 ;  /* 0x0000001900197308 */ /* 0x000ea20000000800 */
[----:B0-----:R-:W-:-:S07]  /*07f0*/  FADD.FTZ R22, R27, R22 ;  /* 0x000000161b167221 */ /* 0x001fce0000010000 */
[----:B------:R-:W0:Y:S08]  /*0800*/  MUFU.EX2 R19, R19 ;  /* 0x0000001300137308 */ /* 0x000e300000000800 */
[----:B------:R-:W3:Y:S01]  /*0810*/  MUFU.EX2 R27, R26 ;  /* 0x0000001a001b7308 */ /* 0x000ee20000000800 */
[----:B-1----:R-:W-:Y:S01]  /*0820*/  FADD.FTZ R24, R24, R23 ;  /* 0x0000001718187221 */ /* 0x002fe20000010000 */
[----:B--2---:R-:W-:-:S03]  /*0830*/  FADD.FTZ R22, R22, R25 ;  /* 0x0000001916167221 */ /* 0x004fc60000010000 */
[----:B0-----:R-:W-:Y:S01]  /*0840*/  FADD.FTZ R24, R24, R19 ;  /* 0x0000001318187221 */ /* 0x001fe20000010000 */
        /* <DEDUP_REMOVED lines=26> */
[----:B------:R-:W1:Y:S01]  /*09f0*/  MUFU.LG2 R19, R19 ;  /* 0x0000001300137308 */ /* 0x000e620000000c00 */
[----:B------:R-:W-:Y:S02]  /*0a00*/  ULDC.64 UR8, c[0x0][0x210] ;  /* 0x0000840000087ab9 */ /* 0x000fe40000000a00 */
[----:B------:R-:W-:-:S04]  /*0a10*/  LEA R4, P0, R3, UR8, 0x2 ;  /* 0x0000000803047c11 */ /* 0x000fc8000f8010ff */
[----:B------:R-:W-:Y:S02]  /*0a20*/  LEA.HI.X R5, R3, UR9, R5, 0x2, P0 ;  /* 0x0000000903057c11 */ /* 0x000fe400080f1405 */
[----:B------:R-:W-:Y:S01]  /*0a30*/  ISETP.GE.AND P0, PT, R7, R6, PT ;  /* 0x000000060700720c */ /* 0x000fe20003f06270 */
[----:B-1----:R-:W-:-:S05]  /*0a40*/  FFMA.FTZ R3, R19, -0.69314718246459960938, R12 ;  /* 0xbf31721813037823 */ /* 0x002fca000001000c */
[----:B------:R1:W-:Y:S07]  /*0a50*/  STG.E desc[UR4][R4.64], R3 ;  /* 0x0000000304007986 */ /* 0x0003ee000c101904 */
[----:B------:R-:W-:Y:S05]  /*0a60*/  @P0 BRA `(.L_x_5654) ;  /* 0x0000000000240947 */ /* 0x000fea0003800000 */
[----:B-1----:R-:W-:Y:S01]  /*0a70*/  FFMA.FTZ R3, R19, -0.69314718246459960938, R14 ;  /* 0xbf31721813037823 */ /* 0x002fe2000001000e */
[----:B------:R-:W-:-:S04]  /*0a80*/  ISETP.GE.AND P0, PT, R9, R6, PT ;  /* 0x000000060900720c */ /* 0x000fc80003f06270 */
[----:B------:R2:W-:Y:S09]  /*0a90*/  STG.E desc[UR4][R4.64+0x80], R3 ;  /* 0x0000800304007986 */ /* 0x0005f2000c101904 */
[----:B------:R-:W-:Y:S05]  /*0aa0*/  @P0 BRA `(.L_x_5654) ;  /* 0x0000000000140947 */ /* 0x000fea0003800000 */
[----:B------:R-:W-:Y:S01]  /*0ab0*/  ISETP.GE.AND P0, PT, R11, R6, PT ;  /* 0x000000060b00720c */ /* 0x000fe20003f06270 */
[----:B------:R-:W-:-:S05]  /*0ac0*/  FFMA.FTZ R17, R19, -0.69314718246459960938, R17 ;  /* 0xbf31721813117823 */ /* 0x000fca0000010011 */
[----:B------:R3:W-:Y:S07]  /*0ad0*/  STG.E desc[UR4][R4.64+0x100], R17 ;  /* 0x0001001104007986 */ /* 0x0007ee000c101904 */
[----:B------:R-:W-:-:S05]  /*0ae0*/  @!P0 FFMA.FTZ R21, R19, -0.69314718246459960938, R21 ;  /* 0xbf31721813158823 */ /* 0x000fca0000010015 */
[----:B------:R3:W-:Y:S02]  /*0af0*/  @!P0 STG.E desc[UR4][R4.64+0x180], R21 ;  /* 0x0001801504008986 */ /* 0x0007e4000c101904 */
.L_x_5654:
[----:B------:R-:W-:Y:S05]  /*0b00*/  BSYNC B0 ;  /* 0x0000000000007941 */ /* 0x000fea0003800000 */
.L_x_5653:
[----:B-12---:R-:W1:Y:S02]  /*0b10*/  LDC R3, c[0x0][0x4] ;  /* 0x00000100ff037b82 */ /* 0x006e640000000800 */
[----:B-1----:R-:W-:-:S04]  /*0b20*/  IMAD R3, R3, UR6, R0 ;  /* 0x0000000603037c24 */ /* 0x002fc8000f8e0200 */
[----:B------:R-:W-:-:S05]  /*0b30*/  IMAD R3, R3, -0x2, R2 ;  /* 0xfffffffe03037824 */ /* 0x000fca00078e0202 */
[----:B------:R-:W-:-:S13]  /*0b40*/  ISETP.GE.AND P0, PT, R3, 0x2, PT ;  /* 0x000000020300780c */ /* 0x000fda0003f06270 */
[----:B------:R-:W-:Y:S05]  /*0b50*/  @!P0 EXIT ;  /* 0x000000000000894d */ /* 0x000fea0003800000 */
[----:B------:R-:W-:Y:S05]  /*0b60*/  @P1 EXIT ;  /* 0x000000000000194d */ /* 0x000fea0003800000 */
[----:B---3--:R-:W1:Y:S01]  /*0b70*/  MUFU.LG2 R17, R10 ;  /* 0x0000000a00117308 */ /* 0x008e620000000c00 */
[----:B------:R-:W-:Y:S01]  /*0b80*/  ISETP.GE.AND P1, PT, R7, R6, PT ;  /* 0x000000060700720c */ /* 0x000fe20003f26270 */
[----:B------:R-:W-:Y:S02]  /*0b90*/  ULDC.64 UR6, c[0x0][0x210] ;  /* 0x0000840000067ab9 */ /* 0x000fe40000000a00 */
[----:B------:R-:W-:-:S04]  /*0ba0*/  LEA R2, P0, R8, UR6, 0x2 ;  /* 0x0000000608027c11 */ /* 0x000fc8000f8010ff */
[----:B------:R-:W-:Y:S01]  /*0bb0*/  LEA.HI.X R3, R8, UR7, R13, 0x2, P0 ;  /* 0x0000000708037c11 */ /* 0x000fe200080f140d */
        /* <DEDUP_REMOVED lines=8> */
[----:B--2---:R-:W-:-:S05]  /*0c40*/  FFMA.FTZ R5, R17, -0.69314718246459960938, R20 ;  /* 0xbf31721811057823 */ /* 0x004fca0000010014 */
[----:B------:R2:W-:Y:S07]  /*0c50*/  STG.E desc[UR4][R2.64+0x100], R5 ;  /* 0x0001000502007986 */ /* 0x0005ee000c101904 */
[----:B------:R-:W-:Y:S05]  /*0c60*/  @P0 EXIT ;  /* 0x000000000000094d */ /* 0x000fea0003800000 */
[----:B--2---:R-:W-:-:S05]  /*0c70*/  FFMA.FTZ R5, R17, -0.69314718246459960938, R18 ;  /* 0xbf31721811057823 */ /* 0x004fca0000010012 */
[----:B------:R-:W-:Y:S01]  /*0c80*/  STG.E desc[UR4][R2.64+0x180], R5 ;  /* 0x0001800502007986 */ /* 0x000fe2000c101904 */
[----:B------:R-:W-:Y:S05]  /*0c90*/  EXIT ;  /* 0x000000000000794d */ /* 0x000fea0003800000 */
.L_x_5655:
        /* <DEDUP_REMOVED lines=14> */
.L_x_11960:


//--------------------- .text._ZN43_GLOBAL__N__9ae7fba5_10_SoftMax_cu_9f978f6320softmax_warp_forwardIN3c108BFloat16EffLi6ELb1ELb0EEEvPT0_PKT_iiiPKbib --------------------------
	.section	.text._ZN43_GLOBAL__N__9ae7fba5_10_SoftMax_cu_9f978f6320softmax_warp_forwardIN3c108BFloat16EffLi6ELb1ELb0EEEvPT0_PKT_iiiPKbib,"ax",@progbits
	.align	128
.text._ZN43_GLOBAL__N__9ae7fba5_10_SoftMax_cu_9f978f6320softmax_warp_forwardIN3c108BFloat16EffLi6ELb1ELb0EEEvPT0_PKT_iiiPKbib:
        .type           _ZN43_GLOBAL__N__9ae7fba5_10_SoftMax_cu_9f978f6320softmax_warp_forwardIN3c108BFloat16EffLi6ELb1ELb0EEEvPT0_PKT_iiiPKbib,@function
        .size           _ZN43_GLOBAL__N__9ae7fba5_10_SoftMax_cu_9f978f6320softmax_warp_forwardIN3c108BFloat16EffLi6ELb1ELb0EEEvPT0_PKT_iiiPKbib,(.L_x_11961 - _ZN43_GLOBAL__N__9ae7fba5_10_SoftMax_cu_9f978f6320softmax_warp_forwardIN3c108BFloat16EffLi6ELb1ELb0EEEvPT0_PKT_iiiPKbib)
        .other          _ZN43_GLOBAL__N__9ae7fba5_10_SoftMax_cu_9f978f6320softmax_warp_forwardIN3c108BFloat16EffLi6ELb1ELb0EEEvPT0_PKT_iiiPKbib,@"STO_CUDA_ENTRY STV_DEFAULT"
_ZN43_GLOBAL__N__9ae7fba5_10_SoftMax_cu_9f978f6320softmax_warp_forwardIN3c108BFloat16EffLi6ELb1ELb0EEEvPT0_PKT_iiiPKbib:
        /* <DEDUP_REMOVED lines=78> */
[C---:B------:R-:W-:Y:S01]  /*04e0*/  FADD.FTZ R14, -R16.reuse, R14 ;  /* 0x0000000e100e7221 */ /* 0x040fe20000010100 */
[----:B------:R-:W-:Y:S01]  /*04f0*/  FMUL.FTZ R17, R13, 1.4426950216293334961 ;  /* 0x3fb8aa3b0d117820 */ /* 0x000fe20000410000 */
[----:B------:R-:W-:Y:S02]  /*0500*/  FADD.FTZ R11, -R16, R11 ;  /* 0x0000000b100b7221 */ /* 0x000fe40000010100 */
[----:B------:R-:W-:Y:S01]  /*0510*/  FMUL.FTZ R19, R14, 1.4426950216293334961 ;  /* 0x3fb8aa3b0e137820 */ /* 0x000fe20000410000 */
        /* <DEDUP_REMOVED lines=39> */
[----:B------:R-:W1:Y:S01]  /*0790*/  MUFU.LG2 R8, R8 ;  /* 0x0000000800087308 */ /* 0x000e620000000c00 */
[----:B------:R-:W-:Y:S01]  /*07a0*/  ISETP.GE.AND P0, PT, R5, R0, PT ;  /* 0x000000000500720c */ /* 0x000fe20003f06270 */
[----:B------:R-:W-:Y:S02]  /*07b0*/  ULDC.64 UR8, c[0x0][0x210] ;  /* 0x0000840000087ab9 */ /* 0x000fe40000000a00 */
[----:B------:R-:W-:-:S04]  /*07c0*/  LEA R2, P3, R3, UR8, 0x2 ;  /* 0x0000000803027c11 */ /* 0x000fc8000f8610ff */
[----:B------:R-:W-:Y:S01]  /*07d0*/  LEA.HI.X R3, R3, UR9, R9, 0x2, P3 ;  /* 0x0000000903037c11 */ /* 0x000fe200098f1409 */
[----:B-1----:R-:W-:-:S05]  /*07e0*/  FFMA.FTZ R13, R8, -0.69314718246459960938, R13 ;  /* 0xbf317218080d7823 */ /* 0x002fca000001000d */
[----:B------:R-:W-:Y:S01]  /*07f0*/  @!P0 FFMA.FTZ R9, R8, -0.69314718246459960938, R12 ;  /* 0xbf31721808098823 */ /* 0x000fe2000001000c */
[----:B------:R1:W-:Y:S04]  /*0800*/  STG.E desc[UR4][R2.64], R13 ;  /* 0x0000000d02007986 */ /* 0x0003e8000c101904 */
[----:B------:R1:W-:Y:S02]  /*0810*/  @!P0 STG.E desc[UR4][R2.64+0x80], R9 ;  /* 0x0000800902008986 */ /* 0x0003e4000c101904 */
.L_x_5657:
[----:B------:R-:W-:Y:S05]  /*0820*/  BSYNC B0 ;  /* 0x0000000000007941 */ /* 0x000fea0003800000 */
.L_x_5656:
[----:B------:R-:W-:Y:S05]  /*0830*/  @!P1 EXIT ;  /* 0x000000000000994d */ /* 0x000fea0003800000 */
[----:B------:R-:W-:Y:S05]  /*0840*/  @P2 EXIT ;  /* 0x000000000000294d */ /* 0x000fea0003800000 */
[----:B------:R-:W2:Y:S01]  /*0850*/  MUFU.LG2 R17, R17 ;  /* 0x0000001100117308 */ /* 0x000ea20000000c00 */
[----:B------:R-:W-:Y:S01]  /*0860*/  ISETP.GE.AND P1, PT, R5, R0, PT ;  /* 0x000000000500720c */ /* 0x000fe20003f26270 */
[----:B------:R-:W-:Y:S02]  /*0870*/  ULDC.64 UR6, c[0x0][0x210] ;  /* 0x0000840000067ab9 */ /* 0x000fe40000000a00 */
[----:B-1----:R-:W-:-:S04]  /*0880*/  LEA R2, P0, R7, UR6, 0x2 ;  /* 0x0000000607027c11 */ /* 0x002fc8000f8010ff */
[----:B------:R-:W-:Y:S01]  /*0890*/  LEA.HI.X R3, R7, UR7, R10, 0x2, P0 ;  /* 0x0000000707037c11 */ /* 0x000fe200080f140a */
[----:B--2---:R-:W-:-:S05]  /*08a0*/  FFMA.FTZ R5, R17, -0.69314718246459960938, R14 ;  /* 0xbf31721811057823 */ /* 0x004fca000001000e */
[----:B------:R1:W-:Y:S01]  /*08b0*/  STG.E desc[UR4][R2.64], R5 ;  /* 0x0000000502007986 */ /* 0x0003e2000c101904 */
[----:B------:R-:W-:Y:S05]  /*08c0*/  @P1 EXIT ;  /* 0x000000000000194d */ /* 0x000fea0003800000 */
[----:B------:R-:W-:-:S05]  /*08d0*/  FFMA.FTZ R11, R17, -0.69314718246459960938, R11 ;  /* 0xbf317218110b7823 */ /* 0x000fca000001000b */
[----:B------:R-:W-:Y:S01]  /*08e0*/  STG.E desc[UR4][R2.64+0x80], R11 ;  /* 0x0000800b02007986 */ /* 0x000fe2000c101904 */
[----:B------:R-:W-:Y:S05]  /*08f0*/  EXIT ;  /* 0x000000000000794d */ /* 0x000fea0003800000 */
.L_x_5658:
        /* <DEDUP_REMOVED lines=16> */
.L_x_11961:


//--------------------- .text._ZN43_GLOBAL__N__9ae7fba5_10_SoftMax_cu_9f978f6320softmax_warp_forwardIN3c108BFloat16EffLi5ELb1ELb0EEEvPT0_PKT_iiiPKbib --------------------------
	.section	.text._ZN43_GLOBAL__N__9ae7fba5_10_SoftMax_cu_9f978f6320softmax_warp_forwardIN3c108BFloat16EffLi5ELb1ELb0EEEvPT0_PKT_iiiPKbib,"ax",@progbits
	.align	128
.text._ZN43_GLOBAL__N__9ae7fba5_10_SoftMax_cu_9f978f6320softmax_warp_forwardIN3c108BFloat16EffLi5ELb1ELb0EEEvPT0_PKT_iiiPKbib:
        .type           _ZN43_GLOBAL__N__9ae7fba5_10_SoftMax_cu_9f978f6320softmax_warp_forwardIN3c108BFloat16EffLi5ELb1ELb0EEEvPT0_PKT_iiiPKbib,@function
        .size           _ZN43_GLOBAL__N__9ae7fba5_10_SoftMax_cu_9f978f6320softmax_warp_forwardIN3c108BFloat16EffLi5ELb1ELb0EEEvPT0_PKT_iiiPKbib,(.L_x_11962 - _ZN43_GLOBAL__N__9ae7fba5_10_SoftMax_cu_9f978f6320softmax_warp_forwardIN3c108BFloat16EffLi5ELb1ELb0EEEvPT0_PKT_iiiPKbib)
        .other          _ZN43_GLOBAL__N__9ae7fba5_10_SoftMax_cu_9f978f6320softmax_warp_forwardIN3c108BFloat16EffLi5ELb1ELb0EEEvPT0_PKT_iiiPKbib,@"STO_CUDA_ENTRY STV_DEFAULT"
_ZN43_GLOBAL__N__9ae7fba5_10_SoftMax_cu_9f978f6320softmax_warp_forwardIN3c108BFloat16EffLi5ELb1ELb0EEEvPT0_PKT_iiiPKbib:
        /* <DEDUP_REMOVED lines=14> */
[C---:B---3--:R-:W-:Y:S02]  /*00e0*/  SEL R8, R0.reuse, RZ, P0 ;  /* 0x000000ff00087207 */ /* 0x048fe40000000000 */
        /* <DEDUP_REMOVED lines=78> */
[----:B-1----:R-:W-:Y:S01]  /*05d0*/  FADD.FTZ R12, R7, R14 ;  /* 0x0000000e070c7221 */ /* 0x002fe20000010000 */
[----:B------:R-:W1:Y:S01]  /*05e0*/  LDC R5, c[0x0][0x4] ;  /* 0x00000100ff057b82 */ /* 0x000e620000000800 */
[----:B--2---:R-:W-:-:S10]  /*05f0*/  FADD.FTZ R16, R13, R16 ;  /* 0x000000100d107221 */ /* 0x004fd40000010000 */
[----:B------:R-:W2:Y:S01]  /*0600*/  @!P1 LDC.64 R10, c[0x0][0x210] ;  /* 0x00008400ff0a9b82 */ /* 0x000ea20000000a00 */
[----:B------:R-:W3:Y:S01]  /*0610*/  @!P1 MUFU.LG2 R12, R12 ;  /* 0x0000000c000c9308 */ /* 0x000ee20000000c00 */
[----:B-1----:R-:W-:-:S04]  /*0620*/  IMAD R5, R5, UR6, R4 ;  /* 0x0000000605057c24 */ /* 0x002fc8000f8e0204 */
[----:B------:R-:W-:Y:S02]  /*0630*/  IMAD R5, R5, -0x2, R2 ;  /* 0xfffffffe05057824 */ /* 0x000fe400078e0202 */
[----:B---3--:R-:W-:-:S03]  /*0640*/  @!P1 FFMA.FTZ R9, R12, -0.69314718246459960938, R9 ;  /* 0xbf3172180c099823 */ /* 0x008fc60000010009 */
[----:B------:R-:W-:Y:S02]  /*0650*/  ISETP.GE.AND P0, PT, R5, 0x2, PT ;  /* 0x000000020500780c */ /* 0x000fe40003f06270 */
[----:B--2---:R-:W-:-:S04]  /*0660*/  @!P1 LEA R10, P2, R3, R10, 0x2 ;  /* 0x0000000a030a9211 */ /* 0x004fc800078410ff */
[----:B------:R-:W-:-:S05]  /*0670*/  @!P1 LEA.HI.X R11, R3, R11, R6, 0x2, P2 ;  /* 0x0000000b030b9211 */ /* 0x000fca00010f1406 */
[----:B------:R1:W-:Y:S02]  /*0680*/  @!P1 STG.E desc[UR4][R10.64], R9 ;  /* 0x000000090a009986 */ /* 0x0003e4000c101904 */
[----:B------:R-:W-:Y:S05]  /*0690*/  @!P0 EXIT ;  /* 0x000000000000894d */ /* 0x000fea0003800000 */
[----:B------:R-:W-:Y:S05]  /*06a0*/  @P1 EXIT ;  /* 0x000000000000194d */ /* 0x000fea0003800000 */
[----:B------:R-:W2:Y:S01]  /*06b0*/  MUFU.LG2 R5, R16 ;  /* 0x0000001000057308 */ /* 0x000ea20000000c00 */
[----:B------:R-:W-:Y:S01]  /*06c0*/  IADD3 R3, P0, R3, R0, RZ ;  /* 0x0000000003037210 */ /* 0x000fe20007f1e0ff */
[----:B------:R-:W-:-:S03]  /*06d0*/  ULDC.64 UR6, c[0x0][0x210] ;  /* 0x0000840000067ab9 */ /* 0x000fc60000000a00 */
[----:B------:R-:W-:Y:S02]  /*06e0*/  LEA.HI.X.SX32 R0, R0, R6, 0x1, P0 ;  /* 0x0000000600007211 */ /* 0x000fe400000f0eff */
[----:B------:R-:W-:-:S04]  /*06f0*/  LEA R2, P0, R3, UR6, 0x2 ;  /* 0x0000000603027c11 */ /* 0x000fc8000f8010ff */
[----:B------:R-:W-:Y:S01]  /*0700*/  LEA.HI.X R3, R3, UR7, R0, 0x2, P0 ;  /* 0x0000000703037c11 */ /* 0x000fe200080f1400 */
[----:B--2---:R-:W-:-:S05]  /*0710*/  FFMA.FTZ R5, R5, -0.69314718246459960938, R8 ;  /* 0xbf31721805057823 */ /* 0x004fca0000010008 */
[----:B------:R-:W-:Y:S01]  /*0720*/  STG.E desc[UR4][R2.64], R5 ;  /* 0x0000000502007986 */ /* 0x000fe2000c101904 */
[----:B------:R-:W-:Y:S05]  /*0730*/  EXIT ;  /* 0x000000000000794d */ /* 0x000fea0003800000 */
.L_x_5659:
        /* <DEDUP_REMOVED lines=12> */
.L_x_11962:


//--------------------- .text._ZN43_GLOBAL__N__9ae7fba5_10_SoftMax_cu_9f978f6320softmax_warp_forwardIN3c108BFloat16EffLi4ELb1ELb0EEEvPT0_PKT_iiiPKbib --------------------------
	.section	.text._ZN43_GLOBAL__N__9ae7fba5_10_SoftMax_cu_9f978f6320softmax_warp_forwardIN3c108BFloat16EffLi4ELb1ELb0EEEvPT0_PKT_iiiPKbib,"ax",@progbits
	.align	128
.text._ZN43_GLOBAL__N__9ae7fba5_10_SoftMax_cu_9f978f6320softmax_warp_forwardIN3c108BFloat16EffLi4ELb1ELb0EEEvPT0_PKT_iiiPKbib:
        .type           _ZN43_GLOBAL__N__9ae7fba5_10_SoftMax_cu_9f978f6320softmax_warp_forwardIN3c108BFloat16EffLi4ELb1ELb0EEEvPT0_PKT_iiiPKbib,@function
        .size           _ZN43_GLOBAL__N__9ae7fba5_10_SoftMax_cu_9f978f6320softmax_warp_forwardIN3c108BFloat16EffLi4ELb1ELb0EEEvPT0_PKT_iiiPKbib,(.L_x_11963 - _ZN43_GLOBAL__N__9ae7fba5_10_SoftMax_cu_9f978f6320softmax_warp_forwardIN3c108BFloat16EffLi4ELb1ELb0EEEvPT0_PKT_iiiPKbib)
        .other          _ZN43_GLOBAL__N__9ae7fba5_10_SoftMax_cu_9f978f6320softmax_warp_forwardIN3c108BFloat16EffLi4ELb1ELb0EEEvPT0_PKT_iiiPKbib,@"STO_CUDA_ENTRY STV_DEFAULT"
_ZN43_GLOBAL__N__9ae7fba5_10_SoftMax_cu_9f978f6320softmax_warp_forwardIN3c108BFloat16EffLi4ELb1ELb0EEEvPT0_PKT_iiiPKbib:
        /* <DEDUP_REMOVED lines=57> */
[----:B------:R-:W-:Y:S01]  /*0390*/  FADD.FTZ R4, -R11, R4 ;  /* 0x000000040b047221 */ /* 0x000fe20000010100 */
[----:B------:R-:W-:-:S03]  /*03a0*/  FSEL R11, R18, R9, !P0 ;  /* 0x00000009120b7208 */ /* 0x000fc60004000000 */
[----:B------:R-:W-:Y:S02]  /*03b0*/  FMUL.FTZ R8, R4, 1.4426950216293334961 ;  /* 0x3fb8aa3b04087820 */ /* 0x000fe40000410000 */
[----:B------:R-:W-:-:S04]  /*03c0*/  FADD.FTZ R6, -R11, R10 ;  /* 0x0000000a0b067221 */ /* 0x000fc80000010100 */
        /* <DEDUP_REMOVED lines=23> */
[----:B------:R-:W-:Y:S01]  /*0540*/  ISETP.GE.AND P0, PT, R12, 0x2, PT ;  /* 0x000000020c00780c */ /* 0x000fe20003f06270 */
[----:B--2---:R-:W-:-:S10]  /*0550*/  FADD.FTZ R15, R10, R15 ;  /* 0x0000000f0a0f7221 */ /* 0x004fd40000010000 */
[----:B------:R-:W0:Y:S01]  /*0560*/  @!P1 LDC.64 R16, c[0x0][0x210] ;  /* 0x00008400ff109b82 */ /* 0x000e220000000a00 */
[----:B------:R-:W1:Y:S02]  /*0570*/  @!P1 MUFU.LG2 R3, R7 ;  /* 0x0000000700039308 */ /* 0x000e640000000c00 */
[----:B-1----:R-:W-:Y:S01]  /*0580*/  @!P1 FFMA.FTZ R3, R3, -0.69314718246459960938, R4 ;  /* 0xbf31721803039823 */ /* 0x002fe20000010004 */
[----:B0-----:R-:W-:-:S04]  /*0590*/  @!P1 LEA R8, P2, R5, R16, 0x2 ;  /* 0x0000001005089211 */ /* 0x001fc800078410ff */
[----:B------:R-:W-:-:S05]  /*05a0*/  @!P1 LEA.HI.X R9, R5, R17, R2, 0x2, P2 ;  /* 0x0000001105099211 */ /* 0x000fca00010f1402 */
[----:B------:R0:W-:Y:S01]  /*05b0*/  @!P1 STG.E desc[UR4][R8.64], R3 ;  /* 0x0000000308009986 */ /* 0x0001e2000c101904 */
[----:B------:R-:W-:Y:S05]  /*05c0*/  @!P0 EXIT ;  /* 0x000000000000894d */ /* 0x000fea0003800000 */
[----:B------:R-:W-:Y:S05]  /*05d0*/  @P1 EXIT ;  /* 0x000000000000194d */ /* 0x000fea0003800000 */
[----:B------:R-:W1:Y:S01]  /*05e0*/  MUFU.LG2 R7, R15 ;  /* 0x0000000f00077308 */ /* 0x000e620000000c00 */
[----:B------:R-:W-:Y:S01]  /*05f0*/  IADD3 R5, P0, R5, R0, RZ ;  /* 0x0000000005057210 */ /* 0x000fe20007f1e0ff */
[----:B------:R-:W-:-:S03]  /*0600*/  ULDC.64 UR6, c[0x0][0x210] ;  /* 0x0000840000067ab9 */ /* 0x000fc60000000a00 */
[----:B------:R-:W-:Y:S02]  /*0610*/  LEA.HI.X.SX32 R0, R0, R2, 0x1, P0 ;  /* 0x0000000200007211 */ /* 0x000fe400000f0eff */
[----:B------:R-:W-:-:S04]  /*0620*/  LEA R2, P0, R5, UR6, 0x2 ;  /* 0x0000000605027c11 */ /* 0x000fc8000f8010ff */
[----:B0-----:R-:W-:Y:S01]  /*0630*/  LEA.HI.X R3, R5, UR7, R0, 0x2, P0 ;  /* 0x0000000705037c11 */ /* 0x001fe200080f1400 */
[----:B-1----:R-:W-:-:S05]  /*0640*/  FFMA.FTZ R7, R7, -0.69314718246459960938, R6 ;  /* 0xbf31721807077823 */ /* 0x002fca0000010006 */
[----:B------:R-:W-:Y:S01]  /*0650*/  STG.E desc[UR4][R2.64], R7 ;  /* 0x0000000702007986 */ /* 0x000fe2000c101904 */
[----:B------:R-:W-:Y:S05]  /*0660*/  EXIT ;  /* 0x000000000000794d */ /* 0x000fea0003800000 */
.L_x_5660:
        /* <DEDUP_REMOVED lines=9> */
.L_x_11963:


//--------------------- .text._ZN43_GLOBAL__N__9ae7fba5_10_SoftMax_cu_9f978f6320softmax_warp_forwardIN3c108BFloat16EffLi3ELb1ELb0EEEvPT0_PKT_iiiPKbib --------------------------
	.section	.text._ZN43_GLOBAL__N__9ae7fba5_10_SoftMax_cu_9f978f6320softmax_warp_forwardIN3c108BFloat16EffLi3ELb1ELb0EEEvPT0_PKT_iiiPKbib,"ax",@progbits
	.align	128
.text._ZN43_GLOBAL__N__9ae7fba5_10_SoftMax_cu_9f978f6320softmax_warp_forwardIN3c108BFloat16EffLi3ELb1ELb0EEEvPT0_PKT_iiiPKbib:
        .type           _ZN43_GLOBAL__N__9ae7fba5_10_SoftMax_cu_9f978f6320softmax_warp_forwardIN3c108BFloat16EffLi3ELb1ELb0EEEvPT0_PKT_iiiPKbib,@function
        .size           _ZN43_GLOBAL__N__9ae7fba5_10_SoftMax_cu_9f978f6320softmax_warp_forwardIN3c108BFloat16EffLi3ELb1ELb0EEEvPT0_PKT_iiiPKbib,(.L_x_11964 - _ZN43_GLOBAL__N__9ae7fba5_10_SoftMax_cu_9f978f6320softmax_warp_forwardIN3c108BFloat16EffLi3ELb1ELb0EEEvPT0_PKT_iiiPKbib)
        .other          _ZN43_GLOBAL__N__9ae7fba5_10_SoftMax_cu_9f978f6320softmax_warp_forwardIN3c108BFloat16EffLi3ELb1ELb0EEEvPT0_PKT_iiiPKbib,@"STO_CUDA_ENTRY STV_DEFAULT"
_ZN43_GLOBAL__N__9ae7fba5_10_SoftMax_cu_9f978f6320softmax_warp_forwardIN3c108BFloat16EffLi3ELb1ELb0EEEvPT0_PKT_iiiPKbib:
        /* <DEDUP_REMOVED lines=76> */
[----:B------:R-:W1:Y:S01]  /*04c0*/  @!P1 LDC.64 R8, c[0x0][0x210] ;  /* 0x00008400ff089b82 */ /* 0x000e620000000a00 */
[----:B------:R-:W2:Y:S02]  /*04d0*/  @!P1 MUFU.LG2 R3, R10 ;  /* 0x0000000a00039308 */ /* 0x000ea40000000c00 */
[----:B--2---:R-:W-:Y:S01]  /*04e0*/  @!P1 FFMA.FTZ R3, R3, -0.69314718246459960938, R6 ;  /* 0xbf31721803039823 */ /* 0x004fe20000010006 */
[----:B-1----:R-:W-:-:S04]  /*04f0*/  @!P1 LEA R8, P2, R5, R8, 0x2 ;  /* 0x0000000805089211 */ /* 0x002fc800078410ff */
[----:B------:R-:W-:-:S05]  /*0500*/  @!P1 LEA.HI.X R9, R5, R9, R2, 0x2, P2 ;  /* 0x0000000905099211 */ /* 0x000fca00010f1402 */
[----:B------:R1:W-:Y:S01]  /*0510*/  @!P1 STG.E desc[UR4][R8.64], R3 ;  /* 0x0000000308009986 */ /* 0x0003e2000c101904 */
[----:B------:R-:W-:Y:S05]  /*0520*/  @!P0 EXIT ;  /* 0x000000000000894d */ /* 0x000fea0003800000 */
[----:B------:R-:W-:Y:S05]  /*0530*/  @P1 EXIT ;  /* 0x000000000000194d */ /* 0x000fea0003800000 */
[----:B------:R-:W2:Y:S01]  /*0540*/  MUFU.LG2 R7, R15 ;  /* 0x0000000f00077308 */ /* 0x000ea20000000c00 */
[----:B------:R-:W-:Y:S01]  /*0550*/  IADD3 R5, P0, R5, R0, RZ ;  /* 0x0000000005057210 */ /* 0x000fe20007f1e0ff */
[----:B------:R-:W-:-:S03]  /*0560*/  ULDC.64 UR6, c[0x0][0x210] ;  /* 0x0000840000067ab9 */ /* 0x000fc60000000a00 */
[----:B------:R-:W-:Y:S02]  /*0570*/  LEA.HI.X.SX32 R0, R0, R2, 0x1, P0 ;  /* 0x0000000200007211 */ /* 0x000fe400000f0eff */
[----:B------:R-:W-:-:S04]  /*0580*/  LEA R2, P0, R5, UR6, 0x2 ;  /* 0x0000000605027c11 */ /* 0x000fc8000f8010ff */
[----:B-1----:R-:W-:Y:S01]  /*0590*/  LEA.HI.X R3, R5, UR7, R0, 0x2, P0 ;  /* 0x0000000705037c11 */ /* 0x002fe200080f1400 */
[----:B--2---:R-:W-:-:S05]  /*05a0*/  FFMA.FTZ R7, R7, -0.69314718246459960938, R4 ;  /* 0xbf31721807077823 */ /* 0x004fca0000010004 */
[----:B------:R-:W-:Y:S01]  /*05b0*/  STG.E desc[UR4][R2.64], R7 ;  /* 0x0000000702007986 */ /* 0x000fe2000c101904 */
[----:B------:R-:W-:Y:S05]  /*05c0*/  EXIT ;  /* 0x000000000000794d */ /* 0x000fea0003800000 */
.L_x_5661:
        /* <DEDUP_REMOVED lines=11> */
.L_x_11964:


//--------------------- .text._ZN43_GLOBAL__N__9ae7fba5_10_SoftMax_cu_9f978f6320softmax_warp_forwardIN3c108BFloat16EffLi2ELb1ELb0EEEvPT0_PKT_iiiPKbib --------------------------
	.section	.text._ZN43_GLOBAL__N__9ae7fba5_10_SoftMax_cu_9f978f6320softmax_warp_forwardIN3c108BFloat16EffLi2ELb1ELb0EEEvPT0_PKT_iiiPKbib,"ax",@progbits
	.align	128
.text._ZN43_GLOBAL__N__9ae7fba5_10_SoftMax_cu_9f978f6320softmax_warp_forwardIN3c108BFloat16EffLi2ELb1ELb0EEEvPT0_PKT_iiiPKbib:
        .type           _ZN43_GLOBAL__N__9ae7fba5_10_SoftMax_cu_9f978f6320softmax_warp_forwardIN3c108BFloat16EffLi2ELb1ELb0EEEvPT0_PKT_iiiPKbib,@function
        .size           _ZN43_GLOBAL__N__9ae7fba5_10_SoftMax_cu_9f978f6320softmax_warp_forwardIN3c108BFloat16EffLi2ELb1ELb0EEEvPT0_PKT_iiiPKbib,(.L_x_11965 - _ZN43_GLOBAL__N__9ae7fba5_10_SoftMax_cu_9f978f6320softmax_warp_forwardIN3c108BFloat16EffLi2ELb1ELb0EEEvPT0_PKT_iiiPKbib)
        .other          _ZN43_GLOBAL__N__9ae7fba5_10_SoftMax_cu_9f978f6320softmax_warp_forwardIN3c108BFloat16EffLi2ELb1ELb0EEEvPT0_PKT_iiiPKbib,@"STO_CUDA_ENTRY STV_DEFAULT"
_ZN43_GLOBAL__N__9ae7fba5_10_SoftMax_cu_9f978f6320softmax_warp_forwardIN3c108BFloat16EffLi2ELb1ELb0EEEvPT0_PKT_iiiPKbib:
        /* <DEDUP_REMOVED lines=74> */
[----:B-1----:R-:W1:Y:S01]  /*04a0*/  MUFU.LG2 R7, R13 ;  /* 0x0000000d00077308 */ /* 0x002e620000000c00 */
[----:B------:R-:W-:Y:S01]  /*04b0*/  IADD3 R5, P0, R5, R0, RZ ;  /* 0x0000000005057210 */ /* 0x000fe20007f1e0ff */
[----:B------:R-:W-:-:S03]  /*04c0*/  ULDC.64 UR6, c[0x0][0x210] ;  /* 0x0000840000067ab9 */ /* 0x000fc60000000a00 */
[----:B------:R-:W-:Y:S02]  /*04d0*/  LEA.HI.X.SX32 R0, R0, R2, 0x1, P0 ;  /* 0x0000000200007211 */ /* 0x000fe400000f0eff */
[----:B------:R-:W-:-:S04]  /*04e0*/  LEA R2, P0, R5, UR6, 0x2 ;  /* 0x0000000605027c11 */ /* 0x000fc8000f8010ff */
[----:B------:R-:W-:Y:S01]  /*04f0*/  LEA.HI.X R3, R5, UR7, R0, 0x2, P0 ;  /* 0x0000000705037c11 */ /* 0x000fe200080f1400 */
[----:B-1----:R-:W-:-:S05]  /*0500*/  FFMA.FTZ R7, R7, -0.69314718246459960938, R4 ;  /* 0xbf31721807077823 */ /* 0x002fca0000010004 */
[----:B------:R-:W-:Y:S01]  /*0510*/  STG.E desc[UR4][R2.64], R7 ;  /* 0x0000000702007986 */ /* 0x000fe2000c101904 */
[----:B------:R-:W-:Y:S05]  /*0520*/  EXIT ;  /* 0x000000000000794d */ /* 0x000fea0003800000 */
.L_x_5662:
        /* <DEDUP_REMOVED lines=13> */
.L_x_11965:


//--------------------- .text._ZN43_GLOBAL__N__9ae7fba5_10_SoftMax_cu_9f978f6320softmax_warp_forwardIN3c108BFloat16EffLi1ELb1ELb0EEEvPT0_PKT_iiiPKbib --------------------------
	.section	.text._ZN43_GLOBAL__N__9ae7fba5_10_SoftMax_cu_9f978f6320softmax_warp_forwardIN3c108BFloat16EffLi1ELb1ELb0EEEvPT0_PKT_iiiPKbib,"ax",@progbits
	.align	128
.text._ZN43_GLOBAL__N__9ae7fba5_10_SoftMax_cu_9f978f6320softmax_warp_forwardIN3c108BFloat16EffLi1ELb1ELb0EEEvPT0_PKT_iiiPKbib:
        .type           _ZN43_GLOBAL__N__9ae7fba5_10_SoftMax_cu_9f978f6320softmax_warp_forwardIN3c108BFloat16EffLi1ELb1ELb0EEEvPT0_PKT_iiiPKbib,@function
        .size           _ZN43_GLOBAL__N__9ae7fba5_10_SoftMax_cu_9f978f6320softmax_warp_forwardIN3c108BFloat16EffLi1ELb1ELb0EEEvPT0_PKT_iiiPKbib,(.L_x_11966 - _ZN43_GLOBAL__N__9ae7fba5_10_SoftMax_cu_9f978f6320softmax_warp_forwardIN3c108BFloat16EffLi1ELb1ELb0EEEvPT0_PKT_iiiPKbib)
        .other          _ZN43_GLOBAL__N__9ae7fba5_10_SoftMax_cu_9f978f6320softmax_warp_forwardIN3c108BFloat16EffLi1ELb1ELb0EEEvPT0_PKT_iiiPKbib,@"STO_CUDA_ENTRY STV_DEFAULT"
_ZN43_GLOBAL__N__9ae7fba5_10_SoftMax_cu_9f978f6320softmax_warp_forwardIN3c108BFloat16EffLi1ELb1ELb0EEEvPT0_PKT_iiiPKbib:
        /* <DEDUP_REMOVED lines=46> */
[----:B------:R-:W-:Y:S01]  /*02e0*/  ISETP.GE.AND P0, PT, R14, 0x1, PT ;  /* 0x000000010e00780c */ /* 0x000fe20003f06270 */
[----:B0-----:R-:W-:Y:S01]  /*02f0*/  FADD.FTZ R4, RZ, R6 ;  /* 0x00000006ff047221 */ /* 0x001fe20000010000 */
[----:B-1----:R-:W-:-:S04]  /*0300*/  FADD.FTZ R8, RZ, R7 ;  /* 0x00000007ff087221 */ /* 0x002fc80000010000 */
        /* <DEDUP_REMOVED lines=15> */
[----:B0-----:R-:W0:Y:S01]  /*0400*/  MUFU.LG2 R4, R11 ;  /* 0x0000000b00047308 */ /* 0x001e220000000c00 */
[----:B------:R-:W-:Y:S01]  /*0410*/  IADD3 R3, P0, R3, R0, RZ ;  /* 0x0000000003037210 */ /* 0x000fe20007f1e0ff */
[----:B------:R-:W-:-:S03]  /*0420*/  ULDC.64 UR6, c[0x0][0x210] ;  /* 0x0000840000067ab9 */ /* 0x000fc60000000a00 */
[----:B------:R-:W-:Y:S02]  /*0430*/  LEA.HI.X.SX32 R0, R0, R2, 0x1, P0 ;  /* 0x0000000200007211 */ /* 0x000fe400000f0eff */
[----:B------:R-:W-:-:S04]  /*0440*/  LEA R2, P0, R3, UR6, 0x2 ;  /* 0x0000000603027c11 */ /* 0x000fc8000f8010ff */
[----:B------:R-:W-:Y:S01]  /*0450*/  LEA.HI.X R3, R3, UR7, R0, 0x2, P0 ;  /* 0x0000000703037c11 */ /* 0x000fe200080f1400 */
[----:B0-----:R-:W-:-:S05]  /*0460*/  FFMA.FTZ R5, R4, -0.69314718246459960938, R13 ;  /* 0xbf31721804057823 */ /* 0x001fca000001000d */
[----:B------:R-:W-:Y:S01]  /*0470*/  STG.E desc[UR4][R2.64], R5 ;  /* 0x0000000502007986 */ /* 0x000fe2000c101904 */
[----:B------:R-:W-:Y:S05]  /*0480*/  EXIT ;  /* 0x000000000000794d */ /* 0x000fea0003800000 */
.L_x_5663:
        /* <DEDUP_REMOVED lines=15> */
.L_x_11966:


//--------------------- .text._ZN43_GLOBAL__N__9ae7fba5_10_SoftMax_cu_9f978f6320softmax_warp_forwardIN3c108BFloat16EffLi0ELb1ELb0EEEvPT0_PKT_iiiPKbib --------------------------
	.section	.text._ZN43_GLOBAL__N__9ae7fba5_10_SoftMax_cu_9f978f6320softmax_warp_forwardIN3c108BFloat16EffLi0ELb1ELb0EEEvPT0_PKT_iiiPKbib,"ax",@progbits
	.align	128
.text._ZN43_GLOBAL__N__9ae7fba5_10_SoftMax_cu_9f978f6320softmax_warp_forwardIN3c108BFloat16EffLi0ELb1ELb0EEEvPT0_PKT_iiiPKbib:
        .type           _ZN43_GLOBAL__N__9ae7fba5_10_SoftMax_cu_9f978f6320softmax_warp_forwardIN3c108BFloat16EffLi0ELb1ELb0EEEvPT0_PKT_iiiPKbib,@function
        .size           _ZN43_GLOBAL__N__9ae7fba5_10_SoftMax_cu_9f978f6320softmax_warp_forwardIN3c108BFloat16EffLi0ELb1ELb0EEEvPT0_PKT_iiiPKbib,(.L_x_11967 - _ZN43_GLOBAL__N__9ae7fba5_10_SoftMax_cu_9f978f6320softmax_warp_forwardIN3c108BFloat16EffLi0ELb1ELb0EEEvPT0_PKT_iiiPKbib)
        .other          _ZN43_GLOBAL__N__9ae7fba5_10_SoftMax_cu_9f978f6320softmax_warp_forwardIN3c108BFloat16EffLi0ELb1ELb0EEEvPT0_PKT_iiiPKbib,@"STO_CUDA_ENTRY STV_DEFAULT"
_ZN43_GLOBAL__N__9ae7fba5_10_SoftMax_cu_9f978f6320softmax_warp_forwardIN3c108BFloat16EffLi0ELb1ELb0EEEvPT0_PKT_iiiPKbib:
        /* <DEDUP_REMOVED lines=26> */
[----:B-1----:R-:W-:-:S04]  /*01a0*/  @!P0 LEA R6, P3, R7, R10, 0x1 ;  /* 0x0000000a07068211 */ /* 0x002fc800078608ff */
[----:B------:R0:W5:Y:S01]  /*01b0*/  @!P1 LDG.E.U16 R5, desc[UR4][R4.64] ;  /* 0x0000000404059981 */ /* 0x000162000c1e1500 */
[----:B------:R-:W-:-:S06]  /*01c0*/  @!P0 LEA.HI.X R7, R7, R11, R8, 0x1, P3 ;  /* 0x0000000b07078211 */ /* 0x000fcc00018f0c08 */
[----:B------:R0:W5:Y:S01]  /*01d0*/  @!P0 LDG.E.U16 R7, desc[UR4][R6.64] ;  /* 0x0000000406078981 */ /* 0x000162000c1e1500 */
[----:B------:R-:W-:-:S13]  /*01e0*/  ISETP.GE.AND P2, PT, R13, 0x1, PT ;  /* 0x000000010d00780c */ /* 0x000fda0003f46270 */
[----:B0-----:R-:W-:Y:S05]  /*01f0*/  @!P2 EXIT ;  /* 0x000000000000a94d */ /* 0x001fea0003800000 */
[----:B------:R-:W-:Y:S01]  /*0200*/  ISETP.GE.AND P2, PT, R9, R0, PT ;  /* 0x000000000900720c */ /* 0x000fe20003f46270 */
[----:B------:R-:W-:Y:S01]  /*0210*/  BSSY B0, `(.L_x_5664) ;  /* 0x0000011000007945 */ /* 0x000fe20003800000 */
[----:B------:R-:W-:Y:S01]  /*0220*/  IMAD.MOV.U32 R6, RZ, RZ, -0x800000 ;  /* 0xff800000ff067424 */ /* 0x000fe200078e00ff */
[----:B------:R-:W-:Y:S01]  /*0230*/  ISETP.GE.AND P3, PT, R12, 0x2, PT ;  /* 0x000000020c00780c */ /* 0x000fe20003f66270 */
[----:B------:R-:W-:Y:S02]  /*0240*/  IMAD.MOV.U32 R4, RZ, RZ, -0x800000 ;  /* 0xff800000ff047424 */ /* 0x000fe400078e00ff */
[----:B-----5:R-:W-:Y:S02]  /*0250*/  @!P0 IMAD.U32 R6, R7, 0x10000, RZ ;  /* 0x0001000007068824 */ /* 0x020fe400078e00ff */
[----:B------:R-:W-:-:S05]  /*0260*/  @!P1 IMAD.U32 R4, R5, 0x10000, RZ ;  /* 0x0001000005049824 */ /* 0x000fca00078e00ff */
[----:B------:R-:W-:Y:S05]  /*0270*/  @P2 BRA `(.L_x_5665) ;  /* 0x0000000000282947 */ /* 0x000fea0003800000 */
[----:B------:R-:W-:Y:S01]  /*0280*/  FADD.FTZ R7, R4, -R4 ;  /* 0x8000000404077221 */ /* 0x000fe20000010000 */
[----:B------:R-:W-:Y:S02]  /*0290*/  ULDC.64 UR6, c[0x0][0x210] ;  /* 0x0000840000067ab9 */ /* 0x000fe40000000a00 */
[----:B------:R-:W-:Y:S01]  /*02a0*/  LEA R4, P0, R2, UR6, 0x2 ;  /* 0x0000000602047c11 */ /* 0x000fe2000f8010ff */
[----:B------:R-:W-:-:S03]  /*02b0*/  FMUL.FTZ R8, R7, 1.4426950216293334961 ;  /* 0x3fb8aa3b07087820 */ /* 0x000fc60000410000 */
[----:B------:R-:W-:-:S03]  /*02c0*/  LEA.HI.X R5, R2, UR7, R3, 0x2, P0 ;  /* 0x0000000702057c11 */ /* 0x000fc600080f1403 */
[----:B------:R-:W0:Y:S02]  /*02d0*/  MUFU.EX2 R8, R8 ;  /* 0x0000000800087308 */ /* 0x000e240000000800 */
[----:B0-----:R-:W-:-:S06]  /*02e0*/  FADD.FTZ R9, RZ, R8 ;  /* 0x00000008ff097221 */ /* 0x001fcc0000010000 */
[----:B------:R-:W0:Y:S02]  /*02f0*/  MUFU.LG2 R10, R9 ;  /* 0x00000009000a7308 */ /* 0x000e240000000c00 */
[----:B0-----:R-:W-:-:S05]  /*0300*/  FFMA.FTZ R7, R10, -0.69314718246459960938, R7 ;  /* 0xbf3172180a077823 */ /* 0x001fca0000010007 */
[----:B------:R0:W-:Y:S02]  /*0310*/  STG.E desc[UR4][R4.64], R7 ;  /* 0x0000000704007986 */ /* 0x0001e4000c101904 */
.L_x_5665:
[----:B------:R-:W-:Y:S05]  /*0320*/  BSYNC B0 ;  /* 0x0000000000007941 */ /* 0x000fea0003800000 */
.L_x_5664:
[----:B------:R-:W-:Y:S05]  /*0330*/  @!P3 EXIT ;  /* 0x000000000000b94d */ /* 0x000fea0003800000 */
[----:B------:R-:W-:Y:S05]  /*0340*/  @P2 EXIT ;  /* 0x000000000000294d */ /* 0x000fea0003800000 */
[----:B------:R-:W-:Y:S01]  /*0350*/  FADD.FTZ R6, R6, -R6 ;  /* 0x8000000606067221 */ /* 0x000fe20000010000 */
[----:B0-----:R-:W-:Y:S01]  /*0360*/  IADD3 R7, P0, R2, R0, RZ ;  /* 0x0000000002077210 */ /* 0x001fe20007f1e0ff */
[----:B------:R-:W-:Y:S02]  /*0370*/  ULDC.64 UR6, c[0x0][0x210] ;  /* 0x0000840000067ab9 */ /* 0x000fe40000000a00 */
[----:B------:R-:W-:Y:S01]  /*0380*/  FMUL.FTZ R4, R6, 1.4426950216293334961 ;  /* 0x3fb8aa3b06047820 */ /* 0x000fe20000410000 */
[----:B------:R-:W-:Y:S02]  /*0390*/  LEA.HI.X.SX32 R0, R0, R3, 0x1, P0 ;  /* 0x0000000300007211 */ /* 0x000fe400000f0eff */
[----:B------:R-:W-:-:S03]  /*03a0*/  LEA R2, P0, R7, UR6, 0x2 ;  /* 0x0000000607027c11 */ /* 0x000fc6000f8010ff */
[----:B------:R-:W0:Y:S01]  /*03b0*/  MUFU.EX2 R4, R4 ;  /* 0x0000000400047308 */ /* 0x000e220000000800 */
[----:B------:R-:W-:Y:S01]  /*03c0*/  LEA.HI.X R3, R7, UR7, R0, 0x2, P0 ;  /* 0x0000000707037c11 */ /* 0x000fe200080f1400 */
[----:B0-----:R-:W-:-:S06]  /*03d0*/  FADD.FTZ R5, RZ, R4 ;  /* 0x00000004ff057221 */ /* 0x001fcc0000010000 */
[----:B------:R-:W0:Y:S02]  /*03e0*/  MUFU.LG2 R5, R5 ;  /* 0x0000000500057308 */ /* 0x000e240000000c00 */
[----:B0-----:R-:W-:-:S05]  /*03f0*/  FFMA.FTZ R7, R5, -0.69314718246459960938, R6 ;  /* 0xbf31721805077823 */ /* 0x001fca0000010006 */
[----:B------:R-:W-:Y:S01]  /*0400*/  STG.E desc[UR4][R2.64], R7 ;  /* 0x0000000702007986 */ /* 0x000fe2000c101904 */
[----:B------:R-:W-:Y:S05]  /*0410*/  EXIT ;  /* 0x000000000000794d */ /* 0x000fea0003800000 */
.L_x_5666:
        /* <DEDUP_REMOVED lines=14> */
.L_x_11967:


//--------------------- .text._ZN43_GLOBAL__N__9ae7fba5_10_SoftMax_cu_9f978f6320softmax_warp_forwardIN3c108BFloat16ES2_fLi11ELb1ELb0EEEvPT0_PKT_iiiPKbib --------------------------
	.section	.text._ZN43_GLOBAL__N__9ae7fba5_10_SoftMax_cu_9f978f6320softmax_warp_forwardIN3c108BFloat16ES2_fLi11ELb1ELb0EEEvPT0_PKT_iiiPKbib,"ax",@progbits
	.align	128
.text._ZN43_GLOBAL__N__9ae7fba5_10_SoftMax_cu_9f978f6320softmax_warp_forwardIN3c108BFloat16ES2_fLi11ELb1ELb0EEEvPT0_PKT_iiiPKbib:
        .type           _ZN43_GLOBAL__N__9ae7fba5_10_SoftMax_cu_9f978f6320softmax_warp_forwardIN3c108BFloat16ES2_fLi11ELb1ELb0EEEvPT0_PKT_iiiPKbib,@function
        .size           _ZN43_GLOBAL__N__9ae7fba5_10_SoftMax_cu_9f978f6320softmax_warp_forwardIN3c108BFloat16ES2_fLi11ELb1ELb0EEEvPT0_PKT_iiiPKbib,(.L_x_11968 - _ZN43_GLOBAL__N__9ae7fba5_10_SoftMax_cu_9f978f6320softmax_warp_forwardIN3c108BFloat16ES2_fLi11ELb1ELb0EEEvPT0_PKT_iiiPKbib)
        .other          _ZN43_GLOBAL__N__9ae7fba5_10_SoftMax_cu_9f978f6320softmax_warp_forwardIN3c108BFloat16ES2_fLi11ELb1ELb0EEEvPT0_PKT_iiiPKbib,@"STO_CUDA_ENTRY STV_DEFAULT"
_ZN43_GLOBAL__N__9ae7fba5_10_SoftMax_cu_9f978f6320softmax_warp_forwardIN3c108BFloat16ES2_fLi11ELb1ELb0EEEvPT0_PKT_iiiPKbib:
        /* <DEDUP_REMOVED lines=24> */
[----:B------:R-:W-:-:S02]  /*0180*/  VIADD R18, R108, 0x80 ;  /* 0x000000806c127836 */ /* 0x000fc40000000000 */
[----:B------:R-:W-:Y:S01]  /*0190*/  VIADD R5, R108, 0xa0 ;  /* 0x000000a06c057836 */ /* 0x000fe20000000000 */
[-C--:B------:R-:W-:Y:S02]  /*01a0*/  ISETP.GE.AND P0, PT, R16, R98.reuse, PT ;  /* 0x000000621000720c */ /* 0x080fe40003f06270 */
[-C--:B------:R-:W-:Y:S02]  /*01b0*/  ISETP.GE.AND P1, PT, R18, R98.reuse, PT ;  /* 0x000000621200720c */ /* 0x080fe40003f26270 */
[----:B------:R-:W-:Y:S01]  /*01c0*/  ISETP.GE.AND P2, PT, R5, R98, PT ;  /* 0x000000620500720c */ /* 0x000fe20003f46270 */
[C---:B------:R-:W-:Y:S01]  /*01d0*/  VIADD R9, R108.reuse, 0xe0 ;  /* 0x000000e06c097836 */ /* 0x040fe20000000000 */
[----:B------:R-:W-:Y:S01]  /*01e0*/  IADD3 R7, R108, 0xc0, RZ ;  /* 0x000000c06c077810 */ /* 0x000fe20007ffe0ff */
[----:B------:R-:W-:-:S06]  /*01f0*/  IMAD.MOV.U32 R104, RZ, RZ, -0x800000 ;  /* 0xff800000ff687424 */ /* 0x000fcc00078e00ff */
[----:B------:R-:W5:Y:S01]  /*0200*/  @!P0 LDG.E.U16 R5, desc[UR4][R2.64+0xc0] ;  /* 0x0000c00402058981 */ /* 0x000f62000c1e1500 */
[----:B------:R-:W-:-:S03]  /*0210*/  ISETP.GE.AND P3, PT, R7, R98, PT ;  /* 0x000000620700720c */ /* 0x000fc60003f66270 */
[----:B------:R-:W5:Y:S01]  /*0220*/  @!P1 LDG.E.U16 R6, desc[UR4][R2.64+0x100] ;  /* 0x0001000402069981 */ /* 0x000f62000c1e1500 */
[----:B------:R-:W-:Y:S02]  /*0230*/  VIADD R11, R108, 0x100 ;  /* 0x000001006c0b7836 */ /* 0x000fe40000000000 */
[----:B------:R-:W-:Y:S01]  /*0240*/  IMAD.MOV.U32 R101, RZ, RZ, -0x800000 ;  /* 0xff800000ff657424 */ /* 0x000fe200078e00ff */
[----:B------:R-:W5:Y:S01]  /*0250*/  @!P2 LDG.E.U16 R7, desc[UR4][R2.64+0x140] ;  /* 0x000140040207a981 */ /* 0x000f62000c1e1500 */
[----:B------:R-:W-:Y:S01]  /*0260*/  IMAD.MOV.U32 R125, RZ, RZ, -0x800000 ;  /* 0xff800000ff7d7424 */ /* 0x000fe200078e00ff */
[----:B--2---:R-:W-:Y:S02]  /*0270*/  @!P4 SHF.L.U32 R104, R8, 0x10, RZ ;  /* 0x000000100868c819 */ /* 0x004fe400000006ff */
[----:B------:R-:W-:Y:S02]  /*0280*/  ISETP.GE.AND P4, PT, R9, R98, PT ;  /* 0x000000620900720c */ /* 0x000fe40003f86270 */
[----:B------:R-:W2:Y:S01]  /*0290*/  @!P3 LDG.E.U16 R8, desc[UR4][R2.64+0x180] ;  /* 0x000180040208b981 */ /* 0x000ea2000c1e1500 */
[----:B---3--:R-:W-:-:S02]  /*02a0*/  @!P5 SHF.L.U32 R101, R0, 0x10, RZ ;  /* 0x000000100065d819 */ /* 0x008fc400000006ff */
[----:B------:R-:W-:Y:S01]  /*02b0*/  ISETP.GE.AND P5, PT, R11, R98, PT ;  /* 0x000000620b00720c */ /* 0x000fe20003fa6270 */
[----:B------:R-:W-:Y:S01]  /*02c0*/  VIADD R11, R108, 0x120 ;  /* 0x000001206c0b7836 */ /* 0x000fe20000000000 */
[----:B----4-:R-:W-:-:S04]  /*02d0*/  @!P6 SHF.L.U32 R125, R4, 0x10, RZ ;  /* 0x00000010047de819 */ /* 0x010fc800000006ff */
[----:B------:R-:W-:Y:S02]  /*02e0*/  ISETP.GE.AND P6, PT, R11, R98, PT ;  /* 0x000000620b00720c */ /* 0x000fe40003fc6270 */
[----:B------:R-:W3:Y:S05]  /*02f0*/  @!P4 LDG.E.U16 R9, desc[UR4][R2.64+0x1c0] ;  /* 0x0001c0040209c981 */ /* 0x000eea000c1e1500 */
[----:B------:R-:W4:Y:S06]  /*0300*/  @!P5 LDG.E.U16 R0, desc[UR4][R2.64+0x200] ;  /* 0x000200040200d981 */ /* 0x000f2c000c1e1500 */
[----:B------:R-:W4:Y:S01]  /*0310*/  @!P6 LDG.E.U16 R4, desc[UR4][R2.64+0x240] ;  /* 0x000240040204e981 */ /* 0x000f22000c1e1500 */
[----:B------:R-:W-:Y:S01]  /*0320*/  IMAD.MOV.U32 R99, RZ, RZ, -0x800000 ;  /* 0xff800000ff637424 */ /* 0x000fe200078e00ff */
[----:B-----5:R-:W-:Y:S01]  /*0330*/  @!P0 SHF.L.U32 R99, R5, 0x10, RZ ;  /* 0x0000001005638819 */ /* 0x020fe200000006ff */
[----:B------:R-:W-:-:S02]  /*0340*/  VIADD R5, R108, 0x160 ;  /* 0x000001606c057836 */ /* 0x000fc40000000000 */
[----:B------:R-:W-:Y:S01]  /*0350*/  IMAD.MOV.U32 R123, RZ, RZ, -0x800000 ;  /* 0xff800000ff7b7424 */ /* 0x000fe200078e00ff */
[----:B------:R-:W-:Y:S01]  /*0360*/  @!P1 SHF.L.U32 R123, R6, 0x10, RZ ;  /* 0x00000010067b9819 */ /* 0x000fe200000006ff */
[C---:B------:R-:W-:Y:S01]  /*0370*/  VIADD R11, R108.reuse, 0x140 ;  /* 0x000001406c0b7836 */ /* 0x040fe20000000000 */
[-C--:B------:R-:W-:Y:S01]  /*0380*/  ISETP.GE.AND P1, PT, R5, R98.reuse, PT ;  /* 0x000000620500720c */ /* 0x080fe20003f26270 */
[C---:B------:R-:W-:Y:S02]  /*0390*/  VIADD R5, R108.reuse, 0x180 ;  /* 0x000001806c057836 */ /* 0x040fe40000000000 */
[----:B------:R-:W-:Y:S01]  /*03a0*/  IMAD.MOV.U32 R97, RZ, RZ, -0x800000 ;  /* 0xff800000ff617424 */ /* 0x000fe200078e00ff */
[-C--:B------:R-:W-:Y:S01]  /*03b0*/  ISETP.GE.AND P0, PT, R11, R98.reuse, PT ;  /* 0x000000620b00720c */ /* 0x080fe20003f06270 */
[----:B------:R-:W-:Y:S01]  /*03c0*/  IMAD.MOV.U32 R95, RZ, RZ, -0x800000 ;  /* 0xff800000ff5f7424 */ /* 0x000fe200078e00ff */
[----:B------:R-:W-:Y:S02]  /*03d0*/  @!P2 SHF.L.U32 R97, R7, 0x10, RZ ;  /* 0x000000100761a819 */ /* 0x000fe400000006ff */
[----:B------:R-:W-:Y:S01]  /*03e0*/  ISETP.GE.AND P2, PT, R5, R98, PT ;  /* 0x000000620500720c */ /* 0x000fe20003f46270 */
[----:B------:R-:W-:-:S02]  /*03f0*/  VIADD R5, R108, 0x1a0 ;  /* 0x000001a06c057836 */ /* 0x000fc40000000000 */
[C---:B------:R-:W-:Y:S02]  /*0400*/  VIADD R7, R108.reuse, 0x1c0 ;  /* 0x000001c06c077836 */ /* 0x040fe40000000000 */
[----:B------:R-:W-:Y:S02]  /*0410*/  IMAD.MOV.U32 R93, RZ, RZ, -0x800000 ;  /* 0xff800000ff5d7424 */ /* 0x000fe400078e00ff */
[C---:B------:R-:W-:Y:S02]  /*0420*/  VIADD R20, R108.reuse, 0x1e0 ;  /* 0x000001e06c147836 */ /* 0x040fe40000000000 */
[----:B------:R-:W5:Y:S01]  /*0430*/  @!P0 LDG.E.U16 R10, desc[UR4][R2.64+0x280] ;  /* 0x00028004020a8981 */ /* 0x000f62000c1e1500 */
[----:B------:R-:W-:Y:S02]  /*0440*/  VIADD R22, R108, 0x200 ;  /* 0x000002006c167836 */ /* 0x000fe40000000000 */
[----:B------:R-:W-:Y:S01]  /*0450*/  IMAD.MOV.U32 R91, RZ, RZ, -0x800000 ;  /* 0xff800000ff5b7424 */ /* 0x000fe200078e00ff */
[----:B------:R-:W5:Y:S01]  /*0460*/  @!P2 LDG.E.U16 R6, desc[UR4][R2.64+0x300] ;  /* 0x000300040206a981 */ /* 0x000f62000c1e1500 */
[----:B------:R-:W-:Y:S01]  /*0470*/  IMAD.MOV.U32 R89, RZ, RZ, -0x800000 ;  /* 0xff800000ff597424 */ /* 0x000fe200078e00ff */
[----:B--2---:R-:W-:-:S02]  /*0480*/  @!P3 SHF.L.U32 R95, R8, 0x10, RZ ;  /* 0x00000010085fb819 */ /* 0x004fc400000006ff */
[-C--:B------:R-:W-:Y:S02]  /*0490*/  ISETP.GE.AND P3, PT, R5, R98.reuse, PT ;  /* 0x000000620500720c */ /* 0x080fe40003f66270 */
[----:B------:R-:W2:Y:S01]  /*04a0*/  @!P1 LDG.E.U16 R5, desc[UR4][R2.64+0x2c0] ;  /* 0x0002c00402059981 */ /* 0x000ea2000c1e1500 */
[----:B---3--:R-:W-:Y:S02]  /*04b0*/  @!P4 SHF.L.U32 R93, R9, 0x10, RZ ;  /* 0x00000010095dc819 */ /* 0x008fe400000006ff */
[----:B------:R-:W-:Y:S02]  /*04c0*/  ISETP.GE.AND P4, PT, R7, R98, PT ;  /* 0x000000620700720c */ /* 0x000fe40003f86270 */
[----:B----4-:R-:W-:-:S06]  /*04d0*/  @!P5 SHF.L.U32 R91, R0, 0x10, RZ ;  /* 0x00000010005bd819 */ /* 0x010fcc00000006ff */
[----:B------:R-:W3:Y:S01]  /*04e0*/  @!P3 LDG.E.U16 R7, desc[UR4][R2.64+0x340] ;  /* 0x000340040207b981 */ /* 0x000ee2000c1e1500 */
[-C--:B------:R-:W-:Y:S02]  /*04f0*/  ISETP.GE.AND P5, PT, R20, R98.reuse, PT ;  /* 0x000000621400720c */ /* 0x080fe40003fa6270 */
[----:B------:R-:W-:Y:S02]  /*0500*/  @!P6 SHF.L.U32 R89, R4, 0x10, RZ ;  /* 0x000000100459e819 */ /* 0x000fe400000006ff */
[----:B------:R-:W-:Y:S01]  /*0510*/  ISETP.GE.AND P6, PT, R22, R98, PT ;  /* 0x000000621600720c */ /* 0x000fe20003fc6270 */
[----:B------:R-:W4:Y:S08]  /*0520*/  @!P4 LDG.E.U16 R8, desc[UR4][R2.64+0x380] ;  /* 0x000380040208c981 */ /* 0x000f30000c1e1500 */
[----:B------:R-:W4:Y:S04]  /*0530*/  @!P5 LDG.E.U16 R0, desc[UR4][R2.64+0x3c0] ;  /* 0x0003c0040200d981 */ /* 0x000f28000c1e1500 */
[----:B------:R-:W4:Y:S01]  /*0540*/  @!P6 LDG.E.U16 R4, desc[UR4][R2.64+0x400] ;  /* 0x000400040204e981 */ /* 0x000f22000c1e1500 */
[----:B------:R-:W-:-:S02]  /*0550*/  VIADD R24, R108, 0x220 ;  /* 0x000002206c187836 */ /* 0x000fc40000000000 */
[C---:B------:R-:W-:Y:S02]  /*0560*/  VIADD R26, R108.reuse, 0x240 ;  /* 0x000002406c1a7836 */ /* 0x040fe40000000000 */
[----:B------:R-:W-:Y:S02]  /*0570*/  IMAD.MOV.U32 R87, RZ, RZ, -0x800000 ;  /* 0xff800000ff577424 */ /* 0x000fe400078e00ff */
[----:B------:R-:W-:Y:S02]  /*0580*/  IMAD.MOV.U32 R85, RZ, RZ, -0x800000 ;  /* 0xff800000ff557424 */ /* 0x000fe400078e00ff */
[----:B------:R-:W-:Y:S01]  /*0590*/  VIADD R28, R108, 0x260 ;  /* 0x000002606c1c7836 */ /* 0x000fe20000000000 */
[----:B-----5:R-:W-:Y:S02]  /*05a0*/  @!P0 SHF.L.U32 R87, R10, 0x10, RZ ;  /* 0x000000100a578819 */ /* 0x020fe400000006ff */
[----:B------:R-:W-:Y:S01]  /*05b0*/  ISETP.GE.AND P0, PT, R24, R98, PT ;  /* 0x000000621800720c */ /* 0x000fe20003f06270 */
[----:B------:R-:W-:-:S02]  /*05c0*/  VIADD R30, R108, 0x280 ;  /* 0x000002806c1e7836 */ /* 0x000fc40000000000 */
[----:B------:R-:W-:Y:S01]  /*05d0*/  IMAD.MOV.U32 R83, RZ, RZ, -0x800000 ;  /* 0xff800000ff537424 */ /* 0x000fe200078e00ff */
[----:B------:R-:W-:Y:S01]  /*05e0*/  @!P2 SHF.L.U32 R83, R6, 0x10, RZ ;  /* 0x000000100653a819 */ /* 0x000fe200000006ff */
[----:B------:R-:W-:Y:S01]  /*05f0*/  VIADD R32, R108, 0x2a0 ;  /* 0x000002a06c207836 */ /* 0x000fe20000000000 */
[----:B------:R-:W-:Y:S01]  /*0600*/  ISETP.GE.AND P2, PT, R28, R98, PT ;  /* 0x000000621c00720c */ /* 0x000fe20003f46270 */
[----:B------:R-:W-:Y:S02]  /*0610*/  IMAD.MOV.U32 R81, RZ, RZ, -0x800000 ;  /* 0xff800000ff517424 */ /* 0x000fe400078e00ff */
[----:B------:R-:W-:Y:S02]  /*0620*/  IMAD.MOV.U32 R79, RZ, RZ, -0x800000 ;  /* 0xff800000ff4f7424 */ /* 0x000fe400078e00ff */
[C---:B------:R-:W-:Y:S02]  /*0630*/  VIADD R34, R108.reuse, 0x2c0 ;  /* 0x000002c06c227836 */ /* 0x040fe40000000000 */
[----:B------:R-:W5:Y:S01]  /*0640*/  @!P0 LDG.E.U16 R9, desc[UR4][R2.64+0x440] ;  /* 0x0004400402098981 */ /* 0x000f62000c1e1500 */
[----:B------:R-:W-:-:S02]  /*0650*/  VIADD R36, R108, 0x2e0 ;  /* 0x000002e06c247836 */ /* 0x000fc40000000000 */
[----:B------:R-:W-:-:S03]  /*0660*/  IMAD.MOV.U32 R77, RZ, RZ, -0x800000 ;  /* 0xff800000ff4d7424 */ /* 0x000fc600078e00ff */
[----:B------:R-:W5:Y:S01]  /*0670*/  @!P2 LDG.E.U16 R6, desc[UR4][R2.64+0x4c0] ;  /* 0x0004c0040206a981 */ /* 0x000f62000c1e1500 */
[----:B------:R-:W-:Y:S01]  /*0680*/  IMAD.MOV.U32 R75, RZ, RZ, -0x800000 ;  /* 0xff800000ff4b7424 */ /* 0x000fe200078e00ff */
[----:B--2---:R-:W-:Y:S02]  /*0690*/  @!P1 SHF.L.U32 R85, R5, 0x10, RZ ;  /* 0x0000001005559819 */ /* 0x004fe400000006ff */
[-C--:B------:R-:W-:Y:S02]  /*06a0*/  ISETP.GE.AND P1, PT, R26, R98.reuse, PT ;  /* 0x000000621a00720c */ /* 0x080fe40003f26270 */
[----:B---3--:R-:W-:Y:S02]  /*06b0*/  @!P3 SHF.L.U32 R81, R7, 0x10, RZ ;  /* 0x000000100751b819 */ /* 0x008fe400000006ff */
[----:B------:R-:W-:-:S09]  /*06c0*/  ISETP.GE.AND P3, PT, R30, R98, PT ;  /* 0x000000621e00720c */ /* 0x000fd20003f66270 */
[----:B------:R-:W2:Y:S01]  /*06d0*/  @!P1 LDG.E.U16 R5, desc[UR4][R2.64+0x480] ;  /* 0x0004800402059981 */ /* 0x000ea2000c1e1500 */
[----:B----4-:R-:W-:Y:S02]  /*06e0*/  @!P4 SHF.L.U32 R79, R8, 0x10, RZ ;  /* 0x00000010084fc819 */ /* 0x010fe400000006ff */
[-C--:B------:R-:W-:Y:S02]  /*06f0*/  ISETP.GE.AND P4, PT, R32, R98.reuse, PT ;  /* 0x000000622000720c */ /* 0x080fe40003f86270 */
[----:B------:R-:W-:Y:S01]  /*0700*/  @!P5 SHF.L.U32 R77, R0, 0x10, RZ ;  /* 0x00000010004dd819 */ /* 0x000fe200000006ff */
[----:B------:R-:W3:Y:S01]  /*0710*/  @!P3 LDG.E.U16 R7, desc[UR4][R2.64+0x500] ;  /* 0x000500040207b981 */ /* 0x000ee2000c1e1500 */
[-C--:B------:R-:W-:Y:S02]  /*0720*/  ISETP.GE.AND P5, PT, R34, R98.reuse, PT ;  /* 0x000000622200720c */ /* 0x080fe40003fa6270 */
[----:B------:R-:W-:Y:S02]  /*0730*/  @!P6 SHF.L.U32 R75, R4, 0x10, RZ ;  /* 0x00000010044be819 */ /* 0x000fe400000006ff */
[----:B------:R-:W-:-:S05]  /*0740*/  ISETP.GE.AND P6, PT, R36, R98, PT ;  /* 0x000000622400720c */ /* 0x000fca0003fc6270 */
[----:B------:R-:W4:Y:S04]  /*0750*/  @!P4 LDG.E.U16 R8, desc[UR4][R2.64+0x540] ;  /* 0x000540040208c981 */ /* 0x000f28000c1e1500 */
[----:B------:R-:W4:Y:S04]  /*0760*/  @!P5 LDG.E.U16 R0, desc[UR4][R2.64+0x580] ;  /* 0x000580040200d981 */ /* 0x000f28000c1e1500 */
[----:B------:R-:W4:Y:S01]  /*0770*/  @!P6 LDG.E.U16 R4, desc[UR4][R2.64+0x5c0] ;  /* 0x0005c0040204e981 */ /* 0x000f22000c1e1500 */
[C---:B------:R-:W-:Y:S02]  /*0780*/  VIADD R38, R108.reuse, 0x300 ;  /* 0x000003006c267836 */ /* 0x040fe40000000000 */
[----:B------:R-:W-:-:S02]  /*0790*/  VIADD R40, R108, 0x320 ;  /* 0x000003206c287836 */ /* 0x000fc40000000000 */
[----:B------:R-:W-:Y:S02]  /*07a0*/  IMAD.MOV.U32 R73, RZ, RZ, -0x800000 ;  /* 0xff800000ff497424 */ /* 0x000fe400078e00ff */
[----:B------:R-:W-:Y:S02]  /*07b0*/  IMAD.MOV.U32 R71, RZ, RZ, -0x800000 ;  /* 0xff800000ff477424 */ /* 0x000fe400078e00ff */
[----:B------:R-:W-:Y:S01]  /*07c0*/  VIADD R42, R108, 0x340 ;  /* 0x000003406c2a7836 */ /* 0x000fe20000000000 */
[----:B-----5:R-:W-:Y:S02]  /*07d0*/  @!P0 SHF.L.U32 R73, R9, 0x10, RZ ;  /* 0x0000001009498819 */ /* 0x020fe400000006ff */
[-C--:B------:R-:W-:Y:S01]  /*07e0*/  ISETP.GE.AND P0, PT, R38, R98.reuse, PT ;  /* 0x000000622600720c */ /* 0x080fe20003f06270 */
[----:B------:R-:W-:Y:S02]  /*07f0*/  VIADD R44, R108, 0x360 ;  /* 0x000003606c2c7836 */ /* 0x000fe40000000000 */
[----:B------:R-:W-:Y:S01]  /*0800*/  IMAD.MOV.U32 R69, RZ, RZ, -0x800000 ;  /* 0xff800000ff457424 */ /* 0x000fe200078e00ff */
[----:B------:R-:W-:Y:S01]  /*0810*/  @!P2 SHF.L.U32 R69, R6, 0x10, RZ ;  /* 0x000000100645a819 */ /* 0x000fe200000006ff */
[----:B------:R-:W-:Y:S01]  /*0820*/  VIADD R46, R108, 0x380 ;  /* 0x000003806c2e7836 */ /* 0x000fe20000000000 */
[----:B------:R-:W-:Y:S01]  /*0830*/  ISETP.GE.AND P2, PT, R42, R98, PT ;  /* 0x000000622a00720c */ /* 0x000fe20003f46270 */
[----:B------:R-:W-:-:S02]  /*0840*/  IMAD.MOV.U32 R67, RZ, RZ, -0x800000 ;  /* 0xff800000ff437424 */ /* 0x000fc400078e00ff */
[----:B------:R-:W-:Y:S02]  /*0850*/  IMAD.MOV.U32 R65, RZ, RZ, -0x800000 ;  /* 0xff800000ff417424 */ /* 0x000fe400078e00ff */
[C---:B------:R-:W-:Y:S02]  /*0860*/  VIADD R48, R108.reuse, 0x3a0 ;  /* 0x000003a06c307836 */ /* 0x040fe40000000000 */
[----:B------:R-:W5:Y:S01]  /*0870*/  @!P0 LDG.E.U16 R9, desc[UR4][R2.64+0x600] ;  /* 0x0006000402098981 */ /* 0x000f62000c1e1500 */
[----:B------:R-:W-:Y:S02]  /*0880*/  VIADD R50, R108, 0x3c0 ;  /* 0x000003c06c327836 */ /* 0x000fe40000000000 */
        /* <DEDUP_REMOVED lines=53> */
[C---:B------:R-:W-:Y:S01]  /*0be0*/  IADD3 R66, R108.reuse, 0x4c0, RZ ;  /* 0x000004c06c427810 */ /* 0x040fe20007ffe0ff */
        /* <DEDUP_REMOVED lines=16> */
[----:B------:R-:W-:Y:S02]  /*0cf0*/  IMAD.MOV.U32 R35, RZ, RZ, -0x800000 ;  /* 0xff800000ff237424 */ /* 0x000fe400078e00ff */
[----:B------:R-:W-:Y:S02]  /*0d00*/  IMAD.MOV.U32 R33, RZ, RZ, -0x800000 ;  /* 0xff800000ff217424 */ /* 0x000fe400078e00ff */
[----:B--2---:R-:W-:Y:S01]  /*0d10*/  @!P1 IMAD.U32 R43, R5, 0x10000, RZ ;  /* 0x00010000052b9824 */ /* 0x004fe200078e00ff */
[----:B------:R-:W-:Y:S01]  /*0d20*/  ISETP.GE.AND P1, PT, R70, R98, PT ;  /* 0x000000624600720c */ /* 0x000fe20003f26270 */
[----:B------:R-:W2:Y:S01]  /*0d30*/  @!P2 LDG.E.U16 R5, desc[UR4][R2.64+0x9c0] ;  /* 0x0009c0040205a981 */ /* 0x000ea2000c1e1500 */
[----:B---3--:R-:W-:-:S02]  /*0d40*/  @!P3 SHF.L.U32 R39, R7, 0x10, RZ ;  /* 0x000000100727b819 */ /* 0x008fc400000006ff */
[----:B------:R-:W-:-:S09]  /*0d50*/  ISETP.GE.AND P3, PT, R72, R98, PT ;  /* 0x000000624800720c */ /* 0x000fd20003f66270 */
[----:B------:R-:W3:Y:S01]  /*0d60*/  @!P1 LDG.E.U16 R6, desc[UR4][R2.64+0xa00] ;  /* 0x000a000402069981 */ /* 0x000ee2000c1e1500 */
[----:B----4-:R-:W-:Y:S02]  /*0d70*/  @!P4 SHF.L.U32 R37, R8, 0x10, RZ ;  /* 0x000000100825c819 */ /* 0x010fe400000006ff */
[-C--:B------:R-:W-:Y:S02]  /*0d80*/  ISETP.GE.AND P4, PT, R74, R98.reuse, PT ;  /* 0x000000624a00720c */ /* 0x080fe40003f86270 */
[----:B------:R-:W-:Y:S01]  /*0d90*/  @!P5 SHF.L.U32 R35, R0, 0x10, RZ ;  /* 0x000000100023d819 */ /* 0x000fe200000006ff */
[----:B------:R-:W4:Y:S01]  /*0da0*/  @!P3 LDG.E.U16 R7, desc[UR4][R2.64+0xa40] ;  /* 0x000a40040207b981 */ /* 0x000f22000c1e1500 */
[-C--:B------:R-:W-:Y:S02]  /*0db0*/  ISETP.GE.AND P5, PT, R76, R98.reuse, PT ;  /* 0x000000624c00720c */ /* 0x080fe40003fa6270 */
[----:B------:R-:W-:Y:S02]  /*0dc0*/  @!P6 SHF.L.U32 R33, R4, 0x10, RZ ;  /* 0x000000100421e819 */ /* 0x000fe400000006ff */
[----:B------:R-:W-:-:S05]  /*0dd0*/  ISETP.GE.AND P6, PT, R78, R98, PT ;  /* 0x000000624e00720c */ /* 0x000fca0003fc6270 */
[----:B------:R-:W4:Y:S04]  /*0de0*/  @!P4 LDG.E.U16 R8, desc[UR4][R2.64+0xa80] ;  /* 0x000a80040208c981 */ /* 0x000f28000c1e1500 */
[----:B------:R-:W4:Y:S04]  /*0df0*/  @!P5 LDG.E.U16 R0, desc[UR4][R2.64+0xac0] ;  /* 0x000ac0040200d981 */ /* 0x000f28000c1e1500 */
[----:B------:R-:W4:Y:S01]  /*0e00*/  @!P6 LDG.E.U16 R4, desc[UR4][R2.64+0xb00] ;  /* 0x000b00040204e981 */ /* 0x000f22000c1e1500 */
[C---:B------:R-:W-:Y:S01]  /*0e10*/  VIADD R80, R108.reuse, 0x5a0 ;  /* 0x000005a06c507836 */ /* 0x040fe20000000000 */
[C---:B------:R-:W-:Y:S01]  /*0e20*/  IADD3 R82, R108.reuse, 0x5c0, RZ ;  /* 0x000005c06c527810 */ /* 0x040fe20007ffe0ff */
[----:B------:R-:W-:Y:S01]  /*0e30*/  IMAD.MOV.U32 R31, RZ, RZ, -0x800000 ;  /* 0xff800000ff1f7424 */ /* 0x000fe200078e00ff */
[----:B------:R-:W-:Y:S01]  /*0e40*/  MOV R27, 0xff800000 ;  /* 0xff800000001b7802 */ /* 0x000fe20000000f00 */
[----:B------:R-:W-:-:S02]  /*0e50*/  VIADD R86, R108, 0x600 ;  /* 0x000006006c567836 */ /* 0x000fc40000000000 */
[----:B------:R-:W-:Y:S02]  /*0e60*/  VIADD R84, R108, 0x5e0 ;  /* 0x000005e06c547836 */ /* 0x000fe40000000000 */
[----:B-----5:R-:W-:Y:S01]  /*0e70*/  @!P0 IMAD.U32 R31, R9, 0x10000, RZ ;  /* 0x00010000091f8824 */ /* 0x020fe200078e00ff */
[----:B------:R-:W-:Y:S01]  /*0e80*/  ISETP.GE.AND P0, PT, R80, R98, PT ;  /* 0x000000625000720c */ /* 0x000fe20003f06270 */
[----:B------:R-:W-:Y:S02]  /*0e90*/  IMAD.MOV.U32 R29, RZ, RZ, -0x800000 ;  /* 0xff800000ff1d7424 */ /* 0x000fe400078e00ff */
[----:B------:R-:W-:Y:S02]  /*0ea0*/  VIADD R88, R108, 0x620 ;  /* 0x000006206c587836 */ /* 0x000fe40000000000 */
[----:B------:R-:W-:Y:S02]  /*0eb0*/  IMAD.MOV.U32 R25, RZ, RZ, -0x800000 ;  /* 0xff800000ff197424 */ /* 0x000fe400078e00ff */
[----:B------:R-:W-:-:S02]  /*0ec0*/  IMAD.MOV.U32 R23, RZ, RZ, -0x800000 ;  /* 0xff800000ff177424 */ /* 0x000fc400078e00ff */
[----:B------:R-:W-:-:S04]  /*0ed0*/  VIADD R90, R108, 0x640 ;  /* 0x000006406c5a7836 */ /* 0x000fc80000000000 */
[----:B------:R-:W5:Y:S01]  /*0ee0*/  @!P0 LDG.E.U16 R9, desc[UR4][R2.64+0xb40] ;  /* 0x000b400402098981 */ /* 0x000f62000c1e1500 */
[----:B------:R-:W-:Y:S02]  /*0ef0*/  VIADD R92, R108, 0x660 ;  /* 0x000006606c5c7836 */ /* 0x000fe40000000000 */
[----:B------:R-:W-:Y:S02]  /*0f00*/  IMAD.MOV.U32 R21, RZ, RZ, -0x800000 ;  /* 0xff800000ff157424 */ /* 0x000fe400078e00ff */
[----:B------:R-:W-:Y:S01]  /*0f10*/  IMAD.MOV.U32 R19, RZ, RZ, -0x800000 ;  /* 0xff800000ff137424 */ /* 0x000fe200078e00ff */
[----:B--2---:R-:W-:Y:S02]  /*0f20*/  @!P2 SHF.L.U32 R29, R5, 0x10, RZ ;  /* 0x00000010051da819 */ /* 0x004fe400000006ff */
[-C--:B------:R-:W-:Y:S01]  /*0f30*/  ISETP.GE.AND P2, PT, R86, R98.reuse, PT ;  /* 0x000000625600720c */ /* 0x080fe20003f46270 */
[----:B---3--:R-:W-:Y:S01]  /*0f40*/  @!P1 IMAD.U32 R27, R6, 0x10000, RZ ;  /* 0x00010000061b9824 */ /* 0x008fe200078e00ff */
[----:B------:R-:W-:-:S02]  /*0f50*/  ISETP.GE.AND P1, PT, R82, R98, PT ;  /* 0x000000625200720c */ /* 0x000fc40003f26270 */
[----:B----4-:R-:W-:Y:S02]  /*0f60*/  @!P3 SHF.L.U32 R25, R7, 0x10, RZ ;  /* 0x000000100719b819 */ /* 0x010fe400000006ff */
[----:B------:R-:W-:-:S09]  /*0f70*/  ISETP.GE.AND P3, PT, R84, R98, PT ;  /* 0x000000625400720c */ /* 0x000fd20003f66270 */
[----:B------:R-:W2:Y:S04]  /*0f80*/  @!P1 LDG.E.U16 R5, desc[UR4][R2.64+0xb80] ;  /* 0x000b800402059981 */ /* 0x000ea8000c1e1500 */
[----:B------:R-:W3:Y:S01]  /*0f90*/  @!P2 LDG.E.U16 R7, desc[UR4][R2.64+0xc00] ;  /* 0x000c00040207a981 */ /* 0x000ee2000c1e1500 */
[----:B------:R-:W-:Y:S02]  /*0fa0*/  @!P4 SHF.L.U32 R23, R8, 0x10, RZ ;  /* 0x000000100817c819 */ /* 0x000fe400000006ff */
[-C--:B------:R-:W-:Y:S02]  /*0fb0*/  ISETP.GE.AND P4, PT, R88, R98.reuse, PT ;  /* 0x000000625800720c */ /* 0x080fe40003f86270 */
[----:B------:R-:W-:Y:S01]  /*0fc0*/  @!P5 SHF.L.U32 R21, R0, 0x10, RZ ;  /* 0x000000100015d819 */ /* 0x000fe200000006ff */
[----:B------:R-:W4:Y:S01]  /*0fd0*/  @!P3 LDG.E.U16 R6, desc[UR4][R2.64+0xbc0] ;  /* 0x000bc0040206b981 */ /* 0x000f22000c1e1500 */
[----:B------:R-:W-:-:S02]  /*0fe0*/  ISETP.GE.AND P5, PT, R90, R98, PT ;  /* 0x000000625a00720c */ /* 0x000fc40003fa6270 */
[----:B------:R-:W-:Y:S02]  /*0ff0*/  @!P6 SHF.L.U32 R19, R4, 0x10, RZ ;  /* 0x000000100413e819 */ /* 0x000fe400000006ff */
[----:B------:R-:W-:-:S05]  /*1000*/  ISETP.GE.AND P6, PT, R92, R98, PT ;  /* 0x000000625c00720c */ /* 0x000fca0003fc6270 */
[----:B------:R-:W4:Y:S04]  /*1010*/  @!P4 LDG.E.U16 R8, desc[UR4][R2.64+0xc40] ;  /* 0x000c40040208c981 */ /* 0x000f28000c1e1500 */
[----:B------:R-:W4:Y:S04]  /*1020*/  @!P5 LDG.E.U16 R0, desc[UR4][R2.64+0xc80] ;  /* 0x000c80040200d981 */ /* 0x000f28000c1e1500 */
[----:B------:R-:W4:Y:S01]  /*1030*/  @!P6 LDG.E.U16 R4, desc[UR4][R2.64+0xcc0] ;  /* 0x000cc0040204e981 */ /* 0x000f22000c1e1500 */
[C---:B------:R-:W-:Y:S02]  /*1040*/  VIADD R94, R108.reuse, 0x680 ;  /* 0x000006806c5e7836 */ /* 0x040fe40000000000 */
[----:B------:R-:W-:-:S02]  /*1050*/  VIADD R96, R108, 0x6a0 ;  /* 0x000006a06c607836 */ /* 0x000fc40000000000 */
[----:B------:R-:W-:Y:S01]  /*1060*/  IMAD.MOV.U32 R17, RZ, RZ, -0x800000 ;  /* 0xff800000ff117424 */ /* 0x000fe200078e00ff */
[----:B------:R-:W-:Y:S01]  /*1070*/  IADD3 R11, R108, 0x6e0, RZ ;  /* 0x000006e06c0b7810 */ /* 0x000fe20007ffe0ff */
[----:B------:R-:W-:Y:S01]  /*1080*/  IMAD.MOV.U32 R15, RZ, RZ, -0x800000 ;  /* 0xff800000ff0f7424 */ /* 0x000fe200078e00ff */
[----:B-----5:R-:W-:Y:S02]  /*1090*/  @!P0 SHF.L.U32 R17, R9, 0x10, RZ ;  /* 0x0000001009118819 */ /* 0x020fe400000006ff */
[----:B------:R-:W-:Y:S01]  /*10a0*/  ISETP.GE.AND P0, PT, R94, R98, PT ;  /* 0x000000625e00720c */ /* 0x000fe20003f06270 */
[C---:B------:R-:W-:Y:S01]  /*10b0*/  VIADD R12, R108.reuse, 0x6c0 ;  /* 0x000006c06c0c7836 */ /* 0x040fe20000000000 */
[----:B------:R-:W-:Y:S01]  /*10c0*/  MOV R121, 0xff800000 ;  /* 0xff80000000797802 */ /* 0x000fe20000000f00 */
[----:B------:R-:W-:Y:S02]  /*10d0*/  VIADD R10, R108, 0x700 ;  /* 0x000007006c0a7836 */ /* 0x000fe40000000000 */
[----:B------:R-:W-:-:S02]  /*10e0*/  IMAD.MOV.U32 R102, RZ, RZ, -0x800000 ;  /* 0xff800000ff667424 */ /* 0x000fc400078e00ff */
[----:B------:R-:W-:Y:S02]  /*10f0*/  IMAD.MOV.U32 R105, RZ, RZ, -0x800000 ;  /* 0xff800000ff697424 */ /* 0x000fe400078e00ff */
[----:B------:R-:W-:-:S04]  /*1100*/  VIADD R9, R108, 0x720 ;  /* 0x000007206c097836 */ /* 0x000fc80000000000 */
[----:B------:R-:W5:Y:S01]  /*1110*/  @!P0 LDG.E.U16 R111, desc[UR4][R2.64+0xd00] ;  /* 0x000d0004026f8981 */ /* 0x000f62000c1e1500 */
[----:B------:R-:W-:Y:S02]  /*1120*/  IMAD.MOV.U32 R107, RZ, RZ, -0x800000 ;  /* 0xff800000ff6b7424 */ /* 0x000fe400078e00ff */
[----:B------:R-:W-:Y:S02]  /*1130*/  IMAD.MOV.U32 R109, RZ, RZ, -0x800000 ;  /* 0xff800000ff6d7424 */ /* 0x000fe400078e00ff */
[----:B--2---:R-:W-:Y:S01]  /*1140*/  @!P1 IMAD.U32 R15, R5, 0x10000, RZ ;  /* 0x00010000050f9824 */ /* 0x004fe200078e00ff */
[-C--:B------:R-:W-:Y:S01]  /*1150*/  ISETP.GE.AND P1, PT, R96, R98.reuse, PT ;  /* 0x000000626000720c */ /* 0x080fe20003f26270 */
[----:B---3--:R-:W-:Y:S01]  /*1160*/  @!P2 IMAD.U32 R121, R7, 0x10000, RZ ;  /* 0x000100000779a824 */ /* 0x008fe200078e00ff */
[----:B------:R-:W-:Y:S02]  /*1170*/  ISETP.GE.AND P2, PT, R11, R98, PT ;  /* 0x000000620b00720c */ /* 0x000fe40003f46270 */
[----:B----4-:R-:W-:-:S02]  /*1180*/  @!P3 SHF.L.U32 R102, R6, 0x10, RZ ;  /* 0x000000100666b819 */ /* 0x010fc400000006ff */
[----:B------:R-:W-:-:S07]  /*1190*/  ISETP.GE.AND P3, PT, R12, R98, PT ;  /* 0x000000620c00720c */ /* 0x000fce0003f66270 */
[----:B------:R-:W2:Y:S04]  /*11a0*/  @!P1 LDG.E.U16 R5, desc[UR4][R2.64+0xd40] ;  /* 0x000d400402059981 */ /* 0x000ea8000c1e1500 */
[----:B------:R-:W3:Y:S01]  /*11b0*/  @!P2 LDG.E.U16 R7, desc[UR4][R2.64+0xdc0] ;  /* 0x000dc0040207a981 */ /* 0x000ee2000c1e1500 */
[----:B------:R-:W-:Y:S02]  /*11c0*/  @!P4 SHF.L.U32 R105, R8, 0x10, RZ ;  /* 0x000000100869c819 */ /* 0x000fe400000006ff */
[-C--:B------:R-:W-:Y:S01]  /*11d0*/  ISETP.GE.AND P4, PT, R10, R98.reuse, PT ;  /* 0x000000620a00720c */ /* 0x080fe20003f86270 */
[----:B------:R-:W-:Y:S01]  /*11e0*/  VIADD R8, R108, 0x740 ;  /* 0x000007406c087836 */ /* 0x000fe20000000000 */
        /* <DEDUP_REMOVED lines=8> */
[----:B------:R-:W-:Y:S01]  /*1270*/  IMAD.MOV.U32 R110, RZ, RZ, -0x800000 ;  /* 0xff800000ff6e7424 */ /* 0x000fe200078e00ff */
[----:B------:R-:W-:Y:S01]  /*1280*/  MOV R113, 0xff800000 ;  /* 0xff80000000717802 */ /* 0x000fe20000000f00 */
[----:B------:R-:W-:-:S02]  /*1290*/  VIADD R4, R108, 0x7c0 ;  /* 0x000007c06c047836 */ /* 0x000fc40000000000 */
[----:B-----5:R-:W-:Y:S01]  /*12a0*/  @!P0 IMAD.U32 R110, R111, 0x10000, RZ ;  /* 0x000100006f6e8824 */ /* 0x020fe200078e00ff */
[----:B------:R-:W-:Y:S01]  /*12b0*/  MOV R111, 0xff800000 ;  /* 0xff800000006f7802 */ /* 0x000fe20000000f00 */
[----:B------:R-:W-:Y:S01]  /*12c0*/  IMAD.MOV.U32 R112, RZ, RZ, -0x800000 ;  /* 0xff800000ff707424 */ /* 0x000fe200078e00ff */
[----:B------:R-:W-:Y:S02]  /*12d0*/  MOV R114, 0xff800000 ;  /* 0xff80000000727802 */ /* 0x000fe40000000f00 */
[----:B------:R-:W-:Y:S01]  /*12e0*/  ISETP.GE.AND P0, PT, R100, 0x1, PT ;  /* 0x000000016400780c */ /* 0x000fe20003f06270 */
[----:B--2---:R-:W-:Y:S02]  /*12f0*/  @!P1 IMAD.U32 R111, R5, 0x10000, RZ ;  /* 0x00010000056f9824 */ /* 0x004fe400078e00ff */
[----:B------:R-:W-:Y:S02]  /*1300*/  VIADD R5, R108, 0x7a0 ;  /* 0x000007a06c057836 */ /* 0x000fe40000000000 */
[----:B---3--:R-:W-:-:S02]  /*1310*/  @!P2 IMAD.U32 R113, R7, 0x10000, RZ ;  /* 0x000100000771a824 */ /* 0x008fc400078e00ff */
[----:B------:R-:W-:Y:S02]  /*1320*/  VIADD R7, R108, 0x760 ;  /* 0x000007606c077836 */ /* 0x000fe40000000000 */
[----:B----4-:R-:W-:Y:S01]  /*1330*/  @!P3 IMAD.U32 R112, R6, 0x10000, RZ ;  /* 0x000100000670b824 */ /* 0x010fe200078e00ff */
[-C--:B------:R-:W-:Y:S02]  /*1340*/  ISETP.GE.AND P3, PT, R5, R98.reuse, PT ;  /* 0x000000620500720c */ /* 0x080fe40003f66270 */
[----:B------:R-:W-:Y:S02]  /*1350*/  IADD3 R6, R108, 0x780, RZ ;  /* 0x000007806c067810 */ /* 0x000fe40007ffe0ff */
[-C--:B------:R-:W-:Y:S01]  /*1360*/  ISETP.GE.AND P1, PT, R7, R98.reuse, PT ;  /* 0x000000620700720c */ /* 0x080fe20003f26270 */
[----:B------:R-:W-:Y:S01]  /*1370*/  @!P4 IMAD.U32 R114, R115, 0x10000, RZ ;  /* 0x000100007372c824 */ /* 0x000fe200078e00ff */
[-C--:B------:R-:W-:Y:S02]  /*1380*/  ISETP.GE.AND P4, PT, R4, R98.reuse, PT ;  /* 0x000000620400720c */ /* 0x080fe40003f86270 */
[----:B------:R-:W-:-:S05]  /*1390*/  ISETP.GE.AND P2, PT, R6, R98, PT ;  /* 0x000000620600720c */ /* 0x000fca0003f46270 */
[----:B------:R-:W2:Y:S01]  /*13a0*/  @!P3 LDG.E.U16 R120, desc[UR4][R2.64+0xf40] ;  /* 0x000f40040278b981 */ /* 0x000ea2000c1e1500 */
[----:B------:R-:W-:Y:S01]  /*13b0*/  MOV R115, 0xff800000 ;  /* 0xff80000000737802 */ /* 0x000fe20000000f00 */
[----:B------:R-:W-:Y:S02]  /*13c0*/  @!P5 IMAD.U32 R115, R116, 0x10000, RZ ;  /* 0x000100007473d824 */ /* 0x000fe400078e00ff */
[----:B------:R-:W-:Y:S01]  /*13d0*/  IMAD.MOV.U32 R116, RZ, RZ, -0x800000 ;  /* 0xff800000ff747424 */ /* 0x000fe200078e00ff */
[----:B------:R-:W3:Y:S01]  /*13e0*/  @!P1 LDG.E.U16 R118, desc[UR4][R2.64+0xec0] ;  /* 0x000ec00402769981 */ /* 0x000ee2000c1e1500 */
[----:B------:R-:W-:-:S03]  /*13f0*/  @!P6 SHF.L.U32 R116, R0, 0x10, RZ ;  /* 0x000000100074e819 */ /* 0x000fc600000006ff */
[----:B------:R-:W4:Y:S04]  /*1400*/  @!P4 LDG.E.U16 R0, desc[UR4][R2.64+0xf80] ;  /* 0x000f80040200c981 */ /* 0x000f28000c1e1500 */
[----:B------:R-:W5:Y:S01]  /*1410*/  @!P2 LDG.E.U16 R100, desc[UR4][R2.64+0xf00] ;  /* 0x000f00040264a981 */ /* 0x000f62000c1e1500 */
[----:B------:R-:W-:Y:S02]  /*1420*/  IMAD.MOV.U32 R119, RZ, RZ, -0x800000 ;  /* 0xff800000ff777424 */ /* 0x000fe400078e00ff */
[----:B------:R-:W-:Y:S01]  /*1430*/  IMAD.MOV.U32 R117, RZ, RZ, -0x800000 ;  /* 0xff800000ff757424 */ /* 0x000fe200078e00ff */
[----:B--2---:R-:W-:Y:S01]  /*1440*/  @!P3 SHF.L.U32 R119, R120, 0x10, RZ ;  /* 0x000000107877b819 */ /* 0x004fe200000006ff */
[----:B------:R-:W-:Y:S02]  /*1450*/  IMAD.MOV.U32 R120, RZ, RZ, -0x800000 ;  /* 0xff800000ff787424 */ /* 0x000fe400078e00ff */
[----:B---3--:R-:W-:Y:S01]  /*1460*/  @!P1 IMAD.U32 R117, R118, 0x10000, RZ ;  /* 0x0001000076759824 */ /* 0x008fe200078e00ff */
[----:B------:R-:W-:Y:S01]  /*1470*/  FSETP.GT.FTZ.AND P1, PT, R104, R101, PT ;  /* 0x000000656800720b */ /* 0x000fe20003f34000 */
[----:B----4-:R-:W-:Y:S01]  /*1480*/  @!P4 IMAD.U32 R120, R0, 0x10000, RZ ;  /* 0x000100000078c824 */ /* 0x010fe200078e00ff */
[----:B------:R-:W-:-:S02]  /*1490*/  IADD3 R0, R108, 0x7e0, RZ ;  /* 0x000007e06c007810 */ /* 0x000fc40007ffe0ff */
[----:B------:R-:W-:Y:S01]  /*14a0*/  MOV R118, 0xff800000 ;  /* 0xff80000000767802 */ /* 0x000fe20000000f00 */
[----:B-----5:R-:W-:Y:S01]  /*14b0*/  @!P2 IMAD.U32 R118, R100, 0x10000, RZ ;  /* 0x000100006476a824 */ /* 0x020fe200078e00ff */
        /* <DEDUP_REMOVED lines=95> */
[----:B--2---:R-:W-:-:S03]  /*1ab0*/  @!P2 IMAD.U32 R122, R2, 0x10000, RZ ;  /* 0x00010000027aa824 */ /* 0x004fc600078e00ff */
        /* <DEDUP_REMOVED lines=319> */
[----:B------:R-:W1:Y:S02]  /*2eb0*/  MUFU.LG2 R106, R125 ;  /* 0x0000007d006a7308 */ /* 0x000e640000000c00 */
[----:B-1----:R-:W-:Y:S01]  /*2ec0*/  FFMA.FTZ R104, R106, -0.69314718246459960938, R104 ;  /* 0xbf3172186a687823 */ /* 0x002fe20000010068 */
[----:B0-----:R-:W-:-:S04]  /*2ed0*/  IMAD.WIDE R2, R103, 0x2, R2 ;  /* 0x0000000267027825 */ /* 0x001fc800078e0202 */
[----:B------:R-:W-:-:S05]  /*2ee0*/  F2FP.BF16.F32.PACK_AB R104, RZ, R104 ;  /* 0x00000068ff68723e */ /* 0x000fca00000010ff */
[----:B------:R0:W-:Y:S01]  /*2ef0*/  STG.E.U16 desc[UR4][R2.64], R104 ;  /* 0x0000006802007986 */ /* 0x0001e2000c101504 */
[----:B------:R-:W-:Y:S05]  /*2f00*/  @P0 EXIT ;  /* 0x000000000000094d */ /* 0x000fea0003800000 */
[----:B------:R-:W-:Y:S01]  /*2f10*/  ISETP.GE.AND P0, PT, R14, R13, PT ;  /* 0x0000000d0e00720c */ /* 0x000fe20003f06270 */
[----:B------:R-:W-:-:S05]  /*2f20*/  FFMA.FTZ R101, R106, -0.69314718246459960938, R101 ;  /* 0xbf3172186a657823 */ /* 0x000fca0000010065 */
[----:B------:R-:W-:-:S05]  /*2f30*/  F2FP.BF16.F32.PACK_AB R101, RZ, R101 ;  /* 0x00000065ff65723e */ /* 0x000fca00000010ff */
[----:B------:R1:W-:Y:S02]  /*2f40*/  STG.E.U16 desc[UR4][R2.64+0x40], R101 ;  /* 0x0000406502007986 */ /* 0x0003e4000c101504 */
        /* <DEDUP_REMOVED lines=11> */
[----:B------:R-:W4:Y:S01]  /*3000*/  S2R R14, SR_TID.X ;  /* 0x00000000000e7919 */ /* 0x000f220000002100 */
[----:B------:R-:W-:-:S05]  /*3010*/  FFMA.FTZ R98, R106, -0.69314718246459960938, R98 ;  /* 0xbf3172186a627823 */ /* 0x000fca0000010062 */
[----:B------:R-:W-:-:S05]  /*3020*/  F2FP.BF16.F32.PACK_AB R98, RZ, R98 ;  /* 0x00000062ff62723e */ /* 0x000fca00000010ff */
[----:B------:R0:W-:Y:S01]  /*3030*/  STG.E.U16 desc[UR4][R2.64+0x100], R98 ;  /* 0x0001006202007986 */ /* 0x0001e2000c101504 */
[----:B----4-:R-:W-:-:S04]  /*3040*/  IADD3 R16, R14, 0xa0, RZ ;  /* 0x000000a00e107810 */ /* 0x010fc80007ffe0ff */
[----:B------:R-:W-:-:S13]  /*3050*/  ISETP.GE.AND P0, PT, R16, R13, PT ;  /* 0x0000000d1000720c */ /* 0x000fda0003f06270 */
[----:B0-----:R-:W-:Y:S05]  /*3060*/  @P0 EXIT ;  /* 0x000000000000094d */ /* 0x001fea0003800000 */
[----:B------:R-:W-:Y:S02]  /*3070*/  VIADD R16, R14, 0xc0 ;  /* 0x000000c00e107836 */ /* 0x000fe40000000000 */
[----:B------:R-:W-:-:S03]  /*3080*/  FFMA.FTZ R97, R106, -0.69314718246459960938, R97 ;  /* 0xbf3172186a617823 */ /* 0x000fc60000010061 */
[----:B------:R-:W-:Y:S02]  /*3090*/  ISETP.GE.AND P0, PT, R16, R13, PT ;  /* 0x0000000d1000720c */ /* 0x000fe40003f06270 */
[----:B------:R-:W-:-:S05]  /*30a0*/  F2FP.BF16.F32.PACK_AB R97, RZ, R97 ;  /* 0x00000061ff61723e */ /* 0x000fca00000010ff */
[----:B------:R0:W-:Y:S06]  /*30b0*/  STG.E.U16 desc[UR4][R2.64+0x140], R97 ;  /* 0x0001406102007986 */ /* 0x0001ec000c101504 */
[----:B------:R-:W-:Y:S05]  /*30c0*/  @P0 EXIT ;  /* 0x000000000000094d */ /* 0x000fea0003800000 */
[----:B------:R-:W-:Y:S02]  /*30d0*/  VIADD R16, R14, 0xe0 ;  /* 0x000000e00e107836 */ /* 0x000fe40000000000 */
[----:B------:R-:W-:-:S03]  /*30e0*/  FFMA.FTZ R95, R106, -0.69314718246459960938, R95 ;  /* 0xbf3172186a5f7823 */ /* 0x000fc6000001005f */
[----:B------:R-:W-:Y:S02]  /*30f0*/  ISETP.GE.AND P0, PT, R16, R13, PT ;  /* 0x0000000d1000720c */ /* 0x000fe40003f06270 */
[----:B------:R-:W-:-:S05]  /*3100*/  F2FP.BF16.F32.PACK_AB R95, RZ, R95 ;  /* 0x0000005fff5f723e */ /* 0x000fca00000010ff */
[----:B------:R4:W-:Y:S06]  /*3110*/  STG.E.U16 desc[UR4][R2.64+0x180], R95 ;  /* 0x0001805f02007986 */ /* 0x0009ec000c101504 */
[----:B------:R-:W-:Y:S05]  /*3120*/  @P0 EXIT ;  /* 0x000000000000094d */ /* 0x000fea0003800000 */
[----:B------:R-:W-:Y:S01]  /*3130*/  IADD3 R16, R14, 0x100, RZ ;  /* 0x000001000e107810 */ /* 0x000fe20007ffe0ff */
        /* <DEDUP_REMOVED lines=286> */
[----:B------:R-:W-:-:S05]  /*4320*/  FFMA.FTZ R106, R106, -0.69314718246459960938, R122 ;  /* 0xbf3172186a6a7823 */ /* 0x000fca000001007a */
[----:B------:R-:W-:-:S05]  /*4330*/  F2FP.BF16.F32.PACK_AB R106, RZ, R106 ;  /* 0x0000006aff6a723e */ /* 0x000fca00000010ff */
[----:B------:R-:W-:Y:S01]  /*4340*/  STG.E.U16 desc[UR4][R2.64+0xfc0], R106 ;  /* 0x000fc06a02007986 */ /* 0x000fe2000c101504 */
[----:B------:R-:W-:Y:S05]  /*4350*/  EXIT ;  /* 0x000000000000794d */ /* 0x000fea0003800000 */
.L_x_5667:
        /* <DEDUP_REMOVED lines=10> */
.L_x_11968:


//--------------------- .text._ZN43_GLOBAL__N__9ae7fba5_10_SoftMax_cu_9f978f6320softmax_warp_forwardIN3c108BFloat16ES2_fLi10ELb1ELb0EEEvPT0_PKT_iiiPKbib --------------------------
	.section	.text._ZN43_GLOBAL__N__9ae7fba5_10_SoftMax_cu_9f978f6320softmax_warp_forwardIN3c108BFloat16ES2_fLi10ELb1ELb0EEEvPT0_PKT_iiiPKbib,"ax",@progbits
	.align	128
.text._ZN43_GLOBAL__N__9ae7fba5_10_SoftMax_cu_9f978f6320softmax_warp_forwardIN3c108BFloat16ES2_fLi10ELb1ELb0EEEvPT0_PKT_iiiPKbib:
        .type           _ZN43_GLOBAL__N__9ae7fba5_10_SoftMax_cu_9f978f6320softmax_warp_forwardIN3c108BFloat16ES2_fLi10ELb1ELb0EEEvPT0_PKT_iiiPKbib,@function
        .size           _ZN43_GLOBAL__N__9ae7fba5_10_SoftMax_cu_9f978f6320softmax_warp_forwardIN3c108BFloat16ES2_fLi10ELb1ELb0EEEvPT0_PKT_iiiPKbib,(.L_x_11969 - _ZN43_GLOBAL__N__9ae7fba5_10_SoftMax_cu_9f978f6320softmax_warp_forwardIN3c108BFloat16ES2_fLi10ELb1ELb0EEEvPT0_PKT_iiiPKbib)
        .other          _ZN43_GLOBAL__N__9ae7fba5_10_SoftMax_cu_9f978f6320softmax_warp_forwardIN3c108BFloat16ES2_fLi10ELb1ELb0EEEvPT0_PKT_iiiPKbib,@"STO_CUDA_ENTRY STV_DEFAULT"
_ZN43_GLOBAL__N__9ae7fba5_10_SoftMax_cu_9f978f6320softmax_warp_forwardIN3c108BFloat16ES2_fLi10ELb1ELb0EEEvPT0_PKT_iiiPKbib:
        /* <DEDUP_REMOVED lines=19> */
[----:B------:R-:W-:Y:S01]  /*0130*/  ISETP.GE.AND P3, PT, R25, R51, PT ;  /* 0x000000331900720c */ /* 0x000fe20003f66270 */
[----:B------:R-:W-:-:S08]  /*0140*/  VIADD R24, R42, 0x60 ;  /* 0x000000602a187836 */ /* 0x000fd00000000000 */
[----:B------:R-:W2:Y:S04]  /*0150*/  @!P5 LDG.E.U16 R8, desc[UR4][R2.64] ;  /* 0x000000040208d981 */ /* 0x000ea8000c1e1500 */
[----:B------:R-:W3:Y:S01]  /*0160*/  @!P4 LDG.E.U16 R0, desc[UR4][R2.64+0x40] ;  /* 0x000040040200c981 */ /* 0x000ee2000c1e1500 */
[----:B------:R-:W-:-:S03]  /*0170*/  ISETP.GE.AND P2, PT, R24, R51, PT ;  /* 0x000000331800720c */ /* 0x000fc60003f46270 */
[----:B------:R-:W4:Y:S10]  /*0180*/  @!P3 LDG.E.U16 R4, desc[UR4][R2.64+0x80] ;  /* 0x000080040204b981 */ /* 0x000f34000c1e1500 */
[----:B------:R-:W5:Y:S01]  /*0190*/  @!P2 LDG.E.U16 R5, desc[UR4][R2.64+0xc0] ;  /* 0x0000c0040205a981 */ /* 0x000f62000c1e1500 */
[----:B------:R-:W-:-:S04]  /*01a0*/  IADD3 R23, R42, 0x80, RZ ;  /* 0x000000802a177810 */ /* 0x000fc80007ffe0ff */
[----:B------:R-:W-:-:S13]  /*01b0*/  ISETP.GE.AND P1, PT, R23, R51, PT ;  /* 0x000000331700720c */ /* 0x000fda0003f26270 */
[----:B------:R-:W5:Y:S01]  /*01c0*/  @!P1 LDG.E.U16 R6, desc[UR4][R2.64+0x100] ;  /* 0x0001000402069981 */ /* 0x000f62000c1e1500 */
[C---:B------:R-:W-:Y:S02]  /*01d0*/  VIADD R22, R42.reuse, 0xa0 ;  /* 0x000000a02a167836 */ /* 0x040fe40000000000 */
[----:B------:R-:W-:-:S03]  /*01e0*/  VIADD R21, R42, 0xc0 ;  /* 0x000000c02a157836 */ /* 0x000fc60000000000 */
[-C--:B------:R-:W-:Y:S02]  /*01f0*/  ISETP.GE.AND P0, PT, R22, R51.reuse, PT ;  /* 0x000000331600720c */ /* 0x080fe40003f06270 */
[----:B------:R-:W-:Y:S02]  /*0200*/  ISETP.GE.AND P6, PT, R21, R51, PT ;  /* 0x000000331500720c */ /* 0x000fe40003fc6270 */
[C---:B------:R-:W-:Y:S01]  /*0210*/  IADD3 R20, R42.reuse, 0xe0, RZ ;  /* 0x000000e02a147810 */ /* 0x040fe20007ffe0ff */
[----:B------:R-:W-:Y:S01]  /*0220*/  IMAD.MOV.U32 R28, RZ, RZ, -0x800000 ;  /* 0xff800000ff1c7424 */ /* 0x000fe200078e00ff */
[----:B------:R-:W-:-:S07]  /*0230*/  IADD3 R19, R42, 0x100, RZ ;  /* 0x000001002a137810 */ /* 0x000fce0007ffe0ff */
[----:B------:R-:W5:Y:S01]  /*0240*/  @!P0 LDG.E.U16 R7, desc[UR4][R2.64+0x140] ;  /* 0x0001400402078981 */ /* 0x000f62000c1e1500 */
[----:B------:R-:W-:Y:S01]  /*0250*/  IMAD.MOV.U32 R41, RZ, RZ, -0x800000 ;  /* 0xff800000ff297424 */ /* 0x000fe200078e00ff */
[----:B------:R-:W-:Y:S01]  /*0260*/  IADD3 R10, R42, 0x120, RZ ;  /* 0x000001202a0a7810 */ /* 0x000fe20007ffe0ff */
[----:B------:R-:W-:Y:S02]  /*0270*/  IMAD.MOV.U32 R40, RZ, RZ, -0x800000 ;  /* 0xff800000ff287424 */ /* 0x000fe400078e00ff */
[----:B------:R-:W-:Y:S02]  /*0280*/  IMAD.MOV.U32 R39, RZ, RZ, -0x800000 ;  /* 0xff800000ff277424 */ /* 0x000fe400078e00ff */
[----:B------:R-:W-:Y:S02]  /*0290*/  IMAD.MOV.U32 R38, RZ, RZ, -0x800000 ;  /* 0xff800000ff267424 */ /* 0x000fe400078e00ff */
[----:B--2---:R-:W-:Y:S01]  /*02a0*/  @!P5 IMAD.U32 R28, R8, 0x10000, RZ ;  /* 0x00010000081cd824 */ /* 0x004fe200078e00ff */
[-C--:B------:R-:W-:Y:S01]  /*02b0*/  ISETP.GE.AND P5, PT, R20, R51.reuse, PT ;  /* 0x000000331400720c */ /* 0x080fe20003fa6270 */
[----:B------:R-:W2:Y:S01]  /*02c0*/  @!P6 LDG.E.U16 R8, desc[UR4][R2.64+0x180] ;  /* 0x000180040208e981 */ /* 0x000ea2000c1e1500 */
[----:B---3--:R-:W-:Y:S01]  /*02d0*/  @!P4 IMAD.U32 R41, R0, 0x10000, RZ ;  /* 0x000100000029c824 */ /* 0x008fe200078e00ff */
[-C--:B------:R-:W-:Y:S01]  /*02e0*/  ISETP.GE.AND P4, PT, R19, R51.reuse, PT ;  /* 0x000000331300720c */ /* 0x080fe20003f86270 */
[----:B----4-:R-:W-:Y:S01]  /*02f0*/  @!P3 IMAD.U32 R40, R4, 0x10000, RZ ;  /* 0x000100000428b824 */ /* 0x010fe200078e00ff */
[----:B------:R-:W-:-:S08]  /*0300*/  ISETP.GE.AND P3, PT, R10, R51, PT ;  /* 0x000000330a00720c */ /* 0x000fd00003f66270 */
[----:B------:R-:W3:Y:S01]  /*0310*/  @!P5 LDG.E.U16 R0, desc[UR4][R2.64+0x1c0] ;  /* 0x0001c0040200d981 */ /* 0x000ee2000c1e1500 */
[----:B------:R-:W-:-:S03]  /*0320*/  IADD3 R10, R42, 0x140, RZ ;  /* 0x000001402a0a7810 */ /* 0x000fc60007ffe0ff */
[----:B------:R-:W4:Y:S01]  /*0330*/  @!P4 LDG.E.U16 R4, desc[UR4][R2.64+0x200] ;  /* 0x000200040204c981 */ /* 0x000f22000c1e1500 */
[----:B-----5:R-:W-:Y:S01]  /*0340*/  @!P2 IMAD.U32 R39, R5, 0x10000, RZ ;  /* 0x000100000527a824 */ /* 0x020fe200078e00ff */
[----:B------:R-:W-:Y:S02]  /*0350*/  ISETP.GE.AND P2, PT, R10, R51, PT ;  /* 0x000000330a00720c */ /* 0x000fe40003f46270 */
[----:B------:R-:W5:Y:S11]  /*0360*/  @!P3 LDG.E.U16 R5, desc[UR4][R2.64+0x240] ;  /* 0x000240040205b981 */ /* 0x000f76000c1e1500 */
[----:B------:R-:W5:Y:S01]  /*0370*/  @!P2 LDG.E.U16 R9, desc[UR4][R2.64+0x280] ;  /* 0x000280040209a981 */ /* 0x000f62000c1e1500 */
[----:B------:R-:W-:Y:S01]  /*0380*/  IADD3 R10, R42, 0x160, RZ ;  /* 0x000001602a0a7810 */ /* 0x000fe20007ffe0ff */
[----:B------:R-:W-:-:S03]  /*0390*/  @!P1 IMAD.U32 R38, R6, 0x10000, RZ ;  /* 0x0001000006269824 */ /* 0x000fc600078e00ff */
[----:B------:R-:W-:-:S13]  /*03a0*/  ISETP.GE.AND P1, PT, R10, R51, PT ;  /* 0x000000330a00720c */ /* 0x000fda0003f26270 */
[----:B------:R-:W5:Y:S01]  /*03b0*/  @!P1 LDG.E.U16 R6, desc[UR4][R2.64+0x2c0] ;  /* 0x0002c00402069981 */ /* 0x000f62000c1e1500 */
[----:B------:R-:W-:Y:S01]  /*03c0*/  IADD3 R10, R42, 0x180, RZ ;  /* 0x000001802a0a7810 */ /* 0x000fe20007ffe0ff */
[----:B------:R-:W-:Y:S02]  /*03d0*/  IMAD.MOV.U32 R37, RZ, RZ, -0x800000 ;  /* 0xff800000ff257424 */ /* 0x000fe400078e00ff */
[----:B------:R-:W-:Y:S01]  /*03e0*/  @!P0 IMAD.U32 R37, R7, 0x10000, RZ ;  /* 0x0001000007258824 */ /* 0x000fe200078e00ff */
[----:B------:R-:W-:Y:S01]  /*03f0*/  ISETP.GE.AND P0, PT, R10, R51, PT ;  /* 0x000000330a00720c */ /* 0x000fe20003f06270 */
[----:B------:R-:W-:Y:S01]  /*0400*/  IMAD.MOV.U32 R36, RZ, RZ, -0x800000 ;  /* 0xff800000ff247424 */ /* 0x000fe200078e00ff */
[----:B------:R-:W-:Y:S01]  /*0410*/  IADD3 R10, R42, 0x1a0, RZ ;  /* 0x000001a02a0a7810 */ /* 0x000fe20007ffe0ff */
[----:B------:R-:W-:-:S10]  /*0420*/  IMAD.MOV.U32 R35, RZ, RZ, -0x800000 ;  /* 0xff800000ff237424 */ /* 0x000fd400078e00ff */
[----:B------:R-:W5:Y:S01]  /*0430*/  @!P0 LDG.E.U16 R7, desc[UR4][R2.64+0x300] ;  /* 0x0003000402078981 */ /* 0x000f62000c1e1500 */
[----:B------:R-:W-:Y:S01]  /*0440*/  IMAD.MOV.U32 R34, RZ, RZ, -0x800000 ;  /* 0xff800000ff227424 */ /* 0x000fe200078e00ff */
[C---:B------:R-:W-:Y:S01]  /*0450*/  IADD3 R18, R42.reuse, 0x200, RZ ;  /* 0x000002002a127810 */ /* 0x040fe20007ffe0ff */
[----:B------:R-:W-:Y:S01]  /*0460*/  IMAD.MOV.U32 R33, RZ, RZ, -0x800000 ;  /* 0xff800000ff217424 */ /* 0x000fe200078e00ff */
[C---:B------:R-:W-:Y:S01]  /*0470*/  IADD3 R17, R42.reuse, 0x220, RZ ;  /* 0x000002202a117810 */ /* 0x040fe20007ffe0ff */
[----:B------:R-:W-:Y:S01]  /*0480*/  IMAD.MOV.U32 R69, RZ, RZ, -0x800000 ;  /* 0xff800000ff457424 */ /* 0x000fe200078e00ff */
[----:B------:R-:W-:Y:S01]  /*0490*/  IADD3 R16, R42, 0x240, RZ ;  /* 0x000002402a107810 */ /* 0x000fe20007ffe0ff */
[----:B------:R-:W-:Y:S02]  /*04a0*/  IMAD.MOV.U32 R31, RZ, RZ, -0x800000 ;  /* 0xff800000ff1f7424 */ /* 0x000fe400078e00ff */
[----:B--2---:R-:W-:Y:S01]  /*04b0*/  @!P6 IMAD.U32 R36, R8, 0x10000, RZ ;  /* 0x000100000824e824 */ /* 0x004fe200078e00ff */
[----:B------:R-:W-:-:S02]  /*04c0*/  ISETP.GE.AND P6, PT, R10, R51, PT ;  /* 0x000000330a00720c */ /* 0x000fc40003fc6270 */
[----:B------:R-:W-:Y:S01]  /*04d0*/  IADD3 R8, R42, 0x1c0, RZ ;  /* 0x000001c02a087810 */ /* 0x000fe20007ffe0ff */
[----:B---3--:R-:W-:-:S03]  /*04e0*/  @!P5 IMAD.U32 R35, R0, 0x10000, RZ ;  /* 0x000100000023d824 */ /* 0x008fc600078e00ff */
[----:B------:R-:W-:-:S07]  /*04f0*/  ISETP.GE.AND P5, PT, R8, R51, PT ;  /* 0x000000330800720c */ /* 0x000fce0003fa6270 */
[----:B------:R-:W2:Y:S01]  /*0500*/  @!P6 LDG.E.U16 R0, desc[UR4][R2.64+0x340] ;  /* 0x000340040200e981 */ /* 0x000ea2000c1e1500 */
[----:B------:R-:W-:Y:S01]  /*0510*/  IADD3 R8, R42, 0x1e0, RZ ;  /* 0x000001e02a087810 */ /* 0x000fe20007ffe0ff */
[----:B----4-:R-:W-:-:S03]  /*0520*/  @!P4 IMAD.U32 R34, R4, 0x10000, RZ ;  /* 0x000100000422c824 */ /* 0x010fc600078e00ff */
[-C--:B------:R-:W-:Y:S01]  /*0530*/  ISETP.GE.AND P4, PT, R8, R51.reuse, PT ;  /* 0x000000330800720c */ /* 0x080fe20003f86270 */
[----:B-----5:R-:W-:Y:S01]  /*0540*/  @!P3 IMAD.U32 R33, R5, 0x10000, RZ ;  /* 0x000100000521b824 */ /* 0x020fe200078e00ff */
[-C--:B------:R-:W-:Y:S01]  /*0550*/  ISETP.GE.AND P3, PT, R18, R51.reuse, PT ;  /* 0x000000331200720c */ /* 0x080fe20003f66270 */
[----:B------:R-:W3:Y:S10]  /*0560*/  @!P5 LDG.E.U16 R4, desc[UR4][R2.64+0x380] ;  /* 0x000380040204d981 */ /* 0x000ef4000c1e1500 */
[----:B------:R-:W4:Y:S01]  /*0570*/  @!P4 LDG.E.U16 R5, desc[UR4][R2.64+0x3c0] ;  /* 0x0003c0040205c981 */ /* 0x000f22000c1e1500 */
[----:B------:R-:W-:Y:S01]  /*0580*/  @!P2 IMAD.U32 R69, R9, 0x10000, RZ ;  /* 0x000100000945a824 */ /* 0x000fe200078e00ff */
[----:B------:R-:W-:-:S02]  /*0590*/  ISETP.GE.AND P2, PT, R17, R51, PT ;  /* 0x000000331100720c */ /* 0x000fc40003f46270 */
[----:B------:R-:W5:Y:S11]  /*05a0*/  @!P3 LDG.E.U16 R8, desc[UR4][R2.64+0x400] ;  /* 0x000400040208b981 */ /* 0x000f76000c1e1500 */
[----:B------:R-:W5:Y:S01]  /*05b0*/  @!P2 LDG.E.U16 R9, desc[UR4][R2.64+0x440] ;  /* 0x000440040209a981 */ /* 0x000f62000c1e1500 */
[----:B------:R-:W-:Y:S01]  /*05c0*/  @!P1 IMAD.U32 R31, R6, 0x10000, RZ ;  /* 0x00010000061f9824 */ /* 0x000fe200078e00ff */
[----:B------:R-:W-:-:S13]  /*05d0*/  ISETP.GE.AND P1, PT, R16, R51, PT ;  /* 0x000000331000720c */ /* 0x000fda0003f26270 */
[----:B------:R-:W5:Y:S01]  /*05e0*/  @!P1 LDG.E.U16 R6, desc[UR4][R2.64+0x480] ;  /* 0x0004800402069981 */ /* 0x000f62000c1e1500 */
[C---:B------:R-:W-:Y:S01]  /*05f0*/  IADD3 R15, R42.reuse, 0x260, RZ ;  /* 0x000002602a0f7810 */ /* 0x040fe20007ffe0ff */
[----:B------:R-:W-:Y:S02]  /*0600*/  IMAD.MOV.U32 R67, RZ, RZ, -0x800000 ;  /* 0xff800000ff437424 */ /* 0x000fe400078e00ff */
[----:B------:R-:W-:Y:S01]  /*0610*/  @!P0 IMAD.U32 R67, R7, 0x10000, RZ ;  /* 0x0001000007438824 */ /* 0x000fe200078e00ff */
[----:B------:R-:W-:Y:S02]  /*0620*/  ISETP.GE.AND P0, PT, R15, R51, PT ;  /* 0x000000330f00720c */ /* 0x000fe40003f06270 */
[C---:B------:R-:W-:Y:S01]  /*0630*/  IADD3 R14, R42.reuse, 0x280, RZ ;  /* 0x000002802a0e7810 */ /* 0x040fe20007ffe0ff */
[----:B------:R-:W-:Y:S01]  /*0640*/  IMAD.MOV.U32 R65, RZ, RZ, -0x800000 ;  /* 0xff800000ff417424 */ /* 0x000fe200078e00ff */
[C---:B------:R-:W-:Y:S01]  /*0650*/  IADD3 R13, R42.reuse, 0x2a0, RZ ;  /* 0x000002a02a0d7810 */ /* 0x040fe20007ffe0ff */
[----:B------:R-:W-:Y:S01]  /*0660*/  IMAD.MOV.U32 R47, RZ, RZ, -0x800000 ;  /* 0xff800000ff2f7424 */ /* 0x000fe200078e00ff */
[C---:B------:R-:W-:Y:S01]  /*0670*/  IADD3 R12, R42.reuse, 0x2c0, RZ ;  /* 0x000002c02a0c7810 */ /* 0x040fe20007ffe0ff */
[----:B------:R-:W-:Y:S01]  /*0680*/  IMAD.MOV.U32 R49, RZ, RZ, -0x800000 ;  /* 0xff800000ff317424 */ /* 0x000fe200078e00ff */
[C---:B------:R-:W-:Y:S01]  /*0690*/  IADD3 R11, R42.reuse, 0x2e0, RZ ;  /* 0x000002e02a0b7810 */ /* 0x040fe20007ffe0ff */
[----:B------:R-:W-:Y:S01]  /*06a0*/  IMAD.MOV.U32 R57, RZ, RZ, -0x800000 ;  /* 0xff800000ff397424 */ /* 0x000fe200078e00ff */
[----:B------:R-:W-:Y:S01]  /*06b0*/  IADD3 R10, R42, 0x300, RZ ;  /* 0x000003002a0a7810 */ /* 0x000fe20007ffe0ff */
[----:B------:R-:W-:-:S02]  /*06c0*/  IMAD.MOV.U32 R63, RZ, RZ, -0x800000 ;  /* 0xff800000ff3f7424 */ /* 0x000fc400078e00ff */
[----:B------:R-:W-:Y:S02]  /*06d0*/  IMAD.MOV.U32 R61, RZ, RZ, -0x800000 ;  /* 0xff800000ff3d7424 */ /* 0x000fe400078e00ff */
[----:B--2---:R-:W-:Y:S01]  /*06e0*/  @!P6 IMAD.U32 R65, R0, 0x10000, RZ ;  /* 0x000100000041e824 */ /* 0x004fe200078e00ff */
[-C--:B------:R-:W-:Y:S01]  /*06f0*/  ISETP.GE.AND P6, PT, R14, R51.reuse, PT ;  /* 0x000000330e00720c */ /* 0x080fe20003fc6270 */
[----:B------:R-:W2:Y:S01]  /*0700*/  @!P0 LDG.E.U16 R0, desc[UR4][R2.64+0x4c0] ;  /* 0x0004c00402008981 */ /* 0x000ea2000c1e1500 */
[----:B---3--:R-:W-:Y:S01]  /*0710*/  @!P5 IMAD.U32 R47, R4, 0x10000, RZ ;  /* 0x00010000042fd824 */ /* 0x008fe200078e00ff */
[----:B------:R-:W-:-:S10]  /*0720*/  ISETP.GE.AND P5, PT, R13, R51, PT ;  /* 0x000000330d00720c */ /* 0x000fd40003fa6270 */
[----:B------:R-:W3:Y:S01]  /*0730*/  @!P6 LDG.E.U16 R4, desc[UR4][R2.64+0x500] ;  /* 0x000500040204e981 */ /* 0x000ee2000c1e1500 */
[----:B----4-:R-:W-:Y:S01]  /*0740*/  @!P4 IMAD.U32 R49, R5, 0x10000, RZ ;  /* 0x000100000531c824 */ /* 0x010fe200078e00ff */
[-C--:B------:R-:W-:Y:S01]  /*0750*/  ISETP.GE.AND P4, PT, R12, R51.reuse, PT ;  /* 0x000000330c00720c */ /* 0x080fe20003f86270 */
[----:B-----5:R-:W-:Y:S01]  /*0760*/  @!P3 IMAD.U32 R57, R8, 0x10000, RZ ;  /* 0x000100000839b824 */ /* 0x020fe200078e00ff */
[-C--:B------:R-:W-:Y:S01]  /*0770*/  ISETP.GE.AND P3, PT, R11, R51.reuse, PT ;  /* 0x000000330b00720c */ /* 0x080fe20003f66270 */
[----:B------:R-:W4:Y:S10]  /*0780*/  @!P5 LDG.E.U16 R5, desc[UR4][R2.64+0x540] ;  /* 0x000540040205d981 */ /* 0x000f34000c1e1500 */
[----:B------:R-:W5:Y:S01]  /*0790*/  @!P4 LDG.E.U16 R45, desc[UR4][R2.64+0x580] ;  /* 0x00058004022dc981 */ /* 0x000f62000c1e1500 */
[----:B------:R-:W-:Y:S01]  /*07a0*/  @!P2 IMAD.U32 R63, R9, 0x10000, RZ ;  /* 0x00010000093fa824 */ /* 0x000fe200078e00ff */
[----:B------:R-:W-:-:S02]  /*07b0*/  ISETP.GE.AND P2, PT, R10, R51, PT ;  /* 0x000000330a00720c */ /* 0x000fc40003f46270 */
[----:B------:R-:W5:Y:S11]  /*07c0*/  @!P3 LDG.E.U16 R46, desc[UR4][R2.64+0x5c0] ;  /* 0x0005c004022eb981 */ /* 0x000f76000c1e1500 */
[----:B------:R-:W5:Y:S01]  /*07d0*/  @!P2 LDG.E.U16 R50, desc[UR4][R2.64+0x600] ;  /* 0x000600040232a981 */ /* 0x000f62000c1e1500 */
[----:B------:R-:W-:Y:S01]  /*07e0*/  IADD3 R9, R42, 0x320, RZ ;  /* 0x000003202a097810 */ /* 0x000fe20007ffe0ff */
[----:B------:R-:W-:-:S03]  /*07f0*/  @!P1 IMAD.U32 R61, R6, 0x10000, RZ ;  /* 0x00010000063d9824 */ /* 0x000fc600078e00ff */
[----:B------:R-:W-:-:S13]  /*0800*/  ISETP.GE.AND P1, PT, R9, R51, PT ;  /* 0x000000330900720c */ /* 0x000fda0003f26270 */
[----:B------:R-:W5:Y:S01]  /*0810*/  @!P1 LDG.E.U16 R30, desc[UR4][R2.64+0x640] ;  /* 0x00064004021e9981 */ /* 0x000f62000c1e1500 */
[C---:B------:R-:W-:Y:S01]  /*0820*/  IADD3 R8, R42.reuse, 0x340, RZ ;  /* 0x000003402a087810 */ /* 0x040fe20007ffe0ff */
[----:B------:R-:W-:Y:S01]  /*0830*/  IMAD.MOV.U32 R59, RZ, RZ, -0x800000 ;  /* 0xff800000ff3b7424 */ /* 0x000fe200078e00ff */
[C---:B------:R-:W-:Y:S01]  /*0840*/  IADD3 R7, R42.reuse, 0x360, RZ ;  /* 0x000003602a077810 */ /* 0x040fe20007ffe0ff */
[----:B------:R-:W-:Y:S01]  /*0850*/  IMAD.MOV.U32 R48, RZ, RZ, -0x800000 ;  /* 0xff800000ff307424 */ /* 0x000fe200078e00ff */
[----:B------:R-:W-:Y:S01]  /*0860*/  IADD3 R6, R42, 0x380, RZ ;  /* 0x000003802a067810 */ /* 0x000fe20007ffe0ff */
[----:B------:R-:W-:Y:S02]  /*0870*/  IMAD.MOV.U32 R43, RZ, RZ, -0x800000 ;  /* 0xff800000ff2b7424 */ /* 0x000fe400078e00ff */
[----:B------:R-:W-:Y:S02]  /*0880*/  IMAD.MOV.U32 R44, RZ, RZ, -0x800000 ;  /* 0xff800000ff2c7424 */ /* 0x000fe400078e00ff */
[----:B--2---:R-:W-:Y:S01]  /*0890*/  @!P0 IMAD.U32 R59, R0, 0x10000, RZ ;  /* 0x00010000003b8824 */ /* 0x004fe200078e00ff */
[-C--:B------:R-:W-:Y:S01]  /*08a0*/  ISETP.GE.AND P0, PT, R8, R51.reuse, PT ;  /* 0x000000330800720c */ /* 0x080fe20003f06270 */
[----:B---3--:R-:W-:Y:S01]  /*08b0*/  @!P6 IMAD.U32 R48, R4, 0x10000, RZ ;  /* 0x000100000430e824 */ /* 0x008fe200078e00ff */
[----:B------:R-:W-:-:S11]  /*08c0*/  ISETP.GE.AND P6, PT, R7, R51, PT ;  /* 0x000000330700720c */ /* 0x000fd60003fc6270 */
[----:B------:R-:W2:Y:S01]  /*08d0*/  @!P0 LDG.E.U16 R32, desc[UR4][R2.64+0x680] ;  /* 0x0006800402208981 */ /* 0x000ea2000c1e1500 */
[----:B----4-:R-:W-:Y:S01]  /*08e0*/  @!P5 IMAD.U32 R43, R5, 0x10000, RZ ;  /* 0x00010000052bd824 */ /* 0x010fe200078e00ff */
[----:B------:R-:W-:Y:S02]  /*08f0*/  ISETP.GE.AND P5, PT, R6, R51, PT ;  /* 0x000000330600720c */ /* 0x000fe40003fa6270 */
[----:B------:R-:W3:Y:S01]  /*0900*/  @!P6 LDG.E.U16 R52, desc[UR4][R2.64+0x6c0] ;  /* 0x0006c0040234e981 */ /* 0x000ee2000c1e1500 */
[----:B------:R-:W-:Y:S01]  /*0910*/  IADD3 R5, R42, 0x3a0, RZ ;  /* 0x000003a02a057810 */ /* 0x000fe20007ffe0ff */
[----:B-----5:R-:W-:-:S03]  /*0920*/  @!P4 IMAD.U32 R44, R45, 0x10000, RZ ;  /* 0x000100002d2cc824 */ /* 0x020fc600078e00ff */
[-C--:B------:R-:W-:Y:S02]  /*0930*/  ISETP.GE.AND P4, PT, R5, R51.reuse, PT ;  /* 0x000000330500720c */ /* 0x080fe40003f86270 */
[----:B------:R-:W-:Y:S01]  /*0940*/  IADD3 R4, R42, 0x3c0, RZ ;  /* 0x000003c02a047810 */ /* 0x000fe20007ffe0ff */
[----:B------:R-:W-:Y:S02]  /*0950*/  IMAD.MOV.U32 R45, RZ, RZ, -0x800000 ;  /* 0xff800000ff2d7424 */ /* 0x000fe400078e00ff */
[----:B------:R-:W-:Y:S01]  /*0960*/  @!P3 IMAD.U32 R45, R46, 0x10000, RZ ;  /* 0x000100002e2db824 */ /* 0x000fe200078e00ff */
[----:B------:R-:W4:Y:S01]  /*0970*/  @!P5 LDG.E.U16 R53, desc[UR4][R2.64+0x700] ;  /* 0x000700040235d981 */ /* 0x000f22000c1e1500 */
[----:B------:R-:W-:Y:S02]  /*0980*/  ISETP.GE.AND P3, PT, R4, R51, PT ;  /* 0x000000330400720c */ /* 0x000fe40003f66270 */
[----:B------:R-:W-:Y:S01]  /*0990*/  IADD3 R0, R42, 0x3e0, RZ ;  /* 0x000003e02a007810 */ /* 0x000fe20007ffe0ff */
[----:B------:R-:W-:-:S03]  /*09a0*/  IMAD.MOV.U32 R46, RZ, RZ, -0x800000 ;  /* 0xff800000ff2e7424 */ /* 0x000fc600078e00ff */
[----:B------:R-:W5:Y:S01]  /*09b0*/  @!P4 LDG.E.U16 R54, desc[UR4][R2.64+0x740] ;  /* 0x000740040236c981 */ /* 0x000f62000c1e1500 */
[----:B------:R-:W-:Y:S01]  /*09c0*/  @!P2 IMAD.U32 R46, R50, 0x10000, RZ ;  /* 0x00010000322ea824 */ /* 0x000fe200078e00ff */
        /* <DEDUP_REMOVED lines=55> */
[----:B------:R-:W-:Y:S02]  /*0d40*/  FSEL R2, R51, R50, P1 ;  /* 0x0000003233027208 */ /* 0x000fe40000800000 */
[----:B------:R-:W-:Y:S01]  /*0d50*/  MOV R51, 0xff800000 ;  /* 0xff80000000337802 */ /* 0x000fe20000000f00 */
[----:B--2---:R-:W-:-:S05]  /*0d60*/  @!P0 IMAD.U32 R3, R32, 0x10000, RZ ;  /* 0x0001000020038824 */ /* 0x004fca00078e00ff */
[----:B------:R-:W-:-:S04]  /*0d70*/  FSETP.GT.FTZ.AND P0, PT, R2, R3, PT ;  /* 0x000000030200720b */ /* 0x000fc80003f14000 */
[----:B------:R-:W-:Y:S01]  /*0d80*/  FSEL R2, R2, R3, P0 ;  /* 0x0000000302027208 */ /* 0x000fe20000000000 */
[----:B---3--:R-:W-:Y:S02]  /*0d90*/  @!P6 IMAD.U32 R51, R52, 0x10000, RZ ;  /* 0x000100003433e824 */ /* 0x008fe400078e00ff */
[----:B------:R-:W-:-:S03]  /*0da0*/  IMAD.MOV.U32 R52, RZ, RZ, -0x800000 ;  /* 0xff800000ff347424 */ /* 0x000fc600078e00ff */
[----:B------:R-:W-:-:S04]  /*0db0*/  FSETP.GT.FTZ.AND P0, PT, R2, R51, PT ;  /* 0x000000330200720b */ /* 0x000fc80003f14000 */
[----:B------:R-:W-:Y:S02]  /*0dc0*/  FSEL R2, R2, R51, P0 ;  /* 0x0000003302027208 */ /* 0x000fe40000000000 */
[----:B----4-:R-:W-:Y:S01]  /*0dd0*/  @!P5 SHF.L.U32 R52, R53, 0x10, RZ ;  /* 0x000000103534d819 */ /* 0x010fe200000006ff */
[----:B------:R-:W-:-:S03]  /*0de0*/  IMAD.MOV.U32 R53, RZ, RZ, -0x800000 ;  /* 0xff800000ff357424 */ /* 0x000fc600078e00ff */
[----:B------:R-:W-:Y:S01]  /*0df0*/  FSETP.GT.FTZ.AND P0, PT, R2, R52, PT ;  /* 0x000000340200720b */ /* 0x000fe20003f14000 */
[----:B-----5:R-:W-:-:S03]  /*0e00*/  @!P4 IMAD.U32 R53, R54, 0x10000, RZ ;  /* 0x000100003635c824 */ /* 0x020fc600078e00ff */
[----:B------:R-:W-:Y:S02]  /*0e10*/  FSEL R2, R2, R52, P0 ;  /* 0x0000003402027208 */ /* 0x000fe40000000000 */
[----:B------:R-:W-:Y:S02]  /*0e20*/  MOV R54, 0xff800000 ;  /* 0xff80000000367802 */ /* 0x000fe40000000f00 */
        /* <DEDUP_REMOVED lines=29> */
[----:B------:R-:W-:-:S03]  /*1000*/  FADD.FTZ R64, -R56, R3 ;  /* 0x0000000338407221 */ /* 0x000fc60000010100 */
[----:B------:R-:W0:Y:S01]  /*1010*/  MUFU.EX2 R60, R60 ;  /* 0x0000003c003c7308 */ /* 0x000e220000000800 */
[----:B------:R-:W-:Y:S01]  /*1020*/  FMUL.FTZ R3, R40, 1.4426950216293334961 ;  /* 0x3fb8aa3b28037820 */ /* 0x000fe20000410000 */
[C---:B------:R-:W-:Y:S01]  /*1030*/  FADD.FTZ R39, -R56.reuse, R39 ;  /* 0x0000002738277221 */ /* 0x040fe20000010100 */
[----:B------:R-:W-:-:S05]  /*1040*/  FADD.FTZ R28, -R56, R65 ;  /* 0x00000041381c7221 */ /* 0x000fca0000010100 */
[----:B------:R-:W1:Y:S01]  /*1050*/  MUFU.EX2 R62, R62 ;  /* 0x0000003e003e7308 */ /* 0x000e620000000800 */
[----:B------:R-:W-:Y:S01]  /*1060*/  FMUL.FTZ R65, R39, 1.4426950216293334961 ;  /* 0x3fb8aa3b27417820 */ /* 0x000fe20000410000 */
[----:B------:R-:W-:-:S06]  /*1070*/  FADD.FTZ R38, -R56, R38 ;  /* 0x0000002638267221 */ /* 0x000fcc0000010100 */
[----:B------:R-:W2:Y:S01]  /*1080*/  MUFU.EX2 R3, R3 ;  /* 0x0000000300037308 */ /* 0x000ea20000000800 */
[C---:B------:R-:W-:Y:S01]  /*1090*/  FADD.FTZ R30, -R56.reuse, R67 ;  /* 0x00000043381e7221 */ /* 0x040fe20000010100 */
[C---:B------:R-:W-:Y:S01]  /*10a0*/  FADD.FTZ R37, -R56.reuse, R37 ;  /* 0x0000002538257221 */ /* 0x040fe20000010100 */
[C---:B------:R-:W-:Y:S01]  /*10b0*/  FADD.FTZ R36, -R56.reuse, R36 ;  /* 0x0000002438247221 */ /* 0x040fe20000010100 */
[C---:B------:R-:W-:Y:S01]  /*10c0*/  FADD.FTZ R35, -R56.reuse, R35 ;  /* 0x0000002338237221 */ /* 0x040fe20000010100 */
[----:B------:R-:W-:-:S03]  /*10d0*/  FADD.FTZ R34, -R56, R34 ;  /* 0x0000002238227221 */ /* 0x000fc60000010100 */
[----:B------:R-:W3:Y:S01]  /*10e0*/  MUFU.EX2 R65, R65 ;  /* 0x0000004100417308 */ /* 0x000ee20000000800 */
        /* <DEDUP_REMOVED lines=20> */
[----:B0-----:R-:W-:Y:S01]  /*1230*/  FADD.FTZ R67, RZ, R60 ;  /* 0x0000003cff437221 */ /* 0x001fe20000010000 */
[----:B------:R-:W-:Y:S01]  /*1240*/  FMUL.FTZ R56, R38, 1.4426950216293334961 ;  /* 0x3fb8aa3b26387820 */ /* 0x000fe20000410000 */
[----:B------:R-:W-:-:S02]  /*1250*/  FMUL.FTZ R60, R37, 1.4426950216293334961 ;  /* 0x3fb8aa3b253c7820 */ /* 0x000fc40000410000 */
[----:B-1----:R-:W-:-:S03]  /*1260*/  FADD.FTZ R62, R67, R62 ;  /* 0x0000003e433e7221 */ /* 0x002fc60000010000 */
[----:B------:R-:W0:Y:S01]  /*1270*/  MUFU.EX2 R56, R56 ;  /* 0x0000003800387308 */ /* 0x000e220000000800 */
[----:B--2---:R-:W-:Y:S01]  /*1280*/  FADD.FTZ R62, R62, R3 ;  /* 0x000000033e3e7221 */ /* 0x004fe20000010000 */
[----:B------:R-:W-:-:S03]  /*1290*/  FMUL.FTZ R3, R36, 1.4426950216293334961 ;  /* 0x3fb8aa3b24037820 */ /* 0x000fc60000410000 */
[----:B---3--:R-:W-:-:S03]  /*12a0*/  FADD.FTZ R67, R62, R65 ;  /* 0x000000413e437221 */ /* 0x008fc60000010000 */
[----:B------:R-:W1:Y:S01]  /*12b0*/  MUFU.EX2 R60, R60 ;  /* 0x0000003c003c7308 */ /* 0x000e620000000800 */
[----:B------:R-:W-:-:S07]  /*12c0*/  FMUL.FTZ R62, R35, 1.4426950216293334961 ;  /* 0x3fb8aa3b233e7820 */ /* 0x000fce0000410000 */
[----:B------:R-:W2:Y:S01]  /*12d0*/  MUFU.EX2 R3, R3 ;  /* 0x0000000300037308 */ /* 0x000ea20000000800 */
        /* <DEDUP_REMOVED lines=94> */
[----:B------:R-:W-:Y:S01]  /*18c0*/  SHF.R.S32.HI R58, RZ, 0x1f, R27 ;  /* 0x0000001fff3a7819 */ /* 0x000fe2000001141b */
[----:B-1----:R-:W-:-:S05]  /*18d0*/  FFMA.FTZ R2, R42, -0.69314718246459960938, R2 ;  /* 0xbf3172182a027823 */ /* 0x002fca0000010002 */
[----:B------:R-:W-:Y:S02]  /*18e0*/  F2FP.BF16.F32.PACK_AB R56, RZ, R2 ;  /* 0x00000002ff38723e */ /* 0x000fe400000010ff */
[----:B------:R-:W-:-:S04]  /*18f0*/  LEA R2, P1, R27, UR6, 0x1 ;  /* 0x000000061b027c11 */ /* 0x000fc8000f8208ff */
[----:B------:R-:W-:-:S05]  /*1900*/  LEA.HI.X R3, R27, UR7, R58, 0x1, P1 ;  /* 0x000000071b037c11 */ /* 0x000fca00088f0c3a */
        /* <DEDUP_REMOVED lines=37> */
[----:B------:R-:W5:Y:S01]  /*1b60*/  S2R R19, SR_TID.X ;  /* 0x0000000000137919 */ /* 0x000f620000002100 */
[----:B------:R-:W-:-:S05]  /*1b70*/  FFMA.FTZ R34, R42, -0.69314718246459960938, R34 ;  /* 0xbf3172182a227823 */ /* 0x000fca0000010022 */
[----:B------:R-:W-:-:S05]  /*1b80*/  F2FP.BF16.F32.PACK_AB R34, RZ, R34 ;  /* 0x00000022ff22723e */ /* 0x000fca00000010ff */
[----:B------:R0:W-:Y:S01]  /*1b90*/  STG.E.U16 desc[UR4][R2.64+0x200], R34 ;  /* 0x0002002202007986 */ /* 0x0001e2000c101504 */
[----:B-----5:R-:W-:-:S05]  /*1ba0*/  VIADD R20, R19, 0x120 ;  /* 0x0000012013147836 */ /* 0x020fca0000000000 */
        /* <DEDUP_REMOVED lines=122> */
.L_x_5668:
        /* <DEDUP_REMOVED lines=11> */
.L_x_11969:


//--------------------- .text._ZN43_GLOBAL__N__9ae7fba5_10_SoftMax_cu_9f978f6320softmax_warp_forwardIN3c108BFloat16ES2_fLi9ELb1ELb0EEEvPT0_PKT_iiiPKbib --------------------------
	.section	.text._ZN43_GLOBAL__N__9ae7fba5_10_SoftMax_cu_9f978f6320softmax_warp_forwardIN3c108BFloat16ES2_fLi9ELb1ELb0EEEvPT0_PKT_iiiPKbib,"ax",@progbits
	.align	128
.text._ZN43_GLOBAL__N__9ae7fba5_10_SoftMax_cu_9f978f6320softmax_warp_forwardIN3c108BFloat16ES2_fLi9ELb1ELb0EEEvPT0_PKT_iiiPKbib:
        .type           _ZN43_GLOBAL__N__9ae7fba5_10_SoftMax_cu_9f978f6320softmax_warp_forwardIN3c108BFloat16ES2_fLi9ELb1ELb0EEEvPT0_PKT_iiiPKbib,@function
        .size           _ZN43_GLOBAL__N__9ae7fba5_10_SoftMax_cu_9f978f6320softmax_warp_forwardIN3c108BFloat16ES2_fLi9ELb1ELb0EEEvPT0_PKT_iiiPKbib,(.L_x_11970 - _ZN43_GLOBAL__N__9ae7fba5_10_SoftMax_cu_9f978f6320softmax_warp_forwardIN3c108BFloat16ES2_fLi9ELb1ELb0EEEvPT0_PKT_iiiPKbib)
        .other          _ZN43_GLOBAL__N__9ae7fba5_10_SoftMax_cu_9f978f6320softmax_warp_forwardIN3c108BFloat16ES2_fLi9ELb1ELb0EEEvPT0_PKT_iiiPKbib,@"STO_CUDA_ENTRY STV_DEFAULT"
_ZN43_GLOBAL__N__9ae7fba5_10_SoftMax_cu_9f978f6320softmax_warp_forwardIN3c108BFloat16ES2_fLi9ELb1ELb0EEEvPT0_PKT_iiiPKbib:
        /* <DEDUP_REMOVED lines=19> */
[C---:B------:R-:W-:Y:S02]  /*0130*/  VIADD R12, R24.reuse, 0x60 ;  /* 0x00000060180c7836 */ /* 0x040fe40000000000 */
[C---:B------:R-:W-:Y:S01]  /*0140*/  VIADD R7, R24.reuse, 0xc0 ;  /* 0x000000c018077836 */ /* 0x040fe20000000000 */
[-C--:B------:R-:W-:Y:S01]  /*0150*/  ISETP.GE.AND P5, PT, R13, R18.reuse, PT ;  /* 0x000000120d00720c */ /* 0x080fe20003fa6270 */
[----:B------:R-:W-:Y:S01]  /*0160*/  VIADD R5, R24, 0xa0 ;  /* 0x000000a018057836 */ /* 0x000fe20000000000 */
[-C--:B------:R-:W-:Y:S01]  /*0170*/  ISETP.GE.AND P0, PT, R11, R18.reuse, PT ;  /* 0x000000120b00720c */ /* 0x080fe20003f06270 */
[----:B------:R-:W-:Y:S01]  /*0180*/  IMAD.MOV.U32 R16, RZ, RZ, -0x800000 ;  /* 0xff800000ff107424 */ /* 0x000fe200078e00ff */
[-C--:B------:R-:W-:Y:S01]  /*0190*/  ISETP.GE.AND P6, PT, R12, R18.reuse, PT ;  /* 0x000000120c00720c */ /* 0x080fe20003fc6270 */
[----:B------:R-:W-:Y:S01]  /*01a0*/  VIADD R22, R24, 0x20 ;  /* 0x0000002018167836 */ /* 0x000fe20000000000 */
[----:B------:R-:W-:-:S02]  /*01b0*/  ISETP.GE.AND P2, PT, R7, R18, PT ;  /* 0x000000120700720c */ /* 0x000fc40003f46270 */
[-C--:B------:R-:W-:Y:S02]  /*01c0*/  ISETP.GE.AND P1, PT, R5, R18.reuse, PT ;  /* 0x000000120500720c */ /* 0x080fe40003f26270 */
[----:B------:R-:W-:Y:S02]  /*01d0*/  IADD3 R7, R24, 0xe0, RZ ;  /* 0x000000e018077810 */ /* 0x000fe40007ffe0ff */
[-C--:B------:R-:W-:Y:S01]  /*01e0*/  ISETP.GE.AND P4, PT, R22, R18.reuse, PT ;  /* 0x000000121600720c */ /* 0x080fe20003f86270 */
[----:B------:R-:W3:Y:S04]  /*01f0*/  @!P5 LDG.E.U16 R4, desc[UR4][R2.64+0x80] ;  /* 0x000080040204d981 */ /* 0x000ee8000c1e1500 */
[----:B------:R-:W4:Y:S04]  /*0200*/  @!P0 LDG.E.U16 R6, desc[UR4][R2.64+0x100] ;  /* 0x0001000402068981 */ /* 0x000f28000c1e1500 */
[----:B------:R-:W5:Y:S04]  /*0210*/  @!P6 LDG.E.U16 R5, desc[UR4][R2.64+0xc0] ;  /* 0x0000c0040205e981 */ /* 0x000f68000c1e1500 */
[----:B------:R-:W5:Y:S04]  /*0220*/  @!P1 LDG.E.U16 R21, desc[UR4][R2.64+0x140] ;  /* 0x0001400402159981 */ /* 0x000f68000c1e1500 */
[----:B------:R-:W5:Y:S04]  /*0230*/  @!P2 LDG.E.U16 R25, desc[UR4][R2.64+0x180] ;  /* 0x000180040219a981 */ /* 0x000f68000c1e1500 */
[----:B------:R-:W5:Y:S01]  /*0240*/  @!P4 LDG.E.U16 R0, desc[UR4][R2.64+0x40] ;  /* 0x000040040200c981 */ /* 0x000f62000c1e1500 */
[----:B--2---:R-:W-:Y:S01]  /*0250*/  @!P3 IMAD.U32 R16, R8, 0x10000, RZ ;  /* 0x000100000810b824 */ /* 0x004fe200078e00ff */
[----:B------:R-:W-:-:S13]  /*0260*/  ISETP.GE.AND P3, PT, R7, R18, PT ;  /* 0x000000120700720c */ /* 0x000fda0003f66270 */
[----:B------:R-:W2:Y:S01]  /*0270*/  @!P3 LDG.E.U16 R27, desc[UR4][R2.64+0x1c0] ;  /* 0x0001c004021bb981 */ /* 0x000ea2000c1e1500 */
[C---:B------:R-:W-:Y:S02]  /*0280*/  VIADD R9, R24.reuse, 0x120 ;  /* 0x0000012018097836 */ /* 0x040fe40000000000 */
[----:B------:R-:W-:Y:S02]  /*0290*/  VIADD R8, R24, 0x140 ;  /* 0x0000014018087836 */ /* 0x000fe40000000000 */
[----:B------:R-:W-:Y:S01]  /*02a0*/  IMAD.MOV.U32 R19, RZ, RZ, -0x800000 ;  /* 0xff800000ff137424 */ /* 0x000fe200078e00ff */
[----:B------:R-:W-:Y:S01]  /*02b0*/  MOV R37, 0xff800000 ;  /* 0xff80000000257802 */ /* 0x000fe20000000f00 */
[----:B---3--:R-:W-:Y:S01]  /*02c0*/  @!P5 IMAD.U32 R19, R4, 0x10000, RZ ;  /* 0x000100000413d824 */ /* 0x008fe200078e00ff */
[----:B------:R-:W-:Y:S01]  /*02d0*/  ISETP.GE.AND P5, PT, R9, R18, PT ;  /* 0x000000120900720c */ /* 0x000fe20003fa6270 */
[----:B------:R-:W-:Y:S02]  /*02e0*/  IMAD.MOV.U32 R17, RZ, RZ, -0x800000 ;  /* 0xff800000ff117424 */ /* 0x000fe400078e00ff */
[----:B------:R-:W-:-:S02]  /*02f0*/  VIADD R7, R24, 0x160 ;  /* 0x0000016018077836 */ /* 0x000fc40000000000 */
[----:B----4-:R-:W-:Y:S01]  /*0300*/  @!P0 IMAD.U32 R17, R6, 0x10000, RZ ;  /* 0x0001000006118824 */ /* 0x010fe200078e00ff */
[----:B-----5:R-:W-:Y:S01]  /*0310*/  @!P6 SHF.L.U32 R37, R5, 0x10, RZ ;  /* 0x000000100525e819 */ /* 0x020fe200000006ff */
[----:B------:R-:W-:Y:S01]  /*0320*/  VIADD R6, R24, 0x180 ;  /* 0x0000018018067836 */ /* 0x000fe20000000000 */
[-C--:B------:R-:W-:Y:S01]  /*0330*/  ISETP.GE.AND P6, PT, R8, R18.reuse, PT ;  /* 0x000000120800720c */ /* 0x080fe20003fc6270 */
[C---:B------:R-:W-:Y:S01]  /*0340*/  VIADD R5, R24.reuse, 0x1a0 ;  /* 0x000001a018057836 */ /* 0x040fe20000000000 */
[----:B------:R-:W-:Y:S01]  /*0350*/  MOV R35, 0xff800000 ;  /* 0xff80000000237802 */ /* 0x000fe20000000f00 */
[----:B------:R-:W-:Y:S01]  /*0360*/  VIADD R4, R24, 0x1c0 ;  /* 0x000001c018047836 */ /* 0x000fe20000000000 */
[-C--:B------:R-:W-:Y:S01]  /*0370*/  ISETP.GE.AND P0, PT, R7, R18.reuse, PT ;  /* 0x000000120700720c */ /* 0x080fe20003f06270 */
[----:B------:R-:W-:Y:S01]  /*0380*/  IMAD.MOV.U32 R31, RZ, RZ, -0x800000 ;  /* 0xff800000ff1f7424 */ /* 0x000fe200078e00ff */
[----:B------:R-:W-:Y:S01]  /*0390*/  @!P1 SHF.L.U32 R35, R21, 0x10, RZ ;  /* 0x0000001015239819 */ /* 0x000fe200000006ff */
[----:B------:R-:W-:Y:S01]  /*03a0*/  @!P2 IMAD.U32 R31, R25, 0x10000, RZ ;  /* 0x00010000191fa824 */ /* 0x000fe200078e00ff */
[----:B------:R-:W-:Y:S01]  /*03b0*/  ISETP.GE.AND P1, PT, R6, R18, PT ;  /* 0x000000120600720c */ /* 0x000fe20003f26270 */
[----:B------:R-:W3:Y:S01]  /*03c0*/  @!P5 LDG.E.U16 R23, desc[UR4][R2.64+0x240] ;  /* 0x000240040217d981 */ /* 0x000ee2000c1e1500 */
[----:B------:R-:W-:-:S02]  /*03d0*/  MOV R30, 0xff800000 ;  /* 0xff800000001e7802 */ /* 0x000fc40000000f00 */
[----:B------:R-:W-:Y:S01]  /*03e0*/  ISETP.GE.AND P2, PT, R5, R18, PT ;  /* 0x000000120500720c */ /* 0x000fe20003f46270 */
[----:B------:R-:W4:Y:S04]  /*03f0*/  @!P6 LDG.E.U16 R25, desc[UR4][R2.64+0x280] ;  /* 0x000280040219e981 */ /* 0x000f28000c1e1500 */
[----:B------:R-:W5:Y:S01]  /*0400*/  @!P0 LDG.E.U16 R26, desc[UR4][R2.64+0x2c0] ;  /* 0x0002c004021a8981 */ /* 0x000f62000c1e1500 */
[----:B------:R-:W-:Y:S01]  /*0410*/  IMAD.MOV.U32 R20, RZ, RZ, -0x800000 ;  /* 0xff800000ff147424 */ /* 0x000fe200078e00ff */
[----:B------:R-:W-:-:S06]  /*0420*/  @!P4 SHF.L.U32 R20, R0, 0x10, RZ ;  /* 0x000000100014c819 */ /* 0x000fcc00000006ff */
[----:B------:R-:W5:Y:S01]  /*0430*/  @!P2 LDG.E.U16 R28, desc[UR4][R2.64+0x340] ;  /* 0x00034004021ca981 */ /* 0x000f62000c1e1500 */
[----:B--2---:R-:W-:Y:S01]  /*0440*/  @!P3 IMAD.U32 R30, R27, 0x10000, RZ ;  /* 0x000100001b1eb824 */ /* 0x004fe200078e00ff */
[----:B------:R-:W-:Y:S02]  /*0450*/  ISETP.GE.AND P3, PT, R4, R18, PT ;  /* 0x000000120400720c */ /* 0x000fe40003f66270 */
[----:B------:R-:W2:Y:S11]  /*0460*/  @!P1 LDG.E.U16 R27, desc[UR4][R2.64+0x300] ;  /* 0x00030004021b9981 */ /* 0x000eb6000c1e1500 */
[----:B------:R-:W2:Y:S01]  /*0470*/  @!P3 LDG.E.U16 R0, desc[UR4][R2.64+0x380] ;  /* 0x000380040200b981 */ /* 0x000ea2000c1e1500 */
[----:B------:R-:W-:-:S05]  /*0480*/  VIADD R10, R24, 0x100 ;  /* 0x00000100180a7836 */ /* 0x000fca0000000000 */
[----:B------:R-:W-:-:S13]  /*0490*/  ISETP.GE.AND P4, PT, R10, R18, PT ;  /* 0x000000120a00720c */ /* 0x000fda0003f86270 */
[----:B------:R-:W2:Y:S01]  /*04a0*/  @!P4 LDG.E.U16 R32, desc[UR4][R2.64+0x200] ;  /* 0x000200040220c981 */ /* 0x000ea2000c1e1500 */
[----:B------:R-:W-:Y:S01]  /*04b0*/  IMAD.MOV.U32 R21, RZ, RZ, -0x800000 ;  /* 0xff800000ff157424 */ /* 0x000fe200078e00ff */
[----:B---3--:R-:W-:Y:S01]  /*04c0*/  @!P5 SHF.L.U32 R21, R23, 0x10, RZ ;  /* 0x000000101715d819 */ /* 0x008fe200000006ff */
[----:B------:R-:W-:Y:S02]  /*04d0*/  IMAD.MOV.U32 R23, RZ, RZ, -0x800000 ;  /* 0xff800000ff177424 */ /* 0x000fe400078e00ff */
[----:B----4-:R-:W-:Y:S01]  /*04e0*/  @!P6 IMAD.U32 R23, R25, 0x10000, RZ ;  /* 0x000100001917e824 */ /* 0x010fe200078e00ff */
[----:B------:R-:W-:Y:S01]  /*04f0*/  MOV R25, 0xff800000 ;  /* 0xff80000000197802 */ /* 0x000fe20000000f00 */
[----:B-----5:R-:W-:Y:S02]  /*0500*/  @!P0 IMAD.U32 R25, R26, 0x10000, RZ ;  /* 0x000100001a198824 */ /* 0x020fe400078e00ff */
[----:B------:R-:W-:Y:S01]  /*0510*/  IMAD.MOV.U32 R26, RZ, RZ, -0x800000 ;  /* 0xff800000ff1a7424 */ /* 0x000fe200078e00ff */
[----:B--2---:R-:W-:Y:S01]  /*0520*/  @!P1 SHF.L.U32 R26, R27, 0x10, RZ ;  /* 0x000000101b1a9819 */ /* 0x004fe200000006ff */
[----:B------:R-:W-:-:S02]  /*0530*/  IMAD.MOV.U32 R27, RZ, RZ, -0x800000 ;  /* 0xff800000ff1b7424 */ /* 0x000fc400078e00ff */
[----:B------:R-:W-:Y:S01]  /*0540*/  @!P2 IMAD.U32 R27, R28, 0x10000, RZ ;  /* 0x000100001c1ba824 */ /* 0x000fe200078e00ff */
[----:B------:R-:W-:Y:S01]  /*0550*/  MOV R28, 0xff800000 ;  /* 0xff800000001c7802 */ /* 0x000fe20000000f00 */
[----:B------:R-:W-:Y:S02]  /*0560*/  @!P3 IMAD.U32 R28, R0, 0x10000, RZ ;  /* 0x00010000001cb824 */ /* 0x000fe400078e00ff */
        /* <DEDUP_REMOVED lines=14> */
[----:B0-----:R-:W-:Y:S02]  /*0650*/  FSEL R3, R18, R31, P1 ;  /* 0x0000001f12037208 */ /* 0x001fe40000800000 */
[----:B------:R-:W-:Y:S02]  /*0660*/  MOV R29, 0xff800000 ;  /* 0xff800000001d7802 */ /* 0x000fe40000000f00 */
[----:B------:R-:W-:Y:S01]  /*0670*/  FSETP.GT.FTZ.AND P1, PT, R3, R30, PT ;  /* 0x0000001e0300720b */ /* 0x000fe20003f34000 */
[----:B------:R-:W-:-:S03]  /*0680*/  @!P4 IMAD.U32 R29, R32, 0x10000, RZ ;  /* 0x00010000201dc824 */ /* 0x000fc600078e00ff */
        /* <DEDUP_REMOVED lines=16> */
[----:B--2---:R-:W-:-:S05]  /*0790*/  @!P0 IMAD.U32 R3, R2, 0x10000, RZ ;  /* 0x0001000002038824 */ /* 0x004fca00078e00ff */
        /* <DEDUP_REMOVED lines=21> */
[----:B------:R-:W-:-:S04]  /*08f0*/  FMUL.FTZ R35, R20, 1.4426950216293334961 ;  /* 0x3fb8aa3b14237820 */ /* 0x000fc80000410000 */
[----:B------:R-:W0:Y:S08]  /*0900*/  MUFU.EX2 R34, R34 ;  /* 0x0000002200227308 */ /* 0x000e300000000800 */
[----:B------:R-:W1:Y:S01]  /*0910*/  MUFU.EX2 R36, R35 ;  /* 0x0000002300247308 */ /* 0x000e620000000800 */
        /* <DEDUP_REMOVED lines=13> */
[----:B0-----:R-:W-:-:S04]  /*09f0*/  FADD.FTZ R3, RZ, R34 ;  /* 0x00000022ff037221 */ /* 0x001fc80000010000 */
[----:B-1----:R-:W-:Y:S01]  /*0a00*/  FADD.FTZ R3, R3, R36 ;  /* 0x0000002403037221 */ /* 0x002fe20000010000 */
[----:B------:R-:W-:Y:S01]  /*0a10*/  FMUL.FTZ R36, R19, 1.4426950216293334961 ;  /* 0x3fb8aa3b13247820 */ /* 0x000fe20000410000 */
[----:B------:R-:W-:-:S05]  /*0a20*/  FMUL.FTZ R34, R18, 1.4426950216293334961 ;  /* 0x3fb8aa3b12227820 */ /* 0x000fca0000410000 */
[----:B------:R-:W0:Y:S01]  /*0a30*/  MUFU.EX2 R36, R36 ;  /* 0x0000002400247308 */ /* 0x000e220000000800 */
[----:B------:R-:W-:-:S07]  /*0a40*/  FMUL.FTZ R37, R17, 1.4426950216293334961 ;  /* 0x3fb8aa3b11257820 */ /* 0x000fce0000410000 */
        /* <DEDUP_REMOVED lines=140> */
.L_x_5669:
        /* <DEDUP_REMOVED lines=15> */
.L_x_11970:


//--------------------- .text._ZN43_GLOBAL__N__9ae7fba5_10_SoftMax_cu_9f978f6320softmax_warp_forwardIN3c108BFloat16ES2_fLi8ELb1ELb0EEEvPT0_PKT_iiiPKbib --------------------------
	.section	.text._ZN43_GLOBAL__N__9ae7fba5_10_SoftMax_cu_9f978f6320softmax_warp_forwardIN3c108BFloat16ES2_fLi8ELb1ELb0EEEvPT0_PKT_iiiPKbib,"ax",@progbits
	.align	128
.text._ZN43_GLOBAL__N__9ae7fba5_10_SoftMax_cu_9f978f6320softmax_warp_forwardIN3c108BFloat16ES2_fLi8ELb1ELb0EEEvPT0_PKT_iiiPKbib:
        .type           _ZN43_GLOBAL__N__9ae7fba5_10_SoftMax_cu_9f978f6320softmax_warp_forwardIN3c108BFloat16ES2_fLi8ELb1ELb0EEEvPT0_PKT_iiiPKbib,@function
        .size           _ZN43_GLOBAL__N__9ae7fba5_10_SoftMax_cu_9f978f6320softmax_warp_forwardIN3c108BFloat16ES2_fLi8ELb1ELb0EEEvPT0_PKT_iiiPKbib,(.L_x_11971 - _ZN43_GLOBAL__N__9ae7fba5_10_SoftMax_cu_9f978f6320softmax_warp_forwardIN3c108BFloat16ES2_fLi8ELb1ELb0EEEvPT0_PKT_iiiPKbib)
        .other          _ZN43_GLOBAL__N__9ae7fba5_10_SoftMax_cu_9f978f6320softmax_warp_forwardIN3c108BFloat16ES2_fLi8ELb1ELb0EEEvPT0_PKT_iiiPKbib,@"STO_CUDA_ENTRY STV_DEFAULT"
_ZN43_GLOBAL__N__9ae7fba5_10_SoftMax_cu_9f978f6320softmax_warp_forwardIN3c108BFloat16ES2_fLi8ELb1ELb0EEEvPT0_PKT_iiiPKbib:
        /* <DEDUP_REMOVED lines=35> */
[----:B------:R-:W5:Y:S01]  /*0230*/  @!P2 LDG.E.U16 R6, desc[UR4][R20.64+0x140] ;  /* 0x000140041406a981 */ /* 0x000f62000c1e1500 */
[----:B--2---:R-:W-:Y:S02]  /*0240*/  @!P0 SHF.L.U32 R8, R2, 0x10, RZ ;  /* 0x0000001002088819 */ /* 0x004fe400000006ff */
[----:B------:R-:W-:-:S03]  /*0250*/  ISETP.GE.AND P0, PT, R17, R4, PT ;  /* 0x000000041100720c */ /* 0x000fc60003f06270 */
[----:B------:R-:W2:Y:S10]  /*0260*/  @!P1 LDG.E.U16 R2, desc[UR4][R20.64+0x180] ;  /* 0x0001800414029981 */ /* 0x000eb4000c1e1500 */
[----:B------:R-:W2:Y:S01]  /*0270*/  @!P0 LDG.E.U16 R18, desc[UR4][R20.64+0x1c0] ;  /* 0x0001c00414128981 */ /* 0x000ea2000c1e1500 */
[----:B------:R-:W-:-:S02]  /*0280*/  IMAD.MOV.U32 R23, RZ, RZ, -0x800000 ;  /* 0xff800000ff177424 */ /* 0x000fc400078e00ff */
[----:B------:R-:W-:Y:S02]  /*0290*/  IMAD.MOV.U32 R4, RZ, RZ, -0x800000 ;  /* 0xff800000ff047424 */ /* 0x000fe400078e00ff */
[----:B---3--:R-:W-:Y:S02]  /*02a0*/  @!P6 IMAD.U32 R23, R10, 0x10000, RZ ;  /* 0x000100000a17e824 */ /* 0x008fe400078e00ff */
[----:B------:R-:W-:Y:S01]  /*02b0*/  IMAD.MOV.U32 R16, RZ, RZ, -0x800000 ;  /* 0xff800000ff107424 */ /* 0x000fe200078e00ff */
[----:B----4-:R-:W-:Y:S01]  /*02c0*/  @!P5 SHF.L.U32 R4, R12, 0x10, RZ ;  /* 0x000000100c04d819 */ /* 0x010fe200000006ff */
[----:B------:R-:W-:Y:S01]  /*02d0*/  IMAD.MOV.U32 R12, RZ, RZ, -0x800000 ;  /* 0xff800000ff0c7424 */ /* 0x000fe200078e00ff */
[-C--:B------:R-:W-:Y:S01]  /*02e0*/  FSETP.GT.FTZ.AND P6, PT, R8, R23.reuse, PT ;  /* 0x000000170800720b */ /* 0x080fe20003fd4000 */
[----:B------:R-:W-:Y:S02]  /*02f0*/  IMAD.MOV.U32 R10, RZ, RZ, -0x800000 ;  /* 0xff800000ff0a7424 */ /* 0x000fe400078e00ff */
[----:B-----5:R-:W-:Y:S01]  /*0300*/  @!P4 IMAD.U32 R16, R14, 0x10000, RZ ;  /* 0x000100000e10c824 */ /* 0x020fe200078e00ff */
[----:B------:R-:W-:Y:S01]  /*0310*/  FSEL R25, R8, R23, P6 ;  /* 0x0000001708197208 */ /* 0x000fe20003000000 */
[----:B------:R-:W-:-:S03]  /*0320*/  IMAD.MOV.U32 R14, RZ, RZ, -0x800000 ;  /* 0xff800000ff0e7424 */ /* 0x000fc600078e00ff */
[CC--:B------:R-:W-:Y:S02]  /*0330*/  FSETP.GT.FTZ.AND P5, PT, R25.reuse, R4.reuse, PT ;  /* 0x000000041900720b */ /* 0x0c0fe40003fb4000 */
[----:B------:R-:W-:Y:S02]  /*0340*/  @!P3 SHF.L.U32 R14, R22, 0x10, RZ ;  /* 0x00000010160eb819 */ /* 0x000fe400000006ff */
[----:B------:R-:W-:-:S04]  /*0350*/  FSEL R25, R25, R4, P5 ;  /* 0x0000000419197208 */ /* 0x000fc80002800000 */
[----:B------:R-:W-:Y:S01]  /*0360*/  FSETP.GT.FTZ.AND P4, PT, R25, R16, PT ;  /* 0x000000101900720b */ /* 0x000fe20003f94000 */
[----:B------:R-:W-:-:S03]  /*0370*/  @!P2 IMAD.U32 R12, R6, 0x10000, RZ ;  /* 0x00010000060ca824 */ /* 0x000fc600078e00ff */
        /* <DEDUP_REMOVED lines=8> */
[----:B------:R-:W-:Y:S01]  /*0400*/  FSEL R25, R25, R10, P1 ;  /* 0x0000000a19197208 */ /* 0x000fe20000800000 */
[----:B------:R-:W-:-:S05]  /*0410*/  @!P0 IMAD.U32 R2, R18, 0x10000, RZ ;  /* 0x0001000012028824 */ /* 0x000fca00078e00ff */
        /* <DEDUP_REMOVED lines=107> */
.L_x_5670:
        /* <DEDUP_REMOVED lines=11> */
.L_x_11971:


//--------------------- .text._ZN43_GLOBAL__N__9ae7fba5_10_SoftMax_cu_9f978f6320softmax_warp_forwardIN3c108BFloat16ES2_fLi7ELb1ELb0EEEvPT0_PKT_iiiPKbib --------------------------
	.section	.text._ZN43_GLOBAL__N__9ae7fba5_10_SoftMax_cu_9f978f6320softmax_warp_forwardIN3c108BFloat16ES2_fLi7ELb1ELb0EEEvPT0_PKT_iiiPKbib,"ax",@progbits
	.align	128
.text._ZN43_GLOBAL__N__9ae7fba5_10_SoftMax_cu_9f978f6320softmax_warp_forwardIN3c108BFloat16ES2_fLi7ELb1ELb0EEEvPT0_PKT_iiiPKbib:
        .type           _ZN43_GLOBAL__N__9ae7fba5_10_SoftMax_cu_9f978f6320softmax_warp_forwardIN3c108BFloat16ES2_fLi7ELb1ELb0EEEvPT0_PKT_iiiPKbib,@function
        .size           _ZN43_GLOBAL__N__9ae7fba5_10_SoftMax_cu_9f978f6320softmax_warp_forwardIN3c108BFloat16ES2_fLi7ELb1ELb0EEEvPT0_PKT_iiiPKbib,(.L_x_11972 - _ZN43_GLOBAL__N__9ae7fba5_10_SoftMax_cu_9f978f6320softmax_warp_forwardIN3c108BFloat16ES2_fLi7ELb1ELb0EEEvPT0_PKT_iiiPKbib)
        .other          _ZN43_GLOBAL__N__9ae7fba5_10_SoftMax_cu_9f978f6320softmax_warp_forwardIN3c108BFloat16ES2_fLi7ELb1ELb0EEEvPT0_PKT_iiiPKbib,@"STO_CUDA_ENTRY STV_DEFAULT"
_ZN43_GLOBAL__N__9ae7fba5_10_SoftMax_cu_9f978f6320softmax_warp_forwardIN3c108BFloat16ES2_fLi7ELb1ELb0EEEvPT0_PKT_iiiPKbib:
        /* <DEDUP_REMOVED lines=10> */
[----:B------:R-:W-:-:S03]  /*00a0*/  ULDC.64 UR8, c[0x0][0x218] ;  /* 0x0000860000087ab9 */ /* 0x000fc60000000a00 */
        /* <DEDUP_REMOVED lines=13> */
[-C--:B------:R-:W-:Y:S01]  /*0180*/  ISETP.GE.AND P0, PT, R7, R8.reuse, PT ;  /* 0x000000080700720c */ /* 0x080fe20003f06270 */
[----:B------:R-:W-:Y:S01]  /*0190*/  IMAD.MOV.U32 R19, RZ, RZ, -0x800000 ;  /* 0xff800000ff137424 */ /* 0x000fe200078e00ff */
        /* <DEDUP_REMOVED lines=23> */
[----:B------:R-:W-:Y:S01]  /*0310*/  FSETP.GT.FTZ.AND P0, PT, R19, R12, PT ;  /* 0x0000000c1300720b */ /* 0x000fe20003f14000 */
[----:B----4-:R-:W-:-:S03]  /*0320*/  @!P1 IMAD.U32 R23, R21, 0x10000, RZ ;  /* 0x0001000015179824 */ /* 0x010fc600078e00ff */
        /* <DEDUP_REMOVED lines=10> */
[----:B--2---:R-:W-:Y:S02]  /*03d0*/  @!P6 IMAD.U32 R26, R20, 0x10000, RZ ;  /* 0x00010000141ae824 */ /* 0x004fe400078e00ff */
[----:B------:R-:W-:Y:S02]  /*03e0*/  @!P5 IMAD.U32 R25, R18, 0x10000, RZ ;  /* 0x000100001219d824 */ /* 0x000fe400078e00ff */
[----:B------:R-:W-:-:S03]  /*03f0*/  IMAD.MOV.U32 R20, RZ, RZ, -0x800000 ;  /* 0xff800000ff147424 */ /* 0x000fc600078e00ff */
[----:B------:R-:W-:Y:S01]  /*0400*/  FSETP.GT.FTZ.AND P1, PT, R25, R26, PT ;  /* 0x0000001a1900720b */ /* 0x000fe20003f34000 */
[----:B------:R-:W-:-:S03]  /*0410*/  @!P4 IMAD.U32 R20, R24, 0x10000, RZ ;  /* 0x000100001814c824 */ /* 0x000fc600078e00ff */
        /* <DEDUP_REMOVED lines=39> */
[C---:B------:R-:W-:Y:S01]  /*0690*/  FADD.FTZ R14, -R19.reuse, R25 ;  /* 0x00000019130e7221 */ /* 0x040fe20000010100 */
        /* <DEDUP_REMOVED lines=59> */
[----:B------:R-:W-:-:S05]  /*0a50*/  F2FP.BF16.F32.PACK_AB R17, RZ, R17 ;  /* 0x00000011ff11723e */ /* 0x000fca00000010ff */
[----:B------:R1:W-:Y:S02]  /*0a60*/  STG.E.U16 desc[UR4][R4.64], R17 ;  /* 0x0000001104007986 */ /* 0x0003e4000c101504 */
[----:B------:R-:W-:Y:S05]  /*0a70*/  @P0 BRA `(.L_x_5672) ;  /* 0x0000000000300947 */ /* 0x000fea0003800000 */
[----:B------:R-:W-:Y:S01]  /*0a80*/  FFMA.FTZ R12, R19, -0.69314718246459960938, R12 ;  /* 0xbf317218130c7823 */ /* 0x000fe2000001000c */
[----:B------:R-:W-:-:S04]  /*0a90*/  ISETP.GE.AND P0, PT, R9, R6, PT ;  /* 0x000000060900720c */ /* 0x000fc80003f06270 */
[----:B------:R-:W-:-:S05]  /*0aa0*/  F2FP.BF16.F32.PACK_AB R12, RZ, R12 ;  /* 0x0000000cff0c723e */ /* 0x000fca00000010ff */
[----:B------:R2:W-:Y:S04]  /*0ab0*/  STG.E.U16 desc[UR4][R4.64+0x40], R12 ;  /* 0x0000400c04007986 */ /* 0x0005e8000c101504 */
[----:B------:R-:W-:Y:S05]  /*0ac0*/  @P0 BRA `(.L_x_5672) ;  /* 0x00000000001c0947 */ /* 0x000fea0003800000 */
[----:B------:R-:W-:Y:S01]  /*0ad0*/  ISETP.GE.AND P0, PT, R11, R6, PT ;  /* 0x000000060b00720c */ /* 0x000fe20003f06270 */
[----:B------:R-:W-:-:S05]  /*0ae0*/  FFMA.FTZ R16, R19, -0.69314718246459960938, R16 ;  /* 0xbf31721813107823 */ /* 0x000fca0000010010 */
[----:B------:R-:W-:-:S05]  /*0af0*/  F2FP.BF16.F32.PACK_AB R16, RZ, R16 ;  /* 0x00000010ff10723e */ /* 0x000fca00000010ff */
[----:B------:R3:W-:Y:S02]  /*0b00*/  STG.E.U16 desc[UR4][R4.64+0x80], R16 ;  /* 0x0000801004007986 */ /* 0x0007e4000c101504 */
[----:B------:R-:W-:-:S05]  /*0b10*/  @!P0 FFMA.FTZ R21, R19, -0.69314718246459960938, R21 ;  /* 0xbf31721813158823 */ /* 0x000fca0000010015 */
[----:B------:R-:W-:-:S05]  /*0b20*/  @!P0 F2FP.BF16.F32.PACK_AB R21, RZ, R21 ;  /* 0x00000015ff15823e */ /* 0x000fca00000010ff */
[----:B------:R3:W-:Y:S02]  /*0b30*/  @!P0 STG.E.U16 desc[UR4][R4.64+0xc0], R21 ;  /* 0x0000c01504008986 */ /* 0x0007e4000c101504 */
.L_x_5672:
[----:B------:R-:W-:Y:S05]  /*0b40*/  BSYNC B0 ;  /* 0x0000000000007941 */ /* 0x000fea0003800000 */
.L_x_5671:
[----:B------:R-:W4:Y:S02]  /*0b50*/  LDC R3, c[0x0][0x4] ;  /* 0x00000100ff037b82 */ /* 0x000f240000000800 */
[----:B----4-:R-:W-:-:S04]  /*0b60*/  IMAD R3, R3, UR6, R0 ;  /* 0x0000000603037c24 */ /* 0x010fc8000f8e0200 */
[----:B------:R-:W-:-:S05]  /*0b70*/  IMAD R3, R3, -0x2, R2 ;  /* 0xfffffffe03037824 */ /* 0x000fca00078e0202 */
[----:B------:R-:W-:-:S13]  /*0b80*/  ISETP.GE.AND P0, PT, R3, 0x2, PT ;  /* 0x000000020300780c */ /* 0x000fda0003f06270 */
[----:B------:R-:W-:Y:S05]  /*0b90*/  @!P0 EXIT ;  /* 0x000000000000894d */ /* 0x000fea0003800000 */
[----:B------:R-:W-:Y:S05]  /*0ba0*/  @P1 EXIT ;  /* 0x000000000000194d */ /* 0x000fea0003800000 */
[----:B-123--:R-:W1:Y:S01]  /*0bb0*/  MUFU.LG2 R5, R10 ;  /* 0x0000000a00057308 */ /* 0x00ee620000000c00 */
[----:B------:R-:W-:Y:S01]  /*0bc0*/  ISETP.GE.AND P1, PT, R7, R6, PT ;  /* 0x000000060700720c */ /* 0x000fe20003f26270 */
[----:B------:R-:W-:Y:S02]  /*0bd0*/  ULDC.64 UR6, c[0x0][0x210] ;  /* 0x0000840000067ab9 */ /* 0x000fe40000000a00 */
        /* <DEDUP_REMOVED lines=20> */
.L_x_5673:
        /* <DEDUP_REMOVED lines=14> */
.L_x_11972:


//--------------------- .text._ZN43_GLOBAL__N__9ae7fba5_10_SoftMax_cu_9f978f6320softmax_warp_forwardIN3c108BFloat16ES2_fLi6ELb1ELb0EEEvPT0_PKT_iiiPKbib --------------------------
	.section	.text._ZN43_GLOBAL__N__9ae7fba5_10_SoftMax_cu_9f978f6320softmax_warp_forwardIN3c108BFloat16ES2_fLi6ELb1ELb0EEEvPT0_PKT_iiiPKbib,"ax",@progbits
	.align	128
.text._ZN43_GLOBAL__N__9ae7fba5_10_SoftMax_cu_9f978f6320softmax_warp_forwardIN3c108BFloat16ES2_fLi6ELb1ELb0EEEvPT0_PKT_iiiPKbib:
        .type           _ZN43_GLOBAL__N__9ae7fba5_10_SoftMax_cu_9f978f6320softmax_warp_forwardIN3c108BFloat16ES2_fLi6ELb1ELb0EEEvPT0_PKT_iiiPKbib,@function
        .size           _ZN43_GLOBAL__N__9ae7fba5_10_SoftMax_cu_9f978f6320softmax_warp_forwardIN3c108BFloat16ES2_fLi6ELb1ELb0EEEvPT0_PKT_iiiPKbib,(.L_x_11973 - _ZN43_GLOBAL__N__9ae7fba5_10_SoftMax_cu_9f978f6320softmax_warp_forwardIN3c108BFloat16ES2_fLi6ELb1ELb0EEEvPT0_PKT_iiiPKbib)
        .other          _ZN43_GLOBAL__N__9ae7fba5_10_SoftMax_cu_9f978f6320softmax_warp_forwardIN3c108BFloat16ES2_fLi6ELb1ELb0EEEvPT0_PKT_iiiPKbib,@"STO_CUDA_ENTRY STV_DEFAULT"
_ZN43_GLOBAL__N__9ae7fba5_10_SoftMax_cu_9f978f6320softmax_warp_forwardIN3c108BFloat16ES2_fLi6ELb1ELb0EEEvPT0_PKT_iiiPKbib:
        /* <DEDUP_REMOVED lines=128> */
[----:B------:R-:W-:-:S04]  /*0800*/  F2FP.BF16.F32.PACK_AB R13, RZ, R13 ;  /* 0x0000000dff0d723e */ /* 0x000fc800000010ff */
[----:B------:R-:W-:Y:S01]  /*0810*/  @!P0 F2FP.BF16.F32.PACK_AB R12, RZ, R12 ;  /* 0x0000000cff0c823e */ /* 0x000fe200000010ff */
[----:B------:R1:W-:Y:S04]  /*0820*/  STG.E.U16 desc[UR4][R2.64], R13 ;  /* 0x0000000d02007986 */ /* 0x0003e8000c101504 */
[----:B------:R1:W-:Y:S02]  /*0830*/  @!P0 STG.E.U16 desc[UR4][R2.64+0x40], R12 ;  /* 0x0000400c02008986 */ /* 0x0003e4000c101504 */
.L_x_5675:
[----:B------:R-:W-:Y:S05]  /*0840*/  BSYNC B0 ;  /* 0x0000000000007941 */ /* 0x000fea0003800000 */
.L_x_5674:
        /* <DEDUP_REMOVED lines=8> */
[----:B------:R-:W-:-:S05]  /*08d0*/  F2FP.BF16.F32.PACK_AB R14, RZ, R14 ;  /* 0x0000000eff0e723e */ /* 0x000fca00000010ff */
[----:B------:R1:W-:Y:S01]  /*08e0*/  STG.E.U16 desc[UR4][R2.64], R14 ;  /* 0x0000000e02007986 */ /* 0x0003e2000c101504 */
[----:B------:R-:W-:Y:S05]  /*08f0*/  @P1 EXIT ;  /* 0x000000000000194d */ /* 0x000fea0003800000 */
[----:B------:R-:W-:-:S05]  /*0900*/  FFMA.FTZ R11, R17, -0.69314718246459960938, R11 ;  /* 0xbf317218110b7823 */ /* 0x000fca000001000b */
[----:B------:R-:W-:-:S05]  /*0910*/  F2FP.BF16.F32.PACK_AB R11, RZ, R11 ;  /* 0x0000000bff0b723e */ /* 0x000fca00000010ff */
[----:B------:R-:W-:Y:S01]  /*0920*/  STG.E.U16 desc[UR4][R2.64+0x40], R11 ;  /* 0x0000400b02007986 */ /* 0x000fe2000c101504 */
[----:B------:R-:W-:Y:S05]  /*0930*/  EXIT ;  /* 0x000000000000794d */ /* 0x000fea0003800000 */
.L_x_5676:
        /* <DEDUP_REMOVED lines=12> */
.L_x_11973:


//--------------------- .text._ZN43_GLOBAL__N__9ae7fba5_10_SoftMax_cu_9f978f6320softmax_warp_forwardIN3c108BFloat16ES2_fLi5ELb1ELb0EEEvPT0_PKT_iiiPKbib --------------------------
	.section	.text._ZN43_GLOBAL__N__9ae7fba5_10_SoftMax_cu_9f978f6320softmax_warp_forwardIN3c108BFloat16ES2_fLi5ELb1ELb0EEEvPT0_PKT_iiiPKbib,"ax",@progbits
	.align	128
.text._ZN43_GLOBAL__N__9ae7fba5_10_SoftMax_cu_9f978f6320softmax_warp_forwardIN3c108BFloat16ES2_fLi5ELb1ELb0EEEvPT0_PKT_iiiPKbib:
        .type           _ZN43_GLOBAL__N__9ae7fba5_10_SoftMax_cu_9f978f6320softmax_warp_forwardIN3c108BFloat16ES2_fLi5ELb1ELb0EEEvPT0_PKT_iiiPKbib,@function
        .size           _ZN43_GLOBAL__N__9ae7fba5_10_SoftMax_cu_9f978f6320softmax_warp_forwardIN3c108BFloat16ES2_fLi5ELb1ELb0EEEvPT0_PKT_iiiPKbib,(.L_x_11974 - _ZN43_GLOBAL__N__9ae7fba5_10_SoftMax_cu_9f978f6320softmax_warp_forwardIN3c108BFloat16ES2_fLi5ELb1ELb0EEEvPT0_PKT_iiiPKbib)
        .other          _ZN43_GLOBAL__N__9ae7fba5_10_SoftMax_cu_9f978f6320softmax_warp_forwardIN3c108BFloat16ES2_fLi5ELb1ELb0EEEvPT0_PKT_iiiPKbib,@"STO_CUDA_ENTRY STV_DEFAULT"
_ZN43_GLOBAL__N__9ae7fba5_10_SoftMax_cu_9f978f6320softmax_warp_forwardIN3c108BFloat16ES2_fLi5ELb1ELb0EEEvPT0_PKT_iiiPKbib:
        /* <DEDUP_REMOVED lines=96> */
[----:B0-----:R-:W0:Y:S01]  /*0600*/  @!P1 LDC.64 R10, c[0x0][0x210] ;  /* 0x00008400ff0a9b82 */ /* 0x001e220000000a00 */
[----:B------:R-:W2:Y:S01]  /*0610*/  @!P1 MUFU.LG2 R12, R14 ;  /* 0x0000000e000c9308 */ /* 0x000ea20000000c00 */
[----:B-1----:R-:W-:-:S04]  /*0620*/  IMAD R5, R5, UR6, R4 ;  /* 0x0000000605057c24 */ /* 0x002fc8000f8e0204 */
[----:B------:R-:W-:Y:S02]  /*0630*/  IMAD R5, R5, -0x2, R2 ;  /* 0xfffffffe05057824 */ /* 0x000fe400078e0202 */
[----:B--2---:R-:W-:-:S03]  /*0640*/  @!P1 FFMA.FTZ R12, R12, -0.69314718246459960938, R9 ;  /* 0xbf3172180c0c9823 */ /* 0x004fc60000010009 */
[----:B------:R-:W-:Y:S02]  /*0650*/  ISETP.GE.AND P0, PT, R5, 0x2, PT ;  /* 0x000000020500780c */ /* 0x000fe40003f06270 */
[C---:B0-----:R-:W-:Y:S02]  /*0660*/  @!P1 LEA R10, P2, R3.reuse, R10, 0x1 ;  /* 0x0000000a030a9211 */ /* 0x041fe400078408ff */
[----:B------:R-:W-:Y:S02]  /*0670*/  @!P1 F2FP.BF16.F32.PACK_AB R12, RZ, R12 ;  /* 0x0000000cff0c923e */ /* 0x000fe400000010ff */
[----:B------:R-:W-:-:S05]  /*0680*/  @!P1 LEA.HI.X R11, R3, R11, R6, 0x1, P2 ;  /* 0x0000000b030b9211 */ /* 0x000fca00010f0c06 */
[----:B------:R0:W-:Y:S02]  /*0690*/  @!P1 STG.E.U16 desc[UR4][R10.64], R12 ;  /* 0x0000000c0a009986 */ /* 0x0001e4000c101504 */
[----:B------:R-:W-:Y:S05]  /*06a0*/  @!P0 EXIT ;  /* 0x000000000000894d */ /* 0x000fea0003800000 */
[----:B------:R-:W-:Y:S05]  /*06b0*/  @P1 EXIT ;  /* 0x000000000000194d */ /* 0x000fea0003800000 */
[----:B------:R-:W1:Y:S01]  /*06c0*/  MUFU.LG2 R5, R16 ;  /* 0x0000001000057308 */ /* 0x000e620000000c00 */
[----:B------:R-:W-:Y:S01]  /*06d0*/  IADD3 R3, P0, R3, R0, RZ ;  /* 0x0000000003037210 */ /* 0x000fe20007f1e0ff */
[----:B------:R-:W-:-:S03]  /*06e0*/  ULDC.64 UR6, c[0x0][0x210] ;  /* 0x0000840000067ab9 */ /* 0x000fc60000000a00 */
[----:B------:R-:W-:Y:S02]  /*06f0*/  LEA.HI.X.SX32 R0, R0, R6, 0x1, P0 ;  /* 0x0000000600007211 */ /* 0x000fe400000f0eff */
[----:B------:R-:W-:-:S04]  /*0700*/  LEA R2, P0, R3, UR6, 0x1 ;  /* 0x0000000603027c11 */ /* 0x000fc8000f8008ff */
[----:B------:R-:W-:Y:S01]  /*0710*/  LEA.HI.X R3, R3, UR7, R0, 0x1, P0 ;  /* 0x0000000703037c11 */ /* 0x000fe200080f0c00 */
[----:B-1----:R-:W-:-:S05]  /*0720*/  FFMA.FTZ R5, R5, -0.69314718246459960938, R8 ;  /* 0xbf31721805057823 */ /* 0x002fca0000010008 */
[----:B------:R-:W-:-:S05]  /*0730*/  F2FP.BF16.F32.PACK_AB R5, RZ, R5 ;  /* 0x00000005ff05723e */ /* 0x000fca00000010ff */
[----:B------:R-:W-:Y:S01]  /*0740*/  STG.E.U16 desc[UR4][R2.64], R5 ;  /* 0x0000000502007986 */ /* 0x000fe2000c101504 */
[----:B------:R-:W-:Y:S05]  /*0750*/  EXIT ;  /* 0x000000000000794d */ /* 0x000fea0003800000 */
.L_x_5677:
        /* <DEDUP_REMOVED lines=10> */
.L_x_11974:


//--------------------- .text._ZN43_GLOBAL__N__9ae7fba5_10_SoftMax_cu_9f978f6320softmax_warp_forwardIN3c108BFloat16ES2_fLi4ELb1ELb0EEEvPT0_PKT_iiiPKbib --------------------------
	.section	.text._ZN43_GLOBAL__N__9ae7fba5_10_SoftMax_cu_9f978f6320softmax_warp_forwardIN3c108BFloat16ES2_fLi4ELb1ELb0EEEvPT0_PKT_iiiPKbib,"ax",@progbits
	.align	128
.text._ZN43_GLOBAL__N__9ae7fba5_10_SoftMax_cu_9f978f6320softmax_warp_forwardIN3c108BFloat16ES2_fLi4ELb1ELb0EEEvPT0_PKT_iiiPKbib:
        .type           _ZN43_GLOBAL__N__9ae7fba5_10_SoftMax_cu_9f978f6320softmax_warp_forwardIN3c108BFloat16ES2_fLi4ELb1ELb0EEEvPT0_PKT_iiiPKbib,@function
        .size           _ZN43_GLOBAL__N__9ae7fba5_10_SoftMax_cu_9f978f6320softmax_warp_forwardIN3c108BFloat16ES2_fLi4ELb1ELb0EEEvPT0_PKT_iiiPKbib,(.L_x_11975 - _ZN43_GLOBAL__N__9ae7fba5_10_SoftMax_cu_9f978f6320softmax_warp_forwardIN3c108BFloat16ES2_fLi4ELb1ELb0EEEvPT0_PKT_iiiPKbib)
        .other          _ZN43_GLOBAL__N__9ae7fba5_10_SoftMax_cu_9f978f6320softmax_warp_forwardIN3c108BFloat16ES2_fLi4ELb1ELb0EEEvPT0_PKT_iiiPKbib,@"STO_CUDA_ENTRY STV_DEFAULT"
_ZN43_GLOBAL__N__9ae7fba5_10_SoftMax_cu_9f978f6320softmax_warp_forwardIN3c108BFloat16ES2_fLi4ELb1ELb0EEEvPT0_PKT_iiiPKbib:
        /* <DEDUP_REMOVED lines=86> */
[----:B0-----:R-:W0:Y:S01]  /*0560*/  @!P1 LDC.64 R8, c[0x0][0x210] ;  /* 0x00008400ff089b82 */ /* 0x001e220000000a00 */
[----:B------:R-:W1:Y:S02]  /*0570*/  @!P1 MUFU.LG2 R3, R7 ;  /* 0x0000000700039308 */ /* 0x000e640000000c00 */
[----:B-1----:R-:W-:-:S05]  /*0580*/  @!P1 FFMA.FTZ R3, R3, -0.69314718246459960938, R4 ;  /* 0xbf31721803039823 */ /* 0x002fca0000010004 */
[----:B------:R-:W-:Y:S02]  /*0590*/  @!P1 F2FP.BF16.F32.PACK_AB R3, RZ, R3 ;  /* 0x00000003ff03923e */ /* 0x000fe400000010ff */
[----:B0-----:R-:W-:-:S04]  /*05a0*/  @!P1 LEA R8, P2, R5, R8, 0x1 ;  /* 0x0000000805089211 */ /* 0x001fc800078408ff */
[----:B------:R-:W-:-:S05]  /*05b0*/  @!P1 LEA.HI.X R9, R5, R9, R2, 0x1, P2 ;  /* 0x0000000905099211 */ /* 0x000fca00010f0c02 */
[----:B------:R0:W-:Y:S01]  /*05c0*/  @!P1 STG.E.U16 desc[UR4][R8.64], R3 ;  /* 0x0000000308009986 */ /* 0x0001e2000c101504 */
[----:B------:R-:W-:Y:S05]  /*05d0*/  @!P0 EXIT ;  /* 0x000000000000894d */ /* 0x000fea0003800000 */
[----:B------:R-:W-:Y:S05]  /*05e0*/  @P1 EXIT ;  /* 0x000000000000194d */ /* 0x000fea0003800000 */
[----:B0-----:R-:W0:Y:S01]  /*05f0*/  MUFU.LG2 R3, R15 ;  /* 0x0000000f00037308 */ /* 0x001e220000000c00 */
[----:B------:R-:W-:Y:S01]  /*0600*/  IADD3 R5, P0, R5, R0, RZ ;  /* 0x0000000005057210 */ /* 0x000fe20007f1e0ff */
[----:B------:R-:W-:-:S03]  /*0610*/  ULDC.64 UR6, c[0x0][0x210] ;  /* 0x0000840000067ab9 */ /* 0x000fc60000000a00 */
[----:B------:R-:W-:Y:S02]  /*0620*/  LEA.HI.X.SX32 R4, R0, R2, 0x1, P0 ;  /* 0x0000000200047211 */ /* 0x000fe400000f0eff */
[----:B------:R-:W-:Y:S01]  /*0630*/  LEA R2, P0, R5, UR6, 0x1 ;  /* 0x0000000605027c11 */ /* 0x000fe2000f8008ff */
[----:B0-----:R-:W-:-:S05]  /*0640*/  FFMA.FTZ R3, R3, -0.69314718246459960938, R6 ;  /* 0xbf31721803037823 */ /* 0x001fca0000010006 */
[----:B------:R-:W-:Y:S02]  /*0650*/  F2FP.BF16.F32.PACK_AB R0, RZ, R3 ;  /* 0x00000003ff00723e */ /* 0x000fe400000010ff */
[----:B------:R-:W-:-:S05]  /*0660*/  LEA.HI.X R3, R5, UR7, R4, 0x1, P0 ;  /* 0x0000000705037c11 */ /* 0x000fca00080f0c04 */
[----:B------:R-:W-:Y:S01]  /*0670*/  STG.E.U16 desc[UR4][R2.64], R0 ;  /* 0x0000000002007986 */ /* 0x000fe2000c101504 */
[----:B------:R-:W-:Y:S05]  /*0680*/  EXIT ;  /* 0x000000000000794d */ /* 0x000fea0003800000 */
.L_x_5678:
        /* <DEDUP_REMOVED lines=15> */
.L_x_11975:


//--------------------- .text._ZN43_GLOBAL__N__9ae7fba5_10_SoftMax_cu_9f978f6320softmax_warp_forwardIN3c108BFloat16ES2_fLi3ELb1ELb0EEEvPT0_PKT_iiiPKbib --------------------------
	.section	.text._ZN43_GLOBAL__N__9ae7fba5_10_SoftMax_cu_9f978f6320softmax_warp_forwardIN3c108BFloat16ES2_fLi3ELb1ELb0EEEvPT0_PKT_iiiPKbib,"ax",@progbits
	.align	128
.text._ZN43_GLOBAL__N__9ae7fba5_10_SoftMax_cu_9f978f6320softmax_warp_forwardIN3c108BFloat16ES2_fLi3ELb1ELb0EEEvPT0_PKT_iiiPKbib:
        .type           _ZN43_GLOBAL__N__9ae7fba5_10_SoftMax_cu_9f978f6320softmax_warp_forwardIN3c108BFloat16ES2_fLi3ELb1ELb0EEEvPT0_PKT_iiiPKbib,@function
        .size           _ZN43_GLOBAL__N__9ae7fba5_10_SoftMax_cu_9f978f6320softmax_warp_forwardIN3c108BFloat16ES2_fLi3ELb1ELb0EEEvPT0_PKT_iiiPKbib,(.L_x_11976 - _ZN43_GLOBAL__N__9ae7fba5_10_SoftMax_cu_9f978f6320softmax_warp_forwardIN3c108BFloat16ES2_fLi3ELb1ELb0EEEvPT0_PKT_iiiPKbib)
        .other          _ZN43_GLOBAL__N__9ae7fba5_10_SoftMax_cu_9f978f6320softmax_warp_forwardIN3c108BFloat16ES2_fLi3ELb1ELb0EEEvPT0_PKT_iiiPKbib,@"STO_CUDA_ENTRY STV_DEFAULT"
_ZN43_GLOBAL__N__9ae7fba5_10_SoftMax_cu_9f978f6320softmax_warp_forwardIN3c108BFloat16ES2_fLi3ELb1ELb0EEEvPT0_PKT_iiiPKbib:
        /* <DEDUP_REMOVED lines=73> */
[----:B01----:R-:W-:Y:S01]  /*0490*/  FADD.FTZ R13, R13, R10 ;  /* 0x0000000a0d0d7221 */ /* 0x003fe20000010000 */
[----:B------:R-:W-:Y:S01]  /*04a0*/  ISETP.GE.AND P0, PT, R12, 0x2, PT ;  /* 0x000000020c00780c */ /* 0x000fe20003f06270 */
[----:B--2---:R-:W-:-:S10]  /*04b0*/  FADD.FTZ R9, R18, R9 ;  /* 0x0000000912097221 */ /* 0x004fd40000010000 */
[----:B------:R-:W0:Y:S01]  /*04c0*/  @!P1 LDC.64 R10, c[0x0][0x210] ;  /* 0x00008400ff0a9b82 */ /* 0x000e220000000a00 */
        /* <DEDUP_REMOVED lines=10> */
[----:B------:R-:W-:Y:S01]  /*0570*/  ULDC.64 UR6, c[0x0][0x210] ;  /* 0x0000840000067ab9 */ /* 0x000fe20000000a00 */
[----:B0-----:R-:W-:Y:S02]  /*0580*/  FFMA.FTZ R3, R3, -0.69314718246459960938, R4 ;  /* 0xbf31721803037823 */ /* 0x001fe40000010004 */
[----:B------:R-:W-:Y:S02]  /*0590*/  LEA.HI.X.SX32 R4, R0, R2, 0x1, P0 ;  /* 0x0000000200047211 */ /* 0x000fe400000f0eff */
[C---:B------:R-:W-:Y:S02]  /*05a0*/  LEA R2, P0, R5.reuse, UR6, 0x1 ;  /* 0x0000000605027c11 */ /* 0x040fe4000f8008ff */
[----:B------:R-:W-:Y:S02]  /*05b0*/  F2FP.BF16.F32.PACK_AB R0, RZ, R3 ;  /* 0x00000003ff00723e */ /* 0x000fe400000010ff */
[----:B------:R-:W-:-:S05]  /*05c0*/  LEA.HI.X R3, R5, UR7, R4, 0x1, P0 ;  /* 0x0000000705037c11 */ /* 0x000fca00080f0c04 */
[----:B------:R-:W-:Y:S01]  /*05d0*/  STG.E.U16 desc[UR4][R2.64], R0 ;  /* 0x0000000002007986 */ /* 0x000fe2000c101504 */
[----:B------:R-:W-:Y:S05]  /*05e0*/  EXIT ;  /* 0x000000000000794d */ /* 0x000fea0003800000 */
.L_x_5679:
        /* <DEDUP_REMOVED lines=9> */
.L_x_11976:


//--------------------- .text._ZN43_GLOBAL__N__9ae7fba5_10_SoftMax_cu_9f978f6320softmax_warp_forwardIN3c108BFloat16ES2_fLi2ELb1ELb0EEEvPT0_PKT_iiiPKbib --------------------------
	.section	.text._ZN43_GLOBAL__N__9ae7fba5_10_SoftMax_cu_9f978f6320softmax_warp_forwardIN3c108BFloat16ES2_fLi2ELb1ELb0EEEvPT0_PKT_iiiPKbib,"ax",@progbits
	.align	128
.text._ZN43_GLOBAL__N__9ae7fba5_10_SoftMax_cu_9f978f6320softmax_warp_forwardIN3c108BFloat16ES2_fLi2ELb1ELb0EEEvPT0_PKT_iiiPKbib:
        .type           _ZN43_GLOBAL__N__9ae7fba5_10_SoftMax_cu_9f978f6320softmax_warp_forwardIN3c108BFloat16ES2_fLi2ELb1ELb0EEEvPT0_PKT_iiiPKbib,@function
        .size           _ZN43_GLOBAL__N__9ae7fba5_10_SoftMax_cu_9f978f6320softmax_warp_forwardIN3c108BFloat16ES2_fLi2ELb1ELb0EEEvPT0_PKT_iiiPKbib,(.L_x_11977 - _ZN43_GLOBAL__N__9ae7fba5_10_SoftMax_cu_9f978f6320softmax_warp_forwardIN3c108BFloat16ES2_fLi2ELb1ELb0EEEvPT0_PKT_iiiPKbib)
        .other          _ZN43_GLOBAL__N__9ae7fba5_10_SoftMax_cu_9f978f6320softmax_warp_forwardIN3c108BFloat16ES2_fLi2ELb1ELb0EEEvPT0_PKT_iiiPKbib,@"STO_CUDA_ENTRY STV_DEFAULT"
_ZN43_GLOBAL__N__9ae7fba5_10_SoftMax_cu_9f978f6320softmax_warp_forwardIN3c108BFloat16ES2_fLi2ELb1ELb0EEEvPT0_PKT_iiiPKbib:
        /* <DEDUP_REMOVED lines=68> */
[----:B--2---:R-:W-:-:S05]  /*0440*/  @!P1 FFMA.FTZ R3, R3, -0.69314718246459960938, R18 ;  /* 0xbf31721803039823 */ /* 0x004fca0000010012 */
[----:B------:R-:W-:Y:S02]  /*0450*/  @!P1 F2FP.BF16.F32.PACK_AB R3, RZ, R3 ;  /* 0x00000003ff03923e */ /* 0x000fe400000010ff */
[----:B-1----:R-:W-:-:S04]  /*0460*/  @!P1 LEA R6, P2, R5, R6, 0x1 ;  /* 0x0000000605069211 */ /* 0x002fc800078408ff */
[----:B------:R-:W-:-:S05]  /*0470*/  @!P1 LEA.HI.X R7, R5, R7, R2, 0x1, P2 ;  /* 0x0000000705079211 */ /* 0x000fca00010f0c02 */
[----:B------:R1:W-:Y:S01]  /*0480*/  @!P1 STG.E.U16 desc[UR4][R6.64], R3 ;  /* 0x0000000306009986 */ /* 0x0003e2000c101504 */
[----:B------:R-:W-:Y:S05]  /*0490*/  @!P0 EXIT ;  /* 0x000000000000894d */ /* 0x000fea0003800000 */
[----:B------:R-:W-:Y:S05]  /*04a0*/  @P1 EXIT ;  /* 0x000000000000194d */ /* 0x000fea0003800000 */
[----:B-1----:R-:W1:Y:S01]  /*04b0*/  MUFU.LG2 R3, R13 ;  /* 0x0000000d00037308 */ /* 0x002e620000000c00 */
[----:B------:R-:W-:Y:S01]  /*04c0*/  IADD3 R5, P0, R5, R0, RZ ;  /* 0x0000000005057210 */ /* 0x000fe20007f1e0ff */
[----:B------:R-:W-:Y:S01]  /*04d0*/  ULDC.64 UR6, c[0x0][0x210] ;  /* 0x0000840000067ab9 */ /* 0x000fe20000000a00 */
[----:B-1----:R-:W-:Y:S02]  /*04e0*/  FFMA.FTZ R3, R3, -0.69314718246459960938, R4 ;  /* 0xbf31721803037823 */ /* 0x002fe40000010004 */
[----:B------:R-:W-:Y:S02]  /*04f0*/  LEA.HI.X.SX32 R4, R0, R2, 0x1, P0 ;  /* 0x0000000200047211 */ /* 0x000fe400000f0eff */
[C---:B------:R-:W-:Y:S02]  /*0500*/  LEA R2, P0, R5.reuse, UR6, 0x1 ;  /* 0x0000000605027c11 */ /* 0x040fe4000f8008ff */
[----:B------:R-:W-:Y:S02]  /*0510*/  F2FP.BF16.F32.PACK_AB R0, RZ, R3 ;  /* 0x00000003ff00723e */ /* 0x000fe400000010ff */
[----:B------:R-:W-:-:S05]  /*0520*/  LEA.HI.X R3, R5, UR7, R4, 0x1, P0 ;  /* 0x0000000705037c11 */ /* 0x000fca00080f0c04 */
[----:B------:R-:W-:Y:S01]  /*0530*/  STG.E.U16 desc[UR4][R2.64], R0 ;  /* 0x0000000002007986 */ /* 0x000fe2000c101504 */
[----:B------:R-:W-:Y:S05]  /*0540*/  EXIT ;  /* 0x000000000000794d */ /* 0x000fea0003800000 */
.L_x_5680:
        /* <DEDUP_REMOVED lines=11> */
.L_x_11977:


//--------------------- .text._ZN43_GLOBAL__N__9ae7fba5_10_SoftMax_cu_9f978f6320softmax_warp_forwardIN3c108BFloat16ES2_fLi1ELb1ELb0EEEvPT0_PKT_iiiPKbib --------------------------
	.section	.text._ZN43_GLOBAL__N__9ae7fba5_10_SoftMax_cu_9f978f6320softmax_warp_forwardIN3c108BFloat16ES2_fLi1ELb1ELb0EEEvPT0_PKT_iiiPKbib,"ax",@progbits
	.align	128
.text._ZN43_GLOBAL__N__9ae7fba5_10_SoftMax_cu_9f978f6320softmax_warp_forwardIN3c108BFloat16ES2_fLi1ELb1ELb0EEEvPT0_PKT_iiiPKbib:
        .type           _ZN43_GLOBAL__N__9ae7fba5_10_SoftMax_cu_9f978f6320softmax_warp_forwardIN3c108BFloat16ES2_fLi1ELb1ELb0EEEvPT0_PKT_iiiPKbib,@function
        .size           _ZN43_GLOBAL__N__9ae7fba5_10_SoftMax_cu_9f978f6320softmax_warp_forwardIN3c108BFloat16ES2_fLi1ELb1ELb0EEEvPT0_PKT_iiiPKbib,(.L_x_11978 - _ZN43_GLOBAL__N__9ae7fba5_10_SoftMax_cu_9f978f6320softmax_warp_forwardIN3c108BFloat16ES2_fLi1ELb1ELb0EEEvPT0_PKT_iiiPKbib)
        .other          _ZN43_GLOBAL__N__9ae7fba5_10_SoftMax_cu_9f978f6320softmax_warp_forwardIN3c108BFloat16ES2_fLi1ELb1ELb0EEEvPT0_PKT_iiiPKbib,@"STO_CUDA_ENTRY STV_DEFAULT"
_ZN43_GLOBAL__N__9ae7fba5_10_SoftMax_cu_9f978f6320softmax_warp_forwardIN3c108BFloat16ES2_fLi1ELb1ELb0EEEvPT0_PKT_iiiPKbib:
        /* <DEDUP_REMOVED lines=57> */
[----:B0-----:R-:W0:Y:S02]  /*0390*/  @!P1 MUFU.LG2 R4, R9 ;  /* 0x0000000900049308 */ /* 0x001e240000000c00 */
[----:B0-----:R-:W-:Y:S01]  /*03a0*/  @!P1 FFMA.FTZ R5, R4, -0.69314718246459960938, R15 ;  /* 0xbf31721804059823 */ /* 0x001fe2000001000f */
[----:B-1----:R-:W-:-:S04]  /*03b0*/  @!P1 LEA R4, P2, R3, R6, 0x1 ;  /* 0x0000000603049211 */ /* 0x002fc800078408ff */
[----:B------:R-:W-:Y:S02]  /*03c0*/  @!P1 F2FP.BF16.F32.PACK_AB R6, RZ, R5 ;  /* 0x00000005ff06923e */ /* 0x000fe400000010ff */
        /* <DEDUP_REMOVED lines=11> */
[----:B------:R-:W-:-:S05]  /*0480*/  F2FP.BF16.F32.PACK_AB R4, RZ, R4 ;  /* 0x00000004ff04723e */ /* 0x000fca00000010ff */
[----:B------:R-:W-:Y:S01]  /*0490*/  STG.E.U16 desc[UR4][R2.64], R4 ;  /* 0x0000000402007986 */ /* 0x000fe2000c101504 */
[----:B------:R-:W-:Y:S05]  /*04a0*/  EXIT ;  /* 0x000000000000794d */ /* 0x000fea0003800000 */
.L_x_5681:
        /* <DEDUP_REMOVED lines=13> */
.L_x_11978:


//--------------------- .text._ZN43_GLOBAL__N__9ae7fba5_10_SoftMax_cu_9f978f6320softmax_warp_forwardIN3c108BFloat16ES2_fLi0ELb1ELb0EEEvPT0_PKT_iiiPKbib --------------------------
	.section	.text._ZN43_GLOBAL__N__9ae7fba5_10_SoftMax_cu_9f978f6320softmax_warp_forwardIN3c108BFloat16ES2_fLi0ELb1ELb0EEEvPT0_PKT_iiiPKbib,"ax",@progbits
	.align	128
.text._ZN43_GLOBAL__N__9ae7fba5_10_SoftMax_cu_9f978f6320softmax_warp_forwardIN3c108BFloat16ES2_fLi0ELb1ELb0EEEvPT0_PKT_iiiPKbib:
        .type           _ZN43_GLOBAL__N__9ae7fba5_10_SoftMax_cu_9f978f6320softmax_warp_forwardIN3c108BFloat16ES2_fLi0ELb1ELb0EEEvPT0_PKT_iiiPKbib,@function
        .size           _ZN43_GLOBAL__N__9ae7fba5_10_SoftMax_cu_9f978f6320softmax_warp_forwardIN3c108BFloat16ES2_fLi0ELb1ELb0EEEvPT0_PKT_iiiPKbib,(.L_x_11979 - _ZN43_GLOBAL__N__9ae7fba5_10_SoftMax_cu_9f978f6320softmax_warp_forwardIN3c108BFloat16ES2_fLi0ELb1ELb0EEEvPT0_PKT_iiiPKbib)
        .other          _ZN43_GLOBAL__N__9ae7fba5_10_SoftMax_cu_9f978f6320softmax_warp_forwardIN3c108BFloat16ES2_fLi0ELb1ELb0EEEvPT0_PKT_iiiPKbib,@"STO_CUDA_ENTRY STV_DEFAULT"
_ZN43_GLOBAL__N__9ae7fba5_10_SoftMax_cu_9f978f6320softmax_warp_forwardIN3c108BFloat16ES2_fLi0ELb1ELb0EEEvPT0_PKT_iiiPKbib:
        /* <DEDUP_REMOVED lines=41> */
[----:B------:R-:W-:-:S03]  /*0290*/  ULDC.64 UR6, c[0x0][0x210] ;  /* 0x0000840000067ab9 */ /* 0x000fc60000000a00 */
[----:B------:R-:W-:-:S06]  /*02a0*/  FMUL.FTZ R7, R4, 1.4426950216293334961 ;  /* 0x3fb8aa3b04077820 */ /* 0x000fcc0000410000 */
[----:B------:R-:W0:Y:S02]  /*02b0*/  MUFU.EX2 R7, R7 ;  /* 0x0000000700077308 */ /* 0x000e240000000800 */
[----:B0-----:R-:W-:-:S06]  /*02c0*/  FADD.FTZ R8, RZ, R7 ;  /* 0x00000007ff087221 */ /* 0x001fcc0000010000 */
[----:B------:R-:W0:Y:S02]  /*02d0*/  MUFU.LG2 R5, R8 ;  /* 0x0000000800057308 */ /* 0x000e240000000c00 */
[----:B0-----:R-:W-:Y:S01]  /*02e0*/  FFMA.FTZ R5, R5, -0.69314718246459960938, R4 ;  /* 0xbf31721805057823 */ /* 0x001fe20000010004 */
[----:B------:R-:W-:-:S04]  /*02f0*/  LEA R4, P0, R2, UR6, 0x1 ;  /* 0x0000000602047c11 */ /* 0x000fc8000f8008ff */
[----:B------:R-:W-:Y:S02]  /*0300*/  F2FP.BF16.F32.PACK_AB R9, RZ, R5 ;  /* 0x00000005ff09723e */ /* 0x000fe400000010ff */
[----:B------:R-:W-:-:S05]  /*0310*/  LEA.HI.X R5, R2, UR7, R3, 0x1, P0 ;  /* 0x0000000702057c11 */ /* 0x000fca00080f0c03 */
[----:B------:R0:W-:Y:S02]  /*0320*/  STG.E.U16 desc[UR4][R4.64], R9 ;  /* 0x0000000904007986 */ /* 0x0001e4000c101504 */
.L_x_5683:
[----:B------:R-:W-:Y:S05]  /*0330*/  BSYNC B0 ;  /* 0x0000000000007941 */ /* 0x000fea0003800000 */
.L_x_5682:
[----:B------:R-:W-:Y:S05]  /*0340*/  @!P3 EXIT ;  /* 0x000000000000b94d */ /* 0x000fea0003800000 */
[----:B------:R-:W-:Y:S05]  /*0350*/  @P2 EXIT ;  /* 0x000000000000294d */ /* 0x000fea0003800000 */
[----:B------:R-:W-:Y:S01]  /*0360*/  FADD.FTZ R6, R6, -R6 ;  /* 0x8000000606067221 */ /* 0x000fe20000010000 */
[----:B------:R-:W-:Y:S01]  /*0370*/  IADD3 R7, P0, R2, R0, RZ ;  /* 0x0000000002077210 */ /* 0x000fe20007f1e0ff */
[----:B------:R-:W-:Y:S02]  /*0380*/  ULDC.64 UR6, c[0x0][0x210] ;  /* 0x0000840000067ab9 */ /* 0x000fe40000000a00 */
[----:B0-----:R-:W-:Y:S01]  /*0390*/  FMUL.FTZ R4, R6, 1.4426950216293334961 ;  /* 0x3fb8aa3b06047820 */ /* 0x001fe20000410000 */
[----:B------:R-:W-:Y:S02]  /*03a0*/  LEA.HI.X.SX32 R0, R0, R3, 0x1, P0 ;  /* 0x0000000300007211 */ /* 0x000fe400000f0eff */
[----:B------:R-:W-:-:S03]  /*03b0*/  LEA R2, P0, R7, UR6, 0x1 ;  /* 0x0000000607027c11 */ /* 0x000fc6000f8008ff */
[----:B------:R-:W0:Y:S01]  /*03c0*/  MUFU.EX2 R4, R4 ;  /* 0x0000000400047308 */ /* 0x000e220000000800 */
[----:B------:R-:W-:Y:S01]  /*03d0*/  LEA.HI.X R3, R7, UR7, R0, 0x1, P0 ;  /* 0x0000000707037c11 */ /* 0x000fe200080f0c00 */
[----:B0-----:R-:W-:-:S06]  /*03e0*/  FADD.FTZ R5, RZ, R4 ;  /* 0x00000004ff057221 */ /* 0x001fcc0000010000 */
[----:B------:R-:W0:Y:S02]  /*03f0*/  MUFU.LG2 R5, R5 ;  /* 0x0000000500057308 */ /* 0x000e240000000c00 */
[----:B0-----:R-:W-:-:S05]  /*0400*/  FFMA.FTZ R6, R5, -0.69314718246459960938, R6 ;  /* 0xbf31721805067823 */ /* 0x001fca0000010006 */
[----:B------:R-:W-:-:S05]  /*0410*/  F2FP.BF16.F32.PACK_AB R6, RZ, R6 ;  /* 0x00000006ff06723e */ /* 0x000fca00000010ff */
[----:B------:R-:W-:Y:S01]  /*0420*/  STG.E.U16 desc[UR4][R2.64], R6 ;  /* 0x0000000602007986 */ /* 0x000fe2000c101504 */
[----:B------:R-:W-:Y:S05]  /*0430*/  EXIT ;  /* 0x000000000000794d */ /* 0x000fea0003800000 */
.L_x_5684:
        /* <DEDUP_REMOVED lines=12> */
.L_x_11979:


//--------------------- .text._ZN43_GLOBAL__N__9ae7fba5_10_SoftMax_cu_9f978f6320softmax_warp_forwardIN3c104HalfEffLi11ELb1ELb0EEEvPT0_PKT_iiiPKbib --------------------------
	.section	.text._ZN43_GLOBAL__N__9ae7fba5_10_SoftMax_cu_9f978f6320softmax_warp_forwardIN3c104HalfEffLi11ELb1ELb0EEEvPT0_PKT_iiiPKbib,"ax",@progbits
	.align	128
.text._ZN43_GLOBAL__N__9ae7fba5_10_SoftMax_cu_9f978f6320softmax_warp_forwardIN3c104HalfEffLi11ELb1ELb0EEEvPT0_PKT_iiiPKbib:
        .type           _ZN43_GLOBAL__N__9ae7fba5_10_SoftMax_cu_9f978f6320softmax_warp_forwardIN3c104HalfEffLi11ELb1ELb0EEEvPT0_PKT_iiiPKbib,@function
        .size           _ZN43_GLOBAL__N__9ae7fba5_10_SoftMax_cu_9f978f6320softmax_warp_forwardIN3c104HalfEffLi11ELb1ELb0EEEvPT0_PKT_iiiPKbib,(.L_x_11980 - _ZN43_GLOBAL__N__9ae7fba5_10_SoftMax_cu_9f978f6320softmax_warp_forwardIN3c104HalfEffLi11ELb1ELb0EEEvPT0_PKT_iiiPKbib)
        .other          _ZN43_GLOBAL__N__9ae7fba5_10_SoftMax_cu_9f978f6320softmax_warp_forwardIN3c104HalfEffLi11ELb1ELb0EEEvPT0_PKT_iiiPKbib,@"STO_CUDA_ENTRY STV_DEFAULT"
_ZN43_GLOBAL__N__9ae7fba5_10_SoftMax_cu_9f978f6320softmax_warp_forwardIN3c104HalfEffLi11ELb1ELb0EEEvPT0_PKT_iiiPKbib:
        /* <DEDUP_REMOVED lines=11> */
[----:B------:R-:W-:Y:S01]  /*00b0*/  IADD3 R106, R108, 0x20, RZ ;  /* 0x000000206c6a7810 */ /* 0x000fe20007ffe0ff */
[----:B------:R-:W-:Y:S01]  /*00c0*/  ULDC.64 UR4, c[0x0][0x208] ;  /* 0x0000820000047ab9 */ /* 0x000fe20000000a00 */
[----:B------:R-:W-:-:S04]  /*00d0*/  ISETP.GT.AND P0, PT, R112, RZ, PT ;  /* 0x000000ff7000720c */ /* 0x000fc80003f04270 */
[----:B--2---:R-:W-:Y:S02]  /*00e0*/  SEL R98, R13, RZ, P0 ;  /* 0x000000ff0d627207 */ /* 0x004fe40000000000 */
[----:B------:R-:W-:Y:S01]  /*00f0*/  IADD3 R14, R108, 0x40, RZ ;  /* 0x000000406c0e7810 */ /* 0x000fe20007ffe0ff */
[----:B---3--:R-:W-:Y:S01]  /*0100*/  IMAD.WIDE R2, R103, 0x2, R2 ;  /* 0x0000000267027825 */ /* 0x008fe200078e0202 */
[-C--:B------:R-:W-:Y:S02]  /*0110*/  ISETP.GE.AND P1, PT, R106, R98.reuse, PT ;  /* 0x000000626a00720c */ /* 0x080fe40003f26270 */
[-C--:B------:R-:W-:Y:S02]  /*0120*/  ISETP.GE.AND P4, PT, R108, R98.reuse, PT ;  /* 0x000000626c00720c */ /* 0x080fe40003f86270 */
[----:B------:R-:W-:-:S09]  /*0130*/  ISETP.GE.AND P0, PT, R14, R98, PT ;  /* 0x000000620e00720c */ /* 0x000fd20003f06270 */
[----:B------:R-:W2:Y:S04]  /*0140*/  @!P1 LDG.E.U16 R0, desc[UR4][R2.64+0x40] ;  /* 0x0000400402009981 */ /* 0x000ea8000c1e1500 */
[----:B------:R-:W3:Y:S04]  /*0150*/  @!P4 LDG.E.U16 R8, desc[UR4][R2.64] ;  /* 0x000000040208c981 */ /* 0x000ee8000c1e1500 */
[----:B------:R-:W4:Y:S01]  /*0160*/  @!P0 LDG.E.U16 R4, desc[UR4][R2.64+0x80] ;  /* 0x0000800402048981 */ /* 0x000f22000c1e1500 */
[C---:B------:R-:W-:Y:S01]  /*0170*/  VIADD R16, R108.reuse, 0x60 ;  /* 0x000000606c107836 */ /* 0x040fe20000000000 */
[----:B------:R-:W-:-:S04]  /*0180*/  IADD3 R5, R108, 0xa0, RZ ;  /* 0x000000a06c057810 */ /* 0x000fc80007ffe0ff */
[-C--:B------:R-:W-:Y:S02]  /*0190*/  ISETP.GE.AND P3, PT, R16, R98.reuse, PT ;  /* 0x000000621000720c */ /* 0x080fe40003f66270 */
[----:B------:R-:W-:Y:S02]  /*01a0*/  ISETP.GE.AND P6, PT, R5, R98, PT ;  /* 0x000000620500720c */ /* 0x000fe40003fc6270 */
[C---:B------:R-:W-:Y:S01]  /*01b0*/  IADD3 R11, R108.reuse, 0x100, RZ ;  /* 0x000001006c0b7810 */ /* 0x040fe20007ffe0ff */
[----:B------:R-:W-:Y:S01]  /*01c0*/  IMAD.MOV.U32 R101, RZ, RZ, -0x800000 ;  /* 0xff800000ff657424 */ /* 0x000fe200078e00ff */
[C---:B------:R-:W-:Y:S01]  /*01d0*/  IADD3 R9, R108.reuse, 0xe0, RZ ;  /* 0x000000e06c097810 */ /* 0x040fe20007ffe0ff */
[C---:B------:R-:W-:Y:S01]  /*01e0*/  VIADD R7, R108.reuse, 0xc0 ;  /* 0x000000c06c077836 */ /* 0x040fe20000000000 */
[----:B------:R-:W-:Y:S02]  /*01f0*/  MOV R102, 0xff800000 ;  /* 0xff80000000667802 */ /* 0x000fe40000000f00 */
[----:B------:R-:W-:-:S03]  /*0200*/  IADD3 R18, R108, 0x80, RZ ;  /* 0x000000806c127810 */ /* 0x000fc60007ffe0ff */
[----:B------:R-:W5:Y:S01]  /*0210*/  @!P3 LDG.E.U16 R5, desc[UR4][R2.64+0xc0] ;  /* 0x0000c0040205b981 */ /* 0x000f62000c1e1500 */
[----:B------:R-:W-:Y:S02]  /*0220*/  MOV R125, 0xff800000 ;  /* 0xff800000007d7802 */ /* 0x000fe40000000f00 */
[-C--:B------:R-:W-:Y:S02]  /*0230*/  ISETP.GE.AND P5, PT, R7, R98.reuse, PT ;  /* 0x000000620700720c */ /* 0x080fe40003fa6270 */
[----:B------:R-:W-:Y:S01]  /*0240*/  ISETP.GE.AND P2, PT, R18, R98, PT ;  /* 0x000000621200720c */ /* 0x000fe20003f46270 */
[----:B------:R-:W5:-:S12]  /*0250*/  @!P6 LDG.E.U16 R7, desc[UR4][R2.64+0x140] ;  /* 0x000140040207e981 */ /* 0x000f58000c1e1500 */
[----:B------:R-:W5:Y:S01]  /*0260*/  @!P2 LDG.E.U16 R6, desc[UR4][R2.64+0x100] ;  /* 0x000100040206a981 */ /* 0x000f62000c1e1500 */
[----:B--2---:R-:W-:Y:S01]  /*0270*/  @!P1 HADD2.F32 R101, -RZ, R0.H0_H0 ;  /* 0x20000000ff659230 */ /* 0x004fe20000004100 */
[-C--:B------:R-:W-:Y:S01]  /*0280*/  ISETP.GE.AND P1, PT, R11, R98.reuse, PT ;  /* 0x000000620b00720c */ /* 0x080fe20003f26270 */
[----:B------:R-:W-:Y:S02]  /*0290*/  VIADD R11, R108, 0x120 ;  /* 0x000001206c0b7836 */ /* 0x000fe40000000000 */
[----:B---3--:R-:W-:Y:S01]  /*02a0*/  @!P4 HADD2.F32 R102, -RZ, R8.H0_H0 ;  /* 0x20000008ff66c230 */ /* 0x008fe20000004100 */
[-C--:B------:R-:W-:Y:S01]  /*02b0*/  ISETP.GE.AND P4, PT, R9, R98.reuse, PT ;  /* 0x000000620900720c */ /* 0x080fe20003f86270 */
[----:B------:R-:W2:Y:S01]  /*02c0*/  @!P5 LDG.E.U16 R8, desc[UR4][R2.64+0x180] ;  /* 0x000180040208d981 */ /* 0x000ea2000c1e1500 */
[----:B----4-:R-:W-:Y:S01]  /*02d0*/  @!P0 HADD2.F32 R125, -RZ, R4.H0_H0 ;  /* 0x20000004ff7d8230 */ /* 0x010fe20000004100 */
[----:B------:R-:W-:-:S06]  /*02e0*/  ISETP.GE.AND P0, PT, R11, R98, PT ;  /* 0x000000620b00720c */ /* 0x000fcc0003f06270 */
[----:B------:R-:W3:Y:S04]  /*02f0*/  @!P1 LDG.E.U16 R0, desc[UR4][R2.64+0x200] ;  /* 0x0002000402009981 */ /* 0x000ee8000c1e1500 */
[----:B------:R-:W4:Y:S04]  /*0300*/  @!P4 LDG.E.U16 R9, desc[UR4][R2.64+0x1c0] ;  /* 0x0001c0040209c981 */ /* 0x000f28000c1e1500 */
[----:B------:R-:W2:Y:S01]  /*0310*/  @!P0 LDG.E.U16 R4, desc[UR4][R2.64+0x240] ;  /* 0x0002400402048981 */ /* 0x000ea2000c1e1500 */
[C---:B------:R-:W-:Y:S02]  /*0320*/  IADD3 R11, R108.reuse, 0x140, RZ ;  /* 0x000001406c0b7810 */ /* 0x040fe40007ffe0ff */
[----:B------:R-:W-:Y:S01]  /*0330*/  MOV R99, 0xff800000 ;  /* 0xff80000000637802 */ /* 0x000fe20000000f00 */
[----:B-----5:R-:W-:Y:S01]  /*0340*/  @!P3 HADD2.F32 R99, -RZ, R5.H0_H0 ;  /* 0x20000005ff63b230 */ /* 0x020fe20000004100 */
[----:B------:R-:W-:Y:S01]  /*0350*/  ISETP.GE.AND P3, PT, R11, R98, PT ;  /* 0x000000620b00720c */ /* 0x000fe20003f66270 */
[----:B------:R-:W-:Y:S01]  /*0360*/  VIADD R11, R108, 0x180 ;  /* 0x000001806c0b7836 */ /* 0x000fe20000000000 */
[----:B------:R-:W-:Y:S01]  /*0370*/  MOV R97, 0xff800000 ;  /* 0xff80000000617802 */ /* 0x000fe20000000f00 */
[----:B------:R-:W-:-:S03]  /*0380*/  @!P6 HADD2.F32 R97, -RZ, R7.H0_H0 ;  /* 0x20000007ff61e230 */ /* 0x000fc60000004100 */
[----:B------:R-:W-:Y:S02]  /*0390*/  ISETP.GE.AND P6, PT, R11, R98, PT ;  /* 0x000000620b00720c */ /* 0x000fe40003fc6270 */
[C---:B------:R-:W-:Y:S01]  /*03a0*/  IADD3 R7, R108.reuse, 0x1c0, RZ ;  /* 0x000001c06c077810 */ /* 0x040fe20007ffe0ff */
[----:B------:R-:W-:Y:S01]  /*03b0*/  IMAD.MOV.U32 R93, RZ, RZ, -0x800000 ;  /* 0xff800000ff5d7424 */ /* 0x000fe200078e00ff */
[----:B------:R-:W-:Y:S01]  /*03c0*/  IADD3 R22, R108, 0x200, RZ ;  /* 0x000002006c167810 */ /* 0x000fe20007ffe0ff */
[----:B------:R-:W-:Y:S01]  /*03d0*/  IMAD.MOV.U32 R123, RZ, RZ, -0x800000 ;  /* 0xff800000ff7b7424 */ /* 0x000fe200078e00ff */
[----:B------:R-:W-:Y:S01]  /*03e0*/  MOV R89, 0xff800000 ;  /* 0xff80000000597802 */ /* 0x000fe20000000f00 */
[----:B------:R-:W5:Y:S01]  /*03f0*/  @!P3 LDG.E.U16 R10, desc[UR4][R2.64+0x280] ;  /* 0x00028004020ab981 */ /* 0x000f62000c1e1500 */
[----:B------:R-:W-:-:S05]  /*0400*/  @!P2 HADD2.F32 R123, -RZ, R6.H0_H0 ;  /* 0x20000006ff7ba230 */ /* 0x000fca0000004100 */
[----:B------:R-:W5:Y:S01]  /*0410*/  @!P6 LDG.E.U16 R6, desc[UR4][R2.64+0x300] ;  /* 0x000300040206e981 */ /* 0x000f62000c1e1500 */
[----:B------:R-:W-:Y:S01]  /*0420*/  MOV R95, 0xff800000 ;  /* 0xff800000005f7802 */ /* 0x000fe20000000f00 */
[----:B------:R-:W-:Y:S01]  /*0430*/  VIADD R20, R108, 0x1e0 ;  /* 0x000001e06c147836 */ /* 0x000fe20000000000 */
[----:B------:R-:W-:Y:S01]  /*0440*/  MOV R91, 0xff800000 ;  /* 0xff800000005b7802 */ /* 0x000fe20000000f00 */
[----:B----4-:R-:W-:Y:S01]  /*0450*/  @!P4 HADD2.F32 R93, -RZ, R9.H0_H0 ;  /* 0x20000009ff5dc230 */ /* 0x010fe20000004100 */
[-C--:B------:R-:W-:Y:S01]  /*0460*/  ISETP.GE.AND P4, PT, R7, R98.reuse, PT ;  /* 0x000000620700720c */ /* 0x080fe20003f86270 */
[----:B--2---:R-:W-:Y:S01]  /*0470*/  @!P0 HADD2.F32 R89, -RZ, R4.H0_H0 ;  /* 0x20000004ff598230 */ /* 0x004fe20000004100 */
[-C--:B------:R-:W-:Y:S01]  /*0480*/  ISETP.GE.AND P0, PT, R22, R98.reuse, PT ;  /* 0x000000621600720c */ /* 0x080fe20003f06270 */
[----:B------:R-:W-:Y:S02]  /*0490*/  @!P5 HADD2.F32 R95, -RZ, R8.H0_H0 ;  /* 0x20000008ff5fd230 */ /* 0x000fe40000004100 */
[----:B---3--:R-:W-:Y:S01]  /*04a0*/  @!P1 HADD2.F32 R91, -RZ, R0.H0_H0 ;  /* 0x20000000ff5b9230 */ /* 0x008fe20000004100 */
[----:B------:R-:W-:-:S07]  /*04b0*/  ISETP.GE.AND P1, PT, R20, R98, PT ;  /* 0x000000621400720c */ /* 0x000fce0003f26270 */
[----:B------:R-:W2:Y:S04]  /*04c0*/  @!P4 LDG.E.U16 R8, desc[UR4][R2.64+0x380] ;  /* 0x000380040208c981 */ /* 0x000ea8000c1e1500 */
[----:B------:R-:W3:Y:S04]  /*04d0*/  @!P0 LDG.E.U16 R4, desc[UR4][R2.64+0x400] ;  /* 0x0004000402048981 */ /* 0x000ee8000c1e1500 */
[----:B------:R-:W4:Y:S01]  /*04e0*/  @!P1 LDG.E.U16 R0, desc[UR4][R2.64+0x3c0] ;  /* 0x0003c00402009981 */ /* 0x000f22000c1e1500 */
[C---:B------:R-:W-:Y:S02]  /*04f0*/  IADD3 R5, R108.reuse, 0x160, RZ ;  /* 0x000001606c057810 */ /* 0x040fe40007ffe0ff */
[C---:B------:R-:W-:Y:S01]  /*0500*/  IADD3 R24, R108.reuse, 0x220, RZ ;  /* 0x000002206c187810 */ /* 0x040fe20007ffe0ff */
[----:B------:R-:W-:Y:S01]  /*0510*/  IMAD.MOV.U32 R87, RZ, RZ, -0x800000 ;  /* 0xff800000ff577424 */ /* 0x000fe200078e00ff */
[----:B------:R-:W-:Y:S01]  /*0520*/  ISETP.GE.AND P2, PT, R5, R98, PT ;  /* 0x000000620500720c */ /* 0x000fe20003f46270 */
[----:B-----5:R-:W-:Y:S01]  /*0530*/  @!P3 HADD2.F32 R87, -RZ, R10.H0_H0 ;  /* 0x2000000aff57b230 */ /* 0x020fe20000004100 */
[C---:B------:R-:W-:Y:S01]  /*0540*/  IADD3 R28, R108.reuse, 0x260, RZ ;  /* 0x000002606c1c7810 */ /* 0x040fe20007ffe0ff */
[----:B------:R-:W-:Y:S01]  /*0550*/  IMAD.MOV.U32 R83, RZ, RZ, -0x800000 ;  /* 0xff800000ff537424 */ /* 0x000fe200078e00ff */
[----:B------:R-:W-:-:S02]  /*0560*/  IADD3 R5, R108, 0x1a0, RZ ;  /* 0x000001a06c057810 */ /* 0x000fc40007ffe0ff */
[-C--:B------:R-:W-:Y:S01]  /*0570*/  ISETP.GE.AND P3, PT, R24, R98.reuse, PT ;  /* 0x000000621800720c */ /* 0x080fe20003f66270 */
[----:B------:R-:W-:Y:S01]  /*0580*/  @!P6 HADD2.F32 R83, -RZ, R6.H0_H0 ;  /* 0x20000006ff53e230 */ /* 0x000fe20000004100 */
[-C--:B------:R-:W-:Y:S02]  /*0590*/  ISETP.GE.AND P6, PT, R28, R98.reuse, PT ;  /* 0x000000621c00720c */ /* 0x080fe40003fc6270 */
[----:B------:R-:W-:Y:S01]  /*05a0*/  ISETP.GE.AND P5, PT, R5, R98, PT ;  /* 0x000000620500720c */ /* 0x000fe20003fa6270 */
[C---:B------:R-:W-:Y:S01]  /*05b0*/  VIADD R32, R108.reuse, 0x2a0 ;  /* 0x000002a06c207836 */ /* 0x040fe20000000000 */
[----:B------:R-:W-:Y:S01]  /*05c0*/  MOV R79, 0xff800000 ;  /* 0xff800000004f7802 */ /* 0x000fe20000000f00 */
[----:B------:R-:W-:Y:S01]  /*05d0*/  IMAD.MOV.U32 R75, RZ, RZ, -0x800000 ;  /* 0xff800000ff4b7424 */ /* 0x000fe200078e00ff */
[C---:B------:R-:W-:Y:S01]  /*05e0*/  IADD3 R36, R108.reuse, 0x2e0, RZ ;  /* 0x000002e06c247810 */ /* 0x040fe20007ffe0ff */
[----:B------:R-:W5:Y:S04]  /*05f0*/  @!P2 LDG.E.U16 R5, desc[UR4][R2.64+0x2c0] ;  /* 0x0002c0040205a981 */ /* 0x000f68000c1e1500 */
[----:B------:R-:W5:Y:S04]  /*0600*/  @!P3 LDG.E.U16 R9, desc[UR4][R2.64+0x440] ;  /* 0x000440040209b981 */ /* 0x000f68000c1e1500 */
[----:B------:R-:W5:Y:S04]  /*0610*/  @!P6 LDG.E.U16 R6, desc[UR4][R2.64+0x4c0] ;  /* 0x0004c0040206e981 */ /* 0x000f68000c1e1500 */
[----:B------:R-:W5:Y:S01]  /*0620*/  @!P5 LDG.E.U16 R7, desc[UR4][R2.64+0x340] ;  /* 0x000340040207d981 */ /* 0x000f62000c1e1500 */
[----:B------:R-:W-:-:S02]  /*0630*/  IADD3 R34, R108, 0x2c0, RZ ;  /* 0x000002c06c227810 */ /* 0x000fc40007ffe0ff */
[----:B------:R-:W-:Y:S01]  /*0640*/  MOV R77, 0xff800000 ;  /* 0xff800000004d7802 */ /* 0x000fe20000000f00 */
[----:B--2---:R-:W-:Y:S01]  /*0650*/  @!P4 HADD2.F32 R79, -RZ, R8.H0_H0 ;  /* 0x20000008ff4fc230 */ /* 0x004fe20000004100 */
[-C--:B------:R-:W-:Y:S01]  /*0660*/  ISETP.GE.AND P4, PT, R32, R98.reuse, PT ;  /* 0x000000622000720c */ /* 0x080fe20003f86270 */
[----:B---3--:R-:W-:Y:S01]  /*0670*/  @!P0 HADD2.F32 R75, -RZ, R4.H0_H0 ;  /* 0x20000004ff4b8230 */ /* 0x008fe20000004100 */
[-C--:B------:R-:W-:Y:S01]  /*0680*/  ISETP.GE.AND P0, PT, R36, R98.reuse, PT ;  /* 0x000000622400720c */ /* 0x080fe20003f06270 */
[----:B----4-:R-:W-:Y:S01]  /*0690*/  @!P1 HADD2.F32 R77, -RZ, R0.H0_H0 ;  /* 0x20000000ff4d9230 */ /* 0x010fe20000004100 */
[----:B------:R-:W-:-:S09]  /*06a0*/  ISETP.GE.AND P1, PT, R34, R98, PT ;  /* 0x000000622200720c */ /* 0x000fd20003f26270 */
[----:B------:R-:W2:Y:S04]  /*06b0*/  @!P4 LDG.E.U16 R8, desc[UR4][R2.64+0x540] ;  /* 0x000540040208c981 */ /* 0x000ea8000c1e1500 */
[----:B------:R-:W3:Y:S04]  /*06c0*/  @!P0 LDG.E.U16 R4, desc[UR4][R2.64+0x5c0] ;  /* 0x0005c00402048981 */ /* 0x000ee8000c1e1500 */
[----:B------:R-:W4:Y:S01]  /*06d0*/  @!P1 LDG.E.U16 R0, desc[UR4][R2.64+0x580] ;  /* 0x0005800402009981 */ /* 0x000f22000c1e1500 */
[----:B------:R-:W-:Y:S01]  /*06e0*/  VIADD R38, R108, 0x300 ;  /* 0x000003006c267836 */ /* 0x000fe20000000000 */
[----:B------:R-:W-:-:S02]  /*06f0*/  MOV R73, 0xff800000 ;  /* 0xff80000000497802 */ /* 0x000fc40000000f00 */
[C---:B------:R-:W-:Y:S02]  /*0700*/  IADD3 R26, R108.reuse, 0x240, RZ ;  /* 0x000002406c1a7810 */ /* 0x040fe40007ffe0ff */
[C---:B------:R-:W-:Y:S02]  /*0710*/  IADD3 R42, R108.reuse, 0x340, RZ ;  /* 0x000003406c2a7810 */ /* 0x040fe40007ffe0ff */
[----:B------:R-:W-:Y:S01]  /*0720*/  IADD3 R30, R108, 0x280, RZ ;  /* 0x000002806c1e7810 */ /* 0x000fe20007ffe0ff */
[----:B-----5:R-:W-:Y:S01]  /*0730*/  @!P3 HADD2.F32 R73, -RZ, R9.H0_H0 ;  /* 0x20000009ff49b230 */ /* 0x020fe20000004100 */
[-C--:B------:R-:W-:Y:S01]  /*0740*/  ISETP.GE.AND P3, PT, R38, R98.reuse, PT ;  /* 0x000000622600720c */ /* 0x080fe20003f66270 */
[----:B------:R-:W-:Y:S01]  /*0750*/  IMAD.MOV.U32 R81, RZ, RZ, -0x800000 ;  /* 0xff800000ff517424 */ /* 0x000fe200078e00ff */
[----:B------:R-:W-:Y:S01]  /*0760*/  MOV R85, 0xff800000 ;  /* 0xff80000000557802 */ /* 0x000fe20000000f00 */
[----:B------:R-:W-:Y:S01]  /*0770*/  @!P2 HADD2.F32 R85, -RZ, R5.H0_H0 ;  /* 0x20000005ff55a230 */ /* 0x000fe20000004100 */
[----:B------:R-:W-:Y:S01]  /*0780*/  MOV R69, 0xff800000 ;  /* 0xff80000000457802 */ /* 0x000fe20000000f00 */
[----:B------:R-:W-:Y:S01]  /*0790*/  @!P6 HADD2.F32 R69, -RZ, R6.H0_H0 ;  /* 0x20000006ff45e230 */ /* 0x000fe20000004100 */
[-C--:B------:R-:W-:Y:S01]  /*07a0*/  ISETP.GE.AND P2, PT, R26, R98.reuse, PT ;  /* 0x000000621a00720c */ /* 0x080fe20003f46270 */
[----:B------:R-:W-:Y:S01]  /*07b0*/  @!P5 HADD2.F32 R81, -RZ, R7.H0_H0 ;  /* 0x20000007ff51d230 */ /* 0x000fe20000004100 */
[----:B------:R-:W-:-:S02]  /*07c0*/  ISETP.GE.AND P6, PT, R42, R98, PT ;  /* 0x000000622a00720c */ /* 0x000fc40003fc6270 */
[----:B------:R-:W-:Y:S02]  /*07d0*/  ISETP.GE.AND P5, PT, R30, R98, PT ;  /* 0x000000621e00720c */ /* 0x000fe40003fa6270 */
[C---:B------:R-:W-:Y:S02]  /*07e0*/  IADD3 R46, R108.reuse, 0x380, RZ ;  /* 0x000003806c2e7810 */ /* 0x040fe40007ffe0ff */
[----:B------:R-:W-:Y:S01]  /*07f0*/  MOV R65, 0xff800000 ;  /* 0xff80000000417802 */ /* 0x000fe20000000f00 */
[----:B------:R-:W-:Y:S01]  /*0800*/  VIADD R50, R108, 0x3c0 ;  /* 0x000003c06c327836 */ /* 0x000fe20000000000 */
[----:B------:R-:W5:Y:S01]  /*0810*/  @!P3 LDG.E.U16 R9, desc[UR4][R2.64+0x600] ;  /* 0x000600040209b981 */ /* 0x000f62000c1e1500 */
[----:B------:R-:W-:-:S03]  /*0820*/  MOV R61, 0xff800000 ;  /* 0xff800000003d7802 */ /* 0x000fc60000000f00 */
[----:B------:R-:W5:Y:S04]  /*0830*/  @!P2 LDG.E.U16 R5, desc[UR4][R2.64+0x480] ;  /* 0x000480040205a981 */ /* 0x000f68000c1e1500 */
[----:B------:R-:W5:Y:S04]  /*0840*/  @!P6 LDG.E.U16 R6, desc[UR4][R2.64+0x680] ;  /* 0x000680040206e981 */ /* 0x000f68000c1e1500 */
[----:B------:R-:W5:Y:S01]  /*0850*/  @!P5 LDG.E.U16 R7, desc[UR4][R2.64+0x500] ;  /* 0x000500040207d981 */ /* 0x000f62000c1e1500 */
[----:B------:R-:W-:Y:S01]  /*0860*/  IADD3 R48, R108, 0x3a0, RZ ;  /* 0x000003a06c307810 */ /* 0x000fe20007ffe0ff */
[----:B------:R-:W-:-:S02]  /*0870*/  IMAD.MOV.U32 R63, RZ, RZ, -0x800000 ;  /* 0xff800000ff3f7424 */ /* 0x000fc400078e00ff */
        /* <DEDUP_REMOVED lines=9> */
[C---:B------:R-:W-:Y:S01]  /*0910*/  IADD3 R52, R108.reuse, 0x3e0, RZ ;  /* 0x000003e06c347810 */ /* 0x040fe20007ffe0ff */
[C---:B------:R-:W-:Y:S01]  /*0920*/  VIADD R40, R108.reuse, 0x320 ;  /* 0x000003206c287836 */ /* 0x040fe20000000000 */
[----:B------:R-:W-:Y:S01]  /*0930*/  MOV R59, 0xff800000 ;  /* 0xff800000003b7802 */ /* 0x000fe20000000f00 */
[C---:B------:R-:W-:Y:S01]  /*0940*/  VIADD R44, R108.reuse, 0x360 ;  /* 0x000003606c2c7836 */ /* 0x040fe20000000000 */
[----:B------:R-:W-:Y:S01]  /*0950*/  IADD3 R56, R108, 0x420, RZ ;  /* 0x000004206c387810 */ /* 0x000fe20007ffe0ff */
[----:B------:R-:W-:Y:S01]  /*0960*/  IMAD.MOV.U32 R55, RZ, RZ, -0x800000 ;  /* 0xff800000ff377424 */ /* 0x000fe200078e00ff */
[----:B------:R-:W-:-:S02]  /*0970*/  MOV R71, 0xff800000 ;  /* 0xff80000000477802 */ /* 0x000fc40000000f00 */
[----:B------:R-:W-:Y:S01]  /*0980*/  MOV R67, 0xff800000 ;  /* 0xff80000000437802 */ /* 0x000fe20000000f00 */
[----:B-----5:R-:W-:Y:S01]  /*0990*/  @!P3 HADD2.F32 R59, -RZ, R9.H0_H0 ;  /* 0x20000009ff3bb230 */ /* 0x020fe20000004100 */
[-C--:B------:R-:W-:Y:S01]  /*09a0*/  ISETP.GE.AND P3, PT, R52, R98.reuse, PT ;  /* 0x000000623400720c */ /* 0x080fe20003f66270 */
[----:B------:R-:W-:Y:S01]  /*09b0*/  @!P2 HADD2.F32 R71, -RZ, R5.H0_H0 ;  /* 0x20000005ff47a230 */ /* 0x000fe20000004100 */
[-C--:B------:R-:W-:Y:S01]  /*09c0*/  ISETP.GE.AND P2, PT, R40, R98.reuse, PT ;  /* 0x000000622800720c */ /* 0x080fe20003f46270 */
[----:B------:R-:W-:Y:S01]  /*09d0*/  @!P6 HADD2.F32 R55, -RZ, R6.H0_H0 ;  /* 0x20000006ff37e230 */ /* 0x000fe20000004100 */
[-C--:B------:R-:W-:Y:S01]  /*09e0*/  ISETP.GE.AND P6, PT, R56, R98.reuse, PT ;  /* 0x000000623800720c */ /* 0x080fe20003fc6270 */
[----:B------:R-:W-:Y:S01]  /*09f0*/  @!P5 HADD2.F32 R67, -RZ, R7.H0_H0 ;  /* 0x20000007ff43d230 */ /* 0x000fe20000004100 */
[----:B------:R-:W-:-:S07]  /*0a00*/  ISETP.GE.AND P5, PT, R44, R98, PT ;  /* 0x000000622c00720c */ /* 0x000fce0003fa6270 */
[----:B------:R-:W5:Y:S01]  /*0a10*/  @!P3 LDG.E.U16 R9, desc[UR4][R2.64+0x7c0] ;  /* 0x0007c0040209b981 */ /* 0x000f62000c1e1500 */
[C---:B------:R-:W-:Y:S02]  /*0a20*/  IADD3 R60, R108.reuse, 0x460, RZ ;  /* 0x000004606c3c7810 */ /* 0x040fe40007ffe0ff */
[----:B------:R-:W-:Y:S01]  /*0a30*/  MOV R51, 0xff800000 ;  /* 0xff80000000337802 */ /* 0x000fe20000000f00 */
[----:B------:R-:W5:Y:S01]  /*0a40*/  @!P2 LDG.E.U16 R5, desc[UR4][R2.64+0x640] ;  /* 0x000640040205a981 */ /* 0x000f62000c1e1500 */
[C---:B------:R-:W-:Y:S02]  /*0a50*/  IADD3 R64, R108.reuse, 0x4a0, RZ ;  /* 0x000004a06c407810 */ /* 0x040fe40007ffe0ff */
[----:B------:R-:W-:Y:S01]  /*0a60*/  MOV R47, 0xff800000 ;  /* 0xff800000002f7802 */ /* 0x000fe20000000f00 */
[----:B------:R-:W5:Y:S04]  /*0a70*/  @!P6 LDG.E.U16 R6, desc[UR4][R2.64+0x840] ;  /* 0x000840040206e981 */ /* 0x000f68000c1e1500 */
[----:B------:R-:W5:Y:S01]  /*0a80*/  @!P5 LDG.E.U16 R7, desc[UR4][R2.64+0x6c0] ;  /* 0x0006c0040207d981 */ /* 0x000f62000c1e1500 */
[----:B------:R-:W-:Y:S01]  /*0a90*/  VIADD R62, R108, 0x480 ;  /* 0x000004806c3e7836 */ /* 0x000fe20000000000 */
        /* <DEDUP_REMOVED lines=14> */
[----:B------:R-:W-:-:S02]  /*0b80*/  IADD3 R54, R108, 0x400, RZ ;  /* 0x000004006c367810 */ /* 0x000fc40007ffe0ff */
[----:B------:R-:W-:Y:S02]  /*0b90*/  MOV R57, 0xff800000 ;  /* 0xff80000000397802 */ /* 0x000fe40000000f00 */
[----:B------:R-:W-:Y:S01]  /*0ba0*/  MOV R41, 0xff800000 ;  /* 0xff80000000297802 */ /* 0x000fe20000000f00 */
[----:B-----5:R-:W-:Y:S01]  /*0bb0*/  @!P3 HADD2.F32 R45, -RZ, R9.H0_H0 ;  /* 0x20000009ff2db230 */ /* 0x020fe20000004100 */
[-C--:B------:R-:W-:Y:S02]  /*0bc0*/  ISETP.GE.AND P3, PT, R66, R98.reuse, PT ;  /* 0x000000624200720c */ /* 0x080fe40003f66270 */
[----:B------:R-:W-:Y:S01]  /*0bd0*/  MOV R53, 0xff800000 ;  /* 0xff80000000357802 */ /* 0x000fe20000000f00 */
[----:B------:R-:W-:Y:S01]  /*0be0*/  @!P2 HADD2.F32 R57, -RZ, R5.H0_H0 ;  /* 0x20000005ff39a230 */ /* 0x000fe20000004100 */
[-C--:B------:R-:W-:Y:S01]  /*0bf0*/  ISETP.GE.AND P2, PT, R54, R98.reuse, PT ;  /* 0x000000623600720c */ /* 0x080fe20003f46270 */
[----:B------:R-:W-:Y:S01]  /*0c00*/  @!P6 HADD2.F32 R41, -RZ, R6.H0_H0 ;  /* 0x20000006ff29e230 */ /* 0x000fe20000004100 */
[-C--:B------:R-:W-:Y:S01]  /*0c10*/  ISETP.GE.AND P6, PT, R70, R98.reuse, PT ;  /* 0x000000624600720c */ /* 0x080fe20003fc6270 */
[----:B------:R-:W-:Y:S01]  /*0c20*/  @!P5 HADD2.F32 R53, -RZ, R7.H0_H0 ;  /* 0x20000007ff35d230 */ /* 0x000fe20000004100 */
[----:B------:R-:W-:Y:S01]  /*0c30*/  ISETP.GE.AND P5, PT, R58, R98, PT ;  /* 0x000000623a00720c */ /* 0x000fe20003fa6270 */
[C---:B------:R-:W-:Y:S01]  /*0c40*/  VIADD R74, R108.reuse, 0x540 ;  /* 0x000005406c4a7836 */ /* 0x040fe20000000000 */
[----:B------:R-:W-:Y:S01]  /*0c50*/  MOV R37, 0xff800000 ;  /* 0xff80000000257802 */ /* 0x000fe20000000f00 */
[----:B------:R-:W-:-:S02]  /*0c60*/  VIADD R78, R108, 0x580 ;  /* 0x000005806c4e7836 */ /* 0x000fc40000000000 */
[----:B------:R-:W5:Y:S01]  /*0c70*/  @!P3 LDG.E.U16 R9, desc[UR4][R2.64+0x980] ;  /* 0x000980040209b981 */ /* 0x000f62000c1e1500 */
[----:B------:R-:W-:-:S03]  /*0c80*/  MOV R33, 0xff800000 ;  /* 0xff80000000217802 */ /* 0x000fc60000000f00 */
[----:B------:R-:W5:Y:S04]  /*0c90*/  @!P2 LDG.E.U16 R5, desc[UR4][R2.64+0x800] ;  /* 0x000800040205a981 */ /* 0x000f68000c1e1500 */
[----:B------:R-:W5:Y:S04]  /*0ca0*/  @!P6 LDG.E.U16 R6, desc[UR4][R2.64+0xa00] ;  /* 0x000a00040206e981 */ /* 0x000f68000c1e1500 */
[----:B------:R-:W5:Y:S01]  /*0cb0*/  @!P5 LDG.E.U16 R7, desc[UR4][R2.64+0x880] ;  /* 0x000880040207d981 */ /* 0x000f62000c1e1500 */
[----:B------:R-:W-:Y:S02]  /*0cc0*/  IADD3 R76, R108, 0x560, RZ ;  /* 0x000005606c4c7810 */ /* 0x000fe40007ffe0ff */
        /* <DEDUP_REMOVED lines=10> */
[----:B------:R-:W-:Y:S02]  /*0d70*/  IADD3 R80, R108, 0x5a0, RZ ;  /* 0x000005a06c507810 */ /* 0x000fe40007ffe0ff */
[----:B------:R-:W-:-:S02]  /*0d80*/  MOV R31, 0xff800000 ;  /* 0xff800000001f7802 */ /* 0x000fc40000000f00 */
[C---:B------:R-:W-:Y:S02]  /*0d90*/  IADD3 R68, R108.reuse, 0x4e0, RZ ;  /* 0x000004e06c447810 */ /* 0x040fe40007ffe0ff */
[C---:B------:R-:W-:Y:S01]  /*0da0*/  IADD3 R84, R108.reuse, 0x5e0, RZ ;  /* 0x000005e06c547810 */ /* 0x040fe20007ffe0ff */
[----:B------:R-:W-:Y:S01]  /*0db0*/  IMAD.MOV.U32 R43, RZ, RZ, -0x800000 ;  /* 0xff800000ff2b7424 */ /* 0x000fe200078e00ff */
[----:B------:R-:W-:Y:S01]  /*0dc0*/  IADD3 R72, R108, 0x520, RZ ;  /* 0x000005206c487810 */ /* 0x000fe20007ffe0ff */
[----:B------:R-:W-:Y:S01]  /*0dd0*/  IMAD.MOV.U32 R27, RZ, RZ, -0x800000 ;  /* 0xff800000ff1b7424 */ /* 0x000fe200078e00ff */
        /* <DEDUP_REMOVED lines=28> */
[C---:B------:R-:W-:Y:S01]  /*0fa0*/  VIADD R94, R108.reuse, 0x680 ;  /* 0x000006806c5e7836 */ /* 0x040fe20000000000 */
[----:B------:R-:W-:Y:S01]  /*0fb0*/  MOV R17, 0xff800000 ;  /* 0xff80000000117802 */ /* 0x000fe20000000f00 */
[C---:B------:R-:W-:Y:S01]  /*0fc0*/  VIADD R86, R108.reuse, 0x600 ;  /* 0x000006006c567836 */ /* 0x040fe20000000000 */
[----:B------:R-:W-:-:S02]  /*0fd0*/  IADD3 R82, R108, 0x5c0, RZ ;  /* 0x000005c06c527810 */ /* 0x000fc40007ffe0ff */
[----:B------:R-:W-:Y:S02]  /*0fe0*/  IADD3 R12, R108, 0x6c0, RZ ;  /* 0x000006c06c0c7810 */ /* 0x000fe40007ffe0ff */
[----:B------:R-:W-:Y:S02]  /*0ff0*/  MOV R29, 0xff800000 ;  /* 0xff800000001d7802 */ /* 0x000fe40000000f00 */
[----:B------:R-:W-:Y:S02]  /*1000*/  MOV R104, 0xff800000 ;  /* 0xff80000000687802 */ /* 0x000fe40000000f00 */
        /* <DEDUP_REMOVED lines=10> */
[----:B------:R-:W-:Y:S02]  /*10b0*/  MOV R105, 0xff800000 ;  /* 0xff80000000697802 */ /* 0x000fe40000000f00 */
[----:B------:R-:W-:Y:S01]  /*10c0*/  MOV R109, 0xff800000 ;  /* 0xff800000006d7802 */ /* 0x000fe20000000f00 */
[----:B------:R-:W5:Y:S04]  /*10d0*/  @!P2 LDG.E.U16 R5, desc[UR4][R2.64+0xb80] ;  /* 0x000b80040205a981 */ /* 0x000f68000c1e1500 */
[----:B------:R-:W5:Y:S04]  /*10e0*/  @!P6 LDG.E.U16 R6, desc[UR4][R2.64+0xd80] ;  /* 0x000d80040206e981 */ /* 0x000f68000c1e1500 */
[----:B------:R-:W5:Y:S01]  /*10f0*/  @!P5 LDG.E.U16 R7, desc[UR4][R2.64+0xc00] ;  /* 0x000c00040207d981 */ /* 0x000f62000c1e1500 */
[----:B------:R-:W-:Y:S01]  /*1100*/  MOV R107, 0xff800000 ;  /* 0xff800000006b7802 */ /* 0x000fe20000000f00 */
[----:B--2---:R-:W-:-:S02]  /*1110*/  @!P4 HADD2.F32 R105, -RZ, R8.H0_H0 ;  /* 0x20000008ff69c230 */ /* 0x004fc40000004100 */
[----:B------:R-:W-:Y:S02]  /*1120*/  VIADD R8, R108, 0x740 ;  /* 0x000007406c087836 */ /* 0x000fe40000000000 */
[----:B---3--:R-:W-:-:S03]  /*1130*/  @!P0 HADD2.F32 R109, -RZ, R4.H0_H0 ;  /* 0x20000004ff6d8230 */ /* 0x008fc60000004100 */
[----:B------:R-:W-:Y:S01]  /*1140*/  ISETP.GE.AND P0, PT, R8, R98, PT ;  /* 0x000000620800720c */ /* 0x000fe20003f06270 */
[----:B----4-:R-:W-:-:S12]  /*1150*/  @!P1 HADD2.F32 R107, -RZ, R0.H0_H0 ;  /* 0x20000000ff6b9230 */ /* 0x010fd80000004100 */
[----:B------:R-:W2:Y:S01]  /*1160*/  @!P0 LDG.E.U16 R0, desc[UR4][R2.64+0xe80] ;  /* 0x000e800402008981 */ /* 0x000ea2000c1e1500 */
[----:B------:R-:W-:Y:S02]  /*1170*/  MOV R110, 0xff800000 ;  /* 0xff800000006e7802 */ /* 0x000fe40000000f00 */
[C---:B------:R-:W-:Y:S02]  /*1180*/  IADD3 R96, R108.reuse, 0x6a0, RZ ;  /* 0x000006a06c607810 */ /* 0x040fe40007ffe0ff */
[C---:B------:R-:W-:Y:S01]  /*1190*/  IADD3 R4, R108.reuse, 0x7c0, RZ ;  /* 0x000007c06c047810 */ /* 0x040fe20007ffe0ff */
[C---:B------:R-:W-:Y:S01]  /*11a0*/  VIADD R10, R108.reuse, 0x700 ;  /* 0x000007006c0a7836 */ /* 0x040fe20000000000 */
[C---:B------:R-:W-:Y:S01]  /*11b0*/  IADD3 R11, R108.reuse, 0x6e0, RZ ;  /* 0x000006e06c0b7810 */ /* 0x040fe20007ffe0ff */
[----:B------:R-:W-:Y:S01]  /*11c0*/  IMAD.MOV.U32 R121, RZ, RZ, -0x800000 ;  /* 0xff800000ff797424 */ /* 0x000fe200078e00ff */
[----:B------:R-:W-:Y:S02]  /*11d0*/  MOV R15, 0xff800000 ;  /* 0xff800000000f7802 */ /* 0x000fe40000000f00 */
[----:B------:R-:W-:Y:S01]  /*11e0*/  IADD3 R9, R108, 0x720, RZ ;  /* 0x000007206c097810 */ /* 0x000fe20007ffe0ff */
[----:B-----5:R-:W-:Y:S01]  /*11f0*/  @!P3 HADD2.F32 R110, -RZ, R111.H0_H0 ;  /* 0x2000006fff6eb230 */ /* 0x020fe20000004100 */
[----:B------:R-:W-:-:S02]  /*1200*/  ISETP.GE.AND P3, PT, R112, 0x1, PT ;  /* 0x000000017000780c */ /* 0x000fc40003f66270 */
[----:B------:R-:W-:Y:S01]  /*1210*/  MOV R112, 0xff800000 ;  /* 0xff80000000707802 */ /* 0x000fe20000000f00 */
[----:B------:R-:W-:Y:S01]  /*1220*/  @!P2 HADD2.F32 R15, -RZ, R5.H0_H0 ;  /* 0x20000005ff0fa230 */ /* 0x000fe20000004100 */
[-C--:B------:R-:W-:Y:S01]  /*1230*/  ISETP.GE.AND P2, PT, R96, R98.reuse, PT ;  /* 0x000000626000720c */ /* 0x080fe20003f46270 */
[----:B------:R-:W-:Y:S01]  /*1240*/  @!P6 HADD2.F32 R112, -RZ, R6.H0_H0 ;  /* 0x20000006ff70e230 */ /* 0x000fe20000004100 */
[-C--:B------:R-:W-:Y:S01]  /*1250*/  ISETP.GE.AND P6, PT, R4, R98.reuse, PT ;  /* 0x000000620400720c */ /* 0x080fe20003fc6270 */
[----:B------:R-:W-:Y:S01]  /*1260*/  @!P5 HADD2.F32 R121, -RZ, R7.H0_H0 ;  /* 0x20000007ff79d230 */ /* 0x000fe20000004100 */
[-C--:B------:R-:W-:Y:S02]  /*1270*/  ISETP.GE.AND P5, PT, R11, R98.reuse, PT ;  /* 0x000000620b00720c */ /* 0x080fe40003fa6270 */
[-C--:B------:R-:W-:Y:S02]  /*1280*/  ISETP.GE.AND P4, PT, R10, R98.reuse, PT ;  /* 0x000000620a00720c */ /* 0x080fe40003f86270 */
[----:B------:R-:W-:-:S05]  /*1290*/  ISETP.GE.AND P1, PT, R9, R98, PT ;  /* 0x000000620900720c */ /* 0x000fca0003f26270 */
[----:B------:R-:W3:Y:S01]  /*12a0*/  @!P2 LDG.E.U16 R5, desc[UR4][R2.64+0xd40] ;  /* 0x000d40040205a981 */ /* 0x000ee2000c1e1500 */
[----:B------:R-:W-:-:S03]  /*12b0*/  MOV R116, 0xff800000 ;  /* 0xff80000000747802 */ /* 0x000fc60000000f00 */
[----:B------:R-:W4:Y:S04]  /*12c0*/  @!P5 LDG.E.U16 R7, desc[UR4][R2.64+0xdc0] ;  /* 0x000dc0040207d981 */ /* 0x000f28000c1e1500 */
[----:B------:R-:W5:Y:S04]  /*12d0*/  @!P4 LDG.E.U16 R115, desc[UR4][R2.64+0xe00] ;  /* 0x000e00040273c981 */ /* 0x000f68000c1e1500 */
[----:B------:R-:W5:Y:S01]  /*12e0*/  @!P1 LDG.E.U16 R100, desc[UR4][R2.64+0xe40] ;  /* 0x000e400402649981 */ /* 0x000f62000c1e1500 */
[----:B--2---:R-:W-:-:S03]  /*12f0*/  @!P0 HADD2.F32 R116, -RZ, R0.H0_H0 ;  /* 0x20000000ff748230 */ /* 0x004fc60000004100 */
[----:B------:R-:W2:Y:S01]  /*1300*/  @!P6 LDG.E.U16 R0, desc[UR4][R2.64+0xf80] ;  /* 0x000f80040200e981 */ /* 0x000ea2000c1e1500 */
[----:B------:R-:W-:Y:S01]  /*1310*/  MOV R111, 0xff800000 ;  /* 0xff800000006f7802 */ /* 0x000fe20000000f00 */
[----:B------:R-:W-:Y:S01]  /*1320*/  IMAD.MOV.U32 R113, RZ, RZ, -0x800000 ;  /* 0xff800000ff717424 */ /* 0x000fe200078e00ff */
[----:B------:R-:W-:Y:S02]  /*1330*/  MOV R120, 0xff800000 ;  /* 0xff80000000787802 */ /* 0x000fe40000000f00 */
[----:B------:R-:W-:Y:S02]  /*1340*/  MOV R114, 0xff800000 ;  /* 0xff80000000727802 */ /* 0x000fe40000000f00 */
[----:B------:R-:W-:Y:S02]  /*1350*/  IADD3 R6, R108, 0x780, RZ ;  /* 0x000007806c067810 */ /* 0x000fe40007ffe0ff */
[----:B------:R-:W-:Y:S01]  /*1360*/  FSETP.GT.FTZ.AND P0, PT, R102, R101, PT ;  /* 0x000000656600720b */ /* 0x000fe20003f14000 */
[----:B---3--:R-:W-:-:S02]  /*1370*/  @!P2 HADD2.F32 R111, -RZ, R5.H0_H0 ;  /* 0x20000005ff6fa230 */ /* 0x008fc40000004100 */
[C---:B------:R-:W-:Y:S02]  /*1380*/  VIADD R5, R108.reuse, 0x7a0 ;  /* 0x000007a06c057836 */ /* 0x040fe40000000000 */
[----:B----4-:R-:W-:Y:S01]  /*1390*/  @!P5 HADD2.F32 R113, -RZ, R7.H0_H0 ;  /* 0x20000007ff71d230 */ /* 0x010fe20000004100 */
[----:B------:R-:W-:Y:S01]  /*13a0*/  IADD3 R7, R108, 0x760, RZ ;  /* 0x000007606c077810 */ /* 0x000fe20007ffe0ff */
[----:B-----5:R-:W-:Y:S01]  /*13b0*/  @!P4 HADD2.F32 R114, -RZ, R115.H0_H0 ;  /* 0x20000073ff72c230 */ /* 0x020fe20000004100 */
[----:B------:R-:W-:Y:S02]  /*13c0*/  MOV R115, 0xff800000 ;  /* 0xff80000000737802 */ /* 0x000fe40000000f00 */
[-C--:B------:R-:W-:Y:S01]  /*13d0*/  ISETP.GE.AND P2, PT, R7, R98.reuse, PT ;  /* 0x000000620700720c */ /* 0x080fe20003f46270 */
[----:B------:R-:W-:Y:S01]  /*13e0*/  @!P1 HADD2.F32 R115, -RZ, R100.H0_H0 ;  /* 0x20000064ff739230 */ /* 0x000fe20000004100 */
[-C--:B------:R-:W-:Y:S02]  /*13f0*/  ISETP.GE.AND P4, PT, R6, R98.reuse, PT ;  /* 0x000000620600720c */ /* 0x080fe40003f86270 */
[----:B------:R-:W-:-:S09]  /*1400*/  ISETP.GE.AND P5, PT, R5, R98, PT ;  /* 0x000000620500720c */ /* 0x000fd20003fa6270 */
[----:B------:R-:W3:Y:S04]  /*1410*/  @!P2 LDG.E.U16 R118, desc[UR4][R2.64+0xec0] ;  /* 0x000ec0040276a981 */ /* 0x000ee8000c1e1500 */
[----:B------:R-:W4:Y:S04]  /*1420*/  @!P4 LDG.E.U16 R119, desc[UR4][R2.64+0xf00] ;  /* 0x000f00040277c981 */ /* 0x000f28000c1e1500 */
[----:B------:R-:W5:Y:S01]  /*1430*/  @!P5 LDG.E.U16 R100, desc[UR4][R2.64+0xf40] ;  /* 0x000f40040264d981 */ /* 0x000f62000c1e1500 */
[----:B--2---:R-:W-:Y:S02]  /*1440*/  @!P6 HADD2.F32 R120, -RZ, R0.H0_H0 ;  /* 0x20000000ff78e230 */ /* 0x004fe40000004100 */
[----:B------:R-:W-:-:S05]  /*1450*/  VIADD R0, R108, 0x7e0 ;  /* 0x000007e06c007836 */ /* 0x000fca0000000000 */
        /* <DEDUP_REMOVED lines=119> */
[----:B---3--:R-:W-:-:S03]  /*1bd0*/  @!P2 HADD2.F32 R117, -RZ, R118.H0_H0 ;  /* 0x20000076ff75a230 */ /* 0x008fc60000004100 */
[----:B------:R-:W-:Y:S02]  /*1be0*/  FSEL R2, R3, R116, P0 ;  /* 0x0000007403027208 */ /* 0x000fe40000000000 */
[----:B------:R-:W-:Y:S02]  /*1bf0*/  MOV R118, 0xff800000 ;  /* 0xff80000000767802 */ /* 0x000fe40000000f00 */
[----:B------:R-:W-:Y:S01]  /*1c00*/  FSETP.GT.FTZ.AND P0, PT, R2, R117, PT ;  /* 0x000000750200720b */ /* 0x000fe20003f14000 */
[----:B----4-:R-:W-:-:S03]  /*1c10*/  @!P4 HADD2.F32 R118, -RZ, R119.H0_H0 ;  /* 0x20000077ff76c230 */ /* 0x010fc60000004100 */
[----:B------:R-:W-:Y:S02]  /*1c20*/  FSEL R3, R2, R117, P0 ;  /* 0x0000007502037208 */ /* 0x000fe40000000000 */
[----:B------:R-:W-:Y:S02]  /*1c30*/  MOV R119, 0xff800000 ;  /* 0xff80000000777802 */ /* 0x000fe40000000f00 */
[----:B------:R-:W-:Y:S01]  /*1c40*/  FSETP.GT.FTZ.AND P0, PT, R3, R118, PT ;  /* 0x000000760300720b */ /* 0x000fe20003f14000 */
[----:B-----5:R-:W-:-:S03]  /*1c50*/  @!P5 HADD2.F32 R119, -RZ, R100.H0_H0 ;  /* 0x20000064ff77d230 */ /* 0x020fc60000004100 */
        /* <DEDUP_REMOVED lines=313> */
[----:B---3--:R-:W-:-:S04]  /*2ff0*/  IADD3 R16, R14, 0xa0, RZ ;  /* 0x000000a00e107810 */ /* 0x008fc80007ffe0ff */
        /* <DEDUP_REMOVED lines=246> */
.L_x_5685:
        /* <DEDUP_REMOVED lines=10> */
.L_x_11980:


//--------------------- .text._ZN43_GLOBAL__N__9ae7fba5_10_SoftMax_cu_9f978f6320softmax_warp_forwardIN3c104HalfEffLi10ELb1ELb0EEEvPT0_PKT_iiiPKbib --------------------------
	.section	.text._ZN43_GLOBAL__N__9ae7fba5_10_SoftMax_cu_9f978f6320softmax_warp_forwardIN3c104HalfEffLi10ELb1ELb0EEEvPT0_PKT_iiiPKbib,"ax",@progbits
	.align	128
.text._ZN43_GLOBAL__N__9ae7fba5_10_SoftMax_cu_9f978f6320softmax_warp_forwardIN3c104HalfEffLi10ELb1ELb0EEEvPT0_PKT_iiiPKbib:
        .type           _ZN43_GLOBAL__N__9ae7fba5_10_SoftMax_cu_9f978f6320softmax_warp_forwardIN3c104HalfEffLi10ELb1ELb0EEEvPT0_PKT_iiiPKbib,@function
        .size           _ZN43_GLOBAL__N__9ae7fba5_10_SoftMax_cu_9f978f6320softmax_warp_forwardIN3c104HalfEffLi10ELb1ELb0EEEvPT0_PKT_iiiPKbib,(.L_x_11981 - _ZN43_GLOBAL__N__9ae7fba5_10_SoftMax_cu_9f978f6320softmax_warp_forwardIN3c104HalfEffLi10ELb1ELb0EEEvPT0_PKT_iiiPKbib)
        .other          _ZN43_GLOBAL__N__9ae7fba5_10_SoftMax_cu_9f978f6320softmax_warp_forwardIN3c104HalfEffLi10ELb1ELb0EEEvPT0_PKT_iiiPKbib,@"STO_CUDA_ENTRY STV_DEFAULT"
_ZN43_GLOBAL__N__9ae7fba5_10_SoftMax_cu_9f978f6320softmax_warp_forwardIN3c104HalfEffLi10ELb1ELb0EEEvPT0_PKT_iiiPKbib:
        /* <DEDUP_REMOVED lines=9> */
[----:B-1----:R-:W-:-:S02]  /*0090*/  IADD3 R25, R42, 0x20, RZ ;  /* 0x000000202a197810 */ /* 0x002fc40007ffe0ff */
[C---:B------:R-:W-:Y:S01]  /*00a0*/  IMAD R26, R5.reuse, UR5, R42 ;  /* 0x00000005051a7c24 */ /* 0x040fe2000f8e022a */
[----:B------:R-:W-:Y:S01]  /*00b0*/  IADD3 R52, -R5, UR4, RZ ;  /* 0x0000000405347c10 */ /* 0x000fe2000fffe1ff */
[----:B------:R-:W-:-:S03]  /*00c0*/  ULDC.64 UR4, c[0x0][0x208] ;  /* 0x0000820000047ab9 */ /* 0x000fc60000000a00 */
[----:B------:R-:W-:-:S04]  /*00d0*/  ISETP.GT.AND P0, PT, R52, RZ, PT ;  /* 0x000000ff3400720c */ /* 0x000fc80003f04270 */
[----:B--2---:R-:W-:Y:S01]  /*00e0*/  SEL R28, R27, RZ, P0 ;  /* 0x000000ff1b1c7207 */ /* 0x004fe20000000000 */
[----:B---3--:R-:W-:-:S03]  /*00f0*/  IMAD.WIDE R2, R26, 0x2, R2 ;  /* 0x000000021a027825 */ /* 0x008fc600078e0202 */
[CC--:B------:R-:W-:Y:S02]  /*0100*/  ISETP.GE.AND P1, PT, R42.reuse, R28.reuse, PT ;  /* 0x0000001c2a00720c */ /* 0x0c0fe40003f26270 */
[----:B------:R-:W-:Y:S02]  /*0110*/  ISETP.GE.AND P2, PT, R25, R28, PT ;  /* 0x0000001c1900720c */ /* 0x000fe40003f46270 */
[----:B------:R-:W-:-:S04]  /*0120*/  IADD3 R24, R42, 0x40, RZ ;  /* 0x000000402a187810 */ /* 0x000fc80007ffe0ff */
[----:B------:R-:W-:-:S05]  /*0130*/  ISETP.GE.AND P3, PT, R24, R28, PT ;  /* 0x0000001c1800720c */ /* 0x000fca0003f66270 */
[----:B------:R-:W2:Y:S04]  /*0140*/  @!P1 LDG.E.U16 R7, desc[UR4][R2.64] ;  /* 0x0000000402079981 */ /* 0x000ea8000c1e1500 */
[----:B------:R-:W3:Y:S04]  /*0150*/  @!P2 LDG.E.U16 R0, desc[UR4][R2.64+0x40] ;  /* 0x000040040200a981 */ /* 0x000ee8000c1e1500 */
[----:B------:R-:W4:Y:S01]  /*0160*/  @!P3 LDG.E.U16 R4, desc[UR4][R2.64+0x80] ;  /* 0x000080040204b981 */ /* 0x000f22000c1e1500 */
[C---:B------:R-:W-:Y:S01]  /*0170*/  VIADD R23, R42.reuse, 0x60 ;  /* 0x000000602a177836 */ /* 0x040fe20000000000 */
[C---:B------:R-:W-:Y:S01]  /*0180*/  IADD3 R22, R42.reuse, 0x80, RZ ;  /* 0x000000802a167810 */ /* 0x040fe20007ffe0ff */
[C---:B------:R-:W-:Y:S01]  /*0190*/  VIADD R20, R42.reuse, 0xc0 ;  /* 0x000000c02a147836 */ /* 0x040fe20000000000 */
[----:B------:R-:W-:-:S02]  /*01a0*/  IADD3 R21, R42, 0xa0, RZ ;  /* 0x000000a02a157810 */ /* 0x000fc40007ffe0ff */
[-C--:B------:R-:W-:Y:S02]  /*01b0*/  ISETP.GE.AND P4, PT, R23, R28.reuse, PT ;  /* 0x0000001c1700720c */ /* 0x080fe40003f86270 */
[-C--:B------:R-:W-:Y:S02]  /*01c0*/  ISETP.GE.AND P5, PT, R22, R28.reuse, PT ;  /* 0x0000001c1600720c */ /* 0x080fe40003fa6270 */
[-C--:B------:R-:W-:Y:S02]  /*01d0*/  ISETP.GE.AND P6, PT, R21, R28.reuse, PT ;  /* 0x0000001c1500720c */ /* 0x080fe40003fc6270 */
[----:B------:R-:W-:Y:S02]  /*01e0*/  ISETP.GE.AND P0, PT, R20, R28, PT ;  /* 0x0000001c1400720c */ /* 0x000fe40003f06270 */
[----:B------:R-:W-:-:S05]  /*01f0*/  IADD3 R19, R42, 0xe0, RZ ;  /* 0x000000e02a137810 */ /* 0x000fca0007ffe0ff */
[----:B------:R-:W5:Y:S01]  /*0200*/  @!P4 LDG.E.U16 R5, desc[UR4][R2.64+0xc0] ;  /* 0x0000c0040205c981 */ /* 0x000f62000c1e1500 */
[----:B------:R-:W-:Y:S02]  /*0210*/  MOV R41, 0xff800000 ;  /* 0xff80000000297802 */ /* 0x000fe40000000f00 */
[C---:B------:R-:W-:Y:S01]  /*0220*/  IADD3 R18, R42.reuse, 0x100, RZ ;  /* 0x000001002a127810 */ /* 0x040fe20007ffe0ff */
[----:B------:R-:W5:Y:S01]  /*0230*/  @!P5 LDG.E.U16 R6, desc[UR4][R2.64+0x100] ;  /* 0x000100040206d981 */ /* 0x000f62000c1e1500 */
[----:B------:R-:W-:Y:S02]  /*0240*/  IMAD.MOV.U32 R40, RZ, RZ, -0x800000 ;  /* 0xff800000ff287424 */ /* 0x000fe400078e00ff */
[----:B------:R-:W-:Y:S01]  /*0250*/  VIADD R9, R42, 0x120 ;  /* 0x000001202a097836 */ /* 0x000fe20000000000 */
[----:B------:R-:W-:Y:S01]  /*0260*/  MOV R39, 0xff800000 ;  /* 0xff80000000277802 */ /* 0x000fe20000000f00 */
[----:B--2---:R-:W-:Y:S01]  /*0270*/  @!P1 HADD2.F32 R41, -RZ, R7.H0_H0 ;  /* 0x20000007ff299230 */ /* 0x004fe20000004100 */
[-C--:B------:R-:W-:Y:S01]  /*0280*/  ISETP.GE.AND P1, PT, R19, R28.reuse, PT ;  /* 0x0000001c1300720c */ /* 0x080fe20003f26270 */
[----:B------:R-:W2:Y:S01]  /*0290*/  @!P6 LDG.E.U16 R7, desc[UR4][R2.64+0x140] ;  /* 0x000140040207e981 */ /* 0x000ea2000c1e1500 */
[----:B---3--:R-:W-:Y:S01]  /*02a0*/  @!P2 HADD2.F32 R40, -RZ, R0.H0_H0 ;  /* 0x20000000ff28a230 */ /* 0x008fe20000004100 */
[----:B------:R-:W-:-:S02]  /*02b0*/  ISETP.GE.AND P2, PT, R18, R28, PT ;  /* 0x0000001c1200720c */ /* 0x000fc40003f46270 */
[----:B------:R-:W3:Y:S01]  /*02c0*/  @!P0 LDG.E.U16 R0, desc[UR4][R2.64+0x180] ;  /* 0x0001800402008981 */ /* 0x000ee2000c1e1500 */
[----:B----4-:R-:W-:Y:S01]  /*02d0*/  @!P3 HADD2.F32 R39, -RZ, R4.H0_H0 ;  /* 0x20000004ff27b230 */ /* 0x010fe20000004100 */
[----:B------:R-:W-:-:S06]  /*02e0*/  ISETP.GE.AND P3, PT, R9, R28, PT ;  /* 0x0000001c0900720c */ /* 0x000fcc0003f66270 */
[----:B------:R-:W4:Y:S04]  /*02f0*/  @!P1 LDG.E.U16 R8, desc[UR4][R2.64+0x1c0] ;  /* 0x0001c00402089981 */ /* 0x000f28000c1e1500 */
[----:B------:R-:W4:Y:S04]  /*0300*/  @!P2 LDG.E.U16 R4, desc[UR4][R2.64+0x200] ;  /* 0x000200040204a981 */ /* 0x000f28000c1e1500 */
[----:B------:R-:W4:Y:S01]  /*0310*/  @!P3 LDG.E.U16 R9, desc[UR4][R2.64+0x240] ;  /* 0x000240040209b981 */ /* 0x000f22000c1e1500 */
[----:B------:R-:W-:Y:S01]  /*0320*/  MOV R38, 0xff800000 ;  /* 0xff80000000267802 */ /* 0x000fe20000000f00 */
[----:B------:R-:W-:Y:S01]  /*0330*/  IMAD.MOV.U32 R37, RZ, RZ, -0x800000 ;  /* 0xff800000ff257424 */ /* 0x000fe200078e00ff */
[----:B------:R-:W-:Y:S01]  /*0340*/  MOV R36, 0xff800000 ;  /* 0xff80000000247802 */ /* 0x000fe20000000f00 */
[----:B-----5:R-:W-:Y:S01]  /*0350*/  @!P4 HADD2.F32 R38, -RZ, R5.H0_H0 ;  /* 0x20000005ff26c230 */ /* 0x020fe20000004100 */
[----:B------:R-:W-:-:S02]  /*0360*/  IADD3 R5, R42, 0x160, RZ ;  /* 0x000001602a057810 */ /* 0x000fc40007ffe0ff */
[----:B------:R-:W-:Y:S01]  /*0370*/  MOV R35, 0xff800000 ;  /* 0xff80000000237802 */ /* 0x000fe20000000f00 */
[----:B------:R-:W-:Y:S01]  /*0380*/  @!P5 HADD2.F32 R37, -RZ, R6.H0_H0 ;  /* 0x20000006ff25d230 */ /* 0x000fe20000004100 */
[-C--:B------:R-:W-:Y:S01]  /*0390*/  ISETP.GE.AND P5, PT, R5, R28.reuse, PT ;  /* 0x0000001c0500720c */ /* 0x080fe20003fa6270 */
[C---:B------:R-:W-:Y:S01]  /*03a0*/  VIADD R5, R42.reuse, 0x180 ;  /* 0x000001802a057836 */ /* 0x040fe20000000000 */
[----:B------:R-:W-:Y:S01]  /*03b0*/  IADD3 R11, R42, 0x140, RZ ;  /* 0x000001402a0b7810 */ /* 0x000fe20007ffe0ff */
[----:B------:R-:W-:Y:S01]  /*03c0*/  IMAD.MOV.U32 R34, RZ, RZ, -0x800000 ;  /* 0xff800000ff227424 */ /* 0x000fe200078e00ff */
[----:B------:R-:W-:Y:S02]  /*03d0*/  MOV R33, 0xff800000 ;  /* 0xff80000000217802 */ /* 0x000fe40000000f00 */
[----:B------:R-:W-:Y:S02]  /*03e0*/  ISETP.GE.AND P4, PT, R11, R28, PT ;  /* 0x0000001c0b00720c */ /* 0x000fe40003f86270 */
[----:B------:R-:W-:-:S11]  /*03f0*/  MOV R32, 0xff800000 ;  /* 0xff80000000207802 */ /* 0x000fd60000000f00 */
[----:B------:R-:W5:Y:S01]  /*0400*/  @!P4 LDG.E.U16 R10, desc[UR4][R2.64+0x280] ;  /* 0x00028004020ac981 */ /* 0x000f62000c1e1500 */
[----:B--2---:R-:W-:Y:S01]  /*0410*/  @!P6 HADD2.F32 R36, -RZ, R7.H0_H0 ;  /* 0x20000007ff24e230 */ /* 0x004fe20000004100 */
[-C--:B------:R-:W-:Y:S02]  /*0420*/  ISETP.GE.AND P6, PT, R5, R28.reuse, PT ;  /* 0x0000001c0500720c */ /* 0x080fe40003fc6270 */
[C---:B------:R-:W-:Y:S01]  /*0430*/  IADD3 R5, R42.reuse, 0x1a0, RZ ;  /* 0x000001a02a057810 */ /* 0x040fe20007ffe0ff */
[----:B---3--:R-:W-:Y:S02]  /*0440*/  @!P0 HADD2.F32 R35, -RZ, R0.H0_H0 ;  /* 0x20000000ff238230 */ /* 0x008fe40000004100 */
[C---:B------:R-:W-:Y:S01]  /*0450*/  VIADD R7, R42.reuse, 0x1e0 ;  /* 0x000001e02a077836 */ /* 0x040fe20000000000 */
[----:B------:R-:W-:Y:S01]  /*0460*/  ISETP.GE.AND P0, PT, R5, R28, PT ;  /* 0x0000001c0500720c */ /* 0x000fe20003f06270 */
[----:B------:R-:W2:Y:S01]  /*0470*/  @!P5 LDG.E.U16 R0, desc[UR4][R2.64+0x2c0] ;  /* 0x0002c0040200d981 */ /* 0x000ea2000c1e1500 */
[----:B------:R-:W-:Y:S01]  /*0480*/  IADD3 R5, R42, 0x1c0, RZ ;  /* 0x000001c02a057810 */ /* 0x000fe20007ffe0ff */
[----:B----4-:R-:W-:-:S03]  /*0490*/  @!P1 HADD2.F32 R34, -RZ, R8.H0_H0 ;  /* 0x20000008ff229230 */ /* 0x010fc60000004100 */
[-C--:B------:R-:W-:Y:S02]  /*04a0*/  ISETP.GE.AND P1, PT, R5, R28.reuse, PT ;  /* 0x0000001c0500720c */ /* 0x080fe40003f26270 */
[----:B------:R-:W3:Y:S01]  /*04b0*/  @!P6 LDG.E.U16 R5, desc[UR4][R2.64+0x300] ;  /* 0x000300040205e981 */ /* 0x000ee2000c1e1500 */
[----:B------:R-:W-:Y:S01]  /*04c0*/  @!P2 HADD2.F32 R33, -RZ, R4.H0_H0 ;  /* 0x20000004ff21a230 */ /* 0x000fe20000004100 */
[-C--:B------:R-:W-:Y:S02]  /*04d0*/  ISETP.GE.AND P2, PT, R7, R28.reuse, PT ;  /* 0x0000001c0700720c */ /* 0x080fe40003f46270 */
[----:B------:R-:W-:Y:S01]  /*04e0*/  IADD3 R7, R42, 0x200, RZ ;  /* 0x000002002a077810 */ /* 0x000fe20007ffe0ff */
[----:B------:R-:W-:Y:S01]  /*04f0*/  @!P3 HADD2.F32 R32, -RZ, R9.H0_H0 ;  /* 0x20000009ff20b230 */ /* 0x000fe20000004100 */
[----:B------:R-:W4:Y:S02]  /*0500*/  @!P0 LDG.E.U16 R4, desc[UR4][R2.64+0x340] ;  /* 0x0003400402048981 */ /* 0x000f24000c1e1500 */
[----:B------:R-:W-:-:S03]  /*0510*/  ISETP.GE.AND P3, PT, R7, R28, PT ;  /* 0x0000001c0700720c */ /* 0x000fc60003f66270 */
[----:B------:R-:W4:Y:S04]  /*0520*/  @!P1 LDG.E.U16 R6, desc[UR4][R2.64+0x380] ;  /* 0x0003800402069981 */ /* 0x000f28000c1e1500 */
[----:B------:R-:W4:Y:S06]  /*0530*/  @!P2 LDG.E.U16 R7, desc[UR4][R2.64+0x3c0] ;  /* 0x0003c0040207a981 */ /* 0x000f2c000c1e1500 */
[----:B------:R-:W4:Y:S01]  /*0540*/  @!P3 LDG.E.U16 R8, desc[UR4][R2.64+0x400] ;  /* 0x000400040208b981 */ /* 0x000f22000c1e1500 */
[C---:B------:R-:W-:Y:S01]  /*0550*/  IADD3 R15, R42.reuse, 0x260, RZ ;  /* 0x000002602a0f7810 */ /* 0x040fe20007ffe0ff */
[C---:B------:R-:W-:Y:S01]  /*0560*/  VIADD R13, R42.reuse, 0x2a0 ;  /* 0x000002a02a0d7836 */ /* 0x040fe20000000000 */
[C---:B------:R-:W-:Y:S01]  /*0570*/  IADD3 R17, R42.reuse, 0x220, RZ ;  /* 0x000002202a117810 */ /* 0x040fe20007ffe0ff */
[----:B------:R-:W-:Y:S01]  /*0580*/  IMAD.MOV.U32 R31, RZ, RZ, -0x800000 ;  /* 0xff800000ff1f7424 */ /* 0x000fe200078e00ff */
[----:B------:R-:W-:Y:S01]  /*0590*/  MOV R29, 0xff800000 ;  /* 0xff800000001d7802 */ /* 0x000fe20000000f00 */
[----:B------:R-:W-:Y:S01]  /*05a0*/  VIADD R16, R42, 0x240 ;  /* 0x000002402a107836 */ /* 0x000fe20000000000 */
[----:B------:R-:W-:-:S02]  /*05b0*/  MOV R59, 0xff800000 ;  /* 0xff800000003b7802 */ /* 0x000fc40000000f00 */
[C---:B------:R-:W-:Y:S02]  /*05c0*/  IADD3 R12, R42.reuse, 0x2c0, RZ ;  /* 0x000002c02a0c7810 */ /* 0x040fe40007ffe0ff */
[----:B------:R-:W-:Y:S01]  /*05d0*/  MOV R43, 0xff800000 ;  /* 0xff800000002b7802 */ /* 0x000fe20000000f00 */
[----:B-----5:R-:W-:Y:S01]  /*05e0*/  @!P4 HADD2.F32 R31, -RZ, R10.H0_H0 ;  /* 0x2000000aff1fc230 */ /* 0x020fe20000004100 */
[----:B------:R-:W-:Y:S02]  /*05f0*/  ISETP.GE.AND P4, PT, R17, R28, PT ;  /* 0x0000001c1100720c */ /* 0x000fe40003f86270 */
[----:B------:R-:W-:Y:S02]  /*0600*/  MOV R30, 0xff800000 ;  /* 0xff800000001e7802 */ /* 0x000fe40000000f00 */
[C---:B------:R-:W-:Y:S01]  /*0610*/  IADD3 R14, R42.reuse, 0x280, RZ ;  /* 0x000002802a0e7810 */ /* 0x040fe20007ffe0ff */
[----:B------:R-:W-:Y:S01]  /*0620*/  IMAD.MOV.U32 R61, RZ, RZ, -0x800000 ;  /* 0xff800000ff3d7424 */ /* 0x000fe200078e00ff */
[----:B------:R-:W-:Y:S01]  /*0630*/  IADD3 R11, R42, 0x2e0, RZ ;  /* 0x000002e02a0b7810 */ /* 0x000fe20007ffe0ff */
[----:B------:R-:W-:-:S06]  /*0640*/  IMAD.MOV.U32 R44, RZ, RZ, -0x800000 ;  /* 0xff800000ff2c7424 */ /* 0x000fcc00078e00ff */
[----:B------:R-:W5:Y:S01]  /*0650*/  @!P4 LDG.E.U16 R9, desc[UR4][R2.64+0x440] ;  /* 0x000440040209c981 */ /* 0x000f62000c1e1500 */
[----:B--2---:R-:W-:Y:S01]  /*0660*/  @!P5 HADD2.F32 R30, -RZ, R0.H0_H0 ;  /* 0x20000000ff1ed230 */ /* 0x004fe20000004100 */
[-C--:B------:R-:W-:Y:S01]  /*0670*/  ISETP.GE.AND P5, PT, R16, R28.reuse, PT ;  /* 0x0000001c1000720c */ /* 0x080fe20003fa6270 */
[----:B---3--:R-:W-:Y:S01]  /*0680*/  @!P6 HADD2.F32 R29, -RZ, R5.H0_H0 ;  /* 0x20000005ff1de230 */ /* 0x008fe20000004100 */
[-C--:B------:R-:W-:Y:S01]  /*0690*/  ISETP.GE.AND P6, PT, R15, R28.reuse, PT ;  /* 0x0000001c0f00720c */ /* 0x080fe20003fc6270 */
[----:B----4-:R-:W-:Y:S01]  /*06a0*/  @!P1 HADD2.F32 R59, -RZ, R6.H0_H0 ;  /* 0x20000006ff3b9230 */ /* 0x010fe20000004100 */
[-C--:B------:R-:W-:Y:S01]  /*06b0*/  ISETP.GE.AND P1, PT, R13, R28.reuse, PT ;  /* 0x0000001c0d00720c */ /* 0x080fe20003f26270 */
[----:B------:R-:W-:Y:S01]  /*06c0*/  @!P2 HADD2.F32 R43, -RZ, R7.H0_H0 ;  /* 0x20000007ff2ba230 */ /* 0x000fe20000004100 */
[-C--:B------:R-:W-:Y:S01]  /*06d0*/  ISETP.GE.AND P2, PT, R12, R28.reuse, PT ;  /* 0x0000001c0c00720c */ /* 0x080fe20003f46270 */
[----:B------:R-:W-:Y:S01]  /*06e0*/  @!P0 HADD2.F32 R61, -RZ, R4.H0_H0 ;  /* 0x20000004ff3d8230 */ /* 0x000fe20000004100 */
[----:B------:R-:W-:-:S07]  /*06f0*/  ISETP.GE.AND P0, PT, R14, R28, PT ;  /* 0x0000001c0e00720c */ /* 0x000fce0003f06270 */
[----:B------:R-:W2:Y:S01]  /*0700*/  @!P6 LDG.E.U16 R5, desc[UR4][R2.64+0x4c0] ;  /* 0x0004c0040205e981 */ /* 0x000ea2000c1e1500 */
[----:B------:R-:W-:Y:S01]  /*0710*/  @!P3 HADD2.F32 R44, -RZ, R8.H0_H0 ;  /* 0x20000008ff2cb230 */ /* 0x000fe20000004100 */
[----:B------:R-:W-:Y:S02]  /*0720*/  ISETP.GE.AND P3, PT, R11, R28, PT ;  /* 0x0000001c0b00720c */ /* 0x000fe40003f66270 */
[----:B------:R-:W3:Y:S04]  /*0730*/  @!P5 LDG.E.U16 R0, desc[UR4][R2.64+0x480] ;  /* 0x000480040200d981 */ /* 0x000ee8000c1e1500 */
[----:B------:R-:W4:Y:S04]  /*0740*/  @!P1 LDG.E.U16 R50, desc[UR4][R2.64+0x540] ;  /* 0x0005400402329981 */ /* 0x000f28000c1e1500 */
[----:B------:R-:W4:Y:S04]  /*0750*/  @!P2 LDG.E.U16 R51, desc[UR4][R2.64+0x580] ;  /* 0x000580040233a981 */ /* 0x000f28000c1e1500 */
[----:B------:R-:W4:Y:S04]  /*0760*/  @!P0 LDG.E.U16 R6, desc[UR4][R2.64+0x500] ;  /* 0x0005000402068981 */ /* 0x000f28000c1e1500 */
[----:B------:R-:W4:Y:S01]  /*0770*/  @!P3 LDG.E.U16 R4, desc[UR4][R2.64+0x5c0] ;  /* 0x0005c0040204b981 */ /* 0x000f22000c1e1500 */
[C---:B------:R-:W-:Y:S01]  /*0780*/  VIADD R10, R42.reuse, 0x300 ;  /* 0x000003002a0a7836 */ /* 0x040fe20000000000 */
[----:B------:R-:W-:Y:S01]  /*0790*/  MOV R45, 0xff800000 ;  /* 0xff800000002d7802 */ /* 0x000fe20000000f00 */
[----:B------:R-:W-:Y:S01]  /*07a0*/  IMAD.MOV.U32 R47, RZ, RZ, -0x800000 ;  /* 0xff800000ff2f7424 */ /* 0x000fe200078e00ff */
[----:B------:R-:W-:Y:S01]  /*07b0*/  MOV R49, 0xff800000 ;  /* 0xff80000000317802 */ /* 0x000fe20000000f00 */
[C---:B------:R-:W-:Y:S01]  /*07c0*/  VIADD R7, R42.reuse, 0x360 ;  /* 0x000003602a077836 */ /* 0x040fe20000000000 */
[----:B------:R-:W-:Y:S01]  /*07d0*/  MOV R46, 0xff800000 ;  /* 0xff800000002e7802 */ /* 0x000fe20000000f00 */
[----:B-----5:R-:W-:Y:S01]  /*07e0*/  @!P4 HADD2.F32 R45, -RZ, R9.H0_H0 ;  /* 0x20000009ff2dc230 */ /* 0x020fe20000004100 */
[----:B------:R-:W-:-:S02]  /*07f0*/  IADD3 R9, R42, 0x320, RZ ;  /* 0x000003202a097810 */ /* 0x000fc40007ffe0ff */
[----:B------:R-:W-:Y:S02]  /*0800*/  ISETP.GE.AND P4, PT, R10, R28, PT ;  /* 0x0000001c0a00720c */ /* 0x000fe40003f86270 */
[----:B------:R-:W-:Y:S02]  /*0810*/  IADD3 R8, R42, 0x340, RZ ;  /* 0x000003402a087810 */ /* 0x000fe40007ffe0ff */
[----:B------:R-:W-:-:S09]  /*0820*/  MOV R48, 0xff800000 ;  /* 0xff80000000307802 */ /* 0x000fd20000000f00 */
[----:B------:R-:W5:Y:S01]  /*0830*/  @!P4 LDG.E.U16 R53, desc[UR4][R2.64+0x600] ;  /* 0x000600040235c981 */ /* 0x000f62000c1e1500 */
[----:B--2---:R-:W-:Y:S01]  /*0840*/  @!P6 HADD2.F32 R47, -RZ, R5.H0_H0 ;  /* 0x20000005ff2fe230 */ /* 0x004fe20000004100 */
[----:B------:R-:W-:Y:S01]  /*0850*/  IADD3 R5, R42, 0x3a0, RZ ;  /* 0x000003a02a057810 */ /* 0x000fe20007ffe0ff */
[----:B---3--:R-:W-:Y:S02]  /*0860*/  @!P5 HADD2.F32 R46, -RZ, R0.H0_H0 ;  /* 0x20000000ff2ed230 */ /* 0x008fe40000004100 */
[----:B----4-:R-:W-:Y:S02]  /*0870*/  @!P1 HADD2.F32 R49, -RZ, R50.H0_H0 ;  /* 0x20000032ff319230 */ /* 0x010fe40000004100 */
[----:B------:R-:W-:Y:S02]  /*0880*/  IMAD.MOV.U32 R50, RZ, RZ, -0x800000 ;  /* 0xff800000ff327424 */ /* 0x000fe400078e00ff */
[----:B------:R-:W-:Y:S01]  /*0890*/  @!P2 HADD2.F32 R50, -RZ, R51.H0_H0 ;  /* 0x20000033ff32a230 */ /* 0x000fe20000004100 */
[----:B------:R-:W-:-:S02]  /*08a0*/  ISETP.GE.AND P2, PT, R5, R28, PT ;  /* 0x0000001c0500720c */ /* 0x000fc40003f46270 */
[-C--:B------:R-:W-:Y:S01]  /*08b0*/  ISETP.GE.AND P5, PT, R9, R28.reuse, PT ;  /* 0x0000001c0900720c */ /* 0x080fe20003fa6270 */
[----:B------:R-:W-:Y:S01]  /*08c0*/  @!P0 HADD2.F32 R48, -RZ, R6.H0_H0 ;  /* 0x20000006ff308230 */ /* 0x000fe20000004100 */
[-C--:B------:R-:W-:Y:S02]  /*08d0*/  ISETP.GE.AND P6, PT, R8, R28.reuse, PT ;  /* 0x0000001c0800720c */ /* 0x080fe40003fc6270 */
[----:B------:R-:W-:Y:S02]  /*08e0*/  ISETP.GE.AND P0, PT, R7, R28, PT ;  /* 0x0000001c0700720c */ /* 0x000fe40003f06270 */
[----:B------:R-:W-:Y:S01]  /*08f0*/  MOV R51, 0xff800000 ;  /* 0xff80000000337802 */ /* 0x000fe20000000f00 */
[----:B------:R-:W-:Y:S01]  /*0900*/  @!P3 HADD2.F32 R51, -RZ, R4.H0_H0 ;  /* 0x20000004ff33b230 */ /* 0x000fe20000004100 */
[----:B------:R-:W-:-:S03]  /*0910*/  IADD3 R6, R42, 0x380, RZ ;  /* 0x000003802a067810 */ /* 0x000fc60007ffe0ff */
[----:B------:R-:W2:Y:S04]  /*0920*/  @!P2 LDG.E.U16 R4, desc[UR4][R2.64+0x740] ;  /* 0x000740040204a981 */ /* 0x000ea8000c1e1500 */
[----:B------:R-:W3:Y:S01]  /*0930*/  @!P5 LDG.E.U16 R54, desc[UR4][R2.64+0x640] ;  /* 0x000640040236d981 */ /* 0x000ee2000c1e1500 */
[----:B------:R-:W-:-:S03]  /*0940*/  ISETP.GE.AND P1, PT, R6, R28, PT ;  /* 0x0000001c0600720c */ /* 0x000fc60003f26270 */
[----:B------:R-:W4:Y:S04]  /*0950*/  @!P6 LDG.E.U16 R55, desc[UR4][R2.64+0x680] ;  /* 0x000680040237e981 */ /* 0x000f28000c1e1500 */
[----:B------:R-:W4:Y:S06]  /*0960*/  @!P0 LDG.E.U16 R56, desc[UR4][R2.64+0x6c0] ;  /* 0x0006c00402388981 */ /* 0x000f2c000c1e1500 */
[----:B------:R-:W4:Y:S01]  /*0970*/  @!P1 LDG.E.U16 R0, desc[UR4][R2.64+0x700] ;  /* 0x0007000402009981 */ /* 0x000f22000c1e1500 */
[----:B------:R-:W-:Y:S01]  /*0980*/  ISETP.GE.AND P3, PT, R52, 0x1, PT ;  /* 0x000000013400780c */ /* 0x000fe20003f66270 */
[----:B------:R-:W-:Y:S01]  /*0990*/  IMAD.MOV.U32 R52, RZ, RZ, -0x800000 ;  /* 0xff800000ff347424 */ /* 0x000fe200078e00ff */
[----:B------:R-:W-:Y:S01]  /*09a0*/  MOV R57, 0xff800000 ;  /* 0xff80000000397802 */ /* 0x000fe20000000f00 */
[----:B-----5:R-:W-:Y:S01]  /*09b0*/  @!P4 HADD2.F32 R52, -RZ, R53.H0_H0 ;  /* 0x20000035ff34c230 */ /* 0x020fe20000004100 */
[----:B------:R-:W-:Y:S01]  /*09c0*/  MOV R53, 0xff800000 ;  /* 0xff80000000357802 */ /* 0x000fe20000000f00 */
[----:B--2---:R-:W-:-:S02]  /*09d0*/  @!P2 HADD2.F32 R57, -RZ, R4.H0_H0 ;  /* 0x20000004ff39a230 */ /* 0x004fc40000004100 */
[----:B------:R-:W-:Y:S02]  /*09e0*/  VIADD R4, R42, 0x3c0 ;  /* 0x000003c02a047836 */ /* 0x000fe40000000000 */
[----:B---3--:R-:W-:Y:S01]  /*09f0*/  @!P5 HADD2.F32 R53, -RZ, R54.H0_H0 ;  /* 0x20000036ff35d230 */ /* 0x008fe20000004100 */
[----:B------:R-:W-:Y:S01]  /*0a00*/  MOV R54, 0xff800000 ;  /* 0xff80000000367802 */ /* 0x000fe20000000f00 */
[----:B----4-:R-:W-:Y:S02]  /*0a10*/  @!P6 HADD2.F32 R54, -RZ, R55.H0_H0 ;  /* 0x20000037ff36e230 */ /* 0x010fe40000004100 */
[----:B------:R-:W-:Y:S02]  /*0a20*/  IMAD.MOV.U32 R55, RZ, RZ, -0x800000 ;  /* 0xff800000ff377424 */ /* 0x000fe400078e00ff */
[----:B------:R-:W-:Y:S01]  /*0a30*/  @!P0 HADD2.F32 R55, -RZ, R56.H0_H0 ;  /* 0x20000038ff378230 */ /* 0x000fe20000004100 */
[----:B------:R-:W-:Y:S02]  /*0a40*/  ISETP.GE.AND P0, PT, R4, R28, PT ;  /* 0x0000001c0400720c */ /* 0x000fe40003f06270 */
[----:B------:R-:W-:Y:S01]  /*0a50*/  MOV R56, 0xff800000 ;  /* 0xff80000000387802 */ /* 0x000fe20000000f00 */
[----:B------:R-:W-:-:S10]  /*0a60*/  @!P1 HADD2.F32 R56, -RZ, R0.H0_H0 ;  /* 0x20000000ff389230 */ /* 0x000fd40000004100 */
[----:B------:R-:W2:Y:S01]  /*0a70*/  @!P0 LDG.E.U16 R0, desc[UR4][R2.64+0x780] ;  /* 0x0007800402008981 */ /* 0x000ea2000c1e1500 */
[----:B------:R-:W-:Y:S01]  /*0a80*/  MOV R58, 0xff800000 ;  /* 0xff800000003a7802 */ /* 0x000fe20000000f00 */
[----:B--2---:R-:W-:Y:S01]  /*0a90*/  @!P0 HADD2.F32 R58, -RZ, R0.H0_H0 ;  /* 0x20000000ff3a8230 */ /* 0x004fe20000004100 */
[----:B------:R-:W-:-:S04]  /*0aa0*/  IADD3 R0, R42, 0x3e0, RZ ;  /* 0x000003e02a007810 */ /* 0x000fc80007ffe0ff */
[----:B------:R-:W-:-:S13]  /*0ab0*/  ISETP.GE.AND P0, PT, R0, R28, PT ;  /* 0x0000001c0000720c */ /* 0x000fda0003f06270 */
[----:B------:R-:W2:Y:S01]  /*0ac0*/  @!P0 LDG.E.U16 R28, desc[UR4][R2.64+0x7c0] ;  /* 0x0007c004021c8981 */ /* 0x000ea2000c1e1500 */
[----:B------:R-:W-:Y:S02]  /*0ad0*/  IMAD.MOV.U32 R60, RZ, RZ, -0x800000 ;  /* 0xff800000ff3c7424 */ /* 0x000fe400078e00ff */
[----:B--2---:R-:W-:Y:S01]  /*0ae0*/  @!P0 HADD2.F32 R60, -RZ, R28.H0_H0 ;  /* 0x2000001cff3c8230 */ /* 0x004fe20000004100 */
        /* <DEDUP_REMOVED lines=258> */
[----:B-----5:R-:W-:-:S04]  /*1b10*/  IADD3 R20, R18, 0x120, RZ ;  /* 0x0000012012147810 */ /* 0x020fc80007ffe0ff */
        /* <DEDUP_REMOVED lines=100> */
.L_x_5686:
        /* <DEDUP_REMOVED lines=10> */
.L_x_11981:


//--------------------- .text._ZN43_GLOBAL__N__9ae7fba5_10_SoftMax_cu_9f978f6320softmax_warp_forwardIN3c104HalfEffLi9ELb1ELb0EEEvPT0_PKT_iiiPKbib --------------------------
	.section	.text._ZN43_GLOBAL__N__9ae7fba5_10_SoftMax_cu_9f978f6320softmax_warp_forwardIN3c104HalfEffLi9ELb1ELb0EEEvPT0_PKT_iiiPKbib,"ax",@progbits
	.align	128
.text._ZN43_GLOBAL__N__9ae7fba5_10_SoftMax_cu_9f978f6320softmax_warp_forwardIN3c104HalfEffLi9ELb1ELb0EEEvPT0_PKT_iiiPKbib:
        .type           _ZN43_GLOBAL__N__9ae7fba5_10_SoftMax_cu_9f978f6320softmax_warp_forwardIN3c104HalfEffLi9ELb1ELb0EEEvPT0_PKT_iiiPKbib,@function
        .size           _ZN43_GLOBAL__N__9ae7fba5_10_SoftMax_cu_9f978f6320softmax_warp_forwardIN3c104HalfEffLi9ELb1ELb0EEEvPT0_PKT_iiiPKbib,(.L_x_11982 - _ZN43_GLOBAL__N__9ae7fba5_10_SoftMax_cu_9f978f6320softmax_warp_forwardIN3c104HalfEffLi9ELb1ELb0EEEvPT0_PKT_iiiPKbib)
        .other          _ZN43_GLOBAL__N__9ae7fba5_10_SoftMax_cu_9f978f6320softmax_warp_forwardIN3c104HalfEffLi9ELb1ELb0EEEvPT0_PKT_iiiPKbib,@"STO_CUDA_ENTRY STV_DEFAULT"
_ZN43_GLOBAL__N__9ae7fba5_10_SoftMax_cu_9f978f6320softmax_warp_forwardIN3c104HalfEffLi9ELb1ELb0EEEvPT0_PKT_iiiPKbib:
        /* <DEDUP_REMOVED lines=9> */
[----:B-1----:R-:W-:-:S03]  /*0090*/  IADD3 R3, R25, 0x20, RZ ;  /* 0x0000002019037810 */ /* 0x002fc60007ffe0ff */
        /* <DEDUP_REMOVED lines=23> */
[----:B------:R-:W-:Y:S01]  /*0210*/  VIADD R11, R25, 0xe0 ;  /* 0x000000e0190b7836 */ /* 0x000fe20000000000 */
[----:B------:R-:W-:Y:S02]  /*0220*/  MOV R33, 0xff800000 ;  /* 0xff80000000217802 */ /* 0x000fe40000000f00 */
[----:B------:R-:W5:Y:S01]  /*0230*/  @!P6 LDG.E.U16 R18, desc[UR4][R26.64+0x140] ;  /* 0x000140041a12e981 */ /* 0x000f62000c1e1500 */
[----:B------:R-:W-:Y:S02]  /*0240*/  MOV R16, 0xff800000 ;  /* 0xff80000000107802 */ /* 0x000fe40000000f00 */
[----:B------:R-:W-:Y:S01]  /*0250*/  MOV R14, 0xff800000 ;  /* 0xff800000000e7802 */ /* 0x000fe20000000f00 */
[----:B--2---:R-:W-:Y:S01]  /*0260*/  @!P2 HADD2.F32 R33, -RZ, R10.H0_H0 ;  /* 0x2000000aff21a230 */ /* 0x004fe20000004100 */
[----:B------:R-:W-:Y:S01]  /*0270*/  ISETP.GE.AND P2, PT, R11, R22, PT ;  /* 0x000000160b00720c */ /* 0x000fe20003f46270 */
[----:B------:R-:W-:-:S02]  /*0280*/  VIADD R11, R25, 0x100 ;  /* 0x00000100190b7836 */ /* 0x000fc40000000000 */
[----:B---3--:R-:W-:Y:S02]  /*0290*/  @!P1 HADD2.F32 R16, -RZ, R2.H0_H0 ;  /* 0x20000002ff109230 */ /* 0x008fe40000004100 */
[----:B------:R-:W2:Y:S01]  /*02a0*/  @!P5 LDG.E.U16 R2, desc[UR4][R26.64+0x180] ;  /* 0x000180041a02d981 */ /* 0x000ea2000c1e1500 */
[----:B------:R-:W-:-:S07]  /*02b0*/  ISETP.GE.AND P1, PT, R11, R22, PT ;  /* 0x000000160b00720c */ /* 0x000fce0003f26270 */
[----:B------:R-:W3:Y:S06]  /*02c0*/  @!P2 LDG.E.U16 R23, desc[UR4][R26.64+0x1c0] ;  /* 0x0001c0041a17a981 */ /* 0x000eec000c1e1500 */
[----:B------:R-:W3:Y:S01]  /*02d0*/  @!P1 LDG.E.U16 R30, desc[UR4][R26.64+0x200] ;  /* 0x000200041a1e9981 */ /* 0x000ee2000c1e1500 */
[----:B------:R-:W-:Y:S02]  /*02e0*/  VIADD R11, R25, 0x120 ;  /* 0x00000120190b7836 */ /* 0x000fe40000000000 */
[----:B----4-:R-:W-:-:S03]  /*02f0*/  @!P0 HADD2.F32 R14, -RZ, R6.H0_H0 ;  /* 0x20000006ff0e8230 */ /* 0x010fc60000004100 */
[----:B------:R-:W-:-:S13]  /*0300*/  ISETP.GE.AND P0, PT, R11, R22, PT ;  /* 0x000000160b00720c */ /* 0x000fda0003f06270 */
[----:B------:R-:W4:Y:S01]  /*0310*/  @!P0 LDG.E.U16 R24, desc[UR4][R26.64+0x240] ;  /* 0x000240041a188981 */ /* 0x000f22000c1e1500 */
[----:B------:R-:W-:Y:S02]  /*0320*/  IADD3 R13, R25, 0x140, RZ ;  /* 0x00000140190d7810 */ /* 0x000fe40007ffe0ff */
[----:B------:R-:W-:Y:S01]  /*0330*/  MOV R12, 0xff800000 ;  /* 0xff800000000c7802 */ /* 0x000fe20000000f00 */
[----:B-----5:R-:W-:Y:S01]  /*0340*/  @!P4 HADD2.F32 R12, -RZ, R8.H0_H0 ;  /* 0x20000008ff0cc230 */ /* 0x020fe20000004100 */
[-C--:B------:R-:W-:Y:S02]  /*0350*/  ISETP.GE.AND P4, PT, R13, R22.reuse, PT ;  /* 0x000000160d00720c */ /* 0x080fe40003f86270 */
[----:B------:R-:W-:Y:S01]  /*0360*/  IADD3 R15, R25, 0x160, RZ ;  /* 0x00000160190f7810 */ /* 0x000fe20007ffe0ff */
[----:B------:R-:W-:Y:S02]  /*0370*/  IMAD.MOV.U32 R10, RZ, RZ, -0x800000 ;  /* 0xff800000ff0a7424 */ /* 0x000fe400078e00ff */
[----:B------:R-:W-:Y:S01]  /*0380*/  @!P3 HADD2.F32 R10, -RZ, R17.H0_H0 ;  /* 0x20000011ff0ab230 */ /* 0x000fe20000004100 */
[----:B------:R-:W-:Y:S01]  /*0390*/  ISETP.GE.AND P3, PT, R15, R22, PT ;  /* 0x000000160f00720c */ /* 0x000fe20003f66270 */
[----:B------:R-:W-:Y:S01]  /*03a0*/  VIADD R17, R25, 0x180 ;  /* 0x0000018019117836 */ /* 0x000fe20000000000 */
[----:B------:R-:W-:Y:S01]  /*03b0*/  MOV R8, 0xff800000 ;  /* 0xff80000000087802 */ /* 0x000fe20000000f00 */
[----:B------:R-:W-:-:S04]  /*03c0*/  @!P6 HADD2.F32 R8, -RZ, R18.H0_H0 ;  /* 0x20000012ff08e230 */ /* 0x000fc80000004100 */
[----:B------:R-:W5:Y:S01]  /*03d0*/  @!P4 LDG.E.U16 R32, desc[UR4][R26.64+0x280] ;  /* 0x000280041a20c981 */ /* 0x000f62000c1e1500 */
[----:B------:R-:W-:Y:S02]  /*03e0*/  ISETP.GE.AND P6, PT, R17, R22, PT ;  /* 0x000000161100720c */ /* 0x000fe40003fc6270 */
[C---:B------:R-:W-:Y:S02]  /*03f0*/  IADD3 R19, R25.reuse, 0x1a0, RZ ;  /* 0x000001a019137810 */ /* 0x040fe40007ffe0ff */
[----:B------:R-:W-:Y:S01]  /*0400*/  MOV R6, 0xff800000 ;  /* 0xff80000000067802 */ /* 0x000fe20000000f00 */
[----:B------:R-:W5:Y:S01]  /*0410*/  @!P3 LDG.E.U16 R29, desc[UR4][R26.64+0x2c0] ;  /* 0x0002c0041a1db981 */ /* 0x000f62000c1e1500 */
[----:B------:R-:W-:Y:S01]  /*0420*/  IADD3 R21, R25, 0x1c0, RZ ;  /* 0x000001c019157810 */ /* 0x000fe20007ffe0ff */
[----:B------:R-:W-:-:S06]  /*0430*/  IMAD.MOV.U32 R20, RZ, RZ, -0x800000 ;  /* 0xff800000ff147424 */ /* 0x000fcc00078e00ff */
[----:B------:R-:W5:Y:S01]  /*0440*/  @!P6 LDG.E.U16 R28, desc[UR4][R26.64+0x300] ;  /* 0x000300041a1ce981 */ /* 0x000f62000c1e1500 */
[----:B--2---:R-:W-:Y:S01]  /*0450*/  @!P5 HADD2.F32 R6, -RZ, R2.H0_H0 ;  /* 0x20000002ff06d230 */ /* 0x004fe20000004100 */
[-C--:B------:R-:W-:Y:S01]  /*0460*/  ISETP.GE.AND P5, PT, R19, R22.reuse, PT ;  /* 0x000000161300720c */ /* 0x080fe20003fa6270 */
[----:B---3--:R-:W-:Y:S01]  /*0470*/  @!P2 HADD2.F32 R20, -RZ, R23.H0_H0 ;  /* 0x20000017ff14a230 */ /* 0x008fe20000004100 */
[----:B------:R-:W-:Y:S01]  /*0480*/  ISETP.GE.AND P2, PT, R21, R22, PT ;  /* 0x000000161500720c */ /* 0x000fe20003f46270 */
[----:B------:R-:W-:Y:S01]  /*0490*/  VIADD R23, R25, 0x1e0 ;  /* 0x000001e019177836 */ /* 0x000fe20000000000 */
[----:B------:R-:W-:-:S09]  /*04a0*/  MOV R2, 0xff800000 ;  /* 0xff80000000027802 */ /* 0x000fd20000000f00 */
[----:B------:R-:W2:Y:S01]  /*04b0*/  @!P5 LDG.E.U16 R18, desc[UR4][R26.64+0x340] ;  /* 0x000340041a12d981 */ /* 0x000ea2000c1e1500 */
[----:B------:R-:W-:Y:S01]  /*04c0*/  @!P1 HADD2.F32 R2, -RZ, R30.H0_H0 ;  /* 0x2000001eff029230 */ /* 0x000fe20000004100 */
[----:B------:R-:W-:Y:S02]  /*04d0*/  ISETP.GE.AND P1, PT, R23, R22, PT ;  /* 0x000000161700720c */ /* 0x000fe40003f26270 */
[----:B------:R-:W3:Y:S11]  /*04e0*/  @!P2 LDG.E.U16 R30, desc[UR4][R26.64+0x380] ;  /* 0x000380041a1ea981 */ /* 0x000ef6000c1e1500 */
        /* <DEDUP_REMOVED lines=30> */
[----:B------:R-:W-:Y:S02]  /*06d0*/  FSEL R32, R35, R26, P0 ;  /* 0x0000001a23207208 */ /* 0x000fe40000000000 */
[----:B------:R-:W-:Y:S02]  /*06e0*/  MOV R28, 0xff800000 ;  /* 0xff800000001c7802 */ /* 0x000fe40000000f00 */
[----:B------:R-:W-:-:S04]  /*06f0*/  FSETP.GT.FTZ.AND P0, PT, R32, R27, PT ;  /* 0x0000001b2000720b */ /* 0x000fc80003f14000 */
[----:B------:R-:W-:Y:S01]  /*0700*/  FSEL R35, R32, R27, P0 ;  /* 0x0000001b20237208 */ /* 0x000fe20000000000 */
[----:B------:R-:W-:Y:S02]  /*0710*/  IMAD.MOV.U32 R29, RZ, RZ, -0x800000 ;  /* 0xff800000ff1d7424 */ /* 0x000fe400078e00ff */
[----:B--2---:R-:W-:-:S05]  /*0720*/  @!P5 HADD2.F32 R28, -RZ, R18.H0_H0 ;  /* 0x20000012ff1cd230 */ /* 0x004fca0000004100 */
        /* <DEDUP_REMOVED lines=27> */
[----:B------:R-:W-:-:S05]  /*08e0*/  FMUL.FTZ R33, R16, 1.4426950216293334961 ;  /* 0x3fb8aa3b10217820 */ /* 0x000fca0000410000 */
[----:B------:R-:W0:Y:S08]  /*08f0*/  MUFU.EX2 R32, R32 ;  /* 0x0000002000207308 */ /* 0x000e300000000800 */
[----:B------:R-:W1:Y:S01]  /*0900*/  MUFU.EX2 R33, R33 ;  /* 0x0000002100217308 */ /* 0x000e620000000800 */
[C---:B------:R-:W-:Y:S01]  /*0910*/  FADD.FTZ R14, -R31.reuse, R14 ;  /* 0x0000000e1f0e7221 */ /* 0x040fe20000010100 */
[C---:B------:R-:W-:Y:S01]  /*0920*/  FADD.FTZ R35, -R31.reuse, R2 ;  /* 0x000000021f237221 */ /* 0x040fe20000010100 */
[----:B------:R-:W-:-:S02]  /*0930*/  FADD.FTZ R12, -R31, R12 ;  /* 0x0000000c1f0c7221 */ /* 0x000fc40000010100 */
[----:B------:R-:W-:Y:S01]  /*0940*/  FMUL.FTZ R2, R14, 1.4426950216293334961 ;  /* 0x3fb8aa3b0e027820 */ /* 0x000fe20000410000 */
[----:B0-----:R-:W-:Y:S01]  /*0950*/  FADD.FTZ R32, RZ, R32 ;  /* 0x00000020ff207221 */ /* 0x001fe20000010000 */
        /* <DEDUP_REMOVED lines=11> */
[----:B-1----:R-:W-:Y:S01]  /*0a10*/  FADD.FTZ R32, R32, R33 ;  /* 0x0000002120207221 */ /* 0x002fe20000010000 */
[----:B------:R-:W0:Y:S01]  /*0a20*/  MUFU.EX2 R31, R2 ;  /* 0x00000002001f7308 */ /* 0x000e220000000800 */
[----:B------:R-:W-:-:S07]  /*0a30*/  FMUL.FTZ R33, R12, 1.4426950216293334961 ;  /* 0x3fb8aa3b0c217820 */ /* 0x000fce0000410000 */
[----:B------:R-:W1:Y:S01]  /*0a40*/  MUFU.EX2 R36, R33 ;  /* 0x0000002100247308 */ /* 0x000e620000000800 */
[----:B0-----:R-:W-:Y:S01]  /*0a50*/  FADD.FTZ R31, R32, R31 ;  /* 0x0000001f201f7221 */ /* 0x001fe20000010000 */
[----:B------:R-:W-:Y:S01]  /*0a60*/  FMUL.FTZ R32, R10, 1.4426950216293334961 ;  /* 0x3fb8aa3b0a207820 */ /* 0x000fe20000410000 */
[----:B------:R-:W-:Y:S02]  /*0a70*/  FMUL.FTZ R2, R6, 1.4426950216293334961 ;  /* 0x3fb8aa3b06027820 */ /* 0x000fe40000410000 */
[----:B-1----:R-:W-:Y:S01]  /*0a80*/  FADD.FTZ R31, R31, R36 ;  /* 0x000000241f1f7221 */ /* 0x002fe20000010000 */
[----:B------:R-:W-:Y:S02]  /*0a90*/  FMUL.FTZ R36, R8, 1.4426950216293334961 ;  /* 0x3fb8aa3b08247820 */ /* 0x000fe40000410000 */
[----:B------:R-:W0:Y:S01]  /*0aa0*/  MUFU.EX2 R32, R32 ;  /* 0x0000002000207308 */ /* 0x000e220000000800 */
[----:B------:R-:W-:-:S07]  /*0ab0*/  FMUL.FTZ R33, R20, 1.4426950216293334961 ;  /* 0x3fb8aa3b14217820 */ /* 0x000fce0000410000 */
[----:B------:R-:W1:Y:S08]  /*0ac0*/  MUFU.EX2 R36, R36 ;  /* 0x0000002400247308 */ /* 0x000e700000000800 */
        /* <DEDUP_REMOVED lines=46> */
[----:B------:R-:W-:Y:S02]  /*0db0*/  ISETP.GE.AND P0, PT, R3, R0, PT ;  /* 0x000000000300720c */ /* 0x000fe40003f06270 */
[----:B------:R-:W-:Y:S02]  /*0dc0*/  SHF.R.S32.HI R31, RZ, 0x1f, R4 ;  /* 0x0000001fff1f7819 */ /* 0x000fe40000011404 */
[----:B0-----:R-:W-:-:S04]  /*0dd0*/  LEA R2, P1, R4, UR6, 0x2 ;  /* 0x0000000604027c11 */ /* 0x001fc8000f8210ff */
        /* <DEDUP_REMOVED lines=16> */
[----:B------:R-:W1:Y:S02]  /*0ee0*/  S2R R4, SR_TID.X ;  /* 0x0000000000047919 */ /* 0x000e640000002100 */
[----:B-1----:R-:W-:-:S04]  /*0ef0*/  IADD3 R5, R4, 0xa0, RZ ;  /* 0x000000a004057810 */ /* 0x002fc80007ffe0ff */
[----:B------:R-:W-:Y:S01]  /*0f00*/  ISETP.GE.AND P0, PT, R5, R0, PT ;  /* 0x000000000500720c */ /* 0x000fe20003f06270 */
[----:B------:R-:W-:-:S05]  /*0f10*/  FFMA.FTZ R5, R25, -0.69314718246459960938, R10 ;  /* 0xbf31721819057823 */ /* 0x000fca000001000a */
[----:B------:R1:W-:Y:S07]  /*0f20*/  STG.E desc[UR4][R2.64+0x200], R5 ;  /* 0x0002000502007986 */ /* 0x0003ee000c101904 */
[----:B------:R-:W-:Y:S05]  /*0f30*/  @P0 EXIT ;  /* 0x000000000000094d */ /* 0x000fea0003800000 */
[----:B-1----:R-:W-:-:S05]  /*0f40*/  VIADD R5, R4, 0xc0 ;  /* 0x000000c004057836 */ /* 0x002fca0000000000 */
[----:B------:R-:W-:Y:S01]  /*0f50*/  ISETP.GE.AND P0, PT, R5, R0, PT ;  /* 0x000000000500720c */ /* 0x000fe20003f06270 */
[----:B------:R-:W-:-:S05]  /*0f60*/  FFMA.FTZ R5, R25, -0.69314718246459960938, R8 ;  /* 0xbf31721819057823 */ /* 0x000fca0000010008 */
[----:B------:R1:W-:Y:S07]  /*0f70*/  STG.E desc[UR4][R2.64+0x280], R5 ;  /* 0x0002800502007986 */ /* 0x0003ee000c101904 */
[----:B------:R-:W-:Y:S05]  /*0f80*/  @P0 EXIT ;  /* 0x000000000000094d */ /* 0x000fea0003800000 */
[----:B-1----:R-:W-:-:S04]  /*0f90*/  IADD3 R5, R4, 0xe0, RZ ;  /* 0x000000e004057810 */ /* 0x002fc80007ffe0ff */
        /* <DEDUP_REMOVED lines=40> */
.L_x_5687:
        /* <DEDUP_REMOVED lines=14> */
.L_x_11982:


//--------------------- .text._ZN43_GLOBAL__N__9ae7fba5_10_SoftMax_cu_9f978f6320softmax_warp_forwardIN3c104HalfEffLi8ELb1ELb0EEEvPT0_PKT_iiiPKbib --------------------------
	.section	.text._ZN43_GLOBAL__N__9ae7fba5_10_SoftMax_cu_9f978f6320softmax_warp_forwardIN3c104HalfEffLi8ELb1ELb0EEEvPT0_PKT_iiiPKbib,"ax",@progbits
	.align	128
.text._ZN43_GLOBAL__N__9ae7fba5_10_SoftMax_cu_9f978f6320softmax_warp_forwardIN3c104HalfEffLi8ELb1ELb0EEEvPT0_PKT_iiiPKbib:
        .type           _ZN43_GLOBAL__N__9ae7fba5_10_SoftMax_cu_9f978f6320softmax_warp_forwardIN3c104HalfEffLi8ELb1ELb0EEEvPT0_PKT_iiiPKbib,@function
        .size           _ZN43_GLOBAL__N__9ae7fba5_10_SoftMax_cu_9f978f6320softmax_warp_forwardIN3c104HalfEffLi8ELb1ELb0EEEvPT0_PKT_iiiPKbib,(.L_x_11983 - _ZN43_GLOBAL__N__9ae7fba5_10_SoftMax_cu_9f978f6320softmax_warp_forwardIN3c104HalfEffLi8ELb1ELb0EEEvPT0_PKT_iiiPKbib)
        .other          _ZN43_GLOBAL__N__9ae7fba5_10_SoftMax_cu_9f978f6320softmax_warp_forwardIN3c104HalfEffLi8ELb1ELb0EEEvPT0_PKT_iiiPKbib,@"STO_CUDA_ENTRY STV_DEFAULT"
_ZN43_GLOBAL__N__9ae7fba5_10_SoftMax_cu_9f978f6320softmax_warp_forwardIN3c104HalfEffLi8ELb1ELb0EEEvPT0_PKT_iiiPKbib:
        /* <DEDUP_REMOVED lines=35> */
[----:B------:R-:W5:Y:S01]  /*0230*/  @!P2 LDG.E.U16 R6, desc[UR4][R20.64+0x140] ;  /* 0x000140041406a981 */ /* 0x000f62000c1e1500 */
[----:B--2---:R-:W-:Y:S01]  /*0240*/  @!P0 HADD2.F32 R8, -RZ, R2.H0_H0 ;  /* 0x20000002ff088230 */ /* 0x004fe20000004100 */
[----:B------:R-:W-:Y:S02]  /*0250*/  ISETP.GE.AND P0, PT, R17, R4, PT ;  /* 0x000000041100720c */ /* 0x000fe40003f06270 */
[----:B------:R-:W2:Y:S11]  /*0260*/  @!P1 LDG.E.U16 R2, desc[UR4][R20.64+0x180] ;  /* 0x0001800414029981 */ /* 0x000eb6000c1e1500 */
[----:B------:R-:W2:Y:S01]  /*0270*/  @!P0 LDG.E.U16 R18, desc[UR4][R20.64+0x1c0] ;  /* 0x0001c00414128981 */ /* 0x000ea2000c1e1500 */
[----:B------:R-:W-:Y:S01]  /*0280*/  IMAD.MOV.U32 R23, RZ, RZ, -0x800000 ;  /* 0xff800000ff177424 */ /* 0x000fe200078e00ff */
[----:B------:R-:W-:Y:S01]  /*0290*/  MOV R4, 0xff800000 ;  /* 0xff80000000047802 */ /* 0x000fe20000000f00 */
[----:B------:R-:W-:-:S02]  /*02a0*/  IMAD.MOV.U32 R16, RZ, RZ, -0x800000 ;  /* 0xff800000ff107424 */ /* 0x000fc400078e00ff */
[----:B---3--:R-:W-:Y:S01]  /*02b0*/  @!P6 HADD2.F32 R23, -RZ, R10.H0_H0 ;  /* 0x2000000aff17e230 */ /* 0x008fe20000004100 */
[----:B------:R-:W-:Y:S01]  /*02c0*/  MOV R10, 0xff800000 ;  /* 0xff800000000a7802 */ /* 0x000fe20000000f00 */
[----:B----4-:R-:W-:-:S03]  /*02d0*/  @!P5 HADD2.F32 R4, -RZ, R12.H0_H0 ;  /* 0x2000000cff04d230 */ /* 0x010fc60000004100 */
[CC--:B------:R-:W-:Y:S01]  /*02e0*/  FSETP.GT.FTZ.AND P6, PT, R8.reuse, R23.reuse, PT ;  /* 0x000000170800720b */ /* 0x0c0fe20003fd4000 */
[----:B------:R-:W-:Y:S02]  /*02f0*/  IMAD.MOV.U32 R12, RZ, RZ, -0x800000 ;  /* 0xff800000ff0c7424 */ /* 0x000fe400078e00ff */
[----:B-----5:R-:W-:Y:S01]  /*0300*/  @!P4 HADD2.F32 R16, -RZ, R14.H0_H0 ;  /* 0x2000000eff10c230 */ /* 0x020fe20000004100 */
[----:B------:R-:W-:Y:S02]  /*0310*/  FSEL R25, R8, R23, P6 ;  /* 0x0000001708197208 */ /* 0x000fe40003000000 */
[----:B------:R-:W-:Y:S02]  /*0320*/  MOV R14, 0xff800000 ;  /* 0xff800000000e7802 */ /* 0x000fe40000000f00 */
[----:B------:R-:W-:Y:S01]  /*0330*/  FSETP.GT.FTZ.AND P5, PT, R25, R4, PT ;  /* 0x000000041900720b */ /* 0x000fe20003fb4000 */
[----:B------:R-:W-:-:S03]  /*0340*/  @!P3 HADD2.F32 R14, -RZ, R22.H0_H0 ;  /* 0x20000016ff0eb230 */ /* 0x000fc60000004100 */
[----:B------:R-:W-:-:S04]  /*0350*/  FSEL R25, R25, R4, P5 ;  /* 0x0000000419197208 */ /* 0x000fc80002800000 */
[----:B------:R-:W-:Y:S01]  /*0360*/  FSETP.GT.FTZ.AND P4, PT, R25, R16, PT ;  /* 0x000000101900720b */ /* 0x000fe20003f94000 */
[----:B------:R-:W-:-:S03]  /*0370*/  @!P2 HADD2.F32 R12, -RZ, R6.H0_H0 ;  /* 0x20000006ff0ca230 */ /* 0x000fc60000004100 */
[----:B------:R-:W-:-:S04]  /*0380*/  FSEL R25, R25, R16, P4 ;  /* 0x0000001019197208 */ /* 0x000fc80002000000 */
[----:B------:R-:W-:-:S04]  /*0390*/  FSETP.GT.FTZ.AND P3, PT, R25, R14, PT ;  /* 0x0000000e1900720b */ /* 0x000fc80003f74000 */
[----:B------:R-:W-:-:S04]  /*03a0*/  FSEL R25, R25, R14, P3 ;  /* 0x0000000e19197208 */ /* 0x000fc80001800000 */
[----:B------:R-:W-:-:S04]  /*03b0*/  FSETP.GT.FTZ.AND P2, PT, R25, R12, PT ;  /* 0x0000000c1900720b */ /* 0x000fc80003f54000 */
[----:B------:R-:W-:Y:S01]  /*03c0*/  FSEL R25, R25, R12, P2 ;  /* 0x0000000c19197208 */ /* 0x000fe20001000000 */
[----:B--2---:R-:W-:Y:S02]  /*03d0*/  @!P1 HADD2.F32 R10, -RZ, R2.H0_H0 ;  /* 0x20000002ff0a9230 */ /* 0x004fe40000004100 */
[----:B------:R-:W-:-:S03]  /*03e0*/  IMAD.MOV.U32 R2, RZ, RZ, -0x800000 ;  /* 0xff800000ff027424 */ /* 0x000fc600078e00ff */
[----:B------:R-:W-:-:S04]  /*03f0*/  FSETP.GT.FTZ.AND P1, PT, R25, R10, PT ;  /* 0x0000000a1900720b */ /* 0x000fc80003f34000 */
[----:B------:R-:W-:Y:S01]  /*0400*/  FSEL R25, R25, R10, P1 ;  /* 0x0000000a19197208 */ /* 0x000fe20000800000 */
[----:B------:R-:W-:-:S05]  /*0410*/  @!P0 HADD2.F32 R2, -RZ, R18.H0_H0 ;  /* 0x20000012ff028230 */ /* 0x000fca0000004100 */
        /* <DEDUP_REMOVED lines=99> */
.L_x_5688:
        /* <DEDUP_REMOVED lines=11> */
.L_x_11983:


//--------------------- .text._ZN43_GLOBAL__N__9ae7fba5_10_SoftMax_cu_9f978f6320softmax_warp_forwardIN3c104HalfEffLi7ELb1ELb0EEEvPT0_PKT_iiiPKbib --------------------------
	.section	.text._ZN43_GLOBAL__N__9ae7fba5_10_SoftMax_cu_9f978f6320softmax_warp_forwardIN3c104HalfEffLi7ELb1ELb0EEEvPT0_PKT_iiiPKbib,"ax",@progbits
	.align	128
.text._ZN43_GLOBAL__N__9ae7fba5_10_SoftMax_cu_9f978f6320softmax_warp_forwardIN3c104HalfEffLi7ELb1ELb0EEEvPT0_PKT_iiiPKbib:
        .type           _ZN43_GLOBAL__N__9ae7fba5_10_SoftMax_cu_9f978f6320softmax_warp_forwardIN3c104HalfEffLi7ELb1ELb0EEEvPT0_PKT_iiiPKbib,@function
        .size           _ZN43_GLOBAL__N__9ae7fba5_10_SoftMax_cu_9f978f6320softmax_warp_forwardIN3c104HalfEffLi7ELb1ELb0EEEvPT0_PKT_iiiPKbib,(.L_x_11984 - _ZN43_GLOBAL__N__9ae7fba5_10_SoftMax_cu_9f978f6320softmax_warp_forwardIN3c104HalfEffLi7ELb1ELb0EEEvPT0_PKT_iiiPKbib)
        .other          _ZN43_GLOBAL__N__9ae7fba5_10_SoftMax_cu_9f978f6320softmax_warp_forwardIN3c104HalfEffLi7ELb1ELb0EEEvPT0_PKT_iiiPKbib,@"STO_CUDA_ENTRY STV_DEFAULT"
_ZN43_GLOBAL__N__9ae7fba5_10_SoftMax_cu_9f978f6320softmax_warp_forwardIN3c104HalfEffLi7ELb1ELb0EEEvPT0_PKT_iiiPKbib:
        /* <DEDUP_REMOVED lines=20> */
[C---:B------:R-:W-:Y:S01]  /*0140*/  VIADD R7, R4.reuse, 0x20 ;  /* 0x0000002004077836 */ /* 0x040fe20000000000 */
[----:B------:R-:W-:Y:S01]  /*0150*/  SHF.R.S32.HI R5, RZ, 0x1f, R3 ;  /* 0x0000001fff057819 */ /* 0x000fe20000011403 */
[----:B------:R-:W-:Y:S01]  /*0160*/  VIADD R11, R4, 0x60 ;  /* 0x00000060040b7836 */ /* 0x000fe20000000000 */
[----:B------:R-:W-:Y:S02]  /*0170*/  ISETP.GT.AND P0, PT, R10, 0x1, PT ;  /* 0x000000010a00780c */ /* 0x000fe40003f04270 */
[----:B------:R-:W-:Y:S02]  /*0180*/  ISETP.GE.AND P5, PT, R7, R12, PT ;  /* 0x0000000c0700720c */ /* 0x000fe40003fa6270 */
[----:B------:R-:W-:Y:S02]  /*0190*/  IADD3 R8, P1, R3, R6, RZ ;  /* 0x0000000603087210 */ /* 0x000fe40007f3e0ff */
[----:B------:R-:W-:-:S02]  /*01a0*/  SEL R22, R6, RZ, P0 ;  /* 0x000000ff06167207 */ /* 0x000fc40000000000 */
[----:B------:R-:W-:Y:S02]  /*01b0*/  IADD3 R9, R4, 0x40, RZ ;  /* 0x0000004004097810 */ /* 0x000fe40007ffe0ff */
[----:B------:R-:W-:Y:S02]  /*01c0*/  LEA.HI.X.SX32 R13, R6, R5, 0x1, P1 ;  /* 0x00000005060d7211 */ /* 0x000fe400008f0eff */
[-C--:B------:R-:W-:Y:S02]  /*01d0*/  ISETP.GE.AND P3, PT, R4, R22.reuse, PT ;  /* 0x000000160400720c */ /* 0x080fe40003f66270 */
[----:B------:R-:W-:Y:S01]  /*01e0*/  ISETP.GE.AND P1, PT, R7, R22, PT ;  /* 0x000000160700720c */ /* 0x000fe20003f26270 */
[----:B------:R-:W3:Y:S01]  /*01f0*/  @!P5 LDG.E.U16 R26, desc[UR4][R16.64+0x40] ;  /* 0x00004004101ad981 */ /* 0x000ee2000c1e1500 */
[----:B------:R-:W-:Y:S02]  /*0200*/  ISETP.GE.AND P4, PT, R9, R12, PT ;  /* 0x0000000c0900720c */ /* 0x000fe40003f86270 */
[----:B------:R-:W-:-:S02]  /*0210*/  LEA R14, P0, R8, UR8, 0x1 ;  /* 0x00000008080e7c11 */ /* 0x000fc4000f8008ff */
[----:B------:R-:W-:Y:S02]  /*0220*/  ISETP.GE.AND P2, PT, R11, R12, PT ;  /* 0x0000000c0b00720c */ /* 0x000fe40003f46270 */
[----:B------:R-:W-:Y:S02]  /*0230*/  LEA.HI.X R15, R8, UR9, R13, 0x1, P0 ;  /* 0x00000009080f7c11 */ /* 0x000fe400080f0c0d */
[-C--:B------:R-:W-:Y:S01]  /*0240*/  ISETP.GE.AND P0, PT, R9, R22.reuse, PT ;  /* 0x000000160900720c */ /* 0x080fe20003f06270 */
[----:B------:R-:W-:Y:S02]  /*0250*/  IMAD.MOV.U32 R12, RZ, RZ, -0x800000 ;  /* 0xff800000ff0c7424 */ /* 0x000fe400078e00ff */
[----:B------:R-:W4:Y:S04]  /*0260*/  @!P3 LDG.E.U16 R18, desc[UR4][R14.64] ;  /* 0x000000040e12b981 */ /* 0x000f28000c1e1500 */
[----:B------:R-:W5:Y:S04]  /*0270*/  @!P1 LDG.E.U16 R24, desc[UR4][R14.64+0x40] ;  /* 0x000040040e189981 */ /* 0x000f68000c1e1500 */
[----:B------:R-:W5:Y:S04]  /*0280*/  @!P4 LDG.E.U16 R21, desc[UR4][R16.64+0x80] ;  /* 0x000080041015c981 */ /* 0x000f68000c1e1500 */
[----:B------:R0:W5:Y:S04]  /*0290*/  @!P2 LDG.E.U16 R20, desc[UR4][R16.64+0xc0] ;  /* 0x0000c0041014a981 */ /* 0x000168000c1e1500 */
[----:B------:R-:W5:Y:S01]  /*02a0*/  @!P0 LDG.E.U16 R25, desc[UR4][R14.64+0x80] ;  /* 0x000080040e198981 */ /* 0x000f62000c1e1500 */
[----:B--2---:R-:W-:Y:S01]  /*02b0*/  @!P6 HADD2.F32 R12, -RZ, R19.H0_H0 ;  /* 0x20000013ff0ce230 */ /* 0x004fe20000004100 */
[----:B------:R-:W-:-:S13]  /*02c0*/  ISETP.GE.AND P6, PT, R11, R22, PT ;  /* 0x000000160b00720c */ /* 0x000fda0003fc6270 */
[----:B------:R1:W2:Y:S01]  /*02d0*/  @!P6 LDG.E.U16 R23, desc[UR4][R14.64+0xc0] ;  /* 0x0000c0040e17e981 */ /* 0x0002a2000c1e1500 */
[----:B------:R-:W-:Y:S01]  /*02e0*/  MOV R19, 0xff800000 ;  /* 0xff80000000137802 */ /* 0x000fe20000000f00 */
[----:B---3--:R-:W-:Y:S01]  /*02f0*/  @!P5 HADD2.F32 R19, -RZ, R26.H0_H0 ;  /* 0x2000001aff13d230 */ /* 0x008fe20000004100 */
[----:B0-----:R-:W-:Y:S01]  /*0300*/  MOV R16, 0xff800000 ;  /* 0xff80000000107802 */ /* 0x001fe20000000f00 */
[----:B------:R-:W-:-:S03]  /*0310*/  IMAD.MOV.U32 R17, RZ, RZ, -0x800000 ;  /* 0xff800000ff117424 */ /* 0x000fc600078e00ff */
[----:B------:R-:W-:Y:S01]  /*0320*/  FSETP.GT.FTZ.AND P5, PT, R12, R19, PT ;  /* 0x000000130c00720b */ /* 0x000fe20003fb4000 */
[----:B------:R-:W-:-:S03]  /*0330*/  IMAD.MOV.U32 R22, RZ, RZ, -0x800000 ;  /* 0xff800000ff167424 */ /* 0x000fc600078e00ff */
[----:B------:R-:W-:Y:S01]  /*0340*/  FSEL R27, R12, R19, P5 ;  /* 0x000000130c1b7208 */ /* 0x000fe20002800000 */
[----:B----4-:R-:W-:Y:S02]  /*0350*/  @!P3 HADD2.F32 R17, -RZ, R18.H0_H0 ;  /* 0x20000012ff11b230 */ /* 0x010fe40000004100 */
[----:B-----5:R-:W-:Y:S02]  /*0360*/  @!P1 HADD2.F32 R16, -RZ, R24.H0_H0 ;  /* 0x20000018ff109230 */ /* 0x020fe40000004100 */
[----:B------:R-:W-:Y:S02]  /*0370*/  @!P4 HADD2.F32 R22, -RZ, R21.H0_H0 ;  /* 0x20000015ff16c230 */ /* 0x000fe40000004100 */
[----:B------:R-:W-:Y:S02]  /*0380*/  IMAD.MOV.U32 R21, RZ, RZ, -0x800000 ;  /* 0xff800000ff157424 */ /* 0x000fe400078e00ff */
[----:B------:R-:W-:Y:S01]  /*0390*/  @!P2 HADD2.F32 R21, -RZ, R20.H0_H0 ;  /* 0x20000014ff15a230 */ /* 0x000fe20000004100 */
[----:B------:R-:W-:Y:S01]  /*03a0*/  FSETP.GT.FTZ.AND P2, PT, R17, R16, PT ;  /* 0x000000101100720b */ /* 0x000fe20003f54000 */
[----:B------:R-:W-:Y:S01]  /*03b0*/  IMAD.MOV.U32 R20, RZ, RZ, -0x800000 ;  /* 0xff800000ff147424 */ /* 0x000fe200078e00ff */
[----:B------:R-:W-:Y:S01]  /*03c0*/  FSETP.GT.FTZ.AND P3, PT, R27, R22, PT ;  /* 0x000000161b00720b */ /* 0x000fe20003f74000 */
[----:B------:R-:W-:Y:S01]  /*03d0*/  @!P0 HADD2.F32 R20, -RZ, R25.H0_H0 ;  /* 0x20000019ff148230 */ /* 0x000fe20000004100 */
[----:B-1----:R-:W-:-:S02]  /*03e0*/  FSEL R15, R17, R16, P2 ;  /* 0x00000010110f7208 */ /* 0x002fc40001000000 */
[----:B------:R-:W-:Y:S02]  /*03f0*/  FSEL R14, R27, R22, P3 ;  /* 0x000000161b0e7208 */ /* 0x000fe40001800000 */
[CC--:B------:R-:W-:Y:S02]  /*0400*/  FSETP.GT.FTZ.AND P0, PT, R15.reuse, R20.reuse, PT ;  /* 0x000000140f00720b */ /* 0x0c0fe40003f14000 */
[CC--:B------:R-:W-:Y:S02]  /*0410*/  FSETP.GT.FTZ.AND P1, PT, R14.reuse, R21.reuse, PT ;  /* 0x000000150e00720b */ /* 0x0c0fe40003f34000 */
[----:B------:R-:W-:Y:S02]  /*0420*/  MOV R18, 0xff800000 ;  /* 0xff80000000127802 */ /* 0x000fe40000000f00 */
[----:B------:R-:W-:Y:S02]  /*0430*/  FSEL R15, R15, R20, P0 ;  /* 0x000000140f0f7208 */ /* 0x000fe40000000000 */
[----:B------:R-:W-:Y:S01]  /*0440*/  FSEL R14, R14, R21, P1 ;  /* 0x000000150e0e7208 */ /* 0x000fe20000800000 */
[----:B--2---:R-:W-:-:S04]  /*0450*/  @!P6 HADD2.F32 R18, -RZ, R23.H0_H0 ;  /* 0x20000017ff12e230 */ /* 0x004fc80000004100 */
[----:B------:R-:W0:Y:S01]  /*0460*/  SHFL.BFLY PT, R23, R14, 0x10, 0x1f ;  /* 0x0e001f000e177f89 */ /* 0x000e2200000e0000 */
        /* <DEDUP_REMOVED lines=29> */
[----:B------:R-:W-:Y:S01]  /*0640*/  FADD.FTZ R14, -R23, R19 ;  /* 0x00000013170e7221 */ /* 0x000fe20000010100 */
[----:B-1----:R-:W-:Y:S01]  /*0650*/  FSETP.GEU.FTZ.AND P0, PT, R15, R24, PT ;  /* 0x000000180f00720b */ /* 0x002fe20003f1e000 */
[----:B------:R-:W-:-:S03]  /*0660*/  FADD.FTZ R12, -R23, R12 ;  /* 0x0000000c170c7221 */ /* 0x000fc60000010100 */
[----:B------:R-:W-:Y:S01]  /*0670*/  FSEL R19, R24, R15, !P0 ;  /* 0x0000000f18137208 */ /* 0x000fe20004000000 */
[----:B------:R-:W-:-:S04]  /*0680*/  FMUL.FTZ R26, R12, 1.4426950216293334961 ;  /* 0x3fb8aa3b0c1a7820 */ /* 0x000fc80000410000 */
[----:B------:R-:W-:Y:S01]  /*0690*/  FADD.FTZ R15, -R19, R17 ;  /* 0x00000011130f7221 */ /* 0x000fe20000010100 */
[----:B------:R-:W-:Y:S01]  /*06a0*/  FMUL.FTZ R27, R14, 1.4426950216293334961 ;  /* 0x3fb8aa3b0e1b7820 */ /* 0x000fe20000410000 */
[----:B------:R-:W0:Y:S02]  /*06b0*/  MUFU.EX2 R26, R26 ;  /* 0x0000001a001a7308 */ /* 0x000e240000000800 */
[----:B------:R-:W-:Y:S01]  /*06c0*/  FMUL.FTZ R25, R15, 1.4426950216293334961 ;  /* 0x3fb8aa3b0f197820 */ /* 0x000fe20000410000 */
[----:B------:R-:W-:Y:S01]  /*06d0*/  FADD.FTZ R16, -R19, R16 ;  /* 0x0000001013107221 */ /* 0x000fe20000010100 */
[----:B------:R-:W-:-:S04]  /*06e0*/  FADD.FTZ R17, -R23, R22 ;  /* 0x0000001617117221 */ /* 0x000fc80000010100 */
[----:B------:R-:W1:Y:S01]  /*06f0*/  MUFU.EX2 R24, R27 ;  /* 0x0000001b00187308 */ /* 0x000e620000000800 */
[----:B------:R-:W-:-:S07]  /*0700*/  FMUL.FTZ R22, R16, 1.4426950216293334961 ;  /* 0x3fb8aa3b10167820 */ /* 0x000fce0000410000 */
[----:B------:R-:W2:Y:S01]  /*0710*/  MUFU.EX2 R25, R25 ;  /* 0x0000001900197308 */ /* 0x000ea20000000800 */
[----:B------:R-:W-:Y:S01]  /*0720*/  FADD.FTZ R21, -R23, R21 ;  /* 0x0000001517157221 */ /* 0x000fe20000010100 */
[----:B0-----:R-:W-:Y:S01]  /*0730*/  FADD.FTZ R23, RZ, R26 ;  /* 0x0000001aff177221 */ /* 0x001fe20000010000 */
[----:B------:R-:W-:-:S05]  /*0740*/  FADD.FTZ R20, -R19, R20 ;  /* 0x0000001413147221 */ /* 0x000fca0000010100 */
        /* <DEDUP_REMOVED lines=59> */
.L_x_5690:
[----:B------:R-:W-:Y:S05]  /*0b00*/  BSYNC B0 ;  /* 0x0000000000007941 */ /* 0x000fea0003800000 */
.L_x_5689:
        /* <DEDUP_REMOVED lines=25> */
.L_x_5691:
        /* <DEDUP_REMOVED lines=14> */
.L_x_11984:


//--------------------- .text._ZN43_GLOBAL__N__9ae7fba5_10_SoftMax_cu_9f978f6320softmax_warp_forwardIN3c104HalfEffLi6ELb1ELb0EEEvPT0_PKT_iiiPKbib --------------------------
	.section	.text._ZN43_GLOBAL__N__9ae7fba5_10_SoftMax_cu_9f978f6320softmax_warp_forwardIN3c104HalfEffLi6ELb1ELb0EEEvPT0_PKT_iiiPKbib,"ax",@progbits
	.align	128
.text._ZN43_GLOBAL__N__9ae7fba5_10_SoftMax_cu_9f978f6320softmax_warp_forwardIN3c104HalfEffLi6ELb1ELb0EEEvPT0_PKT_iiiPKbib:
        .type           _ZN43_GLOBAL__N__9ae7fba5_10_SoftMax_cu_9f978f6320softmax_warp_forwardIN3c104HalfEffLi6ELb1ELb0EEEvPT0_PKT_iiiPKbib,@function
        .size           _ZN43_GLOBAL__N__9ae7fba5_10_SoftMax_cu_9f978f6320softmax_warp_forwardIN3c104HalfEffLi6ELb1ELb0EEEvPT0_PKT_iiiPKbib,(.L_x_11985 - _ZN43_GLOBAL__N__9ae7fba5_10_SoftMax_cu_9f978f6320softmax_warp_forwardIN3c104HalfEffLi6ELb1ELb0EEEvPT0_PKT_iiiPKbib)
        .other          _ZN43_GLOBAL__N__9ae7fba5_10_SoftMax_cu_9f978f6320softmax_warp_forwardIN3c104HalfEffLi6ELb1ELb0EEEvPT0_PKT_iiiPKbib,@"STO_CUDA_ENTRY STV_DEFAULT"
_ZN43_GLOBAL__N__9ae7fba5_10_SoftMax_cu_9f978f6320softmax_warp_forwardIN3c104HalfEffLi6ELb1ELb0EEEvPT0_PKT_iiiPKbib:
        /* <DEDUP_REMOVED lines=79> */
[----:B------:R-:W-:Y:S02]  /*04f0*/  FADD.FTZ R12, -R18, R12 ;  /* 0x0000000c120c7221 */ /* 0x000fe40000010100 */
[----:B------:R-:W-:Y:S01]  /*0500*/  FMUL.FTZ R20, R14, 1.4426950216293334961 ;  /* 0x3fb8aa3b0e147820 */ /* 0x000fe20000410000 */
[----:B------:R-:W-:Y:S01]  /*0510*/  FADD.FTZ R11, -R17, R11 ;  /* 0x0000000b110b7221 */ /* 0x000fe20000010100 */
[----:B------:R-:W-:Y:S01]  /*0520*/  FMUL.FTZ R18, R12, 1.4426950216293334961 ;  /* 0x3fb8aa3b0c127820 */ /* 0x000fe20000410000 */
[----:B------:R-:W0:Y:S02]  /*0530*/  MUFU.EX2 R15, R15 ;  /* 0x0000000f000f7308 */ /* 0x000e240000000800 */
[----:B------:R-:W-:-:S06]  /*0540*/  FMUL.FTZ R21, R11, 1.4426950216293334961 ;  /* 0x3fb8aa3b0b157820 */ /* 0x000fcc0000410000 */
        /* <DEDUP_REMOVED lines=45> */
.L_x_5693:
[----:B------:R-:W-:Y:S05]  /*0820*/  BSYNC B0 ;  /* 0x0000000000007941 */ /* 0x000fea0003800000 */
.L_x_5692:
        /* <DEDUP_REMOVED lines=13> */
.L_x_5694:
        /* <DEDUP_REMOVED lines=16> */
.L_x_11985:


//--------------------- .text._ZN43_GLOBAL__N__9ae7fba5_10_SoftMax_cu_9f978f6320softmax_warp_forwardIN3c104HalfEffLi5ELb1ELb0EEEvPT0_PKT_iiiPKbib --------------------------
	.section	.text._ZN43_GLOBAL__N__9ae7fba5_10_SoftMax_cu_9f978f6320softmax_warp_forwardIN3c104HalfEffLi5ELb1ELb0EEEvPT0_PKT_iiiPKbib,"ax",@progbits
	.align	128
.text._ZN43_GLOBAL__N__9ae7fba5_10_SoftMax_cu_9f978f6320softmax_warp_forwardIN3c104HalfEffLi5ELb1ELb0EEEvPT0_PKT_iiiPKbib:
        .type           _ZN43_GLOBAL__N__9ae7fba5_10_SoftMax_cu_9f978f6320softmax_warp_forwardIN3c104HalfEffLi5ELb1ELb0EEEvPT0_PKT_iiiPKbib,@function
        .size           _ZN43_GLOBAL__N__9ae7fba5_10_SoftMax_cu_9f978f6320softmax_warp_forwardIN3c104HalfEffLi5ELb1ELb0EEEvPT0_PKT_iiiPKbib,(.L_x_11986 - _ZN43_GLOBAL__N__9ae7fba5_10_SoftMax_cu_9f978f6320softmax_warp_forwardIN3c104HalfEffLi5ELb1ELb0EEEvPT0_PKT_iiiPKbib)
        .other          _ZN43_GLOBAL__N__9ae7fba5_10_SoftMax_cu_9f978f6320softmax_warp_forwardIN3c104HalfEffLi5ELb1ELb0EEEvPT0_PKT_iiiPKbib,@"STO_CUDA_ENTRY STV_DEFAULT"
_ZN43_GLOBAL__N__9ae7fba5_10_SoftMax_cu_9f978f6320softmax_warp_forwardIN3c104HalfEffLi5ELb1ELb0EEEvPT0_PKT_iiiPKbib:
        /* <DEDUP_REMOVED lines=116> */
.L_x_5695:
        /* <DEDUP_REMOVED lines=12> */
.L_x_11986:


//--------------------- .text._ZN43_GLOBAL__N__9ae7fba5_10_SoftMax_cu_9f978f6320softmax_warp_forwardIN3c104HalfEffLi4ELb1ELb0EEEvPT0_PKT_iiiPKbib --------------------------
	.section	.text._ZN43_GLOBAL__N__9ae7fba5_10_SoftMax_cu_9f978f6320softmax_warp_forwardIN3c104HalfEffLi4ELb1ELb0EEEvPT0_PKT_iiiPKbib,"ax",@progbits
	.align	128
.text._ZN43_GLOBAL__N__9ae7fba5_10_SoftMax_cu_9f978f6320softmax_warp_forwardIN3c104HalfEffLi4ELb1ELb0EEEvPT0_PKT_iiiPKbib:
        .type           _ZN43_GLOBAL__N__9ae7fba5_10_SoftMax_cu_9f978f6320softmax_warp_forwardIN3c104HalfEffLi4ELb1ELb0EEEvPT0_PKT_iiiPKbib,@function
        .size           _ZN43_GLOBAL__N__9ae7fba5_10_SoftMax_cu_9f978f6320softmax_warp_forwardIN3c104HalfEffLi4ELb1ELb0EEEvPT0_PKT_iiiPKbib,(.L_x_11987 - _ZN43_GLOBAL__N__9ae7fba5_10_SoftMax_cu_9f978f6320softmax_warp_forwardIN3c104HalfEffLi4ELb1ELb0EEEvPT0_PKT_iiiPKbib)
        .other          _ZN43_GLOBAL__N__9ae7fba5_10_SoftMax_cu_9f978f6320softmax_warp_forwardIN3c104HalfEffLi4ELb1ELb0EEEvPT0_PKT_iiiPKbib,@"STO_CUDA_ENTRY STV_DEFAULT"
_ZN43_GLOBAL__N__9ae7fba5_10_SoftMax_cu_9f978f6320softmax_warp_forwardIN3c104HalfEffLi4ELb1ELb0EEEvPT0_PKT_iiiPKbib:
        /* <DEDUP_REMOVED lines=103> */
.L_x_5696:
        /* <DEDUP_REMOVED lines=9> */
.L_x_11987:


//--------------------- .text._ZN43_GLOBAL__N__9ae7fba5_10_SoftMax_cu_9f978f6320softmax_warp_forwardIN3c104HalfEffLi3ELb1ELb0EEEvPT0_PKT_iiiPKbib --------------------------
	.section	.text._ZN43_GLOBAL__N__9ae7fba5_10_SoftMax_cu_9f978f6320softmax_warp_forwardIN3c104HalfEffLi3ELb1ELb0EEEvPT0_PKT_iiiPKbib,"ax",@progbits
	.align	128
.text._ZN43_GLOBAL__N__9ae7fba5_10_SoftMax_cu_9f978f6320softmax_warp_forwardIN3c104HalfEffLi3ELb1ELb0EEEvPT0_PKT_iiiPKbib:
        .type           _ZN43_GLOBAL__N__9ae7fba5_10_SoftMax_cu_9f978f6320softmax_warp_forwardIN3c104HalfEffLi3ELb1ELb0EEEvPT0_PKT_iiiPKbib,@function
        .size           _ZN43_GLOBAL__N__9ae7fba5_10_SoftMax_cu_9f978f6320softmax_warp_forwardIN3c104HalfEffLi3ELb1ELb0EEEvPT0_PKT_iiiPKbib,(.L_x_11988 - _ZN43_GLOBAL__N__9ae7fba5_10_SoftMax_cu_9f978f6320softmax_warp_forwardIN3c104HalfEffLi3ELb1ELb0EEEvPT0_PKT_iiiPKbib)
        .other          _ZN43_GLOBAL__N__9ae7fba5_10_SoftMax_cu_9f978f6320softmax_warp_forwardIN3c104HalfEffLi3ELb1ELb0EEEvPT0_PKT_iiiPKbib,@"STO_CUDA_ENTRY STV_DEFAULT"
_ZN43_GLOBAL__N__9ae7fba5_10_SoftMax_cu_9f978f6320softmax_warp_forwardIN3c104HalfEffLi3ELb1ELb0EEEvPT0_PKT_iiiPKbib:
        /* <DEDUP_REMOVED lines=93> */
.L_x_5697:
        /* <DEDUP_REMOVED lines=11> */
.L_x_11988:


//--------------------- .text._ZN43_GLOBAL__N__9ae7fba5_10_SoftMax_cu_9f978f6320softmax_warp_forwardIN3c104HalfEffLi2ELb1ELb0EEEvPT0_PKT_iiiPKbib --------------------------
	.section	.text._ZN43_GLOBAL__N__9ae7fba5_10_SoftMax_cu_9f978f6320softmax_warp_forwardIN3c104HalfEffLi2ELb1ELb0EEEvPT0_PKT_iiiPKbib,"ax",@progbits
	.align	128
.text._ZN43_GLOBAL__N__9ae7fba5_10_SoftMax_cu_9f978f6320softmax_warp_forwardIN3c104HalfEffLi2ELb1ELb0EEEvPT0_PKT_iiiPKbib:
        .type           _ZN43_GLOBAL__N__9ae7fba5_10_SoftMax_cu_9f978f6320softmax_warp_forwardIN3c104HalfEffLi2ELb1ELb0EEEvPT0_PKT_iiiPKbib,@function
        .size           _ZN43_GLOBAL__N__9ae7fba5_10_SoftMax_cu_9f978f6320softmax_warp_forwardIN3c104HalfEffLi2ELb1ELb0EEEvPT0_PKT_iiiPKbib,(.L_x_11989 - _ZN43_GLOBAL__N__9ae7fba5_10_SoftMax_cu_9f978f6320softmax_warp_forwardIN3c104HalfEffLi2ELb1ELb0EEEvPT0_PKT_iiiPKbib)
        .other          _ZN43_GLOBAL__N__9ae7fba5_10_SoftMax_cu_9f978f6320softmax_warp_forwardIN3c104HalfEffLi2ELb1ELb0EEEvPT0_PKT_iiiPKbib,@"STO_CUDA_ENTRY STV_DEFAULT"
_ZN43_GLOBAL__N__9ae7fba5_10_SoftMax_cu_9f978f6320softmax_warp_forwardIN3c104HalfEffLi2ELb1ELb0EEEvPT0_PKT_iiiPKbib:
        /* <DEDUP_REMOVED lines=83> */
.L_x_5698:
        /* <DEDUP_REMOVED lines=13> */
.L_x_11989:


//--------------------- .text._ZN43_GLOBAL__N__9ae7fba5_10_SoftMax_cu_9f978f6320softmax_warp_forwardIN3c104HalfEffLi1ELb1ELb0EEEvPT0_PKT_iiiPKbib --------------------------
	.section	.text._ZN43_GLOBAL__N__9ae7fba5_10_SoftMax_cu_9f978f6320softmax_warp_forwardIN3c104HalfEffLi1ELb1ELb0EEEvPT0_PKT_iiiPKbib,"ax",@progbits
	.align	128
.text._ZN43_GLOBAL__N__9ae7fba5_10_SoftMax_cu_9f978f6320softmax_warp_forwardIN3c104HalfEffLi1ELb1ELb0EEEvPT0_PKT_iiiPKbib:
        .type           _ZN43_GLOBAL__N__9ae7fba5_10_SoftMax_cu_9f978f6320softmax_warp_forwardIN3c104HalfEffLi1ELb1ELb0EEEvPT0_PKT_iiiPKbib,@function
        .size           _ZN43_GLOBAL__N__9ae7fba5_10_SoftMax_cu_9f978f6320softmax_warp_forwardIN3c104HalfEffLi1ELb1ELb0EEEvPT0_PKT_iiiPKbib,(.L_x_11990 - _ZN43_GLOBAL__N__9ae7fba5_10_SoftMax_cu_9f978f6320softmax_warp_forwardIN3c104HalfEffLi1ELb1ELb0EEEvPT0_PKT_iiiPKbib)
        .other          _ZN43_GLOBAL__N__9ae7fba5_10_SoftMax_cu_9f978f6320softmax_warp_forwardIN3c104HalfEffLi1ELb1ELb0EEEvPT0_PKT_iiiPKbib,@"STO_CUDA_ENTRY STV_DEFAULT"
_ZN43_GLOBAL__N__9ae7fba5_10_SoftMax_cu_9f978f6320softmax_warp_forwardIN3c104HalfEffLi1ELb1ELb0EEEvPT0_PKT_iiiPKbib:
        /* <DEDUP_REMOVED lines=73> */
.L_x_5699:
        /* <DEDUP_REMOVED lines=15> */
.L_x_11990:


//--------------------- .text._ZN43_GLOBAL__N__9ae7fba5_10_SoftMax_cu_9f978f6320softmax_warp_forwardIN3c104HalfEffLi0ELb1ELb0EEEvPT0_PKT_iiiPKbib --------------------------
	.section	.text._ZN43_GLOBAL__N__9ae7fba5_10_SoftMax_cu_9f978f6320softmax_warp_forwardIN3c104HalfEffLi0ELb1ELb0EEEvPT0_PKT_iiiPKbib,"ax",@progbits
	.align	128
.text._ZN43_GLOBAL__N__9ae7fba5_10_SoftMax_cu_9f978f6320softmax_warp_forwardIN3c104HalfEffLi0ELb1ELb0EEEvPT0_PKT_iiiPKbib:
        .type           _ZN43_GLOBAL__N__9ae7fba5_10_SoftMax_cu_9f978f6320softmax_warp_forwardIN3c104HalfEffLi0ELb1ELb0EEEvPT0_PKT_iiiPKbib,@function
        .size           _ZN43_GLOBAL__N__9ae7fba5_10_SoftMax_cu_9f978f6320softmax_warp_forwardIN3c104HalfEffLi0ELb1ELb0EEEvPT0_PKT_iiiPKbib,(.L_x_11991 - _ZN43_GLOBAL__N__9ae7fba5_10_SoftMax_cu_9f978f6320softmax_warp_forwardIN3c104HalfEffLi0ELb1ELb0EEEvPT0_PKT_iiiPKbib)
        .other          _ZN43_GLOBAL__N__9ae7fba5_10_SoftMax_cu_9f978f6320softmax_warp_forwardIN3c104HalfEffLi0ELb1ELb0EEEvPT0_PKT_iiiPKbib,@"STO_CUDA_ENTRY STV_DEFAULT"
_ZN43_GLOBAL__N__9ae7fba5_10_SoftMax_cu_9f978f6320softmax_warp_forwardIN3c104HalfEffLi0ELb1ELb0EEEvPT0_PKT_iiiPKbib:
        /* <DEDUP_REMOVED lines=37> */
[----:B-----5:R-:W-:Y:S02]  /*0250*/  @!P0 HADD2.F32 R6, -RZ, R7.H0_H0 ;  /* 0x20000007ff068230 */ /* 0x020fe40000004100 */
[----:B------:R-:W-:-:S05]  /*0260*/  @!P1 HADD2.F32 R4, -RZ, R5.H0_H0 ;  /* 0x20000005ff049230 */ /* 0x000fca0000004100 */
        /* <DEDUP_REMOVED lines=11> */
.L_x_5701:
[----:B------:R-:W-:Y:S05]  /*0320*/  BSYNC B0 ;  /* 0x0000000000007941 */ /* 0x000fea0003800000 */
.L_x_5700:
        /* <DEDUP_REMOVED lines=15> */
.L_x_5702:
        /* <DEDUP_REMOVED lines=14> */
.L_x_11991:


//--------------------- .text._ZN43_GLOBAL__N__9ae7fba5_10_SoftMax_cu_9f978f6320softmax_warp_forwardIN3c104HalfES2_fLi11ELb1ELb0EEEvPT0_PKT_iiiPKbib --------------------------
	.section	.text._ZN43_GLOBAL__N__9ae7fba5_10_SoftMax_cu_9f978f6320softmax_warp_forwardIN3c104HalfES2_fLi11ELb1ELb0EEEvPT0_PKT_iiiPKbib,"ax",@progbits
	.align	128
.text._ZN43_GLOBAL__N__9ae7fba5_10_SoftMax_cu_9f978f6320softmax_warp_forwardIN3c104HalfES2_fLi11ELb1ELb0EEEvPT0_PKT_iiiPKbib:
        .type           _ZN43_GLOBAL__N__9ae7fba5_10_SoftMax_cu_9f978f6320softmax_warp_forwardIN3c104HalfES2_fLi11ELb1ELb0EEEvPT0_PKT_iiiPKbib,@function
        .size           _ZN43_GLOBAL__N__9ae7fba5_10_SoftMax_cu_9f978f6320softmax_warp_forwardIN3c104HalfES2_fLi11ELb1ELb0EEEvPT0_PKT_iiiPKbib,(.L_x_11992 - _ZN43_GLOBAL__N__9ae7fba5_10_SoftMax_cu_9f978f6320softmax_warp_forwardIN3c104HalfES2_fLi11ELb1ELb0EEEvPT0_PKT_iiiPKbib)
        .other          _ZN43_GLOBAL__N__9ae7fba5_10_SoftMax_cu_9f978f6320softmax_warp_forwardIN3c104HalfES2_fLi11ELb1ELb0EEEvPT0_PKT_iiiPKbib,@"STO_CUDA_ENTRY STV_DEFAULT"
_ZN43_GLOBAL__N__9ae7fba5_10_SoftMax_cu_9f978f6320softmax_warp_forwardIN3c104HalfES2_fLi11ELb1ELb0EEEvPT0_PKT_iiiPKbib:
        /* <DEDUP_REMOVED lines=10> */
[C---:B-1----:R-:W-:Y:S02]  /*00a0*/  VIADD R106, R108.reuse, 0x20 ;  /* 0x000000206c6a7836 */ /* 0x042fe40000000000 */
[----:B------:R-:W-:Y:S01]  /*00b0*/  VIADD R14, R108, 0x40 ;  /* 0x000000406c0e7836 */ /* 0x000fe20000000000 */
[----:B------:R-:W-:Y:S01]  /*00c0*/  ISETP.GT.AND P0, PT, R112, RZ, PT ;  /* 0x000000ff7000720c */ /* 0x000fe20003f04270 */
[----:B------:R-:W-:Y:S01]  /*00d0*/  IMAD R103, R103, UR5, R108 ;  /* 0x0000000567677c24 */ /* 0x000fe2000f8e026c */
        /* <DEDUP_REMOVED lines=9> */
[C---:B------:R-:W-:Y:S02]  /*0170*/  IADD3 R16, R108.reuse, 0x60, RZ ;  /* 0x000000606c107810 */ /* 0x040fe40007ffe0ff */
[----:B------:R-:W-:-:S02]  /*0180*/  IADD3 R5, R108, 0xa0, RZ ;  /* 0x000000a06c057810 */ /* 0x000fc40007ffe0ff */
[-C--:B------:R-:W-:Y:S02]  /*0190*/  ISETP.GE.AND P3, PT, R16, R98.reuse, PT ;  /* 0x000000621000720c */ /* 0x080fe40003f66270 */
[----:B------:R-:W-:Y:S01]  /*01a0*/  ISETP.GE.AND P6, PT, R5, R98, PT ;  /* 0x000000620500720c */ /* 0x000fe20003fc6270 */
[C---:B------:R-:W-:Y:S02]  /*01b0*/  VIADD R11, R108.reuse, 0x100 ;  /* 0x000001006c0b7836 */ /* 0x040fe40000000000 */
[C---:B------:R-:W-:Y:S01]  /*01c0*/  VIADD R9, R108.reuse, 0xe0 ;  /* 0x000000e06c097836 */ /* 0x040fe20000000000 */
[----:B------:R-:W-:Y:S01]  /*01d0*/  MOV R101, 0xff800000 ;  /* 0xff80000000657802 */ /* 0x000fe20000000f00 */
[C---:B------:R-:W-:Y:S01]  /*01e0*/  VIADD R7, R108.reuse, 0xc0 ;  /* 0x000000c06c077836 */ /* 0x040fe20000000000 */
[----:B------:R-:W-:Y:S01]  /*01f0*/  MOV R104, 0xff800000 ;  /* 0xff80000000687802 */ /* 0x000fe20000000f00 */
[----:B------:R-:W-:-:S04]  /*0200*/  VIADD R18, R108, 0x80 ;  /* 0x000000806c127836 */ /* 0x000fc80000000000 */
        /* <DEDUP_REMOVED lines=17> */
[----:B------:R-:W-:Y:S01]  /*0320*/  VIADD R11, R108, 0x140 ;  /* 0x000001406c0b7836 */ /* 0x000fe20000000000 */
[----:B------:R-:W-:Y:S01]  /*0330*/  MOV R99, 0xff800000 ;  /* 0xff80000000637802 */ /* 0x000fe20000000f00 */
[----:B-----5:R-:W-:-:S03]  /*0340*/  @!P3 HADD2.F32 R99, -RZ, R5.H0_H0 ;  /* 0x20000005ff63b230 */ /* 0x020fc60000004100 */
[-C--:B------:R-:W-:Y:S01]  /*0350*/  ISETP.GE.AND P3, PT, R11, R98.reuse, PT ;  /* 0x000000620b00720c */ /* 0x080fe20003f66270 */
[C---:B------:R-:W-:Y:S02]  /*0360*/  VIADD R11, R108.reuse, 0x180 ;  /* 0x000001806c0b7836 */ /* 0x040fe40000000000 */
[----:B------:R-:W-:Y:S02]  /*0370*/  IMAD.MOV.U32 R97, RZ, RZ, -0x800000 ;  /* 0xff800000ff617424 */ /* 0x000fe400078e00ff */
[----:B------:R-:W-:Y:S01]  /*0380*/  @!P6 HADD2.F32 R97, -RZ, R7.H0_H0 ;  /* 0x20000007ff61e230 */ /* 0x000fe20000004100 */
[----:B------:R-:W-:Y:S01]  /*0390*/  ISETP.GE.AND P6, PT, R11, R98, PT ;  /* 0x000000620b00720c */ /* 0x000fe20003fc6270 */
[C---:B------:R-:W-:Y:S01]  /*03a0*/  VIADD R7, R108.reuse, 0x1c0 ;  /* 0x000001c06c077836 */ /* 0x040fe20000000000 */
[----:B------:R-:W-:Y:S01]  /*03b0*/  MOV R93, 0xff800000 ;  /* 0xff800000005d7802 */ /* 0x000fe20000000f00 */
[----:B------:R-:W-:Y:S01]  /*03c0*/  VIADD R22, R108, 0x200 ;  /* 0x000002006c167836 */ /* 0x000fe20000000000 */
[----:B------:R-:W-:-:S02]  /*03d0*/  MOV R123, 0xff800000 ;  /* 0xff800000007b7802 */ /* 0x000fc40000000f00 */
        /* <DEDUP_REMOVED lines=17> */
[C---:B------:R-:W-:Y:S01]  /*04f0*/  IADD3 R5, R108.reuse, 0x160, RZ ;  /* 0x000001606c057810 */ /* 0x040fe20007ffe0ff */
[C---:B------:R-:W-:Y:S01]  /*0500*/  VIADD R24, R108.reuse, 0x220 ;  /* 0x000002206c187836 */ /* 0x040fe20000000000 */
[----:B------:R-:W-:Y:S01]  /*0510*/  MOV R87, 0xff800000 ;  /* 0xff80000000577802 */ /* 0x000fe20000000f00 */
[C---:B------:R-:W-:Y:S01]  /*0520*/  VIADD R28, R108.reuse, 0x260 ;  /* 0x000002606c1c7836 */ /* 0x040fe20000000000 */
[----:B------:R-:W-:Y:S01]  /*0530*/  ISETP.GE.AND P2, PT, R5, R98, PT ;  /* 0x000000620500720c */ /* 0x000fe20003f46270 */
[----:B------:R-:W-:-:S02]  /*0540*/  VIADD R5, R108, 0x1a0 ;  /* 0x000001a06c057836 */ /* 0x000fc40000000000 */
[----:B-----5:R-:W-:Y:S01]  /*0550*/  @!P3 HADD2.F32 R87, -RZ, R10.H0_H0 ;  /* 0x2000000aff57b230 */ /* 0x020fe20000004100 */
[-C--:B------:R-:W-:Y:S01]  /*0560*/  ISETP.GE.AND P3, PT, R24, R98.reuse, PT ;  /* 0x000000621800720c */ /* 0x080fe20003f66270 */
[----:B------:R-:W-:Y:S01]  /*0570*/  IMAD.MOV.U32 R83, RZ, RZ, -0x800000 ;  /* 0xff800000ff537424 */ /* 0x000fe200078e00ff */
[-C--:B------:R-:W-:Y:S01]  /*0580*/  ISETP.GE.AND P5, PT, R5, R98.reuse, PT ;  /* 0x000000620500720c */ /* 0x080fe20003fa6270 */
[----:B------:R-:W-:Y:S01]  /*0590*/  @!P6 HADD2.F32 R83, -RZ, R6.H0_H0 ;  /* 0x20000006ff53e230 */ /* 0x000fe20000004100 */
[-C--:B------:R-:W-:Y:S01]  /*05a0*/  ISETP.GE.AND P6, PT, R28, R98.reuse, PT ;  /* 0x000000621c00720c */ /* 0x080fe20003fc6270 */
[C---:B------:R-:W-:Y:S01]  /*05b0*/  VIADD R32, R108.reuse, 0x2a0 ;  /* 0x000002a06c207836 */ /* 0x040fe20000000000 */
[----:B------:R-:W-:Y:S01]  /*05c0*/  MOV R79, 0xff800000 ;  /* 0xff800000004f7802 */ /* 0x000fe20000000f00 */
[C---:B------:R-:W-:Y:S01]  /*05d0*/  VIADD R36, R108.reuse, 0x2e0 ;  /* 0x000002e06c247836 */ /* 0x040fe20000000000 */
[----:B------:R-:W-:Y:S01]  /*05e0*/  MOV R75, 0xff800000 ;  /* 0xff800000004b7802 */ /* 0x000fe20000000f00 */
[----:B------:R-:W5:Y:S04]  /*05f0*/  @!P2 LDG.E.U16 R5, desc[UR4][R2.64+0x2c0] ;  /* 0x0002c0040205a981 */ /* 0x000f68000c1e1500 */
[----:B------:R-:W5:Y:S04]  /*0600*/  @!P3 LDG.E.U16 R9, desc[UR4][R2.64+0x440] ;  /* 0x000440040209b981 */ /* 0x000f68000c1e1500 */
        /* <DEDUP_REMOVED lines=16> */
[C---:B------:R-:W-:Y:S01]  /*0710*/  IADD3 R26, R108.reuse, 0x240, RZ ;  /* 0x000002406c1a7810 */ /* 0x040fe20007ffe0ff */
[----:B------:R-:W-:Y:S01]  /*0720*/  VIADD R42, R108, 0x340 ;  /* 0x000003406c2a7836 */ /* 0x000fe20000000000 */
[----:B------:R-:W-:Y:S01]  /*0730*/  MOV R85, 0xff800000 ;  /* 0xff80000000557802 */ /* 0x000fe20000000f00 */
[----:B-----5:R-:W-:Y:S01]  /*0740*/  @!P3 HADD2.F32 R73, -RZ, R9.H0_H0 ;  /* 0x20000009ff49b230 */ /* 0x020fe20000004100 */
[-C--:B------:R-:W-:Y:S01]  /*0750*/  ISETP.GE.AND P3, PT, R38, R98.reuse, PT ;  /* 0x000000622600720c */ /* 0x080fe20003f66270 */
[----:B------:R-:W-:Y:S01]  /*0760*/  IMAD.MOV.U32 R69, RZ, RZ, -0x800000 ;  /* 0xff800000ff457424 */ /* 0x000fe200078e00ff */
[----:B------:R-:W-:Y:S01]  /*0770*/  MOV R81, 0xff800000 ;  /* 0xff80000000517802 */ /* 0x000fe20000000f00 */
[----:B------:R-:W-:Y:S01]  /*0780*/  @!P2 HADD2.F32 R85, -RZ, R5.H0_H0 ;  /* 0x20000005ff55a230 */ /* 0x000fe20000004100 */
[-C--:B------:R-:W-:Y:S01]  /*0790*/  ISETP.GE.AND P2, PT, R26, R98.reuse, PT ;  /* 0x000000621a00720c */ /* 0x080fe20003f46270 */
[----:B------:R-:W-:Y:S01]  /*07a0*/  @!P5 HADD2.F32 R81, -RZ, R7.H0_H0 ;  /* 0x20000007ff51d230 */ /* 0x000fe20000004100 */
        /* <DEDUP_REMOVED lines=75> */
[----:B------:R-:W-:-:S04]  /*0c60*/  VIADD R78, R108, 0x580 ;  /* 0x000005806c4e7836 */ /* 0x000fc80000000000 */
        /* <DEDUP_REMOVED lines=22> */
[----:B------:R-:W-:Y:S01]  /*0dd0*/  MOV R39, 0xff800000 ;  /* 0xff80000000277802 */ /* 0x000fe20000000f00 */
[----:B------:R-:W-:-:S02]  /*0de0*/  IMAD.MOV.U32 R27, RZ, RZ, -0x800000 ;  /* 0xff800000ff1b7424 */ /* 0x000fc400078e00ff */
        /* <DEDUP_REMOVED lines=31> */
[----:B------:R-:W-:Y:S01]  /*0fe0*/  IADD3 R12, R108, 0x6c0, RZ ;  /* 0x000006c06c0c7810 */ /* 0x000fe20007ffe0ff */
[----:B------:R-:W-:Y:S01]  /*0ff0*/  IMAD.MOV.U32 R29, RZ, RZ, -0x800000 ;  /* 0xff800000ff1d7424 */ /* 0x000fe200078e00ff */
[----:B------:R-:W-:Y:S01]  /*1000*/  MOV R25, 0xff800000 ;  /* 0xff80000000197802 */ /* 0x000fe20000000f00 */
[----:B------:R-:W-:Y:S02]  /*1010*/  IMAD.MOV.U32 R102, RZ, RZ, -0x800000 ;  /* 0xff800000ff667424 */ /* 0x000fe400078e00ff */
        /* <DEDUP_REMOVED lines=21> */
[C---:B------:R-:W-:Y:S01]  /*1170*/  VIADD R11, R108.reuse, 0x6e0 ;  /* 0x000006e06c0b7836 */ /* 0x040fe20000000000 */
[----:B------:R-:W-:Y:S02]  /*1180*/  MOV R110, 0xff800000 ;  /* 0xff800000006e7802 */ /* 0x000fe40000000f00 */
[C---:B------:R-:W-:Y:S02]  /*1190*/  IADD3 R96, R108.reuse, 0x6a0, RZ ;  /* 0x000006a06c607810 */ /* 0x040fe40007ffe0ff */
[C---:B------:R-:W-:Y:S01]  /*11a0*/  IADD3 R4, R108.reuse, 0x7c0, RZ ;  /* 0x000007c06c047810 */ /* 0x040fe20007ffe0ff */
[----:B------:R-:W-:Y:S01]  /*11b0*/  IMAD.MOV.U32 R121, RZ, RZ, -0x800000 ;  /* 0xff800000ff797424 */ /* 0x000fe200078e00ff */
[----:B------:R-:W-:Y:S01]  /*11c0*/  MOV R15, 0xff800000 ;  /* 0xff800000000f7802 */ /* 0x000fe20000000f00 */
[C---:B------:R-:W-:Y:S02]  /*11d0*/  VIADD R10, R108.reuse, 0x700 ;  /* 0x000007006c0a7836 */ /* 0x040fe40000000000 */
[----:B------:R-:W-:-:S02]  /*11e0*/  VIADD R9, R108, 0x720 ;  /* 0x000007206c097836 */ /* 0x000fc40000000000 */
[----:B-----5:R-:W-:Y:S01]  /*11f0*/  @!P3 HADD2.F32 R110, -RZ, R111.H0_H0 ;  /* 0x2000006fff6eb230 */ /* 0x020fe20000004100 */
[----:B------:R-:W-:Y:S02]  /*1200*/  ISETP.GE.AND P3, PT, R112, 0x1, PT ;  /* 0x000000017000780c */ /* 0x000fe40003f66270 */
[----:B------:R-:W-:Y:S01]  /*1210*/  MOV R112, 0xff800000 ;  /* 0xff80000000707802 */ /* 0x000fe20000000f00 */
[----:B------:R-:W-:Y:S01]  /*1220*/  @!P2 HADD2.F32 R15, -RZ, R5.H0_H0 ;  /* 0x20000005ff0fa230 */ /* 0x000fe20000004100 */
[-C--:B------:R-:W-:Y:S01]  /*1230*/  ISETP.GE.AND P2, PT, R96, R98.reuse, PT ;  /* 0x000000626000720c */ /* 0x080fe20003f46270 */
[----:B------:R-:W-:Y:S01]  /*1240*/  @!P5 HADD2.F32 R121, -RZ, R7.H0_H0 ;  /* 0x20000007ff79d230 */ /* 0x000fe20000004100 */
[-C--:B------:R-:W-:Y:S01]  /*1250*/  ISETP.GE.AND P5, PT, R11, R98.reuse, PT ;  /* 0x000000620b00720c */ /* 0x080fe20003fa6270 */
[----:B------:R-:W-:Y:S01]  /*1260*/  @!P6 HADD2.F32 R112, -RZ, R6.H0_H0 ;  /* 0x20000006ff70e230 */ /* 0x000fe20000004100 */
[-C--:B------:R-:W-:Y:S02]  /*1270*/  ISETP.GE.AND P6, PT, R4, R98.reuse, PT ;  /* 0x000000620400720c */ /* 0x080fe40003fc6270 */
[----:B------:R-:W-:-:S02]  /*1280*/  ISETP.GE.AND P4, PT, R10, R98, PT ;  /* 0x000000620a00720c */ /* 0x000fc40003f86270 */
        /* <DEDUP_REMOVED lines=8> */
[----:B------:R-:W-:Y:S01]  /*1310*/  IMAD.MOV.U32 R111, RZ, RZ, -0x800000 ;  /* 0xff800000ff6f7424 */ /* 0x000fe200078e00ff */
[----:B------:R-:W-:Y:S01]  /*1320*/  MOV R120, 0xff800000 ;  /* 0xff80000000787802 */ /* 0x000fe20000000f00 */
[----:B------:R-:W-:Y:S01]  /*1330*/  IMAD.MOV.U32 R113, RZ, RZ, -0x800000 ;  /* 0xff800000ff717424 */ /* 0x000fe200078e00ff */
[----:B------:R-:W-:Y:S02]  /*1340*/  MOV R114, 0xff800000 ;  /* 0xff80000000727802 */ /* 0x000fe40000000f00 */
[----:B------:R-:W-:Y:S02]  /*1350*/  IADD3 R6, R108, 0x780, RZ ;  /* 0x000007806c067810 */ /* 0x000fe40007ffe0ff */
[----:B------:R-:W-:Y:S01]  /*1360*/  FSETP.GT.FTZ.AND P0, PT, R104, R101, PT ;  /* 0x000000656800720b */ /* 0x000fe20003f14000 */
[----:B---3--:R-:W-:Y:S02]  /*1370*/  @!P2 HADD2.F32 R111, -RZ, R5.H0_H0 ;  /* 0x20000005ff6fa230 */ /* 0x008fe40000004100 */
[----:B------:R-:W-:-:S02]  /*1380*/  VIADD R5, R108, 0x7a0 ;  /* 0x000007a06c057836 */ /* 0x000fc40000000000 */
[----:B----4-:R-:W-:Y:S02]  /*1390*/  @!P5 HADD2.F32 R113, -RZ, R7.H0_H0 ;  /* 0x20000007ff71d230 */ /* 0x010fe40000004100 */
[----:B------:R-:W-:Y:S01]  /*13a0*/  VIADD R7, R108, 0x760 ;  /* 0x000007606c077836 */ /* 0x000fe20000000000 */
[-C--:B------:R-:W-:Y:S01]  /*13b0*/  ISETP.GE.AND P5, PT, R5, R98.reuse, PT ;  /* 0x000000620500720c */ /* 0x080fe20003fa6270 */
[----:B-----5:R-:W-:Y:S02]  /*13c0*/  @!P4 HADD2.F32 R114, -RZ, R115.H0_H0 ;  /* 0x20000073ff72c230 */ /* 0x020fe40000004100 */
[----:B------:R-:W-:Y:S01]  /*13d0*/  IMAD.MOV.U32 R115, RZ, RZ, -0x800000 ;  /* 0xff800000ff737424 */ /* 0x000fe200078e00ff */
[-C--:B------:R-:W-:Y:S01]  /*13e0*/  ISETP.GE.AND P2, PT, R7, R98.reuse, PT ;  /* 0x000000620700720c */ /* 0x080fe20003f46270 */
[----:B------:R-:W-:Y:S01]  /*13f0*/  @!P1 HADD2.F32 R115, -RZ, R100.H0_H0 ;  /* 0x20000064ff739230 */ /* 0x000fe20000004100 */
[----:B------:R-:W-:-:S07]  /*1400*/  ISETP.GE.AND P4, PT, R6, R98, PT ;  /* 0x000000620600720c */ /* 0x000fce0003f86270 */
        /* <DEDUP_REMOVED lines=124> */
[----:B----4-:R-:W-:-:S03]  /*1bd0*/  @!P2 HADD2.F32 R117, -RZ, R118.H0_H0 ;  /* 0x20000076ff75a230 */ /* 0x010fc60000004100 */
[----:B------:R-:W-:Y:S02]  /*1be0*/  FSEL R2, R3, R116, P0 ;  /* 0x0000007403027208 */ /* 0x000fe40000000000 */
[----:B------:R-:W-:Y:S02]  /*1bf0*/  MOV R118, 0xff800000 ;  /* 0xff80000000767802 */ /* 0x000fe40000000f00 */
[----:B------:R-:W-:Y:S01]  /*1c00*/  FSETP.GT.FTZ.AND P0, PT, R2, R117, PT ;  /* 0x000000750200720b */ /* 0x000fe20003f14000 */
[----:B-----5:R-:W-:-:S03]  /*1c10*/  @!P4 HADD2.F32 R118, -RZ, R119.H0_H0 ;  /* 0x20000077ff76c230 */ /* 0x020fc60000004100 */
[----:B------:R-:W-:Y:S01]  /*1c20*/  FSEL R3, R2, R117, P0 ;  /* 0x0000007502037208 */ /* 0x000fe20000000000 */
[----:B------:R-:W-:-:S03]  /*1c30*/  IMAD.MOV.U32 R119, RZ, RZ, -0x800000 ;  /* 0xff800000ff777424 */ /* 0x000fc600078e00ff */
[----:B------:R-:W-:Y:S01]  /*1c40*/  FSETP.GT.FTZ.AND P0, PT, R3, R118, PT ;  /* 0x000000760300720b */ /* 0x000fe20003f14000 */
[----:B---3--:R-:W-:-:S03]  /*1c50*/  @!P5 HADD2.F32 R119, -RZ, R100.H0_H0 ;  /* 0x20000064ff77d230 */ /* 0x008fc60000004100 */
        /* <DEDUP_REMOVED lines=296> */
[----:B------:R-:W-:-:S05]  /*2ee0*/  F2FP.F16.F32.PACK_AB R104, RZ, R104 ;  /* 0x00000068ff68723e */ /* 0x000fca00000000ff */
[----:B------:R0:W-:Y:S01]  /*2ef0*/  STG.E.U16 desc[UR4][R2.64], R104 ;  /* 0x0000006802007986 */ /* 0x0001e2000c101504 */
[----:B------:R-:W-:Y:S05]  /*2f00*/  @P0 EXIT ;  /* 0x000000000000094d */ /* 0x000fea0003800000 */
[----:B------:R-:W-:Y:S01]  /*2f10*/  ISETP.GE.AND P0, PT, R14, R13, PT ;  /* 0x0000000d0e00720c */ /* 0x000fe20003f06270 */
[----:B------:R-:W-:-:S05]  /*2f20*/  FFMA.FTZ R101, R106, -0.69314718246459960938, R101 ;  /* 0xbf3172186a657823 */ /* 0x000fca0000010065 */
[----:B------:R-:W-:-:S05]  /*2f30*/  F2FP.F16.F32.PACK_AB R101, RZ, R101 ;  /* 0x00000065ff65723e */ /* 0x000fca00000000ff */
[----:B------:R1:W-:Y:S02]  /*2f40*/  STG.E.U16 desc[UR4][R2.64+0x40], R101 ;  /* 0x0000406502007986 */ /* 0x0003e4000c101504 */
        /* <DEDUP_REMOVED lines=11> */
[----:B------:R-:W4:Y:S01]  /*3000*/  S2R R14, SR_TID.X ;  /* 0x00000000000e7919 */ /* 0x000f220000002100 */
[----:B------:R-:W-:-:S05]  /*3010*/  FFMA.FTZ R98, R106, -0.69314718246459960938, R98 ;  /* 0xbf3172186a627823 */ /* 0x000fca0000010062 */
[----:B------:R-:W-:-:S05]  /*3020*/  F2FP.F16.F32.PACK_AB R98, RZ, R98 ;  /* 0x00000062ff62723e */ /* 0x000fca00000000ff */
[----:B------:R0:W-:Y:S01]  /*3030*/  STG.E.U16 desc[UR4][R2.64+0x100], R98 ;  /* 0x0001006202007986 */ /* 0x0001e2000c101504 */
[----:B----4-:R-:W-:-:S05]  /*3040*/  VIADD R16, R14, 0xa0 ;  /* 0x000000a00e107836 */ /* 0x010fca0000000000 */
[----:B------:R-:W-:-:S13]  /*3050*/  ISETP.GE.AND P0, PT, R16, R13, PT ;  /* 0x0000000d1000720c */ /* 0x000fda0003f06270 */
[----:B0-----:R-:W-:Y:S05]  /*3060*/  @P0 EXIT ;  /* 0x000000000000094d */ /* 0x001fea0003800000 */
[----:B------:R-:W-:Y:S01]  /*3070*/  IADD3 R16, R14, 0xc0, RZ ;  /* 0x000000c00e107810 */ /* 0x000fe20007ffe0ff */
[----:B------:R-:W-:-:S03]  /*3080*/  FFMA.FTZ R97, R106, -0.69314718246459960938, R97 ;  /* 0xbf3172186a617823 */ /* 0x000fc60000010061 */
[----:B------:R-:W-:Y:S02]  /*3090*/  ISETP.GE.AND P0, PT, R16, R13, PT ;  /* 0x0000000d1000720c */ /* 0x000fe40003f06270 */
[----:B------:R-:W-:-:S05]  /*30a0*/  F2FP.F16.F32.PACK_AB R97, RZ, R97 ;  /* 0x00000061ff61723e */ /* 0x000fca00000000ff */
[----:B------:R0:W-:Y:S06]  /*30b0*/  STG.E.U16 desc[UR4][R2.64+0x140], R97 ;  /* 0x0001406102007986 */ /* 0x0001ec000c101504 */
[----:B------:R-:W-:Y:S05]  /*30c0*/  @P0 EXIT ;  /* 0x000000000000094d */ /* 0x000fea0003800000 */
[----:B------:R-:W-:Y:S02]  /*30d0*/  VIADD R16, R14, 0xe0 ;  /* 0x000000e00e107836 */ /* 0x000fe40000000000 */
[----:B------:R-:W-:-:S03]  /*30e0*/  FFMA.FTZ R95, R106, -0.69314718246459960938, R95 ;  /* 0xbf3172186a5f7823 */ /* 0x000fc6000001005f */
[----:B------:R-:W-:Y:S02]  /*30f0*/  ISETP.GE.AND P0, PT, R16, R13, PT ;  /* 0x0000000d1000720c */ /* 0x000fe40003f06270 */
[----:B------:R-:W-:-:S05]  /*3100*/  F2FP.F16.F32.PACK_AB R95, RZ, R95 ;  /* 0x0000005fff5f723e */ /* 0x000fca00000000ff */
[----:B------:R4:W-:Y:S06]  /*3110*/  STG.E.U16 desc[UR4][R2.64+0x180], R95 ;  /* 0x0001805f02007986 */ /* 0x0009ec000c101504 */
[----:B------:R-:W-:Y:S05]  /*3120*/  @P0 EXIT ;  /* 0x000000000000094d */ /* 0x000fea0003800000 */
        /* <DEDUP_REMOVED lines=287> */
[----:B------:R-:W-:-:S05]  /*4320*/  FFMA.FTZ R106, R106, -0.69314718246459960938, R122 ;  /* 0xbf3172186a6a7823 */ /* 0x000fca000001007a */
[----:B------:R-:W-:-:S05]  /*4330*/  F2FP.F16.F32.PACK_AB R106, RZ, R106 ;  /* 0x0000006aff6a723e */ /* 0x000fca00000000ff */
[----:B------:R-:W-:Y:S01]  /*4340*/  STG.E.U16 desc[UR4][R2.64+0xfc0], R106 ;  /* 0x000fc06a02007986 */ /* 0x000fe2000c101504 */
[----:B------:R-:W-:Y:S05]  /*4350*/  EXIT ;  /* 0x000000000000794d */ /* 0x000fea0003800000 */
.L_x_5703:
        /* <DEDUP_REMOVED lines=10> */
.L_x_11992:


//--------------------- .text._ZN43_GLOBAL__N__9ae7fba5_10_SoftMax_cu_9f978f6320softmax_warp_forwardIN3c104HalfES2_fLi10ELb1ELb0EEEvPT0_PKT_iiiPKbib --------------------------
	.section	.text._ZN43_GLOBAL__N__9ae7fba5_10_SoftMax_cu_9f978f6320softmax_warp_forwardIN3c104HalfES2_fLi10ELb1ELb0EEEvPT0_PKT_iiiPKbib,"ax",@progbits
	.align	128
.text._ZN43_GLOBAL__N__9ae7fba5_10_SoftMax_cu_9f978f6320softmax_warp_forwardIN3c104HalfES2_fLi10ELb1ELb0EEEvPT0_PKT_iiiPKbib:
        .type           _ZN43_GLOBAL__N__9ae7fba5_10_SoftMax_cu_9f978f6320softmax_warp_forwardIN3c104HalfES2_fLi10ELb1ELb0EEEvPT0_PKT_iiiPKbib,@function
        .size           _ZN43_GLOBAL__N__9ae7fba5_10_SoftMax_cu_9f978f6320softmax_warp_forwardIN3c104HalfES2_fLi10ELb1ELb0EEEvPT0_PKT_iiiPKbib,(.L_x_11993 - _ZN43_GLOBAL__N__9ae7fba5_10_SoftMax_cu_9f978f6320softmax_warp_forwardIN3c104HalfES2_fLi10ELb1ELb0EEEvPT0_PKT_iiiPKbib)
        .other          _ZN43_GLOBAL__N__9ae7fba5_10_SoftMax_cu_9f978f6320softmax_warp_forwardIN3c104HalfES2_fLi10ELb1ELb0EEEvPT0_PKT_iiiPKbib,@"STO_CUDA_ENTRY STV_DEFAULT"
_ZN43_GLOBAL__N__9ae7fba5_10_SoftMax_cu_9f978f6320softmax_warp_forwardIN3c104HalfES2_fLi10ELb1ELb0EEEvPT0_PKT_iiiPKbib:
        /* <DEDUP_REMOVED lines=17> */
[-C--:B------:R-:W-:Y:S02]  /*0110*/  ISETP.GE.AND P4, PT, R27, R42.reuse, PT ;  /* 0x0000002a1b00720c */ /* 0x080fe40003f86270 */
[----:B------:R-:W-:Y:S01]  /*0120*/  ISETP.GE.AND P3, PT, R25, R42, PT ;  /* 0x0000002a1900720c */ /* 0x000fe20003f66270 */
[----:B0-----:R-:W-:-:S08]  /*0130*/  IMAD.WIDE R2, R26, 0x2, R2 ;  /* 0x000000021a027825 */ /* 0x001fd000078e0202 */
        /* <DEDUP_REMOVED lines=10> */
[C---:B------:R-:W-:Y:S01]  /*01e0*/  IADD3 R21, R29.reuse, 0xc0, RZ ;  /* 0x000000c01d157810 */ /* 0x040fe20007ffe0ff */
[----:B------:R-:W-:Y:S01]  /*01f0*/  VIADD R20, R29, 0xe0 ;  /* 0x000000e01d147836 */ /* 0x000fe20000000000 */
[----:B------:R-:W-:Y:S01]  /*0200*/  MOV R30, 0xff800000 ;  /* 0xff800000001e7802 */ /* 0x000fe20000000f00 */
[----:B------:R-:W-:Y:S01]  /*0210*/  IMAD.MOV.U32 R40, RZ, RZ, -0x800000 ;  /* 0xff800000ff287424 */ /* 0x000fe200078e00ff */
[-C--:B------:R-:W-:Y:S02]  /*0220*/  ISETP.GE.AND P0, PT, R22, R42.reuse, PT ;  /* 0x0000002a1600720c */ /* 0x080fe40003f06270 */
[----:B------:R-:W-:Y:S01]  /*0230*/  ISETP.GE.AND P6, PT, R21, R42, PT ;  /* 0x0000002a1500720c */ /* 0x000fe20003fc6270 */
[----:B------:R-:W-:-:S10]  /*0240*/  VIADD R19, R29, 0x100 ;  /* 0x000001001d137836 */ /* 0x000fd40000000000 */
[----:B------:R-:W5:Y:S01]  /*0250*/  @!P0 LDG.E.U16 R7, desc[UR4][R2.64+0x140] ;  /* 0x0001400402078981 */ /* 0x000f62000c1e1500 */
[----:B------:R-:W-:Y:S01]  /*0260*/  IMAD.MOV.U32 R31, RZ, RZ, -0x800000 ;  /* 0xff800000ff1f7424 */ /* 0x000fe200078e00ff */
[C---:B------:R-:W-:Y:S01]  /*0270*/  IADD3 R9, R29.reuse, 0x120, RZ ;  /* 0x000001201d097810 */ /* 0x040fe20007ffe0ff */
[----:B------:R-:W-:Y:S01]  /*0280*/  IMAD.MOV.U32 R32, RZ, RZ, -0x800000 ;  /* 0xff800000ff207424 */ /* 0x000fe200078e00ff */
[----:B------:R-:W-:Y:S01]  /*0290*/  IADD3 R11, R29, 0x160, RZ ;  /* 0x000001601d0b7810 */ /* 0x000fe20007ffe0ff */
[----:B------:R-:W-:Y:S02]  /*02a0*/  IMAD.MOV.U32 R33, RZ, RZ, -0x800000 ;  /* 0xff800000ff217424 */ /* 0x000fe400078e00ff */
[----:B--2---:R-:W-:Y:S01]  /*02b0*/  @!P5 HADD2.F32 R40, -RZ, R8.H0_H0 ;  /* 0x20000008ff28d230 */ /* 0x004fe20000004100 */
[-C--:B------:R-:W-:Y:S01]  /*02c0*/  ISETP.GE.AND P5, PT, R20, R42.reuse, PT ;  /* 0x0000002a1400720c */ /* 0x080fe20003fa6270 */
[----:B---3--:R-:W-:Y:S01]  /*02d0*/  @!P4 HADD2.F32 R30, -RZ, R0.H0_H0 ;  /* 0x20000000ff1ec230 */ /* 0x008fe20000004100 */
[-C--:B------:R-:W-:Y:S01]  /*02e0*/  ISETP.GE.AND P4, PT, R19, R42.reuse, PT ;  /* 0x0000002a1300720c */ /* 0x080fe20003f86270 */
[----:B------:R-:W2:Y:S01]  /*02f0*/  @!P6 LDG.E.U16 R0, desc[UR4][R2.64+0x180] ;  /* 0x000180040200e981 */ /* 0x000ea2000c1e1500 */
[----:B----4-:R-:W-:Y:S01]  /*0300*/  @!P3 HADD2.F32 R31, -RZ, R4.H0_H0 ;  /* 0x20000004ff1fb230 */ /* 0x010fe20000004100 */
[----:B------:R-:W-:-:S08]  /*0310*/  ISETP.GE.AND P3, PT, R9, R42, PT ;  /* 0x0000002a0900720c */ /* 0x000fd00003f66270 */
[----:B------:R-:W3:Y:S01]  /*0320*/  @!P5 LDG.E.U16 R4, desc[UR4][R2.64+0x1c0] ;  /* 0x0001c0040204d981 */ /* 0x000ee2000c1e1500 */
[----:B------:R-:W-:-:S03]  /*0330*/  IADD3 R9, R29, 0x140, RZ ;  /* 0x000001401d097810 */ /* 0x000fc60007ffe0ff */
[----:B------:R-:W4:Y:S01]  /*0340*/  @!P4 LDG.E.U16 R8, desc[UR4][R2.64+0x200] ;  /* 0x000200040208c981 */ /* 0x000f22000c1e1500 */
[----:B-----5:R-:W-:Y:S01]  /*0350*/  @!P2 HADD2.F32 R32, -RZ, R5.H0_H0 ;  /* 0x20000005ff20a230 */ /* 0x020fe20000004100 */
[-C--:B------:R-:W-:Y:S02]  /*0360*/  ISETP.GE.AND P2, PT, R9, R42.reuse, PT ;  /* 0x0000002a0900720c */ /* 0x080fe40003f46270 */
[----:B------:R-:W5:Y:S11]  /*0370*/  @!P3 LDG.E.U16 R5, desc[UR4][R2.64+0x240] ;  /* 0x000240040205b981 */ /* 0x000f76000c1e1500 */
[----:B------:R-:W5:Y:S01]  /*0380*/  @!P2 LDG.E.U16 R9, desc[UR4][R2.64+0x280] ;  /* 0x000280040209a981 */ /* 0x000f62000c1e1500 */
[----:B------:R-:W-:Y:S01]  /*0390*/  @!P1 HADD2.F32 R33, -RZ, R6.H0_H0 ;  /* 0x20000006ff219230 */ /* 0x000fe20000004100 */
[----:B------:R-:W-:-:S13]  /*03a0*/  ISETP.GE.AND P1, PT, R11, R42, PT ;  /* 0x0000002a0b00720c */ /* 0x000fda0003f26270 */
[----:B------:R-:W5:Y:S01]  /*03b0*/  @!P1 LDG.E.U16 R6, desc[UR4][R2.64+0x2c0] ;  /* 0x0002c00402069981 */ /* 0x000f62000c1e1500 */
[----:B------:R-:W-:Y:S01]  /*03c0*/  IADD3 R11, R29, 0x180, RZ ;  /* 0x000001801d0b7810 */ /* 0x000fe20007ffe0ff */
[----:B------:R-:W-:Y:S02]  /*03d0*/  IMAD.MOV.U32 R34, RZ, RZ, -0x800000 ;  /* 0xff800000ff227424 */ /* 0x000fe400078e00ff */
[----:B------:R-:W-:Y:S02]  /*03e0*/  IMAD.MOV.U32 R35, RZ, RZ, -0x800000 ;  /* 0xff800000ff237424 */ /* 0x000fe400078e00ff */
[----:B------:R-:W-:Y:S01]  /*03f0*/  @!P0 HADD2.F32 R34, -RZ, R7.H0_H0 ;  /* 0x20000007ff228230 */ /* 0x000fe20000004100 */
[----:B------:R-:W-:Y:S01]  /*0400*/  ISETP.GE.AND P0, PT, R11, R42, PT ;  /* 0x0000002a0b00720c */ /* 0x000fe20003f06270 */
[----:B------:R-:W-:Y:S01]  /*0410*/  IMAD.MOV.U32 R36, RZ, RZ, -0x800000 ;  /* 0xff800000ff247424 */ /* 0x000fe200078e00ff */
[----:B------:R-:W-:Y:S01]  /*0420*/  IADD3 R7, R29, 0x1a0, RZ ;  /* 0x000001a01d077810 */ /* 0x000fe20007ffe0ff */
[----:B------:R-:W-:-:S10]  /*0430*/  IMAD.MOV.U32 R37, RZ, RZ, -0x800000 ;  /* 0xff800000ff257424 */ /* 0x000fd400078e00ff */
[----:B------:R-:W5:Y:S01]  /*0440*/  @!P0 LDG.E.U16 R10, desc[UR4][R2.64+0x300] ;  /* 0x00030004020a8981 */ /* 0x000f62000c1e1500 */
[C---:B------:R-:W-:Y:S01]  /*0450*/  IADD3 R18, R29.reuse, 0x200, RZ ;  /* 0x000002001d127810 */ /* 0x040fe20007ffe0ff */
[----:B------:R-:W-:Y:S01]  /*0460*/  IMAD.MOV.U32 R38, RZ, RZ, -0x800000 ;  /* 0xff800000ff267424 */ /* 0x000fe200078e00ff */
[C---:B------:R-:W-:Y:S01]  /*0470*/  IADD3 R17, R29.reuse, 0x220, RZ ;  /* 0x000002201d117810 */ /* 0x040fe20007ffe0ff */
[----:B------:R-:W-:Y:S01]  /*0480*/  IMAD.MOV.U32 R39, RZ, RZ, -0x800000 ;  /* 0xff800000ff277424 */ /* 0x000fe200078e00ff */
[----:B------:R-:W-:Y:S01]  /*0490*/  IADD3 R16, R29, 0x240, RZ ;  /* 0x000002401d107810 */ /* 0x000fe20007ffe0ff */
[----:B------:R-:W-:Y:S02]  /*04a0*/  IMAD.MOV.U32 R69, RZ, RZ, -0x800000 ;  /* 0xff800000ff457424 */ /* 0x000fe400078e00ff */
[----:B--2---:R-:W-:Y:S01]  /*04b0*/  @!P6 HADD2.F32 R35, -RZ, R0.H0_H0 ;  /* 0x20000000ff23e230 */ /* 0x004fe20000004100 */
[----:B------:R-:W-:Y:S02]  /*04c0*/  ISETP.GE.AND P6, PT, R7, R42, PT ;  /* 0x0000002a0700720c */ /* 0x000fe40003fc6270 */
[----:B------:R-:W-:Y:S01]  /*04d0*/  IADD3 R7, R29, 0x1c0, RZ ;  /* 0x000001c01d077810 */ /* 0x000fe20007ffe0ff */
[----:B---3--:R-:W-:-:S03]  /*04e0*/  @!P5 HADD2.F32 R36, -RZ, R4.H0_H0 ;  /* 0x20000004ff24d230 */ /* 0x008fc60000004100 */
[----:B------:R-:W-:Y:S02]  /*04f0*/  ISETP.GE.AND P5, PT, R7, R42, PT ;  /* 0x0000002a0700720c */ /* 0x000fe40003fa6270 */
[----:B------:R-:W-:Y:S01]  /*0500*/  IADD3 R7, R29, 0x1e0, RZ ;  /* 0x000001e01d077810 */ /* 0x000fe20007ffe0ff */
[----:B----4-:R-:W-:-:S04]  /*0510*/  @!P4 HADD2.F32 R37, -RZ, R8.H0_H0 ;  /* 0x20000008ff25c230 */ /* 0x010fc80000004100 */
[----:B------:R-:W2:Y:S01]  /*0520*/  @!P6 LDG.E.U16 R0, desc[UR4][R2.64+0x340] ;  /* 0x000340040200e981 */ /* 0x000ea2000c1e1500 */
[-C--:B------:R-:W-:Y:S01]  /*0530*/  ISETP.GE.AND P4, PT, R7, R42.reuse, PT ;  /* 0x0000002a0700720c */ /* 0x080fe20003f86270 */
[----:B-----5:R-:W-:Y:S01]  /*0540*/  @!P3 HADD2.F32 R38, -RZ, R5.H0_H0 ;  /* 0x20000005ff26b230 */ /* 0x020fe20000004100 */
[----:B------:R-:W-:-:S03]  /*0550*/  ISETP.GE.AND P3, PT, R18, R42, PT ;  /* 0x0000002a1200720c */ /* 0x000fc60003f66270 */
[----:B------:R-:W3:Y:S08]  /*0560*/  @!P5 LDG.E.U16 R4, desc[UR4][R2.64+0x380] ;  /* 0x000380040204d981 */ /* 0x000ef0000c1e1500 */
[----:B------:R-:W4:Y:S01]  /*0570*/  @!P4 LDG.E.U16 R5, desc[UR4][R2.64+0x3c0] ;  /* 0x0003c0040205c981 */ /* 0x000f22000c1e1500 */
[----:B------:R-:W-:Y:S01]  /*0580*/  @!P2 HADD2.F32 R39, -RZ, R9.H0_H0 ;  /* 0x20000009ff27a230 */ /* 0x000fe20000004100 */
[----:B------:R-:W-:-:S02]  /*0590*/  ISETP.GE.AND P2, PT, R17, R42, PT ;  /* 0x0000002a1100720c */ /* 0x000fc40003f46270 */
[----:B------:R-:W5:Y:S11]  /*05a0*/  @!P3 LDG.E.U16 R7, desc[UR4][R2.64+0x400] ;  /* 0x000400040207b981 */ /* 0x000f76000c1e1500 */
[----:B------:R-:W5:Y:S01]  /*05b0*/  @!P2 LDG.E.U16 R8, desc[UR4][R2.64+0x440] ;  /* 0x000440040208a981 */ /* 0x000f62000c1e1500 */
[----:B------:R-:W-:Y:S01]  /*05c0*/  @!P1 HADD2.F32 R69, -RZ, R6.H0_H0 ;  /* 0x20000006ff459230 */ /* 0x000fe20000004100 */
[----:B------:R-:W-:-:S13]  /*05d0*/  ISETP.GE.AND P1, PT, R16, R42, PT ;  /* 0x0000002a1000720c */ /* 0x000fda0003f26270 */
[----:B------:R-:W5:Y:S01]  /*05e0*/  @!P1 LDG.E.U16 R6, desc[UR4][R2.64+0x480] ;  /* 0x0004800402069981 */ /* 0x000f62000c1e1500 */
[----:B------:R-:W-:Y:S01]  /*05f0*/  IADD3 R15, R29, 0x260, RZ ;  /* 0x000002601d0f7810 */ /* 0x000fe20007ffe0ff */
[----:B------:R-:W-:Y:S02]  /*0600*/  IMAD.MOV.U32 R41, RZ, RZ, -0x800000 ;  /* 0xff800000ff297424 */ /* 0x000fe400078e00ff */
[----:B------:R-:W-:Y:S01]  /*0610*/  @!P0 HADD2.F32 R41, -RZ, R10.H0_H0 ;  /* 0x2000000aff298230 */ /* 0x000fe20000004100 */
[----:B------:R-:W-:Y:S02]  /*0620*/  ISETP.GE.AND P0, PT, R15, R42, PT ;  /* 0x0000002a0f00720c */ /* 0x000fe40003f06270 */
[C---:B------:R-:W-:Y:S01]  /*0630*/  IADD3 R14, R29.reuse, 0x280, RZ ;  /* 0x000002801d0e7810 */ /* 0x040fe20007ffe0ff */
[----:B------:R-:W-:Y:S01]  /*0640*/  IMAD.MOV.U32 R67, RZ, RZ, -0x800000 ;  /* 0xff800000ff437424 */ /* 0x000fe200078e00ff */
[C---:B------:R-:W-:Y:S01]  /*0650*/  IADD3 R13, R29.reuse, 0x2a0, RZ ;  /* 0x000002a01d0d7810 */ /* 0x040fe20007ffe0ff */
[----:B------:R-:W-:Y:S01]  /*0660*/  IMAD.MOV.U32 R43, RZ, RZ, -0x800000 ;  /* 0xff800000ff2b7424 */ /* 0x000fe200078e00ff */
[----:B------:R-:W-:-:S07]  /*0670*/  IADD3 R12, R29, 0x2c0, RZ ;  /* 0x000002c01d0c7810 */ /* 0x000fce0007ffe0ff */
        /* <DEDUP_REMOVED lines=11> */
[----:B------:R-:W-:-:S11]  /*0730*/  ISETP.GE.AND P5, PT, R13, R42, PT ;  /* 0x0000002a0d00720c */ /* 0x000fd60003fa6270 */
[----:B------:R-:W2:Y:S01]  /*0740*/  @!P6 LDG.E.U16 R0, desc[UR4][R2.64+0x500] ;  /* 0x000500040200e981 */ /* 0x000ea2000c1e1500 */
[----:B----4-:R-:W-:Y:S01]  /*0750*/  @!P4 HADD2.F32 R65, -RZ, R5.H0_H0 ;  /* 0x20000005ff41c230 */ /* 0x010fe20000004100 */
[-C--:B------:R-:W-:Y:S01]  /*0760*/  ISETP.GE.AND P4, PT, R12, R42.reuse, PT ;  /* 0x0000002a0c00720c */ /* 0x080fe20003f86270 */
[----:B-----5:R-:W-:Y:S01]  /*0770*/  @!P3 HADD2.F32 R49, -RZ, R7.H0_H0 ;  /* 0x20000007ff31b230 */ /* 0x020fe20000004100 */
[-C--:B------:R-:W-:Y:S01]  /*0780*/  ISETP.GE.AND P3, PT, R11, R42.reuse, PT ;  /* 0x0000002a0b00720c */ /* 0x080fe20003f66270 */
[----:B------:R-:W3:Y:S10]  /*0790*/  @!P5 LDG.E.U16 R4, desc[UR4][R2.64+0x540] ;  /* 0x000540040204d981 */ /* 0x000ef4000c1e1500 */
        /* <DEDUP_REMOVED lines=8> */
[C---:B------:R-:W-:Y:S01]  /*0820*/  IADD3 R8, R29.reuse, 0x340, RZ ;  /* 0x000003401d087810 */ /* 0x040fe20007ffe0ff */
        /* <DEDUP_REMOVED lines=9> */
[----:B------:R-:W-:Y:S02]  /*08c0*/  IMAD.MOV.U32 R46, RZ, RZ, -0x800000 ;  /* 0xff800000ff2e7424 */ /* 0x000fe400078e00ff */
[----:B------:R-:W-:Y:S02]  /*08d0*/  IMAD.MOV.U32 R47, RZ, RZ, -0x800000 ;  /* 0xff800000ff2f7424 */ /* 0x000fe400078e00ff */
[----:B--2---:R-:W-:Y:S01]  /*08e0*/  @!P6 HADD2.F32 R57, -RZ, R0.H0_H0 ;  /* 0x20000000ff39e230 */ /* 0x004fe20000004100 */
[-C--:B------:R-:W-:Y:S01]  /*08f0*/  ISETP.GE.AND P6, PT, R7, R42.reuse, PT ;  /* 0x0000002a0700720c */ /* 0x080fe20003fc6270 */
[----:B---3--:R-:W-:Y:S01]  /*0900*/  @!P5 HADD2.F32 R44, -RZ, R4.H0_H0 ;  /* 0x20000004ff2cd230 */ /* 0x008fe20000004100 */
[----:B------:R-:W-:-:S11]  /*0910*/  ISETP.GE.AND P5, PT, R6, R42, PT ;  /* 0x0000002a0600720c */ /* 0x000fd60003fa6270 */
[----:B------:R-:W2:Y:S01]  /*0920*/  @!P6 LDG.E.U16 R52, desc[UR4][R2.64+0x6c0] ;  /* 0x0006c0040234e981 */ /* 0x000ea2000c1e1500 */
[----:B----4-:R-:W-:Y:S01]  /*0930*/  @!P4 HADD2.F32 R46, -RZ, R45.H0_H0 ;  /* 0x2000002dff2ec230 */ /* 0x010fe20000004100 */
[-C--:B------:R-:W-:Y:S02]  /*0940*/  ISETP.GE.AND P4, PT, R5, R42.reuse, PT ;  /* 0x0000002a0500720c */ /* 0x080fe40003f86270 */
[C---:B------:R-:W-:Y:S01]  /*0950*/  IADD3 R4, R29.reuse, 0x3c0, RZ ;  /* 0x000003c01d047810 */ /* 0x040fe20007ffe0ff */
[----:B------:R-:W-:Y:S01]  /*0960*/  IMAD.MOV.U32 R45, RZ, RZ, -0x800000 ;  /* 0xff800000ff2d7424 */ /* 0x000fe200078e00ff */
[----:B------:R-:W3:Y:S01]  /*0970*/  @!P5 LDG.E.U16 R48, desc[UR4][R2.64+0x700] ;  /* 0x000700040230d981 */ /* 0x000ee2000c1e1500 */
[----:B-----5:R-:W-:Y:S01]  /*0980*/  @!P3 HADD2.F32 R45, -RZ, R50.H0_H0 ;  /* 0x20000032ff2db230 */ /* 0x020fe20000004100 */
[----:B------:R-:W-:Y:S02]  /*0990*/  ISETP.GE.AND P3, PT, R4, R42, PT ;  /* 0x0000002a0400720c */ /* 0x000fe40003f66270 */
[----:B------:R-:W-:-:S05]  /*09a0*/  IADD3 R0, R29, 0x3e0, RZ ;  /* 0x000003e01d007810 */ /* 0x000fca0007ffe0ff */
[----:B------:R-:W4:Y:S01]  /*09b0*/  @!P4 LDG.E.U16 R54, desc[UR4][R2.64+0x740] ;  /* 0x000740040236c981 */ /* 0x000f22000c1e1500 */
[----:B------:R-:W-:Y:S01]  /*09c0*/  @!P2 HADD2.F32 R47, -RZ, R53.H0_H0 ;  /* 0x20000035ff2fa230 */ /* 0x000fe20000004100 */
[----:B------:R-:W-:-:S04]  /*09d0*/  ISETP.GE.AND P2, PT, R0, R42, PT ;  /* 0x0000002a0000720c */ /* 0x000fc80003f46270 */
[----:B------:R-:W5:Y:S09]  /*09e0*/  @!P3 LDG.E.U16 R42, desc[UR4][R2.64+0x780] ;  /* 0x00078004022ab981 */ /* 0x000f72000c1e1500 */
        /* <DEDUP_REMOVED lines=58> */
[----:B------:R-:W-:Y:S02]  /*0d90*/  IMAD.MOV.U32 R53, RZ, RZ, -0x800000 ;  /* 0xff800000ff357424 */ /* 0x000fe400078e00ff */
[----:B--2---:R-:W-:Y:S01]  /*0da0*/  @!P6 HADD2.F32 R51, -RZ, R52.H0_H0 ;  /* 0x20000034ff33e230 */ /* 0x004fe20000004100 */
[----:B------:R-:W-:-:S04]  /*0db0*/  MOV R52, 0xff800000 ;  /* 0xff80000000347802 */ /* 0x000fc80000000f00 */
[----:B------:R-:W-:Y:S01]  /*0dc0*/  FSETP.GT.FTZ.AND P0, PT, R2, R51, PT ;  /* 0x000000330200720b */ /* 0x000fe20003f14000 */
[----:B---3--:R-:W-:-:S03]  /*0dd0*/  @!P5 HADD2.F32 R52, -RZ, R48.H0_H0 ;  /* 0x20000030ff34d230 */ /* 0x008fc60000004100 */
[----:B------:R-:W-:-:S04]  /*0de0*/  FSEL R55, R2, R51, P0 ;  /* 0x0000003302377208 */ /* 0x000fc80000000000 */
        /* <DEDUP_REMOVED lines=175> */
[----:B------:R-:W-:Y:S02]  /*18e0*/  F2FP.F16.F32.PACK_AB R29, RZ, R2 ;  /* 0x00000002ff1d723e */ /* 0x000fe400000000ff */
[----:B------:R-:W-:-:S04]  /*18f0*/  LEA R2, P1, R26, UR6, 0x1 ;  /* 0x000000061a027c11 */ /* 0x000fc8000f8208ff */
[----:B------:R-:W-:-:S05]  /*1900*/  LEA.HI.X R3, R26, UR7, R3, 0x1, P1 ;  /* 0x000000071a037c11 */ /* 0x000fca00088f0c03 */
        /* <DEDUP_REMOVED lines=37> */
[----:B------:R-:W5:Y:S01]  /*1b60*/  S2R R19, SR_TID.X ;  /* 0x0000000000137919 */ /* 0x000f620000002100 */
[----:B------:R-:W-:-:S05]  /*1b70*/  FFMA.FTZ R37, R56, -0.69314718246459960938, R37 ;  /* 0xbf31721838257823 */ /* 0x000fca0000010025 */
[----:B------:R-:W-:-:S05]  /*1b80*/  F2FP.F16.F32.PACK_AB R37, RZ, R37 ;  /* 0x00000025ff25723e */ /* 0x000fca00000000ff */
[----:B------:R0:W-:Y:S01]  /*1b90*/  STG.E.U16 desc[UR4][R2.64+0x200], R37 ;  /* 0x0002002502007986 */ /* 0x0001e2000c101504 */
[----:B-----5:R-:W-:-:S04]  /*1ba0*/  IADD3 R21, R19, 0x120, RZ ;  /* 0x0000012013157810 */ /* 0x020fc80007ffe0ff */
[----:B------:R-:W-:-:S13]  /*1bb0*/  ISETP.GE.AND P0, PT, R21, R28, PT ;  /* 0x0000001c1500720c */ /* 0x000fda0003f06270 */
[----:B0-----:R-:W-:Y:S05]  /*1bc0*/  @P0 EXIT ;  /* 0x000000000000094d */ /* 0x001fea0003800000 */
        /* <DEDUP_REMOVED lines=120> */
.L_x_5704:
        /* <DEDUP_REMOVED lines=11> */
.L_x_11993:


//--------------------- .text._ZN43_GLOBAL__N__9ae7fba5_10_SoftMax_cu_9f978f6320softmax_warp_forwardIN3c104HalfES2_fLi9ELb1ELb0EEEvPT0_PKT_iiiPKbib --------------------------
	.section	.text._ZN43_GLOBAL__N__9ae7fba5_10_SoftMax_cu_9f978f6320softmax_warp_forwardIN3c104HalfES2_fLi9ELb1ELb0EEEvPT0_PKT_iiiPKbib,"ax",@progbits
	.align	128
.text._ZN43_GLOBAL__N__9ae7fba5_10_SoftMax_cu_9f978f6320softmax_warp_forwardIN3c104HalfES2_fLi9ELb1ELb0EEEvPT0_PKT_iiiPKbib:
        .type           _ZN43_GLOBAL__N__9ae7fba5_10_SoftMax_cu_9f978f6320softmax_warp_forwardIN3c104HalfES2_fLi9ELb1ELb0EEEvPT0_PKT_iiiPKbib,@function
        .size           _ZN43_GLOBAL__N__9ae7fba5_10_SoftMax_cu_9f978f6320softmax_warp_forwardIN3c104HalfES2_fLi9ELb1ELb0EEEvPT0_PKT_iiiPKbib,(.L_x_11994 - _ZN43_GLOBAL__N__9ae7fba5_10_SoftMax_cu_9f978f6320softmax_warp_forwardIN3c104HalfES2_fLi9ELb1ELb0EEEvPT0_PKT_iiiPKbib)
        .other          _ZN43_GLOBAL__N__9ae7fba5_10_SoftMax_cu_9f978f6320softmax_warp_forwardIN3c104HalfES2_fLi9ELb1ELb0EEEvPT0_PKT_iiiPKbib,@"STO_CUDA_ENTRY STV_DEFAULT"
_ZN43_GLOBAL__N__9ae7fba5_10_SoftMax_cu_9f978f6320softmax_warp_forwardIN3c104HalfES2_fLi9ELb1ELb0EEEvPT0_PKT_iiiPKbib:
        /* <DEDUP_REMOVED lines=20> */
[----:B------:R-:W-:Y:S01]  /*0140*/  VIADD R14, R24, 0x80 ;  /* 0x00000080180e7836 */ /* 0x000fe20000000000 */
[-C--:B------:R-:W-:Y:S01]  /*0150*/  ISETP.GE.AND P4, PT, R26, R35.reuse, PT ;  /* 0x000000231a00720c */ /* 0x080fe20003f86270 */
[----:B------:R-:W-:Y:S01]  /*0160*/  VIADD R6, R24, 0xa0 ;  /* 0x000000a018067836 */ /* 0x000fe20000000000 */
[-C--:B------:R-:W-:Y:S02]  /*0170*/  ISETP.GE.AND P5, PT, R10, R35.reuse, PT ;  /* 0x000000230a00720c */ /* 0x080fe40003fa6270 */
[----:B------:R-:W-:-:S02]  /*0180*/  ISETP.GE.AND P6, PT, R12, R35, PT ;  /* 0x000000230c00720c */ /* 0x000fc40003fc6270 */
[-C--:B------:R-:W-:Y:S02]  /*0190*/  ISETP.GE.AND P0, PT, R14, R35.reuse, PT ;  /* 0x000000230e00720c */ /* 0x080fe40003f06270 */
[-C--:B------:R-:W-:Y:S01]  /*01a0*/  ISETP.GE.AND P1, PT, R6, R35.reuse, PT ;  /* 0x000000230600720c */ /* 0x080fe20003f26270 */
[C---:B------:R-:W-:Y:S01]  /*01b0*/  VIADD R16, R24.reuse, 0xe0 ;  /* 0x000000e018107836 */ /* 0x040fe20000000000 */
[----:B------:R-:W-:Y:S01]  /*01c0*/  IADD3 R6, R24, 0xc0, RZ ;  /* 0x000000c018067810 */ /* 0x000fe20007ffe0ff */
[----:B------:R-:W-:Y:S02]  /*01d0*/  IMAD.MOV.U32 R30, RZ, RZ, -0x800000 ;  /* 0xff800000ff1e7424 */ /* 0x000fe400078e00ff */
[----:B------:R-:W3:Y:S01]  /*01e0*/  @!P4 LDG.E.U16 R0, desc[UR4][R2.64+0x40] ;  /* 0x000040040200c981 */ /* 0x000ee2000c1e1500 */
[----:B------:R-:W-:-:S03]  /*01f0*/  ISETP.GE.AND P2, PT, R6, R35, PT ;  /* 0x000000230600720c */ /* 0x000fc60003f46270 */
[----:B------:R-:W4:Y:S04]  /*0200*/  @!P5 LDG.E.U16 R4, desc[UR4][R2.64+0x80] ;  /* 0x000080040204d981 */ /* 0x000f28000c1e1500 */
[----:B------:R-:W5:Y:S04]  /*0210*/  @!P6 LDG.E.U16 R5, desc[UR4][R2.64+0xc0] ;  /* 0x0000c0040205e981 */ /* 0x000f68000c1e1500 */
[----:B------:R-:W5:Y:S04]  /*0220*/  @!P0 LDG.E.U16 R6, desc[UR4][R2.64+0x100] ;  /* 0x0001000402068981 */ /* 0x000f68000c1e1500 */
[----:B------:R-:W5:Y:S04]  /*0230*/  @!P1 LDG.E.U16 R13, desc[UR4][R2.64+0x140] ;  /* 0x00014004020d9981 */ /* 0x000f68000c1e1500 */
[----:B------:R-:W5:Y:S01]  /*0240*/  @!P2 LDG.E.U16 R15, desc[UR4][R2.64+0x180] ;  /* 0x00018004020fa981 */ /* 0x000f62000c1e1500 */
[----:B--2---:R-:W-:Y:S01]  /*0250*/  @!P3 HADD2.F32 R30, -RZ, R9.H0_H0 ;  /* 0x20000009ff1eb230 */ /* 0x004fe20000004100 */
[----:B------:R-:W-:-:S13]  /*0260*/  ISETP.GE.AND P3, PT, R16, R35, PT ;  /* 0x000000231000720c */ /* 0x000fda0003f66270 */
[----:B------:R-:W2:Y:S01]  /*0270*/  @!P3 LDG.E.U16 R17, desc[UR4][R2.64+0x1c0] ;  /* 0x0001c0040211b981 */ /* 0x000ea2000c1e1500 */
[C---:B------:R-:W-:Y:S01]  /*0280*/  VIADD R16, R24.reuse, 0x100 ;  /* 0x0000010018107836 */ /* 0x040fe20000000000 */
[----:B------:R-:W-:Y:S02]  /*0290*/  MOV R11, 0xff800000 ;  /* 0xff800000000b7802 */ /* 0x000fe40000000f00 */
[----:B------:R-:W-:Y:S01]  /*02a0*/  IADD3 R18, R24, 0x120, RZ ;  /* 0x0000012018127810 */ /* 0x000fe20007ffe0ff */
[----:B---3--:R-:W-:Y:S01]  /*02b0*/  @!P4 HADD2.F32 R11, -RZ, R0.H0_H0 ;  /* 0x20000000ff0bc230 */ /* 0x008fe20000004100 */
[-C--:B------:R-:W-:Y:S01]  /*02c0*/  ISETP.GE.AND P4, PT, R16, R35.reuse, PT ;  /* 0x000000231000720c */ /* 0x080fe20003f86270 */
[----:B------:R-:W-:Y:S01]  /*02d0*/  IMAD.MOV.U32 R9, RZ, RZ, -0x800000 ;  /* 0xff800000ff097424 */ /* 0x000fe200078e00ff */
[----:B------:R-:W-:Y:S01]  /*02e0*/  IADD3 R20, R24, 0x140, RZ ;  /* 0x0000014018147810 */ /* 0x000fe20007ffe0ff */
[----:B----4-:R-:W-:Y:S01]  /*02f0*/  @!P5 HADD2.F32 R9, -RZ, R4.H0_H0 ;  /* 0x20000004ff09d230 */ /* 0x010fe20000004100 */
[----:B------:R-:W-:Y:S01]  /*0300*/  ISETP.GE.AND P5, PT, R18, R35, PT ;  /* 0x000000231200720c */ /* 0x000fe20003fa6270 */
[----:B------:R-:W-:Y:S01]  /*0310*/  IMAD.MOV.U32 R29, RZ, RZ, -0x800000 ;  /* 0xff800000ff1d7424 */ /* 0x000fe200078e00ff */
[----:B------:R-:W-:Y:S01]  /*0320*/  IADD3 R22, R24, 0x160, RZ ;  /* 0x0000016018167810 */ /* 0x000fe20007ffe0ff */
[----:B------:R-:W-:-:S02]  /*0330*/  IMAD.MOV.U32 R33, RZ, RZ, -0x800000 ;  /* 0xff800000ff217424 */ /* 0x000fc400078e00ff */
[----:B-----5:R-:W-:Y:S01]  /*0340*/  @!P6 HADD2.F32 R29, -RZ, R5.H0_H0 ;  /* 0x20000005ff1de230 */ /* 0x020fe20000004100 */
[-C--:B------:R-:W-:Y:S01]  /*0350*/  ISETP.GE.AND P6, PT, R20, R35.reuse, PT ;  /* 0x000000231400720c */ /* 0x080fe20003fc6270 */
[----:B------:R-:W-:Y:S01]  /*0360*/  @!P0 HADD2.F32 R33, -RZ, R6.H0_H0 ;  /* 0x20000006ff218230 */ /* 0x000fe20000004100 */
[----:B------:R-:W-:Y:S01]  /*0370*/  IADD3 R6, R24, 0x180, RZ ;  /* 0x0000018018067810 */ /* 0x000fe20007ffe0ff */
[----:B------:R-:W-:Y:S01]  /*0380*/  IMAD.MOV.U32 R31, RZ, RZ, -0x800000 ;  /* 0xff800000ff1f7424 */ /* 0x000fe200078e00ff */
        /* <DEDUP_REMOVED lines=9> */
[----:B------:R-:W3:Y:S04]  /*0420*/  @!P4 LDG.E.U16 R19, desc[UR4][R2.64+0x200] ;  /* 0x000200040213c981 */ /* 0x000ee8000c1e1500 */
        /* <DEDUP_REMOVED lines=8> */
[----:B------:R-:W-:Y:S02]  /*04b0*/  IMAD.MOV.U32 R17, RZ, RZ, -0x800000 ;  /* 0xff800000ff117424 */ /* 0x000fe400078e00ff */
[----:B---3--:R-:W-:Y:S01]  /*04c0*/  @!P4 HADD2.F32 R17, -RZ, R19.H0_H0 ;  /* 0x20000013ff11c230 */ /* 0x008fe20000004100 */
[----:B------:R-:W-:Y:S01]  /*04d0*/  MOV R19, 0xff800000 ;  /* 0xff80000000137802 */ /* 0x000fe20000000f00 */
[----:B----4-:R-:W-:Y:S02]  /*04e0*/  @!P5 HADD2.F32 R19, -RZ, R21.H0_H0 ;  /* 0x20000015ff13d230 */ /* 0x010fe40000004100 */
[----:B------:R-:W-:Y:S02]  /*04f0*/  IMAD.MOV.U32 R21, RZ, RZ, -0x800000 ;  /* 0xff800000ff157424 */ /* 0x000fe400078e00ff */
[----:B-----5:R-:W-:Y:S01]  /*0500*/  @!P6 HADD2.F32 R21, -RZ, R23.H0_H0 ;  /* 0x20000017ff15e230 */ /* 0x020fe20000004100 */
[----:B------:R-:W-:Y:S01]  /*0510*/  MOV R23, 0xff800000 ;  /* 0xff80000000177802 */ /* 0x000fe20000000f00 */
[----:B------:R-:W-:-:S02]  /*0520*/  @!P0 HADD2.F32 R23, -RZ, R25.H0_H0 ;  /* 0x20000019ff178230 */ /* 0x000fc40000004100 */
[----:B------:R-:W-:Y:S02]  /*0530*/  IMAD.MOV.U32 R25, RZ, RZ, -0x800000 ;  /* 0xff800000ff197424 */ /* 0x000fe400078e00ff */
[----:B------:R-:W-:Y:S01]  /*0540*/  @!P1 HADD2.F32 R25, -RZ, R27.H0_H0 ;  /* 0x2000001bff199230 */ /* 0x000fe20000004100 */
[----:B------:R-:W-:Y:S01]  /*0550*/  MOV R27, 0xff800000 ;  /* 0xff800000001b7802 */ /* 0x000fe20000000f00 */
[----:B------:R-:W-:Y:S02]  /*0560*/  @!P2 HADD2.F32 R27, -RZ, R28.H0_H0 ;  /* 0x2000001cff1ba230 */ /* 0x000fe40000004100 */
[----:B------:R-:W-:Y:S01]  /*0570*/  IMAD.MOV.U32 R28, RZ, RZ, -0x800000 ;  /* 0xff800000ff1c7424 */ /* 0x000fe200078e00ff */
[----:B------:R-:W-:-:S04]  /*0580*/  FSETP.GT.FTZ.AND P1, PT, R30, R11, PT ;  /* 0x0000000b1e00720b */ /* 0x000fc80003f34000 */
[----:B------:R-:W-:-:S04]  /*0590*/  FSEL R32, R30, R11, P1 ;  /* 0x0000000b1e207208 */ /* 0x000fc80000800000 */
[----:B------:R-:W-:-:S04]  /*05a0*/  FSETP.GT.FTZ.AND P1, PT, R32, R9, PT ;  /* 0x000000092000720b */ /* 0x000fc80003f34000 */
[----:B------:R-:W-:-:S04]  /*05b0*/  FSEL R32, R32, R9, P1 ;  /* 0x0000000920207208 */ /* 0x000fc80000800000 */
[----:B------:R-:W-:-:S04]  /*05c0*/  FSETP.GT.FTZ.AND P1, PT, R32, R29, PT ;  /* 0x0000001d2000720b */ /* 0x000fc80003f34000 */
[----:B------:R-:W-:-:S04]  /*05d0*/  FSEL R32, R32, R29, P1 ;  /* 0x0000001d20207208 */ /* 0x000fc80000800000 */
[----:B------:R-:W-:Y:S01]  /*05e0*/  FSETP.GT.FTZ.AND P1, PT, R32, R33, PT ;  /* 0x000000212000720b */ /* 0x000fe20003f34000 */
[----:B--2---:R-:W-:Y:S01]  /*05f0*/  @!P3 HADD2.F32 R28, -RZ, R0.H0_H0 ;  /* 0x20000000ff1cb230 */ /* 0x004fe20000004100 */
[----:B------:R-:W-:-:S04]  /*0600*/  IADD3 R0, R24, 0x1e0, RZ ;  /* 0x000001e018007810 */ /* 0x000fc80007ffe0ff */
[----:B------:R-:W-:-:S13]  /*0610*/  ISETP.GE.AND P0, PT, R0, R35, PT ;  /* 0x000000230000720c */ /* 0x000fda0003f06270 */
[----:B------:R0:W2:Y:S01]  /*0620*/  @!P0 LDG.E.U16 R2, desc[UR4][R2.64+0x3c0] ;  /* 0x0003c00402028981 */ /* 0x0000a2000c1e1500 */
        /* <DEDUP_REMOVED lines=19> */
[----:B0-----:R-:W-:-:S03]  /*0760*/  IMAD.MOV.U32 R3, RZ, RZ, -0x800000 ;  /* 0xff800000ff037424 */ /* 0x001fc600078e00ff */
        /* <DEDUP_REMOVED lines=23> */
[----:B------:R-:W-:Y:S02]  /*08e0*/  FMUL.FTZ R33, R2, 1.4426950216293334961 ;  /* 0x3fb8aa3b02217820 */ /* 0x000fe40000410000 */
        /* <DEDUP_REMOVED lines=77> */
[----:B0-----:R-:W-:Y:S01]  /*0dc0*/  SHF.R.S32.HI R3, RZ, 0x1f, R8 ;  /* 0x0000001fff037819 */ /* 0x001fe20000011408 */
        /* <DEDUP_REMOVED lines=25> */
[----:B----4-:R-:W-:-:S04]  /*0f60*/  IADD3 R10, R8, 0xa0, RZ ;  /* 0x000000a0080a7810 */ /* 0x010fc80007ffe0ff */
        /* <DEDUP_REMOVED lines=58> */
.L_x_5705:
        /* <DEDUP_REMOVED lines=15> */
.L_x_11994:


//--------------------- .text._ZN43_GLOBAL__N__9ae7fba5_10_SoftMax_cu_9f978f6320softmax_warp_forwardIN3c104HalfES2_fLi8ELb1ELb0EEEvPT0_PKT_iiiPKbib --------------------------
	.section	.text._ZN43_GLOBAL__N__9ae7fba5_10_SoftMax_cu_9f978f6320softmax_warp_forwardIN3c104HalfES2_fLi8ELb1ELb0EEEvPT0_PKT_iiiPKbib,"ax",@progbits
	.align	128
.text._ZN43_GLOBAL__N__9ae7fba5_10_SoftMax_cu_9f978f6320softmax_warp_forwardIN3c104HalfES2_fLi8ELb1ELb0EEEvPT0_PKT_iiiPKbib:
        .type           _ZN43_GLOBAL__N__9ae7fba5_10_SoftMax_cu_9f978f6320softmax_warp_forwardIN3c104HalfES2_fLi8ELb1ELb0EEEvPT0_PKT_iiiPKbib,@function
        .size           _ZN43_GLOBAL__N__9ae7fba5_10_SoftMax_cu_9f978f6320softmax_warp_forwardIN3c104HalfES2_fLi8ELb1ELb0EEEvPT0_PKT_iiiPKbib,(.L_x_11995 - _ZN43_GLOBAL__N__9ae7fba5_10_SoftMax_cu_9f978f6320softmax_warp_forwardIN3c104HalfES2_fLi8ELb1ELb0EEEvPT0_PKT_iiiPKbib)
        .other          _ZN43_GLOBAL__N__9ae7fba5_10_SoftMax_cu_9f978f6320softmax_warp_forwardIN3c104HalfES2_fLi8ELb1ELb0EEEvPT0_PKT_iiiPKbib,@"STO_CUDA_ENTRY STV_DEFAULT"
_ZN43_GLOBAL__N__9ae7fba5_10_SoftMax_cu_9f978f6320softmax_warp_forwardIN3c104HalfES2_fLi8ELb1ELb0EEEvPT0_PKT_iiiPKbib:
        /* <DEDUP_REMOVED lines=22> */
[----:B------:R-:W-:-:S02]  /*0160*/  ISETP.GE.AND P4, PT, R9, R4, PT ;  /* 0x000000040900720c */ /* 0x000fc40003f86270 */
[----:B------:R-:W-:-:S07]  /*0170*/  IADD3 R11, R19, 0x80, RZ ;  /* 0x00000080130b7810 */ /* 0x000fce0007ffe0ff */
        /* <DEDUP_REMOVED lines=11> */
[----:B------:R-:W5:Y:S01]  /*0230*/  @!P2 LDG.E.U16 R6, desc[UR4][R20.64+0x140] ;  /* 0x000140041406a981 */ /* 0x000f62000c1e1500 */
[----:B--2---:R-:W-:Y:S01]  /*0240*/  @!P0 HADD2.F32 R8, -RZ, R2.H0_H0 ;  /* 0x20000002ff088230 */ /* 0x004fe20000004100 */
[----:B------:R-:W-:-:S03]  /*0250*/  ISETP.GE.AND P0, PT, R17, R4, PT ;  /* 0x000000041100720c */ /* 0x000fc60003f06270 */
[----:B------:R-:W2:Y:S10]  /*0260*/  @!P1 LDG.E.U16 R2, desc[UR4][R20.64+0x180] ;  /* 0x0001800414029981 */ /* 0x000eb4000c1e1500 */
[----:B------:R-:W2:Y:S01]  /*0270*/  @!P0 LDG.E.U16 R18, desc[UR4][R20.64+0x1c0] ;  /* 0x0001c00414128981 */ /* 0x000ea2000c1e1500 */
[----:B------:R-:W-:Y:S01]  /*0280*/  IMAD.MOV.U32 R23, RZ, RZ, -0x800000 ;  /* 0xff800000ff177424 */ /* 0x000fe200078e00ff */
[----:B------:R-:W-:Y:S01]  /*0290*/  MOV R4, 0xff800000 ;  /* 0xff80000000047802 */ /* 0x000fe20000000f00 */
[----:B------:R-:W-:-:S02]  /*02a0*/  IMAD.MOV.U32 R16, RZ, RZ, -0x800000 ;  /* 0xff800000ff107424 */ /* 0x000fc400078e00ff */
[----:B---3--:R-:W-:Y:S02]  /*02b0*/  @!P6 HADD2.F32 R23, -RZ, R10.H0_H0 ;  /* 0x2000000aff17e230 */ /* 0x008fe40000004100 */
[----:B------:R-:W-:Y:S02]  /*02c0*/  IMAD.MOV.U32 R10, RZ, RZ, -0x800000 ;  /* 0xff800000ff0a7424 */ /* 0x000fe400078e00ff */
[----:B----4-:R-:W-:Y:S01]  /*02d0*/  @!P5 HADD2.F32 R4, -RZ, R12.H0_H0 ;  /* 0x2000000cff04d230 */ /* 0x010fe20000004100 */
[CC--:B------:R-:W-:Y:S02]  /*02e0*/  FSETP.GT.FTZ.AND P6, PT, R8.reuse, R23.reuse, PT ;  /* 0x000000170800720b */ /* 0x0c0fe40003fd4000 */
[----:B------:R-:W-:Y:S01]  /*02f0*/  MOV R12, 0xff800000 ;  /* 0xff800000000c7802 */ /* 0x000fe20000000f00 */
[----:B-----5:R-:W-:Y:S01]  /*0300*/  @!P4 HADD2.F32 R16, -RZ, R14.H0_H0 ;  /* 0x2000000eff10c230 */ /* 0x020fe20000004100 */
[----:B------:R-:W-:Y:S01]  /*0310*/  FSEL R25, R8, R23, P6 ;  /* 0x0000001708197208 */ /* 0x000fe20003000000 */
[----:B------:R-:W-:-:S03]  /*0320*/  IMAD.MOV.U32 R14, RZ, RZ, -0x800000 ;  /* 0xff800000ff0e7424 */ /* 0x000fc600078e00ff */
        /* <DEDUP_REMOVED lines=10> */
[----:B--2---:R-:W-:Y:S01]  /*03d0*/  @!P1 HADD2.F32 R10, -RZ, R2.H0_H0 ;  /* 0x20000002ff0a9230 */ /* 0x004fe20000004100 */
[----:B------:R-:W-:-:S04]  /*03e0*/  MOV R2, 0xff800000 ;  /* 0xff80000000027802 */ /* 0x000fc80000000f00 */
        /* <DEDUP_REMOVED lines=110> */
.L_x_5706:
        /* <DEDUP_REMOVED lines=11> */
.L_x_11995:


//--------------------- .text._ZN43_GLOBAL__N__9ae7fba5_10_SoftMax_cu_9f978f6320softmax_warp_forwardIN3c104HalfES2_fLi7ELb1ELb0EEEvPT0_PKT_iiiPKbib --------------------------
	.section	.text._ZN43_GLOBAL__N__9ae7fba5_10_SoftMax_cu_9f978f6320softmax_warp_forwardIN3c104HalfES2_fLi7ELb1ELb0EEEvPT0_PKT_iiiPKbib,"ax",@progbits
	.align	128
.text._ZN43_GLOBAL__N__9ae7fba5_10_SoftMax_cu_9f978f6320softmax_warp_forwardIN3c104HalfES2_fLi7ELb1ELb0EEEvPT0_PKT_iiiPKbib:
        .type           _ZN43_GLOBAL__N__9ae7fba5_10_SoftMax_cu_9f978f6320softmax_warp_forwardIN3c104HalfES2_fLi7ELb1ELb0EEEvPT0_PKT_iiiPKbib,@function
        .size           _ZN43_GLOBAL__N__9ae7fba5_10_SoftMax_cu_9f978f6320softmax_warp_forwardIN3c104HalfES2_fLi7ELb1ELb0EEEvPT0_PKT_iiiPKbib,(.L_x_11996 - _ZN43_GLOBAL__N__9ae7fba5_10_SoftMax_cu_9f978f6320softmax_warp_forwardIN3c104HalfES2_fLi7ELb1ELb0EEEvPT0_PKT_iiiPKbib)
        .other          _ZN43_GLOBAL__N__9ae7fba5_10_SoftMax_cu_9f978f6320softmax_warp_forwardIN3c104HalfES2_fLi7ELb1ELb0EEEvPT0_PKT_iiiPKbib,@"STO_CUDA_ENTRY STV_DEFAULT"
_ZN43_GLOBAL__N__9ae7fba5_10_SoftMax_cu_9f978f6320softmax_warp_forwardIN3c104HalfES2_fLi7ELb1ELb0EEEvPT0_PKT_iiiPKbib:
        /* <DEDUP_REMOVED lines=22> */
[----:B------:R-:W-:Y:S01]  /*0160*/  SHF.R.S32.HI R5, RZ, 0x1f, R3 ;  /* 0x0000001fff057819 */ /* 0x000fe20000011403 */
[----:B------:R-:W-:Y:S01]  /*0170*/  VIADD R11, R4, 0x60 ;  /* 0x00000060040b7836 */ /* 0x000fe20000000000 */
[----:B------:R-:W-:Y:S02]  /*0180*/  ISETP.GT.AND P0, PT, R10, 0x1, PT ;  /* 0x000000010a00780c */ /* 0x000fe40003f04270 */
[----:B------:R-:W-:Y:S02]  /*0190*/  ISETP.GE.AND P5, PT, R7, R12, PT ;  /* 0x0000000c0700720c */ /* 0x000fe40003fa6270 */
[----:B------:R-:W-:-:S02]  /*01a0*/  IADD3 R8, P1, R3, R6, RZ ;  /* 0x0000000603087210 */ /* 0x000fc40007f3e0ff */
[C---:B------:R-:W-:Y:S02]  /*01b0*/  SEL R22, R6.reuse, RZ, P0 ;  /* 0x000000ff06167207 */ /* 0x040fe40000000000 */
[----:B------:R-:W-:Y:S02]  /*01c0*/  LEA.HI.X.SX32 R13, R6, R5, 0x1, P1 ;  /* 0x00000005060d7211 */ /* 0x000fe400008f0eff */
[-C--:B------:R-:W-:Y:S02]  /*01d0*/  ISETP.GE.AND P3, PT, R4, R22.reuse, PT ;  /* 0x000000160400720c */ /* 0x080fe40003f66270 */
[----:B------:R-:W-:Y:S02]  /*01e0*/  ISETP.GE.AND P1, PT, R7, R22, PT ;  /* 0x000000160700720c */ /* 0x000fe40003f26270 */
[----:B------:R-:W-:Y:S01]  /*01f0*/  ISETP.GE.AND P4, PT, R9, R12, PT ;  /* 0x0000000c0900720c */ /* 0x000fe20003f86270 */
[----:B------:R-:W3:Y:S01]  /*0200*/  @!P5 LDG.E.U16 R25, desc[UR4][R16.64+0x40] ;  /* 0x000040041019d981 */ /* 0x000ee2000c1e1500 */
        /* <DEDUP_REMOVED lines=13> */
[----:B------:R-:W-:Y:S02]  /*02e0*/  IMAD.MOV.U32 R19, RZ, RZ, -0x800000 ;  /* 0xff800000ff137424 */ /* 0x000fe400078e00ff */
[----:B---3--:R-:W-:Y:S02]  /*02f0*/  @!P5 HADD2.F32 R19, -RZ, R25.H0_H0 ;  /* 0x20000019ff13d230 */ /* 0x008fe40000004100 */
[----:B------:R-:W-:Y:S02]  /*0300*/  IMAD.MOV.U32 R25, RZ, RZ, -0x800000 ;  /* 0xff800000ff197424 */ /* 0x000fe400078e00ff */
[----:B0-----:R-:W-:Y:S01]  /*0310*/  IMAD.MOV.U32 R16, RZ, RZ, -0x800000 ;  /* 0xff800000ff107424 */ /* 0x001fe200078e00ff */
[CC--:B------:R-:W-:Y:S01]  /*0320*/  FSETP.GT.FTZ.AND P5, PT, R12.reuse, R19.reuse, PT ;  /* 0x000000130c00720b */ /* 0x0c0fe20003fb4000 */
[----:B------:R-:W-:Y:S02]  /*0330*/  IMAD.MOV.U32 R22, RZ, RZ, -0x800000 ;  /* 0xff800000ff167424 */ /* 0x000fe400078e00ff */
[----:B----4-:R-:W-:Y:S01]  /*0340*/  @!P3 HADD2.F32 R25, -RZ, R18.H0_H0 ;  /* 0x20000012ff19b230 */ /* 0x010fe20000004100 */
[----:B------:R-:W-:Y:S01]  /*0350*/  FSEL R17, R12, R19, P5 ;  /* 0x000000130c117208 */ /* 0x000fe20002800000 */
[----:B-----5:R-:W-:-:S02]  /*0360*/  @!P1 HADD2.F32 R16, -RZ, R24.H0_H0 ;  /* 0x20000018ff109230 */ /* 0x020fc40000004100 */
[----:B------:R-:W-:Y:S02]  /*0370*/  @!P4 HADD2.F32 R22, -RZ, R21.H0_H0 ;  /* 0x20000015ff16c230 */ /* 0x000fe40000004100 */
[----:B------:R-:W-:Y:S02]  /*0380*/  IMAD.MOV.U32 R21, RZ, RZ, -0x800000 ;  /* 0xff800000ff157424 */ /* 0x000fe400078e00ff */
[----:B------:R-:W-:Y:S01]  /*0390*/  @!P2 HADD2.F32 R21, -RZ, R20.H0_H0 ;  /* 0x20000014ff15a230 */ /* 0x000fe20000004100 */
[----:B------:R-:W-:Y:S01]  /*03a0*/  FSETP.GT.FTZ.AND P2, PT, R25, R16, PT ;  /* 0x000000101900720b */ /* 0x000fe20003f54000 */
[----:B------:R-:W-:Y:S01]  /*03b0*/  IMAD.MOV.U32 R20, RZ, RZ, -0x800000 ;  /* 0xff800000ff147424 */ /* 0x000fe200078e00ff */
[----:B------:R-:W-:Y:S01]  /*03c0*/  FSETP.GT.FTZ.AND P3, PT, R17, R22, PT ;  /* 0x000000161100720b */ /* 0x000fe20003f74000 */
[----:B------:R-:W-:Y:S01]  /*03d0*/  @!P0 HADD2.F32 R20, -RZ, R26.H0_H0 ;  /* 0x2000001aff148230 */ /* 0x000fe20000004100 */
[----:B-1----:R-:W-:Y:S02]  /*03e0*/  FSEL R15, R25, R16, P2 ;  /* 0x00000010190f7208 */ /* 0x002fe40001000000 */
[----:B------:R-:W-:-:S02]  /*03f0*/  FSEL R14, R17, R22, P3 ;  /* 0x00000016110e7208 */ /* 0x000fc40001800000 */
[CC--:B------:R-:W-:Y:S01]  /*0400*/  FSETP.GT.FTZ.AND P0, PT, R15.reuse, R20.reuse, PT ;  /* 0x000000140f00720b */ /* 0x0c0fe20003f14000 */
[----:B------:R-:W-:Y:S01]  /*0410*/  IMAD.MOV.U32 R18, RZ, RZ, -0x800000 ;  /* 0xff800000ff127424 */ /* 0x000fe200078e00ff */
[CC--:B------:R-:W-:Y:S02]  /*0420*/  FSETP.GT.FTZ.AND P1, PT, R14.reuse, R21.reuse, PT ;  /* 0x000000150e00720b */ /* 0x0c0fe40003f34000 */
[----:B------:R-:W-:Y:S02]  /*0430*/  FSEL R15, R15, R20, P0 ;  /* 0x000000140f0f7208 */ /* 0x000fe40000000000 */
[----:B------:R-:W-:-:S05]  /*0440*/  FSEL R14, R14, R21, P1 ;  /* 0x000000150e0e7208 */ /* 0x000fca0000800000 */
        /* <DEDUP_REMOVED lines=40> */
[----:B------:R-:W-:Y:S01]  /*06d0*/  FADD.FTZ R15, -R19, R16 ;  /* 0x00000010130f7221 */ /* 0x000fe20000010100 */
[----:B------:R-:W-:-:S03]  /*06e0*/  FADD.FTZ R16, -R23, R22 ;  /* 0x0000001617107221 */ /* 0x000fc60000010100 */
        /* <DEDUP_REMOVED lines=54> */
[----:B------:R-:W-:-:S05]  /*0a50*/  F2FP.F16.F32.PACK_AB R17, RZ, R17 ;  /* 0x00000011ff11723e */ /* 0x000fca00000000ff */
[----:B------:R1:W-:Y:S02]  /*0a60*/  STG.E.U16 desc[UR4][R4.64], R17 ;  /* 0x0000001104007986 */ /* 0x0003e4000c101504 */
[----:B------:R-:W-:Y:S05]  /*0a70*/  @P0 BRA `(.L_x_5708) ;  /* 0x0000000000300947 */ /* 0x000fea0003800000 */
[----:B------:R-:W-:Y:S01]  /*0a80*/  FFMA.FTZ R12, R19, -0.69314718246459960938, R12 ;  /* 0xbf317218130c7823 */ /* 0x000fe2000001000c */
[----:B------:R-:W-:-:S04]  /*0a90*/  ISETP.GE.AND P0, PT, R9, R6, PT ;  /* 0x000000060900720c */ /* 0x000fc80003f06270 */
[----:B------:R-:W-:-:S05]  /*0aa0*/  F2FP.F16.F32.PACK_AB R12, RZ, R12 ;  /* 0x0000000cff0c723e */ /* 0x000fca00000000ff */
[----:B------:R2:W-:Y:S04]  /*0ab0*/  STG.E.U16 desc[UR4][R4.64+0x40], R12 ;  /* 0x0000400c04007986 */ /* 0x0005e8000c101504 */
[----:B------:R-:W-:Y:S05]  /*0ac0*/  @P0 BRA `(.L_x_5708) ;  /* 0x00000000001c0947 */ /* 0x000fea0003800000 */
[----:B------:R-:W-:Y:S01]  /*0ad0*/  ISETP.GE.AND P0, PT, R11, R6, PT ;  /* 0x000000060b00720c */ /* 0x000fe20003f06270 */
[----:B------:R-:W-:-:S05]  /*0ae0*/  FFMA.FTZ R16, R19, -0.69314718246459960938, R16 ;  /* 0xbf31721813107823 */ /* 0x000fca0000010010 */
[----:B------:R-:W-:-:S05]  /*0af0*/  F2FP.F16.F32.PACK_AB R16, RZ, R16 ;  /* 0x00000010ff10723e */ /* 0x000fca00000000ff */
[----:B------:R3:W-:Y:S02]  /*0b00*/  STG.E.U16 desc[UR4][R4.64+0x80], R16 ;  /* 0x0000801004007986 */ /* 0x0007e4000c101504 */
[----:B------:R-:W-:-:S05]  /*0b10*/  @!P0 FFMA.FTZ R21, R19, -0.69314718246459960938, R21 ;  /* 0xbf31721813158823 */ /* 0x000fca0000010015 */
[----:B------:R-:W-:-:S05]  /*0b20*/  @!P0 F2FP.F16.F32.PACK_AB R21, RZ, R21 ;  /* 0x00000015ff15823e */ /* 0x000fca00000000ff */
[----:B------:R3:W-:Y:S02]  /*0b30*/  @!P0 STG.E.U16 desc[UR4][R4.64+0xc0], R21 ;  /* 0x0000c01504008986 */ /* 0x0007e4000c101504 */
.L_x_5708:
[----:B------:R-:W-:Y:S05]  /*0b40*/  BSYNC B0 ;  /* 0x0000000000007941 */ /* 0x000fea0003800000 */
.L_x_5707:
        /* <DEDUP_REMOVED lines=29> */
.L_x_5709:
        /* <DEDUP_REMOVED lines=14> */
.L_x_11996:


//--------------------- .text._ZN43_GLOBAL__N__9ae7fba5_10_SoftMax_cu_9f978f6320softmax_warp_forwardIN3c104HalfES2_fLi6ELb1ELb0EEEvPT0_PKT_iiiPKbib --------------------------
	.section	.text._ZN43_GLOBAL__N__9ae7fba5_10_SoftMax_cu_9f978f6320softmax_warp_forwardIN3c104HalfES2_fLi6ELb1ELb0EEEvPT0_PKT_iiiPKbib,"ax",@progbits
	.align	128
.text._ZN43_GLOBAL__N__9ae7fba5_10_SoftMax_cu_9f978f6320softmax_warp_forwardIN3c104HalfES2_fLi6ELb1ELb0EEEvPT0_PKT_iiiPKbib:
        .type           _ZN43_GLOBAL__N__9ae7fba5_10_SoftMax_cu_9f978f6320softmax_warp_forwardIN3c104HalfES2_fLi6ELb1ELb0EEEvPT0_PKT_iiiPKbib,@function
        .size           _ZN43_GLOBAL__N__9ae7fba5_10_SoftMax_cu_9f978f6320softmax_warp_forwardIN3c104HalfES2_fLi6ELb1ELb0EEEvPT0_PKT_iiiPKbib,(.L_x_11997 - _ZN43_GLOBAL__N__9ae7fba5_10_SoftMax_cu_9f978f6320softmax_warp_forwardIN3c104HalfES2_fLi6ELb1ELb0EEEvPT0_PKT_iiiPKbib)
        .other          _ZN43_GLOBAL__N__9ae7fba5_10_SoftMax_cu_9f978f6320softmax_warp_forwardIN3c104HalfES2_fLi6ELb1ELb0EEEvPT0_PKT_iiiPKbib,@"STO_CUDA_ENTRY STV_DEFAULT"
_ZN43_GLOBAL__N__9ae7fba5_10_SoftMax_cu_9f978f6320softmax_warp_forwardIN3c104HalfES2_fLi6ELb1ELb0EEEvPT0_PKT_iiiPKbib:
        /* <DEDUP_REMOVED lines=123> */
[----:B------:R-:W-:Y:S01]  /*07b0*/  ULDC.64 UR8, c[0x0][0x210] ;  /* 0x0000840000087ab9 */ /* 0x000fe20000000a00 */
[----:B-1----:R-:W-:-:S11]  /*07c0*/  FFMA.FTZ R13, R2, -0.69314718246459960938, R13 ;  /* 0xbf317218020d7823 */ /* 0x002fd6000001000d */
[----:B------:R-:W-:Y:S01]  /*07d0*/  @!P0 FFMA.FTZ R12, R2, -0.69314718246459960938, R12 ;  /* 0xbf317218020c8823 */ /* 0x000fe2000001000c */
[C---:B------:R-:W-:Y:S02]  /*07e0*/  LEA R2, P3, R3.reuse, UR8, 0x1 ;  /* 0x0000000803027c11 */ /* 0x040fe4000f8608ff */
[----:B------:R-:W-:Y:S02]  /*07f0*/  F2FP.F16.F32.PACK_AB R13, RZ, R13 ;  /* 0x0000000dff0d723e */ /* 0x000fe400000000ff */
[----:B------:R-:W-:Y:S02]  /*0800*/  @!P0 F2FP.F16.F32.PACK_AB R12, RZ, R12 ;  /* 0x0000000cff0c823e */ /* 0x000fe400000000ff */
[----:B------:R-:W-:-:S05]  /*0810*/  LEA.HI.X R3, R3, UR9, R9, 0x1, P3 ;  /* 0x0000000903037c11 */ /* 0x000fca00098f0c09 */
[----:B------:R1:W-:Y:S04]  /*0820*/  STG.E.U16 desc[UR4][R2.64], R13 ;  /* 0x0000000d02007986 */ /* 0x0003e8000c101504 */
[----:B------:R1:W-:Y:S02]  /*0830*/  @!P0 STG.E.U16 desc[UR4][R2.64+0x40], R12 ;  /* 0x0000400c02008986 */ /* 0x0003e4000c101504 */
.L_x_5711:
[----:B------:R-:W-:Y:S05]  /*0840*/  BSYNC B0 ;  /* 0x0000000000007941 */ /* 0x000fea0003800000 */
.L_x_5710:
        /* <DEDUP_REMOVED lines=8> */
[----:B------:R-:W-:-:S05]  /*08d0*/  F2FP.F16.F32.PACK_AB R14, RZ, R14 ;  /* 0x0000000eff0e723e */ /* 0x000fca00000000ff */
[----:B------:R1:W-:Y:S01]  /*08e0*/  STG.E.U16 desc[UR4][R2.64], R14 ;  /* 0x0000000e02007986 */ /* 0x0003e2000c101504 */
[----:B------:R-:W-:Y:S05]  /*08f0*/  @P1 EXIT ;  /* 0x000000000000194d */ /* 0x000fea0003800000 */
[----:B------:R-:W-:-:S05]  /*0900*/  FFMA.FTZ R11, R8, -0.69314718246459960938, R11 ;  /* 0xbf317218080b7823 */ /* 0x000fca000001000b */
[----:B------:R-:W-:-:S05]  /*0910*/  F2FP.F16.F32.PACK_AB R11, RZ, R11 ;  /* 0x0000000bff0b723e */ /* 0x000fca00000000ff */
[----:B------:R-:W-:Y:S01]  /*0920*/  STG.E.U16 desc[UR4][R2.64+0x40], R11 ;  /* 0x0000400b02007986 */ /* 0x000fe2000c101504 */
[----:B------:R-:W-:Y:S05]  /*0930*/  EXIT ;  /* 0x000000000000794d */ /* 0x000fea0003800000 */
.L_x_5712:
        /* <DEDUP_REMOVED lines=12> */
.L_x_11997:


//--------------------- .text._ZN43_GLOBAL__N__9ae7fba5_10_SoftMax_cu_9f978f6320softmax_warp_forwardIN3c104HalfES2_fLi5ELb1ELb0EEEvPT0_PKT_iiiPKbib --------------------------
	.section	.text._ZN43_GLOBAL__N__9ae7fba5_10_SoftMax_cu_9f978f6320softmax_warp_forwardIN3c104HalfES2_fLi5ELb1ELb0EEEvPT0_PKT_iiiPKbib,"ax",@progbits
	.align	128
.text._ZN43_GLOBAL__N__9ae7fba5_10_SoftMax_cu_9f978f6320softmax_warp_forwardIN3c104HalfES2_fLi5ELb1ELb0EEEvPT0_PKT_iiiPKbib:
        .type           _ZN43_GLOBAL__N__9ae7fba5_10_SoftMax_cu_9f978f6320softmax_warp_forwardIN3c104HalfES2_fLi5ELb1ELb0EEEvPT0_PKT_iiiPKbib,@function
        .size           _ZN43_GLOBAL__N__9ae7fba5_10_SoftMax_cu_9f978f6320softmax_warp_forwardIN3c104HalfES2_fLi5ELb1ELb0EEEvPT0_PKT_iiiPKbib,(.L_x_11998 - _ZN43_GLOBAL__N__9ae7fba5_10_SoftMax_cu_9f978f6320softmax_warp_forwardIN3c104HalfES2_fLi5ELb1ELb0EEEvPT0_PKT_iiiPKbib)
        .other          _ZN43_GLOBAL__N__9ae7fba5_10_SoftMax_cu_9f978f6320softmax_warp_forwardIN3c104HalfES2_fLi5ELb1ELb0EEEvPT0_PKT_iiiPKbib,@"STO_CUDA_ENTRY STV_DEFAULT"
_ZN43_GLOBAL__N__9ae7fba5_10_SoftMax_cu_9f978f6320softmax_warp_forwardIN3c104HalfES2_fLi5ELb1ELb0EEEvPT0_PKT_iiiPKbib:
        /* <DEDUP_REMOVED lines=103> */
[----:B------:R-:W-:Y:S02]  /*0670*/  @!P1 F2FP.F16.F32.PACK_AB R12, RZ, R12 ;  /* 0x0000000cff0c923e */ /* 0x000fe400000000ff */
        /* <DEDUP_REMOVED lines=11> */
[----:B------:R-:W-:-:S05]  /*0730*/  F2FP.F16.F32.PACK_AB R5, RZ, R5 ;  /* 0x00000005ff05723e */ /* 0x000fca00000000ff */
[----:B------:R-:W-:Y:S01]  /*0740*/  STG.E.U16 desc[UR4][R2.64], R5 ;  /* 0x0000000502007986 */ /* 0x000fe2000c101504 */
[----:B------:R-:W-:Y:S05]  /*0750*/  EXIT ;  /* 0x000000000000794d */ /* 0x000fea0003800000 */
.L_x_5713:
        /* <DEDUP_REMOVED lines=10> */
.L_x_11998:


//--------------------- .text._ZN43_GLOBAL__N__9ae7fba5_10_SoftMax_cu_9f978f6320softmax_warp_forwardIN3c104HalfES2_fLi4ELb1ELb0EEEvPT0_PKT_iiiPKbib --------------------------
	.section	.text._ZN43_GLOBAL__N__9ae7fba5_10_SoftMax_cu_9f978f6320softmax_warp_forwardIN3c104HalfES2_fLi4ELb1ELb0EEEvPT0_PKT_iiiPKbib,"ax",@progbits
	.align	128
.text._ZN43_GLOBAL__N__9ae7fba5_10_SoftMax_cu_9f978f6320softmax_warp_forwardIN3c104HalfES2_fLi4ELb1ELb0EEEvPT0_PKT_iiiPKbib:
        .type           _ZN43_GLOBAL__N__9ae7fba5_10_SoftMax_cu_9f978f6320softmax_warp_forwardIN3c104HalfES2_fLi4ELb1ELb0EEEvPT0_PKT_iiiPKbib,@function
        .size           _ZN43_GLOBAL__N__9ae7fba5_10_SoftMax_cu_9f978f6320softmax_warp_forwardIN3c104HalfES2_fLi4ELb1ELb0EEEvPT0_PKT_iiiPKbib,(.L_x_11999 - _ZN43_GLOBAL__N__9ae7fba5_10_SoftMax_cu_9f978f6320softmax_warp_forwardIN3c104HalfES2_fLi4ELb1ELb0EEEvPT0_PKT_iiiPKbib)
        .other          _ZN43_GLOBAL__N__9ae7fba5_10_SoftMax_cu_9f978f6320softmax_warp_forwardIN3c104HalfES2_fLi4ELb1ELb0EEEvPT0_PKT_iiiPKbib,@"STO_CUDA_ENTRY STV_DEFAULT"
_ZN43_GLOBAL__N__9ae7fba5_10_SoftMax_cu_9f978f6320softmax_warp_forwardIN3c104HalfES2_fLi4ELb1ELb0EEEvPT0_PKT_iiiPKbib:
        /* <DEDUP_REMOVED lines=89> */
[----:B------:R-:W-:Y:S02]  /*0590*/  @!P1 F2FP.F16.F32.PACK_AB R3, RZ, R3 ;  /* 0x00000003ff03923e */ /* 0x000fe400000000ff */
        /* <DEDUP_REMOVED lines=11> */
[----:B------:R-:W-:Y:S02]  /*0650*/  F2FP.F16.F32.PACK_AB R0, RZ, R3 ;  /* 0x00000003ff00723e */ /* 0x000fe400000000ff */
[----:B------:R-:W-:-:S05]  /*0660*/  LEA.HI.X R3, R5, UR7, R4, 0x1, P0 ;  /* 0x0000000705037c11 */ /* 0x000fca00080f0c04 */
[----:B------:R-:W-:Y:S01]  /*0670*/  STG.E.U16 desc[UR4][R2.64], R0 ;  /* 0x0000000002007986 */ /* 0x000fe2000c101504 */
[----:B------:R-:W-:Y:S05]  /*0680*/  EXIT ;  /* 0x000000000000794d */ /* 0x000fea0003800000 */
.L_x_5714:
        /* <DEDUP_REMOVED lines=15> */
.L_x_11999:


//--------------------- .text._ZN43_GLOBAL__N__9ae7fba5_10_SoftMax_cu_9f978f6320softmax_warp_forwardIN3c104HalfES2_fLi3ELb1ELb0EEEvPT0_PKT_iiiPKbib --------------------------
	.section	.text._ZN43_GLOBAL__N__9ae7fba5_10_SoftMax_cu_9f978f6320softmax_warp_forwardIN3c104HalfES2_fLi3ELb1ELb0EEEvPT0_PKT_iiiPKbib,"ax",@progbits
	.align	128
.text._ZN43_GLOBAL__N__9ae7fba5_10_SoftMax_cu_9f978f6320softmax_warp_forwardIN3c104HalfES2_fLi3ELb1ELb0EEEvPT0_PKT_iiiPKbib:
        .type           _ZN43_GLOBAL__N__9ae7fba5_10_SoftMax_cu_9f978f6320softmax_warp_forwardIN3c104HalfES2_fLi3ELb1ELb0EEEvPT0_PKT_iiiPKbib,@function
        .size           _ZN43_GLOBAL__N__9ae7fba5_10_SoftMax_cu_9f978f6320softmax_warp_forwardIN3c104HalfES2_fLi3ELb1ELb0EEEvPT0_PKT_iiiPKbib,(.L_x_12000 - _ZN43_GLOBAL__N__9ae7fba5_10_SoftMax_cu_9f978f6320softmax_warp_forwardIN3c104HalfES2_fLi3ELb1ELb0EEEvPT0_PKT_iiiPKbib)
        .other          _ZN43_GLOBAL__N__9ae7fba5_10_SoftMax_cu_9f978f6320softmax_warp_forwardIN3c104HalfES2_fLi3ELb1ELb0EEEvPT0_PKT_iiiPKbib,@"STO_CUDA_ENTRY STV_DEFAULT"
_ZN43_GLOBAL__N__9ae7fba5_10_SoftMax_cu_9f978f6320softmax_warp_forwardIN3c104HalfES2_fLi3ELb1ELb0EEEvPT0_PKT_iiiPKbib:
        /* <DEDUP_REMOVED lines=91> */
[----:B------:R-:W-:Y:S02]  /*05b0*/  F2FP.F16.F32.PACK_AB R0, RZ, R3 ;  /* 0x00000003ff00723e */ /* 0x000fe400000000ff */
[----:B------:R-:W-:-:S05]  /*05c0*/  LEA.HI.X R3, R5, UR7, R4, 0x1, P0 ;  /* 0x0000000705037c11 */ /* 0x000fca00080f0c04 */
[----:B------:R-:W-:Y:S01]  /*05d0*/  STG.E.U16 desc[UR4][R2.64], R0 ;  /* 0x0000000002007986 */ /* 0x000fe2000c101504 */
[----:B------:R-:W-:Y:S05]  /*05e0*/  EXIT ;  /* 0x000000000000794d */ /* 0x000fea0003800000 */
.L_x_5715:
        /* <DEDUP_REMOVED lines=9> */
.L_x_12000:


//--------------------- .text._ZN43_GLOBAL__N__9ae7fba5_10_SoftMax_cu_9f978f6320softmax_warp_forwardIN3c104HalfES2_fLi2ELb1ELb0EEEvPT0_PKT_iiiPKbib --------------------------
	.section	.text._ZN43_GLOBAL__N__9ae7fba5_10_SoftMax_cu_9f978f6320softmax_warp_forwardIN3c104HalfES2_fLi2ELb1ELb0EEEvPT0_PKT_iiiPKbib,"ax",@progbits
	.align	128
.text._ZN43_GLOBAL__N__9ae7fba5_10_SoftMax_cu_9f978f6320softmax_warp_forwardIN3c104HalfES2_fLi2ELb1ELb0EEEvPT0_PKT_iiiPKbib:
        .type           _ZN43_GLOBAL__N__9ae7fba5_10_SoftMax_cu_9f978f6320softmax_warp_forwardIN3c104HalfES2_fLi2ELb1ELb0EEEvPT0_PKT_iiiPKbib,@function
        .size           _ZN43_GLOBAL__N__9ae7fba5_10_SoftMax_cu_9f978f6320softmax_warp_forwardIN3c104HalfES2_fLi2ELb1ELb0EEEvPT0_PKT_iiiPKbib,(.L_x_12001 - _ZN43_GLOBAL__N__9ae7fba5_10_SoftMax_cu_9f978f6320softmax_warp_forwardIN3c104HalfES2_fLi2ELb1ELb0EEEvPT0_PKT_iiiPKbib)
        .other          _ZN43_GLOBAL__N__9ae7fba5_10_SoftMax_cu_9f978f6320softmax_warp_forwardIN3c104HalfES2_fLi2ELb1ELb0EEEvPT0_PKT_iiiPKbib,@"STO_CUDA_ENTRY STV_DEFAULT"
_ZN43_GLOBAL__N__9ae7fba5_10_SoftMax_cu_9f978f6320softmax_warp_forwardIN3c104HalfES2_fLi2ELb1ELb0EEEvPT0_PKT_iiiPKbib:
        /* <DEDUP_REMOVED lines=69> */
[----:B------:R-:W-:Y:S02]  /*0450*/  @!P1 F2FP.F16.F32.PACK_AB R3, RZ, R3 ;  /* 0x00000003ff03923e */ /* 0x000fe400000000ff */
        /* <DEDUP_REMOVED lines=11> */
[----:B------:R-:W-:Y:S02]  /*0510*/  F2FP.F16.F32.PACK_AB R0, RZ, R3 ;  /* 0x00000003ff00723e */ /* 0x000fe400000000ff */
[----:B------:R-:W-:-:S05]  /*0520*/  LEA.HI.X R3, R5, UR7, R4, 0x1, P0 ;  /* 0x0000000705037c11 */ /* 0x000fca00080f0c04 */
[----:B------:R-:W-:Y:S01]  /*0530*/  STG.E.U16 desc[UR4][R2.64], R0 ;  /* 0x0000000002007986 */ /* 0x000fe2000c101504 */
[----:B------:R-:W-:Y:S05]  /*0540*/  EXIT ;  /* 0x000000000000794d */ /* 0x000fea0003800000 */
.L_x_5716:
        /* <DEDUP_REMOVED lines=11> */
.L_x_12001:


//--------------------- .text._ZN43_GLOBAL__N__9ae7fba5_10_SoftMax_cu_9f978f6320softmax_warp_forwardIN3c104HalfES2_fLi1ELb1ELb0EEEvPT0_PKT_iiiPKbib --------------------------
	.section	.text._ZN43_GLOBAL__N__9ae7fba5_10_SoftMax_cu_9f978f6320softmax_warp_forwardIN3c104HalfES2_fLi1ELb1ELb0EEEvPT0_PKT_iiiPKbib,"ax",@progbits
	.align	128
.text._ZN43_GLOBAL__N__9ae7fba5_10_SoftMax_cu_9f978f6320softmax_warp_forwardIN3c104HalfES2_fLi1ELb1ELb0EEEvPT0_PKT_iiiPKbib:
        .type           _ZN43_GLOBAL__N__9ae7fba5_10_SoftMax_cu_9f978f6320softmax_warp_forwardIN3c104HalfES2_fLi1ELb1ELb0EEEvPT0_PKT_iiiPKbib,@function
        .size           _ZN43_GLOBAL__N__9ae7fba5_10_SoftMax_cu_9f978f6320softmax_warp_forwardIN3c104HalfES2_fLi1ELb1ELb0EEEvPT0_PKT_iiiPKbib,(.L_x_12002 - _ZN43_GLOBAL__N__9ae7fba5_10_SoftMax_cu_9f978f6320softmax_warp_forwardIN3c104HalfES2_fLi1ELb1ELb0EEEvPT0_PKT_iiiPKbib)
        .other          _ZN43_GLOBAL__N__9ae7fba5_10_SoftMax_cu_9f978f6320softmax_warp_forwardIN3c104HalfES2_fLi1ELb1ELb0EEEvPT0_PKT_iiiPKbib,@"STO_CUDA_ENTRY STV_DEFAULT"
_ZN43_GLOBAL__N__9ae7fba5_10_SoftMax_cu_9f978f6320softmax_warp_forwardIN3c104HalfES2_fLi1ELb1ELb0EEEvPT0_PKT_iiiPKbib:
        /* <DEDUP_REMOVED lines=60> */
[----:B------:R-:W-:Y:S02]  /*03c0*/  @!P1 F2FP.F16.F32.PACK_AB R6, RZ, R5 ;  /* 0x00000005ff06923e */ /* 0x000fe400000000ff */
        /* <DEDUP_REMOVED lines=11> */
[----:B------:R-:W-:-:S05]  /*0480*/  F2FP.F16.F32.PACK_AB R4, RZ, R4 ;  /* 0x00000004ff04723e */ /* 0x000fca00000000ff */
[----:B------:R-:W-:Y:S01]  /*0490*/  STG.E.U16 desc[UR4][R2.64], R4 ;  /* 0x0000000402007986 */ /* 0x000fe2000c101504 */
[----:B------:R-:W-:Y:S05]  /*04a0*/  EXIT ;  /* 0x000000000000794d */ /* 0x000fea0003800000 */
.L_x_5717:
        /* <DEDUP_REMOVED lines=13> */
.L_x_12002:


//--------------------- .text._ZN43_GLOBAL__N__9ae7fba5_10_SoftMax_cu_9f978f6320softmax_warp_forwardIN3c104HalfES2_fLi0ELb1ELb0EEEvPT0_PKT_iiiPKbib --------------------------
	.section	.text._ZN43_GLOBAL__N__9ae7fba5_10_SoftMax_cu_9f978f6320softmax_warp_forwardIN3c104HalfES2_fLi0ELb1ELb0EEEvPT0_PKT_iiiPKbib,"ax",@progbits
	.align	128
.text._ZN43_GLOBAL__N__9ae7fba5_10_SoftMax_cu_9f978f6320softmax_warp_forwardIN3c104HalfES2_fLi0ELb1ELb0EEEvPT0_PKT_iiiPKbib:
        .type           _ZN43_GLOBAL__N__9ae7fba5_10_SoftMax_cu_9f978f6320softmax_warp_forwardIN3c104HalfES2_fLi0ELb1ELb0EEEvPT0_PKT_iiiPKbib,@function
        .size           _ZN43_GLOBAL__N__9ae7fba5_10_SoftMax_cu_9f978f6320softmax_warp_forwardIN3c104HalfES2_fLi0ELb1ELb0EEEvPT0_PKT_iiiPKbib,(.L_x_12003 - _ZN43_GLOBAL__N__9ae7fba5_10_SoftMax_cu_9f978f6320softmax_warp_forwardIN3c104HalfES2_fLi0ELb1ELb0EEEvPT0_PKT_iiiPKbib)
        .other          _ZN43_GLOBAL__N__9ae7fba5_10_SoftMax_cu_9f978f6320softmax_warp_forwardIN3c104HalfES2_fLi0ELb1ELb0EEEvPT0_PKT_iiiPKbib,@"STO_CUDA_ENTRY STV_DEFAULT"
_ZN43_GLOBAL__N__9ae7fba5_10_SoftMax_cu_9f978f6320softmax_warp_forwardIN3c104HalfES2_fLi0ELb1ELb0EEEvPT0_PKT_iiiPKbib:
        /* <DEDUP_REMOVED lines=48> */
[----:B------:R-:W-:Y:S02]  /*0300*/  F2FP.F16.F32.PACK_AB R9, RZ, R5 ;  /* 0x00000005ff09723e */ /* 0x000fe400000000ff */
[----:B------:R-:W-:-:S05]  /*0310*/  LEA.HI.X R5, R2, UR7, R3, 0x1, P0 ;  /* 0x0000000702057c11 */ /* 0x000fca00080f0c03 */
[----:B------:R0:W-:Y:S02]  /*0320*/  STG.E.U16 desc[UR4][R4.64], R9 ;  /* 0x0000000904007986 */ /* 0x0001e4000c101504 */
.L_x_5719:
[----:B------:R-:W-:Y:S05]  /*0330*/  BSYNC B0 ;  /* 0x0000000000007941 */ /* 0x000fea0003800000 */
.L_x_5718:
        /* <DEDUP_REMOVED lines=13> */
[----:B------:R-:W-:-:S05]  /*0410*/  F2FP.F16.F32.PACK_AB R6, RZ, R6 ;  /* 0x00000006ff06723e */ /* 0x000fca00000000ff */
[----:B------:R-:W-:Y:S01]  /*0420*/  STG.E.U16 desc[UR4][R2.64], R6 ;  /* 0x0000000602007986 */ /* 0x000fe2000c101504 */
[----:B------:R-:W-:Y:S05]  /*0430*/  EXIT ;  /* 0x000000000000794d */ /* 0x000fea0003800000 */
.L_x_5720:
        /* <DEDUP_REMOVED lines=12> */
.L_x_12003:


//--------------------- .text._ZN43_GLOBAL__N__9ae7fba5_10_SoftMax_cu_9f978f6320softmax_warp_forwardIfffLi11ELb1ELb0EEEvPT0_PKT_iiiPKbib --------------------------
	.section	.text._ZN43_GLOBAL__N__9ae7fba5_10_SoftMax_cu_9f978f6320softmax_warp_forwardIfffLi11ELb1ELb0EEEvPT0_PKT_iiiPKbib,"ax",@progbits
	.align	128
.text._ZN43_GLOBAL__N__9ae7fba5_10_SoftMax_cu_9f978f6320softmax_warp_forwardIfffLi11ELb1ELb0EEEvPT0_PKT_iiiPKbib:
        .type           _ZN43_GLOBAL__N__9ae7fba5_10_SoftMax_cu_9f978f6320softmax_warp_forwardIfffLi11ELb1ELb0EEEvPT0_PKT_iiiPKbib,@function
        .size           _ZN43_GLOBAL__N__9ae7fba5_10_SoftMax_cu_9f978f6320softmax_warp_forwardIfffLi11ELb1ELb0EEEvPT0_PKT_iiiPKbib,(.L_x_12004 - _ZN43_GLOBAL__N__9ae7fba5_10_SoftMax_cu_9f978f6320softmax_warp_forwardIfffLi11ELb1ELb0EEEvPT0_PKT_iiiPKbib)
        .other          _ZN43_GLOBAL__N__9ae7fba5_10_SoftMax_cu_9f978f6320softmax_warp_forwardIfffLi11ELb1ELb0EEEvPT0_PKT_iiiPKbib,@"STO_CUDA_ENTRY STV_DEFAULT"
_ZN43_GLOBAL__N__9ae7fba5_10_SoftMax_cu_9f978f6320softmax_warp_forwardIfffLi11ELb1ELb0EEEvPT0_PKT_iiiPKbib:
        /* <DEDUP_REMOVED lines=11> */
[C---:B-1----:R-:W-:Y:S01]  /*00b0*/  VIADD R108, R106.reuse, 0x20 ;  /* 0x000000206a6c7836 */ /* 0x042fe20000000000 */
[C---:B------:R-:W-:Y:S01]  /*00c0*/  IADD3 R10, R106.reuse, 0x60, RZ ;  /* 0x000000606a0a7810 */ /* 0x040fe20007ffe0ff */
[----:B------:R-:W-:Y:S01]  /*00d0*/  VIADD R8, R106, 0x40 ;  /* 0x000000406a087836 */ /* 0x000fe20000000000 */
[C---:B------:R-:W-:Y:S01]  /*00e0*/  IADD3 R4, -R103.reuse, UR4, RZ ;  /* 0x0000000467047c10 */ /* 0x040fe2000fffe1ff */
[----:B------:R-:W-:Y:S01]  /*00f0*/  IMAD R103, R103, UR5, R106 ;  /* 0x0000000567677c24 */ /* 0x000fe2000f8e026a */
[----:B------:R-:W-:-:S02]  /*0100*/  ULDC.64 UR4, c[0x0][0x208] ;  /* 0x0000820000047ab9 */ /* 0x000fc40000000a00 */
[----:B------:R-:W-:-:S04]  /*0110*/  ISETP.GT.AND P0, PT, R4, RZ, PT ;  /* 0x000000ff0400720c */ /* 0x000fc80003f04270 */
[----:B--2---:R-:W-:Y:S01]  /*0120*/  SEL R99, R7, RZ, P0 ;  /* 0x000000ff07637207 */ /* 0x004fe20000000000 */
[----:B---3--:R-:W-:-:S03]  /*0130*/  IMAD.WIDE R2, R103, 0x4, R2 ;  /* 0x0000000467027825 */ /* 0x008fc600078e0202 */
[-C--:B------:R-:W-:Y:S02]  /*0140*/  ISETP.GE.AND P0, PT, R106, R99.reuse, PT ;  /* 0x000000636a00720c */ /* 0x080fe40003f06270 */
[-C--:B------:R-:W-:Y:S02]  /*0150*/  ISETP.GE.AND P1, PT, R108, R99.reuse, PT ;  /* 0x000000636c00720c */ /* 0x080fe40003f26270 */
[----:B------:R-:W-:Y:S01]  /*0160*/  ISETP.GE.AND P2, PT, R8, R99, PT ;  /* 0x000000630800720c */ /* 0x000fe20003f46270 */
[----:B------:R-:W-:Y:S01]  /*0170*/  IMAD.MOV.U32 R97, RZ, RZ, -0x800000 ;  /* 0xff800000ff617424 */ /* 0x000fe200078e00ff */
[----:B------:R-:W-:-:S07]  /*0180*/  IADD3 R12, R106, 0x80, RZ ;  /* 0x000000806a0c7810 */ /* 0x000fce0007ffe0ff */
        /* <DEDUP_REMOVED lines=9> */
[----:B------:R-:W-:Y:S02]  /*0220*/  ISETP.GE.AND P0, PT, R0, R99, PT ;  /* 0x000000630000720c */ /* 0x000fe40003f06270 */
[----:B------:R-:W-:Y:S01]  /*0230*/  IADD3 R0, R106, 0xc0, RZ ;  /* 0x000000c06a007810 */ /* 0x000fe20007ffe0ff */
[----:B------:R-:W-:-:S04]  /*0240*/  IMAD.MOV.U32 R91, RZ, RZ, -0x800000 ;  /* 0xff800000ff5b7424 */ /* 0x000fc800078e00ff */
[----:B------:R-:W5:Y:S01]  /*0250*/  @!P1 LDG.E R93, desc[UR4][R2.64+0x200] ;  /* 0x00020004025d9981 */ /* 0x000f62000c1e1900 */
[-C--:B------:R-:W-:Y:S02]  /*0260*/  ISETP.GE.AND P1, PT, R0, R99.reuse, PT ;  /* 0x000000630000720c */ /* 0x080fe40003f26270 */
[----:B------:R-:W-:Y:S01]  /*0270*/  IADD3 R0, R106, 0xe0, RZ ;  /* 0x000000e06a007810 */ /* 0x000fe20007ffe0ff */
[----:B------:R-:W-:Y:S02]  /*0280*/  IMAD.MOV.U32 R89, RZ, RZ, -0x800000 ;  /* 0xff800000ff597424 */ /* 0x000fe400078e00ff */
[----:B------:R-:W5:Y:S01]  /*0290*/  @!P0 LDG.E R91, desc[UR4][R2.64+0x280] ;  /* 0x00028004025b8981 */ /* 0x000f62000c1e1900 */
        /* <DEDUP_REMOVED lines=29> */
[C---:B------:R-:W-:Y:S01]  /*0470*/  IADD3 R14, R106.reuse, 0x1e0, RZ ;  /* 0x000001e06a0e7810 */ /* 0x040fe20007ffe0ff */
[----:B------:R-:W-:Y:S01]  /*0480*/  IMAD.MOV.U32 R73, RZ, RZ, -0x800000 ;  /* 0xff800000ff497424 */ /* 0x000fe200078e00ff */
[----:B------:R-:W-:Y:S01]  /*0490*/  IADD3 R16, R106, 0x200, RZ ;  /* 0x000002006a107810 */ /* 0x000fe20007ffe0ff */
[----:B------:R-:W5:Y:S01]  /*04a0*/  @!P2 LDG.E R75, desc[UR4][R2.64+0x680] ;  /* 0x00068004024ba981 */ /* 0x000f62000c1e1900 */
[-C--:B------:R-:W-:Y:S02]  /*04b0*/  ISETP.GE.AND P2, PT, R14, R99.reuse, PT ;  /* 0x000000630e00720c */ /* 0x080fe40003f46270 */
[----:B------:R-:W-:Y:S02]  /*04c0*/  MOV R71, 0xff800000 ;  /* 0xff80000000477802 */ /* 0x000fe40000000f00 */
[C---:B------:R-:W-:Y:S01]  /*04d0*/  IADD3 R18, R106.reuse, 0x220, RZ ;  /* 0x000002206a127810 */ /* 0x040fe20007ffe0ff */
[----:B------:R-:W-:Y:S01]  /*04e0*/  IMAD.MOV.U32 R69, RZ, RZ, -0x800000 ;  /* 0xff800000ff457424 */ /* 0x000fe200078e00ff */
[----:B------:R-:W-:Y:S01]  /*04f0*/  IADD3 R20, R106, 0x240, RZ ;  /* 0x000002406a147810 */ /* 0x000fe20007ffe0ff */
[----:B------:R-:W5:Y:S01]  /*0500*/  @!P1 LDG.E R73, desc[UR4][R2.64+0x700] ;  /* 0x0007000402499981 */ /* 0x000f62000c1e1900 */
[----:B------:R-:W-:-:S02]  /*0510*/  ISETP.GE.AND P1, PT, R16, R99, PT ;  /* 0x000000631000720c */ /* 0x000fc40003f26270 */
[----:B------:R-:W-:Y:S02]  /*0520*/  MOV R67, 0xff800000 ;  /* 0xff80000000437802 */ /* 0x000fe40000000f00 */
[----:B------:R-:W-:Y:S01]  /*0530*/  IADD3 R22, R106, 0x260, RZ ;  /* 0x000002606a167810 */ /* 0x000fe20007ffe0ff */
[----:B------:R-:W5:Y:S01]  /*0540*/  @!P2 LDG.E R71, desc[UR4][R2.64+0x780] ;  /* 0x000780040247a981 */ /* 0x000f62000c1e1900 */
[-C--:B------:R-:W-:Y:S01]  /*0550*/  ISETP.GE.AND P2, PT, R18, R99.reuse, PT ;  /* 0x000000631200720c */ /* 0x080fe20003f46270 */
[----:B------:R-:W-:Y:S01]  /*0560*/  IMAD.MOV.U32 R65, RZ, RZ, -0x800000 ;  /* 0xff800000ff417424 */ /* 0x000fe200078e00ff */
[C---:B------:R-:W-:Y:S01]  /*0570*/  IADD3 R24, R106.reuse, 0x280, RZ ;  /* 0x000002806a187810 */ /* 0x040fe20007ffe0ff */
[----:B------:R-:W-:Y:S01]  /*0580*/  IMAD.MOV.U32 R63, RZ, RZ, -0x800000 ;  /* 0xff800000ff3f7424 */ /* 0x000fe200078e00ff */
[----:B------:R-:W-:Y:S02]  /*0590*/  IADD3 R26, R106, 0x2a0, RZ ;  /* 0x000002a06a1a7810 */ /* 0x000fe40007ffe0ff */
[----:B------:R-:W-:Y:S01]  /*05a0*/  MOV R61, 0xff800000 ;  /* 0xff800000003d7802 */ /* 0x000fe20000000f00 */
[----:B------:R-:W5:Y:S01]  /*05b0*/  @!P1 LDG.E R69, desc[UR4][R2.64+0x800] ;  /* 0x0008000402459981 */ /* 0x000f62000c1e1900 */
[----:B------:R-:W-:-:S02]  /*05c0*/  ISETP.GE.AND P1, PT, R20, R99, PT ;  /* 0x000000631400720c */ /* 0x000fc40003f26270 */
[C---:B------:R-:W-:Y:S01]  /*05d0*/  IADD3 R28, R106.reuse, 0x2c0, RZ ;  /* 0x000002c06a1c7810 */ /* 0x040fe20007ffe0ff */
[----:B------:R-:W-:Y:S01]  /*05e0*/  IMAD.MOV.U32 R59, RZ, RZ, -0x800000 ;  /* 0xff800000ff3b7424 */ /* 0x000fe200078e00ff */
[----:B------:R-:W-:Y:S01]  /*05f0*/  IADD3 R30, R106, 0x2e0, RZ ;  /* 0x000002e06a1e7810 */ /* 0x000fe20007ffe0ff */
[----:B------:R-:W5:Y:S01]  /*0600*/  @!P2 LDG.E R67, desc[UR4][R2.64+0x880] ;  /* 0x000880040243a981 */ /* 0x000f62000c1e1900 */
[-C--:B------:R-:W-:Y:S02]  /*0610*/  ISETP.GE.AND P2, PT, R22, R99.reuse, PT ;  /* 0x000000631600720c */ /* 0x080fe40003f46270 */
[----:B------:R-:W-:Y:S02]  /*0620*/  MOV R57, 0xff800000 ;  /* 0xff80000000397802 */ /* 0x000fe40000000f00 */
[----:B------:R-:W-:Y:S01]  /*0630*/  IADD3 R32, R106, 0x300, RZ ;  /* 0x000003006a207810 */ /* 0x000fe20007ffe0ff */
[----:B------:R-:W-:Y:S02]  /*0640*/  IMAD.MOV.U32 R55, RZ, RZ, -0x800000 ;  /* 0xff800000ff377424 */ /* 0x000fe400078e00ff */
[----:B------:R-:W-:Y:S01]  /*0650*/  IMAD.MOV.U32 R53, RZ, RZ, -0x800000 ;  /* 0xff800000ff357424 */ /* 0x000fe200078e00ff */
[----:B------:R-:W5:Y:S01]  /*0660*/  @!P1 LDG.E R65, desc[UR4][R2.64+0x900] ;  /* 0x0009000402419981 */ /* 0x000f62000c1e1900 */
[----:B------:R-:W-:Y:S01]  /*0670*/  ISETP.GE.AND P1, PT, R24, R99, PT ;  /* 0x000000631800720c */ /* 0x000fe20003f26270 */
[C---:B------:R-:W-:Y:S01]  /*0680*/  VIADD R34, R106.reuse, 0x320 ;  /* 0x000003206a227836 */ /* 0x040fe20000000000 */
[----:B------:R-:W-:-:S02]  /*0690*/  IADD3 R36, R106, 0x340, RZ ;  /* 0x000003406a247810 */ /* 0x000fc40007ffe0ff */
[----:B------:R-:W5:Y:S01]  /*06a0*/  @!P2 LDG.E R63, desc[UR4][R2.64+0x980] ;  /* 0x00098004023fa981 */ /* 0x000f62000c1e1900 */
[-C--:B------:R-:W-:Y:S02]  /*06b0*/  ISETP.GE.AND P2, PT, R26, R99.reuse, PT ;  /* 0x000000631a00720c */ /* 0x080fe40003f46270 */
[----:B------:R-:W-:Y:S01]  /*06c0*/  MOV R51, 0xff800000 ;  /* 0xff80000000337802 */ /* 0x000fe20000000f00 */
[C---:B------:R-:W-:Y:S02]  /*06d0*/  VIADD R38, R106.reuse, 0x360 ;  /* 0x000003606a267836 */ /* 0x040fe40000000000 */
[----:B------:R-:W-:Y:S01]  /*06e0*/  IMAD.MOV.U32 R49, RZ, RZ, -0x800000 ;  /* 0xff800000ff317424 */ /* 0x000fe200078e00ff */
[----:B------:R-:W-:Y:S02]  /*06f0*/  IADD3 R40, R106, 0x380, RZ ;  /* 0x000003806a287810 */ /* 0x000fe40007ffe0ff */
[----:B------:R-:W5:Y:S01]  /*0700*/  @!P1 LDG.E R61, desc[UR4][R2.64+0xa00] ;  /* 0x000a0004023d9981 */ /* 0x000f62000c1e1900 */
[----:B------:R-:W-:-:S02]  /*0710*/  ISETP.GE.AND P1, PT, R28, R99, PT ;  /* 0x000000631c00720c */ /* 0x000fc40003f26270 */
[----:B------:R-:W-:Y:S02]  /*0720*/  MOV R47, 0xff800000 ;  /* 0xff800000002f7802 */ /* 0x000fe40000000f00 */
[----:B------:R-:W5:Y:S01]  /*0730*/  @!P2 LDG.E R59, desc[UR4][R2.64+0xa80] ;  /* 0x000a8004023ba981 */ /* 0x000f62000c1e1900 */
[-C--:B------:R-:W-:Y:S01]  /*0740*/  ISETP.GE.AND P2, PT, R30, R99.reuse, PT ;  /* 0x000000631e00720c */ /* 0x080fe20003f46270 */
[C---:B------:R-:W-:Y:S02]  /*0750*/  VIADD R42, R106.reuse, 0x3a0 ;  /* 0x000003a06a2a7836 */ /* 0x040fe40000000000 */
[----:B------:R-:W-:Y:S01]  /*0760*/  IMAD.MOV.U32 R45, RZ, RZ, -0x800000 ;  /* 0xff800000ff2d7424 */ /* 0x000fe200078e00ff */
[----:B------:R-:W-:Y:S01]  /*0770*/  IADD3 R44, R106, 0x3c0, RZ ;  /* 0x000003c06a2c7810 */ /* 0x000fe20007ffe0ff */
[----:B------:R-:W-:Y:S01]  /*0780*/  IMAD.MOV.U32 R43, RZ, RZ, -0x800000 ;  /* 0xff800000ff2b7424 */ /* 0x000fe200078e00ff */
[----:B------:R-:W-:Y:S02]  /*0790*/  MOV R41, 0xff800000 ;  /* 0xff80000000297802 */ /* 0x000fe40000000f00 */
[----:B------:R-:W5:Y:S01]  /*07a0*/  @!P1 LDG.E R57, desc[UR4][R2.64+0xb00] ;  /* 0x000b000402399981 */ /* 0x000f62000c1e1900 */
[----:B------:R-:W-:Y:S01]  /*07b0*/  ISETP.GE.AND P1, PT, R32, R99, PT ;  /* 0x000000632000720c */ /* 0x000fe20003f26270 */
[C---:B------:R-:W-:Y:S01]  /*07c0*/  VIADD R46, R106.reuse, 0x3e0 ;  /* 0x000003e06a2e7836 */ /* 0x040fe20000000000 */
[----:B------:R-:W-:-:S02]  /*07d0*/  IADD3 R56, R106, 0x480, RZ ;  /* 0x000004806a387810 */ /* 0x000fc40007ffe0ff */
[----:B------:R-:W5:Y:S01]  /*07e0*/  @!P2 LDG.E R55, desc[UR4][R2.64+0xb80] ;  /* 0x000b80040237a981 */ /* 0x000f62000c1e1900 */
[-C--:B------:R-:W-:Y:S01]  /*07f0*/  ISETP.GE.AND P2, PT, R34, R99.reuse, PT ;  /* 0x000000632200720c */ /* 0x080fe20003f46270 */
[C---:B------:R-:W-:Y:S01]  /*0800*/  VIADD R50, R106.reuse, 0x420 ;  /* 0x000004206a327836 */ /* 0x040fe20000000000 */
[----:B------:R-:W-:Y:S01]  /*0810*/  IADD3 R48, R106, 0x400, RZ ;  /* 0x000004006a307810 */ /* 0x000fe20007ffe0ff */
[----:B------:R-:W-:Y:S02]  /*0820*/  IMAD.MOV.U32 R39, RZ, RZ, -0x800000 ;  /* 0xff800000ff277424 */ /* 0x000fe400078e00ff */
[----:B------:R-:W-:Y:S01]  /*0830*/  IMAD.MOV.U32 R29, RZ, RZ, -0x800000 ;  /* 0xff800000ff1d7424 */ /* 0x000fe200078e00ff */
[----:B------:R-:W-:Y:S02]  /*0840*/  MOV R37, 0xff800000 ;  /* 0xff80000000257802 */ /* 0x000fe40000000f00 */
[----:B------:R-:W5:Y:S01]  /*0850*/  @!P1 LDG.E R53, desc[UR4][R2.64+0xc00] ;  /* 0x000c000402359981 */ /* 0x000f62000c1e1900 */
[----:B------:R-:W-:Y:S01]  /*0860*/  ISETP.GE.AND P1, PT, R36, R99, PT ;  /* 0x000000632400720c */ /* 0x000fe20003f26270 */
[----:B------:R-:W-:Y:S01]  /*0870*/  IMAD.MOV.U32 R35, RZ, RZ, -0x800000 ;  /* 0xff800000ff237424 */ /* 0x000fe200078e00ff */
[----:B------:R-:W-:-:S02]  /*0880*/  IADD3 R68, R106, 0x540, RZ ;  /* 0x000005406a447810 */ /* 0x000fc40007ffe0ff */
[----:B------:R-:W5:Y:S01]  /*0890*/  @!P2 LDG.E R51, desc[UR4][R2.64+0xc80] ;  /* 0x000c80040233a981 */ /* 0x000f62000c1e1900 */
[-C--:B------:R-:W-:Y:S02]  /*08a0*/  ISETP.GE.AND P4, PT, R38, R99.reuse, PT ;  /* 0x000000632600720c */ /* 0x080fe40003f86270 */
[-C--:B------:R-:W-:Y:S01]  /*08b0*/  ISETP.GE.AND P5, PT, R40, R99.reuse, PT ;  /* 0x000000632800720c */ /* 0x080fe20003fa6270 */
[C---:B------:R-:W-:Y:S01]  /*08c0*/  VIADD R54, R106.reuse, 0x460 ;  /* 0x000004606a367836 */ /* 0x040fe20000000000 */
[C---:B------:R-:W-:Y:S01]  /*08d0*/  IADD3 R52, R106.reuse, 0x440, RZ ;  /* 0x000004406a347810 */ /* 0x040fe20007ffe0ff */
[C---:B------:R-:W-:Y:S01]  /*08e0*/  VIADD R58, R106.reuse, 0x4a0 ;  /* 0x000004a06a3a7836 */ /* 0x040fe20000000000 */
[----:B------:R-:W-:Y:S02]  /*08f0*/  IADD3 R60, R106, 0x4c0, RZ ;  /* 0x000004c06a3c7810 */ /* 0x000fe40007ffe0ff */
[----:B------:R-:W5:Y:S01]  /*0900*/  @!P1 LDG.E R49, desc[UR4][R2.64+0xd00] ;  /* 0x000d000402319981 */ /* 0x000f62000c1e1900 */
[----:B------:R-:W-:Y:S01]  /*0910*/  ISETP.GE.AND P6, PT, R42, R99, PT ;  /* 0x000000632a00720c */ /* 0x000fe20003fc6270 */
[----:B------:R-:W-:Y:S01]  /*0920*/  VIADD R62, R106, 0x4e0 ;  /* 0x000004e06a3e7836 */ /* 0x000fe20000000000 */
[----:B------:R-:W-:-:S02]  /*0930*/  MOV R17, 0xff800000 ;  /* 0xff80000000117802 */ /* 0x000fc40000000f00 */
[----:B------:R-:W5:Y:S01]  /*0940*/  @!P4 LDG.E R47, desc[UR4][R2.64+0xd80] ;  /* 0x000d8004022fc981 */ /* 0x000f62000c1e1900 */
[-C--:B------:R-:W-:Y:S01]  /*0950*/  ISETP.GE.AND P1, PT, R44, R99.reuse, PT ;  /* 0x000000632c00720c */ /* 0x080fe20003f26270 */
[----:B------:R-:W-:Y:S01]  /*0960*/  IMAD.MOV.U32 R33, RZ, RZ, -0x800000 ;  /* 0xff800000ff217424 */ /* 0x000fe200078e00ff */
[----:B------:R-:W-:Y:S01]  /*0970*/  MOV R31, 0xff800000 ;  /* 0xff800000001f7802 */ /* 0x000fe20000000f00 */
[----:B------:R-:W5:Y:S01]  /*0980*/  @!P5 LDG.E R45, desc[UR4][R2.64+0xe00] ;  /* 0x000e0004022dd981 */ /* 0x000f62000c1e1900 */
[-C--:B------:R-:W-:Y:S01]  /*0990*/  ISETP.GE.AND P2, PT, R46, R99.reuse, PT ;  /* 0x000000632e00720c */ /* 0x080fe20003f46270 */
        /* <DEDUP_REMOVED lines=9> */
[----:B------:R-:W5:Y:S01]  /*0a30*/  @!P2 LDG.E R39, desc[UR4][R2.64+0xf80] ;  /* 0x000f80040227a981 */ /* 0x000f62000c1e1900 */
[-C--:B------:R-:W-:Y:S02]  /*0a40*/  ISETP.GE.AND P5, PT, R52, R99.reuse, PT ;  /* 0x000000633400720c */ /* 0x080fe40003fa6270 */
[-C--:B------:R-:W-:Y:S02]  /*0a50*/  ISETP.GE.AND P6, PT, R54, R99.reuse, PT ;  /* 0x000000633600720c */ /* 0x080fe40003fc6270 */
[----:B------:R-:W5:Y:S01]  /*0a60*/  @!P3 LDG.E R37, desc[UR4][R2.64+0x1000] ;  /* 0x001000040225b981 */ /* 0x000f62000c1e1900 */
[----:B------:R-:W-:Y:S01]  /*0a70*/  ISETP.GE.AND P2, PT, R58, R99, PT ;  /* 0x000000633a00720c */ /* 0x000fe20003f46270 */
[C---:B------:R-:W-:Y:S01]  /*0a80*/  VIADD R66, R106.reuse, 0x520 ;  /* 0x000005206a427836 */ /* 0x040fe20000000000 */
[----:B------:R-:W-:-:S02]  /*0a90*/  IADD3 R64, R106, 0x500, RZ ;  /* 0x000005006a407810 */ /* 0x000fc40007ffe0ff */
[----:B------:R-:W5:Y:S01]  /*0aa0*/  @!P1 LDG.E R29, desc[UR4][R2.64+0x1200] ;  /* 0x00120004021d9981 */ /* 0x000f62000c1e1900 */
[-C--:B------:R-:W-:Y:S02]  /*0ab0*/  ISETP.GE.AND P1, PT, R68, R99.reuse, PT ;  /* 0x000000634400720c */ /* 0x080fe40003f26270 */
[-C--:B------:R-:W-:Y:S01]  /*0ac0*/  ISETP.GE.AND P3, PT, R60, R99.reuse, PT ;  /* 0x000000633c00720c */ /* 0x080fe20003f66270 */
[----:B------:R-:W5:Y:S01]  /*0ad0*/  @!P4 LDG.E R35, desc[UR4][R2.64+0x1080] ;  /* 0x001080040223c981 */ /* 0x000f62000c1e1900 */
[-C--:B------:R-:W-:Y:S01]  /*0ae0*/  ISETP.GE.AND P4, PT, R62, R99.reuse, PT ;  /* 0x000000633e00720c */ /* 0x080fe20003f86270 */
[C---:B------:R-:W-:Y:S01]  /*0af0*/  VIADD R70, R106.reuse, 0x560 ;  /* 0x000005606a467836 */ /* 0x040fe20000000000 */
[C---:B------:R-:W-:Y:S01]  /*0b00*/  IADD3 R72, R106.reuse, 0x580, RZ ;  /* 0x000005806a487810 */ /* 0x040fe20007ffe0ff */
[----:B------:R-:W-:Y:S01]  /*0b10*/  VIADD R74, R106, 0x5a0 ;  /* 0x000005a06a4a7836 */ /* 0x000fe20000000000 */
[----:B------:R-:W5:Y:S01]  /*0b20*/  @!P5 LDG.E R33, desc[UR4][R2.64+0x1100] ;  /* 0x001100040221d981 */ /* 0x000f62000c1e1900 */
[----:B------:R-:W-:Y:S01]  /*0b30*/  ISETP.GE.AND P5, PT, R64, R99, PT ;  /* 0x000000634000720c */ /* 0x000fe20003fa6270 */
[----:B------:R-:W-:Y:S01]  /*0b40*/  IMAD.MOV.U32 R122, RZ, RZ, -0x800000 ;  /* 0xff800000ff7a7424 */ /* 0x000fe200078e00ff */
[----:B------:R-:W-:Y:S01]  /*0b50*/  MOV R21, 0xff800000 ;  /* 0xff80000000157802 */ /* 0x000fe20000000f00 */
[----:B------:R-:W5:Y:S01]  /*0b60*/  @!P6 LDG.E R31, desc[UR4][R2.64+0x1180] ;  /* 0x00118004021fe981 */ /* 0x000f62000c1e1900 */
[----:B------:R-:W-:Y:S01]  /*0b70*/  IMAD.MOV.U32 R19, RZ, RZ, -0x800000 ;  /* 0xff800000ff137424 */ /* 0x000fe200078e00ff */
[----:B------:R-:W-:-:S02]  /*0b80*/  MOV R11, 0xff800000 ;  /* 0xff800000000b7802 */ /* 0x000fc40000000f00 */
[----:B------:R-:W5:Y:S01]  /*0b90*/  @!P1 LDG.E R17, desc[UR4][R2.64+0x1500] ;  /* 0x0015000402119981 */ /* 0x000f62000c1e1900 */
[-C--:B------:R-:W-:Y:S02]  /*0ba0*/  ISETP.GE.AND P1, PT, R80, R99.reuse, PT ;  /* 0x000000635000720c */ /* 0x080fe40003f26270 */
[-C--:B------:R-:W-:Y:S01]  /*0bb0*/  ISETP.GE.AND P6, PT, R66, R99.reuse, PT ;  /* 0x000000634200720c */ /* 0x080fe20003fc6270 */
[----:B------:R-:W5:Y:S01]  /*0bc0*/  @!P2 LDG.E R27, desc[UR4][R2.64+0x1280] ;  /* 0x00128004021ba981 */ /* 0x000f62000c1e1900 */
[-C--:B------:R-:W-:Y:S01]  /*0bd0*/  ISETP.GE.AND P2, PT, R70, R99.reuse, PT ;  /* 0x000000634600720c */ /* 0x080fe20003f46270 */
[----:B------:R-:W-:Y:S01]  /*0be0*/  IMAD.MOV.U32 R15, RZ, RZ, -0x800000 ;  /* 0xff800000ff0f7424 */ /* 0x000fe200078e00ff */
[----:B------:R-:W-:Y:S01]  /*0bf0*/  IADD3 R92, R106, 0x6c0, RZ ;  /* 0x000006c06a5c7810 */ /* 0x000fe20007ffe0ff */
[----:B------:R-:W5:Y:S01]  /*0c00*/  @!P3 LDG.E R25, desc[UR4][R2.64+0x1300] ;  /* 0x001300040219b981 */ /* 0x000f62000c1e1900 */
[-C--:B------:R-:W-:Y:S01]  /*0c10*/  ISETP.GE.AND P3, PT, R72, R99.reuse, PT ;  /* 0x000000634800720c */ /* 0x080fe20003f66270 */
[----:B------:R-:W-:Y:S01]  /*0c20*/  IMAD.MOV.U32 R13, RZ, RZ, -0x800000 ;  /* 0xff800000ff0d7424 */ /* 0x000fe200078e00ff */
[----:B------:R-:W-:Y:S01]  /*0c30*/  IADD3 R76, R106, 0x5c0, RZ ;  /* 0x000005c06a4c7810 */ /* 0x000fe20007ffe0ff */
[----:B------:R-:W5:Y:S01]  /*0c40*/  @!P4 LDG.E R23, desc[UR4][R2.64+0x1380] ;  /* 0x001380040217c981 */ /* 0x000f62000c1e1900 */
[-C--:B------:R-:W-:Y:S01]  /*0c50*/  ISETP.GE.AND P4, PT, R74, R99.reuse, PT ;  /* 0x000000634a00720c */ /* 0x080fe20003f86270 */
[C---:B------:R-:W-:Y:S01]  /*0c60*/  VIADD R78, R106.reuse, 0x5e0 ;  /* 0x000005e06a4e7836 */ /* 0x040fe20000000000 */
[C---:B------:R-:W-:Y:S01]  /*0c70*/  IADD3 R84, R106.reuse, 0x640, RZ ;  /* 0x000006406a547810 */ /* 0x040fe20007ffe0ff */
[C---:B------:R-:W-:Y:S01]  /*0c80*/  VIADD R82, R106.reuse, 0x620 ;  /* 0x000006206a527836 */ /* 0x040fe20000000000 */
[----:B------:R-:W5:Y:S01]  /*0c90*/  @!P1 LDG.E R122, desc[UR4][R2.64+0x1800] ;  /* 0x00180004027a9981 */ /* 0x000f62000c1e1900 */
[----:B------:R-:W-:Y:S01]  /*0ca0*/  VIADD R86, R106, 0x660 ;  /* 0x000006606a567836 */ /* 0x000fe20000000000 */
[----:B------:R-:W-:-:S02]  /*0cb0*/  ISETP.GE.AND P1, PT, R92, R99, PT ;  /* 0x000000635c00720c */ /* 0x000fc40003f26270 */
[----:B------:R-:W5:Y:S01]  /*0cc0*/  @!P5 LDG.E R21, desc[UR4][R2.64+0x1400] ;  /* 0x001400040215d981 */ /* 0x000f62000c1e1900 */
[-C--:B------:R-:W-:Y:S01]  /*0cd0*/  ISETP.GE.AND P5, PT, R76, R99.reuse, PT ;  /* 0x000000634c00720c */ /* 0x080fe20003fa6270 */
[----:B------:R-:W-:Y:S01]  /*0ce0*/  IMAD.MOV.U32 R112, RZ, RZ, -0x800000 ;  /* 0xff800000ff707424 */ /* 0x000fe200078e00ff */
[----:B------:R-:W-:Y:S01]  /*0cf0*/  MOV R104, 0xff800000 ;  /* 0xff80000000687802 */ /* 0x000fe20000000f00 */
[----:B------:R-:W5:Y:S01]  /*0d00*/  @!P6 LDG.E R19, desc[UR4][R2.64+0x1480] ;  /* 0x001480040213e981 */ /* 0x000f62000c1e1900 */
[-C--:B------:R-:W-:Y:S01]  /*0d10*/  ISETP.GE.AND P6, PT, R78, R99.reuse, PT ;  /* 0x000000634e00720c */ /* 0x080fe20003fc6270 */
[----:B------:R-:W-:Y:S01]  /*0d20*/  IMAD.MOV.U32 R9, RZ, RZ, -0x800000 ;  /* 0xff800000ff097424 */ /* 0x000fe200078e00ff */
[----:B------:R-:W-:Y:S01]  /*0d30*/  MOV R107, 0xff800000 ;  /* 0xff800000006b7802 */ /* 0x000fe20000000f00 */
        /* <DEDUP_REMOVED lines=30> */
[----:B------:R-:W-:Y:S01]  /*0f20*/  VIADD R102, R106, 0x760 ;  /* 0x000007606a667836 */ /* 0x000fe20000000000 */
[----:B------:R-:W-:Y:S01]  /*0f30*/  ISETP.GE.AND P0, PT, R4, 0x1, PT ;  /* 0x000000010400780c */ /* 0x000fe20003f06270 */
[----:B------:R-:W5:Y:S01]  /*0f40*/  @!P4 LDG.E R109, desc[UR4][R2.64+0x1980] ;  /* 0x00198004026dc981 */ /* 0x000f62000c1e1900 */
[-C--:B------:R-:W-:Y:S01]  /*0f50*/  ISETP.GE.AND P4, PT, R98, R99.reuse, PT ;  /* 0x000000636200720c */ /* 0x080fe20003f86270 */
[C---:B------:R-:W-:Y:S01]  /*0f60*/  VIADD R5, R106.reuse, 0x7a0 ;  /* 0x000007a06a057836 */ /* 0x040fe20000000000 */
[C---:B------:R-:W-:Y:S01]  /*0f70*/  IADD3 R100, R106.reuse, 0x740, RZ ;  /* 0x000007406a647810 */ /* 0x040fe20007ffe0ff */
[C---:B------:R-:W-:Y:S01]  /*0f80*/  VIADD R4, R106.reuse, 0x7c0 ;  /* 0x000007c06a047836 */ /* 0x040fe20000000000 */
[----:B------:R-:W-:Y:S01]  /*0f90*/  IADD3 R0, R106, 0x7e0, RZ ;  /* 0x000007e06a007810 */ /* 0x000fe20007ffe0ff */
[----:B------:R-:W5:Y:S04]  /*0fa0*/  @!P1 LDG.E R118, desc[UR4][R2.64+0x1e00] ;  /* 0x001e000402769981 */ /* 0x000f68000c1e1900 */
[----:B------:R-:W5:Y:S01]  /*0fb0*/  @!P5 LDG.E R110, desc[UR4][R2.64+0x1a00] ;  /* 0x001a0004026ed981 */ /* 0x000f62000c1e1900 */
[----:B------:R-:W-:-:S03]  /*0fc0*/  ISETP.GE.AND P5, PT, R100, R99, PT ;  /* 0x000000636400720c */ /* 0x000fc60003fa6270 */
[----:B------:R-:W5:Y:S01]  /*0fd0*/  @!P6 LDG.E R111, desc[UR4][R2.64+0x1a80] ;  /* 0x001a8004026fe981 */ /* 0x000f62000c1e1900 */
[----:B--2---:R-:W-:Y:S02]  /*0fe0*/  FSETP.GT.FTZ.AND P1, PT, R101, R124, PT ;  /* 0x0000007c6500720b */ /* 0x004fe40003f34000 */
[-C--:B------:R-:W-:Y:S01]  /*0ff0*/  ISETP.GE.AND P6, PT, R102, R99.reuse, PT ;  /* 0x000000636600720c */ /* 0x080fe20003fc6270 */
[----:B------:R-:W2:Y:S01]  /*1000*/  @!P2 LDG.E R113, desc[UR4][R2.64+0x1b80] ;  /* 0x001b80040271a981 */ /* 0x000ea2000c1e1900 */
[----:B------:R-:W-:-:S03]  /*1010*/  ISETP.GE.AND P2, PT, R5, R99, PT ;  /* 0x000000630500720c */ /* 0x000fc60003f46270 */
[----:B------:R-:W2:Y:S01]  /*1020*/  @!P3 LDG.E R114, desc[UR4][R2.64+0x1c00] ;  /* 0x001c00040272b981 */ /* 0x000ea2000c1e1900 */
[----:B------:R-:W-:-:S03]  /*1030*/  ISETP.GE.AND P3, PT, R4, R99, PT ;  /* 0x000000630400720c */ /* 0x000fc60003f66270 */
[----:B------:R-:W2:Y:S01]  /*1040*/  @!P4 LDG.E R115, desc[UR4][R2.64+0x1c80] ;  /* 0x001c80040273c981 */ /* 0x000ea2000c1e1900 */
[----:B------:R-:W-:Y:S02]  /*1050*/  ISETP.GE.AND P4, PT, R0, R99, PT ;  /* 0x000000630000720c */ /* 0x000fe40003f86270 */
[----:B------:R-:W-:-:S04]  /*1060*/  FSEL R99, R101, R124, P1 ;  /* 0x0000007c65637208 */ /* 0x000fc80000800000 */
[----:B---3--:R-:W-:-:S04]  /*1070*/  FSETP.GT.FTZ.AND P1, PT, R99, R97, PT ;  /* 0x000000616300720b */ /* 0x008fc80003f34000 */
[----:B------:R-:W-:-:S04]  /*1080*/  FSEL R99, R99, R97, P1 ;  /* 0x0000006163637208 */ /* 0x000fc80000800000 */
[----:B----4-:R-:W-:-:S04]  /*1090*/  FSETP.GT.FTZ.AND P1, PT, R99, R95, PT ;  /* 0x0000005f6300720b */ /* 0x010fc80003f34000 */
[----:B------:R-:W-:-:S04]  /*10a0*/  FSEL R99, R99, R95, P1 ;  /* 0x0000005f63637208 */ /* 0x000fc80000800000 */
[----:B-----5:R-:W-:-:S04]  /*10b0*/  FSETP.GT.FTZ.AND P1, PT, R99, R93, PT ;  /* 0x0000005d6300720b */ /* 0x020fc80003f34000 */
[----:B------:R-:W-:-:S04]  /*10c0*/  FSEL R99, R99, R93, P1 ;  /* 0x0000005d63637208 */ /* 0x000fc80000800000 */
[CC--:B------:R-:W-:Y:S01]  /*10d0*/  FSETP.GT.FTZ.AND P1, PT, R99.reuse, R91.reuse, PT ;  /* 0x0000005b6300720b */ /* 0x0c0fe20003f34000 */
[----:B------:R-:W-:Y:S01]  /*10e0*/  IMAD.MOV.U32 R116, RZ, RZ, -0x800000 ;  /* 0xff800000ff747424 */ /* 0x000fe200078e00ff */
[----:B------:R-:W-:Y:S01]  /*10f0*/  MOV R117, 0xff800000 ;  /* 0xff80000000757802 */ /* 0x000fe20000000f00 */
[----:B------:R-:W-:Y:S01]  /*1100*/  IMAD.MOV.U32 R120, RZ, RZ, -0x800000 ;  /* 0xff800000ff787424 */ /* 0x000fe200078e00ff */
[----:B------:R-:W-:Y:S02]  /*1110*/  FSEL R99, R99, R91, P1 ;  /* 0x0000005b63637208 */ /* 0x000fe40000800000 */
[----:B------:R-:W-:Y:S01]  /*1120*/  MOV R119, 0xff800000 ;  /* 0xff80000000777802 */ /* 0x000fe20000000f00 */
[----:B------:R-:W3:Y:S01]  /*1130*/  @!P5 LDG.E R116, desc[UR4][R2.64+0x1d00] ;  /* 0x001d00040274d981 */ /* 0x000ee2000c1e1900 */
[----:B------:R-:W-:Y:S02]  /*1140*/  MOV R121, 0xff800000 ;  /* 0xff80000000797802 */ /* 0x000fe40000000f00 */
[CC--:B------:R-:W-:Y:S01]  /*1150*/  FSETP.GT.FTZ.AND P1, PT, R99.reuse, R89.reuse, PT ;  /* 0x000000596300720b */ /* 0x0c0fe20003f34000 */
[----:B------:R-:W4:Y:S04]  /*1160*/  @!P6 LDG.E R117, desc[UR4][R2.64+0x1d80] ;  /* 0x001d80040275e981 */ /* 0x000f28000c1e1900 */
[----:B------:R-:W5:Y:S04]  /*1170*/  @!P2 LDG.E R119, desc[UR4][R2.64+0x1e80] ;  /* 0x001e80040277a981 */ /* 0x000f68000c1e1900 */
[----:B------:R-:W5:Y:S04]  /*1180*/  @!P3 LDG.E R120, desc[UR4][R2.64+0x1f00] ;  /* 0x001f00040278b981 */ /* 0x000f68000c1e1900 */
[----:B------:R0:W5:Y:S02]  /*1190*/  @!P4 LDG.E R121, desc[UR4][R2.64+0x1f80] ;  /* 0x001f80040279c981 */ /* 0x000164000c1e1900 */
        /* <DEDUP_REMOVED lines=101> */
[----:B------:R-:W-:-:S04]  /*17f0*/  FSETP.GT.FTZ.AND P1, PT, R2, R115, PT ;  /* 0x000000730200720b */ /* 0x000fc80003f34000 */
[----:B------:R-:W-:-:S04]  /*1800*/  FSEL R3, R2, R115, P1 ;  /* 0x0000007302037208 */ /* 0x000fc80000800000 */
[----:B---3--:R-:W-:-:S04]  /*1810*/  FSETP.GT.FTZ.AND P1, PT, R3, R116, PT ;  /* 0x000000740300720b */ /* 0x008fc80003f34000 */
[----:B------:R-:W-:-:S04]  /*1820*/  FSEL R2, R3, R116, P1 ;  /* 0x0000007403027208 */ /* 0x000fc80000800000 */
[----:B----4-:R-:W-:-:S04]  /*1830*/  FSETP.GT.FTZ.AND P1, PT, R2, R117, PT ;  /* 0x000000750200720b */ /* 0x010fc80003f34000 */
[----:B------:R-:W-:-:S04]  /*1840*/  FSEL R3, R2, R117, P1 ;  /* 0x0000007502037208 */ /* 0x000fc80000800000 */
[----:B------:R-:W-:-:S04]  /*1850*/  FSETP.GT.FTZ.AND P1, PT, R3, R118, PT ;  /* 0x000000760300720b */ /* 0x000fc80003f34000 */
[----:B------:R-:W-:-:S04]  /*1860*/  FSEL R2, R3, R118, P1 ;  /* 0x0000007603027208 */ /* 0x000fc80000800000 */
[----:B-----5:R-:W-:-:S04]  /*1870*/  FSETP.GT.FTZ.AND P1, PT, R2, R119, PT ;  /* 0x000000770200720b */ /* 0x020fc80003f34000 */
        /* <DEDUP_REMOVED lines=290> */
[----:B------:R-:W1:Y:S01]  /*2aa0*/  MUFU.LG2 R106, R125 ;  /* 0x0000007d006a7308 */ /* 0x000e620000000c00 */
[----:B------:R-:W-:Y:S01]  /*2ab0*/  ISETP.GE.AND P0, PT, R108, R7, PT ;  /* 0x000000076c00720c */ /* 0x000fe20003f06270 */
[----:B-1----:R-:W-:Y:S01]  /*2ac0*/  FFMA.FTZ R101, R106, -0.69314718246459960938, R101 ;  /* 0xbf3172186a657823 */ /* 0x002fe20000010065 */
[----:B0-----:R-:W-:-:S05]  /*2ad0*/  IMAD.WIDE R2, R103, 0x4, R2 ;  /* 0x0000000467027825 */ /* 0x001fca00078e0202 */
[----:B------:R0:W-:Y:S06]  /*2ae0*/  STG.E desc[UR4][R2.64], R101 ;  /* 0x0000006502007986 */ /* 0x0001ec000c101904 */
        /* <DEDUP_REMOVED lines=13> */
[----:B------:R-:W4:Y:S01]  /*2bc0*/  S2R R8, SR_TID.X ;  /* 0x0000000000087919 */ /* 0x000f220000002100 */
[----:B------:R-:W-:-:S05]  /*2bd0*/  FFMA.FTZ R93, R106, -0.69314718246459960938, R93 ;  /* 0xbf3172186a5d7823 */ /* 0x000fca000001005d */
[----:B------:R0:W-:Y:S01]  /*2be0*/  STG.E desc[UR4][R2.64+0x200], R93 ;  /* 0x0002005d02007986 */ /* 0x0001e2000c101904 */
[----:B----4-:R-:W-:-:S05]  /*2bf0*/  VIADD R10, R8, 0xa0 ;  /* 0x000000a0080a7836 */ /* 0x010fca0000000000 */
        /* <DEDUP_REMOVED lines=243> */
[----:B------:R-:W-:-:S05]  /*3b30*/  FFMA.FTZ R121, R106, -0.69314718246459960938, R121 ;  /* 0xbf3172186a797823 */ /* 0x000fca0000010079 */
[----:B------:R-:W-:Y:S01]  /*3b40*/  STG.E desc[UR4][R2.64+0x1f80], R121 ;  /* 0x001f807902007986 */ /* 0x000fe2000c101904 */
[----:B------:R-:W-:Y:S05]  /*3b50*/  EXIT ;  /* 0x000000000000794d */ /* 0x000fea0003800000 */
.L_x_5721:
        /* <DEDUP_REMOVED lines=10> */
.L_x_12004:


//--------------------- .text._ZN43_GLOBAL__N__9ae7fba5_10_SoftMax_cu_9f978f6320softmax_warp_forwardIfffLi10ELb1ELb0EEEvPT0_PKT_iiiPKbib --------------------------
	.section	.text._ZN43_GLOBAL__N__9ae7fba5_10_SoftMax_cu_9f978f6320softmax_warp_forwardIfffLi10ELb1ELb0EEEvPT0_PKT_iiiPKbib,"ax",@progbits
	.align	128
.text._ZN43_GLOBAL__N__9ae7fba5_10_SoftMax_cu_9f978f6320softmax_warp_forwardIfffLi10ELb1ELb0EEEvPT0_PKT_iiiPKbib:
        .type           _ZN43_GLOBAL__N__9ae7fba5_10_SoftMax_cu_9f978f6320softmax_warp_forwardIfffLi10ELb1ELb0EEEvPT0_PKT_iiiPKbib,@function
        .size           _ZN43_GLOBAL__N__9ae7fba5_10_SoftMax_cu_9f978f6320softmax_warp_forwardIfffLi10ELb1ELb0EEEvPT0_PKT_iiiPKbib,(.L_x_12005 - _ZN43_GLOBAL__N__9ae7fba5_10_SoftMax_cu_9f978f6320softmax_warp_forwardIfffLi10ELb1ELb0EEEvPT0_PKT_iiiPKbib)
        .other          _ZN43_GLOBAL__N__9ae7fba5_10_SoftMax_cu_9f978f6320softmax_warp_forwardIfffLi10ELb1ELb0EEEvPT0_PKT_iiiPKbib,@"STO_CUDA_ENTRY STV_DEFAULT"
_ZN43_GLOBAL__N__9ae7fba5_10_SoftMax_cu_9f978f6320softmax_warp_forwardIfffLi10ELb1ELb0EEEvPT0_PKT_iiiPKbib:
        /* <DEDUP_REMOVED lines=128> */
[----:B------:R-:W-:Y:S01]  /*0800*/  IMAD.MOV.U32 R56, RZ, RZ, -0x800000 ;  /* 0xff800000ff387424 */ /* 0x000fe200078e00ff */
[----:B------:R-:W-:Y:S01]  /*0810*/  ISETP.GE.AND P1, PT, R4, 0x1, PT ;  /* 0x000000010400780c */ /* 0x000fe20003f26270 */
        /* <DEDUP_REMOVED lines=10> */
[----:B------:R-:W-:-:S05]  /*08c0*/  MOV R59, 0xff800000 ;  /* 0xff800000003b7802 */ /* 0x000fca0000000f00 */
        /* <DEDUP_REMOVED lines=116> */
[----:B------:R-:W-:-:S06]  /*1010*/  FMUL.FTZ R2, R40, 1.4426950216293334961 ;  /* 0x3fb8aa3b28027820 */ /* 0x000fcc0000410000 */
[----:B------:R-:W0:Y:S01]  /*1020*/  MUFU.EX2 R2, R2 ;  /* 0x0000000200027308 */ /* 0x000e220000000800 */
[----:B-1----:R-:W-:Y:S01]  /*1030*/  FADD.FTZ R3, R3, R61 ;  /* 0x0000003d03037221 */ /* 0x002fe20000010000 */
[----:B------:R-:W-:-:S06]  /*1040*/  FMUL.FTZ R61, R39, 1.4426950216293334961 ;  /* 0x3fb8aa3b273d7820 */ /* 0x000fcc0000410000 */
[----:B------:R-:W1:Y:S01]  /*1050*/  MUFU.EX2 R61, R61 ;  /* 0x0000003d003d7308 */ /* 0x000e620000000800 */
[----:B0-----:R-:W-:Y:S01]  /*1060*/  FADD.FTZ R3, R3, R2 ;  /* 0x0000000203037221 */ /* 0x001fe20000010000 */
        /* <DEDUP_REMOVED lines=239> */
.L_x_5722:
        /* <DEDUP_REMOVED lines=10> */
.L_x_12005:


//--------------------- .text._ZN43_GLOBAL__N__9ae7fba5_10_SoftMax_cu_9f978f6320softmax_warp_forwardIfffLi9ELb1ELb0EEEvPT0_PKT_iiiPKbib --------------------------
	.section	.text._ZN43_GLOBAL__N__9ae7fba5_10_SoftMax_cu_9f978f6320softmax_warp_forwardIfffLi9ELb1ELb0EEEvPT0_PKT_iiiPKbib,"ax",@progbits
	.align	128
.text._ZN43_GLOBAL__N__9ae7fba5_10_SoftMax_cu_9f978f6320softmax_warp_forwardIfffLi9ELb1ELb0EEEvPT0_PKT_iiiPKbib:
        .type           _ZN43_GLOBAL__N__9ae7fba5_10_SoftMax_cu_9f978f6320softmax_warp_forwardIfffLi9ELb1ELb0EEEvPT0_PKT_iiiPKbib,@function
        .size           _ZN43_GLOBAL__N__9ae7fba5_10_SoftMax_cu_9f978f6320softmax_warp_forwardIfffLi9ELb1ELb0EEEvPT0_PKT_iiiPKbib,(.L_x_12006 - _ZN43_GLOBAL__N__9ae7fba5_10_SoftMax_cu_9f978f6320softmax_warp_forwardIfffLi9ELb1ELb0EEEvPT0_PKT_iiiPKbib)
        .other          _ZN43_GLOBAL__N__9ae7fba5_10_SoftMax_cu_9f978f6320softmax_warp_forwardIfffLi9ELb1ELb0EEEvPT0_PKT_iiiPKbib,@"STO_CUDA_ENTRY STV_DEFAULT"
_ZN43_GLOBAL__N__9ae7fba5_10_SoftMax_cu_9f978f6320softmax_warp_forwardIfffLi9ELb1ELb0EEEvPT0_PKT_iiiPKbib:
        /* <DEDUP_REMOVED lines=70> */
[----:B------:R-:W-:Y:S02]  /*0460*/  ISETP.GE.AND P0, PT, R4, R29, PT ;  /* 0x0000001d0400720c */ /* 0x000fe40003f06270 */
[----:B------:R-:W-:-:S03]  /*0470*/  IADD3 R0, R24, 0x1e0, RZ ;  /* 0x000001e018007810 */ /* 0x000fc60007ffe0ff */
[----:B------:R-:W5:Y:S01]  /*0480*/  @!P1 LDG.E R28, desc[UR4][R2.64+0x680] ;  /* 0x00068004021c9981 */ /* 0x000f62000c1e1900 */
[----:B------:R-:W-:Y:S01]  /*0490*/  ISETP.GE.AND P1, PT, R0, R29, PT ;  /* 0x0000001d0000720c */ /* 0x000fe20003f26270 */
[----:B------:R-:W-:Y:S01]  /*04a0*/  IMAD.MOV.U32 R29, RZ, RZ, -0x800000 ;  /* 0xff800000ff1d7424 */ /* 0x000fe200078e00ff */
        /* <DEDUP_REMOVED lines=55> */
[C---:B------:R-:W-:Y:S01]  /*0820*/  FADD.FTZ R15, -R2.reuse, R15 ;  /* 0x0000000f020f7221 */ /* 0x040fe20000010100 */
        /* <DEDUP_REMOVED lines=11> */
[----:B------:R-:W1:Y:S01]  /*08e0*/  MUFU.EX2 R33, R33 ;  /* 0x0000002100217308 */ /* 0x000e620000000800 */
[----:B------:R-:W-:Y:S01]  /*08f0*/  FADD.FTZ R30, -R2, R30 ;  /* 0x0000001e021e7221 */ /* 0x000fe20000010100 */
[----:B------:R-:W-:Y:S01]  /*0900*/  FMUL.FTZ R35, R15, 1.4426950216293334961 ;  /* 0x3fb8aa3b0f237820 */ /* 0x000fe20000410000 */
[----:B------:R-:W-:-:S05]  /*0910*/  FMUL.FTZ R36, R13, 1.4426950216293334961 ;  /* 0x3fb8aa3b0d247820 */ /* 0x000fca0000410000 */
[----:B------:R-:W-:Y:S01]  /*0920*/  MUFU.EX2 R35, R35 ;  /* 0x0000002300237308 */ /* 0x000fe20000000800 */
[----:B0-----:R-:W-:Y:S01]  /*0930*/  FADD.FTZ R2, RZ, R3 ;  /* 0x00000003ff027221 */ /* 0x001fe20000010000 */
[----:B------:R-:W-:-:S06]  /*0940*/  FMUL.FTZ R3, R19, 1.4426950216293334961 ;  /* 0x3fb8aa3b13037820 */ /* 0x000fcc0000410000 */
[----:B------:R-:W0:Y:S01]  /*0950*/  MUFU.EX2 R3, R3 ;  /* 0x0000000300037308 */ /* 0x000e220000000800 */
[----:B-1----:R-:W-:Y:S01]  /*0960*/  FADD.FTZ R2, R2, R33 ;  /* 0x0000002102027221 */ /* 0x002fe20000010000 */
[----:B------:R-:W-:-:S06]  /*0970*/  FMUL.FTZ R33, R17, 1.4426950216293334961 ;  /* 0x3fb8aa3b11217820 */ /* 0x000fcc0000410000 */
[----:B------:R-:W1:Y:S08]  /*0980*/  MUFU.EX2 R33, R33 ;  /* 0x0000002100217308 */ /* 0x000e700000000800 */
[----:B------:R2:W3:Y:S01]  /*0990*/  MUFU.EX2 R37, R36 ;  /* 0x0000002400257308 */ /* 0x0004e20000000800 */
[----:B0-----:R-:W-:Y:S01]  /*09a0*/  FADD.FTZ R2, R2, R3 ;  /* 0x0000000302027221 */ /* 0x001fe20000010000 */
[----:B------:R-:W-:-:S06]  /*09b0*/  FMUL.FTZ R3, R11, 1.4426950216293334961 ;  /* 0x3fb8aa3b0b037820 */ /* 0x000fcc0000410000 */
[----:B------:R-:W0:Y:S01]  /*09c0*/  MUFU.EX2 R3, R3 ;  /* 0x0000000300037308 */ /* 0x000e220000000800 */
[----:B-1----:R-:W-:Y:S01]  /*09d0*/  FADD.FTZ R2, R2, R33 ;  /* 0x0000002102027221 */ /* 0x002fe20000010000 */
[----:B------:R-:W-:Y:S01]  /*09e0*/  FMUL.FTZ R33, R31, 1.4426950216293334961 ;  /* 0x3fb8aa3b1f217820 */ /* 0x000fe20000410000 */
[----:B--2---:R-:W-:Y:S02]  /*09f0*/  FMUL.FTZ R36, R23, 1.4426950216293334961 ;  /* 0x3fb8aa3b17247820 */ /* 0x004fe40000410000 */
[----:B------:R-:W-:Y:S01]  /*0a00*/  FADD.FTZ R2, R2, R35 ;  /* 0x0000002302027221 */ /* 0x000fe20000010000 */
[----:B------:R-:W-:Y:S02]  /*0a10*/  FMUL.FTZ R35, R32, 1.4426950216293334961 ;  /* 0x3fb8aa3b20237820 */ /* 0x000fe40000410000 */
[----:B------:R-:W1:Y:S01]  /*0a20*/  MUFU.EX2 R33, R33 ;  /* 0x0000002100217308 */ /* 0x000e620000000800 */
[----:B---3--:R-:W-:-:S07]  /*0a30*/  FADD.FTZ R2, R2, R37 ;  /* 0x0000002502027221 */ /* 0x008fce0000010000 */
[----:B------:R-:W2:Y:S01]  /*0a40*/  MUFU.EX2 R35, R35 ;  /* 0x0000002300237308 */ /* 0x000ea20000000800 */
[----:B0-----:R-:W-:Y:S01]  /*0a50*/  FADD.FTZ R2, R2, R3 ;  /* 0x0000000302027221 */ /* 0x001fe20000010000 */
[----:B------:R-:W-:-:S06]  /*0a60*/  FMUL.FTZ R3, R25, 1.4426950216293334961 ;  /* 0x3fb8aa3b19037820 */ /* 0x000fcc0000410000 */
[----:B------:R0:W3:Y:S01]  /*0a70*/  MUFU.EX2 R37, R36 ;  /* 0x0000002400257308 */ /* 0x0000e20000000800 */
[----:B-1----:R-:W-:Y:S01]  /*0a80*/  FADD.FTZ R2, R2, R33 ;  /* 0x0000002102027221 */ /* 0x002fe20000010000 */
[----:B------:R-:W-:-:S06]  /*0a90*/  FMUL.FTZ R33, R26, 1.4426950216293334961 ;  /* 0x3fb8aa3b1a217820 */ /* 0x000fcc0000410000 */
[----:B------:R-:W1:Y:S01]  /*0aa0*/  MUFU.EX2 R3, R3 ;  /* 0x0000000300037308 */ /* 0x000e620000000800 */
[----:B--2---:R-:W-:Y:S01]  /*0ab0*/  FADD.FTZ R2, R2, R35 ;  /* 0x0000002302027221 */ /* 0x004fe20000010000 */
[----:B------:R-:W-:Y:S01]  /*0ac0*/  FMUL.FTZ R35, R27, 1.4426950216293334961 ;  /* 0x3fb8aa3b1b237820 */ /* 0x000fe20000410000 */
[----:B0-----:R-:W-:-:S05]  /*0ad0*/  FMUL.FTZ R36, R28, 1.4426950216293334961 ;  /* 0x3fb8aa3b1c247820 */ /* 0x001fca0000410000 */
[----:B------:R-:W0:Y:S01]  /*0ae0*/  MUFU.EX2 R33, R33 ;  /* 0x0000002100217308 */ /* 0x000e220000000800 */
[----:B---3--:R-:W-:-:S07]  /*0af0*/  FADD.FTZ R2, R2, R37 ;  /* 0x0000002502027221 */ /* 0x008fce0000010000 */
        /* <DEDUP_REMOVED lines=28> */
[----:B0-----:R-:W-:Y:S02]  /*0cc0*/  SHF.R.S32.HI R3, RZ, 0x1f, R10 ;  /* 0x0000001fff037819 */ /* 0x001fe4000001140a */
        /* <DEDUP_REMOVED lines=39> */
[----:B----4-:R-:W-:-:S05]  /*0f40*/  FFMA.FTZ R11, R24, -0.69314718246459960938, R32 ;  /* 0xbf317218180b7823 */ /* 0x010fca0000010020 */
        /* <DEDUP_REMOVED lines=26> */
[----:B0-----:R-:W-:-:S05]  /*10f0*/  FFMA.FTZ R5, R24, -0.69314718246459960938, R30 ;  /* 0xbf31721818057823 */ /* 0x001fca000001001e */
[----:B------:R-:W-:Y:S01]  /*1100*/  STG.E desc[UR4][R2.64+0x780], R5 ;  /* 0x0007800502007986 */ /* 0x000fe2000c101904 */
[----:B------:R-:W-:Y:S05]  /*1110*/  EXIT ;  /* 0x000000000000794d */ /* 0x000fea0003800000 */
.L_x_5723:
        /* <DEDUP_REMOVED lines=14> */
.L_x_12006:


//--------------------- .text._ZN43_GLOBAL__N__9ae7fba5_10_SoftMax_cu_9f978f6320softmax_warp_forwardIfffLi8ELb1ELb0EEEvPT0_PKT_iiiPKbib --------------------------
	.section	.text._ZN43_GLOBAL__N__9ae7fba5_10_SoftMax_cu_9f978f6320softmax_warp_forwardIfffLi8ELb1ELb0EEEvPT0_PKT_iiiPKbib,"ax",@progbits
	.align	128
.text._ZN43_GLOBAL__N__9ae7fba5_10_SoftMax_cu_9f978f6320softmax_warp_forwardIfffLi8ELb1ELb0EEEvPT0_PKT_iiiPKbib:
        .type           _ZN43_GLOBAL__N__9ae7fba5_10_SoftMax_cu_9f978f6320softmax_warp_forwardIfffLi8ELb1ELb0EEEvPT0_PKT_iiiPKbib,@function
        .size           _ZN43_GLOBAL__N__9ae7fba5_10_SoftMax_cu_9f978f6320softmax_warp_forwardIfffLi8ELb1ELb0EEEvPT0_PKT_iiiPKbib,(.L_x_12007 - _ZN43_GLOBAL__N__9ae7fba5_10_SoftMax_cu_9f978f6320softmax_warp_forwardIfffLi8ELb1ELb0EEEvPT0_PKT_iiiPKbib)
        .other          _ZN43_GLOBAL__N__9ae7fba5_10_SoftMax_cu_9f978f6320softmax_warp_forwardIfffLi8ELb1ELb0EEEvPT0_PKT_iiiPKbib,@"STO_CUDA_ENTRY STV_DEFAULT"
_ZN43_GLOBAL__N__9ae7fba5_10_SoftMax_cu_9f978f6320softmax_warp_forwardIfffLi8ELb1ELb0EEEvPT0_PKT_iiiPKbib:
[----:B------:R-:W-:Y:S01]  /*0000*/  LDC R1, c[0x0][0x28] ;  /* 0x00000a00ff017b82 */ /* 0x000fe20000000800 */
[----:B------:R-:W0:Y:S07]  /*0010*/  S2R R0, SR_TID.Y ;  /* 0x0000000000007919 */ /* 0x000e2e0000002200 */
[----:B------:R-:W0:Y:S01]  /*0020*/  S2UR UR4, SR_CTAID.X ;  /* 0x00000000000479c3 */ /* 0x000e220000002500 */
[----:B------:R-:W-:Y:S01]  /*0030*/  IMAD.MOV.U32 R20, RZ, RZ, -0x800000 ;  /* 0xff800000ff147424 */ /* 0x000fe200078e00ff */
[----:B------:R-:W-:Y:S01]  /*0040*/  MOV R9, 0xff800000 ;  /* 0xff80000000097802 */ /* 0x000fe20000000f00 */
        /* <DEDUP_REMOVED lines=25> */
[----:B------:R-:W-:Y:S01]  /*01e0*/  ISETP.GE.AND P0, PT, R10, R11, PT ;  /* 0x0000000b0a00720c */ /* 0x000fe20003f06270 */
[----:B------:R-:W-:Y:S01]  /*01f0*/  VIADD R12, R2, 0xa0 ;  /* 0x000000a0020c7836 */ /* 0x000fe20000000000 */
[----:B------:R-:W-:-:S03]  /*0200*/  MOV R23, 0xff800000 ;  /* 0xff80000000177802 */ /* 0x000fc60000000f00 */
[----:B------:R-:W4:Y:S01]  /*0210*/  @!P1 LDG.E R25, desc[UR4][R16.64+0x180] ;  /* 0x0001800410199981 */ /* 0x000f22000c1e1900 */
[----:B------:R-:W-:Y:S01]  /*0220*/  ISETP.GE.AND P1, PT, R12, R11, PT ;  /* 0x0000000b0c00720c */ /* 0x000fe20003f26270 */
[----:B------:R-:W-:Y:S02]  /*0230*/  VIADD R14, R2, 0xc0 ;  /* 0x000000c0020e7836 */ /* 0x000fe40000000000 */
        /* <DEDUP_REMOVED lines=47> */
[C---:B------:R-:W-:Y:S01]  /*0530*/  FADD.FTZ R20, -R16.reuse, R23 ;  /* 0x0000001710147221 */ /* 0x040fe20000010100 */
[----:B------:R-:W-:Y:S01]  /*0540*/  FMUL.FTZ R28, R17, 1.4426950216293334961 ;  /* 0x3fb8aa3b111c7820 */ /* 0x000fe20000410000 */
[----:B------:R-:W-:Y:S01]  /*0550*/  MUFU.EX2 R21, R26 ;  /* 0x0000001a00157308 */ /* 0x000fe20000000800 */
[----:B------:R-:W-:Y:S01]  /*0560*/  FADD.FTZ R18, -R16, R18 ;  /* 0x0000001210127221 */ /* 0x000fe20000010100 */
[----:B------:R-:W-:Y:S01]  /*0570*/  FMUL.FTZ R25, R20, 1.4426950216293334961 ;  /* 0x3fb8aa3b14197820 */ /* 0x000fe20000410000 */
[C---:B------:R-:W-:Y:S01]  /*0580*/  FADD.FTZ R15, -R16.reuse, R15 ;  /* 0x0000000f100f7221 */ /* 0x040fe20000010100 */
[----:B------:R-:W-:Y:S01]  /*0590*/  FADD.FTZ R13, -R16, R13 ;  /* 0x0000000d100d7221 */ /* 0x000fe20000010100 */
[----:B------:R-:W-:-:S03]  /*05a0*/  FMUL.FTZ R16, R18, 1.4426950216293334961 ;  /* 0x3fb8aa3b12107820 */ /* 0x000fc60000410000 */
[----:B------:R-:W0:Y:S08]  /*05b0*/  MUFU.EX2 R19, R19 ;  /* 0x0000001300137308 */ /* 0x000e300000000800 */
[----:B------:R-:W1:Y:S08]  /*05c0*/  MUFU.EX2 R22, R27 ;  /* 0x0000001b00167308 */ /* 0x000e700000000800 */
[----:B------:R-:W2:Y:S01]  /*05d0*/  MUFU.EX2 R23, R28 ;  /* 0x0000001c00177308 */ /* 0x000ea20000000800 */
[----:B0-----:R-:W-:Y:S01]  /*05e0*/  FADD.FTZ R26, RZ, R19 ;  /* 0x00000013ff1a7221 */ /* 0x001fe20000010000 */
[----:B------:R-:W-:-:S03]  /*05f0*/  FMUL.FTZ R19, R15, 1.4426950216293334961 ;  /* 0x3fb8aa3b0f137820 */ /* 0x000fc60000410000 */
[----:B------:R-:W-:-:S03]  /*0600*/  FADD.FTZ R21, R26, R21 ;  /* 0x000000151a157221 */ /* 0x000fc60000010000 */
        /* <DEDUP_REMOVED lines=46> */
[----:B---3--:R-:W-:-:S05]  /*08f0*/  FFMA.FTZ R7, R16, -0.69314718246459960938, R20 ;  /* 0xbf31721810077823 */ /* 0x008fca0000010014 */
[----:B------:R3:W-:Y:S07]  /*0900*/  STG.E desc[UR4][R2.64+0x200], R7 ;  /* 0x0002000702007986 */ /* 0x0007ee000c101904 */
[----:B------:R-:W-:Y:S05]  /*0910*/  @P0 EXIT ;  /* 0x000000000000094d */ /* 0x000fea0003800000 */
[----:B------:R-:W-:Y:S01]  /*0920*/  ISETP.GE.AND P0, PT, R14, R5, PT ;  /* 0x000000050e00720c */ /* 0x000fe20003f06270 */
[----:B---3--:R-:W-:-:S05]  /*0930*/  FFMA.FTZ R7, R16, -0.69314718246459960938, R18 ;  /* 0xbf31721810077823 */ /* 0x008fca0000010012 */
        /* <DEDUP_REMOVED lines=9> */
.L_x_5724:
        /* <DEDUP_REMOVED lines=11> */
.L_x_12007:


//--------------------- .text._ZN43_GLOBAL__N__9ae7fba5_10_SoftMax_cu_9f978f6320softmax_warp_forwardIfffLi7ELb1ELb0EEEvPT0_PKT_iiiPKbib --------------------------
	.section	.text._ZN43_GLOBAL__N__9ae7fba5_10_SoftMax_cu_9f978f6320softmax_warp_forwardIfffLi7ELb1ELb0EEEvPT0_PKT_iiiPKbib,"ax",@progbits
	.align	128
.text._ZN43_GLOBAL__N__9ae7fba5_10_SoftMax_cu_9f978f6320softmax_warp_forwardIfffLi7ELb1ELb0EEEvPT0_PKT_iiiPKbib:
        .type           _ZN43_GLOBAL__N__9ae7fba5_10_SoftMax_cu_9f978f6320softmax_warp_forwardIfffLi7ELb1ELb0EEEvPT0_PKT_iiiPKbib,@function
        .size           _ZN43_GLOBAL__N__9ae7fba5_10_SoftMax_cu_9f978f6320softmax_warp_forwardIfffLi7ELb1ELb0EEEvPT0_PKT_iiiPKbib,(.L_x_12008 - _ZN43_GLOBAL__N__9ae7fba5_10_SoftMax_cu_9f978f6320softmax_warp_forwardIfffLi7ELb1ELb0EEEvPT0_PKT_iiiPKbib)
        .other          _ZN43_GLOBAL__N__9ae7fba5_10_SoftMax_cu_9f978f6320softmax_warp_forwardIfffLi7ELb1ELb0EEEvPT0_PKT_iiiPKbib,@"STO_CUDA_ENTRY STV_DEFAULT"
_ZN43_GLOBAL__N__9ae7fba5_10_SoftMax_cu_9f978f6320softmax_warp_forwardIfffLi7ELb1ELb0EEEvPT0_PKT_iiiPKbib:
[----:B------:R-:W-:Y:S01]  /*0000*/  LDC R1, c[0x0][0x28] ;  /* 0x00000a00ff017b82 */ /* 0x000fe20000000800 */
[----:B------:R-:W0:Y:S07]  /*0010*/  S2R R0, SR_TID.Y ;  /* 0x0000000000007919 */ /* 0x000e2e0000002200 */
[----:B------:R-:W0:Y:S01]  /*0020*/  S2UR UR6, SR_CTAID.X ;  /* 0x00000000000679c3 */ /* 0x000e220000002500 */
[----:B------:R-:W-:Y:S01]  /*0030*/  IMAD.MOV.U32 R21, RZ, RZ, -0x800000 ;  /* 0xff800000ff157424 */ /* 0x000fe200078e00ff */
[----:B------:R-:W-:Y:S01]  /*0040*/  ULDC.64 UR4, c[0x0][0x208] ;  /* 0x0000820000047ab9 */ /* 0x000fe20000000a00 */
[----:B------:R-:W1:Y:S01]  /*0050*/  S2R R14, SR_TID.X ;  /* 0x00000000000e7919 */ /* 0x000e620000002100 */
[----:B------:R-:W-:Y:S01]  /*0060*/  IMAD.MOV.U32 R24, RZ, RZ, -0x800000 ;  /* 0xff800000ff187424 */ /* 0x000fe200078e00ff */
[----:B------:R-:W-:-:S03]  /*0070*/  ULDC.64 UR8, c[0x0][0x218] ;  /* 0x0000860000087ab9 */ /* 0x000fc60000000a00 */
[----:B------:R-:W0:Y:S08]  /*0080*/  LDC R5, c[0x0][0x4] ;  /* 0x00000100ff057b82 */ /* 0x000e300000000800 */
[----:B------:R-:W2:Y:S08]  /*0090*/  LDC.64 R2, c[0x0][0x220] ;  /* 0x00008800ff027b82 */ /* 0x000eb00000000a00 */
[----:B------:R-:W3:Y:S01]  /*00a0*/  LDC R8, c[0x0][0x228] ;  /* 0x00008a00ff087b82 */ /* 0x000ee20000000800 */
[----:B0-----:R-:W-:-:S07]  /*00b0*/  IMAD R6, R5, UR6, R0 ;  /* 0x0000000605067c24 */ /* 0x001fce000f8e0200 */
[----:B------:R-:W0:Y:S01]  /*00c0*/  LDC.64 R4, c[0x0][0x218] ;  /* 0x00008600ff047b82 */ /* 0x000e220000000a00 */
[----:B-1----:R-:W-:Y:S02]  /*00d0*/  VIADD R9, R14, 0x20 ;  /* 0x000000200e097836 */ /* 0x002fe40000000000 */
[----:B------:R-:W-:Y:S02]  /*00e0*/  IMAD.SHL.U32 R7, R6, 0x2, RZ ;  /* 0x0000000206077824 */ /* 0x000fe400078e00ff */
[----:B------:R-:W-:Y:S02]  /*00f0*/  VIADD R11, R14, 0x40 ;  /* 0x000000400e0b7836 */ /* 0x000fe40000000000 */
[----:B--2---:R-:W-:Y:S02]  /*0100*/  IMAD.IADD R17, R2, 0x1, -R7 ;  /* 0x0000000102117824 */ /* 0x004fe400078e0a07 */
[----:B------:R-:W-:Y:S02]  /*0110*/  IMAD R3, R7, R3, R14 ;  /* 0x0000000307037224 */ /* 0x000fe400078e020e */
[----:B------:R-:W-:Y:S01]  /*0120*/  VIADD R13, R14, 0x60 ;  /* 0x000000600e0d7836 */ /* 0x000fe20000000000 */
[----:B------:R-:W-:-:S02]  /*0130*/  ISETP.GT.AND P0, PT, R17, RZ, PT ;  /* 0x000000ff1100720c */ /* 0x000fc40003f04270 */
[----:B------:R-:W-:Y:S02]  /*0140*/  VIMNMX R17, R17, 0x2, PT ;  /* 0x0000000211117848 */ /* 0x000fe40003fe0100 */
[----:B---3--:R-:W-:Y:S02]  /*0150*/  SEL R16, R8, RZ, P0 ;  /* 0x000000ff08107207 */ /* 0x008fe40000000000 */
[----:B------:R-:W-:Y:S02]  /*0160*/  ISETP.GT.AND P0, PT, R17, 0x1, PT ;  /* 0x000000011100780c */ /* 0x000fe40003f04270 */
[-C--:B------:R-:W-:Y:S02]  /*0170*/  ISETP.GE.AND P4, PT, R14, R16.reuse, PT ;  /* 0x000000100e00720c */ /* 0x080fe40003f86270 */
[-C--:B------:R-:W-:Y:S01]  /*0180*/  ISETP.GE.AND P3, PT, R9, R16.reuse, PT ;  /* 0x000000100900720c */ /* 0x080fe20003f66270 */
[----:B0-----:R-:W-:Y:S01]  /*0190*/  IMAD.WIDE R4, R3, 0x4, R4 ;  /* 0x0000000403047825 */ /* 0x001fe200078e0204 */
[----:B------:R-:W-:-:S02]  /*01a0*/  ISETP.GE.AND P1, PT, R11, R16, PT ;  /* 0x000000100b00720c */ /* 0x000fc40003f26270 */
[----:B------:R-:W-:Y:S02]  /*01b0*/  SEL R20, R8, RZ, P0 ;  /* 0x000000ff08147207 */ /* 0x000fe40000000000 */
[----:B------:R-:W-:Y:S02]  /*01c0*/  SHF.R.S32.HI R10, RZ, 0x1f, R3 ;  /* 0x0000001fff0a7819 */ /* 0x000fe40000011403 */
[----:B------:R-:W-:-:S03]  /*01d0*/  IADD3 R12, P2, R3, R8, RZ ;  /* 0x00000008030c7210 */ /* 0x000fc60007f5e0ff */
[----:B------:R-:W2:Y:S01]  /*01e0*/  @!P4 LDG.E R21, desc[UR4][R4.64] ;  /* 0x000000040415c981 */ /* 0x000ea2000c1e1900 */
[-C--:B------:R-:W-:Y:S01]  /*01f0*/  ISETP.GE.AND P0, PT, R14, R20.reuse, PT ;  /* 0x000000140e00720c */ /* 0x080fe20003f06270 */
[----:B------:R-:W-:Y:S01]  /*0200*/  IMAD.MOV.U32 R18, RZ, RZ, -0x800000 ;  /* 0xff800000ff127424 */ /* 0x000fe200078e00ff */
[----:B------:R-:W-:Y:S01]  /*0210*/  ISETP.GE.AND P4, PT, R9, R20, PT ;  /* 0x000000140900720c */ /* 0x000fe20003f86270 */
[----:B------:R-:W2:Y:S01]  /*0220*/  @!P3 LDG.E R24, desc[UR4][R4.64+0x80] ;  /* 0x000080040418b981 */ /* 0x000ea2000c1e1900 */
[----:B------:R-:W-:Y:S02]  /*0230*/  LEA.HI.X.SX32 R15, R8, R10, 0x1, P2 ;  /* 0x0000000a080f7211 */ /* 0x000fe400010f0eff */
[----:B------:R-:W-:Y:S01]  /*0240*/  ISETP.GE.AND P3, PT, R13, R16, PT ;  /* 0x000000100d00720c */ /* 0x000fe20003f66270 */
[----:B------:R-:W-:Y:S01]  /*0250*/  IMAD.MOV.U32 R22, RZ, RZ, -0x800000 ;  /* 0xff800000ff167424 */ /* 0x000fe200078e00ff */
[----:B------:R-:W-:Y:S01]  /*0260*/  LEA R6, P2, R12, UR8, 0x2 ;  /* 0x000000080c067c11 */ /* 0x000fe2000f8410ff */
[----:B------:R-:W-:Y:S01]  /*0270*/  IMAD.MOV.U32 R23, RZ, RZ, -0x800000 ;  /* 0xff800000ff177424 */ /* 0x000fe200078e00ff */
[----:B------:R-:W3:Y:S01]  /*0280*/  @!P1 LDG.E R18, desc[UR4][R4.64+0x100] ;  /* 0x0001000404129981 */ /* 0x000ee2000c1e1900 */
[----:B------:R-:W-:-:S02]  /*0290*/  ISETP.GE.AND P1, PT, R11, R20, PT ;  /* 0x000000140b00720c */ /* 0x000fc40003f26270 */
[----:B------:R-:W-:Y:S01]  /*02a0*/  LEA.HI.X R7, R12, UR9, R15, 0x2, P2 ;  /* 0x000000090c077c11 */ /* 0x000fe200090f140f */
[----:B------:R-:W-:Y:S02]  /*02b0*/  IMAD.MOV.U32 R16, RZ, RZ, -0x800000 ;  /* 0xff800000ff107424 */ /* 0x000fe400078e00ff */
[----:B------:R-:W-:Y:S02]  /*02c0*/  IMAD.MOV.U32 R19, RZ, RZ, -0x800000 ;  /* 0xff800000ff137424 */ /* 0x000fe400078e00ff */
[----:B------:R-:W4:Y:S01]  /*02d0*/  @!P0 LDG.E R22, desc[UR4][R6.64] ;  /* 0x0000000406168981 */ /* 0x000f22000c1e1900 */
[----:B------:R-:W-:-:S03]  /*02e0*/  ISETP.GE.AND P0, PT, R13, R20, PT ;  /* 0x000000140d00720c */ /* 0x000fc60003f06270 */
[----:B------:R-:W4:Y:S04]  /*02f0*/  @!P4 LDG.E R23, desc[UR4][R6.64+0x80] ;  /* 0x000080040617c981 */ /* 0x000f28000c1e1900 */
[----:B------:R-:W5:Y:S01]  /*0300*/  @!P3 LDG.E R16, desc[UR4][R4.64+0x180] ;  /* 0x000180040410b981 */ /* 0x000f62000c1e1900 */
[----:B------:R-:W-:-:S03]  /*0310*/  IMAD.MOV.U32 R20, RZ, RZ, -0x800000 ;  /* 0xff800000ff147424 */ /* 0x000fc600078e00ff */
[----:B------:R-:W5:Y:S04]  /*0320*/  @!P1 LDG.E R19, desc[UR4][R6.64+0x100] ;  /* 0x0001000406139981 */ /* 0x000f68000c1e1900 */
[----:B------:R-:W5:Y:S01]  /*0330*/  @!P0 LDG.E R20, desc[UR4][R6.64+0x180] ;  /* 0x0001800406148981 */ /* 0x000f62000c1e1900 */
[----:B--2---:R-:W-:-:S04]  /*0340*/  FSETP.GT.FTZ.AND P0, PT, R21, R24, PT ;  /* 0x000000181500720b */ /* 0x004fc80003f14000 */
[----:B------:R-:W-:-:S04]  /*0350*/  FSEL R25, R21, R24, P0 ;  /* 0x0000001815197208 */ /* 0x000fc80000000000 */
[----:B---3--:R-:W-:-:S04]  /*0360*/  FSETP.GT.FTZ.AND P0, PT, R25, R18, PT ;  /* 0x000000121900720b */ /* 0x008fc80003f14000 */
[----:B------:R-:W-:Y:S02]  /*0370*/  FSEL R25, R25, R18, P0 ;  /* 0x0000001219197208 */ /* 0x000fe40000000000 */
[CC--:B----4-:R-:W-:Y:S02]  /*0380*/  FSETP.GT.FTZ.AND P1, PT, R22.reuse, R23.reuse, PT ;  /* 0x000000171600720b */ /* 0x0d0fe40003f34000 */
[CC--:B-----5:R-:W-:Y:S02]  /*0390*/  FSETP.GT.FTZ.AND P0, PT, R25.reuse, R16.reuse, PT ;  /* 0x000000101900720b */ /* 0x0e0fe40003f14000 */
[----:B------:R-:W-:Y:S02]  /*03a0*/  FSEL R4, R22, R23, P1 ;  /* 0x0000001716047208 */ /* 0x000fe40000800000 */
[----:B------:R-:W-:Y:S02]  /*03b0*/  FSEL R25, R25, R16, P0 ;  /* 0x0000001019197208 */ /* 0x000fe40000000000 */
[----:B------:R-:W-:-:S04]  /*03c0*/  FSETP.GT.FTZ.AND P0, PT, R4, R19, PT ;  /* 0x000000130400720b */ /* 0x000fc80003f14000 */
[----:B------:R-:W-:Y:S01]  /*03d0*/  FSEL R5, R4, R19, P0 ;  /* 0x0000001304057208 */ /* 0x000fe20000000000 */
[----:B------:R-:W0:Y:S03]  /*03e0*/  SHFL.BFLY PT, R26, R25, 0x10, 0x1f ;  /* 0x0e001f00191a7f89 */ /* 0x000e2600000e0000 */
        /* <DEDUP_REMOVED lines=30> */
[----:B-1----:R-:W-:-:S03]  /*05d0*/  FSETP.GEU.FTZ.AND P0, PT, R26, R27, PT ;  /* 0x0000001b1a00720b */ /* 0x002fc60003f1e000 */
[----:B------:R-:W-:Y:S01]  /*05e0*/  FMUL.FTZ R25, R7, 1.4426950216293334961 ;  /* 0x3fb8aa3b07197820 */ /* 0x000fe20000410000 */
[----:B------:R-:W-:Y:S01]  /*05f0*/  FSEL R4, R27, R26, !P0 ;  /* 0x0000001a1b047208 */ /* 0x000fe20004000000 */
[----:B------:R-:W-:-:S04]  /*0600*/  FADD.FTZ R6, -R5, R24 ;  /* 0x0000001805067221 */ /* 0x000fc80000010100 */
[C---:B------:R-:W-:Y:S01]  /*0610*/  FADD.FTZ R21, -R4.reuse, R22 ;  /* 0x0000001604157221 */ /* 0x040fe20000010100 */
[----:B------:R-:W-:Y:S01]  /*0620*/  FADD.FTZ R22, -R4, R23 ;  /* 0x0000001704167221 */ /* 0x000fe20000010100 */
[----:B------:R-:W0:Y:S01]  /*0630*/  MUFU.EX2 R25, R25 ;  /* 0x0000001900197308 */ /* 0x000e220000000800 */
[----:B------:R-:W-:Y:S01]  /*0640*/  FMUL.FTZ R27, R6, 1.4426950216293334961 ;  /* 0x3fb8aa3b061b7820 */ /* 0x000fe20000410000 */
[----:B------:R-:W-:Y:S01]  /*0650*/  FMUL.FTZ R26, R21, 1.4426950216293334961 ;  /* 0x3fb8aa3b151a7820 */ /* 0x000fe20000410000 */
[C---:B------:R-:W-:Y:S01]  /*0660*/  FADD.FTZ R18, -R5.reuse, R18 ;  /* 0x0000001205127221 */ /* 0x040fe20000010100 */
[----:B------:R-:W-:Y:S01]  /*0670*/  FADD.FTZ R16, -R5, R16 ;  /* 0x0000001005107221 */ /* 0x000fe20000010100 */
[----:B------:R-:W-:-:S03]  /*0680*/  FMUL.FTZ R5, R22, 1.4426950216293334961 ;  /* 0x3fb8aa3b16057820 */ /* 0x000fc60000410000 */
[----:B------:R-:W1:Y:S08]  /*0690*/  MUFU.EX2 R24, R27 ;  /* 0x0000001b00187308 */ /* 0x000e700000000800 */
[----:B------:R-:W2:Y:S08]  /*06a0*/  MUFU.EX2 R23, R26 ;  /* 0x0000001a00177308 */ /* 0x000eb00000000800 */
[----:B------:R-:W3:Y:S01]  /*06b0*/  MUFU.EX2 R5, R5 ;  /* 0x0000000500057308 */ /* 0x000ee20000000800 */
[----:B0-----:R-:W-:Y:S01]  /*06c0*/  FADD.FTZ R25, RZ, R25 ;  /* 0x00000019ff197221 */ /* 0x001fe20000010000 */
[C---:B------:R-:W-:Y:S01]  /*06d0*/  FADD.FTZ R19, -R4.reuse, R19 ;  /* 0x0000001304137221 */ /* 0x040fe20000010100 */
[----:B------:R-:W-:-:S02]  /*06e0*/  FADD.FTZ R20, -R4, R20 ;  /* 0x0000001404147221 */ /* 0x000fc40000010100 */
[----:B-1----:R-:W-:Y:S01]  /*06f0*/  FADD.FTZ R24, R25, R24 ;  /* 0x0000001819187221 */ /* 0x002fe20000010000 */
[----:B------:R-:W-:Y:S01]  /*0700*/  FMUL.FTZ R25, R18, 1.4426950216293334961 ;  /* 0x3fb8aa3b12197820 */ /* 0x000fe20000410000 */
[----:B--2---:R-:W-:Y:S01]  /*0710*/  FADD.FTZ R26, RZ, R23 ;  /* 0x00000017ff1a7221 */ /* 0x004fe20000010000 */
[----:B------:R-:W-:Y:S01]  /*0720*/  FMUL.FTZ R23, R19, 1.4426950216293334961 ;  /* 0x3fb8aa3b13177820 */ /* 0x000fe20000410000 */
[----:B------:R-:W-:-:S03]  /*0730*/  FMUL.FTZ R4, R16, 1.4426950216293334961 ;  /* 0x3fb8aa3b10047820 */ /* 0x000fc60000410000 */
[----:B------:R-:W0:Y:S01]  /*0740*/  MUFU.EX2 R25, R25 ;  /* 0x0000001900197308 */ /* 0x000e220000000800 */
[----:B---3--:R-:W-:Y:S01]  /*0750*/  FADD.FTZ R26, R26, R5 ;  /* 0x000000051a1a7221 */ /* 0x008fe20000010000 */
[----:B------:R-:W-:-:S06]  /*0760*/  FMUL.FTZ R5, R20, 1.4426950216293334961 ;  /* 0x3fb8aa3b14057820 */ /* 0x000fcc0000410000 */
[----:B------:R-:W1:Y:S08]  /*0770*/  MUFU.EX2 R23, R23 ;  /* 0x0000001700177308 */ /* 0x000e700000000800 */
[----:B------:R-:W2:Y:S08]  /*0780*/  MUFU.EX2 R4, R4 ;  /* 0x0000000400047308 */ /* 0x000eb00000000800 */
[----:B------:R-:W3:Y:S01]  /*0790*/  MUFU.EX2 R5, R5 ;  /* 0x0000000500057308 */ /* 0x000ee20000000800 */
[----:B0-----:R-:W-:Y:S01]  /*07a0*/  FADD.FTZ R25, R24, R25 ;  /* 0x0000001918197221 */ /* 0x001fe20000010000 */
[----:B-1----:R-:W-:-:S03]  /*07b0*/  FADD.FTZ R26, R26, R23 ;  /* 0x000000171a1a7221 */ /* 0x002fc60000010000 */
        /* <DEDUP_REMOVED lines=24> */
[----:B01----:R-:W-:Y:S01]  /*0940*/  FADD.FTZ R25, R25, R4 ;  /* 0x0000000419197221 */ /* 0x003fe20000010000 */
[----:B--2---:R-:W-:-:S10]  /*0950*/  FADD.FTZ R14, R26, R27 ;  /* 0x0000001b1a0e7221 */ /* 0x004fd40000010000 */
[----:B------:R-:W-:Y:S05]  /*0960*/  @P0 BRA `(.L_x_5726) ;  /* 0x0000000000440947 */ /* 0x000fea0003800000 */
[----:B------:R-:W0:Y:S01]  /*0970*/  MUFU.LG2 R25, R25 ;  /* 0x0000001900197308 */ /* 0x000e220000000c00 */
[----:B------:R-:W-:Y:S02]  /*0980*/  ULDC.64 UR8, c[0x0][0x210] ;  /* 0x0000840000087ab9 */ /* 0x000fe40000000a00 */
[----:B------:R-:W-:-:S04]  /*0990*/  LEA R4, P1, R3, UR8, 0x2 ;  /* 0x0000000803047c11 */ /* 0x000fc8000f8210ff */
[----:B------:R-:W-:Y:S02]  /*09a0*/  LEA.HI.X R5, R3, UR9, R10, 0x2, P1 ;  /* 0x0000000903057c11 */ /* 0x000fe400088f140a */
[----:B------:R-:W-:Y:S01]  /*09b0*/  ISETP.GE.AND P1, PT, R9, R8, PT ;  /* 0x000000080900720c */ /* 0x000fe20003f26270 */
[----:B0-----:R-:W-:-:S05]  /*09c0*/  FFMA.FTZ R7, R25, -0.69314718246459960938, R7 ;  /* 0xbf31721819077823 */ /* 0x001fca0000010007 */
[----:B------:R0:W-:Y:S07]  /*09d0*/  STG.E desc[UR4][R4.64], R7 ;  /* 0x0000000704007986 */ /* 0x0001ee000c101904 */
[----:B------:R-:W-:Y:S05]  /*09e0*/  @P1 BRA `(.L_x_5726) ;  /* 0x0000000000241947 */ /* 0x000fea0003800000 */
[----:B------:R-:W-:Y:S01]  /*09f0*/  FFMA.FTZ R3, R25, -0.69314718246459960938, R6 ;  /* 0xbf31721819037823 */ /* 0x000fe20000010006 */
[----:B------:R-:W-:-:S04]  /*0a00*/  ISETP.GE.AND P1, PT, R11, R8, PT ;  /* 0x000000080b00720c */ /* 0x000fc80003f26270 */
[----:B------:R1:W-:Y:S09]  /*0a10*/  STG.E desc[UR4][R4.64+0x80], R3 ;  /* 0x0000800304007986 */ /* 0x0003f2000c101904 */
[----:B------:R-:W-:Y:S05]  /*0a20*/  @P1 BRA `(.L_x_5726) ;  /* 0x0000000000141947 */ /* 0x000fea0003800000 */
[----:B------:R-:W-:Y:S01]  /*0a30*/  ISETP.GE.AND P1, PT, R13, R8, PT ;  /* 0x000000080d00720c */ /* 0x000fe20003f26270 */
[----:B-1----:R-:W-:-:S05]  /*0a40*/  FFMA.FTZ R3, R25, -0.69314718246459960938, R18 ;  /* 0xbf31721819037823 */ /* 0x002fca0000010012 */
[----:B------:R2:W-:Y:S07]  /*0a50*/  STG.E desc[UR4][R4.64+0x100], R3 ;  /* 0x0001000304007986 */ /* 0x0005ee000c101904 */
[----:B0-----:R-:W-:-:S05]  /*0a60*/  @!P1 FFMA.FTZ R7, R25, -0.69314718246459960938, R16 ;  /* 0xbf31721819079823 */ /* 0x001fca0000010010 */
[----:B------:R2:W-:Y:S02]  /*0a70*/  @!P1 STG.E desc[UR4][R4.64+0x180], R7 ;  /* 0x0001800704009986 */ /* 0x0005e4000c101904 */
.L_x_5726:
[----:B------:R-:W-:Y:S05]  /*0a80*/  BSYNC B0 ;  /* 0x0000000000007941 */ /* 0x000fea0003800000 */
.L_x_5725:
[----:B-12---:R-:W1:Y:S02]  /*0a90*/  LDC R3, c[0x0][0x4] ;  /* 0x00000100ff037b82 */ /* 0x006e640000000800 */
[----:B-1----:R-:W-:-:S04]  /*0aa0*/  IMAD R3, R3, UR6, R0 ;  /* 0x0000000603037c24 */ /* 0x002fc8000f8e0200 */
[----:B------:R-:W-:-:S05]  /*0ab0*/  IMAD R3, R3, -0x2, R2 ;  /* 0xfffffffe03037824 */ /* 0x000fca00078e0202 */
[----:B------:R-:W-:-:S13]  /*0ac0*/  ISETP.GE.AND P1, PT, R3, 0x2, PT ;  /* 0x000000020300780c */ /* 0x000fda0003f26270 */
[----:B------:R-:W-:Y:S05]  /*0ad0*/  @!P1 EXIT ;  /* 0x000000000000994d */ /* 0x000fea0003800000 */
[----:B------:R-:W-:Y:S05]  /*0ae0*/  @P0 EXIT ;  /* 0x000000000000094d */ /* 0x000fea0003800000 */
[----:B------:R-:W1:Y:S01]  /*0af0*/  MUFU.LG2 R14, R14 ;  /* 0x0000000e000e7308 */ /* 0x000e620000000c00 */
        /* <DEDUP_REMOVED lines=18> */
.L_x_5727:
        /* <DEDUP_REMOVED lines=14> */
.L_x_12008:


//--------------------- .text._ZN43_GLOBAL__N__9ae7fba5_10_SoftMax_cu_9f978f6320softmax_warp_forwardIfffLi6ELb1ELb0EEEvPT0_PKT_iiiPKbib --------------------------
	.section	.text._ZN43_GLOBAL__N__9ae7fba5_10_SoftMax_cu_9f978f6320softmax_warp_forwardIfffLi6ELb1ELb0EEEvPT0_PKT_iiiPKbib,"ax",@progbits
	.align	128
.text._ZN43_GLOBAL__N__9ae7fba5_10_SoftMax_cu_9f978f6320softmax_warp_forwardIfffLi6ELb1ELb0EEEvPT0_PKT_iiiPKbib:
        .type           _ZN43_GLOBAL__N__9ae7fba5_10_SoftMax_cu_9f978f6320softmax_warp_forwardIfffLi6ELb1ELb0EEEvPT0_PKT_iiiPKbib,@function
        .size           _ZN43_GLOBAL__N__9ae7fba5_10_SoftMax_cu_9f978f6320softmax_warp_forwardIfffLi6ELb1ELb0EEEvPT0_PKT_iiiPKbib,(.L_x_12009 - _ZN43_GLOBAL__N__9ae7fba5_10_SoftMax_cu_9f978f6320softmax_warp_forwardIfffLi6ELb1ELb0EEEvPT0_PKT_iiiPKbib)
        .other          _ZN43_GLOBAL__N__9ae7fba5_10_SoftMax_cu_9f978f6320softmax_warp_forwardIfffLi6ELb1ELb0EEEvPT0_PKT_iiiPKbib,@"STO_CUDA_ENTRY STV_DEFAULT"
_ZN43_GLOBAL__N__9ae7fba5_10_SoftMax_cu_9f978f6320softmax_warp_forwardIfffLi6ELb1ELb0EEEvPT0_PKT_iiiPKbib:
        /* <DEDUP_REMOVED lines=123> */
[----:B0-----:R-:W-:Y:S01]  /*07b0*/  @!P0 FFMA.FTZ R5, R4, -0.69314718246459960938, R14 ;  /* 0xbf31721804058823 */ /* 0x001fe2000001000e */
[----:B------:R1:W-:Y:S04]  /*07c0*/  STG.E desc[UR4][R2.64], R11 ;  /* 0x0000000b02007986 */ /* 0x0003e8000c101904 */
[----:B------:R1:W-:Y:S02]  /*07d0*/  @!P0 STG.E desc[UR4][R2.64+0x80], R5 ;  /* 0x0000800502008986 */ /* 0x0003e4000c101904 */
.L_x_5729:
[----:B------:R-:W-:Y:S05]  /*07e0*/  BSYNC B0 ;  /* 0x0000000000007941 */ /* 0x000fea0003800000 */
.L_x_5728:
[----:B------:R-:W-:Y:S05]  /*07f0*/  @!P1 EXIT ;  /* 0x000000000000994d */ /* 0x000fea0003800000 */
[----:B------:R-:W-:Y:S05]  /*0800*/  @P2 EXIT ;  /* 0x000000000000294d */ /* 0x000fea0003800000 */
[----:B------:R-:W0:Y:S01]  /*0810*/  MUFU.LG2 R18, R18 ;  /* 0x0000001200127308 */ /* 0x000e220000000c00 */
[----:B------:R-:W-:Y:S01]  /*0820*/  ISETP.GE.AND P1, PT, R7, R0, PT ;  /* 0x000000000700720c */ /* 0x000fe20003f26270 */
[----:B------:R-:W-:Y:S02]  /*0830*/  ULDC.64 UR6, c[0x0][0x210] ;  /* 0x0000840000067ab9 */ /* 0x000fe40000000a00 */
[----:B-1----:R-:W-:-:S04]  /*0840*/  LEA R2, P0, R9, UR6, 0x2 ;  /* 0x0000000609027c11 */ /* 0x002fc8000f8010ff */
[----:B------:R-:W-:Y:S01]  /*0850*/  LEA.HI.X R3, R9, UR7, R12, 0x2, P0 ;  /* 0x0000000709037c11 */ /* 0x000fe200080f140c */
[----:B0-----:R-:W-:-:S05]  /*0860*/  FFMA.FTZ R5, R18, -0.69314718246459960938, R16 ;  /* 0xbf31721812057823 */ /* 0x001fca0000010010 */
[----:B------:R0:W-:Y:S01]  /*0870*/  STG.E desc[UR4][R2.64], R5 ;  /* 0x0000000502007986 */ /* 0x0001e2000c101904 */
[----:B------:R-:W-:Y:S05]  /*0880*/  @P1 EXIT ;  /* 0x000000000000194d */ /* 0x000fea0003800000 */
[----:B------:R-:W-:-:S05]  /*0890*/  FFMA.FTZ R13, R18, -0.69314718246459960938, R13 ;  /* 0xbf317218120d7823 */ /* 0x000fca000001000d */
[----:B------:R-:W-:Y:S01]  /*08a0*/  STG.E desc[UR4][R2.64+0x80], R13 ;  /* 0x0000800d02007986 */ /* 0x000fe2000c101904 */
[----:B------:R-:W-:Y:S05]  /*08b0*/  EXIT ;  /* 0x000000000000794d */ /* 0x000fea0003800000 */
.L_x_5730:
        /* <DEDUP_REMOVED lines=12> */
.L_x_12009:


//--------------------- .text._ZN43_GLOBAL__N__9ae7fba5_10_SoftMax_cu_9f978f6320softmax_warp_forwardIfffLi5ELb1ELb0EEEvPT0_PKT_iiiPKbib --------------------------
	.section	.text._ZN43_GLOBAL__N__9ae7fba5_10_SoftMax_cu_9f978f6320softmax_warp_forwardIfffLi5ELb1ELb0EEEvPT0_PKT_iiiPKbib,"ax",@progbits
	.align	128
.text._ZN43_GLOBAL__N__9ae7fba5_10_SoftMax_cu_9f978f6320softmax_warp_forwardIfffLi5ELb1ELb0EEEvPT0_PKT_iiiPKbib:
        .type           _ZN43_GLOBAL__N__9ae7fba5_10_SoftMax_cu_9f978f6320softmax_warp_forwardIfffLi5ELb1ELb0EEEvPT0_PKT_iiiPKbib,@function
        .size           _ZN43_GLOBAL__N__9ae7fba5_10_SoftMax_cu_9f978f6320softmax_warp_forwardIfffLi5ELb1ELb0EEEvPT0_PKT_iiiPKbib,(.L_x_12010 - _ZN43_GLOBAL__N__9ae7fba5_10_SoftMax_cu_9f978f6320softmax_warp_forwardIfffLi5ELb1ELb0EEEvPT0_PKT_iiiPKbib)
        .other          _ZN43_GLOBAL__N__9ae7fba5_10_SoftMax_cu_9f978f6320softmax_warp_forwardIfffLi5ELb1ELb0EEEvPT0_PKT_iiiPKbib,@"STO_CUDA_ENTRY STV_DEFAULT"
_ZN43_GLOBAL__N__9ae7fba5_10_SoftMax_cu_9f978f6320softmax_warp_forwardIfffLi5ELb1ELb0EEEvPT0_PKT_iiiPKbib:
        /* <DEDUP_REMOVED lines=114> */
.L_x_5731:
        /* <DEDUP_REMOVED lines=14> */
.L_x_12010:


//--------------------- .text._ZN43_GLOBAL__N__9ae7fba5_10_SoftMax_cu_9f978f6320softmax_warp_forwardIfffLi4ELb1ELb0EEEvPT0_PKT_iiiPKbib --------------------------
	.section	.text._ZN43_GLOBAL__N__9ae7fba5_10_SoftMax_cu_9f978f6320softmax_warp_forwardIfffLi4ELb1ELb0EEEvPT0_PKT_iiiPKbib,"ax",@progbits
	.align	128
.text._ZN43_GLOBAL__N__9ae7fba5_10_SoftMax_cu_9f978f6320softmax_warp_forwardIfffLi4ELb1ELb0EEEvPT0_PKT_iiiPKbib:
        .type           _ZN43_GLOBAL__N__9ae7fba5_10_SoftMax_cu_9f978f6320softmax_warp_forwardIfffLi4ELb1ELb0EEEvPT0_PKT_iiiPKbib,@function
        .size           _ZN43_GLOBAL__N__9ae7fba5_10_SoftMax_cu_9f978f6320softmax_warp_forwardIfffLi4ELb1ELb0EEEvPT0_PKT_iiiPKbib,(.L_x_12011 - _ZN43_GLOBAL__N__9ae7fba5_10_SoftMax_cu_9f978f6320softmax_warp_forwardIfffLi4ELb1ELb0EEEvPT0_PKT_iiiPKbib)
        .other          _ZN43_GLOBAL__N__9ae7fba5_10_SoftMax_cu_9f978f6320softmax_warp_forwardIfffLi4ELb1ELb0EEEvPT0_PKT_iiiPKbib,@"STO_CUDA_ENTRY STV_DEFAULT"
_ZN43_GLOBAL__N__9ae7fba5_10_SoftMax_cu_9f978f6320softmax_warp_forwardIfffLi4ELb1ELb0EEEvPT0_PKT_iiiPKbib:
        /* <DEDUP_REMOVED lines=18> */
[----:B------:R-:W-:Y:S01]  /*0120*/  IMAD.MOV.U32 R4, RZ, RZ, -0x800000 ;  /* 0xff800000ff047424 */ /* 0x000fe200078e00ff */
[----:B------:R-:W-:-:S02]  /*0130*/  ISETP.GE.AND P0, PT, R3, R6, PT ;  /* 0x000000060300720c */ /* 0x000fc40003f06270 */
        /* <DEDUP_REMOVED lines=81> */
.L_x_5732:
        /* <DEDUP_REMOVED lines=11> */
.L_x_12011:


//--------------------- .text._ZN43_GLOBAL__N__9ae7fba5_10_SoftMax_cu_9f978f6320softmax_warp_forwardIfffLi3ELb1ELb0EEEvPT0_PKT_iiiPKbib --------------------------
	.section	.text._ZN43_GLOBAL__N__9ae7fba5_10_SoftMax_cu_9f978f6320softmax_warp_forwardIfffLi3ELb1ELb0EEEvPT0_PKT_iiiPKbib,"ax",@progbits
	.align	128
.text._ZN43_GLOBAL__N__9ae7fba5_10_SoftMax_cu_9f978f6320softmax_warp_forwardIfffLi3ELb1ELb0EEEvPT0_PKT_iiiPKbib:
        .type           _ZN43_GLOBAL__N__9ae7fba5_10_SoftMax_cu_9f978f6320softmax_warp_forwardIfffLi3ELb1ELb0EEEvPT0_PKT_iiiPKbib,@function
        .size           _ZN43_GLOBAL__N__9ae7fba5_10_SoftMax_cu_9f978f6320softmax_warp_forwardIfffLi3ELb1ELb0EEEvPT0_PKT_iiiPKbib,(.L_x_12012 - _ZN43_GLOBAL__N__9ae7fba5_10_SoftMax_cu_9f978f6320softmax_warp_forwardIfffLi3ELb1ELb0EEEvPT0_PKT_iiiPKbib)
        .other          _ZN43_GLOBAL__N__9ae7fba5_10_SoftMax_cu_9f978f6320softmax_warp_forwardIfffLi3ELb1ELb0EEEvPT0_PKT_iiiPKbib,@"STO_CUDA_ENTRY STV_DEFAULT"
_ZN43_GLOBAL__N__9ae7fba5_10_SoftMax_cu_9f978f6320softmax_warp_forwardIfffLi3ELb1ELb0EEEvPT0_PKT_iiiPKbib:
        /* <DEDUP_REMOVED lines=26> */
[----:B-1----:R-:W-:Y:S01]  /*01a0*/  @!P0 LEA R8, P3, R4, R10, 0x2 ;  /* 0x0000000a04088211 */ /* 0x002fe200078610ff */
[----:B------:R-:W-:-:S03]  /*01b0*/  IMAD.MOV.U32 R10, RZ, RZ, -0x800000 ;  /* 0xff800000ff0a7424 */ /* 0x000fc600078e00ff */
[----:B------:R-:W-:Y:S01]  /*01c0*/  @!P0 LEA.HI.X R9, R4, R11, R9, 0x2, P3 ;  /* 0x0000000b04098211 */ /* 0x000fe200018f1409 */
[----:B------:R-:W-:Y:S02]  /*01d0*/  IMAD.MOV.U32 R4, RZ, RZ, -0x800000 ;  /* 0xff800000ff047424 */ /* 0x000fe400078e00ff */
[----:B------:R-:W2:Y:S04]  /*01e0*/  @!P1 LDG.E R10, desc[UR4][R6.64] ;  /* 0x00000004060a9981 */ /* 0x000ea8000c1e1900 */
        /* <DEDUP_REMOVED lines=19> */
[----:B------:R-:W-:Y:S02]  /*0320*/  FSEL R9, R9, R14, !P0 ;  /* 0x0000000e09097208 */ /* 0x000fe40004000000 */
[----:B------:R-:W-:Y:S01]  /*0330*/  ISETP.GE.AND P0, PT, R16, 0x1, PT ;  /* 0x000000011000780c */ /* 0x000fe20003f06270 */
[----:B------:R-:W-:Y:S02]  /*0340*/  FMUL.FTZ R7, R6, 1.4426950216293334961 ;  /* 0x3fb8aa3b06077820 */ /* 0x000fe40000410000 */
[----:B------:R-:W-:-:S04]  /*0350*/  FADD.FTZ R4, -R9, R4 ;  /* 0x0000000409047221 */ /* 0x000fc80000010100 */
[----:B------:R-:W-:Y:S01]  /*0360*/  FMUL.FTZ R9, R4, 1.4426950216293334961 ;  /* 0x3fb8aa3b04097820 */ /* 0x000fe20000410000 */
        /* <DEDUP_REMOVED lines=16> */
[----:B--2---:R-:W-:Y:S01]  /*0470*/  FADD.FTZ R7, R12, R7 ;  /* 0x000000070c077221 */ /* 0x004fe20000010000 */
[----:B------:R-:W-:Y:S01]  /*0480*/  ISETP.GE.AND P0, PT, R15, 0x2, PT ;  /* 0x000000020f00780c */ /* 0x000fe20003f06270 */
[----:B-1----:R-:W-:-:S10]  /*0490*/  FADD.FTZ R17, R14, R17 ;  /* 0x000000110e117221 */ /* 0x002fd40000010000 */
        /* <DEDUP_REMOVED lines=17> */
.L_x_5733:
        /* <DEDUP_REMOVED lines=13> */
.L_x_12012:


//--------------------- .text._ZN43_GLOBAL__N__9ae7fba5_10_SoftMax_cu_9f978f6320softmax_warp_forwardIfffLi2ELb1ELb0EEEvPT0_PKT_iiiPKbib --------------------------
	.section	.text._ZN43_GLOBAL__N__9ae7fba5_10_SoftMax_cu_9f978f6320softmax_warp_forwardIfffLi2ELb1ELb0EEEvPT0_PKT_iiiPKbib,"ax",@progbits
	.align	128
.text._ZN43_GLOBAL__N__9ae7fba5_10_SoftMax_cu_9f978f6320softmax_warp_forwardIfffLi2ELb1ELb0EEEvPT0_PKT_iiiPKbib:
        .type           _ZN43_GLOBAL__N__9ae7fba5_10_SoftMax_cu_9f978f6320softmax_warp_forwardIfffLi2ELb1ELb0EEEvPT0_PKT_iiiPKbib,@function
        .size           _ZN43_GLOBAL__N__9ae7fba5_10_SoftMax_cu_9f978f6320softmax_warp_forwardIfffLi2ELb1ELb0EEEvPT0_PKT_iiiPKbib,(.L_x_12013 - _ZN43_GLOBAL__N__9ae7fba5_10_SoftMax_cu_9f978f6320softmax_warp_forwardIfffLi2ELb1ELb0EEEvPT0_PKT_iiiPKbib)
        .other          _ZN43_GLOBAL__N__9ae7fba5_10_SoftMax_cu_9f978f6320softmax_warp_forwardIfffLi2ELb1ELb0EEEvPT0_PKT_iiiPKbib,@"STO_CUDA_ENTRY STV_DEFAULT"
_ZN43_GLOBAL__N__9ae7fba5_10_SoftMax_cu_9f978f6320softmax_warp_forwardIfffLi2ELb1ELb0EEEvPT0_PKT_iiiPKbib:
        /* <DEDUP_REMOVED lines=44> */
[----:B------:R-:W-:Y:S01]  /*02c0*/  FADD.FTZ R14, -R7, R10 ;  /* 0x0000000a070e7221 */ /* 0x000fe20000010100 */
[----:B------:R-:W-:-:S03]  /*02d0*/  ISETP.GE.AND P0, PT, R16, 0x1, PT ;  /* 0x000000011000780c */ /* 0x000fc60003f06270 */
[----:B------:R-:W-:Y:S01]  /*02e0*/  FADD.FTZ R4, -R9, R4 ;  /* 0x0000000409047221 */ /* 0x000fe20000010100 */
[----:B------:R-:W-:-:S03]  /*02f0*/  FMUL.FTZ R6, R14, 1.4426950216293334961 ;  /* 0x3fb8aa3b0e067820 */ /* 0x000fc60000410000 */
[----:B------:R-:W-:-:S03]  /*0300*/  FMUL.FTZ R8, R4, 1.4426950216293334961 ;  /* 0x3fb8aa3b04087820 */ /* 0x000fc60000410000 */
        /* <DEDUP_REMOVED lines=32> */
.L_x_5734:
        /* <DEDUP_REMOVED lines=15> */
.L_x_12013:


//--------------------- .text._ZN43_GLOBAL__N__9ae7fba5_10_SoftMax_cu_9f978f6320softmax_warp_forwardIfffLi1ELb1ELb0EEEvPT0_PKT_iiiPKbib --------------------------
	.section	.text._ZN43_GLOBAL__N__9ae7fba5_10_SoftMax_cu_9f978f6320softmax_warp_forwardIfffLi1ELb1ELb0EEEvPT0_PKT_iiiPKbib,"ax",@progbits
	.align	128
.text._ZN43_GLOBAL__N__9ae7fba5_10_SoftMax_cu_9f978f6320softmax_warp_forwardIfffLi1ELb1ELb0EEEvPT0_PKT_iiiPKbib:
        .type           _ZN43_GLOBAL__N__9ae7fba5_10_SoftMax_cu_9f978f6320softmax_warp_forwardIfffLi1ELb1ELb0EEEvPT0_PKT_iiiPKbib,@function
        .size           _ZN43_GLOBAL__N__9ae7fba5_10_SoftMax_cu_9f978f6320softmax_warp_forwardIfffLi1ELb1ELb0EEEvPT0_PKT_iiiPKbib,(.L_x_12014 - _ZN43_GLOBAL__N__9ae7fba5_10_SoftMax_cu_9f978f6320softmax_warp_forwardIfffLi1ELb1ELb0EEEvPT0_PKT_iiiPKbib)
        .other          _ZN43_GLOBAL__N__9ae7fba5_10_SoftMax_cu_9f978f6320softmax_warp_forwardIfffLi1ELb1ELb0EEEvPT0_PKT_iiiPKbib,@"STO_CUDA_ENTRY STV_DEFAULT"
_ZN43_GLOBAL__N__9ae7fba5_10_SoftMax_cu_9f978f6320softmax_warp_forwardIfffLi1ELb1ELb0EEEvPT0_PKT_iiiPKbib:
        /* <DEDUP_REMOVED lines=51> */
[----:B0-2---:R-:W-:Y:S01]  /*0330*/  FADD.FTZ R4, R4, R7 ;  /* 0x0000000704047221 */ /* 0x005fe20000010000 */
[----:B------:R-:W-:Y:S01]  /*0340*/  ISETP.GE.AND P0, PT, R12, 0x2, PT ;  /* 0x000000020c00780c */ /* 0x000fe20003f06270 */
[----:B-1----:R-:W-:-:S10]  /*0350*/  FADD.FTZ R9, R8, R9 ;  /* 0x0000000908097221 */ /* 0x002fd40000010000 */
        /* <DEDUP_REMOVED lines=17> */
.L_x_5735:
        /* <DEDUP_REMOVED lines=9> */
.L_x_12014:


//--------------------- .text._ZN43_GLOBAL__N__9ae7fba5_10_SoftMax_cu_9f978f6320softmax_warp_forwardIfffLi0ELb1ELb0EEEvPT0_PKT_iiiPKbib --------------------------
	.section	.text._ZN43_GLOBAL__N__9ae7fba5_10_SoftMax_cu_9f978f6320softmax_warp_forwardIfffLi0ELb1ELb0EEEvPT0_PKT_iiiPKbib,"ax",@progbits
	.align	128
.text._ZN43_GLOBAL__N__9ae7fba5_10_SoftMax_cu_9f978f6320softmax_warp_forwardIfffLi0ELb1ELb0EEEvPT0_PKT_iiiPKbib:
        .type           _ZN43_GLOBAL__N__9ae7fba5_10_SoftMax_cu_9f978f6320softmax_warp_forwardIfffLi0ELb1ELb0EEEvPT0_PKT_iiiPKbib,@function
        .size           _ZN43_GLOBAL__N__9ae7fba5_10_SoftMax_cu_9f978f6320softmax_warp_forwardIfffLi0ELb1ELb0EEEvPT0_PKT_iiiPKbib,(.L_x_12015 - _ZN43_GLOBAL__N__9ae7fba5_10_SoftMax_cu_9f978f6320softmax_warp_forwardIfffLi0ELb1ELb0EEEvPT0_PKT_iiiPKbib)
        .other          _ZN43_GLOBAL__N__9ae7fba5_10_SoftMax_cu_9f978f6320softmax_warp_forwardIfffLi0ELb1ELb0EEEvPT0_PKT_iiiPKbib,@"STO_CUDA_ENTRY STV_DEFAULT"
_ZN43_GLOBAL__N__9ae7fba5_10_SoftMax_cu_9f978f6320softmax_warp_forwardIfffLi0ELb1ELb0EEEvPT0_PKT_iiiPKbib:
        /* <DEDUP_REMOVED lines=13> */
[----:B------:R-:W-:-:S04]  /*00d0*/  VIMNMX R12, R10, 0x2, PT ;  /* 0x000000020a0c7848 */ /* 0x000fc80003fe0100 */
[----:B------:R-:W-:-:S04]  /*00e0*/  ISETP.GT.AND P0, PT, R12, 0x1, PT ;  /* 0x000000010c00780c */ /* 0x000fc80003f04270 */
[----:B--2---:R-:W-:-:S04]  /*00f0*/  SEL R3, R0, RZ, P0 ;  /* 0x000000ff00037207 */ /* 0x004fc80000000000 */
[----:B------:R-:W-:Y:S02]  /*0100*/  ISETP.GE.AND P0, PT, R11, R3, PT ;  /* 0x000000030b00720c */ /* 0x000fe40003f06270 */
[----:B------:R-:W-:-:S11]  /*0110*/  SHF.R.S32.HI R3, RZ, 0x1f, R2 ;  /* 0x0000001fff037819 */ /* 0x000fd60000011402 */
[----:B------:R-:W0:Y:S01]  /*0120*/  @!P0 LDC.64 R6, c[0x0][0x218] ;  /* 0x00008600ff068b82 */ /* 0x000e220000000a00 */
[----:B------:R-:W-:-:S04]  /*0130*/  @!P0 IADD3 R4, P1, R2, R0, RZ ;  /* 0x0000000002048210 */ /* 0x000fc80007f3e0ff */
[----:B------:R-:W-:Y:S02]  /*0140*/  @!P0 LEA.HI.X.SX32 R5, R0, R3, 0x1, P1 ;  /* 0x0000000300058211 */ /* 0x000fe400008f0eff */
[----:B0-----:R-:W-:-:S04]  /*0150*/  @!P0 LEA R6, P1, R4, R6, 0x2 ;  /* 0x0000000604068211 */ /* 0x001fc800078210ff */
[----:B------:R-:W-:-:S05]  /*0160*/  @!P0 LEA.HI.X R7, R4, R7, R5, 0x2, P1 ;  /* 0x0000000704078211 */ /* 0x000fca00008f1405 */
[----:B------:R0:W5:Y:S01]  /*0170*/  @!P0 LDG.E R8, desc[UR4][R6.64] ;  /* 0x0000000406088981 */ /* 0x000162000c1e1900 */
[----:B------:R-:W-:Y:S01]  /*0180*/  ISETP.GT.AND P0, PT, R10, RZ, PT ;  /* 0x000000ff0a00720c */ /* 0x000fe20003f04270 */
[----:B------:R-:W-:-:S03]  /*0190*/  IMAD.MOV.U32 R9, RZ, RZ, -0x800000 ;  /* 0xff800000ff097424 */ /* 0x000fc600078e00ff */
[----:B------:R-:W-:-:S04]  /*01a0*/  SEL R4, R0, RZ, P0 ;  /* 0x000000ff00047207 */ /* 0x000fc80000000000 */
[----:B------:R-:W-:-:S13]  /*01b0*/  ISETP.GE.AND P0, PT, R11, R4, PT ;  /* 0x000000040b00720c */ /* 0x000fda0003f06270 */
[----:B------:R-:W1:Y:S02]  /*01c0*/  @!P0 LDC.64 R4, c[0x0][0x218] ;  /* 0x00008600ff048b82 */ /* 0x000e640000000a00 */
[----:B-1----:R-:W-:-:S04]  /*01d0*/  @!P0 LEA R4, P1, R2, R4, 0x2 ;  /* 0x0000000402048211 */ /* 0x002fc800078210ff */
[----:B------:R-:W-:-:S05]  /*01e0*/  @!P0 LEA.HI.X R5, R2, R5, R3, 0x2, P1 ;  /* 0x0000000502058211 */ /* 0x000fca00008f1403 */
[----:B------:R0:W5:Y:S01]  /*01f0*/  @!P0 LDG.E R9, desc[UR4][R4.64] ;  /* 0x0000000404098981 */ /* 0x000162000c1e1900 */
[----:B------:R-:W-:-:S13]  /*0200*/  ISETP.GE.AND P0, PT, R12, 0x1, PT ;  /* 0x000000010c00780c */ /* 0x000fda0003f06270 */
[----:B0-----:R-:W-:Y:S05]  /*0210*/  @!P0 EXIT ;  /* 0x000000000000894d */ /* 0x001fea0003800000 */
[----:B------:R-:W-:Y:S01]  /*0220*/  ISETP.GE.AND P1, PT, R11, R0, PT ;  /* 0x000000000b00720c */ /* 0x000fe20003f26270 */
[----:B------:R-:W-:Y:S01]  /*0230*/  BSSY B0, `(.L_x_5736) ;  /* 0x000000d000007945 */ /* 0x000fe20003800000 */
[----:B------:R-:W-:-:S11]  /*0240*/  ISETP.GE.AND P0, PT, R10, 0x2, PT ;  /* 0x000000020a00780c */ /* 0x000fd60003f06270 */
[----:B------:R-:W-:Y:S05]  /*0250*/  @P1 BRA `(.L_x_5737) ;  /* 0x0000000000281947 */ /* 0x000fea0003800000 */
[----:B-----5:R-:W-:Y:S01]  /*0260*/  FADD.FTZ R9, R9, -R9 ;  /* 0x8000000909097221 */ /* 0x020fe20000010000 */
        /* <DEDUP_REMOVED lines=9> */
.L_x_5737:
[----:B------:R-:W-:Y:S05]  /*0300*/  BSYNC B0 ;  /* 0x0000000000007941 */ /* 0x000fea0003800000 */
.L_x_5736:
[----:B------:R-:W-:Y:S05]  /*0310*/  @!P0 EXIT ;  /* 0x000000000000894d */ /* 0x000fea0003800000 */
[----:B------:R-:W-:Y:S05]  /*0320*/  @P1 EXIT ;  /* 0x000000000000194d */ /* 0x000fea0003800000 */
[----:B-----5:R-:W-:Y:S01]  /*0330*/  FADD.FTZ R8, R8, -R8 ;  /* 0x8000000808087221 */ /* 0x020fe20000010000 */
        /* <DEDUP_REMOVED lines=12> */
.L_x_5738:
        /* <DEDUP_REMOVED lines=16> */
.L_x_12015:


//--------------------- .text._ZN43_GLOBAL__N__9ae7fba5_10_SoftMax_cu_9f978f6320softmax_warp_forwardIdddLi11ELb1ELb0EEEvPT0_PKT_iiiPKbib --------------------------
	.section	.text._ZN43_GLOBAL__N__9ae7fba5_10_SoftMax_cu_9f978f6320softmax_warp_forwardIdddLi11ELb1ELb0EEEvPT0_PKT_iiiPKbib,"ax",@progbits
	.align	128
.text._ZN43_GLOBAL__N__9ae7fba5_10_SoftMax_cu_9f978f6320softmax_warp_forwardIdddLi11ELb1ELb0EEEvPT0_PKT_iiiPKbib:
        .type           _ZN43_GLOBAL__N__9ae7fba5_10_SoftMax_cu_9f978f6320softmax_warp_forwardIdddLi11ELb1ELb0EEEvPT0_PKT_iiiPKbib,@function
        .size           _ZN43_GLOBAL__N__9ae7fba5_10_SoftMax_cu_9f978f6320softmax_warp_forwardIdddLi11ELb1ELb0EEEvPT0_PKT_iiiPKbib,(.L_x_12016 - _ZN43_GLOBAL__N__9ae7fba5_10_SoftMax_cu_9f978f6320softmax_warp_forwardIdddLi11ELb1ELb0EEEvPT0_PKT_iiiPKbib)
        .other          _ZN43_GLOBAL__N__9ae7fba5_10_SoftMax_cu_9f978f6320softmax_warp_forwardIdddLi11ELb1ELb0EEEvPT0_PKT_iiiPKbib,@"STO_CUDA_ENTRY STV_DEFAULT"
_ZN43_GLOBAL__N__9ae7fba5_10_SoftMax_cu_9f978f6320softmax_warp_forwardIdddLi11ELb1ELb0EEEvPT0_PKT_iiiPKbib:
        /* <DEDUP_REMOVED lines=17> */
[----:B------:R-:W-:Y:S01]  /*0110*/  ISETP.GT.AND P0, PT, R4, RZ, PT ;  /* 0x000000ff0400720c */ /* 0x000fe20003f04270 */
[----:B------:R-:W-:-:S03]  /*0120*/  VIADD R4, R2, 0x20 ;  /* 0x0000002002047836 */ /* 0x000fc60000000000 */
[----:B--2---:R-:W-:Y:S01]  /*0130*/  SEL R55, R3, RZ, P0 ;  /* 0x000000ff03377207 */ /* 0x004fe20000000000 */
[----:B---3--:R-:W-:-:S03]  /*0140*/  IMAD.WIDE R100, R5, 0x8, R100 ;  /* 0x0000000805647825 */ /* 0x008fc600078e0264 */
        /* <DEDUP_REMOVED lines=42> */
[----:B------:R-:W-:-:S07]  /*03f0*/  VIADD R12, R2, 0x140 ;  /* 0x00000140020c7836 */ /* 0x000fce0000000000 */
        /* <DEDUP_REMOVED lines=87> */
[----:B--2---:R-:W-:-:S06]  /*0970*/  DSETP.GT.AND P0, PT, R102, R106, PT ;  /* 0x0000006a6600722a */ /* 0x004fcc0003f04000 */
[----:B------:R-:W-:Y:S02]  /*0980*/  FSEL R42, R102, R106, P0 ;  /* 0x0000006a662a7208 */ /* 0x000fe40000000000 */
[----:B------:R-:W-:-:S06]  /*0990*/  FSEL R43, R103, R107, P0 ;  /* 0x0000006b672b7208 */ /* 0x000fcc0000000000 */
[----:B---3--:R-:W-:Y:S01]  /*09a0*/  DSETP.GT.AND P0, PT, R42, R108, PT ;  /* 0x0000006c2a00722a */ /* 0x008fe20003f04000 */
[----:B------:R-:W-:Y:S02]  /*09b0*/  IMAD.MOV.U32 R178, RZ, RZ, 0x0 ;  /* 0x00000000ffb27424 */ /* 0x000fe400078e00ff */
[----:B------:R-:W-:-:S03]  /*09c0*/  IMAD.MOV.U32 R179, RZ, RZ, -0x100000 ;  /* 0xfff00000ffb37424 */ /* 0x000fc600078e00ff */
[----:B------:R-:W-:Y:S01]  /*09d0*/  FSEL R44, R42, R108, P0 ;  /* 0x0000006c2a2c7208 */ /* 0x000fe20000000000 */
[----:B------:R-:W-:Y:S01]  /*09e0*/  VIADD R42, R2, 0x380 ;  /* 0x00000380022a7836 */ /* 0x000fe20000000000 */
[----:B------:R-:W-:Y:S01]  /*09f0*/  FSEL R45, R43, R109, P0 ;  /* 0x0000006d2b2d7208 */ /* 0x000fe20000000000 */
[----:B------:R-:W2:Y:S03]  /*0a00*/  @!P2 LDG.E.64 R178, desc[UR4][R100.64+0x1b00] ;  /* 0x001b000464b2a981 */ /* 0x000ea6000c1e1b00 */
[----:B------:R-:W-:Y:S02]  /*0a10*/  ISETP.GE.AND P1, PT, R42, R55, PT ;  /* 0x000000372a00720c */ /* 0x000fe40003f26270 */
[----:B----4-:R-:W-:Y:S01]  /*0a20*/  DSETP.GT.AND P0, PT, R44, R110, PT ;  /* 0x0000006e2c00722a */ /* 0x010fe20003f04000 */
[----:B------:R-:W-:Y:S02]  /*0a30*/  IMAD.MOV.U32 R182, RZ, RZ, 0x0 ;  /* 0x00000000ffb67424 */ /* 0x000fe400078e00ff */
[----:B------:R-:W-:-:S03]  /*0a40*/  IMAD.MOV.U32 R183, RZ, RZ, -0x100000 ;  /* 0xfff00000ffb77424 */ /* 0x000fc600078e00ff */
[----:B------:R-:W-:Y:S01]  /*0a50*/  FSEL R46, R44, R110, P0 ;  /* 0x0000006e2c2e7208 */ /* 0x000fe20000000000 */
[----:B------:R-:W-:Y:S01]  /*0a60*/  VIADD R44, R2, 0x3a0 ;  /* 0x000003a0022c7836 */ /* 0x000fe20000000000 */
[----:B------:R-:W-:-:S03]  /*0a70*/  FSEL R47, R45, R111, P0 ;  /* 0x0000006f2d2f7208 */ /* 0x000fc60000000000 */
[----:B------:R-:W3:Y:S01]  /*0a80*/  @!P1 LDG.E.64 R182, desc[UR4][R100.64+0x1c00] ;  /* 0x001c000464b69981 */ /* 0x000ee2000c1e1b00 */
[----:B------:R-:W-:Y:S02]  /*0a90*/  ISETP.GE.AND P2, PT, R44, R55, PT ;  /* 0x000000372c00720c */ /* 0x000fe40003f46270 */
[----:B-----5:R-:W-:Y:S01]  /*0aa0*/  DSETP.GT.AND P0, PT, R46, R112, PT ;  /* 0x000000702e00722a */ /* 0x020fe20003f04000 */
[----:B------:R-:W-:Y:S02]  /*0ab0*/  IMAD.MOV.U32 R186, RZ, RZ, 0x0 ;  /* 0x00000000ffba7424 */ /* 0x000fe400078e00ff */
[----:B------:R-:W-:-:S03]  /*0ac0*/  IMAD.MOV.U32 R187, RZ, RZ, -0x100000 ;  /* 0xfff00000ffbb7424 */ /* 0x000fc600078e00ff */
[----:B------:R-:W-:Y:S01]  /*0ad0*/  FSEL R48, R46, R112, P0 ;  /* 0x000000702e307208 */ /* 0x000fe20000000000 */
[----:B------:R-:W-:Y:S01]  /*0ae0*/  VIADD R46, R2, 0x3c0 ;  /* 0x000003c0022e7836 */ /* 0x000fe20000000000 */
[----:B------:R-:W-:-:S03]  /*0af0*/  FSEL R49, R47, R113, P0 ;  /* 0x000000712f317208 */ /* 0x000fc60000000000 */
[----:B------:R-:W4:Y:S01]  /*0b00*/  @!P2 LDG.E.64 R186, desc[UR4][R100.64+0x1d00] ;  /* 0x001d000464baa981 */ /* 0x000f22000c1e1b00 */
[----:B------:R-:W-:Y:S02]  /*0b10*/  ISETP.GE.AND P1, PT, R46, R55, PT ;  /* 0x000000372e00720c */ /* 0x000fe40003f26270 */
[----:B------:R-:W-:Y:S01]  /*0b20*/  DSETP.GT.AND P0, PT, R48, R116, PT ;  /* 0x000000743000722a */ /* 0x000fe20003f04000 */
[----:B------:R-:W-:Y:S02]  /*0b30*/  IMAD.MOV.U32 R190, RZ, RZ, 0x0 ;  /* 0x00000000ffbe7424 */ /* 0x000fe400078e00ff */
[----:B------:R-:W-:-:S03]  /*0b40*/  IMAD.MOV.U32 R191, RZ, RZ, -0x100000 ;  /* 0xfff00000ffbf7424 */ /* 0x000fc600078e00ff */
[----:B------:R-:W-:Y:S01]  /*0b50*/  FSEL R50, R48, R116, P0 ;  /* 0x0000007430327208 */ /* 0x000fe20000000000 */
[----:B------:R-:W-:Y:S01]  /*0b60*/  VIADD R48, R2, 0x3e0 ;  /* 0x000003e002307836 */ /* 0x000fe20000000000 */
[----:B------:R-:W-:-:S03]  /*0b70*/  FSEL R51, R49, R117, P0 ;  /* 0x0000007531337208 */ /* 0x000fc60000000000 */
[----:B------:R-:W5:Y:S01]  /*0b80*/  @!P1 LDG.E.64 R190, desc[UR4][R100.64+0x1e00] ;  /* 0x001e000464be9981 */ /* 0x000f62000c1e1b00 */
        /* <DEDUP_REMOVED lines=19> */
[----:B------:R-:W-:Y:S02]  /*0cc0*/  IMAD.MOV.U32 R203, RZ, RZ, -0x100000 ;  /* 0xfff00000ffcb7424 */ /* 0x000fe400078e00ff */
[----:B------:R-:W-:Y:S01]  /*0cd0*/  VIADD R54, R2, 0x440 ;  /* 0x0000044002367836 */ /* 0x000fe20000000000 */
[----:B------:R-:W-:Y:S02]  /*0ce0*/  FSEL R56, R56, R122, P0 ;  /* 0x0000007a38387208 */ /* 0x000fe40000000000 */
[----:B------:R-:W-:-:S02]  /*0cf0*/  FSEL R57, R57, R123, P0 ;  /* 0x0000007b39397208 */ /* 0x000fc40000000000 */
[----:B------:R-:W-:Y:S01]  /*0d00*/  ISETP.GE.AND P1, PT, R54, R55, PT ;  /* 0x000000373600720c */ /* 0x000fe20003f26270 */
[----:B------:R-:W5:Y:S03]  /*0d10*/  @!P2 LDG.E.64 R202, desc[UR4][R100.64+0x2100] ;  /* 0x0021000464caa981 */ /* 0x000f66000c1e1b00 */
[----:B------:R-:W-:Y:S01]  /*0d20*/  DSETP.GT.AND P0, PT, R56, R124, PT ;  /* 0x0000007c3800722a */ /* 0x000fe20003f04000 */
[----:B------:R-:W-:Y:S02]  /*0d30*/  IMAD.MOV.U32 R206, RZ, RZ, 0x0 ;  /* 0x00000000ffce7424 */ /* 0x000fe400078e00ff */
[----:B------:R-:W-:-:S03]  /*0d40*/  IMAD.MOV.U32 R207, RZ, RZ, -0x100000 ;  /* 0xfff00000ffcf7424 */ /* 0x000fc600078e00ff */
[----:B------:R-:W-:Y:S01]  /*0d50*/  FSEL R58, R56, R124, P0 ;  /* 0x0000007c383a7208 */ /* 0x000fe20000000000 */
[----:B------:R-:W-:Y:S02]  /*0d60*/  VIADD R56, R2, 0x460 ;  /* 0x0000046002387836 */ /* 0x000fe40000000000 */
[----:B------:R-:W5:Y:S03]  /*0d70*/  @!P1 LDG.E.64 R206, desc[UR4][R100.64+0x2200] ;  /* 0x0022000464ce9981 */ /* 0x000f66000c1e1b00 */
[----:B------:R-:W-:Y:S01]  /*0d80*/  ISETP.GE.AND P2, PT, R56, R55, PT ;  /* 0x000000373800720c */ /* 0x000fe20003f46270 */
[----:B------:R-:W-:Y:S01]  /*0d90*/  IMAD.MOV.U32 R210, RZ, RZ, 0x0 ;  /* 0x00000000ffd27424 */ /* 0x000fe200078e00ff */
[----:B------:R-:W-:Y:S01]  /*0da0*/  FSEL R59, R57, R125, P0 ;  /* 0x0000007d393b7208 */ /* 0x000fe20000000000 */
[----:B------:R-:W-:Y:S02]  /*0db0*/  IMAD.MOV.U32 R211, RZ, RZ, -0x100000 ;  /* 0xfff00000ffd37424 */ /* 0x000fe400078e00ff */
[----:B------:R-:W-:-:S03]  /*0dc0*/  VIADD R248, R2, 0x480 ;  /* 0x0000048002f87836 */ /* 0x000fc60000000000 */
[----:B------:R-:W-:Y:S02]  /*0dd0*/  DSETP.GT.AND P0, PT, R58, R126, PT ;  /* 0x0000007e3a00722a */ /* 0x000fe40003f04000 */
[----:B------:R-:W-:-:S03]  /*0de0*/  ISETP.GE.AND P1, PT, R248, R55, PT ;  /* 0x00000037f800720c */ /* 0x000fc60003f26270 */
[----:B------:R-:W5:Y:S01]  /*0df0*/  @!P2 LDG.E.64 R210, desc[UR4][R100.64+0x2300] ;  /* 0x0023000464d2a981 */ /* 0x000f62000c1e1b00 */
[----:B------:R-:W-:Y:S01]  /*0e00*/  FSEL R58, R58, R126, P0 ;  /* 0x0000007e3a3a7208 */ /* 0x000fe20000000000 */
[----:B------:R-:W-:Y:S01]  /*0e10*/  IMAD.MOV.U32 R214, RZ, RZ, 0x0 ;  /* 0x00000000ffd67424 */ /* 0x000fe200078e00ff */
[----:B------:R-:W-:Y:S01]  /*0e20*/  FSEL R59, R59, R127, P0 ;  /* 0x0000007f3b3b7208 */ /* 0x000fe20000000000 */
[----:B------:R-:W-:Y:S02]  /*0e30*/  IMAD.MOV.U32 R215, RZ, RZ, -0x100000 ;  /* 0xfff00000ffd77424 */ /* 0x000fe400078e00ff */
[----:B------:R-:W-:-:S03]  /*0e40*/  VIADD R250, R2, 0x4a0 ;  /* 0x000004a002fa7836 */ /* 0x000fc60000000000 */
[----:B------:R-:W-:Y:S01]  /*0e50*/  DSETP.GT.AND P0, PT, R58, R128, PT ;  /* 0x000000803a00722a */ /* 0x000fe20003f04000 */
[----:B------:R-:W5:Y:S01]  /*0e60*/  @!P1 LDG.E.64 R214, desc[UR4][R100.64+0x2400] ;  /* 0x0024000464d69981 */ /* 0x000f62000c1e1b00 */
[----:B------:R-:W-:Y:S01]  /*0e70*/  ISETP.GE.AND P2, PT, R250, R55, PT ;  /* 0x00000037fa00720c */ /* 0x000fe20003f46270 */
[----:B------:R-:W-:Y:S02]  /*0e80*/  IMAD.MOV.U32 R218, RZ, RZ, 0x0 ;  /* 0x00000000ffda7424 */ /* 0x000fe400078e00ff */
[----:B------:R-:W-:Y:S01]  /*0e90*/  IMAD.MOV.U32 R219, RZ, RZ, -0x100000 ;  /* 0xfff00000ffdb7424 */ /* 0x000fe200078e00ff */
[----:B------:R-:W-:Y:S01]  /*0ea0*/  FSEL R58, R58, R128, P0 ;  /* 0x000000803a3a7208 */ /* 0x000fe20000000000 */
[----:B------:R-:W-:Y:S01]  /*0eb0*/  VIADD R252, R2, 0x4c0 ;  /* 0x000004c002fc7836 */ /* 0x000fe20000000000 */
[----:B------:R-:W-:-:S04]  /*0ec0*/  FSEL R59, R59, R129, P0 ;  /* 0x000000813b3b7208 */ /* 0x000fc80000000000 */
[----:B------:R-:W-:Y:S02]  /*0ed0*/  ISETP.GE.AND P1, PT, R252, R55, PT ;  /* 0x00000037fc00720c */ /* 0x000fe40003f26270 */
[----:B------:R-:W-:Y:S01]  /*0ee0*/  DSETP.GT.AND P0, PT, R58, R130, PT ;  /* 0x000000823a00722a */ /* 0x000fe20003f04000 */
[----:B------:R-:W5:Y:S01]  /*0ef0*/  @!P2 LDG.E.64 R218, desc[UR4][R100.64+0x2500] ;  /* 0x0025000464daa981 */ /* 0x000f62000c1e1b00 */
[----:B------:R-:W-:Y:S02]  /*0f00*/  IMAD.MOV.U32 R222, RZ, RZ, 0x0 ;  /* 0x00000000ffde7424 */ /* 0x000fe400078e00ff */
[----:B------:R-:W-:Y:S02]  /*0f10*/  IMAD.MOV.U32 R223, RZ, RZ, -0x100000 ;  /* 0xfff00000ffdf7424 */ /* 0x000fe400078e00ff */
[----:B------:R-:W-:Y:S02]  /*0f20*/  FSEL R58, R58, R130, P0 ;  /* 0x000000823a3a7208 */ /* 0x000fe40000000000 */
[----:B------:R-:W-:-:S03]  /*0f30*/  FSEL R59, R59, R131, P0 ;  /* 0x000000833b3b7208 */ /* 0x000fc60000000000 */
[----:B------:R-:W5:Y:S03]  /*0f40*/  @!P1 LDG.E.64 R222, desc[UR4][R100.64+0x2600] ;  /* 0x0026000464de9981 */ /* 0x000f66000c1e1b00 */
        /* <DEDUP_REMOVED lines=108> */
[----:B--2---:R-:W-:Y:S01]  /*1610*/  DSETP.GT.AND P0, PT, R76, R178, PT ;  /* 0x000000b24c00722a */ /* 0x004fe20003f04000 */
[----:B------:R-:W2:Y:S01]  /*1620*/  @!P2 LDG.E.64 R74, desc[UR4][R100.64+0x3300] ;  /* 0x00330004644aa981 */ /* 0x000ea2000c1e1b00 */
[----:B------:R-:W-:-:S04]  /*1630*/  VIADD R33, R2, 0x6a0 ;  /* 0x000006a002217836 */ /* 0x000fc80000000000 */
[----:B------:R-:W-:Y:S01]  /*1640*/  FSEL R78, R76, R178, P0 ;  /* 0x000000b24c4e7208 */ /* 0x000fe20000000000 */
[----:B------:R-:W-:Y:S01]  /*1650*/  IMAD.MOV.U32 R76, RZ, RZ, 0x0 ;  /* 0x00000000ff4c7424 */ /* 0x000fe200078e00ff */
[----:B------:R-:W-:Y:S01]  /*1660*/  FSEL R79, R77, R179, P0 ;  /* 0x000000b34d4f7208 */ /* 0x000fe20000000000 */
[----:B------:R-:W-:Y:S01]  /*1670*/  IMAD.MOV.U32 R77, RZ, RZ, -0x100000 ;  /* 0xfff00000ff4d7424 */ /* 0x000fe200078e00ff */
[----:B------:R-:W-:-:S04]  /*1680*/  ISETP.GE.AND P2, PT, R33, R55, PT ;  /* 0x000000372100720c */ /* 0x000fc80003f46270 */
[----:B---3--:R-:W-:Y:S01]  /*1690*/  DSETP.GT.AND P0, PT, R78, R182, PT ;  /* 0x000000b64e00722a */ /* 0x008fe20003f04000 */
[----:B------:R-:W3:Y:S01]  /*16a0*/  @!P1 LDG.E.64 R76, desc[UR4][R100.64+0x3400] ;  /* 0x00340004644c9981 */ /* 0x000ee2000c1e1b00 */
[----:B------:R-:W-:-:S04]  /*16b0*/  VIADD R35, R2, 0x6c0 ;  /* 0x000006c002237836 */ /* 0x000fc80000000000 */
[----:B------:R-:W-:Y:S01]  /*16c0*/  FSEL R80, R78, R182, P0 ;  /* 0x000000b64e507208 */ /* 0x000fe20000000000 */
[----:B------:R-:W-:Y:S01]  /*16d0*/  IMAD.MOV.U32 R78, RZ, RZ, 0x0 ;  /* 0x00000000ff4e7424 */ /* 0x000fe200078e00ff */
[----:B------:R-:W-:Y:S01]  /*16e0*/  FSEL R81, R79, R183, P0 ;  /* 0x000000b74f517208 */ /* 0x000fe20000000000 */
[----:B------:R-:W-:Y:S01]  /*16f0*/  IMAD.MOV.U32 R79, RZ, RZ, -0x100000 ;  /* 0xfff00000ff4f7424 */ /* 0x000fe200078e00ff */
[----:B------:R-:W-:-:S04]  /*1700*/  ISETP.GE.AND P1, PT, R35, R55, PT ;  /* 0x000000372300720c */ /* 0x000fc80003f26270 */
[----:B----4-:R-:W-:Y:S01]  /*1710*/  DSETP.GT.AND P0, PT, R80, R186, PT ;  /* 0x000000ba5000722a */ /* 0x010fe20003f04000 */
[----:B------:R-:W4:Y:S01]  /*1720*/  @!P2 LDG.E.64 R78, desc[UR4][R100.64+0x3500] ;  /* 0x00350004644ea981 */ /* 0x000f22000c1e1b00 */
[----:B------:R-:W-:-:S04]  /*1730*/  VIADD R37, R2, 0x6e0 ;  /* 0x000006e002257836 */ /* 0x000fc80000000000 */
[----:B------:R-:W-:Y:S01]  /*1740*/  FSEL R82, R80, R186, P0 ;  /* 0x000000ba50527208 */ /* 0x000fe20000000000 */
[----:B------:R-:W-:Y:S01]  /*1750*/  IMAD.MOV.U32 R80, RZ, RZ, 0x0 ;  /* 0x00000000ff507424 */ /* 0x000fe200078e00ff */
[----:B------:R-:W-:Y:S01]  /*1760*/  FSEL R83, R81, R187, P0 ;  /* 0x000000bb51537208 */ /* 0x000fe20000000000 */
[----:B------:R-:W-:Y:S01]  /*1770*/  IMAD.MOV.U32 R81, RZ, RZ, -0x100000 ;  /* 0xfff00000ff517424 */ /* 0x000fe200078e00ff */
[----:B------:R-:W-:-:S04]  /*1780*/  ISETP.GE.AND P2, PT, R37, R55, PT ;  /* 0x000000372500720c */ /* 0x000fc80003f46270 */
[----:B-----5:R-:W-:Y:S01]  /*1790*/  DSETP.GT.AND P0, PT, R82, R190, PT ;  /* 0x000000be5200722a */ /* 0x020fe20003f04000 */
        /* <DEDUP_REMOVED lines=64> */
[----:B------:R-:W5:Y:S05]  /*1ba0*/  @!P1 LDG.E.64 R96, desc[UR4][R100.64+0x3e00] ;  /* 0x003e000464609981 */ /* 0x000f6a000c1e1b00 */
[----:B------:R-:W-:Y:S01]  /*1bb0*/  FSEL R104, R98, R222, P0 ;  /* 0x000000de62687208 */ /* 0x000fe20000000000 */
[----:B------:R-:W-:Y:S01]  /*1bc0*/  IMAD.MOV.U32 R98, RZ, RZ, 0x0 ;  /* 0x00000000ff627424 */ /* 0x000fe200078e00ff */
[----:B------:R-:W-:Y:S01]  /*1bd0*/  FSEL R105, R99, R223, P0 ;  /* 0x000000df63697208 */ /* 0x000fe20000000000 */
[----:B------:R-:W-:-:S06]  /*1be0*/  IMAD.MOV.U32 R99, RZ, RZ, -0x100000 ;  /* 0xfff00000ff637424 */ /* 0x000fcc00078e00ff */
[----:B------:R0:W5:Y:S01]  /*1bf0*/  @!P2 LDG.E.64 R98, desc[UR4][R100.64+0x3f00] ;  /* 0x003f00046462a981 */ /* 0x000162000c1e1b00 */
        /* <DEDUP_REMOVED lines=106> */
[----:B------:R-:W-:Y:S02]  /*22a0*/  DADD R114, R220, -6.75539944105574400000e+15 ;  /* 0xc3380000dc727429 */ /* 0x000fe40000000000 */
[----:B------:R-:W-:-:S06]  /*22b0*/  DADD R106, -R100, R106 ;  /* 0x00000000646a7229 */ /* 0x000fcc000000016a */
[----:B------:R-:W-:Y:S01]  /*22c0*/  DFMA R168, R114, -UR10, R102 ;  /* 0x8000000a72a87c2b */ /* 0x000fe20008000066 */
[----:B------:R-:W-:Y:S01]  /*22d0*/  UMOV UR12, 0x3b39803f ;  /* 0x3b39803f000c7882 */ /* 0x000fe20000000000 */
[----:B------:R-:W-:Y:S01]  /*22e0*/  UMOV UR13, 0x3c7abc9e ;  /* 0x3c7abc9e000d7882 */ /* 0x000fe20000000000 */
[----:B------:R-:W-:Y:S02]  /*22f0*/  DADD R108, -R100, R108 ;  /* 0x00000000646c7229 */ /* 0x000fe4000000016c */
[----:B------:R-:W-:-:S03]  /*2300*/  DFMA R208, R106, R104, 6.75539944105574400000e+15 ;  /* 0x433800006ad0742b */ /* 0x000fc60000000068 */
[----:B------:R-:W-:Y:S01]  /*2310*/  DFMA R168, R114, -UR12, R168 ;  /* 0x8000000c72a87c2b */ /* 0x000fe200080000a8 */
[----:B------:R-:W-:Y:S02]  /*2320*/  IMAD.MOV.U32 R114, RZ, RZ, -0x35dec16 ;  /* 0xfca213eaff727424 */ /* 0x000fe400078e00ff */
[----:B------:R-:W-:Y:S01]  /*2330*/  IMAD.MOV.U32 R115, RZ, RZ, 0x3e928af3 ;  /* 0x3e928af3ff737424 */ /* 0x000fe200078e00ff */
[----:B------:R-:W-:Y:S01]  /*2340*/  UMOV UR14, 0x69ce2bdf ;  /* 0x69ce2bdf000e7882 */ /* 0x000fe20000000000 */
[----:B------:R-:W-:Y:S01]  /*2350*/  UMOV UR15, 0x3e5ade15 ;  /* 0x3e5ade15000f7882 */ /* 0x000fe20000000000 */
[----:B------:R-:W-:Y:S02]  /*2360*/  DFMA R204, R108, R104, 6.75539944105574400000e+15 ;  /* 0x433800006ccc742b */ /* 0x000fe40000000068 */
[----:B------:R-:W-:Y:S02]  /*2370*/  DADD R166, R208, -6.75539944105574400000e+15 ;  /* 0xc3380000d0a67429 */ /* 0x000fe40000000000 */
[----:B------:R-:W-:Y:S01]  /*2380*/  DFMA R212, R168, UR14, R114 ;  /* 0x0000000ea8d47c2b */ /* 0x000fe20008000072 */
[----:B------:R-:W-:Y:S01]  /*2390*/  UMOV UR16, 0x62401315 ;  /* 0x6240131500107882 */ /* 0x000fe20000000000 */
[----:B------:R-:W-:-:S02]  /*23a0*/  UMOV UR17, 0x3ec71dee ;  /* 0x3ec71dee00117882 */ /* 0x000fc40000000000 */
[----:B------:R-:W-:Y:S02]  /*23b0*/  DADD R158, R204, -6.75539944105574400000e+15 ;  /* 0xc3380000cc9e7429 */ /* 0x000fe40000000000 */
[----:B------:R-:W-:Y:S02]  /*23c0*/  DFMA R150, R166, -UR10, R106 ;  /* 0x8000000aa6967c2b */ /* 0x000fe4000800006a */
[----:B------:R-:W-:Y:S01]  /*23d0*/  DFMA R212, R168, R212, UR16 ;  /* 0x00000010a8d47e2b */ /* 0x000fe200080000d4 */
[----:B------:R-:W-:Y:S01]  /*23e0*/  UMOV UR18, 0x7c89eb71 ;  /* 0x7c89eb7100127882 */ /* 0x000fe20000000000 */
[----:B------:R-:W-:Y:S01]  /*23f0*/  DADD R112, -R100, R112 ;  /* 0x0000000064707229 */ /* 0x000fe20000000170 */
[----:B------:R-:W-:Y:S01]  /*2400*/  UMOV UR19, 0x3efa0199 ;  /* 0x3efa019900137882 */ /* 0x000fe20000000000 */
[----:B------:R-:W-:Y:S02]  /*2410*/  DFMA R146, R158, -UR10, R108 ;  /* 0x8000000a9e927c2b */ /* 0x000fe4000800006c */
[----:B------:R-:W-:-:S02]  /*2420*/  DFMA R150, R166, -UR12, R150 ;  /* 0x8000000ca6967c2b */ /* 0x000fc40008000096 */
[----:B------:R-:W-:Y:S01]  /*2430*/  DFMA R212, R168, R212, UR18 ;  /* 0x00000012a8d47e2b */ /* 0x000fe200080000d4 */
[----:B------:R-:W-:Y:S01]  /*2440*/  UMOV UR20, 0x14761f65 ;  /* 0x14761f6500147882 */ /* 0x000fe20000000000 */
[----:B------:R-:W-:Y:S01]  /*2450*/  DFMA R184, R112, R104, 6.75539944105574400000e+15 ;  /* 0x4338000070b8742b */ /* 0x000fe20000000068 */
[----:B------:R-:W-:Y:S01]  /*2460*/  UMOV UR21, 0x3f2a01a0 ;  /* 0x3f2a01a000157882 */ /* 0x000fe20000000000 */
[----:B------:R-:W-:Y:S02]  /*2470*/  DADD R110, -R100, R110 ;  /* 0x00000000646e7229 */ /* 0x000fe4000000016e */
[----:B------:R-:W-:Y:S02]  /*2480*/  DFMA R146, R158, -UR12, R146 ;  /* 0x8000000c9e927c2b */ /* 0x000fe40008000092 */
[----:B------:R-:W-:Y:S02]  /*2490*/  DFMA R212, R168, R212, UR20 ;  /* 0x00000014a8d47e2b */ /* 0x000fe400080000d4 */
[----:B------:R-:W-:Y:S01]  /*24a0*/  DFMA R192, R150, UR14, R114 ;  /* 0x0000000e96c07c2b */ /* 0x000fe20008000072 */
[----:B------:R-:W-:Y:S01]  /*24b0*/  UMOV UR22, 0x1852b7af ;  /* 0x1852b7af00167882 */ /* 0x000fe20000000000 */
[----:B------:R-:W-:Y:S01]  /*24c0*/  DADD R136, R184, -6.75539944105574400000e+15 ;  /* 0xc3380000b8887429 */ /* 0x000fe20000000000 */
[----:B------:R-:W-:Y:S01]  /*24d0*/  UMOV UR23, 0x3f56c16c ;  /* 0x3f56c16c00177882 */ /* 0x000fe20000000000 */
[----:B------:R-:W-:-:S02]  /*24e0*/  DADD R116, -R100, R116 ;  /* 0x0000000064747229 */ /* 0x000fc40000000174 */
[----:B------:R-:W-:Y:S02]  /*24f0*/  DFMA R188, R110, R104, 6.75539944105574400000e+15 ;  /* 0x433800006ebc742b */ /* 0x000fe40000000068 */
[----:B------:R-:W-:Y:S02]  /*2500*/  DFMA R176, R146, UR14, R114 ;  /* 0x0000000e92b07c2b */ /* 0x000fe40008000072 */
[----:B------:R-:W-:Y:S02]  /*2510*/  DFMA R212, R168, R212, UR22 ;  /* 0x00000016a8d47e2b */ /* 0x000fe400080000d4 */
[----:B------:R-:W-:Y:S01]  /*2520*/  DFMA R192, R150, R192, UR16 ;  /* 0x0000001096c07e2b */ /* 0x000fe200080000c0 */
[----:B------:R-:W-:Y:S01]  /*2530*/  UMOV UR24, 0x11122322 ;  /* 0x1112232200187882 */ /* 0x000fe20000000000 */
[----:B------:R-:W-:Y:S01]  /*2540*/  DFMA R196, R136, -UR10, R112 ;  /* 0x8000000a88c47c2b */ /* 0x000fe20008000070 */
[----:B------:R-:W-:Y:S01]  /*2550*/  UMOV UR25, 0x3f811111 ;  /* 0x3f81111100197882 */ /* 0x000fe20000000000 */
[----:B------:R-:W-:-:S02]  /*2560*/  DFMA R158, R116, R104, 6.75539944105574400000e+15 ;  /* 0x43380000749e742b */ /* 0x000fc40000000068 */
[----:B------:R-:W-:Y:S02]  /*2570*/  DADD R154, R188, -6.75539944105574400000e+15 ;  /* 0xc3380000bc9a7429 */ /* 0x000fe40000000000 */
[----:B------:R-:W-:Y:S02]  /*2580*/  DFMA R176, R146, R176, UR16 ;  /* 0x0000001092b07e2b */ /* 0x000fe400080000b0 */
[----:B------:R-:W-:Y:S02]  /*2590*/  DFMA R212, R168, R212, UR24 ;  /* 0x00000018a8d47e2b */ /* 0x000fe400080000d4 */
[----:B------:R-:W-:Y:S01]  /*25a0*/  DFMA R192, R150, R192, UR18 ;  /* 0x0000001296c07e2b */ /* 0x000fe200080000c0 */
[----:B------:R-:W-:Y:S01]  /*25b0*/  UMOV UR26, 0x555502a1 ;  /* 0x555502a1001a7882 */ /* 0x000fe20000000000 */
[----:B------:R-:W-:Y:S01]  /*25c0*/  DFMA R196, R136, -UR12, R196 ;  /* 0x8000000c88c47c2b */ /* 0x000fe200080000c4 */
[----:B------:R-:W-:Y:S01]  /*25d0*/  UMOV UR27, 0x3fa55555 ;  /* 0x3fa55555001b7882 */ /* 0x000fe20000000000 */
[----:B------:R-:W-:-:S02]  /*25e0*/  DADD R136, R158, -6.75539944105574400000e+15 ;  /* 0xc33800009e887429 */ /* 0x000fc40000000000 */
[----:B------:R-:W-:Y:S02]  /*25f0*/  DFMA R166, R154, -UR10, R110 ;  /* 0x8000000a9aa67c2b */ /* 0x000fe4000800006e */
[----:B------:R-:W-:Y:S02]  /*2600*/  DFMA R176, R146, R176, UR18 ;  /* 0x0000001292b07e2b */ /* 0x000fe400080000b0 */
[----:B------:R-:W-:Y:S02]  /*2610*/  DFMA R212, R168, R212, UR26 ;  /* 0x0000001aa8d47e2b */ /* 0x000fe400080000d4 */
[----:B------:R-:W-:Y:S01]  /*2620*/  DFMA R192, R150, R192, UR20 ;  /* 0x0000001496c07e2b */ /* 0x000fe200080000c0 */
[----:B------:R-:W-:Y:S01]  /*2630*/  UMOV UR28, 0x55555511 ;  /* 0x55555511001c7882 */ /* 0x000fe20000000000 */
[----:B------:R-:W-:Y:S01]  /*2640*/  UMOV UR29, 0x3fc55555 ;  /* 0x3fc55555001d7882 */ /* 0x000fe20000000000 */
[----:B------:R-:W-:Y:S02]  /*2650*/  DFMA R172, R136, -UR10, R116 ;  /* 0x8000000a88ac7c2b */ /* 0x000fe40008000074 */
[----:B------:R-:W-:-:S02]  /*2660*/  DFMA R166, R154, -UR12, R166 ;  /* 0x8000000c9aa67c2b */ /* 0x000fc400080000a6 */
[----:B------:R-:W-:Y:S02]  /*2670*/  DFMA R176, R146, R176, UR20 ;  /* 0x0000001492b07e2b */ /* 0x000fe400080000b0 */
[----:B------:R-:W-:Y:S02]  /*2680*/  DFMA R212, R168, R212, UR28 ;  /* 0x0000001ca8d47e2b */ /* 0x000fe400080000d4 */
[----:B------:R-:W-:Y:S01]  /*2690*/  DFMA R192, R150, R192, UR22 ;  /* 0x0000001696c07e2b */ /* 0x000fe200080000c0 */
[----:B------:R-:W-:Y:S01]  /*26a0*/  UMOV UR30, 0xb ;  /* 0x0000000b001e7882 */ /* 0x000fe20000000000 */
[----:B------:R-:W-:Y:S01]  /*26b0*/  UMOV UR31, 0x3fe00000 ;  /* 0x3fe00000001f7882 */ /* 0x000fe20000000000 */
[----:B------:R-:W-:Y:S02]  /*26c0*/  DFMA R172, R136, -UR12, R172 ;  /* 0x8000000c88ac7c2b */ /* 0x000fe400080000ac */
[----:B------:R-:W-:Y:S02]  /*26d0*/  DFMA R136, R166, UR14, R114 ;  /* 0x0000000ea6887c2b */ /* 0x000fe40008000072 */
[----:B------:R-:W-:-:S02]  /*26e0*/  DFMA R176, R146, R176, UR22 ;  /* 0x0000001692b07e2b */ /* 0x000fc400080000b0 */
[----:B------:R-:W-:Y:S02]  /*26f0*/  DFMA R212, R168, R212, UR30 ;  /* 0x0000001ea8d47e2b */ /* 0x000fe400080000d4 */
[----:B------:R-:W-:Y:S02]  /*2700*/  DFMA R192, R150, R192, UR24 ;  /* 0x0000001896c07e2b */ /* 0x000fe400080000c0 */
[----:B------:R-:W-:Y:S02]  /*2710*/  DFMA R136, R166, R136, UR16 ;  /* 0x00000010a6887e2b */ /* 0x000fe40008000088 */
[----:B------:R-:W-:Y:S02]  /*2720*/  DFMA R176, R146, R176, UR24 ;  /* 0x0000001892b07e2b */ /* 0x000fe400080000b0 */
[----:B------:R-:W-:Y:S02]  /*2730*/  DFMA R212, R168, R212, 1 ;  /* 0x3ff00000a8d4742b */ /* 0x000fe400000000d4 */
[----:B------:R-:W-:-:S02]  /*2740*/  DFMA R192, R150, R192, UR26 ;  /* 0x0000001a96c07e2b */ /* 0x000fc400080000c0 */
[----:B------:R-:W-:Y:S02]  /*2750*/  DADD R118, -R100, R118 ;  /* 0x0000000064767229 */ /* 0x000fe40000000176 */
[----:B------:R-:W-:Y:S02]  /*2760*/  DFMA R136, R166, R136, UR18 ;  /* 0x00000012a6887e2b */ /* 0x000fe40008000088 */
[----:B------:R-:W-:Y:S02]  /*2770*/  DFMA R176, R146, R176, UR26 ;  /* 0x0000001a92b07e2b */ /* 0x000fe400080000b0 */
[----:B------:R-:W-:Y:S02]  /*2780*/  DFMA R212, R168, R212, 1 ;  /* 0x3ff00000a8d4742b */ /* 0x000fe400000000d4 */
[----:B------:R-:W-:Y:S02]  /*2790*/  DFMA R192, R150, R192, UR28 ;  /* 0x0000001c96c07e2b */ /* 0x000fe400080000c0 */
[----:B------:R-:W-:-:S02]  /*27a0*/  DFMA R154, R118, R104, 6.75539944105574400000e+15 ;  /* 0x43380000769a742b */ /* 0x000fc40000000068 */
[----:B------:R-:W-:Y:S02]  /*27b0*/  DFMA R168, R196, UR14, R114 ;  /* 0x0000000ec4a87c2b */ /* 0x000fe40008000072 */
[----:B------:R-:W-:Y:S02]  /*27c0*/  DFMA R136, R166, R136, UR20 ;  /* 0x00000014a6887e2b */ /* 0x000fe40008000088 */
[----:B------:R-:W-:Y:S02]  /*27d0*/  DFMA R176, R146, R176, UR28 ;  /* 0x0000001c92b07e2b */ /* 0x000fe400080000b0 */
[----:B------:R-:W-:Y:S02]  /*27e0*/  DFMA R192, R150, R192, UR30 ;  /* 0x0000001e96c07e2b */ /* 0x000fe400080000c0 */
[----:B------:R-:W-:Y:S02]  /*27f0*/  DADD R170, R154, -6.75539944105574400000e+15 ;  /* 0xc33800009aaa7429 */ /* 0x000fe40000000000 */
[----:B------:R-:W-:-:S02]  /*2800*/  DFMA R168, R196, R168, UR16 ;  /* 0x00000010c4a87e2b */ /* 0x000fc400080000a8 */
[----:B------:R-:W-:Y:S02]  /*2810*/  DFMA R136, R166, R136, UR22 ;  /* 0x00000016a6887e2b */ /* 0x000fe40008000088 */
[----:B------:R-:W-:Y:S02]  /*2820*/  DFMA R176, R146, R176, UR30 ;  /* 0x0000001e92b07e2b */ /* 0x000fe400080000b0 */
[----:B------:R-:W-:Y:S02]  /*2830*/  DFMA R192, R150, R192, 1 ;  /* 0x3ff0000096c0742b */ /* 0x000fe400000000c0 */
[----:B------:R-:W-:Y:S02]  /*2840*/  DFMA R180, R170, -UR10, R118 ;  /* 0x8000000aaab47c2b */ /* 0x000fe40008000076 */
[----:B------:R-:W-:Y:S02]  /*2850*/  DFMA R168, R196, R168, UR18 ;  /* 0x00000012c4a87e2b */ /* 0x000fe400080000a8 */
[----:B------:R-:W-:-:S02]  /*2860*/  DFMA R136, R166, R136, UR24 ;  /* 0x00000018a6887e2b */ /* 0x000fc40008000088 */
[----:B------:R-:W-:Y:S02]  /*2870*/  DFMA R176, R146, R176, 1 ;  /* 0x3ff0000092b0742b */ /* 0x000fe400000000b0 */
[----:B------:R-:W-:Y:S02]  /*2880*/  DFMA R192, R150, R192, 1 ;  /* 0x3ff0000096c0742b */ /* 0x000fe400000000c0 */
[----:B------:R-:W-:Y:S02]  /*2890*/  DFMA R180, R170, -UR12, R180 ;  /* 0x8000000caab47c2b */ /* 0x000fe400080000b4 */
[----:B------:R-:W-:Y:S02]  /*28a0*/  DFMA R150, R172, UR14, R114 ;  /* 0x0000000eac967c2b */ /* 0x000fe40008000072 */
[----:B------:R-:W-:Y:S02]  /*28b0*/  DFMA R168, R196, R168, UR20 ;  /* 0x00000014c4a87e2b */ /* 0x000fe400080000a8 */
[----:B------:R-:W-:-:S02]  /*28c0*/  DFMA R136, R166, R136, UR26 ;  /* 0x0000001aa6887e2b */ /* 0x000fc40008000088 */
[----:B------:R-:W-:Y:S02]  /*28d0*/  DFMA R176, R146, R176, 1 ;  /* 0x3ff0000092b0742b */ /* 0x000fe400000000b0 */
[----:B------:R-:W-:Y:S02]  /*28e0*/  DFMA R146, R180, UR14, R114 ;  /* 0x0000000eb4927c2b */ /* 0x000fe40008000072 */
[----:B------:R-:W-:Y:S02]  /*28f0*/  DFMA R150, R172, R150, UR16 ;  /* 0x00000010ac967e2b */ /* 0x000fe40008000096 */
[----:B------:R-:W-:Y:S02]  /*2900*/  DFMA R168, R196, R168, UR22 ;  /* 0x00000016c4a87e2b */ /* 0x000fe400080000a8 */
[----:B------:R-:W-:Y:S02]  /*2910*/  DADD R120, -R100, R120 ;  /* 0x0000000064787229 */ /* 0x000fe40000000178 */
[----:B------:R-:W-:-:S02]  /*2920*/  DFMA R136, R166, R136, UR28 ;  /* 0x0000001ca6887e2b */ /* 0x000fc40008000088 */
[----:B------:R-:W-:Y:S02]  /*2930*/  DFMA R146, R180, R146, UR16 ;  /* 0x00000010b4927e2b */ /* 0x000fe40008000092 */
[----:B------:R-:W-:Y:S02]  /*2940*/  DFMA R150, R172, R150, UR18 ;  /* 0x00000012ac967e2b */ /* 0x000fe40008000096 */
[----:B------:R-:W-:Y:S02]  /*2950*/  DFMA R168, R196, R168, UR24 ;  /* 0x00000018c4a87e2b */ /* 0x000fe400080000a8 */
[----:B------:R-:W-:Y:S02]  /*2960*/  DFMA R216, R120, R104, 6.75539944105574400000e+15 ;  /* 0x4338000078d8742b */ /* 0x000fe40000000068 */
[----:B------:R-:W-:Y:S02]  /*2970*/  DFMA R136, R166, R136, UR30 ;  /* 0x0000001ea6887e2b */ /* 0x000fe40008000088 */
[----:B------:R-:W-:-:S02]  /*2980*/  DFMA R146, R180, R146, UR18 ;  /* 0x00000012b4927e2b */ /* 0x000fc40008000092 */
[----:B------:R-:W-:Y:S02]  /*2990*/  DFMA R150, R172, R150, UR20 ;  /* 0x00000014ac967e2b */ /* 0x000fe40008000096 */
[----:B------:R-:W-:Y:S02]  /*29a0*/  DFMA R168, R196, R168, UR26 ;  /* 0x0000001ac4a87e2b */ /* 0x000fe400080000a8 */
[----:B------:R-:W-:Y:S01]  /*29b0*/  DADD R170, R216, -6.75539944105574400000e+15 ;  /* 0xc3380000d8aa7429 */ /* 0x000fe20000000000 */
[----:B------:R-:W-:Y:S01]  /*29c0*/  FSETP.GEU.FTZ.AND P0, PT, |R103|, 4.1917929649353027344, PT ;  /* 0x4086232b6700780b */ /* 0x000fe20003f1e200 */
[----:B------:R-:W-:Y:S02]  /*29d0*/  DFMA R136, R166, R136, 1 ;  /* 0x3ff00000a688742b */ /* 0x000fe40000000088 */
[----:B------:R-:W-:Y:S02]  /*29e0*/  DADD R122, -R100, R122 ;  /* 0x00000000647a7229 */ /* 0x000fe4000000017a */
[----:B------:R-:W-:-:S02]  /*29f0*/  DFMA R146, R180, R146, UR20 ;  /* 0x00000014b4927e2b */ /* 0x000fc40008000092 */
[----:B------:R-:W-:Y:S02]  /*2a00*/  DFMA R150, R172, R150, UR22 ;  /* 0x00000016ac967e2b */ /* 0x000fe40008000096 */
[----:B------:R-:W-:Y:S02]  /*2a10*/  DFMA R168, R196, R168, UR28 ;  /* 0x0000001cc4a87e2b */ /* 0x000fe400080000a8 */
[----:B------:R-:W-:Y:S01]  /*2a20*/  DFMA R226, R170, -UR10, R120 ;  /* 0x8000000aaae27c2b */ /* 0x000fe20008000078 */
[----:B------:R-:W-:Y:S01]  /*2a30*/  BSSY B0, `(.L_x_5739) ;  /* 0x000001a000007945 */ /* 0x000fe20003800000 */
[----:B------:R-:W-:Y:S02]  /*2a40*/  DFMA R136, R166, R136, 1 ;  /* 0x3ff00000a688742b */ /* 0x000fe40000000088 */
[----:B------:R-:W-:Y:S02]  /*2a50*/  DADD R124, -R100, R124 ;  /* 0x00000000647c7229 */ /* 0x000fe4000000017c */
[----:B------:R-:W-:-:S02]  /*2a60*/  DFMA R166, R122, R104, 6.75539944105574400000e+15 ;  /* 0x433800007aa6742b */ /* 0x000fc40000000068 */
[----:B------:R-:W-:Y:S02]  /*2a70*/  DFMA R146, R180, R146, UR22 ;  /* 0x00000016b4927e2b */ /* 0x000fe40008000092 */
[----:B------:R-:W-:Y:S02]  /*2a80*/  DFMA R150, R172, R150, UR24 ;  /* 0x00000018ac967e2b */ /* 0x000fe40008000096 */
[----:B------:R-:W-:Y:S01]  /*2a90*/  DFMA R168, R196, R168, UR30 ;  /* 0x0000001ec4a87e2b */ /* 0x000fe200080000a8 */
[----:B------:R-:W-:Y:S01]  /*2aa0*/  FSETP.GEU.FTZ.AND P2, PT, |R107|, 4.1917929649353027344, PT ;  /* 0x4086232b6b00780b */ /* 0x000fe20003f5e200 */
[----:B------:R-:W-:Y:S01]  /*2ab0*/  DFMA R226, R170, -UR12, R226 ;  /* 0x8000000caae27c2b */ /* 0x000fe200080000e2 */
        /* <DEDUP_REMOVED lines=17> */
.L_x_5740:
[----:B------:R-:W-:Y:S05]  /*2bd0*/  BSYNC B0 ;  /* 0x0000000000007941 */ /* 0x000fea0003800000 */
.L_x_5739:
[----:B------:R-:W-:Y:S01]  /*2be0*/  BSSY B0, `(.L_x_5741) ;  /* 0x0000010000007945 */ /* 0x000fe20003800000 */
[----:B------:R-:W-:-:S03]  /*2bf0*/  IMAD.MOV.U32 R224, RZ, RZ, R192 ;  /* 0x000000ffffe07224 */ /* 0x000fc600078e00c0 */
        /* <DEDUP_REMOVED lines=14> */
.L_x_5742:
[----:B------:R-:W-:Y:S05]  /*2ce0*/  BSYNC B0 ;  /* 0x0000000000007941 */ /* 0x000fea0003800000 */
.L_x_5741:
[----:B------:R-:W-:Y:S01]  /*2cf0*/  DFMA R146, R180, R146, UR24 ;  /* 0x00000018b4927e2b */ /* 0x000fe20008000092 */
[----:B------:R-:W-:Y:S01]  /*2d00*/  FSETP.GEU.FTZ.AND P0, PT, |R109|, 4.1917929649353027344, PT ;  /* 0x4086232b6d00780b */ /* 0x000fe20003f1e200 */
[----:B------:R-:W-:Y:S01]  /*2d10*/  DFMA R150, R172, R150, UR26 ;  /* 0x0000001aac967e2b */ /* 0x000fe20008000096 */
[----:B------:R-:W-:Y:S01]  /*2d20*/  BSSY B0, `(.L_x_5743) ;  /* 0x0000025000007945 */ /* 0x000fe20003800000 */
[----:B------:R-:W-:Y:S01]  /*2d30*/  DFMA R168, R196, R168, 1 ;  /* 0x3ff00000c4a8742b */ /* 0x000fe200000000a8 */
[----:B------:R-:W-:Y:S01]  /*2d40*/  FSETP.GEU.FTZ.AND P2, PT, |R111|, 4.1917929649353027344, PT ;  /* 0x4086232b6f00780b */ /* 0x000fe20003f5e200 */
[----:B------:R-:W-:Y:S01]  /*2d50*/  DADD R192, R166, -6.75539944105574400000e+15 ;  /* 0xc3380000a6c07429 */ /* 0x000fe20000000000 */
[----:B------:R-:W-:Y:S01]  /*2d60*/  IMAD R57, R188, 0x100000, R137 ;  /* 0x00100000bc397824 */ /* 0x000fe200078e0289 */
[----:B------:R-:W-:Y:S02]  /*2d70*/  DFMA R212, R124, R104, 6.75539944105574400000e+15 ;  /* 0x433800007cd4742b */ /* 0x000fe40000000068 */
[----:B------:R-:W-:-:S02]  /*2d80*/  DFMA R146, R180, R146, UR26 ;  /* 0x0000001ab4927e2b */ /* 0x000fc40008000092 */
[----:B------:R-:W-:Y:S02]  /*2d90*/  DFMA R150, R172, R150, UR28 ;  /* 0x0000001cac967e2b */ /* 0x000fe40008000096 */
[----:B------:R-:W-:Y:S02]  /*2da0*/  DFMA R168, R196, R168, 1 ;  /* 0x3ff00000c4a8742b */ /* 0x000fe400000000a8 */
[----:B------:R-:W-:Y:S02]  /*2db0*/  DFMA R220, R192, -UR10, R122 ;  /* 0x8000000ac0dc7c2b */ /* 0x000fe4000800007a */
[----:B------:R-:W-:Y:S02]  /*2dc0*/  DADD R196, R212, -6.75539944105574400000e+15 ;  /* 0xc3380000d4c47429 */ /* 0x000fe40000000000 */
[----:B------:R-:W-:Y:S02]  /*2dd0*/  DFMA R146, R180, R146, UR28 ;  /* 0x0000001cb4927e2b */ /* 0x000fe40008000092 */
[----:B------:R-:W-:-:S02]  /*2de0*/  DFMA R150, R172, R150, UR30 ;  /* 0x0000001eac967e2b */ /* 0x000fc40008000096 */
[----:B------:R-:W-:Y:S02]  /*2df0*/  DFMA R220, R192, -UR12, R220 ;  /* 0x8000000cc0dc7c2b */ /* 0x000fe400080000dc */
[----:B------:R-:W-:Y:S02]  /*2e00*/  DFMA R192, R196, -UR10, R124 ;  /* 0x8000000ac4c07c2b */ /* 0x000fe4000800007c */
[----:B------:R-:W-:Y:S02]  /*2e10*/  DFMA R146, R180, R146, UR30 ;  /* 0x0000001eb4927e2b */ /* 0x000fe40008000092 */
[----:B------:R-:W-:-:S04]  /*2e20*/  DFMA R150, R172, R150, 1 ;  /* 0x3ff00000ac96742b */ /* 0x000fc80000000096 */
[----:B------:R-:W-:Y:S02]  /*2e30*/  DFMA R192, R196, -UR12, R192 ;  /* 0x8000000cc4c07c2b */ /* 0x000fe400080000c0 */
[----:B------:R-:W-:Y:S02]  /*2e40*/  DFMA R196, R226, UR14, R114 ;  /* 0x0000000ee2c47c2b */ /* 0x000fe40008000072 */
[----:B------:R-:W-:Y:S02]  /*2e50*/  DFMA R146, R180, R146, 1 ;  /* 0x3ff00000b492742b */ /* 0x000fe40000000092 */
        /* <DEDUP_REMOVED lines=17> */
.L_x_5744:
[----:B------:R-:W-:Y:S05]  /*2f70*/  BSYNC B0 ;  /* 0x0000000000007941 */ /* 0x000fea0003800000 */
.L_x_5743:
        /* <DEDUP_REMOVED lines=17> */
.L_x_5746:
[----:B------:R-:W-:Y:S05]  /*3090*/  BSYNC B0 ;  /* 0x0000000000007941 */ /* 0x000fea0003800000 */
.L_x_5745:
[--C-:B------:R-:W-:Y:S01]  /*30a0*/  DFMA R136, R220, UR14, R114.reuse ;  /* 0x0000000edc887c2b */ /* 0x100fe20008000072 */
[----:B------:R-:W-:Y:S01]  /*30b0*/  FSETP.GEU.FTZ.AND P0, PT, |R113|, 4.1917929649353027344, PT ;  /* 0x4086232b7100780b */ /* 0x000fe20003f1e200 */
[----:B------:R-:W-:Y:S01]  /*30c0*/  DFMA R204, R192, UR14, R114 ;  /* 0x0000000ec0cc7c2b */ /* 0x000fe20008000072 */
[----:B------:R-:W-:Y:S01]  /*30d0*/  BSSY B0, `(.L_x_5747) ;  /* 0x000001d000007945 */ /* 0x000fe20003800000 */
[----:B------:R-:W-:Y:S01]  /*30e0*/  DADD R126, -R100, R126 ;  /* 0x00000000647e7229 */ /* 0x000fe2000000017e */
[----:B------:R-:W-:Y:S01]  /*30f0*/  FSETP.GEU.FTZ.AND P2, PT, |R117|, 4.1917929649353027344, PT ;  /* 0x4086232b7500780b */ /* 0x000fe20003f5e200 */
[----:B------:R-:W-:Y:S01]  /*3100*/  DFMA R196, R226, R196, UR16 ;  /* 0x00000010e2c47e2b */ /* 0x000fe200080000c4 */
[----:B------:R-:W-:Y:S01]  /*3110*/  IMAD R57, R158, 0x100000, R151 ;  /* 0x001000009e397824 */ /* 0x000fe200078e0297 */
[----:B------:R-:W-:Y:S02]  /*3120*/  DFMA R136, R220, R136, UR16 ;  /* 0x00000010dc887e2b */ /* 0x000fe40008000088 */
[----:B------:R-:W-:-:S02]  /*3130*/  DFMA R204, R192, R204, UR16 ;  /* 0x00000010c0cc7e2b */ /* 0x000fc400080000cc */
[----:B------:R-:W-:Y:S02]  /*3140*/  DADD R128, -R100, R128 ;  /* 0x0000000064807229 */ /* 0x000fe40000000180 */
[----:B------:R-:W-:Y:S02]  /*3150*/  DFMA R208, R126, R104, 6.75539944105574400000e+15 ;  /* 0x433800007ed0742b */ /* 0x000fe40000000068 */
[----:B------:R-:W-:Y:S02]  /*3160*/  DFMA R196, R226, R196, UR18 ;  /* 0x00000012e2c47e2b */ /* 0x000fe400080000c4 */
[----:B------:R-:W-:Y:S02]  /*3170*/  DFMA R136, R220, R136, UR18 ;  /* 0x00000012dc887e2b */ /* 0x000fe40008000088 */
[----:B------:R-:W-:Y:S02]  /*3180*/  DFMA R204, R192, R204, UR18 ;  /* 0x00000012c0cc7e2b */ /* 0x000fe400080000cc */
[----:B------:R-:W-:Y:S01]  /*3190*/  DFMA R146, R180, R146, 1 ;  /* 0x3ff00000b492742b */ /* 0x000fe20000000092 */
[----:B------:R-:W-:-:S02]  /*31a0*/  IMAD R181, R184, 0x100000, R169 ;  /* 0x00100000b8b57824 */ /* 0x000fc400078e02a9 */
        /* <DEDUP_REMOVED lines=15> */
.L_x_5748:
[----:B------:R-:W-:Y:S05]  /*32a0*/  BSYNC B0 ;  /* 0x0000000000007941 */ /* 0x000fea0003800000 */
.L_x_5747:
        /* <DEDUP_REMOVED lines=17> */
.L_x_5750:
[----:B------:R-:W-:Y:S05]  /*33c0*/  BSYNC B0 ;  /* 0x0000000000007941 */ /* 0x000fea0003800000 */
.L_x_5749:
[----:B------:R-:W-:Y:S01]  /*33d0*/  FSETP.GEU.FTZ.AND P0, PT, |R119|, 4.1917929649353027344, PT ;  /* 0x4086232b7700780b */ /* 0x000fe20003f1e200 */
[----:B------:R-:W-:Y:S01]  /*33e0*/  BSSY B0, `(.L_x_5751) ;  /* 0x0000016000007945 */ /* 0x000fe20003800000 */
[----:B------:R-:W-:Y:S01]  /*33f0*/  DFMA R168, R128, R104, 6.75539944105574400000e+15 ;  /* 0x4338000080a8742b */ /* 0x000fe20000000068 */
[----:B------:R-:W-:Y:S01]  /*3400*/  IMAD R189, R154, 0x100000, R147 ;  /* 0x001000009abd7824 */ /* 0x000fe200078e0293 */
[----:B------:R-:W-:Y:S01]  /*3410*/  DADD R150, R208, -6.75539944105574400000e+15 ;  /* 0xc3380000d0967429 */ /* 0x000fe20000000000 */
[----:B------:R-:W-:Y:S01]  /*3420*/  IMAD.MOV.U32 R188, RZ, RZ, R146 ;  /* 0x000000ffffbc7224 */ /* 0x000fe200078e0092 */
[----:B------:R-:W-:Y:S02]  /*3430*/  DFMA R196, R226, R196, UR20 ;  /* 0x00000014e2c47e2b */ /* 0x000fe400080000c4 */
[----:B------:R-:W-:Y:S02]  /*3440*/  DFMA R136, R220, R136, UR20 ;  /* 0x00000014dc887e2b */ /* 0x000fe40008000088 */
[----:B------:R-:W-:-:S03]  /*3450*/  DFMA R204, R192, R204, UR20 ;  /* 0x00000014c0cc7e2b */ /* 0x000fc600080000cc */
        /* <DEDUP_REMOVED lines=14> */
.L_x_5752:
[----:B------:R-:W-:Y:S05]  /*3540*/  BSYNC B0 ;  /* 0x0000000000007941 */ /* 0x000fea0003800000 */
.L_x_5751:
[----:B------:R-:W-:Y:S01]  /*3550*/  DFMA R196, R226, R196, UR22 ;  /* 0x00000016e2c47e2b */ /* 0x000fe200080000c4 */
[----:B------:R-:W-:Y:S01]  /*3560*/  FSETP.GEU.FTZ.AND P0, PT, |R121|, 4.1917929649353027344, PT ;  /* 0x4086232b7900780b */ /* 0x000fe20003f1e200 */
[----:B------:R-:W-:Y:S01]  /*3570*/  DFMA R136, R220, R136, UR22 ;  /* 0x00000016dc887e2b */ /* 0x000fe20008000088 */
[----:B------:R-:W-:Y:S01]  /*3580*/  BSSY B0, `(.L_x_5753) ;  /* 0x0000053000007945 */ /* 0x000fe20003800000 */
[----:B------:R-:W-:Y:S01]  /*3590*/  DFMA R204, R192, R204, UR22 ;  /* 0x00000016c0cc7e2b */ /* 0x000fe200080000cc */
[----:B------:R-:W-:Y:S01]  /*35a0*/  FSETP.GEU.FTZ.AND P2, PT, |R123|, 4.1917929649353027344, PT ;  /* 0x4086232b7b00780b */ /* 0x000fe20003f5e200 */
[----:B------:R-:W-:Y:S02]  /*35b0*/  DFMA R158, R150, -UR10, R126 ;  /* 0x8000000a969e7c2b */ /* 0x000fe4000800007e */
[----:B------:R-:W-:Y:S02]  /*35c0*/  DFMA R196, R226, R196, UR24 ;  /* 0x00000018e2c47e2b */ /* 0x000fe400080000c4 */
[----:B------:R-:W-:-:S02]  /*35d0*/  DFMA R136, R220, R136, UR24 ;  /* 0x00000018dc887e2b */ /* 0x000fc40008000088 */
[----:B------:R-:W-:Y:S02]  /*35e0*/  DFMA R204, R192, R204, UR24 ;  /* 0x00000018c0cc7e2b */ /* 0x000fe400080000cc */
[----:B------:R-:W-:Y:S02]  /*35f0*/  DADD R130, -R100, R130 ;  /* 0x0000000064827229 */ /* 0x000fe40000000182 */
[----:B------:R-:W-:Y:S02]  /*3600*/  DFMA R196, R226, R196, UR26 ;  /* 0x0000001ae2c47e2b */ /* 0x000fe400080000c4 */
[----:B------:R-:W-:Y:S02]  /*3610*/  DFMA R136, R220, R136, UR26 ;  /* 0x0000001adc887e2b */ /* 0x000fe40008000088 */
[----:B------:R-:W-:Y:S02]  /*3620*/  DADD R146, R168, -6.75539944105574400000e+15 ;  /* 0xc3380000a8927429 */ /* 0x000fe40000000000 */
[----:B------:R-:W-:-:S02]  /*3630*/  DFMA R158, R150, -UR12, R158 ;  /* 0x8000000c969e7c2b */ /* 0x000fc4000800009e */
[----:B------:R-:W-:Y:S02]  /*3640*/  DFMA R204, R192, R204, UR26 ;  /* 0x0000001ac0cc7e2b */ /* 0x000fe400080000cc */
[----:B------:R-:W-:Y:S02]  /*3650*/  DFMA R150, R130, R104, 6.75539944105574400000e+15 ;  /* 0x433800008296742b */ /* 0x000fe40000000068 */
[----:B------:R-:W-:Y:S02]  /*3660*/  DFMA R196, R226, R196, UR28 ;  /* 0x0000001ce2c47e2b */ /* 0x000fe400080000c4 */
[----:B------:R-:W-:Y:S02]  /*3670*/  DFMA R136, R220, R136, UR28 ;  /* 0x0000001cdc887e2b */ /* 0x000fe40008000088 */
[----:B------:R-:W-:Y:S02]  /*3680*/  DFMA R154, R146, -UR10, R128 ;  /* 0x8000000a929a7c2b */ /* 0x000fe40008000080 */
[----:B------:R-:W-:-:S02]  /*3690*/  DFMA R204, R192, R204, UR28 ;  /* 0x0000001cc0cc7e2b */ /* 0x000fc400080000cc */
[----:B------:R-:W-:Y:S02]  /*36a0*/  DADD R228, R150, -6.75539944105574400000e+15 ;  /* 0xc338000096e47429 */ /* 0x000fe40000000000 */
[----:B------:R-:W-:Y:S02]  /*36b0*/  DFMA R196, R226, R196, UR30 ;  /* 0x0000001ee2c47e2b */ /* 0x000fe400080000c4 */
[----:B------:R-:W-:Y:S02]  /*36c0*/  DFMA R136, R220, R136, UR30 ;  /* 0x0000001edc887e2b */ /* 0x000fe40008000088 */
[----:B------:R-:W-:Y:S02]  /*36d0*/  DFMA R154, R146, -UR12, R154 ;  /* 0x8000000c929a7c2b */ /* 0x000fe4000800009a */
[----:B------:R-:W-:Y:S02]  /*36e0*/  DFMA R204, R192, R204, UR30 ;  /* 0x0000001ec0cc7e2b */ /* 0x000fe400080000cc */
[----:B------:R-:W-:-:S02]  /*36f0*/  DFMA R146, R228, -UR10, R130 ;  /* 0x8000000ae4927c2b */ /* 0x000fc40008000082 */
[----:B------:R-:W-:Y:S02]  /*3700*/  DFMA R196, R226, R196, 1 ;  /* 0x3ff00000e2c4742b */ /* 0x000fe400000000c4 */
[----:B------:R-:W-:Y:S02]  /*3710*/  DFMA R136, R220, R136, 1 ;  /* 0x3ff00000dc88742b */ /* 0x000fe40000000088 */
[----:B------:R-:W-:Y:S02]  /*3720*/  DFMA R204, R192, R204, 1 ;  /* 0x3ff00000c0cc742b */ /* 0x000fe400000000cc */
[----:B------:R-:W-:Y:S02]  /*3730*/  DFMA R146, R228, -UR12, R146 ;  /* 0x8000000ce4927c2b */ /* 0x000fe40008000092 */
[----:B------:R-:W-:Y:S02]  /*3740*/  DFMA R196, R226, R196, 1 ;  /* 0x3ff00000e2c4742b */ /* 0x000fe400000000c4 */
[----:B------:R-:W-:-:S02]  /*3750*/  DFMA R136, R220, R136, 1 ;  /* 0x3ff00000dc88742b */ /* 0x000fc40000000088 */
[----:B------:R-:W-:Y:S02]  /*3760*/  DFMA R204, R192, R204, 1 ;  /* 0x3ff00000c0cc742b */ /* 0x000fe400000000cc */
[--C-:B------:R-:W-:Y:S02]  /*3770*/  DFMA R226, R158, UR14, R114.reuse ;  /* 0x0000000e9ee27c2b */ /* 0x100fe40008000072 */
[--C-:B------:R-:W-:Y:S02]  /*3780*/  DFMA R220, R154, UR14, R114.reuse ;  /* 0x0000000e9adc7c2b */ /* 0x100fe40008000072 */
[----:B------:R-:W-:Y:S02]  /*3790*/  DFMA R192, R146, UR14, R114 ;  /* 0x0000000e92c07c2b */ /* 0x000fe40008000072 */
[----:B------:R-:W-:Y:S01]  /*37a0*/  DADD R132, -R100, R132 ;  /* 0x0000000064847229 */ /* 0x000fe20000000184 */
[----:B------:R-:W-:Y:S01]  /*37b0*/  IMAD R57, R166, 0x100000, R137 ;  /* 0x00100000a6397824 */ /* 0x000fe200078e0289 */
[----:B------:R-:W-:-:S02]  /*37c0*/  DFMA R226, R158, R226, UR16 ;  /* 0x000000109ee27e2b */ /* 0x000fc400080000e2 */
[----:B------:R-:W-:Y:S02]  /*37d0*/  DFMA R220, R154, R220, UR16 ;  /* 0x000000109adc7e2b */ /* 0x000fe400080000dc */
[----:B------:R-:W-:Y:S02]  /*37e0*/  DFMA R192, R146, R192, UR16 ;  /* 0x0000001092c07e2b */ /* 0x000fe400080000c0 */
[----:B------:R-:W-:Y:S02]  /*37f0*/  DADD R134, -R100, R134 ;  /* 0x0000000064867229 */ /* 0x000fe40000000186 */
        /* <DEDUP_REMOVED lines=22> */
[----:B------:R-:W-:Y:S02]  /*3960*/  DFMA R220, R154, R220, 1 ;  /* 0x3ff000009adc742b */ /* 0x000fe400000000dc */
[----:B------:R-:W-:-:S04]  /*3970*/  DFMA R192, R146, R192, 1 ;  /* 0x3ff0000092c0742b */ /* 0x000fc800000000c0 */
[----:B------:R-:W-:Y:S02]  /*3980*/  DFMA R158, R158, R226, 1 ;  /* 0x3ff000009e9e742b */ /* 0x000fe400000000e2 */
        /* <DEDUP_REMOVED lines=18> */
.L_x_5754:
[----:B------:R-:W-:Y:S05]  /*3ab0*/  BSYNC B0 ;  /* 0x0000000000007941 */ /* 0x000fea0003800000 */
.L_x_5753:
        /* <DEDUP_REMOVED lines=17> */
.L_x_5756:
[----:B------:R-:W-:Y:S05]  /*3bd0*/  BSYNC B0 ;  /* 0x0000000000007941 */ /* 0x000fea0003800000 */
.L_x_5755:
[----:B------:R-:W-:Y:S01]  /*3be0*/  FSETP.GEU.FTZ.AND P0, PT, |R125|, 4.1917929649353027344, PT ;  /* 0x4086232b7d00780b */ /* 0x000fe20003f1e200 */
[----:B------:R-:W-:Y:S01]  /*3bf0*/  BSSY B0, `(.L_x_5757) ;  /* 0x0000016000007945 */ /* 0x000fe20003800000 */
[-C--:B------:R-:W-:Y:S01]  /*3c00*/  DFMA R220, R132, R104.reuse, 6.75539944105574400000e+15 ;  /* 0x4338000084dc742b */ /* 0x080fe20000000068 */
[----:B------:R-:W-:Y:S01]  /*3c10*/  FSETP.GEU.FTZ.AND P2, PT, |R127|, 4.1917929649353027344, PT ;  /* 0x4086232b7f00780b */ /* 0x000fe20003f5e200 */
[----:B------:R-:W-:Y:S01]  /*3c20*/  DFMA R166, R134, R104, 6.75539944105574400000e+15 ;  /* 0x4338000086a6742b */ /* 0x000fe20000000068 */
[----:B------:R-:W-:Y:S01]  /*3c30*/  IMAD R57, R208, 0x100000, R159 ;  /* 0x00100000d0397824 */ /* 0x000fe200078e029f */
[----:B------:R-:W-:Y:S01]  /*3c40*/  DADD R136, -R100, R200 ;  /* 0x0000000064887229 */ /* 0x000fe200000001c8 */
[----:B------:R-:W-:Y:S02]  /*3c50*/  IMAD R201, R212, 0x100000, R205 ;  /* 0x00100000d4c97824 */ /* 0x000fe400078e02cd */
[----:B------:R-:W-:-:S04]  /*3c60*/  IMAD.MOV.U32 R200, RZ, RZ, R204 ;  /* 0x000000ffffc87224 */ /* 0x000fc800078e00cc */
        /* <DEDUP_REMOVED lines=14> */
.L_x_5758:
[----:B------:R-:W-:Y:S05]  /*3d50*/  BSYNC B0 ;  /* 0x0000000000007941 */ /* 0x000fea0003800000 */
.L_x_5757:
        /* <DEDUP_REMOVED lines=17> */
.L_x_5760:
[----:B------:R-:W-:Y:S05]  /*3e70*/  BSYNC B0 ;  /* 0x0000000000007941 */ /* 0x000fea0003800000 */
.L_x_5759:
[----:B------:R-:W-:Y:S01]  /*3e80*/  FSETP.GEU.FTZ.AND P0, PT, |R129|, 4.1917929649353027344, PT ;  /* 0x4086232b8100780b */ /* 0x000fe20003f1e200 */
[----:B------:R-:W-:Y:S01]  /*3e90*/  BSSY B0, `(.L_x_5761) ;  /* 0x0000016000007945 */ /* 0x000fe20003800000 */
[----:B------:R-:W-:Y:S01]  /*3ea0*/  DFMA R158, R136, R104, 6.75539944105574400000e+15 ;  /* 0x43380000889e742b */ /* 0x000fe20000000068 */
[----:B------:R-:W-:Y:S01]  /*3eb0*/  FSETP.GEU.FTZ.AND P2, PT, |R131|, 4.1917929649353027344, PT ;  /* 0x4086232b8300780b */ /* 0x000fe20003f5e200 */
[----:B------:R-:W-:Y:S01]  /*3ec0*/  DADD R226, R220, -6.75539944105574400000e+15 ;  /* 0xc3380000dce27429 */ /* 0x000fe20000000000 */
[----:B------:R-:W-:Y:S01]  /*3ed0*/  IMAD R209, R168, 0x100000, R155 ;  /* 0x00100000a8d17824 */ /* 0x000fe200078e029b */
[----:B------:R-:W-:Y:S01]  /*3ee0*/  DADD R216, R166, -6.75539944105574400000e+15 ;  /* 0xc3380000a6d87429 */ /* 0x000fe20000000000 */
        /* <DEDUP_REMOVED lines=16> */
.L_x_5762:
[----:B------:R-:W-:Y:S05]  /*3ff0*/  BSYNC B0 ;  /* 0x0000000000007941 */ /* 0x000fea0003800000 */
.L_x_5761:
        /* <DEDUP_REMOVED lines=16> */
.L_x_5764:
[----:B------:R-:W-:Y:S05]  /*4100*/  BSYNC B0 ;  /* 0x0000000000007941 */ /* 0x000fea0003800000 */
.L_x_5763:
[----:B------:R-:W-:Y:S01]  /*4110*/  DFMA R146, R226, -UR10, R132 ;  /* 0x8000000ae2927c2b */ /* 0x000fe20008000084 */
[----:B------:R-:W-:Y:S01]  /*4120*/  FSETP.GEU.FTZ.AND P0, PT, |R133|, 4.1917929649353027344, PT ;  /* 0x4086232b8500780b */ /* 0x000fe20003f1e200 */
[----:B------:R-:W-:Y:S01]  /*4130*/  DADD R154, R158, -6.75539944105574400000e+15 ;  /* 0xc33800009e9a7429 */ /* 0x000fe20000000000 */
[----:B------:R-:W-:Y:S01]  /*4140*/  BSSY B0, `(.L_x_5765) ;  /* 0x000003c000007945 */ /* 0x000fe20003800000 */
[----:B------:R-:W-:Y:S01]  /*4150*/  DFMA R150, R216, -UR10, R134 ;  /* 0x8000000ad8967c2b */ /* 0x000fe20008000086 */
[----:B------:R-:W-:Y:S01]  /*4160*/  FSETP.GEU.FTZ.AND P2, PT, |R135|, 4.1917929649353027344, PT ;  /* 0x4086232b8700780b */ /* 0x000fe20003f5e200 */
[----:B------:R-:W-:Y:S02]  /*4170*/  DADD R138, -R100, R138 ;  /* 0x00000000648a7229 */ /* 0x000fe4000000018a */
[----:B------:R-:W-:Y:S02]  /*4180*/  DFMA R226, R226, -UR12, R146 ;  /* 0x8000000ce2e27c2b */ /* 0x000fe40008000092 */
[----:B------:R-:W-:-:S02]  /*4190*/  DFMA R146, R154, -UR10, R136 ;  /* 0x8000000a9a927c2b */ /* 0x000fc40008000088 */
[----:B------:R-:W-:Y:S02]  /*41a0*/  DFMA R216, R216, -UR12, R150 ;  /* 0x8000000cd8d87c2b */ /* 0x000fe40008000096 */
[----:B------:R-:W-:Y:S02]  /*41b0*/  DADD R140, -R100, R140 ;  /* 0x00000000648c7229 */ /* 0x000fe4000000018c */
        /* <DEDUP_REMOVED lines=29> */
[----:B------:R-:W-:-:S04]  /*4390*/  DFMA R150, R216, R150, 1 ;  /* 0x3ff00000d896742b */ /* 0x000fc80000000096 */
[----:B------:R-:W-:Y:S02]  /*43a0*/  DFMA R168, R226, R168, 1 ;  /* 0x3ff00000e2a8742b */ /* 0x000fe400000000a8 */
[----:B------:R-:W-:Y:S02]  /*43b0*/  DFMA R146, R154, R146, 1 ;  /* 0x3ff000009a92742b */ /* 0x000fe40000000092 */
[----:B------:R-:W-:-:S06]  /*43c0*/  DFMA R150, R216, R150, 1 ;  /* 0x3ff00000d896742b */ /* 0x000fcc0000000096 */
[----:B------:R-:W-:Y:S01]  /*43d0*/  DFMA R146, R154, R146, 1 ;  /* 0x3ff000009a92742b */ /* 0x000fe20000000092 */
[----:B------:R-:W-:Y:S01]  /*43e0*/  IMAD R217, R220, 0x100000, R169 ;  /* 0x00100000dcd97824 */ /* 0x000fe200078e02a9 */
[----:B------:R-:W-:Y:S01]  /*43f0*/  DFMA R154, R138, R104, 6.75539944105574400000e+15 ;  /* 0x433800008a9a742b */ /* 0x000fe20000000068 */
[----:B------:R-:W-:Y:S02]  /*4400*/  IMAD.MOV.U32 R216, RZ, RZ, R168 ;  /* 0x000000ffffd87224 */ /* 0x000fe400078e00a8 */
[----:B------:R-:W-:Y:S01]  /*4410*/  IMAD R57, R166, 0x100000, R151 ;  /* 0x00100000a6397824 */ /* 0x000fe200078e0297 */
        /* <DEDUP_REMOVED lines=14> */
.L_x_5766:
[----:B------:R-:W-:Y:S05]  /*4500*/  BSYNC B0 ;  /* 0x0000000000007941 */ /* 0x000fea0003800000 */
.L_x_5765:
        /* <DEDUP_REMOVED lines=17> */
.L_x_5768:
[----:B------:R-:W-:Y:S05]  /*4620*/  BSYNC B0 ;  /* 0x0000000000007941 */ /* 0x000fea0003800000 */
.L_x_5767:
        /* <DEDUP_REMOVED lines=20> */
.L_x_5770:
[----:B------:R-:W-:Y:S05]  /*4770*/  BSYNC B0 ;  /* 0x0000000000007941 */ /* 0x000fea0003800000 */
.L_x_5769:
[----:B------:R-:W-:Y:S01]  /*4780*/  DFMA R146, R168, -UR10, R138 ;  /* 0x8000000aa8927c2b */ /* 0x000fe2000800008a */
[----:B------:R-:W-:Y:S01]  /*4790*/  FSETP.GEU.FTZ.AND P0, PT, |R139|, 4.1917929649353027344, PT ;  /* 0x4086232b8b00780b */ /* 0x000fe20003f1e200 */
[----:B------:R-:W-:Y:S01]  /*47a0*/  DADD R166, R150, -6.75539944105574400000e+15 ;  /* 0xc338000096a67429 */ /* 0x000fe20000000000 */
[----:B------:R-:W-:Y:S01]  /*47b0*/  BSSY B0, `(.L_x_5771) ;  /* 0x000002a000007945 */ /* 0x000fe20003800000 */
[----:B------:R-:W-:-:S04]  /*47c0*/  DADD R142, -R100, R142 ;  /* 0x00000000648e7229 */ /* 0x000fc8000000018e */
[----:B------:R-:W-:Y:S02]  /*47d0*/  DFMA R168, R168, -UR12, R146 ;  /* 0x8000000ca8a87c2b */ /* 0x000fe40008000092 */
[----:B------:R-:W-:-:S06]  /*47e0*/  DFMA R146, R166, -UR10, R140 ;  /* 0x8000000aa6927c2b */ /* 0x000fcc000800008c */
        /* <DEDUP_REMOVED lines=38> */
.L_x_5772:
[----:B------:R-:W-:Y:S05]  /*4a50*/  BSYNC B0 ;  /* 0x0000000000007941 */ /* 0x000fea0003800000 */
.L_x_5771:
[----:B------:R-:W-:Y:S01]  /*4a60*/  FSETP.GEU.FTZ.AND P0, PT, |R141|, 4.1917929649353027344, PT ;  /* 0x4086232b8d00780b */ /* 0x000fe20003f1e200 */
[----:B------:R-:W-:Y:S01]  /*4a70*/  DFMA R158, R142, R104, 6.75539944105574400000e+15 ;  /* 0x433800008e9e742b */ /* 0x000fe20000000068 */
[----:B------:R-:W-:Y:S01]  /*4a80*/  BSSY B0, `(.L_x_5773) ;  /* 0x0000013000007945 */ /* 0x000fe20003800000 */
[----:B------:R-:W-:Y:S01]  /*4a90*/  DADD R144, -R100, R144 ;  /* 0x0000000064907229 */ /* 0x000fe20000000190 */
[----:B------:R-:W-:Y:S02]  /*4aa0*/  IMAD R245, R150, 0x100000, R147 ;  /* 0x0010000096f57824 */ /* 0x000fe400078e0293 */
[----:B------:R-:W-:-:S03]  /*4ab0*/  IMAD.MOV.U32 R244, RZ, RZ, R146 ;  /* 0x000000fffff47224 */ /* 0x000fc600078e0092 */
[----:B------:R-:W-:-:S04]  /*4ac0*/  DADD R168, R158, -6.75539944105574400000e+15 ;  /* 0xc33800009ea87429 */ /* 0x000fc80000000000 */
        /* <DEDUP_REMOVED lines=14> */
.L_x_5774:
[----:B------:R-:W-:Y:S05]  /*4bb0*/  BSYNC B0 ;  /* 0x0000000000007941 */ /* 0x000fea0003800000 */
.L_x_5773:
[----:B------:R-:W-:Y:S01]  /*4bc0*/  DFMA R146, R168, -UR10, R142 ;  /* 0x8000000aa8927c2b */ /* 0x000fe2000800008e */
[----:B------:R-:W-:Y:S01]  /*4bd0*/  FSETP.GEU.FTZ.AND P0, PT, |R143|, 4.1917929649353027344, PT ;  /* 0x4086232b8f00780b */ /* 0x000fe20003f1e200 */
[----:B------:R-:W-:Y:S01]  /*4be0*/  DFMA R154, R144, R104, 6.75539944105574400000e+15 ;  /* 0x43380000909a742b */ /* 0x000fe20000000068 */
[----:B------:R-:W-:Y:S05]  /*4bf0*/  BSSY B0, `(.L_x_5775) ;  /* 0x000002b000007945 */ /* 0x000fea0003800000 */
[----:B------:R-:W-:Y:S02]  /*4c00*/  DFMA R168, R168, -UR12, R146 ;  /* 0x8000000ca8a87c2b */ /* 0x000fe40008000092 */
[----:B------:R-:W-:-:S08]  /*4c10*/  DADD R146, R154, -6.75539944105574400000e+15 ;  /* 0xc33800009a927429 */ /* 0x000fd00000000000 */
        /* <DEDUP_REMOVED lines=40> */
.L_x_5776:
[----:B------:R-:W-:Y:S05]  /*4ea0*/  BSYNC B0 ;  /* 0x0000000000007941 */ /* 0x000fea0003800000 */
.L_x_5775:
[----:B------:R-:W-:Y:S01]  /*4eb0*/  FSETP.GEU.FTZ.AND P0, PT, |R145|, 4.1917929649353027344, PT ;  /* 0x4086232b9100780b */ /* 0x000fe20003f1e200 */
[----:B------:R-:W-:Y:S01]  /*4ec0*/  BSSY B0, `(.L_x_5777) ;  /* 0x0000012000007945 */ /* 0x000fe20003800000 */
[----:B------:R-:W-:Y:S01]  /*4ed0*/  DADD R146, -R100, R160 ;  /* 0x0000000064927229 */ /* 0x000fe200000001a0 */
[----:B------:R-:W-:Y:S02]  /*4ee0*/  IMAD R241, R154, 0x100000, R151 ;  /* 0x001000009af17824 */ /* 0x000fe400078e0297 */
        /* <DEDUP_REMOVED lines=15> */
.L_x_5778:
[----:B------:R-:W-:Y:S05]  /*4fe0*/  BSYNC B0 ;  /* 0x0000000000007941 */ /* 0x000fea0003800000 */
.L_x_5777:
[-C--:B------:R-:W-:Y:S01]  /*4ff0*/  DFMA R160, R146, R104.reuse, 6.75539944105574400000e+15 ;  /* 0x4338000092a0742b */ /* 0x080fe20000000068 */
[----:B------:R-:W-:Y:S01]  /*5000*/  FSETP.GEU.FTZ.AND P0, PT, |R147|, 4.1917929649353027344, PT ;  /* 0x4086232b9300780b */ /* 0x000fe20003f1e200 */
[----:B------:R-:W-:Y:S01]  /*5010*/  DADD R148, -R100, R148 ;  /* 0x0000000064947229 */ /* 0x000fe20000000194 */
[----:B------:R-:W-:Y:S05]  /*5020*/  BSSY B0, `(.L_x_5779) ;  /* 0x000002e000007945 */ /* 0x000fea0003800000 */
[----:B------:R-:W-:Y:S02]  /*5030*/  DADD R168, R160, -6.75539944105574400000e+15 ;  /* 0xc3380000a0a87429 */ /* 0x000fe40000000000 */
[----:B------:R-:W-:-:S06]  /*5040*/  DFMA R154, R148, R104, 6.75539944105574400000e+15 ;  /* 0x43380000949a742b */ /* 0x000fcc0000000068 */
[----:B------:R-:W-:-:S08]  /*5050*/  DFMA R150, R168, -UR10, R146 ;  /* 0x8000000aa8967c2b */ /* 0x000fd00008000092 */
[----:B------:R-:W-:Y:S02]  /*5060*/  DFMA R168, R168, -UR12, R150 ;  /* 0x8000000ca8a87c2b */ /* 0x000fe40008000096 */
[----:B------:R-:W-:-:S06]  /*5070*/  DADD R150, R154, -6.75539944105574400000e+15 ;  /* 0xc33800009a967429 */ /* 0x000fcc0000000000 */
[----:B------:R-:W-:Y:S02]  /*5080*/  DFMA R158, R168, UR14, R114 ;  /* 0x0000000ea89e7c2b */ /* 0x000fe40008000072 */
        /* <DEDUP_REMOVED lines=20> */
[----:B------:R-:W-:-:S08]  /*51d0*/  DFMA R150, R166, R150, UR30 ;  /* 0x0000001ea6967e2b */ /* 0x000fd00008000096 */
[----:B------:R-:W-:Y:S01]  /*51e0*/  DFMA R150, R166, R150, 1 ;  /* 0x3ff00000a696742b */ /* 0x000fe20000000096 */
[----:B------:R-:W-:Y:S02]  /*51f0*/  IMAD R235, R160, 0x100000, R159 ;  /* 0x00100000a0eb7824 */ /* 0x000fe400078e029f */
[----:B------:R-:W-:-:S05]  /*5200*/  IMAD.MOV.U32 R234, RZ, RZ, R158 ;  /* 0x000000ffffea7224 */ /* 0x000fca00078e009e */
[----:B------:R-:W-:Y:S01]  /*5210*/  DFMA R150, R166, R150, 1 ;  /* 0x3ff00000a696742b */ /* 0x000fe20000000096 */
[----:B------:R-:W-:Y:S10]  /*5220*/  @!P0 BRA `(.L_x_5780) ;  /* 0x0000000000348947 */ /* 0x000ff40003800000 */
        /* <DEDUP_REMOVED lines=13> */
.L_x_5780:
[----:B------:R-:W-:Y:S05]  /*5300*/  BSYNC B0 ;  /* 0x0000000000007941 */ /* 0x000fea0003800000 */
.L_x_5779:
[----:B------:R-:W-:Y:S01]  /*5310*/  FSETP.GEU.FTZ.AND P0, PT, |R149|, 4.1917929649353027344, PT ;  /* 0x4086232b9500780b */ /* 0x000fe20003f1e200 */
[----:B------:R-:W-:Y:S01]  /*5320*/  BSSY B0, `(.L_x_5781) ;  /* 0x0000011000007945 */ /* 0x000fe20003800000 */
[----:B------:R-:W-:Y:S02]  /*5330*/  IMAD R237, R154, 0x100000, R151 ;  /* 0x001000009aed7824 */ /* 0x000fe400078e0297 */
[----:B------:R-:W-:-:S09]  /*5340*/  IMAD.MOV.U32 R236, RZ, RZ, R150 ;  /* 0x000000ffffec7224 */ /* 0x000fd200078e0096 */
        /* <DEDUP_REMOVED lines=14> */
.L_x_5782:
[----:B------:R-:W-:Y:S05]  /*5430*/  BSYNC B0 ;  /* 0x0000000000007941 */ /* 0x000fea0003800000 */
.L_x_5781:
[C---:B------:R-:W-:Y:S01]  /*5440*/  DADD R150, -R100.reuse, R156 ;  /* 0x0000000064967229 */ /* 0x040fe2000000019c */
[----:B------:R-:W-:Y:S01]  /*5450*/  BSSY B0, `(.L_x_5783) ;  /* 0x0000031000007945 */ /* 0x000fe20003800000 */
[----:B------:R-:W-:-:S06]  /*5460*/  DADD R152, -R100, R152 ;  /* 0x0000000064987229 */ /* 0x000fcc0000000198 */
[-C--:B------:R-:W-:Y:S02]  /*5470*/  DFMA R166, R150, R104.reuse, 6.75539944105574400000e+15 ;  /* 0x4338000096a6742b */ /* 0x080fe40000000068 */
[----:B------:R-:W-:Y:S01]  /*5480*/  DFMA R160, R152, R104, 6.75539944105574400000e+15 ;  /* 0x4338000098a0742b */ /* 0x000fe20000000068 */
[----:B------:R-:W-:-:S05]  /*5490*/  FSETP.GEU.FTZ.AND P0, PT, |R151|, 4.1917929649353027344, PT ;  /* 0x4086232b9700780b */ /* 0x000fca0003f1e200 */
[----:B------:R-:W-:-:S08]  /*54a0*/  DADD R168, R166, -6.75539944105574400000e+15 ;  /* 0xc3380000a6a87429 */ /* 0x000fd00000000000 */
        /* <DEDUP_REMOVED lines=43> */
.L_x_5784:
[----:B------:R-:W-:Y:S05]  /*5760*/  BSYNC B0 ;  /* 0x0000000000007941 */ /* 0x000fea0003800000 */
.L_x_5783:
        /* <DEDUP_REMOVED lines=18> */
.L_x_5786:
[----:B------:R-:W-:Y:S05]  /*5890*/  BSYNC B0 ;  /* 0x0000000000007941 */ /* 0x000fea0003800000 */
.L_x_5785:
[----:B------:R-:W-:Y:S01]  /*58a0*/  DADD R158, -R100, R164 ;  /* 0x00000000649e7229 */ /* 0x000fe200000001a4 */
[----:B------:R-:W-:Y:S07]  /*58b0*/  BSSY B0, `(.L_x_5787) ;  /* 0x0000021000007945 */ /* 0x000fee0003800000 */
[----:B------:R-:W-:Y:S02]  /*58c0*/  DFMA R166, R158, R104, 6.75539944105574400000e+15 ;  /* 0x433800009ea6742b */ /* 0x000fe40000000068 */
[----:B------:R-:W-:-:S06]  /*58d0*/  FSETP.GEU.FTZ.AND P0, PT, |R159|, 4.1917929649353027344, PT ;  /* 0x4086232b9f00780b */ /* 0x000fcc0003f1e200 */
        /* <DEDUP_REMOVED lines=30> */
.L_x_5788:
[----:B------:R-:W-:Y:S05]  /*5ac0*/  BSYNC B0 ;  /* 0x0000000000007941 */ /* 0x000fea0003800000 */
.L_x_5787:
        /* <DEDUP_REMOVED lines=34> */
.L_x_5790:
[----:B------:R-:W-:Y:S05]  /*5cf0*/  BSYNC B0 ;  /* 0x0000000000007941 */ /* 0x000fea0003800000 */
.L_x_5789:
[----:B------:R-:W-:Y:S01]  /*5d00*/  DADD R166, -R100, R174 ;  /* 0x0000000064a67229 */ /* 0x000fe200000001ae */
[----:B------:R-:W-:Y:S01]  /*5d10*/  BSSY B0, `(.L_x_5791) ;  /* 0x0000023000007945 */ /* 0x000fe20003800000 */
[----:B------:R-:W-:-:S06]  /*5d20*/  DADD R170, RZ, R170 ;  /* 0x00000000ffaa7229 */ /* 0x000fcc00000000aa */
[----:B------:R-:W-:Y:S02]  /*5d30*/  DFMA R174, R166, R104, 6.75539944105574400000e+15 ;  /* 0x43380000a6ae742b */ /* 0x000fe40000000068 */
[----:B------:R-:W-:Y:S01]  /*5d40*/  DADD R224, R170, R224 ;  /* 0x00000000aae07229 */ /* 0x000fe200000000e0 */
[----:B------:R-:W-:-:S05]  /*5d50*/  FSETP.GEU.FTZ.AND P0, PT, |R167|, 4.1917929649353027344, PT ;  /* 0x4086232ba700780b */ /* 0x000fca0003f1e200 */
        /* <DEDUP_REMOVED lines=30> */
.L_x_5792:
[----:B------:R-:W-:Y:S05]  /*5f40*/  BSYNC B0 ;  /* 0x0000000000007941 */ /* 0x000fea0003800000 */
.L_x_5791:
[----:B------:R-:W-:Y:S01]  /*5f50*/  DADD R170, -R100, R178 ;  /* 0x0000000064aa7229 */ /* 0x000fe200000001b2 */
[----:B------:R-:W-:Y:S01]  /*5f60*/  BSSY B0, `(.L_x_5793) ;  /* 0x0000022000007945 */ /* 0x000fe20003800000 */
[----:B------:R-:W-:-:S06]  /*5f70*/  DADD R224, R224, R172 ;  /* 0x00000000e0e07229 */ /* 0x000fcc00000000ac */
        /* <DEDUP_REMOVED lines=32> */
.L_x_5794:
[----:B------:R-:W-:Y:S05]  /*6180*/  BSYNC B0 ;  /* 0x0000000000007941 */ /* 0x000fea0003800000 */
.L_x_5793:
        /* <DEDUP_REMOVED lines=35> */
.L_x_5796:
[----:B------:R-:W-:Y:S05]  /*63c0*/  BSYNC B0 ;  /* 0x0000000000007941 */ /* 0x000fea0003800000 */
.L_x_5795:
        /* <DEDUP_REMOVED lines=35> */
.L_x_5798:
[----:B------:R-:W-:Y:S05]  /*6600*/  BSYNC B0 ;  /* 0x0000000000007941 */ /* 0x000fea0003800000 */
.L_x_5797:
        /* <DEDUP_REMOVED lines=35> */
.L_x_5800:
[----:B------:R-:W-:Y:S05]  /*6840*/  BSYNC B0 ;  /* 0x0000000000007941 */ /* 0x000fea0003800000 */
.L_x_5799:
        /* <DEDUP_REMOVED lines=35> */
.L_x_5802:
[----:B------:R-:W-:Y:S05]  /*6a80*/  BSYNC B0 ;  /* 0x0000000000007941 */ /* 0x000fea0003800000 */
.L_x_5801:
        /* <DEDUP_REMOVED lines=35> */
.L_x_5804:
[----:B------:R-:W-:Y:S05]  /*6cc0*/  BSYNC B0 ;  /* 0x0000000000007941 */ /* 0x000fea0003800000 */
.L_x_5803:
        /* <DEDUP_REMOVED lines=35> */
.L_x_5806:
[----:B------:R-:W-:Y:S05]  /*6f00*/  BSYNC B0 ;  /* 0x0000000000007941 */ /* 0x000fea0003800000 */
.L_x_5805:
        /* <DEDUP_REMOVED lines=35> */
.L_x_5808:
[----:B------:R-:W-:Y:S05]  /*7140*/  BSYNC B0 ;  /* 0x0000000000007941 */ /* 0x000fea0003800000 */
.L_x_5807:
        /* <DEDUP_REMOVED lines=35> */
.L_x_5810:
[----:B------:R-:W-:Y:S05]  /*7380*/  BSYNC B0 ;  /* 0x0000000000007941 */ /* 0x000fea0003800000 */
.L_x_5809:
        /* <DEDUP_REMOVED lines=35> */
.L_x_5812:
[----:B------:R-:W-:Y:S05]  /*75c0*/  BSYNC B0 ;  /* 0x0000000000007941 */ /* 0x000fea0003800000 */
.L_x_5811:
        /* <DEDUP_REMOVED lines=35> */
.L_x_5814:
[----:B------:R-:W-:Y:S05]  /*7800*/  BSYNC B0 ;  /* 0x0000000000007941 */ /* 0x000fea0003800000 */
.L_x_5813:
        /* <DEDUP_REMOVED lines=35> */
.L_x_5816:
[----:B------:R-:W-:Y:S05]  /*7a40*/  BSYNC B0 ;  /* 0x0000000000007941 */ /* 0x000fea0003800000 */
.L_x_5815:
        /* <DEDUP_REMOVED lines=35> */
.L_x_5818:
[----:B------:R-:W-:Y:S05]  /*7c80*/  BSYNC B0 ;  /* 0x0000000000007941 */ /* 0x000fea0003800000 */
.L_x_5817:
[----:B------:R-:W-:Y:S01]  /*7c90*/  DADD R222, -R100, R242 ;  /* 0x0000000064de7229 */ /* 0x000fe200000001f2 */
[----:B------:R-:W-:Y:S01]  /*7ca0*/  BSSY B0, `(.L_x_5819) ;  /* 0x0000023000007945 */ /* 0x000fe20003800000 */
[----:B------:R-:W-:-:S06]  /*7cb0*/  DADD R224, R224, R226 ;  /* 0x00000000e0e07229 */ /* 0x000fcc00000000e2 */
[----:B------:R-:W-:Y:S02]  /*7cc0*/  DFMA R226, R222, R104, 6.75539944105574400000e+15 ;  /* 0x43380000dee2742b */ /* 0x000fe40000000068 */
[----:B------:R-:W-:Y:S01]  /*7cd0*/  FSETP.GEU.FTZ.AND P0, PT, |R223|, 4.1917929649353027344, PT ;  /* 0x4086232bdf00780b */ /* 0x000fe20003f1e200 */
[----:B------:R-:W-:-:S05]  /*7ce0*/  DADD R224, R224, R246 ;  /* 0x00000000e0e07229 */ /* 0x000fca00000000f6 */
[----:B------:R-:W-:-:S03]  /*7cf0*/  DADD R238, R226, -6.75539944105574400000e+15 ;  /* 0xc3380000e2ee7429 */ /* 0x000fc60000000000 */
[----:B------:R-:W-:-:S05]  /*7d00*/  DADD R244, R224, R244 ;  /* 0x00000000e0f47229 */ /* 0x000fca00000000f4 */
        /* <DEDUP_REMOVED lines=28> */
.L_x_5820:
[----:B------:R-:W-:Y:S05]  /*7ed0*/  BSYNC B0 ;  /* 0x0000000000007941 */ /* 0x000fea0003800000 */
.L_x_5819:
[----:B------:R-:W-:Y:S01]  /*7ee0*/  DADD R226, -R100, R232 ;  /* 0x0000000064e27229 */ /* 0x000fe200000001e8 */
[----:B------:R-:W-:Y:S01]  /*7ef0*/  BSSY B0, `(.L_x_5821) ;  /* 0x0000034000007945 */ /* 0x000fe20003800000 */
[----:B------:R-:W-:Y:S02]  /*7f00*/  DADD R244, R244, R228 ;  /* 0x00000000f4f47229 */ /* 0x000fe400000000e4 */
[----:B------:R-:W-:-:S04]  /*7f10*/  DADD R230, -R100, R230 ;  /* 0x0000000064e67229 */ /* 0x000fc800000001e6 */
[----:B------:R-:W-:Y:S02]  /*7f20*/  DFMA R228, R226, R104, 6.75539944105574400000e+15 ;  /* 0x43380000e2e4742b */ /* 0x000fe40000000068 */
[----:B------:R-:W-:Y:S01]  /*7f30*/  DADD R240, R244, R240 ;  /* 0x00000000f4f07229 */ /* 0x000fe200000000f0 */
[----:B------:R-:W-:-:S05]  /*7f40*/  FSETP.GEU.FTZ.AND P0, PT, |R227|, 4.1917929649353027344, PT ;  /* 0x4086232be300780b */ /* 0x000fca0003f1e200 */
[----:B------:R-:W-:Y:S02]  /*7f50*/  DADD R242, R228, -6.75539944105574400000e+15 ;  /* 0xc3380000e4f27429 */ /* 0x000fe40000000000 */
[----:B------:R-:W-:-:S06]  /*7f60*/  DADD R240, R240, R234 ;  /* 0x00000000f0f07229 */ /* 0x000fcc00000000ea */
[----:B------:R-:W-:Y:S02]  /*7f70*/  DFMA R232, R242, -UR10, R226 ;  /* 0x8000000af2e87c2b */ /* 0x000fe400080000e2 */
[----:B------:R-:W-:-:S06]  /*7f80*/  DADD R240, R240, R236 ;  /* 0x00000000f0f07229 */ /* 0x000fcc00000000ec */
[----:B------:R-:W-:Y:S02]  /*7f90*/  DFMA R242, R242, -UR12, R232 ;  /* 0x8000000cf2f27c2b */ /* 0x000fe400080000e8 */
[----:B------:R-:W-:-:S06]  /*7fa0*/  DFMA R232, R230, R104, 6.75539944105574400000e+15 ;  /* 0x43380000e6e8742b */ /* 0x000fcc0000000068 */
[----:B------:R-:W-:Y:S02]  /*7fb0*/  DFMA R246, R242, UR14, R114 ;  /* 0x0000000ef2f67c2b */ /* 0x000fe40008000072 */
[----:B------:R-:W-:-:S06]  /*7fc0*/  DADD R244, R232, -6.75539944105574400000e+15 ;  /* 0xc3380000e8f47429 */ /* 0x000fcc0000000000 */
        /* <DEDUP_REMOVED lines=20> */
[----:B------:R-:W-:Y:S01]  /*8110*/  DFMA R244, R238, R244, UR30 ;  /* 0x0000001eeef47e2b */ /* 0x000fe200080000f4 */
[----:B------:R-:W-:Y:S02]  /*8120*/  IMAD R235, R228, 0x100000, R247 ;  /* 0x00100000e4eb7824 */ /* 0x000fe400078e02f7 */
[----:B------:R-:W-:-:S05]  /*8130*/  IMAD.MOV.U32 R234, RZ, RZ, R246 ;  /* 0x000000ffffea7224 */ /* 0x000fca00078e00f6 */
[----:B------:R-:W-:-:S08]  /*8140*/  DFMA R244, R238, R244, 1 ;  /* 0x3ff00000eef4742b */ /* 0x000fd000000000f4 */
        /* <DEDUP_REMOVED lines=14> */
.L_x_5822:
[----:B------:R-:W-:Y:S05]  /*8230*/  BSYNC B0 ;  /* 0x0000000000007941 */ /* 0x000fea0003800000 */
.L_x_5821:
[----:B------:R-:W-:Y:S01]  /*8240*/  FSETP.GEU.FTZ.AND P0, PT, |R231|, 4.1917929649353027344, PT ;  /* 0x4086232be700780b */ /* 0x000fe20003f1e200 */
[----:B------:R-:W-:Y:S01]  /*8250*/  BSSY B0, `(.L_x_5823) ;  /* 0x0000011000007945 */ /* 0x000fe20003800000 */
[----:B------:R-:W-:Y:S01]  /*8260*/  DADD R240, R240, R154 ;  /* 0x00000000f0f07229 */ /* 0x000fe2000000009a */
        /* <DEDUP_REMOVED lines=15> */
.L_x_5824:
[----:B------:R-:W-:Y:S05]  /*8360*/  BSYNC B0 ;  /* 0x0000000000007941 */ /* 0x000fea0003800000 */
.L_x_5823:
[----:B------:R-:W-:Y:S01]  /*8370*/  DADD R58, -R100, R58 ;  /* 0x00000000643a7229 */ /* 0x000fe2000000013a */
[----:B------:R-:W-:Y:S01]  /*8380*/  BSSY B0, `(.L_x_5825) ;  /* 0x000009c000007945 */ /* 0x000fe20003800000 */
[----:B------:R-:W-:Y:S02]  /*8390*/  DADD R156, R240, R156 ;  /* 0x00000000f09c7229 */ /* 0x000fe4000000009c */
[C---:B------:R-:W-:Y:S02]  /*83a0*/  DADD R60, -R100.reuse, R60 ;  /* 0x00000000643c7229 */ /* 0x040fe4000000013c */
[----:B------:R-:W-:Y:S02]  /*83b0*/  DADD R62, -R100, R62 ;  /* 0x00000000643e7229 */ /* 0x000fe4000000013e */
[----:B------:R-:W-:Y:S02]  /*83c0*/  DFMA R228, R58, R104, 6.75539944105574400000e+15 ;  /* 0x433800003ae4742b */ /* 0x000fe40000000068 */
[----:B------:R-:W-:Y:S01]  /*83d0*/  DADD R232, R156, R160 ;  /* 0x000000009ce87229 */ /* 0x000fe200000000a0 */
[----:B------:R-:W-:Y:S01]  /*83e0*/  FSETP.GEU.FTZ.AND P0, PT, |R59|, 4.1917929649353027344, PT ;  /* 0x4086232b3b00780b */ /* 0x000fe20003f1e200 */
[----:B------:R-:W-:-:S02]  /*83f0*/  DADD R64, -R100, R64 ;  /* 0x0000000064407229 */ /* 0x000fc40000000140 */
[C---:B------:R-:W-:Y:S01]  /*8400*/  DADD R66, -R100.reuse, R66 ;  /* 0x0000000064427229 */ /* 0x040fe20000000142 */
[----:B------:R-:W-:Y:S01]  /*8410*/  FSETP.GEU.FTZ.AND P2, PT, |R61|, 4.1917929649353027344, PT ;  /* 0x4086232b3d00780b */ /* 0x000fe20003f5e200 */
[C---:B------:R-:W-:Y:S02]  /*8420*/  DADD R68, -R100.reuse, R68 ;  /* 0x0000000064447229 */ /* 0x040fe40000000144 */
[C---:B------:R-:W-:Y:S02]  /*8430*/  DADD R70, -R100.reuse, R70 ;  /* 0x0000000064467229 */ /* 0x040fe40000000146 */
[C---:B------:R-:W-:Y:S02]  /*8440*/  DADD R72, -R100.reuse, R72 ;  /* 0x0000000064487229 */ /* 0x040fe40000000148 */
[C---:B------:R-:W-:Y:S02]  /*8450*/  DADD R74, -R100.reuse, R74 ;  /* 0x00000000644a7229 */ /* 0x040fe4000000014a */
[----:B------:R-:W-:-:S02]  /*8460*/  DADD R76, -R100, R76 ;  /* 0x00000000644c7229 */ /* 0x000fc4000000014c */
[C---:B------:R-:W-:Y:S02]  /*8470*/  DADD R78, -R100.reuse, R78 ;  /* 0x00000000644e7229 */ /* 0x040fe4000000014e */
        /* <DEDUP_REMOVED lines=9> */
[----:B------:R-:W-:Y:S02]  /*8510*/  DADD R98, -R100, R98 ;  /* 0x0000000064627229 */ /* 0x000fe40000000162 */
[----:B------:R-:W-:-:S02]  /*8520*/  DADD R156, R228, -6.75539944105574400000e+15 ;  /* 0xc3380000e49c7429 */ /* 0x000fc40000000000 */
[----:B------:R-:W-:Y:S02]  /*8530*/  DFMA R100, R60, R104, 6.75539944105574400000e+15 ;  /* 0x433800003c64742b */ /* 0x000fe40000000068 */
[----:B------:R-:W-:-:S04]  /*8540*/  DADD R232, R232, R164 ;  /* 0x00000000e8e87229 */ /* 0x000fc800000000a4 */
[----:B------:R-:W-:Y:S02]  /*8550*/  DFMA R164, R156, -UR10, R58 ;  /* 0x8000000a9ca47c2b */ /* 0x000fe4000800003a */
[----:B------:R-:W-:Y:S02]  /*8560*/  DADD R160, R100, -6.75539944105574400000e+15 ;  /* 0xc338000064a07429 */ /* 0x000fe40000000000 */
[----:B------:R-:W-:-:S04]  /*8570*/  DADD R168, R232, R168 ;  /* 0x00000000e8a87229 */ /* 0x000fc800000000a8 */
[----:B------:R-:W-:Y:S02]  /*8580*/  DFMA R156, R156, -UR12, R164 ;  /* 0x8000000c9c9c7c2b */ /* 0x000fe400080000a4 */
[----:B------:R-:W-:Y:S02]  /*8590*/  DFMA R164, R160, -UR10, R60 ;  /* 0x8000000aa0a47c2b */ /* 0x000fe4000800003c */
[----:B------:R-:W-:-:S06]  /*85a0*/  DADD R172, R168, R172 ;  /* 0x00000000a8ac7229 */ /* 0x000fcc00000000ac */
[----:B------:R-:W-:Y:S02]  /*85b0*/  DFMA R164, R160, -UR12, R164 ;  /* 0x8000000ca0a47c2b */ /* 0x000fe400080000a4 */
[----:B------:R-:W-:-:S08]  /*85c0*/  DFMA R160, R156, UR14, R114 ;  /* 0x0000000e9ca07c2b */ /* 0x000fd00008000072 */
        /* <DEDUP_REMOVED lines=19> */
[----:B------:R-:W-:Y:S02]  /*8700*/  DFMA R168, R164, R160, 1 ;  /* 0x3ff00000a4a8742b */ /* 0x000fe400000000a0 */
[----:B------:R-:W-:Y:S02]  /*8710*/  DFMA R160, R62, R104, 6.75539944105574400000e+15 ;  /* 0x433800003ea0742b */ /* 0x000fe40000000068 */
[----:B------:R-:W-:-:S04]  /*8720*/  DADD R232, R172, R176 ;  /* 0x00000000ace87229 */ /* 0x000fc800000000b0 */
[----:B------:R-:W-:Y:S02]  /*8730*/  DFMA R164, R164, R168, 1 ;  /* 0x3ff00000a4a4742b */ /* 0x000fe400000000a8 */
[----:B------:R-:W-:Y:S02]  /*8740*/  DADD R172, R160, -6.75539944105574400000e+15 ;  /* 0xc3380000a0ac7429 */ /* 0x000fe40000000000 */
[----:B------:R-:W-:Y:S02]  /*8750*/  DFMA R168, R64, R104, 6.75539944105574400000e+15 ;  /* 0x4338000040a8742b */ /* 0x000fe40000000068 */
[----:B------:R-:W-:-:S04]  /*8760*/  DADD R232, R232, R180 ;  /* 0x00000000e8e87229 */ /* 0x000fc800000000b4 */
[----:B------:R-:W-:Y:S01]  /*8770*/  DFMA R180, R172, -UR10, R62 ;  /* 0x8000000aacb47c2b */ /* 0x000fe2000800003e */
[----:B------:R-:W-:Y:S01]  /*8780*/  IMAD R57, R100, 0x100000, R165 ;  /* 0x0010000064397824 */ /* 0x000fe200078e02a5 */
[----:B------:R-:W-:Y:S02]  /*8790*/  DADD R176, R168, -6.75539944105574400000e+15 ;  /* 0xc3380000a8b07429 */ /* 0x000fe40000000000 */
[----:B------:R-:W-:-:S04]  /*87a0*/  DADD R184, R232, R184 ;  /* 0x00000000e8b87229 */ /* 0x000fc800000000b8 */
[----:B------:R-:W-:Y:S02]  /*87b0*/  DFMA R172, R172, -UR12, R180 ;  /* 0x8000000cacac7c2b */ /* 0x000fe400080000b4 */
[----:B------:R-:W-:Y:S02]  /*87c0*/  DFMA R180, R176, -UR10, R64 ;  /* 0x8000000ab0b47c2b */ /* 0x000fe40008000040 */
[----:B------:R-:W-:-:S06]  /*87d0*/  DADD R188, R184, R188 ;  /* 0x00000000b8bc7229 */ /* 0x000fcc00000000bc */
[----:B------:R-:W-:Y:S02]  /*87e0*/  DFMA R180, R176, -UR12, R180 ;  /* 0x8000000cb0b47c2b */ /* 0x000fe400080000b4 */
[----:B------:R-:W-:Y:S02]  /*87f0*/  DFMA R176, R172, UR14, R114 ;  /* 0x0000000eacb07c2b */ /* 0x000fe40008000072 */
[----:B------:R-:W-:-:S06]  /*8800*/  DADD R192, R188, R192 ;  /* 0x00000000bcc07229 */ /* 0x000fcc00000000c0 */
[----:B------:R-:W-:Y:S02]  /*8810*/  DFMA R232, R172, R176, UR16 ;  /* 0x00000010ace87e2b */ /* 0x000fe400080000b0 */
[----:B------:R-:W-:Y:S02]  /*8820*/  DFMA R176, R180, UR14, R114 ;  /* 0x0000000eb4b07c2b */ /* 0x000fe40008000072 */
[----:B------:R-:W-:-:S04]  /*8830*/  DADD R192, R192, R196 ;  /* 0x00000000c0c07229 */ /* 0x000fc800000000c4 */
[----:B------:R-:W-:Y:S02]  /*8840*/  DFMA R232, R172, R232, UR18 ;  /* 0x00000012ace87e2b */ /* 0x000fe400080000e8 */
[----:B------:R-:W-:Y:S02]  /*8850*/  DFMA R176, R180, R176, UR16 ;  /* 0x00000010b4b07e2b */ /* 0x000fe400080000b0 */
        /* <DEDUP_REMOVED lines=15> */
[----:B------:R-:W-:Y:S01]  /*8950*/  DADD R220, R216, R220 ;  /* 0x00000000d8dc7229 */ /* 0x000fe200000000dc */
[----:B------:R-:W-:-:S03]  /*8960*/  IMAD R217, R228, 0x100000, R157 ;  /* 0x00100000e4d97824 */ /* 0x000fc600078e029d */
[----:B------:R-:W-:Y:S01]  /*8970*/  DFMA R232, R172, R232, UR30 ;  /* 0x0000001eace87e2b */ /* 0x000fe200080000e8 */
[----:B------:R-:W-:Y:S01]  /*8980*/  IMAD.MOV.U32 R216, RZ, RZ, R156 ;  /* 0x000000ffffd87224 */ /* 0x000fe200078e009c */
[----:B------:R-:W-:-:S06]  /*8990*/  DFMA R176, R180, R176, UR28 ;  /* 0x0000001cb4b07e2b */ /* 0x000fcc00080000b0 */
[----:B------:R-:W-:Y:S02]  /*89a0*/  DFMA R232, R172, R232, 1 ;  /* 0x3ff00000ace8742b */ /* 0x000fe400000000e8 */
[----:B------:R-:W-:-:S06]  /*89b0*/  DFMA R176, R180, R176, UR30 ;  /* 0x0000001eb4b07e2b */ /* 0x000fcc00080000b0 */
[----:B------:R-:W-:Y:S02]  /*89c0*/  DFMA R172, R172, R232, 1 ;  /* 0x3ff00000acac742b */ /* 0x000fe400000000e8 */
[----:B------:R-:W-:Y:S02]  /*89d0*/  DFMA R184, R180, R176, 1 ;  /* 0x3ff00000b4b8742b */ /* 0x000fe400000000b0 */
[----:B------:R-:W-:-:S06]  /*89e0*/  DFMA R176, R66, R104, 6.75539944105574400000e+15 ;  /* 0x4338000042b0742b */ /* 0x000fcc0000000068 */
[----:B------:R-:W-:Y:S02]  /*89f0*/  DFMA R180, R180, R184, 1 ;  /* 0x3ff00000b4b4742b */ /* 0x000fe400000000b8 */
[----:B------:R-:W-:Y:S02]  /*8a00*/  DADD R188, R176, -6.75539944105574400000e+15 ;  /* 0xc3380000b0bc7429 */ /* 0x000fe40000000000 */
[----:B------:R-:W-:-:S06]  /*8a10*/  DFMA R184, R68, R104, 6.75539944105574400000e+15 ;  /* 0x4338000044b8742b */ /* 0x000fcc0000000068 */
        /* <DEDUP_REMOVED lines=26> */
[-C--:B------:R-:W-:Y:S02]  /*8bc0*/  DFMA R192, R72, R104.reuse, 6.75539944105574400000e+15 ;  /* 0x4338000048c0742b */ /* 0x080fe40000000068 */
[----:B------:R-:W-:Y:S02]  /*8bd0*/  DFMA R196, R70, R104, 6.75539944105574400000e+15 ;  /* 0x4338000046c4742b */ /* 0x000fe40000000068 */
[----:B------:R-:W-:-:S04]  /*8be0*/  DFMA R200, R200, R204, 1 ;  /* 0x3ff00000c8c8742b */ /* 0x000fc800000000cc */
[----:B------:R-:W-:Y:S02]  /*8bf0*/  DADD R204, R192, -6.75539944105574400000e+15 ;  /* 0xc3380000c0cc7429 */ /* 0x000fe40000000000 */
[----:B------:R-:W-:-:S06]  /*8c00*/  DADD R208, R196, -6.75539944105574400000e+15 ;  /* 0xc3380000c4d07429 */ /* 0x000fcc0000000000 */
[----:B------:R-:W-:Y:S02]  /*8c10*/  DFMA R212, R204, -UR10, R72 ;  /* 0x8000000accd47c2b */ /* 0x000fe40008000048 */
[----:B------:R-:W-:-:S06]  /*8c20*/  DFMA R232, R208, -UR10, R70 ;  /* 0x8000000ad0e87c2b */ /* 0x000fcc0008000046 */
[----:B------:R-:W-:Y:S02]  /*8c30*/  DFMA R204, R204, -UR12, R212 ;  /* 0x8000000ccccc7c2b */ /* 0x000fe400080000d4 */
[----:B------:R-:W-:Y:S02]  /*8c40*/  DFMA R208, R208, -UR12, R232 ;  /* 0x8000000cd0d07c2b */ /* 0x000fe400080000e8 */
[----:B------:R-:W-:Y:S01]  /*8c50*/  DFMA R212, R74, R104, 6.75539944105574400000e+15 ;  /* 0x433800004ad4742b */ /* 0x000fe20000000068 */
        /* <DEDUP_REMOVED lines=14> */
.L_x_5826:
[----:B------:R-:W-:Y:S05]  /*8d40*/  BSYNC B0 ;  /* 0x0000000000007941 */ /* 0x000fea0003800000 */
.L_x_5825:
        /* <DEDUP_REMOVED lines=16> */
.L_x_5828:
[----:B------:R-:W-:Y:S05]  /*8e50*/  BSYNC B0 ;  /* 0x0000000000007941 */ /* 0x000fea0003800000 */
.L_x_5827:
[----:B------:R-:W-:Y:S01]  /*8e60*/  FSETP.GEU.FTZ.AND P0, PT, |R63|, 4.1917929649353027344, PT ;  /* 0x4086232b3f00780b */ /* 0x000fe20003f1e200 */
[----:B------:R-:W-:Y:S01]  /*8e70*/  BSSY B0, `(.L_x_5829) ;  /* 0x0000014000007945 */ /* 0x000fe20003800000 */
[----:B------:R-:W-:Y:S01]  /*8e80*/  DFMA R100, R76, R104, 6.75539944105574400000e+15 ;  /* 0x433800004c64742b */ /* 0x000fe20000000068 */
[----:B------:R-:W-:Y:S01]  /*8e90*/  FSETP.GEU.FTZ.AND P2, PT, |R65|, 4.1917929649353027344, PT ;  /* 0x4086232b4100780b */ /* 0x000fe20003f5e200 */
[----:B------:R-:W-:Y:S01]  /*8ea0*/  DADD R228, R212, -6.75539944105574400000e+15 ;  /* 0xc3380000d4e47429 */ /* 0x000fe20000000000 */
[----:B------:R-:W-:Y:S02]  /*8eb0*/  IMAD R165, R160, 0x100000, R173 ;  /* 0x00100000a0a57824 */ /* 0x000fe400078e02ad */
        /* <DEDUP_REMOVED lines=15> */
.L_x_5830:
[----:B------:R-:W-:Y:S05]  /*8fb0*/  BSYNC B0 ;  /* 0x0000000000007941 */ /* 0x000fea0003800000 */
.L_x_5829:
        /* <DEDUP_REMOVED lines=16> */
.L_x_5832:
[----:B------:R-:W-:Y:S05]  /*90c0*/  BSYNC B0 ;  /* 0x0000000000007941 */ /* 0x000fea0003800000 */
.L_x_5831:
[----:B------:R-:W-:Y:S01]  /*90d0*/  DFMA R180, R228, -UR10, R74 ;  /* 0x8000000ae4b47c2b */ /* 0x000fe2000800004a */
[----:B------:R-:W-:Y:S01]  /*90e0*/  FSETP.GEU.FTZ.AND P0, PT, |R67|, 4.1917929649353027344, PT ;  /* 0x4086232b4300780b */ /* 0x000fe20003f1e200 */
[----:B------:R-:W-:Y:S01]  /*90f0*/  DFMA R236, R204, UR14, R114 ;  /* 0x0000000eccec7c2b */ /* 0x000fe20008000072 */
[----:B------:R-:W-:Y:S01]  /*9100*/  BSSY B0, `(.L_x_5833) ;  /* 0x0000064000007945 */ /* 0x000fe20003800000 */
[----:B------:R-:W-:Y:S01]  /*9110*/  DADD R172, R100, -6.75539944105574400000e+15 ;  /* 0xc338000064ac7429 */ /* 0x000fe20000000000 */
[----:B------:R-:W-:Y:S01]  /*9120*/  FSETP.GEU.FTZ.AND P2, PT, |R69|, 4.1917929649353027344, PT ;  /* 0x4086232b4500780b */ /* 0x000fe20003f5e200 */
[----:B------:R-:W-:Y:S01]  /*9130*/  DFMA R168, R78, R104, 6.75539944105574400000e+15 ;  /* 0x433800004ea8742b */ /* 0x000fe20000000068 */
[----:B------:R-:W-:Y:S01]  /*9140*/  IMAD R57, R184, 0x100000, R201 ;  /* 0x00100000b8397824 */ /* 0x000fe200078e02c9 */
[----:B------:R-:W-:Y:S02]  /*9150*/  DFMA R180, R228, -UR12, R180 ;  /* 0x8000000ce4b47c2b */ /* 0x000fe400080000b4 */
[----:B------:R-:W-:-:S02]  /*9160*/  DFMA R236, R204, R236, UR16 ;  /* 0x00000010ccec7e2b */ /* 0x000fc400080000ec */
[----:B------:R-:W-:Y:S02]  /*9170*/  DADD R228, R220, R224 ;  /* 0x00000000dce47229 */ /* 0x000fe400000000e0 */
[----:B------:R-:W-:Y:S02]  /*9180*/  DFMA R224, R172, -UR10, R76 ;  /* 0x8000000aace07c2b */ /* 0x000fe4000800004c */
[----:B------:R-:W-:Y:S02]  /*9190*/  DFMA R232, R180, UR14, R114 ;  /* 0x0000000eb4e87c2b */ /* 0x000fe40008000072 */
[----:B------:R-:W-:Y:S02]  /*91a0*/  DFMA R236, R204, R236, UR18 ;  /* 0x00000012ccec7e2b */ /* 0x000fe400080000ec */
[----:B------:R-:W-:Y:S02]  /*91b0*/  DADD R220, R168, -6.75539944105574400000e+15 ;  /* 0xc3380000a8dc7429 */ /* 0x000fe40000000000 */
[----:B------:R-:W-:-:S02]  /*91c0*/  DFMA R224, R172, -UR12, R224 ;  /* 0x8000000cace07c2b */ /* 0x000fc400080000e0 */
[----:B------:R-:W-:Y:S02]  /*91d0*/  DFMA R232, R180, R232, UR16 ;  /* 0x00000010b4e87e2b */ /* 0x000fe400080000e8 */
[----:B------:R-:W-:Y:S02]  /*91e0*/  DFMA R236, R204, R236, UR20 ;  /* 0x00000014ccec7e2b */ /* 0x000fe400080000ec */
[----:B------:R-:W-:Y:S02]  /*91f0*/  DFMA R172, R220, -UR10, R78 ;  /* 0x8000000adcac7c2b */ /* 0x000fe4000800004e */
[----:B------:R-:W-:Y:S02]  /*9200*/  DADD R234, R228, R234 ;  /* 0x00000000e4ea7229 */ /* 0x000fe400000000ea */
[----:B------:R-:W-:Y:S02]  /*9210*/  DFMA R232, R180, R232, UR18 ;  /* 0x00000012b4e87e2b */ /* 0x000fe400080000e8 */
[----:B------:R-:W-:-:S02]  /*9220*/  DFMA R236, R204, R236, UR22 ;  /* 0x00000016ccec7e2b */ /* 0x000fc400080000ec */
[----:B------:R-:W-:Y:S02]  /*9230*/  DFMA R220, R220, -UR12, R172 ;  /* 0x8000000cdcdc7c2b */ /* 0x000fe400080000ac */
[----:B------:R-:W-:Y:S02]  /*9240*/  DFMA R172, R80, R104, 6.75539944105574400000e+15 ;  /* 0x4338000050ac742b */ /* 0x000fe40000000068 */
[----:B------:R-:W-:Y:S02]  /*9250*/  DFMA R232, R180, R232, UR20 ;  /* 0x00000014b4e87e2b */ /* 0x000fe400080000e8 */
[----:B------:R-:W-:Y:S02]  /*9260*/  DFMA R236, R204, R236, UR24 ;  /* 0x00000018ccec7e2b */ /* 0x000fe400080000ec */
[----:B------:R-:W-:Y:S02]  /*9270*/  DADD R234, R234, R154 ;  /* 0x00000000eaea7229 */ /* 0x000fe4000000009a */
[----:B------:R-:W-:-:S02]  /*9280*/  DADD R240, R172, -6.75539944105574400000e+15 ;  /* 0xc3380000acf07429 */ /* 0x000fc40000000000 */
[----:B------:R-:W-:Y:S02]  /*9290*/  DFMA R232, R180, R232, UR22 ;  /* 0x00000016b4e87e2b */ /* 0x000fe400080000e8 */
[----:B------:R-:W-:Y:S02]  /*92a0*/  DFMA R236, R204, R236, UR26 ;  /* 0x0000001accec7e2b */ /* 0x000fe400080000ec */
[----:B------:R-:W-:Y:S02]  /*92b0*/  DFMA R238, R208, UR14, R114 ;  /* 0x0000000ed0ee7c2b */ /* 0x000fe40008000072 */
[----:B------:R-:W-:Y:S02]  /*92c0*/  DFMA R228, R240, -UR10, R80 ;  /* 0x8000000af0e47c2b */ /* 0x000fe40008000050 */
[----:B------:R-:W-:Y:S02]  /*92d0*/  DFMA R232, R180, R232, UR24 ;  /* 0x00000018b4e87e2b */ /* 0x000fe400080000e8 */
[----:B------:R-:W-:-:S02]  /*92e0*/  DFMA R236, R204, R236, UR28 ;  /* 0x0000001cccec7e2b */ /* 0x000fc400080000ec */
[----:B------:R-:W-:Y:S02]  /*92f0*/  DFMA R238, R208, R238, UR16 ;  /* 0x00000010d0ee7e2b */ /* 0x000fe400080000ee */
[----:B------:R-:W-:Y:S02]  /*9300*/  DFMA R228, R240, -UR12, R228 ;  /* 0x8000000cf0e47c2b */ /* 0x000fe400080000e4 */
[----:B------:R-:W-:Y:S02]  /*9310*/  DFMA R232, R180, R232, UR26 ;  /* 0x0000001ab4e87e2b */ /* 0x000fe400080000e8 */
[----:B------:R-:W-:Y:S02]  /*9320*/  DFMA R236, R204, R236, UR30 ;  /* 0x0000001eccec7e2b */ /* 0x000fe400080000ec */
[----:B------:R-:W-:Y:S02]  /*9330*/  DFMA R238, R208, R238, UR18 ;  /* 0x00000012d0ee7e2b */ /* 0x000fe400080000ee */
[----:B------:R-:W-:-:S02]  /*9340*/  DFMA R154, R228, UR14, R114 ;  /* 0x0000000ee49a7c2b */ /* 0x000fc40008000072 */
[----:B------:R-:W-:Y:S02]  /*9350*/  DFMA R232, R180, R232, UR28 ;  /* 0x0000001cb4e87e2b */ /* 0x000fe400080000e8 */
[----:B------:R-:W-:Y:S02]  /*9360*/  DFMA R236, R204, R236, 1 ;  /* 0x3ff00000ccec742b */ /* 0x000fe400000000ec */
[----:B------:R-:W-:Y:S02]  /*9370*/  DFMA R238, R208, R238, UR20 ;  /* 0x00000014d0ee7e2b */ /* 0x000fe400080000ee */
[----:B------:R-:W-:Y:S02]  /*9380*/  DFMA R154, R228, R154, UR16 ;  /* 0x00000010e49a7e2b */ /* 0x000fe4000800009a */
[----:B------:R-:W-:Y:S02]  /*9390*/  DFMA R232, R180, R232, UR30 ;  /* 0x0000001eb4e87e2b */ /* 0x000fe400080000e8 */
[----:B------:R-:W-:-:S02]  /*93a0*/  DFMA R204, R204, R236, 1 ;  /* 0x3ff00000cccc742b */ /* 0x000fc400000000ec */
[----:B------:R-:W-:Y:S02]  /*93b0*/  DFMA R236, R224, UR14, R114 ;  /* 0x0000000ee0ec7c2b */ /* 0x000fe40008000072 */
[----:B------:R-:W-:Y:S02]  /*93c0*/  DFMA R154, R228, R154, UR18 ;  /* 0x00000012e49a7e2b */ /* 0x000fe4000800009a */
[----:B------:R-:W-:Y:S02]  /*93d0*/  DFMA R232, R180, R232, 1 ;  /* 0x3ff00000b4e8742b */ /* 0x000fe400000000e8 */
[----:B------:R-:W-:Y:S02]  /*93e0*/  DFMA R238, R208, R238, UR22 ;  /* 0x00000016d0ee7e2b */ /* 0x000fe400080000ee */
[----:B------:R-:W-:Y:S02]  /*93f0*/  DFMA R236, R224, R236, UR16 ;  /* 0x00000010e0ec7e2b */ /* 0x000fe400080000ec */
[----:B------:R-:W-:-:S02]  /*9400*/  DFMA R154, R228, R154, UR20 ;  /* 0x00000014e49a7e2b */ /* 0x000fc4000800009a */
[----:B------:R-:W-:Y:S02]  /*9410*/  DFMA R180, R180, R232, 1 ;  /* 0x3ff00000b4b4742b */ /* 0x000fe400000000e8 */
[----:B------:R-:W-:Y:S02]  /*9420*/  DFMA R232, R220, UR14, R114 ;  /* 0x0000000edce87c2b */ /* 0x000fe40008000072 */
[----:B------:R-:W-:Y:S02]  /*9430*/  DFMA R236, R224, R236, UR18 ;  /* 0x00000012e0ec7e2b */ /* 0x000fe400080000ec */
[----:B------:R-:W-:Y:S02]  /*9440*/  DFMA R154, R228, R154, UR22 ;  /* 0x00000016e49a7e2b */ /* 0x000fe4000800009a */
[----:B------:R-:W-:Y:S02]  /*9450*/  DFMA R238, R208, R238, UR24 ;  /* 0x00000018d0ee7e2b */ /* 0x000fe400080000ee */
[----:B------:R-:W-:-:S02]  /*9460*/  DFMA R232, R220, R232, UR16 ;  /* 0x00000010dce87e2b */ /* 0x000fc400080000e8 */
[----:B------:R-:W-:Y:S02]  /*9470*/  DFMA R236, R224, R236, UR20 ;  /* 0x00000014e0ec7e2b */ /* 0x000fe400080000ec */
[----:B------:R-:W-:Y:S02]  /*9480*/  DFMA R154, R228, R154, UR24 ;  /* 0x00000018e49a7e2b */ /* 0x000fe4000800009a */
        /* <DEDUP_REMOVED lines=12> */
[----:B------:R-:W-:Y:S02]  /*9550*/  DFMA R238, R208, R238, 1 ;  /* 0x3ff00000d0ee742b */ /* 0x000fe400000000ee */
[----:B------:R-:W-:Y:S02]  /*9560*/  DFMA R232, R220, R232, UR24 ;  /* 0x00000018dce87e2b */ /* 0x000fe400080000e8 */
[----:B------:R-:W-:Y:S02]  /*9570*/  DFMA R236, R224, R236, UR28 ;  /* 0x0000001ce0ec7e2b */ /* 0x000fe400080000ec */
[----:B------:R-:W-:-:S02]  /*9580*/  DFMA R154, R228, R154, 1 ;  /* 0x3ff00000e49a742b */ /* 0x000fc4000000009a */
[----:B------:R-:W-:Y:S02]  /*9590*/  DFMA R208, R208, R238, 1 ;  /* 0x3ff00000d0d0742b */ /* 0x000fe400000000ee */
[----:B------:R-:W-:Y:S02]  /*95a0*/  DFMA R232, R220, R232, UR26 ;  /* 0x0000001adce87e2b */ /* 0x000fe400080000e8 */
[----:B------:R-:W-:Y:S02]  /*95b0*/  DFMA R236, R224, R236, UR30 ;  /* 0x0000001ee0ec7e2b */ /* 0x000fe400080000ec */
[----:B------:R-:W-:Y:S02]  /*95c0*/  DFMA R154, R228, R154, 1 ;  /* 0x3ff00000e49a742b */ /* 0x000fe4000000009a */
[----:B------:R-:W-:Y:S02]  /*95d0*/  DADD R228, R234, R216 ;  /* 0x00000000eae47229 */ /* 0x000fe400000000d8 */
[----:B------:R-:W-:-:S02]  /*95e0*/  DFMA R232, R220, R232, UR28 ;  /* 0x0000001cdce87e2b */ /* 0x000fc400080000e8 */
[----:B------:R-:W-:Y:S02]  /*95f0*/  DFMA R236, R224, R236, 1 ;  /* 0x3ff00000e0ec742b */ /* 0x000fe400000000ec */
[----:B------:R-:W-:-:S04]  /*9600*/  DFMA R216, R82, R104, 6.75539944105574400000e+15 ;  /* 0x4338000052d8742b */ /* 0x000fc80000000068 */
[----:B------:R-:W-:Y:S02]  /*9610*/  DFMA R232, R220, R232, UR30 ;  /* 0x0000001edce87e2b */ /* 0x000fe400080000e8 */
[----:B------:R-:W-:-:S06]  /*9620*/  DFMA R224, R224, R236, 1 ;  /* 0x3ff00000e0e0742b */ /* 0x000fcc00000000ec */
        /* <DEDUP_REMOVED lines=17> */
.L_x_5834:
[----:B------:R-:W-:Y:S05]  /*9740*/  BSYNC B0 ;  /* 0x0000000000007941 */ /* 0x000fea0003800000 */
.L_x_5833:
        /* <DEDUP_REMOVED lines=16> */
.L_x_5836:
[----:B------:R-:W-:Y:S05]  /*9850*/  BSYNC B0 ;  /* 0x0000000000007941 */ /* 0x000fea0003800000 */
.L_x_5835:
        /* <DEDUP_REMOVED lines=21> */
.L_x_5838:
[----:B------:R-:W-:Y:S05]  /*99b0*/  BSYNC B0 ;  /* 0x0000000000007941 */ /* 0x000fea0003800000 */
.L_x_5837:
        /* <DEDUP_REMOVED lines=16> */
.L_x_5840:
[----:B------:R-:W-:Y:S05]  /*9ac0*/  BSYNC B0 ;  /* 0x0000000000007941 */ /* 0x000fea0003800000 */
.L_x_5839:
[----:B------:R-:W-:Y:S01]  /*9ad0*/  DFMA R204, R200, -UR10, R82 ;  /* 0x8000000ac8cc7c2b */ /* 0x000fe20008000052 */
[----:B------:R-:W-:Y:S01]  /*9ae0*/  FSETP.GEU.FTZ.AND P0, PT, |R75|, 4.1917929649353027344, PT ;  /* 0x4086232b4b00780b */ /* 0x000fe20003f1e200 */
[----:B------:R-:W-:Y:S01]  /*9af0*/  DADD R208, R184, -6.75539944105574400000e+15 ;  /* 0xc3380000b8d07429 */ /* 0x000fe20000000000 */
[----:B------:R-:W-:Y:S01]  /*9b00*/  BSSY B0, `(.L_x_5841) ;  /* 0x0000049000007945 */ /* 0x000fe20003800000 */
[----:B------:R-:W-:Y:S02]  /*9b10*/  DFMA R192, R86, R104, 6.75539944105574400000e+15 ;  /* 0x4338000056c0742b */ /* 0x000fe40000000068 */
[----:B------:R-:W-:Y:S02]  /*9b20*/  DADD R228, R228, R156 ;  /* 0x00000000e4e47229 */ /* 0x000fe4000000009c */
[----:B------:R-:W-:Y:S02]  /*9b30*/  DFMA R204, R200, -UR12, R204 ;  /* 0x8000000cc8cc7c2b */ /* 0x000fe400080000cc */
[----:B------:R-:W-:-:S02]  /*9b40*/  DFMA R200, R208, -UR10, R84 ;  /* 0x8000000ad0c87c2b */ /* 0x000fc40008000054 */
[----:B------:R-:W-:Y:S02]  /*9b50*/  DADD R156, R192, -6.75539944105574400000e+15 ;  /* 0xc3380000c09c7429 */ /* 0x000fe40000000000 */
[----:B------:R-:W-:Y:S02]  /*9b60*/  DADD R228, R228, R164 ;  /* 0x00000000e4e47229 */ /* 0x000fe400000000a4 */
[----:B------:R-:W-:Y:S02]  /*9b70*/  DFMA R164, R204, UR14, R114 ;  /* 0x0000000ecca47c2b */ /* 0x000fe40008000072 */
[----:B------:R-:W-:Y:S02]  /*9b80*/  DFMA R200, R208, -UR12, R200 ;  /* 0x8000000cd0c87c2b */ /* 0x000fe400080000c8 */
[----:B------:R-:W-:Y:S02]  /*9b90*/  DFMA R208, R156, -UR10, R86 ;  /* 0x8000000a9cd07c2b */ /* 0x000fe40008000056 */
[----:B------:R-:W-:-:S06]  /*9ba0*/  DADD R228, R228, R160 ;  /* 0x00000000e4e47229 */ /* 0x000fcc00000000a0 */
[----:B------:R-:W-:Y:S02]  /*9bb0*/  DFMA R208, R156, -UR12, R208 ;  /* 0x8000000c9cd07c2b */ /* 0x000fe400080000d0 */
[----:B------:R-:W-:Y:S02]  /*9bc0*/  DFMA R156, R204, R164, UR16 ;  /* 0x00000010cc9c7e2b */ /* 0x000fe400080000a4 */
[----:B------:R-:W-:Y:S02]  /*9bd0*/  DFMA R164, R200, UR14, R114 ;  /* 0x0000000ec8a47c2b */ /* 0x000fe40008000072 */
[----:B------:R-:W-:Y:S02]  /*9be0*/  DADD R228, R228, R232 ;  /* 0x00000000e4e47229 */ /* 0x000fe400000000e8 */
[----:B------:R-:W-:Y:S02]  /*9bf0*/  DFMA R160, R208, UR14, R114 ;  /* 0x0000000ed0a07c2b */ /* 0x000fe40008000072 */
[----:B------:R-:W-:-:S02]  /*9c00*/  DFMA R156, R204, R156, UR18 ;  /* 0x00000012cc9c7e2b */ /* 0x000fc4000800009c */
[----:B------:R-:W-:Y:S02]  /*9c10*/  DFMA R164, R200, R164, UR16 ;  /* 0x00000010c8a47e2b */ /* 0x000fe400080000a4 */
[----:B------:R-:W-:Y:S02]  /*9c20*/  DADD R228, R228, R176 ;  /* 0x00000000e4e47229 */ /* 0x000fe400000000b0 */
[----:B------:R-:W-:Y:S02]  /*9c30*/  DFMA R160, R208, R160, UR16 ;  /* 0x00000010d0a07e2b */ /* 0x000fe400080000a0 */
[----:B------:R-:W-:Y:S02]  /*9c40*/  DFMA R156, R204, R156, UR20 ;  /* 0x00000014cc9c7e2b */ /* 0x000fe4000800009c */
[----:B------:R-:W-:Y:S02]  /*9c50*/  DFMA R164, R200, R164, UR18 ;  /* 0x00000012c8a47e2b */ /* 0x000fe400080000a4 */
[----:B------:R-:W-:-:S02]  /*9c60*/  DADD R228, R228, R188 ;  /* 0x00000000e4e47229 */ /* 0x000fc400000000bc */
[----:B------:R-:W-:Y:S02]  /*9c70*/  DFMA R160, R208, R160, UR18 ;  /* 0x00000012d0a07e2b */ /* 0x000fe400080000a0 */
[----:B------:R-:W-:Y:S02]  /*9c80*/  DFMA R156, R204, R156, UR22 ;  /* 0x00000016cc9c7e2b */ /* 0x000fe4000800009c */
[----:B------:R-:W-:Y:S02]  /*9c90*/  DFMA R164, R200, R164, UR20 ;  /* 0x00000014c8a47e2b */ /* 0x000fe400080000a4 */
[----:B------:R-:W-:Y:S02]  /*9ca0*/  DADD R228, R228, R196 ;  /* 0x00000000e4e47229 */ /* 0x000fe400000000c4 */
[----:B------:R-:W-:Y:S02]  /*9cb0*/  DFMA R160, R208, R160, UR20 ;  /* 0x00000014d0a07e2b */ /* 0x000fe400080000a0 */
[----:B------:R-:W-:-:S02]  /*9cc0*/  DFMA R156, R204, R156, UR24 ;  /* 0x00000018cc9c7e2b */ /* 0x000fc4000800009c */
[----:B------:R-:W-:Y:S02]  /*9cd0*/  DFMA R164, R200, R164, UR22 ;  /* 0x00000016c8a47e2b */ /* 0x000fe400080000a4 */
[----:B------:R-:W-:Y:S02]  /*9ce0*/  DFMA R196, R92, R104, 6.75539944105574400000e+15 ;  /* 0x433800005cc4742b */ /* 0x000fe40000000068 */
        /* <DEDUP_REMOVED lines=10> */
[----:B------:R-:W-:Y:S02]  /*9d90*/  DFMA R156, R204, R156, 1 ;  /* 0x3ff00000cc9c742b */ /* 0x000fe4000000009c */
[----:B------:R-:W-:Y:S02]  /*9da0*/  DFMA R164, R200, R164, UR30 ;  /* 0x0000001ec8a47e2b */ /* 0x000fe400080000a4 */
[----:B------:R-:W-:Y:S02]  /*9db0*/  DFMA R160, R90, R104, 6.75539944105574400000e+15 ;  /* 0x433800005aa0742b */ /* 0x000fe40000000068 */
[----:B------:R-:W-:Y:S02]  /*9dc0*/  DFMA R232, R208, R232, UR30 ;  /* 0x0000001ed0e87e2b */ /* 0x000fe400080000e8 */
[----:B------:R-:W-:-:S02]  /*9dd0*/  DFMA R156, R204, R156, 1 ;  /* 0x3ff00000cc9c742b */ /* 0x000fc4000000009c */
[----:B------:R-:W-:Y:S02]  /*9de0*/  DFMA R204, R200, R164, 1 ;  /* 0x3ff00000c8cc742b */ /* 0x000fe400000000a4 */
[----:B------:R-:W-:Y:S02]  /*9df0*/  DFMA R164, R88, R104, 6.75539944105574400000e+15 ;  /* 0x4338000058a4742b */ /* 0x000fe40000000068 */
[----:B------:R-:W-:Y:S02]  /*9e00*/  DADD R176, R160, -6.75539944105574400000e+15 ;  /* 0xc3380000a0b07429 */ /* 0x000fe40000000000 */
[----:B------:R-:W-:Y:S02]  /*9e10*/  DFMA R232, R208, R232, 1 ;  /* 0x3ff00000d0e8742b */ /* 0x000fe400000000e8 */
[----:B------:R-:W-:Y:S02]  /*9e20*/  DFMA R200, R200, R204, 1 ;  /* 0x3ff00000c8c8742b */ /* 0x000fe400000000cc */
[----:B------:R-:W-:-:S02]  /*9e30*/  DADD R204, R164, -6.75539944105574400000e+15 ;  /* 0xc3380000a4cc7429 */ /* 0x000fc40000000000 */
[----:B------:R-:W-:-:S06]  /*9e40*/  DFMA R188, R176, -UR10, R90 ;  /* 0x8000000ab0bc7c2b */ /* 0x000fcc000800005a */
[----:B------:R-:W-:Y:S02]  /*9e50*/  DFMA R234, R204, -UR10, R88 ;  /* 0x8000000accea7c2b */ /* 0x000fe40008000058 */
[----:B------:R-:W-:Y:S02]  /*9e60*/  DFMA R188, R176, -UR12, R188 ;  /* 0x8000000cb0bc7c2b */ /* 0x000fe400080000bc */
[----:B------:R-:W-:Y:S01]  /*9e70*/  DFMA R176, R208, R232, 1 ;  /* 0x3ff00000d0b0742b */ /* 0x000fe200000000e8 */
[----:B------:R-:W-:-:S03]  /*9e80*/  IMAD R209, R212, 0x100000, R181 ;  /* 0x00100000d4d17824 */ /* 0x000fc600078e02b5 */
[----:B------:R-:W-:Y:S01]  /*9e90*/  DFMA R204, R204, -UR12, R234 ;  /* 0x8000000ccccc7c2b */ /* 0x000fe200080000ea */
[----:B------:R-:W-:Y:S01]  /*9ea0*/  IMAD.MOV.U32 R208, RZ, RZ, R180 ;  /* 0x000000ffffd07224 */ /* 0x000fe200078e00b4 */
[----:B------:R-:W-:Y:S09]  /*9eb0*/  @!P0 BRA `(.L_x_5842) ;  /* 0x0000000000348947 */ /* 0x000ff20003800000 */
        /* <DEDUP_REMOVED lines=13> */
.L_x_5842:
[----:B------:R-:W-:Y:S05]  /*9f90*/  BSYNC B0 ;  /* 0x0000000000007941 */ /* 0x000fea0003800000 */
.L_x_5841:
[----:B------:R-:W-:Y:S01]  /*9fa0*/  FSETP.GEU.FTZ.AND P0, PT, |R77|, 4.1917929649353027344, PT ;  /* 0x4086232b4d00780b */ /* 0x000fe20003f1e200 */
[----:B------:R-:W-:Y:S01]  /*9fb0*/  DADD R212, R228, R208 ;  /* 0x00000000e4d47229 */ /* 0x000fe200000000d0 */
[----:B------:R-:W-:Y:S01]  /*9fc0*/  BSSY B0, `(.L_x_5843) ;  /* 0x0000015000007945 */ /* 0x000fe20003800000 */
[-C--:B------:R-:W-:Y:S01]  /*9fd0*/  DFMA R208, R94, R104.reuse, 6.75539944105574400000e+15 ;  /* 0x433800005ed0742b */ /* 0x080fe20000000068 */
[----:B------:R-:W-:Y:S01]  /*9fe0*/  FSETP.GEU.FTZ.AND P2, PT, |R79|, 4.1917929649353027344, PT ;  /* 0x4086232b4f00780b */ /* 0x000fe20003f5e200 */
[----:B------:R-:W-:Y:S01]  /*9ff0*/  DFMA R180, R96, R104, 6.75539944105574400000e+15 ;  /* 0x4338000060b4742b */ /* 0x000fe20000000068 */
[----:B------:R-:W-:Y:S01]  /*a000*/  IMAD R229, R100, 0x100000, R225 ;  /* 0x0010000064e57824 */ /* 0x000fe200078e02e1 */
[----:B------:R-:W-:Y:S01]  /*a010*/  DADD R232, R196, -6.75539944105574400000e+15 ;  /* 0xc3380000c4e87429 */ /* 0x000fe20000000000 */
[----:B------:R-:W-:Y:S02]  /*a020*/  IMAD R57, R168, 0x100000, R221 ;  /* 0x00100000a8397824 */ /* 0x000fe400078e02dd */
        /* <DEDUP_REMOVED lines=14> */
.L_x_5844:
[----:B------:R-:W-:Y:S05]  /*a110*/  BSYNC B0 ;  /* 0x0000000000007941 */ /* 0x000fea0003800000 */
.L_x_5843:
        /* <DEDUP_REMOVED lines=16> */
.L_x_5846:
[----:B------:R-:W-:Y:S05]  /*a220*/  BSYNC B0 ;  /* 0x0000000000007941 */ /* 0x000fea0003800000 */
.L_x_5845:
[--C-:B------:R-:W-:Y:S01]  /*a230*/  DFMA R240, R204, UR14, R114.reuse ;  /* 0x0000000eccf07c2b */ /* 0x100fe20008000072 */
[----:B------:R-:W-:Y:S01]  /*a240*/  FSETP.GEU.FTZ.AND P0, PT, |R81|, 4.1917929649353027344, PT ;  /* 0x4086232b5100780b */ /* 0x000fe20003f1e200 */
[----:B------:R-:W-:Y:S01]  /*a250*/  DFMA R238, R188, UR14, R114 ;  /* 0x0000000ebcee7c2b */ /* 0x000fe20008000072 */
[----:B------:R-:W-:Y:S01]  /*a260*/  BSSY B0, `(.L_x_5847) ;  /* 0x0000060000007945 */ /* 0x000fe20003800000 */
[----:B------:R-:W-:Y:S01]  /*a270*/  DADD R220, R208, -6.75539944105574400000e+15 ;  /* 0xc3380000d0dc7429 */ /* 0x000fe20000000000 */
[----:B------:R-:W-:Y:S01]  /*a280*/  FSETP.GEU.FTZ.AND P2, PT, |R83|, 4.1917929649353027344, PT ;  /* 0x4086232b5300780b */ /* 0x000fe20003f5e200 */
[----:B------:R-:W-:Y:S02]  /*a290*/  DFMA R224, R232, -UR10, R92 ;  /* 0x8000000ae8e07c2b */ /* 0x000fe4000800005c */
[----:B------:R-:W-:Y:S02]  /*a2a0*/  DFMA R240, R204, R240, UR16 ;  /* 0x00000010ccf07e2b */ /* 0x000fe400080000f0 */
[----:B------:R-:W-:-:S02]  /*a2b0*/  DFMA R238, R188, R238, UR16 ;  /* 0x00000010bcee7e2b */ /* 0x000fc400080000ee */
[----:B------:R-:W-:Y:S02]  /*a2c0*/  DADD R168, R180, -6.75539944105574400000e+15 ;  /* 0xc3380000b4a87429 */ /* 0x000fe40000000000 */
[----:B------:R-:W-:Y:S02]  /*a2d0*/  DFMA R234, R220, -UR10, R94 ;  /* 0x8000000adcea7c2b */ /* 0x000fe4000800005e */
[----:B------:R-:W-:Y:S02]  /*a2e0*/  DFMA R240, R204, R240, UR18 ;  /* 0x00000012ccf07e2b */ /* 0x000fe400080000f0 */
[----:B------:R-:W-:Y:S02]  /*a2f0*/  DFMA R238, R188, R238, UR18 ;  /* 0x00000012bcee7e2b */ /* 0x000fe400080000ee */
[----:B------:R-:W-:Y:S02]  /*a300*/  DFMA R104, R98, R104, 6.75539944105574400000e+15 ;  /* 0x433800006268742b */ /* 0x000fe40000000068 */
[----:B------:R-:W-:-:S02]  /*a310*/  DFMA R224, R232, -UR12, R224 ;  /* 0x8000000ce8e07c2b */ /* 0x000fc400080000e0 */
[----:B------:R-:W-:Y:S02]  /*a320*/  DFMA R240, R204, R240, UR20 ;  /* 0x00000014ccf07e2b */ /* 0x000fe400080000f0 */
[----:B------:R-:W-:Y:S02]  /*a330*/  DFMA R238, R188, R238, UR20 ;  /* 0x00000014bcee7e2b */ /* 0x000fe400080000ee */
[----:B------:R-:W-:Y:S02]  /*a340*/  DFMA R232, R168, -UR10, R96 ;  /* 0x8000000aa8e87c2b */ /* 0x000fe40008000060 */
[----:B------:R-:W-:Y:S02]  /*a350*/  DFMA R220, R220, -UR12, R234 ;  /* 0x8000000cdcdc7c2b */ /* 0x000fe400080000ea */
[----:B------:R-:W-:Y:S02]  /*a360*/  DFMA R240, R204, R240, UR22 ;  /* 0x00000016ccf07e2b */ /* 0x000fe400080000f0 */
[----:B------:R-:W-:-:S02]  /*a370*/  DFMA R238, R188, R238, UR22 ;  /* 0x00000016bcee7e2b */ /* 0x000fc400080000ee */
[----:B------:R-:W-:Y:S02]  /*a380*/  DADD R234, R104, -6.75539944105574400000e+15 ;  /* 0xc338000068ea7429 */ /* 0x000fe40000000000 */
[----:B------:R-:W-:Y:S02]  /*a390*/  DFMA R168, R168, -UR12, R232 ;  /* 0x8000000ca8a87c2b */ /* 0x000fe400080000e8 */
[----:B------:R-:W-:Y:S02]  /*a3a0*/  DFMA R240, R204, R240, UR24 ;  /* 0x00000018ccf07e2b */ /* 0x000fe400080000f0 */
[----:B------:R-:W-:Y:S02]  /*a3b0*/  DFMA R238, R188, R238, UR24 ;  /* 0x00000018bcee7e2b */ /* 0x000fe400080000ee */
[----:B------:R-:W-:Y:S02]  /*a3c0*/  DFMA R232, R234, -UR10, R98 ;  /* 0x8000000aeae87c2b */ /* 0x000fe40008000062 */
[----:B------:R-:W-:-:S02]  /*a3d0*/  DFMA R236, R224, UR14, R114 ;  /* 0x0000000ee0ec7c2b */ /* 0x000fc40008000072 */
[----:B------:R-:W-:Y:S02]  /*a3e0*/  DFMA R240, R204, R240, UR26 ;  /* 0x0000001accf07e2b */ /* 0x000fe400080000f0 */
[----:B------:R-:W-:Y:S02]  /*a3f0*/  DFMA R238, R188, R238, UR26 ;  /* 0x0000001abcee7e2b */ /* 0x000fe400080000ee */
[----:B------:R-:W-:Y:S02]  /*a400*/  DFMA R232, R234, -UR12, R232 ;  /* 0x8000000ceae87c2b */ /* 0x000fe400080000e8 */
[----:B------:R-:W-:Y:S02]  /*a410*/  DFMA R236, R224, R236, UR16 ;  /* 0x00000010e0ec7e2b */ /* 0x000fe400080000ec */
[----:B------:R-:W-:Y:S02]  /*a420*/  DFMA R240, R204, R240, UR28 ;  /* 0x0000001cccf07e2b */ /* 0x000fe400080000f0 */
[----:B------:R-:W-:-:S02]  /*a430*/  DFMA R238, R188, R238, UR28 ;  /* 0x0000001cbcee7e2b */ /* 0x000fc400080000ee */
[----:B------:R-:W-:Y:S02]  /*a440*/  DADD R212, R212, R228 ;  /* 0x00000000d4d47229 */ /* 0x000fe400000000e4 */
[----:B------:R-:W-:Y:S02]  /*a450*/  DFMA R236, R224, R236, UR18 ;  /* 0x00000012e0ec7e2b */ /* 0x000fe400080000ec */
[----:B------:R-:W-:Y:S02]  /*a460*/  DFMA R240, R204, R240, UR30 ;  /* 0x0000001eccf07e2b */ /* 0x000fe400080000f0 */
[----:B------:R-:W-:Y:S02]  /*a470*/  DFMA R238, R188, R238, UR30 ;  /* 0x0000001ebcee7e2b */ /* 0x000fe400080000ee */
[----:B------:R-:W-:Y:S02]  /*a480*/  DADD R100, R212, R100 ;  /* 0x00000000d4647229 */ /* 0x000fe40000000064 */
[----:B------:R-:W-:-:S02]  /*a490*/  DFMA R236, R224, R236, UR20 ;  /* 0x00000014e0ec7e2b */ /* 0x000fc400080000ec */
[----:B------:R-:W-:Y:S02]  /*a4a0*/  DFMA R240, R204, R240, 1 ;  /* 0x3ff00000ccf0742b */ /* 0x000fe400000000f0 */
[----:B------:R-:W-:-:S04]  /*a4b0*/  DFMA R238, R188, R238, 1 ;  /* 0x3ff00000bcee742b */ /* 0x000fc800000000ee */
[----:B------:R-:W-:Y:S02]  /*a4c0*/  DFMA R236, R224, R236, UR22 ;  /* 0x00000016e0ec7e2b */ /* 0x000fe400080000ec */
[----:B------:R-:W-:Y:S02]  /*a4d0*/  DFMA R240, R204, R240, 1 ;  /* 0x3ff00000ccf0742b */ /* 0x000fe400000000f0 */
[----:B------:R-:W-:Y:S02]  /*a4e0*/  DFMA R238, R188, R238, 1 ;  /* 0x3ff00000bcee742b */ /* 0x000fe400000000ee */
[--C-:B------:R-:W-:Y:S02]  /*a4f0*/  DFMA R204, R220, UR14, R114.reuse ;  /* 0x0000000edccc7c2b */ /* 0x100fe40008000072 */
[--C-:B------:R-:W-:Y:S02]  /*a500*/  DFMA R188, R168, UR14, R114.reuse ;  /* 0x0000000ea8bc7c2b */ /* 0x100fe40008000072 */
[----:B------:R-:W-:-:S02]  /*a510*/  DFMA R114, R232, UR14, R114 ;  /* 0x0000000ee8727c2b */ /* 0x000fc40008000072 */
        /* <DEDUP_REMOVED lines=16> */
[----:B------:R-:W-:Y:S02]  /*a620*/  DFMA R236, R224, R236, 1 ;  /* 0x3ff00000e0ec742b */ /* 0x000fe400000000ec */
[----:B------:R-:W-:-:S02]  /*a630*/  DFMA R204, R220, R204, UR24 ;  /* 0x00000018dccc7e2b */ /* 0x000fc400080000cc */
[----:B------:R-:W-:Y:S02]  /*a640*/  DFMA R188, R168, R188, UR24 ;  /* 0x00000018a8bc7e2b */ /* 0x000fe400080000bc */
[----:B------:R-:W-:Y:S02]  /*a650*/  DFMA R114, R232, R114, UR24 ;  /* 0x00000018e8727e2b */ /* 0x000fe40008000072 */
[----:B------:R-:W-:Y:S02]  /*a660*/  DFMA R236, R224, R236, 1 ;  /* 0x3ff00000e0ec742b */ /* 0x000fe400000000ec */
        /* <DEDUP_REMOVED lines=31> */
.L_x_5848:
[----:B------:R-:W-:Y:S05]  /*a860*/  BSYNC B0 ;  /* 0x0000000000007941 */ /* 0x000fea0003800000 */
.L_x_5847:
[----:B------:R-:W-:Y:S01]  /*a870*/  BSSY B0, `(.L_x_5849) ;  /* 0x0000012000007945 */ /* 0x000fe20003800000 */
[----:B------:R-:W-:Y:S01]  /*a880*/  DADD R100, R100, R168 ;  /* 0x0000000064647229 */ /* 0x000fe200000000a8 */
[----:B------:R-:W-:Y:S02]  /*a890*/  IMAD R155, R216, 0x100000, R157 ;  /* 0x00100000d89b7824 */ /* 0x000fe400078e029d */
[----:B------:R-:W-:Y:S01]  /*a8a0*/  IMAD.MOV.U32 R154, RZ, RZ, R156 ;  /* 0x000000ffff9a7224 */ /* 0x000fe200078e009c */
[----:B------:R-:W-:Y:S07]  /*a8b0*/  @!P2 BRA `(.L_x_5850) ;  /* 0x000000000034a947 */ /* 0x000fee0003800000 */
        /* <DEDUP_REMOVED lines=13> */
.L_x_5850:
[----:B------:R-:W-:Y:S05]  /*a990*/  BSYNC B0 ;  /* 0x0000000000007941 */ /* 0x000fea0003800000 */
.L_x_5849:
[----:B------:R-:W-:Y:S01]  /*a9a0*/  FSETP.GEU.FTZ.AND P0, PT, |R85|, 4.1917929649353027344, PT ;  /* 0x4086232b5500780b */ /* 0x000fe20003f1e200 */
[----:B------:R-:W-:Y:S01]  /*a9b0*/  BSSY B0, `(.L_x_5851) ;  /* 0x0000012000007945 */ /* 0x000fe20003800000 */
[----:B------:R-:W-:Y:S01]  /*a9c0*/  DADD R100, R100, R154 ;  /* 0x0000000064647229 */ /* 0x000fe2000000009a */
[----:B------:R-:W-:Y:S01]  /*a9d0*/  FSETP.GEU.FTZ.AND P2, PT, |R87|, 4.1917929649353027344, PT ;  /* 0x4086232b5700780b */ /* 0x000fe20003f5e200 */
[----:B------:R-:W-:Y:S02]  /*a9e0*/  IMAD R155, R184, 0x100000, R201 ;  /* 0x00100000b89b7824 */ /* 0x000fe400078e02c9 */
[----:B------:R-:W-:-:S07]  /*a9f0*/  IMAD.MOV.U32 R154, RZ, RZ, R200 ;  /* 0x000000ffff9a7224 */ /* 0x000fce00078e00c8 */
        /* <DEDUP_REMOVED lines=13> */
.L_x_5852:
[----:B------:R-:W-:Y:S05]  /*aad0*/  BSYNC B0 ;  /* 0x0000000000007941 */ /* 0x000fea0003800000 */
.L_x_5851:
        /* <DEDUP_REMOVED lines=17> */
.L_x_5854:
[----:B------:R-:W-:Y:S05]  /*abf0*/  BSYNC B0 ;  /* 0x0000000000007941 */ /* 0x000fea0003800000 */
.L_x_5853:
        /* <DEDUP_REMOVED lines=19> */
.L_x_5856:
[----:B------:R-:W-:Y:S05]  /*ad30*/  BSYNC B0 ;  /* 0x0000000000007941 */ /* 0x000fea0003800000 */
.L_x_5855:
        /* <DEDUP_REMOVED lines=17> */
.L_x_5858:
[----:B------:R-:W-:Y:S05]  /*ae50*/  BSYNC B0 ;  /* 0x0000000000007941 */ /* 0x000fea0003800000 */
.L_x_5857:
        /* <DEDUP_REMOVED lines=19> */
.L_x_5860:
[----:B------:R-:W-:Y:S05]  /*af90*/  BSYNC B0 ;  /* 0x0000000000007941 */ /* 0x000fea0003800000 */
.L_x_5859:
        /* <DEDUP_REMOVED lines=17> */
.L_x_5862:
[----:B------:R-:W-:Y:S05]  /*b0b0*/  BSYNC B0 ;  /* 0x0000000000007941 */ /* 0x000fea0003800000 */
.L_x_5861:
        /* <DEDUP_REMOVED lines=19> */
.L_x_5864:
[----:B------:R-:W-:Y:S05]  /*b1f0*/  BSYNC B0 ;  /* 0x0000000000007941 */ /* 0x000fea0003800000 */
.L_x_5863:
        /* <DEDUP_REMOVED lines=17> */
.L_x_5866:
[----:B------:R-:W-:Y:S05]  /*b310*/  BSYNC B0 ;  /* 0x0000000000007941 */ /* 0x000fea0003800000 */
.L_x_5865:
[----:B------:R-:W-:Y:S01]  /*b320*/  DADD R100, R100, R156 ;  /* 0x0000000064647229 */ /* 0x000fe2000000009c */
[----:B------:R-:W0:Y:S06]  /*b330*/  LDC R55, c[0x0][0x4] ;  /* 0x00000100ff377b82 */ /* 0x000e2c0000000800 */
        /* <DEDUP_REMOVED lines=19> */
[----:B------:R-:W-:Y:S01]  /*b470*/  IMAD.MOV.U32 R101, RZ, RZ, R105 ;  /* 0x000000ffff657224 */ /* 0x000fe200078e0069 */
[----:B------:R-:W-:Y:S01]  /*b480*/  BSSY B0, `(.L_x_5867) ;  /* 0x0000052000007945 */ /* 0x000fe20003800000 */
[----:B------:R-:W-:Y:S01]  /*b490*/  IMAD.MOV.U32 R100, RZ, RZ, R104 ;  /* 0x000000ffff647224 */ /* 0x000fe200078e0068 */
[----:B------:R-:W-:Y:S01]  /*b4a0*/  ISETP.GE.AND P0, PT, R2, R3, PT ;  /* 0x000000030200720c */ /* 0x000fe20003f06270 */
[----:B------:R-:W-:Y:S01]  /*b4b0*/  IMAD.MOV.U32 R55, RZ, RZ, R101 ;  /* 0x000000ffff377224 */ /* 0x000fe200078e0065 */
[----:B------:R-:W-:Y:S01]  /*b4c0*/  ISETP.GT.AND P1, PT, R101, 0xfffff, PT ;  /* 0x000fffff6500780c */ /* 0x000fe20003f24270 */
[----:B------:R-:W-:Y:S02]  /*b4d0*/  IMAD.MOV.U32 R57, RZ, RZ, R100 ;  /* 0x000000ffff397224 */ /* 0x000fe400078e0064 */
[----:B------:R-:W-:-:S10]  /*b4e0*/  IMAD.MOV.U32 R154, RZ, RZ, -0x3ff ;  /* 0xfffffc01ff9a7424 */ /* 0x000fd400078e00ff */
[----:B------:R-:W-:Y:S01]  /*b4f0*/  @!P1 DMUL R100, R100, 1.80143985094819840000e+16 ;  /* 0x4350000064649828 */ /* 0x000fe20000000000 */
[----:B------:R-:W-:-:S09]  /*b500*/  @!P1 IMAD.MOV.U32 R154, RZ, RZ, -0x435 ;  /* 0xfffffbcbff9a9424 */ /* 0x000fd200078e00ff */
[----:B------:R-:W-:Y:S02]  /*b510*/  @!P1 IMAD.MOV.U32 R55, RZ, RZ, R101 ;  /* 0x000000ffff379224 */ /* 0x000fe400078e0065 */
[----:B------:R-:W-:Y:S02]  /*b520*/  @!P1 IMAD.MOV.U32 R57, RZ, RZ, R100 ;  /* 0x000000ffff399224 */ /* 0x000fe400078e0064 */
[----:B------:R-:W-:-:S05]  /*b530*/  VIADD R104, R55, 0xffffffff ;  /* 0xffffffff37687836 */ /* 0x000fca0000000000 */
[----:B------:R-:W-:-:S13]  /*b540*/  ISETP.GE.U32.AND P2, PT, R104, 0x7fefffff, PT ;  /* 0x7fefffff6800780c */ /* 0x000fda0003f46070 */
[----:B------:R-:W-:Y:S01]  /*b550*/  @P2 IMAD.MOV.U32 R104, RZ, RZ, 0x0 ;  /* 0x00000000ff682424 */ /* 0x000fe200078e00ff */
[----:B------:R-:W-:Y:S01]  /*b560*/  @P2 FSETP.NEU.FTZ.AND P3, PT, R101, RZ, PT ;  /* 0x000000ff6500220b */ /* 0x000fe20003f7d000 */
[----:B------:R-:W-:-:S06]  /*b570*/  @P2 IMAD.MOV.U32 R105, RZ, RZ, 0x7ff00000 ;  /* 0x7ff00000ff692424 */ /* 0x000fcc00078e00ff */
[----:B------:R-:W-:-:S10]  /*b580*/  @P2 DFMA R104, R100, R104, +INF ;  /* 0x7ff000006468242b */ /* 0x000fd40000000068 */
[----:B------:R-:W-:Y:S02]  /*b590*/  @P2 FSEL R104, R104, RZ, P3 ;  /* 0x000000ff68682208 */ /* 0x000fe40001800000 */
[----:B------:R-:W-:Y:S01]  /*b5a0*/  @P2 FSEL R105, R105, -QNAN , P3 ;  /* 0xfff0000069692808 */ /* 0x000fe20001800000 */
[----:B------:R-:W-:Y:S06]  /*b5b0*/  @P2 BRA `(.L_x_5868) ;  /* 0x0000000000f82947 */ /* 0x000fec0003800000 */
[C---:B------:R-:W-:Y:S01]  /*b5c0*/  LOP3.LUT R100, R55.reuse, 0x800fffff, RZ, 0xc0, !PT ;  /* 0x800fffff37647812 */ /* 0x040fe200078ec0ff */
[----:B------:R-:W-:Y:S01]  /*b5d0*/  IMAD.MOV.U32 R104, RZ, RZ, R57 ;  /* 0x000000ffff687224 */ /* 0x000fe200078e0039 */
[----:B------:R-:W-:Y:S01]  /*b5e0*/  UMOV UR10, 0x3ae80f1e ;  /* 0x3ae80f1e000a7882 */ /* 0x000fe20000000000 */
[----:B------:R-:W-:Y:S01]  /*b5f0*/  IMAD.MOV.U32 R168, RZ, RZ, RZ ;  /* 0x000000ffffa87224 */ /* 0x000fe200078e00ff */
[----:B------:R-:W-:Y:S01]  /*b600*/  LOP3.LUT R105, R100, 0x3ff00000, RZ, 0xfc, !PT ;  /* 0x3ff0000064697812 */ /* 0x000fe200078efcff */
[----:B------:R-:W-:Y:S01]  /*b610*/  UMOV UR11, 0x3eb1380b ;  /* 0x3eb1380b000b7882 */ /* 0x000fe20000000000 */
[----:B------:R-:W-:Y:S01]  /*b620*/  LEA.HI R55, R55, R154, RZ, 0xc ;  /* 0x0000009a37377211 */ /* 0x000fe200078f60ff */
[----:B------:R-:W-:Y:S01]  /*b630*/  UMOV UR12, 0x80000000 ;  /* 0x80000000000c7882 */ /* 0x000fe20000000000 */
[----:B------:R-:W-:Y:S01]  /*b640*/  ISETP.GE.AND P1, PT, R105, 0x3ff6a09f, PT ;  /* 0x3ff6a09f6900780c */ /* 0x000fe20003f26270 */
[----:B------:R-:W-:-:S12]  /*b650*/  UMOV UR13, 0x43300000 ;  /* 0x43300000000d7882 */ /* 0x000fd80000000000 */
[----:B------:R-:W-:Y:S02]  /*b660*/  @P1 VIADD R57, R105, 0xfff00000 ;  /* 0xfff0000069391836 */ /* 0x000fe40000000000 */
[----:B------:R-:W-:Y:S02]  /*b670*/  @P1 VIADD R55, R55, 0x1 ;  /* 0x0000000137371836 */ /* 0x000fe40000000000 */
[----:B------:R-:W-:-:S06]  /*b680*/  @P1 IMAD.MOV.U32 R105, RZ, RZ, R57 ;  /* 0x000000ffff691224 */ /* 0x000fcc00078e0039 */
[C---:B------:R-:W-:Y:S02]  /*b690*/  DADD R114, R104.reuse, 1 ;  /* 0x3ff0000068727429 */ /* 0x040fe40000000000 */
[----:B------:R-:W-:-:S04]  /*b6a0*/  DADD R104, R104, -1 ;  /* 0xbff0000068687429 */ /* 0x000fc80000000000 */
[----:B------:R-:W0:Y:S02]  /*b6b0*/  MUFU.RCP64H R169, R115 ;  /* 0x0000007300a97308 */ /* 0x000e240000001800 */
[----:B0-----:R-:W-:-:S08]  /*b6c0*/  DFMA R100, -R114, R168, 1 ;  /* 0x3ff000007264742b */ /* 0x001fd000000001a8 */
[----:B------:R-:W-:-:S08]  /*b6d0*/  DFMA R100, R100, R100, R100 ;  /* 0x000000646464722b */ /* 0x000fd00000000064 */
[----:B------:R-:W-:Y:S01]  /*b6e0*/  DFMA R168, R168, R100, R168 ;  /* 0x00000064a8a8722b */ /* 0x000fe200000000a8 */
[----:B------:R-:W-:Y:S02]  /*b6f0*/  IMAD.MOV.U32 R100, RZ, RZ, -0x748574fc ;  /* 0x8b7a8b04ff647424 */ /* 0x000fe400078e00ff */
[----:B------:R-:W-:-:S05]  /*b700*/  IMAD.MOV.U32 R101, RZ, RZ, 0x3ed0ee25 ;  /* 0x3ed0ee25ff657424 */ /* 0x000fca00078e00ff */
[----:B------:R-:W-:-:S08]  /*b710*/  DMUL R164, R168, R104 ;  /* 0x00000068a8a47228 */ /* 0x000fd00000000000 */
[----:B------:R-:W-:-:S08]  /*b720*/  DFMA R164, R168, R104, R164 ;  /* 0x00000068a8a4722b */ /* 0x000fd000000000a4 */
[----:B------:R-:W-:Y:S02]  /*b730*/  DMUL R160, R164, R164 ;  /* 0x000000a4a4a07228 */ /* 0x000fe40000000000 */
[----:B------:R-:W-:-:S06]  /*b740*/  DADD R154, R104, -R164 ;  /* 0x00000000689a7229 */ /* 0x000fcc00000008a4 */
[----:B------:R-:W-:Y:S01]  /*b750*/  DFMA R100, R160, UR10, R100 ;  /* 0x0000000aa0647c2b */ /* 0x000fe20008000064 */
[----:B------:R-:W-:Y:S01]  /*b760*/  UMOV UR10, 0x9f02676f ;  /* 0x9f02676f000a7882 */ /* 0x000fe20000000000 */
[----:B------:R-:W-:Y:S01]  /*b770*/  UMOV UR11, 0x3ef3b266 ;  /* 0x3ef3b266000b7882 */ /* 0x000fe20000000000 */
[----:B------:R-:W-:-:S05]  /*b780*/  DADD R154, R154, R154 ;  /* 0x000000009a9a7229 */ /* 0x000fca000000009a */
[----:B------:R-:W-:Y:S01]  /*b790*/  DFMA R156, R160, R100, UR10 ;  /* 0x0000000aa09c7e2b */ /* 0x000fe20008000064 */
[----:B------:R-:W-:Y:S01]  /*b7a0*/  UMOV UR10, 0xa9ab0956 ;  /* 0xa9ab0956000a7882 */ /* 0x000fe20000000000 */
[----:B------:R-:W-:Y:S01]  /*b7b0*/  UMOV UR11, 0x3f1745cb ;  /* 0x3f1745cb000b7882 */ /* 0x000fe20000000000 */
[----:B------:R-:W-:Y:S01]  /*b7c0*/  LOP3.LUT R100, R55, 0x80000000, RZ, 0x3c, !PT ;  /* 0x8000000037647812 */ /* 0x000fe200078e3cff */
[----:B------:R-:W-:Y:S01]  /*b7d0*/  IMAD.MOV.U32 R101, RZ, RZ, 0x43300000 ;  /* 0x43300000ff657424 */ /* 0x000fe200078e00ff */
[----:B------:R-:W-:-:S03]  /*b7e0*/  DFMA R154, R104, -R164, R154 ;  /* 0x800000a4689a722b */ /* 0x000fc6000000009a */
[----:B------:R-:W-:Y:S01]  /*b7f0*/  DFMA R156, R160, R156, UR10 ;  /* 0x0000000aa09c7e2b */ /* 0x000fe2000800009c */
[----:B------:R-:W-:Y:S01]  /*b800*/  UMOV UR10, 0x2d1b5154 ;  /* 0x2d1b5154000a7882 */ /* 0x000fe20000000000 */
[----:B------:R-:W-:Y:S01]  /*b810*/  UMOV UR11, 0x3f3c71c7 ;  /* 0x3f3c71c7000b7882 */ /* 0x000fe20000000000 */
[----:B------:R-:W-:Y:S01]  /*b820*/  DADD R100, R100, -UR12 ;  /* 0x8000000c64647e29 */ /* 0x000fe20008000000 */
[----:B------:R-:W-:Y:S01]  /*b830*/  UMOV UR12, 0xfefa39ef ;  /* 0xfefa39ef000c7882 */ /* 0x000fe20000000000 */
[----:B------:R-:W-:Y:S01]  /*b840*/  UMOV UR13, 0x3fe62e42 ;  /* 0x3fe62e42000d7882 */ /* 0x000fe20000000000 */
[----:B------:R-:W-:Y:S02]  /*b850*/  DMUL R154, R168, R154 ;  /* 0x0000009aa89a7228 */ /* 0x000fe40000000000 */
[----:B------:R-:W-:Y:S01]  /*b860*/  DFMA R156, R160, R156, UR10 ;  /* 0x0000000aa09c7e2b */ /* 0x000fe2000800009c */
[----:B------:R-:W-:Y:S01]  /*b870*/  UMOV UR10, 0x923be72d ;  /* 0x923be72d000a7882 */ /* 0x000fe20000000000 */
[----:B------:R-:W-:Y:S01]  /*b880*/  UMOV UR11, 0x3f624924 ;  /* 0x3f624924000b7882 */ /* 0x000fe20000000000 */
[----:B------:R-:W-:-:S05]  /*b890*/  DFMA R104, R100, UR12, R164 ;  /* 0x0000000c64687c2b */ /* 0x000fca00080000a4 */
[----:B------:R-:W-:Y:S01]  /*b8a0*/  DFMA R156, R160, R156, UR10 ;  /* 0x0000000aa09c7e2b */ /* 0x000fe2000800009c */
[----:B------:R-:W-:Y:S01]  /*b8b0*/  UMOV UR10, 0x9999a3c4 ;  /* 0x9999a3c4000a7882 */ /* 0x000fe20000000000 */
[----:B------:R-:W-:Y:S01]  /*b8c0*/  UMOV UR11, 0x3f899999 ;  /* 0x3f899999000b7882 */ /* 0x000fe20000000000 */
[----:B------:R-:W-:-:S05]  /*b8d0*/  DFMA R114, -R100, UR12, R104 ;  /* 0x0000000c64727c2b */ /* 0x000fca0008000168 */
[----:B------:R-:W-:Y:S01]  /*b8e0*/  DFMA R156, R160, R156, UR10 ;  /* 0x0000000aa09c7e2b */ /* 0x000fe2000800009c */
[----:B------:R-:W-:Y:S01]  /*b8f0*/  UMOV UR10, 0x55555554 ;  /* 0x55555554000a7882 */ /* 0x000fe20000000000 */
[----:B------:R-:W-:Y:S01]  /*b900*/  UMOV UR11, 0x3fb55555 ;  /* 0x3fb55555000b7882 */ /* 0x000fe20000000000 */
[----:B------:R-:W-:-:S05]  /*b910*/  DADD R114, -R164, R114 ;  /* 0x00000000a4727229 */ /* 0x000fca0000000172 */
[----:B------:R-:W-:Y:S01]  /*b920*/  DFMA R156, R160, R156, UR10 ;  /* 0x0000000aa09c7e2b */ /* 0x000fe2000800009c */
[----:B------:R-:W-:Y:S01]  /*b930*/  UMOV UR10, 0x3b39803f ;  /* 0x3b39803f000a7882 */ /* 0x000fe20000000000 */
[----:B------:R-:W-:-:S06]  /*b940*/  UMOV UR11, 0x3c7abc9e ;  /* 0x3c7abc9e000b7882 */ /* 0x000fcc0000000000 */
[----:B------:R-:W-:-:S08]  /*b950*/  DMUL R156, R160, R156 ;  /* 0x0000009ca09c7228 */ /* 0x000fd00000000000 */
[----:B------:R-:W-:-:S08]  /*b960*/  DFMA R154, R164, R156, R154 ;  /* 0x0000009ca49a722b */ /* 0x000fd0000000009a */
[----:B------:R-:W-:-:S08]  /*b970*/  DADD R114, R154, -R114 ;  /* 0x000000009a727229 */ /* 0x000fd00000000872 */
[----:B------:R-:W-:-:S08]  /*b980*/  DFMA R114, R100, UR10, R114 ;  /* 0x0000000a64727c2b */ /* 0x000fd00008000072 */
[----:B------:R-:W-:-:S11]  /*b990*/  DADD R104, R104, R114 ;  /* 0x0000000068687229 */ /* 0x000fd60000000072 */
.L_x_5868:
[----:B------:R-:W-:Y:S05]  /*b9a0*/  BSYNC B0 ;  /* 0x0000000000007941 */ /* 0x000fea0003800000 */
.L_x_5867:
[----:B------:R-:W-:Y:S05]  /*b9b0*/  @P0 EXIT ;  /* 0x000000000000094d */ /* 0x000fea0003800000 */
[----:B------:R-:W0:Y:S01]  /*b9c0*/  LDC R55, c[0x0][0x4] ;  /* 0x00000100ff377b82 */ /* 0x000e220000000800 */
[----:B------:R-:W-:Y:S01]  /*b9d0*/  ULDC.64 UR10, c[0x0][0x210] ;  /* 0x00008400000a7ab9 */ /* 0x000fe20000000a00 */
[----:B------:R-:W-:Y:S01]  /*b9e0*/  DADD R102, R102, -R104 ;  /* 0x0000000066667229 */ /* 0x000fe20000000868 */
[----:B0-----:R-:W-:-:S04]  /*b9f0*/  IMAD R55, R55, UR6, R0 ;  /* 0x0000000637377c24 */ /* 0x001fc8000f8e0200 */
[----:B------:R-:W-:-:S05]  /*ba00*/  IMAD R55, R55, UR9, R2 ;  /* 0x0000000937377c24 */ /* 0x000fca000f8e0202 */
[----:B------:R-:W-:Y:S02]  /*ba10*/  SHF.R.S32.HI R0, RZ, 0x1f, R55 ;  /* 0x0000001fff007819 */ /* 0x000fe40000011437 */
[----:B------:R-:W-:-:S04]  /*ba20*/  LEA R100, P0, R55, UR10, 0x3 ;  /* 0x0000000a37647c11 */ /* 0x000fc8000f8018ff */
[----:B------:R-:W-:Y:S02]  /*ba30*/  LEA.HI.X R101, R55, UR11, R0, 0x3, P0 ;  /* 0x0000000b37657c11 */ /* 0x000fe400080f1c00 */
[----:B------:R-:W-:-:S03]  /*ba40*/  ISETP.GE.AND P0, PT, R4, R3, PT ;  /* 0x000000030400720c */ /* 0x000fc60003f06270 */
[----:B------:R0:W-:Y:S10]  /*ba50*/  STG.E.64 desc[UR4][R100.64], R102 ;  /* 0x0000006664007986 */ /* 0x0001f4000c101b04 */
[----:B------:R-:W-:Y:S05]  /*ba60*/  @P0 EXIT ;  /* 0x000000000000094d */ /* 0x000fea0003800000 */
[----:B------:R-:W-:Y:S01]  /*ba70*/  ISETP.GE.AND P0, PT, R6, R3, PT ;  /* 0x000000030600720c */ /* 0x000fe20003f06270 */
[----:B------:R-:W-:-:S07]  /*ba80*/  DADD R106, R106, -R104 ;  /* 0x000000006a6a7229 */ /* 0x000fce0000000868 */
[----:B------:R1:W-:Y:S05]  /*ba90*/  STG.E.64 desc[UR4][R100.64+0x100], R106 ;  /* 0x0001006a64007986 */ /* 0x0003ea000c101b04 */
        /* <DEDUP_REMOVED lines=9> */
[----:B------:R-:W4:Y:S01]  /*bb30*/  S2R R0, SR_TID.X ;  /* 0x0000000000007919 */ /* 0x000f220000002100 */
[----:B------:R-:W-:-:S07]  /*bb40*/  DADD R112, R112, -R104 ;  /* 0x0000000070707229 */ /* 0x000fce0000000868 */
[----:B------:R0:W-:Y:S01]  /*bb50*/  STG.E.64 desc[UR4][R100.64+0x400], R112 ;  /* 0x0004007064007986 */ /* 0x0001e2000c101b04 */
[----:B----4-:R-:W-:-:S05]  /*bb60*/  VIADD R2, R0, 0xa0 ;  /* 0x000000a000027836 */ /* 0x010fca0000000000 */
[----:B------:R-:W-:-:S13]  /*bb70*/  ISETP.GE.AND P0, PT, R2, R3, PT ;  /* 0x000000030200720c */ /* 0x000fda0003f06270 */
[----:B0-----:R-:W-:Y:S05]  /*bb80*/  @P0 EXIT ;  /* 0x000000000000094d */ /* 0x001fea0003800000 */
[----:B------:R-:W-:Y:S01]  /*bb90*/  VIADD R2, R0, 0xc0 ;  /* 0x000000c000027836 */ /* 0x000fe20000000000 */
[----:B------:R-:W-:-:S04]  /*bba0*/  DADD R116, R116, -R104 ;  /* 0x0000000074747229 */ /* 0x000fc80000000868 */
[----:B------:R-:W-:-:S03]  /*bbb0*/  ISETP.GE.AND P0, PT, R2, R3, PT ;  /* 0x000000030200720c */ /* 0x000fc60003f06270 */
[----:B------:R0:W-:Y:S10]  /*bbc0*/  STG.E.64 desc[UR4][R100.64+0x500], R116 ;  /* 0x0005007464007986 */ /* 0x0001f4000c101b04 */
[----:B------:R-:W-:Y:S05]  /*bbd0*/  @P0 EXIT ;  /* 0x000000000000094d */ /* 0x000fea0003800000 */
        /* <DEDUP_REMOVED lines=234> */
[----:B------:R-:W-:-:S07]  /*ca80*/  DADD R98, R98, -R104 ;  /* 0x0000000062627229 */ /* 0x000fce0000000868 */
[----:B------:R-:W-:Y:S01]  /*ca90*/  STG.E.64 desc[UR4][R100.64+0x3f00], R98 ;  /* 0x003f006264007986 */ /* 0x000fe2000c101b04 */
[----:B------:R-:W-:Y:S05]  /*caa0*/  EXIT ;  /* 0x000000000000794d */ /* 0x000fea0003800000 */
.L_x_5869:
        /* <DEDUP_REMOVED lines=13> */
.L_x_12016:


//--------------------- .text._ZN43_GLOBAL__N__9ae7fba5_10_SoftMax_cu_9f978f6320softmax_warp_forwardIdddLi10ELb1ELb0EEEvPT0_PKT_iiiPKbib --------------------------
	.section	.text._ZN43_GLOBAL__N__9ae7fba5_10_SoftMax_cu_9f978f6320softmax_warp_forwardIdddLi10ELb1ELb0EEEvPT0_PKT_iiiPKbib,"ax",@progbits
	.align	128
.text._ZN43_GLOBAL__N__9ae7fba5_10_SoftMax_cu_9f978f6320softmax_warp_forwardIdddLi10ELb1ELb0EEEvPT0_PKT_iiiPKbib:
        .type           _ZN43_GLOBAL__N__9ae7fba5_10_SoftMax_cu_9f978f6320softmax_warp_forwardIdddLi10ELb1ELb0EEEvPT0_PKT_iiiPKbib,@function
        .size           _ZN43_GLOBAL__N__9ae7fba5_10_SoftMax_cu_9f978f6320softmax_warp_forwardIdddLi10ELb1ELb0EEEvPT0_PKT_iiiPKbib,(.L_x_12017 - _ZN43_GLOBAL__N__9ae7fba5_10_SoftMax_cu_9f978f6320softmax_warp_forwardIdddLi10ELb1ELb0EEEvPT0_PKT_iiiPKbib)
        .other          _ZN43_GLOBAL__N__9ae7fba5_10_SoftMax_cu_9f978f6320softmax_warp_forwardIdddLi10ELb1ELb0EEEvPT0_PKT_iiiPKbib,@"STO_CUDA_ENTRY STV_DEFAULT"
_ZN43_GLOBAL__N__9ae7fba5_10_SoftMax_cu_9f978f6320softmax_warp_forwardIdddLi10ELb1ELb0EEEvPT0_PKT_iiiPKbib:
        /* <DEDUP_REMOVED lines=13> */
[----:B0-----:R-:W-:-:S05]  /*00d0*/  IMAD R5, R5, UR6, R0 ;  /* 0x0000000605057c24 */ /* 0x001fca000f8e0200 */
[C---:B------:R-:W-:Y:S01]  /*00e0*/  IADD3 R4, -R5.reuse, UR8, RZ ;  /* 0x0000000805047c10 */ /* 0x040fe2000fffe1ff */
[----:B-1----:R-:W-:-:S03]  /*00f0*/  IMAD R5, R5, UR9, R2 ;  /* 0x0000000905057c24 */ /* 0x002fc6000f8e0202 */
[----:B------:R-:W-:Y:S01]  /*0100*/  ISETP.GT.AND P0, PT, R4, RZ, PT ;  /* 0x000000ff0400720c */ /* 0x000fe20003f04270 */
[----:B------:R-:W-:-:S03]  /*0110*/  VIADD R4, R2, 0x20 ;  /* 0x0000002002047836 */ /* 0x000fc60000000000 */
        /* <DEDUP_REMOVED lines=136> */
[----:B--2---:R-:W-:-:S04]  /*09a0*/  DSETP.GT.AND P0, PT, R30, R32, PT ;  /* 0x000000201e00722a */ /* 0x004fc80003f04000 */
[----:B------:R-:W-:Y:S02]  /*09b0*/  ISETP.GE.AND P1, PT, R21, R29, PT ;  /* 0x0000001d1500720c */ /* 0x000fe40003f26270 */
        /* <DEDUP_REMOVED lines=138> */
[C---:B------:R-:W-:Y:S02]  /*1260*/  DADD R30, -R106.reuse, R30 ;  /* 0x000000006a1e7229 */ /* 0x040fe4000000011e */
[----:B------:R-:W-:-:S06]  /*1270*/  DADD R32, -R106, R32 ;  /* 0x000000006a207229 */ /* 0x000fcc0000000120 */
[-C--:B------:R-:W-:Y:S02]  /*1280*/  DFMA R52, R30, R112.reuse, 6.75539944105574400000e+15 ;  /* 0x433800001e34742b */ /* 0x080fe40000000070 */
[----:B------:R-:W-:-:S06]  /*1290*/  DFMA R50, R32, R112, 6.75539944105574400000e+15 ;  /* 0x433800002032742b */ /* 0x000fcc0000000070 */
[----:B------:R-:W-:Y:S01]  /*12a0*/  DADD R34, R52, -6.75539944105574400000e+15 ;  /* 0xc338000034227429 */ /* 0x000fe20000000000 */
[----:B------:R-:W-:Y:S01]  /*12b0*/  UMOV UR10, 0xfefa39ef ;  /* 0xfefa39ef000a7882 */ /* 0x000fe20000000000 */
[----:B------:R-:W-:Y:S01]  /*12c0*/  UMOV UR11, 0x3fe62e42 ;  /* 0x3fe62e42000b7882 */ /* 0x000fe20000000000 */
[----:B------:R-:W-:-:S05]  /*12d0*/  DADD R44, R50, -6.75539944105574400000e+15 ;  /* 0xc3380000322c7429 */ /* 0x000fca0000000000 */
[----:B------:R-:W-:Y:S01]  /*12e0*/  DFMA R56, R34, -UR10, R30 ;  /* 0x8000000a22387c2b */ /* 0x000fe2000800001e */
[----:B------:R-:W-:Y:S01]  /*12f0*/  UMOV UR12, 0x3b39803f ;  /* 0x3b39803f000c7882 */ /* 0x000fe20000000000 */
[----:B------:R-:W-:Y:S01]  /*1300*/  UMOV UR13, 0x3c7abc9e ;  /* 0x3c7abc9e000d7882 */ /* 0x000fe20000000000 */
[----:B------:R-:W-:-:S05]  /*1310*/  DFMA R54, R44, -UR10, R32 ;  /* 0x8000000a2c367c2b */ /* 0x000fca0008000020 */
[----:B------:R-:W-:Y:S01]  /*1320*/  DFMA R56, R34, -UR12, R56 ;  /* 0x8000000c22387c2b */ /* 0x000fe20008000038 */
[----:B------:R-:W-:Y:S02]  /*1330*/  IMAD.MOV.U32 R34, RZ, RZ, -0x35dec16 ;  /* 0xfca213eaff227424 */ /* 0x000fe400078e00ff */
[----:B------:R-:W-:Y:S01]  /*1340*/  IMAD.MOV.U32 R35, RZ, RZ, 0x3e928af3 ;  /* 0x3e928af3ff237424 */ /* 0x000fe200078e00ff */
[----:B------:R-:W-:Y:S01]  /*1350*/  UMOV UR14, 0x69ce2bdf ;  /* 0x69ce2bdf000e7882 */ /* 0x000fe20000000000 */
[----:B------:R-:W-:Y:S01]  /*1360*/  UMOV UR15, 0x3e5ade15 ;  /* 0x3e5ade15000f7882 */ /* 0x000fe20000000000 */
[----:B------:R-:W-:-:S03]  /*1370*/  DFMA R54, R44, -UR12, R54 ;  /* 0x8000000c2c367c2b */ /* 0x000fc60008000036 */
[----:B------:R-:W-:Y:S01]  /*1380*/  DFMA R48, R56, UR14, R34 ;  /* 0x0000000e38307c2b */ /* 0x000fe20008000022 */
[----:B------:R-:W-:Y:S01]  /*1390*/  UMOV UR16, 0x62401315 ;  /* 0x6240131500107882 */ /* 0x000fe20000000000 */
[----:B------:R-:W-:-:S03]  /*13a0*/  UMOV UR17, 0x3ec71dee ;  /* 0x3ec71dee00117882 */ /* 0x000fc60000000000 */
[----:B------:R-:W-:-:S03]  /*13b0*/  DFMA R44, R54, UR14, R34 ;  /* 0x0000000e362c7c2b */ /* 0x000fc60008000022 */
[----:B------:R-:W-:Y:S01]  /*13c0*/  DFMA R48, R56, R48, UR16 ;  /* 0x0000001038307e2b */ /* 0x000fe20008000030 */
[----:B------:R-:W-:Y:S01]  /*13d0*/  UMOV UR18, 0x7c89eb71 ;  /* 0x7c89eb7100127882 */ /* 0x000fe20000000000 */
[----:B------:R-:W-:-:S03]  /*13e0*/  UMOV UR19, 0x3efa0199 ;  /* 0x3efa019900137882 */ /* 0x000fc60000000000 */
[----:B------:R-:W-:-:S03]  /*13f0*/  DFMA R44, R54, R44, UR16 ;  /* 0x00000010362c7e2b */ /* 0x000fc6000800002c */
        /* <DEDUP_REMOVED lines=25> */
[----:B------:R-:W-:-:S04]  /*1590*/  FSETP.GEU.FTZ.AND P0, PT, |R31|, 4.1917929649353027344, PT ;  /* 0x4086232b1f00780b */ /* 0x000fc80003f1e200 */
[----:B------:R-:W-:-:S03]  /*15a0*/  DFMA R44, R54, R44, UR30 ;  /* 0x0000001e362c7e2b */ /* 0x000fc6000800002c */
[----:B------:R-:W-:Y:S02]  /*15b0*/  DFMA R48, R56, R48, 1 ;  /* 0x3ff000003830742b */ /* 0x000fe40000000030 */
[----:B------:R-:W-:-:S03]  /*15c0*/  DADD R36, -R106, R36 ;  /* 0x000000006a247229 */ /* 0x000fc60000000124 */
[----:B------:R-:W-:-:S03]  /*15d0*/  DFMA R44, R54, R44, 1 ;  /* 0x3ff00000362c742b */ /* 0x000fc6000000002c */
[----:B------:R-:W-:Y:S01]  /*15e0*/  DFMA R48, R56, R48, 1 ;  /* 0x3ff000003830742b */ /* 0x000fe20000000030 */
[----:B------:R-:W-:Y:S01]  /*15f0*/  BSSY B0, `(.L_x_5870) ;  /* 0x0000014000007945 */ /* 0x000fe20003800000 */
[----:B------:R-:W-:-:S03]  /*1600*/  DADD R38, -R106, R38 ;  /* 0x000000006a267229 */ /* 0x000fc60000000126 */
[----:B------:R-:W-:Y:S02]  /*1610*/  DFMA R44, R54, R44, 1 ;  /* 0x3ff00000362c742b */ /* 0x000fe4000000002c */
[----:B------:R-:W-:-:S03]  /*1620*/  DFMA R54, R36, R112, 6.75539944105574400000e+15 ;  /* 0x433800002436742b */ /* 0x000fc60000000070 */
        /* <DEDUP_REMOVED lines=16> */
.L_x_5871:
[----:B------:R-:W-:Y:S05]  /*1730*/  BSYNC B0 ;  /* 0x0000000000007941 */ /* 0x000fea0003800000 */
.L_x_5870:
        /* <DEDUP_REMOVED lines=20> */
.L_x_5873:
[----:B------:R-:W-:Y:S05]  /*1880*/  BSYNC B0 ;  /* 0x0000000000007941 */ /* 0x000fea0003800000 */
.L_x_5872:
        /* <DEDUP_REMOVED lines=46> */
.L_x_5875:
[----:B------:R-:W-:Y:S05]  /*1b70*/  BSYNC B0 ;  /* 0x0000000000007941 */ /* 0x000fea0003800000 */
.L_x_5874:
        /* <DEDUP_REMOVED lines=21> */
.L_x_5877:
[----:B------:R-:W-:Y:S05]  /*1cd0*/  BSYNC B0 ;  /* 0x0000000000007941 */ /* 0x000fea0003800000 */
.L_x_5876:
        /* <DEDUP_REMOVED lines=46> */
.L_x_5879:
[----:B------:R-:W-:Y:S05]  /*1fc0*/  BSYNC B0 ;  /* 0x0000000000007941 */ /* 0x000fea0003800000 */
.L_x_5878:
        /* <DEDUP_REMOVED lines=19> */
.L_x_5881:
[----:B------:R-:W-:Y:S05]  /*2100*/  BSYNC B0 ;  /* 0x0000000000007941 */ /* 0x000fea0003800000 */
.L_x_5880:
        /* <DEDUP_REMOVED lines=33> */
.L_x_5883:
[----:B------:R-:W-:Y:S05]  /*2320*/  BSYNC B0 ;  /* 0x0000000000007941 */ /* 0x000fea0003800000 */
.L_x_5882:
        /* <DEDUP_REMOVED lines=34> */
.L_x_5885:
[----:B------:R-:W-:Y:S05]  /*2550*/  BSYNC B0 ;  /* 0x0000000000007941 */ /* 0x000fea0003800000 */
.L_x_5884:
        /* <DEDUP_REMOVED lines=36> */
.L_x_5887:
[----:B------:R-:W-:Y:S05]  /*27a0*/  BSYNC B0 ;  /* 0x0000000000007941 */ /* 0x000fea0003800000 */
.L_x_5886:
        /* <DEDUP_REMOVED lines=35> */
.L_x_5889:
[----:B------:R-:W-:Y:S05]  /*29e0*/  BSYNC B0 ;  /* 0x0000000000007941 */ /* 0x000fea0003800000 */
.L_x_5888:
        /* <DEDUP_REMOVED lines=35> */
.L_x_5891:
[----:B------:R-:W-:Y:S05]  /*2c20*/  BSYNC B0 ;  /* 0x0000000000007941 */ /* 0x000fea0003800000 */
.L_x_5890:
        /* <DEDUP_REMOVED lines=35> */
.L_x_5893:
[----:B------:R-:W-:Y:S05]  /*2e60*/  BSYNC B0 ;  /* 0x0000000000007941 */ /* 0x000fea0003800000 */
.L_x_5892:
        /* <DEDUP_REMOVED lines=35> */
.L_x_5895:
[----:B------:R-:W-:Y:S05]  /*30a0*/  BSYNC B0 ;  /* 0x0000000000007941 */ /* 0x000fea0003800000 */
.L_x_5894:
        /* <DEDUP_REMOVED lines=35> */
.L_x_5897:
[----:B------:R-:W-:Y:S05]  /*32e0*/  BSYNC B0 ;  /* 0x0000000000007941 */ /* 0x000fea0003800000 */
.L_x_5896:
        /* <DEDUP_REMOVED lines=35> */
.L_x_5899:
[----:B------:R-:W-:Y:S05]  /*3520*/  BSYNC B0 ;  /* 0x0000000000007941 */ /* 0x000fea0003800000 */
.L_x_5898:
        /* <DEDUP_REMOVED lines=35> */
.L_x_5901:
[----:B------:R-:W-:Y:S05]  /*3760*/  BSYNC B0 ;  /* 0x0000000000007941 */ /* 0x000fea0003800000 */
.L_x_5900:
        /* <DEDUP_REMOVED lines=35> */
.L_x_5903:
[----:B------:R-:W-:Y:S05]  /*39a0*/  BSYNC B0 ;  /* 0x0000000000007941 */ /* 0x000fea0003800000 */
.L_x_5902:
        /* <DEDUP_REMOVED lines=35> */
.L_x_5905:
[----:B------:R-:W-:Y:S05]  /*3be0*/  BSYNC B0 ;  /* 0x0000000000007941 */ /* 0x000fea0003800000 */
.L_x_5904:
        /* <DEDUP_REMOVED lines=35> */
.L_x_5907:
[----:B------:R-:W-:Y:S05]  /*3e20*/  BSYNC B0 ;  /* 0x0000000000007941 */ /* 0x000fea0003800000 */
.L_x_5906:
        /* <DEDUP_REMOVED lines=35> */
.L_x_5909:
[----:B------:R-:W-:Y:S05]  /*4060*/  BSYNC B0 ;  /* 0x0000000000007941 */ /* 0x000fea0003800000 */
.L_x_5908:
        /* <DEDUP_REMOVED lines=35> */
.L_x_5911:
[----:B------:R-:W-:Y:S05]  /*42a0*/  BSYNC B0 ;  /* 0x0000000000007941 */ /* 0x000fea0003800000 */
.L_x_5910:
        /* <DEDUP_REMOVED lines=35> */
.L_x_5913:
[----:B------:R-:W-:Y:S05]  /*44e0*/  BSYNC B0 ;  /* 0x0000000000007941 */ /* 0x000fea0003800000 */
.L_x_5912:
        /* <DEDUP_REMOVED lines=35> */
.L_x_5915:
[----:B------:R-:W-:Y:S05]  /*4720*/  BSYNC B0 ;  /* 0x0000000000007941 */ /* 0x000fea0003800000 */
.L_x_5914:
        /* <DEDUP_REMOVED lines=35> */
.L_x_5917:
[----:B------:R-:W-:Y:S05]  /*4960*/  BSYNC B0 ;  /* 0x0000000000007941 */ /* 0x000fea0003800000 */
.L_x_5916:
        /* <DEDUP_REMOVED lines=35> */
.L_x_5919:
[----:B------:R-:W-:Y:S05]  /*4ba0*/  BSYNC B0 ;  /* 0x0000000000007941 */ /* 0x000fea0003800000 */
.L_x_5918:
        /* <DEDUP_REMOVED lines=35> */
.L_x_5921:
[----:B------:R-:W-:Y:S05]  /*4de0*/  BSYNC B0 ;  /* 0x0000000000007941 */ /* 0x000fea0003800000 */
.L_x_5920:
        /* <DEDUP_REMOVED lines=35> */
.L_x_5923:
[----:B------:R-:W-:Y:S05]  /*5020*/  BSYNC B0 ;  /* 0x0000000000007941 */ /* 0x000fea0003800000 */
.L_x_5922:
        /* <DEDUP_REMOVED lines=35> */
.L_x_5925:
[----:B------:R-:W-:Y:S05]  /*5260*/  BSYNC B0 ;  /* 0x0000000000007941 */ /* 0x000fea0003800000 */
.L_x_5924:
        /* <DEDUP_REMOVED lines=35> */
.L_x_5927:
[----:B------:R-:W-:Y:S05]  /*54a0*/  BSYNC B0 ;  /* 0x0000000000007941 */ /* 0x000fea0003800000 */
.L_x_5926:
[----:B------:R-:W-:Y:S01]  /*54b0*/  DADD R100, -R106, R116 ;  /* 0x000000006a647229 */ /* 0x000fe20000000174 */
[----:B------:R-:W-:Y:S01]  /*54c0*/  BSSY B0, `(.L_x_5928) ;  /* 0x0000047000007945 */ /* 0x000fe20003800000 */
[----:B------:R-:W-:Y:S02]  /*54d0*/  DADD R114, R114, R102 ;  /* 0x0000000072727229 */ /* 0x000fe40000000066 */
[C---:B------:R-:W-:Y:S02]  /*54e0*/  DADD R104, -R106.reuse, R104 ;  /* 0x000000006a687229 */ /* 0x040fe40000000168 */
[----:B------:R-:W-:Y:S02]  /*54f0*/  DADD R106, -R106, R118 ;  /* 0x000000006a6a7229 */ /* 0x000fe40000000176 */
[-C--:B------:R-:W-:Y:S02]  /*5500*/  DFMA R102, R100, R112.reuse, 6.75539944105574400000e+15 ;  /* 0x433800006466742b */ /* 0x080fe40000000070 */
[----:B------:R-:W-:Y:S01]  /*5510*/  DADD R114, R114, R110 ;  /* 0x0000000072727229 */ /* 0x000fe2000000006e */
[----:B------:R-:W-:Y:S01]  /*5520*/  FSETP.GEU.FTZ.AND P0, PT, |R101|, 4.1917929649353027344, PT ;  /* 0x4086232b6500780b */ /* 0x000fe20003f1e200 */
[----:B------:R-:W-:-:S02]  /*5530*/  DFMA R110, R104, R112, 6.75539944105574400000e+15 ;  /* 0x43380000686e742b */ /* 0x000fc40000000070 */
[----:B------:R-:W-:Y:S02]  /*5540*/  DFMA R112, R106, R112, 6.75539944105574400000e+15 ;  /* 0x433800006a70742b */ /* 0x000fe40000000070 */
[----:B------:R-:W-:Y:S02]  /*5550*/  DADD R108, R102, -6.75539944105574400000e+15 ;  /* 0xc3380000666c7429 */ /* 0x000fe40000000000 */
[----:B------:R-:W-:Y:S02]  /*5560*/  DADD R114, R114, R82 ;  /* 0x0000000072727229 */ /* 0x000fe40000000052 */
[----:B------:R-:W-:-:S04]  /*5570*/  DADD R118, R110, -6.75539944105574400000e+15 ;  /* 0xc33800006e767429 */ /* 0x000fc80000000000 */
[----:B------:R-:W-:Y:S02]  /*5580*/  DFMA R116, R108, -UR10, R100 ;  /* 0x8000000a6c747c2b */ /* 0x000fe40008000064 */
[----:B------:R-:W-:-:S06]  /*5590*/  DADD R114, R114, R86 ;  /* 0x0000000072727229 */ /* 0x000fcc0000000056 */
[----:B------:R-:W-:Y:S02]  /*55a0*/  DFMA R116, R108, -UR12, R116 ;  /* 0x8000000c6c747c2b */ /* 0x000fe40008000074 */
[----:B------:R-:W-:-:S06]  /*55b0*/  DADD R114, R114, R90 ;  /* 0x0000000072727229 */ /* 0x000fcc000000005a */
[----:B------:R-:W-:Y:S02]  /*55c0*/  DFMA R108, R116, UR14, R34 ;  /* 0x0000000e746c7c2b */ /* 0x000fe40008000022 */
[----:B------:R-:W-:-:S06]  /*55d0*/  DADD R114, R114, R94 ;  /* 0x0000000072727229 */ /* 0x000fcc000000005e */
[----:B------:R-:W-:Y:S02]  /*55e0*/  DFMA R108, R116, R108, UR16 ;  /* 0x00000010746c7e2b */ /* 0x000fe4000800006c */
[----:B------:R-:W-:-:S06]  /*55f0*/  DADD R114, R114, R98 ;  /* 0x0000000072727229 */ /* 0x000fcc0000000062 */
        /* <DEDUP_REMOVED lines=9> */
[----:B------:R-:W-:-:S08]  /*5690*/  DFMA R116, R118, -UR10, R104 ;  /* 0x8000000a76747c2b */ /* 0x000fd00008000068 */
[----:B------:R-:W-:Y:S01]  /*56a0*/  DFMA R116, R118, -UR12, R116 ;  /* 0x8000000c76747c2b */ /* 0x000fe20008000074 */
[----:B------:R-:W-:Y:S01]  /*56b0*/  IMAD R87, R102, 0x100000, R109 ;  /* 0x0010000066577824 */ /* 0x000fe200078e026d */
[----:B------:R-:W-:Y:S01]  /*56c0*/  DADD R118, R112, -6.75539944105574400000e+15 ;  /* 0xc338000070767429 */ /* 0x000fe20000000000 */
[----:B------:R-:W-:-:S05]  /*56d0*/  IMAD.MOV.U32 R86, RZ, RZ, R108 ;  /* 0x000000ffff567224 */ /* 0x000fca00078e006c */
        /* <DEDUP_REMOVED lines=37> */
.L_x_5929:
[----:B------:R-:W-:Y:S05]  /*5930*/  BSYNC B0 ;  /* 0x0000000000007941 */ /* 0x000fea0003800000 */
.L_x_5928:
        /* <DEDUP_REMOVED lines=20> */
.L_x_5931:
[----:B------:R-:W-:Y:S05]  /*5a80*/  BSYNC B0 ;  /* 0x0000000000007941 */ /* 0x000fea0003800000 */
.L_x_5930:
        /* <DEDUP_REMOVED lines=18> */
.L_x_5933:
[----:B------:R-:W-:Y:S05]  /*5bb0*/  BSYNC B0 ;  /* 0x0000000000007941 */ /* 0x000fea0003800000 */
.L_x_5932:
        /* <DEDUP_REMOVED lines=21> */
[----:B------:R-:W-:Y:S01]  /*5d10*/  ISETP.GT.AND P1, PT, R35, 0xfffff, PT ;  /* 0x000fffff2300780c */ /* 0x000fe20003f24270 */
[----:B------:R-:W-:Y:S01]  /*5d20*/  IMAD.MOV.U32 R29, RZ, RZ, R35 ;  /* 0x000000ffff1d7224 */ /* 0x000fe200078e0023 */
[----:B------:R-:W-:Y:S01]  /*5d30*/  BSSY B0, `(.L_x_5934) ;  /* 0x000004f000007945 */ /* 0x000fe20003800000 */
[----:B------:R-:W-:Y:S01]  /*5d40*/  IMAD.MOV.U32 R86, RZ, RZ, R34 ;  /* 0x000000ffff567224 */ /* 0x000fe200078e0022 */
[----:B------:R-:W-:Y:S01]  /*5d50*/  ISETP.GE.AND P0, PT, R2, R3, PT ;  /* 0x000000030200720c */ /* 0x000fe20003f06270 */
[----:B------:R-:W-:-:S08]  /*5d60*/  IMAD.MOV.U32 R90, RZ, RZ, -0x3ff ;  /* 0xfffffc01ff5a7424 */ /* 0x000fd000078e00ff */
        /* <DEDUP_REMOVED lines=14> */
[----:B------:R-:W-:Y:S01]  /*5e50*/  IMAD.MOV.U32 R82, RZ, RZ, RZ ;  /* 0x000000ffff527224 */ /* 0x000fe200078e00ff */
[----:B------:R-:W-:Y:S01]  /*5e60*/  UMOV UR10, 0x3ae80f1e ;  /* 0x3ae80f1e000a7882 */ /* 0x000fe20000000000 */
[----:B------:R-:W-:Y:S01]  /*5e70*/  UMOV UR11, 0x3eb1380b ;  /* 0x3eb1380b000b7882 */ /* 0x000fe20000000000 */
[----:B------:R-:W-:Y:S01]  /*5e80*/  LOP3.LUT R35, R34, 0x3ff00000, RZ, 0xfc, !PT ;  /* 0x3ff0000022237812 */ /* 0x000fe200078efcff */
[----:B------:R-:W-:Y:S01]  /*5e90*/  IMAD.MOV.U32 R34, RZ, RZ, R86 ;  /* 0x000000ffff227224 */ /* 0x000fe200078e0056 */
        /* <DEDUP_REMOVED lines=10> */
[----:B0-----:R-:W-:Y:S01]  /*5f40*/  DFMA R108, -R86, R82, 1 ;  /* 0x3ff00000566c742b */ /* 0x001fe20000000152 */
[----:B------:R-:W-:Y:S01]  /*5f50*/  LOP3.LUT R86, R29, 0x80000000, RZ, 0x3c, !PT ;  /* 0x800000001d567812 */ /* 0x000fe200078e3cff */
[----:B------:R-:W-:-:S06]  /*5f60*/  IMAD.MOV.U32 R87, RZ, RZ, 0x43300000 ;  /* 0x43300000ff577424 */ /* 0x000fcc00078e00ff */
[----:B------:R-:W-:Y:S02]  /*5f70*/  DFMA R108, R108, R108, R108 ;  /* 0x0000006c6c6c722b */ /* 0x000fe4000000006c */
[----:B------:R-:W-:Y:S01]  /*5f80*/  DADD R86, R86, -UR12 ;  /* 0x8000000c56567e29 */ /* 0x000fe20008000000 */
[----:B------:R-:W-:Y:S01]  /*5f90*/  UMOV UR12, 0xfefa39ef ;  /* 0xfefa39ef000c7882 */ /* 0x000fe20000000000 */
[----:B------:R-:W-:-:S04]  /*5fa0*/  UMOV UR13, 0x3fe62e42 ;  /* 0x3fe62e42000d7882 */ /* 0x000fc80000000000 */
        /* <DEDUP_REMOVED lines=14> */
[----:B------:R-:W-:Y:S02]  /*6090*/  DFMA R90, R34, -R102, R90 ;  /* 0x80000066225a722b */ /* 0x000fe4000000005a */
[----:B------:R-:W-:-:S03]  /*60a0*/  DFMA R82, R86, UR12, R102 ;  /* 0x0000000c56527c2b */ /* 0x000fc60008000066 */
[----:B------:R-:W-:Y:S01]  /*60b0*/  DFMA R94, R98, R94, UR10 ;  /* 0x0000000a625e7e2b */ /* 0x000fe2000800005e */
[----:B------:R-:W-:Y:S01]  /*60c0*/  UMOV UR10, 0x2d1b5154 ;  /* 0x2d1b5154000a7882 */ /* 0x000fe20000000000 */
[----:B------:R-:W-:Y:S01]  /*60d0*/  UMOV UR11, 0x3f3c71c7 ;  /* 0x3f3c71c7000b7882 */ /* 0x000fe20000000000 */
[----:B------:R-:W-:Y:S02]  /*60e0*/  DMUL R90, R108, R90 ;  /* 0x0000005a6c5a7228 */ /* 0x000fe40000000000 */
[----:B------:R-:W-:-:S03]  /*60f0*/  DFMA R34, -R86, UR12, R82 ;  /* 0x0000000c56227c2b */ /* 0x000fc60008000152 */
[----:B------:R-:W-:Y:S01]  /*6100*/  DFMA R94, R98, R94, UR10 ;  /* 0x0000000a625e7e2b */ /* 0x000fe2000800005e */
[----:B------:R-:W-:Y:S01]  /*6110*/  UMOV UR10, 0x923be72d ;  /* 0x923be72d000a7882 */ /* 0x000fe20000000000 */
[----:B------:R-:W-:-:S03]  /*6120*/  UMOV UR11, 0x3f624924 ;  /* 0x3f624924000b7882 */ /* 0x000fc60000000000 */
[----:B------:R-:W-:-:S03]  /*6130*/  DADD R34, -R102, R34 ;  /* 0x0000000066227229 */ /* 0x000fc60000000122 */
        /* <DEDUP_REMOVED lines=14> */
.L_x_5935:
[----:B------:R-:W-:Y:S05]  /*6220*/  BSYNC B0 ;  /* 0x0000000000007941 */ /* 0x000fea0003800000 */
.L_x_5934:
[----:B------:R-:W-:Y:S05]  /*6230*/  @P0 EXIT ;  /* 0x000000000000094d */ /* 0x000fea0003800000 */
[----:B------:R-:W0:Y:S01]  /*6240*/  LDC R29, c[0x0][0x4] ;  /* 0x00000100ff1d7b82 */ /* 0x000e220000000800 */
[----:B------:R-:W1:Y:S01]  /*6250*/  S2R R86, SR_TID.X ;  /* 0x0000000000567919 */ /* 0x000e620000002100 */
[----:B------:R-:W-:Y:S01]  /*6260*/  ULDC.64 UR10, c[0x0][0x210] ;  /* 0x00008400000a7ab9 */ /* 0x000fe20000000a00 */
[----:B------:R-:W-:Y:S01]  /*6270*/  DADD R30, R30, -R82 ;  /* 0x000000001e1e7229 */ /* 0x000fe20000000852 */
[----:B0-----:R-:W-:-:S04]  /*6280*/  IMAD R29, R29, UR6, R0 ;  /* 0x000000061d1d7c24 */ /* 0x001fc8000f8e0200 */
[----:B------:R-:W-:-:S05]  /*6290*/  IMAD R29, R29, UR9, R2 ;  /* 0x000000091d1d7c24 */ /* 0x000fca000f8e0202 */
[----:B------:R-:W-:Y:S01]  /*62a0*/  SHF.R.S32.HI R0, RZ, 0x1f, R29 ;  /* 0x0000001fff007819 */ /* 0x000fe2000001141d */
[----:B-1----:R-:W-:Y:S01]  /*62b0*/  VIADD R2, R86, 0x20 ;  /* 0x0000002056027836 */ /* 0x002fe20000000000 */
[----:B------:R-:W-:-:S04]  /*62c0*/  LEA R34, P0, R29, UR10, 0x3 ;  /* 0x0000000a1d227c11 */ /* 0x000fc8000f8018ff */
[----:B------:R-:W-:Y:S02]  /*62d0*/  LEA.HI.X R35, R29, UR11, R0, 0x3, P0 ;  /* 0x0000000b1d237c11 */ /* 0x000fe400080f1c00 */
        /* <DEDUP_REMOVED lines=129> */
.L_x_5936:
        /* <DEDUP_REMOVED lines=9> */
.L_x_12017:


//--------------------- .text._ZN43_GLOBAL__N__9ae7fba5_10_SoftMax_cu_9f978f6320softmax_warp_forwardIdddLi9ELb1ELb0EEEvPT0_PKT_iiiPKbib --------------------------
	.section	.text._ZN43_GLOBAL__N__9ae7fba5_10_SoftMax_cu_9f978f6320softmax_warp_forwardIdddLi9ELb1ELb0EEEvPT0_PKT_iiiPKbib,"ax",@progbits
	.align	128
.text._ZN43_GLOBAL__N__9ae7fba5_10_SoftMax_cu_9f978f6320softmax_warp_forwardIdddLi9ELb1ELb0EEEvPT0_PKT_iiiPKbib:
        .type           _ZN43_GLOBAL__N__9ae7fba5_10_SoftMax_cu_9f978f6320softmax_warp_forwardIdddLi9ELb1ELb0EEEvPT0_PKT_iiiPKbib,@function
        .size           _ZN43_GLOBAL__N__9ae7fba5_10_SoftMax_cu_9f978f6320softmax_warp_forwardIdddLi9ELb1ELb0EEEvPT0_PKT_iiiPKbib,(.L_x_12018 - _ZN43_GLOBAL__N__9ae7fba5_10_SoftMax_cu_9f978f6320softmax_warp_forwardIdddLi9ELb1ELb0EEEvPT0_PKT_iiiPKbib)
        .other          _ZN43_GLOBAL__N__9ae7fba5_10_SoftMax_cu_9f978f6320softmax_warp_forwardIdddLi9ELb1ELb0EEEvPT0_PKT_iiiPKbib,@"STO_CUDA_ENTRY STV_DEFAULT"
_ZN43_GLOBAL__N__9ae7fba5_10_SoftMax_cu_9f978f6320softmax_warp_forwardIdddLi9ELb1ELb0EEEvPT0_PKT_iiiPKbib:
        /* <DEDUP_REMOVED lines=20> */
[CC--:B------:R-:W-:Y:S02]  /*0140*/  ISETP.GE.AND P0, PT, R60.reuse, R22.reuse, PT ;  /* 0x000000163c00720c */ /* 0x0c0fe40003f06270 */
        /* <DEDUP_REMOVED lines=204> */
.L_x_5938:
[----:B------:R-:W-:Y:S05]  /*0e10*/  BSYNC B0 ;  /* 0x0000000000007941 */ /* 0x000fea0003800000 */
.L_x_5937:
[----:B------:R-:W-:Y:S01]  /*0e20*/  DADD R20, R24, -6.75539944105574400000e+15 ;  /* 0xc338000018147429 */ /* 0x000fe20000000000 */
[----:B------:R-:W-:Y:S01]  /*0e30*/  FSETP.GEU.FTZ.AND P0, PT, |R17|, 4.1917929649353027344, PT ;  /* 0x4086232b1100780b */ /* 0x000fe20003f1e200 */
[----:B------:R-:W-:Y:S01]  /*0e40*/  BSSY B0, `(.L_x_5939) ;  /* 0x000001f000007945 */ /* 0x000fe20003800000 */
        /* <DEDUP_REMOVED lines=30> */
.L_x_5940:
[----:B------:R-:W-:Y:S05]  /*1030*/  BSYNC B0 ;  /* 0x0000000000007941 */ /* 0x000fea0003800000 */
.L_x_5939:
        /* <DEDUP_REMOVED lines=33> */
.L_x_5942:
[----:B------:R-:W-:Y:S05]  /*1250*/  BSYNC B0 ;  /* 0x0000000000007941 */ /* 0x000fea0003800000 */
.L_x_5941:
        /* <DEDUP_REMOVED lines=36> */
.L_x_5944:
[----:B------:R-:W-:Y:S05]  /*14a0*/  BSYNC B0 ;  /* 0x0000000000007941 */ /* 0x000fea0003800000 */
.L_x_5943:
        /* <DEDUP_REMOVED lines=35> */
.L_x_5946:
[----:B------:R-:W-:Y:S05]  /*16e0*/  BSYNC B0 ;  /* 0x0000000000007941 */ /* 0x000fea0003800000 */
.L_x_5945:
        /* <DEDUP_REMOVED lines=35> */
.L_x_5948:
[----:B------:R-:W-:Y:S05]  /*1920*/  BSYNC B0 ;  /* 0x0000000000007941 */ /* 0x000fea0003800000 */
.L_x_5947:
        /* <DEDUP_REMOVED lines=35> */
.L_x_5950:
[----:B------:R-:W-:Y:S05]  /*1b60*/  BSYNC B0 ;  /* 0x0000000000007941 */ /* 0x000fea0003800000 */
.L_x_5949:
        /* <DEDUP_REMOVED lines=35> */
.L_x_5952:
[----:B------:R-:W-:Y:S05]  /*1da0*/  BSYNC B0 ;  /* 0x0000000000007941 */ /* 0x000fea0003800000 */
.L_x_5951:
        /* <DEDUP_REMOVED lines=35> */
.L_x_5954:
[----:B------:R-:W-:Y:S05]  /*1fe0*/  BSYNC B0 ;  /* 0x0000000000007941 */ /* 0x000fea0003800000 */
.L_x_5953:
        /* <DEDUP_REMOVED lines=35> */
.L_x_5956:
[----:B------:R-:W-:Y:S05]  /*2220*/  BSYNC B0 ;  /* 0x0000000000007941 */ /* 0x000fea0003800000 */
.L_x_5955:
        /* <DEDUP_REMOVED lines=35> */
.L_x_5958:
[----:B------:R-:W-:Y:S05]  /*2460*/  BSYNC B0 ;  /* 0x0000000000007941 */ /* 0x000fea0003800000 */
.L_x_5957:
        /* <DEDUP_REMOVED lines=35> */
.L_x_5960:
[----:B------:R-:W-:Y:S05]  /*26a0*/  BSYNC B0 ;  /* 0x0000000000007941 */ /* 0x000fea0003800000 */
.L_x_5959:
        /* <DEDUP_REMOVED lines=35> */
.L_x_5962:
[----:B------:R-:W-:Y:S05]  /*28e0*/  BSYNC B0 ;  /* 0x0000000000007941 */ /* 0x000fea0003800000 */
.L_x_5961:
        /* <DEDUP_REMOVED lines=35> */
.L_x_5964:
[----:B------:R-:W-:Y:S05]  /*2b20*/  BSYNC B0 ;  /* 0x0000000000007941 */ /* 0x000fea0003800000 */
.L_x_5963:
[C---:B------:R-:W-:Y:S01]  /*2b30*/  DADD R42, -R44.reuse, R62 ;  /* 0x000000002c2a7229 */ /* 0x040fe2000000013e */
[----:B------:R-:W-:Y:S01]  /*2b40*/  BSSY B0, `(.L_x_5965) ;  /* 0x0000033000007945 */ /* 0x000fe20003800000 */
[----:B------:R-:W-:Y:S02]  /*2b50*/  DADD R44, -R44, R56 ;  /* 0x000000002c2c7229 */ /* 0x000fe40000000138 */
[----:B------:R-:W-:-:S04]  /*2b60*/  DADD R50, R50, R54 ;  /* 0x0000000032327229 */ /* 0x000fc80000000036 */
[-C--:B------:R-:W-:Y:S02]  /*2b70*/  DFMA R48, R42, R46.reuse, 6.75539944105574400000e+15 ;  /* 0x433800002a30742b */ /* 0x080fe4000000002e */
[----:B------:R-:W-:Y:S01]  /*2b80*/  DFMA R46, R44, R46, 6.75539944105574400000e+15 ;  /* 0x433800002c2e742b */ /* 0x000fe2000000002e */
[----:B------:R-:W-:Y:S01]  /*2b90*/  FSETP.GEU.FTZ.AND P0, PT, |R43|, 4.1917929649353027344, PT ;  /* 0x4086232b2b00780b */ /* 0x000fe20003f1e200 */
[----:B------:R-:W-:Y:S01]  /*2ba0*/  DADD R50, R50, R64 ;  /* 0x0000000032327229 */ /* 0x000fe20000000040 */
[----:B------:R-:W-:-:S03]  /*2bb0*/  FSETP.GEU.FTZ.AND P2, PT, |R45|, 4.1917929649353027344, PT ;  /* 0x4086232b2d00780b */ /* 0x000fc60003f5e200 */
[----:B------:R-:W-:Y:S02]  /*2bc0*/  DADD R62, R48, -6.75539944105574400000e+15 ;  /* 0xc3380000303e7429 */ /* 0x000fe40000000000 */
[----:B------:R-:W-:-:S06]  /*2bd0*/  DADD R56, R46, -6.75539944105574400000e+15 ;  /* 0xc33800002e387429 */ /* 0x000fcc0000000000 */
[----:B------:R-:W-:-:S08]  /*2be0*/  DFMA R54, R62, -UR10, R42 ;  /* 0x8000000a3e367c2b */ /* 0x000fd0000800002a */
        /* <DEDUP_REMOVED lines=40> */
.L_x_5966:
[----:B------:R-:W-:Y:S05]  /*2e70*/  BSYNC B0 ;  /* 0x0000000000007941 */ /* 0x000fea0003800000 */
.L_x_5965:
        /* <DEDUP_REMOVED lines=17> */
.L_x_5968:
[----:B------:R-:W-:Y:S05]  /*2f90*/  BSYNC B0 ;  /* 0x0000000000007941 */ /* 0x000fea0003800000 */
.L_x_5967:
[----:B------:R-:W-:Y:S01]  /*2fa0*/  DADD R48, R50, R48 ;  /* 0x0000000032307229 */ /* 0x000fe20000000030 */
[----:B------:R-:W0:Y:S06]  /*2fb0*/  LDC R57, c[0x0][0x4] ;  /* 0x00000100ff397b82 */ /* 0x000e2c0000000800 */
[----:B------:R-:W-:Y:S04]  /*2fc0*/  SHFL.BFLY PT, R47, R49, 0x10, 0x1f ;  /* 0x0e001f00312f7f89 */ /* 0x000fe800000e0000 */
[----:B------:R-:W1:Y:S02]  /*2fd0*/  SHFL.BFLY PT, R46, R48, 0x10, 0x1f ;  /* 0x0e001f00302e7f89 */ /* 0x000e6400000e0000 */
[----:B-1----:R-:W-:-:S07]  /*2fe0*/  DADD R52, R48, R46 ;  /* 0x0000000030347229 */ /* 0x002fce000000002e */
        /* <DEDUP_REMOVED lines=17> */
[----:B------:R-:W0:Y:S01]  /*3100*/  S2R R61, SR_TID.X ;  /* 0x00000000003d7919 */ /* 0x000e220000002100 */
[----:B------:R-:W-:Y:S01]  /*3110*/  IMAD.MOV.U32 R46, RZ, RZ, R48 ;  /* 0x000000ffff2e7224 */ /* 0x000fe200078e0030 */
[----:B------:R-:W-:Y:S01]  /*3120*/  BSSY B0, `(.L_x_5969) ;  /* 0x0000050000007945 */ /* 0x000fe20003800000 */
        /* <DEDUP_REMOVED lines=8> */
[----:B------:R-:W-:Y:S01]  /*31b0*/  VIADD R48, R63, 0xffffffff ;  /* 0xffffffff3f307836 */ /* 0x000fe20000000000 */
[----:B0-----:R-:W-:-:S04]  /*31c0*/  ISETP.GE.AND P0, PT, R61, R2, PT ;  /* 0x000000023d00720c */ /* 0x001fc80003f06270 */
        /* <DEDUP_REMOVED lines=9> */
[----:B------:R-:W-:Y:S01]  /*3260*/  IMAD.MOV.U32 R48, RZ, RZ, -0x748574fc ;  /* 0x8b7a8b04ff307424 */ /* 0x000fe200078e00ff */
[----:B------:R-:W-:Y:S01]  /*3270*/  UMOV UR10, 0x3ae80f1e ;  /* 0x3ae80f1e000a7882 */ /* 0x000fe20000000000 */
[----:B------:R-:W-:Y:S01]  /*3280*/  IMAD.MOV.U32 R49, RZ, RZ, 0x3ed0ee25 ;  /* 0x3ed0ee25ff317424 */ /* 0x000fe200078e00ff */
[----:B------:R-:W-:Y:S01]  /*3290*/  LOP3.LUT R55, R46, 0x3ff00000, RZ, 0xfc, !PT ;  /* 0x3ff000002e377812 */ /* 0x000fe200078efcff */
[----:B------:R-:W-:Y:S01]  /*32a0*/  IMAD.MOV.U32 R46, RZ, RZ, RZ ;  /* 0x000000ffff2e7224 */ /* 0x000fe200078e00ff */
        /* <DEDUP_REMOVED lines=13> */
[----:B------:R-:W-:-:S08]  /*3380*/  DFMA R52, R46, R52, R46 ;  /* 0x000000342e34722b */ /* 0x000fd0000000002e */
        /* <DEDUP_REMOVED lines=11> */
[----:B------:R-:W-:-:S05]  /*3440*/  DFMA R56, R54, -R50, R56 ;  /* 0x800000323638722b */ /* 0x000fca0000000038 */
[----:B------:R-:W-:Y:S01]  /*3450*/  DFMA R48, R46, R48, UR10 ;  /* 0x0000000a2e307e2b */ /* 0x000fe20008000030 */
[----:B------:R-:W-:Y:S01]  /*3460*/  UMOV UR10, 0x2d1b5154 ;  /* 0x2d1b5154000a7882 */ /* 0x000fe20000000000 */
[----:B------:R-:W-:Y:S01]  /*3470*/  UMOV UR11, 0x3f3c71c7 ;  /* 0x3f3c71c7000b7882 */ /* 0x000fe20000000000 */
[----:B------:R-:W-:-:S05]  /*3480*/  DMUL R56, R52, R56 ;  /* 0x0000003834387228 */ /* 0x000fca0000000000 */
[----:B------:R-:W-:Y:S01]  /*3490*/  DFMA R48, R46, R48, UR10 ;  /* 0x0000000a2e307e2b */ /* 0x000fe20008000030 */
[----:B------:R-:W-:Y:S01]  /*34a0*/  UMOV UR10, 0x923be72d ;  /* 0x923be72d000a7882 */ /* 0x000fe20000000000 */
[----:B------:R-:W-:-:S06]  /*34b0*/  UMOV UR11, 0x3f624924 ;  /* 0x3f624924000b7882 */ /* 0x000fcc0000000000 */
[----:B------:R-:W-:Y:S01]  /*34c0*/  DFMA R54, R46, R48, UR10 ;  /* 0x0000000a2e367e2b */ /* 0x000fe20008000030 */
[----:B------:R-:W-:Y:S01]  /*34d0*/  UMOV UR10, 0x9999a3c4 ;  /* 0x9999a3c4000a7882 */ /* 0x000fe20000000000 */
[----:B------:R-:W-:Y:S01]  /*34e0*/  LOP3.LUT R48, R62, 0x80000000, RZ, 0x3c, !PT ;  /* 0x800000003e307812 */ /* 0x000fe200078e3cff */
[----:B------:R-:W-:Y:S01]  /*34f0*/  IMAD.MOV.U32 R49, RZ, RZ, 0x43300000 ;  /* 0x43300000ff317424 */ /* 0x000fe200078e00ff */
[----:B------:R-:W-:-:S04]  /*3500*/  UMOV UR11, 0x3f899999 ;  /* 0x3f899999000b7882 */ /* 0x000fc80000000000 */
[----:B------:R-:W-:Y:S01]  /*3510*/  DFMA R54, R46, R54, UR10 ;  /* 0x0000000a2e367e2b */ /* 0x000fe20008000036 */
[----:B------:R-:W-:Y:S01]  /*3520*/  UMOV UR10, 0x55555554 ;  /* 0x55555554000a7882 */ /* 0x000fe20000000000 */
[----:B------:R-:W-:Y:S01]  /*3530*/  DADD R48, R48, -UR12 ;  /* 0x8000000c30307e29 */ /* 0x000fe20008000000 */
[----:B------:R-:W-:Y:S01]  /*3540*/  UMOV UR11, 0x3fb55555 ;  /* 0x3fb55555000b7882 */ /* 0x000fe20000000000 */
[----:B------:R-:W-:Y:S01]  /*3550*/  UMOV UR12, 0xfefa39ef ;  /* 0xfefa39ef000c7882 */ /* 0x000fe20000000000 */
[----:B------:R-:W-:-:S03]  /*3560*/  UMOV UR13, 0x3fe62e42 ;  /* 0x3fe62e42000d7882 */ /* 0x000fc60000000000 */
[----:B------:R-:W-:Y:S01]  /*3570*/  DFMA R54, R46, R54, UR10 ;  /* 0x0000000a2e367e2b */ /* 0x000fe20008000036 */
[----:B------:R-:W-:Y:S01]  /*3580*/  UMOV UR10, 0x3b39803f ;  /* 0x3b39803f000a7882 */ /* 0x000fe20000000000 */
[----:B------:R-:W-:Y:S01]  /*3590*/  DFMA R52, R48, UR12, R50 ;  /* 0x0000000c30347c2b */ /* 0x000fe20008000032 */
[----:B------:R-:W-:-:S05]  /*35a0*/  UMOV UR11, 0x3c7abc9e ;  /* 0x3c7abc9e000b7882 */ /* 0x000fca0000000000 */
[----:B------:R-:W-:Y:S02]  /*35b0*/  DMUL R54, R46, R54 ;  /* 0x000000362e367228 */ /* 0x000fe40000000000 */
[----:B------:R-:W-:-:S06]  /*35c0*/  DFMA R46, -R48, UR12, R52 ;  /* 0x0000000c302e7c2b */ /* 0x000fcc0008000134 */
[C---:B------:R-:W-:Y:S02]  /*35d0*/  DFMA R54, R50.reuse, R54, R56 ;  /* 0x000000363236722b */ /* 0x040fe40000000038 */
[----:B------:R-:W-:-:S08]  /*35e0*/  DADD R46, -R50, R46 ;  /* 0x00000000322e7229 */ /* 0x000fd0000000012e */
[----:B------:R-:W-:-:S08]  /*35f0*/  DADD R46, R54, -R46 ;  /* 0x00000000362e7229 */ /* 0x000fd0000000082e */
[----:B------:R-:W-:-:S08]  /*3600*/  DFMA R46, R48, UR10, R46 ;  /* 0x0000000a302e7c2b */ /* 0x000fd0000800002e */
[----:B------:R-:W-:-:S11]  /*3610*/  DADD R52, R52, R46 ;  /* 0x0000000034347229 */ /* 0x000fd6000000002e */
.L_x_5970:
[----:B------:R-:W-:Y:S05]  /*3620*/  BSYNC B0 ;  /* 0x0000000000007941 */ /* 0x000fea0003800000 */
.L_x_5969:
[----:B------:R-:W-:Y:S05]  /*3630*/  @P0 EXIT ;  /* 0x000000000000094d */ /* 0x000fea0003800000 */
[----:B------:R-:W0:Y:S01]  /*3640*/  LDC R47, c[0x0][0x4] ;  /* 0x00000100ff2f7b82 */ /* 0x000e220000000800 */
[----:B------:R-:W-:Y:S01]  /*3650*/  ULDC.64 UR10, c[0x0][0x210] ;  /* 0x00008400000a7ab9 */ /* 0x000fe20000000a00 */
[----:B------:R-:W-:Y:S01]  /*3660*/  DADD R14, R14, -R52 ;  /* 0x000000000e0e7229 */ /* 0x000fe20000000834 */
[----:B0-----:R-:W-:-:S04]  /*3670*/  IMAD R0, R47, UR6, R0 ;  /* 0x000000062f007c24 */ /* 0x001fc8000f8e0200 */
[----:B------:R-:W-:Y:S02]  /*3680*/  IMAD R0, R0, UR9, R61 ;  /* 0x0000000900007c24 */ /* 0x000fe4000f8e023d */
[----:B------:R-:W-:-:S03]  /*3690*/  VIADD R61, R61, 0x20 ;  /* 0x000000203d3d7836 */ /* 0x000fc60000000000 */
        /* <DEDUP_REMOVED lines=65> */
.L_x_5971:
        /* <DEDUP_REMOVED lines=13> */
.L_x_12018:


//--------------------- .text._ZN43_GLOBAL__N__9ae7fba5_10_SoftMax_cu_9f978f6320softmax_warp_forwardIdddLi8ELb1ELb0EEEvPT0_PKT_iiiPKbib --------------------------
	.section	.text._ZN43_GLOBAL__N__9ae7fba5_10_SoftMax_cu_9f978f6320softmax_warp_forwardIdddLi8ELb1ELb0EEEvPT0_PKT_iiiPKbib,"ax",@progbits
	.align	128
.text._ZN43_GLOBAL__N__9ae7fba5_10_SoftMax_cu_9f978f6320softmax_warp_forwardIdddLi8ELb1ELb0EEEvPT0_PKT_iiiPKbib:
        .type           _ZN43_GLOBAL__N__9ae7fba5_10_SoftMax_cu_9f978f6320softmax_warp_forwardIdddLi8ELb1ELb0EEEvPT0_PKT_iiiPKbib,@function
        .size           _ZN43_GLOBAL__N__9ae7fba5_10_SoftMax_cu_9f978f6320softmax_warp_forwardIdddLi8ELb1ELb0EEEvPT0_PKT_iiiPKbib,(.L_x_12019 - _ZN43_GLOBAL__N__9ae7fba5_10_SoftMax_cu_9f978f6320softmax_warp_forwardIdddLi8ELb1ELb0EEEvPT0_PKT_iiiPKbib)
        .other          _ZN43_GLOBAL__N__9ae7fba5_10_SoftMax_cu_9f978f6320softmax_warp_forwardIdddLi8ELb1ELb0EEEvPT0_PKT_iiiPKbib,@"STO_CUDA_ENTRY STV_DEFAULT"
_ZN43_GLOBAL__N__9ae7fba5_10_SoftMax_cu_9f978f6320softmax_warp_forwardIdddLi8ELb1ELb0EEEvPT0_PKT_iiiPKbib:
        /* <DEDUP_REMOVED lines=16> */
[----:B------:R-:W-:Y:S02]  /*0100*/  IMAD R3, R0, UR9, R16 ;  /* 0x0000000900037c24 */ /* 0x000fe4000f8e0210 */
[----:B------:R-:W-:Y:S01]  /*0110*/  VIADD R6, R16, 0x40 ;  /* 0x0000004010067836 */ /* 0x000fe20000000000 */
[----:B------:R-:W-:-:S04]  /*0120*/  ISETP.GT.AND P0, PT, R2, RZ, PT ;  /* 0x000000ff0200720c */ /* 0x000fc80003f04270 */
        /* <DEDUP_REMOVED lines=123> */
[----:B------:R-:W-:-:S08]  /*08e0*/  DFMA R38, R28, R38, 1 ;  /* 0x3ff000001c26742b */ /* 0x000fd00000000026 */
[----:B------:R-:W-:Y:S02]  /*08f0*/  DFMA R38, R28, R38, 1 ;  /* 0x3ff000001c26742b */ /* 0x000fe40000000026 */
[----:B------:R-:W-:Y:S01]  /*0900*/  DFMA R28, R26, R22, 6.75539944105574400000e+15 ;  /* 0x433800001a1c742b */ /* 0x000fe20000000016 */
[----:B------:R-:W-:Y:S07]  /*0910*/  BSSY B0, `(.L_x_5972) ;  /* 0x0000011000007945 */ /* 0x000fee0003800000 */
[----:B------:R-:W-:Y:S01]  /*0920*/  DADD R32, R28, -6.75539944105574400000e+15 ;  /* 0xc33800001c207429 */ /* 0x000fe20000000000 */
        /* <DEDUP_REMOVED lines=15> */
.L_x_5973:
[----:B------:R-:W-:Y:S05]  /*0a20*/  BSYNC B0 ;  /* 0x0000000000007941 */ /* 0x000fea0003800000 */
.L_x_5972:
[----:B------:R-:W-:Y:S01]  /*0a30*/  DFMA R36, R32, -UR10, R26 ;  /* 0x8000000a20247c2b */ /* 0x000fe2000800001a */
[----:B------:R-:W-:Y:S01]  /*0a40*/  FSETP.GEU.FTZ.AND P0, PT, |R27|, 4.1917929649353027344, PT ;  /* 0x4086232b1b00780b */ /* 0x000fe20003f1e200 */
[----:B------:R-:W-:Y:S01]  /*0a50*/  DADD R34, -R18, R34 ;  /* 0x0000000012227229 */ /* 0x000fe20000000122 */
[----:B------:R-:W-:Y:S05]  /*0a60*/  BSSY B0, `(.L_x_5974) ;  /* 0x000001d000007945 */ /* 0x000fea0003800000 */
        /* <DEDUP_REMOVED lines=28> */
.L_x_5975:
[----:B------:R-:W-:Y:S05]  /*0c30*/  BSYNC B0 ;  /* 0x0000000000007941 */ /* 0x000fea0003800000 */
.L_x_5974:
        /* <DEDUP_REMOVED lines=33> */
.L_x_5977:
[----:B------:R-:W-:Y:S05]  /*0e50*/  BSYNC B0 ;  /* 0x0000000000007941 */ /* 0x000fea0003800000 */
.L_x_5976:
[----:B------:R-:W-:Y:S01]  /*0e60*/  DFMA R28, R8, R22, 6.75539944105574400000e+15 ;  /* 0x43380000081c742b */ /* 0x000fe20000000016 */
[----:B------:R-:W-:Y:S01]  /*0e70*/  FSETP.GEU.FTZ.AND P0, PT, |R9|, 4.1917929649353027344, PT ;  /* 0x4086232b0900780b */ /* 0x000fe20003f1e200 */
[----:B------:R-:W-:Y:S01]  /*0e80*/  DADD R30, RZ, R30 ;  /* 0x00000000ff1e7229 */ /* 0x000fe2000000001e */
[----:B------:R-:W-:Y:S01]  /*0e90*/  BSSY B0, `(.L_x_5978) ;  /* 0x0000020000007945 */ /* 0x000fe20003800000 */
[----:B------:R-:W-:-:S04]  /*0ea0*/  DADD R10, -R18, R10 ;  /* 0x00000000120a7229 */ /* 0x000fc8000000010a */
[----:B------:R-:W-:Y:S02]  /*0eb0*/  DADD R36, R28, -6.75539944105574400000e+15 ;  /* 0xc33800001c247429 */ /* 0x000fe40000000000 */
[----:B------:R-:W-:-:S06]  /*0ec0*/  DADD R38, R30, R38 ;  /* 0x000000001e267229 */ /* 0x000fcc0000000026 */
        /* <DEDUP_REMOVED lines=28> */
.L_x_5979:
[----:B------:R-:W-:Y:S05]  /*1090*/  BSYNC B0 ;  /* 0x0000000000007941 */ /* 0x000fea0003800000 */
.L_x_5978:
[----:B------:R-:W-:Y:S01]  /*10a0*/  DFMA R28, R10, R22, 6.75539944105574400000e+15 ;  /* 0x433800000a1c742b */ /* 0x000fe20000000016 */
[----:B------:R-:W-:Y:S01]  /*10b0*/  FSETP.GEU.FTZ.AND P0, PT, |R11|, 4.1917929649353027344, PT ;  /* 0x4086232b0b00780b */ /* 0x000fe20003f1e200 */
[----:B------:R-:W-:Y:S01]  /*10c0*/  DADD R38, R38, R32 ;  /* 0x0000000026267229 */ /* 0x000fe20000000020 */
[----:B------:R-:W-:Y:S01]  /*10d0*/  BSSY B0, `(.L_x_5980) ;  /* 0x000001f000007945 */ /* 0x000fe20003800000 */
[----:B------:R-:W-:-:S04]  /*10e0*/  DADD R12, -R18, R12 ;  /* 0x00000000120c7229 */ /* 0x000fc8000000010c */
        /* <DEDUP_REMOVED lines=29> */
.L_x_5981:
[----:B------:R-:W-:Y:S05]  /*12c0*/  BSYNC B0 ;  /* 0x0000000000007941 */ /* 0x000fea0003800000 */
.L_x_5980:
        /* <DEDUP_REMOVED lines=34> */
.L_x_5983:
[----:B------:R-:W-:Y:S05]  /*14f0*/  BSYNC B0 ;  /* 0x0000000000007941 */ /* 0x000fea0003800000 */
.L_x_5982:
[----:B------:R-:W-:Y:S01]  /*1500*/  DFMA R28, R14, R22, 6.75539944105574400000e+15 ;  /* 0x433800000e1c742b */ /* 0x000fe20000000016 */
[----:B------:R-:W-:Y:S01]  /*1510*/  FSETP.GEU.FTZ.AND P0, PT, |R15|, 4.1917929649353027344, PT ;  /* 0x4086232b0f00780b */ /* 0x000fe20003f1e200 */
[----:B------:R-:W-:Y:S01]  /*1520*/  DADD R16, -R18, R16 ;  /* 0x0000000012107229 */ /* 0x000fe20000000110 */
[----:B------:R-:W-:Y:S01]  /*1530*/  BSSY B0, `(.L_x_5984) ;  /* 0x0000030000007945 */ /* 0x000fe20003800000 */
[----:B------:R-:W-:-:S04]  /*1540*/  DADD R38, R38, R32 ;  /* 0x0000000026267229 */ /* 0x000fc80000000020 */
[----:B------:R-:W-:Y:S02]  /*1550*/  DADD R18, R28, -6.75539944105574400000e+15 ;  /* 0xc33800001c127429 */ /* 0x000fe40000000000 */
[----:B------:R-:W-:Y:S02]  /*1560*/  DFMA R22, R16, R22, 6.75539944105574400000e+15 ;  /* 0x433800001016742b */ /* 0x000fe40000000016 */
[----:B------:R-:W-:Y:S01]  /*1570*/  DADD R38, R38, R36 ;  /* 0x0000000026267229 */ /* 0x000fe20000000024 */
[----:B------:R-:W-:-:S03]  /*1580*/  FSETP.GEU.FTZ.AND P2, PT, |R17|, 4.1917929649353027344, PT ;  /* 0x4086232b1100780b */ /* 0x000fc60003f5e200 */
        /* <DEDUP_REMOVED lines=42> */
.L_x_5985:
[----:B------:R-:W-:Y:S05]  /*1830*/  BSYNC B0 ;  /* 0x0000000000007941 */ /* 0x000fea0003800000 */
.L_x_5984:
        /* <DEDUP_REMOVED lines=17> */
.L_x_5987:
[----:B------:R-:W-:Y:S05]  /*1950*/  BSYNC B0 ;  /* 0x0000000000007941 */ /* 0x000fea0003800000 */
.L_x_5986:
        /* <DEDUP_REMOVED lines=23> */
[----:B------:R-:W0:Y:S01]  /*1ad0*/  S2R R38, SR_TID.X ;  /* 0x0000000000267919 */ /* 0x000e220000002100 */
[----:B------:R-:W-:Y:S01]  /*1ae0*/  IMAD.MOV.U32 R32, RZ, RZ, R18 ;  /* 0x000000ffff207224 */ /* 0x000fe200078e0012 */
[----:B------:R-:W-:Y:S01]  /*1af0*/  BSSY B0, `(.L_x_5988) ;  /* 0x000004d000007945 */ /* 0x000fe20003800000 */
[----:B------:R-:W-:-:S08]  /*1b00*/  IMAD.MOV.U32 R30, RZ, RZ, -0x3ff ;  /* 0xfffffc01ff1e7424 */ /* 0x000fd000078e00ff */
[----:B------:R-:W-:Y:S01]  /*1b10*/  @!P1 DMUL R18, R18, 1.80143985094819840000e+16 ;  /* 0x4350000012129828 */ /* 0x000fe20000000000 */
[----:B------:R-:W-:-:S09]  /*1b20*/  @!P1 IMAD.MOV.U32 R30, RZ, RZ, -0x435 ;  /* 0xfffffbcbff1e9424 */ /* 0x000fd200078e00ff */
[----:B------:R-:W-:Y:S02]  /*1b30*/  @!P1 IMAD.MOV.U32 R31, RZ, RZ, R19 ;  /* 0x000000ffff1f9224 */ /* 0x000fe400078e0013 */
[----:B------:R-:W-:Y:S02]  /*1b40*/  @!P1 IMAD.MOV.U32 R32, RZ, RZ, R18 ;  /* 0x000000ffff209224 */ /* 0x000fe400078e0012 */
[----:B------:R-:W-:-:S05]  /*1b50*/  VIADD R22, R31, 0xffffffff ;  /* 0xffffffff1f167836 */ /* 0x000fca0000000000 */
[----:B------:R-:W-:Y:S02]  /*1b60*/  ISETP.GE.U32.AND P2, PT, R22, 0x7fefffff, PT ;  /* 0x7fefffff1600780c */ /* 0x000fe40003f46070 */
[----:B0-----:R-:W-:-:S11]  /*1b70*/  ISETP.GE.AND P0, PT, R38, R41, PT ;  /* 0x000000292600720c */ /* 0x001fd60003f06270 */
        /* <DEDUP_REMOVED lines=15> */
[----:B------:R-:W-:Y:S01]  /*1c70*/  IMAD.MOV.U32 R31, RZ, RZ, 0x43300000 ;  /* 0x43300000ff1f7424 */ /* 0x000fe200078e00ff */
[----:B------:R-:W-:Y:S01]  /*1c80*/  ISETP.GE.AND P1, PT, R33, 0x3ff6a09f, PT ;  /* 0x3ff6a09f2100780c */ /* 0x000fe20003f26270 */
[----:B------:R-:W-:Y:S01]  /*1c90*/  UMOV UR12, 0x80000000 ;  /* 0x80000000000c7882 */ /* 0x000fe20000000000 */
[----:B------:R-:W-:-:S11]  /*1ca0*/  UMOV UR13, 0x43300000 ;  /* 0x43300000000d7882 */ /* 0x000fd60000000000 */
[----:B------:R-:W-:Y:S02]  /*1cb0*/  @P1 VIADD R19, R33, 0xfff00000 ;  /* 0xfff0000021131836 */ /* 0x000fe40000000000 */
[----:B------:R-:W-:Y:S02]  /*1cc0*/  @P1 VIADD R30, R30, 0x1 ;  /* 0x000000011e1e1836 */ /* 0x000fe40000000000 */
[----:B------:R-:W-:-:S03]  /*1cd0*/  @P1 IMAD.MOV.U32 R33, RZ, RZ, R19 ;  /* 0x000000ffff211224 */ /* 0x000fc600078e0013 */
[----:B------:R-:W-:-:S03]  /*1ce0*/  LOP3.LUT R30, R30, 0x80000000, RZ, 0x3c, !PT ;  /* 0x800000001e1e7812 */ /* 0x000fc600078e3cff */
[C---:B------:R-:W-:Y:S02]  /*1cf0*/  DADD R28, R32.reuse, 1 ;  /* 0x3ff00000201c7429 */ /* 0x040fe40000000000 */
[----:B------:R-:W-:Y:S02]  /*1d00*/  DADD R32, R32, -1 ;  /* 0xbff0000020207429 */ /* 0x000fe40000000000 */
[----:B------:R-:W-:Y:S01]  /*1d10*/  DADD R30, R30, -UR12 ;  /* 0x8000000c1e1e7e29 */ /* 0x000fe20008000000 */
[----:B------:R-:W-:Y:S01]  /*1d20*/  UMOV UR12, 0xfefa39ef ;  /* 0xfefa39ef000c7882 */ /* 0x000fe20000000000 */
[----:B------:R-:W0:Y:S01]  /*1d30*/  MUFU.RCP64H R19, R29 ;  /* 0x0000001d00137308 */ /* 0x000e220000001800 */
[----:B------:R-:W-:Y:S01]  /*1d40*/  UMOV UR13, 0x3fe62e42 ;  /* 0x3fe62e42000d7882 */ /* 0x000fe20000000000 */
[----:B0-----:R-:W-:-:S08]  /*1d50*/  DFMA R36, -R28, R18, 1 ;  /* 0x3ff000001c24742b */ /* 0x001fd00000000112 */
[----:B------:R-:W-:-:S08]  /*1d60*/  DFMA R36, R36, R36, R36 ;  /* 0x000000242424722b */ /* 0x000fd00000000024 */
[----:B------:R-:W-:-:S08]  /*1d70*/  DFMA R36, R18, R36, R18 ;  /* 0x000000241224722b */ /* 0x000fd00000000012 */
[----:B------:R-:W-:-:S08]  /*1d80*/  DMUL R18, R36, R32 ;  /* 0x0000002024127228 */ /* 0x000fd00000000000 */
[----:B------:R-:W-:-:S08]  /*1d90*/  DFMA R18, R36, R32, R18 ;  /* 0x000000202412722b */ /* 0x000fd00000000012 */
[----:B------:R-:W-:-:S08]  /*1da0*/  DMUL R22, R18, R18 ;  /* 0x0000001212167228 */ /* 0x000fd00000000000 */
[----:B------:R-:W-:Y:S01]  /*1db0*/  DFMA R24, R22, UR10, R24 ;  /* 0x0000000a16187c2b */ /* 0x000fe20008000018 */
[----:B------:R-:W-:Y:S01]  /*1dc0*/  UMOV UR10, 0x9f02676f ;  /* 0x9f02676f000a7882 */ /* 0x000fe20000000000 */
[----:B------:R-:W-:-:S06]  /*1dd0*/  UMOV UR11, 0x3ef3b266 ;  /* 0x3ef3b266000b7882 */ /* 0x000fcc0000000000 */
[----:B------:R-:W-:Y:S01]  /*1de0*/  DFMA R28, R22, R24, UR10 ;  /* 0x0000000a161c7e2b */ /* 0x000fe20008000018 */
[----:B------:R-:W-:Y:S01]  /*1df0*/  UMOV UR10, 0xa9ab0956 ;  /* 0xa9ab0956000a7882 */ /* 0x000fe20000000000 */
[----:B------:R-:W-:Y:S01]  /*1e00*/  UMOV UR11, 0x3f1745cb ;  /* 0x3f1745cb000b7882 */ /* 0x000fe20000000000 */
[----:B------:R-:W-:-:S05]  /*1e10*/  DADD R24, R32, -R18 ;  /* 0x0000000020187229 */ /* 0x000fca0000000812 */
[----:B------:R-:W-:Y:S01]  /*1e20*/  DFMA R28, R22, R28, UR10 ;  /* 0x0000000a161c7e2b */ /* 0x000fe2000800001c */
        /* <DEDUP_REMOVED lines=25> */
.L_x_5989:
[----:B------:R-:W-:Y:S05]  /*1fc0*/  BSYNC B0 ;  /* 0x0000000000007941 */ /* 0x000fea0003800000 */
.L_x_5988:
        /* <DEDUP_REMOVED lines=39> */
.L_x_5990:
        /* <DEDUP_REMOVED lines=12> */
.L_x_12019:


//--------------------- .text._ZN43_GLOBAL__N__9ae7fba5_10_SoftMax_cu_9f978f6320softmax_warp_forwardIdddLi7ELb1ELb0EEEvPT0_PKT_iiiPKbib --------------------------
	.section	.text._ZN43_GLOBAL__N__9ae7fba5_10_SoftMax_cu_9f978f6320softmax_warp_forwardIdddLi7ELb1ELb0EEEvPT0_PKT_iiiPKbib,"ax",@progbits
	.align	128
.text._ZN43_GLOBAL__N__9ae7fba5_10_SoftMax_cu_9f978f6320softmax_warp_forwardIdddLi7ELb1ELb0EEEvPT0_PKT_iiiPKbib:
        .type           _ZN43_GLOBAL__N__9ae7fba5_10_SoftMax_cu_9f978f6320softmax_warp_forwardIdddLi7ELb1ELb0EEEvPT0_PKT_iiiPKbib,@function
        .size           _ZN43_GLOBAL__N__9ae7fba5_10_SoftMax_cu_9f978f6320softmax_warp_forwardIdddLi7ELb1ELb0EEEvPT0_PKT_iiiPKbib,(.L_x_12020 - _ZN43_GLOBAL__N__9ae7fba5_10_SoftMax_cu_9f978f6320softmax_warp_forwardIdddLi7ELb1ELb0EEEvPT0_PKT_iiiPKbib)
        .other          _ZN43_GLOBAL__N__9ae7fba5_10_SoftMax_cu_9f978f6320softmax_warp_forwardIdddLi7ELb1ELb0EEEvPT0_PKT_iiiPKbib,@"STO_CUDA_ENTRY STV_DEFAULT"
_ZN43_GLOBAL__N__9ae7fba5_10_SoftMax_cu_9f978f6320softmax_warp_forwardIdddLi7ELb1ELb0EEEvPT0_PKT_iiiPKbib:
        /* <DEDUP_REMOVED lines=8> */
[----:B------:R-:W-:Y:S01]  /*0080*/  IMAD.MOV.U32 R7, RZ, RZ, -0x100000 ;  /* 0xfff00000ff077424 */ /* 0x000fe200078e00ff */
[----:B------:R-:W-:Y:S01]  /*0090*/  ULDC.64 UR12, c[0x0][0x218] ;  /* 0x00008600000c7ab9 */ /* 0x000fe20000000a00 */
[----:B------:R-:W0:Y:S01]  /*00a0*/  LDC R2, c[0x0][0x4] ;  /* 0x00000100ff027b82 */ /* 0x000e220000000800 */
[----:B------:R-:W-:-:S02]  /*00b0*/  IMAD.MOV.U32 R16, RZ, RZ, 0x0 ;  /* 0x00000000ff107424 */ /* 0x000fc400078e00ff */
[----:B------:R-:W-:-:S05]  /*00c0*/  IMAD.MOV.U32 R17, RZ, RZ, -0x100000 ;  /* 0xfff00000ff117424 */ /* 0x000fca00078e00ff */
[----:B------:R-:W2:Y:S01]  /*00d0*/  LDC.64 R4, c[0x0][0x218] ;  /* 0x00008600ff047b82 */ /* 0x000ea20000000a00 */
[----:B0-----:R-:W-:-:S04]  /*00e0*/  IMAD R2, R2, UR8, R3 ;  /* 0x0000000802027c24 */ /* 0x001fc8000f8e0203 */
[----:B------:R-:W-:Y:S02]  /*00f0*/  IMAD.SHL.U32 R3, R2, 0x2, RZ ;  /* 0x0000000202037824 */ /* 0x000fe400078e00ff */
[C---:B-1----:R-:W-:Y:S02]  /*0100*/  VIADD R2, R0.reuse, 0x20 ;  /* 0x0000002000027836 */ /* 0x042fe40000000000 */
[C---:B------:R-:W-:Y:S01]  /*0110*/  IMAD R9, R3.reuse, UR5, R0 ;  /* 0x0000000503097c24 */ /* 0x040fe2000f8e0200 */
[----:B------:R-:W-:Y:S01]  /*0120*/  IADD3 R35, -R3, UR4, RZ ;  /* 0x0000000403237c10 */ /* 0x000fe2000fffe1ff */
[----:B------:R-:W-:Y:S02]  /*0130*/  VIADD R3, R0, 0x40 ;  /* 0x0000004000037836 */ /* 0x000fe40000000000 */
[----:B--2---:R-:W-:Y:S01]  /*0140*/  IMAD.WIDE R4, R9, 0x8, R4 ;  /* 0x0000000809047825 */ /* 0x004fe200078e0204 */
[----:B------:R-:W-:-:S04]  /*0150*/  ISETP.GT.AND P0, PT, R35, RZ, PT ;  /* 0x000000ff2300720c */ /* 0x000fc80003f04270 */
[----:B------:R-:W-:-:S04]  /*0160*/  SEL R11, RZ, UR9, !P0 ;  /* 0x00000009ff0b7c07 */ /* 0x000fc8000c000000 */
        /* <DEDUP_REMOVED lines=13> */
[----:B------:R-:W-:Y:S01]  /*0240*/  VIMNMX R35, R35, 0x2, PT ;  /* 0x0000000223237848 */ /* 0x000fe20003fe0100 */
[----:B------:R-:W-:-:S03]  /*0250*/  USHF.R.S32.HI UR10, URZ, 0x1f, UR9 ;  /* 0x0000001f3f0a7899 */ /* 0x000fc60008011409 */
[----:B------:R-:W-:Y:S02]  /*0260*/  ISETP.GT.AND P0, PT, R35, 0x1, PT ;  /* 0x000000012300780c */ /* 0x000fe40003f04270 */
[C---:B------:R-:W-:Y:S02]  /*0270*/  IADD3 R10, P1, R9.reuse, UR9, RZ ;  /* 0x00000009090a7c10 */ /* 0x040fe4000ff3e0ff */
[----:B------:R-:W-:Y:S02]  /*0280*/  SEL R11, RZ, UR9, !P0 ;  /* 0x00000009ff0b7c07 */ /* 0x000fe4000c000000 */
[----:B------:R-:W-:Y:S02]  /*0290*/  LEA.HI.X.SX32 R9, R9, UR10, 0x1, P1 ;  /* 0x0000000a09097c11 */ /* 0x000fe400088f0eff */
[-C--:B------:R-:W-:Y:S02]  /*02a0*/  ISETP.GE.AND P0, PT, R0, R11.reuse, PT ;  /* 0x0000000b0000720c */ /* 0x080fe40003f06270 */
[----:B------:R-:W-:-:S02]  /*02b0*/  ISETP.GE.AND P1, PT, R2, R11, PT ;  /* 0x0000000b0200720c */ /* 0x000fc40003f26270 */
[C---:B------:R-:W-:Y:S01]  /*02c0*/  LEA R8, P2, R10.reuse, UR12, 0x3 ;  /* 0x0000000c0a087c11 */ /* 0x040fe2000f8418ff */
[----:B------:R-:W-:Y:S02]  /*02d0*/  IMAD.MOV.U32 R22, RZ, RZ, 0x0 ;  /* 0x00000000ff167424 */ /* 0x000fe400078e00ff */
[----:B------:R-:W-:Y:S01]  /*02e0*/  IMAD.MOV.U32 R23, RZ, RZ, -0x100000 ;  /* 0xfff00000ff177424 */ /* 0x000fe200078e00ff */
[----:B------:R-:W-:Y:S01]  /*02f0*/  LEA.HI.X R9, R10, UR13, R9, 0x3, P2 ;  /* 0x0000000d0a097c11 */ /* 0x000fe200090f1c09 */
[----:B------:R-:W-:Y:S02]  /*0300*/  IMAD.MOV.U32 R24, RZ, RZ, 0x0 ;  /* 0x00000000ff187424 */ /* 0x000fe400078e00ff */
        /* <DEDUP_REMOVED lines=8> */
[----:B0-----:R-:W-:Y:S02]  /*0390*/  IMAD.MOV.U32 R4, RZ, RZ, 0x0 ;  /* 0x00000000ff047424 */ /* 0x001fe400078e00ff */
        /* <DEDUP_REMOVED lines=35> */
[----:B0-----:R-:W-:-:S06]  /*05d0*/  DSETP.GEU.AND P1, PT, R12, R8, PT ;  /* 0x000000080c00722a */ /* 0x001fcc0003f2e000 */
[----:B------:R-:W-:Y:S02]  /*05e0*/  FSEL R9, R9, R13, !P1 ;  /* 0x0000000d09097208 */ /* 0x000fe40004800000 */
[----:B------:R-:W-:Y:S02]  /*05f0*/  FSEL R8, R8, R12, !P1 ;  /* 0x0000000c08087208 */ /* 0x000fe40004800000 */
        /* <DEDUP_REMOVED lines=91> */
.L_x_5992:
[----:B------:R-:W-:Y:S05]  /*0bb0*/  BSYNC B0 ;  /* 0x0000000000007941 */ /* 0x000fea0003800000 */
.L_x_5991:
        /* <DEDUP_REMOVED lines=33> */
.L_x_5994:
[----:B------:R-:W-:Y:S05]  /*0dd0*/  BSYNC B0 ;  /* 0x0000000000007941 */ /* 0x000fea0003800000 */
.L_x_5993:
        /* <DEDUP_REMOVED lines=24> */
[----:B------:R-:W-:-:S12]  /*0f60*/  DSETP.GEU.AND P1, PT, R16, RZ, PT ;  /* 0x000000ff1000722a */ /* 0x000fd80003f2e000 */
[----:B------:R-:W-:-:S04]  /*0f70*/  @!P0 LEA.HI R27, R28, R28, RZ, 0x1 ;  /* 0x0000001c1c1b8211 */ /* 0x000fc800078f08ff */
[----:B------:R-:W-:-:S05]  /*0f80*/  @!P0 SHF.R.S32.HI R27, RZ, 0x1, R27 ;  /* 0x00000001ff1b8819 */ /* 0x000fca000001141b */
[----:B------:R-:W-:Y:S02]  /*0f90*/  @!P0 IMAD R19, R27, 0x100000, R19 ;  /* 0x001000001b138824 */ /* 0x000fe400078e0213 */
[----:B------:R-:W-:Y:S01]  /*0fa0*/  @!P0 IMAD.IADD R28, R28, 0x1, -R27 ;  /* 0x000000011c1c8824 */ /* 0x000fe200078e0a1b */
[----:B------:R-:W-:-:S04]  /*0fb0*/  DADD R26, R16, +INF ;  /* 0x7ff00000101a7429 */ /* 0x000fc80000000000 */
[----:B------:R-:W-:Y:S01]  /*0fc0*/  @!P0 LEA R29, R28, 0x3ff00000, 0x14 ;  /* 0x3ff000001c1d8811 */ /* 0x000fe200078ea0ff */
[----:B------:R-:W-:-:S05]  /*0fd0*/  @!P0 IMAD.MOV.U32 R28, RZ, RZ, RZ ;  /* 0x000000ffff1c8224 */ /* 0x000fca00078e00ff */
[----:B------:R-:W-:Y:S02]  /*0fe0*/  FSEL R26, R26, RZ, P1 ;  /* 0x000000ff1a1a7208 */ /* 0x000fe40000800000 */
[----:B------:R-:W-:Y:S01]  /*0ff0*/  FSEL R27, R27, RZ, P1 ;  /* 0x000000ff1b1b7208 */ /* 0x000fe20000800000 */
[----:B------:R-:W-:-:S11]  /*1000*/  @!P0 DMUL R26, R18, R28 ;  /* 0x0000001c121a8228 */ /* 0x000fd60000000000 */
.L_x_5996:
[----:B------:R-:W-:Y:S05]  /*1010*/  BSYNC B0 ;  /* 0x0000000000007941 */ /* 0x000fea0003800000 */
.L_x_5995:
        /* <DEDUP_REMOVED lines=25> */
[----:B------:R-:W-:Y:S01]  /*11b0*/  @!P0 SHF.R.S32.HI R27, RZ, 0x1, R26 ;  /* 0x00000001ff1b8819 */ /* 0x000fe2000001141a */
[----:B------:R-:W-:-:S04]  /*11c0*/  @!P0 IMAD.MOV.U32 R26, RZ, RZ, R20 ;  /* 0x000000ffff1a8224 */ /* 0x000fc800078e0014 */
[----:B------:R-:W-:Y:S02]  /*11d0*/  @!P0 IMAD.IADD R28, R28, 0x1, -R27 ;  /* 0x000000011c1c8824 */ /* 0x000fe400078e0a1b */
[----:B------:R-:W-:Y:S01]  /*11e0*/  @!P0 IMAD R27, R27, 0x100000, R21 ;  /* 0x001000001b1b8824 */ /* 0x000fe200078e0215 */
[----:B------:R-:W-:-:S10]  /*11f0*/  DADD R20, R18, +INF ;  /* 0x7ff0000012147429 */ /* 0x000fd40000000000 */
[----:B------:R-:W-:Y:S01]  /*1200*/  FSEL R32, R20, RZ, P1 ;  /* 0x000000ff14207208 */ /* 0x000fe20000800000 */
[----:B------:R-:W-:Y:S01]  /*1210*/  @!P0 IMAD.MOV.U32 R20, RZ, RZ, RZ ;  /* 0x000000ffff148224 */ /* 0x000fe200078e00ff */
[----:B------:R-:W-:Y:S02]  /*1220*/  FSEL R33, R21, RZ, P1 ;  /* 0x000000ff15217208 */ /* 0x000fe40000800000 */
[----:B------:R-:W-:-:S06]  /*1230*/  @!P0 LEA R21, R28, 0x3ff00000, 0x14 ;  /* 0x3ff000001c158811 */ /* 0x000fcc00078ea0ff */
[----:B------:R-:W-:-:S11]  /*1240*/  @!P0 DMUL R32, R26, R20 ;  /* 0x000000141a208228 */ /* 0x000fd60000000000 */
.L_x_5998:
[----:B------:R-:W-:Y:S05]  /*1250*/  BSYNC B0 ;  /* 0x0000000000007941 */ /* 0x000fea0003800000 */
.L_x_5997:
        /* <DEDUP_REMOVED lines=34> */
.L_x_6000:
[----:B------:R-:W-:Y:S05]  /*1480*/  BSYNC B0 ;  /* 0x0000000000007941 */ /* 0x000fea0003800000 */
.L_x_5999:
        /* <DEDUP_REMOVED lines=33> */
.L_x_6002:
[----:B------:R-:W-:Y:S05]  /*16a0*/  BSYNC B0 ;  /* 0x0000000000007941 */ /* 0x000fea0003800000 */
.L_x_6001:
        /* <DEDUP_REMOVED lines=35> */
.L_x_6004:
[----:B------:R-:W-:Y:S05]  /*18e0*/  BSYNC B0 ;  /* 0x0000000000007941 */ /* 0x000fea0003800000 */
.L_x_6003:
        /* <DEDUP_REMOVED lines=34> */
.L_x_6006:
[----:B------:R-:W-:Y:S05]  /*1b10*/  BSYNC B0 ;  /* 0x0000000000007941 */ /* 0x000fea0003800000 */
.L_x_6005:
[----:B------:R-:W-:Y:S01]  /*1b20*/  SHFL.BFLY PT, R9, R23, 0x10, 0x1f ;  /* 0x0e001f0017097f89 */ /* 0x000fe200000e0000 */
[----:B------:R-:W-:Y:S01]  /*1b30*/  DADD R10, R28, R10 ;  /* 0x000000001c0a7229 */ /* 0x000fe2000000000a */
[----:B------:R-:W-:Y:S02]  /*1b40*/  ISETP.GE.AND P0, PT, R35, 0x1, PT ;  /* 0x000000012300780c */ /* 0x000fe40003f06270 */
        /* <DEDUP_REMOVED lines=29> */
[----:B------:R-:W-:Y:S01]  /*1d20*/  ISETP.GT.AND P1, PT, R13, 0xfffff, PT ;  /* 0x000fffff0d00780c */ /* 0x000fe20003f24270 */
[----:B------:R-:W-:Y:S01]  /*1d30*/  IMAD.MOV.U32 R32, RZ, RZ, R13 ;  /* 0x000000ffff207224 */ /* 0x000fe200078e000d */
[----:B------:R-:W-:Y:S01]  /*1d40*/  BSSY B0, `(.L_x_6007) ;  /* 0x0000050000007945 */ /* 0x000fe20003800000 */
[----:B------:R-:W-:Y:S01]  /*1d50*/  IMAD.MOV.U32 R30, RZ, RZ, R12 ;  /* 0x000000ffff1e7224 */ /* 0x000fe200078e000c */
[----:B--23--:R-:W-:Y:S01]  /*1d60*/  DADD R10, R10, R28 ;  /* 0x000000000a0a7229 */ /* 0x00cfe2000000001c */
[----:B------:R-:W-:Y:S01]  /*1d70*/  IMAD.MOV.U32 R9, RZ, RZ, -0x3ff ;  /* 0xfffffc01ff097424 */ /* 0x000fe200078e00ff */
[----:B------:R-:W-:-:S07]  /*1d80*/  ISETP.GE.AND P0, PT, R0, UR9, PT ;  /* 0x0000000900007c0c */ /* 0x000fce000bf06270 */
[----:B------:R-:W-:Y:S01]  /*1d90*/  @!P1 DMUL R12, R12, 1.80143985094819840000e+16 ;  /* 0x435000000c0c9828 */ /* 0x000fe20000000000 */
[----:B------:R-:W-:-:S09]  /*1da0*/  @!P1 IMAD.MOV.U32 R9, RZ, RZ, -0x435 ;  /* 0xfffffbcbff099424 */ /* 0x000fd200078e00ff */
[----:B------:R-:W-:Y:S02]  /*1db0*/  @!P1 IMAD.MOV.U32 R32, RZ, RZ, R13 ;  /* 0x000000ffff209224 */ /* 0x000fe400078e000d */
[----:B------:R-:W-:Y:S02]  /*1dc0*/  @!P1 IMAD.MOV.U32 R30, RZ, RZ, R12 ;  /* 0x000000ffff1e9224 */ /* 0x000fe400078e000c */
[----:B------:R-:W-:-:S05]  /*1dd0*/  VIADD R8, R32, 0xffffffff ;  /* 0xffffffff20087836 */ /* 0x000fca0000000000 */
[----:B------:R-:W-:Y:S02]  /*1de0*/  ISETP.GE.U32.AND P2, PT, R8, 0x7fefffff, PT ;  /* 0x7fefffff0800780c */ /* 0x000fe40003f46070 */
[----:B------:R-:W0:Y:S11]  /*1df0*/  S2R R8, SR_TID.Y ;  /* 0x0000000000087919 */ /* 0x000e360000002200 */
[----:B------:R-:W-:Y:S01]  /*1e00*/  @P2 IMAD.MOV.U32 R22, RZ, RZ, 0x0 ;  /* 0x00000000ff162424 */ /* 0x000fe200078e00ff */
[----:B------:R-:W-:Y:S01]  /*1e10*/  @P2 FSETP.NEU.FTZ.AND P3, PT, R13, RZ, PT ;  /* 0x000000ff0d00220b */ /* 0x000fe20003f7d000 */
[----:B------:R-:W-:-:S06]  /*1e20*/  @P2 IMAD.MOV.U32 R23, RZ, RZ, 0x7ff00000 ;  /* 0x7ff00000ff172424 */ /* 0x000fcc00078e00ff */
[----:B------:R-:W-:-:S10]  /*1e30*/  @P2 DFMA R22, R12, R22, +INF ;  /* 0x7ff000000c16242b */ /* 0x000fd40000000016 */
[----:B------:R-:W-:Y:S02]  /*1e40*/  @P2 FSEL R22, R22, RZ, P3 ;  /* 0x000000ff16162208 */ /* 0x000fe40001800000 */
[----:B------:R-:W-:Y:S01]  /*1e50*/  @P2 FSEL R23, R23, -QNAN , P3 ;  /* 0xfff0000017172808 */ /* 0x000fe20001800000 */
[----:B0-----:R-:W-:Y:S06]  /*1e60*/  @P2 BRA `(.L_x_6008) ;  /* 0x0000000000f42947 */ /* 0x001fec0003800000 */
[C---:B------:R-:W-:Y:S01]  /*1e70*/  LOP3.LUT R12, R32.reuse, 0x800fffff, RZ, 0xc0, !PT ;  /* 0x800fffff200c7812 */ /* 0x040fe200078ec0ff */
[----:B------:R-:W-:Y:S01]  /*1e80*/  UMOV UR10, 0x3ae80f1e ;  /* 0x3ae80f1e000a7882 */ /* 0x000fe20000000000 */
[----:B------:R-:W-:Y:S01]  /*1e90*/  UMOV UR11, 0x3eb1380b ;  /* 0x3eb1380b000b7882 */ /* 0x000fe20000000000 */
[----:B------:R-:W-:Y:S02]  /*1ea0*/  LEA.HI R9, R32, R9, RZ, 0xc ;  /* 0x0000000920097211 */ /* 0x000fe400078f60ff */
[----:B------:R-:W-:Y:S01]  /*1eb0*/  LOP3.LUT R31, R12, 0x3ff00000, RZ, 0xfc, !PT ;  /* 0x3ff000000c1f7812 */ /* 0x000fe200078efcff */
[----:B------:R-:W-:-:S03]  /*1ec0*/  IMAD.MOV.U32 R12, RZ, RZ, RZ ;  /* 0x000000ffff0c7224 */ /* 0x000fc600078e00ff */
[----:B------:R-:W-:-:S13]  /*1ed0*/  ISETP.GE.AND P1, PT, R31, 0x3ff6a09f, PT ;  /* 0x3ff6a09f1f00780c */ /* 0x000fda0003f26270 */
        /* <DEDUP_REMOVED lines=11> */
[----:B------:R-:W-:-:S08]  /*1f90*/  DADD R30, R28, -R12 ;  /* 0x000000001c1e7229 */ /* 0x000fd0000000080c */
[----:B------:R-:W-:-:S08]  /*1fa0*/  DADD R30, R30, R30 ;  /* 0x000000001e1e7229 */ /* 0x000fd0000000001e */
[-C--:B------:R-:W-:Y:S02]  /*1fb0*/  DFMA R28, R28, -R12.reuse, R30 ;  /* 0x8000000c1c1c722b */ /* 0x080fe4000000001e */
[----:B------:R-:W-:-:S06]  /*1fc0*/  DMUL R30, R12, R12 ;  /* 0x0000000c0c1e7228 */ /* 0x000fcc0000000000 */
[----:B------:R-:W-:Y:S01]  /*1fd0*/  DMUL R28, R22, R28 ;  /* 0x0000001c161c7228 */ /* 0x000fe20000000000 */
        /* <DEDUP_REMOVED lines=24> */
[----:B------:R-:W-:Y:S02]  /*2160*/  UMOV UR11, 0x43300000 ;  /* 0x43300000000b7882 */ /* 0x000fe40000000000 */
[----:B------:R-:W-:Y:S01]  /*2170*/  DADD R22, R22, -UR10 ;  /* 0x8000000a16167e29 */ /* 0x000fe20008000000 */
[----:B------:R-:W-:Y:S01]  /*2180*/  UMOV UR10, 0xfefa39ef ;  /* 0xfefa39ef000a7882 */ /* 0x000fe20000000000 */
[----:B------:R-:W-:Y:S02]  /*2190*/  UMOV UR11, 0x3fe62e42 ;  /* 0x3fe62e42000b7882 */ /* 0x000fe40000000000 */
[----:B------:R-:W-:-:S04]  /*21a0*/  DMUL R32, R30, R32 ;  /* 0x000000201e207228 */ /* 0x000fc80000000000 */
[----:B------:R-:W-:-:S04]  /*21b0*/  DFMA R30, R22, UR10, R12 ;  /* 0x0000000a161e7c2b */ /* 0x000fc8000800000c */
[----:B------:R-:W-:-:S04]  /*21c0*/  DFMA R32, R12, R32, R28 ;  /* 0x000000200c20722b */ /* 0x000fc8000000001c */
[----:B------:R-:W-:Y:S01]  /*21d0*/  DFMA R28, -R22, UR10, R30 ;  /* 0x0000000a161c7c2b */ /* 0x000fe2000800011e */
[----:B------:R-:W-:Y:S01]  /*21e0*/  UMOV UR10, 0x3b39803f ;  /* 0x3b39803f000a7882 */ /* 0x000fe20000000000 */
[----:B------:R-:W-:-:S06]  /*21f0*/  UMOV UR11, 0x3c7abc9e ;  /* 0x3c7abc9e000b7882 */ /* 0x000fcc0000000000 */
[----:B------:R-:W-:-:S08]  /*2200*/  DADD R28, -R12, R28 ;  /* 0x000000000c1c7229 */ /* 0x000fd0000000011c */
[----:B------:R-:W-:-:S08]  /*2210*/  DADD R28, R32, -R28 ;  /* 0x00000000201c7229 */ /* 0x000fd0000000081c */
[----:B------:R-:W-:-:S08]  /*2220*/  DFMA R22, R22, UR10, R28 ;  /* 0x0000000a16167c2b */ /* 0x000fd0000800001c */
[----:B------:R-:W-:-:S11]  /*2230*/  DADD R22, R30, R22 ;  /* 0x000000001e167229 */ /* 0x000fd60000000016 */
.L_x_6008:
[----:B------:R-:W-:Y:S05]  /*2240*/  BSYNC B0 ;  /* 0x0000000000007941 */ /* 0x000fea0003800000 */
.L_x_6007:
[----:B------:R-:W-:Y:S04]  /*2250*/  BSSY B0, `(.L_x_6009) ;  /* 0x0000017000007945 */ /* 0x000fe80003800000 */
[----:B------:R-:W-:Y:S05]  /*2260*/  @P0 BRA `(.L_x_6010) ;  /* 0x0000000000540947 */ /* 0x000fea0003800000 */
[----:B------:R-:W0:Y:S01]  /*2270*/  LDC R9, c[0x0][0x4] ;  /* 0x00000100ff097b82 */ /* 0x000e220000000800 */
[----:B------:R-:W-:Y:S01]  /*2280*/  ULDC.64 UR10, c[0x0][0x210] ;  /* 0x00008400000a7ab9 */ /* 0x000fe20000000a00 */
[----:B------:R-:W-:Y:S01]  /*2290*/  DADD R6, R6, -R22 ;  /* 0x0000000006067229 */ /* 0x000fe20000000816 */
[----:B0-----:R-:W-:-:S04]  /*22a0*/  IMAD R9, R9, UR8, R8 ;  /* 0x0000000809097c24 */ /* 0x001fc8000f8e0208 */
[----:B------:R-:W-:-:S04]  /*22b0*/  IMAD.SHL.U32 R9, R9, 0x2, RZ ;  /* 0x0000000209097824 */ /* 0x000fc800078e00ff */
[----:B------:R-:W-:-:S05]  /*22c0*/  IMAD R9, R9, UR5, R0 ;  /* 0x0000000509097c24 */ /* 0x000fca000f8e0200 */
[----:B------:R-:W-:Y:S02]  /*22d0*/  SHF.R.S32.HI R28, RZ, 0x1f, R9 ;  /* 0x0000001fff1c7819 */ /* 0x000fe40000011409 */
[----:B------:R-:W-:-:S04]  /*22e0*/  LEA R12, P1, R9, UR10, 0x3 ;  /* 0x0000000a090c7c11 */ /* 0x000fc8000f8218ff */
[----:B------:R-:W-:Y:S02]  /*22f0*/  LEA.HI.X R13, R9, UR11, R28, 0x3, P1 ;  /* 0x0000000b090d7c11 */ /* 0x000fe400088f1c1c */
[----:B------:R-:W-:-:S03]  /*2300*/  ISETP.GE.AND P1, PT, R2, UR9, PT ;  /* 0x0000000902007c0c */ /* 0x000fc6000bf26270 */
[----:B------:R0:W-:Y:S10]  /*2310*/  STG.E.64 desc[UR6][R12.64], R6 ;  /* 0x000000060c007986 */ /* 0x0001f4000c101b06 */
[----:B------:R-:W-:Y:S05]  /*2320*/  @P1 BRA `(.L_x_6010) ;  /* 0x0000000000241947 */ /* 0x000fea0003800000 */
[----:B------:R-:W-:Y:S01]  /*2330*/  DADD R14, R14, -R22 ;  /* 0x000000000e0e7229 */ /* 0x000fe20000000816 */
[----:B------:R-:W-:-:S06]  /*2340*/  ISETP.GE.AND P1, PT, R3, UR9, PT ;  /* 0x0000000903007c0c */ /* 0x000fcc000bf26270 */
[----:B------:R1:W-:Y:S07]  /*2350*/  STG.E.64 desc[UR6][R12.64+0x100], R14 ;  /* 0x0001000e0c007986 */ /* 0x0003ee000c101b06 */
[----:B------:R-:W-:Y:S05]  /*2360*/  @P1 BRA `(.L_x_6010) ;  /* 0x0000000000141947 */ /* 0x000fea0003800000 */
[----:B------:R-:W-:Y:S01]  /*2370*/  ISETP.GE.AND P1, PT, R34, UR9, PT ;  /* 0x0000000922007c0c */ /* 0x000fe2000bf26270 */
[----:B------:R-:W-:-:S07]  /*2380*/  DADD R16, R16, -R22 ;  /* 0x0000000010107229 */ /* 0x000fce0000000816 */
[----:B------:R2:W-:Y:S05]  /*2390*/  STG.E.64 desc[UR6][R12.64+0x200], R16 ;  /* 0x000200100c007986 */ /* 0x0005ea000c101b06 */
[----:B------:R-:W-:-:S07]  /*23a0*/  @!P1 DADD R18, R18, -R22 ;  /* 0x0000000012129229 */ /* 0x000fce0000000816 */
[----:B------:R2:W-:Y:S04]  /*23b0*/  @!P1 STG.E.64 desc[UR6][R12.64+0x300], R18 ;  /* 0x000300120c009986 */ /* 0x0005e8000c101b06 */
.L_x_6010:
[----:B------:R-:W-:Y:S05]  /*23c0*/  BSYNC B0 ;  /* 0x0000000000007941 */ /* 0x000fea0003800000 */
.L_x_6009:
[----:B0-----:R-:W0:Y:S01]  /*23d0*/  LDC R7, c[0x0][0x4] ;  /* 0x00000100ff077b82 */ /* 0x001e220000000800 */
[----:B------:R-:W-:Y:S02]  /*23e0*/  IMAD.MOV.U32 R9, RZ, RZ, -0x2 ;  /* 0xfffffffeff097424 */ /* 0x000fe400078e00ff */
[----:B0-----:R-:W-:-:S04]  /*23f0*/  IMAD R6, R7, UR8, R8 ;  /* 0x0000000807067c24 */ /* 0x001fc8000f8e0208 */
[----:B------:R-:W-:-:S05]  /*2400*/  IMAD R6, R6, R9, UR4 ;  /* 0x0000000406067e24 */ /* 0x000fca000f8e0209 */
[----:B------:R-:W-:-:S13]  /*2410*/  ISETP.GE.AND P1, PT, R6, 0x2, PT ;  /* 0x000000020600780c */ /* 0x000fda0003f26270 */
[----:B------:R-:W-:Y:S05]  /*2420*/  @!P1 EXIT ;  /* 0x000000000000994d */ /* 0x000fea0003800000 */
[----:B------:R-:W-:Y:S01]  /*2430*/  ISETP.GT.AND P1, PT, R11, 0xfffff, PT ;  /* 0x000fffff0b00780c */ /* 0x000fe20003f24270 */
[----:B-12---:R-:W-:Y:S01]  /*2440*/  IMAD.MOV.U32 R12, RZ, RZ, R11 ;  /* 0x000000ffff0c7224 */ /* 0x006fe200078e000b */
[----:B------:R-:W-:Y:S01]  /*2450*/  BSSY B0, `(.L_x_6011) ;  /* 0x000004e000007945 */ /* 0x000fe20003800000 */
[----:B------:R-:W-:Y:S02]  /*2460*/  IMAD.MOV.U32 R13, RZ, RZ, R10 ;  /* 0x000000ffff0d7224 */ /* 0x000fe400078e000a */
        /* <DEDUP_REMOVED lines=14> */
[----:B------:R-:W-:Y:S01]  /*2550*/  LOP3.LUT R6, R12, 0x800fffff, RZ, 0xc0, !PT ;  /* 0x800fffff0c067812 */ /* 0x000fe200078ec0ff */
[----:B------:R-:W-:Y:S01]  /*2560*/  IMAD.MOV.U32 R10, RZ, RZ, RZ ;  /* 0x000000ffff0a7224 */ /* 0x000fe200078e00ff */
[----:B------:R-:W-:Y:S01]  /*2570*/  UMOV UR10, 0x3ae80f1e ;  /* 0x3ae80f1e000a7882 */ /* 0x000fe20000000000 */
[----:B------:R-:W-:Y:S01]  /*2580*/  IMAD.MOV.U32 R22, RZ, RZ, -0x748574fc ;  /* 0x8b7a8b04ff167424 */ /* 0x000fe200078e00ff */
[----:B------:R-:W-:Y:S01]  /*2590*/  LOP3.LUT R7, R6, 0x3ff00000, RZ, 0xfc, !PT ;  /* 0x3ff0000006077812 */ /* 0x000fe200078efcff */
[----:B------:R-:W-:Y:S01]  /*25a0*/  IMAD.MOV.U32 R6, RZ, RZ, R13 ;  /* 0x000000ffff067224 */ /* 0x000fe200078e000d */
[----:B------:R-:W-:Y:S01]  /*25b0*/  UMOV UR11, 0x3eb1380b ;  /* 0x3eb1380b000b7882 */ /* 0x000fe20000000000 */
[----:B------:R-:W-:Y:S01]  /*25c0*/  IMAD.MOV.U32 R23, RZ, RZ, 0x3ed0ee25 ;  /* 0x3ed0ee25ff177424 */ /* 0x000fe200078e00ff */
[----:B------:R-:W-:Y:S01]  /*25d0*/  ISETP.GE.AND P1, PT, R7, 0x3ff6a09f, PT ;  /* 0x3ff6a09f0700780c */ /* 0x000fe20003f26270 */
[----:B------:R-:W-:Y:S01]  /*25e0*/  IMAD.MOV.U32 R29, RZ, RZ, 0x43300000 ;  /* 0x43300000ff1d7424 */ /* 0x000fe200078e00ff */
[----:B------:R-:W-:Y:S01]  /*25f0*/  LEA.HI R9, R12, R9, RZ, 0xc ;  /* 0x000000090c097211 */ /* 0x000fe200078f60ff */
[----:B------:R-:W-:Y:S01]  /*2600*/  UMOV UR12, 0x80000000 ;  /* 0x80000000000c7882 */ /* 0x000fe20000000000 */
[----:B------:R-:W-:-:S09]  /*2610*/  UMOV UR13, 0x43300000 ;  /* 0x43300000000d7882 */ /* 0x000fd20000000000 */
[----:B------:R-:W-:Y:S02]  /*2620*/  @P1 VIADD R11, R7, 0xfff00000 ;  /* 0xfff00000070b1836 */ /* 0x000fe40000000000 */
[----:B------:R-:W-:Y:S02]  /*2630*/  @P1 VIADD R9, R9, 0x1 ;  /* 0x0000000109091836 */ /* 0x000fe40000000000 */
[----:B------:R-:W-:-:S03]  /*2640*/  @P1 IMAD.MOV.U32 R7, RZ, RZ, R11 ;  /* 0x000000ffff071224 */ /* 0x000fc600078e000b */
[----:B------:R-:W-:-:S03]  /*2650*/  LOP3.LUT R28, R9, 0x80000000, RZ, 0x3c, !PT ;  /* 0x80000000091c7812 */ /* 0x000fc600078e3cff */
        /* <DEDUP_REMOVED lines=13> */
[----:B------:R-:W-:Y:S02]  /*2730*/  DADD R22, R12, R12 ;  /* 0x000000000c167229 */ /* 0x000fe4000000000c */
[----:B------:R-:W-:Y:S01]  /*2740*/  DADD R12, R28, -UR12 ;  /* 0x8000000c1c0c7e29 */ /* 0x000fe20008000000 */
[----:B------:R-:W-:Y:S01]  /*2750*/  UMOV UR12, 0xfefa39ef ;  /* 0xfefa39ef000c7882 */ /* 0x000fe20000000000 */
[----:B------:R-:W-:Y:S01]  /*2760*/  UMOV UR13, 0x3fe62e42 ;  /* 0x3fe62e42000d7882 */ /* 0x000fe20000000000 */
[----:B------:R-:W-:Y:S01]  /*2770*/  DFMA R18, R16, R18, UR10 ;  /* 0x0000000a10127e2b */ /* 0x000fe20008000012 */
[----:B------:R-:W-:Y:S01]  /*2780*/  UMOV UR10, 0xa9ab0956 ;  /* 0xa9ab0956000a7882 */ /* 0x000fe20000000000 */
[----:B------:R-:W-:Y:S01]  /*2790*/  UMOV UR11, 0x3f1745cb ;  /* 0x3f1745cb000b7882 */ /* 0x000fe20000000000 */
[----:B------:R-:W-:-:S02]  /*27a0*/  DFMA R28, R6, -R14, R22 ;  /* 0x8000000e061c722b */ /* 0x000fc40000000016 */
[----:B------:R-:W-:-:S03]  /*27b0*/  DFMA R6, R12, UR12, R14 ;  /* 0x0000000c0c067c2b */ /* 0x000fc6000800000e */
        /* <DEDUP_REMOVED lines=15> */
[----:B------:R-:W-:Y:S01]  /*28b0*/  DFMA R18, -R12, UR12, R6 ;  /* 0x0000000c0c127c2b */ /* 0x000fe20008000106 */
[----:B------:R-:W-:-:S05]  /*28c0*/  UMOV UR11, 0x3c7abc9e ;  /* 0x3c7abc9e000b7882 */ /* 0x000fca0000000000 */
[----:B------:R-:W-:Y:S02]  /*28d0*/  DMUL R22, R16, R22 ;  /* 0x0000001610167228 */ /* 0x000fe40000000000 */
[----:B------:R-:W-:-:S06]  /*28e0*/  DADD R18, -R14, R18 ;  /* 0x000000000e127229 */ /* 0x000fcc0000000112 */
[----:B------:R-:W-:-:S08]  /*28f0*/  DFMA R22, R14, R22, R28 ;  /* 0x000000160e16722b */ /* 0x000fd0000000001c */
[----:B------:R-:W-:-:S08]  /*2900*/  DADD R18, R22, -R18 ;  /* 0x0000000016127229 */ /* 0x000fd00000000812 */
[----:B------:R-:W-:-:S08]  /*2910*/  DFMA R18, R12, UR10, R18 ;  /* 0x0000000a0c127c2b */ /* 0x000fd00008000012 */
[----:B------:R-:W-:-:S11]  /*2920*/  DADD R6, R6, R18 ;  /* 0x0000000006067229 */ /* 0x000fd60000000012 */
.L_x_6012:
[----:B------:R-:W-:Y:S05]  /*2930*/  BSYNC B0 ;  /* 0x0000000000007941 */ /* 0x000fea0003800000 */
.L_x_6011:
[----:B------:R-:W-:Y:S05]  /*2940*/  @P0 EXIT ;  /* 0x000000000000094d */ /* 0x000fea0003800000 */
[----:B------:R-:W0:Y:S01]  /*2950*/  LDC R9, c[0x0][0x4] ;  /* 0x00000100ff097b82 */ /* 0x000e220000000800 */
[----:B------:R-:W-:Y:S01]  /*2960*/  USHF.R.S32.HI UR4, URZ, 0x1f, UR9 ;  /* 0x0000001f3f047899 */ /* 0x000fe20008011409 */
[----:B------:R-:W-:Y:S01]  /*2970*/  DADD R20, R20, -R6 ;  /* 0x0000000014147229 */ /* 0x000fe20000000806 */
[----:B------:R-:W-:Y:S01]  /*2980*/  ULDC.64 UR10, c[0x0][0x210] ;  /* 0x00008400000a7ab9 */ /* 0x000fe20000000a00 */
[----:B0-----:R-:W-:-:S04]  /*2990*/  IMAD R8, R9, UR8, R8 ;  /* 0x0000000809087c24 */ /* 0x001fc8000f8e0208 */
[----:B------:R-:W-:-:S04]  /*29a0*/  IMAD.SHL.U32 R9, R8, 0x2, RZ ;  /* 0x0000000208097824 */ /* 0x000fc800078e00ff */
[----:B------:R-:W-:-:S05]  /*29b0*/  IMAD R9, R9, UR5, R0 ;  /* 0x0000000509097c24 */ /* 0x000fca000f8e0200 */
[----:B------:R-:W-:-:S04]  /*29c0*/  IADD3 R0, P0, R9, UR9, RZ ;  /* 0x0000000909007c10 */ /* 0x000fc8000ff1e0ff */
[----:B------:R-:W-:Y:S02]  /*29d0*/  LEA.HI.X.SX32 R9, R9, UR4, 0x1, P0 ;  /* 0x0000000409097c11 */ /* 0x000fe400080f0eff */
[----:B------:R-:W-:-:S04]  /*29e0*/  LEA R8, P0, R0, UR10, 0x3 ;  /* 0x0000000a00087c11 */ /* 0x000fc8000f8018ff */
[----:B------:R-:W-:Y:S02]  /*29f0*/  LEA.HI.X R9, R0, UR11, R9, 0x3, P0 ;  /* 0x0000000b00097c11 */ /* 0x000fe400080f1c09 */
[----:B------:R-:W-:-:S03]  /*2a00*/  ISETP.GE.AND P0, PT, R2, UR9, PT ;  /* 0x0000000902007c0c */ /* 0x000fc6000bf06270 */
[----:B------:R0:W-:Y:S10]  /*2a10*/  STG.E.64 desc[UR6][R8.64], R20 ;  /* 0x0000001408007986 */ /* 0x0001f4000c101b06 */
[----:B------:R-:W-:Y:S05]  /*2a20*/  @P0 EXIT ;  /* 0x000000000000094d */ /* 0x000fea0003800000 */
[----:B------:R-:W-:Y:S01]  /*2a30*/  ISETP.GE.AND P0, PT, R3, UR9, PT ;  /* 0x0000000903007c0c */ /* 0x000fe2000bf06270 */
[----:B------:R-:W-:-:S07]  /*2a40*/  DADD R24, R24, -R6 ;  /* 0x0000000018187229 */ /* 0x000fce0000000806 */
[----:B------:R1:W-:Y:S05]  /*2a50*/  STG.E.64 desc[UR6][R8.64+0x100], R24 ;  /* 0x0001001808007986 */ /* 0x0003ea000c101b06 */
[----:B------:R-:W-:Y:S05]  /*2a60*/  @P0 EXIT ;  /* 0x000000000000094d */ /* 0x000fea0003800000 */
[----:B------:R-:W-:Y:S01]  /*2a70*/  ISETP.GE.AND P0, PT, R34, UR9, PT ;  /* 0x0000000922007c0c */ /* 0x000fe2000bf06270 */
[----:B------:R-:W-:-:S07]  /*2a80*/  DADD R26, R26, -R6 ;  /* 0x000000001a1a7229 */ /* 0x000fce0000000806 */
[----:B------:R2:W-:Y:S05]  /*2a90*/  STG.E.64 desc[UR6][R8.64+0x200], R26 ;  /* 0x0002001a08007986 */ /* 0x0005ea000c101b06 */
[----:B------:R-:W-:Y:S05]  /*2aa0*/  @P0 EXIT ;  /* 0x000000000000094d */ /* 0x000fea0003800000 */
[----:B------:R-:W-:-:S07]  /*2ab0*/  DADD R4, R4, -R6 ;  /* 0x0000000004047229 */ /* 0x000fce0000000806 */
[----:B------:R-:W-:Y:S01]  /*2ac0*/  STG.E.64 desc[UR6][R8.64+0x300], R4 ;  /* 0x0003000408007986 */ /* 0x000fe2000c101b06 */
[----:B------:R-:W-:Y:S05]  /*2ad0*/  EXIT ;  /* 0x000000000000794d */ /* 0x000fea0003800000 */
.L_x_6013:
        /* <DEDUP_REMOVED lines=10> */
.L_x_12020:


//--------------------- .text._ZN43_GLOBAL__N__9ae7fba5_10_SoftMax_cu_9f978f6320softmax_warp_forwardIdddLi6ELb1ELb0EEEvPT0_PKT_iiiPKbib --------------------------
	.section	.text._ZN43_GLOBAL__N__9ae7fba5_10_SoftMax_cu_9f978f6320softmax_warp_forwardIdddLi6ELb1ELb0EEEvPT0_PKT_iiiPKbib,"ax",@progbits
	.align	128
.text._ZN43_GLOBAL__N__9ae7fba5_10_SoftMax_cu_9f978f6320softmax_warp_forwardIdddLi6ELb1ELb0EEEvPT0_PKT_iiiPKbib:
        .type           _ZN43_GLOBAL__N__9ae7fba5_10_SoftMax_cu_9f978f6320softmax_warp_forwardIdddLi6ELb1ELb0EEEvPT0_PKT_iiiPKbib,@function
        .size           _ZN43_GLOBAL__N__9ae7fba5_10_SoftMax_cu_9f978f6320softmax_warp_forwardIdddLi6ELb1ELb0EEEvPT0_PKT_iiiPKbib,(.L_x_12021 - _ZN43_GLOBAL__N__9ae7fba5_10_SoftMax_cu_9f978f6320softmax_warp_forwardIdddLi6ELb1ELb0EEEvPT0_PKT_iiiPKbib)
        .other          _ZN43_GLOBAL__N__9ae7fba5_10_SoftMax_cu_9f978f6320softmax_warp_forwardIdddLi6ELb1ELb0EEEvPT0_PKT_iiiPKbib,@"STO_CUDA_ENTRY STV_DEFAULT"
_ZN43_GLOBAL__N__9ae7fba5_10_SoftMax_cu_9f978f6320softmax_warp_forwardIdddLi6ELb1ELb0EEEvPT0_PKT_iiiPKbib:
[----:B------:R-:W-:Y:S01]  /*0000*/  LDC R1, c[0x0][0x28] ;  /* 0x00000a00ff017b82 */ /* 0x000fe20000000800 */
[----:B------:R-:W0:Y:S07]  /*0010*/  S2R R0, SR_TID.Y ;  /* 0x0000000000007919 */ /* 0x000e2e0000002200 */
[----:B------:R-:W0:Y:S01]  /*0020*/  S2UR UR6, SR_CTAID.X ;  /* 0x00000000000679c3 */ /* 0x000e220000002500 */
[----:B------:R-:W-:Y:S01]  /*0030*/  IMAD.MOV.U32 R10, RZ, RZ, 0x0 ;  /* 0x00000000ff0a7424 */ /* 0x000fe200078e00ff */
[----:B------:R-:W-:Y:S01]  /*0040*/  ULDC.64 UR4, c[0x0][0x208] ;  /* 0x0000820000047ab9 */ /* 0x000fe20000000a00 */
[----:B------:R-:W1:Y:S01]  /*0050*/  S2R R2, SR_TID.X ;  /* 0x0000000000027919 */ /* 0x000e620000002100 */
[----:B------:R-:W-:Y:S01]  /*0060*/  IMAD.MOV.U32 R28, RZ, RZ, 0x0 ;  /* 0x00000000ff1c7424 */ /* 0x000fe200078e00ff */
[----:B------:R-:W-:Y:S01]  /*0070*/  ULDC.64 UR8, c[0x0][0x218] ;  /* 0x0000860000087ab9 */ /* 0x000fe20000000a00 */
[----:B------:R-:W-:-:S02]  /*0080*/  IMAD.MOV.U32 R29, RZ, RZ, -0x100000 ;  /* 0xfff00000ff1d7424 */ /* 0x000fc400078e00ff */
        /* <DEDUP_REMOVED lines=9> */
[----:B------:R-:W-:-:S04]  /*0120*/  ISETP.GT.AND P0, PT, R12, RZ, PT ;  /* 0x000000ff0c00720c */ /* 0x000fc80003f04270 */
[----:B---3--:R-:W-:-:S04]  /*0130*/  SEL R11, R3, RZ, P0 ;  /* 0x000000ff030b7207 */ /* 0x008fc80000000000 */
[-C--:B------:R-:W-:Y:S02]  /*0140*/  ISETP.GE.AND P0, PT, R2, R11.reuse, PT ;  /* 0x0000000b0200720c */ /* 0x080fe40003f06270 */
[----:B------:R-:W-:Y:S01]  /*0150*/  ISETP.GE.AND P1, PT, R4, R11, PT ;  /* 0x0000000b0400720c */ /* 0x000fe20003f26270 */
[----:B------:R-:W-:Y:S02]  /*0160*/  IMAD.MOV.U32 R11, RZ, RZ, -0x100000 ;  /* 0xfff00000ff0b7424 */ /* 0x000fe400078e00ff */
[----:B0-----:R-:W-:-:S08]  /*0170*/  IMAD.WIDE R8, R7, 0x8, R8 ;  /* 0x0000000807087825 */ /* 0x001fd000078e0208 */
[----:B------:R-:W2:Y:S04]  /*0180*/  @!P0 LDG.E.64 R10, desc[UR4][R8.64] ;  /* 0x00000004080a8981 */ /* 0x000ea8000c1e1b00 */
[----:B------:R0:W2:Y:S01]  /*0190*/  @!P1 LDG.E.64 R28, desc[UR4][R8.64+0x100] ;  /* 0x00010004081c9981 */ /* 0x0000a2000c1e1b00 */
[----:B------:R-:W-:Y:S01]  /*01a0*/  VIMNMX R5, R12, 0x2, PT ;  /* 0x000000020c057848 */ /* 0x000fe20003fe0100 */
[----:B------:R-:W-:Y:S01]  /*01b0*/  IMAD.MOV.U32 R20, RZ, RZ, 0x0 ;  /* 0x00000000ff147424 */ /* 0x000fe200078e00ff */
[----:B------:R-:W-:Y:S01]  /*01c0*/  SHF.R.S32.HI R12, RZ, 0x1f, R7 ;  /* 0x0000001fff0c7819 */ /* 0x000fe20000011407 */
[----:B------:R-:W-:Y:S01]  /*01d0*/  IMAD.MOV.U32 R21, RZ, RZ, -0x100000 ;  /* 0xfff00000ff157424 */ /* 0x000fe200078e00ff */
[----:B------:R-:W-:Y:S02]  /*01e0*/  ISETP.GT.AND P0, PT, R5, 0x1, PT ;  /* 0x000000010500780c */ /* 0x000fe40003f04270 */
[----:B------:R-:W-:-:S02]  /*01f0*/  IADD3 R26, P2, R7, R3, RZ ;  /* 0x00000003071a7210 */ /* 0x000fc40007f5e0ff */
[C---:B------:R-:W-:Y:S01]  /*0200*/  SEL R13, R3.reuse, RZ, P0 ;  /* 0x000000ff030d7207 */ /* 0x040fe20000000000 */
[----:B0-----:R-:W-:Y:S01]  /*0210*/  IMAD.MOV.U32 R8, RZ, RZ, 0x0 ;  /* 0x00000000ff087424 */ /* 0x001fe200078e00ff */
[----:B------:R-:W-:Y:S01]  /*0220*/  LEA.HI.X.SX32 R27, R3, R12, 0x1, P2 ;  /* 0x0000000c031b7211 */ /* 0x000fe200010f0eff */
[----:B------:R-:W-:Y:S01]  /*0230*/  IMAD.MOV.U32 R9, RZ, RZ, -0x100000 ;  /* 0xfff00000ff097424 */ /* 0x000fe200078e00ff */
[-C--:B------:R-:W-:Y:S02]  /*0240*/  ISETP.GE.AND P0, PT, R2, R13.reuse, PT ;  /* 0x0000000d0200720c */ /* 0x080fe40003f06270 */
[----:B------:R-:W-:Y:S02]  /*0250*/  ISETP.GE.AND P1, PT, R4, R13, PT ;  /* 0x0000000d0400720c */ /* 0x000fe40003f26270 */
[----:B------:R-:W-:-:S04]  /*0260*/  LEA R16, P2, R26, UR8, 0x3 ;  /* 0x000000081a107c11 */ /* 0x000fc8000f8418ff */
[----:B------:R-:W-:-:S05]  /*0270*/  LEA.HI.X R17, R26, UR9, R27, 0x3, P2 ;  /* 0x000000091a117c11 */ /* 0x000fca00090f1c1b */
[----:B------:R-:W3:Y:S04]  /*0280*/  @!P0 LDG.E.64 R20, desc[UR4][R16.64] ;  /* 0x0000000410148981 */ /* 0x000ee8000c1e1b00 */
[----:B------:R0:W3:Y:S01]  /*0290*/  @!P1 LDG.E.64 R8, desc[UR4][R16.64+0x100] ;  /* 0x0001000410089981 */ /* 0x0000e2000c1e1b00 */
        /* <DEDUP_REMOVED lines=44> */
[----:B0-----:R-:W-:Y:S02]  /*0560*/  FSEL R17, R15, R13, !P0 ;  /* 0x0000000d0f117208 */ /* 0x001fe40004000000 */
        /* <DEDUP_REMOVED lines=11> */
[----:B------:R-:W-:-:S05]  /*0620*/  FSEL R19, R19, R17, !P1 ;  /* 0x0000001113137208 */ /* 0x000fca0004800000 */
[----:B------:R-:W-:Y:S01]  /*0630*/  FSEL R25, R15, R13, !P0 ;  /* 0x0000000d0f197208 */ /* 0x000fe20004000000 */
[----:B------:R-:W-:Y:S01]  /*0640*/  DADD R10, -R18, R10 ;  /* 0x00000000120a7229 */ /* 0x000fe2000000010a */
        /* <DEDUP_REMOVED lines=9> */
[----:B------:R-:W-:Y:S01]  /*06e0*/  FSEL R13, R13, R23, !P0 ;  /* 0x000000170d0d7208 */ /* 0x000fe20004000000 */
[----:B------:R-:W-:Y:S01]  /*06f0*/  IMAD.MOV.U32 R23, RZ, RZ, 0x3ff71547 ;  /* 0x3ff71547ff177424 */ /* 0x000fe200078e00ff */
[----:B------:R-:W-:Y:S01]  /*0700*/  FSEL R12, R12, R22, !P0 ;  /* 0x000000160c0c7208 */ /* 0x000fe20004000000 */
[----:B------:R-:W-:Y:S02]  /*0710*/  IMAD.MOV.U32 R22, RZ, RZ, 0x652b82fe ;  /* 0x652b82feff167424 */ /* 0x000fe400078e00ff */
        /* <DEDUP_REMOVED lines=9> */
[----:B------:R-:W-:-:S08]  /*07b0*/  DFMA R24, R14, -UR8, R10 ;  /* 0x800000080e187c2b */ /* 0x000fd0000800000a */
[----:B------:R-:W-:Y:S01]  /*07c0*/  DFMA R24, R14, -UR10, R24 ;  /* 0x8000000a0e187c2b */ /* 0x000fe20008000018 */
[----:B------:R-:W-:Y:S02]  /*07d0*/  IMAD.MOV.U32 R14, RZ, RZ, -0x35dec16 ;  /* 0xfca213eaff0e7424 */ /* 0x000fe400078e00ff */
[----:B------:R-:W-:Y:S01]  /*07e0*/  IMAD.MOV.U32 R15, RZ, RZ, 0x3e928af3 ;  /* 0x3e928af3ff0f7424 */ /* 0x000fe200078e00ff */
[----:B0-----:R-:W-:-:S06]  /*07f0*/  DSETP.GEU.AND P0, PT, R12, R16, PT ;  /* 0x000000100c00722a */ /* 0x001fcc0003f0e000 */
[----:B------:R-:W-:Y:S02]  /*0800*/  FSEL R12, R16, R12, !P0 ;  /* 0x0000000c100c7208 */ /* 0x000fe40004000000 */
[----:B------:R-:W-:Y:S01]  /*0810*/  FSEL R13, R17, R13, !P0 ;  /* 0x0000000d110d7208 */ /* 0x000fe20004000000 */
[----:B------:R-:W-:Y:S01]  /*0820*/  DFMA R16, R24, UR12, R14 ;  /* 0x0000000c18107c2b */ /* 0x000fe2000800000e */
[----:B------:R-:W-:-:S07]  /*0830*/  FSETP.GEU.FTZ.AND P0, PT, |R11|, 4.1917929649353027344, PT ;  /* 0x4086232b0b00780b */ /* 0x000fce0003f1e200 */
        /* <DEDUP_REMOVED lines=25> */
.L_x_6015:
[----:B------:R-:W-:Y:S05]  /*09d0*/  BSYNC B0 ;  /* 0x0000000000007941 */ /* 0x000fea0003800000 */
.L_x_6014:
[----:B------:R-:W-:Y:S01]  /*09e0*/  DADD R16, -R18, R28 ;  /* 0x0000000012107229 */ /* 0x000fe2000000011c */
[----:B------:R-:W-:Y:S01]  /*09f0*/  IMAD.MOV.U32 R22, RZ, RZ, 0x652b82fe ;  /* 0x652b82feff167424 */ /* 0x000fe200078e00ff */
[----:B------:R-:W-:Y:S01]  /*0a00*/  BSSY B0, `(.L_x_6016) ;  /* 0x0000021000007945 */ /* 0x000fe20003800000 */
[----:B------:R-:W-:-:S06]  /*0a10*/  IMAD.MOV.U32 R23, RZ, RZ, 0x3ff71547 ;  /* 0x3ff71547ff177424 */ /* 0x000fcc00078e00ff */
[----:B------:R-:W-:Y:S01]  /*0a20*/  DFMA R22, R16, R22, 6.75539944105574400000e+15 ;  /* 0x433800001016742b */ /* 0x000fe20000000016 */
[----:B------:R-:W-:-:S07]  /*0a30*/  FSETP.GEU.FTZ.AND P0, PT, |R17|, 4.1917929649353027344, PT ;  /* 0x4086232b1100780b */ /* 0x000fce0003f1e200 */
        /* <DEDUP_REMOVED lines=29> */
.L_x_6017:
[----:B------:R-:W-:Y:S05]  /*0c10*/  BSYNC B0 ;  /* 0x0000000000007941 */ /* 0x000fea0003800000 */
.L_x_6016:
[----:B------:R-:W-:Y:S01]  /*0c20*/  DADD R20, -R12, R20 ;  /* 0x000000000c147229 */ /* 0x000fe20000000114 */
[----:B------:R-:W-:Y:S01]  /*0c30*/  IMAD.MOV.U32 R22, RZ, RZ, 0x652b82fe ;  /* 0x652b82feff167424 */ /* 0x000fe200078e00ff */
[----:B------:R-:W-:Y:S01]  /*0c40*/  DADD R18, RZ, R24 ;  /* 0x00000000ff127229 */ /* 0x000fe20000000018 */
[----:B------:R-:W-:Y:S01]  /*0c50*/  IMAD.MOV.U32 R23, RZ, RZ, 0x3ff71547 ;  /* 0x3ff71547ff177424 */ /* 0x000fe200078e00ff */
[----:B------:R-:W-:Y:S05]  /*0c60*/  BSSY B0, `(.L_x_6018) ;  /* 0x0000021000007945 */ /* 0x000fea0003800000 */
[----:B------:R-:W-:Y:S01]  /*0c70*/  DFMA R22, R20, R22, 6.75539944105574400000e+15 ;  /* 0x433800001416742b */ /* 0x000fe20000000016 */
[----:B------:R-:W-:Y:S01]  /*0c80*/  FSETP.GEU.FTZ.AND P0, PT, |R21|, 4.1917929649353027344, PT ;  /* 0x4086232b1500780b */ /* 0x000fe20003f1e200 */
[----:B------:R-:W-:-:S06]  /*0c90*/  DADD R18, R18, R28 ;  /* 0x0000000012127229 */ /* 0x000fcc000000001c */
        /* <DEDUP_REMOVED lines=29> */
.L_x_6019:
[----:B------:R-:W-:Y:S05]  /*0e70*/  BSYNC B0 ;  /* 0x0000000000007941 */ /* 0x000fea0003800000 */
.L_x_6018:
[----:B------:R-:W-:Y:S01]  /*0e80*/  DADD R12, -R12, R8 ;  /* 0x000000000c0c7229 */ /* 0x000fe20000000108 */
[----:B------:R-:W-:Y:S01]  /*0e90*/  BSSY B0, `(.L_x_6020) ;  /* 0x0000022000007945 */ /* 0x000fe20003800000 */
[----:B------:R-:W-:Y:S02]  /*0ea0*/  IMAD.MOV.U32 R8, RZ, RZ, 0x652b82fe ;  /* 0x652b82feff087424 */ /* 0x000fe400078e00ff */
        /* <DEDUP_REMOVED lines=32> */
.L_x_6021:
[----:B------:R-:W-:Y:S05]  /*10b0*/  BSYNC B0 ;  /* 0x0000000000007941 */ /* 0x000fea0003800000 */
.L_x_6020:
[----:B------:R-:W-:Y:S01]  /*10c0*/  SHFL.BFLY PT, R9, R19, 0x10, 0x1f ;  /* 0x0e001f0013097f89 */ /* 0x000fe200000e0000 */
[----:B------:R-:W-:Y:S01]  /*10d0*/  DADD R28, RZ, R28 ;  /* 0x00000000ff1c7229 */ /* 0x000fe2000000001c */
[----:B------:R-:W-:Y:S02]  /*10e0*/  ISETP.GE.AND P0, PT, R5, 0x1, PT ;  /* 0x000000010500780c */ /* 0x000fe40003f06270 */
[----:B------:R-:W0:Y:S05]  /*10f0*/  SHFL.BFLY PT, R8, R18, 0x10, 0x1f ;  /* 0x0e001f0012087f89 */ /* 0x000e2a00000e0000 */
[----:B------:R-:W-:-:S07]  /*1100*/  DADD R22, R28, R22 ;  /* 0x000000001c167229 */ /* 0x000fce0000000016 */
        /* <DEDUP_REMOVED lines=23> */
[----:B-1----:R-:W-:Y:S02]  /*1280*/  DADD R14, R22, R14 ;  /* 0x00000000160e7229 */ /* 0x002fe4000000000e */
[----:B0-----:R-:W-:-:S05]  /*1290*/  DADD R8, R18, R8 ;  /* 0x0000000012087229 */ /* 0x001fca0000000008 */
[----:B------:R0:W1:Y:S04]  /*12a0*/  SHFL.BFLY PT, R19, R15, 0x1, 0x1f ;  /* 0x0c201f000f137f89 */ /* 0x00006800000e0000 */
[----:B------:R0:W2:Y:S01]  /*12b0*/  SHFL.BFLY PT, R18, R14, 0x1, 0x1f ;  /* 0x0c201f000e127f89 */ /* 0x0000a200000e0000 */
[----:B------:R-:W-:Y:S05]  /*12c0*/  @!P0 EXIT ;  /* 0x000000000000894d */ /* 0x000fea0003800000 */
[----:B------:R-:W-:Y:S01]  /*12d0*/  ISETP.GT.AND P2, PT, R9, 0xfffff, PT ;  /* 0x000fffff0900780c */ /* 0x000fe20003f44270 */
[----:B------:R-:W-:Y:S01]  /*12e0*/  IMAD.MOV.U32 R5, RZ, RZ, R9 ;  /* 0x000000ffff057224 */ /* 0x000fe200078e0009 */
[----:B------:R-:W3:Y:S01]  /*12f0*/  LDC R23, c[0x0][0x4] ;  /* 0x00000100ff177b82 */ /* 0x000ee20000000800 */
[----:B------:R-:W-:Y:S01]  /*1300*/  IMAD.MOV.U32 R22, RZ, RZ, R8 ;  /* 0x000000ffff167224 */ /* 0x000fe200078e0008 */
[----:B-12---:R-:W-:Y:S01]  /*1310*/  DADD R18, R14, R18 ;  /* 0x000000000e127229 */ /* 0x006fe20000000012 */
[----:B------:R-:W-:Y:S01]  /*1320*/  BSSY B0, `(.L_x_6022) ;  /* 0x0000050000007945 */ /* 0x000fe20003800000 */
[----:B------:R-:W-:-:S07]  /*1330*/  ISETP.GE.AND P0, PT, R2, R3, PT ;  /* 0x000000030200720c */ /* 0x000fce0003f06270 */
[----:B------:R-:W-:-:S10]  /*1340*/  @!P2 DMUL R8, R8, 1.80143985094819840000e+16 ;  /* 0x435000000808a828 */ /* 0x000fd40000000000 */
[----:B------:R-:W-:Y:S02]  /*1350*/  @!P2 IMAD.MOV.U32 R5, RZ, RZ, R9 ;  /* 0x000000ffff05a224 */ /* 0x000fe400078e0009 */
[----:B------:R-:W-:Y:S02]  /*1360*/  @!P2 IMAD.MOV.U32 R22, RZ, RZ, R8 ;  /* 0x000000ffff16a224 */ /* 0x000fe400078e0008 */
[----:B------:R-:W-:Y:S02]  /*1370*/  VIADD R24, R5, 0xffffffff ;  /* 0xffffffff05187836 */ /* 0x000fe40000000000 */
[----:B---3--:R-:W-:Y:S02]  /*1380*/  IMAD R23, R23, UR6, R0 ;  /* 0x0000000617177c24 */ /* 0x008fe4000f8e0200 */
[----:B------:R-:W-:Y:S01]  /*1390*/  IMAD.MOV.U32 R0, RZ, RZ, -0x3ff ;  /* 0xfffffc01ff007424 */ /* 0x000fe200078e00ff */
[----:B------:R-:W-:Y:S01]  /*13a0*/  ISETP.GE.U32.AND P3, PT, R24, 0x7fefffff, PT ;  /* 0x7fefffff1800780c */ /* 0x000fe20003f66070 */
[----:B------:R-:W-:-:S02]  /*13b0*/  IMAD R23, R23, -0x2, R6 ;  /* 0xfffffffe17177824 */ /* 0x000fc400078e0206 */
[----:B------:R-:W-:-:S03]  /*13c0*/  @!P2 IMAD.MOV.U32 R0, RZ, RZ, -0x435 ;  /* 0xfffffbcbff00a424 */ /* 0x000fc600078e00ff */
[----:B------:R-:W-:-:S07]  /*13d0*/  ISETP.GE.AND P1, PT, R23, 0x2, PT ;  /* 0x000000021700780c */ /* 0x000fce0003f26270 */
[----:B0-----:R-:W-:Y:S01]  /*13e0*/  @P3 IMAD.MOV.U32 R14, RZ, RZ, 0x0 ;  /* 0x00000000ff0e3424 */ /* 0x001fe200078e00ff */
        /* <DEDUP_REMOVED lines=10> */
[----:B------:R-:W-:Y:S02]  /*1490*/  LOP3.LUT R23, R2, 0x3ff00000, RZ, 0xfc, !PT ;  /* 0x3ff0000002177812 */ /* 0x000fe400078efcff */
[----:B------:R-:W-:Y:S02]  /*14a0*/  LEA.HI R0, R5, R0, RZ, 0xc ;  /* 0x0000000005007211 */ /* 0x000fe400078f60ff */
        /* <DEDUP_REMOVED lines=55> */
.L_x_6023:
[----:B------:R-:W-:Y:S05]  /*1820*/  BSYNC B0 ;  /* 0x0000000000007941 */ /* 0x000fea0003800000 */
.L_x_6022:
[----:B------:R-:W-:Y:S04]  /*1830*/  BSSY B0, `(.L_x_6024) ;  /* 0x000000b000007945 */ /* 0x000fe80003800000 */
[----:B------:R-:W-:Y:S05]  /*1840*/  @P0 BRA `(.L_x_6025) ;  /* 0x0000000000240947 */ /* 0x000fea0003800000 */
[----:B------:R-:W-:Y:S01]  /*1850*/  ISETP.GE.AND P2, PT, R4, R3, PT ;  /* 0x000000030400720c */ /* 0x000fe20003f46270 */
[----:B------:R-:W-:Y:S01]  /*1860*/  ULDC.64 UR8, c[0x0][0x210] ;  /* 0x0000840000087ab9 */ /* 0x000fe20000000a00 */
[----:B------:R-:W-:Y:S01]  /*1870*/  SHF.R.S32.HI R0, RZ, 0x1f, R7 ;  /* 0x0000001fff007819 */ /* 0x000fe20000011407 */
[----:B------:R-:W-:Y:S01]  /*1880*/  DADD R10, R10, -R14 ;  /* 0x000000000a0a7229 */ /* 0x000fe2000000080e */
[----:B------:R-:W-:-:S04]  /*1890*/  LEA R6, P3, R7, UR8, 0x3 ;  /* 0x0000000807067c11 */ /* 0x000fc8000f8618ff */
[----:B------:R-:W-:-:S05]  /*18a0*/  LEA.HI.X R7, R7, UR9, R0, 0x3, P3 ;  /* 0x0000000907077c11 */ /* 0x000fca00098f1c00 */
[----:B------:R-:W-:Y:S01]  /*18b0*/  @!P2 DADD R14, R16, -R14 ;  /* 0x00000000100ea229 */ /* 0x000fe2000000080e */
[----:B------:R0:W-:Y:S06]  /*18c0*/  STG.E.64 desc[UR4][R6.64], R10 ;  /* 0x0000000a06007986 */ /* 0x0001ec000c101b04 */
[----:B------:R0:W-:Y:S04]  /*18d0*/  @!P2 STG.E.64 desc[UR4][R6.64+0x100], R14 ;  /* 0x0001000e0600a986 */ /* 0x0001e8000c101b04 */
.L_x_6025:
[----:B------:R-:W-:Y:S05]  /*18e0*/  BSYNC B0 ;  /* 0x0000000000007941 */ /* 0x000fea0003800000 */
.L_x_6024:
[----:B------:R-:W-:Y:S05]  /*18f0*/  @!P1 EXIT ;  /* 0x000000000000994d */ /* 0x000fea0003800000 */
[----:B------:R-:W-:Y:S01]  /*1900*/  ISETP.GT.AND P1, PT, R19, 0xfffff, PT ;  /* 0x000fffff1300780c */ /* 0x000fe20003f24270 */
[----:B------:R-:W-:Y:S01]  /*1910*/  IMAD.MOV.U32 R5, RZ, RZ, R19 ;  /* 0x000000ffff057224 */ /* 0x000fe200078e0013 */
[----:B------:R-:W-:Y:S01]  /*1920*/  BSSY B0, `(.L_x_6026) ;  /* 0x000004d000007945 */ /* 0x000fe20003800000 */
[----:B------:R-:W-:-:S10]  /*1930*/  IMAD.MOV.U32 R22, RZ, RZ, R18 ;  /* 0x000000ffff167224 */ /* 0x000fd400078e0012 */
[----:B------:R-:W-:-:S10]  /*1940*/  @!P1 DMUL R18, R18, 1.80143985094819840000e+16 ;  /* 0x4350000012129828 */ /* 0x000fd40000000000 */
[----:B------:R-:W-:Y:S02]  /*1950*/  @!P1 IMAD.MOV.U32 R5, RZ, RZ, R19 ;  /* 0x000000ffff059224 */ /* 0x000fe400078e0013 */
[----:B------:R-:W-:Y:S02]  /*1960*/  @!P1 IMAD.MOV.U32 R22, RZ, RZ, R18 ;  /* 0x000000ffff169224 */ /* 0x000fe400078e0012 */
[----:B------:R-:W-:-:S05]  /*1970*/  VIADD R0, R5, 0xffffffff ;  /* 0xffffffff05007836 */ /* 0x000fca0000000000 */
[----:B------:R-:W-:Y:S01]  /*1980*/  ISETP.GE.U32.AND P2, PT, R0, 0x7fefffff, PT ;  /* 0x7fefffff0000780c */ /* 0x000fe20003f46070 */
[----:B------:R-:W-:Y:S02]  /*1990*/  IMAD.MOV.U32 R0, RZ, RZ, -0x3ff ;  /* 0xfffffc01ff007424 */ /* 0x000fe400078e00ff */
[----:B------:R-:W-:-:S10]  /*19a0*/  @!P1 IMAD.MOV.U32 R0, RZ, RZ, -0x435 ;  /* 0xfffffbcbff009424 */ /* 0x000fd400078e00ff */
        /* <DEDUP_REMOVED lines=10> */
[----:B------:R-:W-:Y:S01]  /*1a50*/  IMAD.MOV.U32 R16, RZ, RZ, -0x748574fc ;  /* 0x8b7a8b04ff107424 */ /* 0x000fe200078e00ff */
[----:B------:R-:W-:Y:S01]  /*1a60*/  LOP3.LUT R23, R2, 0x3ff00000, RZ, 0xfc, !PT ;  /* 0x3ff0000002177812 */ /* 0x000fe200078efcff */
[----:B------:R-:W-:Y:S01]  /*1a70*/  IMAD.MOV.U32 R17, RZ, RZ, 0x3ed0ee25 ;  /* 0x3ed0ee25ff117424 */ /* 0x000fe200078e00ff */
        /* <DEDUP_REMOVED lines=32> */
[----:B------:R-:W-:Y:S01]  /*1c80*/  UMOV UR7, 0x3f624924 ;  /* 0x3f62492400077882 */ /* 0x000fe20000000000 */
[----:B------:R-:W-:Y:S01]  /*1c90*/  LOP3.LUT R14, R0, 0x80000000, RZ, 0x3c, !PT ;  /* 0x80000000000e7812 */ /* 0x000fe200078e3cff */
[----:B------:R-:W-:-:S04]  /*1ca0*/  IMAD.MOV.U32 R15, RZ, RZ, 0x43300000 ;  /* 0x43300000ff0f7424 */ /* 0x000fc800078e00ff */
[----:B------:R-:W-:Y:S01]  /*1cb0*/  DFMA R16, R10, R16, UR6 ;  /* 0x000000060a107e2b */ /* 0x000fe20008000010 */
[----:B------:R-:W-:Y:S01]  /*1cc0*/  UMOV UR6, 0x9999a3c4 ;  /* 0x9999a3c400067882 */ /* 0x000fe20000000000 */
[----:B------:R-:W-:Y:S01]  /*1cd0*/  UMOV UR7, 0x3f899999 ;  /* 0x3f89999900077882 */ /* 0x000fe20000000000 */
[----:B------:R-:W-:Y:S01]  /*1ce0*/  DADD R14, R14, -UR8 ;  /* 0x800000080e0e7e29 */ /* 0x000fe20008000000 */
[----:B------:R-:W-:Y:S01]  /*1cf0*/  UMOV UR8, 0xfefa39ef ;  /* 0xfefa39ef00087882 */ /* 0x000fe20000000000 */
[----:B------:R-:W-:-:S03]  /*1d00*/  UMOV UR9, 0x3fe62e42 ;  /* 0x3fe62e4200097882 */ /* 0x000fc60000000000 */
        /* <DEDUP_REMOVED lines=8> */
[----:B------:R-:W-:-:S03]  /*1d90*/  DMUL R24, R10, R24 ;  /* 0x000000180a187228 */ /* 0x000fc60000000000 */
[----:B------:R-:W-:-:S05]  /*1da0*/  DADD R16, -R8, R16 ;  /* 0x0000000008107229 */ /* 0x000fca0000000110 */
[----:B------:R-:W-:-:S08]  /*1db0*/  DFMA R22, R8, R24, R22 ;  /* 0x000000180816722b */ /* 0x000fd00000000016 */
[----:B------:R-:W-:-:S08]  /*1dc0*/  DADD R16, R22, -R16 ;  /* 0x0000000016107229 */ /* 0x000fd00000000810 */
[----:B------:R-:W-:-:S08]  /*1dd0*/  DFMA R16, R14, UR6, R16 ;  /* 0x000000060e107c2b */ /* 0x000fd00008000010 */
[----:B------:R-:W-:-:S11]  /*1de0*/  DADD R16, R18, R16 ;  /* 0x0000000012107229 */ /* 0x000fd60000000010 */
.L_x_6027:
[----:B------:R-:W-:Y:S05]  /*1df0*/  BSYNC B0 ;  /* 0x0000000000007941 */ /* 0x000fea0003800000 */
.L_x_6026:
[----:B------:R-:W-:Y:S05]  /*1e00*/  @P0 EXIT ;  /* 0x000000000000094d */ /* 0x000fea0003800000 */
[----:B------:R-:W-:Y:S01]  /*1e10*/  ISETP.GE.AND P1, PT, R4, R3, PT ;  /* 0x000000030400720c */ /* 0x000fe20003f26270 */
[----:B------:R-:W-:Y:S01]  /*1e20*/  ULDC.64 UR6, c[0x0][0x210] ;  /* 0x0000840000067ab9 */ /* 0x000fe20000000a00 */
[----:B------:R-:W-:Y:S01]  /*1e30*/  DADD R20, R20, -R16 ;  /* 0x0000000014147229 */ /* 0x000fe20000000810 */
[----:B------:R-:W-:-:S04]  /*1e40*/  LEA R2, P0, R26, UR6, 0x3 ;  /* 0x000000061a027c11 */ /* 0x000fc8000f8018ff */
[----:B------:R-:W-:-:S05]  /*1e50*/  LEA.HI.X R3, R26, UR7, R27, 0x3, P0 ;  /* 0x000000071a037c11 */ /* 0x000fca00080f1c1b */
[----:B------:R0:W-:Y:S01]  /*1e60*/  STG.E.64 desc[UR4][R2.64], R20 ;  /* 0x0000001402007986 */ /* 0x0001e2000c101b04 */
[----:B------:R-:W-:Y:S05]  /*1e70*/  @P1 EXIT ;  /* 0x000000000000194d */ /* 0x000fea0003800000 */
[----:B------:R-:W-:-:S07]  /*1e80*/  DADD R12, R12, -R16 ;  /* 0x000000000c0c7229 */ /* 0x000fce0000000810 */
[----:B------:R-:W-:Y:S01]  /*1e90*/  STG.E.64 desc[UR4][R2.64+0x100], R12 ;  /* 0x0001000c02007986 */ /* 0x000fe2000c101b04 */
[----:B------:R-:W-:Y:S05]  /*1ea0*/  EXIT ;  /* 0x000000000000794d */ /* 0x000fea0003800000 */
.L_x_6028:
        /* <DEDUP_REMOVED lines=13> */
.L_x_12021:


//--------------------- .text._ZN43_GLOBAL__N__9ae7fba5_10_SoftMax_cu_9f978f6320softmax_warp_forwardIdddLi5ELb1ELb0EEEvPT0_PKT_iiiPKbib --------------------------
	.section	.text._ZN43_GLOBAL__N__9ae7fba5_10_SoftMax_cu_9f978f6320softmax_warp_forwardIdddLi5ELb1ELb0EEEvPT0_PKT_iiiPKbib,"ax",@progbits
	.align	128
.text._ZN43_GLOBAL__N__9ae7fba5_10_SoftMax_cu_9f978f6320softmax_warp_forwardIdddLi5ELb1ELb0EEEvPT0_PKT_iiiPKbib:
        .type           _ZN43_GLOBAL__N__9ae7fba5_10_SoftMax_cu_9f978f6320softmax_warp_forwardIdddLi5ELb1ELb0EEEvPT0_PKT_iiiPKbib,@function
        .size           _ZN43_GLOBAL__N__9ae7fba5_10_SoftMax_cu_9f978f6320softmax_warp_forwardIdddLi5ELb1ELb0EEEvPT0_PKT_iiiPKbib,(.L_x_12022 - _ZN43_GLOBAL__N__9ae7fba5_10_SoftMax_cu_9f978f6320softmax_warp_forwardIdddLi5ELb1ELb0EEEvPT0_PKT_iiiPKbib)
        .other          _ZN43_GLOBAL__N__9ae7fba5_10_SoftMax_cu_9f978f6320softmax_warp_forwardIdddLi5ELb1ELb0EEEvPT0_PKT_iiiPKbib,@"STO_CUDA_ENTRY STV_DEFAULT"
_ZN43_GLOBAL__N__9ae7fba5_10_SoftMax_cu_9f978f6320softmax_warp_forwardIdddLi5ELb1ELb0EEEvPT0_PKT_iiiPKbib:
[----:B------:R-:W-:Y:S01]  /*0000*/  LDC R1, c[0x0][0x28] ;  /* 0x00000a00ff017b82 */ /* 0x000fe20000000800 */
[----:B------:R-:W0:Y:S07]  /*0010*/  S2R R10, SR_TID.Y ;  /* 0x00000000000a7919 */ /* 0x000e2e0000002200 */
[----:B------:R-:W0:Y:S01]  /*0020*/  S2UR UR6, SR_CTAID.X ;  /* 0x00000000000679c3 */ /* 0x000e220000002500 */
[----:B------:R-:W-:Y:S01]  /*0030*/  IMAD.MOV.U32 R4, RZ, RZ, 0x0 ;  /* 0x00000000ff047424 */ /* 0x000fe200078e00ff */
[----:B------:R-:W-:Y:S01]  /*0040*/  ULDC.64 UR4, c[0x0][0x208] ;  /* 0x0000820000047ab9 */ /* 0x000fe20000000a00 */
[----:B------:R-:W1:Y:S05]  /*0050*/  S2R R8, SR_TID.X ;  /* 0x0000000000087919 */ /* 0x000e6a0000002100 */
[----:B------:R-:W0:Y:S08]  /*0060*/  LDC R3, c[0x0][0x4] ;  /* 0x00000100ff037b82 */ /* 0x000e300000000800 */
[----:B------:R-:W2:Y:S08]  /*0070*/  LDC.64 R12, c[0x0][0x220] ;  /* 0x00008800ff0c7b82 */ /* 0x000eb00000000a00 */
[----:B------:R-:W3:Y:S01]  /*0080*/  LDC R0, c[0x0][0x228] ;  /* 0x00008a00ff007b82 */ /* 0x000ee20000000800 */
[----:B0-----:R-:W-:-:S04]  /*0090*/  IMAD R2, R3, UR6, R10 ;  /* 0x0000000603027c24 */ /* 0x001fc8000f8e020a */
[----:B------:R-:W-:-:S04]  /*00a0*/  IMAD.SHL.U32 R3, R2, 0x2, RZ ;  /* 0x0000000202037824 */ /* 0x000fc800078e00ff */
[----:B--2---:R-:W-:Y:S02]  /*00b0*/  IMAD.IADD R9, R12, 0x1, -R3 ;  /* 0x000000010c097824 */ /* 0x004fe400078e0a03 */
[----:B-1----:R-:W-:-:S03]  /*00c0*/  IMAD R3, R3, R13, R8 ;  /* 0x0000000d03037224 */ /* 0x002fc600078e0208 */
[----:B------:R-:W-:Y:S02]  /*00d0*/  ISETP.GT.AND P0, PT, R9, RZ, PT ;  /* 0x000000ff0900720c */ /* 0x000fe40003f04270 */
[----:B------:R-:W-:Y:S02]  /*00e0*/  SHF.R.S32.HI R2, RZ, 0x1f, R3 ;  /* 0x0000001fff027819 */ /* 0x000fe40000011403 */
[----:B---3--:R-:W-:-:S04]  /*00f0*/  SEL R5, R0, RZ, P0 ;  /* 0x000000ff00057207 */ /* 0x008fc80000000000 */
[----:B------:R-:W-:Y:S01]  /*0100*/  ISETP.GE.AND P0, PT, R8, R5, PT ;  /* 0x000000050800720c */ /* 0x000fe20003f06270 */
[----:B------:R-:W-:-:S12]  /*0110*/  IMAD.MOV.U32 R5, RZ, RZ, -0x100000 ;  /* 0xfff00000ff057424 */ /* 0x000fd800078e00ff */
[----:B------:R-:W0:Y:S02]  /*0120*/  @!P0 LDC.64 R14, c[0x0][0x218] ;  /* 0x00008600ff0e8b82 */ /* 0x000e240000000a00 */
[----:B0-----:R-:W-:-:S04]  /*0130*/  @!P0 LEA R14, P1, R3, R14, 0x3 ;  /* 0x0000000e030e8211 */ /* 0x001fc800078218ff */
[----:B------:R-:W-:-:S05]  /*0140*/  @!P0 LEA.HI.X R15, R3, R15, R2, 0x3, P1 ;  /* 0x0000000f030f8211 */ /* 0x000fca00008f1c02 */
[----:B------:R-:W2:Y:S01]  /*0150*/  @!P0 LDG.E.64 R4, desc[UR4][R14.64] ;  /* 0x000000040e048981 */ /* 0x000ea2000c1e1b00 */
[----:B------:R-:W-:-:S04]  /*0160*/  VIMNMX R9, R9, 0x2, PT ;  /* 0x0000000209097848 */ /* 0x000fc80003fe0100 */
[----:B------:R-:W-:-:S04]  /*0170*/  ISETP.GT.AND P0, PT, R9, 0x1, PT ;  /* 0x000000010900780c */ /* 0x000fc80003f04270 */
[----:B------:R-:W-:-:S04]  /*0180*/  SEL R7, R0, RZ, P0 ;  /* 0x000000ff00077207 */ /* 0x000fc80000000000 */
[----:B------:R-:W-:-:S13]  /*0190*/  ISETP.GE.AND P0, PT, R8, R7, PT ;  /* 0x000000070800720c */ /* 0x000fda0003f06270 */
[----:B------:R-:W0:Y:S01]  /*01a0*/  @!P0 LDC.64 R16, c[0x0][0x218] ;  /* 0x00008600ff108b82 */ /* 0x000e220000000a00 */
[----:B------:R-:W-:-:S04]  /*01b0*/  @!P0 IADD3 R6, P1, R3, R0, RZ ;  /* 0x0000000003068210 */ /* 0x000fc80007f3e0ff */
[----:B------:R-:W-:Y:S02]  /*01c0*/  @!P0 LEA.HI.X.SX32 R7, R0, R2, 0x1, P1 ;  /* 0x0000000200078211 */ /* 0x000fe400008f0eff */
[----:B0-----:R-:W-:-:S04]  /*01d0*/  @!P0 LEA R16, P1, R6, R16, 0x3 ;  /* 0x0000001006108211 */ /* 0x001fc800078218ff */
[----:B------:R-:W-:Y:S01]  /*01e0*/  @!P0 LEA.HI.X R17, R6, R17, R7, 0x3, P1 ;  /* 0x0000001106118211 */ /* 0x000fe200008f1c07 */
[----:B------:R-:W-:Y:S02]  /*01f0*/  IMAD.MOV.U32 R6, RZ, RZ, 0x0 ;  /* 0x00000000ff067424 */ /* 0x000fe400078e00ff */
[----:B------:R-:W-:-:S06]  /*0200*/  IMAD.MOV.U32 R7, RZ, RZ, -0x100000 ;  /* 0xfff00000ff077424 */ /* 0x000fcc00078e00ff */
        /* <DEDUP_REMOVED lines=23> */
[----:B------:R-:W0:Y:S02]  /*0380*/  SHFL.BFLY PT, R14, R4, 0x10, 0x1f ;  /* 0x0e001f00040e7f89 */ /* 0x000e2400000e0000 */
[----:B0-----:R-:W-:-:S06]  /*0390*/  DSETP.GEU.AND P0, PT, R4, R14, PT ;  /* 0x0000000e0400722a */ /* 0x001fcc0003f0e000 */
[----:B------:R-:W-:Y:S02]  /*03a0*/  FSEL R19, R15, R5, !P0 ;  /* 0x000000050f137208 */ /* 0x000fe40004000000 */
[----:B------:R-:W-:-:S03]  /*03b0*/  FSEL R18, R14, R4, !P0 ;  /* 0x000000040e127208 */ /* 0x000fc60004000000 */
[----:B------:R-:W-:Y:S04]  /*03c0*/  SHFL.BFLY PT, R15, R19, 0x8, 0x1f ;  /* 0x0d001f00130f7f89 */ /* 0x000fe800000e0000 */
[----:B------:R-:W0:Y:S04]  /*03d0*/  SHFL.BFLY PT, R14, R18, 0x8, 0x1f ;  /* 0x0d001f00120e7f89 */ /* 0x000e2800000e0000 */
[----:B---3--:R-:W-:Y:S01]  /*03e0*/  SHFL.BFLY PT, R17, R7, 0x10, 0x1f ;  /* 0x0e001f0007117f89 */ /* 0x008fe200000e0000 */
[----:B0-----:R-:W-:-:S03]  /*03f0*/  DSETP.GEU.AND P0, PT, R18, R14, PT ;  /* 0x0000000e1200722a */ /* 0x001fc60003f0e000 */
[----:B------:R-:W-:Y:S03]  /*0400*/  SHFL.BFLY PT, R16, R6, 0x10, 0x1f ;  /* 0x0e001f0006107f89 */ /* 0x000fe600000e0000 */
[----:B------:R-:W-:Y:S02]  /*0410*/  FSEL R21, R15, R19, !P0 ;  /* 0x000000130f157208 */ /* 0x000fe40004000000 */
[----:B------:R-:W-:-:S03]  /*0420*/  FSEL R20, R14, R18, !P0 ;  /* 0x000000120e147208 */ /* 0x000fc60004000000 */
[----:B------:R-:W-:Y:S04]  /*0430*/  SHFL.BFLY PT, R15, R21, 0x4, 0x1f ;  /* 0x0c801f00150f7f89 */ /* 0x000fe800000e0000 */
[----:B------:R-:W0:Y:S02]  /*0440*/  SHFL.BFLY PT, R14, R20, 0x4, 0x1f ;  /* 0x0c801f00140e7f89 */ /* 0x000e2400000e0000 */
[----:B0-----:R-:W-:-:S06]  /*0450*/  DSETP.GEU.AND P0, PT, R20, R14, PT ;  /* 0x0000000e1400722a */ /* 0x001fcc0003f0e000 */
[----:B------:R-:W-:Y:S02]  /*0460*/  FSEL R23, R15, R21, !P0 ;  /* 0x000000150f177208 */ /* 0x000fe40004000000 */
[----:B------:R-:W-:Y:S01]  /*0470*/  FSEL R22, R14, R20, !P0 ;  /* 0x000000140e167208 */ /* 0x000fe20004000000 */
[----:B------:R-:W-:Y:S02]  /*0480*/  DSETP.GEU.AND P0, PT, R6, R16, PT ;  /* 0x000000100600722a */ /* 0x000fe40003f0e000 */
        /* <DEDUP_REMOVED lines=13> */
[----:B------:R-:W-:Y:S01]  /*0560*/  FSEL R24, R18, R20, !P0 ;  /* 0x0000001412187208 */ /* 0x000fe20004000000 */
[----:B------:R-:W-:Y:S02]  /*0570*/  IMAD.MOV.U32 R20, RZ, RZ, 0x652b82fe ;  /* 0x652b82feff147424 */ /* 0x000fe400078e00ff */
[----:B------:R-:W-:Y:S01]  /*0580*/  SHFL.BFLY PT, R19, R25, 0x4, 0x1f ;  /* 0x0c801f0019137f89 */ /* 0x000fe200000e0000 */
[----:B------:R-:W-:-:S03]  /*0590*/  IMAD.MOV.U32 R21, RZ, RZ, 0x3ff71547 ;  /* 0x3ff71547ff157424 */ /* 0x000fc600078e00ff */
[----:B------:R-:W1:Y:S01]  /*05a0*/  SHFL.BFLY PT, R18, R24, 0x4, 0x1f ;  /* 0x0c801f0018127f89 */ /* 0x000e6200000e0000 */
[----:B0-----:R-:W-:-:S06]  /*05b0*/  DSETP.GEU.AND P1, PT, R14, R16, PT ;  /* 0x000000100e00722a */ /* 0x001fcc0003f2e000 */
[----:B------:R-:W-:Y:S01]  /*05c0*/  FSEL R14, R16, R14, !P1 ;  /* 0x0000000e100e7208 */ /* 0x000fe20004800000 */
[----:B-1----:R-:W-:Y:S01]  /*05d0*/  DSETP.GEU.AND P0, PT, R24, R18, PT ;  /* 0x000000121800722a */ /* 0x002fe20003f0e000 */
[----:B------:R-:W-:-:S05]  /*05e0*/  FSEL R15, R17, R15, !P1 ;  /* 0x0000000f110f7208 */ /* 0x000fca0004800000 */
[----:B------:R-:W-:Y:S01]  /*05f0*/  FSEL R23, R19, R25, !P0 ;  /* 0x0000001913177208 */ /* 0x000fe20004000000 */
[----:B------:R-:W-:Y:S01]  /*0600*/  DADD R4, R4, -R14 ;  /* 0x0000000004047229 */ /* 0x000fe2000000080e */
[----:B------:R-:W-:-:S03]  /*0610*/  FSEL R22, R18, R24, !P0 ;  /* 0x0000001812167208 */ /* 0x000fc60004000000 */
[----:B------:R-:W-:Y:S04]  /*0620*/  SHFL.BFLY PT, R19, R23, 0x2, 0x1f ;  /* 0x0c401f0017137f89 */ /* 0x000fe800000e0000 */
[----:B------:R-:W0:Y:S01]  /*0630*/  SHFL.BFLY PT, R18, R22, 0x2, 0x1f ;  /* 0x0c401f0016127f89 */ /* 0x000e2200000e0000 */
[----:B------:R-:W-:Y:S02]  /*0640*/  DFMA R20, R4, R20, 6.75539944105574400000e+15 ;  /* 0x433800000414742b */ /* 0x000fe40000000014 */
        /* <DEDUP_REMOVED lines=11> */
[----:B------:R-:W-:-:S06]  /*0700*/  IMAD.MOV.U32 R15, RZ, RZ, 0x3e928af3 ;  /* 0x3e928af3ff0f7424 */ /* 0x000fcc00078e00ff */
[----:B------:R-:W-:Y:S02]  /*0710*/  DFMA R18, R22, UR10, R14 ;  /* 0x0000000a16127c2b */ /* 0x000fe4000800000e */
[----:B0-----:R-:W-:-:S06]  /*0720*/  DSETP.GEU.AND P0, PT, R16, R24, PT ;  /* 0x000000181000722a */ /* 0x001fcc0003f0e000 */
[----:B------:R-:W-:Y:S01]  /*0730*/  DFMA R18, R22, R18, UR12 ;  /* 0x0000000c16127e2b */ /* 0x000fe20008000012 */
[----:B------:R-:W-:Y:S02]  /*0740*/  FSEL R16, R24, R16, !P0 ;  /* 0x0000001018107208 */ /* 0x000fe40004000000 */
[----:B------:R-:W-:Y:S02]  /*0750*/  FSEL R17, R25, R17, !P0 ;  /* 0x0000001119117208 */ /* 0x000fe40004000000 */
[----:B------:R-:W-:-:S03]  /*0760*/  FSETP.GEU.FTZ.AND P0, PT, |R5|, 4.1917929649353027344, PT ;  /* 0x4086232b0500780b */ /* 0x000fc60003f1e200 */
[----:B------:R-:W-:Y:S02]  /*0770*/  DFMA R18, R22, R18, UR14 ;  /* 0x0000000e16127e2b */ /* 0x000fe40008000012 */
[----:B------:R-:W-:Y:S01]  /*0780*/  DADD R6, R6, -R16 ;  /* 0x0000000006067229 */ /* 0x000fe20000000810 */
[----:B------:R-:W-:Y:S02]  /*0790*/  IMAD.MOV.U32 R16, RZ, RZ, 0x652b82fe ;  /* 0x652b82feff107424 */ /* 0x000fe400078e00ff */
[----:B------:R-:W-:-:S03]  /*07a0*/  IMAD.MOV.U32 R17, RZ, RZ, 0x3ff71547 ;  /* 0x3ff71547ff117424 */ /* 0x000fc600078e00ff */
[----:B------:R-:W-:-:S03]  /*07b0*/  DFMA R18, R22, R18, UR16 ;  /* 0x0000001016127e2b */ /* 0x000fc60008000012 */
[----:B------:R-:W-:-:S05]  /*07c0*/  DFMA R16, R6, R16, 6.75539944105574400000e+15 ;  /* 0x433800000610742b */ /* 0x000fca0000000010 */
        /* <DEDUP_REMOVED lines=23> */
.L_x_6030:
[----:B------:R-:W-:Y:S05]  /*0940*/  BSYNC B0 ;  /* 0x0000000000007941 */ /* 0x000fea0003800000 */
.L_x_6029:
[----:B------:R-:W-:Y:S01]  /*0950*/  UMOV UR28, 0xfefa39ef ;  /* 0xfefa39ef001c7882 */ /* 0x000fe20000000000 */
[----:B------:R-:W-:Y:S01]  /*0960*/  UMOV UR29, 0x3fe62e42 ;  /* 0x3fe62e42001d7882 */ /* 0x000fe20000000000 */
[----:B------:R-:W-:Y:S01]  /*0970*/  FSETP.GEU.FTZ.AND P0, PT, |R7|, 4.1917929649353027344, PT ;  /* 0x4086232b0700780b */ /* 0x000fe20003f1e200 */
[C---:B------:R-:W-:Y:S01]  /*0980*/  DFMA R20, R18.reuse, -UR28, R6 ;  /* 0x8000001c12147c2b */ /* 0x040fe20008000006 */
[----:B------:R-:W-:Y:S07]  /*0990*/  BSSY B0, `(.L_x_6031) ;  /* 0x000001c000007945 */ /* 0x000fee0003800000 */
        /* <DEDUP_REMOVED lines=27> */
.L_x_6032:
[----:B------:R-:W-:Y:S05]  /*0b50*/  BSYNC B0 ;  /* 0x0000000000007941 */ /* 0x000fea0003800000 */
.L_x_6031:
        /* <DEDUP_REMOVED lines=33> */
[----:B------:R-:W-:Y:S01]  /*0d70*/  IMAD.MOV.U32 R15, RZ, RZ, R21 ;  /* 0x000000ffff0f7224 */ /* 0x000fe200078e0015 */
[----:B------:R-:W-:Y:S01]  /*0d80*/  ISETP.GE.AND P0, PT, R8, R0, PT ;  /* 0x000000000800720c */ /* 0x000fe20003f06270 */
[----:B------:R-:W-:Y:S01]  /*0d90*/  IMAD.MOV.U32 R14, RZ, RZ, R20 ;  /* 0x000000ffff0e7224 */ /* 0x000fe200078e0014 */
[----:B------:R-:W0:Y:S01]  /*0da0*/  LDC R11, c[0x0][0x4] ;  /* 0x00000100ff0b7b82 */ /* 0x000e220000000800 */
[----:B------:R-:W-:Y:S01]  /*0db0*/  IMAD.MOV.U32 R23, RZ, RZ, R15 ;  /* 0x000000ffff177224 */ /* 0x000fe200078e000f */
[----:B------:R-:W-:Y:S01]  /*0dc0*/  ISETP.GT.AND P3, PT, R15, 0xfffff, PT ;  /* 0x000fffff0f00780c */ /* 0x000fe20003f64270 */
[----:B------:R-:W-:Y:S01]  /*0dd0*/  IMAD.MOV.U32 R13, RZ, RZ, R14 ;  /* 0x000000ffff0d7224 */ /* 0x000fe200078e000e */
[----:B------:R-:W-:Y:S01]  /*0de0*/  BSSY B0, `(.L_x_6033) ;  /* 0x0000053000007945 */ /* 0x000fe20003800000 */
[----:B------:R-:W-:-:S10]  /*0df0*/  IMAD.MOV.U32 R22, RZ, RZ, -0x3ff ;  /* 0xfffffc01ff167424 */ /* 0x000fd400078e00ff */
[----:B------:R-:W-:Y:S01]  /*0e00*/  @!P3 DMUL R14, R14, 1.80143985094819840000e+16 ;  /* 0x435000000e0eb828 */ /* 0x000fe20000000000 */
[----:B------:R-:W-:Y:S02]  /*0e10*/  @!P3 IMAD.MOV.U32 R22, RZ, RZ, -0x435 ;  /* 0xfffffbcbff16b424 */ /* 0x000fe400078e00ff */
[----:B0-----:R-:W-:-:S07]  /*0e20*/  IMAD R11, R11, UR6, R10 ;  /* 0x000000060b0b7c24 */ /* 0x001fce000f8e020a */
[----:B------:R-:W-:Y:S02]  /*0e30*/  @!P3 IMAD.MOV.U32 R23, RZ, RZ, R15 ;  /* 0x000000ffff17b224 */ /* 0x000fe400078e000f */
[----:B------:R-:W-:Y:S01]  /*0e40*/  IMAD R12, R11, -0x2, R12 ;  /* 0xfffffffe0b0c7824 */ /* 0x000fe200078e020c */
[----:B--23--:R-:W-:Y:S01]  /*0e50*/  DADD R10, R16, R18 ;  /* 0x00000000100a7229 */ /* 0x00cfe20000000012 */
[----:B------:R-:W-:Y:S02]  /*0e60*/  VIADD R8, R23, 0xffffffff ;  /* 0xffffffff17087836 */ /* 0x000fe40000000000 */
[----:B------:R-:W-:Y:S01]  /*0e70*/  @!P3 IMAD.MOV.U32 R13, RZ, RZ, R14 ;  /* 0x000000ffff0db224 */ /* 0x000fe200078e000e */
[----:B------:R-:W-:Y:S02]  /*0e80*/  ISETP.GE.AND P1, PT, R12, 0x2, PT ;  /* 0x000000020c00780c */ /* 0x000fe40003f26270 */
[----:B------:R-:W-:Y:S02]  /*0e90*/  ISETP.GE.U32.AND P4, PT, R8, 0x7fefffff, PT ;  /* 0x7fefffff0800780c */ /* 0x000fe40003f86070 */
[----:B------:R-:W0:Y:S11]  /*0ea0*/  @!P0 LDC.64 R8, c[0x0][0x210] ;  /* 0x00008400ff088b82 */ /* 0x000e360000000a00 */
[----:B------:R-:W-:Y:S01]  /*0eb0*/  @P4 IMAD.MOV.U32 R20, RZ, RZ, 0x0 ;  /* 0x00000000ff144424 */ /* 0x000fe200078e00ff */
[----:B------:R-:W-:Y:S01]  /*0ec0*/  @P4 FSETP.NEU.FTZ.AND P5, PT, R15, RZ, PT ;  /* 0x000000ff0f00420b */ /* 0x000fe20003fbd000 */
[----:B------:R-:W-:-:S06]  /*0ed0*/  @P4 IMAD.MOV.U32 R21, RZ, RZ, 0x7ff00000 ;  /* 0x7ff00000ff154424 */ /* 0x000fcc00078e00ff */
[----:B------:R-:W-:Y:S01]  /*0ee0*/  @P4 DFMA R20, R14, R20, +INF ;  /* 0x7ff000000e14442b */ /* 0x000fe20000000014 */
[----:B0-----:R-:W-:-:S09]  /*0ef0*/  @!P0 LEA R8, P2, R3, R8, 0x3 ;  /* 0x0000000803088211 */ /* 0x001fd200078418ff */
[----:B------:R-:W-:Y:S02]  /*0f00*/  @P4 FSEL R16, R20, RZ, P5 ;  /* 0x000000ff14104208 */ /* 0x000fe40002800000 */
[----:B------:R-:W-:Y:S01]  /*0f10*/  @P4 FSEL R17, R21, -QNAN , P5 ;  /* 0xfff0000015114808 */ /* 0x000fe20002800000 */
[----:B------:R-:W-:Y:S06]  /*0f20*/  @P4 BRA `(.L_x_6034) ;  /* 0x0000000000f84947 */ /* 0x000fec0003800000 */
[----:B------:R-:W-:Y:S01]  /*0f30*/  LOP3.LUT R12, R23, 0x800fffff, RZ, 0xc0, !PT ;  /* 0x800fffff170c7812 */ /* 0x000fe200078ec0ff */
[----:B------:R-:W-:Y:S01]  /*0f40*/  IMAD.MOV.U32 R20, RZ, RZ, R13 ;  /* 0x000000ffff147224 */ /* 0x000fe200078e000d */
[----:B------:R-:W-:Y:S01]  /*0f50*/  UMOV UR8, 0x3ae80f1e ;  /* 0x3ae80f1e00087882 */ /* 0x000fe20000000000 */
[----:B------:R-:W-:Y:S01]  /*0f60*/  IMAD.MOV.U32 R14, RZ, RZ, RZ ;  /* 0x000000ffff0e7224 */ /* 0x000fe200078e00ff */
[----:B------:R-:W-:Y:S01]  /*0f70*/  LOP3.LUT R21, R12, 0x3ff00000, RZ, 0xfc, !PT ;  /* 0x3ff000000c157812 */ /* 0x000fe200078efcff */
[----:B------:R-:W-:Y:S01]  /*0f80*/  UMOV UR9, 0x3eb1380b ;  /* 0x3eb1380b00097882 */ /* 0x000fe20000000000 */
[----:B------:R-:W-:Y:S01]  /*0f90*/  UMOV UR10, 0x80000000 ;  /* 0x80000000000a7882 */ /* 0x000fe20000000000 */
[----:B------:R-:W-:Y:S01]  /*0fa0*/  UMOV UR11, 0x43300000 ;  /* 0x43300000000b7882 */ /* 0x000fe20000000000 */
[----:B------:R-:W-:-:S13]  /*0fb0*/  ISETP.GE.AND P3, PT, R21, 0x3ff6a09f, PT ;  /* 0x3ff6a09f1500780c */ /* 0x000fda0003f66270 */
[----:B------:R-:W-:-:S04]  /*0fc0*/  @P3 VIADD R13, R21, 0xfff00000 ;  /* 0xfff00000150d3836 */ /* 0x000fc80000000000 */
[----:B------:R-:W-:-:S06]  /*0fd0*/  @P3 IMAD.MOV.U32 R21, RZ, RZ, R13 ;  /* 0x000000ffff153224 */ /* 0x000fcc00078e000d */
[C---:B------:R-:W-:Y:S02]  /*0fe0*/  DADD R24, R20.reuse, 1 ;  /* 0x3ff0000014187429 */ /* 0x040fe40000000000 */
[----:B------:R-:W-:-:S04]  /*0ff0*/  DADD R20, R20, -1 ;  /* 0xbff0000014147429 */ /* 0x000fc80000000000 */
[----:B------:R-:W0:Y:S02]  /*1000*/  MUFU.RCP64H R15, R25 ;  /* 0x00000019000f7308 */ /* 0x000e240000001800 */
[----:B0-----:R-:W-:Y:S01]  /*1010*/  DFMA R12, -R24, R14, 1 ;  /* 0x3ff00000180c742b */ /* 0x001fe2000000010e */
[----:B------:R-:W-:Y:S01]  /*1020*/  LEA.HI R24, R23, R22, RZ, 0xc ;  /* 0x0000001617187211 */ /* 0x000fe200078f60ff */
[----:B------:R-:W-:-:S04]  /*1030*/  IMAD.MOV.U32 R25, RZ, RZ, 0x43300000 ;  /* 0x43300000ff197424 */ /* 0x000fc800078e00ff */
[----:B------:R-:W-:Y:S02]  /*1040*/  @P3 VIADD R24, R24, 0x1 ;  /* 0x0000000118183836 */ /* 0x000fe40000000000 */
[----:B------:R-:W-:-:S03]  /*1050*/  DFMA R12, R12, R12, R12 ;  /* 0x0000000c0c0c722b */ /* 0x000fc6000000000c */
[----:B------:R-:W-:-:S05]  /*1060*/  LOP3.LUT R24, R24, 0x80000000, RZ, 0x3c, !PT ;  /* 0x8000000018187812 */ /* 0x000fca00078e3cff */
[----:B------:R-:W-:Y:S01]  /*1070*/  DFMA R14, R14, R12, R14 ;  /* 0x0000000c0e0e722b */ /* 0x000fe2000000000e */
[----:B------:R-:W-:Y:S01]  /*1080*/  IMAD.MOV.U32 R12, RZ, RZ, -0x748574fc ;  /* 0x8b7a8b04ff0c7424 */ /* 0x000fe200078e00ff */
[----:B------:R-:W-:Y:S01]  /*1090*/  DADD R24, R24, -UR10 ;  /* 0x8000000a18187e29 */ /* 0x000fe20008000000 */
[----:B------:R-:W-:Y:S01]  /*10a0*/  IMAD.MOV.U32 R13, RZ, RZ, 0x3ed0ee25 ;  /* 0x3ed0ee25ff0d7424 */ /* 0x000fe200078e00ff */
[----:B------:R-:W-:Y:S01]  /*10b0*/  UMOV UR10, 0xfefa39ef ;  /* 0xfefa39ef000a7882 */ /* 0x000fe20000000000 */
[----:B------:R-:W-:-:S03]  /*10c0*/  UMOV UR11, 0x3fe62e42 ;  /* 0x3fe62e42000b7882 */ /* 0x000fc60000000000 */
        /* <DEDUP_REMOVED lines=36> */
.L_x_6034:
[----:B------:R-:W-:Y:S05]  /*1310*/  BSYNC B0 ;  /* 0x0000000000007941 */ /* 0x000fea0003800000 */
.L_x_6033:
[----:B------:R-:W-:Y:S01]  /*1320*/  @!P0 DADD R16, R4, -R16 ;  /* 0x0000000004108229 */ /* 0x000fe20000000810 */
[----:B------:R-:W-:-:S06]  /*1330*/  @!P0 LEA.HI.X R9, R3, R9, R2, 0x3, P2 ;  /* 0x0000000903098211 */ /* 0x000fcc00010f1c02 */
[----:B------:R0:W-:Y:S01]  /*1340*/  @!P0 STG.E.64 desc[UR4][R8.64], R16 ;  /* 0x0000001008008986 */ /* 0x0001e2000c101b04 */
[----:B------:R-:W-:Y:S05]  /*1350*/  @!P1 EXIT ;  /* 0x000000000000994d */ /* 0x000fea0003800000 */
[----:B------:R-:W-:Y:S01]  /*1360*/  ISETP.GT.AND P1, PT, R11, 0xfffff, PT ;  /* 0x000fffff0b00780c */ /* 0x000fe20003f24270 */
[----:B0-----:R-:W-:Y:S01]  /*1370*/  IMAD.MOV.U32 R9, RZ, RZ, R11 ;  /* 0x000000ffff097224 */ /* 0x001fe200078e000b */
        /* <DEDUP_REMOVED lines=78> */
.L_x_6036:
[----:B------:R-:W-:Y:S05]  /*1860*/  BSYNC B0 ;  /* 0x0000000000007941 */ /* 0x000fea0003800000 */
.L_x_6035:
[----:B------:R-:W-:Y:S05]  /*1870*/  @P0 EXIT ;  /* 0x000000000000094d */ /* 0x000fea0003800000 */
[----:B------:R-:W-:Y:S01]  /*1880*/  IADD3 R3, P0, R3, R0, RZ ;  /* 0x0000000003037210 */ /* 0x000fe20007f1e0ff */
[----:B------:R-:W-:Y:S01]  /*1890*/  ULDC.64 UR6, c[0x0][0x210] ;  /* 0x0000840000067ab9 */ /* 0x000fe20000000a00 */
[----:B------:R-:W-:Y:S02]  /*18a0*/  DADD R4, R6, -R4 ;  /* 0x0000000006047229 */ /* 0x000fe40000000804 */
[----:B------:R-:W-:Y:S02]  /*18b0*/  LEA.HI.X.SX32 R0, R0, R2, 0x1, P0 ;  /* 0x0000000200007211 */ /* 0x000fe400000f0eff */
[----:B------:R-:W-:-:S04]  /*18c0*/  LEA R2, P0, R3, UR6, 0x3 ;  /* 0x0000000603027c11 */ /* 0x000fc8000f8018ff */
[----:B------:R-:W-:-:S05]  /*18d0*/  LEA.HI.X R3, R3, UR7, R0, 0x3, P0 ;  /* 0x0000000703037c11 */ /* 0x000fca00080f1c00 */
[----:B------:R-:W-:Y:S01]  /*18e0*/  STG.E.64 desc[UR4][R2.64], R4 ;  /* 0x0000000402007986 */ /* 0x000fe2000c101b04 */
[----:B------:R-:W-:Y:S05]  /*18f0*/  EXIT ;  /* 0x000000000000794d */ /* 0x000fea0003800000 */
.L_x_6037:
        /* <DEDUP_REMOVED lines=16> */
.L_x_12022:


//--------------------- .text._ZN43_GLOBAL__N__9ae7fba5_10_SoftMax_cu_9f978f6320softmax_warp_forwardIdddLi4ELb1ELb0EEEvPT0_PKT_iiiPKbib --------------------------
	.section	.text._ZN43_GLOBAL__N__9ae7fba5_10_SoftMax_cu_9f978f6320softmax_warp_forwardIdddLi4ELb1ELb0EEEvPT0_PKT_iiiPKbib,"ax",@progbits
	.align	128
.text._ZN43_GLOBAL__N__9ae7fba5_10_SoftMax_cu_9f978f6320softmax_warp_forwardIdddLi4ELb1ELb0EEEvPT0_PKT_iiiPKbib:
        .type           _ZN43_GLOBAL__N__9ae7fba5_10_SoftMax_cu_9f978f6320softmax_warp_forwardIdddLi4ELb1ELb0EEEvPT0_PKT_iiiPKbib,@function
        .size           _ZN43_GLOBAL__N__9ae7fba5_10_SoftMax_cu_9f978f6320softmax_warp_forwardIdddLi4ELb1ELb0EEEvPT0_PKT_iiiPKbib,(.L_x_12023 - _ZN43_GLOBAL__N__9ae7fba5_10_SoftMax_cu_9f978f6320softmax_warp_forwardIdddLi4ELb1ELb0EEEvPT0_PKT_iiiPKbib)
        .other          _ZN43_GLOBAL__N__9ae7fba5_10_SoftMax_cu_9f978f6320softmax_warp_forwardIdddLi4ELb1ELb0EEEvPT0_PKT_iiiPKbib,@"STO_CUDA_ENTRY STV_DEFAULT"
_ZN43_GLOBAL__N__9ae7fba5_10_SoftMax_cu_9f978f6320softmax_warp_forwardIdddLi4ELb1ELb0EEEvPT0_PKT_iiiPKbib:
        /* <DEDUP_REMOVED lines=18> */
[----:B------:R-:W0:Y:S01]  /*0120*/  @!P0 LDC.64 R14, c[0x0][0x218] ;  /* 0x00008600ff0e8b82 */ /* 0x000e220000000a00 */
[----:B------:R-:W-:Y:S02]  /*0130*/  VIMNMX R9, R9, 0x2, PT ;  /* 0x0000000209097848 */ /* 0x000fe40003fe0100 */
[----:B0-----:R-:W-:-:S04]  /*0140*/  @!P0 LEA R14, P1, R3, R14, 0x3 ;  /* 0x0000000e030e8211 */ /* 0x001fc800078218ff */
[----:B------:R-:W-:-:S05]  /*0150*/  @!P0 LEA.HI.X R15, R3, R15, R2, 0x3, P1 ;  /* 0x0000000f030f8211 */ /* 0x000fca00008f1c02 */
[----:B------:R-:W2:Y:S01]  /*0160*/  @!P0 LDG.E.64 R4, desc[UR4][R14.64] ;  /* 0x000000040e048981 */ /* 0x000ea2000c1e1b00 */
        /* <DEDUP_REMOVED lines=39> */
[----:B---3--:R-:W-:Y:S04]  /*03e0*/  SHFL.BFLY PT, R17, R7, 0x8, 0x101f ;  /* 0x0d101f0007117f89 */ /* 0x008fe800000e0000 */
        /* <DEDUP_REMOVED lines=8> */
[----:B------:R-:W-:-:S03]  /*0470*/  FSEL R20, R16, R6, !P0 ;  /* 0x0000000610147208 */ /* 0x000fc60004000000 */
        /* <DEDUP_REMOVED lines=8> */
[----:B------:R-:W-:Y:S01]  /*0500*/  FSEL R23, R19, R21, !P0 ;  /* 0x0000001513177208 */ /* 0x000fe20004000000 */
[----:B------:R-:W-:Y:S01]  /*0510*/  IMAD.MOV.U32 R21, RZ, RZ, 0x3ff71547 ;  /* 0x3ff71547ff157424 */ /* 0x000fe200078e00ff */
[----:B------:R-:W-:Y:S01]  /*0520*/  FSEL R22, R18, R20, !P0 ;  /* 0x0000001412167208 */ /* 0x000fe20004000000 */
[----:B------:R-:W-:Y:S02]  /*0530*/  IMAD.MOV.U32 R20, RZ, RZ, 0x652b82fe ;  /* 0x652b82feff147424 */ /* 0x000fe400078e00ff */
[----:B------:R-:W-:Y:S04]  /*0540*/  SHFL.BFLY PT, R19, R23, 0x2, 0x101f ;  /* 0x0c501f0017137f89 */ /* 0x000fe800000e0000 */
[----:B------:R-:W1:Y:S01]  /*0550*/  SHFL.BFLY PT, R18, R22, 0x2, 0x101f ;  /* 0x0c501f0016127f89 */ /* 0x000e6200000e0000 */
[----:B0-----:R-:W-:-:S06]  /*0560*/  DSETP.GEU.AND P1, PT, R14, R16, PT ;  /* 0x000000100e00722a */ /* 0x001fcc0003f2e000 */
[----:B------:R-:W-:Y:S02]  /*0570*/  FSEL R16, R16, R14, !P1 ;  /* 0x0000000e10107208 */ /* 0x000fe40004800000 */
[----:B------:R-:W-:-:S06]  /*0580*/  FSEL R17, R17, R15, !P1 ;  /* 0x0000000f11117208 */ /* 0x000fcc0004800000 */
[----:B------:R-:W-:Y:S02]  /*0590*/  DADD R4, R4, -R16 ;  /* 0x0000000004047229 */ /* 0x000fe40000000810 */
[----:B-1----:R-:W-:-:S06]  /*05a0*/  DSETP.GEU.AND P0, PT, R22, R18, PT ;  /* 0x000000121600722a */ /* 0x002fcc0003f0e000 */
[----:B------:R-:W-:Y:S01]  /*05b0*/  DFMA R20, R4, R20, 6.75539944105574400000e+15 ;  /* 0x433800000414742b */ /* 0x000fe20000000014 */
[----:B------:R-:W-:Y:S02]  /*05c0*/  FSEL R17, R19, R23, !P0 ;  /* 0x0000001713117208 */ /* 0x000fe40004000000 */
[----:B------:R-:W-:-:S05]  /*05d0*/  FSEL R16, R18, R22, !P0 ;  /* 0x0000001612107208 */ /* 0x000fca0004000000 */
[----:B------:R-:W-:Y:S01]  /*05e0*/  DADD R22, R20, -6.75539944105574400000e+15 ;  /* 0xc338000014167429 */ /* 0x000fe20000000000 */
[----:B------:R-:W-:Y:S04]  /*05f0*/  SHFL.BFLY PT, R25, R17, 0x1, 0x101f ;  /* 0x0c301f0011197f89 */ /* 0x000fe800000e0000 */
[----:B------:R-:W0:Y:S03]  /*0600*/  SHFL.BFLY PT, R24, R16, 0x1, 0x101f ;  /* 0x0c301f0010187f89 */ /* 0x000e2600000e0000 */
        /* <DEDUP_REMOVED lines=41> */
.L_x_6039:
[----:B------:R-:W-:Y:S05]  /*08a0*/  BSYNC B0 ;  /* 0x0000000000007941 */ /* 0x000fea0003800000 */
.L_x_6038:
        /* <DEDUP_REMOVED lines=32> */
.L_x_6041:
[----:B------:R-:W-:Y:S05]  /*0ab0*/  BSYNC B0 ;  /* 0x0000000000007941 */ /* 0x000fea0003800000 */
.L_x_6040:
        /* <DEDUP_REMOVED lines=117> */
.L_x_6043:
[----:B------:R-:W-:Y:S05]  /*1210*/  BSYNC B0 ;  /* 0x0000000000007941 */ /* 0x000fea0003800000 */
.L_x_6042:
        /* <DEDUP_REMOVED lines=84> */
.L_x_6045:
[----:B------:R-:W-:Y:S05]  /*1760*/  BSYNC B0 ;  /* 0x0000000000007941 */ /* 0x000fea0003800000 */
.L_x_6044:
        /* <DEDUP_REMOVED lines=9> */
.L_x_6046:
        /* <DEDUP_REMOVED lines=16> */
.L_x_12023:


//--------------------- .text._ZN43_GLOBAL__N__9ae7fba5_10_SoftMax_cu_9f978f6320softmax_warp_forwardIdddLi3ELb1ELb0EEEvPT0_PKT_iiiPKbib --------------------------
	.section	.text._ZN43_GLOBAL__N__9ae7fba5_10_SoftMax_cu_9f978f6320softmax_warp_forwardIdddLi3ELb1ELb0EEEvPT0_PKT_iiiPKbib,"ax",@progbits
	.align	128
.text._ZN43_GLOBAL__N__9ae7fba5_10_SoftMax_cu_9f978f6320softmax_warp_forwardIdddLi3ELb1ELb0EEEvPT0_PKT_iiiPKbib:
        .type           _ZN43_GLOBAL__N__9ae7fba5_10_SoftMax_cu_9f978f6320softmax_warp_forwardIdddLi3ELb1ELb0EEEvPT0_PKT_iiiPKbib,@function
        .size           _ZN43_GLOBAL__N__9ae7fba5_10_SoftMax_cu_9f978f6320softmax_warp_forwardIdddLi3ELb1ELb0EEEvPT0_PKT_iiiPKbib,(.L_x_12024 - _ZN43_GLOBAL__N__9ae7fba5_10_SoftMax_cu_9f978f6320softmax_warp_forwardIdddLi3ELb1ELb0EEEvPT0_PKT_iiiPKbib)
        .other          _ZN43_GLOBAL__N__9ae7fba5_10_SoftMax_cu_9f978f6320softmax_warp_forwardIdddLi3ELb1ELb0EEEvPT0_PKT_iiiPKbib,@"STO_CUDA_ENTRY STV_DEFAULT"
_ZN43_GLOBAL__N__9ae7fba5_10_SoftMax_cu_9f978f6320softmax_warp_forwardIdddLi3ELb1ELb0EEEvPT0_PKT_iiiPKbib:
        /* <DEDUP_REMOVED lines=14> */
[----:B------:R-:W-:Y:S02]  /*00e0*/  SHF.R.S32.HI R2, RZ, 0x1f, R3 ;  /* 0x0000001fff027819 */ /* 0x000fe40000011403 */
[----:B---3--:R-:W-:Y:S02]  /*00f0*/  SEL R5, R0, RZ, P0 ;  /* 0x000000ff00057207 */ /* 0x008fe40000000000 */
[----:B------:R-:W-:Y:S02]  /*0100*/  VIMNMX R9, R9, 0x2, PT ;  /* 0x0000000209097848 */ /* 0x000fe40003fe0100 */
[----:B------:R-:W-:Y:S01]  /*0110*/  ISETP.GE.AND P1, PT, R8, R5, PT ;  /* 0x000000050800720c */ /* 0x000fe20003f26270 */
[----:B------:R-:W-:Y:S01]  /*0120*/  IMAD.MOV.U32 R5, RZ, RZ, -0x100000 ;  /* 0xfff00000ff057424 */ /* 0x000fe200078e00ff */
[----:B------:R-:W-:-:S04]  /*0130*/  ISETP.GT.AND P0, PT, R9, 0x1, PT ;  /* 0x000000010900780c */ /* 0x000fc80003f04270 */
[----:B------:R-:W-:-:S04]  /*0140*/  SEL R7, R0, RZ, P0 ;  /* 0x000000ff00077207 */ /* 0x000fc80000000000 */
[----:B------:R-:W-:-:S03]  /*0150*/  ISETP.GE.AND P0, PT, R8, R7, PT ;  /* 0x000000070800720c */ /* 0x000fc60003f06270 */
[----:B------:R-:W0:Y:S10]  /*0160*/  @!P1 LDC.64 R16, c[0x0][0x218] ;  /* 0x00008600ff109b82 */ /* 0x000e340000000a00 */
[----:B------:R-:W1:Y:S01]  /*0170*/  @!P0 LDC.64 R18, c[0x0][0x218] ;  /* 0x00008600ff128b82 */ /* 0x000e620000000a00 */
[----:B0-----:R-:W-:-:S04]  /*0180*/  @!P1 LEA R16, P2, R3, R16, 0x3 ;  /* 0x0000001003109211 */ /* 0x001fc800078418ff */
[----:B------:R-:W-:-:S05]  /*0190*/  @!P1 LEA.HI.X R17, R3, R17, R2, 0x3, P2 ;  /* 0x0000001103119211 */ /* 0x000fca00010f1c02 */
[----:B------:R-:W2:Y:S01]  /*01a0*/  @!P1 LDG.E.64 R4, desc[UR4][R16.64] ;  /* 0x0000000410049981 */ /* 0x000ea2000c1e1b00 */
[----:B------:R-:W-:-:S04]  /*01b0*/  @!P0 IADD3 R6, P1, R3, R0, RZ ;  /* 0x0000000003068210 */ /* 0x000fc80007f3e0ff */
[----:B------:R-:W-:Y:S02]  /*01c0*/  @!P0 LEA.HI.X.SX32 R7, R0, R2, 0x1, P1 ;  /* 0x0000000200078211 */ /* 0x000fe400008f0eff */
[----:B-1----:R-:W-:-:S04]  /*01d0*/  @!P0 LEA R18, P1, R6, R18, 0x3 ;  /* 0x0000001206128211 */ /* 0x002fc800078218ff */
        /* <DEDUP_REMOVED lines=29> */
[----:B------:R-:W-:Y:S01]  /*03b0*/  FSEL R20, R14, R4, !P0 ;  /* 0x000000040e147208 */ /* 0x000fe20004000000 */
[----:B---3--:R-:W-:Y:S04]  /*03c0*/  SHFL.BFLY PT, R15, R7, 0x4, 0x181f ;  /* 0x0c981f00070f7f89 */ /* 0x008fe800000e0000 */
[----:B------:R-:W-:Y:S04]  /*03d0*/  SHFL.BFLY PT, R17, R21, 0x2, 0x181f ;  /* 0x0c581f0015117f89 */ /* 0x000fe800000e0000 */
[----:B------:R-:W0:Y:S04]  /*03e0*/  SHFL.BFLY PT, R16, R20, 0x2, 0x181f ;  /* 0x0c581f0014107f89 */ /* 0x000e2800000e0000 */
[----:B------:R-:W1:Y:S01]  /*03f0*/  SHFL.BFLY PT, R14, R6, 0x4, 0x181f ;  /* 0x0c981f00060e7f89 */ /* 0x000e6200000e0000 */
[----:B0-----:R-:W-:-:S06]  /*0400*/  DSETP.GEU.AND P0, PT, R20, R16, PT ;  /* 0x000000101400722a */ /* 0x001fcc0003f0e000 */
[----:B------:R-:W-:Y:S01]  /*0410*/  FSEL R23, R17, R21, !P0 ;  /* 0x0000001511177208 */ /* 0x000fe20004000000 */
[----:B------:R-:W-:Y:S01]  /*0420*/  IMAD.MOV.U32 R21, RZ, RZ, 0x3ff71547 ;  /* 0x3ff71547ff157424 */ /* 0x000fe200078e00ff */
[----:B------:R-:W-:Y:S01]  /*0430*/  FSEL R22, R16, R20, !P0 ;  /* 0x0000001410167208 */ /* 0x000fe20004000000 */
[----:B-1----:R-:W-:Y:S01]  /*0440*/  DSETP.GEU.AND P0, PT, R6, R14, PT ;  /* 0x0000000e0600722a */ /* 0x002fe20003f0e000 */
[----:B------:R-:W-:Y:S01]  /*0450*/  IMAD.MOV.U32 R20, RZ, RZ, 0x652b82fe ;  /* 0x652b82feff147424 */ /* 0x000fe200078e00ff */
        /* <DEDUP_REMOVED lines=9> */
[----:B-1----:R-:W-:-:S05]  /*04f0*/  DSETP.GEU.AND P0, PT, R18, R14, PT ;  /* 0x0000000e1200722a */ /* 0x002fca0003f0e000 */
[----:B------:R-:W-:Y:S01]  /*0500*/  DADD R4, R4, -R16 ;  /* 0x0000000004047229 */ /* 0x000fe20000000810 */
[----:B------:R-:W-:Y:S02]  /*0510*/  FSEL R17, R15, R19, !P0 ;  /* 0x000000130f117208 */ /* 0x000fe40004000000 */
[----:B------:R-:W-:-:S03]  /*0520*/  FSEL R16, R14, R18, !P0 ;  /* 0x000000120e107208 */ /* 0x000fc60004000000 */
[----:B------:R-:W-:Y:S02]  /*0530*/  SHFL.BFLY PT, R25, R17, 0x1, 0x181f ;  /* 0x0c381f0011197f89 */ /* 0x000fe400000e0000 */
[----:B------:R-:W-:Y:S02]  /*0540*/  DFMA R20, R4, R20, 6.75539944105574400000e+15 ;  /* 0x433800000414742b */ /* 0x000fe40000000014 */
[----:B------:R-:W0:Y:S06]  /*0550*/  SHFL.BFLY PT, R24, R16, 0x1, 0x181f ;  /* 0x0c381f0010187f89 */ /* 0x000e2c00000e0000 */
[----:B------:R-:W-:-:S08]  /*0560*/  DADD R22, R20, -6.75539944105574400000e+15 ;  /* 0xc338000014167429 */ /* 0x000fd00000000000 */
[----:B------:R-:W-:Y:S01]  /*0570*/  DFMA R14, R22, -UR8, R4 ;  /* 0x80000008160e7c2b */ /* 0x000fe20008000004 */
[----:B------:R-:W-:Y:S01]  /*0580*/  UMOV UR8, 0x3b39803f ;  /* 0x3b39803f00087882 */ /* 0x000fe20000000000 */
[----:B------:R-:W-:-:S06]  /*0590*/  UMOV UR9, 0x3c7abc9e ;  /* 0x3c7abc9e00097882 */ /* 0x000fcc0000000000 */
[----:B------:R-:W-:Y:S01]  /*05a0*/  DFMA R22, R22, -UR8, R14 ;  /* 0x8000000816167c2b */ /* 0x000fe2000800000e */
[----:B------:R-:W-:Y:S01]  /*05b0*/  IMAD.MOV.U32 R14, RZ, RZ, -0x35dec16 ;  /* 0xfca213eaff0e7424 */ /* 0x000fe200078e00ff */
[----:B0-----:R-:W-:Y:S01]  /*05c0*/  DSETP.GEU.AND P0, PT, R16, R24, PT ;  /* 0x000000181000722a */ /* 0x001fe20003f0e000 */
[----:B------:R-:W-:-:S05]  /*05d0*/  IMAD.MOV.U32 R15, RZ, RZ, 0x3e928af3 ;  /* 0x3e928af3ff0f7424 */ /* 0x000fca00078e00ff */
[----:B------:R-:W-:Y:S01]  /*05e0*/  FSEL R16, R24, R16, !P0 ;  /* 0x0000001018107208 */ /* 0x000fe20004000000 */
[----:B------:R-:W-:Y:S01]  /*05f0*/  DFMA R18, R22, UR10, R14 ;  /* 0x0000000a16127c2b */ /* 0x000fe2000800000e */
[----:B------:R-:W-:Y:S02]  /*0600*/  FSEL R17, R25, R17, !P0 ;  /* 0x0000001119117208 */ /* 0x000fe40004000000 */
[----:B------:R-:W-:-:S04]  /*0610*/  FSETP.GEU.FTZ.AND P0, PT, |R5|, 4.1917929649353027344, PT ;  /* 0x4086232b0500780b */ /* 0x000fc80003f1e200 */
[----:B------:R-:W-:Y:S02]  /*0620*/  DADD R6, R6, -R16 ;  /* 0x0000000006067229 */ /* 0x000fe40000000810 */
[----:B------:R-:W-:Y:S01]  /*0630*/  DFMA R18, R22, R18, UR12 ;  /* 0x0000000c16127e2b */ /* 0x000fe20008000012 */
[----:B------:R-:W-:Y:S02]  /*0640*/  IMAD.MOV.U32 R16, RZ, RZ, 0x652b82fe ;  /* 0x652b82feff107424 */ /* 0x000fe400078e00ff */
[----:B------:R-:W-:-:S05]  /*0650*/  IMAD.MOV.U32 R17, RZ, RZ, 0x3ff71547 ;  /* 0x3ff71547ff117424 */ /* 0x000fca00078e00ff */
[----:B------:R-:W-:Y:S02]  /*0660*/  DFMA R18, R22, R18, UR14 ;  /* 0x0000000e16127e2b */ /* 0x000fe40008000012 */
[----:B------:R-:W-:-:S06]  /*0670*/  DFMA R16, R6, R16, 6.75539944105574400000e+15 ;  /* 0x433800000610742b */ /* 0x000fcc0000000010 */
        /* <DEDUP_REMOVED lines=24> */
.L_x_6048:
[----:B------:R-:W-:Y:S05]  /*0800*/  BSYNC B0 ;  /* 0x0000000000007941 */ /* 0x000fea0003800000 */
.L_x_6047:
        /* <DEDUP_REMOVED lines=32> */
.L_x_6050:
[----:B------:R-:W-:Y:S05]  /*0a10*/  BSYNC B0 ;  /* 0x0000000000007941 */ /* 0x000fea0003800000 */
.L_x_6049:
        /* <DEDUP_REMOVED lines=111> */
.L_x_6052:
[----:B------:R-:W-:Y:S05]  /*1110*/  BSYNC B0 ;  /* 0x0000000000007941 */ /* 0x000fea0003800000 */
.L_x_6051:
        /* <DEDUP_REMOVED lines=84> */
.L_x_6054:
[----:B------:R-:W-:Y:S05]  /*1660*/  BSYNC B0 ;  /* 0x0000000000007941 */ /* 0x000fea0003800000 */
.L_x_6053:
        /* <DEDUP_REMOVED lines=9> */
.L_x_6055:
        /* <DEDUP_REMOVED lines=16> */
.L_x_12024:


//--------------------- .text._ZN43_GLOBAL__N__9ae7fba5_10_SoftMax_cu_9f978f6320softmax_warp_forwardIdddLi2ELb1ELb0EEEvPT0_PKT_iiiPKbib --------------------------
	.section	.text._ZN43_GLOBAL__N__9ae7fba5_10_SoftMax_cu_9f978f6320softmax_warp_forwardIdddLi2ELb1ELb0EEEvPT0_PKT_iiiPKbib,"ax",@progbits
	.align	128
.text._ZN43_GLOBAL__N__9ae7fba5_10_SoftMax_cu_9f978f6320softmax_warp_forwardIdddLi2ELb1ELb0EEEvPT0_PKT_iiiPKbib:
        .type           _ZN43_GLOBAL__N__9ae7fba5_10_SoftMax_cu_9f978f6320softmax_warp_forwardIdddLi2ELb1ELb0EEEvPT0_PKT_iiiPKbib,@function
        .size           _ZN43_GLOBAL__N__9ae7fba5_10_SoftMax_cu_9f978f6320softmax_warp_forwardIdddLi2ELb1ELb0EEEvPT0_PKT_iiiPKbib,(.L_x_12025 - _ZN43_GLOBAL__N__9ae7fba5_10_SoftMax_cu_9f978f6320softmax_warp_forwardIdddLi2ELb1ELb0EEEvPT0_PKT_iiiPKbib)
        .other          _ZN43_GLOBAL__N__9ae7fba5_10_SoftMax_cu_9f978f6320softmax_warp_forwardIdddLi2ELb1ELb0EEEvPT0_PKT_iiiPKbib,@"STO_CUDA_ENTRY STV_DEFAULT"
_ZN43_GLOBAL__N__9ae7fba5_10_SoftMax_cu_9f978f6320softmax_warp_forwardIdddLi2ELb1ELb0EEEvPT0_PKT_iiiPKbib:
        /* <DEDUP_REMOVED lines=20> */
[----:B------:R-:W-:-:S07]  /*0140*/  SEL R7, R0, RZ, P0 ;  /* 0x000000ff00077207 */ /* 0x000fce0000000000 */
[----:B------:R-:W0:Y:S02]  /*0150*/  @!P1 LDC.64 R16, c[0x0][0x218] ;  /* 0x00008600ff109b82 */ /* 0x000e240000000a00 */
[----:B0-----:R-:W-:-:S04]  /*0160*/  @!P1 LEA R16, P2, R3, R16, 0x3 ;  /* 0x0000001003109211 */ /* 0x001fc800078418ff */
[----:B------:R-:W-:-:S05]  /*0170*/  @!P1 LEA.HI.X R17, R3, R17, R2, 0x3, P2 ;  /* 0x0000001103119211 */ /* 0x000fca00010f1c02 */
[----:B------:R-:W2:Y:S01]  /*0180*/  @!P1 LDG.E.64 R4, desc[UR4][R16.64] ;  /* 0x0000000410049981 */ /* 0x000ea2000c1e1b00 */
        /* <DEDUP_REMOVED lines=41> */
[----:B------:R-:W-:Y:S01]  /*0420*/  FSEL R17, R17, R21, !P0 ;  /* 0x0000001511117208 */ /* 0x000fe20004000000 */
[----:B-1----:R-:W-:-:S05]  /*0430*/  DSETP.GEU.AND P0, PT, R6, R14, PT ;  /* 0x0000000e0600722a */ /* 0x002fca0003f0e000 */
[----:B------:R-:W-:Y:S01]  /*0440*/  DADD R4, R4, -R16 ;  /* 0x0000000004047229 */ /* 0x000fe20000000810 */
[----:B------:R-:W-:Y:S02]  /*0450*/  FSEL R17, R15, R7, !P0 ;  /* 0x000000070f117208 */ /* 0x000fe40004000000 */
[----:B------:R-:W-:-:S05]  /*0460*/  FSEL R16, R14, R6, !P0 ;  /* 0x000000060e107208 */ /* 0x000fca0004000000 */
[----:B------:R-:W-:Y:S01]  /*0470*/  DFMA R20, R4, R18, 6.75539944105574400000e+15 ;  /* 0x433800000414742b */ /* 0x000fe20000000012 */
[----:B------:R-:W-:Y:S04]  /*0480*/  SHFL.BFLY PT, R25, R17, 0x1, 0x1c1f ;  /* 0x0c3c1f0011197f89 */ /* 0x000fe800000e0000 */
[----:B------:R-:W0:Y:S03]  /*0490*/  SHFL.BFLY PT, R24, R16, 0x1, 0x1c1f ;  /* 0x0c3c1f0010187f89 */ /* 0x000e2600000e0000 */
        /* <DEDUP_REMOVED lines=8> */
[----:B------:R-:W-:Y:S01]  /*0520*/  IMAD.MOV.U32 R15, RZ, RZ, 0x3e928af3 ;  /* 0x3e928af3ff0f7424 */ /* 0x000fe200078e00ff */
[----:B0-----:R-:W-:-:S05]  /*0530*/  DSETP.GEU.AND P0, PT, R16, R24, PT ;  /* 0x000000181000722a */ /* 0x001fca0003f0e000 */
[----:B------:R-:W-:Y:S01]  /*0540*/  DFMA R18, R22, UR8, R14 ;  /* 0x0000000816127c2b */ /* 0x000fe2000800000e */
        /* <DEDUP_REMOVED lines=33> */
.L_x_6057:
[----:B------:R-:W-:Y:S05]  /*0760*/  BSYNC B0 ;  /* 0x0000000000007941 */ /* 0x000fea0003800000 */
.L_x_6056:
[----:B------:R-:W-:Y:S01]  /*0770*/  UMOV UR26, 0xfefa39ef ;  /* 0xfefa39ef001a7882 */ /* 0x000fe20000000000 */
[----:B------:R-:W-:Y:S01]  /*0780*/  UMOV UR27, 0x3fe62e42 ;  /* 0x3fe62e42001b7882 */ /* 0x000fe20000000000 */
[----:B------:R-:W-:Y:S01]  /*0790*/  FSETP.GEU.FTZ.AND P0, PT, |R7|, 4.1917929649353027344, PT ;  /* 0x4086232b0700780b */ /* 0x000fe20003f1e200 */
[C---:B------:R-:W-:Y:S01]  /*07a0*/  DFMA R20, R18.reuse, -UR26, R6 ;  /* 0x8000001a12147c2b */ /* 0x040fe20008000006 */
[----:B------:R-:W-:Y:S01]  /*07b0*/  UMOV UR26, 0x3b39803f ;  /* 0x3b39803f001a7882 */ /* 0x000fe20000000000 */
[----:B------:R-:W-:Y:S01]  /*07c0*/  UMOV UR27, 0x3c7abc9e ;  /* 0x3c7abc9e001b7882 */ /* 0x000fe20000000000 */
        /* <DEDUP_REMOVED lines=28> */
.L_x_6059:
[----:B------:R-:W-:Y:S05]  /*0990*/  BSYNC B0 ;  /* 0x0000000000007941 */ /* 0x000fea0003800000 */
.L_x_6058:
        /* <DEDUP_REMOVED lines=105> */
.L_x_6061:
[----:B------:R-:W-:Y:S05]  /*1030*/  BSYNC B0 ;  /* 0x0000000000007941 */ /* 0x000fea0003800000 */
.L_x_6060:
        /* <DEDUP_REMOVED lines=84> */
.L_x_6063:
[----:B------:R-:W-:Y:S05]  /*1580*/  BSYNC B0 ;  /* 0x0000000000007941 */ /* 0x000fea0003800000 */
.L_x_6062:
        /* <DEDUP_REMOVED lines=9> */
.L_x_6064:
        /* <DEDUP_REMOVED lines=14> */
.L_x_12025:


//--------------------- .text._ZN43_GLOBAL__N__9ae7fba5_10_SoftMax_cu_9f978f6320softmax_warp_forwardIdddLi1ELb1ELb0EEEvPT0_PKT_iiiPKbib --------------------------
	.section	.text._ZN43_GLOBAL__N__9ae7fba5_10_SoftMax_cu_9f978f6320softmax_warp_forwardIdddLi1ELb1ELb0EEEvPT0_PKT_iiiPKbib,"ax",@progbits
	.align	128
.text._ZN43_GLOBAL__N__9ae7fba5_10_SoftMax_cu_9f978f6320softmax_warp_forwardIdddLi1ELb1ELb0EEEvPT0_PKT_iiiPKbib:
        .type           _ZN43_GLOBAL__N__9ae7fba5_10_SoftMax_cu_9f978f6320softmax_warp_forwardIdddLi1ELb1ELb0EEEvPT0_PKT_iiiPKbib,@function
        .size           _ZN43_GLOBAL__N__9ae7fba5_10_SoftMax_cu_9f978f6320softmax_warp_forwardIdddLi1ELb1ELb0EEEvPT0_PKT_iiiPKbib,(.L_x_12026 - _ZN43_GLOBAL__N__9ae7fba5_10_SoftMax_cu_9f978f6320softmax_warp_forwardIdddLi1ELb1ELb0EEEvPT0_PKT_iiiPKbib)
        .other          _ZN43_GLOBAL__N__9ae7fba5_10_SoftMax_cu_9f978f6320softmax_warp_forwardIdddLi1ELb1ELb0EEEvPT0_PKT_iiiPKbib,@"STO_CUDA_ENTRY STV_DEFAULT"
_ZN43_GLOBAL__N__9ae7fba5_10_SoftMax_cu_9f978f6320softmax_warp_forwardIdddLi1ELb1ELb0EEEvPT0_PKT_iiiPKbib:
[----:B------:R-:W-:Y:S01]  /*0000*/  LDC R1, c[0x0][0x28] ;  /* 0x00000a00ff017b82 */ /* 0x000fe20000000800 */
[----:B------:R-:W0:Y:S07]  /*0010*/  S2R R18, SR_TID.Y ;  /* 0x0000000000127919 */ /* 0x000e2e0000002200 */
[----:B------:R-:W0:Y:S01]  /*0020*/  S2UR UR6, SR_CTAID.X ;  /* 0x00000000000679c3 */ /* 0x000e220000002500 */
[----:B------:R-:W-:Y:S01]  /*0030*/  IMAD.MOV.U32 R8, RZ, RZ, 0x0 ;  /* 0x00000000ff087424 */ /* 0x000fe200078e00ff */
[----:B------:R-:W-:Y:S01]  /*0040*/  ULDC.64 UR4, c[0x0][0x208] ;  /* 0x0000820000047ab9 */ /* 0x000fe20000000a00 */
[----:B------:R-:W1:Y:S01]  /*0050*/  S2R R19, SR_TID.X ;  /* 0x0000000000137919 */ /* 0x000e620000002100 */
[----:B------:R-:W-:-:S04]  /*0060*/  IMAD.MOV.U32 R9, RZ, RZ, -0x100000 ;  /* 0xfff00000ff097424 */ /* 0x000fc800078e00ff */
        /* <DEDUP_REMOVED lines=10> */
[----:B------:R-:W-:-:S13]  /*0110*/  ISETP.GE.AND P0, PT, R19, R4, PT ;  /* 0x000000041300720c */ /* 0x000fda0003f06270 */
        /* <DEDUP_REMOVED lines=40> */
[----:B------:R-:W1:Y:S02]  /*03a0*/  SHFL.BFLY PT, R4, R8, 0x1, 0x1e1f ;  /* 0x0c3e1f0008047f89 */ /* 0x000e6400000e0000 */
[----:B-1----:R-:W-:-:S06]  /*03b0*/  DSETP.GEU.AND P0, PT, R8, R4, PT ;  /* 0x000000040800722a */ /* 0x002fcc0003f0e000 */
[----:B------:R-:W-:Y:S02]  /*03c0*/  FSEL R4, R4, R8, !P0 ;  /* 0x0000000804047208 */ /* 0x000fe40004000000 */
[----:B------:R-:W-:-:S06]  /*03d0*/  FSEL R5, R5, R9, !P0 ;  /* 0x0000000905057208 */ /* 0x000fcc0004000000 */
[----:B------:R-:W-:Y:S01]  /*03e0*/  DADD R4, R8, -R4 ;  /* 0x0000000008047229 */ /* 0x000fe20000000804 */
[----:B------:R-:W-:Y:S02]  /*03f0*/  IMAD.MOV.U32 R8, RZ, RZ, -0x35dec16 ;  /* 0xfca213eaff087424 */ /* 0x000fe400078e00ff */
[----:B------:R-:W-:-:S05]  /*0400*/  IMAD.MOV.U32 R9, RZ, RZ, 0x3e928af3 ;  /* 0x3e928af3ff097424 */ /* 0x000fca00078e00ff */
[----:B------:R-:W-:-:S08]  /*0410*/  DFMA R20, R4, R20, 6.75539944105574400000e+15 ;  /* 0x433800000414742b */ /* 0x000fd00000000014 */
[----:B------:R-:W-:-:S08]  /*0420*/  DADD R22, R20, -6.75539944105574400000e+15 ;  /* 0xc338000014167429 */ /* 0x000fd00000000000 */
[----:B0-----:R-:W-:Y:S01]  /*0430*/  DFMA R12, R22, -UR8, R4 ;  /* 0x80000008160c7c2b */ /* 0x001fe20008000004 */
[----:B------:R-:W-:Y:S01]  /*0440*/  UMOV UR8, 0x3b39803f ;  /* 0x3b39803f00087882 */ /* 0x000fe20000000000 */
[----:B------:R-:W-:-:S06]  /*0450*/  UMOV UR9, 0x3c7abc9e ;  /* 0x3c7abc9e00097882 */ /* 0x000fcc0000000000 */
[----:B------:R-:W-:-:S08]  /*0460*/  DFMA R22, R22, -UR8, R12 ;  /* 0x8000000816167c2b */ /* 0x000fd0000800000c */
[----:B------:R-:W-:-:S08]  /*0470*/  DFMA R12, R22, UR10, R8 ;  /* 0x0000000a160c7c2b */ /* 0x000fd00008000008 */
[----:B------:R-:W-:-:S08]  /*0480*/  DFMA R12, R22, R12, UR12 ;  /* 0x0000000c160c7e2b */ /* 0x000fd0000800000c */
[----:B------:R-:W-:-:S08]  /*0490*/  DFMA R12, R22, R12, UR14 ;  /* 0x0000000e160c7e2b */ /* 0x000fd0000800000c */
[----:B------:R-:W-:-:S08]  /*04a0*/  DFMA R12, R22, R12, UR16 ;  /* 0x00000010160c7e2b */ /* 0x000fd0000800000c */
[C---:B------:R-:W-:Y:S02]  /*04b0*/  DFMA R14, R22.reuse, R12, UR18 ;  /* 0x00000012160e7e2b */ /* 0x040fe4000800000c */
[----:B---3--:R-:W-:Y:S04]  /*04c0*/  SHFL.BFLY PT, R13, R7, 0x1, 0x1e1f ;  /* 0x0c3e1f00070d7f89 */ /* 0x008fe800000e0000 */
[----:B------:R-:W0:Y:S02]  /*04d0*/  SHFL.BFLY PT, R12, R6, 0x1, 0x1e1f ;  /* 0x0c3e1f00060c7f89 */ /* 0x000e2400000e0000 */
[----:B------:R-:W-:-:S08]  /*04e0*/  DFMA R14, R22, R14, UR20 ;  /* 0x00000014160e7e2b */ /* 0x000fd0000800000e */
[----:B------:R-:W-:-:S08]  /*04f0*/  DFMA R14, R22, R14, UR22 ;  /* 0x00000016160e7e2b */ /* 0x000fd0000800000e */
[----:B------:R-:W-:Y:S02]  /*0500*/  DFMA R14, R22, R14, UR24 ;  /* 0x00000018160e7e2b */ /* 0x000fe4000800000e */
[----:B0-----:R-:W-:-:S06]  /*0510*/  DSETP.GEU.AND P0, PT, R6, R12, PT ;  /* 0x0000000c0600722a */ /* 0x001fcc0003f0e000 */
[----:B------:R-:W-:Y:S01]  /*0520*/  DFMA R14, R22, R14, UR26 ;  /* 0x0000001a160e7e2b */ /* 0x000fe2000800000e */
[----:B------:R-:W-:Y:S02]  /*0530*/  FSEL R12, R12, R6, !P0 ;  /* 0x000000060c0c7208 */ /* 0x000fe40004000000 */
[----:B------:R-:W-:-:S05]  /*0540*/  FSEL R13, R13, R7, !P0 ;  /* 0x000000070d0d7208 */ /* 0x000fca0004000000 */
[----:B------:R-:W-:Y:S01]  /*0550*/  DFMA R14, R22, R14, 1 ;  /* 0x3ff00000160e742b */ /* 0x000fe2000000000e */
[----:B------:R-:W-:Y:S01]  /*0560*/  FSETP.GEU.FTZ.AND P0, PT, |R5|, 4.1917929649353027344, PT ;  /* 0x4086232b0500780b */ /* 0x000fe20003f1e200 */
[----:B------:R-:W-:Y:S01]  /*0570*/  DADD R6, R6, -R12 ;  /* 0x0000000006067229 */ /* 0x000fe2000000080c */
[----:B------:R-:W-:Y:S02]  /*0580*/  IMAD.MOV.U32 R12, RZ, RZ, 0x652b82fe ;  /* 0x652b82feff0c7424 */ /* 0x000fe400078e00ff */
[----:B------:R-:W-:-:S03]  /*0590*/  IMAD.MOV.U32 R13, RZ, RZ, 0x3ff71547 ;  /* 0x3ff71547ff0d7424 */ /* 0x000fc600078e00ff */
[----:B------:R-:W-:-:S03]  /*05a0*/  DFMA R22, R22, R14, 1 ;  /* 0x3ff000001616742b */ /* 0x000fc6000000000e */
[----:B------:R-:W-:-:S07]  /*05b0*/  DFMA R12, R6, R12, 6.75539944105574400000e+15 ;  /* 0x43380000060c742b */ /* 0x000fce000000000c */
[----:B------:R-:W-:Y:S02]  /*05c0*/  IMAD R17, R20, 0x100000, R23 ;  /* 0x0010000014117824 */ /* 0x000fe400078e0217 */
[----:B------:R-:W-:Y:S01]  /*05d0*/  IMAD.MOV.U32 R16, RZ, RZ, R22 ;  /* 0x000000ffff107224 */ /* 0x000fe200078e0016 */
[----:B------:R-:W-:Y:S01]  /*05e0*/  DADD R14, R12, -6.75539944105574400000e+15 ;  /* 0xc33800000c0e7429 */ /* 0x000fe20000000000 */
        /* <DEDUP_REMOVED lines=13> */
.L_x_6066:
[----:B------:R-:W-:Y:S05]  /*06c0*/  BSYNC B0 ;  /* 0x0000000000007941 */ /* 0x000fea0003800000 */
.L_x_6065:
        /* <DEDUP_REMOVED lines=32> */
.L_x_6068:
[----:B------:R-:W-:Y:S05]  /*08d0*/  BSYNC B0 ;  /* 0x0000000000007941 */ /* 0x000fea0003800000 */
.L_x_6067:
        /* <DEDUP_REMOVED lines=9> */
[----:B------:R-:W-:Y:S01]  /*0970*/  ISETP.GT.AND P3, PT, R13, 0xfffff, PT ;  /* 0x000fffff0d00780c */ /* 0x000fe20003f64270 */
[----:B------:R-:W-:Y:S01]  /*0980*/  IMAD.MOV.U32 R23, RZ, RZ, R13 ;  /* 0x000000ffff177224 */ /* 0x000fe200078e000d */
[----:B------:R-:W-:Y:S01]  /*0990*/  ISETP.GE.AND P0, PT, R19, R0, PT ;  /* 0x000000001300720c */ /* 0x000fe20003f06270 */
[----:B------:R-:W-:Y:S01]  /*09a0*/  IMAD.MOV.U32 R20, RZ, RZ, R12 ;  /* 0x000000ffff147224 */ /* 0x000fe200078e000c */
[----:B------:R-:W0:Y:S01]  /*09b0*/  LDC R11, c[0x0][0x4] ;  /* 0x00000100ff0b7b82 */ /* 0x000e220000000800 */
[----:B------:R-:W-:Y:S01]  /*09c0*/  BSSY B0, `(.L_x_6069) ;  /* 0x0000052000007945 */ /* 0x000fe20003800000 */
[----:B------:R-:W-:-:S07]  /*09d0*/  IMAD.MOV.U32 R22, RZ, RZ, -0x3ff ;  /* 0xfffffc01ff167424 */ /* 0x000fce00078e00ff */
[----:B------:R-:W-:Y:S01]  /*09e0*/  @!P3 DMUL R12, R12, 1.80143985094819840000e+16 ;  /* 0x435000000c0cb828 */ /* 0x000fe20000000000 */
[----:B------:R-:W-:-:S09]  /*09f0*/  @!P3 IMAD.MOV.U32 R22, RZ, RZ, -0x435 ;  /* 0xfffffbcbff16b424 */ /* 0x000fd200078e00ff */
[----:B------:R-:W-:Y:S02]  /*0a00*/  @!P3 IMAD.MOV.U32 R23, RZ, RZ, R13 ;  /* 0x000000ffff17b224 */ /* 0x000fe400078e000d */
[----:B------:R-:W-:Y:S02]  /*0a10*/  @!P3 IMAD.MOV.U32 R20, RZ, RZ, R12 ;  /* 0x000000ffff14b224 */ /* 0x000fe400078e000c */
[----:B------:R-:W-:Y:S02]  /*0a20*/  VIADD R8, R23, 0xffffffff ;  /* 0xffffffff17087836 */ /* 0x000fe40000000000 */
[----:B0-----:R-:W-:-:S03]  /*0a30*/  IMAD R11, R11, UR6, R18 ;  /* 0x000000060b0b7c24 */ /* 0x001fc6000f8e0212 */
[----:B------:R-:W-:Y:S01]  /*0a40*/  ISETP.GE.U32.AND P4, PT, R8, 0x7fefffff, PT ;  /* 0x7fefffff0800780c */ /* 0x000fe20003f86070 */
[----:B------:R-:W-:Y:S01]  /*0a50*/  IMAD R21, R11, -0x2, R10 ;  /* 0xfffffffe0b157824 */ /* 0x000fe200078e020a */
[----:B------:R-:W0:Y:S01]  /*0a60*/  @!P0 LDC.64 R8, c[0x0][0x210] ;  /* 0x00008400ff088b82 */ /* 0x000e220000000a00 */
[----:B--23--:R-:W-:-:S03]  /*0a70*/  DADD R10, R14, R16 ;  /* 0x000000000e0a7229 */ /* 0x00cfc60000000010 */
[----:B------:R-:W-:-:S07]  /*0a80*/  ISETP.GE.AND P1, PT, R21, 0x2, PT ;  /* 0x000000021500780c */ /* 0x000fce0003f26270 */
        /* <DEDUP_REMOVED lines=9> */
[----:B------:R-:W-:Y:S01]  /*0b20*/  IMAD.MOV.U32 R14, RZ, RZ, RZ ;  /* 0x000000ffff0e7224 */ /* 0x000fe200078e00ff */
[----:B------:R-:W-:Y:S01]  /*0b30*/  UMOV UR8, 0x3ae80f1e ;  /* 0x3ae80f1e00087882 */ /* 0x000fe20000000000 */
[----:B------:R-:W-:Y:S01]  /*0b40*/  UMOV UR9, 0x3eb1380b ;  /* 0x3eb1380b00097882 */ /* 0x000fe20000000000 */
[----:B------:R-:W-:Y:S01]  /*0b50*/  LOP3.LUT R21, R12, 0x3ff00000, RZ, 0xfc, !PT ;  /* 0x3ff000000c157812 */ /* 0x000fe200078efcff */
[----:B------:R-:W-:Y:S01]  /*0b60*/  UMOV UR10, 0x80000000 ;  /* 0x80000000000a7882 */ /* 0x000fe20000000000 */
[----:B------:R-:W-:Y:S02]  /*0b70*/  UMOV UR11, 0x43300000 ;  /* 0x43300000000b7882 */ /* 0x000fe40000000000 */
        /* <DEDUP_REMOVED lines=54> */
.L_x_6070:
[----:B------:R-:W-:Y:S05]  /*0ee0*/  BSYNC B0 ;  /* 0x0000000000007941 */ /* 0x000fea0003800000 */
.L_x_6069:
        /* <DEDUP_REMOVED lines=84> */
.L_x_6072:
[----:B------:R-:W-:Y:S05]  /*1430*/  BSYNC B0 ;  /* 0x0000000000007941 */ /* 0x000fea0003800000 */
.L_x_6071:
        /* <DEDUP_REMOVED lines=9> */
.L_x_6073:
        /* <DEDUP_REMOVED lines=11> */
.L_x_12026:


//--------------------- .text._ZN43_GLOBAL__N__9ae7fba5_10_SoftMax_cu_9f978f6320softmax_warp_forwardIdddLi0ELb1ELb0EEEvPT0_PKT_iiiPKbib --------------------------
	.section	.text._ZN43_GLOBAL__N__9ae7fba5_10_SoftMax_cu_9f978f6320softmax_warp_forwardIdddLi0ELb1ELb0EEEvPT0_PKT_iiiPKbib,"ax",@progbits
	.align	128
.text._ZN43_GLOBAL__N__9ae7fba5_10_SoftMax_cu_9f978f6320softmax_warp_forwardIdddLi0ELb1ELb0EEEvPT0_PKT_iiiPKbib:
        .type           _ZN43_GLOBAL__N__9ae7fba5_10_SoftMax_cu_9f978f6320softmax_warp_forwardIdddLi0ELb1ELb0EEEvPT0_PKT_iiiPKbib,@function
        .size           _ZN43_GLOBAL__N__9ae7fba5_10_SoftMax_cu_9f978f6320softmax_warp_forwardIdddLi0ELb1ELb0EEEvPT0_PKT_iiiPKbib,(.L_x_12027 - _ZN43_GLOBAL__N__9ae7fba5_10_SoftMax_cu_9f978f6320softmax_warp_forwardIdddLi0ELb1ELb0EEEvPT0_PKT_iiiPKbib)
        .other          _ZN43_GLOBAL__N__9ae7fba5_10_SoftMax_cu_9f978f6320softmax_warp_forwardIdddLi0ELb1ELb0EEEvPT0_PKT_iiiPKbib,@"STO_CUDA_ENTRY STV_DEFAULT"
_ZN43_GLOBAL__N__9ae7fba5_10_SoftMax_cu_9f978f6320softmax_warp_forwardIdddLi0ELb1ELb0EEEvPT0_PKT_iiiPKbib:
[----:B------:R-:W-:Y:S01]  /*0000*/  LDC R1, c[0x0][0x28] ;  /* 0x00000a00ff017b82 */ /* 0x000fe20000000800 */
[----:B------:R-:W0:Y:S07]  /*0010*/  S2R R3, SR_TID.Y ;  /* 0x0000000000037919 */ /* 0x000e2e0000002200 */
[----:B------:R-:W0:Y:S01]  /*0020*/  S2UR UR6, SR_CTAID.X ;  /* 0x00000000000679c3 */ /* 0x000e220000002500 */
[----:B------:R-:W-:Y:S01]  /*0030*/  ULDC.64 UR4, c[0x0][0x208] ;  /* 0x0000820000047ab9 */ /* 0x000fe20000000a00 */
[----:B------:R-:W-:Y:S01]  /*0040*/  IMAD.MOV.U32 R12, RZ, RZ, 0x0 ;  /* 0x00000000ff0c7424 */ /* 0x000fe200078e00ff */
        /* <DEDUP_REMOVED lines=10> */
[----:B------:R-:W-:Y:S01]  /*00f0*/  VIMNMX R4, R8, 0x2, PT ;  /* 0x0000000208047848 */ /* 0x000fe20003fe0100 */
[----:B------:R-:W-:Y:S01]  /*0100*/  IMAD.MOV.U32 R8, RZ, RZ, 0x0 ;  /* 0x00000000ff087424 */ /* 0x000fe200078e00ff */
[----:B---3--:R-:W-:Y:S02]  /*0110*/  SEL R9, R0, RZ, P0 ;  /* 0x000000ff00097207 */ /* 0x008fe40000000000 */
[----:B------:R-:W-:Y:S02]  /*0120*/  ISETP.GT.AND P1, PT, R4, 0x1, PT ;  /* 0x000000010400780c */ /* 0x000fe40003f24270 */
[----:B------:R-:W-:Y:S01]  /*0130*/  ISETP.GE.AND P0, PT, R2, R9, PT ;  /* 0x000000090200720c */ /* 0x000fe20003f06270 */
[----:B------:R-:W-:Y:S01]  /*0140*/  IMAD.MOV.U32 R9, RZ, RZ, -0x100000 ;  /* 0xfff00000ff097424 */ /* 0x000fe200078e00ff */
        /* <DEDUP_REMOVED lines=11> */
[----:B------:R-:W-:-:S05]  /*0200*/  @!P1 LEA.HI.X R29, R5, R29, R10, 0x3, P3 ;  /* 0x0000001d051d9211 */ /* 0x000fca00018f1c0a */
[----:B------:R-:W3:Y:S01]  /*0210*/  @!P1 LDG.E.64 R12, desc[UR4][R28.64] ;  /* 0x000000041c0c9981 */ /* 0x000ee2000c1e1b00 */
[----:B------:R-:W-:Y:S02]  /*0220*/  IMAD.MOV.U32 R10, RZ, RZ, 0x652b82fe ;  /* 0x652b82feff0a7424 */ /* 0x000fe400078e00ff */
        /* <DEDUP_REMOVED lines=25> */
[----:B--2---:R-:W-:-:S02]  /*03c0*/  DADD R8, R8, -R8 ;  /* 0x0000000008087229 */ /* 0x004fc40000000808 */
[----:B---3--:R-:W-:-:S06]  /*03d0*/  DADD R12, R12, -R12 ;  /* 0x000000000c0c7229 */ /* 0x008fcc000000080c */
[-C--:B------:R-:W-:Y:S02]  /*03e0*/  DFMA R18, R8, R10.reuse, 6.75539944105574400000e+15 ;  /* 0x433800000812742b */ /* 0x080fe4000000000a */
[----:B------:R-:W-:-:S06]  /*03f0*/  DFMA R14, R12, R10, 6.75539944105574400000e+15 ;  /* 0x433800000c0e742b */ /* 0x000fcc000000000a */
[----:B------:R-:W-:Y:S02]  /*0400*/  DADD R24, R18, -6.75539944105574400000e+15 ;  /* 0xc338000012187429 */ /* 0x000fe40000000000 */
[----:B------:R-:W-:-:S06]  /*0410*/  DADD R22, R14, -6.75539944105574400000e+15 ;  /* 0xc33800000e167429 */ /* 0x000fcc0000000000 */
[----:B------:R-:W-:Y:S02]  /*0420*/  DFMA R16, R24, -UR8, R8 ;  /* 0x8000000818107c2b */ /* 0x000fe40008000008 */
[----:B------:R-:W-:-:S06]  /*0430*/  DFMA R20, R22, -UR8, R12 ;  /* 0x8000000816147c2b */ /* 0x000fcc000800000c */
[----:B------:R-:W-:Y:S01]  /*0440*/  DFMA R16, R24, -UR10, R16 ;  /* 0x8000000a18107c2b */ /* 0x000fe20008000010 */
[----:B------:R-:W-:Y:S02]  /*0450*/  IMAD.MOV.U32 R24, RZ, RZ, -0x35dec16 ;  /* 0xfca213eaff187424 */ /* 0x000fe400078e00ff */
[----:B------:R-:W-:Y:S01]  /*0460*/  IMAD.MOV.U32 R25, RZ, RZ, 0x3e928af3 ;  /* 0x3e928af3ff197424 */ /* 0x000fe200078e00ff */
[----:B------:R-:W-:-:S05]  /*0470*/  DFMA R20, R22, -UR10, R20 ;  /* 0x8000000a16147c2b */ /* 0x000fca0008000014 */
[----:B------:R-:W-:-:S03]  /*0480*/  DFMA R22, R16, UR12, R24 ;  /* 0x0000000c10167c2b */ /* 0x000fc60008000018 */
[----:B------:R-:W-:-:S05]  /*0490*/  DFMA R24, R20, UR12, R24 ;  /* 0x0000000c14187c2b */ /* 0x000fca0008000018 */
[----:B------:R-:W-:-:S03]  /*04a0*/  DFMA R22, R16, R22, UR14 ;  /* 0x0000000e10167e2b */ /* 0x000fc60008000016 */
[----:B------:R-:W-:-:S05]  /*04b0*/  DFMA R24, R20, R24, UR14 ;  /* 0x0000000e14187e2b */ /* 0x000fca0008000018 */
        /* <DEDUP_REMOVED lines=12> */
[----:B------:R-:W-:Y:S01]  /*0580*/  DFMA R22, R16, R22, UR28 ;  /* 0x0000001c10167e2b */ /* 0x000fe20008000016 */
[----:B------:R-:W-:Y:S02]  /*0590*/  FSETP.GEU.FTZ.AND P1, PT, |R9|, 4.1917929649353027344, PT ;  /* 0x4086232b0900780b */ /* 0x000fe40003f3e200 */
[----:B------:R-:W-:-:S05]  /*05a0*/  DFMA R24, R20, R24, UR28 ;  /* 0x0000001c14187e2b */ /* 0x000fca0008000018 */
[----:B------:R-:W-:-:S03]  /*05b0*/  DFMA R22, R16, R22, 1 ;  /* 0x3ff000001016742b */ /* 0x000fc60000000016 */
[----:B------:R-:W-:-:S05]  /*05c0*/  DFMA R24, R20, R24, 1 ;  /* 0x3ff000001418742b */ /* 0x000fca0000000018 */
[----:B------:R-:W-:Y:S01]  /*05d0*/  DFMA R22, R16, R22, 1 ;  /* 0x3ff000001016742b */ /* 0x000fe20000000016 */
[----:B------:R-:W-:Y:S02]  /*05e0*/  FSETP.GEU.FTZ.AND P2, PT, |R13|, 4.1917929649353027344, PT ;  /* 0x4086232b0d00780b */ /* 0x000fe40003f5e200 */
[----:B------:R-:W-:-:S07]  /*05f0*/  DFMA R20, R20, R24, 1 ;  /* 0x3ff000001414742b */ /* 0x000fce0000000018 */
        /* <DEDUP_REMOVED lines=8> */
[----:B------:R-:W-:Y:S05]  /*0680*/  @P1 BRA `(.L_x_6075) ;  /* 0x0000000000201947 */ /* 0x000fea0003800000 */
[----:B------:R-:W-:Y:S01]  /*0690*/  DFMA R10, R10, R8, 6.75539944105574400000e+15 ;  /* 0x433800000a0a742b */ /* 0x000fe20000000008 */
[----:B------:R-:W-:-:S09]  /*06a0*/  IMAD.MOV.U32 R18, RZ, RZ, RZ ;  /* 0x000000ffff127224 */ /* 0x000fd200078e00ff */
[----:B------:R-:W-:-:S04]  /*06b0*/  LEA.HI R4, R10, R10, RZ, 0x1 ;  /* 0x0000000a0a047211 */ /* 0x000fc800078f08ff */
[----:B------:R-:W-:-:S05]  /*06c0*/  SHF.R.S32.HI R5, RZ, 0x1, R4 ;  /* 0x00000001ff057819 */ /* 0x000fca0000011404 */
[----:B------:R-:W-:Y:S02]  /*06d0*/  IMAD.IADD R10, R10, 0x1, -R5 ;  /* 0x000000010a0a7824 */ /* 0x000fe400078e0a05 */
[----:B------:R-:W-:-:S03]  /*06e0*/  IMAD R23, R5, 0x100000, R23 ;  /* 0x0010000005177824 */ /* 0x000fc600078e0217 */
[----:B------:R-:W-:-:S06]  /*06f0*/  LEA R19, R10, 0x3ff00000, 0x14 ;  /* 0x3ff000000a137811 */ /* 0x000fcc00078ea0ff */
[----:B------:R-:W-:-:S11]  /*0700*/  DMUL R18, R22, R18 ;  /* 0x0000001216127228 */ /* 0x000fd60000000000 */
.L_x_6075:
[----:B------:R-:W-:Y:S05]  /*0710*/  BSYNC B0 ;  /* 0x0000000000007941 */ /* 0x000fea0003800000 */
.L_x_6074:
        /* <DEDUP_REMOVED lines=17> */
.L_x_6077:
[----:B------:R-:W-:Y:S05]  /*0830*/  BSYNC B0 ;  /* 0x0000000000007941 */ /* 0x000fea0003800000 */
.L_x_6076:
[----:B------:R-:W-:Y:S05]  /*0840*/  @!P0 EXIT ;  /* 0x000000000000894d */ /* 0x000fea0003800000 */
[----:B------:R-:W-:Y:S01]  /*0850*/  ISETP.GT.AND P2, PT, R19, 0xfffff, PT ;  /* 0x000fffff1300780c */ /* 0x000fe20003f44270 */
[----:B------:R-:W-:Y:S01]  /*0860*/  IMAD.MOV.U32 R20, RZ, RZ, R19 ;  /* 0x000000ffff147224 */ /* 0x000fe200078e0013 */
[----:B------:R-:W-:Y:S01]  /*0870*/  ISETP.GE.AND P1, PT, R2, R0, PT ;  /* 0x000000000200720c */ /* 0x000fe20003f26270 */
[----:B------:R-:W-:Y:S01]  /*0880*/  IMAD.MOV.U32 R10, RZ, RZ, R18 ;  /* 0x000000ffff0a7224 */ /* 0x000fe200078e0012 */
[----:B------:R-:W0:Y:S01]  /*0890*/  LDC R2, c[0x0][0x4] ;  /* 0x00000100ff027b82 */ /* 0x000e220000000800 */
[----:B------:R-:W-:Y:S01]  /*08a0*/  BSSY B0, `(.L_x_6078) ;  /* 0x0000053000007945 */ /* 0x000fe20003800000 */
[----:B------:R-:W-:Y:S01]  /*08b0*/  DADD R24, RZ, R24 ;  /* 0x00000000ff187229 */ /* 0x000fe20000000018 */
[----:B------:R-:W-:-:S06]  /*08c0*/  IMAD.MOV.U32 R21, RZ, RZ, -0x3ff ;  /* 0xfffffc01ff157424 */ /* 0x000fcc00078e00ff */
[----:B------:R-:W-:Y:S01]  /*08d0*/  @!P2 DMUL R18, R18, 1.80143985094819840000e+16 ;  /* 0x435000001212a828 */ /* 0x000fe20000000000 */
[----:B------:R-:W-:-:S09]  /*08e0*/  @!P2 IMAD.MOV.U32 R21, RZ, RZ, -0x435 ;  /* 0xfffffbcbff15a424 */ /* 0x000fd200078e00ff */
[----:B------:R-:W-:Y:S01]  /*08f0*/  @!P2 IMAD.MOV.U32 R20, RZ, RZ, R19 ;  /* 0x000000ffff14a224 */ /* 0x000fe200078e0013 */
[----:B------:R-:W-:-:S03]  /*0900*/  @!P2 MOV R10, R18 ;  /* 0x00000012000aa202 */ /* 0x000fc60000000f00 */
[----:B------:R-:W-:Y:S02]  /*0910*/  VIADD R4, R20, 0xffffffff ;  /* 0xffffffff14047836 */ /* 0x000fe40000000000 */
[----:B0-----:R-:W-:-:S03]  /*0920*/  IMAD R3, R2, UR6, R3 ;  /* 0x0000000602037c24 */ /* 0x001fc6000f8e0203 */
[----:B------:R-:W-:Y:S01]  /*0930*/  ISETP.GE.U32.AND P3, PT, R4, 0x7fefffff, PT ;  /* 0x7fefffff0400780c */ /* 0x000fe20003f66070 */
[----:B------:R-:W-:Y:S01]  /*0940*/  IMAD R3, R3, -0x2, R6 ;  /* 0xfffffffe03037824 */ /* 0x000fe200078e0206 */
[----:B------:R-:W0:Y:S04]  /*0950*/  @!P1 LDC.64 R4, c[0x0][0x210] ;  /* 0x00008400ff049b82 */ /* 0x000e280000000a00 */
[----:B------:R-:W-:-:S07]  /*0960*/  ISETP.GE.AND P0, PT, R3, 0x2, PT ;  /* 0x000000020300780c */ /* 0x000fce0003f06270 */
[----:B------:R-:W-:Y:S01]  /*0970*/  @P3 IMAD.MOV.U32 R14, RZ, RZ, 0x0 ;  /* 0x00000000ff0e3424 */ /* 0x000fe200078e00ff */
[----:B------:R-:W-:Y:S01]  /*0980*/  @P3 FSETP.NEU.FTZ.AND P4, PT, R19, RZ, PT ;  /* 0x000000ff1300320b */ /* 0x000fe20003f9d000 */
[----:B------:R-:W-:-:S06]  /*0990*/  @P3 IMAD.MOV.U32 R15, RZ, RZ, 0x7ff00000 ;  /* 0x7ff00000ff0f3424 */ /* 0x000fcc00078e00ff */
[----:B------:R-:W-:-:S10]  /*09a0*/  @P3 DFMA R14, R18, R14, +INF ;  /* 0x7ff00000120e342b */ /* 0x000fd4000000000e */
[----:B------:R-:W-:Y:S02]  /*09b0*/  @P3 FSEL R2, R14, RZ, P4 ;  /* 0x000000ff0e023208 */ /* 0x000fe40002000000 */
[----:B------:R-:W-:Y:S02]  /*09c0*/  @P3 FSEL R3, R15, -QNAN , P4 ;  /* 0xfff000000f033808 */ /* 0x000fe40002000000 */
[----:B0-----:R-:W-:Y:S01]  /*09d0*/  @!P1 LEA R4, P4, R7, R4, 0x3 ;  /* 0x0000000407049211 */ /* 0x001fe200078818ff */
[----:B------:R-:W-:-:S12]  /*09e0*/  @P3 BRA `(.L_x_6079) ;  /* 0x0000000000f83947 */ /* 0x000fd80003800000 */
[----:B------:R-:W-:Y:S01]  /*09f0*/  LOP3.LUT R2, R20, 0x800fffff, RZ, 0xc0, !PT ;  /* 0x800fffff14027812 */ /* 0x000fe200078ec0ff */
[----:B------:R-:W-:Y:S01]  /*0a00*/  IMAD.MOV.U32 R18, RZ, RZ, -0x748574fc ;  /* 0x8b7a8b04ff127424 */ /* 0x000fe200078e00ff */
[----:B------:R-:W-:Y:S01]  /*0a10*/  UMOV UR8, 0x3ae80f1e ;  /* 0x3ae80f1e00087882 */ /* 0x000fe20000000000 */
[----:B------:R-:W-:Y:S01]  /*0a20*/  IMAD.MOV.U32 R19, RZ, RZ, 0x3ed0ee25 ;  /* 0x3ed0ee25ff137424 */ /* 0x000fe200078e00ff */
[----:B------:R-:W-:Y:S01]  /*0a30*/  LOP3.LUT R3, R2, 0x3ff00000, RZ, 0xfc, !PT ;  /* 0x3ff0000002037812 */ /* 0x000fe200078efcff */
[----:B------:R-:W-:Y:S01]  /*0a40*/  IMAD.MOV.U32 R2, RZ, RZ, R10 ;  /* 0x000000ffff027224 */ /* 0x000fe200078e000a */
[----:B------:R-:W-:Y:S01]  /*0a50*/  UMOV UR9, 0x3eb1380b ;  /* 0x3eb1380b00097882 */ /* 0x000fe20000000000 */
[----:B------:R-:W-:Y:S01]  /*0a60*/  IMAD.MOV.U32 R10, RZ, RZ, RZ ;  /* 0x000000ffff0a7224 */ /* 0x000fe200078e00ff */
[----:B------:R-:W-:Y:S01]  /*0a70*/  ISETP.GE.AND P2, PT, R3, 0x3ff6a09f, PT ;  /* 0x3ff6a09f0300780c */ /* 0x000fe20003f46270 */
[----:B------:R-:W-:Y:S01]  /*0a80*/  UMOV UR10, 0x80000000 ;  /* 0x80000000000a7882 */ /* 0x000fe20000000000 */
[----:B------:R-:W-:Y:S01]  /*0a90*/  LEA.HI R6, R20, R21, RZ, 0xc ;  /* 0x0000001514067211 */ /* 0x000fe200078f60ff */
[----:B------:R-:W-:-:S10]  /*0aa0*/  UMOV UR11, 0x43300000 ;  /* 0x43300000000b7882 */ /* 0x000fd40000000000 */
        /* <DEDUP_REMOVED lines=29> */
[----:B------:R-:W-:Y:S01]  /*0c80*/  LOP3.LUT R22, R6, 0x80000000, RZ, 0x3c, !PT ;  /* 0x8000000006167812 */ /* 0x000fe200078e3cff */
[----:B------:R-:W-:Y:S01]  /*0c90*/  IMAD.MOV.U32 R23, RZ, RZ, 0x43300000 ;  /* 0x43300000ff177424 */ /* 0x000fe200078e00ff */
[----:B------:R-:W-:Y:S01]  /*0ca0*/  UMOV UR9, 0x3f899999 ;  /* 0x3f89999900097882 */ /* 0x000fe20000000000 */
[----:B------:R-:W-:-:S03]  /*0cb0*/  DMUL R18, R10, R18 ;  /* 0x000000120a127228 */ /* 0x000fc60000000000 */
        /* <DEDUP_REMOVED lines=17> */
.L_x_6079:
[----:B------:R-:W-:Y:S05]  /*0dd0*/  BSYNC B0 ;  /* 0x0000000000007941 */ /* 0x000fea0003800000 */
.L_x_6078:
[----:B------:R-:W-:Y:S01]  /*0de0*/  @!P1 DADD R2, -R2, R8 ;  /* 0x0000000002029229 */ /* 0x000fe20000000108 */
        /* <DEDUP_REMOVED lines=14> */
[----:B------:R-:W-:Y:S01]  /*0ed0*/  @P2 MOV R2, 0x0 ;  /* 0x0000000000022802 */ /* 0x000fe20000000f00 */
[----:B------:R-:W-:Y:S01]  /*0ee0*/  @P2 IMAD.MOV.U32 R3, RZ, RZ, 0x7ff00000 ;  /* 0x7ff00000ff032424 */ /* 0x000fe200078e00ff */
[----:B------:R-:W-:-:S05]  /*0ef0*/  @P2 FSETP.NEU.FTZ.AND P3, PT, R25, RZ, PT ;  /* 0x000000ff1900220b */ /* 0x000fca0003f7d000 */
        /* <DEDUP_REMOVED lines=66> */
.L_x_6081:
[----:B------:R-:W-:Y:S05]  /*1320*/  BSYNC B0 ;  /* 0x0000000000007941 */ /* 0x000fea0003800000 */
.L_x_6080:
        /* <DEDUP_REMOVED lines=9> */
.L_x_6082:
        /* <DEDUP_REMOVED lines=12> */
.L_x_12027:


//--------------------- .text._ZN2at6native43_GLOBAL__N__9ae7fba5_10_SoftMax_cu_9f978f6327cunn_SpatialSoftMaxBackwardIN3c108BFloat16EffNS1_23SoftMaxBackwardEpilogueEEEvPT_PKT1_SA_jjj --------------------------
	.section	.text._ZN2at6native43_GLOBAL__N__9ae7fba5_10_SoftMax_cu_9f978f6327cunn_SpatialSoftMaxBackwardIN3c108BFloat16EffNS1_23SoftMaxBackwardEpilogueEEEvPT_PKT1_SA_jjj,"ax",@progbits
	.align	128
.text._ZN2at6native43_GLOBAL__N__9ae7fba5_10_SoftMax_cu_9f978f6327cunn_SpatialSoftMaxBackwardIN3c108BFloat16EffNS1_23SoftMaxBackwardEpilogueEEEvPT_PKT1_SA_jjj:
        .type           _ZN2at6native43_GLOBAL__N__9ae7fba5_10_SoftMax_cu_9f978f6327cunn_SpatialSoftMaxBackwardIN3c108BFloat16EffNS1_23SoftMaxBackwardEpilogueEEEvPT_PKT1_SA_jjj,@function
        .size           _ZN2at6native43_GLOBAL__N__9ae7fba5_10_SoftMax_cu_9f978f6327cunn_SpatialSoftMaxBackwardIN3c108BFloat16EffNS1_23SoftMaxBackwardEpilogueEEEvPT_PKT1_SA_jjj,(.L_x_12028 - _ZN2at6native43_GLOBAL__N__9ae7fba5_10_SoftMax_cu_9f978f6327cunn_SpatialSoftMaxBackwardIN3c108BFloat16EffNS1_23SoftMaxBackwardEpilogueEEEvPT_PKT1_SA_jjj)
        .other          _ZN2at6native43_GLOBAL__N__9ae7fba5_10_SoftMax_cu_9f978f6327cunn_SpatialSoftMaxBackwardIN3c108BFloat16EffNS1_23SoftMaxBackwardEpilogueEEEvPT_PKT1_SA_jjj,@"STO_CUDA_ENTRY STV_DEFAULT"
_ZN2at6native43_GLOBAL__N__9ae7fba5_10_SoftMax_cu_9f978f6327cunn_SpatialSoftMaxBackwardIN3c108BFloat16EffNS1_23SoftMaxBackwardEpilogueEEEvPT_PKT1_SA_jjj:
[----:B------:R-:W-:Y:S08]  /*0000*/  LDC R1, c[0x0][0x28] ;  /* 0x00000a00ff017b82 */ /* 0x000ff00000000800 */
[----:B------:R-:W0:Y:S08]  /*0010*/  S2UR UR12, SR_CTAID.X ;  /* 0x00000000000c79c3 */ /* 0x000e300000002500 */
[----:B------:R-:W0:Y:S02]  /*0020*/  LDC R0, c[0x0][0x228] ;  /* 0x00008a00ff007b82 */ /* 0x000e240000000800 */
[----:B0-----:R-:W-:-:S13]  /*0030*/  ISETP.LE.U32.AND P0, PT, R0, UR12, PT ;  /* 0x0000000c00007c0c */ /* 0x001fda000bf03070 */
[----:B------:R-:W-:Y:S05]  /*0040*/  @P0 EXIT ;  /* 0x000000000000094d */ /* 0x000fea0003800000 */
[----:B------:R-:W0:Y:S01]  /*0050*/  S2R R0, SR_TID.Y ;  /* 0x0000000000007919 */ /* 0x000e220000002200 */
[----:B------:R-:W1:Y:S01]  /*0060*/  S2UR UR5, SR_CgaCtaId ;  /* 0x00000000000579c3 */ /* 0x000e620000008800 */
[----:B------:R-:W-:Y:S01]  /*0070*/  ULDC UR8, c[0x0][0x4] ;  /* 0x0000010000087ab9 */ /* 0x000fe20000000800 */
[----:B------:R-:W-:Y:S01]  /*0080*/  UMOV UR4, 0x400 ;  /* 0x0000040000047882 */ /* 0x000fe20000000000 */
[----:B------:R-:W-:Y:S01]  /*0090*/  ULDC UR6, c[0x0][0x22c] ;  /* 0x00008b0000067ab9 */ /* 0x000fe20000000800 */
[----:B------:R-:W-:Y:S01]  /*00a0*/  BSSY B2, `(.L_x_6083) ;  /* 0x00000ff000027945 */ /* 0x000fe20003800000 */
[----:B------:R-:W-:Y:S01]  /*00b0*/  ULOP3.LUT UR10, UR6, 0x3, URZ, 0xc0, !UPT ;  /* 0x00000003060a7892 */ /* 0x000fe2000f8ec03f */
[----:B------:R-:W-:Y:S01]  /*00c0*/  MOV R2, UR12 ;  /* 0x0000000c00027c02 */ /* 0x000fe20008000f00 */
[----:B------:R-:W-:Y:S01]  /*00d0*/  ULDC UR7, c[0x0][0x230] ;  /* 0x00008c0000077ab9 */ /* 0x000fe20000000800 */
[----:B------:R-:W2:Y:S01]  /*00e0*/  S2UR UR13, SR_CTAID.Y ;  /* 0x00000000000d79c3 */ /* 0x000ea20000002600 */
[----:B------:R-:W-:-:S02]  /*00f0*/  UIADD3 UR9, UR6, -0x1, URZ ;  /* 0xffffffff06097890 */ /* 0x000fc4000fffe03f */
[----:B------:R-:W-:Y:S02]  /*0100*/  UIMAD UR7, UR6, UR7, URZ ;  /* 0x00000007060772a4 */ /* 0x000fe4000f8e023f */
[----:B------:R-:W-:Y:S02]  /*0110*/  UIADD3 UR11, -UR10, UR6, URZ ;  /* 0x000000060a0b7290 */ /* 0x000fe4000fffe13f */
[----:B------:R-:W-:Y:S01]  /*0120*/  UIADD3 UR6, UR10, -UR6, URZ ;  /* 0x800000060a067290 */ /* 0x000fe2000fffe03f */
[----:B------:R-:W2:Y:S01]  /*0130*/  LDC R5, c[0x0][0x4] ;  /* 0x00000100ff057b82 */ /* 0x000ea20000000800 */
[----:B------:R-:W-:Y:S01]  /*0140*/  ULDC UR14, c[0x0][0xc] ;  /* 0x00000300000e7ab9 */ /* 0x000fe20000000800 */
[----:B-1----:R-:W-:-:S03]  /*0150*/  ULEA UR5, UR5, UR4, 0x18 ;  /* 0x0000000405057291 */ /* 0x002fc6000f8ec03f */
[----:B------:R-:W-:Y:S01]  /*0160*/  ULDC UR4, c[0x0][0x10] ;  /* 0x0000040000047ab9 */ /* 0x000fe20000000800 */
[----:B------:R-:W-:Y:S01]  /*0170*/  ULDC UR15, c[0x0][0x0] ;  /* 0x00000000000f7ab9 */ /* 0x000fe20000000800 */
[----:B------:R-:W-:Y:S01]  /*0180*/  UIMAD UR4, UR8, UR4, URZ ;  /* 0x00000004080472a4 */ /* 0x000fe2000f8e023f */
[----:B0-----:R-:W-:-:S05]  /*0190*/  IMAD R3, R0, UR15, RZ ;  /* 0x0000000f00037c24 */ /* 0x001fca000f8e02ff */
[----:B------:R-:W-:Y:S01]  /*01a0*/  LEA R3, R3, UR5, 0x2 ;  /* 0x0000000503037c11 */ /* 0x000fe2000f8e10ff */
[----:B--2---:R-:W-:Y:S01]  /*01b0*/  IMAD R0, R5, UR13, R0 ;  /* 0x0000000d05007c24 */ /* 0x004fe2000f8e0200 */
[----:B------:R-:W-:-:S06]  /*01c0*/  ULDC.64 UR12, c[0x0][0x208] ;  /* 0x00008200000c7ab9 */ /* 0x000fcc0000000a00 */
.L_x_6100:
[----:B------:R-:W-:Y:S01]  /*01d0*/  ULDC UR5, c[0x0][0x230] ;  /* 0x00008c0000057ab9 */ /* 0x000fe20000000800 */
[----:B------:R-:W-:Y:S01]  /*01e0*/  BSSY B1, `(.L_x_6084) ;  /* 0x00000e6000017945 */ /* 0x000fe20003800000 */
[----:B------:R-:W-:-:S13]  /*01f0*/  ISETP.GE.U32.AND P0, PT, R0, UR5, PT ;  /* 0x0000000500007c0c */ /* 0x000fda000bf06070 */
[----:B01234-:R-:W-:Y:S05]  /*0200*/  @P0 BRA `(.L_x_6085) ;  /* 0x0000000c008c0947 */ /* 0x01ffea0003800000 */
[----:B------:R-:W0:Y:S01]  /*0210*/  LDC R7, c[0x0][0x22c] ;  /* 0x00008b00ff077b82 */ /* 0x000e220000000800 */
[C---:B------:R-:W-:Y:S01]  /*0220*/  IMAD R4, R2.reuse, UR7, RZ ;  /* 0x0000000702047c24 */ /* 0x040fe2000f8e02ff */
[----:B------:R-:W-:Y:S01]  /*0230*/  MOV R5, R0 ;  /* 0x0000000000057202 */ /* 0x000fe20000000f00 */
[CC--:B0-----:R-:W-:Y:S02]  /*0240*/  IMAD R6, R2.reuse, R7.reuse, 0x1 ;  /* 0x0000000102067424 */ /* 0x0c1fe400078e0207 */
[CC--:B------:R-:W-:Y:S02]  /*0250*/  IMAD R8, R2.reuse, R7.reuse, 0x2 ;  /* 0x0000000202087424 */ /* 0x0c0fe400078e0207 */
[----:B------:R-:W-:-:S07]  /*0260*/  IMAD R10, R2, R7, 0x3 ;  /* 0x00000003020a7424 */ /* 0x000fce00078e0207 */
.L_x_6099:
[----:B------:R-:W-:Y:S01]  /*0270*/  UISETP.GT.U32.AND UP0, UPT, UR15, 0x1, UPT ;  /* 0x000000010f00788c */ /* 0x000fe2000bf04070 */
[----:B------:R-:W-:Y:S01]  /*0280*/  BSSY B0, `(.L_x_6086) ;  /* 0x00000d7000007945 */ /* 0x000fe20003800000 */
[----:B-12---:R-:W-:-:S04]  /*0290*/  IADD3 R7, R4, R5, RZ ;  /* 0x0000000504077210 */ /* 0x006fc80007ffe0ff */
[----:B------:R-:W-:-:S13]  /*02a0*/  PLOP3.LUT P0, PT, PT, PT, UP0, 0x80, 0x0 ;  /* 0x000000000000781c */ /* 0x000fda0003f0f008 */
[----:B0--34-:R-:W-:Y:S05]  /*02b0*/  @P0 BRA `(.L_x_6087) ;  /* 0x00000008006c0947 */ /* 0x019fea0003800000 */
[----:B------:R-:W-:Y:S01]  /*02c0*/  ULDC UR5, c[0x0][0x22c] ;  /* 0x00008b0000057ab9 */ /* 0x000fe20000000800 */
[----:B------:R-:W-:Y:S01]  /*02d0*/  HFMA2.MMA R9, -RZ, RZ, 0, 0 ;  /* 0x00000000ff097435 */ /* 0x000fe200000001ff */
[----:B------:R-:W-:-:S13]  /*02e0*/  ISETP.NE.AND P1, PT, RZ, UR5, PT ;  /* 0x00000005ff007c0c */ /* 0x000fda000bf25270 */
[----:B------:R-:W-:Y:S05]  /*02f0*/  @!P1 BRA `(.L_x_6088) ;  /* 0x0000000000e09947 */ /* 0x000fea0003800000 */
[----:B------:R-:W-:Y:S01]  /*0300*/  UISETP.GE.U32.AND UP0, UPT, UR9, 0x3, UPT ;  /* 0x000000030900788c */ /* 0x000fe2000bf06070 */
[----:B------:R-:W-:Y:S02]  /*0310*/  ISETP.NE.AND P0, PT, RZ, UR10, PT ;  /* 0x0000000aff007c0c */ /* 0x000fe4000bf05270 */
[----:B------:R-:W-:Y:S02]  /*0320*/  MOV R9, RZ ;  /* 0x000000ff00097202 */ /* 0x000fe40000000f00 */
[----:B------:R-:W-:Y:S02]  /*0330*/  MOV R22, RZ ;  /* 0x000000ff00167202 */ /* 0x000fe40000000f00 */
[----:B------:R-:W-:-:S13]  /*0340*/  PLOP3.LUT P2, PT, PT, PT, UP0, 0x80, 0x0 ;  /* 0x000000000000781c */ /* 0x000fda0003f4f008 */
[----:B------:R-:W-:Y:S05]  /*0350*/  @!P2 BRA `(.L_x_6089) ;  /* 0x000000000078a947 */ /* 0x000fea0003800000 */
[----:B------:R-:W0:Y:S01]  /*0360*/  LDC R24, c[0x0][0x230] ;  /* 0x00008c00ff187b82 */ /* 0x000e220000000800 */
[----:B------:R-:W-:Y:S01]  /*0370*/  BSSY B3, `(.L_x_6089) ;  /* 0x000001c000037945 */ /* 0x000fe20003800000 */
[----:B------:R-:W-:Y:S01]  /*0380*/  IMAD.MOV.U32 R9, RZ, RZ, RZ ;  /* 0x000000ffff097224 */ /* 0x000fe200078e00ff */
[----:B------:R-:W-:Y:S02]  /*0390*/  MOV R22, RZ ;  /* 0x000000ff00167202 */ /* 0x000fe40000000f00 */
[----:B------:R-:W-:-:S03]  /*03a0*/  MOV R27, R7 ;  /* 0x00000007001b7202 */ /* 0x000fc60000000f00 */
[----:B------:R-:W1:Y:S01]  /*03b0*/  LDC.64 R12, c[0x0][0x220] ;  /* 0x00008800ff0c7b82 */ /* 0x000e620000000a00 */
[-CC-:B0-----:R-:W-:Y:S02]  /*03c0*/  IMAD R11, R6, R24.reuse, R5.reuse ;  /* 0x00000018060b7224 */ /* 0x181fe400078e0205 */
[-CC-:B------:R-:W-:Y:S02]  /*03d0*/  IMAD R23, R8, R24.reuse, R5.reuse ;  /* 0x0000001808177224 */ /* 0x180fe400078e0205 */
[----:B------:R-:W-:-:S07]  /*03e0*/  IMAD R25, R10, R24, R5 ;  /* 0x000000180a197224 */ /* 0x000fce00078e0205 */
.L_x_6090:
[----:B-1----:R-:W-:-:S04]  /*03f0*/  IMAD.WIDE.U32 R18, R27, 0x4, R12 ;  /* 0x000000041b127825 */ /* 0x002fc800078e000c */
[--C-:B------:R-:W-:Y:S02]  /*0400*/  IMAD.WIDE.U32 R14, R11, 0x4, R12.reuse ;  /* 0x000000040b0e7825 */ /* 0x100fe400078e000c */
[----:B------:R-:W2:Y:S02]  /*0410*/  LDG.E R18, desc[UR12][R18.64] ;  /* 0x0000000c12127981 */ /* 0x000ea4000c1e1900 */
[--C-:B------:R-:W-:Y:S02]  /*0420*/  IMAD.WIDE.U32 R16, R23, 0x4, R12.reuse ;  /* 0x0000000417107825 */ /* 0x100fe400078e000c */
[----:B------:R-:W3:Y:S02]  /*0430*/  LDG.E R14, desc[UR12][R14.64] ;  /* 0x0000000c0e0e7981 */ /* 0x000ee4000c1e1900 */
[----:B------:R-:W-:Y:S02]  /*0440*/  IMAD.WIDE.U32 R20, R25, 0x4, R12 ;  /* 0x0000000419147825 */ /* 0x000fe400078e000c */
[----:B------:R-:W4:Y:S04]  /*0450*/  LDG.E R16, desc[UR12][R16.64] ;  /* 0x0000000c10107981 */ /* 0x000f28000c1e1900 */
[----:B------:R-:W5:Y:S01]  /*0460*/  LDG.E R20, desc[UR12][R20.64] ;  /* 0x0000000c14147981 */ /* 0x000f62000c1e1900 */
[----:B------:R-:W-:Y:S01]  /*0470*/  IADD3 R22, R22, 0x4, RZ ;  /* 0x0000000416167810 */ /* 0x000fe20007ffe0ff */
[C---:B------:R-:W-:Y:S01]  /*0480*/  IMAD R11, R24.reuse, 0x4, R11 ;  /* 0x00000004180b7824 */ /* 0x040fe200078e020b */
[----:B------:R-:W-:-:S02]  /*0490*/  LEA R27, R24, R27, 0x2 ;  /* 0x0000001b181b7211 */ /* 0x000fc400078e10ff */
[----:B------:R-:W-:Y:S02]  /*04a0*/  IADD3 R26, R22, UR6, RZ ;  /* 0x00000006161a7c10 */ /* 0x000fe4000fffe0ff */
[----:B------:R-:W-:Y:S02]  /*04b0*/  LEA R23, R24, R23, 0x2 ;  /* 0x0000001718177211 */ /* 0x000fe400078e10ff */
[----:B------:R-:W-:Y:S02]  /*04c0*/  ISETP.NE.AND P2, PT, R26, RZ, PT ;  /* 0x000000ff1a00720c */ /* 0x000fe40003f45270 */
[----:B------:R-:W-:Y:S01]  /*04d0*/  LEA R25, R24, R25, 0x2 ;  /* 0x0000001918197211 */ /* 0x000fe200078e10ff */
[----:B--2---:R-:W-:-:S04]  /*04e0*/  FADD.FTZ R9, R18, R9 ;  /* 0x0000000912097221 */ /* 0x004fc80000010000 */
[----:B---3--:R-:W-:-:S04]  /*04f0*/  FADD.FTZ R9, R9, R14 ;  /* 0x0000000e09097221 */ /* 0x008fc80000010000 */
[----:B----4-:R-:W-:-:S04]  /*0500*/  FADD.FTZ R9, R9, R16 ;  /* 0x0000001009097221 */ /* 0x010fc80000010000 */
[----:B-----5:R-:W-:Y:S01]  /*0510*/  FADD.FTZ R9, R9, R20 ;  /* 0x0000001409097221 */ /* 0x020fe20000010000 */
[----:B------:R-:W-:Y:S06]  /*0520*/  @P2 BRA `(.L_x_6090) ;  /* 0xfffffffc00b02947 */ /* 0x000fec000383ffff */
[----:B------:R-:W-:Y:S05]  /*0530*/  BSYNC B3 ;  /* 0x0000000000037941 */ /* 0x000fea0003800000 */
.L_x_6089:
[----:B------:R-:W-:Y:S05]  /*0540*/  @!P0 BRA `(.L_x_6088) ;  /* 0x00000000004c8947 */ /* 0x000fea0003800000 */
[----:B------:R-:W0:Y:S01]  /*0550*/  LDC.64 R12, c[0x0][0x220] ;  /* 0x00008800ff0c7b82 */ /* 0x000e220000000a00 */
[----:B------:R-:W-:Y:S02]  /*0560*/  ULDC UR5, c[0x0][0x230] ;  /* 0x00008c0000057ab9 */ /* 0x000fe40000000800 */
[----:B------:R-:W-:-:S04]  /*0570*/  IMAD R11, R22, UR5, R7 ;  /* 0x00000005160b7c24 */ /* 0x000fc8000f8e0207 */
[----:B0-----:R-:W-:-:S06]  /*0580*/  IMAD.WIDE.U32 R14, R11, 0x4, R12 ;  /* 0x000000040b0e7825 */ /* 0x001fcc00078e000c */
[----:B------:R-:W2:Y:S01]  /*0590*/  LDG.E R14, desc[UR12][R14.64] ;  /* 0x0000000c0e0e7981 */ /* 0x000ea2000c1e1900 */
[----:B------:R-:W-:-:S06]  /*05a0*/  UISETP.NE.AND UP0, UPT, UR10, 0x1, UPT ;  /* 0x000000010a00788c */ /* 0x000fcc000bf05270 */
[----:B------:R-:W-:Y:S01]  /*05b0*/  PLOP3.LUT P0, PT, PT, PT, UP0, 0x80, 0x0 ;  /* 0x000000000000781c */ /* 0x000fe20003f0f008 */
[----:B--2---:R-:W-:-:S12]  /*05c0*/  FADD.FTZ R9, R9, R14 ;  /* 0x0000000e09097221 */ /* 0x004fd80000010000 */
[----:B------:R-:W-:Y:S05]  /*05d0*/  @!P0 BRA `(.L_x_6088) ;  /* 0x0000000000288947 */ /* 0x000fea0003800000 */
[----:B------:R-:W-:Y:S01]  /*05e0*/  UISETP.NE.AND UP0, UPT, UR10, 0x2, UPT ;  /* 0x000000020a00788c */ /* 0x000fe2000bf05270 */
[----:B------:R-:W-:-:S05]  /*05f0*/  IADD3 R15, R11, UR5, RZ ;  /* 0x000000050b0f7c10 */ /* 0x000fca000fffe0ff */
[----:B------:R-:W-:-:S13]  /*0600*/  PLOP3.LUT P0, PT, PT, PT, UP0, 0x80, 0x0 ;  /* 0x000000000000781c */ /* 0x000fda0003f0f008 */
[C---:B------:R-:W-:Y:S01]  /*0610*/  @P0 IADD3 R11, R15.reuse, UR5, RZ ;  /* 0x000000050f0b0c10 */ /* 0x040fe2000fffe0ff */
[----:B------:R-:W-:-:S04]  /*0620*/  IMAD.WIDE.U32 R14, R15, 0x4, R12 ;  /* 0x000000040f0e7825 */ /* 0x000fc800078e000c */
[----:B------:R-:W-:Y:S02]  /*0630*/  @P0 IMAD.WIDE.U32 R12, R11, 0x4, R12 ;  /* 0x000000040b0c0825 */ /* 0x000fe400078e000c */
[----:B------:R-:W2:Y:S04]  /*0640*/  LDG.E R14, desc[UR12][R14.64] ;  /* 0x0000000c0e0e7981 */ /* 0x000ea8000c1e1900 */
[----:B------:R-:W3:Y:S01]  /*0650*/  @P0 LDG.E R12, desc[UR12][R12.64] ;  /* 0x0000000c0c0c0981 */ /* 0x000ee2000c1e1900 */
[----:B--2---:R-:W-:-:S04]  /*0660*/  FADD.FTZ R9, R9, R14 ;  /* 0x0000000e09097221 */ /* 0x004fc80000010000 */
[----:B---3--:R-:W-:-:S07]  /*0670*/  @P0 FADD.FTZ R9, R9, R12 ;  /* 0x0000000c09090221 */ /* 0x008fce0000010000 */
.L_x_6088:
[----:B------:R-:W-:Y:S05]  /*0680*/  @!P1 BRA `(.L_x_6091) ;  /* 0x0000000800589947 */ /* 0x000fea0003800000 */
[----:B------:R-:W-:Y:S01]  /*0690*/  UISETP.GE.U32.AND UP0, UPT, UR9, 0x3, UPT ;  /* 0x000000030900788c */ /* 0x000fe2000bf06070 */
[----:B------:R-:W-:Y:S01]  /*06a0*/  HFMA2.MMA R28, -RZ, RZ, 0, 0 ;  /* 0x00000000ff1c7435 */ /* 0x000fe200000001ff */
[----:B------:R-:W-:-:S04]  /*06b0*/  ISETP.NE.AND P1, PT, RZ, UR10, PT ;  /* 0x0000000aff007c0c */ /* 0x000fc8000bf25270 */
[----:B------:R-:W-:-:S13]  /*06c0*/  PLOP3.LUT P0, PT, PT, PT, UP0, 0x80, 0x0 ;  /* 0x000000000000781c */ /* 0x000fda0003f0f008 */
[----:B------:R-:W-:Y:S05]  /*06d0*/  @!P0 BRA `(.L_x_6092) ;  /* 0x0000000000c88947 */ /* 0x000fea0003800000 */
[----:B------:R-:W0:Y:S01]  /*06e0*/  LDC.64 R12, c[0x0][0x220] ;  /* 0x00008800ff0c7b82 */ /* 0x000e220000000a00 */
[----:B------:R-:W-:Y:S01]  /*06f0*/  BSSY B3, `(.L_x_6092) ;  /* 0x0000030000037945 */ /* 0x000fe20003800000 */
[----:B------:R-:W-:Y:S01]  /*0700*/  IMAD.MOV.U32 R28, RZ, RZ, RZ ;  /* 0x000000ffff1c7224 */ /* 0x000fe200078e00ff */
[----:B------:R-:W-:-:S05]  /*0710*/  MOV R11, UR11 ;  /* 0x0000000b000b7c02 */ /* 0x000fca0008000f00 */
[----:B------:R-:W1:Y:S08]  /*0720*/  LDC.64 R14, c[0x0][0x218] ;  /* 0x00008600ff0e7b82 */ /* 0x000e700000000a00 */
[----:B------:R-:W2:Y:S02]  /*0730*/  LDC.64 R16, c[0x0][0x210] ;  /* 0x00008400ff107b82 */ /* 0x000ea40000000a00 */
.L_x_6093:
[----:B------:R-:W-:Y:S02]  /*0740*/  ULDC UR5, c[0x0][0x230] ;  /* 0x00008c0000057ab9 */ /* 0x000fe40000000800 */
[----:B------:R-:W-:-:S04]  /*0750*/  IMAD R21, R28, UR5, R7 ;  /* 0x000000051c157c24 */ /* 0x000fc8000f8e0207 */
[----:B-1-3--:R-:W-:-:S04]  /*0760*/  IMAD.WIDE.U32 R18, R21, 0x4, R14 ;  /* 0x0000000415127825 */ /* 0x00afc800078e000e */
[C---:B0-----:R-:W-:Y:S02]  /*0770*/  IMAD.WIDE.U32 R26, R21.reuse, 0x4, R12 ;  /* 0x00000004151a7825 */ /* 0x041fe400078e000c */
[----:B------:R-:W3:Y:S04]  /*0780*/  LDG.E R18, desc[UR12][R18.64] ;  /* 0x0000000c12127981 */ /* 0x000ee8000c1e1900 */
[----:B------:R-:W3:Y:S01]  /*0790*/  LDG.E R27, desc[UR12][R26.64] ;  /* 0x0000000c1a1b7981 */ /* 0x000ee2000c1e1900 */
[----:B------:R-:W-:-:S05]  /*07a0*/  IADD3 R29, R21, UR5, RZ ;  /* 0x00000005151d7c10 */ /* 0x000fca000fffe0ff */
[----:B------:R-:W-:-:S04]  /*07b0*/  IMAD.WIDE.U32 R22, R29, 0x4, R14 ;  /* 0x000000041d167825 */ /* 0x000fc800078e000e */
[----:B------:R-:W-:-:S04]  /*07c0*/  IMAD.WIDE.U32 R24, R29, 0x4, R12 ;  /* 0x000000041d187825 */ /* 0x000fc800078e000c */
[----:B---3--:R-:W-:-:S05]  /*07d0*/  FFMA.FTZ R20, R18, -R9, R27 ;  /* 0x8000000912147223 */ /* 0x008fca000001001b */
[----:B------:R-:W-:Y:S01]  /*07e0*/  F2FP.BF16.F32.PACK_AB R19, RZ, R20 ;  /* 0x00000014ff13723e */ /* 0x000fe200000010ff */
[----:B--2---:R-:W-:-:S05]  /*07f0*/  IMAD.WIDE.U32 R20, R21, 0x2, R16 ;  /* 0x0000000215147825 */ /* 0x004fca00078e0010 */
[----:B------:R0:W-:Y:S04]  /*0800*/  STG.E.U16 desc[UR12][R20.64], R19 ;  /* 0x0000001314007986 */ /* 0x0001e8000c10150c */
[----:B------:R-:W2:Y:S04]  /*0810*/  LDG.E R22, desc[UR12][R22.64] ;  /* 0x0000000c16167981 */ /* 0x000ea8000c1e1900 */
[----:B------:R-:W2:Y:S01]  /*0820*/  LDG.E R25, desc[UR12][R24.64] ;  /* 0x0000000c18197981 */ /* 0x000ea2000c1e1900 */
[----:B------:R-:W-:-:S04]  /*0830*/  IMAD.WIDE.U32 R26, R29, 0x2, R16 ;  /* 0x000000021d1a7825 */ /* 0x000fc800078e0010 */
[----:B--2---:R-:W-:Y:S01]  /*0840*/  FFMA.FTZ R18, R22, -R9, R25 ;  /* 0x8000000916127223 */ /* 0x004fe20000010019 */
[----:B------:R-:W-:-:S04]  /*0850*/  IADD3 R25, R29, UR5, RZ ;  /* 0x000000051d197c10 */ /* 0x000fc8000fffe0ff */
[----:B------:R-:W-:Y:S01]  /*0860*/  F2FP.BF16.F32.PACK_AB R18, RZ, R18 ;  /* 0x00000012ff12723e */ /* 0x000fe200000010ff */
[----:B0-----:R-:W-:-:S03]  /*0870*/  IMAD.WIDE.U32 R20, R25, 0x4, R12 ;  /* 0x0000000419147825 */ /* 0x001fc600078e000c */
[----:B------:R-:W-:Y:S01]  /*0880*/  PRMT R23, R18, 0x7610, R23 ;  /* 0x0000761012177816 */ /* 0x000fe20000000017 */
[----:B------:R-:W-:-:S04]  /*0890*/  IMAD.WIDE.U32 R18, R25, 0x4, R14 ;  /* 0x0000000419127825 */ /* 0x000fc800078e000e */
[----:B------:R0:W-:Y:S04]  /*08a0*/  STG.E.U16 desc[UR12][R26.64], R23 ;  /* 0x000000171a007986 */ /* 0x0001e8000c10150c */
[----:B------:R-:W2:Y:S04]  /*08b0*/  LDG.E R18, desc[UR12][R18.64] ;  /* 0x0000000c12127981 */ /* 0x000ea8000c1e1900 */
[----:B------:R-:W2:Y:S01]  /*08c0*/  LDG.E R21, desc[UR12][R20.64] ;  /* 0x0000000c14157981 */ /* 0x000ea2000c1e1900 */
[C---:B------:R-:W-:Y:S01]  /*08d0*/  IADD3 R29, R25.reuse, UR5, RZ ;  /* 0x00000005191d7c10 */ /* 0x040fe2000fffe0ff */
[----:B------:R-:W-:-:S04]  /*08e0*/  IMAD.WIDE.U32 R24, R25, 0x2, R16 ;  /* 0x0000000219187825 */ /* 0x000fc800078e0010 */
[----:B0-----:R-:W-:-:S04]  /*08f0*/  IMAD.WIDE.U32 R26, R29, 0x4, R12 ;  /* 0x000000041d1a7825 */ /* 0x001fc800078e000c */
[----:B--2---:R-:W-:-:S05]  /*0900*/  FFMA.FTZ R22, R18, -R9, R21 ;  /* 0x8000000912167223 */ /* 0x004fca0000010015 */
[----:B------:R-:W-:-:S04]  /*0910*/  F2FP.BF16.F32.PACK_AB R22, RZ, R22 ;  /* 0x00000016ff16723e */ /* 0x000fc800000010ff */
[----:B------:R-:W-:Y:S01]  /*0920*/  PRMT R19, R22, 0x7610, R19 ;  /* 0x0000761016137816 */ /* 0x000fe20000000013 */
[----:B------:R-:W-:-:S04]  /*0930*/  IMAD.WIDE.U32 R22, R29, 0x4, R14 ;  /* 0x000000041d167825 */ /* 0x000fc800078e000e */
[----:B------:R0:W-:Y:S04]  /*0940*/  STG.E.U16 desc[UR12][R24.64], R19 ;  /* 0x0000001318007986 */ /* 0x0001e8000c10150c */
[----:B------:R-:W2:Y:S04]  /*0950*/  LDG.E R22, desc[UR12][R22.64] ;  /* 0x0000000c16167981 */ /* 0x000ea8000c1e1900 */
[----:B------:R-:W2:Y:S01]  /*0960*/  LDG.E R27, desc[UR12][R26.64] ;  /* 0x0000000c1a1b7981 */ /* 0x000ea2000c1e1900 */
[----:B------:R-:W-:Y:S02]  /*0970*/  IADD3 R11, R11, -0x4, RZ ;  /* 0xfffffffc0b0b7810 */ /* 0x000fe40007ffe0ff */
[----:B------:R-:W-:-:S02]  /*0980*/  IADD3 R28, R28, 0x4, RZ ;  /* 0x000000041c1c7810 */ /* 0x000fc40007ffe0ff */
[----:B------:R-:W-:Y:S01]  /*0990*/  ISETP.NE.AND P0, PT, R11, RZ, PT ;  /* 0x000000ff0b00720c */ /* 0x000fe20003f05270 */
[----:B--2---:R-:W-:-:S05]  /*09a0*/  FFMA.FTZ R18, R22, -R9, R27 ;  /* 0x8000000916127223 */ /* 0x004fca000001001b */
[----:B------:R-:W-:Y:S01]  /*09b0*/  F2FP.BF16.F32.PACK_AB R20, RZ, R18 ;  /* 0x00000012ff14723e */ /* 0x000fe200000010ff */
[----:B0-----:R-:W-:-:S05]  /*09c0*/  IMAD.WIDE.U32 R18, R29, 0x2, R16 ;  /* 0x000000021d127825 */ /* 0x001fca00078e0010 */
[----:B------:R3:W-:Y:S01]  /*09d0*/  STG.E.U16 desc[UR12][R18.64], R20 ;  /* 0x0000001412007986 */ /* 0x0007e2000c10150c */
[----:B------:R-:W-:Y:S05]  /*09e0*/  @P0 BRA `(.L_x_6093) ;  /* 0xfffffffc00540947 */ /* 0x000fea000383ffff */
[----:B------:R-:W-:Y:S05]  /*09f0*/  BSYNC B3 ;  /* 0x0000000000037941 */ /* 0x000fea0003800000 */
.L_x_6092:
[----:B------:R-:W-:Y:S05]  /*0a00*/  @!P1 BRA `(.L_x_6091) ;  /* 0x0000000400789947 */ /* 0x000fea0003800000 */
[----:B------:R-:W0:Y:S01]  /*0a10*/  LDC.64 R12, c[0x0][0x218] ;  /* 0x00008600ff0c7b82 */ /* 0x000e220000000a00 */
[----:B------:R-:W-:Y:S02]  /*0a20*/  ULDC UR5, c[0x0][0x230] ;  /* 0x00008c0000057ab9 */ /* 0x000fe40000000800 */
[----:B------:R-:W-:-:S05]  /*0a30*/  IMAD R11, R28, UR5, R7 ;  /* 0x000000051c0b7c24 */ /* 0x000fca000f8e0207 */
[----:B------:R-:W3:Y:S08]  /*0a40*/  LDC.64 R14, c[0x0][0x220] ;  /* 0x00008800ff0e7b82 */ /* 0x000ef00000000a00 */
[----:B------:R-:W1:Y:S01]  /*0a50*/  LDC.64 R16, c[0x0][0x210] ;  /* 0x00008400ff107b82 */ /* 0x000e620000000a00 */
[----:B0-----:R-:W-:-:S06]  /*0a60*/  IMAD.WIDE.U32 R22, R11, 0x4, R12 ;  /* 0x000000040b167825 */ /* 0x001fcc00078e000c */
[----:B------:R-:W2:Y:S01]  /*0a70*/  LDG.E R22, desc[UR12][R22.64] ;  /* 0x0000000c16167981 */ /* 0x000ea2000c1e1900 */
[----:B---3--:R-:W-:-:S06]  /*0a80*/  IMAD.WIDE.U32 R18, R11, 0x4, R14 ;  /* 0x000000040b127825 */ /* 0x008fcc00078e000e */
[----:B------:R-:W2:Y:S01]  /*0a90*/  LDG.E R19, desc[UR12][R18.64] ;  /* 0x0000000c12137981 */ /* 0x000ea2000c1e1900 */
[----:B-1----:R-:W-:Y:S01]  /*0aa0*/  IMAD.WIDE.U32 R20, R11, 0x2, R16 ;  /* 0x000000020b147825 */ /* 0x002fe200078e0010 */
[----:B------:R-:W-:-:S06]  /*0ab0*/  UISETP.NE.AND UP0, UPT, UR10, 0x1, UPT ;  /* 0x000000010a00788c */ /* 0x000fcc000bf05270 */
[----:B------:R-:W-:Y:S01]  /*0ac0*/  PLOP3.LUT P0, PT, PT, PT, UP0, 0x80, 0x0 ;  /* 0x000000000000781c */ /* 0x000fe20003f0f008 */
[----:B--2---:R-:W-:-:S05]  /*0ad0*/  FFMA.FTZ R7, R22, -R9, R19 ;  /* 0x8000000916077223 */ /* 0x004fca0000010013 */
[----:B------:R-:W-:-:S05]  /*0ae0*/  F2FP.BF16.F32.PACK_AB R7, RZ, R7 ;  /* 0x00000007ff07723e */ /* 0x000fca00000010ff */
[----:B------:R1:W-:Y:S02]  /*0af0*/  STG.E.U16 desc[UR12][R20.64], R7 ;  /* 0x0000000714007986 */ /* 0x0003e4000c10150c */
[----:B------:R-:W-:Y:S05]  /*0b00*/  @!P0 BRA `(.L_x_6091) ;  /* 0x0000000400388947 */ /* 0x000fea0003800000 */
[----:B------:R-:W-:-:S04]  /*0b10*/  VIADD R11, R11, UR5 ;  /* 0x000000050b0b7c36 */ /* 0x000fc80008000000 */
[----:B-1----:R-:W-:-:S04]  /*0b20*/  IMAD.WIDE.U32 R20, R11, 0x4, R12 ;  /* 0x000000040b147825 */ /* 0x002fc800078e000c */
[C---:B------:R-:W-:Y:S02]  /*0b30*/  IMAD.WIDE.U32 R18, R11.reuse, 0x4, R14 ;  /* 0x000000040b127825 */ /* 0x040fe400078e000e */
[----:B------:R-:W2:Y:S04]  /*0b40*/  LDG.E R20, desc[UR12][R20.64] ;  /* 0x0000000c14147981 */ /* 0x000ea8000c1e1900 */
[----:B------:R-:W2:Y:S01]  /*0b50*/  LDG.E R19, desc[UR12][R18.64] ;  /* 0x0000000c12137981 */ /* 0x000ea2000c1e1900 */
[----:B------:R-:W-:Y:S01]  /*0b60*/  IMAD.WIDE.U32 R22, R11, 0x2, R16 ;  /* 0x000000020b167825 */ /* 0x000fe200078e0010 */
[----:B------:R-:W-:-:S06]  /*0b70*/  UISETP.NE.AND UP0, UPT, UR10, 0x2, UPT ;  /* 0x000000020a00788c */ /* 0x000fcc000bf05270 */
[----:B------:R-:W-:Y:S01]  /*0b80*/  PLOP3.LUT P0, PT, PT, PT, UP0, 0x80, 0x0 ;  /* 0x000000000000781c */ /* 0x000fe20003f0f008 */
[----:B--2---:R-:W-:-:S05]  /*0b90*/  FFMA.FTZ R7, R20, -R9, R19 ;  /* 0x8000000914077223 */ /* 0x004fca0000010013 */
[----:B------:R-:W-:-:S05]  /*0ba0*/  F2FP.BF16.F32.PACK_AB R7, RZ, R7 ;  /* 0x00000007ff07723e */ /* 0x000fca00000010ff */
[----:B------:R2:W-:Y:S02]  /*0bb0*/  STG.E.U16 desc[UR12][R22.64], R7 ;  /* 0x0000000716007986 */ /* 0x0005e4000c10150c */
[----:B------:R-:W-:Y:S05]  /*0bc0*/  @!P0 BRA `(.L_x_6091) ;  /* 0x0000000400088947 */ /* 0x000fea0003800000 */
[----:B--2---:R-:W-:-:S05]  /*0bd0*/  IADD3 R7, R11, UR5, RZ ;  /* 0x000000050b077c10 */ /* 0x004fca000fffe0ff */
[----:B------:R-:W-:-:S04]  /*0be0*/  IMAD.WIDE.U32 R12, R7, 0x4, R12 ;  /* 0x00000004070c7825 */ /* 0x000fc800078e000c */
[C---:B------:R-:W-:Y:S02]  /*0bf0*/  IMAD.WIDE.U32 R14, R7.reuse, 0x4, R14 ;  /* 0x00000004070e7825 */ /* 0x040fe400078e000e */
[----:B------:R-:W2:Y:S04]  /*0c00*/  LDG.E R12, desc[UR12][R12.64] ;  /* 0x0000000c0c0c7981 */ /* 0x000ea8000c1e1900 */
[----:B------:R-:W2:Y:S01]  /*0c10*/  LDG.E R15, desc[UR12][R14.64] ;  /* 0x0000000c0e0f7981 */ /* 0x000ea2000c1e1900 */
[----:B------:R-:W-:-:S04]  /*0c20*/  IMAD.WIDE.U32 R16, R7, 0x2, R16 ;  /* 0x0000000207107825 */ /* 0x000fc800078e0010 */
[----:B--2---:R-:W-:-:S05]  /*0c30*/  FFMA.FTZ R9, R12, -R9, R15 ;  /* 0x800000090c097223 */ /* 0x004fca000001000f */
[----:B------:R-:W-:-:S05]  /*0c40*/  F2FP.BF16.F32.PACK_AB R9, RZ, R9 ;  /* 0x00000009ff09723e */ /* 0x000fca00000010ff */
[----:B------:R4:W-:Y:S01]  /*0c50*/  STG.E.U16 desc[UR12][R16.64], R9 ;  /* 0x0000000910007986 */ /* 0x0009e2000c10150c */
[----:B------:R-:W-:Y:S05]  /*0c60*/  BRA `(.L_x_6091) ;  /* 0x0000000000e07947 */ /* 0x000fea0003800000 */
.L_x_6087:
[----:B------:R-:W0:Y:S01]  /*0c70*/  S2R R18, SR_TID.X ;  /* 0x0000000000127919 */ /* 0x000e220000002100 */
[----:B------:R-:W0:Y:S01]  /*0c80*/  LDC R11, c[0x0][0x22c] ;  /* 0x00008b00ff0b7b82 */ /* 0x000e220000000800 */
[----:B------:R-:W-:Y:S02]  /*0c90*/  MOV R17, UR15 ;  /* 0x0000000f00117c02 */ /* 0x000fe40008000f00 */
[----:B------:R-:W-:Y:S02]  /*0ca0*/  MOV R9, RZ ;  /* 0x000000ff00097202 */ /* 0x000fe40000000f00 */
[----:B------:R-:W-:-:S04]  /*0cb0*/  SHF.R.U32.HI R17, RZ, 0x1, R17 ;  /* 0x00000001ff117819 */ /* 0x000fc80000011611 */
[----:B------:R-:W-:Y:S02]  /*0cc0*/  ISETP.NE.AND P2, PT, R17, RZ, PT ;  /* 0x000000ff1100720c */ /* 0x000fe40003f45270 */
[C---:B0-----:R-:W-:Y:S02]  /*0cd0*/  ISETP.GE.U32.AND P0, PT, R18.reuse, R11, PT ;  /* 0x0000000b1200720c */ /* 0x041fe40003f06070 */
[----:B------:R-:W-:-:S11]  /*0ce0*/  LEA R20, R18, R3, 0x2 ;  /* 0x0000000312147211 */ /* 0x000fd600078e10ff */
[----:B------:R-:W-:Y:S05]  /*0cf0*/  @P0 BRA `(.L_x_6094) ;  /* 0x00000000002c0947 */ /* 0x000fea0003800000 */
[----:B------:R-:W0:Y:S01]  /*0d00*/  LDC.64 R12, c[0x0][0x220] ;  /* 0x00008800ff0c7b82 */ /* 0x000e220000000a00 */
[----:B------:R-:W-:Y:S01]  /*0d10*/  HFMA2.MMA R9, -RZ, RZ, 0, 0 ;  /* 0x00000000ff097435 */ /* 0x000fe200000001ff */
[----:B------:R-:W-:-:S10]  /*0d20*/  MOV R16, R18 ;  /* 0x0000001200107202 */ /* 0x000fd40000000f00 */
.L_x_6095:
[----:B------:R-:W-:Y:S02]  /*0d30*/  ULDC UR5, c[0x0][0x230] ;  /* 0x00008c0000057ab9 */ /* 0x000fe40000000800 */
[----:B------:R-:W-:-:S04]  /*0d40*/  IMAD R15, R16, UR5, R7 ;  /* 0x00000005100f7c24 */ /* 0x000fc8000f8e0207 */
[----:B0-----:R-:W-:-:S06]  /*0d50*/  IMAD.WIDE.U32 R14, R15, 0x4, R12 ;  /* 0x000000040f0e7825 */ /* 0x001fcc00078e000c */
[----:B------:R-:W2:Y:S01]  /*0d60*/  LDG.E R14, desc[UR12][R14.64] ;  /* 0x0000000c0e0e7981 */ /* 0x000ea2000c1e1900 */
[----:B------:R-:W-:-:S05]  /*0d70*/  VIADD R16, R16, UR15 ;  /* 0x0000000f10107c36 */ /* 0x000fca0008000000 */
[----:B------:R-:W-:Y:S01]  /*0d80*/  ISETP.GE.U32.AND P1, PT, R16, R11, PT ;  /* 0x0000000b1000720c */ /* 0x000fe20003f26070 */
[----:B--2---:R-:W-:-:S12]  /*0d90*/  FADD.FTZ R9, R14, R9 ;  /* 0x000000090e097221 */ /* 0x004fd80000010000 */
[----:B------:R-:W-:Y:S05]  /*0da0*/  @!P1 BRA `(.L_x_6095) ;  /* 0xfffffffc00e09947 */ /* 0x000fea000383ffff */
.L_x_6094:
[----:B------:R-:W-:Y:S05]  /*0db0*/  WARPSYNC.ALL ;  /* 0x0000000000007948 */ /* 0x000fea0003800000 */
[----:B------:R-:W-:Y:S06]  /*0dc0*/  BAR.SYNC.DEFER_BLOCKING 0x0 ;  /* 0x0000000000007b1d */ /* 0x000fec0000010000 */
[----:B------:R0:W-:Y:S01]  /*0dd0*/  STS [R20], R9 ;  /* 0x0000000914007388 */ /* 0x0001e20000000800 */
[----:B------:R-:W-:Y:S05]  /*0de0*/  @!P2 BRA `(.L_x_6096) ;  /* 0x00000000002ca947 */ /* 0x000fea0003800000 */
[----:B0-----:R-:W-:-:S07]  /*0df0*/  MOV R9, R17 ;  /* 0x0000001100097202 */ /* 0x001fce0000000f00 */
.L_x_6097:
[----:B------:R-:W-:Y:S01]  /*0e00*/  BAR.SYNC.DEFER_BLOCKING 0x0 ;  /* 0x0000000000007b1d */ /* 0x000fe20000010000 */
[----:B------:R-:W-:-:S13]  /*0e10*/  ISETP.GE.U32.AND P1, PT, R18, R9, PT ;  /* 0x000000091200720c */ /* 0x000fda0003f26070 */
[----:B------:R-:W-:Y:S02]  /*0e20*/  @!P1 LEA R12, R9, R20, 0x2 ;  /* 0x00000014090c9211 */ /* 0x000fe400078e10ff */
[----:B------:R-:W-:Y:S01]  /*0e30*/  SHF.R.U32.HI R9, RZ, 0x1, R9 ;  /* 0x00000001ff097819 */ /* 0x000fe20000011609 */
[----:B------:R-:W-:Y:S04]  /*0e40*/  @!P1 LDS R11, [R20] ;  /* 0x00000000140b9984 */ /* 0x000fe80000000800 */
[----:B------:R-:W0:Y:S02]  /*0e50*/  @!P1 LDS R12, [R12] ;  /* 0x000000000c0c9984 */ /* 0x000e240000000800 */
[----:B0-----:R-:W-:-:S05]  /*0e60*/  @!P1 FADD.FTZ R11, R11, R12 ;  /* 0x0000000c0b0b9221 */ /* 0x001fca0000010000 */
[----:B------:R1:W-:Y:S01]  /*0e70*/  @!P1 STS [R20], R11 ;  /* 0x0000000b14009388 */ /* 0x0003e20000000800 */
[----:B------:R-:W-:-:S13]  /*0e80*/  ISETP.NE.AND P1, PT, R9, RZ, PT ;  /* 0x000000ff0900720c */ /* 0x000fda0003f25270 */
[----:B-1----:R-:W-:Y:S05]  /*0e90*/  @P1 BRA `(.L_x_6097) ;  /* 0xfffffffc00d81947 */ /* 0x002fea000383ffff */
.L_x_6096:
[----:B------:R-:W-:Y:S06]  /*0ea0*/  BAR.SYNC.DEFER_BLOCKING 0x0 ;  /* 0x0000000000007b1d */ /* 0x000fec0000010000 */
[----:B------:R-:W-:Y:S01]  /*0eb0*/  ULDC UR8, c[0x0][0x230] ;  /* 0x00008c0000087ab9 */ /* 0x000fe20000000800 */
[----:B------:R-:W-:Y:S01]  /*0ec0*/  ULDC UR16, c[0x0][0x22c] ;  /* 0x00008b0000107ab9 */ /* 0x000fe20000000800 */
[----:B------:R-:W-:Y:S05]  /*0ed0*/  @P0 BRA `(.L_x_6091) ;  /* 0x0000000000440947 */ /* 0x000fea0003800000 */
[----:B0-----:R0:W1:Y:S01]  /*0ee0*/  LDS R9, [R3] ;  /* 0x0000000003097984 */ /* 0x0010620000000800 */
[----:B------:R-:W2:Y:S01]  /*0ef0*/  LDC.64 R12, c[0x0][0x220] ;  /* 0x00008800ff0c7b82 */ /* 0x000ea20000000a00 */
[----:B------:R-:W-:-:S07]  /*0f00*/  MOV R24, R18 ;  /* 0x0000001200187202 */ /* 0x000fce0000000f00 */
[----:B------:R-:W3:Y:S08]  /*0f10*/  LDC.64 R14, c[0x0][0x218] ;  /* 0x00008600ff0e7b82 */ /* 0x000ef00000000a00 */
[----:B0-----:R-:W4:Y:S02]  /*0f20*/  LDC.64 R16, c[0x0][0x210] ;  /* 0x00008400ff107b82 */ /* 0x001f240000000a00 */
.L_x_6098:
[----:B0-----:R-:W-:-:S04]  /*0f30*/  IMAD R23, R24, UR8, R7 ;  /* 0x0000000818177c24 */ /* 0x001fc8000f8e0207 */
[----:B---3--:R-:W-:-:S04]  /*0f40*/  IMAD.WIDE.U32 R18, R23, 0x4, R14 ;  /* 0x0000000417127825 */ /* 0x008fc800078e000e */
[C---:B--2---:R-:W-:Y:S02]  /*0f50*/  IMAD.WIDE.U32 R20, R23.reuse, 0x4, R12 ;  /* 0x0000000417147825 */ /* 0x044fe400078e000c */
[----:B------:R-:W1:Y:S04]  /*0f60*/  LDG.E R18, desc[UR12][R18.64] ;  /* 0x0000000c12127981 */ /* 0x000e68000c1e1900 */
[----:B------:R-:W1:Y:S01]  /*0f70*/  LDG.E R20, desc[UR12][R20.64] ;  /* 0x0000000c14147981 */ /* 0x000e62000c1e1900 */
[----:B----4-:R-:W-:Y:S01]  /*0f80*/  IMAD.WIDE.U32 R22, R23, 0x2, R16 ;  /* 0x0000000217167825 */ /* 0x010fe200078e0010 */
[----:B------:R-:W-:-:S04]  /*0f90*/  IADD3 R24, R24, UR15, RZ ;  /* 0x0000000f18187c10 */ /* 0x000fc8000fffe0ff */
[----:B------:R-:W-:Y:S01]  /*0fa0*/  ISETP.GE.U32.AND P0, PT, R24, UR16, PT ;  /* 0x0000001018007c0c */ /* 0x000fe2000bf06070 */
[----:B-1----:R-:W-:-:S05]  /*0fb0*/  FFMA.FTZ R11, -R9, R18, R20 ;  /* 0x00000012090b7223 */ /* 0x002fca0000010114 */
[----:B------:R-:W-:-:S05]  /*0fc0*/  F2FP.BF16.F32.PACK_AB R11, RZ, R11 ;  /* 0x0000000bff0b723e */ /* 0x000fca00000010ff */
[----:B------:R0:W-:Y:S02]  /*0fd0*/  STG.E.U16 desc[UR12][R22.64], R11 ;  /* 0x0000000b16007986 */ /* 0x0001e4000c10150c */
[----:B------:R-:W-:Y:S05]  /*0fe0*/  @!P0 BRA `(.L_x_6098) ;  /* 0xfffffffc00d08947 */ /* 0x000fea000383ffff */
.L_x_6091:
[----:B------:R-:W-:Y:S05]  /*0ff0*/  BSYNC B0 ;  /* 0x0000000000007941 */ /* 0x000fea0003800000 */
.L_x_6086:
[----:B------:R-:W-:Y:S01]  /*1000*/  IADD3 R5, R5, UR4, RZ ;  /* 0x0000000405057c10 */ /* 0x000fe2000fffe0ff */
[----:B------:R-:W-:-:S03]  /*1010*/  ULDC UR5, c[0x0][0x230] ;  /* 0x00008c0000057ab9 */ /* 0x000fc60000000800 */
[----:B------:R-:W-:-:S13]  /*1020*/  ISETP.GE.U32.AND P0, PT, R5, UR5, PT ;  /* 0x0000000505007c0c */ /* 0x000fda000bf06070 */
[----:B------:R-:W-:Y:S05]  /*1030*/  @!P0 BRA `(.L_x_6099) ;  /* 0xfffffff0008c8947 */ /* 0x000fea000383ffff */
.L_x_6085:
[----:B------:R-:W-:Y:S05]  /*1040*/  BSYNC B1 ;  /* 0x0000000000017941 */ /* 0x000fea0003800000 */
.L_x_6084:
[----:B------:R-:W-:Y:S01]  /*1050*/  IADD3 R2, R2, UR14, RZ ;  /* 0x0000000e02027c10 */ /* 0x000fe2000fffe0ff */
[----:B------:R-:W-:-:S03]  /*1060*/  ULDC UR5, c[0x0][0x228] ;  /* 0x00008a0000057ab9 */ /* 0x000fc60000000800 */
[----:B------:R-:W-:-:S13]  /*1070*/  ISETP.GE.U32.AND P0, PT, R2, UR5, PT ;  /* 0x0000000502007c0c */ /* 0x000fda000bf06070 */
[----:B------:R-:W-:Y:S05]  /*1080*/  @!P0 BRA `(.L_x_6100) ;  /* 0xfffffff000508947 */ /* 0x000fea000383ffff */
[----:B------:R-:W-:Y:S05]  /*1090*/  BSYNC B2 ;  /* 0x0000000000027941 */ /* 0x000fea0003800000 */
.L_x_6083:
[----:B------:R-:W-:Y:S05]  /*10a0*/  EXIT ;  /* 0x000000000000794d */ /* 0x000fea0003800000 */
.L_x_6101:
        /* <DEDUP_REMOVED lines=13> */
.L_x_12028:


//--------------------- .text._ZN2at6native43_GLOBAL__N__9ae7fba5_10_SoftMax_cu_9f978f6327cunn_SpatialSoftMaxBackwardIN3c108BFloat16EfS4_NS1_23SoftMaxBackwardEpilogueEEEvPT_PKT1_SA_jjj --------------------------
	.section	.text._ZN2at6native43_GLOBAL__N__9ae7fba5_10_SoftMax_cu_9f978f6327cunn_SpatialSoftMaxBackwardIN3c108BFloat16EfS4_NS1_23SoftMaxBackwardEpilogueEEEvPT_PKT1_SA_jjj,"ax",@progbits
	.align	128
.text._ZN2at6native43_GLOBAL__N__9ae7fba5_10_SoftMax_cu_9f978f6327cunn_SpatialSoftMaxBackwardIN3c108BFloat16EfS4_NS1_23SoftMaxBackwardEpilogueEEEvPT_PKT1_SA_jjj:
        .type           _ZN2at6native43_GLOBAL__N__9ae7fba5_10_SoftMax_cu_9f978f6327cunn_SpatialSoftMaxBackwardIN3c108BFloat16EfS4_NS1_23SoftMaxBackwardEpilogueEEEvPT_PKT1_SA_jjj,@function
        .size           _ZN2at6native43_GLOBAL__N__9ae7fba5_10_SoftMax_cu_9f978f6327cunn_SpatialSoftMaxBackwardIN3c108BFloat16EfS4_NS1_23SoftMaxBackwardEpilogueEEEvPT_PKT1_SA_jjj,(.L_x_12029 - _ZN2at6native43_GLOBAL__N__9ae7fba5_10_SoftMax_cu_9f978f6327cunn_SpatialSoftMaxBackwardIN3c108BFloat16EfS4_NS1_23SoftMaxBackwardEpilogueEEEvPT_PKT1_SA_jjj)
        .other          _ZN2at6native43_GLOBAL__N__9ae7fba5_10_SoftMax_cu_9f978f6327cunn_SpatialSoftMaxBackwardIN3c108BFloat16EfS4_NS1_23SoftMaxBackwardEpilogueEEEvPT_PKT1_SA_jjj,@"STO_CUDA_ENTRY STV_DEFAULT"
_ZN2at6native43_GLOBAL__N__9ae7fba5_10_SoftMax_cu_9f978f6327cunn_SpatialSoftMaxBackwardIN3c108BFloat16EfS4_NS1_23SoftMaxBackwardEpilogueEEEvPT_PKT1_SA_jjj:
        /* <DEDUP_REMOVED lines=9> */
[----:B------:R-:W2:Y:S01]  /*0090*/  S2R R0, SR_TID.X ;  /* 0x0000000000007919 */ /* 0x000ea20000002100 */
[----:B------:R-:W-:Y:S01]  /*00a0*/  ULDC UR6, c[0x0][0x22c] ;  /* 0x00008b0000067ab9 */ /* 0x000fe20000000800 */
[----:B------:R-:W-:Y:S01]  /*00b0*/  BSSY B2, `(.L_x_6102) ;  /* 0x0000118000027945 */ /* 0x000fe20003800000 */
[----:B------:R-:W-:Y:S02]  /*00c0*/  ULOP3.LUT UR10, UR6, 0x3, URZ, 0xc0, !UPT ;  /* 0x00000003060a7892 */ /* 0x000fe4000f8ec03f */
[----:B------:R-:W3:Y:S01]  /*00d0*/  S2UR UR13, SR_CTAID.Y ;  /* 0x00000000000d79c3 */ /* 0x000ee20000002600 */
[----:B------:R-:W-:Y:S01]  /*00e0*/  ULDC UR7, c[0x0][0x230] ;  /* 0x00008c0000077ab9 */ /* 0x000fe20000000800 */
[----:B------:R-:W-:-:S02]  /*00f0*/  UIADD3 UR9, UR6, -0x1, URZ ;  /* 0xffffffff06097890 */ /* 0x000fc4000fffe03f */
[----:B------:R-:W-:Y:S02]  /*0100*/  UIMAD UR7, UR6, UR7, URZ ;  /* 0x00000007060772a4 */ /* 0x000fe4000f8e023f */
[----:B------:R-:W-:Y:S02]  /*0110*/  UIADD3 UR11, -UR10, UR6, URZ ;  /* 0x000000060a0b7290 */ /* 0x000fe4000fffe13f */
[----:B------:R-:W3:Y:S01]  /*0120*/  LDC R3, c[0x0][0x4] ;  /* 0x00000100ff037b82 */ /* 0x000ee20000000800 */
[----:B------:R-:W-:Y:S01]  /*0130*/  ULDC UR14, c[0x0][0xc] ;  /* 0x00000300000e7ab9 */ /* 0x000fe20000000800 */
[----:B------:R-:W-:Y:S02]  /*0140*/  UIADD3 UR6, UR10, -UR6, URZ ;  /* 0x800000060a067290 */ /* 0x000fe4000fffe03f */
[----:B-1----:R-:W-:-:S03]  /*0150*/  ULEA UR5, UR5, UR4, 0x18 ;  /* 0x0000000405057291 */ /* 0x002fc6000f8ec03f */
[----:B------:R-:W-:Y:S01]  /*0160*/  ULDC UR4, c[0x0][0x10] ;  /* 0x0000040000047ab9 */ /* 0x000fe20000000800 */
[----:B------:R-:W-:Y:S01]  /*0170*/  ULDC UR15, c[0x0][0x0] ;  /* 0x00000000000f7ab9 */ /* 0x000fe20000000800 */
[----:B------:R-:W-:Y:S01]  /*0180*/  UIMAD UR4, UR8, UR4, URZ ;  /* 0x00000004080472a4 */ /* 0x000fe2000f8e023f */
[----:B0-----:R-:W-:-:S05]  /*0190*/  IMAD R5, R2, UR15, RZ ;  /* 0x0000000f02057c24 */ /* 0x001fca000f8e02ff */
[----:B------:R-:W-:Y:S01]  /*01a0*/  LEA R5, R5, UR5, 0x2 ;  /* 0x0000000505057c11 */ /* 0x000fe2000f8e10ff */
[----:B---3--:R-:W-:Y:S01]  /*01b0*/  IMAD R2, R3, UR13, R2 ;  /* 0x0000000d03027c24 */ /* 0x008fe2000f8e0202 */
[----:B------:R-:W-:Y:S01]  /*01c0*/  MOV R3, UR12 ;  /* 0x0000000c00037c02 */ /* 0x000fe20008000f00 */
[----:B--2---:R-:W-:-:S06]  /*01d0*/  ULDC.64 UR12, c[0x0][0x208] ;  /* 0x00008200000c7ab9 */ /* 0x004fcc0000000a00 */
.L_x_6119:
        /* <DEDUP_REMOVED lines=10> */
.L_x_6118:
[----:B------:R-:W-:Y:S01]  /*0280*/  UISETP.GT.U32.AND UP0, UPT, UR15, 0x1, UPT ;  /* 0x000000010f00788c */ /* 0x000fe2000bf04070 */
[----:B------:R-:W-:Y:S01]  /*0290*/  BSSY B0, `(.L_x_6105) ;  /* 0x00000f0000007945 */ /* 0x000fe20003800000 */
[----:B------:R-:W-:-:S04]  /*02a0*/  IMAD.IADD R9, R4, 0x1, R7 ;  /* 0x0000000104097824 */ /* 0x000fc800078e0207 */
[----:B------:R-:W-:-:S13]  /*02b0*/  PLOP3.LUT P0, PT, PT, PT, UP0, 0x80, 0x0 ;  /* 0x000000000000781c */ /* 0x000fda0003f0f008 */
[----:B01234-:R-:W-:Y:S05]  /*02c0*/  @P0 BRA `(.L_x_6106) ;  /* 0x0000000800c80947 */ /* 0x01ffea0003800000 */
[----:B------:R-:W-:Y:S01]  /*02d0*/  ULDC UR5, c[0x0][0x22c] ;  /* 0x00008b0000057ab9 */ /* 0x000fe20000000800 */
[----:B------:R-:W-:Y:S01]  /*02e0*/  HFMA2.MMA R11, -RZ, RZ, 0, 0 ;  /* 0x00000000ff0b7435 */ /* 0x000fe200000001ff */
[----:B------:R-:W-:-:S13]  /*02f0*/  ISETP.NE.AND P1, PT, RZ, UR5, PT ;  /* 0x00000005ff007c0c */ /* 0x000fda000bf25270 */
[----:B------:R-:W-:Y:S05]  /*0300*/  @!P1 BRA `(.L_x_6107) ;  /* 0x0000000000fc9947 */ /* 0x000fea0003800000 */
[----:B------:R-:W-:Y:S01]  /*0310*/  UISETP.GE.U32.AND UP0, UPT, UR9, 0x3, UPT ;  /* 0x000000030900788c */ /* 0x000fe2000bf06070 */
[----:B------:R-:W-:Y:S01]  /*0320*/  ISETP.NE.AND P0, PT, RZ, UR10, PT ;  /* 0x0000000aff007c0c */ /* 0x000fe2000bf05270 */
[----:B------:R-:W-:Y:S01]  /*0330*/  IMAD.MOV.U32 R22, RZ, RZ, RZ ;  /* 0x000000ffff167224 */ /* 0x000fe200078e00ff */
[----:B------:R-:W-:-:S03]  /*0340*/  MOV R11, RZ ;  /* 0x000000ff000b7202 */ /* 0x000fc60000000f00 */
[----:B------:R-:W-:-:S13]  /*0350*/  PLOP3.LUT P2, PT, PT, PT, UP0, 0x80, 0x0 ;  /* 0x000000000000781c */ /* 0x000fda0003f4f008 */
[----:B------:R-:W-:Y:S05]  /*0360*/  @!P2 BRA `(.L_x_6108) ;  /* 0x000000000088a947 */ /* 0x000fea0003800000 */
[----:B------:R-:W0:Y:S01]  /*0370*/  LDC R24, c[0x0][0x230] ;  /* 0x00008c00ff187b82 */ /* 0x000e220000000800 */
[----:B------:R-:W-:Y:S01]  /*0380*/  HFMA2.MMA R22, -RZ, RZ, 0, 0 ;  /* 0x00000000ff167435 */ /* 0x000fe200000001ff */
[----:B------:R-:W-:Y:S01]  /*0390*/  BSSY B3, `(.L_x_6108) ;  /* 0x000001f000037945 */ /* 0x000fe20003800000 */
[----:B------:R-:W-:Y:S01]  /*03a0*/  MOV R11, RZ ;  /* 0x000000ff000b7202 */ /* 0x000fe20000000f00 */
[----:B------:R-:W-:-:S04]  /*03b0*/  IMAD.MOV.U32 R29, RZ, RZ, R9 ;  /* 0x000000ffff1d7224 */ /* 0x000fc800078e0009 */
[----:B------:R-:W1:Y:S01]  /*03c0*/  LDC.64 R12, c[0x0][0x220] ;  /* 0x00008800ff0c7b82 */ /* 0x000e620000000a00 */
[-CC-:B0-----:R-:W-:Y:S02]  /*03d0*/  IMAD R23, R6, R24.reuse, R7.reuse ;  /* 0x0000001806177224 */ /* 0x181fe400078e0207 */
[-CC-:B------:R-:W-:Y:S02]  /*03e0*/  IMAD R25, R8, R24.reuse, R7.reuse ;  /* 0x0000001808197224 */ /* 0x180fe400078e0207 */
[----:B------:R-:W-:-:S07]  /*03f0*/  IMAD R27, R10, R24, R7 ;  /* 0x000000180a1b7224 */ /* 0x000fce00078e0207 */
.L_x_6109:
[----:B-1----:R-:W-:-:S04]  /*0400*/  IMAD.WIDE.U32 R18, R29, 0x2, R12 ;  /* 0x000000021d127825 */ /* 0x002fc800078e000c */
[--C-:B------:R-:W-:Y:S02]  /*0410*/  IMAD.WIDE.U32 R14, R23, 0x2, R12.reuse ;  /* 0x00000002170e7825 */ /* 0x100fe400078e000c */
[----:B------:R-:W2:Y:S02]  /*0420*/  LDG.E.U16 R18, desc[UR12][R18.64] ;  /* 0x0000000c12127981 */ /* 0x000ea4000c1e1500 */
[--C-:B------:R-:W-:Y:S02]  /*0430*/  IMAD.WIDE.U32 R16, R25, 0x2, R12.reuse ;  /* 0x0000000219107825 */ /* 0x100fe400078e000c */
[----:B------:R-:W3:Y:S02]  /*0440*/  LDG.E.U16 R14, desc[UR12][R14.64] ;  /* 0x0000000c0e0e7981 */ /* 0x000ee4000c1e1500 */
[----:B------:R-:W-:Y:S02]  /*0450*/  IMAD.WIDE.U32 R20, R27, 0x2, R12 ;  /* 0x000000021b147825 */ /* 0x000fe400078e000c */
[----:B------:R-:W4:Y:S04]  /*0460*/  LDG.E.U16 R16, desc[UR12][R16.64] ;  /* 0x0000000c10107981 */ /* 0x000f28000c1e1500 */
[----:B------:R-:W5:Y:S01]  /*0470*/  LDG.E.U16 R20, desc[UR12][R20.64] ;  /* 0x0000000c14147981 */ /* 0x000f62000c1e1500 */
[----:B------:R-:W-:Y:S01]  /*0480*/  VIADD R22, R22, 0x4 ;  /* 0x0000000416167836 */ /* 0x000fe20000000000 */
[C---:B------:R-:W-:Y:S01]  /*0490*/  LEA R29, R24.reuse, R29, 0x2 ;  /* 0x0000001d181d7211 */ /* 0x040fe200078e10ff */
[C---:B------:R-:W-:Y:S01]  /*04a0*/  IMAD R25, R24.reuse, 0x4, R25 ;  /* 0x0000000418197824 */ /* 0x040fe200078e0219 */
[----:B------:R-:W-:-:S02]  /*04b0*/  LEA R23, R24, R23, 0x2 ;  /* 0x0000001718177211 */ /* 0x000fc400078e10ff */
[----:B------:R-:W-:Y:S02]  /*04c0*/  LEA R27, R24, R27, 0x2 ;  /* 0x0000001b181b7211 */ /* 0x000fe400078e10ff */
[----:B--2---:R-:W-:Y:S02]  /*04d0*/  SHF.L.U32 R26, R18, 0x10, RZ ;  /* 0x00000010121a7819 */ /* 0x004fe400000006ff */
[----:B------:R-:W-:Y:S02]  /*04e0*/  IADD3 R18, R22, UR6, RZ ;  /* 0x0000000616127c10 */ /* 0x000fe4000fffe0ff */
[----:B---3--:R-:W-:Y:S01]  /*04f0*/  SHF.L.U32 R28, R14, 0x10, RZ ;  /* 0x000000100e1c7819 */ /* 0x008fe200000006ff */
[----:B------:R-:W-:Y:S01]  /*0500*/  FADD.FTZ R26, R26, R11 ;  /* 0x0000000b1a1a7221 */ /* 0x000fe20000010000 */
[----:B------:R-:W-:Y:S02]  /*0510*/  ISETP.NE.AND P2, PT, R18, RZ, PT ;  /* 0x000000ff1200720c */ /* 0x000fe40003f45270 */
[----:B----4-:R-:W-:Y:S01]  /*0520*/  SHF.L.U32 R11, R16, 0x10, RZ ;  /* 0x00000010100b7819 */ /* 0x010fe200000006ff */
[----:B------:R-:W-:Y:S01]  /*0530*/  FADD.FTZ R26, R26, R28 ;  /* 0x0000001c1a1a7221 */ /* 0x000fe20000010000 */
[----:B-----5:R-:W-:-:S03]  /*0540*/  IMAD.U32 R14, R20, 0x10000, RZ ;  /* 0x00010000140e7824 */ /* 0x020fc600078e00ff */
[----:B------:R-:W-:-:S04]  /*0550*/  FADD.FTZ R11, R26, R11 ;  /* 0x0000000b1a0b7221 */ /* 0x000fc80000010000 */
[----:B------:R-:W-:Y:S02]  /*0560*/  FADD.FTZ R11, R11, R14 ;  /* 0x0000000e0b0b7221 */ /* 0x000fe40000010000 */
[----:B------:R-:W-:Y:S05]  /*0570*/  @P2 BRA `(.L_x_6109) ;  /* 0xfffffffc00a02947 */ /* 0x000fea000383ffff */
[----:B------:R-:W-:Y:S05]  /*0580*/  BSYNC B3 ;  /* 0x0000000000037941 */ /* 0x000fea0003800000 */
.L_x_6108:
[----:B------:R-:W-:Y:S05]  /*0590*/  @!P0 BRA `(.L_x_6107) ;  /* 0x0000000000588947 */ /* 0x000fea0003800000 */
[----:B------:R-:W0:Y:S01]  /*05a0*/  LDC.64 R12, c[0x0][0x220] ;  /* 0x00008800ff0c7b82 */ /* 0x000e220000000a00 */
[----:B------:R-:W-:Y:S02]  /*05b0*/  ULDC UR5, c[0x0][0x230] ;  /* 0x00008c0000057ab9 */ /* 0x000fe40000000800 */
[----:B------:R-:W-:-:S04]  /*05c0*/  IMAD R17, R22, UR5, R9 ;  /* 0x0000000516117c24 */ /* 0x000fc8000f8e0209 */
[----:B0-----:R-:W-:-:S06]  /*05d0*/  IMAD.WIDE.U32 R14, R17, 0x2, R12 ;  /* 0x00000002110e7825 */ /* 0x001fcc00078e000c */
[----:B------:R-:W2:Y:S01]  /*05e0*/  LDG.E.U16 R14, desc[UR12][R14.64] ;  /* 0x0000000c0e0e7981 */ /* 0x000ea2000c1e1500 */
[----:B------:R-:W-:-:S06]  /*05f0*/  UISETP.NE.AND UP0, UPT, UR10, 0x1, UPT ;  /* 0x000000010a00788c */ /* 0x000fcc000bf05270 */
[----:B------:R-:W-:Y:S02]  /*0600*/  PLOP3.LUT P0, PT, PT, PT, UP0, 0x80, 0x0 ;  /* 0x000000000000781c */ /* 0x000fe40003f0f008 */
[----:B--2---:R-:W-:-:S05]  /*0610*/  SHF.L.U32 R16, R14, 0x10, RZ ;  /* 0x000000100e107819 */ /* 0x004fca00000006ff */
[----:B------:R-:W-:-:S06]  /*0620*/  FADD.FTZ R11, R11, R16 ;  /* 0x000000100b0b7221 */ /* 0x000fcc0000010000 */
[----:B------:R-:W-:Y:S05]  /*0630*/  @!P0 BRA `(.L_x_6107) ;  /* 0x0000000000308947 */ /* 0x000fea0003800000 */
[----:B------:R-:W-:Y:S01]  /*0640*/  UISETP.NE.AND UP0, UPT, UR10, 0x2, UPT ;  /* 0x000000020a00788c */ /* 0x000fe2000bf05270 */
[----:B------:R-:W-:-:S05]  /*0650*/  VIADD R15, R17, UR5 ;  /* 0x00000005110f7c36 */ /* 0x000fca0008000000 */
[----:B------:R-:W-:-:S13]  /*0660*/  PLOP3.LUT P0, PT, PT, PT, UP0, 0x80, 0x0 ;  /* 0x000000000000781c */ /* 0x000fda0003f0f008 */
[C---:B------:R-:W-:Y:S01]  /*0670*/  @P0 IADD3 R17, R15.reuse, UR5, RZ ;  /* 0x000000050f110c10 */ /* 0x040fe2000fffe0ff */
[----:B------:R-:W-:-:S04]  /*0680*/  IMAD.WIDE.U32 R14, R15, 0x2, R12 ;  /* 0x000000020f0e7825 */ /* 0x000fc800078e000c */
[----:B------:R-:W-:Y:S02]  /*0690*/  @P0 IMAD.WIDE.U32 R12, R17, 0x2, R12 ;  /* 0x00000002110c0825 */ /* 0x000fe400078e000c */
[----:B------:R-:W2:Y:S04]  /*06a0*/  LDG.E.U16 R14, desc[UR12][R14.64] ;  /* 0x0000000c0e0e7981 */ /* 0x000ea8000c1e1500 */
[----:B------:R-:W3:Y:S01]  /*06b0*/  @P0 LDG.E.U16 R12, desc[UR12][R12.64] ;  /* 0x0000000c0c0c0981 */ /* 0x000ee2000c1e1500 */
[----:B--2---:R-:W-:Y:S01]  /*06c0*/  SHF.L.U32 R16, R14, 0x10, RZ ;  /* 0x000000100e107819 */ /* 0x004fe200000006ff */
[----:B---3--:R-:W-:-:S04]  /*06d0*/  @P0 IMAD.U32 R18, R12, 0x10000, RZ ;  /* 0x000100000c120824 */ /* 0x008fc800078e00ff */
[----:B------:R-:W-:-:S04]  /*06e0*/  FADD.FTZ R11, R11, R16 ;  /* 0x000000100b0b7221 */ /* 0x000fc80000010000 */
[----:B------:R-:W-:-:S07]  /*06f0*/  @P0 FADD.FTZ R11, R11, R18 ;  /* 0x000000120b0b0221 */ /* 0x000fce0000010000 */
.L_x_6107:
[----:B------:R-:W-:Y:S05]  /*0700*/  @!P1 BRA `(.L_x_6110) ;  /* 0x0000000800a09947 */ /* 0x000fea0003800000 */
[----:B------:R-:W-:Y:S01]  /*0710*/  UISETP.GE.U32.AND UP0, UPT, UR9, 0x3, UPT ;  /* 0x000000030900788c */ /* 0x000fe2000bf06070 */
[----:B------:R-:W-:Y:S02]  /*0720*/  ISETP.NE.AND P1, PT, RZ, UR10, PT ;  /* 0x0000000aff007c0c */ /* 0x000fe4000bf25270 */
[----:B------:R-:W-:-:S03]  /*0730*/  MOV R24, RZ ;  /* 0x000000ff00187202 */ /* 0x000fc60000000f00 */
[----:B------:R-:W-:-:S13]  /*0740*/  PLOP3.LUT P0, PT, PT, PT, UP0, 0x80, 0x0 ;  /* 0x000000000000781c */ /* 0x000fda0003f0f008 */
[----:B------:R-:W-:Y:S05]  /*0750*/  @!P0 BRA `(.L_x_6111) ;  /* 0x0000000000f08947 */ /* 0x000fea0003800000 */
[----:B------:R-:W0:Y:S01]  /*0760*/  LDC.64 R12, c[0x0][0x220] ;  /* 0x00008800ff0c7b82 */ /* 0x000e220000000a00 */
[----:B------:R-:W-:Y:S01]  /*0770*/  HFMA2.MMA R24, -RZ, RZ, 0, 0 ;  /* 0x00000000ff187435 */ /* 0x000fe200000001ff */
[----:B------:R-:W-:Y:S01]  /*0780*/  BSSY B3, `(.L_x_6111) ;  /* 0x0000039000037945 */ /* 0x000fe20003800000 */
[----:B------:R-:W-:-:S05]  /*0790*/  IMAD.U32 R25, RZ, RZ, UR11 ;  /* 0x0000000bff197e24 */ /* 0x000fca000f8e00ff */
[----:B------:R-:W1:Y:S08]  /*07a0*/  LDC.64 R14, c[0x0][0x218] ;  /* 0x00008600ff0e7b82 */ /* 0x000e700000000a00 */
[----:B------:R-:W2:Y:S02]  /*07b0*/  LDC.64 R16, c[0x0][0x210] ;  /* 0x00008400ff107b82 */ /* 0x000ea40000000a00 */
.L_x_6112:
[----:B------:R-:W-:Y:S02]  /*07c0*/  ULDC UR5, c[0x0][0x230] ;  /* 0x00008c0000057ab9 */ /* 0x000fe40000000800 */
[----:B---3--:R-:W-:-:S04]  /*07d0*/  IMAD R21, R24, UR5, R9 ;  /* 0x0000000518157c24 */ /* 0x008fc8000f8e0209 */
[----:B0-----:R-:W-:-:S04]  /*07e0*/  IMAD.WIDE.U32 R22, R21, 0x2, R12 ;  /* 0x0000000215167825 */ /* 0x001fc800078e000c */
[C---:B-1----:R-:W-:Y:S02]  /*07f0*/  IMAD.WIDE.U32 R18, R21.reuse, 0x2, R14 ;  /* 0x0000000215127825 */ /* 0x042fe400078e000e */
[----:B------:R-:W3:Y:S04]  /*0800*/  LDG.E.U16 R22, desc[UR12][R22.64] ;  /* 0x0000000c16167981 */ /* 0x000ee8000c1e1500 */
[----:B------:R0:W4:Y:S02]  /*0810*/  LDG.E.U16 R18, desc[UR12][R18.64] ;  /* 0x0000000c12127981 */ /* 0x000124000c1e1500 */
[----:B0-----:R-:W-:Y:S01]  /*0820*/  VIADD R19, R21, UR5 ;  /* 0x0000000515137c36 */ /* 0x001fe20008000000 */
[----:B---3--:R-:W-:Y:S02]  /*0830*/  SHF.L.U32 R27, R22, 0x10, RZ ;  /* 0x00000010161b7819 */ /* 0x008fe400000006ff */
[----:B----4-:R-:W-:-:S05]  /*0840*/  SHF.L.U32 R20, R18, 0x10, RZ ;  /* 0x0000001012147819 */ /* 0x010fca00000006ff */
[----:B------:R-:W-:Y:S01]  /*0850*/  FFMA.FTZ R20, R20, -R11, R27 ;  /* 0x8000000b14147223 */ /* 0x000fe2000001001b */
[----:B--2---:R-:W-:-:S04]  /*0860*/  IMAD.WIDE.U32 R26, R21, 0x2, R16 ;  /* 0x00000002151a7825 */ /* 0x004fc800078e0010 */
[----:B------:R-:W-:-:S04]  /*0870*/  F2FP.BF16.F32.PACK_AB R20, RZ, R20 ;  /* 0x00000014ff14723e */ /* 0x000fc800000010ff */
[----:B------:R-:W-:Y:S01]  /*0880*/  PRMT R23, R20, 0x7610, R23 ;  /* 0x0000761014177816 */ /* 0x000fe20000000017 */
[----:B------:R-:W-:-:S04]  /*0890*/  IMAD.WIDE.U32 R20, R19, 0x2, R12 ;  /* 0x0000000213147825 */ /* 0x000fc800078e000c */
[----:B------:R0:W-:Y:S04]  /*08a0*/  STG.E.U16 desc[UR12][R26.64], R23 ;  /* 0x000000171a007986 */ /* 0x0001e8000c10150c */
[----:B------:R-:W2:Y:S01]  /*08b0*/  LDG.E.U16 R20, desc[UR12][R20.64] ;  /* 0x0000000c14147981 */ /* 0x000ea2000c1e1500 */
[----:B0-----:R-:W-:-:S06]  /*08c0*/  IMAD.WIDE.U32 R22, R19, 0x2, R14 ;  /* 0x0000000213167825 */ /* 0x001fcc00078e000e */
[----:B------:R0:W3:Y:S02]  /*08d0*/  LDG.E.U16 R22, desc[UR12][R22.64] ;  /* 0x0000000c16167981 */ /* 0x0000e4000c1e1500 */
[----:B0-----:R-:W-:Y:S01]  /*08e0*/  VIADD R23, R19, UR5 ;  /* 0x0000000513177c36 */ /* 0x001fe20008000000 */
[----:B--2---:R-:W-:Y:S02]  /*08f0*/  SHF.L.U32 R29, R20, 0x10, RZ ;  /* 0x00000010141d7819 */ /* 0x004fe400000006ff */
[----:B---3--:R-:W-:-:S05]  /*0900*/  SHF.L.U32 R18, R22, 0x10, RZ ;  /* 0x0000001016127819 */ /* 0x008fca00000006ff */
[----:B------:R-:W-:Y:S01]  /*0910*/  FFMA.FTZ R18, R18, -R11, R29 ;  /* 0x8000000b12127223 */ /* 0x000fe2000001001d */
[----:B------:R-:W-:-:S04]  /*0920*/  IMAD.WIDE.U32 R28, R19, 0x2, R16 ;  /* 0x00000002131c7825 */ /* 0x000fc800078e0010 */
[----:B------:R-:W-:-:S04]  /*0930*/  F2FP.BF16.F32.PACK_AB R18, RZ, R18 ;  /* 0x00000012ff12723e */ /* 0x000fc800000010ff */
[----:B------:R-:W-:Y:S01]  /*0940*/  PRMT R21, R18, 0x7610, R21 ;  /* 0x0000761012157816 */ /* 0x000fe20000000015 */
[----:B------:R-:W-:-:S04]  /*0950*/  IMAD.WIDE.U32 R18, R23, 0x2, R12 ;  /* 0x0000000217127825 */ /* 0x000fc800078e000c */
[----:B------:R0:W-:Y:S04]  /*0960*/  STG.E.U16 desc[UR12][R28.64], R21 ;  /* 0x000000151c007986 */ /* 0x0001e8000c10150c */
[----:B------:R-:W2:Y:S01]  /*0970*/  LDG.E.U16 R18, desc[UR12][R18.64] ;  /* 0x0000000c12127981 */ /* 0x000ea2000c1e1500 */
[----:B0-----:R-:W-:-:S06]  /*0980*/  IMAD.WIDE.U32 R20, R23, 0x2, R14 ;  /* 0x0000000217147825 */ /* 0x001fcc00078e000e */
[----:B------:R-:W3:Y:S01]  /*0990*/  LDG.E.U16 R20, desc[UR12][R20.64] ;  /* 0x0000000c14147981 */ /* 0x000ee2000c1e1500 */
[----:B------:R-:W-:Y:S01]  /*09a0*/  VIADD R29, R23, UR5 ;  /* 0x00000005171d7c36 */ /* 0x000fe20008000000 */
        /* <DEDUP_REMOVED lines=11> */
[----:B------:R-:W-:-:S04]  /*0a60*/  IADD3 R25, R25, -0x4, RZ ;  /* 0xfffffffc19197810 */ /* 0x000fc80007ffe0ff */
[----:B------:R-:W-:Y:S01]  /*0a70*/  ISETP.NE.AND P0, PT, R25, RZ, PT ;  /* 0x000000ff1900720c */ /* 0x000fe20003f05270 */
[----:B------:R-:W-:Y:S01]  /*0a80*/  VIADD R24, R24, 0x4 ;  /* 0x0000000418187836 */ /* 0x000fe20000000000 */
[----:B--2---:R-:W-:Y:S02]  /*0a90*/  SHF.L.U32 R21, R22, 0x10, RZ ;  /* 0x0000001016157819 */ /* 0x004fe400000006ff */
[----:B---3--:R-:W-:-:S05]  /*0aa0*/  SHF.L.U32 R20, R18, 0x10, RZ ;  /* 0x0000001012147819 */ /* 0x008fca00000006ff */
[----:B------:R-:W-:-:S05]  /*0ab0*/  FFMA.FTZ R20, R20, -R11, R21 ;  /* 0x8000000b14147223 */ /* 0x000fca0000010015 */
[----:B------:R-:W-:Y:S01]  /*0ac0*/  F2FP.BF16.F32.PACK_AB R19, RZ, R20 ;  /* 0x00000014ff13723e */ /* 0x000fe200000010ff */
[----:B------:R-:W-:-:S03]  /*0ad0*/  IMAD.WIDE.U32 R20, R29, 0x2, R16 ;  /* 0x000000021d147825 */ /* 0x000fc600078e0010 */
[----:B------:R-:W-:-:S05]  /*0ae0*/  PRMT R23, R19, 0x7610, R23 ;  /* 0x0000761013177816 */ /* 0x000fca0000000017 */
[----:B------:R3:W-:Y:S01]  /*0af0*/  STG.E.U16 desc[UR12][R20.64], R23 ;  /* 0x0000001714007986 */ /* 0x0007e2000c10150c */
[----:B------:R-:W-:Y:S05]  /*0b00*/  @P0 BRA `(.L_x_6112) ;  /* 0xfffffffc002c0947 */ /* 0x000fea000383ffff */
[----:B------:R-:W-:Y:S05]  /*0b10*/  BSYNC B3 ;  /* 0x0000000000037941 */ /* 0x000fea0003800000 */
.L_x_6111:
[----:B------:R-:W-:Y:S05]  /*0b20*/  @!P1 BRA `(.L_x_6110) ;  /* 0x0000000400989947 */ /* 0x000fea0003800000 */
[----:B------:R-:W0:Y:S01]  /*0b30*/  LDC.64 R14, c[0x0][0x220] ;  /* 0x00008800ff0e7b82 */ /* 0x000e220000000a00 */
[----:B------:R-:W-:Y:S02]  /*0b40*/  ULDC UR5, c[0x0][0x230] ;  /* 0x00008c0000057ab9 */ /* 0x000fe40000000800 */
[----:B------:R-:W-:-:S05]  /*0b50*/  IMAD R9, R24, UR5, R9 ;  /* 0x0000000518097c24 */ /* 0x000fca000f8e0209 */
[----:B------:R-:W3:Y:S08]  /*0b60*/  LDC.64 R12, c[0x0][0x218] ;  /* 0x00008600ff0c7b82 */ /* 0x000ef00000000a00 */
[----:B------:R-:W1:Y:S01]  /*0b70*/  LDC.64 R16, c[0x0][0x210] ;  /* 0x00008400ff107b82 */ /* 0x000e620000000a00 */
[----:B0-----:R-:W-:-:S06]  /*0b80*/  IMAD.WIDE.U32 R18, R9, 0x2, R14 ;  /* 0x0000000209127825 */ /* 0x001fcc00078e000e */
[----:B------:R-:W2:Y:S01]  /*0b90*/  LDG.E.U16 R18, desc[UR12][R18.64] ;  /* 0x0000000c12127981 */ /* 0x000ea2000c1e1500 */
[----:B---3--:R-:W-:-:S06]  /*0ba0*/  IMAD.WIDE.U32 R20, R9, 0x2, R12 ;  /* 0x0000000209147825 */ /* 0x008fcc00078e000c */
[----:B------:R-:W3:Y:S01]  /*0bb0*/  LDG.E.U16 R20, desc[UR12][R20.64] ;  /* 0x0000000c14147981 */ /* 0x000ee2000c1e1500 */
[----:B------:R-:W-:-:S06]  /*0bc0*/  UISETP.NE.AND UP0, UPT, UR10, 0x1, UPT ;  /* 0x000000010a00788c */ /* 0x000fcc000bf05270 */
[----:B------:R-:W-:Y:S02]  /*0bd0*/  PLOP3.LUT P0, PT, PT, PT, UP0, 0x80, 0x0 ;  /* 0x000000000000781c */ /* 0x000fe40003f0f008 */
[----:B--2---:R-:W-:Y:S02]  /*0be0*/  SHF.L.U32 R23, R18, 0x10, RZ ;  /* 0x0000001012177819 */ /* 0x004fe400000006ff */
[----:B---3--:R-:W-:-:S05]  /*0bf0*/  SHF.L.U32 R22, R20, 0x10, RZ ;  /* 0x0000001014167819 */ /* 0x008fca00000006ff */
[----:B------:R-:W-:-:S05]  /*0c00*/  FFMA.FTZ R22, R22, -R11, R23 ;  /* 0x8000000b16167223 */ /* 0x000fca0000010017 */
[----:B------:R-:W-:Y:S01]  /*0c10*/  F2FP.BF16.F32.PACK_AB R19, RZ, R22 ;  /* 0x00000016ff13723e */ /* 0x000fe200000010ff */
[----:B-1----:R-:W-:-:S05]  /*0c20*/  IMAD.WIDE.U32 R22, R9, 0x2, R16 ;  /* 0x0000000209167825 */ /* 0x002fca00078e0010 */
[----:B------:R1:W-:Y:S01]  /*0c30*/  STG.E.U16 desc[UR12][R22.64], R19 ;  /* 0x0000001316007986 */ /* 0x0003e2000c10150c */
[----:B------:R-:W-:Y:S05]  /*0c40*/  @!P0 BRA `(.L_x_6110) ;  /* 0x0000000400508947 */ /* 0x000fea0003800000 */
[----:B------:R-:W-:-:S05]  /*0c50*/  IADD3 R9, R9, UR5, RZ ;  /* 0x0000000509097c10 */ /* 0x000fca000fffe0ff */
[----:B-1----:R-:W-:-:S04]  /*0c60*/  IMAD.WIDE.U32 R18, R9, 0x2, R12 ;  /* 0x0000000209127825 */ /* 0x002fc800078e000c */
[----:B------:R-:W-:Y:S02]  /*0c70*/  IMAD.WIDE.U32 R20, R9, 0x2, R14 ;  /* 0x0000000209147825 */ /* 0x000fe400078e000e */
[----:B------:R-:W2:Y:S04]  /*0c80*/  LDG.E.U16 R18, desc[UR12][R18.64] ;  /* 0x0000000c12127981 */ /* 0x000ea8000c1e1500 */
[----:B------:R-:W3:Y:S01]  /*0c90*/  LDG.E.U16 R20, desc[UR12][R20.64] ;  /* 0x0000000c14147981 */ /* 0x000ee2000c1e1500 */
[----:B------:R-:W-:-:S06]  /*0ca0*/  UISETP.NE.AND UP0, UPT, UR10, 0x2, UPT ;  /* 0x000000020a00788c */ /* 0x000fcc000bf05270 */
[----:B------:R-:W-:Y:S02]  /*0cb0*/  PLOP3.LUT P0, PT, PT, PT, UP0, 0x80, 0x0 ;  /* 0x000000000000781c */ /* 0x000fe40003f0f008 */
[----:B--2---:R-:W-:Y:S01]  /*0cc0*/  SHF.L.U32 R22, R18, 0x10, RZ ;  /* 0x0000001012167819 */ /* 0x004fe200000006ff */
[----:B---3--:R-:W-:-:S04]  /*0cd0*/  IMAD.U32 R23, R20, 0x10000, RZ ;  /* 0x0001000014177824 */ /* 0x008fc800078e00ff */
[----:B------:R-:W-:-:S05]  /*0ce0*/  FFMA.FTZ R22, R22, -R11, R23 ;  /* 0x8000000b16167223 */ /* 0x000fca0000010017 */
[----:B------:R-:W-:Y:S01]  /*0cf0*/  F2FP.BF16.F32.PACK_AB R19, RZ, R22 ;  /* 0x00000016ff13723e */ /* 0x000fe200000010ff */
[----:B------:R-:W-:-:S05]  /*0d00*/  IMAD.WIDE.U32 R22, R9, 0x2, R16 ;  /* 0x0000000209167825 */ /* 0x000fca00078e0010 */
[----:B------:R2:W-:Y:S01]  /*0d10*/  STG.E.U16 desc[UR12][R22.64], R19 ;  /* 0x0000001316007986 */ /* 0x0005e2000c10150c */
[----:B------:R-:W-:Y:S05]  /*0d20*/  @!P0 BRA `(.L_x_6110) ;  /* 0x0000000400188947 */ /* 0x000fea0003800000 */
[----:B------:R-:W-:-:S05]  /*0d30*/  IADD3 R9, R9, UR5, RZ ;  /* 0x0000000509097c10 */ /* 0x000fca000fffe0ff */
[----:B------:R-:W-:-:S04]  /*0d40*/  IMAD.WIDE.U32 R14, R9, 0x2, R14 ;  /* 0x00000002090e7825 */ /* 0x000fc800078e000e */
[C---:B------:R-:W-:Y:S02]  /*0d50*/  IMAD.WIDE.U32 R12, R9.reuse, 0x2, R12 ;  /* 0x00000002090c7825 */ /* 0x040fe400078e000c */
[----:B------:R-:W2:Y:S04]  /*0d60*/  LDG.E.U16 R14, desc[UR12][R14.64] ;  /* 0x0000000c0e0e7981 */ /* 0x000ea8000c1e1500 */
[----:B------:R-:W3:Y:S01]  /*0d70*/  LDG.E.U16 R12, desc[UR12][R12.64] ;  /* 0x0000000c0c0c7981 */ /* 0x000ee2000c1e1500 */
[----:B------:R-:W-:Y:S01]  /*0d80*/  IMAD.WIDE.U32 R16, R9, 0x2, R16 ;  /* 0x0000000209107825 */ /* 0x000fe200078e0010 */
[----:B--2---:R-:W-:-:S03]  /*0d90*/  SHF.L.U32 R19, R14, 0x10, RZ ;  /* 0x000000100e137819 */ /* 0x004fc600000006ff */
[----:B---3--:R-:W-:-:S04]  /*0da0*/  IMAD.U32 R18, R12, 0x10000, RZ ;  /* 0x000100000c127824 */ /* 0x008fc800078e00ff */
[----:B------:R-:W-:-:S05]  /*0db0*/  FFMA.FTZ R18, R18, -R11, R19 ;  /* 0x8000000b12127223 */ /* 0x000fca0000010013 */
[----:B------:R-:W-:-:S05]  /*0dc0*/  F2FP.BF16.F32.PACK_AB R18, RZ, R18 ;  /* 0x00000012ff12723e */ /* 0x000fca00000010ff */
[----:B------:R4:W-:Y:S01]  /*0dd0*/  STG.E.U16 desc[UR12][R16.64], R18 ;  /* 0x0000001210007986 */ /* 0x0009e2000c10150c */
[----:B------:R-:W-:Y:S05]  /*0de0*/  BRA `(.L_x_6110) ;  /* 0x0000000000e87947 */ /* 0x000fea0003800000 */
.L_x_6106:
[----:B------:R-:W0:Y:S01]  /*0df0*/  LDC R17, c[0x0][0x22c] ;  /* 0x00008b00ff117b82 */ /* 0x000e220000000800 */
[----:B------:R-:W-:Y:S02]  /*0e00*/  MOV R19, UR15 ;  /* 0x0000000f00137c02 */ /* 0x000fe40008000f00 */
[C---:B------:R-:W-:Y:S02]  /*0e10*/  LEA R20, R0.reuse, R5, 0x2 ;  /* 0x0000000500147211 */ /* 0x040fe400078e10ff */
[----:B------:R-:W-:Y:S02]  /*0e20*/  SHF.R.U32.HI R19, RZ, 0x1, R19 ;  /* 0x00000001ff137819 */ /* 0x000fe40000011613 */
[----:B------:R-:W-:Y:S02]  /*0e30*/  MOV R11, RZ ;  /* 0x000000ff000b7202 */ /* 0x000fe40000000f00 */
[----:B------:R-:W-:Y:S02]  /*0e40*/  ISETP.NE.AND P2, PT, R19, RZ, PT ;  /* 0x000000ff1300720c */ /* 0x000fe40003f45270 */
[----:B0-----:R-:W-:-:S13]  /*0e50*/  ISETP.GE.U32.AND P0, PT, R0, R17, PT ;  /* 0x000000110000720c */ /* 0x001fda0003f06070 */
[----:B------:R-:W-:Y:S05]  /*0e60*/  @P0 BRA `(.L_x_6113) ;  /* 0x0000000000300947 */ /* 0x000fea0003800000 */
[----:B------:R-:W0:Y:S01]  /*0e70*/  LDC.64 R12, c[0x0][0x220] ;  /* 0x00008800ff0c7b82 */ /* 0x000e220000000a00 */
[----:B------:R-:W-:Y:S01]  /*0e80*/  IMAD.MOV.U32 R11, RZ, RZ, RZ ;  /* 0x000000ffff0b7224 */ /* 0x000fe200078e00ff */
[----:B------:R-:W-:-:S07]  /*0e90*/  MOV R16, R0 ;  /* 0x0000000000107202 */ /* 0x000fce0000000f00 */
.L_x_6114:
[----:B------:R-:W-:Y:S02]  /*0ea0*/  ULDC UR5, c[0x0][0x230] ;  /* 0x00008c0000057ab9 */ /* 0x000fe40000000800 */
[----:B------:R-:W-:-:S04]  /*0eb0*/  IMAD R15, R16, UR5, R9 ;  /* 0x00000005100f7c24 */ /* 0x000fc8000f8e0209 */
[----:B0-----:R-:W-:-:S06]  /*0ec0*/  IMAD.WIDE.U32 R14, R15, 0x2, R12 ;  /* 0x000000020f0e7825 */ /* 0x001fcc00078e000c */
[----:B------:R-:W2:Y:S01]  /*0ed0*/  LDG.E.U16 R14, desc[UR12][R14.64] ;  /* 0x0000000c0e0e7981 */ /* 0x000ea2000c1e1500 */
[----:B------:R-:W-:-:S04]  /*0ee0*/  IADD3 R16, R16, UR15, RZ ;  /* 0x0000000f10107c10 */ /* 0x000fc8000fffe0ff */
[----:B------:R-:W-:Y:S02]  /*0ef0*/  ISETP.GE.U32.AND P1, PT, R16, R17, PT ;  /* 0x000000111000720c */ /* 0x000fe40003f26070 */
[----:B--2---:R-:W-:-:S05]  /*0f00*/  SHF.L.U32 R18, R14, 0x10, RZ ;  /* 0x000000100e127819 */ /* 0x004fca00000006ff */
[----:B------:R-:W-:-:S06]  /*0f10*/  FADD.FTZ R11, R18, R11 ;  /* 0x0000000b120b7221 */ /* 0x000fcc0000010000 */
[----:B------:R-:W-:Y:S05]  /*0f20*/  @!P1 BRA `(.L_x_6114) ;  /* 0xfffffffc00dc9947 */ /* 0x000fea000383ffff */
.L_x_6113:
[----:B------:R-:W-:Y:S05]  /*0f30*/  WARPSYNC.ALL ;  /* 0x0000000000007948 */ /* 0x000fea0003800000 */
[----:B------:R-:W-:Y:S06]  /*0f40*/  BAR.SYNC.DEFER_BLOCKING 0x0 ;  /* 0x0000000000007b1d */ /* 0x000fec0000010000 */
[----:B------:R0:W-:Y:S01]  /*0f50*/  STS [R20], R11 ;  /* 0x0000000b14007388 */ /* 0x0001e20000000800 */
[----:B------:R-:W-:Y:S05]  /*0f60*/  @!P2 BRA `(.L_x_6115) ;  /* 0x00000000002ca947 */ /* 0x000fea0003800000 */
[----:B0-----:R-:W-:-:S07]  /*0f70*/  IMAD.MOV.U32 R11, RZ, RZ, R19 ;  /* 0x000000ffff0b7224 */ /* 0x001fce00078e0013 */
.L_x_6116:
        /* <DEDUP_REMOVED lines=10> */
.L_x_6115:
        /* <DEDUP_REMOVED lines=9> */
.L_x_6117:
[----:B0-----:R-:W-:-:S04]  /*10b0*/  IMAD R23, R24, UR8, R9 ;  /* 0x0000000818177c24 */ /* 0x001fc8000f8e0209 */
[----:B--2---:R-:W-:-:S04]  /*10c0*/  IMAD.WIDE.U32 R20, R23, 0x2, R12 ;  /* 0x0000000217147825 */ /* 0x004fc800078e000c */
[----:B---3--:R-:W-:Y:S02]  /*10d0*/  IMAD.WIDE.U32 R18, R23, 0x2, R14 ;  /* 0x0000000217127825 */ /* 0x008fe400078e000e */
[----:B------:R-:W2:Y:S04]  /*10e0*/  LDG.E.U16 R20, desc[UR12][R20.64] ;  /* 0x0000000c14147981 */ /* 0x000ea8000c1e1500 */
[----:B------:R-:W3:Y:S01]  /*10f0*/  LDG.E.U16 R18, desc[UR12][R18.64] ;  /* 0x0000000c12127981 */ /* 0x000ee2000c1e1500 */
[----:B------:R-:W-:-:S04]  /*1100*/  IADD3 R24, R24, UR15, RZ ;  /* 0x0000000f18187c10 */ /* 0x000fc8000fffe0ff */
[----:B------:R-:W-:Y:S02]  /*1110*/  ISETP.GE.U32.AND P0, PT, R24, UR16, PT ;  /* 0x0000001018007c0c */ /* 0x000fe4000bf06070 */
[----:B--2---:R-:W-:Y:S01]  /*1120*/  SHF.L.U32 R26, R20, 0x10, RZ ;  /* 0x00000010141a7819 */ /* 0x004fe200000006ff */
[----:B---3--:R-:W-:-:S04]  /*1130*/  IMAD.U32 R22, R18, 0x10000, RZ ;  /* 0x0001000012167824 */ /* 0x008fc800078e00ff */
[----:B-1----:R-:W-:-:S05]  /*1140*/  FFMA.FTZ R22, -R11, R22, R26 ;  /* 0x000000160b167223 */ /* 0x002fca000001011a */
[----:B------:R-:W-:Y:S01]  /*1150*/  F2FP.BF16.F32.PACK_AB R19, RZ, R22 ;  /* 0x00000016ff13723e */ /* 0x000fe200000010ff */
[----:B----4-:R-:W-:-:S05]  /*1160*/  IMAD.WIDE.U32 R22, R23, 0x2, R16 ;  /* 0x0000000217167825 */ /* 0x010fca00078e0010 */
[----:B------:R0:W-:Y:S01]  /*1170*/  STG.E.U16 desc[UR12][R22.64], R19 ;  /* 0x0000001316007986 */ /* 0x0001e2000c10150c */
[----:B------:R-:W-:Y:S05]  /*1180*/  @!P0 BRA `(.L_x_6117) ;  /* 0xfffffffc00c88947 */ /* 0x000fea000383ffff */
.L_x_6110:
[----:B------:R-:W-:Y:S05]  /*1190*/  BSYNC B0 ;  /* 0x0000000000007941 */ /* 0x000fea0003800000 */
.L_x_6105:
[----:B------:R-:W-:Y:S01]  /*11a0*/  IADD3 R7, R7, UR4, RZ ;  /* 0x0000000407077c10 */ /* 0x000fe2000fffe0ff */
[----:B------:R-:W-:-:S03]  /*11b0*/  ULDC UR5, c[0x0][0x230] ;  /* 0x00008c0000057ab9 */ /* 0x000fc60000000800 */
[----:B------:R-:W-:-:S13]  /*11c0*/  ISETP.GE.U32.AND P0, PT, R7, UR5, PT ;  /* 0x0000000507007c0c */ /* 0x000fda000bf06070 */
[----:B------:R-:W-:Y:S05]  /*11d0*/  @!P0 BRA `(.L_x_6118) ;  /* 0xfffffff000288947 */ /* 0x000fea000383ffff */
.L_x_6104:
[----:B------:R-:W-:Y:S05]  /*11e0*/  BSYNC B1 ;  /* 0x0000000000017941 */ /* 0x000fea0003800000 */
.L_x_6103:
[----:B------:R-:W-:Y:S01]  /*11f0*/  IADD3 R3, R3, UR14, RZ ;  /* 0x0000000e03037c10 */ /* 0x000fe2000fffe0ff */
[----:B------:R-:W-:-:S03]  /*1200*/  ULDC UR5, c[0x0][0x228] ;  /* 0x00008a0000057ab9 */ /* 0x000fc60000000800 */
[----:B------:R-:W-:-:S13]  /*1210*/  ISETP.GE.U32.AND P0, PT, R3, UR5, PT ;  /* 0x0000000503007c0c */ /* 0x000fda000bf06070 */
[----:B------:R-:W-:Y:S05]  /*1220*/  @!P0 BRA `(.L_x_6119) ;  /* 0xffffffec00ec8947 */ /* 0x000fea000383ffff */
[----:B------:R-:W-:Y:S05]  /*1230*/  BSYNC B2 ;  /* 0x0000000000027941 */ /* 0x000fea0003800000 */
.L_x_6102:
[----:B------:R-:W-:Y:S05]  /*1240*/  EXIT ;  /* 0x000000000000794d */ /* 0x000fea0003800000 */
.L_x_6120:
        /* <DEDUP_REMOVED lines=11> */
.L_x_12029:


//--------------------- .text._ZN2at6native43_GLOBAL__N__9ae7fba5_10_SoftMax_cu_9f978f6327cunn_SpatialSoftMaxBackwardIN3c104HalfEffNS1_23SoftMaxBackwardEpilogueEEEvPT_PKT1_SA_jjj --------------------------
	.section	.text._ZN2at6native43_GLOBAL__N__9ae7fba5_10_SoftMax_cu_9f978f6327cunn_SpatialSoftMaxBackwardIN3c104HalfEffNS1_23SoftMaxBackwardEpilogueEEEvPT_PKT1_SA_jjj,"ax",@progbits
	.align	128
.text._ZN2at6native43_GLOBAL__N__9ae7fba5_10_SoftMax_cu_9f978f6327cunn_SpatialSoftMaxBackwardIN3c104HalfEffNS1_23SoftMaxBackwardEpilogueEEEvPT_PKT1_SA_jjj:
        .type           _ZN2at6native43_GLOBAL__N__9ae7fba5_10_SoftMax_cu_9f978f6327cunn_SpatialSoftMaxBackwardIN3c104HalfEffNS1_23SoftMaxBackwardEpilogueEEEvPT_PKT1_SA_jjj,@function
        .size           _ZN2at6native43_GLOBAL__N__9ae7fba5_10_SoftMax_cu_9f978f6327cunn_SpatialSoftMaxBackwardIN3c104HalfEffNS1_23SoftMaxBackwardEpilogueEEEvPT_PKT1_SA_jjj,(.L_x_12030 - _ZN2at6native43_GLOBAL__N__9ae7fba5_10_SoftMax_cu_9f978f6327cunn_SpatialSoftMaxBackwardIN3c104HalfEffNS1_23SoftMaxBackwardEpilogueEEEvPT_PKT1_SA_jjj)
        .other          _ZN2at6native43_GLOBAL__N__9ae7fba5_10_SoftMax_cu_9f978f6327cunn_SpatialSoftMaxBackwardIN3c104HalfEffNS1_23SoftMaxBackwardEpilogueEEEvPT_PKT1_SA_jjj,@"STO_CUDA_ENTRY STV_DEFAULT"
_ZN2at6native43_GLOBAL__N__9ae7fba5_10_SoftMax_cu_9f978f6327cunn_SpatialSoftMaxBackwardIN3c104HalfEffNS1_23SoftMaxBackwardEpilogueEEEvPT_PKT1_SA_jjj:
        /* <DEDUP_REMOVED lines=29> */
.L_x_6138:
        /* <DEDUP_REMOVED lines=10> */
.L_x_6137:
        /* <DEDUP_REMOVED lines=24> */
.L_x_6128:
        /* <DEDUP_REMOVED lines=21> */
.L_x_6127:
        /* <DEDUP_REMOVED lines=20> */
.L_x_6126:
        /* <DEDUP_REMOVED lines=12> */
.L_x_6131:
        /* <DEDUP_REMOVED lines=10> */
[----:B------:R-:W-:Y:S01]  /*07e0*/  F2FP.F16.F32.PACK_AB R19, RZ, R20 ;  /* 0x00000014ff13723e */ /* 0x000fe200000000ff */
[----:B--2---:R-:W-:-:S05]  /*07f0*/  IMAD.WIDE.U32 R20, R21, 0x2, R16 ;  /* 0x0000000215147825 */ /* 0x004fca00078e0010 */
[----:B------:R0:W-:Y:S04]  /*0800*/  STG.E.U16 desc[UR12][R20.64], R19 ;  /* 0x0000001314007986 */ /* 0x0001e8000c10150c */
[----:B------:R-:W2:Y:S04]  /*0810*/  LDG.E R22, desc[UR12][R22.64] ;  /* 0x0000000c16167981 */ /* 0x000ea8000c1e1900 */
[----:B------:R-:W2:Y:S01]  /*0820*/  LDG.E R25, desc[UR12][R24.64] ;  /* 0x0000000c18197981 */ /* 0x000ea2000c1e1900 */
[----:B------:R-:W-:-:S04]  /*0830*/  IMAD.WIDE.U32 R26, R29, 0x2, R16 ;  /* 0x000000021d1a7825 */ /* 0x000fc800078e0010 */
[----:B--2---:R-:W-:Y:S01]  /*0840*/  FFMA.FTZ R18, R22, -R9, R25 ;  /* 0x8000000916127223 */ /* 0x004fe20000010019 */
[----:B------:R-:W-:-:S04]  /*0850*/  IADD3 R25, R29, UR5, RZ ;  /* 0x000000051d197c10 */ /* 0x000fc8000fffe0ff */
[----:B------:R-:W-:Y:S01]  /*0860*/  F2FP.F16.F32.PACK_AB R18, RZ, R18 ;  /* 0x00000012ff12723e */ /* 0x000fe200000000ff */
        /* <DEDUP_REMOVED lines=10> */
[----:B------:R-:W-:-:S04]  /*0910*/  F2FP.F16.F32.PACK_AB R22, RZ, R22 ;  /* 0x00000016ff16723e */ /* 0x000fc800000000ff */
        /* <DEDUP_REMOVED lines=9> */
[----:B------:R-:W-:Y:S01]  /*09b0*/  F2FP.F16.F32.PACK_AB R20, RZ, R18 ;  /* 0x00000012ff14723e */ /* 0x000fe200000000ff */
[----:B0-----:R-:W-:-:S05]  /*09c0*/  IMAD.WIDE.U32 R18, R29, 0x2, R16 ;  /* 0x000000021d127825 */ /* 0x001fca00078e0010 */
[----:B------:R3:W-:Y:S01]  /*09d0*/  STG.E.U16 desc[UR12][R18.64], R20 ;  /* 0x0000001412007986 */ /* 0x0007e2000c10150c */
[----:B------:R-:W-:Y:S05]  /*09e0*/  @P0 BRA `(.L_x_6131) ;  /* 0xfffffffc00540947 */ /* 0x000fea000383ffff */
[----:B------:R-:W-:Y:S05]  /*09f0*/  BSYNC B3 ;  /* 0x0000000000037941 */ /* 0x000fea0003800000 */
.L_x_6130:
        /* <DEDUP_REMOVED lines=14> */
[----:B------:R-:W-:-:S05]  /*0ae0*/  F2FP.F16.F32.PACK_AB R7, RZ, R7 ;  /* 0x00000007ff07723e */ /* 0x000fca00000000ff */
        /* <DEDUP_REMOVED lines=11> */
[----:B------:R-:W-:-:S05]  /*0ba0*/  F2FP.F16.F32.PACK_AB R7, RZ, R7 ;  /* 0x00000007ff07723e */ /* 0x000fca00000000ff */
        /* <DEDUP_REMOVED lines=9> */
[----:B------:R-:W-:-:S05]  /*0c40*/  F2FP.F16.F32.PACK_AB R9, RZ, R9 ;  /* 0x00000009ff09723e */ /* 0x000fca00000000ff */
[----:B------:R4:W-:Y:S01]  /*0c50*/  STG.E.U16 desc[UR12][R16.64], R9 ;  /* 0x0000000910007986 */ /* 0x0009e2000c10150c */
[----:B------:R-:W-:Y:S05]  /*0c60*/  BRA `(.L_x_6129) ;  /* 0x0000000000e07947 */ /* 0x000fea0003800000 */
.L_x_6125:
        /* <DEDUP_REMOVED lines=12> */
.L_x_6133:
        /* <DEDUP_REMOVED lines=8> */
.L_x_6132:
[----:B------:R-:W-:Y:S05]  /*0db0*/  WARPSYNC.ALL ;  /* 0x0000000000007948 */ /* 0x000fea0003800000 */
[----:B------:R-:W-:Y:S06]  /*0dc0*/  BAR.SYNC.DEFER_BLOCKING 0x0 ;  /* 0x0000000000007b1d */ /* 0x000fec0000010000 */
[----:B------:R0:W-:Y:S01]  /*0dd0*/  STS [R20], R9 ;  /* 0x0000000914007388 */ /* 0x0001e20000000800 */
[----:B------:R-:W-:Y:S05]  /*0de0*/  @!P2 BRA `(.L_x_6134) ;  /* 0x00000000002ca947 */ /* 0x000fea0003800000 */
[----:B0-----:R-:W-:-:S07]  /*0df0*/  MOV R9, R17 ;  /* 0x0000001100097202 */ /* 0x001fce0000000f00 */
.L_x_6135:
        /* <DEDUP_REMOVED lines=10> */
.L_x_6134:
        /* <DEDUP_REMOVED lines=9> */
.L_x_6136:
        /* <DEDUP_REMOVED lines=9> */
[----:B------:R-:W-:-:S05]  /*0fc0*/  F2FP.F16.F32.PACK_AB R11, RZ, R11 ;  /* 0x0000000bff0b723e */ /* 0x000fca00000000ff */
[----:B------:R0:W-:Y:S02]  /*0fd0*/  STG.E.U16 desc[UR12][R22.64], R11 ;  /* 0x0000000b16007986 */ /* 0x0001e4000c10150c */
[----:B------:R-:W-:Y:S05]  /*0fe0*/  @!P0 BRA `(.L_x_6136) ;  /* 0xfffffffc00d08947 */ /* 0x000fea000383ffff */
.L_x_6129:
[----:B------:R-:W-:Y:S05]  /*0ff0*/  BSYNC B0 ;  /* 0x0000000000007941 */ /* 0x000fea0003800000 */
.L_x_6124:
[----:B------:R-:W-:Y:S01]  /*1000*/  IADD3 R5, R5, UR4, RZ ;  /* 0x0000000405057c10 */ /* 0x000fe2000fffe0ff */
[----:B------:R-:W-:-:S03]  /*1010*/  ULDC UR5, c[0x0][0x230] ;  /* 0x00008c0000057ab9 */ /* 0x000fc60000000800 */
[----:B------:R-:W-:-:S13]  /*1020*/  ISETP.GE.U32.AND P0, PT, R5, UR5, PT ;  /* 0x0000000505007c0c */ /* 0x000fda000bf06070 */
[----:B------:R-:W-:Y:S05]  /*1030*/  @!P0 BRA `(.L_x_6137) ;  /* 0xfffffff0008c8947 */ /* 0x000fea000383ffff */
.L_x_6123:
[----:B------:R-:W-:Y:S05]  /*1040*/  BSYNC B1 ;  /* 0x0000000000017941 */ /* 0x000fea0003800000 */
.L_x_6122:
[----:B------:R-:W-:Y:S01]  /*1050*/  IADD3 R2, R2, UR14, RZ ;  /* 0x0000000e02027c10 */ /* 0x000fe2000fffe0ff */
[----:B------:R-:W-:-:S03]  /*1060*/  ULDC UR5, c[0x0][0x228] ;  /* 0x00008a0000057ab9 */ /* 0x000fc60000000800 */
[----:B------:R-:W-:-:S13]  /*1070*/  ISETP.GE.U32.AND P0, PT, R2, UR5, PT ;  /* 0x0000000502007c0c */ /* 0x000fda000bf06070 */
[----:B------:R-:W-:Y:S05]  /*1080*/  @!P0 BRA `(.L_x_6138) ;  /* 0xfffffff000508947 */ /* 0x000fea000383ffff */
[----:B------:R-:W-:Y:S05]  /*1090*/  BSYNC B2 ;  /* 0x0000000000027941 */ /* 0x000fea0003800000 */
.L_x_6121:
[----:B------:R-:W-:Y:S05]  /*10a0*/  EXIT ;  /* 0x000000000000794d */ /* 0x000fea0003800000 */
.L_x_6139:
        /* <DEDUP_REMOVED lines=13> */
.L_x_12030:


//--------------------- .text._ZN2at6native43_GLOBAL__N__9ae7fba5_10_SoftMax_cu_9f978f6327cunn_SpatialSoftMaxBackwardIN3c104HalfEfS4_NS1_23SoftMaxBackwardEpilogueEEEvPT_PKT1_SA_jjj --------------------------
	.section	.text._ZN2at6native43_GLOBAL__N__9ae7fba5_10_SoftMax_cu_9f978f6327cunn_SpatialSoftMaxBackwardIN3c104HalfEfS4_NS1_23SoftMaxBackwardEpilogueEEEvPT_PKT1_SA_jjj,"ax",@progbits
	.align	128
.text._ZN2at6native43_GLOBAL__N__9ae7fba5_10_SoftMax_cu_9f978f6327cunn_SpatialSoftMaxBackwardIN3c104HalfEfS4_NS1_23SoftMaxBackwardEpilogueEEEvPT_PKT1_SA_jjj:
        .type           _ZN2at6native43_GLOBAL__N__9ae7fba5_10_SoftMax_cu_9f978f6327cunn_SpatialSoftMaxBackwardIN3c104HalfEfS4_NS1_23SoftMaxBackwardEpilogueEEEvPT_PKT1_SA_jjj,@function
        .size           _ZN2at6native43_GLOBAL__N__9ae7fba5_10_SoftMax_cu_9f978f6327cunn_SpatialSoftMaxBackwardIN3c104HalfEfS4_NS1_23SoftMaxBackwardEpilogueEEEvPT_PKT1_SA_jjj,(.L_x_12031 - _ZN2at6native43_GLOBAL__N__9ae7fba5_10_SoftMax_cu_9f978f6327cunn_SpatialSoftMaxBackwardIN3c104HalfEfS4_NS1_23SoftMaxBackwardEpilogueEEEvPT_PKT1_SA_jjj)
        .other          _ZN2at6native43_GLOBAL__N__9ae7fba5_10_SoftMax_cu_9f978f6327cunn_SpatialSoftMaxBackwardIN3c104HalfEfS4_NS1_23SoftMaxBackwardEpilogueEEEvPT_PKT1_SA_jjj,@"STO_CUDA_ENTRY STV_DEFAULT"
_ZN2at6native43_GLOBAL__N__9ae7fba5_10_SoftMax_cu_9f978f6327cunn_SpatialSoftMaxBackwardIN3c104HalfEfS4_NS1_23SoftMaxBackwardEpilogueEEEvPT_PKT1_SA_jjj:
        /* <DEDUP_REMOVED lines=30> */
.L_x_6157:
        /* <DEDUP_REMOVED lines=10> */
.L_x_6156:
[----:B------:R-:W-:Y:S01]  /*0280*/  UISETP.GT.U32.AND UP0, UPT, UR15, 0x1, UPT ;  /* 0x000000010f00788c */ /* 0x000fe2000bf04070 */
[----:B------:R-:W-:Y:S01]  /*0290*/  BSSY B0, `(.L_x_6143) ;  /* 0x00000f0000007945 */ /* 0x000fe20003800000 */
[----:B------:R-:W-:-:S04]  /*02a0*/  IADD3 R9, R4, R7, RZ ;  /* 0x0000000704097210 */ /* 0x000fc80007ffe0ff */
[----:B------:R-:W-:-:S13]  /*02b0*/  PLOP3.LUT P0, PT, PT, PT, UP0, 0x80, 0x0 ;  /* 0x000000000000781c */ /* 0x000fda0003f0f008 */
[----:B01234-:R-:W-:Y:S05]  /*02c0*/  @P0 BRA `(.L_x_6144) ;  /* 0x0000000800c80947 */ /* 0x01ffea0003800000 */
        /* <DEDUP_REMOVED lines=11> */
[----:B------:R-:W-:Y:S01]  /*0380*/  HFMA2.MMA R22, -RZ, RZ, 0, 0 ;  /* 0x00000000ff167435 */ /* 0x000fe200000001ff */
[----:B------:R-:W-:Y:S01]  /*0390*/  BSSY B3, `(.L_x_6146) ;  /* 0x000001f000037945 */ /* 0x000fe20003800000 */
[----:B------:R-:W-:Y:S02]  /*03a0*/  MOV R11, RZ ;  /* 0x000000ff000b7202 */ /* 0x000fe40000000f00 */
[----:B------:R-:W-:-:S03]  /*03b0*/  MOV R29, R9 ;  /* 0x00000009001d7202 */ /* 0x000fc60000000f00 */
[----:B------:R-:W1:Y:S01]  /*03c0*/  LDC.64 R12, c[0x0][0x220] ;  /* 0x00008800ff0c7b82 */ /* 0x000e620000000a00 */
[-CC-:B0-----:R-:W-:Y:S02]  /*03d0*/  IMAD R23, R6, R24.reuse, R7.reuse ;  /* 0x0000001806177224 */ /* 0x181fe400078e0207 */
[-CC-:B------:R-:W-:Y:S02]  /*03e0*/  IMAD R25, R8, R24.reuse, R7.reuse ;  /* 0x0000001808197224 */ /* 0x180fe400078e0207 */
[----:B------:R-:W-:-:S07]  /*03f0*/  IMAD R27, R10, R24, R7 ;  /* 0x000000180a1b7224 */ /* 0x000fce00078e0207 */
.L_x_6147:
        /* <DEDUP_REMOVED lines=8> */
[----:B------:R-:W-:-:S02]  /*0480*/  IADD3 R22, R22, 0x4, RZ ;  /* 0x0000000416167810 */ /* 0x000fc40007ffe0ff */
[C---:B------:R-:W-:Y:S02]  /*0490*/  LEA R29, R24.reuse, R29, 0x2 ;  /* 0x0000001d181d7211 */ /* 0x040fe400078e10ff */
[C---:B------:R-:W-:Y:S02]  /*04a0*/  LEA R23, R24.reuse, R23, 0x2 ;  /* 0x0000001718177211 */ /* 0x040fe400078e10ff */
[C---:B------:R-:W-:Y:S02]  /*04b0*/  LEA R25, R24.reuse, R25, 0x2 ;  /* 0x0000001918197211 */ /* 0x040fe400078e10ff */
[----:B------:R-:W-:Y:S01]  /*04c0*/  LEA R27, R24, R27, 0x2 ;  /* 0x0000001b181b7211 */ /* 0x000fe200078e10ff */
[----:B--2---:R-:W-:Y:S01]  /*04d0*/  HADD2.F32 R26, -RZ, R18.H0_H0 ;  /* 0x20000012ff1a7230 */ /* 0x004fe20000004100 */
[----:B------:R-:W-:Y:S01]  /*04e0*/  IADD3 R18, R22, UR6, RZ ;  /* 0x0000000616127c10 */ /* 0x000fe2000fffe0ff */
[----:B---3--:R-:W-:-:S03]  /*04f0*/  HADD2.F32 R28, -RZ, R14.H0_H0 ;  /* 0x2000000eff1c7230 */ /* 0x008fc60000004100 */
[----:B------:R-:W-:Y:S01]  /*0500*/  ISETP.NE.AND P2, PT, R18, RZ, PT ;  /* 0x000000ff1200720c */ /* 0x000fe20003f45270 */
[----:B------:R-:W-:Y:S01]  /*0510*/  FADD.FTZ R26, R26, R11 ;  /* 0x0000000b1a1a7221 */ /* 0x000fe20000010000 */
[----:B----4-:R-:W-:-:S03]  /*0520*/  HADD2.F32 R11, -RZ, R16.H0_H0 ;  /* 0x20000010ff0b7230 */ /* 0x010fc60000004100 */
[----:B------:R-:W-:Y:S01]  /*0530*/  FADD.FTZ R26, R26, R28 ;  /* 0x0000001c1a1a7221 */ /* 0x000fe20000010000 */
[----:B-----5:R-:W-:-:S03]  /*0540*/  HADD2.F32 R14, -RZ, R20.H0_H0 ;  /* 0x20000014ff0e7230 */ /* 0x020fc60000004100 */
[----:B------:R-:W-:-:S04]  /*0550*/  FADD.FTZ R11, R26, R11 ;  /* 0x0000000b1a0b7221 */ /* 0x000fc80000010000 */
[----:B------:R-:W-:Y:S01]  /*0560*/  FADD.FTZ R11, R11, R14 ;  /* 0x0000000e0b0b7221 */ /* 0x000fe20000010000 */
[----:B------:R-:W-:Y:S06]  /*0570*/  @P2 BRA `(.L_x_6147) ;  /* 0xfffffffc00a02947 */ /* 0x000fec000383ffff */
[----:B------:R-:W-:Y:S05]  /*0580*/  BSYNC B3 ;  /* 0x0000000000037941 */ /* 0x000fea0003800000 */
.L_x_6146:
[----:B------:R-:W-:Y:S05]  /*0590*/  @!P0 BRA `(.L_x_6145) ;  /* 0x0000000000588947 */ /* 0x000fea0003800000 */
[----:B------:R-:W0:Y:S01]  /*05a0*/  LDC.64 R12, c[0x0][0x220] ;  /* 0x00008800ff0c7b82 */ /* 0x000e220000000a00 */
[----:B------:R-:W-:Y:S02]  /*05b0*/  ULDC UR5, c[0x0][0x230] ;  /* 0x00008c0000057ab9 */ /* 0x000fe40000000800 */
[----:B------:R-:W-:-:S04]  /*05c0*/  IMAD R17, R22, UR5, R9 ;  /* 0x0000000516117c24 */ /* 0x000fc8000f8e0209 */
[----:B0-----:R-:W-:-:S06]  /*05d0*/  IMAD.WIDE.U32 R14, R17, 0x2, R12 ;  /* 0x00000002110e7825 */ /* 0x001fcc00078e000c */
[----:B------:R-:W2:Y:S01]  /*05e0*/  LDG.E.U16 R14, desc[UR12][R14.64] ;  /* 0x0000000c0e0e7981 */ /* 0x000ea2000c1e1500 */
[----:B------:R-:W-:-:S06]  /*05f0*/  UISETP.NE.AND UP0, UPT, UR10, 0x1, UPT ;  /* 0x000000010a00788c */ /* 0x000fcc000bf05270 */
[----:B------:R-:W-:Y:S01]  /*0600*/  PLOP3.LUT P0, PT, PT, PT, UP0, 0x80, 0x0 ;  /* 0x000000000000781c */ /* 0x000fe20003f0f008 */
[----:B--2---:R-:W-:-:S05]  /*0610*/  HADD2.F32 R16, -RZ, R14.H0_H0 ;  /* 0x2000000eff107230 */ /* 0x004fca0000004100 */
[----:B------:R-:W-:-:S07]  /*0620*/  FADD.FTZ R11, R11, R16 ;  /* 0x000000100b0b7221 */ /* 0x000fce0000010000 */
[----:B------:R-:W-:Y:S05]  /*0630*/  @!P0 BRA `(.L_x_6145) ;  /* 0x0000000000308947 */ /* 0x000fea0003800000 */
[----:B------:R-:W-:Y:S01]  /*0640*/  UISETP.NE.AND UP0, UPT, UR10, 0x2, UPT ;  /* 0x000000020a00788c */ /* 0x000fe2000bf05270 */
[----:B------:R-:W-:-:S05]  /*0650*/  IADD3 R15, R17, UR5, RZ ;  /* 0x00000005110f7c10 */ /* 0x000fca000fffe0ff */
[----:B------:R-:W-:-:S13]  /*0660*/  PLOP3.LUT P0, PT, PT, PT, UP0, 0x80, 0x0 ;  /* 0x000000000000781c */ /* 0x000fda0003f0f008 */
[C---:B------:R-:W-:Y:S01]  /*0670*/  @P0 IADD3 R17, R15.reuse, UR5, RZ ;  /* 0x000000050f110c10 */ /* 0x040fe2000fffe0ff */
[----:B------:R-:W-:-:S04]  /*0680*/  IMAD.WIDE.U32 R14, R15, 0x2, R12 ;  /* 0x000000020f0e7825 */ /* 0x000fc800078e000c */
[----:B------:R-:W-:Y:S02]  /*0690*/  @P0 IMAD.WIDE.U32 R12, R17, 0x2, R12 ;  /* 0x00000002110c0825 */ /* 0x000fe400078e000c */
[----:B------:R-:W2:Y:S04]  /*06a0*/  LDG.E.U16 R14, desc[UR12][R14.64] ;  /* 0x0000000c0e0e7981 */ /* 0x000ea8000c1e1500 */
[----:B------:R-:W3:Y:S01]  /*06b0*/  @P0 LDG.E.U16 R12, desc[UR12][R12.64] ;  /* 0x0000000c0c0c0981 */ /* 0x000ee2000c1e1500 */
[----:B--2---:R-:W-:Y:S02]  /*06c0*/  HADD2.F32 R16, -RZ, R14.H0_H0 ;  /* 0x2000000eff107230 */ /* 0x004fe40000004100 */
[----:B---3--:R-:W-:-:S03]  /*06d0*/  @P0 HADD2.F32 R18, -RZ, R12.H0_H0 ;  /* 0x2000000cff120230 */ /* 0x008fc60000004100 */
[----:B------:R-:W-:-:S04]  /*06e0*/  FADD.FTZ R11, R11, R16 ;  /* 0x000000100b0b7221 */ /* 0x000fc80000010000 */
[----:B------:R-:W-:-:S07]  /*06f0*/  @P0 FADD.FTZ R11, R11, R18 ;  /* 0x000000120b0b0221 */ /* 0x000fce0000010000 */
.L_x_6145:
        /* <DEDUP_REMOVED lines=8> */
[----:B------:R-:W-:Y:S02]  /*0780*/  MOV R24, RZ ;  /* 0x000000ff00187202 */ /* 0x000fe40000000f00 */
[----:B------:R-:W-:-:S04]  /*0790*/  MOV R25, UR11 ;  /* 0x0000000b00197c02 */ /* 0x000fc80008000f00 */
[----:B------:R-:W1:Y:S08]  /*07a0*/  LDC.64 R14, c[0x0][0x218] ;  /* 0x00008600ff0e7b82 */ /* 0x000e700000000a00 */
[----:B------:R-:W2:Y:S02]  /*07b0*/  LDC.64 R16, c[0x0][0x210] ;  /* 0x00008400ff107b82 */ /* 0x000ea40000000a00 */
.L_x_6150:
[----:B------:R-:W-:Y:S02]  /*07c0*/  ULDC UR5, c[0x0][0x230] ;  /* 0x00008c0000057ab9 */ /* 0x000fe40000000800 */
[----:B---3--:R-:W-:-:S04]  /*07d0*/  IMAD R21, R24, UR5, R9 ;  /* 0x0000000518157c24 */ /* 0x008fc8000f8e0209 */
[----:B0-----:R-:W-:-:S04]  /*07e0*/  IMAD.WIDE.U32 R22, R21, 0x2, R12 ;  /* 0x0000000215167825 */ /* 0x001fc800078e000c */
[C---:B-1----:R-:W-:Y:S02]  /*07f0*/  IMAD.WIDE.U32 R18, R21.reuse, 0x2, R14 ;  /* 0x0000000215127825 */ /* 0x042fe400078e000e */
[----:B------:R-:W3:Y:S04]  /*0800*/  LDG.E.U16 R22, desc[UR12][R22.64] ;  /* 0x0000000c16167981 */ /* 0x000ee8000c1e1500 */
[----:B------:R0:W4:Y:S02]  /*0810*/  LDG.E.U16 R18, desc[UR12][R18.64] ;  /* 0x0000000c12127981 */ /* 0x000124000c1e1500 */
[----:B0-----:R-:W-:Y:S01]  /*0820*/  IADD3 R19, R21, UR5, RZ ;  /* 0x0000000515137c10 */ /* 0x001fe2000fffe0ff */
[----:B---3--:R-:W-:Y:S02]  /*0830*/  HADD2.F32 R27, -RZ, R22.H0_H0 ;  /* 0x20000016ff1b7230 */ /* 0x008fe40000004100 */
[----:B----4-:R-:W-:-:S05]  /*0840*/  HADD2.F32 R20, -RZ, R18.H0_H0 ;  /* 0x20000012ff147230 */ /* 0x010fca0000004100 */
[----:B------:R-:W-:Y:S01]  /*0850*/  FFMA.FTZ R20, R20, -R11, R27 ;  /* 0x8000000b14147223 */ /* 0x000fe2000001001b */
[----:B--2---:R-:W-:-:S04]  /*0860*/  IMAD.WIDE.U32 R26, R21, 0x2, R16 ;  /* 0x00000002151a7825 */ /* 0x004fc800078e0010 */
[----:B------:R-:W-:-:S04]  /*0870*/  F2FP.F16.F32.PACK_AB R20, RZ, R20 ;  /* 0x00000014ff14723e */ /* 0x000fc800000000ff */
[----:B------:R-:W-:Y:S01]  /*0880*/  PRMT R23, R20, 0x7610, R23 ;  /* 0x0000761014177816 */ /* 0x000fe20000000017 */
[----:B------:R-:W-:-:S04]  /*0890*/  IMAD.WIDE.U32 R20, R19, 0x2, R12 ;  /* 0x0000000213147825 */ /* 0x000fc800078e000c */
[----:B------:R0:W-:Y:S04]  /*08a0*/  STG.E.U16 desc[UR12][R26.64], R23 ;  /* 0x000000171a007986 */ /* 0x0001e8000c10150c */
[----:B------:R-:W2:Y:S01]  /*08b0*/  LDG.E.U16 R20, desc[UR12][R20.64] ;  /* 0x0000000c14147981 */ /* 0x000ea2000c1e1500 */
[----:B0-----:R-:W-:-:S06]  /*08c0*/  IMAD.WIDE.U32 R22, R19, 0x2, R14 ;  /* 0x0000000213167825 */ /* 0x001fcc00078e000e */
[----:B------:R0:W3:Y:S02]  /*08d0*/  LDG.E.U16 R22, desc[UR12][R22.64] ;  /* 0x0000000c16167981 */ /* 0x0000e4000c1e1500 */
[----:B0-----:R-:W-:Y:S01]  /*08e0*/  IADD3 R23, R19, UR5, RZ ;  /* 0x0000000513177c10 */ /* 0x001fe2000fffe0ff */
[----:B--2---:R-:W-:Y:S02]  /*08f0*/  HADD2.F32 R29, -RZ, R20.H0_H0 ;  /* 0x20000014ff1d7230 */ /* 0x004fe40000004100 */
[----:B---3--:R-:W-:-:S05]  /*0900*/  HADD2.F32 R18, -RZ, R22.H0_H0 ;  /* 0x20000016ff127230 */ /* 0x008fca0000004100 */
[----:B------:R-:W-:Y:S01]  /*0910*/  FFMA.FTZ R18, R18, -R11, R29 ;  /* 0x8000000b12127223 */ /* 0x000fe2000001001d */
[----:B------:R-:W-:-:S04]  /*0920*/  IMAD.WIDE.U32 R28, R19, 0x2, R16 ;  /* 0x00000002131c7825 */ /* 0x000fc800078e0010 */
[----:B------:R-:W-:-:S04]  /*0930*/  F2FP.F16.F32.PACK_AB R18, RZ, R18 ;  /* 0x00000012ff12723e */ /* 0x000fc800000000ff */
[----:B------:R-:W-:Y:S01]  /*0940*/  PRMT R21, R18, 0x7610, R21 ;  /* 0x0000761012157816 */ /* 0x000fe20000000015 */
[----:B------:R-:W-:-:S04]  /*0950*/  IMAD.WIDE.U32 R18, R23, 0x2, R12 ;  /* 0x0000000217127825 */ /* 0x000fc800078e000c */
[----:B------:R0:W-:Y:S04]  /*0960*/  STG.E.U16 desc[UR12][R28.64], R21 ;  /* 0x000000151c007986 */ /* 0x0001e8000c10150c */
[----:B------:R-:W2:Y:S01]  /*0970*/  LDG.E.U16 R18, desc[UR12][R18.64] ;  /* 0x0000000c12127981 */ /* 0x000ea2000c1e1500 */
[----:B0-----:R-:W-:-:S06]  /*0980*/  IMAD.WIDE.U32 R20, R23, 0x2, R14 ;  /* 0x0000000217147825 */ /* 0x001fcc00078e000e */
[----:B------:R-:W3:Y:S01]  /*0990*/  LDG.E.U16 R20, desc[UR12][R20.64] ;  /* 0x0000000c14147981 */ /* 0x000ee2000c1e1500 */
[----:B------:R-:W-:Y:S01]  /*09a0*/  IADD3 R29, R23, UR5, RZ ;  /* 0x00000005171d7c10 */ /* 0x000fe2000fffe0ff */
        /* <DEDUP_REMOVED lines=11> */
[----:B------:R-:W-:-:S04]  /*0a60*/  IADD3 R25, R25, -0x4, RZ ;  /* 0xfffffffc19197810 */ /* 0x000fc80007ffe0ff */
[----:B------:R-:W-:Y:S02]  /*0a70*/  ISETP.NE.AND P0, PT, R25, RZ, PT ;  /* 0x000000ff1900720c */ /* 0x000fe40003f05270 */
[----:B------:R-:W-:Y:S01]  /*0a80*/  IADD3 R24, R24, 0x4, RZ ;  /* 0x0000000418187810 */ /* 0x000fe20007ffe0ff */
[----:B--2---:R-:W-:Y:S02]  /*0a90*/  HADD2.F32 R21, -RZ, R22.H0_H0 ;  /* 0x20000016ff157230 */ /* 0x004fe40000004100 */
[----:B---3--:R-:W-:-:S05]  /*0aa0*/  HADD2.F32 R20, -RZ, R18.H0_H0 ;  /* 0x20000012ff147230 */ /* 0x008fca0000004100 */
[----:B------:R-:W-:-:S05]  /*0ab0*/  FFMA.FTZ R20, R20, -R11, R21 ;  /* 0x8000000b14147223 */ /* 0x000fca0000010015 */
[----:B------:R-:W-:Y:S01]  /*0ac0*/  F2FP.F16.F32.PACK_AB R19, RZ, R20 ;  /* 0x00000014ff13723e */ /* 0x000fe200000000ff */
[----:B------:R-:W-:-:S03]  /*0ad0*/  IMAD.WIDE.U32 R20, R29, 0x2, R16 ;  /* 0x000000021d147825 */ /* 0x000fc600078e0010 */
[----:B------:R-:W-:-:S05]  /*0ae0*/  PRMT R23, R19, 0x7610, R23 ;  /* 0x0000761013177816 */ /* 0x000fca0000000017 */
[----:B------:R3:W-:Y:S01]  /*0af0*/  STG.E.U16 desc[UR12][R20.64], R23 ;  /* 0x0000001714007986 */ /* 0x0007e2000c10150c */
[----:B------:R-:W-:Y:S05]  /*0b00*/  @P0 BRA `(.L_x_6150) ;  /* 0xfffffffc002c0947 */ /* 0x000fea000383ffff */
[----:B------:R-:W-:Y:S05]  /*0b10*/  BSYNC B3 ;  /* 0x0000000000037941 */ /* 0x000fea0003800000 */
.L_x_6149:
        /* <DEDUP_REMOVED lines=11> */
[----:B------:R-:W-:Y:S01]  /*0bd0*/  PLOP3.LUT P0, PT, PT, PT, UP0, 0x80, 0x0 ;  /* 0x000000000000781c */ /* 0x000fe20003f0f008 */
[----:B--2---:R-:W-:Y:S02]  /*0be0*/  HADD2.F32 R23, -RZ, R18.H0_H0 ;  /* 0x20000012ff177230 */ /* 0x004fe40000004100 */
[----:B---3--:R-:W-:-:S05]  /*0bf0*/  HADD2.F32 R22, -RZ, R20.H0_H0 ;  /* 0x20000014ff167230 */ /* 0x008fca0000004100 */
[----:B------:R-:W-:-:S05]  /*0c00*/  FFMA.FTZ R22, R22, -R11, R23 ;  /* 0x8000000b16167223 */ /* 0x000fca0000010017 */
[----:B------:R-:W-:Y:S01]  /*0c10*/  F2FP.F16.F32.PACK_AB R19, RZ, R22 ;  /* 0x00000016ff13723e */ /* 0x000fe200000000ff */
[----:B-1----:R-:W-:-:S05]  /*0c20*/  IMAD.WIDE.U32 R22, R9, 0x2, R16 ;  /* 0x0000000209167825 */ /* 0x002fca00078e0010 */
[----:B------:R1:W-:Y:S01]  /*0c30*/  STG.E.U16 desc[UR12][R22.64], R19 ;  /* 0x0000001316007986 */ /* 0x0003e2000c10150c */
[----:B------:R-:W-:Y:S05]  /*0c40*/  @!P0 BRA `(.L_x_6148) ;  /* 0x0000000400508947 */ /* 0x000fea0003800000 */
[----:B------:R-:W-:-:S05]  /*0c50*/  IADD3 R9, R9, UR5, RZ ;  /* 0x0000000509097c10 */ /* 0x000fca000fffe0ff */
[----:B------:R-:W-:-:S04]  /*0c60*/  IMAD.WIDE.U32 R20, R9, 0x2, R14 ;  /* 0x0000000209147825 */ /* 0x000fc800078e000e */
[----:B-1----:R-:W-:Y:S02]  /*0c70*/  IMAD.WIDE.U32 R18, R9, 0x2, R12 ;  /* 0x0000000209127825 */ /* 0x002fe400078e000c */
[----:B------:R-:W2:Y:S04]  /*0c80*/  LDG.E.U16 R20, desc[UR12][R20.64] ;  /* 0x0000000c14147981 */ /* 0x000ea8000c1e1500 */
[----:B------:R-:W3:Y:S01]  /*0c90*/  LDG.E.U16 R18, desc[UR12][R18.64] ;  /* 0x0000000c12127981 */ /* 0x000ee2000c1e1500 */
[----:B------:R-:W-:-:S06]  /*0ca0*/  UISETP.NE.AND UP0, UPT, UR10, 0x2, UPT ;  /* 0x000000020a00788c */ /* 0x000fcc000bf05270 */
[----:B------:R-:W-:Y:S01]  /*0cb0*/  PLOP3.LUT P0, PT, PT, PT, UP0, 0x80, 0x0 ;  /* 0x000000000000781c */ /* 0x000fe20003f0f008 */
[----:B--2---:R-:W-:Y:S02]  /*0cc0*/  HADD2.F32 R23, -RZ, R20.H0_H0 ;  /* 0x20000014ff177230 */ /* 0x004fe40000004100 */
[----:B---3--:R-:W-:-:S05]  /*0cd0*/  HADD2.F32 R22, -RZ, R18.H0_H0 ;  /* 0x20000012ff167230 */ /* 0x008fca0000004100 */
[----:B------:R-:W-:-:S05]  /*0ce0*/  FFMA.FTZ R22, R22, -R11, R23 ;  /* 0x8000000b16167223 */ /* 0x000fca0000010017 */
[----:B------:R-:W-:Y:S01]  /*0cf0*/  F2FP.F16.F32.PACK_AB R19, RZ, R22 ;  /* 0x00000016ff13723e */ /* 0x000fe200000000ff */
        /* <DEDUP_REMOVED lines=8> */
[----:B------:R-:W-:-:S04]  /*0d80*/  IMAD.WIDE.U32 R16, R9, 0x2, R16 ;  /* 0x0000000209107825 */ /* 0x000fc800078e0010 */
[----:B--2---:R-:W-:Y:S02]  /*0d90*/  HADD2.F32 R19, -RZ, R14.H0_H0 ;  /* 0x2000000eff137230 */ /* 0x004fe40000004100 */
[----:B---3--:R-:W-:-:S05]  /*0da0*/  HADD2.F32 R18, -RZ, R12.H0_H0 ;  /* 0x2000000cff127230 */ /* 0x008fca0000004100 */
[----:B------:R-:W-:-:S05]  /*0db0*/  FFMA.FTZ R18, R18, -R11, R19 ;  /* 0x8000000b12127223 */ /* 0x000fca0000010013 */
[----:B------:R-:W-:-:S05]  /*0dc0*/  F2FP.F16.F32.PACK_AB R18, RZ, R18 ;  /* 0x00000012ff12723e */ /* 0x000fca00000000ff */
[----:B------:R4:W-:Y:S01]  /*0dd0*/  STG.E.U16 desc[UR12][R16.64], R18 ;  /* 0x0000001210007986 */ /* 0x0009e2000c10150c */
[----:B------:R-:W-:Y:S05]  /*0de0*/  BRA `(.L_x_6148) ;  /* 0x0000000000e87947 */ /* 0x000fea0003800000 */
.L_x_6144:
        /* <DEDUP_REMOVED lines=9> */
[----:B------:R-:W-:Y:S01]  /*0e80*/  HFMA2.MMA R11, -RZ, RZ, 0, 0 ;  /* 0x00000000ff0b7435 */ /* 0x000fe200000001ff */
[----:B------:R-:W-:-:S10]  /*0e90*/  MOV R16, R0 ;  /* 0x0000000000107202 */ /* 0x000fd40000000f00 */
.L_x_6152:
[----:B------:R-:W-:Y:S02]  /*0ea0*/  ULDC UR5, c[0x0][0x230] ;  /* 0x00008c0000057ab9 */ /* 0x000fe40000000800 */
[----:B------:R-:W-:-:S04]  /*0eb0*/  IMAD R15, R16, UR5, R9 ;  /* 0x00000005100f7c24 */ /* 0x000fc8000f8e0209 */
[----:B0-----:R-:W-:-:S06]  /*0ec0*/  IMAD.WIDE.U32 R14, R15, 0x2, R12 ;  /* 0x000000020f0e7825 */ /* 0x001fcc00078e000c */
[----:B------:R-:W2:Y:S01]  /*0ed0*/  LDG.E.U16 R14, desc[UR12][R14.64] ;  /* 0x0000000c0e0e7981 */ /* 0x000ea2000c1e1500 */
[----:B------:R-:W-:-:S04]  /*0ee0*/  IADD3 R16, R16, UR15, RZ ;  /* 0x0000000f10107c10 */ /* 0x000fc8000fffe0ff */
[----:B------:R-:W-:Y:S01]  /*0ef0*/  ISETP.GE.U32.AND P1, PT, R16, R17, PT ;  /* 0x000000111000720c */ /* 0x000fe20003f26070 */
[----:B--2---:R-:W-:-:S05]  /*0f00*/  HADD2.F32 R18, -RZ, R14.H0_H0 ;  /* 0x2000000eff127230 */ /* 0x004fca0000004100 */
[----:B------:R-:W-:-:S07]  /*0f10*/  FADD.FTZ R11, R18, R11 ;  /* 0x0000000b120b7221 */ /* 0x000fce0000010000 */
[----:B------:R-:W-:Y:S05]  /*0f20*/  @!P1 BRA `(.L_x_6152) ;  /* 0xfffffffc00dc9947 */ /* 0x000fea000383ffff */
.L_x_6151:
[----:B------:R-:W-:Y:S05]  /*0f30*/  WARPSYNC.ALL ;  /* 0x0000000000007948 */ /* 0x000fea0003800000 */
[----:B------:R-:W-:Y:S06]  /*0f40*/  BAR.SYNC.DEFER_BLOCKING 0x0 ;  /* 0x0000000000007b1d */ /* 0x000fec0000010000 */
[----:B------:R0:W-:Y:S01]  /*0f50*/  STS [R20], R11 ;  /* 0x0000000b14007388 */ /* 0x0001e20000000800 */
[----:B------:R-:W-:Y:S05]  /*0f60*/  @!P2 BRA `(.L_x_6153) ;  /* 0x00000000002ca947 */ /* 0x000fea0003800000 */
[----:B0-----:R-:W-:-:S07]  /*0f70*/  MOV R11, R19 ;  /* 0x00000013000b7202 */ /* 0x001fce0000000f00 */
.L_x_6154:
        /* <DEDUP_REMOVED lines=10> */
.L_x_6153:
        /* <DEDUP_REMOVED lines=9> */
.L_x_6155:
[----:B0-----:R-:W-:-:S04]  /*10b0*/  IMAD R23, R24, UR8, R9 ;  /* 0x0000000818177c24 */ /* 0x001fc8000f8e0209 */
[----:B--2---:R-:W-:-:S04]  /*10c0*/  IMAD.WIDE.U32 R20, R23, 0x2, R12 ;  /* 0x0000000217147825 */ /* 0x004fc800078e000c */
[----:B---3--:R-:W-:Y:S02]  /*10d0*/  IMAD.WIDE.U32 R18, R23, 0x2, R14 ;  /* 0x0000000217127825 */ /* 0x008fe400078e000e */
[----:B------:R-:W2:Y:S04]  /*10e0*/  LDG.E.U16 R20, desc[UR12][R20.64] ;  /* 0x0000000c14147981 */ /* 0x000ea8000c1e1500 */
[----:B------:R-:W3:Y:S01]  /*10f0*/  LDG.E.U16 R18, desc[UR12][R18.64] ;  /* 0x0000000c12127981 */ /* 0x000ee2000c1e1500 */
[----:B------:R-:W-:-:S04]  /*1100*/  IADD3 R24, R24, UR15, RZ ;  /* 0x0000000f18187c10 */ /* 0x000fc8000fffe0ff */
[----:B------:R-:W-:Y:S01]  /*1110*/  ISETP.GE.U32.AND P0, PT, R24, UR16, PT ;  /* 0x0000001018007c0c */ /* 0x000fe2000bf06070 */
[----:B--2---:R-:W-:Y:S02]  /*1120*/  HADD2.F32 R26, -RZ, R20.H0_H0 ;  /* 0x20000014ff1a7230 */ /* 0x004fe40000004100 */
[----:B---3--:R-:W-:-:S05]  /*1130*/  HADD2.F32 R22, -RZ, R18.H0_H0 ;  /* 0x20000012ff167230 */ /* 0x008fca0000004100 */
[----:B-1----:R-:W-:-:S05]  /*1140*/  FFMA.FTZ R22, -R11, R22, R26 ;  /* 0x000000160b167223 */ /* 0x002fca000001011a */
[----:B------:R-:W-:Y:S01]  /*1150*/  F2FP.F16.F32.PACK_AB R19, RZ, R22 ;  /* 0x00000016ff13723e */ /* 0x000fe200000000ff */
[----:B----4-:R-:W-:-:S05]  /*1160*/  IMAD.WIDE.U32 R22, R23, 0x2, R16 ;  /* 0x0000000217167825 */ /* 0x010fca00078e0010 */
[----:B------:R0:W-:Y:S01]  /*1170*/  STG.E.U16 desc[UR12][R22.64], R19 ;  /* 0x0000001316007986 */ /* 0x0001e2000c10150c */
[----:B------:R-:W-:Y:S05]  /*1180*/  @!P0 BRA `(.L_x_6155) ;  /* 0xfffffffc00c88947 */ /* 0x000fea000383ffff */
.L_x_6148:
[----:B------:R-:W-:Y:S05]  /*1190*/  BSYNC B0 ;  /* 0x0000000000007941 */ /* 0x000fea0003800000 */
.L_x_6143:
[----:B------:R-:W-:Y:S01]  /*11a0*/  IADD3 R7, R7, UR4, RZ ;  /* 0x0000000407077c10 */ /* 0x000fe2000fffe0ff */
[----:B------:R-:W-:-:S03]  /*11b0*/  ULDC UR5, c[0x0][0x230] ;  /* 0x00008c0000057ab9 */ /* 0x000fc60000000800 */
[----:B------:R-:W-:-:S13]  /*11c0*/  ISETP.GE.U32.AND P0, PT, R7, UR5, PT ;  /* 0x0000000507007c0c */ /* 0x000fda000bf06070 */
[----:B------:R-:W-:Y:S05]  /*11d0*/  @!P0 BRA `(.L_x_6156) ;  /* 0xfffffff000288947 */ /* 0x000fea000383ffff */
.L_x_6142:
[----:B------:R-:W-:Y:S05]  /*11e0*/  BSYNC B1 ;  /* 0x0000000000017941 */ /* 0x000fea0003800000 */
.L_x_6141:
[----:B------:R-:W-:Y:S01]  /*11f0*/  IADD3 R3, R3, UR14, RZ ;  /* 0x0000000e03037c10 */ /* 0x000fe2000fffe0ff */
[----:B------:R-:W-:-:S03]  /*1200*/  ULDC UR5, c[0x0][0x228] ;  /* 0x00008a0000057ab9 */ /* 0x000fc60000000800 */
[----:B------:R-:W-:-:S13]  /*1210*/  ISETP.GE.U32.AND P0, PT, R3, UR5, PT ;  /* 0x0000000503007c0c */ /* 0x000fda000bf06070 */
[----:B------:R-:W-:Y:S05]  /*1220*/  @!P0 BRA `(.L_x_6157) ;  /* 0xffffffec00ec8947 */ /* 0x000fea000383ffff */
[----:B------:R-:W-:Y:S05]  /*1230*/  BSYNC B2 ;  /* 0x0000000000027941 */ /* 0x000fea0003800000 */
.L_x_6140:
[----:B------:R-:W-:Y:S05]  /*1240*/  EXIT ;  /* 0x000000000000794d */ /* 0x000fea0003800000 */
.L_x_6158:
        /* <DEDUP_REMOVED lines=11> */
.L_x_12031:


//--------------------- .text._ZN2at6native43_GLOBAL__N__9ae7fba5_10_SoftMax_cu_9f978f6327cunn_SpatialSoftMaxBackwardIfffNS1_23SoftMaxBackwardEpilogueEEEvPT_PKT1_S8_jjj --------------------------
	.section	.text._ZN2at6native43_GLOBAL__N__9ae7fba5_10_SoftMax_cu_9f978f6327cunn_SpatialSoftMaxBackwardIfffNS1_23SoftMaxBackwardEpilogueEEEvPT_PKT1_S8_jjj,"ax",@progbits
	.align	128
.text._ZN2at6native43_GLOBAL__N__9ae7fba5_10_SoftMax_cu_9f978f6327cunn_SpatialSoftMaxBackwardIfffNS1_23SoftMaxBackwardEpilogueEEEvPT_PKT1_S8_jjj:
        .type           _ZN2at6native43_GLOBAL__N__9ae7fba5_10_SoftMax_cu_9f978f6327cunn_SpatialSoftMaxBackwardIfffNS1_23SoftMaxBackwardEpilogueEEEvPT_PKT1_S8_jjj,@function
        .size           _ZN2at6native43_GLOBAL__N__9ae7fba5_10_SoftMax_cu_9f978f6327cunn_SpatialSoftMaxBackwardIfffNS1_23SoftMaxBackwardEpilogueEEEvPT_PKT1_S8_jjj,(.L_x_12032 - _ZN2at6native43_GLOBAL__N__9ae7fba5_10_SoftMax_cu_9f978f6327cunn_SpatialSoftMaxBackwardIfffNS1_23SoftMaxBackwardEpilogueEEEvPT_PKT1_S8_jjj)
        .other          _ZN2at6native43_GLOBAL__N__9ae7fba5_10_SoftMax_cu_9f978f6327cunn_SpatialSoftMaxBackwardIfffNS1_23SoftMaxBackwardEpilogueEEEvPT_PKT1_S8_jjj,@"STO_CUDA_ENTRY STV_DEFAULT"
_ZN2at6native43_GLOBAL__N__9ae7fba5_10_SoftMax_cu_9f978f6327cunn_SpatialSoftMaxBackwardIfffNS1_23SoftMaxBackwardEpilogueEEEvPT_PKT1_S8_jjj:
        /* <DEDUP_REMOVED lines=29> */
.L_x_6176:
        /* <DEDUP_REMOVED lines=10> */
.L_x_6175:
        /* <DEDUP_REMOVED lines=24> */
.L_x_6166:
        /* <DEDUP_REMOVED lines=8> */
[----:B------:R-:W-:-:S02]  /*0470*/  IADD3 R22, R22, 0x4, RZ ;  /* 0x0000000416167810 */ /* 0x000fc40007ffe0ff */
[----:B------:R-:W-:Y:S02]  /*0480*/  LEA R27, R24, R27, 0x2 ;  /* 0x0000001b181b7211 */ /* 0x000fe400078e10ff */
[----:B------:R-:W-:Y:S02]  /*0490*/  IADD3 R26, R22, UR6, RZ ;  /* 0x00000006161a7c10 */ /* 0x000fe4000fffe0ff */
[----:B------:R-:W-:Y:S02]  /*04a0*/  LEA R11, R24, R11, 0x2 ;  /* 0x0000000b180b7211 */ /* 0x000fe400078e10ff */
[----:B------:R-:W-:Y:S02]  /*04b0*/  ISETP.NE.AND P2, PT, R26, RZ, PT ;  /* 0x000000ff1a00720c */ /* 0x000fe40003f45270 */
[C---:B------:R-:W-:Y:S02]  /*04c0*/  LEA R23, R24.reuse, R23, 0x2 ;  /* 0x0000001718177211 */ /* 0x040fe400078e10ff */
[----:B------:R-:W-:Y:S01]  /*04d0*/  LEA R25, R24, R25, 0x2 ;  /* 0x0000001918197211 */ /* 0x000fe200078e10ff */
[----:B--2---:R-:W-:-:S04]  /*04e0*/  FADD.FTZ R9, R18, R9 ;  /* 0x0000000912097221 */ /* 0x004fc80000010000 */
[----:B---3--:R-:W-:-:S04]  /*04f0*/  FADD.FTZ R9, R9, R14 ;  /* 0x0000000e09097221 */ /* 0x008fc80000010000 */
[----:B----4-:R-:W-:-:S04]  /*0500*/  FADD.FTZ R9, R9, R16 ;  /* 0x0000001009097221 */ /* 0x010fc80000010000 */
[----:B-----5:R-:W-:Y:S01]  /*0510*/  FADD.FTZ R9, R9, R20 ;  /* 0x0000001409097221 */ /* 0x020fe20000010000 */
[----:B------:R-:W-:Y:S06]  /*0520*/  @P2 BRA `(.L_x_6166) ;  /* 0xfffffffc00b02947 */ /* 0x000fec000383ffff */
[----:B------:R-:W-:Y:S05]  /*0530*/  BSYNC B3 ;  /* 0x0000000000037941 */ /* 0x000fea0003800000 */
.L_x_6165:
        /* <DEDUP_REMOVED lines=20> */
.L_x_6164:
        /* <DEDUP_REMOVED lines=12> */
.L_x_6169:
[----:B------:R-:W-:Y:S02]  /*0740*/  ULDC UR5, c[0x0][0x230] ;  /* 0x00008c0000057ab9 */ /* 0x000fe40000000800 */
[----:B------:R-:W-:-:S04]  /*0750*/  IMAD R25, R28, UR5, R7 ;  /* 0x000000051c197c24 */ /* 0x000fc8000f8e0207 */
[----:B-1-3--:R-:W-:-:S04]  /*0760*/  IMAD.WIDE.U32 R18, R25, 0x4, R14 ;  /* 0x0000000419127825 */ /* 0x00afc800078e000e */
[C---:B0-----:R-:W-:Y:S02]  /*0770*/  IMAD.WIDE.U32 R20, R25.reuse, 0x4, R12 ;  /* 0x0000000419147825 */ /* 0x041fe400078e000c */
[----:B------:R-:W3:Y:S04]  /*0780*/  LDG.E R18, desc[UR12][R18.64] ;  /* 0x0000000c12127981 */ /* 0x000ee8000c1e1900 */
[----:B------:R-:W3:Y:S01]  /*0790*/  LDG.E R21, desc[UR12][R20.64] ;  /* 0x0000000c14157981 */ /* 0x000ee2000c1e1900 */
[C---:B------:R-:W-:Y:S01]  /*07a0*/  IADD3 R29, R25.reuse, UR5, RZ ;  /* 0x00000005191d7c10 */ /* 0x040fe2000fffe0ff */
[----:B--2---:R-:W-:-:S04]  /*07b0*/  IMAD.WIDE.U32 R24, R25, 0x4, R16 ;  /* 0x0000000419187825 */ /* 0x004fc800078e0010 */
[----:B------:R-:W-:-:S04]  /*07c0*/  IMAD.WIDE.U32 R22, R29, 0x4, R14 ;  /* 0x000000041d167825 */ /* 0x000fc800078e000e */
[----:B---3--:R-:W-:-:S05]  /*07d0*/  FFMA.FTZ R27, R18, -R9, R21 ;  /* 0x80000009121b7223 */ /* 0x008fca0000010015 */
[----:B------:R0:W-:Y:S04]  /*07e0*/  STG.E desc[UR12][R24.64], R27 ;  /* 0x0000001b18007986 */ /* 0x0001e8000c10190c */
[----:B------:R1:W2:Y:S01]  /*07f0*/  LDG.E R22, desc[UR12][R22.64] ;  /* 0x0000000c16167981 */ /* 0x0002a2000c1e1900 */
[----:B0-----:R-:W-:-:S06]  /*0800*/  IMAD.WIDE.U32 R26, R29, 0x4, R12 ;  /* 0x000000041d1a7825 */ /* 0x001fcc00078e000c */
[----:B------:R-:W2:Y:S01]  /*0810*/  LDG.E R26, desc[UR12][R26.64] ;  /* 0x0000000c1a1a7981 */ /* 0x000ea2000c1e1900 */
[C---:B-1----:R-:W-:Y:S01]  /*0820*/  IADD3 R23, R29.reuse, UR5, RZ ;  /* 0x000000051d177c10 */ /* 0x042fe2000fffe0ff */
[----:B------:R-:W-:-:S04]  /*0830*/  IMAD.WIDE.U32 R20, R29, 0x4, R16 ;  /* 0x000000041d147825 */ /* 0x000fc800078e0010 */
[----:B------:R-:W-:-:S04]  /*0840*/  IMAD.WIDE.U32 R18, R23, 0x4, R14 ;  /* 0x0000000417127825 */ /* 0x000fc800078e000e */
[----:B--2---:R-:W-:-:S05]  /*0850*/  FFMA.FTZ R29, R22, -R9, R26 ;  /* 0x80000009161d7223 */ /* 0x004fca000001001a */
[----:B------:R0:W-:Y:S04]  /*0860*/  STG.E desc[UR12][R20.64], R29 ;  /* 0x0000001d14007986 */ /* 0x0001e8000c10190c */
[----:B------:R-:W2:Y:S01]  /*0870*/  LDG.E R18, desc[UR12][R18.64] ;  /* 0x0000000c12127981 */ /* 0x000ea2000c1e1900 */
[----:B0-----:R-:W-:-:S05]  /*0880*/  IMAD.WIDE.U32 R20, R23, 0x4, R12 ;  /* 0x0000000417147825 */ /* 0x001fca00078e000c */
[----:B------:R-:W2:Y:S01]  /*0890*/  LDG.E R19, desc[UR12][R20.64] ;  /* 0x0000000c14137981 */ /* 0x000ea2000c1e1900 */
[C---:B------:R-:W-:Y:S01]  /*08a0*/  IMAD.WIDE.U32 R24, R23.reuse, 0x4, R16 ;  /* 0x0000000417187825 */ /* 0x040fe200078e0010 */
[----:B------:R-:W-:-:S05]  /*08b0*/  IADD3 R29, R23, UR5, RZ ;  /* 0x00000005171d7c10 */ /* 0x000fca000fffe0ff */
[----:B------:R-:W-:-:S04]  /*08c0*/  IMAD.WIDE.U32 R22, R29, 0x4, R14 ;  /* 0x000000041d167825 */ /* 0x000fc800078e000e */
[----:B--2---:R-:W-:-:S05]  /*08d0*/  FFMA.FTZ R27, R18, -R9, R19 ;  /* 0x80000009121b7223 */ /* 0x004fca0000010013 */
[----:B------:R0:W-:Y:S04]  /*08e0*/  STG.E desc[UR12][R24.64], R27 ;  /* 0x0000001b18007986 */ /* 0x0001e8000c10190c */
[----:B------:R-:W2:Y:S01]  /*08f0*/  LDG.E R22, desc[UR12][R22.64] ;  /* 0x0000000c16167981 */ /* 0x000ea2000c1e1900 */
[----:B0-----:R-:W-:-:S06]  /*0900*/  IMAD.WIDE.U32 R26, R29, 0x4, R12 ;  /* 0x000000041d1a7825 */ /* 0x001fcc00078e000c */
[----:B------:R-:W2:Y:S01]  /*0910*/  LDG.E R26, desc[UR12][R26.64] ;  /* 0x0000000c1a1a7981 */ /* 0x000ea2000c1e1900 */
[----:B------:R-:W-:Y:S01]  /*0920*/  IMAD.WIDE.U32 R18, R29, 0x4, R16 ;  /* 0x000000041d127825 */ /* 0x000fe200078e0010 */
[----:B------:R-:W-:-:S04]  /*0930*/  IADD3 R11, R11, -0x4, RZ ;  /* 0xfffffffc0b0b7810 */ /* 0x000fc80007ffe0ff */
[----:B------:R-:W-:Y:S02]  /*0940*/  ISETP.NE.AND P0, PT, R11, RZ, PT ;  /* 0x000000ff0b00720c */ /* 0x000fe40003f05270 */
[----:B------:R-:W-:Y:S01]  /*0950*/  IADD3 R28, R28, 0x4, RZ ;  /* 0x000000041c1c7810 */ /* 0x000fe20007ffe0ff */
[----:B--2---:R-:W-:-:S05]  /*0960*/  FFMA.FTZ R29, R22, -R9, R26 ;  /* 0x80000009161d7223 */ /* 0x004fca000001001a */
[----:B------:R3:W-:Y:S05]  /*0970*/  STG.E desc[UR12][R18.64], R29 ;  /* 0x0000001d12007986 */ /* 0x0007ea000c10190c */
[----:B------:R-:W-:Y:S05]  /*0980*/  @P0 BRA `(.L_x_6169) ;  /* 0xfffffffc006c0947 */ /* 0x000fea000383ffff */
[----:B------:R-:W-:Y:S05]  /*0990*/  BSYNC B3 ;  /* 0x0000000000037941 */ /* 0x000fea0003800000 */
.L_x_6168:
[----:B------:R-:W-:Y:S05]  /*09a0*/  @!P1 BRA `(.L_x_6167) ;  /* 0x0000000400689947 */ /* 0x000fea0003800000 */
[----:B------:R-:W0:Y:S01]  /*09b0*/  LDC.64 R12, c[0x0][0x218] ;  /* 0x00008600ff0c7b82 */ /* 0x000e220000000a00 */
[----:B------:R-:W-:Y:S02]  /*09c0*/  ULDC UR5, c[0x0][0x230] ;  /* 0x00008c0000057ab9 */ /* 0x000fe40000000800 */
[----:B------:R-:W-:-:S05]  /*09d0*/  IMAD R11, R28, UR5, R7 ;  /* 0x000000051c0b7c24 */ /* 0x000fca000f8e0207 */
[----:B------:R-:W1:Y:S08]  /*09e0*/  LDC.64 R14, c[0x0][0x220] ;  /* 0x00008800ff0e7b82 */ /* 0x000e700000000a00 */
[----:B------:R-:W3:Y:S01]  /*09f0*/  LDC.64 R16, c[0x0][0x210] ;  /* 0x00008400ff107b82 */ /* 0x000ee20000000a00 */
[----:B0-----:R-:W-:-:S06]  /*0a00*/  IMAD.WIDE.U32 R22, R11, 0x4, R12 ;  /* 0x000000040b167825 */ /* 0x001fcc00078e000c */
[----:B------:R-:W2:Y:S01]  /*0a10*/  LDG.E R22, desc[UR12][R22.64] ;  /* 0x0000000c16167981 */ /* 0x000ea2000c1e1900 */
[----:B-1----:R-:W-:-:S06]  /*0a20*/  IMAD.WIDE.U32 R20, R11, 0x4, R14 ;  /* 0x000000040b147825 */ /* 0x002fcc00078e000e */
[----:B------:R-:W2:Y:S01]  /*0a30*/  LDG.E R21, desc[UR12][R20.64] ;  /* 0x0000000c14157981 */ /* 0x000ea2000c1e1900 */
[----:B---3--:R-:W-:Y:S01]  /*0a40*/  IMAD.WIDE.U32 R18, R11, 0x4, R16 ;  /* 0x000000040b127825 */ /* 0x008fe200078e0010 */
[----:B------:R-:W-:-:S06]  /*0a50*/  UISETP.NE.AND UP0, UPT, UR10, 0x1, UPT ;  /* 0x000000010a00788c */ /* 0x000fcc000bf05270 */
[----:B------:R-:W-:Y:S01]  /*0a60*/  PLOP3.LUT P0, PT, PT, PT, UP0, 0x80, 0x0 ;  /* 0x000000000000781c */ /* 0x000fe20003f0f008 */
[----:B--2---:R-:W-:-:S05]  /*0a70*/  FFMA.FTZ R7, R22, -R9, R21 ;  /* 0x8000000916077223 */ /* 0x004fca0000010015 */
[----:B------:R1:W-:Y:S07]  /*0a80*/  STG.E desc[UR12][R18.64], R7 ;  /* 0x0000000712007986 */ /* 0x0003ee000c10190c */
[----:B------:R-:W-:Y:S05]  /*0a90*/  @!P0 BRA `(.L_x_6167) ;  /* 0x00000004002c8947 */ /* 0x000fea0003800000 */
[----:B------:R-:W-:-:S05]  /*0aa0*/  IADD3 R11, R11, UR5, RZ ;  /* 0x000000050b0b7c10 */ /* 0x000fca000fffe0ff */
[----:B------:R-:W-:-:S04]  /*0ab0*/  IMAD.WIDE.U32 R22, R11, 0x4, R12 ;  /* 0x000000040b167825 */ /* 0x000fc800078e000c */
[C---:B-1----:R-:W-:Y:S02]  /*0ac0*/  IMAD.WIDE.U32 R18, R11.reuse, 0x4, R14 ;  /* 0x000000040b127825 */ /* 0x042fe400078e000e */
[----:B------:R-:W2:Y:S04]  /*0ad0*/  LDG.E R22, desc[UR12][R22.64] ;  /* 0x0000000c16167981 */ /* 0x000ea8000c1e1900 */
[----:B------:R-:W2:Y:S01]  /*0ae0*/  LDG.E R19, desc[UR12][R18.64] ;  /* 0x0000000c12137981 */ /* 0x000ea2000c1e1900 */
[----:B------:R-:W-:Y:S01]  /*0af0*/  IMAD.WIDE.U32 R20, R11, 0x4, R16 ;  /* 0x000000040b147825 */ /* 0x000fe200078e0010 */
[----:B------:R-:W-:-:S06]  /*0b00*/  UISETP.NE.AND UP0, UPT, UR10, 0x2, UPT ;  /* 0x000000020a00788c */ /* 0x000fcc000bf05270 */
[----:B------:R-:W-:Y:S01]  /*0b10*/  PLOP3.LUT P0, PT, PT, PT, UP0, 0x80, 0x0 ;  /* 0x000000000000781c */ /* 0x000fe20003f0f008 */
[----:B--2---:R-:W-:-:S05]  /*0b20*/  FFMA.FTZ R7, R22, -R9, R19 ;  /* 0x8000000916077223 */ /* 0x004fca0000010013 */
[----:B------:R2:W-:Y:S07]  /*0b30*/  STG.E desc[UR12][R20.64], R7 ;  /* 0x0000000714007986 */ /* 0x0005ee000c10190c */
        /* <DEDUP_REMOVED lines=8> */
[----:B------:R4:W-:Y:S01]  /*0bc0*/  STG.E desc[UR12][R16.64], R9 ;  /* 0x0000000910007986 */ /* 0x0009e2000c10190c */
[----:B------:R-:W-:Y:S05]  /*0bd0*/  BRA `(.L_x_6167) ;  /* 0x0000000000dc7947 */ /* 0x000fea0003800000 */
.L_x_6163:
        /* <DEDUP_REMOVED lines=12> */
.L_x_6171:
[----:B------:R-:W-:Y:S02]  /*0ca0*/  ULDC UR5, c[0x0][0x230] ;  /* 0x00008c0000057ab9 */ /* 0x000fe40000000800 */
[----:B------:R-:W-:-:S04]  /*0cb0*/  IMAD R15, R16, UR5, R7 ;  /* 0x00000005100f7c24 */ /* 0x000fc8000f8e0207 */
[----:B0-----:R-:W-:-:S06]  /*0cc0*/  IMAD.WIDE.U32 R14, R15, 0x4, R12 ;  /* 0x000000040f0e7825 */ /* 0x001fcc00078e000c */
[----:B------:R-:W2:Y:S01]  /*0cd0*/  LDG.E R14, desc[UR12][R14.64] ;  /* 0x0000000c0e0e7981 */ /* 0x000ea2000c1e1900 */
[----:B------:R-:W-:-:S04]  /*0ce0*/  IADD3 R16, R16, UR15, RZ ;  /* 0x0000000f10107c10 */ /* 0x000fc8000fffe0ff */
[----:B------:R-:W-:Y:S01]  /*0cf0*/  ISETP.GE.U32.AND P1, PT, R16, R11, PT ;  /* 0x0000000b1000720c */ /* 0x000fe20003f26070 */
[----:B--2---:R-:W-:-:S12]  /*0d00*/  FADD.FTZ R9, R14, R9 ;  /* 0x000000090e097221 */ /* 0x004fd80000010000 */
[----:B------:R-:W-:Y:S05]  /*0d10*/  @!P1 BRA `(.L_x_6171) ;  /* 0xfffffffc00e09947 */ /* 0x000fea000383ffff */
.L_x_6170:
[----:B------:R-:W-:Y:S05]  /*0d20*/  WARPSYNC.ALL ;  /* 0x0000000000007948 */ /* 0x000fea0003800000 */
[----:B------:R-:W-:Y:S06]  /*0d30*/  BAR.SYNC.DEFER_BLOCKING 0x0 ;  /* 0x0000000000007b1d */ /* 0x000fec0000010000 */
[----:B------:R0:W-:Y:S01]  /*0d40*/  STS [R20], R9 ;  /* 0x0000000914007388 */ /* 0x0001e20000000800 */
[----:B------:R-:W-:Y:S05]  /*0d50*/  @!P2 BRA `(.L_x_6172) ;  /* 0x00000000002ca947 */ /* 0x000fea0003800000 */
[----:B0-----:R-:W-:-:S07]  /*0d60*/  MOV R9, R17 ;  /* 0x0000001100097202 */ /* 0x001fce0000000f00 */
.L_x_6173:
        /* <DEDUP_REMOVED lines=10> */
.L_x_6172:
        /* <DEDUP_REMOVED lines=9> */
.L_x_6174:
        /* <DEDUP_REMOVED lines=9> */
[----:B------:R0:W-:Y:S07]  /*0f30*/  STG.E desc[UR12][R22.64], R11 ;  /* 0x0000000b16007986 */ /* 0x0001ee000c10190c */
[----:B------:R-:W-:Y:S05]  /*0f40*/  @!P0 BRA `(.L_x_6174) ;  /* 0xfffffffc00d48947 */ /* 0x000fea000383ffff */
.L_x_6167:
[----:B------:R-:W-:Y:S05]  /*0f50*/  BSYNC B0 ;  /* 0x0000000000007941 */ /* 0x000fea0003800000 */
.L_x_6162:
[----:B------:R-:W-:Y:S01]  /*0f60*/  IADD3 R5, R5, UR4, RZ ;  /* 0x0000000405057c10 */ /* 0x000fe2000fffe0ff */
[----:B------:R-:W-:-:S03]  /*0f70*/  ULDC UR5, c[0x0][0x230] ;  /* 0x00008c0000057ab9 */ /* 0x000fc60000000800 */
[----:B------:R-:W-:-:S13]  /*0f80*/  ISETP.GE.U32.AND P0, PT, R5, UR5, PT ;  /* 0x0000000505007c0c */ /* 0x000fda000bf06070 */
[----:B------:R-:W-:Y:S05]  /*0f90*/  @!P0 BRA `(.L_x_6175) ;  /* 0xfffffff000b48947 */ /* 0x000fea000383ffff */
.L_x_6161:
[----:B------:R-:W-:Y:S05]  /*0fa0*/  BSYNC B1 ;  /* 0x0000000000017941 */ /* 0x000fea0003800000 */
.L_x_6160:
[----:B------:R-:W-:Y:S01]  /*0fb0*/  IADD3 R2, R2, UR14, RZ ;  /* 0x0000000e02027c10 */ /* 0x000fe2000fffe0ff */
[----:B------:R-:W-:-:S03]  /*0fc0*/  ULDC UR5, c[0x0][0x228] ;  /* 0x00008a0000057ab9 */ /* 0x000fc60000000800 */
[----:B------:R-:W-:-:S13]  /*0fd0*/  ISETP.GE.U32.AND P0, PT, R2, UR5, PT ;  /* 0x0000000502007c0c */ /* 0x000fda000bf06070 */
[----:B------:R-:W-:Y:S05]  /*0fe0*/  @!P0 BRA `(.L_x_6176) ;  /* 0xfffffff000788947 */ /* 0x000fea000383ffff */
[----:B------:R-:W-:Y:S05]  /*0ff0*/  BSYNC B2 ;  /* 0x0000000000027941 */ /* 0x000fea0003800000 */
.L_x_6159:
[----:B------:R-:W-:Y:S05]  /*1000*/  EXIT ;  /* 0x000000000000794d */ /* 0x000fea0003800000 */
.L_x_6177:
        /* <DEDUP_REMOVED lines=15> */
.L_x_12032:


//--------------------- .text._ZN2at6native43_GLOBAL__N__9ae7fba5_10_SoftMax_cu_9f978f6327cunn_SpatialSoftMaxBackwardIdddNS1_23SoftMaxBackwardEpilogueEEEvPT_PKT1_S8_jjj --------------------------
	.section	.text._ZN2at6native43_GLOBAL__N__9ae7fba5_10_SoftMax_cu_9f978f6327cunn_SpatialSoftMaxBackwardIdddNS1_23SoftMaxBackwardEpilogueEEEvPT_PKT1_S8_jjj,"ax",@progbits
	.align	128
.text._ZN2at6native43_GLOBAL__N__9ae7fba5_10_SoftMax_cu_9f978f6327cunn_SpatialSoftMaxBackwardIdddNS1_23SoftMaxBackwardEpilogueEEEvPT_PKT1_S8_jjj:
        .type           _ZN2at6native43_GLOBAL__N__9ae7fba5_10_SoftMax_cu_9f978f6327cunn_SpatialSoftMaxBackwardIdddNS1_23SoftMaxBackwardEpilogueEEEvPT_PKT1_S8_jjj,@function
        .size           _ZN2at6native43_GLOBAL__N__9ae7fba5_10_SoftMax_cu_9f978f6327cunn_SpatialSoftMaxBackwardIdddNS1_23SoftMaxBackwardEpilogueEEEvPT_PKT1_S8_jjj,(.L_x_12033 - _ZN2at6native43_GLOBAL__N__9ae7fba5_10_SoftMax_cu_9f978f6327cunn_SpatialSoftMaxBackwardIdddNS1_23SoftMaxBackwardEpilogueEEEvPT_PKT1_S8_jjj)
        .other          _ZN2at6native43_GLOBAL__N__9ae7fba5_10_SoftMax_cu_9f978f6327cunn_SpatialSoftMaxBackwardIdddNS1_23SoftMaxBackwardEpilogueEEEvPT_PKT1_S8_jjj,@"STO_CUDA_ENTRY STV_DEFAULT"
_ZN2at6native43_GLOBAL__N__9ae7fba5_10_SoftMax_cu_9f978f6327cunn_SpatialSoftMaxBackwardIdddNS1_23SoftMaxBackwardEpilogueEEEvPT_PKT1_S8_jjj:
[----:B------:R-:W-:Y:S08]  /*0000*/  LDC R1, c[0x0][0x28] ;  /* 0x00000a00ff017b82 */ /* 0x000ff00000000800 */
[----:B------:R-:W0:Y:S08]  /*0010*/  S2UR UR8, SR_CTAID.X ;  /* 0x00000000000879c3 */ /* 0x000e300000002500 */
[----:B------:R-:W0:Y:S02]  /*0020*/  LDC R0, c[0x0][0x228] ;  /* 0x00008a00ff007b82 */ /* 0x000e240000000800 */
[----:B0-----:R-:W-:-:S13]  /*0030*/  ISETP.LE.U32.AND P0, PT, R0, UR8, PT ;  /* 0x0000000800007c0c */ /* 0x001fda000bf03070 */
[----:B------:R-:W-:Y:S05]  /*0040*/  @P0 EXIT ;  /* 0x000000000000094d */ /* 0x000fea0003800000 */
[----:B------:R-:W0:Y:S01]  /*0050*/  S2R R0, SR_TID.Y ;  /* 0x0000000000007919 */ /* 0x000e220000002200 */
[----:B------:R-:W-:Y:S01]  /*0060*/  ULDC UR4, c[0x0][0x4] ;  /* 0x0000010000047ab9 */ /* 0x000fe20000000800 */
[----:B------:R-:W0:Y:S01]  /*0070*/  S2UR UR12, SR_CTAID.Y ;  /* 0x00000000000c79c3 */ /* 0x000e220000002600 */
[----:B------:R-:W-:Y:S01]  /*0080*/  ULDC UR5, c[0x0][0x22c] ;  /* 0x00008b0000057ab9 */ /* 0x000fe20000000800 */
[----:B------:R-:W-:Y:S01]  /*0090*/  BSSY B2, `(.L_x_6178) ;  /* 0x00000f5000027945 */ /* 0x000fe20003800000 */
[----:B------:R-:W-:Y:S01]  /*00a0*/  ULOP3.LUT UR10, UR5, 0x3, URZ, 0xc0, !UPT ;  /* 0x00000003050a7892 */ /* 0x000fe2000f8ec03f */
[----:B------:R-:W-:Y:S01]  /*00b0*/  MOV R2, UR8 ;  /* 0x0000000800027c02 */ /* 0x000fe20008000f00 */
[----:B------:R-:W-:Y:S01]  /*00c0*/  ULDC UR6, c[0x0][0x230] ;  /* 0x00008c0000067ab9 */ /* 0x000fe20000000800 */
[----:B------:R-:W-:Y:S02]  /*00d0*/  UIADD3 UR9, UR5, -0x1, URZ ;  /* 0xffffffff05097890 */ /* 0x000fe4000fffe03f */
[----:B------:R-:W0:Y:S01]  /*00e0*/  LDC R3, c[0x0][0x4] ;  /* 0x00000100ff037b82 */ /* 0x000e220000000800 */
[----:B------:R-:W-:Y:S01]  /*00f0*/  ULDC UR14, c[0x0][0xc] ;  /* 0x00000300000e7ab9 */ /* 0x000fe20000000800 */
[----:B------:R-:W-:Y:S01]  /*0100*/  ULDC UR7, c[0x0][0x10] ;  /* 0x0000040000077ab9 */ /* 0x000fe20000000800 */
[----:B------:R-:W-:-:S02]  /*0110*/  UIMAD UR6, UR5, UR6, URZ ;  /* 0x00000006050672a4 */ /* 0x000fc4000f8e023f */
[----:B------:R-:W-:Y:S02]  /*0120*/  UIADD3 UR11, -UR10, UR5, URZ ;  /* 0x000000050a0b7290 */ /* 0x000fe4000fffe13f */
[----:B------:R-:W-:Y:S02]  /*0130*/  UIADD3 UR5, UR10, -UR5, URZ ;  /* 0x800000050a057290 */ /* 0x000fe4000fffe03f */
[----:B------:R-:W-:Y:S01]  /*0140*/  UIMAD UR4, UR4, UR7, URZ ;  /* 0x00000007040472a4 */ /* 0x000fe2000f8e023f */
[----:B------:R-:W-:Y:S01]  /*0150*/  ULDC UR15, c[0x0][0x0] ;  /* 0x00000000000f7ab9 */ /* 0x000fe20000000800 */
[----:B0-----:R-:W-:Y:S01]  /*0160*/  IMAD R0, R3, UR12, R0 ;  /* 0x0000000c03007c24 */ /* 0x001fe2000f8e0200 */
[----:B------:R-:W-:-:S09]  /*0170*/  ULDC.64 UR12, c[0x0][0x208] ;  /* 0x00008200000c7ab9 */ /* 0x000fd20000000a00 */
.L_x_6195:
        /* <DEDUP_REMOVED lines=10> */
.L_x_6194:
[----:B------:R-:W-:Y:S01]  /*0220*/  UISETP.GT.U32.AND UP0, UPT, UR15, 0x1, UPT ;  /* 0x000000010f00788c */ /* 0x000fe2000bf04070 */
[----:B------:R-:W-:Y:S01]  /*0230*/  BSSY B0, `(.L_x_6181) ;  /* 0x00000d1000007945 */ /* 0x000fe20003800000 */
[----:B------:R-:W-:-:S04]  /*0240*/  IADD3 R6, R3, R4, RZ ;  /* 0x0000000403067210 */ /* 0x000fc80007ffe0ff */
[----:B------:R-:W-:-:S13]  /*0250*/  PLOP3.LUT P0, PT, PT, PT, UP0, 0x80, 0x0 ;  /* 0x000000000000781c */ /* 0x000fda0003f0f008 */
[----:B01234-:R-:W-:Y:S05]  /*0260*/  @P0 BRA `(.L_x_6182) ;  /* 0x0000000800480947 */ /* 0x01ffea0003800000 */
[----:B------:R-:W-:Y:S01]  /*0270*/  ULDC UR7, c[0x0][0x22c] ;  /* 0x00008b0000077ab9 */ /* 0x000fe20000000800 */
[----:B------:R-:W-:Y:S02]  /*0280*/  CS2R R18, SRZ ;  /* 0x0000000000127805 */ /* 0x000fe4000001ff00 */
[----:B------:R-:W-:-:S13]  /*0290*/  ISETP.NE.AND P1, PT, RZ, UR7, PT ;  /* 0x00000007ff007c0c */ /* 0x000fda000bf25270 */
[----:B------:R-:W-:Y:S05]  /*02a0*/  @!P1 BRA `(.L_x_6183) ;  /* 0x0000000000e09947 */ /* 0x000fea0003800000 */
[----:B------:R-:W-:Y:S01]  /*02b0*/  UISETP.GE.U32.AND UP0, UPT, UR9, 0x3, UPT ;  /* 0x000000030900788c */ /* 0x000fe2000bf06070 */
[----:B------:R-:W-:Y:S01]  /*02c0*/  ISETP.NE.AND P0, PT, RZ, UR10, PT ;  /* 0x0000000aff007c0c */ /* 0x000fe2000bf05270 */
[----:B------:R-:W-:Y:S01]  /*02d0*/  IMAD.MOV.U32 R22, RZ, RZ, RZ ;  /* 0x000000ffff167224 */ /* 0x000fe200078e00ff */
[----:B------:R-:W-:-:S03]  /*02e0*/  CS2R R18, SRZ ;  /* 0x0000000000127805 */ /* 0x000fc6000001ff00 */
[----:B------:R-:W-:-:S13]  /*02f0*/  PLOP3.LUT P2, PT, PT, PT, UP0, 0x80, 0x0 ;  /* 0x000000000000781c */ /* 0x000fda0003f4f008 */
[----:B------:R-:W-:Y:S05]  /*0300*/  @!P2 BRA `(.L_x_6184) ;  /* 0x000000000078a947 */ /* 0x000fea0003800000 */
[----:B------:R-:W0:Y:S01]  /*0310*/  LDC R8, c[0x0][0x230] ;  /* 0x00008c00ff087b82 */ /* 0x000e220000000800 */
[----:B------:R-:W-:Y:S01]  /*0320*/  HFMA2.MMA R22, -RZ, RZ, 0, 0 ;  /* 0x00000000ff167435 */ /* 0x000fe200000001ff */
[----:B------:R-:W-:Y:S01]  /*0330*/  BSSY B3, `(.L_x_6184) ;  /* 0x000001b000037945 */ /* 0x000fe20003800000 */
[----:B------:R-:W-:Y:S02]  /*0340*/  MOV R23, R6 ;  /* 0x0000000600177202 */ /* 0x000fe40000000f00 */
[----:B------:R-:W-:-:S03]  /*0350*/  CS2R R18, SRZ ;  /* 0x0000000000127805 */ /* 0x000fc6000001ff00 */
[----:B------:R-:W1:Y:S01]  /*0360*/  LDC.64 R12, c[0x0][0x220] ;  /* 0x00008800ff0c7b82 */ /* 0x000e620000000a00 */
[-CC-:B0-----:R-:W-:Y:S02]  /*0370*/  IMAD R25, R5, R8.reuse, R4.reuse ;  /* 0x0000000805197224 */ /* 0x181fe400078e0204 */
[-CC-:B------:R-:W-:Y:S02]  /*0380*/  IMAD R27, R7, R8.reuse, R4.reuse ;  /* 0x00000008071b7224 */ /* 0x180fe400078e0204 */
[----:B------:R-:W-:-:S07]  /*0390*/  IMAD R29, R9, R8, R4 ;  /* 0x00000008091d7224 */ /* 0x000fce00078e0204 */
.L_x_6185:
[----:B-1----:R-:W-:-:S04]  /*03a0*/  IMAD.WIDE.U32 R16, R23, 0x8, R12 ;  /* 0x0000000817107825 */ /* 0x002fc800078e000c */
[--C-:B------:R-:W-:Y:S02]  /*03b0*/  IMAD.WIDE.U32 R14, R25, 0x8, R12.reuse ;  /* 0x00000008190e7825 */ /* 0x100fe400078e000c */
[----:B------:R-:W2:Y:S04]  /*03c0*/  LDG.E.64 R16, desc[UR12][R16.64] ;  /* 0x0000000c10107981 */ /* 0x000ea8000c1e1b00 */
[----:B------:R-:W3:Y:S01]  /*03d0*/  LDG.E.64 R14, desc[UR12][R14.64] ;  /* 0x0000000c0e0e7981 */ /* 0x000ee2000c1e1b00 */
[----:B------:R-:W-:-:S04]  /*03e0*/  IMAD.WIDE.U32 R10, R27, 0x8, R12 ;  /* 0x000000081b0a7825 */ /* 0x000fc800078e000c */
[----:B------:R-:W-:Y:S02]  /*03f0*/  IMAD.WIDE.U32 R20, R29, 0x8, R12 ;  /* 0x000000081d147825 */ /* 0x000fe400078e000c */
[----:B------:R-:W4:Y:S04]  /*0400*/  LDG.E.64 R10, desc[UR12][R10.64] ;  /* 0x0000000c0a0a7981 */ /* 0x000f28000c1e1b00 */
[----:B------:R-:W5:Y:S01]  /*0410*/  LDG.E.64 R20, desc[UR12][R20.64] ;  /* 0x0000000c14147981 */ /* 0x000f62000c1e1b00 */
[----:B------:R-:W-:Y:S01]  /*0420*/  VIADD R22, R22, 0x4 ;  /* 0x0000000416167836 */ /* 0x000fe20000000000 */
[C---:B------:R-:W-:Y:S01]  /*0430*/  LEA R23, R8.reuse, R23, 0x2 ;  /* 0x0000001708177211 */ /* 0x040fe200078e10ff */
[C---:B------:R-:W-:Y:S01]  /*0440*/  IMAD R25, R8.reuse, 0x4, R25 ;  /* 0x0000000408197824 */ /* 0x040fe200078e0219 */
[----:B------:R-:W-:-:S02]  /*0450*/  LEA R27, R8, R27, 0x2 ;  /* 0x0000001b081b7211 */ /* 0x000fc400078e10ff */
[----:B------:R-:W-:Y:S01]  /*0460*/  LEA R29, R8, R29, 0x2 ;  /* 0x0000001d081d7211 */ /* 0x000fe200078e10ff */
[----:B--2---:R-:W-:-:S08]  /*0470*/  DADD R16, R16, R18 ;  /* 0x0000000010107229 */ /* 0x004fd00000000012 */
[----:B---3--:R-:W-:Y:S01]  /*0480*/  DADD R14, R16, R14 ;  /* 0x00000000100e7229 */ /* 0x008fe2000000000e */
[----:B------:R-:W-:-:S04]  /*0490*/  IADD3 R16, R22, UR5, RZ ;  /* 0x0000000516107c10 */ /* 0x000fc8000fffe0ff */
[----:B------:R-:W-:-:S03]  /*04a0*/  ISETP.NE.AND P2, PT, R16, RZ, PT ;  /* 0x000000ff1000720c */ /* 0x000fc60003f45270 */
[----:B----4-:R-:W-:-:S08]  /*04b0*/  DADD R18, R14, R10 ;  /* 0x000000000e127229 */ /* 0x010fd0000000000a */
[----:B-----5:R-:W-:Y:S02]  /*04c0*/  DADD R18, R18, R20 ;  /* 0x0000000012127229 */ /* 0x020fe40000000014 */
[----:B------:R-:W-:Y:S09]  /*04d0*/  @P2 BRA `(.L_x_6185) ;  /* 0xfffffffc00b02947 */ /* 0x000ff2000383ffff */
[----:B------:R-:W-:Y:S05]  /*04e0*/  BSYNC B3 ;  /* 0x0000000000037941 */ /* 0x000fea0003800000 */
.L_x_6184:
[----:B------:R-:W-:Y:S05]  /*04f0*/  @!P0 BRA `(.L_x_6183) ;  /* 0x00000000004c8947 */ /* 0x000fea0003800000 */
[----:B------:R-:W0:Y:S01]  /*0500*/  LDC.64 R10, c[0x0][0x220] ;  /* 0x00008800ff0a7b82 */ /* 0x000e220000000a00 */
[----:B------:R-:W-:Y:S02]  /*0510*/  ULDC UR7, c[0x0][0x230] ;  /* 0x00008c0000077ab9 */ /* 0x000fe40000000800 */
[----:B------:R-:W-:-:S04]  /*0520*/  IMAD R15, R22, UR7, R6 ;  /* 0x00000007160f7c24 */ /* 0x000fc8000f8e0206 */
[----:B0-----:R-:W-:-:S06]  /*0530*/  IMAD.WIDE.U32 R12, R15, 0x8, R10 ;  /* 0x000000080f0c7825 */ /* 0x001fcc00078e000a */
[----:B------:R-:W2:Y:S01]  /*0540*/  LDG.E.64 R12, desc[UR12][R12.64] ;  /* 0x0000000c0c0c7981 */ /* 0x000ea2000c1e1b00 */
[----:B------:R-:W-:-:S06]  /*0550*/  UISETP.NE.AND UP0, UPT, UR10, 0x1, UPT ;  /* 0x000000010a00788c */ /* 0x000fcc000bf05270 */
[----:B------:R-:W-:Y:S01]  /*0560*/  PLOP3.LUT P0, PT, PT, PT, UP0, 0x80, 0x0 ;  /* 0x000000000000781c */ /* 0x000fe20003f0f008 */
[----:B--2---:R-:W-:-:S12]  /*0570*/  DADD R18, R18, R12 ;  /* 0x0000000012127229 */ /* 0x004fd8000000000c */
[----:B------:R-:W-:Y:S05]  /*0580*/  @!P0 BRA `(.L_x_6183) ;  /* 0x0000000000288947 */ /* 0x000fea0003800000 */
[----:B------:R-:W-:Y:S01]  /*0590*/  UISETP.NE.AND UP0, UPT, UR10, 0x2, UPT ;  /* 0x000000020a00788c */ /* 0x000fe2000bf05270 */
[----:B------:R-:W-:-:S04]  /*05a0*/  VIADD R15, R15, UR7 ;  /* 0x000000070f0f7c36 */ /* 0x000fc80008000000 */
[----:B------:R-:W-:Y:S01]  /*05b0*/  IMAD.WIDE.U32 R12, R15, 0x8, R10 ;  /* 0x000000080f0c7825 */ /* 0x000fe200078e000a */
[----:B------:R-:W-:-:S05]  /*05c0*/  PLOP3.LUT P0, PT, PT, PT, UP0, 0x80, 0x0 ;  /* 0x000000000000781c */ /* 0x000fca0003f0f008 */
[----:B------:R-:W2:Y:S08]  /*05d0*/  LDG.E.64 R12, desc[UR12][R12.64] ;  /* 0x0000000c0c0c7981 */ /* 0x000eb0000c1e1b00 */
[----:B------:R-:W-:-:S05]  /*05e0*/  @P0 IADD3 R15, R15, UR7, RZ ;  /* 0x000000070f0f0c10 */ /* 0x000fca000fffe0ff */
[----:B------:R-:W-:-:S06]  /*05f0*/  @P0 IMAD.WIDE.U32 R10, R15, 0x8, R10 ;  /* 0x000000080f0a0825 */ /* 0x000fcc00078e000a */
[----:B------:R-:W3:Y:S01]  /*0600*/  @P0 LDG.E.64 R10, desc[UR12][R10.64] ;  /* 0x0000000c0a0a0981 */ /* 0x000ee2000c1e1b00 */
[----:B--2---:R-:W-:-:S08]  /*0610*/  DADD R18, R18, R12 ;  /* 0x0000000012127229 */ /* 0x004fd0000000000c */
[----:B---3--:R-:W-:-:S11]  /*0620*/  @P0 DADD R18, R18, R10 ;  /* 0x0000000012120229 */ /* 0x008fd6000000000a */
.L_x_6183:
        /* <DEDUP_REMOVED lines=12> */
.L_x_6188:
[----:B------:R-:W-:Y:S02]  /*06f0*/  ULDC UR7, c[0x0][0x230] ;  /* 0x00008c0000077ab9 */ /* 0x000fe40000000800 */
[----:B---3--:R-:W-:-:S04]  /*0700*/  IMAD R27, R23, UR7, R6 ;  /* 0x00000007171b7c24 */ /* 0x008fc8000f8e0206 */
[----:B-1----:R-:W-:-:S04]  /*0710*/  IMAD.WIDE.U32 R28, R27, 0x8, R12 ;  /* 0x000000081b1c7825 */ /* 0x002fc800078e000c */
[C---:B0-----:R-:W-:Y:S01]  /*0720*/  IMAD.WIDE.U32 R24, R27.reuse, 0x8, R10 ;  /* 0x000000081b187825 */ /* 0x041fe200078e000a */
[----:B------:R2:W3:Y:S04]  /*0730*/  LDG.E.64 R20, desc[UR12][R28.64] ;  /* 0x0000000c1c147981 */ /* 0x0004e8000c1e1b00 */
[----:B------:R0:W3:Y:S01]  /*0740*/  LDG.E.64 R16, desc[UR12][R24.64] ;  /* 0x0000000c18107981 */ /* 0x0000e2000c1e1b00 */
[C---:B--2---:R-:W-:Y:S01]  /*0750*/  IMAD.WIDE.U32 R28, R27.reuse, 0x8, R14 ;  /* 0x000000081b1c7825 */ /* 0x044fe200078e000e */
[----:B0-----:R-:W-:-:S05]  /*0760*/  IADD3 R25, R27, UR7, RZ ;  /* 0x000000071b197c10 */ /* 0x001fca000fffe0ff */
[----:B------:R-:W-:Y:S01]  /*0770*/  IMAD.WIDE.U32 R26, R25, 0x8, R10 ;  /* 0x00000008191a7825 */ /* 0x000fe200078e000a */
[----:B---3--:R-:W-:-:S03]  /*0780*/  DFMA R16, R20, -R18, R16 ;  /* 0x800000121410722b */ /* 0x008fc60000000010 */
[----:B------:R-:W-:-:S04]  /*0790*/  IMAD.WIDE.U32 R20, R25, 0x8, R12 ;  /* 0x0000000819147825 */ /* 0x000fc800078e000c */
[----:B------:R0:W-:Y:S04]  /*07a0*/  STG.E.64 desc[UR12][R28.64], R16 ;  /* 0x000000101c007986 */ /* 0x0001e8000c101b0c */
[----:B------:R-:W2:Y:S04]  /*07b0*/  LDG.E.64 R20, desc[UR12][R20.64] ;  /* 0x0000000c14147981 */ /* 0x000ea8000c1e1b00 */
[----:B0-----:R0:W2:Y:S02]  /*07c0*/  LDG.E.64 R16, desc[UR12][R26.64] ;  /* 0x0000000c1a107981 */ /* 0x0010a4000c1e1b00 */
[----:B0-----:R-:W-:-:S05]  /*07d0*/  IADD3 R27, R25, UR7, RZ ;  /* 0x00000007191b7c10 */ /* 0x001fca000fffe0ff */
[----:B------:R-:W-:Y:S01]  /*07e0*/  IMAD.WIDE.U32 R28, R27, 0x8, R10 ;  /* 0x000000081b1c7825 */ /* 0x000fe200078e000a */
[----:B--2---:R-:W-:-:S03]  /*07f0*/  DFMA R16, R20, -R18, R16 ;  /* 0x800000121410722b */ /* 0x004fc60000000010 */
[----:B------:R-:W-:-:S04]  /*0800*/  IMAD.WIDE.U32 R20, R25, 0x8, R14 ;  /* 0x0000000819147825 */ /* 0x000fc800078e000e */
[C---:B------:R-:W-:Y:S01]  /*0810*/  IMAD.WIDE.U32 R24, R27.reuse, 0x8, R12 ;  /* 0x000000081b187825 */ /* 0x040fe200078e000c */
[----:B------:R0:W-:Y:S04]  /*0820*/  STG.E.64 desc[UR12][R20.64], R16 ;  /* 0x0000001014007986 */ /* 0x0001e8000c101b0c */
[----:B------:R-:W2:Y:S04]  /*0830*/  LDG.E.64 R28, desc[UR12][R28.64] ;  /* 0x0000000c1c1c7981 */ /* 0x000ea8000c1e1b00 */
[----:B0-----:R0:W2:Y:S02]  /*0840*/  LDG.E.64 R16, desc[UR12][R24.64] ;  /* 0x0000000c18107981 */ /* 0x0010a4000c1e1b00 */
[C---:B0-----:R-:W-:Y:S01]  /*0850*/  IMAD.WIDE.U32 R24, R27.reuse, 0x8, R14 ;  /* 0x000000081b187825 */ /* 0x041fe200078e000e */
[----:B------:R-:W-:-:S05]  /*0860*/  IADD3 R27, R27, UR7, RZ ;  /* 0x000000071b1b7c10 */ /* 0x000fca000fffe0ff */
[----:B------:R-:W-:Y:S01]  /*0870*/  IMAD.WIDE.U32 R20, R27, 0x8, R12 ;  /* 0x000000081b147825 */ /* 0x000fe200078e000c */
[----:B--2---:R-:W-:-:S03]  /*0880*/  DFMA R28, R16, -R18, R28 ;  /* 0x80000012101c722b */ /* 0x004fc6000000001c */
[----:B------:R-:W-:-:S04]  /*0890*/  IMAD.WIDE.U32 R16, R27, 0x8, R10 ;  /* 0x000000081b107825 */ /* 0x000fc800078e000a */
[----:B------:R3:W-:Y:S04]  /*08a0*/  STG.E.64 desc[UR12][R24.64], R28 ;  /* 0x0000001c18007986 */ /* 0x0007e8000c101b0c */
[----:B------:R-:W2:Y:S04]  /*08b0*/  LDG.E.64 R20, desc[UR12][R20.64] ;  /* 0x0000000c14147981 */ /* 0x000ea8000c1e1b00 */
[----:B------:R-:W2:Y:S01]  /*08c0*/  LDG.E.64 R16, desc[UR12][R16.64] ;  /* 0x0000000c10107981 */ /* 0x000ea2000c1e1b00 */
[----:B------:R-:W-:-:S04]  /*08d0*/  IMAD.WIDE.U32 R26, R27, 0x8, R14 ;  /* 0x000000081b1a7825 */ /* 0x000fc800078e000e */
[----:B------:R-:W-:-:S05]  /*08e0*/  VIADD R8, R8, 0xfffffffc ;  /* 0xfffffffc08087836 */ /* 0x000fca0000000000 */
[----:B------:R-:W-:Y:S02]  /*08f0*/  ISETP.NE.AND P0, PT, R8, RZ, PT ;  /* 0x000000ff0800720c */ /* 0x000fe40003f05270 */
[----:B------:R-:W-:Y:S01]  /*0900*/  IADD3 R23, R23, 0x4, RZ ;  /* 0x0000000417177810 */ /* 0x000fe20007ffe0ff */
[----:B--2---:R-:W-:-:S07]  /*0910*/  DFMA R16, R20, -R18, R16 ;  /* 0x800000121410722b */ /* 0x004fce0000000010 */
[----:B------:R3:W-:Y:S03]  /*0920*/  STG.E.64 desc[UR12][R26.64], R16 ;  /* 0x000000101a007986 */ /* 0x0007e6000c101b0c */
[----:B------:R-:W-:Y:S05]  /*0930*/  @P0 BRA `(.L_x_6188) ;  /* 0xfffffffc006c0947 */ /* 0x000fea000383ffff */
[----:B------:R-:W-:Y:S05]  /*0940*/  BSYNC B3 ;  /* 0x0000000000037941 */ /* 0x000fea0003800000 */
.L_x_6187:
[----:B------:R-:W-:Y:S05]  /*0950*/  @!P1 BRA `(.L_x_6186) ;  /* 0x0000000400789947 */ /* 0x000fea0003800000 */
[----:B------:R-:W0:Y:S01]  /*0960*/  LDC.64 R10, c[0x0][0x218] ;  /* 0x00008600ff0a7b82 */ /* 0x000e220000000a00 */
[----:B------:R-:W-:Y:S02]  /*0970*/  ULDC UR7, c[0x0][0x230] ;  /* 0x00008c0000077ab9 */ /* 0x000fe40000000800 */
[----:B---3--:R-:W-:-:S05]  /*0980*/  IMAD R27, R23, UR7, R6 ;  /* 0x00000007171b7c24 */ /* 0x008fca000f8e0206 */
[----:B------:R-:W1:Y:S08]  /*0990*/  LDC.64 R12, c[0x0][0x220] ;  /* 0x00008800ff0c7b82 */ /* 0x000e700000000a00 */
[----:B------:R-:W2:Y:S01]  /*09a0*/  LDC.64 R14, c[0x0][0x210] ;  /* 0x00008400ff0e7b82 */ /* 0x000ea20000000a00 */
[----:B0-----:R-:W-:-:S06]  /*09b0*/  IMAD.WIDE.U32 R16, R27, 0x8, R10 ;  /* 0x000000081b107825 */ /* 0x001fcc00078e000a */
[----:B------:R-:W3:Y:S01]  /*09c0*/  LDG.E.64 R16, desc[UR12][R16.64] ;  /* 0x0000000c10107981 */ /* 0x000ee2000c1e1b00 */
[----:B-1----:R-:W-:-:S06]  /*09d0*/  IMAD.WIDE.U32 R20, R27, 0x8, R12 ;  /* 0x000000081b147825 */ /* 0x002fcc00078e000c */
[----:B------:R-:W3:Y:S01]  /*09e0*/  LDG.E.64 R20, desc[UR12][R20.64] ;  /* 0x0000000c14147981 */ /* 0x000ee2000c1e1b00 */
[----:B--2---:R-:W-:Y:S01]  /*09f0*/  IMAD.WIDE.U32 R24, R27, 0x8, R14 ;  /* 0x000000081b187825 */ /* 0x004fe200078e000e */
[----:B------:R-:W-:-:S06]  /*0a00*/  UISETP.NE.AND UP0, UPT, UR10, 0x1, UPT ;  /* 0x000000010a00788c */ /* 0x000fcc000bf05270 */
[----:B------:R-:W-:Y:S01]  /*0a10*/  PLOP3.LUT P0, PT, PT, PT, UP0, 0x80, 0x0 ;  /* 0x000000000000781c */ /* 0x000fe20003f0f008 */
[----:B---3--:R-:W-:-:S07]  /*0a20*/  DFMA R22, R16, -R18, R20 ;  /* 0x800000121016722b */ /* 0x008fce0000000014 */
[----:B------:R1:W-:Y:S05]  /*0a30*/  STG.E.64 desc[UR12][R24.64], R22 ;  /* 0x0000001618007986 */ /* 0x0003ea000c101b0c */
[----:B------:R-:W-:Y:S05]  /*0a40*/  @!P0 BRA `(.L_x_6186) ;  /* 0x00000004003c8947 */ /* 0x000fea0003800000 */
[----:B------:R-:W-:-:S05]  /*0a50*/  IADD3 R27, R27, UR7, RZ ;  /* 0x000000071b1b7c10 */ /* 0x000fca000fffe0ff */
[----:B------:R-:W-:-:S04]  /*0a60*/  IMAD.WIDE.U32 R20, R27, 0x8, R10 ;  /* 0x000000081b147825 */ /* 0x000fc800078e000a */
[C---:B------:R-:W-:Y:S02]  /*0a70*/  IMAD.WIDE.U32 R16, R27.reuse, 0x8, R12 ;  /* 0x000000081b107825 */ /* 0x040fe400078e000c */
[----:B------:R-:W2:Y:S04]  /*0a80*/  LDG.E.64 R20, desc[UR12][R20.64] ;  /* 0x0000000c14147981 */ /* 0x000ea8000c1e1b00 */
[----:B------:R-:W2:Y:S01]  /*0a90*/  LDG.E.64 R16, desc[UR12][R16.64] ;  /* 0x0000000c10107981 */ /* 0x000ea2000c1e1b00 */
[----:B-1----:R-:W-:Y:S01]  /*0aa0*/  IMAD.WIDE.U32 R24, R27, 0x8, R14 ;  /* 0x000000081b187825 */ /* 0x002fe200078e000e */
[----:B------:R-:W-:-:S06]  /*0ab0*/  UISETP.NE.AND UP0, UPT, UR10, 0x2, UPT ;  /* 0x000000020a00788c */ /* 0x000fcc000bf05270 */
[----:B------:R-:W-:Y:S01]  /*0ac0*/  PLOP3.LUT P0, PT, PT, PT, UP0, 0x80, 0x0 ;  /* 0x000000000000781c */ /* 0x000fe20003f0f008 */
[----:B--2---:R-:W-:-:S07]  /*0ad0*/  DFMA R22, R20, -R18, R16 ;  /* 0x800000121416722b */ /* 0x004fce0000000010 */
[----:B------:R2:W-:Y:S05]  /*0ae0*/  STG.E.64 desc[UR12][R24.64], R22 ;  /* 0x0000001618007986 */ /* 0x0005ea000c101b0c */
[----:B------:R-:W-:Y:S05]  /*0af0*/  @!P0 BRA `(.L_x_6186) ;  /* 0x0000000400108947 */ /* 0x000fea0003800000 */
[----:B------:R-:W-:-:S05]  /*0b00*/  IADD3 R17, R27, UR7, RZ ;  /* 0x000000071b117c10 */ /* 0x000fca000fffe0ff */
[----:B------:R-:W-:-:S04]  /*0b10*/  IMAD.WIDE.U32 R10, R17, 0x8, R10 ;  /* 0x00000008110a7825 */ /* 0x000fc800078e000a */
[C---:B------:R-:W-:Y:S02]  /*0b20*/  IMAD.WIDE.U32 R12, R17.reuse, 0x8, R12 ;  /* 0x00000008110c7825 */ /* 0x040fe400078e000c */
[----:B------:R-:W3:Y:S04]  /*0b30*/  LDG.E.64 R10, desc[UR12][R10.64] ;  /* 0x0000000c0a0a7981 */ /* 0x000ee8000c1e1b00 */
[----:B------:R-:W3:Y:S01]  /*0b40*/  LDG.E.64 R12, desc[UR12][R12.64] ;  /* 0x0000000c0c0c7981 */ /* 0x000ee2000c1e1b00 */
[----:B------:R-:W-:Y:S01]  /*0b50*/  IMAD.WIDE.U32 R14, R17, 0x8, R14 ;  /* 0x00000008110e7825 */ /* 0x000fe200078e000e */
[----:B---3--:R-:W-:-:S07]  /*0b60*/  DFMA R18, R10, -R18, R12 ;  /* 0x800000120a12722b */ /* 0x008fce000000000c */
[----:B------:R4:W-:Y:S01]  /*0b70*/  STG.E.64 desc[UR12][R14.64], R18 ;  /* 0x000000120e007986 */ /* 0x0009e2000c101b0c */
[----:B------:R-:W-:Y:S05]  /*0b80*/  BRA `(.L_x_6186) ;  /* 0x0000000000ec7947 */ /* 0x000fea0003800000 */
.L_x_6182:
[----:B------:R-:W0:Y:S01]  /*0b90*/  S2R R8, SR_TID.X ;  /* 0x0000000000087919 */ /* 0x000e220000002100 */
[----:B------:R-:W0:Y:S01]  /*0ba0*/  LDC R16, c[0x0][0x22c] ;  /* 0x00008b00ff107b82 */ /* 0x000e220000000800 */
[----:B------:R-:W-:Y:S01]  /*0bb0*/  CS2R R10, SRZ ;  /* 0x00000000000a7805 */ /* 0x000fe2000001ff00 */
[----:B------:R-:W1:Y:S01]  /*0bc0*/  S2R R18, SR_TID.Y ;  /* 0x0000000000127919 */ /* 0x000e620000002200 */
[----:B0-----:R-:W-:-:S13]  /*0bd0*/  ISETP.GE.U32.AND P0, PT, R8, R16, PT ;  /* 0x000000100800720c */ /* 0x001fda0003f06070 */
[----:B-1----:R-:W-:Y:S05]  /*0be0*/  @P0 BRA `(.L_x_6189) ;  /* 0x00000000002c0947 */ /* 0x002fea0003800000 */
[----:B------:R-:W0:Y:S01]  /*0bf0*/  LDC.64 R12, c[0x0][0x220] ;  /* 0x00008800ff0c7b82 */ /* 0x000e220000000a00 */
[----:B------:R-:W-:Y:S01]  /*0c00*/  IMAD.MOV.U32 R17, RZ, RZ, R8 ;  /* 0x000000ffff117224 */ /* 0x000fe200078e0008 */
[----:B------:R-:W-:-:S07]  /*0c10*/  CS2R R10, SRZ ;  /* 0x00000000000a7805 */ /* 0x000fce000001ff00 */
.L_x_6190:
[----:B------:R-:W-:Y:S02]  /*0c20*/  ULDC UR7, c[0x0][0x230] ;  /* 0x00008c0000077ab9 */ /* 0x000fe40000000800 */
[----:B------:R-:W-:-:S04]  /*0c30*/  IMAD R15, R17, UR7, R6 ;  /* 0x00000007110f7c24 */ /* 0x000fc8000f8e0206 */
[----:B0-----:R-:W-:-:S06]  /*0c40*/  IMAD.WIDE.U32 R14, R15, 0x8, R12 ;  /* 0x000000080f0e7825 */ /* 0x001fcc00078e000c */
[----:B------:R-:W2:Y:S01]  /*0c50*/  LDG.E.64 R14, desc[UR12][R14.64] ;  /* 0x0000000c0e0e7981 */ /* 0x000ea2000c1e1b00 */
[----:B------:R-:W-:-:S04]  /*0c60*/  IADD3 R17, R17, UR15, RZ ;  /* 0x0000000f11117c10 */ /* 0x000fc8000fffe0ff */
[----:B------:R-:W-:Y:S01]  /*0c70*/  ISETP.GE.U32.AND P1, PT, R17, R16, PT ;  /* 0x000000101100720c */ /* 0x000fe20003f26070 */
[----:B--2---:R-:W-:-:S12]  /*0c80*/  DADD R10, R14, R10 ;  /* 0x000000000e0a7229 */ /* 0x004fd8000000000a */
[----:B------:R-:W-:Y:S05]  /*0c90*/  @!P1 BRA `(.L_x_6190) ;  /* 0xfffffffc00e09947 */ /* 0x000fea000383ffff */
.L_x_6189:
[----:B------:R-:W0:Y:S01]  /*0ca0*/  S2UR UR8, SR_CgaCtaId ;  /* 0x00000000000879c3 */ /* 0x000e220000008800 */
[----:B------:R-:W-:Y:S01]  /*0cb0*/  UMOV UR7, 0x400 ;  /* 0x0000040000077882 */ /* 0x000fe20000000000 */
[----:B------:R-:W-:Y:S01]  /*0cc0*/  IMAD R18, R18, UR15, RZ ;  /* 0x0000000f12127c24 */ /* 0x000fe2000f8e02ff */
[----:B------:R-:W-:-:S04]  /*0cd0*/  MOV R15, UR15 ;  /* 0x0000000f000f7c02 */ /* 0x000fc80008000f00 */
[----:B------:R-:W-:-:S04]  /*0ce0*/  SHF.R.U32.HI R15, RZ, 0x1, R15 ;  /* 0x00000001ff0f7819 */ /* 0x000fc8000001160f */
[----:B------:R-:W-:Y:S01]  /*0cf0*/  ISETP.NE.AND P1, PT, R15, RZ, PT ;  /* 0x000000ff0f00720c */ /* 0x000fe20003f25270 */
[----:B0-----:R-:W-:-:S06]  /*0d00*/  ULEA UR7, UR8, UR7, 0x18 ;  /* 0x0000000708077291 */ /* 0x001fcc000f8ec03f */
[----:B------:R-:W-:Y:S01]  /*0d10*/  LEA R19, R18, UR7, 0x3 ;  /* 0x0000000712137c11 */ /* 0x000fe2000f8e18ff */
[----:B------:R-:W-:Y:S05]  /*0d20*/  WARPSYNC.ALL ;  /* 0x0000000000007948 */ /* 0x000fea0003800000 */
[----:B------:R-:W-:Y:S01]  /*0d30*/  BAR.SYNC.DEFER_BLOCKING 0x0 ;  /* 0x0000000000007b1d */ /* 0x000fe20000010000 */
[----:B------:R-:W-:-:S05]  /*0d40*/  LEA R17, R8, R19, 0x3 ;  /* 0x0000001308117211 */ /* 0x000fca00078e18ff */
[----:B------:R0:W-:Y:S01]  /*0d50*/  STS.64 [R17], R10 ;  /* 0x0000000a11007388 */ /* 0x0001e20000000a00 */
[----:B------:R-:W-:Y:S05]  /*0d60*/  @!P1 BRA `(.L_x_6191) ;  /* 0x0000000000289947 */ /* 0x000fea0003800000 */
.L_x_6192:
[----:B------:R-:W-:Y:S01]  /*0d70*/  BAR.SYNC.DEFER_BLOCKING 0x0 ;  /* 0x0000000000007b1d */ /* 0x000fe20000010000 */
[----:B------:R-:W-:-:S13]  /*0d80*/  ISETP.GE.U32.AND P1, PT, R8, R15, PT ;  /* 0x0000000f0800720c */ /* 0x000fda0003f26070 */
[----:B------:R-:W-:Y:S01]  /*0d90*/  @!P1 IMAD R12, R15, 0x8, R17 ;  /* 0x000000080f0c9824 */ /* 0x000fe200078e0211 */
[----:B------:R-:W-:Y:S01]  /*0da0*/  SHF.R.U32.HI R15, RZ, 0x1, R15 ;  /* 0x00000001ff0f7819 */ /* 0x000fe2000001160f */
[----:B0-----:R-:W-:Y:S04]  /*0db0*/  @!P1 LDS.64 R10, [R17] ;  /* 0x00000000110a9984 */ /* 0x001fe80000000a00 */
[----:B------:R-:W0:Y:S02]  /*0dc0*/  @!P1 LDS.64 R12, [R12] ;  /* 0x000000000c0c9984 */ /* 0x000e240000000a00 */
[----:B0-----:R-:W-:-:S07]  /*0dd0*/  @!P1 DADD R10, R10, R12 ;  /* 0x000000000a0a9229 */ /* 0x001fce000000000c */
[----:B------:R1:W-:Y:S01]  /*0de0*/  @!P1 STS.64 [R17], R10 ;  /* 0x0000000a11009388 */ /* 0x0003e20000000a00 */
[----:B------:R-:W-:-:S13]  /*0df0*/  ISETP.NE.AND P1, PT, R15, RZ, PT ;  /* 0x000000ff0f00720c */ /* 0x000fda0003f25270 */
[----:B-1----:R-:W-:Y:S05]  /*0e00*/  @P1 BRA `(.L_x_6192) ;  /* 0xfffffffc00d81947 */ /* 0x002fea000383ffff */
.L_x_6191:
[----:B------:R-:W-:Y:S06]  /*0e10*/  BAR.SYNC.DEFER_BLOCKING 0x0 ;  /* 0x0000000000007b1d */ /* 0x000fec0000010000 */
[----:B------:R-:W-:Y:S01]  /*0e20*/  ULDC UR16, c[0x0][0x230] ;  /* 0x00008c0000107ab9 */ /* 0x000fe20000000800 */
[----:B------:R-:W-:Y:S01]  /*0e30*/  ULDC UR17, c[0x0][0x22c] ;  /* 0x00008b0000117ab9 */ /* 0x000fe20000000800 */
[----:B------:R-:W-:Y:S05]  /*0e40*/  @P0 BRA `(.L_x_6186) ;  /* 0x00000000003c0947 */ /* 0x000fea0003800000 */
[----:B0-----:R0:W1:Y:S01]  /*0e50*/  LDS.64 R10, [R19] ;  /* 0x00000000130a7984 */ /* 0x0010620000000a00 */
[----:B------:R-:W2:Y:S08]  /*0e60*/  LDC.64 R12, c[0x0][0x220] ;  /* 0x00008800ff0c7b82 */ /* 0x000eb00000000a00 */
[----:B------:R-:W3:Y:S08]  /*0e70*/  LDC.64 R14, c[0x0][0x218] ;  /* 0x00008600ff0e7b82 */ /* 0x000ef00000000a00 */
[----:B0-----:R-:W4:Y:S02]  /*0e80*/  LDC.64 R16, c[0x0][0x210] ;  /* 0x00008400ff107b82 */ /* 0x001f240000000a00 */
.L_x_6193:
[----:B0-----:R-:W-:-:S04]  /*0e90*/  IMAD R25, R8, UR16, R6 ;  /* 0x0000001008197c24 */ /* 0x001fc8000f8e0206 */
[----:B---3--:R-:W-:-:S04]  /*0ea0*/  IMAD.WIDE.U32 R20, R25, 0x8, R14 ;  /* 0x0000000819147825 */ /* 0x008fc800078e000e */
[C---:B--2---:R-:W-:Y:S02]  /*0eb0*/  IMAD.WIDE.U32 R18, R25.reuse, 0x8, R12 ;  /* 0x0000000819127825 */ /* 0x044fe400078e000c */
[----:B------:R-:W1:Y:S04]  /*0ec0*/  LDG.E.64 R20, desc[UR12][R20.64] ;  /* 0x0000000c14147981 */ /* 0x000e68000c1e1b00 */
[----:B------:R-:W1:Y:S01]  /*0ed0*/  LDG.E.64 R18, desc[UR12][R18.64] ;  /* 0x0000000c12127981 */ /* 0x000e62000c1e1b00 */
[----:B----4-:R-:W-:Y:S01]  /*0ee0*/  IMAD.WIDE.U32 R24, R25, 0x8, R16 ;  /* 0x0000000819187825 */ /* 0x010fe200078e0010 */
[----:B------:R-:W-:-:S04]  /*0ef0*/  IADD3 R8, R8, UR15, RZ ;  /* 0x0000000f08087c10 */ /* 0x000fc8000fffe0ff */
[----:B------:R-:W-:Y:S01]  /*0f00*/  ISETP.GE.U32.AND P0, PT, R8, UR17, PT ;  /* 0x0000001108007c0c */ /* 0x000fe2000bf06070 */
[----:B-1----:R-:W-:-:S07]  /*0f10*/  DFMA R22, -R10, R20, R18 ;  /* 0x000000140a16722b */ /* 0x002fce0000000112 */
[----:B------:R0:W-:Y:S05]  /*0f20*/  STG.E.64 desc[UR12][R24.64], R22 ;  /* 0x0000001618007986 */ /* 0x0001ea000c101b0c */
[----:B------:R-:W-:Y:S05]  /*0f30*/  @!P0 BRA `(.L_x_6193) ;  /* 0xfffffffc00d48947 */ /* 0x000fea000383ffff */
.L_x_6186:
[----:B------:R-:W-:Y:S05]  /*0f40*/  BSYNC B0 ;  /* 0x0000000000007941 */ /* 0x000fea0003800000 */
.L_x_6181:
[----:B------:R-:W-:Y:S01]  /*0f50*/  IADD3 R4, R4, UR4, RZ ;  /* 0x0000000404047c10 */ /* 0x000fe2000fffe0ff */
[----:B------:R-:W-:-:S03]  /*0f60*/  ULDC UR7, c[0x0][0x230] ;  /* 0x00008c0000077ab9 */ /* 0x000fc60000000800 */
[----:B------:R-:W-:-:S13]  /*0f70*/  ISETP.GE.U32.AND P0, PT, R4, UR7, PT ;  /* 0x0000000704007c0c */ /* 0x000fda000bf06070 */
[----:B------:R-:W-:Y:S05]  /*0f80*/  @!P0 BRA `(.L_x_6194) ;  /* 0xfffffff000a48947 */ /* 0x000fea000383ffff */
.L_x_6180:
[----:B------:R-:W-:Y:S05]  /*0f90*/  BSYNC B1 ;  /* 0x0000000000017941 */ /* 0x000fea0003800000 */
.L_x_6179:
[----:B------:R-:W-:Y:S01]  /*0fa0*/  IADD3 R2, R2, UR14, RZ ;  /* 0x0000000e02027c10 */ /* 0x000fe2000fffe0ff */
[----:B------:R-:W-:-:S03]  /*0fb0*/  ULDC UR7, c[0x0][0x228] ;  /* 0x00008a0000077ab9 */ /* 0x000fc60000000800 */
[----:B------:R-:W-:-:S13]  /*0fc0*/  ISETP.GE.U32.AND P0, PT, R2, UR7, PT ;  /* 0x0000000702007c0c */ /* 0x000fda000bf06070 */
[----:B------:R-:W-:Y:S05]  /*0fd0*/  @!P0 BRA `(.L_x_6195) ;  /* 0xfffffff000688947 */ /* 0x000fea000383ffff */
[----:B------:R-:W-:Y:S05]  /*0fe0*/  BSYNC B2 ;  /* 0x0000000000027941 */ /* 0x000fea0003800000 */
.L_x_6178:
[----:B------:R-:W-:Y:S05]  /*0ff0*/  EXIT ;  /* 0x000000000000794d */ /* 0x000fea0003800000 */
.L_x_6196:
        /* <DEDUP_REMOVED lines=16> */
.L_x_12033:


//--------------------- .text._ZN2at6native43_GLOBAL__N__9ae7fba5_10_SoftMax_cu_9f978f6320cunn_SoftMaxBackwardILi4EN3c108BFloat16EffNS1_23SoftMaxBackwardEpilogueEEEvPT0_PKT2_SA_l --------------------------
	.section	.text._ZN2at6native43_GLOBAL__N__9ae7fba5_10_SoftMax_cu_9f978f6320cunn_SoftMaxBackwardILi4EN3c108BFloat16EffNS1_23SoftMaxBackwardEpilogueEEEvPT0_PKT2_SA_l,"ax",@progbits
	.align	128
.text._ZN2at6native43_GLOBAL__N__9ae7fba5_10_SoftMax_cu_9f978f6320cunn_SoftMaxBackwardILi4EN3c108BFloat16EffNS1_23SoftMaxBackwardEpilogueEEEvPT0_PKT2_SA_l:
        .type           _ZN2at6native43_GLOBAL__N__9ae7fba5_10_SoftMax_cu_9f978f6320cunn_SoftMaxBackwardILi4EN3c108BFloat16EffNS1_23SoftMaxBackwardEpilogueEEEvPT0_PKT2_SA_l,@function
        .size           _ZN2at6native43_GLOBAL__N__9ae7fba5_10_SoftMax_cu_9f978f6320cunn_SoftMaxBackwardILi4EN3c108BFloat16EffNS1_23SoftMaxBackwardEpilogueEEEvPT0_PKT2_SA_l,(.L_x_12034 - _ZN2at6native43_GLOBAL__N__9ae7fba5_10_SoftMax_cu_9f978f6320cunn_SoftMaxBackwardILi4EN3c108BFloat16EffNS1_23SoftMaxBackwardEpilogueEEEvPT0_PKT2_SA_l)
        .other          _ZN2at6native43_GLOBAL__N__9ae7fba5_10_SoftMax_cu_9f978f6320cunn_SoftMaxBackwardILi4EN3c108BFloat16EffNS1_23SoftMaxBackwardEpilogueEEEvPT0_PKT2_SA_l,@"STO_CUDA_ENTRY STV_DEFAULT"
_ZN2at6native43_GLOBAL__N__9ae7fba5_10_SoftMax_cu_9f978f6320cunn_SoftMaxBackwardILi4EN3c108BFloat16EffNS1_23SoftMaxBackwardEpilogueEEEvPT0_PKT2_SA_l:
[----:B------:R-:W-:Y:S08]  /*0000*/  LDC R1, c[0x0][0x28] ;  /* 0x00000a00ff017b82 */ /* 0x000ff00000000800 */
[----:B------:R-:W0:Y:S01]  /*0010*/  S2UR UR4, SR_CTAID.X ;  /* 0x00000000000479c3 */ /* 0x000e220000002500 */
[----:B------:R-:W-:Y:S01]  /*0020*/  ULDC.64 UR22, c[0x0][0x228] ;  /* 0x00008a0000167ab9 */ /* 0x000fe20000000a00 */
[----:B------:R-:W-:Y:S01]  /*0030*/  ULDC UR17, c[0x0][0x210] ;  /* 0x0000840000117ab9 */ /* 0x000fe20000000800 */
[----:B------:R-:W-:Y:S01]  /*0040*/  UISETP.GE.U32.AND UP0, UPT, UR22, 0x7fffffff, UPT ;  /* 0x7fffffff1600788c */ /* 0x000fe2000bf06070 */
[----:B------:R-:W-:Y:S01]  /*0050*/  BSSY B0, `(.L_x_6197) ;  /* 0x000011c000007945 */ /* 0x000fe20003800000 */
[----:B------:R-:W-:Y:S01]  /*0060*/  ULDC.64 UR6, c[0x0][0x220] ;  /* 0x0000880000067ab9 */ /* 0x000fe20000000a00 */
[----:B------:R-:W-:Y:S01]  /*0070*/  ULDC.64 UR26, c[0x0][0x228] ;  /* 0x00008a00001a7ab9 */ /* 0x000fe20000000a00 */
[----:B------:R-:W-:Y:S01]  /*0080*/  UISETP.GE.AND.EX UP0, UPT, UR23, URZ, UPT, UP0 ;  /* 0x0000003f1700728c */ /* 0x000fe2000bf06300 */
[----:B------:R-:W-:Y:S01]  /*0090*/  IMAD.U32 R3, RZ, RZ, UR26 ;  /* 0x0000001aff037e24 */ /* 0x000fe2000f8e00ff */
[----:B------:R-:W-:Y:S01]  /*00a0*/  ULDC.64 UR14, c[0x0][0x208] ;  /* 0x00008200000e7ab9 */ /* 0x000fe20000000a00 */
[----:B------:R-:W-:-:S03]  /*00b0*/  IMAD.U32 R0, RZ, RZ, UR27 ;  /* 0x0000001bff007e24 */ /* 0x000fc6000f8e00ff */
[----:B------:R-:W-:Y:S01]  /*00c0*/  PLOP3.LUT P0, PT, PT, PT, UP0, 0x80, 0x0 ;  /* 0x000000000000781c */ /* 0x000fe20003f0f008 */
[----:B0-----:R-:W-:-:S04]  /*00d0*/  UIMAD.WIDE.U32 UR10, UR4, UR22, URZ ;  /* 0x00000016040a72a5 */ /* 0x001fc8000f8e003f */
[----:B------:R-:W-:Y:S02]  /*00e0*/  USHF.L.U32 UR20, UR10, 0x1, URZ ;  /* 0x000000010a147899 */ /* 0x000fe4000800063f */
[----:B------:R-:W-:Y:S02]  /*00f0*/  USHF.L.U32 UR18, UR10, 0x2, URZ ;  /* 0x000000020a127899 */ /* 0x000fe4000800063f */
[----:B------:R-:W-:Y:S02]  /*0100*/  UIMAD UR12, UR4, UR23, UR11 ;  /* 0x00000017040c72a4 */ /* 0x000fe4000f8e020b */
[----:B------:R-:W-:Y:S02]  /*0110*/  UIADD3 UR8, UP1, UR18, UR6, URZ ;  /* 0x0000000612087290 */ /* 0x000fe4000ff3e03f */
[----:B------:R-:W-:Y:S02]  /*0120*/  UIADD3 UR17, UR20, UR17, URZ ;  /* 0x0000001114117290 */ /* 0x000fe4000fffe03f */
[----:B------:R-:W-:-:S02]  /*0130*/  USHF.L.U64.HI UR19, UR10, 0x2, UR12 ;  /* 0x000000020a137899 */ /* 0x000fc4000801020c */
[----:B------:R-:W-:Y:S02]  /*0140*/  ULOP3.LUT UR17, UR17, 0xe, URZ, 0xc0, !UPT ;  /* 0x0000000e11117892 */ /* 0x000fe4000f8ec03f */
[----:B------:R-:W-:Y:S02]  /*0150*/  ULOP3.LUT UR5, UR8, 0xc, URZ, 0xc0, !UPT ;  /* 0x0000000c08057892 */ /* 0x000fe4000f8ec03f */
[----:B------:R-:W-:Y:S02]  /*0160*/  USHF.L.U64.HI UR21, UR10, 0x1, UR12 ;  /* 0x000000010a157899 */ /* 0x000fe4000801020c */
[----:B------:R-:W-:Y:S02]  /*0170*/  UIADD3.X UR9, UR19, UR7, URZ, UP1, !UPT ;  /* 0x0000000713097290 */ /* 0x000fe40008ffe43f */
[----:B------:R-:W-:Y:S02]  /*0180*/  USHF.R.U64 UR24, UR17, 0x1, URZ ;  /* 0x0000000111187899 */ /* 0x000fe4000800123f */
[----:B------:R-:W-:Y:S01]  /*0190*/  USHF.R.U64 UR25, UR5, 0x2, URZ ;  /* 0x0000000205197899 */ /* 0x000fe2000800123f */
[----:B------:R-:W-:Y:S01]  /*01a0*/  UMOV UR4, URZ ;  /* 0x0000003f00047c82 */ /* 0x000fe20008000000 */
[----:B------:R-:W-:Y:S10]  /*01b0*/  @!P0 BRA `(.L_x_6198) ;  /* 0x0000000800e08947 */ /* 0x000ff40003800000 */
[----:B------:R-:W0:Y:S01]  /*01c0*/  S2R R13, SR_TID.X ;  /* 0x00000000000d7919 */ /* 0x000e220000002100 */
[----:B------:R-:W-:-:S04]  /*01d0*/  ISETP.NE.U32.AND P0, PT, RZ, UR5, PT ;  /* 0x00000005ff007c0c */ /* 0x000fc8000bf05070 */
[----:B------:R-:W-:-:S13]  /*01e0*/  ISETP.NE.AND.EX P0, PT, RZ, RZ, PT, P0 ;  /* 0x000000ffff00720c */ /* 0x000fda0003f05300 */
[----:B------:R-:W-:Y:S05]  /*01f0*/  @!P0 BRA `(.L_x_6199) ;  /* 0x00000000007c8947 */ /* 0x000fea0003800000 */
[----:B------:R-:W-:Y:S02]  /*0200*/  UIADD3 UR13, UP0, UR25, UR22, URZ ;  /* 0x00000016190d7290 */ /* 0x000fe4000ff1e03f */
[C---:B0-----:R-:W-:Y:S01]  /*0210*/  ISETP.LT.U32.AND P1, PT, R13.reuse, UR25, PT ;  /* 0x000000190d007c0c */ /* 0x041fe2000bf21070 */
[----:B------:R-:W-:Y:S01]  /*0220*/  IMAD.U32 R4, RZ, RZ, UR10 ;  /* 0x0000000aff047e24 */ /* 0x000fe2000f8e00ff */
[----:B------:R-:W-:Y:S01]  /*0230*/  MOV R5, UR11 ;  /* 0x0000000b00057c02 */ /* 0x000fe20008000f00 */
[----:B------:R-:W-:Y:S01]  /*0240*/  UIADD3.X UR16, URZ, UR23, URZ, UP0, !UPT ;  /* 0x000000173f107290 */ /* 0x000fe200087fe43f */
[----:B------:R-:W-:-:S05]  /*0250*/  ISETP.LT.U32.AND P0, PT, R13, UR13, PT ;  /* 0x0000000d0d007c0c */ /* 0x000fca000bf01070 */
[----:B------:R-:W-:-:S05]  /*0260*/  IMAD.U32 R2, RZ, RZ, UR16 ;  /* 0x00000010ff027e24 */ /* 0x000fca000f8e00ff */
[----:B------:R-:W-:Y:S01]  /*0270*/  ISETP.GT.AND.EX P0, PT, R2, RZ, PT, P0 ;  /* 0x000000ff0200720c */ /* 0x000fe20003f04300 */
[----:B------:R-:W-:-:S03]  /*0280*/  IMAD.U32 R2, RZ, RZ, UR12 ;  /* 0x0000000cff027e24 */ /* 0x000fc6000f8e00ff */
[----:B------:R-:W-:-:S13]  /*0290*/  ISETP.GT.U32.OR.EX P0, PT, RZ, RZ, !P0, P1 ;  /* 0x000000ffff00720c */ /* 0x000fda0004704510 */
[----:B------:R-:W-:-:S04]  /*02a0*/  @!P0 IADD3 R5, P1, P2, R4, -UR25, R13 ;  /* 0x8000001904058c10 */ /* 0x000fc8000fa3e00d */
[----:B------:R-:W-:Y:S02]  /*02b0*/  @!P0 IADD3.X R2, R2, -0x1, RZ, P1, P2 ;  /* 0xffffffff02028810 */ /* 0x000fe40000fe44ff */
[----:B------:R-:W-:-:S04]  /*02c0*/  @!P0 LEA R4, P1, R5, UR6, 0x2 ;  /* 0x0000000605048c11 */ /* 0x000fc8000f8210ff */
[----:B------:R-:W-:-:S05]  /*02d0*/  @!P0 LEA.HI.X R5, R5, UR7, R2, 0x2, P1 ;  /* 0x0000000705058c11 */ /* 0x000fca00088f1402 */
[----:B------:R-:W2:Y:S01]  /*02e0*/  @!P0 LDG.E R4, desc[UR14][R4.64] ;  /* 0x0000000e04048981 */ /* 0x000ea2000c1e1900 */
[----:B------:R-:W-:Y:S01]  /*02f0*/  ULDC UR5, c[0x0][0x0] ;  /* 0x0000000000057ab9 */ /* 0x000fe20000000800 */
[----:B------:R-:W-:Y:S01]  /*0300*/  IMAD.MOV.U32 R9, RZ, RZ, RZ ;  /* 0x000000ffff097224 */ /* 0x000fe200078e00ff */
[----:B------:R-:W-:Y:S02]  /*0310*/  UISETP.LT.U32.AND UP0, UPT, UR13, UR5, UPT ;  /* 0x000000050d00728c */ /* 0x000fe4000bf01070 */
[----:B------:R-:W-:Y:S02]  /*0320*/  UIADD3 UR10, UP1, UP2, -UR25, UR10, UR5 ;  /* 0x0000000a190a7290 */ /* 0x000fe4000fa3e105 */
[----:B------:R-:W-:-:S04]  /*0330*/  UISETP.LT.AND.EX UP0, UPT, UR16, URZ, UPT, UP0 ;  /* 0x0000003f1000728c */ /* 0x000fc8000bf01300 */
[----:B------:R-:W-:Y:S02]  /*0340*/  USEL UR11, UR13, UR5, UP0 ;  /* 0x000000050d0b7287 */ /* 0x000fe40008000000 */
[----:B------:R-:W-:Y:S02]  /*0350*/  UIADD3.X UR5, UR12, -0x1, URZ, UP1, UP2 ;  /* 0xffffffff0c057890 */ /* 0x000fe40008fe443f */
[----:B------:R-:W-:Y:S02]  /*0360*/  USEL UR12, UR16, URZ, UP0 ;  /* 0x0000003f100c7287 */ /* 0x000fe40008000000 */
[----:B------:R-:W-:Y:S02]  /*0370*/  UIADD3 UR11, UP0, -UR11, UR13, URZ ;  /* 0x0000000d0b0b7290 */ /* 0x000fe4000ff1e13f */
[----:B------:R-:W-:Y:S02]  /*0380*/  ULEA UR6, UP1, UR10, UR6, 0x2 ;  /* 0x000000060a067291 */ /* 0x000fe4000f82103f */
[----:B------:R-:W-:-:S02]  /*0390*/  UIADD3.X UR12, ~UR12, UR16, URZ, UP0, !UPT ;  /* 0x000000100c0c7290 */ /* 0x000fc400087fe53f */
[----:B------:R-:W-:Y:S01]  /*03a0*/  IMAD.U32 R15, RZ, RZ, UR11 ;  /* 0x0000000bff0f7e24 */ /* 0x000fe2000f8e00ff */
[----:B------:R-:W-:-:S03]  /*03b0*/  ULEA.HI.X UR7, UR10, UR7, UR5, 0x2, UP1 ;  /* 0x000000070a077291 */ /* 0x000fc600088f1405 */
[----:B------:R-:W-:Y:S02]  /*03c0*/  IMAD.U32 R17, RZ, RZ, UR12 ;  /* 0x0000000cff117e24 */ /* 0x000fe4000f8e00ff */
[----:B--2---:R-:W-:Y:S01]  /*03d0*/  @!P0 FADD.FTZ R9, RZ, R4 ;  /* 0x00000004ff098221 */ /* 0x004fe20000010000 */
[----:B------:R-:W-:Y:S06]  /*03e0*/  BRA `(.L_x_6200) ;  /* 0x0000000000147947 */ /* 0x000fec0003800000 */
.L_x_6199:
[----:B------:R-:W-:Y:S01]  /*03f0*/  MOV R15, UR26 ;  /* 0x0000001a000f7c02 */ /* 0x000fe20008000f00 */
[----:B------:R-:W-:Y:S01]  /*0400*/  IMAD.U32 R17, RZ, RZ, UR27 ;  /* 0x0000001bff117e24 */ /* 0x000fe2000f8e00ff */
[----:B------:R-:W-:Y:S01]  /*0410*/  UMOV UR6, UR8 ;  /* 0x0000000800067c82 */ /* 0x000fe20008000000 */
[----:B------:R-:W-:Y:S01]  /*0420*/  IMAD.MOV.U32 R9, RZ, RZ, RZ ;  /* 0x000000ffff097224 */ /* 0x000fe200078e00ff */
[----:B------:R-:W-:-:S06]  /*0430*/  UMOV UR7, UR9 ;  /* 0x0000000900077c82 */ /* 0x000fcc0008000000 */
.L_x_6200:
[----:B------:R-:W1:Y:S01]  /*0440*/  LDC R2, c[0x0][RZ] ;  /* 0x00000000ff027b82 */ /* 0x000e620000000800 */
[----:B------:R-:W-:Y:S01]  /*0450*/  ISETP.NE.U32.AND P0, PT, R17, RZ, PT ;  /* 0x000000ff1100720c */ /* 0x000fe20003f05070 */
[----:B-1----:R-:W-:-:S12]  /*0460*/  IMAD.SHL.U32 R8, R2, 0x4, RZ ;  /* 0x0000000402087824 */ /* 0x002fd800078e00ff */
[----:B------:R-:W-:Y:S05]  /*0470*/  @!P0 BRA `(.L_x_6201) ;  /* 0x00000000000c8947 */ /* 0x000fea0003800000 */
[----:B------:R-:W-:-:S07]  /*0480*/  MOV R12, 0x4a0 ;  /* 0x000004a0000c7802 */ /* 0x000fce0000000f00 */
[----:B0-----:R-:W-:Y:S05]  /*0490*/  CALL.REL.NOINC `($__internal_25_$__cuda_sm20_rem_s64) ;  /* 0x0000003400a07944 */ /* 0x001fea0003c00000 */
[----:B------:R-:W-:Y:S05]  /*04a0*/  BRA `(.L_x_6202) ;  /* 0x0000000000487947 */ /* 0x000fea0003800000 */
.L_x_6201:
[----:B------:R-:W1:Y:S01]  /*04b0*/  I2F.U32.RP R6, R8 ;  /* 0x0000000800067306 */ /* 0x000e620000209000 */
[----:B------:R-:W-:Y:S01]  /*04c0*/  IADD3 R7, RZ, -R8, RZ ;  /* 0x80000008ff077210 */ /* 0x000fe20007ffe0ff */
[----:B------:R-:W-:Y:S01]  /*04d0*/  HFMA2.MMA R11, -RZ, RZ, 0, 0 ;  /* 0x00000000ff0b7435 */ /* 0x000fe200000001ff */
[----:B------:R-:W-:-:S05]  /*04e0*/  ISETP.NE.U32.AND P1, PT, R8, RZ, PT ;  /* 0x000000ff0800720c */ /* 0x000fca0003f25070 */
[----:B-1----:R-:W1:Y:S02]  /*04f0*/  MUFU.RCP R6, R6 ;  /* 0x0000000600067308 */ /* 0x002e640000001000 */
[----:B-1----:R-:W-:-:S06]  /*0500*/  VIADD R4, R6, 0xffffffe ;  /* 0x0ffffffe06047836 */ /* 0x002fcc0000000000 */
[----:B------:R1:W2:Y:S02]  /*0510*/  F2I.FTZ.U32.TRUNC.NTZ R5, R4 ;  /* 0x0000000400057305 */ /* 0x0002a4000021f000 */
[----:B-1----:R-:W-:Y:S02]  /*0520*/  IMAD.MOV.U32 R4, RZ, RZ, RZ ;  /* 0x000000ffff047224 */ /* 0x002fe400078e00ff */
[----:B--2---:R-:W-:-:S04]  /*0530*/  IMAD R7, R7, R5, RZ ;  /* 0x0000000507077224 */ /* 0x004fc800078e02ff */
[----:B------:R-:W-:-:S06]  /*0540*/  IMAD.HI.U32 R10, R5, R7, R4 ;  /* 0x00000007050a7227 */ /* 0x000fcc00078e0004 */
[----:B------:R-:W-:-:S04]  /*0550*/  IMAD.HI.U32 R10, R10, R15, RZ ;  /* 0x0000000f0a0a7227 */ /* 0x000fc800078e00ff */
[----:B------:R-:W-:-:S04]  /*0560*/  IMAD.MOV R10, RZ, RZ, -R10 ;  /* 0x000000ffff0a7224 */ /* 0x000fc800078e0a0a */
[----:B------:R-:W-:-:S05]  /*0570*/  IMAD R10, R8, R10, R15 ;  /* 0x0000000a080a7224 */ /* 0x000fca00078e020f */
[----:B------:R-:W-:-:S13]  /*0580*/  ISETP.GE.U32.AND P0, PT, R10, R8, PT ;  /* 0x000000080a00720c */ /* 0x000fda0003f06070 */
[----:B------:R-:W-:-:S05]  /*0590*/  @P0 IMAD.IADD R10, R10, 0x1, -R8 ;  /* 0x000000010a0a0824 */ /* 0x000fca00078e0a08 */
[----:B------:R-:W-:-:S13]  /*05a0*/  ISETP.GE.U32.AND P0, PT, R10, R8, PT ;  /* 0x000000080a00720c */ /* 0x000fda0003f06070 */
[----:B------:R-:W-:Y:S01]  /*05b0*/  @P0 IMAD.IADD R10, R10, 0x1, -R8 ;  /* 0x000000010a0a0824 */ /* 0x000fe200078e0a08 */
[----:B------:R-:W-:-:S07]  /*05c0*/  @!P1 LOP3.LUT R10, RZ, R8, RZ, 0x33, !PT ;  /* 0x00000008ff0a9212 */ /* 0x000fce00078e33ff */
.L_x_6202:
[----:B------:R-:W-:Y:S01]  /*05d0*/  IADD3 R23, P0, R15, -R10, RZ ;  /* 0x8000000a0f177210 */ /* 0x000fe20007f1e0ff */
[C---:B0-----:R-:W-:Y:S01]  /*05e0*/  IMAD.SHL.U32 R4, R13.reuse, 0x4, RZ ;  /* 0x000000040d047824 */ /* 0x041fe200078e00ff */
[----:B------:R-:W-:Y:S02]  /*05f0*/  BSSY B1, `(.L_x_6203) ;  /* 0x000001b000017945 */ /* 0x000fe40003800000 */
[-C--:B------:R-:W-:Y:S01]  /*0600*/  IADD3 R19, P3, R13, R23.reuse, RZ ;  /* 0x000000170d137210 */ /* 0x080fe20007f7e0ff */
[----:B------:R-:W-:Y:S01]  /*0610*/  IMAD.X R25, R17, 0x1, ~R11, P0 ;  /* 0x0000000111197824 */ /* 0x000fe200000e0e0b */
[----:B------:R-:W-:Y:S02]  /*0620*/  ISETP.GE.U32.AND P2, PT, R4, R23, PT ;  /* 0x000000170400720c */ /* 0x000fe40003f46070 */
[----:B------:R-:W-:Y:S01]  /*0630*/  SHF.R.U32.HI R4, RZ, 0x1e, R13 ;  /* 0x0000001eff047819 */ /* 0x000fe2000001160d */
[----:B------:R-:W-:Y:S01]  /*0640*/  IMAD.X R8, RZ, RZ, R25, P3 ;  /* 0x000000ffff087224 */ /* 0x000fe200018e0619 */
[----:B------:R-:W-:-:S02]  /*0650*/  ISETP.GE.U32.AND P1, PT, R19, R15, PT ;  /* 0x0000000f1300720c */ /* 0x000fc40003f26070 */
[----:B------:R-:W-:Y:S02]  /*0660*/  ISETP.GE.AND.EX P2, PT, R4, R25, PT, P2 ;  /* 0x000000190400720c */ /* 0x000fe40003f46320 */
[----:B------:R-:W-:Y:S02]  /*0670*/  PLOP3.LUT P0, PT, PT, PT, PT, 0x8, 0x0 ;  /* 0x000000000000781c */ /* 0x000fe40003f0e170 */
[----:B------:R-:W-:-:S09]  /*0680*/  ISETP.GE.AND.EX P1, PT, R8, R17, PT, P1 ;  /* 0x000000110800720c */ /* 0x000fd20003f26310 */
[----:B------:R-:W-:Y:S05]  /*0690*/  @P2 BRA `(.L_x_6204) ;  /* 0x0000000000402947 */ /* 0x000fea0003800000 */
[----:B------:R-:W-:Y:S01]  /*06a0*/  IMAD.MOV.U32 R21, RZ, RZ, R13 ;  /* 0x000000ffff157224 */ /* 0x000fe200078e000d */
[----:B------:R-:W-:-:S07]  /*06b0*/  MOV R16, RZ ;  /* 0x000000ff00107202 */ /* 0x000fce0000000f00 */
.L_x_6205:
[----:B------:R-:W-:-:S04]  /*06c0*/  LEA R4, P2, R21, UR6, 0x4 ;  /* 0x0000000615047c11 */ /* 0x000fc8000f8420ff */
[----:B------:R-:W-:-:S06]  /*06d0*/  LEA.HI.X R5, R21, UR7, R16, 0x4, P2 ;  /* 0x0000000715057c11 */ /* 0x000fcc00090f2410 */
[----:B------:R-:W2:Y:S01]  /*06e0*/  LDG.E.128 R4, desc[UR14][R4.64] ;  /* 0x0000000e04047981 */ /* 0x000ea2000c1e1d00 */
[----:B------:R-:W-:-:S05]  /*06f0*/  IADD3 R21, P2, R2, R21, RZ ;  /* 0x0000001502157210 */ /* 0x000fca0007f5e0ff */
[----:B------:R-:W-:Y:S02]  /*0700*/  IMAD.SHL.U32 R14, R21, 0x4, RZ ;  /* 0x00000004150e7824 */ /* 0x000fe400078e00ff */
[----:B------:R-:W-:-:S03]  /*0710*/  IMAD.X R16, RZ, RZ, R16, P2 ;  /* 0x000000ffff107224 */ /* 0x000fc600010e0610 */
[----:B------:R-:W-:Y:S02]  /*0720*/  ISETP.GE.U32.AND P2, PT, R14, R23, PT ;  /* 0x000000170e00720c */ /* 0x000fe40003f46070 */
[----:B------:R-:W-:-:S04]  /*0730*/  SHF.L.U64.HI R14, R21, 0x2, R16 ;  /* 0x00000002150e7819 */ /* 0x000fc80000010210 */
[----:B------:R-:W-:Y:S01]  /*0740*/  ISETP.GE.AND.EX P2, PT, R14, R25, PT, P2 ;  /* 0x000000190e00720c */ /* 0x000fe20003f46320 */
[----:B--2---:R-:W-:-:S04]  /*0750*/  FADD.FTZ R12, R4, R9 ;  /* 0x00000009040c7221 */ /* 0x004fc80000010000 */
[----:B------:R-:W-:-:S04]  /*0760*/  FADD.FTZ R9, R5, R12 ;  /* 0x0000000c05097221 */ /* 0x000fc80000010000 */
[----:B------:R-:W-:-:S04]  /*0770*/  FADD.FTZ R6, R6, R9 ;  /* 0x0000000906067221 */ /* 0x000fc80000010000 */
[----:B------:R-:W-:Y:S01]  /*0780*/  FADD.FTZ R9, R7, R6 ;  /* 0x0000000607097221 */ /* 0x000fe20000010000 */
[----:B------:R-:W-:Y:S06]  /*0790*/  @!P2 BRA `(.L_x_6205) ;  /* 0xfffffffc00c8a947 */ /* 0x000fec000383ffff */
.L_x_6204:
[----:B------:R-:W-:Y:S05]  /*07a0*/  BSYNC B1 ;  /* 0x0000000000017941 */ /* 0x000fea0003800000 */
.L_x_6203:
[----:B------:R-:W-:Y:S05]  /*07b0*/  @P1 BRA `(.L_x_6206) ;  /* 0x0000000800941947 */ /* 0x000fea0003800000 */
[----:B------:R-:W-:Y:S01]  /*07c0*/  LOP3.LUT R21, RZ, R13, RZ, 0x33, !PT ;  /* 0x0000000dff157212 */ /* 0x000fe200078e33ff */
[----:B------:R-:W-:Y:S03]  /*07d0*/  BSSY B1, `(.L_x_6207) ;  /* 0x000001d000017945 */ /* 0x000fe60003800000 */
[----:B------:R-:W-:-:S04]  /*07e0*/  IADD3 R21, P1, R10, R21, RZ ;  /* 0x000000150a157210 */ /* 0x000fc80007f3e0ff */
[----:B------:R-:W-:-:S04]  /*07f0*/  IADD3.X R14, R11, -0x1, RZ, P1, !PT ;  /* 0xffffffff0b0e7810 */ /* 0x000fc80000ffe4ff */
[----:B------:R-:W-:-:S13]  /*0800*/  ISETP.NE.U32.AND P1, PT, R14, RZ, PT ;  /* 0x000000ff0e00720c */ /* 0x000fda0003f25070 */
[----:B------:R-:W-:Y:S05]  /*0810*/  @!P1 BRA `(.L_x_6208) ;  /* 0x0000000000149947 */ /* 0x000fea0003800000 */
[----:B------:R-:W-:-:S07]  /*0820*/  MOV R12, 0x840 ;  /* 0x00000840000c7802 */ /* 0x000fce0000000f00 */
[----:B------:R-:W-:Y:S05]  /*0830*/  CALL.REL.NOINC `($__internal_24_$__cuda_sm20_div_u64) ;  /* 0x0000002c00ac7944 */ /* 0x000fea0003c00000 */
[----:B------:R-:W-:Y:S02]  /*0840*/  IMAD.MOV.U32 R4, RZ, RZ, R6 ;  /* 0x000000ffff047224 */ /* 0x000fe400078e0006 */
[----:B------:R-:W-:Y:S01]  /*0850*/  IMAD.MOV.U32 R5, RZ, RZ, R7 ;  /* 0x000000ffff057224 */ /* 0x000fe200078e0007 */
[----:B------:R-:W-:Y:S06]  /*0860*/  BRA `(.L_x_6209) ;  /* 0x00000000004c7947 */ /* 0x000fec0003800000 */
.L_x_6208:
[----:B------:R-:W0:Y:S01]  /*0870*/  I2F.U32.RP R6, R2 ;  /* 0x0000000200067306 */ /* 0x000e220000209000 */
[----:B------:R-:W-:-:S07]  /*0880*/  ISETP.NE.U32.AND P3, PT, R2, RZ, PT ;  /* 0x000000ff0200720c */ /* 0x000fce0003f65070 */
[----:B0-----:R-:W0:Y:S02]  /*0890*/  MUFU.RCP R6, R6 ;  /* 0x0000000600067308 */ /* 0x001e240000001000 */
[----:B0-----:R-:W-:-:S06]  /*08a0*/  IADD3 R4, R6, 0xffffffe, RZ ;  /* 0x0ffffffe06047810 */ /* 0x001fcc0007ffe0ff */
[----:B------:R0:W1:Y:S02]  /*08b0*/  F2I.FTZ.U32.TRUNC.NTZ R5, R4 ;  /* 0x0000000400057305 */ /* 0x000064000021f000 */
[----:B0-----:R-:W-:Y:S02]  /*08c0*/  IMAD.MOV.U32 R4, RZ, RZ, RZ ;  /* 0x000000ffff047224 */ /* 0x001fe400078e00ff */
[----:B-1----:R-:W-:-:S04]  /*08d0*/  IMAD.MOV R7, RZ, RZ, -R5 ;  /* 0x000000ffff077224 */ /* 0x002fc800078e0a05 */
[----:B------:R-:W-:-:S04]  /*08e0*/  IMAD R7, R7, R2, RZ ;  /* 0x0000000207077224 */ /* 0x000fc800078e02ff */
[----:B------:R-:W-:-:S06]  /*08f0*/  IMAD.HI.U32 R12, R5, R7, R4 ;  /* 0x00000007050c7227 */ /* 0x000fcc00078e0004 */
[----:B------:R-:W-:-:S04]  /*0900*/  IMAD.HI.U32 R4, R12, R21, RZ ;  /* 0x000000150c047227 */ /* 0x000fc800078e00ff */
[----:B------:R-:W-:-:S04]  /*0910*/  IMAD.MOV R5, RZ, RZ, -R4 ;  /* 0x000000ffff057224 */ /* 0x000fc800078e0a04 */
[----:B------:R-:W-:Y:S02]  /*0920*/  IMAD R21, R2, R5, R21 ;  /* 0x0000000502157224 */ /* 0x000fe400078e0215 */
[----:B------:R-:W-:-:S03]  /*0930*/  IMAD.MOV.U32 R5, RZ, RZ, RZ ;  /* 0x000000ffff057224 */ /* 0x000fc600078e00ff */
[----:B------:R-:W-:-:S13]  /*0940*/  ISETP.GE.U32.AND P1, PT, R21, R2, PT ;  /* 0x000000021500720c */ /* 0x000fda0003f26070 */
[----:B------:R-:W-:Y:S01]  /*0950*/  @P1 IMAD.IADD R21, R21, 0x1, -R2 ;  /* 0x0000000115151824 */ /* 0x000fe200078e0a02 */
[----:B------:R-:W-:-:S04]  /*0960*/  @P1 IADD3 R4, R4, 0x1, RZ ;  /* 0x0000000104041810 */ /* 0x000fc80007ffe0ff */
[----:B------:R-:W-:-:S13]  /*0970*/  ISETP.GE.U32.AND P2, PT, R21, R2, PT ;  /* 0x000000021500720c */ /* 0x000fda0003f46070 */
[----:B------:R-:W-:Y:S01]  /*0980*/  @P2 VIADD R4, R4, 0x1 ;  /* 0x0000000104042836 */ /* 0x000fe20000000000 */
[----:B------:R-:W-:-:S07]  /*0990*/  @!P3 LOP3.LUT R4, RZ, R2, RZ, 0x33, !PT ;  /* 0x00000002ff04b212 */ /* 0x000fce00078e33ff */
.L_x_6209:
[----:B------:R-:W-:Y:S05]  /*09a0*/  BSYNC B1 ;  /* 0x0000000000017941 */ /* 0x000fea0003800000 */
.L_x_6207:
[C---:B------:R-:W-:Y:S01]  /*09b0*/  VIADD R6, R4.reuse, 0x1 ;  /* 0x0000000104067836 */ /* 0x040fe20000000000 */
[----:B------:R-:W-:Y:S01]  /*09c0*/  ISETP.GE.U32.AND P1, PT, R4, 0x3, PT ;  /* 0x000000030400780c */ /* 0x000fe20003f26070 */
[----:B------:R-:W-:Y:S03]  /*09d0*/  BSSY B1, `(.L_x_6210) ;  /* 0x0000017000017945 */ /* 0x000fe60003800000 */
[----:B------:R-:W-:Y:S02]  /*09e0*/  LOP3.LUT R6, R6, 0x3, RZ, 0xc0, !PT ;  /* 0x0000000306067812 */ /* 0x000fe400078ec0ff */
[----:B------:R-:W-:Y:S02]  /*09f0*/  ISETP.GE.U32.AND.EX P1, PT, R5, RZ, PT, P1 ;  /* 0x000000ff0500720c */ /* 0x000fe40003f26110 */
[----:B------:R-:W-:-:S04]  /*0a00*/  ISETP.NE.U32.AND P2, PT, R6, RZ, PT ;  /* 0x000000ff0600720c */ /* 0x000fc80003f45070 */
[----:B------:R-:W-:-:S13]  /*0a10*/  ISETP.NE.AND.EX P2, PT, RZ, RZ, PT, P2 ;  /* 0x000000ffff00720c */ /* 0x000fda0003f45320 */
[----:B------:R-:W-:Y:S05]  /*0a20*/  @!P2 BRA `(.L_x_6211) ;  /* 0x000000000044a947 */ /* 0x000fea0003800000 */
[----:B------:R-:W-:-:S04]  /*0a30*/  IADD3 R5, P2, P3, -R10, R15, R13 ;  /* 0x0000000f0a057210 */ /* 0x000fc80007b5e10d */
[----:B------:R-:W-:Y:S02]  /*0a40*/  LEA R7, P4, R5, UR6, 0x2 ;  /* 0x0000000605077c11 */ /* 0x000fe4000f8810ff */
[----:B------:R-:W-:Y:S01]  /*0a50*/  IADD3.X R10, ~R11, R17, RZ, P2, P3 ;  /* 0x000000110b0a7210 */ /* 0x000fe200017e65ff */
[----:B------:R-:W-:-:S03]  /*0a60*/  IMAD.MOV.U32 R11, RZ, RZ, RZ ;  /* 0x000000ffff0b7224 */ /* 0x000fc600078e00ff */
[----:B------:R-:W-:-:S07]  /*0a70*/  LEA.HI.X R5, R5, UR7, R10, 0x2, P4 ;  /* 0x0000000705057c11 */ /* 0x000fce000a0f140a */
.L_x_6212:
[----:B------:R-:W-:-:S06]  /*0a80*/  MOV R4, R7 ;  /* 0x0000000700047202 */ /* 0x000fcc0000000f00 */
[----:B------:R0:W2:Y:S01]  /*0a90*/  LDG.E R4, desc[UR14][R4.64] ;  /* 0x0000000e04047981 */ /* 0x0000a2000c1e1900 */
[----:B------:R-:W-:Y:S02]  /*0aa0*/  IADD3 R6, P2, R6, -0x1, RZ ;  /* 0xffffffff06067810 */ /* 0x000fe40007f5e0ff */
[----:B------:R-:W-:Y:S02]  /*0ab0*/  IADD3 R19, P3, R2, R19, RZ ;  /* 0x0000001302137210 */ /* 0x000fe40007f7e0ff */
[----:B------:R-:W-:Y:S02]  /*0ac0*/  IADD3.X R11, R11, -0x1, RZ, P2, !PT ;  /* 0xffffffff0b0b7810 */ /* 0x000fe400017fe4ff */
[----:B------:R-:W-:Y:S01]  /*0ad0*/  ISETP.NE.U32.AND P2, PT, R6, RZ, PT ;  /* 0x000000ff0600720c */ /* 0x000fe20003f45070 */
[----:B------:R-:W-:Y:S01]  /*0ae0*/  IMAD.X R8, RZ, RZ, R8, P3 ;  /* 0x000000ffff087224 */ /* 0x000fe200018e0608 */
[----:B------:R-:W-:Y:S02]  /*0af0*/  LEA R7, P4, R2, R7, 0x2 ;  /* 0x0000000702077211 */ /* 0x000fe400078810ff */
[----:B------:R-:W-:-:S02]  /*0b00*/  ISETP.NE.AND.EX P2, PT, R11, RZ, PT, P2 ;  /* 0x000000ff0b00720c */ /* 0x000fc40003f45320 */
[----:B0-----:R-:W-:Y:S01]  /*0b10*/  LEA.HI.X R5, R2, R5, RZ, 0x2, P4 ;  /* 0x0000000502057211 */ /* 0x001fe200020f14ff */
[----:B--2---:R-:W-:-:S10]  /*0b20*/  FADD.FTZ R9, R4, R9 ;  /* 0x0000000904097221 */ /* 0x004fd40000010000 */
[----:B------:R-:W-:Y:S05]  /*0b30*/  @P2 BRA `(.L_x_6212) ;  /* 0xfffffffc00d02947 */ /* 0x000fea000383ffff */
.L_x_6211:
[----:B------:R-:W-:Y:S05]  /*0b40*/  BSYNC B1 ;  /* 0x0000000000017941 */ /* 0x000fea0003800000 */
.L_x_6210:
[----:B------:R-:W-:Y:S05]  /*0b50*/  @!P1 BRA `(.L_x_6206) ;  /* 0x0000000400ac9947 */ /* 0x000fea0003800000 */
[C---:B------:R-:W-:Y:S01]  /*0b60*/  LEA R12, P1, R19.reuse, UR6, 0x2 ;  /* 0x00000006130c7c11 */ /* 0x040fe2000f8210ff */
[----:B------:R-:W-:Y:S01]  /*0b70*/  BSSY B1, `(.L_x_6213) ;  /* 0x000001b000017945 */ /* 0x000fe20003800000 */
[----:B------:R-:W-:Y:S01]  /*0b80*/  IMAD.SHL.U32 R21, R2, 0x4, RZ ;  /* 0x0000000402157824 */ /* 0x000fe200078e00ff */
[----:B------:R-:W-:Y:S02]  /*0b90*/  SHF.R.U32.HI R23, RZ, 0x1e, R2 ;  /* 0x0000001eff177819 */ /* 0x000fe40000011602 */
[----:B------:R-:W-:-:S08]  /*0ba0*/  LEA.HI.X R13, R19, UR7, R8, 0x2, P1 ;  /* 0x00000007130d7c11 */ /* 0x000fd000088f1408 */
.L_x_6214:
[----:B------:R-:W-:Y:S02]  /*0bb0*/  IADD3 R10, P1, R21, R12, RZ ;  /* 0x0000000c150a7210 */ /* 0x000fe40007f3e0ff */
[----:B------:R-:W2:Y:S03]  /*0bc0*/  LDG.E R12, desc[UR14][R12.64] ;  /* 0x0000000e0c0c7981 */ /* 0x000ea6000c1e1900 */
[----:B------:R-:W-:Y:S01]  /*0bd0*/  IMAD.X R11, R23, 0x1, R13, P1 ;  /* 0x00000001170b7824 */ /* 0x000fe200008e060d */
[----:B------:R-:W-:-:S04]  /*0be0*/  IADD3 R6, P1, R21, R10, RZ ;  /* 0x0000000a15067210 */ /* 0x000fc80007f3e0ff */
[----:B------:R-:W3:Y:S01]  /*0bf0*/  LDG.E R10, desc[UR14][R10.64] ;  /* 0x0000000e0a0a7981 */ /* 0x000ee2000c1e1900 */
[----:B------:R-:W-:Y:S01]  /*0c00*/  IMAD.X R7, R23, 0x1, R11, P1 ;  /* 0x0000000117077824 */ /* 0x000fe200008e060b */
[----:B------:R-:W-:-:S04]  /*0c10*/  IADD3 R4, P1, R21, R6, RZ ;  /* 0x0000000615047210 */ /* 0x000fc80007f3e0ff */
[----:B------:R-:W-:Y:S01]  /*0c20*/  IADD3.X R5, R23, R7, RZ, P1, !PT ;  /* 0x0000000717057210 */ /* 0x000fe20000ffe4ff */
[----:B------:R-:W4:Y:S04]  /*0c30*/  LDG.E R6, desc[UR14][R6.64] ;  /* 0x0000000e06067981 */ /* 0x000f28000c1e1900 */
[----:B------:R-:W5:Y:S01]  /*0c40*/  LDG.E R14, desc[UR14][R4.64] ;  /* 0x0000000e040e7981 */ /* 0x000f62000c1e1900 */
[----:B------:R-:W-:-:S04]  /*0c50*/  IADD3 R19, P1, P2, R2, R19, R2 ;  /* 0x0000001302137210 */ /* 0x000fc80007a3e002 */
[----:B------:R-:W-:Y:S02]  /*0c60*/  IADD3.X R8, RZ, R8, RZ, P1, P2 ;  /* 0x00000008ff087210 */ /* 0x000fe40000fe44ff */
[----:B------:R-:W-:-:S04]  /*0c70*/  IADD3 R19, P1, P2, R2, R19, R2 ;  /* 0x0000001302137210 */ /* 0x000fc80007a3e002 */
[----:B------:R-:W-:Y:S02]  /*0c80*/  IADD3.X R8, RZ, R8, RZ, P1, P2 ;  /* 0x00000008ff087210 */ /* 0x000fe40000fe44ff */
[----:B------:R-:W-:-:S04]  /*0c90*/  ISETP.GE.U32.AND P1, PT, R19, R15, PT ;  /* 0x0000000f1300720c */ /* 0x000fc80003f26070 */
[----:B------:R-:W-:Y:S01]  /*0ca0*/  ISETP.GE.AND.EX P1, PT, R8, R17, PT, P1 ;  /* 0x000000110800720c */ /* 0x000fe20003f26310 */
[----:B--2---:R-:W-:Y:S01]  /*0cb0*/  FADD.FTZ R9, R12, R9 ;  /* 0x000000090c097221 */ /* 0x004fe20000010000 */
[----:B------:R-:W-:-:S03]  /*0cc0*/  IADD3 R12, P2, R21, R4, RZ ;  /* 0x00000004150c7210 */ /* 0x000fc60007f5e0ff */
[----:B---3--:R-:W-:Y:S02]  /*0cd0*/  FADD.FTZ R9, R9, R10 ;  /* 0x0000000a09097221 */ /* 0x008fe40000010000 */
[----:B------:R-:W-:Y:S02]  /*0ce0*/  IMAD.X R13, R23, 0x1, R5, P2 ;  /* 0x00000001170d7824 */ /* 0x000fe400010e0605 */
[----:B----4-:R-:W-:-:S04]  /*0cf0*/  FADD.FTZ R9, R9, R6 ;  /* 0x0000000609097221 */ /* 0x010fc80000010000 */
[----:B-----5:R-:W-:Y:S01]  /*0d00*/  FADD.FTZ R9, R9, R14 ;  /* 0x0000000e09097221 */ /* 0x020fe20000010000 */
[----:B------:R-:W-:Y:S06]  /*0d10*/  @!P1 BRA `(.L_x_6214) ;  /* 0xfffffffc00a49947 */ /* 0x000fec000383ffff */
[----:B------:R-:W-:Y:S05]  /*0d20*/  BSYNC B1 ;  /* 0x0000000000017941 */ /* 0x000fea0003800000 */
.L_x_6213:
[----:B------:R-:W-:Y:S05]  /*0d30*/  BRA `(.L_x_6206) ;  /* 0x0000000400347947 */ /* 0x000fea0003800000 */
.L_x_6198:
[----:B------:R-:W0:Y:S01]  /*0d40*/  S2R R4, SR_TID.X ;  /* 0x0000000000047919 */ /* 0x000e220000002100 */
[----:B------:R-:W-:Y:S01]  /*0d50*/  ISETP.NE.AND P0, PT, RZ, UR25, PT ;  /* 0x00000019ff007c0c */ /* 0x000fe2000bf05270 */
[----:B------:R-:W-:-:S12]  /*0d60*/  IMAD.U32 R2, RZ, RZ, UR26 ;  /* 0x0000001aff027e24 */ /* 0x000fd8000f8e00ff */
[----:B------:R-:W-:Y:S05]  /*0d70*/  @!P0 BRA `(.L_x_6215) ;  /* 0x0000000000608947 */ /* 0x000fea0003800000 */
[----:B------:R-:W-:Y:S01]  /*0d80*/  VIADD R5, R2, UR25 ;  /* 0x0000001902057c36 */ /* 0x000fe20008000000 */
[----:B------:R-:W-:Y:S01]  /*0d90*/  MOV R7, UR11 ;  /* 0x0000000b00077c02 */ /* 0x000fe20008000f00 */
[----:B------:R-:W-:Y:S02]  /*0da0*/  IMAD.U32 R6, RZ, RZ, UR10 ;  /* 0x0000000aff067e24 */ /* 0x000fe4000f8e00ff */
[----:B------:R-:W-:Y:S01]  /*0db0*/  IMAD.U32 R9, RZ, RZ, UR12 ;  /* 0x0000000cff097e24 */ /* 0x000fe2000f8e00ff */
[----:B0-----:R-:W-:-:S04]  /*0dc0*/  ISETP.GE.AND P0, PT, R4, R5, PT ;  /* 0x000000050400720c */ /* 0x001fc80003f06270 */
[----:B------:R-:W-:-:S13]  /*0dd0*/  ISETP.LT.OR P0, PT, R4, UR25, P0 ;  /* 0x0000001904007c0c */ /* 0x000fda0008701670 */
[--C-:B------:R-:W-:Y:S02]  /*0de0*/  @!P0 IADD3 R7, P1, P2, R6, -UR25, R4.reuse ;  /* 0x8000001906078c10 */ /* 0x100fe4000fa3e004 */
[----:B------:R-:W-:-:S04]  /*0df0*/  @!P0 SHF.R.S32.HI R2, RZ, 0x1f, R4 ;  /* 0x0000001fff028819 */ /* 0x000fc80000011404 */
[----:B------:R-:W-:Y:S02]  /*0e00*/  @!P0 IADD3.X R2, R9, -0x1, R2, P1, P2 ;  /* 0xffffffff09028810 */ /* 0x000fe40000fe4402 */
[----:B------:R-:W-:-:S04]  /*0e10*/  @!P0 LEA R6, P1, R7, UR6, 0x2 ;  /* 0x0000000607068c11 */ /* 0x000fc8000f8210ff */
[----:B------:R-:W-:-:S05]  /*0e20*/  @!P0 LEA.HI.X R7, R7, UR7, R2, 0x2, P1 ;  /* 0x0000000707078c11 */ /* 0x000fca00088f1402 */
[----:B------:R-:W2:Y:S01]  /*0e30*/  @!P0 LDG.E R6, desc[UR14][R6.64] ;  /* 0x0000000e06068981 */ /* 0x000ea2000c1e1900 */
[----:B------:R-:W-:Y:S01]  /*0e40*/  ULDC UR11, c[0x0][0x0] ;  /* 0x00000000000b7ab9 */ /* 0x000fe20000000800 */
[----:B------:R-:W-:Y:S01]  /*0e50*/  IMAD.MOV.U32 R9, RZ, RZ, RZ ;  /* 0x000000ffff097224 */ /* 0x000fe200078e00ff */
[----:B------:R-:W-:Y:S02]  /*0e60*/  UIADD3 UR10, UP0, UP1, -UR25, UR10, UR11 ;  /* 0x0000000a190a7290 */ /* 0x000fe4000f91e10b */
[C---:B------:R-:W-:Y:S02]  /*0e70*/  VIMNMX.U32 R2, R5.reuse, UR11, PT ;  /* 0x0000000b05027c48 */ /* 0x040fe4000bfe0000 */
[----:B------:R-:W-:Y:S02]  /*0e80*/  UIADD3.X UR5, UR12, -0x1, URZ, UP0, UP1 ;  /* 0xffffffff0c057890 */ /* 0x000fe400087e243f */
[----:B------:R-:W-:Y:S01]  /*0e90*/  ULEA UR6, UP0, UR10, UR6, 0x2 ;  /* 0x000000060a067291 */ /* 0x000fe2000f80103f */
[----:B------:R-:W-:-:S03]  /*0ea0*/  IMAD.IADD R2, R5, 0x1, -R2 ;  /* 0x0000000105027824 */ /* 0x000fc600078e0a02 */
[----:B------:R-:W-:Y:S02]  /*0eb0*/  ULEA.HI.X UR7, UR10, UR7, UR5, 0x2, UP0 ;  /* 0x000000070a077291 */ /* 0x000fe400080f1405 */
[----:B------:R-:W-:-:S04]  /*0ec0*/  IMAD.U32 R10, RZ, RZ, UR6 ;  /* 0x00000006ff0a7e24 */ /* 0x000fc8000f8e00ff */
[----:B------:R-:W-:Y:S01]  /*0ed0*/  MOV R11, UR7 ;  /* 0x00000007000b7c02 */ /* 0x000fe20008000f00 */
[----:B--2---:R-:W-:Y:S01]  /*0ee0*/  @!P0 FADD.FTZ R9, RZ, R6 ;  /* 0x00000006ff098221 */ /* 0x004fe20000010000 */
[----:B------:R-:W-:Y:S06]  /*0ef0*/  BRA `(.L_x_6216) ;  /* 0x00000000000c7947 */ /* 0x000fec0003800000 */
.L_x_6215:
[----:B------:R-:W-:Y:S02]  /*0f00*/  IMAD.MOV.U32 R9, RZ, RZ, RZ ;  /* 0x000000ffff097224 */ /* 0x000fe400078e00ff */
[----:B------:R-:W-:Y:S02]  /*0f10*/  IMAD.U32 R10, RZ, RZ, UR8 ;  /* 0x00000008ff0a7e24 */ /* 0x000fe4000f8e00ff */
[----:B------:R-:W-:-:S07]  /*0f20*/  IMAD.U32 R11, RZ, RZ, UR9 ;  /* 0x00000009ff0b7e24 */ /* 0x000fce000f8e00ff */
.L_x_6216:
[----:B------:R-:W-:Y:S01]  /*0f30*/  ULDC UR6, c[0x0][0x0] ;  /* 0x0000000000067ab9 */ /* 0x000fe20000000800 */
[----:B------:R-:W-:Y:S01]  /*0f40*/  BSSY B1, `(.L_x_6217) ;  /* 0x0000025000017945 */ /* 0x000fe20003800000 */
[----:B------:R-:W-:-:S06]  /*0f50*/  USHF.L.U32 UR5, UR6, 0x2, URZ ;  /* 0x0000000206057899 */ /* 0x000fcc000800063f */
[----:B------:R-:W-:Y:S02]  /*0f60*/  IADD3 R13, RZ, -UR5, RZ ;  /* 0x80000005ff0d7c10 */ /* 0x000fe4000fffe0ff */
[----:B------:R-:W-:Y:S01]  /*0f70*/  ISETP.NE.U32.AND P1, PT, RZ, UR5, PT ;  /* 0x00000005ff007c0c */ /* 0x000fe2000bf25070 */
[----:B------:R-:W1:Y:S08]  /*0f80*/  I2F.U32.RP R5, UR5 ;  /* 0x0000000500057d06 */ /* 0x000e700008209000 */
[----:B-1----:R-:W1:Y:S02]  /*0f90*/  MUFU.RCP R5, R5 ;  /* 0x0000000500057308 */ /* 0x002e640000001000 */
[----:B-1----:R-:W-:-:S02]  /*0fa0*/  VIADD R6, R5, 0xffffffe ;  /* 0x0ffffffe05067836 */ /* 0x002fc40000000000 */
[----:B0-----:R-:W-:-:S04]  /*0fb0*/  IMAD.SHL.U32 R5, R4, 0x4, RZ ;  /* 0x0000000404057824 */ /* 0x001fc800078e00ff */
[----:B------:R0:W1:Y:S02]  /*0fc0*/  F2I.FTZ.U32.TRUNC.NTZ R7, R6 ;  /* 0x0000000600077305 */ /* 0x000064000021f000 */
[----:B0-----:R-:W-:Y:S02]  /*0fd0*/  IMAD.MOV.U32 R6, RZ, RZ, RZ ;  /* 0x000000ffff067224 */ /* 0x001fe400078e00ff */
[----:B-1----:R-:W-:-:S04]  /*0fe0*/  IMAD R13, R13, R7, RZ ;  /* 0x000000070d0d7224 */ /* 0x002fc800078e02ff */
[----:B------:R-:W-:-:S06]  /*0ff0*/  IMAD.HI.U32 R7, R7, R13, R6 ;  /* 0x0000000d07077227 */ /* 0x000fcc00078e0006 */
[----:B------:R-:W-:-:S04]  /*1000*/  IMAD.HI.U32 R7, R7, R2, RZ ;  /* 0x0000000207077227 */ /* 0x000fc800078e00ff */
[----:B------:R-:W-:-:S04]  /*1010*/  IMAD.MOV R7, RZ, RZ, -R7 ;  /* 0x000000ffff077224 */ /* 0x000fc800078e0a07 */
[----:B------:R-:W-:-:S05]  /*1020*/  IMAD R7, R7, UR5, R2 ;  /* 0x0000000507077c24 */ /* 0x000fca000f8e0202 */
[----:B------:R-:W-:-:S13]  /*1030*/  ISETP.GE.U32.AND P0, PT, R7, UR5, PT ;  /* 0x0000000507007c0c */ /* 0x000fda000bf06070 */
[----:B------:R-:W-:-:S05]  /*1040*/  @P0 VIADD R7, R7, -UR5 ;  /* 0x8000000507070c36 */ /* 0x000fca0008000000 */
[----:B------:R-:W-:-:S13]  /*1050*/  ISETP.GE.U32.AND P0, PT, R7, UR5, PT ;  /* 0x0000000507007c0c */ /* 0x000fda000bf06070 */
[----:B------:R-:W-:Y:S01]  /*1060*/  @P0 VIADD R7, R7, -UR5 ;  /* 0x8000000507070c36 */ /* 0x000fe20008000000 */
[----:B------:R-:W-:Y:S02]  /*1070*/  @!P1 LOP3.LUT R7, RZ, UR5, RZ, 0x33, !PT ;  /* 0x00000005ff079c12 */ /* 0x000fe4000f8e33ff */
[----:B------:R-:W-:Y:S02]  /*1080*/  PLOP3.LUT P0, PT, PT, PT, PT, 0x80, 0x0 ;  /* 0x000000000000781c */ /* 0x000fe40003f0f070 */
[----:B------:R-:W-:-:S04]  /*1090*/  IADD3 R17, -R7, R2, RZ ;  /* 0x0000000207117210 */ /* 0x000fc80007ffe1ff */
[----:B------:R-:W-:Y:S01]  /*10a0*/  ISETP.GE.AND P1, PT, R5, R17, PT ;  /* 0x000000110500720c */ /* 0x000fe20003f26270 */
[----:B------:R-:W-:-:S05]  /*10b0*/  IMAD.IADD R15, R17, 0x1, R4 ;  /* 0x00000001110f7824 */ /* 0x000fca00078e0204 */
[----:B------:R-:W-:-:S07]  /*10c0*/  ISETP.GE.AND P2, PT, R15, R2, PT ;  /* 0x000000020f00720c */ /* 0x000fce0003f46270 */
[----:B------:R-:W-:Y:S06]  /*10d0*/  @P1 BRA `(.L_x_6218) ;  /* 0x00000000002c1947 */ /* 0x000fec0003800000 */
[----:B------:R-:W-:-:S07]  /*10e0*/  IMAD.MOV.U32 R13, RZ, RZ, R4 ;  /* 0x000000ffff0d7224 */ /* 0x000fce00078e0004 */
.L_x_6219:
[----:B------:R-:W-:-:S06]  /*10f0*/  IMAD.WIDE R4, R13, 0x10, R10 ;  /* 0x000000100d047825 */ /* 0x000fcc00078e020a */
[----:B------:R-:W2:Y:S01]  /*1100*/  LDG.E.128 R4, desc[UR14][R4.64] ;  /* 0x0000000e04047981 */ /* 0x000ea2000c1e1d00 */
[----:B------:R-:W-:-:S05]  /*1110*/  VIADD R13, R13, UR6 ;  /* 0x000000060d0d7c36 */ /* 0x000fca0008000000 */
[----:B------:R-:W-:-:S04]  /*1120*/  SHF.L.U32 R12, R13, 0x2, RZ ;  /* 0x000000020d0c7819 */ /* 0x000fc800000006ff */
[----:B------:R-:W-:Y:S01]  /*1130*/  ISETP.GE.AND P1, PT, R12, R17, PT ;  /* 0x000000110c00720c */ /* 0x000fe20003f26270 */
[----:B--2---:R-:W-:-:S04]  /*1140*/  FADD.FTZ R8, R4, R9 ;  /* 0x0000000904087221 */ /* 0x004fc80000010000 */
[----:B------:R-:W-:-:S04]  /*1150*/  FADD.FTZ R9, R5, R8 ;  /* 0x0000000805097221 */ /* 0x000fc80000010000 */
[----:B------:R-:W-:-:S04]  /*1160*/  FADD.FTZ R6, R6, R9 ;  /* 0x0000000906067221 */ /* 0x000fc80000010000 */
[----:B------:R-:W-:Y:S01]  /*1170*/  FADD.FTZ R9, R7, R6 ;  /* 0x0000000607097221 */ /* 0x000fe20000010000 */
[----:B------:R-:W-:Y:S06]  /*1180*/  @!P1 BRA `(.L_x_6219) ;  /* 0xfffffffc00d89947 */ /* 0x000fec000383ffff */
.L_x_6218:
[----:B------:R-:W-:Y:S05]  /*1190*/  BSYNC B1 ;  /* 0x0000000000017941 */ /* 0x000fea0003800000 */
.L_x_6217:
[----:B------:R-:W-:Y:S05]  /*11a0*/  @P2 BRA `(.L_x_6206) ;  /* 0x0000000000182947 */ /* 0x000fea0003800000 */
.L_x_6220:
[----:B------:R-:W-:-:S06]  /*11b0*/  IMAD.WIDE R4, R15, 0x4, R10 ;  /* 0x000000040f047825 */ /* 0x000fcc00078e020a */
[----:B------:R-:W2:Y:S01]  /*11c0*/  LDG.E R4, desc[UR14][R4.64] ;  /* 0x0000000e04047981 */ /* 0x000ea2000c1e1900 */
[----:B------:R-:W-:-:S05]  /*11d0*/  VIADD R15, R15, UR6 ;  /* 0x000000060f0f7c36 */ /* 0x000fca0008000000 */
[----:B------:R-:W-:Y:S01]  /*11e0*/  ISETP.GE.AND P1, PT, R15, R2, PT ;  /* 0x000000020f00720c */ /* 0x000fe20003f26270 */
[----:B--2---:R-:W-:-:S12]  /*11f0*/  FADD.FTZ R9, R4, R9 ;  /* 0x0000000904097221 */ /* 0x004fd80000010000 */
[----:B------:R-:W-:Y:S05]  /*1200*/  @!P1 BRA `(.L_x_6220) ;  /* 0xfffffffc00e89947 */ /* 0x000fea000383ffff */
.L_x_6206:
[----:B------:R-:W-:Y:S05]  /*1210*/  BSYNC B0 ;  /* 0x0000000000007941 */ /* 0x000fea0003800000 */
.L_x_6197:
[----:B------:R-:W0:Y:S01]  /*1220*/  S2R R21, SR_TID.X ;  /* 0x0000000000157919 */ /* 0x000e220000002100 */
[----:B------:R-:W1:Y:S01]  /*1230*/  S2UR UR6, SR_CgaCtaId ;  /* 0x00000000000679c3 */ /* 0x000e620000008800 */
[----:B------:R-:W-:-:S07]  /*1240*/  UMOV UR5, 0x400 ;  /* 0x0000040000057882 */ /* 0x000fce0000000000 */
[----:B------:R-:W-:Y:S08]  /*1250*/  BAR.SYNC.DEFER_BLOCKING 0x0 ;  /* 0x0000000000007b1d */ /* 0x000ff00000010000 */
[----:B------:R-:W2:Y:S01]  /*1260*/  LDC R20, c[0x0][RZ] ;  /* 0x00000000ff147b82 */ /* 0x000ea20000000800 */
[----:B-1----:R-:W-:Y:S01]  /*1270*/  ULEA UR6, UR6, UR5, 0x18 ;  /* 0x0000000506067291 */ /* 0x002fe2000f8ec03f */
[C---:B0-----:R-:W-:Y:S01]  /*1280*/  ISETP.GT.U32.AND P1, PT, R21.reuse, 0x1f, PT ;  /* 0x0000001f1500780c */ /* 0x041fe20003f24070 */
[----:B------:R-:W-:Y:S01]  /*1290*/  IMAD.SHL.U32 R2, R21, 0x4, RZ ;  /* 0x0000000415027824 */ /* 0x000fe200078e00ff */
[----:B--2---:R-:W-:-:S06]  /*12a0*/  SHF.R.U32.HI R23, RZ, 0x5, R20 ;  /* 0x00000005ff177819 */ /* 0x004fcc0000011614 */
[----:B------:R0:W-:Y:S01]  /*12b0*/  STS [R2+UR6], R9 ;  /* 0x0000000902007988 */ /* 0x0001e20008000806 */
[----:B------:R-:W-:Y:S06]  /*12c0*/  BAR.SYNC.DEFER_BLOCKING 0x0 ;  /* 0x0000000000007b1d */ /* 0x000fec0000010000 */
[----:B------:R-:W-:Y:S05]  /*12d0*/  @P1 BRA `(.L_x_6221) ;  /* 0x0000000000c81947 */ /* 0x000fea0003800000 */
[----:B------:R-:W-:-:S04]  /*12e0*/  LOP3.LUT R22, R21, 0x1f, RZ, 0xc0, !PT ;  /* 0x0000001f15167812 */ /* 0x000fc800078ec0ff */
[----:B------:R-:W-:-:S13]  /*12f0*/  ISETP.GE.U32.AND P1, PT, R22, R23, PT ;  /* 0x000000171600720c */ /* 0x000fda0003f26070 */
[----:B------:R-:W-:Y:S05]  /*1300*/  @P1 BRA `(.L_x_6221) ;  /* 0x0000000000bc1947 */ /* 0x000fea0003800000 */
[----:B------:R-:W-:-:S05]  /*1310*/  LEA R24, R22, UR6, 0x7 ;  /* 0x0000000616187c11 */ /* 0x000fca000f8e38ff */
[----:B------:R-:W1:Y:S04]  /*1320*/  LDS.128 R4, [R24] ;  /* 0x0000000018047984 */ /* 0x000e680000000c00 */
[----:B------:R-:W2:Y:S04]  /*1330*/  LDS.128 R16, [R24+0x10] ;  /* 0x0000100018107984 */ /* 0x000ea80000000c00 */
[----:B0-----:R-:W0:Y:S04]  /*1340*/  LDS.128 R8, [R24+0x20] ;  /* 0x0000200018087984 */ /* 0x001e280000000c00 */
[----:B------:R-:W3:Y:S01]  /*1350*/  LDS.128 R12, [R24+0x30] ;  /* 0x00003000180c7984 */ /* 0x000ee20000000c00 */
[----:B-1----:R-:W-:-:S04]  /*1360*/  FADD.FTZ R4, RZ, R4 ;  /* 0x00000004ff047221 */ /* 0x002fc80000010000 */
[----:B------:R-:W-:-:S04]  /*1370*/  FADD.FTZ R5, R5, R4 ;  /* 0x0000000405057221 */ /* 0x000fc80000010000 */
[----:B------:R-:W-:-:S04]  /*1380*/  FADD.FTZ R6, R6, R5 ;  /* 0x0000000506067221 */ /* 0x000fc80000010000 */
[----:B------:R-:W-:-:S04]  /*1390*/  FADD.FTZ R7, R7, R6 ;  /* 0x0000000607077221 */ /* 0x000fc80000010000 */
[----:B--2---:R-:W-:Y:S02]  /*13a0*/  FADD.FTZ R16, R7, R16 ;  /* 0x0000001007107221 */ /* 0x004fe40000010000 */
[----:B------:R-:W1:Y:S02]  /*13b0*/  LDS.128 R4, [R24+0x40] ;  /* 0x0000400018047984 */ /* 0x000e640000000c00 */
[----:B------:R-:W-:-:S04]  /*13c0*/  FADD.FTZ R17, R17, R16 ;  /* 0x0000001011117221 */ /* 0x000fc80000010000 */
[----:B------:R-:W-:-:S04]  /*13d0*/  FADD.FTZ R18, R18, R17 ;  /* 0x0000001112127221 */ /* 0x000fc80000010000 */
[----:B------:R-:W-:-:S04]  /*13e0*/  FADD.FTZ R19, R19, R18 ;  /* 0x0000001213137221 */ /* 0x000fc80000010000 */
[----:B0-----:R-:W-:Y:S02]  /*13f0*/  FADD.FTZ R8, R19, R8 ;  /* 0x0000000813087221 */ /* 0x001fe40000010000 */
[----:B------:R-:W0:Y:S02]  /*1400*/  LDS.128 R16, [R24+0x50] ;  /* 0x0000500018107984 */ /* 0x000e240000000c00 */
[----:B------:R-:W-:-:S04]  /*1410*/  FADD.FTZ R9, R9, R8 ;  /* 0x0000000809097221 */ /* 0x000fc80000010000 */
[----:B------:R-:W-:-:S04]  /*1420*/  FADD.FTZ R10, R10, R9 ;  /* 0x000000090a0a7221 */ /* 0x000fc80000010000 */
[----:B------:R-:W-:-:S04]  /*1430*/  FADD.FTZ R11, R11, R10 ;  /* 0x0000000a0b0b7221 */ /* 0x000fc80000010000 */
[----:B---3--:R-:W-:Y:S02]  /*1440*/  FADD.FTZ R12, R11, R12 ;  /* 0x0000000c0b0c7221 */ /* 0x008fe40000010000 */
[----:B------:R-:W2:Y:S02]  /*1450*/  LDS.128 R8, [R24+0x60] ;  /* 0x0000600018087984 */ /* 0x000ea40000000c00 */
[----:B------:R-:W-:-:S04]  /*1460*/  FADD.FTZ R13, R13, R12 ;  /* 0x0000000c0d0d7221 */ /* 0x000fc80000010000 */
[----:B------:R-:W-:-:S04]  /*1470*/  FADD.FTZ R14, R14, R13 ;  /* 0x0000000d0e0e7221 */ /* 0x000fc80000010000 */
[----:B------:R-:W-:-:S04]  /*1480*/  FADD.FTZ R15, R15, R14 ;  /* 0x0000000e0f0f7221 */ /* 0x000fc80000010000 */
[----:B-1----:R-:W-:Y:S02]  /*1490*/  FADD.FTZ R4, R15, R4 ;  /* 0x000000040f047221 */ /* 0x002fe40000010000 */
[----:B------:R-:W1:Y:S02]  /*14a0*/  LDS.128 R12, [R24+0x70] ;  /* 0x00007000180c7984 */ /* 0x000e640000000c00 */
[----:B------:R-:W-:Y:S01]  /*14b0*/  FADD.FTZ R5, R5, R4 ;  /* 0x0000000405057221 */ /* 0x000fe20000010000 */
[----:B------:R-:W-:-:S03]  /*14c0*/  IMAD.MOV.U32 R4, RZ, RZ, -0x1 ;  /* 0xffffffffff047424 */ /* 0x000fc600078e00ff */
[----:B------:R-:W-:Y:S01]  /*14d0*/  FADD.FTZ R6, R6, R5 ;  /* 0x0000000506067221 */ /* 0x000fe20000010000 */
[----:B------:R-:W-:Y:S02]  /*14e0*/  LEA R5, R22, UR6, 0x2 ;  /* 0x0000000616057c11 */ /* 0x000fe4000f8e10ff */
[----:B------:R-:W-:Y:S01]  /*14f0*/  SHF.L.U32 R4, R4, R23, RZ ;  /* 0x0000001704047219 */ /* 0x000fe200000006ff */
[----:B------:R-:W-:-:S03]  /*1500*/  FADD.FTZ R7, R7, R6 ;  /* 0x0000000607077221 */ /* 0x000fc60000010000 */
[----:B------:R-:W-:Y:S01]  /*1510*/  LOP3.LUT R4, RZ, R4, RZ, 0x33, !PT ;  /* 0x00000004ff047212 */ /* 0x000fe200078e33ff */
[----:B0-----:R-:W-:-:S04]  /*1520*/  FADD.FTZ R16, R7, R16 ;  /* 0x0000001007107221 */ /* 0x001fc80000010000 */
[----:B------:R-:W-:-:S04]  /*1530*/  FADD.FTZ R17, R17, R16 ;  /* 0x0000001011117221 */ /* 0x000fc80000010000 */
[----:B------:R-:W-:-:S04]  /*1540*/  FADD.FTZ R18, R18, R17 ;  /* 0x0000001112127221 */ /* 0x000fc80000010000 */
[----:B------:R-:W-:-:S04]  /*1550*/  FADD.FTZ R19, R19, R18 ;  /* 0x0000001213137221 */ /* 0x000fc80000010000 */
[----:B--2---:R-:W-:-:S04]  /*1560*/  FADD.FTZ R8, R19, R8 ;  /* 0x0000000813087221 */ /* 0x004fc80000010000 */
[----:B------:R-:W-:-:S04]  /*1570*/  FADD.FTZ R9, R9, R8 ;  /* 0x0000000809097221 */ /* 0x000fc80000010000 */
[----:B------:R-:W-:-:S04]  /*1580*/  FADD.FTZ R10, R10, R9 ;  /* 0x000000090a0a7221 */ /* 0x000fc80000010000 */
[----:B------:R-:W-:-:S04]  /*1590*/  FADD.FTZ R11, R11, R10 ;  /* 0x0000000a0b0b7221 */ /* 0x000fc80000010000 */
[----:B-1----:R-:W-:-:S04]  /*15a0*/  FADD.FTZ R12, R11, R12 ;  /* 0x0000000c0b0c7221 */ /* 0x002fc80000010000 */
[----:B------:R-:W-:-:S04]  /*15b0*/  FADD.FTZ R13, R13, R12 ;  /* 0x0000000c0d0d7221 */ /* 0x000fc80000010000 */
[----:B------:R-:W-:-:S04]  /*15c0*/  FADD.FTZ R14, R14, R13 ;  /* 0x0000000d0e0e7221 */ /* 0x000fc80000010000 */
[----:B------:R-:W-:Y:S01]  /*15d0*/  FADD.FTZ R14, R15, R14 ;  /* 0x0000000e0f0e7221 */ /* 0x000fe20000010000 */
[----:B------:R-:W-:Y:S05]  /*15e0*/  WARPSYNC R4 ;  /* 0x0000000004007348 */ /* 0x000fea0003800000 */
[----:B------:R1:W-:Y:S02]  /*15f0*/  STS [R5], R14 ;  /* 0x0000000e05007388 */ /* 0x0003e40000000800 */
.L_x_6221:
[----:B------:R-:W-:Y:S01]  /*1600*/  ISETP.NE.AND P1, PT, R21, RZ, PT ;  /* 0x000000ff1500720c */ /* 0x000fe20003f25270 */
[----:B------:R-:W-:Y:S05]  /*1610*/  WARPSYNC.ALL ;  /* 0x0000000000007948 */ /* 0x000fea0003800000 */
[----:B------:R-:W-:Y:S06]  /*1620*/  BAR.SYNC.DEFER_BLOCKING 0x0 ;  /* 0x0000000000007b1d */ /* 0x000fec0000010000 */
[----:B------:R-:W-:Y:S04]  /*1630*/  BSSY B0, `(.L_x_6222) ;  /* 0x0000054000007945 */ /* 0x000fe80003800000 */
[----:B------:R-:W-:Y:S05]  /*1640*/  @P1 BRA `(.L_x_6223) ;  /* 0x0000000400481947 */ /* 0x000fea0003800000 */
[----:B------:R-:W-:Y:S01]  /*1650*/  ISETP.NE.AND P1, PT, R23, RZ, PT ;  /* 0x000000ff1700720c */ /* 0x000fe20003f25270 */
[----:B------:R-:W-:-:S12]  /*1660*/  IMAD.MOV.U32 R19, RZ, RZ, RZ ;  /* 0x000000ffff137224 */ /* 0x000fd800078e00ff */
[----:B------:R-:W-:Y:S05]  /*1670*/  @!P1 BRA `(.L_x_6224) ;  /* 0x0000000400389947 */ /* 0x000fea0003800000 */
[C---:B------:R-:W-:Y:S01]  /*1680*/  IADD3 R4, R23.reuse, -0x1, RZ ;  /* 0xffffffff17047810 */ /* 0x040fe20007ffe0ff */
[----:B------:R-:W-:Y:S01]  /*1690*/  UMOV UR5, URZ ;  /* 0x0000003f00057c82 */ /* 0x000fe20008000000 */
[----:B------:R-:W-:Y:S01]  /*16a0*/  LOP3.LUT R22, R23, 0x3, RZ, 0xc0, !PT ;  /* 0x0000000317167812 */ /* 0x000fe200078ec0ff */
[----:B------:R-:W-:Y:S01]  /*16b0*/  IMAD.MOV.U32 R19, RZ, RZ, RZ ;  /* 0x000000ffff137224 */ /* 0x000fe200078e00ff */
[----:B------:R-:W-:-:S13]  /*16c0*/  ISETP.GE.U32.AND P1, PT, R4, 0x3, PT ;  /* 0x000000030400780c */ /* 0x000fda0003f26070 */
[----:B------:R-:W-:Y:S05]  /*16d0*/  @!P1 BRA `(.L_x_6225) ;  /* 0x0000000000fc9947 */ /* 0x000fea0003800000 */
[----:B------:R-:W-:Y:S01]  /*16e0*/  IMAD.IADD R23, R23, 0x1, -R22 ;  /* 0x0000000117177824 */ /* 0x000fe200078e0a16 */
[----:B------:R-:W-:Y:S01]  /*16f0*/  UMOV UR5, URZ ;  /* 0x0000003f00057c82 */ /* 0x000fe20008000000 */
[----:B------:R-:W-:Y:S01]  /*1700*/  UMOV UR7, UR6 ;  /* 0x0000000600077c82 */ /* 0x000fe20008000000 */
[----:B------:R-:W-:Y:S02]  /*1710*/  IMAD.MOV.U32 R19, RZ, RZ, RZ ;  /* 0x000000ffff137224 */ /* 0x000fe400078e00ff */
[----:B------:R-:W-:-:S13]  /*1720*/  ISETP.GT.AND P1, PT, R23, RZ, PT ;  /* 0x000000ff1700720c */ /* 0x000fda0003f24270 */
[----:B------:R-:W-:Y:S05]  /*1730*/  @!P1 BRA `(.L_x_6226) ;  /* 0x0000000000bc9947 */ /* 0x000fea0003800000 */
[----:B------:R-:W-:Y:S02]  /*1740*/  ISETP.GT.AND P2, PT, R23, 0xc, PT ;  /* 0x0000000c1700780c */ /* 0x000fe40003f44270 */
[----:B------:R-:W-:-:S11]  /*1750*/  PLOP3.LUT P1, PT, PT, PT, PT, 0x80, 0x0 ;  /* 0x000000000000781c */ /* 0x000fd60003f2f070 */
[----:B------:R-:W-:Y:S05]  /*1760*/  @!P2 BRA `(.L_x_6227) ;  /* 0x000000000068a947 */ /* 0x000fea0003800000 */
[----:B------:R-:W-:-:S13]  /*1770*/  PLOP3.LUT P1, PT, PT, PT, PT, 0x8, 0x0 ;  /* 0x000000000000781c */ /* 0x000fda0003f2e170 */
.L_x_6228:
[----:B-1----:R-:W1:Y:S01]  /*1780*/  LDS.128 R4, [UR7] ;  /* 0x00000007ff047984 */ /* 0x002e620008000c00 */
[----:B------:R-:W-:Y:S01]  /*1790*/  VIADD R23, R23, 0xfffffff0 ;  /* 0xfffffff017177836 */ /* 0x000fe20000000000 */
[----:B------:R-:W-:Y:S02]  /*17a0*/  UIADD3 UR5, UR5, 0x10, URZ ;  /* 0x0000001005057890 */ /* 0x000fe4000fffe03f */
[----:B0-----:R-:W0:Y:S02]  /*17b0*/  LDS.128 R8, [UR7+0x10] ;  /* 0x00001007ff087984 */ /* 0x001e240008000c00 */
[----:B------:R-:W-:Y:S02]  /*17c0*/  ISETP.GT.AND P2, PT, R23, 0xc, PT ;  /* 0x0000000c1700780c */ /* 0x000fe40003f44270 */
[----:B------:R-:W2:Y:S01]  /*17d0*/  LDS.128 R12, [UR7+0x20] ;  /* 0x00002007ff0c7984 */ /* 0x000ea20008000c00 */
[----:B-1----:R-:W-:-:S03]  /*17e0*/  FADD.FTZ R4, R4, R19 ;  /* 0x0000001304047221 */ /* 0x002fc60000010000 */
[----:B------:R-:W1:Y:S01]  /*17f0*/  LDS.128 R16, [UR7+0x30] ;  /* 0x00003007ff107984 */ /* 0x000e620008000c00 */
[----:B------:R-:W-:Y:S01]  /*1800*/  UIADD3 UR7, UR7, 0x40, URZ ;  /* 0x0000004007077890 */ /* 0x000fe2000fffe03f */
[----:B------:R-:W-:-:S04]  /*1810*/  FADD.FTZ R5, R5, R4 ;  /* 0x0000000405057221 */ /* 0x000fc80000010000 */
[----:B------:R-:W-:-:S04]  /*1820*/  FADD.FTZ R6, R6, R5 ;  /* 0x0000000506067221 */ /* 0x000fc80000010000 */
[----:B------:R-:W-:-:S04]  /*1830*/  FADD.FTZ R7, R7, R6 ;  /* 0x0000000607077221 */ /* 0x000fc80000010000 */
        /* <DEDUP_REMOVED lines=12> */
[----:B------:R-:W-:Y:S06]  /*1900*/  @P2 BRA `(.L_x_6228) ;  /* 0xfffffffc009c2947 */ /* 0x000fec000383ffff */
.L_x_6227:
[----:B------:R-:W-:-:S13]  /*1910*/  ISETP.GT.AND P2, PT, R23, 0x4, PT ;  /* 0x000000041700780c */ /* 0x000fda0003f44270 */
[----:B------:R-:W-:Y:S05]  /*1920*/  @!P2 BRA `(.L_x_6229) ;  /* 0x000000000038a947 */ /* 0x000fea0003800000 */
[----:B-1----:R-:W1:Y:S01]  /*1930*/  LDS.128 R4, [UR7] ;  /* 0x00000007ff047984 */ /* 0x002e620008000c00 */
[----:B------:R-:W-:Y:S01]  /*1940*/  PLOP3.LUT P1, PT, PT, PT, PT, 0x8, 0x0 ;  /* 0x000000000000781c */ /* 0x000fe20003f2e170 */
[----:B------:R-:W-:Y:S01]  /*1950*/  UIADD3 UR5, UR5, 0x8, URZ ;  /* 0x0000000805057890 */ /* 0x000fe2000fffe03f */
[----:B------:R-:W-:Y:S01]  /*1960*/  IADD3 R23, R23, -0x8, RZ ;  /* 0xfffffff817177810 */ /* 0x000fe20007ffe0ff */
[----:B0-----:R-:W0:Y:S01]  /*1970*/  LDS.128 R8, [UR7+0x10] ;  /* 0x00001007ff087984 */ /* 0x001e220008000c00 */
[----:B------:R-:W-:Y:S01]  /*1980*/  UIADD3 UR7, UR7, 0x20, URZ ;  /* 0x0000002007077890 */ /* 0x000fe2000fffe03f */
[----:B-1----:R-:W-:-:S04]  /*1990*/  FADD.FTZ R4, R19, R4 ;  /* 0x0000000413047221 */ /* 0x002fc80000010000 */
[----:B------:R-:W-:-:S04]  /*19a0*/  FADD.FTZ R5, R5, R4 ;  /* 0x0000000405057221 */ /* 0x000fc80000010000 */
[----:B------:R-:W-:-:S04]  /*19b0*/  FADD.FTZ R6, R6, R5 ;  /* 0x0000000506067221 */ /* 0x000fc80000010000 */
[----:B------:R-:W-:-:S04]  /*19c0*/  FADD.FTZ R7, R7, R6 ;  /* 0x0000000607077221 */ /* 0x000fc80000010000 */
[----:B0-----:R-:W-:-:S04]  /*19d0*/  FADD.FTZ R8, R7, R8 ;  /* 0x0000000807087221 */ /* 0x001fc80000010000 */
[----:B------:R-:W-:-:S04]  /*19e0*/  FADD.FTZ R9, R9, R8 ;  /* 0x0000000809097221 */ /* 0x000fc80000010000 */
[----:B------:R-:W-:-:S04]  /*19f0*/  FADD.FTZ R10, R10, R9 ;  /* 0x000000090a0a7221 */ /* 0x000fc80000010000 */
[----:B------:R-:W-:-:S07]  /*1a00*/  FADD.FTZ R19, R11, R10 ;  /* 0x0000000a0b137221 */ /* 0x000fce0000010000 */
.L_x_6229:
[----:B------:R-:W-:-:S13]  /*1a10*/  ISETP.NE.OR P1, PT, R23, RZ, P1 ;  /* 0x000000ff1700720c */ /* 0x000fda0000f25670 */
[----:B------:R-:W-:Y:S05]  /*1a20*/  @!P1 BRA `(.L_x_6225) ;  /* 0x0000000000289947 */ /* 0x000fea0003800000 */
.L_x_6226:
[----:B-1----:R-:W1:Y:S01]  /*1a30*/  LDS.128 R4, [UR7] ;  /* 0x00000007ff047984 */ /* 0x002e620008000c00 */
[----:B------:R-:W-:Y:S01]  /*1a40*/  VIADD R23, R23, 0xfffffffc ;  /* 0xfffffffc17177836 */ /* 0x000fe20000000000 */
[----:B------:R-:W-:Y:S02]  /*1a50*/  UIADD3 UR5, UR5, 0x4, URZ ;  /* 0x0000000405057890 */ /* 0x000fe4000fffe03f */
[----:B------:R-:W-:Y:S02]  /*1a60*/  UIADD3 UR7, UR7, 0x10, URZ ;  /* 0x0000001007077890 */ /* 0x000fe4000fffe03f */
[----:B------:R-:W-:Y:S01]  /*1a70*/  ISETP.NE.AND P1, PT, R23, RZ, PT ;  /* 0x000000ff1700720c */ /* 0x000fe20003f25270 */
[----:B-1----:R-:W-:-:S04]  /*1a80*/  FADD.FTZ R4, R4, R19 ;  /* 0x0000001304047221 */ /* 0x002fc80000010000 */
[----:B------:R-:W-:-:S04]  /*1a90*/  FADD.FTZ R5, R5, R4 ;  /* 0x0000000405057221 */ /* 0x000fc80000010000 */
[----:B------:R-:W-:-:S04]  /*1aa0*/  FADD.FTZ R6, R6, R5 ;  /* 0x0000000506067221 */ /* 0x000fc80000010000 */
[----:B------:R-:W-:Y:S01]  /*1ab0*/  FADD.FTZ R19, R7, R6 ;  /* 0x0000000607137221 */ /* 0x000fe20000010000 */
[----:B------:R-:W-:Y:S06]  /*1ac0*/  @P1 BRA `(.L_x_6226) ;  /* 0xfffffffc00d81947 */ /* 0x000fec000383ffff */
.L_x_6225:
[----:B------:R-:W-:-:S13]  /*1ad0*/  ISETP.NE.AND P1, PT, R22, RZ, PT ;  /* 0x000000ff1600720c */ /* 0x000fda0003f25270 */
[----:B------:R-:W-:Y:S05]  /*1ae0*/  @!P1 BRA `(.L_x_6224) ;  /* 0x00000000001c9947 */ /* 0x000fea0003800000 */
[----:B------:R-:W-:-:S12]  /*1af0*/  ULEA UR5, UR5, UR6, 0x2 ;  /* 0x0000000605057291 */ /* 0x000fd8000f8e103f */
.L_x_6230:
[----:B------:R-:W2:Y:S01]  /*1b00*/  LDS R4, [UR5] ;  /* 0x00000005ff047984 */ /* 0x000ea20008000800 */
[----:B------:R-:W-:Y:S01]  /*1b10*/  VIADD R22, R22, 0xffffffff ;  /* 0xffffffff16167836 */ /* 0x000fe20000000000 */
[----:B------:R-:W-:-:S04]  /*1b20*/  UIADD3 UR5, UR5, 0x4, URZ ;  /* 0x0000000405057890 */ /* 0x000fc8000fffe03f */
[----:B------:R-:W-:Y:S01]  /*1b30*/  ISETP.NE.AND P1, PT, R22, RZ, PT ;  /* 0x000000ff1600720c */ /* 0x000fe20003f25270 */
[----:B--2---:R-:W-:-:S12]  /*1b40*/  FADD.FTZ R19, R4, R19 ;  /* 0x0000001304137221 */ /* 0x004fd80000010000 */
[----:B------:R-:W-:Y:S05]  /*1b50*/  @P1 BRA `(.L_x_6230) ;  /* 0xfffffffc00e81947 */ /* 0x000fea000383ffff */
.L_x_6224:
[----:B------:R2:W-:Y:S02]  /*1b60*/  STS [UR6], R19 ;  /* 0x00000013ff007988 */ /* 0x0005e40008000806 */
.L_x_6223:
[----:B------:R-:W-:Y:S05]  /*1b70*/  BSYNC B0 ;  /* 0x0000000000007941 */ /* 0x000fea0003800000 */
.L_x_6222:
[----:B------:R-:W-:Y:S01]  /*1b80*/  BAR.SYNC.DEFER_BLOCKING 0x0 ;  /* 0x0000000000007b1d */ /* 0x000fe20000010000 */
[----:B------:R-:W-:-:S04]  /*1b90*/  UISETP.NE.U32.AND UP0, UPT, UR24, UR25, UPT ;  /* 0x000000191800728c */ /* 0x000fc8000bf05070 */
[----:B------:R-:W-:Y:S01]  /*1ba0*/  UISETP.NE.AND.EX UP0, UPT, URZ, URZ, UPT, UP0 ;  /* 0x0000003f3f00728c */ /* 0x000fe2000bf05300 */
[----:B------:R-:W-:Y:S01]  /*1bb0*/  ULDC.64 UR10, c[0x0][0x218] ;  /* 0x00008600000a7ab9 */ /* 0x000fe20000000a00 */
[----:B------:R-:W-:Y:S01]  /*1bc0*/  ULDC.64 UR12, c[0x0][0x210] ;  /* 0x00008400000c7ab9 */ /* 0x000fe20000000a00 */
[----:B------:R-:W-:-:S03]  /*1bd0*/  UIADD3 UR10, UP1, UR18, UR10, URZ ;  /* 0x0000000a120a7290 */ /* 0x000fc6000ff3e03f */
[----:B------:R-:W-:Y:S01]  /*1be0*/  PLOP3.LUT P2, PT, PT, PT, UP0, 0x80, 0x0 ;  /* 0x000000000000781c */ /* 0x000fe20003f4f008 */
[----:B------:R-:W-:Y:S02]  /*1bf0*/  UIADD3 UR12, UP2, UR20, UR12, URZ ;  /* 0x0000000c140c7290 */ /* 0x000fe4000ff5e03f */
[----:B------:R-:W-:Y:S02]  /*1c00*/  ULOP3.LUT UR5, UR10, 0xc, URZ, 0xc0, !UPT ;  /* 0x0000000c0a057892 */ /* 0x000fe4000f8ec03f */
[----:B------:R-:W-:Y:S02]  /*1c10*/  UIADD3.X UR13, UR21, UR13, URZ, UP2, !UPT ;  /* 0x0000000d150d7290 */ /* 0x000fe400097fe43f */
[----:B------:R-:W-:Y:S02]  /*1c20*/  UIADD3.X UR11, UR19, UR11, URZ, UP1, !UPT ;  /* 0x0000000b130b7290 */ /* 0x000fe40008ffe43f */
[----:B------:R-:W-:Y:S01]  /*1c30*/  IMAD.U32 R4, RZ, RZ, UR5 ;  /* 0x00000005ff047e24 */ /* 0x000fe2000f8e00ff */
[----:B-1----:R-:W1:Y:S04]  /*1c40*/  LDS R5, [UR6] ;  /* 0x00000006ff057984 */ /* 0x002e680008000800 */
[----:B------:R-:W-:-:S04]  /*1c50*/  SHF.R.U64 R4, R4, 0x2, RZ ;  /* 0x0000000204047819 */ /* 0x000fc800000012ff */
[----:B------:R-:W-:-:S04]  /*1c60*/  ISETP.EQ.U32.AND P1, PT, R4, UR24, PT ;  /* 0x0000001804007c0c */ /* 0x000fc8000bf22070 */
[----:B------:R-:W-:Y:S02]  /*1c70*/  ISETP.EQ.AND.EX P1, PT, RZ, RZ, PT, P1 ;  /* 0x000000ffff00720c */ /* 0x000fe40003f22310 */
[----:B-1----:R-:W-:-:S11]  /*1c80*/  R2UR UR16, R5 ;  /* 0x00000000051072ca */ /* 0x002fd600000e0000 */
[----:B------:R-:W-:Y:S05]  /*1c90*/  @!P2 BRA P1, `(.L_x_6231) ;  /* 0x0000000c001ca947 */ /* 0x000fea0000800000 */
[----:B------:R-:W-:Y:S05]  /*1ca0*/  @P0 BRA `(.L_x_6232) ;  /* 0x0000000400b80947 */ /* 0x000fea0003800000 */
[----:B------:R-:W-:Y:S01]  /*1cb0*/  IMAD.SHL.U32 R0, R20, 0x4, RZ ;  /* 0x0000000414007824 */ /* 0x000fe200078e00ff */
[----:B------:R-:W1:Y:S01]  /*1cc0*/  LDC R3, c[0x0][0x228] ;  /* 0x00008a00ff037b82 */ /* 0x000e620000000800 */
[----:B------:R-:W-:Y:S01]  /*1cd0*/  BSSY B0, `(.L_x_6233) ;  /* 0x0000055000007945 */ /* 0x000fe20003800000 */
[----:B------:R-:W-:Y:S01]  /*1ce0*/  IMAD.MOV.U32 R18, RZ, RZ, R21 ;  /* 0x000000ffff127224 */ /* 0x000fe200078e0015 */
[----:B0-----:R-:W0:Y:S01]  /*1cf0*/  I2F.U32.RP R2, R0 ;  /* 0x0000000000027306 */ /* 0x001e220000209000 */
[----:B------:R-:W-:Y:S01]  /*1d00*/  IMAD.MOV R7, RZ, RZ, -R0 ;  /* 0x000000ffff077224 */ /* 0x000fe200078e0a00 */
[----:B------:R-:W-:-:S06]  /*1d10*/  ISETP.NE.U32.AND P1, PT, R0, RZ, PT ;  /* 0x000000ff0000720c */ /* 0x000fcc0003f25070 */
[----:B0-----:R-:W0:Y:S02]  /*1d20*/  MUFU.RCP R2, R2 ;  /* 0x0000000200027308 */ /* 0x001e240000001000 */
[----:B0-----:R-:W-:-:S06]  /*1d30*/  IADD3 R4, R2, 0xffffffe, RZ ;  /* 0x0ffffffe02047810 */ /* 0x001fcc0007ffe0ff */
[----:B------:R0:W3:Y:S02]  /*1d40*/  F2I.FTZ.U32.TRUNC.NTZ R5, R4 ;  /* 0x0000000400057305 */ /* 0x0000e4000021f000 */
[----:B0-----:R-:W-:Y:S02]  /*1d50*/  IMAD.MOV.U32 R4, RZ, RZ, RZ ;  /* 0x000000ffff047224 */ /* 0x001fe400078e00ff */
[----:B---3--:R-:W-:-:S04]  /*1d60*/  IMAD R7, R7, R5, RZ ;  /* 0x0000000507077224 */ /* 0x008fc800078e02ff */
[----:B------:R-:W-:Y:S01]  /*1d70*/  IMAD.HI.U32 R6, R5, R7, R4 ;  /* 0x0000000705067227 */ /* 0x000fe200078e0004 */
[----:B-1----:R-:W-:-:S03]  /*1d80*/  SHF.R.S32.HI R4, RZ, 0x1f, R3 ;  /* 0x0000001fff047819 */ /* 0x002fc60000011403 */
[----:B------:R-:W-:Y:S02]  /*1d90*/  IMAD.MOV.U32 R7, RZ, RZ, RZ ;  /* 0x000000ffff077224 */ /* 0x000fe400078e00ff */
[----:B------:R-:W-:-:S04]  /*1da0*/  IMAD.HI.U32 R6, R6, R3, RZ ;  /* 0x0000000306067227 */ /* 0x000fc800078e00ff */
[----:B------:R-:W-:-:S04]  /*1db0*/  IMAD.MOV R6, RZ, RZ, -R6 ;  /* 0x000000ffff067224 */ /* 0x000fc800078e0a06 */
[----:B------:R-:W-:-:S05]  /*1dc0*/  IMAD R5, R0, R6, R3 ;  /* 0x0000000600057224 */ /* 0x000fca00078e0203 */
[----:B------:R-:W-:-:S13]  /*1dd0*/  ISETP.GE.U32.AND P0, PT, R5, R0, PT ;  /* 0x000000000500720c */ /* 0x000fda0003f06070 */
[----:B------:R-:W-:-:S05]  /*1de0*/  @P0 IMAD.IADD R5, R5, 0x1, -R0 ;  /* 0x0000000105050824 */ /* 0x000fca00078e0a00 */
[----:B------:R-:W-:-:S13]  /*1df0*/  ISETP.GE.U32.AND P0, PT, R5, R0, PT ;  /* 0x000000000500720c */ /* 0x000fda0003f06070 */
[----:B------:R-:W-:Y:S02]  /*1e00*/  @P0 IADD3 R5, -R0, R5, RZ ;  /* 0x0000000500050210 */ /* 0x000fe40007ffe1ff */
[----:B------:R-:W-:-:S04]  /*1e10*/  @!P1 LOP3.LUT R5, RZ, R0, RZ, 0x33, !PT ;  /* 0x00000000ff059212 */ /* 0x000fc800078e33ff */
[----:B------:R-:W-:-:S04]  /*1e20*/  IADD3 R2, P1, -R5, R3, RZ ;  /* 0x0000000305027210 */ /* 0x000fc80007f3e1ff */
[----:B------:R-:W-:Y:S02]  /*1e30*/  ISETP.GT.U32.AND P0, PT, R2, R21, PT ;  /* 0x000000150200720c */ /* 0x000fe40003f04070 */
[----:B------:R-:W-:-:S04]  /*1e40*/  IADD3.X R5, R4, -0x1, RZ, P1, !PT ;  /* 0xffffffff04057810 */ /* 0x000fc80000ffe4ff */
[----:B------:R-:W-:-:S13]  /*1e50*/  ISETP.GT.AND.EX P0, PT, R5, RZ, PT, P0 ;  /* 0x000000ff0500720c */ /* 0x000fda0003f04300 */
[----:B------:R-:W-:Y:S05]  /*1e60*/  @!P0 BRA `(.L_x_6234) ;  /* 0x0000000000ec8947 */ /* 0x000fea0003800000 */
[C---:B------:R-:W-:Y:S01]  /*1e70*/  IMAD.SHL.U32 R8, R20.reuse, 0x2, RZ ;  /* 0x0000000214087824 */ /* 0x040fe200078e00ff */
[----:B------:R-:W-:Y:S01]  /*1e80*/  SHF.R.U32.HI R21, RZ, 0x1e, R20 ;  /* 0x0000001eff157819 */ /* 0x000fe20000011614 */
[C---:B------:R-:W-:Y:S02]  /*1e90*/  IMAD R9, R20.reuse, 0x3, RZ ;  /* 0x0000000314097824 */ /* 0x040fe400078e02ff */
[----:B--2---:R-:W-:Y:S01]  /*1ea0*/  IMAD.SHL.U32 R19, R20, 0x4, RZ ;  /* 0x0000000414137824 */ /* 0x004fe200078e00ff */
[----:B------:R-:W-:Y:S01]  /*1eb0*/  SHF.L.U32 R25, R8, 0x2, RZ ;  /* 0x0000000208197819 */ /* 0x000fe200000006ff */
[----:B------:R-:W-:Y:S01]  /*1ec0*/  IMAD.SHL.U32 R29, R9, 0x4, RZ ;  /* 0x00000004091d7824 */ /* 0x000fe200078e00ff */
[----:B------:R-:W-:Y:S02]  /*1ed0*/  SHF.R.U32.HI R27, RZ, 0x1e, R8 ;  /* 0x0000001eff1b7819 */ /* 0x000fe40000011608 */
[----:B------:R-:W-:-:S07]  /*1ee0*/  SHF.R.U32.HI R6, RZ, 0x1e, R9 ;  /* 0x0000001eff067819 */ /* 0x000fce0000011609 */
.L_x_6235:
[C---:B------:R-:W-:Y:S01]  /*1ef0*/  IMAD.SHL.U32 R12, R18.reuse, 0x4, RZ ;  /* 0x00000004120c7824 */ /* 0x040fe200078e00ff */
[----:B------:R-:W-:-:S04]  /*1f00*/  SHF.L.U64.HI R13, R18, 0x2, R7 ;  /* 0x00000002120d7819 */ /* 0x000fc80000010207 */
[C---:B------:R-:W-:Y:S02]  /*1f10*/  IADD3 R10, P0, R12.reuse, UR10, RZ ;  /* 0x0000000a0c0a7c10 */ /* 0x040fe4000ff1e0ff */
[----:B------:R-:W-:Y:S02]  /*1f20*/  IADD3 R12, P1, R12, UR8, RZ ;  /* 0x000000080c0c7c10 */ /* 0x000fe4000ff3e0ff */
[----:B------:R-:W-:Y:S02]  /*1f30*/  IADD3.X R11, R13, UR11, RZ, P0, !PT ;  /* 0x0000000b0d0b7c10 */ /* 0x000fe400087fe4ff */
[----:B------:R-:W-:Y:S02]  /*1f40*/  IADD3 R14, P0, R19, R10, RZ ;  /* 0x0000000a130e7210 */ /* 0x000fe40007f1e0ff */
[----:B------:R-:W-:Y:S02]  /*1f50*/  IADD3.X R13, R13, UR9, RZ, P1, !PT ;  /* 0x000000090d0d7c10 */ /* 0x000fe40008ffe4ff */
[----:B------:R-:W-:Y:S01]  /*1f60*/  IADD3 R22, P1, R19, R12, RZ ;  /* 0x0000000c13167210 */ /* 0x000fe20007f3e0ff */
[----:B------:R-:W-:-:S04]  /*1f70*/  IMAD.X R15, R21, 0x1, R11, P0 ;  /* 0x00000001150f7824 */ /* 0x000fc800000e060b */
[--C-:B------:R-:W-:Y:S01]  /*1f80*/  IMAD.X R23, R21, 0x1, R13.reuse, P1 ;  /* 0x0000000115177824 */ /* 0x100fe200008e060d */
[----:B------:R-:W-:Y:S01]  /*1f90*/  IADD3 R16, P1, R25, R12, RZ ;  /* 0x0000000c19107210 */ /* 0x000fe20007f3e0ff */
[----:B------:R0:W2:Y:S04]  /*1fa0*/  LDG.E R26, desc[UR14][R14.64] ;  /* 0x0000000e0e1a7981 */ /* 0x0000a8000c1e1900 */
[----:B------:R-:W-:Y:S01]  /*1fb0*/  IMAD.X R17, R27, 0x1, R13, P1 ;  /* 0x000000011b117824 */ /* 0x000fe200008e060d */
[----:B------:R1:W2:Y:S01]  /*1fc0*/  LDG.E R24, desc[UR14][R22.64] ;  /* 0x0000000e16187981 */ /* 0x0002a2000c1e1900 */
[----:B0-----:R-:W-:-:S04]  /*1fd0*/  IADD3 R14, P0, R25, R10, RZ ;  /* 0x0000000a190e7210 */ /* 0x001fc80007f1e0ff */
[----:B------:R-:W3:Y:S01]  /*1fe0*/  LDG.E R17, desc[UR14][R16.64] ;  /* 0x0000000e10117981 */ /* 0x000ee2000c1e1900 */
[----:B------:R-:W-:Y:S02]  /*1ff0*/  IADD3.X R15, R27, R11, RZ, P0, !PT ;  /* 0x0000000b1b0f7210 */ /* 0x000fe400007fe4ff */
[----:B-1----:R-:W-:-:S03]  /*2000*/  IADD3 R22, P0, R29, R10, RZ ;  /* 0x0000000a1d167210 */ /* 0x002fc60007f1e0ff */
[----:B------:R-:W3:Y:S02]  /*2010*/  LDG.E R28, desc[UR14][R14.64] ;  /* 0x0000000e0e1c7981 */ /* 0x000ee4000c1e1900 */
[----:B------:R-:W-:Y:S02]  /*2020*/  IMAD.X R23, R6, 0x1, R11, P0 ;  /* 0x0000000106177824 */ /* 0x000fe400000e060b */
[----:B------:R0:W4:Y:S04]  /*2030*/  LDG.E R16, desc[UR14][R10.64] ;  /* 0x0000000e0a107981 */ /* 0x000128000c1e1900 */
[----:B------:R-:W5:Y:S04]  /*2040*/  LDG.E R22, desc[UR14][R22.64] ;  /* 0x0000000e16167981 */ /* 0x000f68000c1e1900 */
[----:B------:R-:W4:Y:S01]  /*2050*/  LDG.E R15, desc[UR14][R12.64] ;  /* 0x0000000e0c0f7981 */ /* 0x000f22000c1e1900 */
[----:B0-----:R-:W-:-:S05]  /*2060*/  IADD3 R10, P0, R29, R12, RZ ;  /* 0x0000000c1d0a7210 */ /* 0x001fca0007f1e0ff */
[----:B------:R-:W-:-:S06]  /*2070*/  IMAD.X R11, R6, 0x1, R13, P0 ;  /* 0x00000001060b7824 */ /* 0x000fcc00000e060d */
[----:B------:R0:W5:Y:S01]  /*2080*/  LDG.E R11, desc[UR14][R10.64] ;  /* 0x0000000e0a0b7981 */ /* 0x000162000c1e1900 */
[----:B------:R-:W-:-:S04]  /*2090*/  LEA R14, P0, R18, UR12, 0x1 ;  /* 0x0000000c120e7c11 */ /* 0x000fc8000f8008ff */
[----:B0-----:R-:W-:Y:S01]  /*20a0*/  LEA R10, P1, R8, R14, 0x1 ;  /* 0x0000000e080a7211 */ /* 0x001fe200078208ff */
[----:B--2---:R-:W-:-:S05]  /*20b0*/  FFMA.FTZ R24, R26, -UR16, R24 ;  /* 0x800000101a187c23 */ /* 0x004fca0008010018 */
[----:B------:R-:W-:Y:S01]  /*20c0*/  F2FP.BF16.F32.PACK_AB R24, RZ, R24 ;  /* 0x00000018ff18723e */ /* 0x000fe200000010ff */
[----:B---3--:R-:W-:Y:S01]  /*20d0*/  FFMA.FTZ R17, R28, -UR16, R17 ;  /* 0x800000101c117c23 */ /* 0x008fe20008010011 */
[----:B----4-:R-:W-:-:S05]  /*20e0*/  FFMA.FTZ R15, R16, -UR16, R15 ;  /* 0x80000010100f7c23 */ /* 0x010fca000801000f */
[----:B------:R-:W-:Y:S02]  /*20f0*/  F2FP.BF16.F32.PACK_AB R13, RZ, R15 ;  /* 0x0000000fff0d723e */ /* 0x000fe400000010ff */
[----:B------:R-:W-:Y:S02]  /*2100*/  LEA.HI.X R15, R18, UR13, R7, 0x1, P0 ;  /* 0x0000000d120f7c11 */ /* 0x000fe400080f0c07 */
[-C--:B------:R-:W-:Y:S02]  /*2110*/  LEA R12, P0, R20, R14.reuse, 0x1 ;  /* 0x0000000e140c7211 */ /* 0x080fe400078008ff */
[----:B------:R-:W-:Y:S01]  /*2120*/  LEA R16, P2, R9, R14, 0x1 ;  /* 0x0000000e09107211 */ /* 0x000fe200078408ff */
[----:B-----5:R-:W-:Y:S01]  /*2130*/  FFMA.FTZ R22, R22, -UR16, R11 ;  /* 0x8000001016167c23 */ /* 0x020fe2000801000b */
[----:B------:R0:W-:Y:S01]  /*2140*/  STG.E.U16 desc[UR14][R14.64], R13 ;  /* 0x0000000d0e007986 */ /* 0x0001e2000c10150e */
[----:B------:R-:W-:Y:S02]  /*2150*/  F2FP.BF16.F32.PACK_AB R23, RZ, R17 ;  /* 0x00000011ff17723e */ /* 0x000fe400000010ff */
[----:B------:R-:W-:-:S02]  /*2160*/  LEA.HI.X R11, R8, R15, RZ, 0x1, P1 ;  /* 0x0000000f080b7211 */ /* 0x000fc400008f0cff */
[----:B------:R-:W-:Y:S02]  /*2170*/  F2FP.BF16.F32.PACK_AB R22, RZ, R22 ;  /* 0x00000016ff16723e */ /* 0x000fe400000010ff */
[-C--:B------:R-:W-:Y:S02]  /*2180*/  LEA.HI.X R17, R9, R15.reuse, RZ, 0x1, P2 ;  /* 0x0000000f09117211 */ /* 0x080fe400010f0cff */
[----:B0-----:R-:W-:Y:S02]  /*2190*/  LEA.HI.X R13, R20, R15, RZ, 0x1, P0 ;  /* 0x0000000f140d7211 */ /* 0x001fe400000f0cff */
[----:B------:R-:W-:-:S03]  /*21a0*/  IADD3 R18, P0, R0, R18, RZ ;  /* 0x0000001200127210 */ /* 0x000fc60007f1e0ff */
[----:B------:R0:W-:Y:S02]  /*21b0*/  STG.E.U16 desc[UR14][R12.64], R24 ;  /* 0x000000180c007986 */ /* 0x0001e4000c10150e */
[----:B------:R-:W-:Y:S02]  /*21c0*/  IMAD.X R7, RZ, RZ, R7, P0 ;  /* 0x000000ffff077224 */ /* 0x000fe400000e0607 */
[----:B------:R0:W-:Y:S01]  /*21d0*/  STG.E.U16 desc[UR14][R10.64], R23 ;  /* 0x000000170a007986 */ /* 0x0001e2000c10150e */
[----:B------:R-:W-:-:S03]  /*21e0*/  ISETP.GE.U32.AND P0, PT, R18, R2, PT ;  /* 0x000000021200720c */ /* 0x000fc60003f06070 */
[----:B------:R0:W-:Y:S01]  /*21f0*/  STG.E.U16 desc[UR14][R16.64], R22 ;  /* 0x0000001610007986 */ /* 0x0001e2000c10150e */
[----:B------:R-:W-:-:S13]  /*2200*/  ISETP.GE.AND.EX P0, PT, R7, R5, PT, P0 ;  /* 0x000000050700720c */ /* 0x000fda0003f06300 */
[----:B0-----:R-:W-:Y:S05]  /*2210*/  @!P0 BRA `(.L_x_6235) ;  /* 0xfffffffc00348947 */ /* 0x001fea000383ffff */
.L_x_6234:
[----:B------:R-:W-:Y:S05]  /*2220*/  BSYNC B0 ;  /* 0x0000000000007941 */ /* 0x000fea0003800000 */
.L_x_6233:
[----:B------:R-:W-:-:S04]  /*2230*/  ISETP.GE.U32.AND P0, PT, R18, R3, PT ;  /* 0x000000031200720c */ /* 0x000fc80003f06070 */
[----:B------:R-:W-:-:S13]  /*2240*/  ISETP.GE.AND.EX P0, PT, R7, R4, PT, P0 ;  /* 0x000000040700720c */ /* 0x000fda0003f06300 */
[----:B------:R-:W-:Y:S05]  /*2250*/  @P0 EXIT ;  /* 0x000000000000094d */ /* 0x000fea0003800000 */
.L_x_6236:
[C---:B------:R-:W-:Y:S02]  /*2260*/  SHF.L.U32 R10, R18.reuse, 0x2, RZ ;  /* 0x00000002120a7819 */ /* 0x040fe400000006ff */
[----:B0-----:R-:W-:Y:S02]  /*2270*/  SHF.L.U64.HI R0, R18, 0x2, R7 ;  /* 0x0000000212007819 */ /* 0x001fe40000010207 */
[C---:B------:R-:W-:Y:S02]  /*2280*/  IADD3 R8, P0, R10.reuse, UR10, RZ ;  /* 0x0000000a0a087c10 */ /* 0x040fe4000ff1e0ff */
[----:B------:R-:W-:Y:S02]  /*2290*/  IADD3 R10, P1, R10, UR8, RZ ;  /* 0x000000080a0a7c10 */ /* 0x000fe4000ff3e0ff */
[C---:B------:R-:W-:Y:S02]  /*22a0*/  IADD3.X R9, R0.reuse, UR11, RZ, P0, !PT ;  /* 0x0000000b00097c10 */ /* 0x040fe400087fe4ff */
[----:B------:R-:W-:-:S03]  /*22b0*/  IADD3.X R11, R0, UR9, RZ, P1, !PT ;  /* 0x00000009000b7c10 */ /* 0x000fc60008ffe4ff */
[----:B------:R-:W3:Y:S04]  /*22c0*/  LDG.E R8, desc[UR14][R8.64] ;  /* 0x0000000e08087981 */ /* 0x000ee8000c1e1900 */
[----:B------:R-:W3:Y:S01]  /*22d0*/  LDG.E R11, desc[UR14][R10.64] ;  /* 0x0000000e0a0b7981 */ /* 0x000ee2000c1e1900 */
[----:B------:R-:W-:-:S04]  /*22e0*/  LEA R12, P0, R18, UR12, 0x1 ;  /* 0x0000000c120c7c11 */ /* 0x000fc8000f8008ff */
[----:B------:R-:W-:Y:S02]  /*22f0*/  LEA.HI.X R13, R18, UR13, R7, 0x1, P0 ;  /* 0x0000000d120d7c11 */ /* 0x000fe400080f0c07 */
[----:B------:R-:W-:-:S05]  /*2300*/  IADD3 R18, P0, R20, R18, RZ ;  /* 0x0000001214127210 */ /* 0x000fca0007f1e0ff */
[----:B------:R-:W-:Y:S01]  /*2310*/  IMAD.X R7, RZ, RZ, R7, P0 ;  /* 0x000000ffff077224 */ /* 0x000fe200000e0607 */
[----:B------:R-:W-:-:S04]  /*2320*/  ISETP.GE.U32.AND P0, PT, R18, R3, PT ;  /* 0x000000031200720c */ /* 0x000fc80003f06070 */
[----:B------:R-:W-:Y:S01]  /*2330*/  ISETP.GE.AND.EX P0, PT, R7, R4, PT, P0 ;  /* 0x000000040700720c */ /* 0x000fe20003f06300 */
[----:B---3--:R-:W-:-:S05]  /*2340*/  FFMA.FTZ R0, R8, -UR16, R11 ;  /* 0x8000001008007c23 */ /* 0x008fca000801000b */
[----:B------:R-:W-:-:S05]  /*2350*/  F2FP.BF16.F32.PACK_AB R0, RZ, R0 ;  /* 0x00000000ff00723e */ /* 0x000fca00000010ff */
[----:B------:R0:W-:Y:S02]  /*2360*/  STG.E.U16 desc[UR14][R12.64], R0 ;  /* 0x000000000c007986 */ /* 0x0001e4000c10150e */
[----:B------:R-:W-:Y:S05]  /*2370*/  @!P0 BRA `(.L_x_6236) ;  /* 0xfffffffc00b88947 */ /* 0x000fea000383ffff */
[----:B------:R-:W-:Y:S05]  /*2380*/  EXIT ;  /* 0x000000000000794d */ /* 0x000fea0003800000 */
.L_x_6232:
[----:B------:R-:W-:Y:S01]  /*2390*/  IMAD.SHL.U32 R0, R20, 0x4, RZ ;  /* 0x0000000414007824 */ /* 0x000fe200078e00ff */
[----:B------:R-:W-:Y:S01]  /*23a0*/  ULDC UR4, c[0x0][0x228] ;  /* 0x00008a0000047ab9 */ /* 0x000fe20000000800 */
[----:B------:R-:W-:Y:S02]  /*23b0*/  BSSY B0, `(.L_x_6237) ;  /* 0x0000041000007945 */ /* 0x000fe40003800000 */
[----:B------:R-:W1:Y:S01]  /*23c0*/  I2F.U32.RP R4, R0 ;  /* 0x0000000000047306 */ /* 0x000e620000209000 */
[----:B------:R-:W-:Y:S01]  /*23d0*/  IMAD.MOV R5, RZ, RZ, -R0 ;  /* 0x000000ffff057224 */ /* 0x000fe200078e0a00 */
[----:B------:R-:W-:-:S06]  /*23e0*/  ISETP.NE.U32.AND P1, PT, R0, RZ, PT ;  /* 0x000000ff0000720c */ /* 0x000fcc0003f25070 */
[----:B-1----:R-:W0:Y:S02]  /*23f0*/  MUFU.RCP R4, R4 ;  /* 0x0000000400047308 */ /* 0x002e240000001000 */
[----:B0-----:R-:W-:-:S06]  /*2400*/  VIADD R2, R4, 0xffffffe ;  /* 0x0ffffffe04027836 */ /* 0x001fcc0000000000 */
[----:B------:R0:W1:Y:S02]  /*2410*/  F2I.FTZ.U32.TRUNC.NTZ R3, R2 ;  /* 0x0000000200037305 */ /* 0x000064000021f000 */
[----:B0-----:R-:W-:Y:S01]  /*2420*/  HFMA2.MMA R2, -RZ, RZ, 0, 0 ;  /* 0x00000000ff027435 */ /* 0x001fe200000001ff */
[----:B-1----:R-:W-:-:S09]  /*2430*/  IMAD R5, R5, R3, RZ ;  /* 0x0000000305057224 */ /* 0x002fd200078e02ff */
[----:B------:R-:W-:-:S06]  /*2440*/  IMAD.HI.U32 R5, R3, R5, R2 ;  /* 0x0000000503057227 */ /* 0x000fcc00078e0002 */
[----:B------:R-:W-:-:S04]  /*2450*/  IMAD.HI.U32 R5, R5, UR4, RZ ;  /* 0x0000000405057c27 */ /* 0x000fc8000f8e00ff */
[----:B------:R-:W-:-:S04]  /*2460*/  IMAD.MOV R5, RZ, RZ, -R5 ;  /* 0x000000ffff057224 */ /* 0x000fc800078e0a05 */
[----:B------:R-:W-:-:S05]  /*2470*/  IMAD R5, R0, R5, UR4 ;  /* 0x0000000400057e24 */ /* 0x000fca000f8e0205 */
[----:B------:R-:W-:-:S13]  /*2480*/  ISETP.GE.U32.AND P0, PT, R5, R0, PT ;  /* 0x000000000500720c */ /* 0x000fda0003f06070 */
[----:B------:R-:W-:-:S05]  /*2490*/  @P0 IMAD.IADD R5, R5, 0x1, -R0 ;  /* 0x0000000105050824 */ /* 0x000fca00078e0a00 */
[----:B------:R-:W-:-:S13]  /*24a0*/  ISETP.GE.U32.AND P0, PT, R5, R0, PT ;  /* 0x000000000500720c */ /* 0x000fda0003f06070 */
[----:B------:R-:W-:Y:S01]  /*24b0*/  @P0 IMAD.IADD R5, R5, 0x1, -R0 ;  /* 0x0000000105050824 */ /* 0x000fe200078e0a00 */
[----:B------:R-:W-:-:S04]  /*24c0*/  @!P1 LOP3.LUT R5, RZ, R0, RZ, 0x33, !PT ;  /* 0x00000000ff059212 */ /* 0x000fc800078e33ff */
[----:B------:R-:W-:-:S04]  /*24d0*/  IADD3 R0, -R5, UR4, RZ ;  /* 0x0000000405007c10 */ /* 0x000fc8000fffe1ff */
[----:B------:R-:W-:-:S13]  /*24e0*/  ISETP.GE.AND P0, PT, R21, R0, PT ;  /* 0x000000001500720c */ /* 0x000fda0003f06270 */
[----:B------:R-:W-:Y:S05]  /*24f0*/  @P0 BRA `(.L_x_6238) ;  /* 0x0000000000b00947 */ /* 0x000fea0003800000 */
.L_x_6239:
[----:B------:R-:W-:Y:S01]  /*2500*/  IMAD.IADD R15, R20, 0x1, R21 ;  /* 0x00000001140f7824 */ /* 0x000fe200078e0215 */
[----:B------:R-:W-:Y:S01]  /*2510*/  MOV R17, UR11 ;  /* 0x0000000b00117c02 */ /* 0x000fe20008000f00 */
[----:B------:R-:W-:Y:S02]  /*2520*/  IMAD.U32 R10, RZ, RZ, UR8 ;  /* 0x00000008ff0a7e24 */ /* 0x000fe4000f8e00ff */
[----:B------:R-:W-:Y:S02]  /*2530*/  IMAD.IADD R13, R15, 0x1, R20 ;  /* 0x000000010f0d7824 */ /* 0x000fe400078e0214 */
[----:B------:R-:W-:Y:S02]  /*2540*/  IMAD.U32 R11, RZ, RZ, UR9 ;  /* 0x00000009ff0b7e24 */ /* 0x000fe4000f8e00ff */
[----:B------:R-:W-:Y:S01]  /*2550*/  IMAD.U32 R16, RZ, RZ, UR10 ;  /* 0x0000000aff107e24 */ /* 0x000fe2000f8e00ff */
[----:B------:R-:W-:Y:S01]  /*2560*/  IADD3 R9, R13, R20, RZ ;  /* 0x000000140d097210 */ /* 0x000fe20007ffe0ff */
[----:B--2---:R-:W-:-:S04]  /*2570*/  IMAD.WIDE.U32 R18, R21, 0x4, R10 ;  /* 0x0000000415127825 */ /* 0x004fc800078e000a */
[--C-:B------:R-:W-:Y:S02]  /*2580*/  IMAD.WIDE.U32 R22, R21, 0x4, R16.reuse ;  /* 0x0000000415167825 */ /* 0x100fe400078e0010 */
[----:B------:R0:W2:Y:S02]  /*2590*/  LDG.E R19, desc[UR14][R18.64] ;  /* 0x0000000e12137981 */ /* 0x0000a4000c1e1900 */
[C---:B------:R-:W-:Y:S02]  /*25a0*/  IMAD.WIDE.U32 R24, R15.reuse, 0x4, R16 ;  /* 0x000000040f187825 */ /* 0x040fe400078e0010 */
[----:B------:R-:W2:Y:S02]  /*25b0*/  LDG.E R8, desc[UR14][R22.64] ;  /* 0x0000000e16087981 */ /* 0x000ea4000c1e1900 */
[----:B------:R-:W-:Y:S02]  /*25c0*/  IMAD.WIDE.U32 R2, R15, 0x4, R10 ;  /* 0x000000040f027825 */ /* 0x000fe400078e000a */
[----:B------:R-:W3:Y:S02]  /*25d0*/  LDG.E R24, desc[UR14][R24.64] ;  /* 0x0000000e18187981 */ /* 0x000ee4000c1e1900 */
[----:B------:R-:W-:-:S02]  /*25e0*/  IMAD.WIDE.U32 R4, R13, 0x4, R16 ;  /* 0x000000040d047825 */ /* 0x000fc400078e0010 */
[----:B------:R-:W3:Y:S02]  /*25f0*/  LDG.E R3, desc[UR14][R2.64] ;  /* 0x0000000e02037981 */ /* 0x000ee4000c1e1900 */
[----:B------:R-:W-:Y:S02]  /*2600*/  IMAD.WIDE.U32 R6, R13, 0x4, R10 ;  /* 0x000000040d067825 */ /* 0x000fe400078e000a */
[----:B------:R-:W4:Y:S02]  /*2610*/  LDG.E R4, desc[UR14][R4.64] ;  /* 0x0000000e04047981 */ /* 0x000f24000c1e1900 */
[C---:B------:R-:W-:Y:S02]  /*2620*/  IMAD.WIDE.U32 R16, R9.reuse, 0x4, R16 ;  /* 0x0000000409107825 */ /* 0x040fe400078e0010 */
[----:B------:R-:W4:Y:S02]  /*2630*/  LDG.E R7, desc[UR14][R6.64] ;  /* 0x0000000e06077981 */ /* 0x000f24000c1e1900 */
[----:B------:R-:W-:-:S02]  /*2640*/  IMAD.WIDE.U32 R10, R9, 0x4, R10 ;  /* 0x00000004090a7825 */ /* 0x000fc400078e000a */
[----:B------:R-:W5:Y:S04]  /*2650*/  LDG.E R16, desc[UR14][R16.64] ;  /* 0x0000000e10107981 */ /* 0x000f68000c1e1900 */
[----:B------:R-:W5:Y:S01]  /*2660*/  LDG.E R11, desc[UR14][R10.64] ;  /* 0x0000000e0a0b7981 */ /* 0x000f62000c1e1900 */
[----:B0-----:R-:W-:Y:S02]  /*2670*/  IMAD.U32 R18, RZ, RZ, UR12 ;  /* 0x0000000cff127e24 */ /* 0x001fe4000f8e00ff */
[----:B--2---:R-:W-:Y:S01]  /*2680*/  FFMA.FTZ R8, R8, -UR16, R19 ;  /* 0x8000001008087c23 */ /* 0x004fe20008010013 */
[----:B------:R-:W-:Y:S02]  /*2690*/  IMAD.U32 R19, RZ, RZ, UR13 ;  /* 0x0000000dff137e24 */ /* 0x000fe4000f8e00ff */
[----:B---3--:R-:W-:-:S02]  /*26a0*/  FFMA.FTZ R24, R24, -UR16, R3 ;  /* 0x8000001018187c23 */ /* 0x008fc40008010003 */
[----:B------:R-:W-:Y:S01]  /*26b0*/  F2FP.BF16.F32.PACK_AB R8, RZ, R8 ;  /* 0x00000008ff08723e */ /* 0x000fe200000010ff */
[----:B------:R-:W-:-:S04]  /*26c0*/  IMAD.WIDE.U32 R2, R21, 0x2, R18 ;  /* 0x0000000215027825 */ /* 0x000fc800078e0012 */
[----:B----4-:R-:W-:Y:S01]  /*26d0*/  FFMA.FTZ R12, R4, -UR16, R7 ;  /* 0x80000010040c7c23 */ /* 0x010fe20008010007 */
[----:B------:R-:W-:Y:S01]  /*26e0*/  F2FP.BF16.F32.PACK_AB R24, RZ, R24 ;  /* 0x00000018ff18723e */ /* 0x000fe200000010ff */
[----:B------:R-:W-:-:S04]  /*26f0*/  IMAD.WIDE.U32 R4, R15, 0x2, R18 ;  /* 0x000000020f047825 */ /* 0x000fc800078e0012 */
[----:B-----5:R-:W-:Y:S01]  /*2700*/  FFMA.FTZ R14, R16, -UR16, R11 ;  /* 0x80000010100e7c23 */ /* 0x020fe2000801000b */
[----:B------:R-:W-:Y:S01]  /*2710*/  F2FP.BF16.F32.PACK_AB R12, RZ, R12 ;  /* 0x0000000cff0c723e */ /* 0x000fe200000010ff */
[--C-:B------:R-:W-:Y:S01]  /*2720*/  IMAD.WIDE.U32 R6, R13, 0x2, R18.reuse ;  /* 0x000000020d067825 */ /* 0x100fe200078e0012 */
[----:B------:R0:W-:Y:S02]  /*2730*/  STG.E.U16 desc[UR14][R2.64], R8 ;  /* 0x0000000802007986 */ /* 0x0001e4000c10150e */
[----:B------:R-:W-:Y:S01]  /*2740*/  F2FP.BF16.F32.PACK_AB R14, RZ, R14 ;  /* 0x0000000eff0e723e */ /* 0x000fe200000010ff */
[C---:B------:R-:W-:Y:S01]  /*2750*/  IMAD.WIDE.U32 R18, R9.reuse, 0x2, R18 ;  /* 0x0000000209127825 */ /* 0x040fe200078e0012 */
[----:B------:R0:W-:Y:S03]  /*2760*/  STG.E.U16 desc[UR14][R4.64], R24 ;  /* 0x0000001804007986 */ /* 0x0001e6000c10150e */
[----:B------:R-:W-:Y:S01]  /*2770*/  IMAD.IADD R21, R9, 0x1, R20 ;  /* 0x0000000109157824 */ /* 0x000fe200078e0214 */
[----:B------:R0:W-:Y:S04]  /*2780*/  STG.E.U16 desc[UR14][R6.64], R12 ;  /* 0x0000000c06007986 */ /* 0x0001e8000c10150e */
[----:B------:R0:W-:Y:S01]  /*2790*/  STG.E.U16 desc[UR14][R18.64], R14 ;  /* 0x0000000e12007986 */ /* 0x0001e2000c10150e */
[----:B------:R-:W-:-:S13]  /*27a0*/  ISETP.GE.AND P0, PT, R21, R0, PT ;  /* 0x000000001500720c */ /* 0x000fda0003f06270 */
[----:B0-----:R-:W-:Y:S05]  /*27b0*/  @!P0 BRA `(.L_x_6239) ;  /* 0xfffffffc00508947 */ /* 0x001fea000383ffff */
.L_x_6238:
[----:B------:R-:W-:Y:S05]  /*27c0*/  BSYNC B0 ;  /* 0x0000000000007941 */ /* 0x000fea0003800000 */
.L_x_6237:
[----:B------:R-:W-:-:S13]  /*27d0*/  ISETP.GE.AND P0, PT, R21, UR4, PT ;  /* 0x0000000415007c0c */ /* 0x000fda000bf06270 */
[----:B------:R-:W-:Y:S05]  /*27e0*/  @P0 EXIT ;  /* 0x000000000000094d */ /* 0x000fea0003800000 */
.L_x_6240:
[----:B------:R-:W-:Y:S01]  /*27f0*/  MOV R3, UR9 ;  /* 0x0000000900037c02 */ /* 0x000fe20008000f00 */
[----:B------:R-:W-:Y:S02]  /*2800*/  IMAD.U32 R2, RZ, RZ, UR8 ;  /* 0x00000008ff027e24 */ /* 0x000fe4000f8e00ff */
[----:B------:R-:W-:Y:S02]  /*2810*/  IMAD.U32 R4, RZ, RZ, UR10 ;  /* 0x0000000aff047e24 */ /* 0x000fe4000f8e00ff */
[----:B------:R-:W-:Y:S02]  /*2820*/  IMAD.U32 R5, RZ, RZ, UR11 ;  /* 0x0000000bff057e24 */ /* 0x000fe4000f8e00ff */
[----:B------:R-:W-:-:S04]  /*2830*/  IMAD.WIDE R2, R21, 0x4, R2 ;  /* 0x0000000415027825 */ /* 0x000fc800078e0202 */
[C---:B------:R-:W-:Y:S02]  /*2840*/  IMAD.WIDE R4, R21.reuse, 0x4, R4 ;  /* 0x0000000415047825 */ /* 0x040fe400078e0204 */
[----:B------:R-:W3:Y:S04]  /*2850*/  LDG.E R3, desc[UR14][R2.64] ;  /* 0x0000000e02037981 */ /* 0x000ee8000c1e1900 */
[----:B------:R-:W3:Y:S01]  /*2860*/  LDG.E R4, desc[UR14][R4.64] ;  /* 0x0000000e04047981 */ /* 0x000ee2000c1e1900 */
[----:B0-----:R-:W-:Y:S02]  /*2870*/  IMAD.U32 R6, RZ, RZ, UR12 ;  /* 0x0000000cff067e24 */ /* 0x001fe4000f8e00ff */
[----:B------:R-:W-:Y:S02]  /*2880*/  IMAD.U32 R7, RZ, RZ, UR13 ;  /* 0x0000000dff077e24 */ /* 0x000fe4000f8e00ff */
[----:B------:R-:W-:Y:S01]  /*2890*/  IMAD.WIDE R6, R21, 0x2, R6 ;  /* 0x0000000215067825 */ /* 0x000fe200078e0206 */
[----:B------:R-:W-:-:S04]  /*28a0*/  IADD3 R21, R20, R21, RZ ;  /* 0x0000001514157210 */ /* 0x000fc80007ffe0ff */
[----:B------:R-:W-:Y:S01]  /*28b0*/  ISETP.GE.AND P0, PT, R21, UR4, PT ;  /* 0x0000000415007c0c */ /* 0x000fe2000bf06270 */
[----:B---3--:R-:W-:-:S05]  /*28c0*/  FFMA.FTZ R0, R4, -UR16, R3 ;  /* 0x8000001004007c23 */ /* 0x008fca0008010003 */
[----:B------:R-:W-:-:S05]  /*28d0*/  F2FP.BF16.F32.PACK_AB R0, RZ, R0 ;  /* 0x00000000ff00723e */ /* 0x000fca00000010ff */
[----:B------:R0:W-:Y:S02]  /*28e0*/  STG.E.U16 desc[UR14][R6.64], R0 ;  /* 0x0000000006007986 */ /* 0x0001e4000c10150e */
[----:B------:R-:W-:Y:S05]  /*28f0*/  @!P0 BRA `(.L_x_6240) ;  /* 0xfffffffc00bc8947 */ /* 0x000fea000383ffff */
[----:B------:R-:W-:Y:S05]  /*2900*/  EXIT ;  /* 0x000000000000794d */ /* 0x000fea0003800000 */
.L_x_6231:
[----:B------:R-:W-:Y:S05]  /*2910*/  @P0 BRA `(.L_x_6241) ;  /* 0x0000000400f80947 */ /* 0x000fea0003800000 */
[----:B------:R-:W-:-:S04]  /*2920*/  ISETP.NE.U32.AND P0, PT, RZ, UR17, PT ;  /* 0x00000011ff007c0c */ /* 0x000fc8000bf05070 */
[----:B------:R-:W-:-:S13]  /*2930*/  ISETP.NE.AND.EX P0, PT, RZ, RZ, PT, P0 ;  /* 0x000000ffff00720c */ /* 0x000fda0003f05300 */
[----:B------:R-:W-:Y:S05]  /*2940*/  @!P0 BRA `(.L_x_6242) ;  /* 0x0000000000948947 */ /* 0x000fea0003800000 */
[----:B------:R-:W-:Y:S01]  /*2950*/  ISETP.LT.U32.AND P0, PT, R21, UR24, PT ;  /* 0x0000001815007c0c */ /* 0x000fe2000bf01070 */
[----:B------:R-:W1:Y:S03]  /*2960*/  LDC.64 R10, c[0x0][0x228] ;  /* 0x00008a00ff0a7b82 */ /* 0x000e660000000a00 */
[----:B------:R-:W-:-:S13]  /*2970*/  ISETP.GT.U32.AND.EX P0, PT, RZ, RZ, PT, P0 ;  /* 0x000000ffff00720c */ /* 0x000fda0003f04100 */
[----:B------:R-:W-:-:S05]  /*2980*/  @!P0 IADD3 R7, P1, R21, -UR24, RZ ;  /* 0x8000001815078c10 */ /* 0x000fca000ff3e0ff */
[----:B------:R-:W-:Y:S02]  /*2990*/  @!P0 IMAD.X R8, RZ, RZ, -0x1, P1 ;  /* 0xffffffffff088424 */ /* 0x000fe400008e06ff */
[----:B0-----:R-:W-:-:S03]  /*29a0*/  @!P0 IMAD.SHL.U32 R2, R7, 0x4, RZ ;  /* 0x0000000407028824 */ /* 0x001fc600078e00ff */
[----:B------:R-:W-:Y:S02]  /*29b0*/  @!P0 SHF.L.U64.HI R0, R7, 0x2, R8 ;  /* 0x0000000207008819 */ /* 0x000fe40000010208 */
[C---:B------:R-:W-:Y:S02]  /*29c0*/  @!P0 IADD3 R4, P1, R2.reuse, UR8, RZ ;  /* 0x0000000802048c10 */ /* 0x040fe4000ff3e0ff */
[----:B------:R-:W-:Y:S02]  /*29d0*/  @!P0 IADD3 R2, P2, R2, UR10, RZ ;  /* 0x0000000a02028c10 */ /* 0x000fe4000ff5e0ff */
[C---:B------:R-:W-:Y:S02]  /*29e0*/  @!P0 IADD3.X R5, R0.reuse, UR9, RZ, P1, !PT ;  /* 0x0000000900058c10 */ /* 0x040fe40008ffe4ff */
[----:B------:R-:W-:-:S04]  /*29f0*/  @!P0 IADD3.X R3, R0, UR11, RZ, P2, !PT ;  /* 0x0000000b00038c10 */ /* 0x000fc800097fe4ff */
[----:B------:R-:W3:Y:S04]  /*2a00*/  @!P0 LDG.E R5, desc[UR14][R4.64] ;  /* 0x0000000e04058981 */ /* 0x000ee8000c1e1900 */
[----:B------:R-:W3:Y:S01]  /*2a10*/  @!P0 LDG.E R2, desc[UR14][R2.64] ;  /* 0x0000000e02028981 */ /* 0x000ee2000c1e1900 */
[C---:B------:R-:W-:Y:S01]  /*2a20*/  @!P0 LEA R6, P1, R7.reuse, UR12, 0x1 ;  /* 0x0000000c07068c11 */ /* 0x040fe2000f8208ff */
[----:B------:R-:W-:Y:S01]  /*2a30*/  ULDC UR7, c[0x0][0x0] ;  /* 0x0000000000077ab9 */ /* 0x000fe20000000800 */
[----:B-1----:R-:W-:Y:S01]  /*2a40*/  IADD3 R9, P2, R10, UR24, RZ ;  /* 0x000000180a097c10 */ /* 0x002fe2000ff5e0ff */
[----:B------:R-:W-:Y:S01]  /*2a50*/  UIADD3 UR7, UP0, UR7, -UR24, URZ ;  /* 0x8000001807077290 */ /* 0x000fe2000ff1e03f */
[----:B------:R-:W-:Y:S02]  /*2a60*/  @!P0 LEA.HI.X R7, R7, UR13, R8, 0x1, P1 ;  /* 0x0000000d07078c11 */ /* 0x000fe400088f0c08 */
[----:B------:R-:W-:Y:S01]  /*2a70*/  ISETP.LT.U32.AND P1, PT, R9, R20, PT ;  /* 0x000000140900720c */ /* 0x000fe20003f21070 */
[----:B------:R-:W-:-:S02]  /*2a80*/  UIADD3.X UR17, URZ, -0x1, URZ, UP0, !UPT ;  /* 0xffffffff3f117890 */ /* 0x000fc400087fe43f */
[----:B------:R-:W-:Y:S02]  /*2a90*/  ULEA UR12, UP0, UR7, UR12, 0x1 ;  /* 0x0000000c070c7291 */ /* 0x000fe4000f80083f */
[----:B------:R-:W-:Y:S02]  /*2aa0*/  USHF.L.U32 UR5, UR7, 0x2, URZ ;  /* 0x0000000207057899 */ /* 0x000fe4000800063f */
[----:B------:R-:W-:Y:S02]  /*2ab0*/  ULEA.HI.X UR13, UR7, UR13, UR17, 0x1, UP0 ;  /* 0x0000000d070d7291 */ /* 0x000fe400080f0c11 */
[----:B------:R-:W-:Y:S02]  /*2ac0*/  USHF.L.U64.HI UR6, UR7, 0x2, UR17 ;  /* 0x0000000207067899 */ /* 0x000fe40008010211 */
[----:B------:R-:W-:Y:S02]  /*2ad0*/  UIADD3 UR10, UP0, UR5, UR10, URZ ;  /* 0x0000000a050a7290 */ /* 0x000fe4000ff1e03f */
[----:B------:R-:W-:-:S02]  /*2ae0*/  UIADD3 UR8, UP1, UR5, UR8, URZ ;  /* 0x0000000805087290 */ /* 0x000fc4000ff3e03f */
[----:B------:R-:W-:Y:S02]  /*2af0*/  UIADD3.X UR11, UR6, UR11, URZ, UP0, !UPT ;  /* 0x0000000b060b7290 */ /* 0x000fe400087fe43f */
[----:B------:R-:W-:Y:S01]  /*2b00*/  UIADD3.X UR9, UR6, UR9, URZ, UP1, !UPT ;  /* 0x0000000906097290 */ /* 0x000fe20008ffe43f */
[----:B---3--:R-:W-:Y:S01]  /*2b10*/  @!P0 FFMA.FTZ R0, R2, -UR16, R5 ;  /* 0x8000001002008c23 */ /* 0x008fe20008010005 */
[----:B------:R-:W-:-:S04]  /*2b20*/  IMAD.X R5, RZ, RZ, R11, P2 ;  /* 0x000000ffff057224 */ /* 0x000fc800010e060b */
[----:B------:R-:W-:-:S05]  /*2b30*/  @!P0 F2FP.BF16.F32.PACK_AB R0, RZ, R0 ;  /* 0x00000000ff00823e */ /* 0x000fca00000010ff */
[----:B------:R0:W-:Y:S01]  /*2b40*/  @!P0 STG.E.U16 desc[UR14][R6.64], R0 ;  /* 0x0000000006008986 */ /* 0x0001e2000c10150e */
[----:B------:R-:W-:-:S04]  /*2b50*/  ISETP.LT.AND.EX P0, PT, R5, RZ, PT, P1 ;  /* 0x000000ff0500720c */ /* 0x000fc80003f01310 */
[----:B------:R-:W-:-:S04]  /*2b60*/  SEL R3, R9, R20, P0 ;  /* 0x0000001409037207 */ /* 0x000fc80000000000 */
[----:B------:R-:W-:Y:S02]  /*2b70*/  IADD3 R3, P1, -R3, R9, RZ ;  /* 0x0000000903037210 */ /* 0x000fe40007f3e1ff */
[----:B0-----:R-:W-:-:S05]  /*2b80*/  SEL R0, R5, RZ, P0 ;  /* 0x000000ff05007207 */ /* 0x001fca0000000000 */
[----:B------:R-:W-:-:S07]  /*2b90*/  IMAD.X R0, R5, 0x1, ~R0, P1 ;  /* 0x0000000105007824 */ /* 0x000fce00008e0e00 */
.L_x_6242:
[----:B------:R-:W-:Y:S02]  /*2ba0*/  ISETP.NE.U32.AND P0, PT, R0, RZ, PT ;  /* 0x000000ff0000720c */ /* 0x000fe40003f05070 */
[----:B------:R-:W-:-:S11]  /*2bb0*/  SHF.L.U32 R8, R20, 0x2, RZ ;  /* 0x0000000214087819 */ /* 0x000fd600000006ff */
[----:B------:R-:W-:Y:S05]  /*2bc0*/  @!P0 BRA `(.L_x_6243) ;  /* 0x00000000001c8947 */ /* 0x000fea0003800000 */
[----:B------:R-:W-:Y:S01]  /*2bd0*/  IMAD.MOV.U32 R15, RZ, RZ, R3 ;  /* 0x000000ffff0f7224 */ /* 0x000fe200078e0003 */
[----:B------:R-:W-:Y:S01]  /*2be0*/  MOV R12, 0x2c10 ;  /* 0x00002c10000c7802 */ /* 0x000fe20000000f00 */
[----:B------:R-:W-:-:S07]  /*2bf0*/  IMAD.MOV.U32 R17, RZ, RZ, R0 ;  /* 0x000000ffff117224 */ /* 0x000fce00078e0000 */
[----:B0-2---:R-:W-:Y:S05]  /*2c00*/  CALL.REL.NOINC `($__internal_25_$__cuda_sm20_rem_s64) ;  /* 0x0000000c00c47944 */ /* 0x005fea0003c00000 */
[----:B------:R-:W-:Y:S02]  /*2c10*/  IMAD.MOV.U32 R4, RZ, RZ, R10 ;  /* 0x000000ffff047224 */ /* 0x000fe400078e000a */
[----:B------:R-:W-:Y:S01]  /*2c20*/  IMAD.MOV.U32 R5, RZ, RZ, R11 ;  /* 0x000000ffff057224 */ /* 0x000fe200078e000b */
[----:B------:R-:W-:Y:S06]  /*2c30*/  BRA `(.L_x_6244) ;  /* 0x0000000000487947 */ /* 0x000fec0003800000 */
.L_x_6243:
[----:B------:R-:W1:Y:S01]  /*2c40*/  I2F.U32.RP R6, R8 ;  /* 0x0000000800067306 */ /* 0x000e620000209000 */
[----:B------:R-:W-:Y:S01]  /*2c50*/  IMAD.MOV R7, RZ, RZ, -R8 ;  /* 0x000000ffff077224 */ /* 0x000fe200078e0a08 */
[----:B------:R-:W-:Y:S01]  /*2c60*/  ISETP.NE.U32.AND P1, PT, R8, RZ, PT ;  /* 0x000000ff0800720c */ /* 0x000fe20003f25070 */
[----:B------:R-:W-:-:S05]  /*2c70*/  IMAD.MOV.U32 R4, RZ, RZ, RZ ;  /* 0x000000ffff047224 */ /* 0x000fca00078e00ff */
[----:B-1----:R-:W1:Y:S02]  /*2c80*/  MUFU.RCP R6, R6 ;  /* 0x0000000600067308 */ /* 0x002e640000001000 */
[----:B-1----:R-:W-:-:S06]  /*2c90*/  IADD3 R5, R6, 0xffffffe, RZ ;  /* 0x0ffffffe06057810 */ /* 0x002fcc0007ffe0ff */
[----:B------:R-:W1:Y:S02]  /*2ca0*/  F2I.FTZ.U32.TRUNC.NTZ R5, R5 ;  /* 0x0000000500057305 */ /* 0x000e64000021f000 */
[----:B-1----:R-:W-:-:S04]  /*2cb0*/  IMAD R7, R7, R5, RZ ;  /* 0x0000000507077224 */ /* 0x002fc800078e02ff */
[----:B0-----:R-:W-:-:S04]  /*2cc0*/  IMAD.HI.U32 R2, R5, R7, R4 ;  /* 0x0000000705027227 */ /* 0x001fc800078e0004 */
        /* <DEDUP_REMOVED lines=8> */
[----:B------:R-:W-:-:S07]  /*2d50*/  @!P1 LOP3.LUT R4, RZ, R8, RZ, 0x33, !PT ;  /* 0x00000008ff049212 */ /* 0x000fce00078e33ff */
.L_x_6244:
[----:B------:R-:W-:Y:S01]  /*2d60*/  IADD3 R2, P0, R3, -R4, RZ ;  /* 0x8000000403027210 */ /* 0x000fe20007f1e0ff */
[C---:B------:R-:W-:Y:S01]  /*2d70*/  IMAD.SHL.U32 R7, R21.reuse, 0x4, RZ ;  /* 0x0000000415077824 */ /* 0x040fe200078e00ff */
[----:B------:R-:W-:Y:S01]  /*2d80*/  SHF.L.U64.HI R4, R21, 0x2, RZ ;  /* 0x0000000215047819 */ /* 0x000fe200000102ff */
[----:B------:R-:W-:Y:S01]  /*2d90*/  BSSY B0, `(.L_x_6245) ;  /* 0x0000022000007945 */ /* 0x000fe20003800000 */
[----:B------:R-:W-:Y:S01]  /*2da0*/  IADD3 R12, P2, R2, R21, RZ ;  /* 0x00000015020c7210 */ /* 0x000fe20007f5e0ff */
[----:B------:R-:W-:Y:S01]  /*2db0*/  IMAD.X R13, R0, 0x1, ~R5, P0 ;  /* 0x00000001000d7824 */ /* 0x000fe200000e0e05 */
[----:B------:R-:W-:Y:S02]  /*2dc0*/  ISETP.GE.U32.AND P1, PT, R7, R2, PT ;  /* 0x000000020700720c */ /* 0x000fe40003f26070 */
[----:B------:R-:W-:Y:S01]  /*2dd0*/  ISETP.GE.U32.AND P0, PT, R12, R3, PT ;  /* 0x000000030c00720c */ /* 0x000fe20003f06070 */
[----:B------:R-:W-:Y:S01]  /*2de0*/  IMAD.X R15, RZ, RZ, R13, P2 ;  /* 0x000000ffff0f7224 */ /* 0x000fe200010e060d */
[----:B------:R-:W-:-:S04]  /*2df0*/  ISETP.GE.AND.EX P1, PT, R4, R13, PT, P1 ;  /* 0x0000000d0400720c */ /* 0x000fc80003f26310 */
[----:B------:R-:W-:-:S09]  /*2e00*/  ISETP.GE.AND.EX P0, PT, R15, R0, PT, P0 ;  /* 0x000000000f00720c */ /* 0x000fd20003f06300 */
[----:B------:R-:W-:Y:S05]  /*2e10*/  @P1 BRA `(.L_x_6246) ;  /* 0x0000000000641947 */ /* 0x000fea0003800000 */
[----:B------:R-:W-:-:S07]  /*2e20*/  MOV R14, RZ ;  /* 0x000000ff000e7202 */ /* 0x000fce0000000f00 */
.L_x_6247:
[C---:B------:R-:W-:Y:S01]  /*2e30*/  IMAD.SHL.U32 R8, R21.reuse, 0x10, RZ ;  /* 0x0000001015087824 */ /* 0x040fe200078e00ff */
[----:B------:R-:W-:-:S04]  /*2e40*/  SHF.L.U64.HI R4, R21, 0x4, R14 ;  /* 0x0000000415047819 */ /* 0x000fc8000001020e */
[C---:B------:R-:W-:Y:S02]  /*2e50*/  IADD3 R6, P1, R8.reuse, UR10, RZ ;  /* 0x0000000a08067c10 */ /* 0x040fe4000ff3e0ff */
[----:B------:R-:W-:Y:S02]  /*2e60*/  IADD3 R8, P2, R8, UR8, RZ ;  /* 0x0000000808087c10 */ /* 0x000fe4000ff5e0ff */
[C---:B------:R-:W-:Y:S02]  /*2e70*/  IADD3.X R7, R4.reuse, UR11, RZ, P1, !PT ;  /* 0x0000000b04077c10 */ /* 0x040fe40008ffe4ff */
[----:B------:R-:W-:-:S04]  /*2e80*/  IADD3.X R9, R4, UR9, RZ, P2, !PT ;  /* 0x0000000904097c10 */ /* 0x000fc800097fe4ff */
[----:B------:R-:W3:Y:S04]  /*2e90*/  LDG.E.128 R4, desc[UR14][R6.64] ;  /* 0x0000000e06047981 */ /* 0x000ee8000c1e1d00 */
[----:B------:R-:W3:Y:S02]  /*2ea0*/  LDG.E.128 R8, desc[UR14][R8.64] ;  /* 0x0000000e08087981 */ /* 0x000ee4000c1e1d00 */
[----:B---3--:R-:W-:Y:S01]  /*2eb0*/  FFMA.FTZ R16, R4, -UR16, R8 ;  /* 0x8000001004107c23 */ /* 0x008fe20008010008 */
[----:B------:R-:W-:Y:S01]  /*2ec0*/  FFMA.FTZ R5, R5, -UR16, R9 ;  /* 0x8000001005057c23 */ /* 0x000fe20008010009 */
[----:B------:R-:W-:Y:S01]  /*2ed0*/  LEA R4, P1, R21, UR12, 0x3 ;  /* 0x0000000c15047c11 */ /* 0x000fe2000f8218ff */
[----:B------:R-:W-:Y:S01]  /*2ee0*/  FFMA.FTZ R10, R6, -UR16, R10 ;  /* 0x80000010060a7c23 */ /* 0x000fe2000801000a */
[----:B------:R-:W-:-:S02]  /*2ef0*/  FFMA.FTZ R11, R7, -UR16, R11 ;  /* 0x80000010070b7c23 */ /* 0x000fc4000801000b */
[----:B------:R-:W-:Y:S02]  /*2f00*/  F2FP.BF16.F32.PACK_AB R16, R5, R16 ;  /* 0x000000100510723e */ /* 0x000fe400000010ff */
[----:B------:R-:W-:Y:S02]  /*2f10*/  LEA.HI.X R5, R21, UR13, R14, 0x3, P1 ;  /* 0x0000000d15057c11 */ /* 0x000fe400088f1c0e */
[----:B------:R-:W-:Y:S02]  /*2f20*/  IADD3 R21, P1, R20, R21, RZ ;  /* 0x0000001514157210 */ /* 0x000fe40007f3e0ff */
[----:B------:R-:W-:-:S03]  /*2f30*/  F2FP.BF16.F32.PACK_AB R17, R11, R10 ;  /* 0x0000000a0b11723e */ /* 0x000fc600000010ff */
[----:B------:R-:W-:Y:S02]  /*2f40*/  IMAD.SHL.U32 R7, R21, 0x4, RZ ;  /* 0x0000000415077824 */ /* 0x000fe400078e00ff */
[----:B------:R-:W-:Y:S01]  /*2f50*/  IMAD.X R14, RZ, RZ, R14, P1 ;  /* 0x000000ffff0e7224 */ /* 0x000fe200008e060e */
[----:B------:R0:W-:Y:S02]  /*2f60*/  STG.E.64 desc[UR14][R4.64], R16 ;  /* 0x0000001004007986 */ /* 0x0001e4000c101b0e */
[----:B------:R-:W-:Y:S02]  /*2f70*/  ISETP.GE.U32.AND P1, PT, R7, R2, PT ;  /* 0x000000020700720c */ /* 0x000fe40003f26070 */
[----:B------:R-:W-:-:S04]  /*2f80*/  SHF.L.U64.HI R6, R21, 0x2, R14 ;  /* 0x0000000215067819 */ /* 0x000fc8000001020e */
[----:B------:R-:W-:-:S13]  /*2f90*/  ISETP.GE.AND.EX P1, PT, R6, R13, PT, P1 ;  /* 0x0000000d0600720c */ /* 0x000fda0003f26310 */
[----:B0-----:R-:W-:Y:S05]  /*2fa0*/  @!P1 BRA `(.L_x_6247) ;  /* 0xfffffffc00a09947 */ /* 0x001fea000383ffff */
.L_x_6246:
[----:B------:R-:W-:Y:S05]  /*2fb0*/  BSYNC B0 ;  /* 0x0000000000007941 */ /* 0x000fea0003800000 */
.L_x_6245:
[----:B------:R-:W-:Y:S05]  /*2fc0*/  @P0 EXIT ;  /* 0x000000000000094d */ /* 0x000fea0003800000 */
.L_x_6248:
[C---:B------:R-:W-:Y:S01]  /*2fd0*/  IMAD.SHL.U32 R6, R12.reuse, 0x4, RZ ;  /* 0x000000040c067824 */ /* 0x040fe200078e00ff */
[----:B0-----:R-:W-:-:S04]  /*2fe0*/  SHF.L.U64.HI R2, R12, 0x2, R15 ;  /* 0x000000020c027819 */ /* 0x001fc8000001020f */
        /* <DEDUP_REMOVED lines=8> */
[----:B------:R-:W-:-:S04]  /*3070*/  IADD3 R12, P0, R20, R12, RZ ;  /* 0x0000000c140c7210 */ /* 0x000fc80007f1e0ff */
[----:B------:R-:W-:Y:S02]  /*3080*/  IADD3.X R15, RZ, R15, RZ, P0, !PT ;  /* 0x0000000fff0f7210 */ /* 0x000fe400007fe4ff */
[----:B------:R-:W-:-:S04]  /*3090*/  ISETP.GE.U32.AND P0, PT, R12, R3, PT ;  /* 0x000000030c00720c */ /* 0x000fc80003f06070 */
[----:B------:R-:W-:Y:S01]  /*30a0*/  ISETP.GE.AND.EX P0, PT, R15, R0, PT, P0 ;  /* 0x000000000f00720c */ /* 0x000fe20003f06300 */
[----:B---3--:R-:W-:-:S05]  /*30b0*/  FFMA.FTZ R2, R4, -UR16, R7 ;  /* 0x8000001004027c23 */ /* 0x008fca0008010007 */
[----:B------:R-:W-:-:S05]  /*30c0*/  F2FP.BF16.F32.PACK_AB R2, RZ, R2 ;  /* 0x00000002ff02723e */ /* 0x000fca00000010ff */
[----:B------:R0:W-:Y:S02]  /*30d0*/  STG.E.U16 desc[UR14][R8.64], R2 ;  /* 0x0000000208007986 */ /* 0x0001e4000c10150e */
[----:B------:R-:W-:Y:S05]  /*30e0*/  @!P0 BRA `(.L_x_6248) ;  /* 0xfffffffc00b88947 */ /* 0x000fea000383ffff */
[----:B------:R-:W-:Y:S05]  /*30f0*/  EXIT ;  /* 0x000000000000794d */ /* 0x000fea0003800000 */
.L_x_6241:
[----:B------:R-:W-:Y:S01]  /*3100*/  IMAD.SHL.U32 R3, R20, 0x4, RZ ;  /* 0x0000000414037824 */ /* 0x000fe200078e00ff */
[----:B------:R-:W-:Y:S01]  /*3110*/  ISETP.NE.AND P0, PT, RZ, UR24, PT ;  /* 0x00000018ff007c0c */ /* 0x000fe2000bf05270 */
[----:B------:R-:W-:Y:S02]  /*3120*/  ULDC UR4, c[0x0][0x228] ;  /* 0x00008a0000047ab9 */ /* 0x000fe40000000800 */
[----:B------:R-:W1:Y:S01]  /*3130*/  I2F.U32.RP R6, R3 ;  /* 0x0000000300067306 */ /* 0x000e620000209000 */
[----:B------:R-:W-:Y:S01]  /*3140*/  IMAD.MOV R7, RZ, RZ, -R3 ;  /* 0x000000ffff077224 */ /* 0x000fe200078e0a03 */
[----:B------:R-:W-:-:S06]  /*3150*/  MOV R0, UR4 ;  /* 0x0000000400007c02 */ /* 0x000fcc0008000f00 */
[----:B-1----:R-:W1:Y:S02]  /*3160*/  MUFU.RCP R6, R6 ;  /* 0x0000000600067308 */ /* 0x002e640000001000 */
[----:B-1----:R-:W-:-:S06]  /*3170*/  VIADD R4, R6, 0xffffffe ;  /* 0x0ffffffe06047836 */ /* 0x002fcc0000000000 */
[----:B------:R1:W3:Y:S02]  /*3180*/  F2I.FTZ.U32.TRUNC.NTZ R5, R4 ;  /* 0x0000000400057305 */ /* 0x0002e4000021f000 */
[----:B-1----:R-:W-:Y:S02]  /*3190*/  IMAD.MOV.U32 R4, RZ, RZ, RZ ;  /* 0x000000ffff047224 */ /* 0x002fe400078e00ff */
[----:B---3--:R-:W-:-:S04]  /*31a0*/  IMAD R7, R7, R5, RZ ;  /* 0x0000000507077224 */ /* 0x008fc800078e02ff */
[----:B------:R-:W-:Y:S01]  /*31b0*/  IMAD.HI.U32 R13, R5, R7, R4 ;  /* 0x00000007050d7227 */ /* 0x000fe200078e0004 */
[----:B------:R-:W-:Y:S06]  /*31c0*/  @!P0 BRA `(.L_x_6249) ;  /* 0x00000000007c8947 */ /* 0x000fec0003800000 */
[----:B------:R-:W-:-:S13]  /*31d0*/  ISETP.GE.U32.AND P0, PT, R21, UR24, PT ;  /* 0x0000001815007c0c */ /* 0x000fda000bf06070 */
[----:B------:R-:W-:-:S04]  /*31e0*/  @P0 IADD3 R10, P1, R21, -UR24, RZ ;  /* 0x80000018150a0c10 */ /* 0x000fc8000ff3e0ff */
[----:B------:R-:W-:Y:S01]  /*31f0*/  @P0 LEA.HI.X.SX32 R11, R21, 0xffffffff, 0x1, P1 ;  /* 0xffffffff150b0811 */ /* 0x000fe200008f0eff */
[----:B------:R-:W-:-:S03]  /*3200*/  @P0 IMAD.SHL.U32 R6, R10, 0x4, RZ ;  /* 0x000000040a060824 */ /* 0x000fc600078e00ff */
[----:B------:R-:W-:Y:S02]  /*3210*/  @P0 SHF.L.U64.HI R7, R10, 0x2, R11 ;  /* 0x000000020a070819 */ /* 0x000fe4000001020b */
[C---:B------:R-:W-:Y:S02]  /*3220*/  @P0 IADD3 R4, P2, R6.reuse, UR10, RZ ;  /* 0x0000000a06040c10 */ /* 0x040fe4000ff5e0ff */
[----:B------:R-:W-:Y:S02]  /*3230*/  @P0 IADD3 R6, P1, R6, UR8, RZ ;  /* 0x0000000806060c10 */ /* 0x000fe4000ff3e0ff */
[C---:B------:R-:W-:Y:S02]  /*3240*/  @P0 IADD3.X R5, R7.reuse, UR11, RZ, P2, !PT ;  /* 0x0000000b07050c10 */ /* 0x040fe400097fe4ff */
[----:B------:R-:W-:-:S03]  /*3250*/  @P0 IADD3.X R7, R7, UR9, RZ, P1, !PT ;  /* 0x0000000907070c10 */ /* 0x000fc60008ffe4ff */
[----:B------:R-:W0:Y:S04]  /*3260*/  @P0 LDG.E R4, desc[UR14][R4.64] ;  /* 0x0000000e04040981 */ /* 0x000e28000c1e1900 */
[----:B------:R-:W0:Y:S01]  /*3270*/  @P0 LDG.E R7, desc[UR14][R6.64] ;  /* 0x0000000e06070981 */ /* 0x000e22000c1e1900 */
[----:B------:R-:W-:Y:S01]  /*3280*/  @P0 LEA R8, P1, R10, UR12, 0x1 ;  /* 0x0000000c0a080c11 */ /* 0x000fe2000f8208ff */
[----:B------:R-:W-:Y:S02]  /*3290*/  ULDC UR4, c[0x0][0x0] ;  /* 0x0000000000047ab9 */ /* 0x000fe40000000800 */
[----:B------:R-:W-:-:S04]  /*32a0*/  UIADD3 UR4, UP0, UR4, -UR24, URZ ;  /* 0x8000001804047290 */ /* 0x000fc8000ff1e03f */
[----:B------:R-:W-:Y:S02]  /*32b0*/  UIADD3.X UR7, URZ, -0x1, URZ, UP0, !UPT ;  /* 0xffffffff3f077890 */ /* 0x000fe400087fe43f */
[----:B------:R-:W-:Y:S02]  /*32c0*/  USHF.L.U32 UR6, UR4, 0x2, URZ ;  /* 0x0000000204067899 */ /* 0x000fe4000800063f */
[----:B------:R-:W-:Y:S02]  /*32d0*/  ULEA UR12, UP0, UR4, UR12, 0x1 ;  /* 0x0000000c040c7291 */ /* 0x000fe4000f80083f */
[----:B------:R-:W-:Y:S02]  /*32e0*/  USHF.L.U64.HI UR5, UR4, 0x2, UR7 ;  /* 0x0000000204057899 */ /* 0x000fe40008010207 */
[----:B------:R-:W-:Y:S02]  /*32f0*/  UIADD3 UR10, UP1, UR6, UR10, URZ ;  /* 0x0000000a060a7290 */ /* 0x000fe4000ff3e03f */
[----:B------:R-:W-:-:S02]  /*3300*/  UIADD3 UR8, UP2, UR6, UR8, URZ ;  /* 0x0000000806087290 */ /* 0x000fc4000ff5e03f */
[----:B------:R-:W-:Y:S02]  /*3310*/  UIADD3.X UR11, UR5, UR11, URZ, UP1, !UPT ;  /* 0x0000000b050b7290 */ /* 0x000fe40008ffe43f */
[----:B------:R-:W-:Y:S01]  /*3320*/  UIADD3.X UR9, UR5, UR9, URZ, UP2, !UPT ;  /* 0x0000000905097290 */ /* 0x000fe200097fe43f */
[----:B0-----:R-:W-:-:S05]  /*3330*/  @P0 FFMA.FTZ R9, R4, -UR16, R7 ;  /* 0x8000001004090c23 */ /* 0x001fca0008010007 */
[----:B------:R-:W-:Y:S02]  /*3340*/  @P0 F2FP.BF16.F32.PACK_AB R5, RZ, R9 ;  /* 0x00000009ff05023e */ /* 0x000fe400000010ff */
[----:B------:R-:W-:Y:S01]  /*3350*/  @P0 LEA.HI.X R9, R10, UR13, R11, 0x1, P1 ;  /* 0x0000000d0a090c11 */ /* 0x000fe200088f0c0b */
[----:B------:R-:W-:Y:S01]  /*3360*/  ULEA.HI.X UR13, UR4, UR13, UR7, 0x1, UP0 ;  /* 0x0000000d040d7291 */ /* 0x000fe200080f0c07 */
[----:B------:R-:W-:Y:S01]  /*3370*/  PRMT R7, R5, 0x7610, R7 ;  /* 0x0000761005077816 */ /* 0x000fe20000000007 */
[----:B------:R-:W-:-:S04]  /*3380*/  VIADD R5, R0, UR24 ;  /* 0x0000001800057c36 */ /* 0x000fc80008000000 */
[----:B------:R1:W-:Y:S01]  /*3390*/  @P0 STG.E.U16 desc[UR14][R8.64], R7 ;  /* 0x0000000708000986 */ /* 0x0003e2000c10150e */
[----:B------:R-:W-:-:S05]  /*33a0*/  VIMNMX.U32 R0, R5, R20, PT ;  /* 0x0000001405007248 */ /* 0x000fca0003fe0000 */
[----:B------:R-:W-:-:S07]  /*33b0*/  IMAD.IADD R0, R5, 0x1, -R0 ;  /* 0x0000000105007824 */ /* 0x000fce00078e0a00 */
.L_x_6249:
[----:B------:R-:W-:Y:S01]  /*33c0*/  IMAD.HI.U32 R4, R13, R0, RZ ;  /* 0x000000000d047227 */ /* 0x000fe200078e00ff */
[----:B------:R-:W-:Y:S01]  /*33d0*/  ISETP.NE.U32.AND P1, PT, R3, RZ, PT ;  /* 0x000000ff0300720c */ /* 0x000fe20003f25070 */
[----:B------:R-:W-:Y:S01]  /*33e0*/  BSSY B0, `(.L_x_6250) ;  /* 0x0000022000007945 */ /* 0x000fe20003800000 */
[----:B------:R-:W-:Y:S01]  /*33f0*/  MOV R12, UR8 ;  /* 0x00000008000c7c02 */ /* 0x000fe20008000f00 */
[----:B------:R-:W-:Y:S01]  /*3400*/  IMAD.U32 R13, RZ, RZ, UR9 ;  /* 0x00000009ff0d7e24 */ /* 0x000fe2000f8e00ff */
[----:B------:R-:W-:Y:S01]  /*3410*/  IADD3 R4, -R4, RZ, RZ ;  /* 0x000000ff04047210 */ /* 0x000fe20007ffe1ff */
[----:B------:R-:W-:Y:S01]  /*3420*/  IMAD.U32 R15, RZ, RZ, UR11 ;  /* 0x0000000bff0f7e24 */ /* 0x000fe2000f8e00ff */
[----:B------:R-:W-:-:S03]  /*3430*/  MOV R14, UR10 ;  /* 0x0000000a000e7c02 */ /* 0x000fc60008000f00 */
[----:B------:R-:W-:-:S05]  /*3440*/  IMAD R16, R3, R4, R0 ;  /* 0x0000000403107224 */ /* 0x000fca00078e0200 */
[----:B------:R-:W-:-:S13]  /*3450*/  ISETP.GE.U32.AND P0, PT, R16, R3, PT ;  /* 0x000000031000720c */ /* 0x000fda0003f06070 */
[----:B------:R-:W-:-:S05]  /*3460*/  @P0 IMAD.IADD R16, R16, 0x1, -R3 ;  /* 0x0000000110100824 */ /* 0x000fca00078e0a03 */
[----:B------:R-:W-:-:S13]  /*3470*/  ISETP.GE.U32.AND P0, PT, R16, R3, PT ;  /* 0x000000031000720c */ /* 0x000fda0003f06070 */
[----:B------:R-:W-:Y:S01]  /*3480*/  @P0 IMAD.IADD R16, R16, 0x1, -R3 ;  /* 0x0000000110100824 */ /* 0x000fe200078e0a03 */
[----:B------:R-:W-:Y:S01]  /*3490*/  @!P1 LOP3.LUT R16, RZ, R3, RZ, 0x33, !PT ;  /* 0x00000003ff109212 */ /* 0x000fe200078e33ff */
[----:B------:R-:W-:-:S04]  /*34a0*/  IMAD.U32 R3, RZ, RZ, UR13 ;  /* 0x0000000dff037e24 */ /* 0x000fc8000f8e00ff */
[----:B------:R-:W-:-:S04]  /*34b0*/  IMAD.IADD R16, R0, 0x1, -R16 ;  /* 0x0000000100107824 */ /* 0x000fc800078e0a10 */
[----:B------:R-:W-:Y:S01]  /*34c0*/  IMAD.IADD R17, R21, 0x1, R16 ;  /* 0x0000000115117824 */ /* 0x000fe200078e0210 */
[----:B------:R-:W-:Y:S01]  /*34d0*/  ISETP.GE.AND P0, PT, R2, R16, PT ;  /* 0x000000100200720c */ /* 0x000fe20003f06270 */
[----:B0-----:R-:W-:-:S12]  /*34e0*/  IMAD.U32 R2, RZ, RZ, UR12 ;  /* 0x0000000cff027e24 */ /* 0x001fd8000f8e00ff */
[----:B------:R-:W-:Y:S05]  /*34f0*/  @P0 BRA `(.L_x_6251) ;  /* 0x0000000000400947 */ /* 0x000fea0003800000 */
.L_x_6252:
[----:B------:R-:W-:-:S04]  /*3500*/  IMAD.WIDE R4, R21, 0x10, R14 ;  /* 0x0000001015047825 */ /* 0x000fc800078e020e */
[----:B-1----:R-:W-:Y:S02]  /*3510*/  IMAD.WIDE R8, R21, 0x10, R12 ;  /* 0x0000001015087825 */ /* 0x002fe400078e020c */
[----:B------:R-:W3:Y:S04]  /*3520*/  LDG.E.128 R4, desc[UR14][R4.64] ;  /* 0x0000000e04047981 */ /* 0x000ee8000c1e1d00 */
[----:B------:R-:W3:Y:S02]  /*3530*/  LDG.E.128 R8, desc[UR14][R8.64] ;  /* 0x0000000e08087981 */ /* 0x000ee4000c1e1d00 */
[----:B---3--:R-:W-:Y:S01]  /*3540*/  FFMA.FTZ R18, R4, -UR16, R8 ;  /* 0x8000001004127c23 */ /* 0x008fe20008010008 */
[----:B--2---:R-:W-:Y:S01]  /*3550*/  FFMA.FTZ R19, R5, -UR16, R9 ;  /* 0x8000001005137c23 */ /* 0x004fe20008010009 */
[----:B------:R-:W-:Y:S01]  /*3560*/  FFMA.FTZ R10, R6, -UR16, R10 ;  /* 0x80000010060a7c23 */ /* 0x000fe2000801000a */
[----:B------:R-:W-:Y:S01]  /*3570*/  FFMA.FTZ R11, R7, -UR16, R11 ;  /* 0x80000010070b7c23 */ /* 0x000fe2000801000b */
[----:B------:R-:W-:-:S02]  /*3580*/  IMAD.WIDE R6, R21, 0x8, R2 ;  /* 0x0000000815067825 */ /* 0x000fc400078e0202 */
[----:B------:R-:W-:Y:S02]  /*3590*/  F2FP.BF16.F32.PACK_AB R18, R19, R18 ;  /* 0x000000121312723e */ /* 0x000fe400000010ff */
[----:B------:R-:W-:Y:S01]  /*35a0*/  F2FP.BF16.F32.PACK_AB R19, R11, R10 ;  /* 0x0000000a0b13723e */ /* 0x000fe200000010ff */
[----:B------:R-:W-:-:S04]  /*35b0*/  IMAD.IADD R21, R20, 0x1, R21 ;  /* 0x0000000114157824 */ /* 0x000fc800078e0215 */
[----:B------:R0:W-:Y:S01]  /*35c0*/  STG.E.64 desc[UR14][R6.64], R18 ;  /* 0x0000001206007986 */ /* 0x0001e2000c101b0e */
[----:B------:R-:W-:-:S04]  /*35d0*/  SHF.L.U32 R5, R21, 0x2, RZ ;  /* 0x0000000215057819 */ /* 0x000fc800000006ff */
[----:B------:R-:W-:-:S13]  /*35e0*/  ISETP.GE.AND P0, PT, R5, R16, PT ;  /* 0x000000100500720c */ /* 0x000fda0003f06270 */
[----:B0-----:R-:W-:Y:S05]  /*35f0*/  @!P0 BRA `(.L_x_6252) ;  /* 0xfffffffc00c08947 */ /* 0x001fea000383ffff */
.L_x_6251:
[----:B------:R-:W-:Y:S05]  /*3600*/  BSYNC B0 ;  /* 0x0000000000007941 */ /* 0x000fea0003800000 */
.L_x_6250:
[----:B------:R-:W-:-:S13]  /*3610*/  ISETP.GE.AND P0, PT, R17, R0, PT ;  /* 0x000000001100720c */ /* 0x000fda0003f06270 */
[----:B------:R-:W-:Y:S05]  /*3620*/  @P0 EXIT ;  /* 0x000000000000094d */ /* 0x000fea0003800000 */
.L_x_6253:
[----:B------:R-:W-:-:S04]  /*3630*/  IMAD.WIDE R4, R17, 0x4, R12 ;  /* 0x0000000411047825 */ /* 0x000fc800078e020c */
[----:B-1----:R-:W-:Y:S02]  /*3640*/  IMAD.WIDE R6, R17, 0x4, R14 ;  /* 0x0000000411067825 */ /* 0x002fe400078e020e */
[----:B------:R-:W3:Y:S04]  /*3650*/  LDG.E R5, desc[UR14][R4.64] ;  /* 0x0000000e04057981 */ /* 0x000ee8000c1e1900 */
[----:B------:R-:W3:Y:S02]  /*3660*/  LDG.E R6, desc[UR14][R6.64] ;  /* 0x0000000e06067981 */ /* 0x000ee4000c1e1900 */
[----:B---3--:R-:W-:-:S05]  /*3670*/  FFMA.FTZ R8, R6, -UR16, R5 ;  /* 0x8000001006087c23 */ /* 0x008fca0008010005 */
[----:B------:R-:W-:Y:S01]  /*3680*/  F2FP.BF16.F32.PACK_AB R5, RZ, R8 ;  /* 0x00000008ff05723e */ /* 0x000fe200000010ff */
[----:B------:R-:W-:-:S04]  /*3690*/  IMAD.WIDE R8, R17, 0x2, R2 ;  /* 0x0000000211087825 */ /* 0x000fc800078e0202 */
[----:B------:R-:W-:Y:S01]  /*36a0*/  IMAD.IADD R17, R20, 0x1, R17 ;  /* 0x0000000114117824 */ /* 0x000fe200078e0211 */
[----:B------:R0:W-:Y:S04]  /*36b0*/  STG.E.U16 desc[UR14][R8.64], R5 ;  /* 0x0000000508007986 */ /* 0x0001e8000c10150e */
[----:B------:R-:W-:-:S13]  /*36c0*/  ISETP.GE.AND P0, PT, R17, R0, PT ;  /* 0x000000001100720c */ /* 0x000fda0003f06270 */
[----:B0-----:R-:W-:Y:S05]  /*36d0*/  @!P0 BRA `(.L_x_6253) ;  /* 0xfffffffc00d48947 */ /* 0x001fea000383ffff */
[----:B------:R-:W-:Y:S05]  /*36e0*/  EXIT ;  /* 0x000000000000794d */ /* 0x000fea0003800000 */
        .weak           $__internal_24_$__cuda_sm20_div_u64
        .type           $__internal_24_$__cuda_sm20_div_u64,@function
        .size           $__internal_24_$__cuda_sm20_div_u64,($__internal_25_$__cuda_sm20_rem_s64 - $__internal_24_$__cuda_sm20_div_u64)
$__internal_24_$__cuda_sm20_div_u64:
[----:B------:R-:W-:Y:S02]  /*36f0*/  IMAD.MOV.U32 R22, RZ, RZ, R2 ;  /* 0x000000ffff167224 */ /* 0x000fe400078e0002 */
[----:B------:R-:W-:-:S04]  /*3700*/  IMAD.MOV.U32 R23, RZ, RZ, RZ ;  /* 0x000000ffff177224 */ /* 0x000fc800078e00ff */
[----:B------:R-:W0:Y:S08]  /*3710*/  I2F.U64.RP R16, R22 ;  /* 0x0000001600107312 */ /* 0x000e300000309000 */
[----:B0-----:R-:W0:Y:S02]  /*3720*/  MUFU.RCP R16, R16 ;  /* 0x0000001000107308 */ /* 0x001e240000001000 */
[----:B0-----:R-:W-:-:S06]  /*3730*/  IADD3 R4, R16, 0x1ffffffe, RZ ;  /* 0x1ffffffe10047810 */ /* 0x001fcc0007ffe0ff */
[----:B------:R-:W0:Y:S02]  /*3740*/  F2I.U64.TRUNC R4, R4 ;  /* 0x0000000400047311 */ /* 0x000e24000020d800 */
[----:B0-----:R-:W-:-:S04]  /*3750*/  IMAD.WIDE.U32 R6, R4, R2, RZ ;  /* 0x0000000204067225 */ /* 0x001fc800078e00ff */
[----:B------:R-:W-:Y:S01]  /*3760*/  IMAD R7, R5, R2, R7 ;  /* 0x0000000205077224 */ /* 0x000fe200078e0207 */
[----:B------:R-:W-:-:S05]  /*3770*/  IADD3 R25, P1, RZ, -R6, RZ ;  /* 0x80000006ff197210 */ /* 0x000fca0007f3e0ff */
[----:B------:R-:W-:-:S04]  /*3780*/  IMAD.HI.U32 R6, R4, R25, RZ ;  /* 0x0000001904067227 */ /* 0x000fc800078e00ff */
[----:B------:R-:W-:Y:S02]  /*3790*/  IMAD.X R27, RZ, RZ, ~R7, P1 ;  /* 0x000000ffff1b7224 */ /* 0x000fe400008e0e07 */
[----:B------:R-:W-:Y:S02]  /*37a0*/  IMAD.MOV.U32 R7, RZ, RZ, R4 ;  /* 0x000000ffff077224 */ /* 0x000fe400078e0004 */
[-C--:B------:R-:W-:Y:S02]  /*37b0*/  IMAD R23, R5, R27.reuse, RZ ;  /* 0x0000001b05177224 */ /* 0x080fe400078e02ff */
[----:B------:R-:W-:-:S04]  /*37c0*/  IMAD.WIDE.U32 R6, P1, R4, R27, R6 ;  /* 0x0000001b04067225 */ /* 0x000fc80007820006 */
[----:B------:R-:W-:-:S04]  /*37d0*/  IMAD.HI.U32 R27, R5, R27, RZ ;  /* 0x0000001b051b7227 */ /* 0x000fc800078e00ff */
[----:B------:R-:W-:-:S05]  /*37e0*/  IMAD.HI.U32 R6, P2, R5, R25, R6 ;  /* 0x0000001905067227 */ /* 0x000fca0007840006 */
[----:B------:R-:W-:Y:S01]  /*37f0*/  IADD3 R7, P3, R23, R6, RZ ;  /* 0x0000000617077210 */ /* 0x000fe20007f7e0ff */
[----:B------:R-:W-:-:S04]  /*3800*/  IMAD.X R6, R27, 0x1, R5, P1 ;  /* 0x000000011b067824 */ /* 0x000fc800008e0605 */
[----:B------:R-:W-:Y:S01]  /*3810*/  IMAD.WIDE.U32 R4, R7, R2, RZ ;  /* 0x0000000207047225 */ /* 0x000fe200078e00ff */
[----:B------:R-:W-:Y:S02]  /*3820*/  IADD3.X R23, RZ, RZ, R6, P3, P2 ;  /* 0x000000ffff177210 */ /* 0x000fe40001fe4406 */
[----:B------:R-:W-:-:S03]  /*3830*/  IADD3 R25, P1, RZ, -R4, RZ ;  /* 0x80000004ff197210 */ /* 0x000fc60007f3e0ff */
[----:B------:R-:W-:Y:S02]  /*3840*/  IMAD R4, R23, R2, R5 ;  /* 0x0000000217047224 */ /* 0x000fe400078e0205 */
[----:B------:R-:W-:Y:S02]  /*3850*/  IMAD.MOV.U32 R5, RZ, RZ, RZ ;  /* 0x000000ffff057224 */ /* 0x000fe400078e00ff */
[----:B------:R-:W-:Y:S01]  /*3860*/  IMAD.HI.U32 R6, R7, R25, RZ ;  /* 0x0000001907067227 */ /* 0x000fe200078e00ff */
[----:B------:R-:W-:-:S05]  /*3870*/  IADD3.X R4, RZ, ~R4, RZ, P1, !PT ;  /* 0x80000004ff047210 */ /* 0x000fca0000ffe4ff */
[----:B------:R-:W-:-:S04]  /*3880*/  IMAD.WIDE.U32 R6, P1, R7, R4, R6 ;  /* 0x0000000407067225 */ /* 0x000fc80007820006 */
[C---:B------:R-:W-:Y:S02]  /*3890*/  IMAD R16, R23.reuse, R4, RZ ;  /* 0x0000000417107224 */ /* 0x040fe400078e02ff */
[----:B------:R-:W-:-:S04]  /*38a0*/  IMAD.HI.U32 R7, P2, R23, R25, R6 ;  /* 0x0000001917077227 */ /* 0x000fc80007840006 */
[----:B------:R-:W-:Y:S01]  /*38b0*/  IMAD.HI.U32 R4, R23, R4, RZ ;  /* 0x0000000417047227 */ /* 0x000fe200078e00ff */
[----:B------:R-:W-:-:S03]  /*38c0*/  IADD3 R7, P3, R16, R7, RZ ;  /* 0x0000000710077210 */ /* 0x000fc60007f7e0ff */
[----:B------:R-:W-:Y:S02]  /*38d0*/  IMAD.X R23, R4, 0x1, R23, P1 ;  /* 0x0000000104177824 */ /* 0x000fe400008e0617 */
[----:B------:R-:W-:-:S03]  /*38e0*/  IMAD.HI.U32 R4, R7, R21, RZ ;  /* 0x0000001507047227 */ /* 0x000fc600078e00ff */
[----:B------:R-:W-:Y:S01]  /*38f0*/  IADD3.X R23, RZ, RZ, R23, P3, P2 ;  /* 0x000000ffff177210 */ /* 0x000fe20001fe4417 */
[----:B------:R-:W-:-:S04]  /*3900*/  IMAD.WIDE.U32 R4, R7, R14, R4 ;  /* 0x0000000e07047225 */ /* 0x000fc800078e0004 */
[C---:B------:R-:W-:Y:S02]  /*3910*/  IMAD R7, R23.reuse, R14, RZ ;  /* 0x0000000e17077224 */ /* 0x040fe400078e02ff */
[----:B------:R-:W-:-:S04]  /*3920*/  IMAD.HI.U32 R4, P1, R23, R21, R4 ;  /* 0x0000001517047227 */ /* 0x000fc80007820004 */
[----:B------:R-:W-:Y:S01]  /*3930*/  IMAD.HI.U32 R23, R23, R14, RZ ;  /* 0x0000000e17177227 */ /* 0x000fe200078e00ff */
[----:B------:R-:W-:-:S03]  /*3940*/  IADD3 R7, P2, R7, R4, RZ ;  /* 0x0000000407077210 */ /* 0x000fc60007f5e0ff */
[----:B------:R-:W-:-:S05]  /*3950*/  IMAD.X R4, RZ, RZ, R23, P1 ;  /* 0x000000ffff047224 */ /* 0x000fca00008e0617 */
[----:B------:R-:W-:Y:S01]  /*3960*/  IADD3.X R23, RZ, R4, RZ, P2, !PT ;  /* 0x00000004ff177210 */ /* 0x000fe200017fe4ff */
[----:B------:R-:W-:-:S04]  /*3970*/  IMAD.WIDE.U32 R4, R7, R2, RZ ;  /* 0x0000000207047225 */ /* 0x000fc800078e00ff */
[-C--:B------:R-:W-:Y:S01]  /*3980*/  IMAD R5, R23, R2.reuse, R5 ;  /* 0x0000000217057224 */ /* 0x080fe200078e0205 */
[----:B------:R-:W-:Y:S02]  /*3990*/  IADD3 R25, P1, -R4, R21, RZ ;  /* 0x0000001504197210 */ /* 0x000fe40007f3e1ff */
[----:B------:R-:W-:Y:S02]  /*39a0*/  IADD3 R4, P3, R7, 0x1, RZ ;  /* 0x0000000107047810 */ /* 0x000fe40007f7e0ff */
[----:B------:R-:W-:Y:S01]  /*39b0*/  IADD3 R21, P2, -R2, R25, RZ ;  /* 0x0000001902157210 */ /* 0x000fe20007f5e1ff */
[----:B------:R-:W-:Y:S01]  /*39c0*/  IMAD.X R27, R14, 0x1, ~R5, P1 ;  /* 0x000000010e1b7824 */ /* 0x000fe200008e0e05 */
[----:B------:R-:W-:Y:S01]  /*39d0*/  ISETP.GE.U32.AND P1, PT, R25, R2, PT ;  /* 0x000000021900720c */ /* 0x000fe20003f26070 */
[----:B------:R-:W-:-:S03]  /*39e0*/  IMAD.X R6, RZ, RZ, R23, P3 ;  /* 0x000000ffff067224 */ /* 0x000fc600018e0617 */
[C---:B------:R-:W-:Y:S02]  /*39f0*/  ISETP.GE.U32.AND.EX P1, PT, R27.reuse, RZ, PT, P1 ;  /* 0x000000ff1b00720c */ /* 0x040fe40003f26110 */
[----:B------:R-:W-:Y:S02]  /*3a00*/  IADD3.X R14, R27, -0x1, RZ, P2, !PT ;  /* 0xffffffff1b0e7810 */ /* 0x000fe400017fe4ff */
[----:B------:R-:W-:Y:S02]  /*3a10*/  SEL R21, R21, R25, P1 ;  /* 0x0000001915157207 */ /* 0x000fe40000800000 */
[----:B------:R-:W-:Y:S02]  /*3a20*/  SEL R5, R4, R7, P1 ;  /* 0x0000000704057207 */ /* 0x000fe40000800000 */
[----:B------:R-:W-:Y:S02]  /*3a30*/  SEL R7, R14, R27, P1 ;  /* 0x0000001b0e077207 */ /* 0x000fe40000800000 */
[----:B------:R-:W-:-:S02]  /*3a40*/  SEL R4, R6, R23, P1 ;  /* 0x0000001706047207 */ /* 0x000fc40000800000 */
[----:B------:R-:W-:Y:S02]  /*3a50*/  ISETP.GE.U32.AND P1, PT, R21, R2, PT ;  /* 0x000000021500720c */ /* 0x000fe40003f26070 */
[----:B------:R-:W-:Y:S02]  /*3a60*/  IADD3 R6, P3, R5, 0x1, RZ ;  /* 0x0000000105067810 */ /* 0x000fe40007f7e0ff */
[----:B------:R-:W-:Y:S02]  /*3a70*/  ISETP.GE.U32.AND.EX P1, PT, R7, RZ, PT, P1 ;  /* 0x000000ff0700720c */ /* 0x000fe40003f26110 */
[----:B------:R-:W-:Y:S01]  /*3a80*/  ISETP.NE.U32.AND P2, PT, R2, RZ, PT ;  /* 0x000000ff0200720c */ /* 0x000fe20003f45070 */
[----:B------:R-:W-:Y:S01]  /*3a90*/  IMAD.X R7, RZ, RZ, R4, P3 ;  /* 0x000000ffff077224 */ /* 0x000fe200018e0604 */
[----:B------:R-:W-:Y:S01]  /*3aa0*/  SEL R6, R6, R5, P1 ;  /* 0x0000000506067207 */ /* 0x000fe20000800000 */
[----:B------:R-:W-:Y:S01]  /*3ab0*/  IMAD.MOV.U32 R5, RZ, RZ, 0x0 ;  /* 0x00000000ff057424 */ /* 0x000fe200078e00ff */
[----:B------:R-:W-:-:S02]  /*3ac0*/  ISETP.NE.AND.EX P2, PT, RZ, RZ, PT, P2 ;  /* 0x000000ffff00720c */ /* 0x000fc40003f45320 */
[----:B------:R-:W-:Y:S02]  /*3ad0*/  SEL R7, R7, R4, P1 ;  /* 0x0000000407077207 */ /* 0x000fe40000800000 */
[----:B------:R-:W-:Y:S02]  /*3ae0*/  MOV R4, R12 ;  /* 0x0000000c00047202 */ /* 0x000fe40000000f00 */
[----:B------:R-:W-:Y:S02]  /*3af0*/  SEL R6, R6, 0xffffffff, P2 ;  /* 0xffffffff06067807 */ /* 0x000fe40001000000 */
[----:B------:R-:W-:Y:S01]  /*3b00*/  SEL R7, R7, 0xffffffff, P2 ;  /* 0xffffffff07077807 */ /* 0x000fe20001000000 */
[----:B------:R-:W-:Y:S06]  /*3b10*/  RET.REL.NODEC R4 `(_ZN2at6native43_GLOBAL__N__9ae7fba5_10_SoftMax_cu_9f978f6320cunn_SoftMaxBackwardILi4EN3c108BFloat16EffNS1_23SoftMaxBackwardEpilogueEEEvPT0_PKT2_SA_l) ;  /* 0xffffffc404387950 */ /* 0x000fec0003c3ffff */
        .weak           $__internal_25_$__cuda_sm20_rem_s64
        .type           $__internal_25_$__cuda_sm20_rem_s64,@function
        .size           $__internal_25_$__cuda_sm20_rem_s64,(.L_x_12034 - $__internal_25_$__cuda_sm20_rem_s64)
$__internal_25_$__cuda_sm20_rem_s64:
[----:B------:R-:W-:Y:S02]  /*3b20*/  IADD3 R5, P1, RZ, -R8, RZ ;  /* 0x80000008ff057210 */ /* 0x000fe40007f3e0ff */
[----:B------:R-:W-:-:S03]  /*3b30*/  ISETP.LE.AND P0, PT, RZ, UR4, PT ;  /* 0x00000004ff007c0c */ /* 0x000fc6000bf03270 */
[----:B------:R-:W-:Y:S01]  /*3b40*/  IMAD.X R6, RZ, RZ, ~UR4, P1 ;  /* 0x80000004ff067e24 */ /* 0x000fe200088e06ff */
[----:B------:R-:W-:-:S04]  /*3b50*/  SEL R4, R5, R8, !P0 ;  /* 0x0000000805047207 */ /* 0x000fc80004000000 */
[----:B------:R-:W-:-:S04]  /*3b60*/  SEL R5, R6, UR4, !P0 ;  /* 0x0000000406057c07 */ /* 0x000fc8000c000000 */
[----:B------:R-:W0:Y:S08]  /*3b70*/  I2F.U64.RP R14, R4 ;  /* 0x00000004000e7312 */ /* 0x000e300000309000 */
[----:B0-----:R-:W0:Y:S02]  /*3b80*/  MUFU.RCP R14, R14 ;  /* 0x0000000e000e7308 */ /* 0x001e240000001000 */
[----:B0-----:R-:W-:-:S06]  /*3b90*/  VIADD R6, R14, 0x1ffffffe ;  /* 0x1ffffffe0e067836 */ /* 0x001fcc0000000000 */
[----:B------:R-:W0:Y:S02]  /*3ba0*/  F2I.U64.TRUNC R6, R6 ;  /* 0x0000000600067311 */ /* 0x000e24000020d800 */
[----:B0-----:R-:W-:-:S04]  /*3bb0*/  IMAD.WIDE.U32 R10, R6, R4, RZ ;  /* 0x00000004060a7225 */ /* 0x001fc800078e00ff */
[----:B------:R-:W-:Y:S01]  /*3bc0*/  IMAD R11, R6, R5, R11 ;  /* 0x00000005060b7224 */ /* 0x000fe200078e020b */
[----:B------:R-:W-:-:S03]  /*3bd0*/  IADD3 R19, P0, RZ, -R10, RZ ;  /* 0x8000000aff137210 */ /* 0x000fc60007f1e0ff */
[----:B------:R-:W-:Y:S02]  /*3be0*/  IMAD R11, R7, R4, R11 ;  /* 0x00000004070b7224 */ /* 0x000fe400078e020b */
[----:B------:R-:W-:-:S03]  /*3bf0*/  IMAD.HI.U32 R10, R6, R19, RZ ;  /* 0x00000013060a7227 */ /* 0x000fc600078e00ff */
[----:B------:R-:W-:Y:S01]  /*3c00*/  IADD3.X R23, RZ, ~R11, RZ, P0, !PT ;  /* 0x8000000bff177210 */ /* 0x000fe200007fe4ff */
[----:B------:R-:W-:-:S04]  /*3c10*/  IMAD.MOV.U32 R11, RZ, RZ, R6 ;  /* 0x000000ffff0b7224 */ /* 0x000fc800078e0006 */
[----:B------:R-:W-:-:S04]  /*3c20*/  IMAD.WIDE.U32 R10, P0, R6, R23, R10 ;  /* 0x00000017060a7225 */ /* 0x000fc8000780000a */
[C---:B------:R-:W-:Y:S02]  /*3c30*/  IMAD R25, R7.reuse, R23, RZ ;  /* 0x0000001707197224 */ /* 0x040fe400078e02ff */
[----:B------:R-:W-:-:S04]  /*3c40*/  IMAD.HI.U32 R10, P1, R7, R19, R10 ;  /* 0x00000013070a7227 */ /* 0x000fc8000782000a */
[----:B------:R-:W-:Y:S01]  /*3c50*/  IMAD.HI.U32 R19, R7, R23, RZ ;  /* 0x0000001707137227 */ /* 0x000fe200078e00ff */
[----:B------:R-:W-:-:S03]  /*3c60*/  IADD3 R11, P2, R25, R10, RZ ;  /* 0x0000000a190b7210 */ /* 0x000fc60007f5e0ff */
[----:B------:R-:W-:Y:S02]  /*3c70*/  IMAD.X R19, R19, 0x1, R7, P0 ;  /* 0x0000000113137824 */ /* 0x000fe400000e0607 */
[----:B------:R-:W-:-:S03]  /*3c80*/  IMAD.WIDE.U32 R6, R11, R4, RZ ;  /* 0x000000040b067225 */ /* 0x000fc600078e00ff */
[----:B------:R-:W-:Y:S01]  /*3c90*/  IADD3.X R19, RZ, RZ, R19, P2, P1 ;  /* 0x000000ffff137210 */ /* 0x000fe200017e2413 */
[----:B------:R-:W-:Y:S01]  /*3ca0*/  IMAD R7, R11, R5, R7 ;  /* 0x000000050b077224 */ /* 0x000fe200078e0207 */
[----:B------:R-:W-:Y:S02]  /*3cb0*/  IADD3 R23, P0, RZ, -R6, RZ ;  /* 0x80000006ff177210 */ /* 0x000fe40007f1e0ff */
[----:B------:R-:W-:Y:S01]  /*3cc0*/  ISETP.GE.AND P1, PT, R17, RZ, PT ;  /* 0x000000ff1100720c */ /* 0x000fe20003f26270 */
[----:B------:R-:W-:Y:S01]  /*3cd0*/  IMAD R7, R19, R4, R7 ;  /* 0x0000000413077224 */ /* 0x000fe200078e0207 */
[----:B------:R-:W-:Y:S01]  /*3ce0*/  IADD3 R6, P4, RZ, -R15, RZ ;  /* 0x8000000fff067210 */ /* 0x000fe20007f9e0ff */
[----:B------:R-:W-:-:S04]  /*3cf0*/  IMAD.HI.U32 R10, R11, R23, RZ ;  /* 0x000000170b0a7227 */ /* 0x000fc800078e00ff */
[----:B------:R-:W-:-:S04]  /*3d00*/  IMAD.X R14, RZ, RZ, ~R7, P0 ;  /* 0x000000ffff0e7224 */ /* 0x000fc800000e0e07 */
[----:B------:R-:W-:-:S04]  /*3d10*/  IMAD.WIDE.U32 R10, P0, R11, R14, R10 ;  /* 0x0000000e0b0a7225 */ /* 0x000fc8000780000a */
[C---:B------:R-:W-:Y:S02]  /*3d20*/  IMAD R7, R19.reuse, R14, RZ ;  /* 0x0000000e13077224 */ /* 0x040fe400078e02ff */
[----:B------:R-:W-:Y:S01]  /*3d30*/  IMAD.HI.U32 R10, P2, R19, R23, R10 ;  /* 0x00000017130a7227 */ /* 0x000fe2000784000a */
[----:B------:R-:W-:-:S03]  /*3d40*/  SEL R11, R6, R15, !P1 ;  /* 0x0000000f060b7207 */ /* 0x000fc60004800000 */
[----:B------:R-:W-:Y:S01]  /*3d50*/  IMAD.HI.U32 R6, R19, R14, RZ ;  /* 0x0000000e13067227 */ /* 0x000fe200078e00ff */
[----:B------:R-:W-:Y:S02]  /*3d60*/  IADD3 R10, P3, R7, R10, RZ ;  /* 0x0000000a070a7210 */ /* 0x000fe40007f7e0ff */
[----:B------:R-:W-:Y:S01]  /*3d70*/  IADD3.X R14, RZ, ~R17, RZ, P4, !PT ;  /* 0x80000011ff0e7210 */ /* 0x000fe200027fe4ff */
[----:B------:R-:W-:Y:S02]  /*3d80*/  IMAD.X R7, R6, 0x1, R19, P0 ;  /* 0x0000000106077824 */ /* 0x000fe400000e0613 */
[----:B------:R-:W-:Y:S01]  /*3d90*/  IMAD.HI.U32 R6, R10, R11, RZ ;  /* 0x0000000b0a067227 */ /* 0x000fe200078e00ff */
[----:B------:R-:W-:Y:S02]  /*3da0*/  SEL R19, R14, R17, !P1 ;  /* 0x000000110e137207 */ /* 0x000fe40004800000 */
[----:B------:R-:W-:Y:S01]  /*3db0*/  IADD3.X R14, RZ, RZ, R7, P3, P2 ;  /* 0x000000ffff0e7210 */ /* 0x000fe20001fe4407 */
[----:B------:R-:W-:-:S02]  /*3dc0*/  IMAD.MOV.U32 R7, RZ, RZ, RZ ;  /* 0x000000ffff077224 */ /* 0x000fc400078e00ff */
[----:B------:R-:W-:-:S04]  /*3dd0*/  IMAD.WIDE.U32 R6, R10, R19, R6 ;  /* 0x000000130a067225 */ /* 0x000fc800078e0006 */
[C---:B------:R-:W-:Y:S02]  /*3de0*/  IMAD R23, R14.reuse, R19, RZ ;  /* 0x000000130e177224 */ /* 0x040fe400078e02ff */
[----:B------:R-:W-:-:S04]  /*3df0*/  IMAD.HI.U32 R6, P0, R14, R11, R6 ;  /* 0x0000000b0e067227 */ /* 0x000fc80007800006 */
[----:B------:R-:W-:Y:S01]  /*3e00*/  IMAD.HI.U32 R10, R14, R19, RZ ;  /* 0x000000130e0a7227 */ /* 0x000fe200078e00ff */
[----:B------:R-:W-:-:S03]  /*3e10*/  IADD3 R23, P2, R23, R6, RZ ;  /* 0x0000000617177210 */ /* 0x000fc60007f5e0ff */
[----:B------:R-:W-:Y:S02]  /*3e20*/  IMAD.X R10, RZ, RZ, R10, P0 ;  /* 0x000000ffff0a7224 */ /* 0x000fe400000e060a */
[----:B------:R-:W-:-:S03]  /*3e30*/  IMAD.WIDE.U32 R6, R23, R4, RZ ;  /* 0x0000000417067225 */ /* 0x000fc600078e00ff */
[----:B------:R-:W-:Y:S01]  /*3e40*/  IADD3.X R25, RZ, R10, RZ, P2, !PT ;  /* 0x0000000aff197210 */ /* 0x000fe200017fe4ff */
[----:B------:R-:W-:Y:S01]  /*3e50*/  IMAD R23, R23, R5, R7 ;  /* 0x0000000517177224 */ /* 0x000fe200078e0207 */
[----:B------:R-:W-:-:S03]  /*3e60*/  IADD3 R11, P2, -R6, R11, RZ ;  /* 0x0000000b060b7210 */ /* 0x000fc60007f5e1ff */
[-C--:B------:R-:W-:Y:S01]  /*3e70*/  IMAD R6, R25, R4.reuse, R23 ;  /* 0x0000000419067224 */ /* 0x080fe200078e0217 */
[----:B------:R-:W-:-:S03]  /*3e80*/  ISETP.GE.U32.AND P0, PT, R11, R4, PT ;  /* 0x000000040b00720c */ /* 0x000fc60003f06070 */
[----:B------:R-:W-:Y:S01]  /*3e90*/  IMAD.X R23, R19, 0x1, ~R6, P2 ;  /* 0x0000000113177824 */ /* 0x000fe200010e0e06 */
[----:B------:R-:W-:-:S04]  /*3ea0*/  IADD3 R7, P2, R11, -R4, RZ ;  /* 0x800000040b077210 */ /* 0x000fc80007f5e0ff */
[C---:B------:R-:W-:Y:S01]  /*3eb0*/  ISETP.GE.U32.AND.EX P0, PT, R23.reuse, R5, PT, P0 ;  /* 0x000000051700720c */ /* 0x040fe20003f06100 */
[----:B------:R-:W-:-:S03]  /*3ec0*/  IMAD.X R19, R23, 0x1, ~R5, P2 ;  /* 0x0000000117137824 */ /* 0x000fc600010e0e05 */
[----:B------:R-:W-:Y:S02]  /*3ed0*/  SEL R7, R7, R11, P0 ;  /* 0x0000000b07077207 */ /* 0x000fe40000000000 */
[----:B------:R-:W-:Y:S02]  /*3ee0*/  SEL R19, R19, R23, P0 ;  /* 0x0000001713137207 */ /* 0x000fe40000000000 */
[CC--:B------:R-:W-:Y:S02]  /*3ef0*/  ISETP.GE.U32.AND P0, PT, R7.reuse, R4.reuse, PT ;  /* 0x000000040700720c */ /* 0x0c0fe40003f06070 */
[----:B------:R-:W-:Y:S02]  /*3f00*/  IADD3 R10, P2, R7, -R4, RZ ;  /* 0x80000004070a7210 */ /* 0x000fe40007f5e0ff */
[----:B------:R-:W-:-:S03]  /*3f10*/  ISETP.GE.U32.AND.EX P0, PT, R19, R5, PT, P0 ;  /* 0x000000051300720c */ /* 0x000fc60003f06100 */
[----:B------:R-:W-:Y:S01]  /*3f20*/  IMAD.X R11, R19, 0x1, ~R5, P2 ;  /* 0x00000001130b7824 */ /* 0x000fe200010e0e05 */
[----:B------:R-:W-:-:S04]  /*3f30*/  SEL R10, R10, R7, P0 ;  /* 0x000000070a0a7207 */ /* 0x000fc80000000000 */
[----:B------:R-:W-:Y:S02]  /*3f40*/  SEL R11, R11, R19, P0 ;  /* 0x000000130b0b7207 */ /* 0x000fe40000000000 */
[-C--:B------:R-:W-:Y:S02]  /*3f50*/  IADD3 R5, P2, RZ, -R10.reuse, RZ ;  /* 0x8000000aff057210 */ /* 0x080fe40007f5e0ff */
[----:B------:R-:W-:Y:S02]  /*3f60*/  ISETP.NE.U32.AND P0, PT, R8, RZ, PT ;  /* 0x000000ff0800720c */ /* 0x000fe40003f05070 */
[-C--:B------:R-:W-:Y:S02]  /*3f70*/  IADD3.X R4, RZ, ~R11.reuse, RZ, P2, !PT ;  /* 0x8000000bff047210 */ /* 0x080fe400017fe4ff */
[----:B------:R-:W-:Y:S01]  /*3f80*/  SEL R10, R5, R10, !P1 ;  /* 0x0000000a050a7207 */ /* 0x000fe20004800000 */
[----:B------:R-:W-:Y:S01]  /*3f90*/  IMAD.MOV.U32 R5, RZ, RZ, 0x0 ;  /* 0x00000000ff057424 */ /* 0x000fe200078e00ff */
[----:B------:R-:W-:Y:S01]  /*3fa0*/  SEL R11, R4, R11, !P1 ;  /* 0x0000000b040b7207 */ /* 0x000fe20004800000 */
[----:B------:R-:W-:Y:S01]  /*3fb0*/  IMAD.MOV.U32 R4, RZ, RZ, R12 ;  /* 0x000000ffff047224 */ /* 0x000fe200078e000c */
[----:B------:R-:W-:-:S04]  /*3fc0*/  ISETP.NE.AND.EX P0, PT, RZ, UR4, PT, P0 ;  /* 0x00000004ff007c0c */ /* 0x000fc8000bf05300 */
[----:B------:R-:W-:Y:S02]  /*3fd0*/  SEL R10, R10, 0xffffffff, P0 ;  /* 0xffffffff0a0a7807 */ /* 0x000fe40000000000 */
[----:B------:R-:W-:Y:S01]  /*3fe0*/  SEL R11, R11, 0xffffffff, P0 ;  /* 0xffffffff0b0b7807 */ /* 0x000fe20000000000 */
[----:B------:R-:W-:Y:S06]  /*3ff0*/  RET.REL.NODEC R4 `(_ZN2at6native43_GLOBAL__N__9ae7fba5_10_SoftMax_cu_9f978f6320cunn_SoftMaxBackwardILi4EN3c108BFloat16EffNS1_23SoftMaxBackwardEpilogueEEEvPT0_PKT2_SA_l) ;  /* 0xffffffc004007950 */ /* 0x000fec0003c3ffff */
.L_x_6254:
        /* <DEDUP_REMOVED lines=16> */
.L_x_12034:


//--------------------- .text._ZN2at6native43_GLOBAL__N__9ae7fba5_10_SoftMax_cu_9f978f6324cunn_SoftMaxBackwardSmemILi4EN3c108BFloat16EffNS1_23SoftMaxBackwardEpilogueEEEvPT0_PKT2_SA_l --------------------------
	.section	.text._ZN2at6native43_GLOBAL__N__9ae7fba5_10_SoftMax_cu_9f978f6324cunn_SoftMaxBackwardSmemILi4EN3c108BFloat16EffNS1_23SoftMaxBackwardEpilogueEEEvPT0_PKT2_SA_l,"ax",@progbits
	.align	128
.text._ZN2at6native43_GLOBAL__N__9ae7fba5_10_SoftMax_cu_9f978f6324cunn_SoftMaxBackwardSmemILi4EN3c108BFloat16EffNS1_23SoftMaxBackwardEpilogueEEEvPT0_PKT2_SA_l:
        .type           _ZN2at6native43_GLOBAL__N__9ae7fba5_10_SoftMax_cu_9f978f6324cunn_SoftMaxBackwardSmemILi4EN3c108BFloat16EffNS1_23SoftMaxBackwardEpilogueEEEvPT0_PKT2_SA_l,@function
        .size           _ZN2at6native43_GLOBAL__N__9ae7fba5_10_SoftMax_cu_9f978f6324cunn_SoftMaxBackwardSmemILi4EN3c108BFloat16EffNS1_23SoftMaxBackwardEpilogueEEEvPT0_PKT2_SA_l,(.L_x_12037 - _ZN2at6native43_GLOBAL__N__9ae7fba5_10_SoftMax_cu_9f978f6324cunn_SoftMaxBackwardSmemILi4EN3c108BFloat16EffNS1_23SoftMaxBackwardEpilogueEEEvPT0_PKT2_SA_l)
        .other          _ZN2at6native43_GLOBAL__N__9ae7fba5_10_SoftMax_cu_9f978f6324cunn_SoftMaxBackwardSmemILi4EN3c108BFloat16EffNS1_23SoftMaxBackwardEpilogueEEEvPT0_PKT2_SA_l,@"STO_CUDA_ENTRY STV_DEFAULT"
_ZN2at6native43_GLOBAL__N__9ae7fba5_10_SoftMax_cu_9f978f6324cunn_SoftMaxBackwardSmemILi4EN3c108BFloat16EffNS1_23SoftMaxBackwardEpilogueEEEvPT0_PKT2_SA_l:
[----:B------:R-:W-:Y:S01]  /*0000*/  LDC R1, c[0x0][0x28] ;  /* 0x00000a00ff017b82 */ /* 0x000fe20000000800 */
[----:B------:R-:W0:Y:S07]  /*0010*/  S2R R0, SR_TID.X ;  /* 0x0000000000007919 */ /* 0x000e2e0000002100 */
[----:B------:R-:W1:Y:S01]  /*0020*/  LDC.64 R2, c[0x0][0x228] ;  /* 0x00008a00ff027b82 */ /* 0x000e620000000a00 */
[----:B------:R-:W-:Y:S01]  /*0030*/  ULDC.64 UR6, c[0x0][0x208] ;  /* 0x0000820000067ab9 */ /* 0x000fe20000000a00 */
[----:B------:R-:W-:Y:S01]  /*0040*/  BSSY B0, `(.L_x_6255) ;  /* 0x0000021000007945 */ /* 0x000fe20003800000 */
[----:B------:R-:W-:-:S05]  /*0050*/  HFMA2.MMA R15, -RZ, RZ, 0, 0 ;  /* 0x00000000ff0f7435 */ /* 0x000fca00000001ff */
[----:B------:R-:W1:Y:S01]  /*0060*/  S2UR UR4, SR_CTAID.X ;  /* 0x00000000000479c3 */ /* 0x000e620000002500 */
[----:B0-----:R-:W-:Y:S02]  /*0070*/  IMAD.SHL.U32 R5, R0, 0x4, RZ ;  /* 0x0000000400057824 */ /* 0x001fe400078e00ff */
[----:B-1----:R-:W-:-:S03]  /*0080*/  IMAD.WIDE.U32 R8, R2, UR4, RZ ;  /* 0x0000000402087c25 */ /* 0x002fc6000f8e00ff */
[----:B------:R-:W-:Y:S01]  /*0090*/  ISETP.GE.U32.AND P0, PT, R5, R2, PT ;  /* 0x000000020500720c */ /* 0x000fe20003f06070 */
[----:B------:R-:W-:Y:S01]  /*00a0*/  IMAD R13, R3, UR4, R9 ;  /* 0x00000004030d7c24 */ /* 0x000fe2000f8e0209 */
[----:B------:R-:W-:-:S04]  /*00b0*/  SHF.R.S32.HI R4, RZ, 0x1f, R5 ;  /* 0x0000001fff047819 */ /* 0x000fc80000011405 */
[----:B------:R-:W-:-:S13]  /*00c0*/  ISETP.GE.AND.EX P0, PT, R4, R3, PT, P0 ;  /* 0x000000030400720c */ /* 0x000fda0003f06300 */
[----:B------:R-:W-:Y:S05]  /*00d0*/  @P0 BRA `(.L_x_6256) ;  /* 0x00000000005c0947 */ /* 0x000fea0003800000 */
[----:B------:R-:W0:Y:S01]  /*00e0*/  S2R R5, SR_CgaCtaId ;  /* 0x0000000000057919 */ /* 0x000e220000008800 */
[----:B------:R-:W1:Y:S01]  /*00f0*/  LDC R18, c[0x0][RZ] ;  /* 0x00000000ff127b82 */ /* 0x000e620000000800 */
[----:B------:R-:W-:Y:S01]  /*0100*/  ULDC.64 UR4, c[0x0][0x220] ;  /* 0x0000880000047ab9 */ /* 0x000fe20000000a00 */
[----:B------:R-:W-:Y:S01]  /*0110*/  MOV R4, 0x400 ;  /* 0x0000040000047802 */ /* 0x000fe20000000f00 */
[----:B------:R-:W-:Y:S01]  /*0120*/  IMAD.MOV.U32 R15, RZ, RZ, RZ ;  /* 0x000000ffff0f7224 */ /* 0x000fe200078e00ff */
[C---:B------:R-:W-:Y:S02]  /*0130*/  LEA R10, P1, R8.reuse, UR4, 0x2 ;  /* 0x00000004080a7c11 */ /* 0x040fe4000f8210ff */
[----:B------:R-:W-:Y:S02]  /*0140*/  MOV R17, R0 ;  /* 0x0000000000117202 */ /* 0x000fe40000000f00 */
[----:B------:R-:W-:Y:S02]  /*0150*/  LEA.HI.X R11, R8, UR5, R13, 0x2, P1 ;  /* 0x00000005080b7c11 */ /* 0x000fe400088f140d */
[----:B0-----:R-:W-:-:S07]  /*0160*/  LEA R12, R5, R4, 0x18 ;  /* 0x00000004050c7211 */ /* 0x001fce00078ec0ff */
.L_x_6257:
[----:B0-----:R-:W-:-:S06]  /*0170*/  IMAD.WIDE R4, R17, 0x10, R10 ;  /* 0x0000001011047825 */ /* 0x001fcc00078e020a */
[----:B------:R-:W2:Y:S01]  /*0180*/  LDG.E.128 R4, desc[UR6][R4.64] ;  /* 0x0000000604047981 */ /* 0x000ea2000c1e1d00 */
[----:B------:R-:W-:Y:S01]  /*0190*/  IMAD R14, R17, 0x10, R12 ;  /* 0x00000010110e7824 */ /* 0x000fe200078e020c */
[----:B-1----:R-:W-:-:S05]  /*01a0*/  IADD3 R17, R18, R17, RZ ;  /* 0x0000001112117210 */ /* 0x002fca0007ffe0ff */
[----:B------:R-:W-:-:S05]  /*01b0*/  IMAD.SHL.U32 R19, R17, 0x4, RZ ;  /* 0x0000000411137824 */ /* 0x000fca00078e00ff */
[----:B------:R-:W-:Y:S02]  /*01c0*/  ISETP.GE.U32.AND P1, PT, R19, R2, PT ;  /* 0x000000021300720c */ /* 0x000fe40003f26070 */
[----:B------:R-:W-:-:S04]  /*01d0*/  SHF.R.S32.HI R20, RZ, 0x1f, R19 ;  /* 0x0000001fff147819 */ /* 0x000fc80000011413 */
[----:B------:R-:W-:Y:S01]  /*01e0*/  ISETP.GE.AND.EX P1, PT, R20, R3, PT, P1 ;  /* 0x000000031400720c */ /* 0x000fe20003f26310 */
[----:B--2---:R0:W-:Y:S01]  /*01f0*/  STS.128 [R14], R4 ;  /* 0x000000040e007388 */ /* 0x0041e20000000c00 */
[----:B------:R-:W-:-:S04]  /*0200*/  FADD.FTZ R16, R4, R15 ;  /* 0x0000000f04107221 */ /* 0x000fc80000010000 */
[----:B------:R-:W-:-:S04]  /*0210*/  FADD.FTZ R15, R5, R16 ;  /* 0x00000010050f7221 */ /* 0x000fc80000010000 */
[----:B------:R-:W-:-:S04]  /*0220*/  FADD.FTZ R16, R6, R15 ;  /* 0x0000000f06107221 */ /* 0x000fc80000010000 */
[----:B------:R-:W-:Y:S01]  /*0230*/  FADD.FTZ R15, R7, R16 ;  /* 0x00000010070f7221 */ /* 0x000fe20000010000 */
[----:B------:R-:W-:Y:S06]  /*0240*/  @!P1 BRA `(.L_x_6257) ;  /* 0xfffffffc00c89947 */ /* 0x000fec000383ffff */
.L_x_6256:
[----:B------:R-:W-:Y:S05]  /*0250*/  BSYNC B0 ;  /* 0x0000000000007941 */ /* 0x000fea0003800000 */
.L_x_6255:
[----:B0-----:R-:W0:Y:S01]  /*0260*/  SHFL.DOWN PT, R4, R15, 0x10, 0x1f ;  /* 0x0a001f000f047f89 */ /* 0x001e2200000e0000 */
[----:B------:R-:W-:Y:S01]  /*0270*/  SHF.R.S32.HI R11, RZ, 0x1f, R0 ;  /* 0x0000001fff0b7819 */ /* 0x000fe20000011400 */
[----:B------:R-:W-:Y:S01]  /*0280*/  ULDC UR5, c[0x0][0x0] ;  /* 0x0000000000057ab9 */ /* 0x000fe20000000800 */
[----:B------:R-:W1:Y:S02]  /*0290*/  S2R R16, SR_CgaCtaId ;  /* 0x0000000000107919 */ /* 0x000e640000008800 */
[----:B------:R-:W-:Y:S01]  /*02a0*/  LEA.HI R12, R11, R0, RZ, 0x5 ;  /* 0x000000000b0c7211 */ /* 0x000fe200078f28ff */
[----:B------:R-:W-:Y:S01]  /*02b0*/  USHF.R.U32.HI UR4, URZ, 0x5, UR5 ;  /* 0x000000053f047899 */ /* 0x000fe20008011605 */
[----:B------:R-:W-:Y:S02]  /*02c0*/  BAR.SYNC.DEFER_BLOCKING 0x0 ;  /* 0x0000000000007b1d */ /* 0x000fe40000010000 */
[----:B------:R-:W-:-:S03]  /*02d0*/  LOP3.LUT R11, R12, 0xffffffe0, RZ, 0xc0, !PT ;  /* 0xffffffe00c0b7812 */ /* 0x000fc600078ec0ff */
[C---:B------:R-:W-:Y:S02]  /*02e0*/  ISETP.GE.AND P2, PT, R0.reuse, UR4, PT ;  /* 0x0000000400007c0c */ /* 0x040fe4000bf46270 */
[----:B------:R-:W-:-:S04]  /*02f0*/  IADD3 R14, R0, -R11, RZ ;  /* 0x8000000b000e7210 */ /* 0x000fc80007ffe0ff */
[----:B------:R-:W-:Y:S01]  /*0300*/  ISETP.NE.AND P1, PT, R14, RZ, PT ;  /* 0x000000ff0e00720c */ /* 0x000fe20003f25270 */
[----:B0-----:R-:W-:Y:S01]  /*0310*/  FADD.FTZ R4, R4, R15 ;  /* 0x0000000f04047221 */ /* 0x001fe20000010000 */
[----:B------:R-:W-:-:S04]  /*0320*/  MOV R15, 0x400 ;  /* 0x00000400000f7802 */ /* 0x000fc80000000f00 */
[----:B------:R-:W0:Y:S01]  /*0330*/  SHFL.DOWN PT, R5, R4, 0x8, 0x1f ;  /* 0x09001f0004057f89 */ /* 0x000e2200000e0000 */
[----:B-1----:R-:W-:-:S05]  /*0340*/  LEA R15, R16, R15, 0x18 ;  /* 0x0000000f100f7211 */ /* 0x002fca00078ec0ff */
[----:B------:R-:W-:Y:S02]  /*0350*/  IMAD R19, R2, 0x4, R15 ;  /* 0x0000000402137824 */ /* 0x000fe400078e020f */
[----:B0-----:R-:W-:Y:S01]  /*0360*/  FADD.FTZ R5, R4, R5 ;  /* 0x0000000504057221 */ /* 0x001fe20000010000 */
[----:B------:R-:W-:-:S04]  /*0370*/  @!P1 SHF.R.S32.HI R4, RZ, 0x5, R12 ;  /* 0x00000005ff049819 */ /* 0x000fc8000001140c */
[----:B------:R-:W0:Y:S01]  /*0380*/  SHFL.DOWN PT, R6, R5, 0x4, 0x1f ;  /* 0x08801f0005067f89 */ /* 0x000e2200000e0000 */
[-C--:B------:R-:W-:Y:S01]  /*0390*/  @!P1 LEA R4, R4, R19.reuse, 0x2 ;  /* 0x0000001304049211 */ /* 0x080fe200078e10ff */
[----:B0-----:R-:W-:Y:S01]  /*03a0*/  FADD.FTZ R6, R5, R6 ;  /* 0x0000000605067221 */ /* 0x001fe20000010000 */
[----:B------:R-:W-:-:S04]  /*03b0*/  @!P2 LEA R5, R14, R19, 0x2 ;  /* 0x000000130e05a211 */ /* 0x000fc800078e10ff */
[----:B------:R-:W0:Y:S02]  /*03c0*/  SHFL.DOWN PT, R7, R6, 0x2, 0x1f ;  /* 0x08401f0006077f89 */ /* 0x000e2400000e0000 */
[----:B0-----:R-:W-:Y:S01]  /*03d0*/  FADD.FTZ R7, R6, R7 ;  /* 0x0000000706077221 */ /* 0x001fe20000010000 */
[----:B------:R-:W-:-:S04]  /*03e0*/  IMAD.MOV.U32 R6, RZ, RZ, RZ ;  /* 0x000000ffff067224 */ /* 0x000fc800078e00ff */
[----:B------:R-:W0:Y:S02]  /*03f0*/  SHFL.DOWN PT, R10, R7, 0x1, 0x1f ;  /* 0x08201f00070a7f89 */ /* 0x000e2400000e0000 */
[----:B0-----:R-:W-:Y:S01]  /*0400*/  FADD.FTZ R11, R7, R10 ;  /* 0x0000000a070b7221 */ /* 0x001fe20000010000 */
[----:B------:R-:W-:-:S04]  /*0410*/  VIADD R7, R0, 0x1f ;  /* 0x0000001f00077836 */ /* 0x000fc80000000000 */
[----:B------:R0:W-:Y:S01]  /*0420*/  @!P1 STS [R4], R11 ;  /* 0x0000000b04009388 */ /* 0x0001e20000000800 */
[----:B------:R-:W-:Y:S01]  /*0430*/  BAR.SYNC.DEFER_BLOCKING 0x0 ;  /* 0x0000000000007b1d */ /* 0x000fe20000010000 */
[----:B------:R-:W-:-:S05]  /*0440*/  ISETP.GT.U32.AND P1, PT, R7, 0x3e, PT ;  /* 0x0000003e0700780c */ /* 0x000fca0003f24070 */
[----:B------:R0:W1:Y:S08]  /*0450*/  @!P2 LDS R6, [R5] ;  /* 0x000000000506a984 */ /* 0x0000700000000800 */
[----:B0-----:R-:W-:Y:S05]  /*0460*/  @P1 BRA `(.L_x_6258) ;  /* 0x0000000000301947 */ /* 0x001fea0003800000 */
[----:B------:R-:W-:-:S03]  /*0470*/  UMOV UR4, 0xffffffff ;  /* 0xffffffff00047882 */ /* 0x000fc60000000000 */
[----:B------:R-:W-:Y:S05]  /*0480*/  BRA.DIV UR4, `(.L_x_6259) ;  /* 0x0000000204a47947 */ /* 0x000fea000b800000 */
[----:B-1----:R-:W0:Y:S02]  /*0490*/  SHFL.DOWN PT, R5, R6, 0x10, 0x1f ;  /* 0x0a001f0006057f89 */ /* 0x002e2400000e0000 */
[----:B0-----:R-:W-:-:S05]  /*04a0*/  FADD.FTZ R5, R6, R5 ;  /* 0x0000000506057221 */ /* 0x001fca0000010000 */
[----:B------:R-:W0:Y:S02]  /*04b0*/  SHFL.DOWN PT, R4, R5, 0x8, 0x1f ;  /* 0x09001f0005047f89 */ /* 0x000e2400000e0000 */
[----:B0-----:R-:W-:-:S05]  /*04c0*/  FADD.FTZ R4, R5, R4 ;  /* 0x0000000405047221 */ /* 0x001fca0000010000 */
[----:B------:R-:W0:Y:S02]  /*04d0*/  SHFL.DOWN PT, R7, R4, 0x4, 0x1f ;  /* 0x08801f0004077f89 */ /* 0x000e2400000e0000 */
[----:B0-----:R-:W-:-:S05]  /*04e0*/  FADD.FTZ R7, R4, R7 ;  /* 0x0000000704077221 */ /* 0x001fca0000010000 */
[----:B------:R-:W0:Y:S02]  /*04f0*/  SHFL.DOWN PT, R10, R7, 0x2, 0x1f ;  /* 0x08401f00070a7f89 */ /* 0x000e2400000e0000 */
[----:B0-----:R-:W-:-:S05]  /*0500*/  FADD.FTZ R10, R7, R10 ;  /* 0x0000000a070a7221 */ /* 0x001fca0000010000 */
[----:B------:R0:W1:Y:S02]  /*0510*/  SHFL.DOWN PT, R11, R10, 0x1, 0x1f ;  /* 0x08201f000a0b7f89 */ /* 0x00006400000e0000 */
.L_x_6266:
[----:B-1----:R-:W-:-:S07]  /*0520*/  FADD.FTZ R6, R10, R11 ;  /* 0x0000000b0a067221 */ /* 0x002fce0000010000 */
.L_x_6258:
[----:B------:R-:W-:Y:S01]  /*0530*/  ISETP.NE.AND P1, PT, R0, RZ, PT ;  /* 0x000000ff0000720c */ /* 0x000fe20003f25270 */
[----:B------:R-:W-:-:S12]  /*0540*/  WARPSYNC.ALL ;  /* 0x0000000000007948 */ /* 0x000fd80003800000 */
[----:B-1----:R1:W-:Y:S01]  /*0550*/  @!P1 STS [R19], R6 ;  /* 0x0000000613009388 */ /* 0x0023e20000000800 */
[----:B------:R-:W-:Y:S06]  /*0560*/  BAR.SYNC.DEFER_BLOCKING 0x0 ;  /* 0x0000000000007b1d */ /* 0x000fec0000010000 */
[----:B------:R-:W-:Y:S05]  /*0570*/  @P0 EXIT ;  /* 0x000000000000094d */ /* 0x000fea0003800000 */
[----:B-1----:R-:W1:Y:S01]  /*0580*/  LDS R19, [R19] ;  /* 0x0000000013137984 */ /* 0x002e620000000800 */
[----:B------:R-:W2:Y:S08]  /*0590*/  LDC.64 R16, c[0x0][0x210] ;  /* 0x00008400ff107b82 */ /* 0x000eb00000000a00 */
[----:B------:R-:W3:Y:S01]  /*05a0*/  LDC.64 R4, c[0x0][0x218] ;  /* 0x00008600ff047b82 */ /* 0x000ee20000000a00 */
[----:B--2---:R-:W-:-:S04]  /*05b0*/  LEA R16, P0, R8, R16, 0x1 ;  /* 0x0000001008107211 */ /* 0x004fc800078008ff */
[C---:B------:R-:W-:Y:S02]  /*05c0*/  LEA.HI.X R17, R8.reuse, R17, R13, 0x1, P0 ;  /* 0x0000001108117211 */ /* 0x040fe400000f0c0d */
[----:B---3--:R-:W-:-:S04]  /*05d0*/  LEA R12, P1, R8, R4, 0x2 ;  /* 0x00000004080c7211 */ /* 0x008fc800078210ff */
[----:B-1----:R-:W-:-:S09]  /*05e0*/  LEA.HI.X R13, R8, R5, R13, 0x2, P1 ;  /* 0x00000005080d7211 */ /* 0x002fd200008f140d */
.L_x_6260:
[----:B------:R-:W-:-:S06]  /*05f0*/  IMAD.WIDE R4, R0, 0x10, R12 ;  /* 0x0000001000047825 */ /* 0x000fcc00078e020c */
[----:B------:R-:W2:Y:S01]  /*0600*/  LDG.E.128 R4, desc[UR6][R4.64] ;  /* 0x0000000604047981 */ /* 0x000ea2000c1e1d00 */
[----:B------:R-:W-:-:S06]  /*0610*/  LEA R8, R0, R15, 0x4 ;  /* 0x0000000f00087211 */ /* 0x000fcc00078e20ff */
[----:B0-----:R-:W2:Y:S02]  /*0620*/  LDS.128 R8, [R8] ;  /* 0x0000000008087984 */ /* 0x001ea40000000c00 */
[C---:B--2---:R-:W-:Y:S01]  /*0630*/  FFMA.FTZ R14, -R19.reuse, R4, R8 ;  /* 0x00000004130e7223 */ /* 0x044fe20000010108 */
[C---:B------:R-:W-:Y:S01]  /*0640*/  FFMA.FTZ R9, -R19.reuse, R5, R9 ;  /* 0x0000000513097223 */ /* 0x040fe20000010109 */
[C---:B------:R-:W-:Y:S01]  /*0650*/  FFMA.FTZ R10, -R19.reuse, R6, R10 ;  /* 0x00000006130a7223 */ /* 0x040fe2000001010a */
[----:B------:R-:W-:Y:S01]  /*0660*/  FFMA.FTZ R11, -R19, R7, R11 ;  /* 0x00000007130b7223 */ /* 0x000fe2000001010b */
[C---:B------:R-:W-:Y:S02]  /*0670*/  IMAD.WIDE R6, R0.reuse, 0x8, R16 ;  /* 0x0000000800067825 */ /* 0x040fe400078e0210 */
[----:B------:R-:W-:Y:S02]  /*0680*/  F2FP.BF16.F32.PACK_AB R20, R9, R14 ;  /* 0x0000000e0914723e */ /* 0x000fe400000010ff */
[----:B------:R-:W-:Y:S01]  /*0690*/  VIADD R0, R0, UR5 ;  /* 0x0000000500007c36 */ /* 0x000fe20008000000 */
[----:B------:R-:W-:-:S04]  /*06a0*/  F2FP.BF16.F32.PACK_AB R21, R11, R10 ;  /* 0x0000000a0b15723e */ /* 0x000fc800000010ff */
[----:B------:R-:W-:Y:S01]  /*06b0*/  SHF.L.U32 R5, R0, 0x2, RZ ;  /* 0x0000000200057819 */ /* 0x000fe200000006ff */
[----:B------:R1:W-:Y:S03]  /*06c0*/  STG.E.64 desc[UR6][R6.64], R20 ;  /* 0x0000001406007986 */ /* 0x0003e6000c101b06 */
[----:B------:R-:W-:Y:S02]  /*06d0*/  ISETP.GE.U32.AND P0, PT, R5, R2, PT ;  /* 0x000000020500720c */ /* 0x000fe40003f06070 */
[----:B------:R-:W-:-:S04]  /*06e0*/  SHF.R.S32.HI R4, RZ, 0x1f, R5 ;  /* 0x0000001fff047819 */ /* 0x000fc80000011405 */
[----:B------:R-:W-:-:S13]  /*06f0*/  ISETP.GE.AND.EX P0, PT, R4, R3, PT, P0 ;  /* 0x000000030400720c */ /* 0x000fda0003f06300 */
[----:B-1----:R-:W-:Y:S05]  /*0700*/  @!P0 BRA `(.L_x_6260) ;  /* 0xfffffffc00b88947 */ /* 0x002fea000383ffff */
[----:B------:R-:W-:Y:S05]  /*0710*/  EXIT ;  /* 0x000000000000794d */ /* 0x000fea0003800000 */
.L_x_6259:
[----:B------:R-:W-:Y:S01]  /*0720*/  HFMA2.MMA R21, -RZ, RZ, 0, 1.847743988037109375e-06 ;  /* 0x0000001fff157435 */ /* 0x000fe200000001ff */
[----:B------:R-:W-:Y:S02]  /*0730*/  IMAD.MOV.U32 R17, RZ, RZ, 0x10 ;  /* 0x00000010ff117424 */ /* 0x000fe400078e00ff */
[----:B------:R-:W-:-:S08]  /*0740*/  IMAD.MOV.U32 R12, RZ, RZ, -0x1 ;  /* 0xffffffffff0c7424 */ /* 0x000fd000078e00ff */
[----:B-1----:R-:W-:Y:S05]  /*0750*/  WARPSYNC.COLLECTIVE R12, `(.L_x_6261) ;  /* 0x000000000c087348 */ /* 0x002fea0003c00000 */
[----:B-1----:R0:W1:Y:S02]  /*0760*/  SHFL.DOWN P1, R11, R6, R17, R21 ;  /* 0x08000011060b7389 */ /* 0x0020640000020015 */
[----:B01----:R-:W-:Y:S01]  /*0770*/  ENDCOLLECTIVE ;  /* 0x000000000000791b */ /* 0x003fe20003800000 */
.L_x_6261:
[----:B------:R-:W-:Y:S01]  /*0780*/  HFMA2.MMA R17, -RZ, RZ, 0, 4.76837158203125e-07 ;  /* 0x00000008ff117435 */ /* 0x000fe200000001ff */
[----:B------:R-:W-:-:S05]  /*0790*/  MOV R5, R11 ;  /* 0x0000000b00057202 */ /* 0x000fca0000000f00 */
[----:B------:R-:W-:-:S04]  /*07a0*/  FADD.FTZ R5, R6, R5 ;  /* 0x0000000506057221 */ /* 0x000fc80000010000 */
[----:B------:R-:W-:-:S07]  /*07b0*/  IMAD.MOV.U32 R6, RZ, RZ, R5 ;  /* 0x000000ffff067224 */ /* 0x000fce00078e0005 */
[----:B------:R-:W-:Y:S05]  /*07c0*/  WARPSYNC.COLLECTIVE R12, `(.L_x_6262) ;  /* 0x000000000c087348 */ /* 0x000fea0003c00000 */
[----:B------:R0:W1:Y:S02]  /*07d0*/  SHFL.DOWN P1, R11, R6, R17, R21 ;  /* 0x08000011060b7389 */ /* 0x0000640000020015 */
[----:B01----:R-:W-:Y:S01]  /*07e0*/  ENDCOLLECTIVE ;  /* 0x000000000000791b */ /* 0x003fe20003800000 */
.L_x_6262:
[----:B------:R-:W-:Y:S02]  /*07f0*/  IMAD.MOV.U32 R17, RZ, RZ, 0x4 ;  /* 0x00000004ff117424 */ /* 0x000fe400078e00ff */
[----:B------:R-:W-:-:S04]  /*0800*/  IMAD.MOV.U32 R4, RZ, RZ, R11 ;  /* 0x000000ffff047224 */ /* 0x000fc800078e000b */
[----:B------:R-:W-:-:S05]  /*0810*/  FADD.FTZ R4, R5, R4 ;  /* 0x0000000405047221 */ /* 0x000fca0000010000 */
[----:B------:R-:W-:-:S07]  /*0820*/  MOV R6, R4 ;  /* 0x0000000400067202 */ /* 0x000fce0000000f00 */
[----:B------:R-:W-:Y:S05]  /*0830*/  WARPSYNC.COLLECTIVE R12, `(.L_x_6263) ;  /* 0x000000000c087348 */ /* 0x000fea0003c00000 */
[----:B------:R0:W1:Y:S02]  /*0840*/  SHFL.DOWN P1, R11, R6, R17, R21 ;  /* 0x08000011060b7389 */ /* 0x0000640000020015 */
[----:B01----:R-:W-:Y:S01]  /*0850*/  ENDCOLLECTIVE ;  /* 0x000000000000791b */ /* 0x003fe20003800000 */
.L_x_6263:
[----:B------:R-:W-:Y:S01]  /*0860*/  HFMA2.MMA R17, -RZ, RZ, 0, 1.1920928955078125e-07 ;  /* 0x00000002ff117435 */ /* 0x000fe200000001ff */
[----:B------:R-:W-:-:S05]  /*0870*/  MOV R7, R11 ;  /* 0x0000000b00077202 */ /* 0x000fca0000000f00 */
[----:B------:R-:W-:-:S04]  /*0880*/  FADD.FTZ R7, R4, R7 ;  /* 0x0000000704077221 */ /* 0x000fc80000010000 */
[----:B------:R-:W-:-:S07]  /*0890*/  IMAD.MOV.U32 R6, RZ, RZ, R7 ;  /* 0x000000ffff067224 */ /* 0x000fce00078e0007 */
[----:B------:R-:W-:Y:S05]  /*08a0*/  WARPSYNC.COLLECTIVE R12, `(.L_x_6264) ;  /* 0x000000000c087348 */ /* 0x000fea0003c00000 */
[----:B------:R0:W1:Y:S02]  /*08b0*/  SHFL.DOWN P1, R11, R6, R17, R21 ;  /* 0x08000011060b7389 */ /* 0x0000640000020015 */
[----:B01----:R-:W-:Y:S01]  /*08c0*/  ENDCOLLECTIVE ;  /* 0x000000000000791b */ /* 0x003fe20003800000 */
.L_x_6264:
[----:B------:R-:W-:Y:S02]  /*08d0*/  IMAD.MOV.U32 R17, RZ, RZ, 0x1 ;  /* 0x00000001ff117424 */ /* 0x000fe400078e00ff */
[----:B------:R-:W-:-:S04]  /*08e0*/  IMAD.MOV.U32 R10, RZ, RZ, R11 ;  /* 0x000000ffff0a7224 */ /* 0x000fc800078e000b */
[----:B------:R-:W-:-:S05]  /*08f0*/  FADD.FTZ R10, R7, R10 ;  /* 0x0000000a070a7221 */ /* 0x000fca0000010000 */
[----:B------:R-:W-:-:S07]  /*0900*/  MOV R6, R10 ;  /* 0x0000000a00067202 */ /* 0x000fce0000000f00 */
[----:B------:R-:W-:Y:S05]  /*0910*/  WARPSYNC.COLLECTIVE R12, `(.L_x_6265) ;  /* 0x000000000c087348 */ /* 0x000fea0003c00000 */
[----:B------:R0:W1:Y:S02]  /*0920*/  SHFL.DOWN P1, R11, R6, R17, R21 ;  /* 0x08000011060b7389 */ /* 0x0000640000020015 */
[----:B01----:R-:W-:Y:S01]  /*0930*/  ENDCOLLECTIVE ;  /* 0x000000000000791b */ /* 0x003fe20003800000 */
.L_x_6265:
[----:B------:R-:W-:Y:S05]  /*0940*/  BRA `(.L_x_6266) ;  /* 0xfffffff800f47947 */ /* 0x000fea000383ffff */
.L_x_6267:
        /* <DEDUP_REMOVED lines=11> */
.L_x_12037:


//--------------------- .text._ZN2at6native43_GLOBAL__N__9ae7fba5_10_SoftMax_cu_9f978f6320cunn_SoftMaxBackwardILi8EN3c108BFloat16EfS4_NS1_23SoftMaxBackwardEpilogueEEEvPT0_PKT2_SA_l --------------------------
	.section	.text._ZN2at6native43_GLOBAL__N__9ae7fba5_10_SoftMax_cu_9f978f6320cunn_SoftMaxBackwardILi8EN3c108BFloat16EfS4_NS1_23SoftMaxBackwardEpilogueEEEvPT0_PKT2_SA_l,"ax",@progbits
	.align	128
.text._ZN2at6native43_GLOBAL__N__9ae7fba5_10_SoftMax_cu_9f978f6320cunn_SoftMaxBackwardILi8EN3c108BFloat16EfS4_NS1_23SoftMaxBackwardEpilogueEEEvPT0_PKT2_SA_l:
        .type           _ZN2at6native43_GLOBAL__N__9ae7fba5_10_SoftMax_cu_9f978f6320cunn_SoftMaxBackwardILi8EN3c108BFloat16EfS4_NS1_23SoftMaxBackwardEpilogueEEEvPT0_PKT2_SA_l,@function
        .size           _ZN2at6native43_GLOBAL__N__9ae7fba5_10_SoftMax_cu_9f978f6320cunn_SoftMaxBackwardILi8EN3c108BFloat16EfS4_NS1_23SoftMaxBackwardEpilogueEEEvPT0_PKT2_SA_l,(.L_x_12038 - _ZN2at6native43_GLOBAL__N__9ae7fba5_10_SoftMax_cu_9f978f6320cunn_SoftMaxBackwardILi8EN3c108BFloat16EfS4_NS1_23SoftMaxBackwardEpilogueEEEvPT0_PKT2_SA_l)
        .other          _ZN2at6native43_GLOBAL__N__9ae7fba5_10_SoftMax_cu_9f978f6320cunn_SoftMaxBackwardILi8EN3c108BFloat16EfS4_NS1_23SoftMaxBackwardEpilogueEEEvPT0_PKT2_SA_l,@"STO_CUDA_ENTRY STV_DEFAULT"
_ZN2at6native43_GLOBAL__N__9ae7fba5_10_SoftMax_cu_9f978f6320cunn_SoftMaxBackwardILi8EN3c108BFloat16EfS4_NS1_23SoftMaxBackwardEpilogueEEEvPT0_PKT2_SA_l:
        /* <DEDUP_REMOVED lines=9> */
[----:B------:R-:W-:-:S05]  /*0090*/  ULDC.64 UR12, c[0x0][0x228] ;  /* 0x00008a00000c7ab9 */ /* 0x000fca0000000a00 */
[----:B------:R-:W-:Y:S01]  /*00a0*/  PLOP3.LUT P0, PT, PT, PT, UP0, 0x80, 0x0 ;  /* 0x000000000000781c */ /* 0x000fe20003f0f008 */
[----:B0-----:R-:W-:-:S04]  /*00b0*/  UIMAD.WIDE.U32 UR8, UR4, UR20, URZ ;  /* 0x00000014040872a5 */ /* 0x001fc8000f8e003f */
[----:B------:R-:W-:Y:S02]  /*00c0*/  USHF.L.U32 UR18, UR8, 0x1, URZ ;  /* 0x0000000108127899 */ /* 0x000fe4000800063f */
[----:B------:R-:W-:Y:S02]  /*00d0*/  UIMAD UR26, UR4, UR21, UR9 ;  /* 0x00000015041a72a4 */ /* 0x000fe4000f8e0209 */
[----:B------:R-:W-:Y:S02]  /*00e0*/  UIADD3 UR10, UP1, UR18, UR6, URZ ;  /* 0x00000006120a7290 */ /* 0x000fe4000ff3e03f */
[----:B------:R-:W-:Y:S02]  /*00f0*/  UIADD3 UR15, UR18, UR15, URZ ;  /* 0x0000000f120f7290 */ /* 0x000fe4000fffe03f */
[----:B------:R-:W-:Y:S02]  /*0100*/  USHF.L.U64.HI UR16, UR8, 0x1, UR26 ;  /* 0x0000000108107899 */ /* 0x000fe4000801021a */
[----:B------:R-:W-:-:S02]  /*0110*/  ULOP3.LUT UR15, UR15, 0xe, URZ, 0xc0, !UPT ;  /* 0x0000000e0f0f7892 */ /* 0x000fc4000f8ec03f */
[----:B------:R-:W-:Y:S02]  /*0120*/  ULOP3.LUT UR5, UR10, 0xe, URZ, 0xc0, !UPT ;  /* 0x0000000e0a057892 */ /* 0x000fe4000f8ec03f */
        /* <DEDUP_REMOVED lines=12> */
[----:B------:R-:W-:Y:S01]  /*01f0*/  UIADD3.X UR20, URZ, UR21, URZ, UP0, !UPT ;  /* 0x000000153f147290 */ /* 0x000fe200087fe43f */
[----:B------:R-:W-:Y:S01]  /*0200*/  IMAD.U32 R3, RZ, RZ, UR9 ;  /* 0x00000009ff037e24 */ /* 0x000fe2000f8e00ff */
[----:B------:R-:W-:-:S04]  /*0210*/  ISETP.LT.U32.AND P0, PT, R9, UR19, PT ;  /* 0x0000001309007c0c */ /* 0x000fc8000bf01070 */
[----:B------:R-:W-:-:S05]  /*0220*/  IMAD.U32 R0, RZ, RZ, UR20 ;  /* 0x00000014ff007e24 */ /* 0x000fca000f8e00ff */
[----:B------:R-:W-:Y:S02]  /*0230*/  ISETP.GT.AND.EX P0, PT, R0, RZ, PT, P0 ;  /* 0x000000ff0000720c */ /* 0x000fe40003f04300 */
[----:B------:R-:W-:Y:S02]  /*0240*/  MOV R0, UR26 ;  /* 0x0000001a00007c02 */ /* 0x000fe40008000f00 */
[----:B------:R-:W-:-:S13]  /*0250*/  ISETP.GT.U32.OR.EX P0, PT, RZ, RZ, !P0, P1 ;  /* 0x000000ffff00720c */ /* 0x000fda0004704510 */
[----:B------:R-:W-:-:S04]  /*0260*/  @!P0 IADD3 R3, P1, P2, R2, -UR29, R9 ;  /* 0x8000001d02038c10 */ /* 0x000fc8000fa3e009 */
[----:B------:R-:W-:Y:S02]  /*0270*/  @!P0 IADD3.X R0, R0, -0x1, RZ, P1, P2 ;  /* 0xffffffff00008810 */ /* 0x000fe40000fe44ff */
[----:B------:R-:W-:-:S04]  /*0280*/  @!P0 LEA R2, P1, R3, UR6, 0x1 ;  /* 0x0000000603028c11 */ /* 0x000fc8000f8208ff */
[----:B------:R-:W-:-:S05]  /*0290*/  @!P0 LEA.HI.X R3, R3, UR7, R0, 0x1, P1 ;  /* 0x0000000703038c11 */ /* 0x000fca00088f0c00 */
[----:B------:R-:W2:Y:S01]  /*02a0*/  @!P0 LDG.E.U16 R2, desc[UR24][R2.64] ;  /* 0x0000001802028981 */ /* 0x000ea2000c1e1500 */
[----:B------:R-:W-:Y:S01]  /*02b0*/  ULDC UR5, c[0x0][0x0] ;  /* 0x0000000000057ab9 */ /* 0x000fe20000000800 */
[----:B------:R-:W-:Y:S01]  /*02c0*/  IMAD.MOV.U32 R0, RZ, RZ, RZ ;  /* 0x000000ffff007224 */ /* 0x000fe200078e00ff */
[----:B------:R-:W-:Y:S02]  /*02d0*/  UISETP.LT.U32.AND UP0, UPT, UR19, UR5, UPT ;  /* 0x000000051300728c */ /* 0x000fe4000bf01070 */
[----:B------:R-:W-:Y:S02]  /*02e0*/  UIADD3 UR8, UP1, UP2, -UR29, UR8, UR5 ;  /* 0x000000081d087290 */ /* 0x000fe4000fa3e105 */
[----:B------:R-:W-:Y:S02]  /*02f0*/  UISETP.LT.AND.EX UP0, UPT, UR20, URZ, UPT, UP0 ;  /* 0x0000003f1400728c */ /* 0x000fe4000bf01300 */
[----:B------:R-:W-:Y:S02]  /*0300*/  UIADD3.X UR26, UR26, -0x1, URZ, UP1, UP2 ;  /* 0xffffffff1a1a7890 */ /* 0x000fe40008fe443f */
[----:B------:R-:W-:-:S02]  /*0310*/  USEL UR5, UR19, UR5, UP0 ;  /* 0x0000000513057287 */ /* 0x000fc40008000000 */
[----:B------:R-:W-:Y:S02]  /*0320*/  USEL UR27, UR20, URZ, UP0 ;  /* 0x0000003f141b7287 */ /* 0x000fe40008000000 */
[----:B------:R-:W-:Y:S02]  /*0330*/  ULEA UR17, UP1, UR8, UR6, 0x1 ;  /* 0x0000000608117291 */ /* 0x000fe4000f82083f */
[----:B------:R-:W-:Y:S02]  /*0340*/  UIADD3 UR19, UP0, -UR5, UR19, URZ ;  /* 0x0000001305137290 */ /* 0x000fe4000ff1e13f */
[----:B------:R-:W-:Y:S02]  /*0350*/  ULEA.HI.X UR26, UR8, UR7, UR26, 0x1, UP1 ;  /* 0x00000007081a7291 */ /* 0x000fe400088f0c1a */
[----:B------:R-:W-:Y:S01]  /*0360*/  UIADD3.X UR27, ~UR27, UR20, URZ, UP0, !UPT ;  /* 0x000000141b1b7290 */ /* 0x000fe200087fe53f */
[----:B--2---:R-:W-:-:S04]  /*0370*/  @!P0 IMAD.U32 R2, R2, 0x10000, RZ ;  /* 0x0001000002028824 */ /* 0x004fc800078e00ff */
[----:B------:R-:W-:Y:S01]  /*0380*/  @!P0 FADD.FTZ R0, RZ, R2 ;  /* 0x00000002ff008221 */ /* 0x000fe20000010000 */
[----:B------:R-:W-:Y:S06]  /*0390*/  BRA `(.L_x_6271) ;  /* 0x0000000000147947 */ /* 0x000fec0003800000 */
.L_x_6270:
[----:B------:R-:W-:Y:S01]  /*03a0*/  IMAD.MOV.U32 R0, RZ, RZ, RZ ;  /* 0x000000ffff007224 */ /* 0x000fe200078e00ff */
[----:B------:R-:W-:Y:S01]  /*03b0*/  UMOV UR19, UR12 ;  /* 0x0000000c00137c82 */ /* 0x000fe20008000000 */
[----:B------:R-:W-:Y:S01]  /*03c0*/  UMOV UR27, UR13 ;  /* 0x0000000d001b7c82 */ /* 0x000fe20008000000 */
[----:B------:R-:W-:Y:S01]  /*03d0*/  UMOV UR17, UR10 ;  /* 0x0000000a00117c82 */ /* 0x000fe20008000000 */
[----:B------:R-:W-:-:S05]  /*03e0*/  UMOV UR26, UR11 ;  /* 0x0000000b001a7c82 */ /* 0x000fca0008000000 */
.L_x_6271:
[----:B------:R-:W-:Y:S01]  /*03f0*/  ISETP.NE.U32.AND P0, PT, RZ, UR27, PT ;  /* 0x0000001bff007c0c */ /* 0x000fe2000bf05070 */
[----:B------:R-:W-:Y:S02]  /*0400*/  ULDC UR30, c[0x0][0x0] ;  /* 0x00000000001e7ab9 */ /* 0x000fe40000000800 */
[----:B------:R-:W-:-:S10]  /*0410*/  USHF.L.U32 UR5, UR30, 0x3, URZ ;  /* 0x000000031e057899 */ /* 0x000fd4000800063f */
[----:B------:R-:W-:Y:S05]  /*0420*/  @!P0 BRA `(.L_x_6272) ;  /* 0x0000000000108947 */ /* 0x000fea0003800000 */
[----:B------:R-:W-:Y:S01]  /*0430*/  MOV R6, 0x460 ;  /* 0x0000046000067802 */ /* 0x000fe20000000f00 */
[----:B------:R-:W-:-:S06]  /*0440*/  UMOV UR28, UR19 ;  /* 0x00000013001c7c82 */ /* 0x000fcc0008000000 */
[----:B0-----:R-:W-:Y:S05]  /*0450*/  CALL.REL.NOINC `($__internal_26_$__cuda_sm20_rem_s64) ;  /* 0x0000003c00507944 */ /* 0x001fea0003c00000 */
[----:B------:R-:W-:Y:S05]  /*0460*/  BRA `(.L_x_6273) ;  /* 0x00000000004c7947 */ /* 0x000fea0003800000 */
.L_x_6272:
[----:B------:R-:W1:Y:S01]  /*0470*/  I2F.U32.RP R2, UR5 ;  /* 0x0000000500027d06 */ /* 0x000e620008209000 */
[----:B------:R-:W-:Y:S01]  /*0480*/  UIADD3 UR8, URZ, -UR5, URZ ;  /* 0x800000053f087290 */ /* 0x000fe2000fffe03f */
[----:B------:R-:W-:Y:S01]  /*0490*/  UMOV UR6, URZ ;  /* 0x0000003f00067c82 */ /* 0x000fe20008000000 */
[----:B------:R-:W-:-:S05]  /*04a0*/  UISETP.NE.U32.AND UP1, UPT, UR5, URZ, UPT ;  /* 0x0000003f0500728c */ /* 0x000fca000bf25070 */
[----:B-1----:R-:W1:Y:S02]  /*04b0*/  MUFU.RCP R2, R2 ;  /* 0x0000000200027308 */ /* 0x002e640000001000 */
[----:B-1----:R-:W-:-:S06]  /*04c0*/  IADD3 R3, R2, 0xffffffe, RZ ;  /* 0x0ffffffe02037810 */ /* 0x002fcc0007ffe0ff */
[----:B------:R-:W1:Y:S02]  /*04d0*/  F2I.FTZ.U32.TRUNC.NTZ R3, R3 ;  /* 0x0000000300037305 */ /* 0x000e64000021f000 */
[----:B-1----:R-:W-:-:S13]  /*04e0*/  R2UR UR7, R3 ;  /* 0x00000000030772ca */ /* 0x002fda00000e0000 */
[----:B------:R-:W-:-:S04]  /*04f0*/  UIMAD UR8, UR8, UR7, URZ ;  /* 0x00000007080872a4 */ /* 0x000fc8000f8e023f */
[----:B------:R-:W-:-:S04]  /*0500*/  UIMAD.WIDE.U32 UR6, UR7, UR8, UR6 ;  /* 0x00000008070672a5 */ /* 0x000fc8000f8e0006 */
[----:B------:R-:W-:-:S04]  /*0510*/  UIMAD.WIDE.U32 UR6, UR7, UR19, URZ ;  /* 0x00000013070672a5 */ /* 0x000fc8000f8e003f */
[----:B------:R-:W-:-:S04]  /*0520*/  UIADD3 UR7, -UR7, URZ, URZ ;  /* 0x0000003f07077290 */ /* 0x000fc8000fffe13f */
[----:B------:R-:W-:-:S03]  /*0530*/  UIMAD UR6, UR5, UR7, UR19 ;  /* 0x00000007050672a4 */ /* 0x000fc6000f8e0213 */
[----:B------:R-:W-:Y:S01]  /*0540*/  UMOV UR7, URZ ;  /* 0x0000003f00077c82 */ /* 0x000fe20008000000 */
[----:B------:R-:W-:-:S11]  /*0550*/  UISETP.GE.U32.AND UP0, UPT, UR6, UR5, UPT ;  /* 0x000000050600728c */ /* 0x000fd6000bf06070 */
[----:B------:R-:W-:-:S04]  /*0560*/  @UP0 UIADD3 UR6, -UR5, UR6, URZ ;  /* 0x0000000605060290 */ /* 0x000fc8000fffe13f */
[----:B------:R-:W-:-:S11]  /*0570*/  UISETP.GE.U32.AND UP0, UPT, UR6, UR5, UPT ;  /* 0x000000050600728c */ /* 0x000fd6000bf06070 */
[----:B------:R-:W-:Y:S02]  /*0580*/  @UP0 UIADD3 UR6, -UR5, UR6, URZ ;  /* 0x0000000605060290 */ /* 0x000fe4000fffe13f */
[----:B------:R-:W-:-:S12]  /*0590*/  @!UP1 ULOP3.LUT UR6, URZ, UR5, URZ, 0x33, !UPT ;  /* 0x000000053f069292 */ /* 0x000fd8000f8e333f */
.L_x_6273:
[----:B------:R-:W-:Y:S01]  /*05a0*/  UIADD3 UR5, UP0, UR19, -UR6, URZ ;  /* 0x8000000613057290 */ /* 0x000fe2000ff1e03f */
[C---:B0-----:R-:W-:Y:S01]  /*05b0*/  IMAD.SHL.U32 R2, R9.reuse, 0x8, RZ ;  /* 0x0000000809027824 */ /* 0x041fe200078e00ff */
[----:B------:R-:W-:Y:S02]  /*05c0*/  BSSY B1, `(.L_x_6274) ;  /* 0x000002a000017945 */ /* 0x000fe40003800000 */
[----:B------:R-:W-:Y:S02]  /*05d0*/  UIADD3.X UR6, UR27, ~UR7, URZ, UP0, !UPT ;  /* 0x800000071b067290 */ /* 0x000fe400087fe43f */
[----:B------:R-:W-:Y:S02]  /*05e0*/  ISETP.GE.U32.AND P1, PT, R2, UR5, PT ;  /* 0x0000000502007c0c */ /* 0x000fe4000bf26070 */
[----:B------:R-:W-:Y:S02]  /*05f0*/  SHF.R.U32.HI R2, RZ, 0x1d, R9 ;  /* 0x0000001dff027819 */ /* 0x000fe40000011609 */
[----:B------:R-:W-:-:S02]  /*0600*/  IADD3 R3, P0, R9, UR5, RZ ;  /* 0x0000000509037c10 */ /* 0x000fc4000ff1e0ff */
[----:B------:R-:W-:Y:S02]  /*0610*/  ISETP.GE.AND.EX P1, PT, R2, UR6, PT, P1 ;  /* 0x0000000602007c0c */ /* 0x000fe4000bf26310 */
[----:B------:R-:W-:Y:S01]  /*0620*/  ISETP.GE.U32.AND P2, PT, R3, UR19, PT ;  /* 0x0000001303007c0c */ /* 0x000fe2000bf46070 */
[----:B------:R-:W-:Y:S01]  /*0630*/  IMAD.X R8, RZ, RZ, UR6, P0 ;  /* 0x00000006ff087e24 */ /* 0x000fe200080e06ff */
[----:B------:R-:W-:-:S04]  /*0640*/  PLOP3.LUT P0, PT, PT, PT, PT, 0x8, 0x0 ;  /* 0x000000000000781c */ /* 0x000fc80003f0e170 */
[----:B------:R-:W-:-:S05]  /*0650*/  ISETP.GE.AND.EX P2, PT, R8, UR27, PT, P2 ;  /* 0x0000001b08007c0c */ /* 0x000fca000bf46320 */
[----:B------:R-:W-:Y:S08]  /*0660*/  @P1 BRA `(.L_x_6275) ;  /* 0x00000000007c1947 */ /* 0x000ff00003800000 */
[----:B------:R-:W-:-:S07]  /*0670*/  IMAD.MOV.U32 R2, RZ, RZ, RZ ;  /* 0x000000ffff027224 */ /* 0x000fce00078e00ff */
.L_x_6276:
[----:B------:R-:W-:-:S04]  /*0680*/  LEA R4, P1, R9, UR17, 0x4 ;  /* 0x0000001109047c11 */ /* 0x000fc8000f8220ff */
[----:B------:R-:W-:-:S06]  /*0690*/  LEA.HI.X R5, R9, UR26, R2, 0x4, P1 ;  /* 0x0000001a09057c11 */ /* 0x000fcc00088f2402 */
[----:B------:R-:W2:Y:S01]  /*06a0*/  LDG.E.128 R4, desc[UR24][R4.64] ;  /* 0x0000001804047981 */ /* 0x000ea2000c1e1d00 */
[----:B------:R-:W-:-:S05]  /*06b0*/  IADD3 R9, P1, R9, UR30, RZ ;  /* 0x0000001e09097c10 */ /* 0x000fca000ff3e0ff */
[----:B------:R-:W-:Y:S01]  /*06c0*/  IMAD.X R2, RZ, RZ, R2, P1 ;  /* 0x000000ffff027224 */ /* 0x000fe200008e0602 */
[C---:B--2---:R-:W-:Y:S01]  /*06d0*/  PRMT R10, R4.reuse, 0x7632, R10 ;  /* 0x00007632040a7816 */ /* 0x044fe2000000000a */
[----:B------:R-:W-:Y:S01]  /*06e0*/  IMAD.U32 R13, R5, 0x10000, RZ ;  /* 0x00010000050d7824 */ /* 0x000fe200078e00ff */
[----:B------:R-:W-:Y:S02]  /*06f0*/  SHF.L.U32 R11, R4, 0x10, RZ ;  /* 0x00000010040b7819 */ /* 0x000fe400000006ff */
[----:B------:R-:W-:Y:S01]  /*0700*/  SHF.L.U32 R4, R9, 0x3, RZ ;  /* 0x0000000309047819 */ /* 0x000fe200000006ff */
[----:B------:R-:W-:Y:S02]  /*0710*/  IMAD.U32 R10, R10, 0x10000, RZ ;  /* 0x000100000a0a7824 */ /* 0x000fe400078e00ff */
[--C-:B------:R-:W-:Y:S01]  /*0720*/  FADD.FTZ R11, R11, R0.reuse ;  /* 0x000000000b0b7221 */ /* 0x100fe20000010000 */
[----:B------:R-:W-:Y:S01]  /*0730*/  PRMT R0, R5, 0x7632, R0 ;  /* 0x0000763205007816 */ /* 0x000fe20000000000 */
[----:B------:R-:W-:Y:S01]  /*0740*/  IMAD.U32 R5, R6, 0x10000, RZ ;  /* 0x0001000006057824 */ /* 0x000fe200078e00ff */
[----:B------:R-:W-:Y:S01]  /*0750*/  ISETP.GE.U32.AND P1, PT, R4, UR5, PT ;  /* 0x0000000504007c0c */ /* 0x000fe2000bf26070 */
[----:B------:R-:W-:-:S02]  /*0760*/  FADD.FTZ R10, R11, R10 ;  /* 0x0000000a0b0a7221 */ /* 0x000fc40000010000 */
[----:B------:R-:W-:Y:S01]  /*0770*/  IMAD.U32 R11, R0, 0x10000, RZ ;  /* 0x00010000000b7824 */ /* 0x000fe200078e00ff */
[----:B------:R-:W-:Y:S01]  /*0780*/  PRMT R0, R6, 0x7632, R0 ;  /* 0x0000763206007816 */ /* 0x000fe20000000000 */
[----:B------:R-:W-:Y:S01]  /*0790*/  FADD.FTZ R10, R10, R13 ;  /* 0x0000000d0a0a7221 */ /* 0x000fe20000010000 */
[----:B------:R-:W-:-:S03]  /*07a0*/  SHF.L.U64.HI R6, R9, 0x3, R2 ;  /* 0x0000000309067819 */ /* 0x000fc60000010202 */
[----:B------:R-:W-:Y:S01]  /*07b0*/  FADD.FTZ R10, R10, R11 ;  /* 0x0000000b0a0a7221 */ /* 0x000fe20000010000 */
[----:B------:R-:W-:Y:S01]  /*07c0*/  ISETP.GE.AND.EX P1, PT, R6, UR6, PT, P1 ;  /* 0x0000000606007c0c */ /* 0x000fe2000bf26310 */
[----:B------:R-:W-:Y:S01]  /*07d0*/  IMAD.U32 R4, R0, 0x10000, RZ ;  /* 0x0001000000047824 */ /* 0x000fe200078e00ff */
[C---:B------:R-:W-:Y:S01]  /*07e0*/  PRMT R0, R7.reuse, 0x7632, R0 ;  /* 0x0000763207007816 */ /* 0x040fe20000000000 */
[----:B------:R-:W-:Y:S01]  /*07f0*/  FADD.FTZ R5, R10, R5 ;  /* 0x000000050a057221 */ /* 0x000fe20000010000 */
[----:B------:R-:W-:-:S03]  /*0800*/  SHF.L.U32 R7, R7, 0x10, RZ ;  /* 0x0000001007077819 */ /* 0x000fc600000006ff */
[----:B------:R-:W-:Y:S01]  /*0810*/  FADD.FTZ R4, R5, R4 ;  /* 0x0000000405047221 */ /* 0x000fe20000010000 */
[----:B------:R-:W-:-:S03]  /*0820*/  IMAD.U32 R5, R0, 0x10000, RZ ;  /* 0x0001000000057824 */ /* 0x000fc600078e00ff */
[----:B------:R-:W-:-:S04]  /*0830*/  FADD.FTZ R4, R4, R7 ;  /* 0x0000000704047221 */ /* 0x000fc80000010000 */
[----:B------:R-:W-:Y:S01]  /*0840*/  FADD.FTZ R0, R4, R5 ;  /* 0x0000000504007221 */ /* 0x000fe20000010000 */
[----:B------:R-:W-:Y:S06]  /*0850*/  @!P1 BRA `(.L_x_6276) ;  /* 0xfffffffc00889947 */ /* 0x000fec000383ffff */
.L_x_6275:
[----:B------:R-:W-:Y:S05]  /*0860*/  BSYNC B1 ;  /* 0x0000000000017941 */ /* 0x000fea0003800000 */
.L_x_6274:
[----:B------:R-:W-:Y:S05]  /*0870*/  @P2 BRA `(.L_x_6277) ;  /* 0x0000000400b02947 */ /* 0x000fea0003800000 */
[----:B------:R-:W-:Y:S01]  /*0880*/  BSSY B1, `(.L_x_6278) ;  /* 0x000000c000017945 */ /* 0x000fe20003800000 */
[----:B------:R-:W-:-:S07]  /*0890*/  IMAD.MOV.U32 R4, RZ, RZ, R3 ;  /* 0x000000ffff047224 */ /* 0x000fce00078e0003 */
.L_x_6279:
[----:B------:R-:W-:-:S04]  /*08a0*/  LEA R2, P1, R4, UR17, 0x1 ;  /* 0x0000001104027c11 */ /* 0x000fc8000f8208ff */
[----:B------:R-:W-:-:S05]  /*08b0*/  LEA.HI.X R3, R4, UR26, R8, 0x1, P1 ;  /* 0x0000001a04037c11 */ /* 0x000fca00088f0c08 */
[----:B------:R-:W2:Y:S01]  /*08c0*/  LDG.E.U16 R2, desc[UR24][R2.64] ;  /* 0x0000001802027981 */ /* 0x000ea2000c1e1500 */
[----:B------:R-:W-:-:S05]  /*08d0*/  IADD3 R4, P1, R4, UR30, RZ ;  /* 0x0000001e04047c10 */ /* 0x000fca000ff3e0ff */
[----:B------:R-:W-:Y:S01]  /*08e0*/  IMAD.X R8, RZ, RZ, R8, P1 ;  /* 0x000000ffff087224 */ /* 0x000fe200008e0608 */
[----:B------:R-:W-:-:S04]  /*08f0*/  ISETP.GE.U32.AND P1, PT, R4, UR19, PT ;  /* 0x0000001304007c0c */ /* 0x000fc8000bf26070 */
[----:B------:R-:W-:Y:S02]  /*0900*/  ISETP.GE.AND.EX P1, PT, R8, UR27, PT, P1 ;  /* 0x0000001b08007c0c */ /* 0x000fe4000bf26310 */
[----:B--2---:R-:W-:-:S05]  /*0910*/  SHF.L.U32 R5, R2, 0x10, RZ ;  /* 0x0000001002057819 */ /* 0x004fca00000006ff */
[----:B------:R-:W-:-:S06]  /*0920*/  FADD.FTZ R0, R5, R0 ;  /* 0x0000000005007221 */ /* 0x000fcc0000010000 */
[----:B------:R-:W-:Y:S05]  /*0930*/  @!P1 BRA `(.L_x_6279) ;  /* 0xfffffffc00d89947 */ /* 0x000fea000383ffff */
[----:B------:R-:W-:Y:S05]  /*0940*/  BSYNC B1 ;  /* 0x0000000000017941 */ /* 0x000fea0003800000 */
.L_x_6278:
[----:B------:R-:W-:Y:S05]  /*0950*/  BRA `(.L_x_6277) ;  /* 0x0000000400787947 */ /* 0x000fea0003800000 */
.L_x_6269:
        /* <DEDUP_REMOVED lines=15> */
[----:B------:R-:W2:Y:S01]  /*0a50*/  @!P0 LDG.E.U16 R4, desc[UR24][R4.64] ;  /* 0x0000001804048981 */ /* 0x000ea2000c1e1500 */
[----:B------:R-:W-:Y:S01]  /*0a60*/  ULDC UR9, c[0x0][0x0] ;  /* 0x0000000000097ab9 */ /* 0x000fe20000000800 */
[----:B------:R-:W-:Y:S01]  /*0a70*/  IMAD.MOV.U32 R0, RZ, RZ, RZ ;  /* 0x000000ffff007224 */ /* 0x000fe200078e00ff */
[----:B------:R-:W-:Y:S02]  /*0a80*/  UIADD3 UR8, UP0, UP1, -UR29, UR8, UR9 ;  /* 0x000000081d087290 */ /* 0x000fe4000f91e109 */
[C---:B------:R-:W-:Y:S02]  /*0a90*/  VIMNMX.U32 R2, R6.reuse, UR9, PT ;  /* 0x0000000906027c48 */ /* 0x040fe4000bfe0000 */
[----:B------:R-:W-:Y:S02]  /*0aa0*/  UIADD3.X UR5, UR26, -0x1, URZ, UP0, UP1 ;  /* 0xffffffff1a057890 */ /* 0x000fe400087e243f */
[----:B------:R-:W-:Y:S01]  /*0ab0*/  IADD3 R2, R6, -R2, RZ ;  /* 0x8000000206027210 */ /* 0x000fe20007ffe0ff */
[----:B------:R-:W-:-:S04]  /*0ac0*/  ULEA UR6, UP0, UR8, UR6, 0x1 ;  /* 0x0000000608067291 */ /* 0x000fc8000f80083f */
[----:B------:R-:W-:Y:S02]  /*0ad0*/  ULEA.HI.X UR7, UR8, UR7, UR5, 0x1, UP0 ;  /* 0x0000000708077291 */ /* 0x000fe400080f0c05 */
[----:B------:R-:W-:-:S04]  /*0ae0*/  IMAD.U32 R8, RZ, RZ, UR6 ;  /* 0x00000006ff087e24 */ /* 0x000fc8000f8e00ff */
[----:B------:R-:W-:Y:S02]  /*0af0*/  IMAD.U32 R9, RZ, RZ, UR7 ;  /* 0x00000007ff097e24 */ /* 0x000fe4000f8e00ff */
[----:B--2---:R-:W-:-:S04]  /*0b00*/  @!P0 IMAD.U32 R3, R4, 0x10000, RZ ;  /* 0x0001000004038824 */ /* 0x004fc800078e00ff */
[----:B------:R-:W-:Y:S01]  /*0b10*/  @!P0 FADD.FTZ R0, RZ, R3 ;  /* 0x00000003ff008221 */ /* 0x000fe20000010000 */
[----:B------:R-:W-:Y:S06]  /*0b20*/  BRA `(.L_x_6281) ;  /* 0x00000000000c7947 */ /* 0x000fec0003800000 */
.L_x_6280:
[----:B------:R-:W-:Y:S01]  /*0b30*/  IMAD.MOV.U32 R0, RZ, RZ, RZ ;  /* 0x000000ffff007224 */ /* 0x000fe200078e00ff */
[----:B------:R-:W-:Y:S01]  /*0b40*/  MOV R8, UR10 ;  /* 0x0000000a00087c02 */ /* 0x000fe20008000f00 */
[----:B------:R-:W-:-:S07]  /*0b50*/  IMAD.U32 R9, RZ, RZ, UR11 ;  /* 0x0000000bff097e24 */ /* 0x000fce000f8e00ff */
.L_x_6281:
[----:B------:R-:W-:Y:S01]  /*0b60*/  ULDC UR6, c[0x0][0x0] ;  /* 0x0000000000067ab9 */ /* 0x000fe20000000800 */
[----:B------:R-:W-:Y:S01]  /*0b70*/  BSSY B1, `(.L_x_6282) ;  /* 0x0000034000017945 */ /* 0x000fe20003800000 */
[----:B------:R-:W-:-:S06]  /*0b80*/  USHF.L.U32 UR5, UR6, 0x3, URZ ;  /* 0x0000000306057899 */ /* 0x000fcc000800063f */
[----:B------:R-:W-:Y:S01]  /*0b90*/  IMAD R7, RZ, RZ, -UR5 ;  /* 0x80000005ff077e24 */ /* 0x000fe2000f8e02ff */
[----:B------:R-:W-:Y:S02]  /*0ba0*/  ISETP.NE.U32.AND P1, PT, RZ, UR5, PT ;  /* 0x00000005ff007c0c */ /* 0x000fe4000bf25070 */
[----:B------:R-:W1:Y:S08]  /*0bb0*/  I2F.U32.RP R3, UR5 ;  /* 0x0000000500037d06 */ /* 0x000e700008209000 */
[----:B-1----:R-:W1:Y:S02]  /*0bc0*/  MUFU.RCP R3, R3 ;  /* 0x0000000300037308 */ /* 0x002e640000001000 */
[----:B-1----:R-:W-:-:S06]  /*0bd0*/  VIADD R4, R3, 0xffffffe ;  /* 0x0ffffffe03047836 */ /* 0x002fcc0000000000 */
[----:B------:R1:W2:Y:S02]  /*0be0*/  F2I.FTZ.U32.TRUNC.NTZ R5, R4 ;  /* 0x0000000400057305 */ /* 0x0002a4000021f000 */
[----:B-1----:R-:W-:Y:S01]  /*0bf0*/  HFMA2.MMA R4, -RZ, RZ, 0, 0 ;  /* 0x00000000ff047435 */ /* 0x002fe200000001ff */
[----:B--2---:R-:W-:-:S09]  /*0c00*/  IMAD R7, R7, R5, RZ ;  /* 0x0000000507077224 */ /* 0x004fd200078e02ff */
[----:B------:R-:W-:-:S04]  /*0c10*/  IMAD.HI.U32 R5, R5, R7, R4 ;  /* 0x0000000705057227 */ /* 0x000fc800078e0004 */
[----:B0-----:R-:W-:Y:S02]  /*0c20*/  IMAD.SHL.U32 R4, R13, 0x8, RZ ;  /* 0x000000080d047824 */ /* 0x001fe400078e00ff */
        /* <DEDUP_REMOVED lines=14> */
.L_x_6284:
[----:B------:R-:W-:-:S06]  /*0d10*/  IMAD.WIDE R4, R13, 0x10, R8 ;  /* 0x000000100d047825 */ /* 0x000fcc00078e0208 */
[----:B------:R-:W2:Y:S01]  /*0d20*/  LDG.E.128 R4, desc[UR24][R4.64] ;  /* 0x0000001804047981 */ /* 0x000ea2000c1e1d00 */
[----:B------:R-:W-:Y:S02]  /*0d30*/  IADD3 R13, R13, UR6, RZ ;  /* 0x000000060d0d7c10 */ /* 0x000fe4000fffe0ff */
[C---:B--2---:R-:W-:Y:S01]  /*0d40*/  PRMT R10, R4.reuse, 0x7632, R10 ;  /* 0x00007632040a7816 */ /* 0x044fe2000000000a */
[----:B------:R-:W-:Y:S02]  /*0d50*/  IMAD.U32 R15, R4, 0x10000, RZ ;  /* 0x00010000040f7824 */ /* 0x000fe400078e00ff */
[----:B------:R-:W-:Y:S01]  /*0d60*/  IMAD.U32 R17, R5, 0x10000, RZ ;  /* 0x0001000005117824 */ /* 0x000fe200078e00ff */
[----:B------:R-:W-:Y:S01]  /*0d70*/  SHF.L.U32 R10, R10, 0x10, RZ ;  /* 0x000000100a0a7819 */ /* 0x000fe200000006ff */
[--C-:B------:R-:W-:Y:S01]  /*0d80*/  FADD.FTZ R15, R15, R0.reuse ;  /* 0x000000000f0f7221 */ /* 0x100fe20000010000 */
[----:B------:R-:W-:Y:S01]  /*0d90*/  PRMT R0, R5, 0x7632, R0 ;  /* 0x0000763205007816 */ /* 0x000fe20000000000 */
[----:B------:R-:W-:-:S02]  /*0da0*/  IMAD.U32 R5, R6, 0x10000, RZ ;  /* 0x0001000006057824 */ /* 0x000fc400078e00ff */
[----:B------:R-:W-:Y:S02]  /*0db0*/  FADD.FTZ R10, R15, R10 ;  /* 0x0000000a0f0a7221 */ /* 0x000fe40000010000 */
[----:B------:R-:W-:Y:S01]  /*0dc0*/  IMAD.U32 R15, R0, 0x10000, RZ ;  /* 0x00010000000f7824 */ /* 0x000fe200078e00ff */
[----:B------:R-:W-:Y:S01]  /*0dd0*/  PRMT R0, R6, 0x7632, R0 ;  /* 0x0000763206007816 */ /* 0x000fe20000000000 */
[----:B------:R-:W-:Y:S01]  /*0de0*/  FADD.FTZ R10, R10, R17 ;  /* 0x000000110a0a7221 */ /* 0x000fe20000010000 */
[----:B------:R-:W-:-:S03]  /*0df0*/  IMAD.SHL.U32 R6, R13, 0x8, RZ ;  /* 0x000000080d067824 */ /* 0x000fc600078e00ff */
[----:B------:R-:W-:Y:S01]  /*0e00*/  FADD.FTZ R10, R10, R15 ;  /* 0x0000000f0a0a7221 */ /* 0x000fe20000010000 */
[----:B------:R-:W-:Y:S01]  /*0e10*/  IMAD.U32 R4, R0, 0x10000, RZ ;  /* 0x0001000000047824 */ /* 0x000fe200078e00ff */
[----:B------:R-:W-:Y:S02]  /*0e20*/  ISETP.GE.AND P2, PT, R6, R3, PT ;  /* 0x000000030600720c */ /* 0x000fe40003f46270 */
[----:B------:R-:W-:Y:S01]  /*0e30*/  FADD.FTZ R5, R10, R5 ;  /* 0x000000050a057221 */ /* 0x000fe20000010000 */
[C---:B------:R-:W-:Y:S01]  /*0e40*/  PRMT R0, R7.reuse, 0x7632, R0 ;  /* 0x0000763207007816 */ /* 0x040fe20000000000 */
[----:B------:R-:W-:Y:S02]  /*0e50*/  IMAD.U32 R7, R7, 0x10000, RZ ;  /* 0x0001000007077824 */ /* 0x000fe400078e00ff */
[----:B------:R-:W-:Y:S01]  /*0e60*/  FADD.FTZ R4, R5, R4 ;  /* 0x0000000405047221 */ /* 0x000fe20000010000 */
[----:B------:R-:W-:-:S03]  /*0e70*/  SHF.L.U32 R5, R0, 0x10, RZ ;  /* 0x0000001000057819 */ /* 0x000fc600000006ff */
[----:B------:R-:W-:-:S04]  /*0e80*/  FADD.FTZ R4, R4, R7 ;  /* 0x0000000704047221 */ /* 0x000fc80000010000 */
[----:B------:R-:W-:Y:S01]  /*0e90*/  FADD.FTZ R0, R4, R5 ;  /* 0x0000000504007221 */ /* 0x000fe20000010000 */
[----:B------:R-:W-:Y:S06]  /*0ea0*/  @!P2 BRA `(.L_x_6284) ;  /* 0xfffffffc0098a947 */ /* 0x000fec000383ffff */
.L_x_6283:
[----:B------:R-:W-:Y:S05]  /*0eb0*/  BSYNC B1 ;  /* 0x0000000000017941 */ /* 0x000fea0003800000 */
.L_x_6282:
[----:B------:R-:W-:Y:S05]  /*0ec0*/  @P1 BRA `(.L_x_6277) ;  /* 0x00000000001c1947 */ /* 0x000fea0003800000 */
.L_x_6285:
[----:B------:R-:W-:-:S06]  /*0ed0*/  IMAD.WIDE R4, R11, 0x2, R8 ;  /* 0x000000020b047825 */ /* 0x000fcc00078e0208 */
[----:B------:R-:W2:Y:S01]  /*0ee0*/  LDG.E.U16 R4, desc[UR24][R4.64] ;  /* 0x0000001804047981 */ /* 0x000ea2000c1e1500 */
[----:B------:R-:W-:-:S05]  /*0ef0*/  VIADD R11, R11, UR6 ;  /* 0x000000060b0b7c36 */ /* 0x000fca0008000000 */
[----:B------:R-:W-:Y:S01]  /*0f00*/  ISETP.GE.AND P1, PT, R11, R2, PT ;  /* 0x000000020b00720c */ /* 0x000fe20003f26270 */
[----:B--2---:R-:W-:-:S04]  /*0f10*/  IMAD.U32 R3, R4, 0x10000, RZ ;  /* 0x0001000004037824 */ /* 0x004fc800078e00ff */
[----:B------:R-:W-:-:S08]  /*0f20*/  FADD.FTZ R0, R3, R0 ;  /* 0x0000000003007221 */ /* 0x000fd00000010000 */
[----:B------:R-:W-:Y:S05]  /*0f30*/  @!P1 BRA `(.L_x_6285) ;  /* 0xfffffffc00e49947 */ /* 0x000fea000383ffff */
.L_x_6277:
[----:B------:R-:W-:Y:S05]  /*0f40*/  BSYNC B0 ;  /* 0x0000000000007941 */ /* 0x000fea0003800000 */
.L_x_6268:
[----:B------:R-:W0:Y:S01]  /*0f50*/  S2R R3, SR_TID.X ;  /* 0x0000000000037919 */ /* 0x000e220000002100 */
[----:B------:R-:W1:Y:S01]  /*0f60*/  S2UR UR6, SR_CgaCtaId ;  /* 0x00000000000679c3 */ /* 0x000e620000008800 */
[----:B------:R-:W-:Y:S01]  /*0f70*/  UMOV UR5, 0x400 ;  /* 0x0000040000057882 */ /* 0x000fe20000000000 */
[----:B------:R-:W-:-:S06]  /*0f80*/  ULDC UR26, c[0x0][0x0] ;  /* 0x00000000001a7ab9 */ /* 0x000fcc0000000800 */
[----:B------:R-:W-:Y:S01]  /*0f90*/  BAR.SYNC.DEFER_BLOCKING 0x0 ;  /* 0x0000000000007b1d */ /* 0x000fe20000010000 */
[----:B------:R-:W-:Y:S02]  /*0fa0*/  USHF.R.U32.HI UR8, URZ, 0x5, UR26 ;  /* 0x000000053f087899 */ /* 0x000fe4000801161a */
[----:B-1----:R-:W-:Y:S01]  /*0fb0*/  ULEA UR6, UR6, UR5, 0x18 ;  /* 0x0000000506067291 */ /* 0x002fe2000f8ec03f */
[----:B0-----:R-:W-:-:S05]  /*0fc0*/  ISETP.GT.U32.AND P1, PT, R3, 0x1f, PT ;  /* 0x0000001f0300780c */ /* 0x001fca0003f24070 */
[----:B------:R-:W-:-:S05]  /*0fd0*/  LEA R5, R3, UR6, 0x2 ;  /* 0x0000000603057c11 */ /* 0x000fca000f8e10ff */
[----:B------:R0:W-:Y:S01]  /*0fe0*/  STS [R5], R0 ;  /* 0x0000000005007388 */ /* 0x0001e20000000800 */
[----:B------:R-:W-:Y:S06]  /*0ff0*/  BAR.SYNC.DEFER_BLOCKING 0x0 ;  /* 0x0000000000007b1d */ /* 0x000fec0000010000 */
[----:B------:R-:W-:Y:S05]  /*1000*/  @P1 BRA `(.L_x_6286) ;  /* 0x0000000000c81947 */ /* 0x000fea0003800000 */
[----:B0-----:R-:W-:-:S04]  /*1010*/  LOP3.LUT R0, R3, 0x1f, RZ, 0xc0, !PT ;  /* 0x0000001f03007812 */ /* 0x001fc800078ec0ff */
[----:B------:R-:W-:-:S13]  /*1020*/  ISETP.GE.U32.AND P1, PT, R0, UR8, PT ;  /* 0x0000000800007c0c */ /* 0x000fda000bf26070 */
[----:B------:R-:W-:Y:S05]  /*1030*/  @P1 BRA `(.L_x_6286) ;  /* 0x0000000000bc1947 */ /* 0x000fea0003800000 */
[----:B------:R-:W-:-:S05]  /*1040*/  LEA R2, R0, UR6, 0x7 ;  /* 0x0000000600027c11 */ /* 0x000fca000f8e38ff */
[----:B------:R-:W0:Y:S04]  /*1050*/  LDS.128 R8, [R2] ;  /* 0x0000000002087984 */ /* 0x000e280000000c00 */
[----:B------:R-:W1:Y:S04]  /*1060*/  LDS.128 R16, [R2+0x10] ;  /* 0x0000100002107984 */ /* 0x000e680000000c00 */
[----:B------:R-:W2:Y:S04]  /*1070*/  LDS.128 R4, [R2+0x20] ;  /* 0x0000200002047984 */ /* 0x000ea80000000c00 */
[----:B------:R-:W3:Y:S01]  /*1080*/  LDS.128 R12, [R2+0x30] ;  /* 0x00003000020c7984 */ /* 0x000ee20000000c00 */
[----:B0-----:R-:W-:-:S04]  /*1090*/  FADD.FTZ R8, RZ, R8 ;  /* 0x00000008ff087221 */ /* 0x001fc80000010000 */
[----:B------:R-:W-:-:S04]  /*10a0*/  FADD.FTZ R9, R9, R8 ;  /* 0x0000000809097221 */ /* 0x000fc80000010000 */
[----:B------:R-:W-:-:S04]  /*10b0*/  FADD.FTZ R10, R10, R9 ;  /* 0x000000090a0a7221 */ /* 0x000fc80000010000 */
[----:B------:R-:W-:-:S04]  /*10c0*/  FADD.FTZ R11, R11, R10 ;  /* 0x0000000a0b0b7221 */ /* 0x000fc80000010000 */
[----:B-1----:R-:W-:Y:S02]  /*10d0*/  FADD.FTZ R16, R11, R16 ;  /* 0x000000100b107221 */ /* 0x002fe40000010000 */
[----:B------:R-:W0:Y:S02]  /*10e0*/  LDS.128 R8, [R2+0x40] ;  /* 0x0000400002087984 */ /* 0x000e240000000c00 */
        /* <DEDUP_REMOVED lines=13> */
[----:B0-----:R-:W-:Y:S02]  /*11c0*/  FADD.FTZ R8, R15, R8 ;  /* 0x000000080f087221 */ /* 0x001fe40000010000 */
[----:B------:R0:W3:Y:S02]  /*11d0*/  LDS.128 R12, [R2+0x70] ;  /* 0x00007000020c7984 */ /* 0x0000e40000000c00 */
[----:B------:R-:W-:-:S04]  /*11e0*/  FADD.FTZ R9, R9, R8 ;  /* 0x0000000809097221 */ /* 0x000fc80000010000 */
[----:B------:R-:W-:Y:S01]  /*11f0*/  FADD.FTZ R10, R10, R9 ;  /* 0x000000090a0a7221 */ /* 0x000fe20000010000 */
[----:B0-----:R-:W-:-:S03]  /*1200*/  IMAD.MOV.U32 R2, RZ, RZ, -0x1 ;  /* 0xffffffffff027424 */ /* 0x001fc600078e00ff */
[----:B------:R-:W-:Y:S02]  /*1210*/  FADD.FTZ R11, R11, R10 ;  /* 0x0000000a0b0b7221 */ /* 0x000fe40000010000 */
[----:B------:R-:W-:Y:S02]  /*1220*/  SHF.L.U32 R2, R2, UR8, RZ ;  /* 0x0000000802027c19 */ /* 0x000fe400080006ff */
[----:B-1----:R-:W-:-:S04]  /*1230*/  FADD.FTZ R16, R11, R16 ;  /* 0x000000100b107221 */ /* 0x002fc80000010000 */
[----:B------:R-:W-:-:S04]  /*1240*/  FADD.FTZ R17, R17, R16 ;  /* 0x0000001011117221 */ /* 0x000fc80000010000 */
[----:B------:R-:W-:-:S04]  /*1250*/  FADD.FTZ R18, R18, R17 ;  /* 0x0000001112127221 */ /* 0x000fc80000010000 */
[----:B------:R-:W-:-:S04]  /*1260*/  FADD.FTZ R19, R19, R18 ;  /* 0x0000001213137221 */ /* 0x000fc80000010000 */
[----:B--2---:R-:W-:-:S04]  /*1270*/  FADD.FTZ R4, R19, R4 ;  /* 0x0000000413047221 */ /* 0x004fc80000010000 */
[----:B------:R-:W-:-:S04]  /*1280*/  FADD.FTZ R5, R5, R4 ;  /* 0x0000000405057221 */ /* 0x000fc80000010000 */
[----:B------:R-:W-:Y:S01]  /*1290*/  FADD.FTZ R6, R6, R5 ;  /* 0x0000000506067221 */ /* 0x000fe20000010000 */
[----:B------:R-:W-:Y:S02]  /*12a0*/  LEA R5, R0, UR6, 0x2 ;  /* 0x0000000600057c11 */ /* 0x000fe4000f8e10ff */
[----:B------:R-:W-:Y:S01]  /*12b0*/  LOP3.LUT R0, RZ, R2, RZ, 0x33, !PT ;  /* 0x00000002ff007212 */ /* 0x000fe200078e33ff */
[----:B------:R-:W-:-:S04]  /*12c0*/  FADD.FTZ R7, R7, R6 ;  /* 0x0000000607077221 */ /* 0x000fc80000010000 */
[----:B---3--:R-:W-:-:S04]  /*12d0*/  FADD.FTZ R12, R7, R12 ;  /* 0x0000000c070c7221 */ /* 0x008fc80000010000 */
[----:B------:R-:W-:-:S04]  /*12e0*/  FADD.FTZ R13, R13, R12 ;  /* 0x0000000c0d0d7221 */ /* 0x000fc80000010000 */
[----:B------:R-:W-:-:S04]  /*12f0*/  FADD.FTZ R14, R14, R13 ;  /* 0x0000000d0e0e7221 */ /* 0x000fc80000010000 */
[----:B------:R-:W-:Y:S01]  /*1300*/  FADD.FTZ R14, R15, R14 ;  /* 0x0000000e0f0e7221 */ /* 0x000fe20000010000 */
[----:B------:R-:W-:Y:S05]  /*1310*/  WARPSYNC R0 ;  /* 0x0000000000007348 */ /* 0x000fea0003800000 */
[----:B------:R1:W-:Y:S02]  /*1320*/  STS [R5], R14 ;  /* 0x0000000e05007388 */ /* 0x0003e40000000800 */
.L_x_6286:
[----:B------:R-:W-:Y:S01]  /*1330*/  ISETP.NE.AND P1, PT, R3, RZ, PT ;  /* 0x000000ff0300720c */ /* 0x000fe20003f25270 */
[----:B------:R-:W-:Y:S05]  /*1340*/  WARPSYNC.ALL ;  /* 0x0000000000007948 */ /* 0x000fea0003800000 */
[----:B------:R-:W-:Y:S06]  /*1350*/  BAR.SYNC.DEFER_BLOCKING 0x0 ;  /* 0x0000000000007b1d */ /* 0x000fec0000010000 */
[----:B------:R-:W-:Y:S04]  /*1360*/  BSSY B0, `(.L_x_6287) ;  /* 0x0000056000007945 */ /* 0x000fe80003800000 */
[----:B------:R-:W-:Y:S05]  /*1370*/  @P1 BRA `(.L_x_6288) ;  /* 0x0000000400501947 */ /* 0x000fea0003800000 */
[----:B------:R-:W-:Y:S01]  /*1380*/  ISETP.NE.AND P1, PT, RZ, UR8, PT ;  /* 0x00000008ff007c0c */ /* 0x000fe2000bf25270 */
[----:B------:R-:W-:-:S12]  /*1390*/  HFMA2.MMA R19, -RZ, RZ, 0, 0 ;  /* 0x00000000ff137435 */ /* 0x000fd800000001ff */
[----:B------:R-:W-:Y:S05]  /*13a0*/  @!P1 BRA `(.L_x_6289) ;  /* 0x0000000400409947 */ /* 0x000fea0003800000 */
[----:B------:R-:W-:Y:S01]  /*13b0*/  UIADD3 UR5, UR8, -0x1, URZ ;  /* 0xffffffff08057890 */ /* 0x000fe2000fffe03f */
[----:B------:R-:W-:-:S03]  /*13c0*/  IMAD.MOV.U32 R19, RZ, RZ, RZ ;  /* 0x000000ffff137224 */ /* 0x000fc600078e00ff */
[----:B------:R-:W-:Y:S02]  /*13d0*/  UISETP.GE.U32.AND UP0, UPT, UR5, 0x3, UPT ;  /* 0x000000030500788c */ /* 0x000fe4000bf06070 */
[----:B------:R-:W-:-:S04]  /*13e0*/  ULOP3.LUT UR5, UR8, 0x3, URZ, 0xc0, !UPT ;  /* 0x0000000308057892 */ /* 0x000fc8000f8ec03f */
[----:B------:R-:W-:Y:S02]  /*13f0*/  PLOP3.LUT P1, PT, PT, PT, UP0, 0x80, 0x0 ;  /* 0x000000000000781c */ /* 0x000fe40003f2f008 */
[----:B------:R-:W-:Y:S01]  /*1400*/  IMAD.U32 R2, RZ, RZ, UR5 ;  /* 0x00000005ff027e24 */ /* 0x000fe2000f8e00ff */
[----:B------:R-:W-:-:S10]  /*1410*/  UMOV UR5, URZ ;  /* 0x0000003f00057c82 */ /* 0x000fd40008000000 */
[----:B------:R-:W-:Y:S05]  /*1420*/  @!P1 BRA `(.L_x_6290) ;  /* 0x0000000000fc9947 */ /* 0x000fea0003800000 */
[----:B0-----:R-:W-:Y:S01]  /*1430*/  IADD3 R0, -R2, UR8, RZ ;  /* 0x0000000802007c10 */ /* 0x001fe2000fffe1ff */
[----:B------:R-:W-:Y:S01]  /*1440*/  UMOV UR5, URZ ;  /* 0x0000003f00057c82 */ /* 0x000fe20008000000 */
[----:B------:R-:W-:Y:S01]  /*1450*/  UMOV UR7, UR6 ;  /* 0x0000000600077c82 */ /* 0x000fe20008000000 */
[----:B------:R-:W-:Y:S01]  /*1460*/  IMAD.MOV.U32 R19, RZ, RZ, RZ ;  /* 0x000000ffff137224 */ /* 0x000fe200078e00ff */
[----:B------:R-:W-:-:S13]  /*1470*/  ISETP.GT.AND P1, PT, R0, RZ, PT ;  /* 0x000000ff0000720c */ /* 0x000fda0003f24270 */
[----:B------:R-:W-:Y:S05]  /*1480*/  @!P1 BRA `(.L_x_6291) ;  /* 0x0000000000bc9947 */ /* 0x000fea0003800000 */
[----:B------:R-:W-:Y:S02]  /*1490*/  ISETP.GT.AND P2, PT, R0, 0xc, PT ;  /* 0x0000000c0000780c */ /* 0x000fe40003f44270 */
[----:B------:R-:W-:-:S11]  /*14a0*/  PLOP3.LUT P1, PT, PT, PT, PT, 0x80, 0x0 ;  /* 0x000000000000781c */ /* 0x000fd60003f2f070 */
[----:B------:R-:W-:Y:S05]  /*14b0*/  @!P2 BRA `(.L_x_6292) ;  /* 0x000000000068a947 */ /* 0x000fea0003800000 */
[----:B------:R-:W-:-:S13]  /*14c0*/  PLOP3.LUT P1, PT, PT, PT, PT, 0x8, 0x0 ;  /* 0x000000000000781c */ /* 0x000fda0003f2e170 */
.L_x_6293:
[----:B-1----:R-:W0:Y:S01]  /*14d0*/  LDS.128 R4, [UR7] ;  /* 0x00000007ff047984 */ /* 0x002e220008000c00 */
[----:B------:R-:W-:Y:S01]  /*14e0*/  IADD3 R0, R0, -0x10, RZ ;  /* 0xfffffff000007810 */ /* 0x000fe20007ffe0ff */
[----:B------:R-:W-:Y:S02]  /*14f0*/  UIADD3 UR5, UR5, 0x10, URZ ;  /* 0x0000001005057890 */ /* 0x000fe4000fffe03f */
[----:B------:R-:W1:Y:S01]  /*1500*/  LDS.128 R8, [UR7+0x10] ;  /* 0x00001007ff087984 */ /* 0x000e620008000c00 */
[----:B------:R-:W-:-:S03]  /*1510*/  ISETP.GT.AND P2, PT, R0, 0xc, PT ;  /* 0x0000000c0000780c */ /* 0x000fc60003f44270 */
[----:B------:R-:W2:Y:S01]  /*1520*/  LDS.128 R12, [UR7+0x20] ;  /* 0x00002007ff0c7984 */ /* 0x000ea20008000c00 */
[----:B0-----:R-:W-:-:S03]  /*1530*/  FADD.FTZ R4, R4, R19 ;  /* 0x0000001304047221 */ /* 0x001fc60000010000 */
[----:B------:R-:W0:Y:S01]  /*1540*/  LDS.128 R16, [UR7+0x30] ;  /* 0x00003007ff107984 */ /* 0x000e220008000c00 */
[----:B------:R-:W-:Y:S01]  /*1550*/  UIADD3 UR7, UR7, 0x40, URZ ;  /* 0x0000004007077890 */ /* 0x000fe2000fffe03f */
[----:B------:R-:W-:-:S04]  /*1560*/  FADD.FTZ R5, R5, R4 ;  /* 0x0000000405057221 */ /* 0x000fc80000010000 */
[----:B------:R-:W-:-:S04]  /*1570*/  FADD.FTZ R6, R6, R5 ;  /* 0x0000000506067221 */ /* 0x000fc80000010000 */
[----:B------:R-:W-:-:S04]  /*1580*/  FADD.FTZ R7, R7, R6 ;  /* 0x0000000607077221 */ /* 0x000fc80000010000 */
[----:B-1----:R-:W-:-:S04]  /*1590*/  FADD.FTZ R8, R7, R8 ;  /* 0x0000000807087221 */ /* 0x002fc80000010000 */
[----:B------:R-:W-:-:S04]  /*15a0*/  FADD.FTZ R9, R9, R8 ;  /* 0x0000000809097221 */ /* 0x000fc80000010000 */
[----:B------:R-:W-:-:S04]  /*15b0*/  FADD.FTZ R10, R10, R9 ;  /* 0x000000090a0a7221 */ /* 0x000fc80000010000 */
[----:B------:R-:W-:-:S04]  /*15c0*/  FADD.FTZ R11, R11, R10 ;  /* 0x0000000a0b0b7221 */ /* 0x000fc80000010000 */
[----:B--2---:R-:W-:-:S04]  /*15d0*/  FADD.FTZ R12, R11, R12 ;  /* 0x0000000c0b0c7221 */ /* 0x004fc80000010000 */
[----:B------:R-:W-:-:S04]  /*15e0*/  FADD.FTZ R13, R13, R12 ;  /* 0x0000000c0d0d7221 */ /* 0x000fc80000010000 */
[----:B------:R-:W-:-:S04]  /*15f0*/  FADD.FTZ R14, R14, R13 ;  /* 0x0000000d0e0e7221 */ /* 0x000fc80000010000 */
[----:B------:R-:W-:-:S04]  /*1600*/  FADD.FTZ R15, R15, R14 ;  /* 0x0000000e0f0f7221 */ /* 0x000fc80000010000 */
[----:B0-----:R-:W-:-:S04]  /*1610*/  FADD.FTZ R16, R15, R16 ;  /* 0x000000100f107221 */ /* 0x001fc80000010000 */
[----:B------:R-:W-:-:S04]  /*1620*/  FADD.FTZ R17, R17, R16 ;  /* 0x0000001011117221 */ /* 0x000fc80000010000 */
[----:B------:R-:W-:-:S04]  /*1630*/  FADD.FTZ R18, R18, R17 ;  /* 0x0000001112127221 */ /* 0x000fc80000010000 */
[----:B------:R-:W-:Y:S01]  /*1640*/  FADD.FTZ R19, R19, R18 ;  /* 0x0000001213137221 */ /* 0x000fe20000010000 */
[----:B------:R-:W-:Y:S06]  /*1650*/  @P2 BRA `(.L_x_6293) ;  /* 0xfffffffc009c2947 */ /* 0x000fec000383ffff */
.L_x_6292:
[----:B------:R-:W-:-:S13]  /*1660*/  ISETP.GT.AND P2, PT, R0, 0x4, PT ;  /* 0x000000040000780c */ /* 0x000fda0003f44270 */
[----:B------:R-:W-:Y:S05]  /*1670*/  @!P2 BRA `(.L_x_6294) ;  /* 0x000000000038a947 */ /* 0x000fea0003800000 */
[----:B------:R-:W0:Y:S01]  /*1680*/  LDS.128 R8, [UR7] ;  /* 0x00000007ff087984 */ /* 0x000e220008000c00 */
[----:B------:R-:W-:Y:S01]  /*1690*/  PLOP3.LUT P1, PT, PT, PT, PT, 0x8, 0x0 ;  /* 0x000000000000781c */ /* 0x000fe20003f2e170 */
[----:B------:R-:W-:Y:S01]  /*16a0*/  VIADD R0, R0, 0xfffffff8 ;  /* 0xfffffff800007836 */ /* 0x000fe20000000000 */
[----:B------:R-:W-:Y:S01]  /*16b0*/  UIADD3 UR5, UR5, 0x8, URZ ;  /* 0x0000000805057890 */ /* 0x000fe2000fffe03f */
[----:B-1----:R-:W1:Y:S01]  /*16c0*/  LDS.128 R4, [UR7+0x10] ;  /* 0x00001007ff047984 */ /* 0x002e620008000c00 */
[----:B------:R-:W-:Y:S01]  /*16d0*/  UIADD3 UR7, UR7, 0x20, URZ ;  /* 0x0000002007077890 */ /* 0x000fe2000fffe03f */
[----:B0-----:R-:W-:-:S04]  /*16e0*/  FADD.FTZ R8, R19, R8 ;  /* 0x0000000813087221 */ /* 0x001fc80000010000 */
[----:B------:R-:W-:-:S04]  /*16f0*/  FADD.FTZ R9, R9, R8 ;  /* 0x0000000809097221 */ /* 0x000fc80000010000 */
[----:B------:R-:W-:-:S04]  /*1700*/  FADD.FTZ R10, R10, R9 ;  /* 0x000000090a0a7221 */ /* 0x000fc80000010000 */
[----:B------:R-:W-:-:S04]  /*1710*/  FADD.FTZ R11, R11, R10 ;  /* 0x0000000a0b0b7221 */ /* 0x000fc80000010000 */
[----:B-1----:R-:W-:-:S04]  /*1720*/  FADD.FTZ R4, R11, R4 ;  /* 0x000000040b047221 */ /* 0x002fc80000010000 */
[----:B------:R-:W-:-:S04]  /*1730*/  FADD.FTZ R5, R5, R4 ;  /* 0x0000000405057221 */ /* 0x000fc80000010000 */
[----:B------:R-:W-:-:S04]  /*1740*/  FADD.FTZ R6, R6, R5 ;  /* 0x0000000506067221 */ /* 0x000fc80000010000 */
[----:B------:R-:W-:-:S07]  /*1750*/  FADD.FTZ R19, R7, R6 ;  /* 0x0000000607137221 */ /* 0x000fce0000010000 */
.L_x_6294:
[----:B------:R-:W-:-:S13]  /*1760*/  ISETP.NE.OR P1, PT, R0, RZ, P1 ;  /* 0x000000ff0000720c */ /* 0x000fda0000f25670 */
[----:B------:R-:W-:Y:S05]  /*1770*/  @!P1 BRA `(.L_x_6290) ;  /* 0x0000000000289947 */ /* 0x000fea0003800000 */
.L_x_6291:
[----:B-1----:R-:W0:Y:S01]  /*1780*/  LDS.128 R4, [UR7] ;  /* 0x00000007ff047984 */ /* 0x002e220008000c00 */
[----:B------:R-:W-:Y:S01]  /*1790*/  VIADD R0, R0, 0xfffffffc ;  /* 0xfffffffc00007836 */ /* 0x000fe20000000000 */
[----:B------:R-:W-:Y:S02]  /*17a0*/  UIADD3 UR5, UR5, 0x4, URZ ;  /* 0x0000000405057890 */ /* 0x000fe4000fffe03f */
[----:B------:R-:W-:Y:S02]  /*17b0*/  UIADD3 UR7, UR7, 0x10, URZ ;  /* 0x0000001007077890 */ /* 0x000fe4000fffe03f */
[----:B------:R-:W-:Y:S01]  /*17c0*/  ISETP.NE.AND P1, PT, R0, RZ, PT ;  /* 0x000000ff0000720c */ /* 0x000fe20003f25270 */
[----:B0-----:R-:W-:-:S04]  /*17d0*/  FADD.FTZ R4, R4, R19 ;  /* 0x0000001304047221 */ /* 0x001fc80000010000 */
[----:B------:R-:W-:-:S04]  /*17e0*/  FADD.FTZ R5, R5, R4 ;  /* 0x0000000405057221 */ /* 0x000fc80000010000 */
[----:B------:R-:W-:-:S04]  /*17f0*/  FADD.FTZ R6, R6, R5 ;  /* 0x0000000506067221 */ /* 0x000fc80000010000 */
[----:B------:R-:W-:Y:S01]  /*1800*/  FADD.FTZ R19, R7, R6 ;  /* 0x0000000607137221 */ /* 0x000fe20000010000 */
[----:B------:R-:W-:Y:S06]  /*1810*/  @P1 BRA `(.L_x_6291) ;  /* 0xfffffffc00d81947 */ /* 0x000fec000383ffff */
.L_x_6290:
[----:B------:R-:W-:-:S13]  /*1820*/  ISETP.NE.AND P1, PT, R2, RZ, PT ;  /* 0x000000ff0200720c */ /* 0x000fda0003f25270 */
[----:B------:R-:W-:Y:S05]  /*1830*/  @!P1 BRA `(.L_x_6289) ;  /* 0x00000000001c9947 */ /* 0x000fea0003800000 */
[----:B------:R-:W-:-:S12]  /*1840*/  ULEA UR5, UR5, UR6, 0x2 ;  /* 0x0000000605057291 */ /* 0x000fd8000f8e103f */
.L_x_6295:
[----:B0-----:R-:W0:Y:S01]  /*1850*/  LDS R0, [UR5] ;  /* 0x00000005ff007984 */ /* 0x001e220008000800 */
[----:B------:R-:W-:Y:S01]  /*1860*/  VIADD R2, R2, 0xffffffff ;  /* 0xffffffff02027836 */ /* 0x000fe20000000000 */
[----:B------:R-:W-:-:S04]  /*1870*/  UIADD3 UR5, UR5, 0x4, URZ ;  /* 0x0000000405057890 */ /* 0x000fc8000fffe03f */
[----:B------:R-:W-:Y:S01]  /*1880*/  ISETP.NE.AND P1, PT, R2, RZ, PT ;  /* 0x000000ff0200720c */ /* 0x000fe20003f25270 */
[----:B0-----:R-:W-:-:S12]  /*1890*/  FADD.FTZ R19, R0, R19 ;  /* 0x0000001300137221 */ /* 0x001fd80000010000 */
[----:B------:R-:W-:Y:S05]  /*18a0*/  @P1 BRA `(.L_x_6295) ;  /* 0xfffffffc00e81947 */ /* 0x000fea000383ffff */
.L_x_6289:
[----:B------:R2:W-:Y:S02]  /*18b0*/  STS [UR6], R19 ;  /* 0x00000013ff007988 */ /* 0x0005e40008000806 */
.L_x_6288:
[----:B------:R-:W-:Y:S05]  /*18c0*/  BSYNC B0 ;  /* 0x0000000000007941 */ /* 0x000fea0003800000 */
.L_x_6287:
[----:B------:R-:W-:Y:S01]  /*18d0*/  BAR.SYNC.DEFER_BLOCKING 0x0 ;  /* 0x0000000000007b1d */ /* 0x000fe20000010000 */
[----:B------:R-:W-:-:S04]  /*18e0*/  UISETP.NE.U32.AND UP0, UPT, UR14, UR29, UPT ;  /* 0x0000001d0e00728c */ /* 0x000fc8000bf05070 */
[----:B------:R-:W-:Y:S01]  /*18f0*/  UISETP.NE.AND.EX UP0, UPT, URZ, URZ, UPT, UP0 ;  /* 0x0000003f3f00728c */ /* 0x000fe2000bf05300 */
[----:B------:R-:W-:-:S05]  /*1900*/  ULDC.64 UR8, c[0x0][0x210] ;  /* 0x0000840000087ab9 */ /* 0x000fca0000000a00 */
[----:B------:R-:W-:Y:S01]  /*1910*/  PLOP3.LUT P2, PT, PT, PT, UP0, 0x80, 0x0 ;  /* 0x000000000000781c */ /* 0x000fe20003f4f008 */
[----:B------:R-:W3:Y:S01]  /*1920*/  LDS R2, [UR6] ;  /* 0x00000006ff027984 */ /* 0x000ee20008000800 */
[----:B------:R-:W-:Y:S02]  /*1930*/  ULDC.64 UR6, c[0x0][0x218] ;  /* 0x0000860000067ab9 */ /* 0x000fe40000000a00 */
[----:B------:R-:W-:Y:S02]  /*1940*/  UIADD3 UR17, UP1, UR18, UR6, URZ ;  /* 0x0000000612117290 */ /* 0x000fe4000ff3e03f */
[----:B------:R-:W-:Y:S02]  /*1950*/  UIADD3 UR18, UP2, UR18, UR8, URZ ;  /* 0x0000000812127290 */ /* 0x000fe4000ff5e03f */
[----:B------:R-:W-:Y:S02]  /*1960*/  ULOP3.LUT UR5, UR17, 0xe, URZ, 0xc0, !UPT ;  /* 0x0000000e11057892 */ /* 0x000fe4000f8ec03f */
[----:B------:R-:W-:-:S02]  /*1970*/  UIADD3.X UR19, UR16, UR9, URZ, UP2, !UPT ;  /* 0x0000000910137290 */ /* 0x000fc400097fe43f */
[----:B------:R-:W-:Y:S02]  /*1980*/  UIADD3.X UR16, UR16, UR7, URZ, UP1, !UPT ;  /* 0x0000000710107290 */ /* 0x000fe40008ffe43f */
[----:B0-----:R-:W-:-:S04]  /*1990*/  MOV R0, UR5 ;  /* 0x0000000500007c02 */ /* 0x001fc80008000f00 */
[----:B------:R-:W-:-:S04]  /*19a0*/  SHF.R.U64 R0, R0, 0x1, RZ ;  /* 0x0000000100007819 */ /* 0x000fc800000012ff */
[----:B------:R-:W-:-:S04]  /*19b0*/  ISETP.EQ.U32.AND P1, PT, R0, UR14, PT ;  /* 0x0000000e00007c0c */ /* 0x000fc8000bf22070 */
[----:B------:R-:W-:Y:S02]  /*19c0*/  ISETP.EQ.AND.EX P1, PT, RZ, RZ, PT, P1 ;  /* 0x000000ffff00720c */ /* 0x000fe40003f22310 */
[----:B---3--:R-:W-:-:S11]  /*19d0*/  R2UR UR29, R2 ;  /* 0x00000000021d72ca */ /* 0x008fd600000e0000 */
[----:B------:R-:W-:Y:S05]  /*19e0*/  @!P2 BRA P1, `(.L_x_6296) ;  /* 0x000000140054a947 */ /* 0x000fea0000800000 */
[----:B------:R-:W-:Y:S05]  /*19f0*/  @P0 BRA `(.L_x_6297) ;  /* 0x0000000c000c0947 */ /* 0x000fea0003800000 */
[----:B------:R-:W-:Y:S01]  /*1a00*/  USHF.L.U32 UR7, UR26, 0x3, URZ ;  /* 0x000000031a077899 */ /* 0x000fe2000800063f */
[----:B------:R-:W-:Y:S01]  /*1a10*/  BSSY B0, `(.L_x_6298) ;  /* 0x00000a7000007945 */ /* 0x000fe20003800000 */
[----:B------:R-:W-:Y:S01]  /*1a20*/  UMOV UR4, URZ ;  /* 0x0000003f00047c82 */ /* 0x000fe20008000000 */
[----:B------:R-:W-:Y:S01]  /*1a30*/  ULDC UR14, c[0x0][0x228] ;  /* 0x00008a00000e7ab9 */ /* 0x000fe20000000800 */
[----:B------:R-:W-:Y:S01]  /*1a40*/  UIADD3 UR6, URZ, -UR7, URZ ;  /* 0x800000073f067290 */ /* 0x000fe2000fffe03f */
[----:B------:R-:W-:Y:S01]  /*1a50*/  IMAD.MOV.U32 R11, RZ, RZ, R3 ;  /* 0x000000ffff0b7224 */ /* 0x000fe200078e0003 */
[----:B------:R-:W-:Y:S02]  /*1a60*/  UISETP.NE.U32.AND UP1, UPT, UR7, URZ, UPT ;  /* 0x0000003f0700728c */ /* 0x000fe4000bf25070 */
[----:B------:R-:W-:Y:S01]  /*1a70*/  USHF.R.S32.HI UR15, URZ, 0x1f, UR14 ;  /* 0x0000001f3f0f7899 */ /* 0x000fe2000801140e */
[----:B------:R-:W0:Y:S08]  /*1a80*/  I2F.U32.RP R0, UR7 ;  /* 0x0000000700007d06 */ /* 0x000e300008209000 */
[----:B0-----:R-:W0:Y:S02]  /*1a90*/  MUFU.RCP R0, R0 ;  /* 0x0000000000007308 */ /* 0x001e240000001000 */
[----:B0-----:R-:W-:-:S06]  /*1aa0*/  VIADD R2, R0, 0xffffffe ;  /* 0x0ffffffe00027836 */ /* 0x001fcc0000000000 */
[----:B------:R-:W0:Y:S02]  /*1ab0*/  F2I.FTZ.U32.TRUNC.NTZ R2, R2 ;  /* 0x0000000200027305 */ /* 0x000e24000021f000 */
[----:B0-----:R-:W-:-:S13]  /*1ac0*/  R2UR UR5, R2 ;  /* 0x00000000020572ca */ /* 0x001fda00000e0000 */
[----:B------:R-:W-:-:S04]  /*1ad0*/  UIMAD UR6, UR6, UR5, URZ ;  /* 0x00000005060672a4 */ /* 0x000fc8000f8e023f */
[----:B------:R-:W-:-:S03]  /*1ae0*/  UIMAD.WIDE.U32 UR4, UR5, UR6, UR4 ;  /* 0x00000006050472a5 */ /* 0x000fc6000f8e0004 */
[----:B------:R-:W-:Y:S02]  /*1af0*/  ULDC UR6, c[0x0][0x228] ;  /* 0x00008a0000067ab9 */ /* 0x000fe40000000800 */
[----:B------:R-:W-:-:S04]  /*1b00*/  UIMAD.WIDE.U32 UR4, UR5, UR6, URZ ;  /* 0x00000006050472a5 */ /* 0x000fc8000f8e003f */
[----:B------:R-:W-:-:S04]  /*1b10*/  UIADD3 UR5, -UR5, URZ, URZ ;  /* 0x0000003f05057290 */ /* 0x000fc8000fffe13f */
[----:B------:R-:W-:Y:S02]  /*1b20*/  UIMAD UR4, UR7, UR5, UR6 ;  /* 0x00000005070472a4 */ /* 0x000fe4000f8e0206 */
[----:B------:R-:W-:Y:S02]  /*1b30*/  USHF.R.S32.HI UR5, URZ, 0x1f, UR6 ;  /* 0x0000001f3f057899 */ /* 0x000fe40008011406 */
[----:B------:R-:W-:-:S11]  /*1b40*/  UISETP.GE.U32.AND UP0, UPT, UR4, UR7, UPT ;  /* 0x000000070400728c */ /* 0x000fd6000bf06070 */
[----:B------:R-:W-:-:S04]  /*1b50*/  @UP0 UIADD3 UR4, -UR7, UR4, URZ ;  /* 0x0000000407040290 */ /* 0x000fc8000fffe13f */
[----:B------:R-:W-:-:S11]  /*1b60*/  UISETP.GE.U32.AND UP0, UPT, UR4, UR7, UPT ;  /* 0x000000070400728c */ /* 0x000fd6000bf06070 */
[----:B------:R-:W-:Y:S02]  /*1b70*/  @UP0 UIADD3 UR4, -UR7, UR4, URZ ;  /* 0x0000000407040290 */ /* 0x000fe4000fffe13f */
[----:B------:R-:W-:-:S04]  /*1b80*/  @!UP1 ULOP3.LUT UR4, URZ, UR7, URZ, 0x33, !UPT ;  /* 0x000000073f049292 */ /* 0x000fc8000f8e333f */
[----:B------:R-:W-:-:S04]  /*1b90*/  UIADD3 UR4, UP0, -UR4, UR6, URZ ;  /* 0x0000000604047290 */ /* 0x000fc8000ff1e13f */
[----:B------:R-:W-:Y:S02]  /*1ba0*/  UIADD3.X UR5, UR5, -0x1, URZ, UP0, !UPT ;  /* 0xffffffff05057890 */ /* 0x000fe400087fe43f */
[----:B------:R-:W-:-:S04]  /*1bb0*/  ISETP.LT.U32.AND P0, PT, R3, UR4, PT ;  /* 0x0000000403007c0c */ /* 0x000fc8000bf01070 */
[----:B------:R-:W-:-:S05]  /*1bc0*/  IMAD.U32 R0, RZ, RZ, UR5 ;  /* 0x00000005ff007e24 */ /* 0x000fca000f8e00ff */
[----:B------:R-:W-:Y:S01]  /*1bd0*/  ISETP.GT.AND.EX P0, PT, R0, RZ, PT, P0 ;  /* 0x000000ff0000720c */ /* 0x000fe20003f04300 */
[----:B------:R-:W-:-:S12]  /*1be0*/  HFMA2.MMA R0, -RZ, RZ, 0, 0 ;  /* 0x00000000ff007435 */ /* 0x000fd800000001ff */
[----:B------:R-:W-:Y:S05]  /*1bf0*/  @!P0 BRA `(.L_x_6299) ;  /* 0x0000000800208947 */ /* 0x000fea0003800000 */
[----:B------:R-:W-:Y:S02]  /*1c00*/  USHF.L.U32 UR6, UR26, 0x2, URZ ;  /* 0x000000021a067899 */ /* 0x000fe4000800063f */
[----:B------:R-:W-:Y:S02]  /*1c10*/  UIMAD UR7, UR26, 0x5, URZ ;  /* 0x000000051a0778a4 */ /* 0x000fe4000f8e023f */
[----:B------:R-:W-:Y:S02]  /*1c20*/  UIMAD UR8, UR26, 0x6, URZ ;  /* 0x000000061a0878a4 */ /* 0x000fe4000f8e023f */
[----:B------:R-:W-:Y:S01]  /*1c30*/  UIMAD UR9, UR26, 0x7, URZ ;  /* 0x000000071a0978a4 */ /* 0x000fe2000f8e023f */
[----:B------:R-:W-:Y:S02]  /*1c40*/  IMAD.U32 R4, RZ, RZ, UR6 ;  /* 0x00000006ff047e24 */ /* 0x000fe4000f8e00ff */
[----:B------:R-:W-:Y:S02]  /*1c50*/  IMAD.U32 R6, RZ, RZ, UR7 ;  /* 0x00000007ff067e24 */ /* 0x000fe4000f8e00ff */
[----:B------:R-:W-:Y:S01]  /*1c60*/  IMAD.U32 R8, RZ, RZ, UR8 ;  /* 0x00000008ff087e24 */ /* 0x000fe2000f8e00ff */
[----:B------:R-:W-:Y:S01]  /*1c70*/  MOV R2, UR9 ;  /* 0x0000000900027c02 */ /* 0x000fe20008000f00 */
[----:B------:R-:W-:Y:S01]  /*1c80*/  IMAD.SHL.U32 R3, R4, 0x2, RZ ;  /* 0x0000000204037824 */ /* 0x000fe200078e00ff */
[----:B------:R-:W-:Y:S01]  /*1c90*/  SHF.R.U32.HI R4, RZ, 0x1f, R4 ;  /* 0x0000001fff047819 */ /* 0x000fe20000011604 */
[----:B-1----:R-:W-:Y:S01]  /*1ca0*/  IMAD.SHL.U32 R5, R6, 0x2, RZ ;  /* 0x0000000206057824 */ /* 0x002fe200078e00ff */
[----:B------:R-:W-:Y:S01]  /*1cb0*/  SHF.L.U32 R9, R2, 0x1, RZ ;  /* 0x0000000102097819 */ /* 0x000fe200000006ff */
[----:B------:R-:W-:Y:S01]  /*1cc0*/  IMAD.SHL.U32 R7, R8, 0x2, RZ ;  /* 0x0000000208077824 */ /* 0x000fe200078e00ff */
[----:B------:R-:W-:-:S02]  /*1cd0*/  SHF.R.U32.HI R6, RZ, 0x1f, R6 ;  /* 0x0000001fff067819 */ /* 0x000fc40000011606 */
[----:B------:R-:W-:Y:S02]  /*1ce0*/  SHF.R.U32.HI R8, RZ, 0x1f, R8 ;  /* 0x0000001fff087819 */ /* 0x000fe40000011608 */
[----:B------:R-:W-:-:S07]  /*1cf0*/  SHF.R.U32.HI R2, RZ, 0x1f, R2 ;  /* 0x0000001fff027819 */ /* 0x000fce0000011602 */
.L_x_6300:
[C---:B------:R-:W-:Y:S01]  /*1d00*/  IMAD.SHL.U32 R24, R11.reuse, 0x2, RZ ;  /* 0x000000020b187824 */ /* 0x040fe200078e00ff */
[----:B------:R-:W-:-:S04]  /*1d10*/  SHF.L.U64.HI R23, R11, 0x1, R0 ;  /* 0x000000010b177819 */ /* 0x000fc80000010200 */
[C---:B------:R-:W-:Y:S02]  /*1d20*/  IADD3 R14, P0, R24.reuse, UR17, RZ ;  /* 0x00000011180e7c10 */ /* 0x040fe4000ff1e0ff */
[----:B------:R-:W-:Y:S02]  /*1d30*/  IADD3 R16, P1, R24, UR10, RZ ;  /* 0x0000000a18107c10 */ /* 0x000fe4000ff3e0ff */
[C---:B------:R-:W-:Y:S02]  /*1d40*/  IADD3.X R15, R23.reuse, UR16, RZ, P0, !PT ;  /* 0x00000010170f7c10 */ /* 0x040fe400087fe4ff */
[----:B------:R-:W-:-:S03]  /*1d50*/  IADD3.X R17, R23, UR11, RZ, P1, !PT ;  /* 0x0000000b17117c10 */ /* 0x000fc60008ffe4ff */
[----:B------:R-:W3:Y:S04]  /*1d60*/  LDG.E.U16 R27, desc[UR24][R14.64] ;  /* 0x000000180e1b7981 */ /* 0x000ee8000c1e1500 */
[----:B------:R-:W4:Y:S01]  /*1d70*/  LDG.E.U16 R26, desc[UR24][R16.64] ;  /* 0x00000018101a7981 */ /* 0x000f22000c1e1500 */
[----:B------:R-:W-:Y:S02]  /*1d80*/  USHF.L.U32 UR7, UR26, 0x1, URZ ;  /* 0x000000011a077899 */ /* 0x000fe4000800063f */
[----:B------:R-:W-:Y:S02]  /*1d90*/  USHF.L.U32 UR8, UR26, 0x1, URZ ;  /* 0x000000011a087899 */ /* 0x000fe4000800063f */
[----:B------:R-:W-:Y:S02]  /*1da0*/  USHF.L.U32 UR12, UR7, 0x1, URZ ;  /* 0x00000001070c7899 */ /* 0x000fe4000800063f */
[----:B------:R-:W-:-:S02]  /*1db0*/  UIMAD UR6, UR26, 0x3, URZ ;  /* 0x000000031a0678a4 */ /* 0x000fc4000f8e023f */
[----:B------:R-:W-:Y:S01]  /*1dc0*/  USHF.R.U32.HI UR9, URZ, 0x1f, UR26 ;  /* 0x0000001f3f097899 */ /* 0x000fe2000801161a */
[C---:B------:R-:W-:Y:S01]  /*1dd0*/  IADD3 R12, P0, R14.reuse, UR8, RZ ;  /* 0x000000080e0c7c10 */ /* 0x040fe2000ff1e0ff */
[----:B------:R-:W-:Y:S01]  /*1de0*/  USHF.R.U32.HI UR7, URZ, 0x1f, UR7 ;  /* 0x0000001f3f077899 */ /* 0x000fe20008011607 */
[C---:B------:R-:W-:Y:S01]  /*1df0*/  IADD3 R28, P1, R14.reuse, UR12, RZ ;  /* 0x0000000c0e1c7c10 */ /* 0x040fe2000ff3e0ff */
[----:B------:R-:W-:Y:S02]  /*1e00*/  USHF.L.U32 UR13, UR6, 0x1, URZ ;  /* 0x00000001060d7899 */ /* 0x000fe4000800063f */
[----:B------:R-:W-:Y:S01]  /*1e10*/  USHF.R.U32.HI UR6, URZ, 0x1f, UR6 ;  /* 0x0000001f3f067899 */ /* 0x000fe20008011606 */
[C---:B------:R-:W-:Y:S02]  /*1e20*/  IADD3.X R13, R15.reuse, UR9, RZ, P0, !PT ;  /* 0x000000090f0d7c10 */ /* 0x040fe400087fe4ff */
[----:B------:R-:W-:Y:S02]  /*1e30*/  IADD3.X R29, R15, UR7, RZ, P1, !PT ;  /* 0x000000070f1d7c10 */ /* 0x000fe40008ffe4ff */
[----:B------:R-:W-:Y:S01]  /*1e40*/  IADD3 R20, P0, R14, UR13, RZ ;  /* 0x0000000d0e147c10 */ /* 0x000fe2000ff1e0ff */
[----:B------:R0:W5:Y:S01]  /*1e50*/  LDG.E.U16 R25, desc[UR24][R12.64] ;  /* 0x000000180c197981 */ /* 0x000162000c1e1500 */
[----:B------:R-:W-:-:S02]  /*1e60*/  IADD3 R18, P1, R3, R14, RZ ;  /* 0x0000000e03127210 */ /* 0x000fc40007f3e0ff */
[----:B------:R-:W-:Y:S01]  /*1e70*/  IADD3.X R21, R15, UR6, RZ, P0, !PT ;  /* 0x000000060f157c10 */ /* 0x000fe200087fe4ff */
[----:B------:R-:W5:Y:S02]  /*1e80*/  LDG.E.U16 R28, desc[UR24][R28.64] ;  /* 0x000000181c1c7981 */ /* 0x000f64000c1e1500 */
[----:B--2---:R-:W-:Y:S02]  /*1e90*/  IMAD.X R19, R4, 0x1, R15, P1 ;  /* 0x0000000104137824 */ /* 0x004fe400008e060f */
[----:B------:R-:W2:Y:S01]  /*1ea0*/  LDG.E.U16 R10, desc[UR24][R20.64] ;  /* 0x00000018140a7981 */ /* 0x000ea2000c1e1500 */
[----:B0-----:R-:W-:-:S03]  /*1eb0*/  IADD3 R12, P0, R5, R14, RZ ;  /* 0x0000000e050c7210 */ /* 0x001fc60007f1e0ff */
[----:B------:R0:W2:Y:S02]  /*1ec0*/  LDG.E.U16 R22, desc[UR24][R18.64] ;  /* 0x0000001812167981 */ /* 0x0000a4000c1e1500 */
[----:B------:R-:W-:-:S05]  /*1ed0*/  IMAD.X R13, R6, 0x1, R15, P0 ;  /* 0x00000001060d7824 */ /* 0x000fca00000e060f */
[----:B------:R-:W2:Y:S01]  /*1ee0*/  LDG.E.U16 R12, desc[UR24][R12.64] ;  /* 0x000000180c0c7981 */ /* 0x000ea2000c1e1500 */
[-C--:B0-----:R-:W-:Y:S02]  /*1ef0*/  IADD3 R18, P0, R7, R14.reuse, RZ ;  /* 0x0000000e07127210 */ /* 0x081fe40007f1e0ff */
[----:B------:R-:W-:Y:S02]  /*1f00*/  IADD3 R14, P1, R9, R14, RZ ;  /* 0x0000000e090e7210 */ /* 0x000fe40007f3e0ff */
[----:B------:R-:W-:Y:S02]  /*1f10*/  IADD3.X R19, R8, R15, RZ, P0, !PT ;  /* 0x0000000f08137210 */ /* 0x000fe400007fe4ff */
[----:B------:R-:W-:Y:S01]  /*1f20*/  IADD3 R20, P0, R16, UR8, RZ ;  /* 0x0000000810147c10 */ /* 0x000fe2000ff1e0ff */
[----:B------:R-:W-:Y:S02]  /*1f30*/  IMAD.X R15, R2, 0x1, R15, P1 ;  /* 0x00000001020f7824 */ /* 0x000fe400008e060f */
[----:B------:R-:W2:Y:S01]  /*1f40*/  LDG.E.U16 R18, desc[UR24][R18.64] ;  /* 0x0000001812127981 */ /* 0x000ea2000c1e1500 */
[----:B------:R-:W-:-:S03]  /*1f50*/  IADD3.X R21, R17, UR9, RZ, P0, !PT ;  /* 0x0000000911157c10 */ /* 0x000fc600087fe4ff */
[----:B------:R0:W2:Y:S04]  /*1f60*/  LDG.E.U16 R29, desc[UR24][R14.64] ;  /* 0x000000180e1d7981 */ /* 0x0000a8000c1e1500 */
[----:B------:R-:W2:Y:S01]  /*1f70*/  LDG.E.U16 R20, desc[UR24][R20.64] ;  /* 0x0000001814147981 */ /* 0x000ea2000c1e1500 */
[----:B0-----:R-:W-:-:S04]  /*1f80*/  IADD3 R14, P0, R16, UR12, RZ ;  /* 0x0000000c100e7c10 */ /* 0x001fc8000ff1e0ff */
[----:B------:R-:W-:-:S05]  /*1f90*/  IADD3.X R15, R17, UR7, RZ, P0, !PT ;  /* 0x00000007110f7c10 */ /* 0x000fca00087fe4ff */
[----:B------:R0:W2:Y:S01]  /*1fa0*/  LDG.E.U16 R19, desc[UR24][R14.64] ;  /* 0x000000180e137981 */ /* 0x0000a2000c1e1500 */
[----:B---3--:R-:W-:Y:S02]  /*1fb0*/  IMAD.U32 R27, R27, 0x10000, RZ ;  /* 0x000100001b1b7824 */ /* 0x008fe400078e00ff */
[----:B----4-:R-:W-:-:S04]  /*1fc0*/  IMAD.U32 R26, R26, 0x10000, RZ ;  /* 0x000100001a1a7824 */ /* 0x010fc800078e00ff */
[----:B------:R-:W-:Y:S01]  /*1fd0*/  FFMA.FTZ R13, R27, -UR29, R26 ;  /* 0x8000001d1b0d7c23 */ /* 0x000fe2000801001a */
[----:B------:R-:W-:-:S04]  /*1fe0*/  IADD3 R26, P0, R16, UR13, RZ ;  /* 0x0000000d101a7c10 */ /* 0x000fc8000ff1e0ff */
[----:B------:R-:W-:-:S05]  /*1ff0*/  IADD3.X R27, R17, UR6, RZ, P0, !PT ;  /* 0x00000006111b7c10 */ /* 0x000fca00087fe4ff */
[----:B------:R-:W3:Y:S01]  /*2000*/  LDG.E.U16 R26, desc[UR24][R26.64] ;  /* 0x000000181a1a7981 */ /* 0x000ee2000c1e1500 */
[----:B-----5:R-:W-:Y:S01]  /*2010*/  SHF.L.U32 R25, R25, 0x10, RZ ;  /* 0x0000001019197819 */ /* 0x020fe200000006ff */
[----:B--2---:R-:W-:Y:S02]  /*2020*/  IMAD.U32 R10, R10, 0x10000, RZ ;  /* 0x000100000a0a7824 */ /* 0x004fe400078e00ff */
[----:B------:R-:W-:-:S04]  /*2030*/  IMAD.U32 R20, R20, 0x10000, RZ ;  /* 0x0001000014147824 */ /* 0x000fc800078e00ff */
[----:B------:R-:W-:Y:S01]  /*2040*/  FFMA.FTZ R25, R25, -UR29, R20 ;  /* 0x8000001d19197c23 */ /* 0x000fe20008010014 */
[----:B------:R-:W-:-:S05]  /*2050*/  IADD3 R20, P0, R3, R16, RZ ;  /* 0x0000001003147210 */ /* 0x000fca0007f1e0ff */
[----:B------:R-:W-:Y:S01]  /*2060*/  IMAD.X R21, R4, 0x1, R17, P0 ;  /* 0x0000000104157824 */ /* 0x000fe200000e0611 */
[----:B0-----:R-:W-:-:S04]  /*2070*/  IADD3 R14, P0, R5, R16, RZ ;  /* 0x00000010050e7210 */ /* 0x001fc80007f1e0ff */
[----:B------:R-:W2:Y:S01]  /*2080*/  LDG.E.U16 R20, desc[UR24][R20.64] ;  /* 0x0000001814147981 */ /* 0x000ea2000c1e1500 */
[----:B------:R-:W-:-:S05]  /*2090*/  IMAD.X R15, R6, 0x1, R17, P0 ;  /* 0x00000001060f7824 */ /* 0x000fca00000e0611 */
[----:B------:R-:W4:Y:S01]  /*20a0*/  LDG.E.U16 R14, desc[UR24][R14.64] ;  /* 0x000000180e0e7981 */ /* 0x000f22000c1e1500 */
[----:B---3--:R-:W-:Y:S01]  /*20b0*/  IMAD.U32 R27, R26, 0x10000, RZ ;  /* 0x000100001a1b7824 */ /* 0x008fe200078e00ff */
[----:B------:R-:W-:-:S03]  /*20c0*/  IADD3 R26, P0, R7, R16, RZ ;  /* 0x00000010071a7210 */ /* 0x000fc60007f1e0ff */
[----:B------:R-:W-:Y:S01]  /*20d0*/  FFMA.FTZ R10, R10, -UR29, R27 ;  /* 0x8000001d0a0a7c23 */ /* 0x000fe2000801001b */
[----:B------:R-:W-:Y:S02]  /*20e0*/  IADD3.X R27, R8, R17, RZ, P0, !PT ;  /* 0x00000011081b7210 */ /* 0x000fe400007fe4ff */
[----:B------:R-:W-:-:S04]  /*20f0*/  IADD3 R16, P0, R9, R16, RZ ;  /* 0x0000001009107210 */ /* 0x000fc80007f1e0ff */
[----:B------:R0:W3:Y:S01]  /*2100*/  LDG.E.U16 R27, desc[UR24][R26.64] ;  /* 0x000000181a1b7981 */ /* 0x0000e2000c1e1500 */
[----:B------:R-:W-:-:S05]  /*2110*/  IMAD.X R17, R2, 0x1, R17, P0 ;  /* 0x0000000102117824 */ /* 0x000fca00000e0611 */
[----:B------:R1:W5:Y:S01]  /*2120*/  LDG.E.U16 R16, desc[UR24][R16.64] ;  /* 0x0000001810107981 */ /* 0x000362000c1e1500 */
[----:B------:R-:W-:Y:S01]  /*2130*/  SHF.L.U32 R19, R19, 0x10, RZ ;  /* 0x0000001013137819 */ /* 0x000fe200000006ff */
[----:B------:R-:W-:Y:S01]  /*2140*/  IMAD.U32 R28, R28, 0x10000, RZ ;  /* 0x000100001c1c7824 */ /* 0x000fe200078e00ff */
[----:B0-----:R-:W-:Y:S01]  /*2150*/  IADD3 R26, P0, R24, UR18, RZ ;  /* 0x00000012181a7c10 */ /* 0x001fe2000ff1e0ff */
[----:B------:R-:W-:Y:S01]  /*2160*/  IMAD.U32 R12, R12, 0x10000, RZ ;  /* 0x000100000c0c7824 */ /* 0x000fe200078e00ff */
[----:B------:R-:W-:Y:S01]  /*2170*/  F2FP.BF16.F32.PACK_AB R13, RZ, R13 ;  /* 0x0000000dff0d723e */ /* 0x000fe200000010ff */
[----:B------:R-:W-:Y:S01]  /*2180*/  FFMA.FTZ R19, R28, -UR29, R19 ;  /* 0x8000001d1c137c23 */ /* 0x000fe20008010013 */
[----:B------:R-:W-:Y:S01]  /*2190*/  IMAD.U32 R21, R22, 0x10000, RZ ;  /* 0x0001000016157824 */ /* 0x000fe200078e00ff */
[----:B------:R-:W-:Y:S02]  /*21a0*/  SHF.L.U32 R22, R18, 0x10, RZ ;  /* 0x0000001012167819 */ /* 0x000fe400000006ff */
[----:B------:R-:W-:-:S02]  /*21b0*/  F2FP.BF16.F32.PACK_AB R25, RZ, R25 ;  /* 0x00000019ff19723e */ /* 0x000fc400000010ff */
[----:B------:R-:W-:Y:S02]  /*21c0*/  F2FP.BF16.F32.PACK_AB R19, RZ, R19 ;  /* 0x00000013ff13723e */ /* 0x000fe400000010ff */
[----:B------:R-:W-:Y:S01]  /*21d0*/  F2FP.BF16.F32.PACK_AB R10, RZ, R10 ;  /* 0x0000000aff0a723e */ /* 0x000fe200000010ff */
[----:B--2---:R-:W-:Y:S02]  /*21e0*/  IMAD.U32 R18, R20, 0x10000, RZ ;  /* 0x0001000014127824 */ /* 0x004fe400078e00ff */
[----:B----4-:R-:W-:-:S04]  /*21f0*/  IMAD.U32 R15, R14, 0x10000, RZ ;  /* 0x000100000e0f7824 */ /* 0x010fc800078e00ff */
[----:B-1----:R-:W-:Y:S01]  /*2200*/  FFMA.FTZ R17, R12, -UR29, R15 ;  /* 0x8000001d0c117c23 */ /* 0x002fe2000801000f */
[C---:B------:R-:W-:Y:S01]  /*2210*/  IADD3 R12, P1, R26.reuse, UR12, RZ ;  /* 0x0000000c1a0c7c10 */ /* 0x040fe2000ff3e0ff */
[----:B------:R-:W-:Y:S01]  /*2220*/  FFMA.FTZ R18, R21, -UR29, R18 ;  /* 0x8000001d15127c23 */ /* 0x000fe20008010012 */
[----:B------:R-:W-:Y:S01]  /*2230*/  IADD3 R20, P2, R5, R26, RZ ;  /* 0x0000001a05147210 */ /* 0x000fe20007f5e0ff */
[----:B---3--:R-:W-:Y:S01]  /*2240*/  IMAD.U32 R31, R27, 0x10000, RZ ;  /* 0x000100001b1f7824 */ /* 0x008fe200078e00ff */
[----:B------:R-:W-:Y:S02]  /*2250*/  IADD3.X R27, R23, UR19, RZ, P0, !PT ;  /* 0x00000013171b7c10 */ /* 0x000fe400087fe4ff */
[----:B------:R-:W-:-:S03]  /*2260*/  IADD3 R14, P0, R26, UR8, RZ ;  /* 0x000000081a0e7c10 */ /* 0x000fc6000ff1e0ff */
[----:B------:R0:W-:Y:S01]  /*2270*/  STG.E.U16 desc[UR24][R26.64], R13 ;  /* 0x0000000d1a007986 */ /* 0x0001e2000c101518 */
[----:B------:R-:W-:Y:S01]  /*2280*/  IADD3.X R15, R27, UR9, RZ, P0, !PT ;  /* 0x000000091b0f7c10 */ /* 0x000fe200087fe4ff */
[----:B-----5:R-:W-:Y:S01]  /*2290*/  IMAD.U32 R16, R16, 0x10000, RZ ;  /* 0x0001000010107824 */ /* 0x020fe200078e00ff */
[----:B------:R-:W-:-:S03]  /*22a0*/  SHF.L.U32 R23, R29, 0x10, RZ ;  /* 0x000000101d177819 */ /* 0x000fc600000006ff */
[----:B------:R1:W-:Y:S01]  /*22b0*/  STG.E.U16 desc[UR24][R14.64], R25 ;  /* 0x000000190e007986 */ /* 0x0003e2000c101518 */
[----:B0-----:R-:W-:Y:S01]  /*22c0*/  IADD3.X R13, R27, UR7, RZ, P1, !PT ;  /* 0x000000071b0d7c10 */ /* 0x001fe20008ffe4ff */
[----:B------:R-:W-:Y:S01]  /*22d0*/  FFMA.FTZ R23, R23, -UR29, R16 ;  /* 0x8000001d17177c23 */ /* 0x000fe20008010010 */
[----:B------:R-:W-:-:S03]  /*22e0*/  IADD3 R16, P0, R26, UR13, RZ ;  /* 0x0000000d1a107c10 */ /* 0x000fc6000ff1e0ff */
[----:B------:R0:W-:Y:S01]  /*22f0*/  STG.E.U16 desc[UR24][R12.64], R19 ;  /* 0x000000130c007986 */ /* 0x0001e2000c101518 */
[----:B-1----:R-:W-:Y:S02]  /*2300*/  F2FP.BF16.F32.PACK_AB R15, RZ, R17 ;  /* 0x00000011ff0f723e */ /* 0x002fe400000010ff */
[----:B------:R-:W-:Y:S01]  /*2310*/  IADD3.X R17, R27, UR6, RZ, P0, !PT ;  /* 0x000000061b117c10 */ /* 0x000fe200087fe4ff */
[----:B------:R-:W-:Y:S01]  /*2320*/  FFMA.FTZ R22, R22, -UR29, R31 ;  /* 0x8000001d16167c23 */ /* 0x000fe2000801001f */
[----:B------:R-:W-:Y:S01]  /*2330*/  IMAD.X R21, R6, 0x1, R27, P2 ;  /* 0x0000000106157824 */ /* 0x000fe200010e061b */
[----:B0-----:R-:W-:Y:S02]  /*2340*/  F2FP.BF16.F32.PACK_AB R13, RZ, R18 ;  /* 0x00000012ff0d723e */ /* 0x001fe400000010ff */
[-C--:B------:R-:W-:Y:S01]  /*2350*/  IADD3 R18, P1, R3, R26.reuse, RZ ;  /* 0x0000001a03127210 */ /* 0x080fe20007f3e0ff */
[----:B------:R-:W-:Y:S01]  /*2360*/  USHF.L.U32 UR6, UR26, 0x3, URZ ;  /* 0x000000031a067899 */ /* 0x000fe2000800063f */
[----:B------:R-:W-:-:S03]  /*2370*/  IADD3 R12, P0, R7, R26, RZ ;  /* 0x0000001a070c7210 */ /* 0x000fc60007f1e0ff */
[----:B------:R-:W-:Y:S01]  /*2380*/  IMAD.X R19, R4, 0x1, R27, P1 ;  /* 0x0000000104137824 */ /* 0x000fe200008e061b */
[----:B------:R-:W-:Y:S01]  /*2390*/  IADD3 R14, P1, R9, R26, RZ ;  /* 0x0000001a090e7210 */ /* 0x000fe20007f3e0ff */
[----:B------:R-:W-:Y:S01]  /*23a0*/  STG.E.U16 desc[UR24][R16.64], R10 ;  /* 0x0000000a10007986 */ /* 0x000fe2000c101518 */
[----:B------:R-:W-:-:S03]  /*23b0*/  F2FP.BF16.F32.PACK_AB R22, RZ, R22 ;  /* 0x00000016ff16723e */ /* 0x000fc600000010ff */
[----:B------:R0:W-:Y:S01]  /*23c0*/  STG.E.U16 desc[UR24][R18.64], R13 ;  /* 0x0000000d12007986 */ /* 0x0001e2000c101518 */
[----:B------:R-:W-:-:S03]  /*23d0*/  F2FP.BF16.F32.PACK_AB R23, RZ, R23 ;  /* 0x00000017ff17723e */ /* 0x000fc600000010ff */
[----:B------:R1:W-:Y:S01]  /*23e0*/  STG.E.U16 desc[UR24][R20.64], R15 ;  /* 0x0000000f14007986 */ /* 0x0003e2000c101518 */
[----:B0-----:R-:W-:Y:S02]  /*23f0*/  IADD3.X R13, R8, R27, RZ, P0, !PT ;  /* 0x0000001b080d7210 */ /* 0x001fe400007fe4ff */
[----:B------:R-:W-:Y:S01]  /*2400*/  IADD3 R11, P0, R11, UR6, RZ ;  /* 0x000000060b0b7c10 */ /* 0x000fe2000ff1e0ff */
[----:B-1----:R-:W-:Y:S02]  /*2410*/  IMAD.X R15, R2, 0x1, R27, P1 ;  /* 0x00000001020f7824 */ /* 0x002fe400008e061b */
[----:B------:R0:W-:Y:S02]  /*2420*/  STG.E.U16 desc[UR24][R12.64], R22 ;  /* 0x000000160c007986 */ /* 0x0001e4000c101518 */
[----:B------:R-:W-:Y:S01]  /*2430*/  IMAD.X R0, RZ, RZ, R0, P0 ;  /* 0x000000ffff007224 */ /* 0x000fe200000e0600 */
[----:B------:R-:W-:Y:S01]  /*2440*/  ISETP.GE.U32.AND P0, PT, R11, UR4, PT ;  /* 0x000000040b007c0c */ /* 0x000fe2000bf06070 */
[----:B------:R0:W-:Y:S03]  /*2450*/  STG.E.U16 desc[UR24][R14.64], R23 ;  /* 0x000000170e007986 */ /* 0x0001e6000c101518 */
[----:B------:R-:W-:-:S13]  /*2460*/  ISETP.GE.AND.EX P0, PT, R0, UR5, PT, P0 ;  /* 0x0000000500007c0c */ /* 0x000fda000bf06300 */
[----:B0-----:R-:W-:Y:S05]  /*2470*/  @!P0 BRA `(.L_x_6300) ;  /* 0xfffffff800208947 */ /* 0x001fea000383ffff */
.L_x_6299:
[----:B------:R-:W-:Y:S05]  /*2480*/  BSYNC B0 ;  /* 0x0000000000007941 */ /* 0x000fea0003800000 */
.L_x_6298:
[----:B------:R-:W-:-:S04]  /*2490*/  ISETP.GE.U32.AND P0, PT, R11, UR14, PT ;  /* 0x0000000e0b007c0c */ /* 0x000fc8000bf06070 */
[----:B------:R-:W-:-:S13]  /*24a0*/  ISETP.GE.AND.EX P0, PT, R0, UR15, PT, P0 ;  /* 0x0000000f00007c0c */ /* 0x000fda000bf06300 */
[----:B------:R-:W-:Y:S05]  /*24b0*/  @P0 EXIT ;  /* 0x000000000000094d */ /* 0x000fea0003800000 */
[----:B------:R-:W-:Y:S01]  /*24c0*/  BSSY B0, `(.L_x_6301) ;  /* 0x0000015000007945 */ /* 0x000fe20003800000 */
.L_x_6302:
[C---:B------:R-:W-:Y:S01]  /*24d0*/  IMAD.SHL.U32 R8, R11.reuse, 0x2, RZ ;  /* 0x000000020b087824 */ /* 0x040fe200078e00ff */
[----:B------:R-:W-:-:S04]  /*24e0*/  SHF.L.U64.HI R9, R11, 0x1, R0 ;  /* 0x000000010b097819 */ /* 0x000fc80000010200 */
[C---:B------:R-:W-:Y:S02]  /*24f0*/  IADD3 R2, P0, R8.reuse, UR10, RZ ;  /* 0x0000000a08027c10 */ /* 0x040fe4000ff1e0ff */
[----:B------:R-:W-:Y:S02]  /*2500*/  IADD3 R4, P1, R8, UR17, RZ ;  /* 0x0000001108047c10 */ /* 0x000fe4000ff3e0ff */
[C---:B------:R-:W-:Y:S02]  /*2510*/  IADD3.X R3, R9.reuse, UR11, RZ, P0, !PT ;  /* 0x0000000b09037c10 */ /* 0x040fe400087fe4ff */
[----:B-1----:R-:W-:-:S03]  /*2520*/  IADD3.X R5, R9, UR16, RZ, P1, !PT ;  /* 0x0000001009057c10 */ /* 0x002fc60008ffe4ff */
[----:B------:R-:W3:Y:S04]  /*2530*/  LDG.E.U16 R2, desc[UR24][R2.64] ;  /* 0x0000001802027981 */ /* 0x000ee8000c1e1500 */
[----:B------:R-:W4:Y:S01]  /*2540*/  LDG.E.U16 R4, desc[UR24][R4.64] ;  /* 0x0000001804047981 */ /* 0x000f22000c1e1500 */
[----:B---3--:R-:W-:Y:S01]  /*2550*/  SHF.L.U32 R7, R2, 0x10, RZ ;  /* 0x0000001002077819 */ /* 0x008fe200000006ff */
[----:B----4-:R-:W-:-:S04]  /*2560*/  IMAD.U32 R6, R4, 0x10000, RZ ;  /* 0x0001000004067824 */ /* 0x010fc800078e00ff */
[----:B------:R-:W-:Y:S01]  /*2570*/  FFMA.FTZ R7, R6, -UR29, R7 ;  /* 0x8000001d06077c23 */ /* 0x000fe20008010007 */
[----:B------:R-:W-:-:S04]  /*2580*/  IADD3 R6, P0, R8, UR18, RZ ;  /* 0x0000001208067c10 */ /* 0x000fc8000ff1e0ff */
[----:B------:R-:W-:Y:S02]  /*2590*/  F2FP.BF16.F32.PACK_AB R3, RZ, R7 ;  /* 0x00000007ff03723e */ /* 0x000fe400000010ff */
[----:B------:R-:W-:Y:S02]  /*25a0*/  IADD3.X R7, R9, UR19, RZ, P0, !PT ;  /* 0x0000001309077c10 */ /* 0x000fe400087fe4ff */
[----:B------:R-:W-:-:S03]  /*25b0*/  IADD3 R11, P0, R11, UR26, RZ ;  /* 0x0000001a0b0b7c10 */ /* 0x000fc6000ff1e0ff */
[----:B------:R0:W-:Y:S02]  /*25c0*/  STG.E.U16 desc[UR24][R6.64], R3 ;  /* 0x0000000306007986 */ /* 0x0001e4000c101518 */
[----:B------:R-:W-:Y:S01]  /*25d0*/  IMAD.X R0, RZ, RZ, R0, P0 ;  /* 0x000000ffff007224 */ /* 0x000fe200000e0600 */
[----:B------:R-:W-:-:S04]  /*25e0*/  ISETP.GE.U32.AND P0, PT, R11, UR14, PT ;  /* 0x0000000e0b007c0c */ /* 0x000fc8000bf06070 */
[----:B------:R-:W-:-:S13]  /*25f0*/  ISETP.GE.AND.EX P0, PT, R0, UR15, PT, P0 ;  /* 0x0000000f00007c0c */ /* 0x000fda000bf06300 */
[----:B0-----:R-:W-:Y:S05]  /*2600*/  @!P0 BRA `(.L_x_6302) ;  /* 0xfffffffc00b08947 */ /* 0x001fea000383ffff */
[----:B------:R-:W-:Y:S05]  /*2610*/  BSYNC B0 ;  /* 0x0000000000007941 */ /* 0x000fea0003800000 */
.L_x_6301:
[----:B------:R-:W-:Y:S05]  /*2620*/  EXIT ;  /* 0x000000000000794d */ /* 0x000fea0003800000 */
.L_x_6297:
[----:B------:R-:W-:Y:S01]  /*2630*/  USHF.L.U32 UR7, UR26, 0x3, URZ ;  /* 0x000000031a077899 */ /* 0x000fe2000800063f */
[----:B------:R-:W-:Y:S01]  /*2640*/  BSSY B0, `(.L_x_6303) ;  /* 0x0000079000007945 */ /* 0x000fe20003800000 */
[----:B------:R-:W-:Y:S02]  /*2650*/  UMOV UR4, URZ ;  /* 0x0000003f00047c82 */ /* 0x000fe40008000000 */
[----:B------:R-:W-:Y:S02]  /*2660*/  UIADD3 UR6, URZ, -UR7, URZ ;  /* 0x800000073f067290 */ /* 0x000fe4000fffe03f */
[----:B------:R-:W-:-:S03]  /*2670*/  UISETP.NE.U32.AND UP1, UPT, UR7, URZ, UPT ;  /* 0x0000003f0700728c */ /* 0x000fc6000bf25070 */
        /* <DEDUP_REMOVED lines=10> */
[----:B------:R-:W-:-:S04]  /*2720*/  UIMAD UR4, UR7, UR5, UR6 ;  /* 0x00000005070472a4 */ /* 0x000fc8000f8e0206 */
[----:B------:R-:W-:-:S11]  /*2730*/  UISETP.GE.U32.AND UP0, UPT, UR4, UR7, UPT ;  /* 0x000000070400728c */ /* 0x000fd6000bf06070 */
[----:B------:R-:W-:-:S04]  /*2740*/  @UP0 UIADD3 UR4, -UR7, UR4, URZ ;  /* 0x0000000407040290 */ /* 0x000fc8000fffe13f */
[----:B------:R-:W-:-:S11]  /*2750*/  UISETP.GE.U32.AND UP0, UPT, UR4, UR7, UPT ;  /* 0x000000070400728c */ /* 0x000fd6000bf06070 */
[----:B------:R-:W-:Y:S02]  /*2760*/  @UP0 UIADD3 UR4, -UR7, UR4, URZ ;  /* 0x0000000407040290 */ /* 0x000fe4000fffe13f */
[----:B------:R-:W-:-:S04]  /*2770*/  @!UP1 ULOP3.LUT UR4, URZ, UR7, URZ, 0x33, !UPT ;  /* 0x000000073f049292 */ /* 0x000fc8000f8e333f */
[----:B------:R-:W-:-:S06]  /*2780*/  UIADD3 UR4, -UR4, UR6, URZ ;  /* 0x0000000604047290 */ /* 0x000fcc000fffe13f */
[----:B------:R-:W-:-:S13]  /*2790*/  ISETP.GE.AND P0, PT, R3, UR4, PT ;  /* 0x0000000403007c0c */ /* 0x000fda000bf06270 */
[----:B------:R-:W-:Y:S05]  /*27a0*/  @P0 BRA `(.L_x_6304) ;  /* 0x0000000400880947 */ /* 0x000fea0003800000 */
.L_x_6305:
[----:B------:R-:W-:Y:S01]  /*27b0*/  IADD3 R9, R3, UR26, RZ ;  /* 0x0000001a03097c10 */ /* 0x000fe2000fffe0ff */
[----:B------:R-:W-:Y:S01]  /*27c0*/  IMAD.U32 R17, RZ, RZ, UR16 ;  /* 0x00000010ff117e24 */ /* 0x000fe2000f8e00ff */
[----:B------:R-:W-:Y:S01]  /*27d0*/  MOV R16, UR17 ;  /* 0x0000001100107c02 */ /* 0x000fe20008000f00 */
[----:B------:R-:W-:Y:S02]  /*27e0*/  IMAD.U32 R12, RZ, RZ, UR10 ;  /* 0x0000000aff0c7e24 */ /* 0x000fe4000f8e00ff */
[----:B------:R-:W-:Y:S02]  /*27f0*/  VIADD R21, R9, UR26 ;  /* 0x0000001a09157c36 */ /* 0x000fe40008000000 */
[----:B------:R-:W-:Y:S02]  /*2800*/  IMAD.U32 R13, RZ, RZ, UR11 ;  /* 0x0000000bff0d7e24 */ /* 0x000fe4000f8e00ff */
[----:B-1----:R-:W-:Y:S02]  /*2810*/  VIADD R5, R21, UR26 ;  /* 0x0000001a15057c36 */ /* 0x002fe40008000000 */
[----:B------:R-:W-:-:S03]  /*2820*/  IMAD.WIDE.U32 R14, R3, 0x2, R16 ;  /* 0x00000002030e7825 */ /* 0x000fc600078e0010 */
[----:B------:R-:W-:Y:S01]  /*2830*/  IADD3 R2, R5, UR26, RZ ;  /* 0x0000001a05027c10 */ /* 0x000fe2000fffe0ff */
[----:B------:R-:W-:Y:S01]  /*2840*/  IMAD.WIDE.U32 R26, R3, 0x2, R12 ;  /* 0x00000002031a7825 */ /* 0x000fe200078e000c */
[----:B------:R0:W3:Y:S03]  /*2850*/  LDG.E.U16 R20, desc[UR24][R14.64] ;  /* 0x000000180e147981 */ /* 0x0000e6000c1e1500 */
[C---:B--2---:R-:W-:Y:S02]  /*2860*/  IMAD.WIDE.U32 R18, R9.reuse, 0x2, R16 ;  /* 0x0000000209127825 */ /* 0x044fe400078e0010 */
[----:B------:R-:W2:Y:S02]  /*2870*/  LDG.E.U16 R26, desc[UR24][R26.64] ;  /* 0x000000181a1a7981 */ /* 0x000ea4000c1e1500 */
[----:B------:R-:W-:Y:S02]  /*2880*/  IMAD.WIDE.U32 R28, R9, 0x2, R12 ;  /* 0x00000002091c7825 */ /* 0x000fe400078e000c */
[----:B------:R-:W4:Y:S02]  /*2890*/  LDG.E.U16 R11, desc[UR24][R18.64] ;  /* 0x00000018120b7981 */ /* 0x000f24000c1e1500 */
[----:B------:R-:W-:-:S02]  /*28a0*/  VIADD R10, R2, UR26 ;  /* 0x0000001a020a7c36 */ /* 0x000fc40008000000 */
[C---:B------:R-:W-:Y:S01]  /*28b0*/  IMAD.WIDE.U32 R6, R21.reuse, 0x2, R16 ;  /* 0x0000000215067825 */ /* 0x040fe200078e0010 */
[----:B------:R1:W5:Y:S03]  /*28c0*/  LDG.E.U16 R25, desc[UR24][R28.64] ;  /* 0x000000181c197981 */ /* 0x000366000c1e1500 */
[C-C-:B0-----:R-:W-:Y:S02]  /*28d0*/  IMAD.WIDE.U32 R14, R2.reuse, 0x2, R12.reuse ;  /* 0x00000002020e7825 */ /* 0x141fe400078e000c */
[----:B------:R-:W5:Y:S02]  /*28e0*/  LDG.E.U16 R7, desc[UR24][R6.64] ;  /* 0x0000001806077981 */ /* 0x000f64000c1e1500 */
[----:B------:R-:W-:Y:S02]  /*28f0*/  IMAD.WIDE.U32 R36, R21, 0x2, R12 ;  /* 0x0000000215247825 */ /* 0x000fe400078e000c */
[----:B------:R0:W5:Y:S02]  /*2900*/  LDG.E.U16 R22, desc[UR24][R14.64] ;  /* 0x000000180e167981 */ /* 0x000164000c1e1500 */
[----:B------:R-:W-:-:S02]  /*2910*/  IMAD.WIDE.U32 R30, R2, 0x2, R16 ;  /* 0x00000002021e7825 */ /* 0x000fc400078e0010 */
[----:B------:R-:W5:Y:S02]  /*2920*/  LDG.E.U16 R24, desc[UR24][R36.64] ;  /* 0x0000001824187981 */ /* 0x000f64000c1e1500 */
[C---:B------:R-:W-:Y:S02]  /*2930*/  VIADD R8, R10.reuse, UR26 ;  /* 0x0000001a0a087c36 */ /* 0x040fe40008000000 */
[--C-:B-1----:R-:W-:Y:S01]  /*2940*/  IMAD.WIDE.U32 R28, R10, 0x2, R16.reuse ;  /* 0x000000020a1c7825 */ /* 0x102fe200078e0010 */
[----:B------:R-:W5:Y:S02]  /*2950*/  LDG.E.U16 R6, desc[UR24][R30.64] ;  /* 0x000000181e067981 */ /* 0x000f64000c1e1500 */
[----:B------:R-:W-:Y:S01]  /*2960*/  IADD3 R0, R8, UR26, RZ ;  /* 0x0000001a08007c10 */ /* 0x000fe2000fffe0ff */
[C---:B------:R-:W-:Y:S01]  /*2970*/  IMAD.WIDE.U32 R34, R5.reuse, 0x2, R16 ;  /* 0x0000000205227825 */ /* 0x040fe200078e0010 */
[----:B------:R1:W5:Y:S03]  /*2980*/  LDG.E.U16 R19, desc[UR24][R28.64] ;  /* 0x000000181c137981 */ /* 0x000366000c1e1500 */
[--C-:B------:R-:W-:Y:S01]  /*2990*/  IMAD.WIDE.U32 R32, R5, 0x2, R12.reuse ;  /* 0x0000000205207825 */ /* 0x100fe200078e000c */
[----:B------:R-:W5:Y:S03]  /*29a0*/  LDG.E.U16 R18, desc[UR24][R34.64] ;  /* 0x0000001822127981 */ /* 0x000f66000c1e1500 */
[--C-:B0-----:R-:W-:Y:S01]  /*29b0*/  IMAD.WIDE.U32 R14, R10, 0x2, R12.reuse ;  /* 0x000000020a0e7825 */ /* 0x101fe200078e000c */
[----:B------:R-:W5:Y:S03]  /*29c0*/  LDG.E.U16 R23, desc[UR24][R32.64] ;  /* 0x0000001820177981 */ /* 0x000f66000c1e1500 */
[--C-:B-1----:R-:W-:Y:S01]  /*29d0*/  IMAD.WIDE.U32 R28, R8, 0x2, R12.reuse ;  /* 0x00000002081c7825 */ /* 0x102fe200078e000c */
[----:B------:R0:W5:Y:S03]  /*29e0*/  LDG.E.U16 R4, desc[UR24][R14.64] ;  /* 0x000000180e047981 */ /* 0x000166000c1e1500 */
[----:B------:R-:W-:Y:S01]  /*29f0*/  IMAD.WIDE.U32 R12, R0, 0x2, R12 ;  /* 0x00000002000c7825 */ /* 0x000fe200078e000c */
[----:B------:R-:W5:Y:S05]  /*2a00*/  LDG.E.U16 R30, desc[UR24][R28.64] ;  /* 0x000000181c1e7981 */ /* 0x000f6a000c1e1500 */
[----:B------:R-:W5:Y:S01]  /*2a10*/  LDG.E.U16 R12, desc[UR24][R12.64] ;  /* 0x000000180c0c7981 */ /* 0x000f62000c1e1500 */
[----:B0-----:R-:W-:-:S04]  /*2a20*/  IMAD.WIDE.U32 R14, R8, 0x2, R16 ;  /* 0x00000002080e7825 */ /* 0x001fc800078e0010 */
[----:B------:R-:W-:Y:S01]  /*2a30*/  IMAD.WIDE.U32 R16, R0, 0x2, R16 ;  /* 0x0000000200107825 */ /* 0x000fe200078e0010 */
[----:B------:R0:W5:Y:S05]  /*2a40*/  LDG.E.U16 R27, desc[UR24][R14.64] ;  /* 0x000000180e1b7981 */ /* 0x00016a000c1e1500 */
[----:B------:R1:W5:Y:S01]  /*2a50*/  LDG.E.U16 R16, desc[UR24][R16.64] ;  /* 0x0000001810107981 */ /* 0x000362000c1e1500 */
[----:B---3--:R-:W-:Y:S02]  /*2a60*/  IMAD.U32 R20, R20, 0x10000, RZ ;  /* 0x0001000014147824 */ /* 0x008fe400078e00ff */
[----:B--2---:R-:W-:Y:S01]  /*2a70*/  IMAD.U32 R31, R26, 0x10000, RZ ;  /* 0x000100001a1f7824 */ /* 0x004fe200078e00ff */
[----:B----4-:R-:W-:Y:S01]  /*2a80*/  SHF.L.U32 R11, R11, 0x10, RZ ;  /* 0x000000100b0b7819 */ /* 0x010fe200000006ff */
[----:B-----5:R-:W-:-:S04]  /*2a90*/  IMAD.U32 R26, R25, 0x10000, RZ ;  /* 0x00010000191a7824 */ /* 0x020fc800078e00ff */
[----:B0-----:R-:W-:Y:S01]  /*2aa0*/  FFMA.FTZ R14, R11, -UR29, R26 ;  /* 0x8000001d0b0e7c23 */ /* 0x001fe2000801001a */
[----:B------:R-:W-:Y:S02]  /*2ab0*/  IMAD.U32 R7, R7, 0x10000, RZ ;  /* 0x0001000007077824 */ /* 0x000fe400078e00ff */
[----:B------:R-:W-:Y:S01]  /*2ac0*/  FFMA.FTZ R20, R20, -UR29, R31 ;  /* 0x8000001d14147c23 */ /* 0x000fe2000801001f */
[----:B------:R-:W-:Y:S01]  /*2ad0*/  IMAD.U32 R11, R22, 0x10000, RZ ;  /* 0x00010000160b7824 */ /* 0x000fe200078e00ff */
[----:B------:R-:W-:Y:S02]  /*2ae0*/  SHF.L.U32 R24, R24, 0x10, RZ ;  /* 0x0000001018187819 */ /* 0x000fe400000006ff */
[----:B------:R-:W-:-:S03]  /*2af0*/  SHF.L.U32 R6, R6, 0x10, RZ ;  /* 0x0000001006067819 */ /* 0x000fc600000006ff */
[----:B------:R-:W-:Y:S01]  /*2b00*/  FFMA.FTZ R15, R7, -UR29, R24 ;  /* 0x8000001d070f7c23 */ /* 0x000fe20008010018 */
[----:B------:R-:W-:Y:S02]  /*2b10*/  IMAD.U32 R7, RZ, RZ, UR19 ;  /* 0x00000013ff077e24 */ /* 0x000fe4000f8e00ff */
[----:B------:R-:W-:Y:S02]  /*2b20*/  IMAD.U32 R19, R19, 0x10000, RZ ;  /* 0x0001000013137824 */ /* 0x000fe400078e00ff */
[----:B------:R-:W-:Y:S02]  /*2b30*/  IMAD.U32 R18, R18, 0x10000, RZ ;  /* 0x0001000012127824 */ /* 0x000fe400078e00ff */
[----:B------:R-:W-:Y:S01]  /*2b40*/  IMAD.U32 R23, R23, 0x10000, RZ ;  /* 0x0001000017177824 */ /* 0x000fe200078e00ff */
[----:B------:R-:W-:Y:S01]  /*2b50*/  SHF.L.U32 R22, R4, 0x10, RZ ;  /* 0x0000001004167819 */ /* 0x000fe200000006ff */
[----:B------:R-:W-:Y:S01]  /*2b60*/  FFMA.FTZ R4, R6, -UR29, R11 ;  /* 0x8000001d06047c23 */ /* 0x000fe2000801000b */
[----:B------:R-:W-:-:S02]  /*2b70*/  IMAD.U32 R6, RZ, RZ, UR18 ;  /* 0x00000012ff067e24 */ /* 0x000fc4000f8e00ff */
[----:B------:R-:W-:Y:S01]  /*2b80*/  FFMA.FTZ R13, R18, -UR29, R23 ;  /* 0x8000001d120d7c23 */ /* 0x000fe20008010017 */
[----:B------:R-:W-:Y:S01]  /*2b90*/  F2FP.BF16.F32.PACK_AB R23, RZ, R20 ;  /* 0x00000014ff17723e */ /* 0x000fe200000010ff */
[----:B------:R-:W-:Y:S01]  /*2ba0*/  FFMA.FTZ R11, R19, -UR29, R22 ;  /* 0x8000001d130b7c23 */ /* 0x000fe20008010016 */
[--C-:B------:R-:W-:Y:S01]  /*2bb0*/  IMAD.WIDE.U32 R18, R9, 0x2, R6.reuse ;  /* 0x0000000209127825 */ /* 0x100fe200078e0006 */
[----:B-1----:R-:W-:Y:S02]  /*2bc0*/  F2FP.BF16.F32.PACK_AB R17, RZ, R14 ;  /* 0x0000000eff11723e */ /* 0x002fe400000010ff */
[----:B------:R-:W-:Y:S01]  /*2bd0*/  F2FP.BF16.F32.PACK_AB R22, RZ, R15 ;  /* 0x0000000fff16723e */ /* 0x000fe200000010ff */
[----:B------:R-:W-:Y:S01]  /*2be0*/  IMAD.WIDE.U32 R14, R3, 0x2, R6 ;  /* 0x00000002030e7825 */ /* 0x000fe200078e0006 */
[----:B------:R-:W-:Y:S02]  /*2bf0*/  SHF.L.U32 R9, R12, 0x10, RZ ;  /* 0x000000100c097819 */ /* 0x000fe400000006ff */
[----:B------:R-:W-:Y:S01]  /*2c00*/  PRMT R3, R23, 0x7610, R3 ;  /* 0x0000761017037816 */ /* 0x000fe20000000003 */
[----:B------:R-:W-:Y:S01]  /*2c10*/  IMAD.U32 R30, R30, 0x10000, RZ ;  /* 0x000100001e1e7824 */ /* 0x000fe200078e00ff */
[----:B------:R-:W-:-:S02]  /*2c20*/  SHF.L.U32 R27, R27, 0x10, RZ ;  /* 0x000000101b1b7819 */ /* 0x000fc400000006ff */
[----:B------:R-:W-:Y:S01]  /*2c30*/  PRMT R23, R17, 0x7610, R23 ;  /* 0x0000761011177816 */ /* 0x000fe20000000017 */
[----:B------:R-:W-:Y:S02]  /*2c40*/  IMAD.U32 R16, R16, 0x10000, RZ ;  /* 0x0001000010107824 */ /* 0x000fe400078e00ff */
[----:B------:R-:W-:Y:S01]  /*2c50*/  FFMA.FTZ R27, R27, -UR29, R30 ;  /* 0x8000001d1b1b7c23 */ /* 0x000fe2000801001e */
[----:B------:R-:W-:-:S04]  /*2c60*/  IMAD.WIDE.U32 R20, R21, 0x2, R6 ;  /* 0x0000000215147825 */ /* 0x000fc800078e0006 */
[----:B------:R-:W-:Y:S01]  /*2c70*/  FFMA.FTZ R9, R16, -UR29, R9 ;  /* 0x8000001d10097c23 */ /* 0x000fe20008010009 */
[----:B------:R0:W-:Y:S01]  /*2c80*/  STG.E.U16 desc[UR24][R14.64], R3 ;  /* 0x000000030e007986 */ /* 0x0001e2000c101518 */
[----:B------:R-:W-:Y:S01]  /*2c90*/  F2FP.BF16.F32.PACK_AB R16, RZ, R4 ;  /* 0x00000004ff10723e */ /* 0x000fe200000010ff */
[--C-:B------:R-:W-:Y:S01]  /*2ca0*/  IMAD.WIDE.U32 R4, R5, 0x2, R6.reuse ;  /* 0x0000000205047825 */ /* 0x100fe200078e0006 */
[----:B------:R-:W-:Y:S01]  /*2cb0*/  F2FP.BF16.F32.PACK_AB R17, RZ, R11 ;  /* 0x0000000bff11723e */ /* 0x000fe200000010ff */
[----:B------:R1:W-:Y:S01]  /*2cc0*/  STG.E.U16 desc[UR24][R18.64], R23 ;  /* 0x0000001712007986 */ /* 0x0003e2000c101518 */
[----:B------:R-:W-:Y:S01]  /*2cd0*/  F2FP.BF16.F32.PACK_AB R27, RZ, R27 ;  /* 0x0000001bff1b723e */ /* 0x000fe200000010ff */
[--C-:B------:R-:W-:Y:S02]  /*2ce0*/  IMAD.WIDE.U32 R10, R10, 0x2, R6.reuse ;  /* 0x000000020a0a7825 */ /* 0x100fe400078e0006 */
[----:B------:R3:W-:Y:S01]  /*2cf0*/  STG.E.U16 desc[UR24][R20.64], R22 ;  /* 0x0000001614007986 */ /* 0x0007e2000c101518 */
[----:B0-----:R-:W-:Y:S01]  /*2d00*/  F2FP.BF16.F32.PACK_AB R15, RZ, R13 ;  /* 0x0000000dff0f723e */ /* 0x001fe200000010ff */
[----:B------:R-:W-:Y:S01]  /*2d10*/  IMAD.WIDE.U32 R12, R2, 0x2, R6 ;  /* 0x00000002020c7825 */ /* 0x000fe200078e0006 */
[----:B-1----:R-:W-:-:S03]  /*2d20*/  F2FP.BF16.F32.PACK_AB R19, RZ, R9 ;  /* 0x00000009ff13723e */ /* 0x002fc600000010ff */
[--C-:B------:R-:W-:Y:S01]  /*2d30*/  IMAD.WIDE.U32 R8, R8, 0x2, R6.reuse ;  /* 0x0000000208087825 */ /* 0x100fe200078e0006 */
[----:B------:R3:W-:Y:S03]  /*2d40*/  STG.E.U16 desc[UR24][R4.64], R15 ;  /* 0x0000000f04007986 */ /* 0x0007e6000c101518 */
[C---:B------:R-:W-:Y:S01]  /*2d50*/  IMAD.WIDE.U32 R6, R0.reuse, 0x2, R6 ;  /* 0x0000000200067825 */ /* 0x040fe200078e0006 */
[----:B------:R3:W-:Y:S04]  /*2d60*/  STG.E.U16 desc[UR24][R12.64], R16 ;  /* 0x000000100c007986 */ /* 0x0007e8000c101518 */
[----:B------:R3:W-:Y:S01]  /*2d70*/  STG.E.U16 desc[UR24][R10.64], R17 ;  /* 0x000000110a007986 */ /* 0x0007e2000c101518 */
[----:B------:R-:W-:-:S03]  /*2d80*/  VIADD R3, R0, UR26 ;  /* 0x0000001a00037c36 */ /* 0x000fc60008000000 */
[----:B------:R3:W-:Y:S04]  /*2d90*/  STG.E.U16 desc[UR24][R8.64], R27 ;  /* 0x0000001b08007986 */ /* 0x0007e8000c101518 */
[----:B------:R3:W-:Y:S01]  /*2da0*/  STG.E.U16 desc[UR24][R6.64], R19 ;  /* 0x0000001306007986 */ /* 0x0007e2000c101518 */
[----:B------:R-:W-:-:S13]  /*2db0*/  ISETP.GE.AND P0, PT, R3, UR4, PT ;  /* 0x0000000403007c0c */ /* 0x000fda000bf06270 */
[----:B---3--:R-:W-:Y:S05]  /*2dc0*/  @!P0 BRA `(.L_x_6305) ;  /* 0xfffffff800788947 */ /* 0x008fea000383ffff */
.L_x_6304:
[----:B------:R-:W-:Y:S05]  /*2dd0*/  BSYNC B0 ;  /* 0x0000000000007941 */ /* 0x000fea0003800000 */
.L_x_6303:
[----:B------:R-:W-:-:S13]  /*2de0*/  ISETP.GE.AND P0, PT, R3, UR6, PT ;  /* 0x0000000603007c0c */ /* 0x000fda000bf06270 */
[----:B------:R-:W-:Y:S05]  /*2df0*/  @P0 EXIT ;  /* 0x000000000000094d */ /* 0x000fea0003800000 */
.L_x_6306:
[----:B-1----:R-:W-:Y:S01]  /*2e00*/  MOV R5, UR11 ;  /* 0x0000000b00057c02 */ /* 0x002fe20008000f00 */
[----:B------:R-:W-:Y:S02]  /*2e10*/  IMAD.U32 R4, RZ, RZ, UR10 ;  /* 0x0000000aff047e24 */ /* 0x000fe4000f8e00ff */
[----:B------:R-:W-:Y:S02]  /*2e20*/  IMAD.U32 R6, RZ, RZ, UR17 ;  /* 0x00000011ff067e24 */ /* 0x000fe4000f8e00ff */
[----:B------:R-:W-:Y:S02]  /*2e30*/  IMAD.U32 R7, RZ, RZ, UR16 ;  /* 0x00000010ff077e24 */ /* 0x000fe4000f8e00ff */
[----:B------:R-:W-:-:S04]  /*2e40*/  IMAD.WIDE R4, R3, 0x2, R4 ;  /* 0x0000000203047825 */ /* 0x000fc800078e0204 */
[----:B------:R-:W-:Y:S02]  /*2e50*/  IMAD.WIDE R6, R3, 0x2, R6 ;  /* 0x0000000203067825 */ /* 0x000fe400078e0206 */
[----:B------:R-:W3:Y:S04]  /*2e60*/  LDG.E.U16 R4, desc[UR24][R4.64] ;  /* 0x0000001804047981 */ /* 0x000ee8000c1e1500 */
[----:B------:R-:W4:Y:S01]  /*2e70*/  LDG.E.U16 R6, desc[UR24][R6.64] ;  /* 0x0000001806067981 */ /* 0x000f22000c1e1500 */
[----:B------:R-:W-:Y:S01]  /*2e80*/  IMAD.U32 R8, RZ, RZ, UR18 ;  /* 0x00000012ff087e24 */ /* 0x000fe2000f8e00ff */
[----:B---3--:R-:W-:Y:S01]  /*2e90*/  SHF.L.U32 R9, R4, 0x10, RZ ;  /* 0x0000001004097819 */ /* 0x008fe200000006ff */
[----:B----4-:R-:W-:-:S04]  /*2ea0*/  IMAD.U32 R0, R6, 0x10000, RZ ;  /* 0x0001000006007824 */ /* 0x010fc800078e00ff */
[----:B------:R-:W-:Y:S01]  /*2eb0*/  FFMA.FTZ R0, R0, -UR29, R9 ;  /* 0x8000001d00007c23 */ /* 0x000fe20008010009 */
[----:B------:R-:W-:-:S04]  /*2ec0*/  MOV R9, UR19 ;  /* 0x0000001300097c02 */ /* 0x000fc80008000f00 */
[----:B------:R-:W-:Y:S01]  /*2ed0*/  F2FP.BF16.F32.PACK_AB R0, RZ, R0 ;  /* 0x00000000ff00723e */ /* 0x000fe200000010ff */
[----:B------:R-:W-:-:S04]  /*2ee0*/  IMAD.WIDE R8, R3, 0x2, R8 ;  /* 0x0000000203087825 */ /* 0x000fc800078e0208 */
[----:B------:R-:W-:Y:S01]  /*2ef0*/  VIADD R3, R3, UR26 ;  /* 0x0000001a03037c36 */ /* 0x000fe20008000000 */
[----:B------:R0:W-:Y:S04]  /*2f00*/  STG.E.U16 desc[UR24][R8.64], R0 ;  /* 0x0000000008007986 */ /* 0x0001e8000c101518 */
[----:B------:R-:W-:-:S13]  /*2f10*/  ISETP.GE.AND P0, PT, R3, UR6, PT ;  /* 0x0000000603007c0c */ /* 0x000fda000bf06270 */
[----:B0-----:R-:W-:Y:S05]  /*2f20*/  @!P0 BRA `(.L_x_6306) ;  /* 0xfffffffc00b48947 */ /* 0x001fea000383ffff */
[----:B------:R-:W-:Y:S05]  /*2f30*/  EXIT ;  /* 0x000000000000794d */ /* 0x000fea0003800000 */
.L_x_6296:
[----:B------:R-:W-:Y:S05]  /*2f40*/  @P0 BRA `(.L_x_6307) ;  /* 0x0000000800940947 */ /* 0x000fea0003800000 */
[----:B------:R-:W-:-:S04]  /*2f50*/  ISETP.NE.U32.AND P0, PT, RZ, UR15, PT ;  /* 0x0000000fff007c0c */ /* 0x000fc8000bf05070 */
[----:B------:R-:W-:-:S13]  /*2f60*/  ISETP.NE.AND.EX P0, PT, RZ, RZ, PT, P0 ;  /* 0x000000ffff00720c */ /* 0x000fda0003f05300 */
[----:B------:R-:W-:Y:S05]  /*2f70*/  @!P0 BRA `(.L_x_6308) ;  /* 0x0000000000988947 */ /* 0x000fea0003800000 */
[----:B------:R-:W-:Y:S01]  /*2f80*/  ISETP.LT.U32.AND P0, PT, R3, UR14, PT ;  /* 0x0000000e03007c0c */ /* 0x000fe2000bf01070 */
[----:B------:R-:W-:-:S03]  /*2f90*/  ULDC.64 UR8, c[0x0][0x228] ;  /* 0x00008a0000087ab9 */ /* 0x000fc60000000a00 */
[----:B------:R-:W-:-:S13]  /*2fa0*/  ISETP.GT.U32.AND.EX P0, PT, RZ, RZ, PT, P0 ;  /* 0x000000ffff00720c */ /* 0x000fda0003f04100 */
[----:B------:R-:W-:-:S04]  /*2fb0*/  @!P0 IADD3 R2, P1, R3, -UR14, RZ ;  /* 0x8000000e03028c10 */ /* 0x000fc8000ff3e0ff */
[----:B------:R-:W-:Y:S01]  /*2fc0*/  @!P0 SHF.L.U32 R8, R2, 0x1, RZ ;  /* 0x0000000102088819 */ /* 0x000fe200000006ff */
[----:B-1----:R-:W-:-:S03]  /*2fd0*/  @!P0 IMAD.X R5, RZ, RZ, -0x1, P1 ;  /* 0xffffffffff058424 */ /* 0x002fc600008e06ff */
[----:B------:R-:W-:Y:S02]  /*2fe0*/  @!P0 IADD3 R4, P1, R8, UR10, RZ ;  /* 0x0000000a08048c10 */ /* 0x000fe4000ff3e0ff */
[----:B------:R-:W-:Y:S02]  /*2ff0*/  @!P0 SHF.L.U64.HI R2, R2, 0x1, R5 ;  /* 0x0000000102028819 */ /* 0x000fe40000010205 */
[----:B------:R-:W-:Y:S02]  /*3000*/  @!P0 IADD3 R6, P2, R8, UR17, RZ ;  /* 0x0000001108068c10 */ /* 0x000fe4000ff5e0ff */
[C---:B------:R-:W-:Y:S02]  /*3010*/  @!P0 IADD3.X R5, R2.reuse, UR11, RZ, P1, !PT ;  /* 0x0000000b02058c10 */ /* 0x040fe40008ffe4ff */
[----:B------:R-:W-:-:S03]  /*3020*/  @!P0 IADD3.X R7, R2, UR16, RZ, P2, !PT ;  /* 0x0000001002078c10 */ /* 0x000fc600097fe4ff */
[----:B------:R-:W3:Y:S04]  /*3030*/  @!P0 LDG.E.U16 R4, desc[UR24][R4.64] ;  /* 0x0000001804048981 */ /* 0x000ee8000c1e1500 */
[----:B------:R-:W4:Y:S01]  /*3040*/  @!P0 LDG.E.U16 R6, desc[UR24][R6.64] ;  /* 0x0000001806068981 */ /* 0x000f22000c1e1500 */
[----:B------:R-:W-:Y:S01]  /*3050*/  @!P0 IADD3 R8, P1, R8, UR18, RZ ;  /* 0x0000001208088c10 */ /* 0x000fe2000ff3e0ff */
[----:B------:R-:W-:Y:S02]  /*3060*/  UIADD3 UR8, UP0, UR14, UR8, URZ ;  /* 0x000000080e087290 */ /* 0x000fe4000ff1e03f */
[----:B------:R-:W-:Y:S02]  /*3070*/  UIADD3 UR6, UP1, UR26, -UR14, URZ ;  /* 0x8000000e1a067290 */ /* 0x000fe4000ff3e03f */
[----:B------:R-:W-:-:S02]  /*3080*/  UIADD3.X UR9, URZ, UR9, URZ, UP0, !UPT ;  /* 0x000000093f097290 */ /* 0x000fc400087fe43f */
[----:B------:R-:W-:Y:S02]  /*3090*/  UISETP.LT.U32.AND UP0, UPT, UR8, UR26, UPT ;  /* 0x0000001a0800728c */ /* 0x000fe4000bf01070 */
[----:B------:R-:W-:Y:S02]  /*30a0*/  UIADD3.X UR7, URZ, -0x1, URZ, UP1, !UPT ;  /* 0xffffffff3f077890 */ /* 0x000fe40008ffe43f */
[----:B------:R-:W-:Y:S02]  /*30b0*/  UISETP.LT.AND.EX UP0, UPT, UR9, URZ, UPT, UP0 ;  /* 0x0000003f0900728c */ /* 0x000fe4000bf01300 */
[----:B------:R-:W-:Y:S02]  /*30c0*/  USHF.L.U32 UR5, UR6, 0x1, URZ ;  /* 0x0000000106057899 */ /* 0x000fe4000800063f */
[----:B------:R-:W-:Y:S02]  /*30d0*/  USEL UR12, UR8, UR26, UP0 ;  /* 0x0000001a080c7287 */ /* 0x000fe40008000000 */
[----:B------:R-:W-:-:S02]  /*30e0*/  USEL UR13, UR9, URZ, UP0 ;  /* 0x0000003f090d7287 */ /* 0x000fc40008000000 */
[----:B------:R-:W-:Y:S02]  /*30f0*/  USHF.L.U64.HI UR6, UR6, 0x1, UR7 ;  /* 0x0000000106067899 */ /* 0x000fe40008010207 */
[----:B------:R-:W-:Y:S02]  /*3100*/  UIADD3 UR12, UP0, -UR12, UR8, URZ ;  /* 0x000000080c0c7290 */ /* 0x000fe4000ff1e13f */
[----:B------:R-:W-:Y:S02]  /*3110*/  UIADD3 UR18, UP1, UR5, UR18, URZ ;  /* 0x0000001205127290 */ /* 0x000fe4000ff3e03f */
[----:B------:R-:W-:Y:S02]  /*3120*/  UIADD3 UR17, UP2, UR5, UR17, URZ ;  /* 0x0000001105117290 */ /* 0x000fe4000ff5e03f */
[----:B------:R-:W-:Y:S02]  /*3130*/  UIADD3 UR10, UP3, UR5, UR10, URZ ;  /* 0x0000000a050a7290 */ /* 0x000fe4000ff7e03f */
[----:B------:R-:W-:-:S02]  /*3140*/  UIADD3.X UR13, ~UR13, UR9, URZ, UP0, !UPT ;  /* 0x000000090d0d7290 */ /* 0x000fc400087fe53f */
[----:B------:R-:W-:Y:S02]  /*3150*/  UIADD3.X UR16, UR6, UR16, URZ, UP2, !UPT ;  /* 0x0000001006107290 */ /* 0x000fe400097fe43f */
[----:B------:R-:W-:Y:S01]  /*3160*/  UIADD3.X UR11, UR6, UR11, URZ, UP3, !UPT ;  /* 0x0000000b060b7290 */ /* 0x000fe20009ffe43f */
[----:B---3--:R-:W-:Y:S02]  /*3170*/  @!P0 IMAD.U32 R9, R4, 0x10000, RZ ;  /* 0x0001000004098824 */ /* 0x008fe400078e00ff */
[----:B----4-:R-:W-:-:S04]  /*3180*/  @!P0 IMAD.U32 R0, R6, 0x10000, RZ ;  /* 0x0001000006008824 */ /* 0x010fc800078e00ff */
[----:B------:R-:W-:Y:S01]  /*3190*/  @!P0 FFMA.FTZ R0, R0, -UR29, R9 ;  /* 0x8000001d00008c23 */ /* 0x000fe20008010009 */
[----:B------:R-:W-:Y:S01]  /*31a0*/  @!P0 IADD3.X R9, R2, UR19, RZ, P1, !PT ;  /* 0x0000001302098c10 */ /* 0x000fe20008ffe4ff */
[----:B------:R-:W-:-:S03]  /*31b0*/  UIADD3.X UR19, UR6, UR19, URZ, UP1, !UPT ;  /* 0x0000001306137290 */ /* 0x000fc60008ffe43f */
[----:B------:R-:W-:-:S05]  /*31c0*/  @!P0 F2FP.BF16.F32.PACK_AB R0, RZ, R0 ;  /* 0x00000000ff00823e */ /* 0x000fca00000010ff */
[----:B------:R0:W-:Y:S04]  /*31d0*/  @!P0 STG.E.U16 desc[UR24][R8.64], R0 ;  /* 0x0000000008008986 */ /* 0x0001e8000c101518 */
.L_x_6308:
[----:B------:R-:W-:Y:S01]  /*31e0*/  ISETP.NE.U32.AND P0, PT, RZ, UR13, PT ;  /* 0x0000000dff007c0c */ /* 0x000fe2000bf05070 */
[----:B------:R-:W-:-:S12]  /*31f0*/  USHF.L.U32 UR6, UR26, 0x3, URZ ;  /* 0x000000031a067899 */ /* 0x000fd8000800063f */
[----:B------:R-:W-:Y:S05]  /*3200*/  @!P0 BRA `(.L_x_6309) ;  /* 0x0000000000208947 */ /* 0x000fea0003800000 */
[----:B------:R-:W-:Y:S01]  /*3210*/  MOV R6, 0x3260 ;  /* 0x0000326000067802 */ /* 0x000fe20000000f00 */
[----:B------:R-:W-:Y:S01]  /*3220*/  UMOV UR28, UR12 ;  /* 0x0000000c001c7c82 */ /* 0x000fe20008000000 */
[----:B------:R-:W-:Y:S01]  /*3230*/  UMOV UR27, UR13 ;  /* 0x0000000d001b7c82 */ /* 0x000fe20008000000 */
[----:B------:R-:W-:-:S05]  /*3240*/  UMOV UR5, UR6 ;  /* 0x0000000600057c82 */ /* 0x000fca0008000000 */
[----:B012---:R-:W-:Y:S05]  /*3250*/  CALL.REL.NOINC `($__internal_26_$__cuda_sm20_rem_s64) ;  /* 0x0000000c00d07944 */ /* 0x007fea0003c00000 */
[----:B------:R-:W-:Y:S01]  /*3260*/  UMOV UR4, UR6 ;  /* 0x0000000600047c82 */ /* 0x000fe20008000000 */
[----:B------:R-:W-:Y:S01]  /*3270*/  UMOV UR5, UR7 ;  /* 0x0000000700057c82 */ /* 0x000fe20008000000 */
[----:B------:R-:W-:Y:S05]  /*3280*/  BRA `(.L_x_6310) ;  /* 0x00000000004c7947 */ /* 0x000fea0003800000 */
.L_x_6309:
[----:B0-----:R-:W0:Y:S01]  /*3290*/  I2F.U32.RP R0, UR6 ;  /* 0x0000000600007d06 */ /* 0x001e220008209000 */
[----:B------:R-:W-:Y:S01]  /*32a0*/  UIADD3 UR7, URZ, -UR6, URZ ;  /* 0x800000063f077290 */ /* 0x000fe2000fffe03f */
[----:B------:R-:W-:Y:S01]  /*32b0*/  UMOV UR4, URZ ;  /* 0x0000003f00047c82 */ /* 0x000fe20008000000 */
[----:B------:R-:W-:-:S05]  /*32c0*/  UISETP.NE.U32.AND UP1, UPT, UR6, URZ, UPT ;  /* 0x0000003f0600728c */ /* 0x000fca000bf25070 */
[----:B0-----:R-:W0:Y:S02]  /*32d0*/  MUFU.RCP R0, R0 ;  /* 0x0000000000007308 */ /* 0x001e240000001000 */
[----:B0-----:R-:W-:-:S06]  /*32e0*/  IADD3 R2, R0, 0xffffffe, RZ ;  /* 0x0ffffffe00027810 */ /* 0x001fcc0007ffe0ff */
[----:B------:R-:W0:Y:S02]  /*32f0*/  F2I.FTZ.U32.TRUNC.NTZ R2, R2 ;  /* 0x0000000200027305 */ /* 0x000e24000021f000 */
[----:B0-----:R-:W-:-:S13]  /*3300*/  R2UR UR5, R2 ;  /* 0x00000000020572ca */ /* 0x001fda00000e0000 */
        /* <DEDUP_REMOVED lines=11> */
.L_x_6310:
[----:B------:R-:W-:Y:S01]  /*33c0*/  UIADD3 UR6, UP0, UR12, -UR4, URZ ;  /* 0x800000040c067290 */ /* 0x000fe2000ff1e03f */
[C---:B------:R-:W-:Y:S01]  /*33d0*/  IMAD.SHL.U32 R2, R3.reuse, 0x8, RZ ;  /* 0x0000000803027824 */ /* 0x040fe200078e00ff */
[C---:B------:R-:W-:Y:S01]  /*33e0*/  SHF.L.U64.HI R4, R3.reuse, 0x3, RZ ;  /* 0x0000000303047819 */ /* 0x040fe200000102ff */
[----:B------:R-:W-:Y:S01]  /*33f0*/  BSSY B0, `(.L_x_6311) ;  /* 0x0000040000007945 */ /* 0x000fe20003800000 */
[----:B------:R-:W-:Y:S02]  /*3400*/  UIADD3.X UR4, UR13, ~UR5, URZ, UP0, !UPT ;  /* 0x800000050d047290 */ /* 0x000fe400087fe43f */
[----:B------:R-:W-:Y:S02]  /*3410*/  ISETP.GE.U32.AND P1, PT, R2, UR6, PT ;  /* 0x0000000602007c0c */ /* 0x000fe4000bf26070 */
[----:B------:R-:W-:Y:S02]  /*3420*/  IADD3 R0, P2, R3, UR6, RZ ;  /* 0x0000000603007c10 */ /* 0x000fe4000ff5e0ff */
[----:B------:R-:W-:-:S02]  /*3430*/  ISETP.GE.AND.EX P1, PT, R4, UR4, PT, P1 ;  /* 0x0000000404007c0c */ /* 0x000fc4000bf26310 */
[----:B------:R-:W-:Y:S01]  /*3440*/  ISETP.GE.U32.AND P0, PT, R0, UR12, PT ;  /* 0x0000000c00007c0c */ /* 0x000fe2000bf06070 */
[----:B------:R-:W-:-:S05]  /*3450*/  IMAD.X R2, RZ, RZ, UR4, P2 ;  /* 0x00000004ff027e24 */ /* 0x000fca00090e06ff */
[----:B------:R-:W-:-:S05]  /*3460*/  ISETP.GE.AND.EX P0, PT, R2, UR13, PT, P0 ;  /* 0x0000000d02007c0c */ /* 0x000fca000bf06300 */
[----:B------:R-:W-:Y:S08]  /*3470*/  @P1 BRA `(.L_x_6312) ;  /* 0x0000000000dc1947 */ /* 0x000ff00003800000 */
[----:B------:R-:W-:-:S11]  /*3480*/  HFMA2.MMA R12, -RZ, RZ, 0, 0 ;  /* 0x00000000ff0c7435 */ /* 0x000fd600000001ff */
.L_x_6313:
[C---:B------:R-:W-:Y:S01]  /*3490*/  IMAD.SHL.U32 R13, R3.reuse, 0x10, RZ ;  /* 0x00000010030d7824 */ /* 0x040fe200078e00ff */
[----:B------:R-:W-:-:S04]  /*34a0*/  SHF.L.U64.HI R17, R3, 0x4, R12 ;  /* 0x0000000403117819 */ /* 0x000fc8000001020c */
[----:B------:R-:W-:-:S04]  /*34b0*/  IADD3 R18, P1, R13, UR17, RZ ;  /* 0x000000110d127c10 */ /* 0x000fc8000ff3e0ff */
[----:B--2---:R-:W-:Y:S02]  /*34c0*/  IADD3.X R19, R17, UR16, RZ, P1, !PT ;  /* 0x0000001011137c10 */ /* 0x004fe40008ffe4ff */
[----:B------:R-:W-:-:S03]  /*34d0*/  IADD3 R8, P1, R13, UR10, RZ ;  /* 0x0000000a0d087c10 */ /* 0x000fc6000ff3e0ff */
[----:B-1----:R-:W2:Y:S01]  /*34e0*/  LDG.E.128 R4, desc[UR24][R18.64] ;  /* 0x0000001812047981 */ /* 0x002ea2000c1e1d00 */
[----:B------:R-:W-:-:S06]  /*34f0*/  IADD3.X R9, R17, UR11, RZ, P1, !PT ;  /* 0x0000000b11097c10 */ /* 0x000fcc0008ffe4ff */
[----:B------:R-:W3:Y:S01]  /*3500*/  LDG.E.128 R8, desc[UR24][R8.64] ;  /* 0x0000001808087981 */ /* 0x000ee2000c1e1d00 */
[C---:B--2---:R-:W-:Y:S01]  /*3510*/  PRMT R14, R4.reuse, 0x7632, R14 ;  /* 0x00007632040e7816 */ /* 0x044fe2000000000e */
[----:B------:R-:W-:Y:S01]  /*3520*/  IMAD.U32 R20, R4, 0x10000, RZ ;  /* 0x0001000004147824 */ /* 0x000fe200078e00ff */
[C---:B------:R-:W-:Y:S01]  /*3530*/  PRMT R4, R5.reuse, 0x7632, R4 ;  /* 0x0000763205047816 */ /* 0x040fe20000000004 */
[----:B------:R-:W-:Y:S01]  /*3540*/  IMAD.U32 R23, R6, 0x10000, RZ ;  /* 0x0001000006177824 */ /* 0x000fe200078e00ff */
[----:B------:R-:W-:Y:S01]  /*3550*/  SHF.L.U32 R21, R5, 0x10, RZ ;  /* 0x0000001005157819 */ /* 0x000fe200000006ff */
[----:B------:R-:W-:Y:S01]  /*3560*/  IMAD.U32 R14, R14, 0x10000, RZ ;  /* 0x000100000e0e7824 */ /* 0x000fe200078e00ff */
[----:B------:R-:W-:Y:S01]  /*3570*/  PRMT R5, R6, 0x7632, R5 ;  /* 0x0000763206057816 */ /* 0x000fe20000000005 */
[C---:B---3--:R-:W-:Y:S01]  /*3580*/  IMAD.U32 R22, R9.reuse, 0x10000, RZ ;  /* 0x0001000009167824 */ /* 0x048fe200078e00ff */
[----:B------:R-:W-:Y:S01]  /*3590*/  SHF.L.U32 R19, R8, 0x10, RZ ;  /* 0x0000001008137819 */ /* 0x000fe200000006ff */
[----:B------:R-:W-:Y:S01]  /*35a0*/  IMAD.U32 R24, R10, 0x10000, RZ ;  /* 0x000100000a187824 */ /* 0x000fe200078e00ff */
[----:B------:R-:W-:Y:S01]  /*35b0*/  PRMT R15, R8, 0x7632, R15 ;  /* 0x00007632080f7816 */ /* 0x000fe2000000000f */
[----:B------:R-:W-:Y:S01]  /*35c0*/  IMAD.U32 R4, R4, 0x10000, RZ ;  /* 0x0001000004047824 */ /* 0x000fe200078e00ff */
[----:B------:R-:W-:-:S02]  /*35d0*/  PRMT R8, R9, 0x7632, R8 ;  /* 0x0000763209087816 */ /* 0x000fc40000000008 */
[----:B------:R-:W-:Y:S01]  /*35e0*/  PRMT R9, R10, 0x7632, R9 ;  /* 0x000076320a097816 */ /* 0x000fe20000000009 */
[----:B------:R-:W-:Y:S01]  /*35f0*/  FFMA.FTZ R10, R20, -UR29, R19 ;  /* 0x8000001d140a7c23 */ /* 0x000fe20008010013 */
[C---:B------:R-:W-:Y:S01]  /*3600*/  PRMT R6, R7.reuse, 0x7632, R6 ;  /* 0x0000763207067816 */ /* 0x040fe20000000006 */
[----:B------:R-:W-:Y:S01]  /*3610*/  IMAD.U32 R7, R7, 0x10000, RZ ;  /* 0x0001000007077824 */ /* 0x000fe200078e00ff */
[----:B------:R-:W-:Y:S01]  /*3620*/  PRMT R16, R11, 0x7632, R16 ;  /* 0x000076320b107816 */ /* 0x000fe20000000010 */
[----:B------:R-:W-:Y:S01]  /*3630*/  IMAD.U32 R9, R9, 0x10000, RZ ;  /* 0x0001000009097824 */ /* 0x000fe200078e00ff */
[----:B------:R-:W-:Y:S01]  /*3640*/  SHF.L.U32 R20, R5, 0x10, RZ ;  /* 0x0000001005147819 */ /* 0x000fe200000006ff */
[----:B------:R-:W-:Y:S01]  /*3650*/  IMAD.U32 R15, R15, 0x10000, RZ ;  /* 0x000100000f0f7824 */ /* 0x000fe200078e00ff */
[----:B------:R-:W-:Y:S01]  /*3660*/  SHF.L.U32 R18, R11, 0x10, RZ ;  /* 0x000000100b127819 */ /* 0x000fe200000006ff */
[----:B------:R-:W-:Y:S01]  /*3670*/  FFMA.FTZ R11, R21, -UR29, R22 ;  /* 0x8000001d150b7c23 */ /* 0x000fe20008010016 */
[----:B------:R-:W-:Y:S01]  /*3680*/  SHF.L.U32 R5, R8, 0x10, RZ ;  /* 0x0000001008057819 */ /* 0x000fe200000006ff */
[----:B------:R-:W-:Y:S01]  /*3690*/  IMAD.U32 R21, R6, 0x10000, RZ ;  /* 0x0001000006157824 */ /* 0x000fe200078e00ff */
[----:B------:R-:W-:Y:S01]  /*36a0*/  IADD3 R8, P1, R13, UR18, RZ ;  /* 0x000000120d087c10 */ /* 0x000fe2000ff3e0ff */
[----:B------:R-:W-:-:S02]  /*36b0*/  IMAD.U32 R16, R16, 0x10000, RZ ;  /* 0x0001000010107824 */ /* 0x000fc400078e00ff */
[----:B------:R-:W-:Y:S01]  /*36c0*/  FFMA.FTZ R20, R20, -UR29, R9 ;  /* 0x8000001d14147c23 */ /* 0x000fe20008010009 */
[----:B------:R-:W-:Y:S01]  /*36d0*/  FFMA.FTZ R6, R4, -UR29, R5 ;  /* 0x8000001d04067c23 */ /* 0x000fe20008010005 */
[----:B------:R-:W-:Y:S01]  /*36e0*/  FFMA.FTZ R19, R23, -UR29, R24 ;  /* 0x8000001d17137c23 */ /* 0x000fe20008010018 */
[----:B------:R-:W-:Y:S01]  /*36f0*/  FFMA.FTZ R7, R7, -UR29, R18 ;  /* 0x8000001d07077c23 */ /* 0x000fe20008010012 */
[----:B------:R-:W-:Y:S01]  /*3700*/  FFMA.FTZ R15, R14, -UR29, R15 ;  /* 0x8000001d0e0f7c23 */ /* 0x000fe2000801000f */
[----:B------:R-:W-:Y:S01]  /*3710*/  FFMA.FTZ R16, R21, -UR29, R16 ;  /* 0x8000001d15107c23 */ /* 0x000fe20008010010 */
[----:B------:R-:W-:Y:S02]  /*3720*/  IADD3.X R9, R17, UR19, RZ, P1, !PT ;  /* 0x0000001311097c10 */ /* 0x000fe40008ffe4ff */
[----:B------:R-:W-:Y:S02]  /*3730*/  IADD3 R3, P1, R3, UR26, RZ ;  /* 0x0000001a03037c10 */ /* 0x000fe4000ff3e0ff */
[----:B------:R-:W-:-:S02]  /*3740*/  F2FP.BF16.F32.PACK_AB R5, R6, R11 ;  /* 0x0000000b0605723e */ /* 0x000fc400000010ff */
[----:B------:R-:W-:Y:S01]  /*3750*/  F2FP.BF16.F32.PACK_AB R4, R15, R10 ;  /* 0x0000000a0f04723e */ /* 0x000fe200000010ff */
[----:B------:R-:W-:Y:S01]  /*3760*/  IMAD.X R12, RZ, RZ, R12, P1 ;  /* 0x000000ffff0c7224 */ /* 0x000fe200008e060c */
[----:B------:R-:W-:Y:S02]  /*3770*/  F2FP.BF16.F32.PACK_AB R6, R20, R19 ;  /* 0x000000131406723e */ /* 0x000fe400000010ff */
[----:B------:R-:W-:Y:S02]  /*3780*/  F2FP.BF16.F32.PACK_AB R7, R16, R7 ;  /* 0x000000071007723e */ /* 0x000fe400000010ff */
[----:B------:R-:W-:-:S03]  /*3790*/  SHF.L.U32 R10, R3, 0x3, RZ ;  /* 0x00000003030a7819 */ /* 0x000fc600000006ff */
[----:B------:R0:W-:Y:S01]  /*37a0*/  STG.E.128 desc[UR24][R8.64], R4 ;  /* 0x0000000408007986 */ /* 0x0001e2000c101d18 */
[----:B------:R-:W-:Y:S02]  /*37b0*/  ISETP.GE.U32.AND P1, PT, R10, UR6, PT ;  /* 0x000000060a007c0c */ /* 0x000fe4000bf26070 */
[----:B------:R-:W-:-:S04]  /*37c0*/  SHF.L.U64.HI R10, R3, 0x3, R12 ;  /* 0x00000003030a7819 */ /* 0x000fc8000001020c */
[----:B------:R-:W-:-:S13]  /*37d0*/  ISETP.GE.AND.EX P1, PT, R10, UR4, PT, P1 ;  /* 0x000000040a007c0c */ /* 0x000fda000bf26310 */
[----:B0-----:R-:W-:Y:S05]  /*37e0*/  @!P1 BRA `(.L_x_6313) ;  /* 0xfffffffc00289947 */ /* 0x001fea000383ffff */
.L_x_6312:
[----:B------:R-:W-:Y:S05]  /*37f0*/  BSYNC B0 ;  /* 0x0000000000007941 */ /* 0x000fea0003800000 */
.L_x_6311:
[----:B------:R-:W-:Y:S05]  /*3800*/  @P0 EXIT ;  /* 0x000000000000094d */ /* 0x000fea0003800000 */
[----:B------:R-:W-:Y:S01]  /*3810*/  BSSY B0, `(.L_x_6314) ;  /* 0x0000017000007945 */ /* 0x000fe20003800000 */
[----:B------:R-:W-:Y:S01]  /*3820*/  IMAD.MOV.U32 R8, RZ, RZ, R0 ;  /* 0x000000ffff087224 */ /* 0x000fe200078e0000 */
[----:B------:R-:W-:-:S07]  /*3830*/  MOV R9, R2 ;  /* 0x0000000200097202 */ /* 0x000fce0000000f00 */
.L_x_6315:
[C---:B------:R-:W-:Y:S01]  /*3840*/  IMAD.SHL.U32 R6, R8.reuse, 0x2, RZ ;  /* 0x0000000208067824 */ /* 0x040fe200078e00ff */
[----:B------:R-:W-:-:S04]  /*3850*/  SHF.L.U64.HI R10, R8, 0x1, R9 ;  /* 0x00000001080a7819 */ /* 0x000fc80000010209 */
[C---:B------:R-:W-:Y:S02]  /*3860*/  IADD3 R4, P1, R6.reuse, UR17, RZ ;  /* 0x0000001106047c10 */ /* 0x040fe4000ff3e0ff */
[----:B------:R-:W-:Y:S02]  /*3870*/  IADD3 R2, P0, R6, UR10, RZ ;  /* 0x0000000a06027c10 */ /* 0x000fe4000ff1e0ff */
[C---:B-1----:R-:W-:Y:S02]  /*3880*/  IADD3.X R5, R10.reuse, UR16, RZ, P1, !PT ;  /* 0x000000100a057c10 */ /* 0x042fe40008ffe4ff */
[----:B------:R-:W-:-:S03]  /*3890*/  IADD3.X R3, R10, UR11, RZ, P0, !PT ;  /* 0x0000000b0a037c10 */ /* 0x000fc600087fe4ff */
[----:B------:R-:W3:Y:S04]  /*38a0*/  LDG.E.U16 R4, desc[UR24][R4.64] ;  /* 0x0000001804047981 */ /* 0x000ee8000c1e1500 */
[----:B------:R-:W4:Y:S01]  /*38b0*/  LDG.E.U16 R2, desc[UR24][R2.64] ;  /* 0x0000001802027981 */ /* 0x000f22000c1e1500 */
[----:B------:R-:W-:Y:S02]  /*38c0*/  IADD3 R6, P0, R6, UR18, RZ ;  /* 0x0000001206067c10 */ /* 0x000fe4000ff1e0ff */
[----:B---3--:R-:W-:Y:S01]  /*38d0*/  SHF.L.U32 R0, R4, 0x10, RZ ;  /* 0x0000001004007819 */ /* 0x008fe200000006ff */
[----:B----4-:R-:W-:-:S04]  /*38e0*/  IMAD.U32 R7, R2, 0x10000, RZ ;  /* 0x0001000002077824 */ /* 0x010fc800078e00ff */
[----:B------:R-:W-:Y:S01]  /*38f0*/  FFMA.FTZ R0, R0, -UR29, R7 ;  /* 0x8000001d00007c23 */ /* 0x000fe20008010007 */
[----:B------:R-:W-:Y:S02]  /*3900*/  IADD3.X R7, R10, UR19, RZ, P0, !PT ;  /* 0x000000130a077c10 */ /* 0x000fe400087fe4ff */
[----:B------:R-:W-:Y:S02]  /*3910*/  IADD3 R8, P0, R8, UR26, RZ ;  /* 0x0000001a08087c10 */ /* 0x000fe4000ff1e0ff */
[----:B------:R-:W-:-:S03]  /*3920*/  F2FP.BF16.F32.PACK_AB R0, RZ, R0 ;  /* 0x00000000ff00723e */ /* 0x000fc600000010ff */
[----:B------:R-:W-:Y:S01]  /*3930*/  IMAD.X R9, RZ, RZ, R9, P0 ;  /* 0x000000ffff097224 */ /* 0x000fe200000e0609 */
[----:B------:R-:W-:Y:S01]  /*3940*/  ISETP.GE.U32.AND P0, PT, R8, UR12, PT ;  /* 0x0000000c08007c0c */ /* 0x000fe2000bf06070 */
[----:B------:R0:W-:Y:S03]  /*3950*/  STG.E.U16 desc[UR24][R6.64], R0 ;  /* 0x0000000006007986 */ /* 0x0001e6000c101518 */
[----:B------:R-:W-:-:S13]  /*3960*/  ISETP.GE.AND.EX P0, PT, R9, UR13, PT, P0 ;  /* 0x0000000d09007c0c */ /* 0x000fda000bf06300 */
[----:B0-----:R-:W-:Y:S05]  /*3970*/  @!P0 BRA `(.L_x_6315) ;  /* 0xfffffffc00b08947 */ /* 0x001fea000383ffff */
[----:B------:R-:W-:Y:S05]  /*3980*/  BSYNC B0 ;  /* 0x0000000000007941 */ /* 0x000fea0003800000 */
.L_x_6314:
[----:B------:R-:W-:Y:S05]  /*3990*/  EXIT ;  /* 0x000000000000794d */ /* 0x000fea0003800000 */
.L_x_6307:
[----:B------:R-:W-:Y:S01]  /*39a0*/  ISETP.NE.AND P0, PT, RZ, UR14, PT ;  /* 0x0000000eff007c0c */ /* 0x000fe2000bf05270 */
[----:B------:R-:W-:Y:S02]  /*39b0*/  ULDC UR4, c[0x0][0x228] ;  /* 0x00008a0000047ab9 */ /* 0x000fe40000000800 */
[----:B------:R-:W-:-:S10]  /*39c0*/  IMAD.U32 R0, RZ, RZ, UR4 ;  /* 0x00000004ff007e24 */ /* 0x000fd4000f8e00ff */
[----:B------:R-:W-:Y:S05]  /*39d0*/  @!P0 BRA `(.L_x_6316) ;  /* 0x00000000007c8947 */ /* 0x000fea0003800000 */
[----:B------:R-:W-:-:S13]  /*39e0*/  ISETP.GE.U32.AND P0, PT, R3, UR14, PT ;  /* 0x0000000e03007c0c */ /* 0x000fda000bf06070 */
[----:B------:R-:W-:-:S04]  /*39f0*/  @P0 IADD3 R10, P1, R3, -UR14, RZ ;  /* 0x8000000e030a0c10 */ /* 0x000fc8000ff3e0ff */
[----:B-1----:R-:W-:Y:S02]  /*3a00*/  @P0 LEA.HI.X.SX32 R5, R3, 0xffffffff, 0x1, P1 ;  /* 0xffffffff03050811 */ /* 0x002fe400008f0eff */
[C---:B------:R-:W-:Y:S02]  /*3a10*/  @P0 SHF.L.U32 R8, R10.reuse, 0x1, RZ ;  /* 0x000000010a080819 */ /* 0x040fe400000006ff */
[----:B------:R-:W-:Y:S02]  /*3a20*/  @P0 SHF.L.U64.HI R10, R10, 0x1, R5 ;  /* 0x000000010a0a0819 */ /* 0x000fe40000010205 */
[C---:B------:R-:W-:Y:S02]  /*3a30*/  @P0 IADD3 R4, P1, R8.reuse, UR10, RZ ;  /* 0x0000000a08040c10 */ /* 0x040fe4000ff3e0ff */
[----:B------:R-:W-:Y:S02]  /*3a40*/  @P0 IADD3 R6, P2, R8, UR17, RZ ;  /* 0x0000001108060c10 */ /* 0x000fe4000ff5e0ff */
[----:B------:R-:W-:-:S02]  /*3a50*/  @P0 IADD3.X R5, R10, UR11, RZ, P1, !PT ;  /* 0x0000000b0a050c10 */ /* 0x000fc40008ffe4ff */
[----:B------:R-:W-:-:S03]  /*3a60*/  @P0 IADD3.X R7, R10, UR16, RZ, P2, !PT ;  /* 0x000000100a070c10 */ /* 0x000fc600097fe4ff */
[----:B------:R0:W3:Y:S04]  /*3a70*/  @P0 LDG.E.U16 R4, desc[UR24][R4.64] ;  /* 0x0000001804040981 */ /* 0x0000e8000c1e1500 */
[----:B------:R-:W4:Y:S01]  /*3a80*/  @P0 LDG.E.U16 R6, desc[UR24][R6.64] ;  /* 0x0000001806060981 */ /* 0x000f22000c1e1500 */
[----:B------:R-:W-:Y:S01]  /*3a90*/  @P0 IADD3 R8, P1, R8, UR18, RZ ;  /* 0x0000001208080c10 */ /* 0x000fe2000ff3e0ff */
[----:B------:R-:W-:Y:S02]  /*3aa0*/  UIADD3 UR4, UP0, UR26, -UR14, URZ ;  /* 0x8000000e1a047290 */ /* 0x000fe4000ff1e03f */
[----:B0-----:R-:W-:Y:S02]  /*3ab0*/  IADD3 R5, R0, UR14, RZ ;  /* 0x0000000e00057c10 */ /* 0x001fe4000fffe0ff */
[----:B------:R-:W-:-:S02]  /*3ac0*/  UIADD3.X UR5, URZ, -0x1, URZ, UP0, !UPT ;  /* 0xffffffff3f057890 */ /* 0x000fc400087fe43f */
[----:B------:R-:W-:Y:S01]  /*3ad0*/  USHF.L.U32 UR6, UR4, 0x1, URZ ;  /* 0x0000000104067899 */ /* 0x000fe2000800063f */
[C---:B------:R-:W-:Y:S01]  /*3ae0*/  VIMNMX.U32 R0, R5.reuse, UR26, PT ;  /* 0x0000001a05007c48 */ /* 0x040fe2000bfe0000 */
[----:B------:R-:W-:Y:S02]  /*3af0*/  USHF.L.U64.HI UR5, UR4, 0x1, UR5 ;  /* 0x0000000104057899 */ /* 0x000fe40008010205 */
[----:B------:R-:W-:Y:S02]  /*3b00*/  UIADD3 UR18, UP0, UR6, UR18, URZ ;  /* 0x0000001206127290 */ /* 0x000fe4000ff1e03f */
[----:B------:R-:W-:Y:S01]  /*3b10*/  UIADD3 UR17, UP1, UR6, UR17, URZ ;  /* 0x0000001106117290 */ /* 0x000fe2000ff3e03f */
[----:B------:R-:W-:Y:S01]  /*3b20*/  IMAD.IADD R0, R5, 0x1, -R0 ;  /* 0x0000000105007824 */ /* 0x000fe200078e0a00 */
[----:B------:R-:W-:Y:S02]  /*3b30*/  UIADD3 UR10, UP2, UR6, UR10, URZ ;  /* 0x0000000a060a7290 */ /* 0x000fe4000ff5e03f */
[----:B------:R-:W-:-:S02]  /*3b40*/  UIADD3.X UR16, UR5, UR16, URZ, UP1, !UPT ;  /* 0x0000001005107290 */ /* 0x000fc40008ffe43f */
[----:B------:R-:W-:Y:S01]  /*3b50*/  UIADD3.X UR11, UR5, UR11, URZ, UP2, !UPT ;  /* 0x0000000b050b7290 */ /* 0x000fe200097fe43f */
[----:B---3--:R-:W-:Y:S02]  /*3b60*/  @P0 IMAD.U32 R9, R4, 0x10000, RZ ;  /* 0x0001000004090824 */ /* 0x008fe400078e00ff */
[----:B----4-:R-:W-:-:S04]  /*3b70*/  @P0 IMAD.U32 R2, R6, 0x10000, RZ ;  /* 0x0001000006020824 */ /* 0x010fc800078e00ff */
[----:B------:R-:W-:Y:S01]  /*3b80*/  @P0 FFMA.FTZ R2, R2, -UR29, R9 ;  /* 0x8000001d02020c23 */ /* 0x000fe20008010009 */
[----:B------:R-:W-:Y:S01]  /*3b90*/  @P0 IADD3.X R9, R10, UR19, RZ, P1, !PT ;  /* 0x000000130a090c10 */ /* 0x000fe20008ffe4ff */
[----:B------:R-:W-:-:S03]  /*3ba0*/  UIADD3.X UR19, UR5, UR19, URZ, UP0, !UPT ;  /* 0x0000001305137290 */ /* 0x000fc600087fe43f */
[----:B------:R-:W-:-:S05]  /*3bb0*/  @P0 F2FP.BF16.F32.PACK_AB R2, RZ, R2 ;  /* 0x00000002ff02023e */ /* 0x000fca00000010ff */
[----:B------:R0:W-:Y:S04]  /*3bc0*/  @P0 STG.E.U16 desc[UR24][R8.64], R2 ;  /* 0x0000000208000986 */ /* 0x0001e8000c101518 */
.L_x_6316:
[----:B------:R-:W-:Y:S01]  /*3bd0*/  USHF.L.U32 UR4, UR26, 0x3, URZ ;  /* 0x000000031a047899 */ /* 0x000fe2000800063f */
[----:B------:R-:W-:Y:S01]  /*3be0*/  BSSY B0, `(.L_x_6317) ;  /* 0x000004b000007945 */ /* 0x000fe20003800000 */
[----:B------:R-:W-:Y:S01]  /*3bf0*/  IMAD.U32 R12, RZ, RZ, UR10 ;  /* 0x0000000aff0c7e24 */ /* 0x000fe2000f8e00ff */
[----:B-1----:R-:W-:Y:S01]  /*3c00*/  MOV R14, UR18 ;  /* 0x00000012000e7c02 */ /* 0x002fe20008000f00 */
[----:B------:R-:W-:Y:S01]  /*3c10*/  IMAD.U32 R13, RZ, RZ, UR11 ;  /* 0x0000000bff0d7e24 */ /* 0x000fe2000f8e00ff */
[----:B------:R-:W-:Y:S01]  /*3c20*/  MOV R17, UR16 ;  /* 0x0000001000117c02 */ /* 0x000fe20008000f00 */
[----:B------:R-:W-:Y:S01]  /*3c30*/  IMAD.U32 R15, RZ, RZ, UR19 ;  /* 0x00000013ff0f7e24 */ /* 0x000fe2000f8e00ff */
[----:B------:R-:W-:Y:S01]  /*3c40*/  IADD3 R7, RZ, -UR4, RZ ;  /* 0x80000004ff077c10 */ /* 0x000fe2000fffe0ff */
[----:B------:R-:W-:Y:S01]  /*3c50*/  IMAD.U32 R16, RZ, RZ, UR17 ;  /* 0x00000011ff107e24 */ /* 0x000fe2000f8e00ff */
[----:B------:R-:W1:Y:S01]  /*3c60*/  I2F.U32.RP R6, UR4 ;  /* 0x0000000400067d06 */ /* 0x000e620008209000 */
[----:B------:R-:W-:-:S07]  /*3c70*/  ISETP.NE.U32.AND P1, PT, RZ, UR4, PT ;  /* 0x00000004ff007c0c */ /* 0x000fce000bf25070 */
[----:B-1----:R-:W1:Y:S02]  /*3c80*/  MUFU.RCP R6, R6 ;  /* 0x0000000600067308 */ /* 0x002e640000001000 */
[----:B-1----:R-:W-:-:S06]  /*3c90*/  VIADD R4, R6, 0xffffffe ;  /* 0x0ffffffe06047836 */ /* 0x002fcc0000000000 */
[----:B------:R1:W3:Y:S02]  /*3ca0*/  F2I.FTZ.U32.TRUNC.NTZ R5, R4 ;  /* 0x0000000400057305 */ /* 0x0002e4000021f000 */
[----:B-1----:R-:W-:Y:S02]  /*3cb0*/  IMAD.MOV.U32 R4, RZ, RZ, RZ ;  /* 0x000000ffff047224 */ /* 0x002fe400078e00ff */
[----:B---3--:R-:W-:-:S04]  /*3cc0*/  IMAD R7, R7, R5, RZ ;  /* 0x0000000507077224 */ /* 0x008fc800078e02ff */
[----:B------:R-:W-:-:S06]  /*3cd0*/  IMAD.HI.U32 R7, R5, R7, R4 ;  /* 0x0000000705077227 */ /* 0x000fcc00078e0004 */
[----:B0-----:R-:W-:-:S04]  /*3ce0*/  IMAD.HI.U32 R2, R7, R0, RZ ;  /* 0x0000000007027227 */ /* 0x001fc800078e00ff */
[----:B------:R-:W-:Y:S02]  /*3cf0*/  IMAD.MOV R5, RZ, RZ, -R2 ;  /* 0x000000ffff057224 */ /* 0x000fe400078e0a02 */
[----:B------:R-:W-:Y:S02]  /*3d00*/  IMAD.SHL.U32 R7, R3, 0x8, RZ ;  /* 0x0000000803077824 */ /* 0x000fe400078e00ff */
[----:B------:R-:W-:-:S05]  /*3d10*/  IMAD R5, R5, UR4, R0 ;  /* 0x0000000405057c24 */ /* 0x000fca000f8e0200 */
[----:B------:R-:W-:-:S13]  /*3d20*/  ISETP.GE.U32.AND P0, PT, R5, UR4, PT ;  /* 0x0000000405007c0c */ /* 0x000fda000bf06070 */
[----:B------:R-:W-:-:S04]  /*3d30*/  @P0 IADD3 R5, R5, -UR4, RZ ;  /* 0x8000000405050c10 */ /* 0x000fc8000fffe0ff */
[----:B------:R-:W-:-:S13]  /*3d40*/  ISETP.GE.U32.AND P0, PT, R5, UR4, PT ;  /* 0x0000000405007c0c */ /* 0x000fda000bf06070 */
[----:B------:R-:W-:Y:S01]  /*3d50*/  @P0 VIADD R5, R5, -UR4 ;  /* 0x8000000405050c36 */ /* 0x000fe20008000000 */
[----:B------:R-:W-:-:S04]  /*3d60*/  @!P1 LOP3.LUT R5, RZ, UR4, RZ, 0x33, !PT ;  /* 0x00000004ff059c12 */ /* 0x000fc8000f8e33ff */
[----:B------:R-:W-:-:S04]  /*3d70*/  IADD3 R2, -R5, R0, RZ ;  /* 0x0000000005027210 */ /* 0x000fc80007ffe1ff */
[----:B------:R-:W-:Y:S01]  /*3d80*/  ISETP.GE.AND P0, PT, R7, R2, PT ;  /* 0x000000020700720c */ /* 0x000fe20003f06270 */
[----:B--2---:R-:W-:-:S12]  /*3d90*/  IMAD.IADD R19, R3, 0x1, R2 ;  /* 0x0000000103137824 */ /* 0x004fd800078e0202 */
[----:B------:R-:W-:Y:S05]  /*3da0*/  @P0 BRA `(.L_x_6318) ;  /* 0x0000000000b80947 */ /* 0x000fea0003800000 */
.L_x_6319:
[----:B------:R-:W-:-:S04]  /*3db0*/  IMAD.WIDE R4, R3, 0x10, R16 ;  /* 0x0000001003047825 */ /* 0x000fc800078e0210 */
[----:B------:R-:W-:Y:S02]  /*3dc0*/  IMAD.WIDE R8, R3, 0x10, R12 ;  /* 0x0000001003087825 */ /* 0x000fe400078e020c */
[----:B------:R-:W2:Y:S04]  /*3dd0*/  LDG.E.128 R4, desc[UR24][R4.64] ;  /* 0x0000001804047981 */ /* 0x000ea8000c1e1d00 */
[----:B------:R-:W3:Y:S01]  /*3de0*/  LDG.E.128 R8, desc[UR24][R8.64] ;  /* 0x0000001808087981 */ /* 0x000ee2000c1e1d00 */
[C---:B--2---:R-:W-:Y:S01]  /*3df0*/  SHF.L.U32 R25, R5.reuse, 0x10, RZ ;  /* 0x0000001005197819 */ /* 0x044fe200000006ff */
[----:B------:R-:W-:Y:S01]  /*3e00*/  IMAD.U32 R23, R4, 0x10000, RZ ;  /* 0x0001000004177824 */ /* 0x000fe200078e00ff */
[----:B------:R-:W-:Y:S01]  /*3e10*/  PRMT R20, R5, 0x7632, R20 ;  /* 0x0000763205147816 */ /* 0x000fe20000000014 */
[----:B---3--:R-:W-:Y:S01]  /*3e20*/  IMAD.U32 R26, R9, 0x10000, RZ ;  /* 0x00010000091a7824 */ /* 0x008fe200078e00ff */
[----:B------:R-:W-:Y:S01]  /*3e30*/  PRMT R21, R6, 0x7632, R21 ;  /* 0x0000763206157816 */ /* 0x000fe20000000015 */
[----:B------:R-:W-:Y:S01]  /*3e40*/  IMAD.U32 R24, R8, 0x10000, RZ ;  /* 0x0001000008187824 */ /* 0x000fe200078e00ff */
[----:B------:R-:W-:Y:S01]  /*3e50*/  SHF.L.U32 R22, R6, 0x10, RZ ;  /* 0x0000001006167819 */ /* 0x000fe200000006ff */
[----:B------:R-:W-:Y:S01]  /*3e60*/  FFMA.FTZ R5, R25, -UR29, R26 ;  /* 0x8000001d19057c23 */ /* 0x000fe2000801001a */
[----:B------:R-:W-:Y:S01]  /*3e70*/  PRMT R9, R9, 0x7632, R9 ;  /* 0x0000763209097816 */ /* 0x000fe20000000009 */
[----:B------:R-:W-:Y:S01]  /*3e80*/  IMAD.U32 R25, R10, 0x10000, RZ ;  /* 0x000100000a197824 */ /* 0x000fe200078e00ff */
[----:B------:R-:W-:Y:S01]  /*3e90*/  PRMT R18, R4, 0x7632, R18 ;  /* 0x0000763204127816 */ /* 0x000fe20000000012 */
[----:B------:R-:W-:Y:S01]  /*3ea0*/  FFMA.FTZ R4, R23, -UR29, R24 ;  /* 0x8000001d17047c23 */ /* 0x000fe20008010018 */
[----:B------:R-:W-:Y:S01]  /*3eb0*/  PRMT R6, R7, 0x7632, R6 ;  /* 0x0000763207067816 */ /* 0x000fe20000000006 */
[----:B------:R-:W-:Y:S01]  /*3ec0*/  FFMA.FTZ R22, R22, -UR29, R25 ;  /* 0x8000001d16167c23 */ /* 0x000fe20008010019 */
[----:B------:R-:W-:Y:S01]  /*3ed0*/  PRMT R8, R8, 0x7632, R8 ;  /* 0x0000763208087816 */ /* 0x000fe20000000008 */
[----:B------:R-:W-:Y:S01]  /*3ee0*/  IMAD.U32 R18, R18, 0x10000, RZ ;  /* 0x0001000012127824 */ /* 0x000fe200078e00ff */
[----:B------:R-:W-:Y:S01]  /*3ef0*/  PRMT R23, R10, 0x7632, R23 ;  /* 0x000076320a177816 */ /* 0x000fe20000000017 */
[----:B------:R-:W-:Y:S01]  /*3f00*/  IMAD.U32 R25, R6, 0x10000, RZ ;  /* 0x0001000006197824 */ /* 0x000fe200078e00ff */
[----:B------:R-:W-:Y:S01]  /*3f10*/  PRMT R24, R11, 0x7632, R24 ;  /* 0x000076320b187816 */ /* 0x000fe20000000018 */
[----:B------:R-:W-:Y:S01]  /*3f20*/  IMAD.U32 R7, R7, 0x10000, RZ ;  /* 0x0001000007077824 */ /* 0x000fe200078e00ff */
[----:B------:R-:W-:Y:S01]  /*3f30*/  SHF.L.U32 R10, R11, 0x10, RZ ;  /* 0x000000100b0a7819 */ /* 0x000fe200000006ff */
[----:B------:R-:W-:Y:S01]  /*3f40*/  IMAD.U32 R11, R9, 0x10000, RZ ;  /* 0x00010000090b7824 */ /* 0x000fe200078e00ff */
[----:B------:R-:W-:Y:S01]  /*3f50*/  SHF.L.U32 R21, R21, 0x10, RZ ;  /* 0x0000001015157819 */ /* 0x000fe200000006ff */
[----:B------:R-:W-:Y:S01]  /*3f60*/  IMAD.U32 R9, R8, 0x10000, RZ ;  /* 0x0001000008097824 */ /* 0x000fe200078e00ff */
[----:B------:R-:W-:Y:S01]  /*3f70*/  SHF.L.U32 R6, R23, 0x10, RZ ;  /* 0x0000001017067819 */ /* 0x000fe200000006ff */
[----:B------:R-:W-:-:S02]  /*3f80*/  IMAD.U32 R20, R20, 0x10000, RZ ;  /* 0x0001000014147824 */ /* 0x000fc400078e00ff */
[----:B------:R-:W-:Y:S01]  /*3f90*/  FFMA.FTZ R7, R7, -UR29, R10 ;  /* 0x8000001d07077c23 */ /* 0x000fe2000801000a */
[----:B------:R-:W-:Y:S02]  /*3fa0*/  IMAD.U32 R24, R24, 0x10000, RZ ;  /* 0x0001000018187824 */ /* 0x000fe400078e00ff */
[----:B------:R-:W-:Y:S01]  /*3fb0*/  FFMA.FTZ R9, R18, -UR29, R9 ;  /* 0x8000001d12097c23 */ /* 0x000fe20008010009 */
[----:B------:R-:W-:Y:S01]  /*3fc0*/  FFMA.FTZ R21, R21, -UR29, R6 ;  /* 0x8000001d15157c23 */ /* 0x000fe20008010006 */
[----:B------:R-:W-:Y:S01]  /*3fd0*/  FFMA.FTZ R20, R20, -UR29, R11 ;  /* 0x8000001d14147c23 */ /* 0x000fe2000801000b */
[----:B------:R-:W-:Y:S02]  /*3fe0*/  FFMA.FTZ R24, R25, -UR29, R24 ;  /* 0x8000001d19187c23 */ /* 0x000fe40008010018 */
[----:B------:R-:W-:Y:S01]  /*3ff0*/  F2FP.BF16.F32.PACK_AB R4, R9, R4 ;  /* 0x000000040904723e */ /* 0x000fe200000010ff */
[----:B------:R-:W-:Y:S01]  /*4000*/  IMAD.WIDE R8, R3, 0x10, R14 ;  /* 0x0000001003087825 */ /* 0x000fe200078e020e */
[----:B------:R-:W-:-:S02]  /*4010*/  F2FP.BF16.F32.PACK_AB R6, R21, R22 ;  /* 0x000000161506723e */ /* 0x000fc400000010ff */
[----:B------:R-:W-:Y:S02]  /*4020*/  F2FP.BF16.F32.PACK_AB R7, R24, R7 ;  /* 0x000000071807723e */ /* 0x000fe400000010ff */
[----:B------:R-:W-:Y:S02]  /*4030*/  F2FP.BF16.F32.PACK_AB R5, R20, R5 ;  /* 0x000000051405723e */ /* 0x000fe400000010ff */
[----:B------:R-:W-:-:S03]  /*4040*/  IADD3 R3, R3, UR26, RZ ;  /* 0x0000001a03037c10 */ /* 0x000fc6000fffe0ff */
[----:B------:R0:W-:Y:S02]  /*4050*/  STG.E.128 desc[UR24][R8.64], R4 ;  /* 0x0000000408007986 */ /* 0x0001e4000c101d18 */
[----:B------:R-:W-:-:S05]  /*4060*/  IMAD.SHL.U32 R11, R3, 0x8, RZ ;  /* 0x00000008030b7824 */ /* 0x000fca00078e00ff */
[----:B------:R-:W-:-:S13]  /*4070*/  ISETP.GE.AND P0, PT, R11, R2, PT ;  /* 0x000000020b00720c */ /* 0x000fda0003f06270 */
[----:B0-----:R-:W-:Y:S05]  /*4080*/  @!P0 BRA `(.L_x_6319) ;  /* 0xfffffffc00488947 */ /* 0x001fea000383ffff */
.L_x_6318:
[----:B------:R-:W-:Y:S05]  /*4090*/  BSYNC B0 ;  /* 0x0000000000007941 */ /* 0x000fea0003800000 */
.L_x_6317:
[----:B------:R-:W-:-:S13]  /*40a0*/  ISETP.GE.AND P0, PT, R19, R0, PT ;  /* 0x000000001300720c */ /* 0x000fda0003f06270 */
[----:B------:R-:W-:Y:S05]  /*40b0*/  @P0 EXIT ;  /* 0x000000000000094d */ /* 0x000fea0003800000 */
.L_x_6320:
[----:B------:R-:W-:-:S04]  /*40c0*/  IMAD.WIDE R4, R19, 0x2, R16 ;  /* 0x0000000213047825 */ /* 0x000fc800078e0210 */
[----:B------:R-:W-:Y:S02]  /*40d0*/  IMAD.WIDE R2, R19, 0x2, R12 ;  /* 0x0000000213027825 */ /* 0x000fe400078e020c */
[----:B------:R-:W2:Y:S04]  /*40e0*/  LDG.E.U16 R4, desc[UR24][R4.64] ;  /* 0x0000001804047981 */ /* 0x000ea8000c1e1500 */
[----:B------:R-:W3:Y:S01]  /*40f0*/  LDG.E.U16 R2, desc[UR24][R2.64] ;  /* 0x0000001802027981 */ /* 0x000ee2000c1e1500 */
[----:B--2---:R-:W-:Y:S01]  /*4100*/  SHF.L.U32 R6, R4, 0x10, RZ ;  /* 0x0000001004067819 */ /* 0x004fe200000006ff */
[----:B---3--:R-:W-:-:S04]  /*4110*/  IMAD.U32 R7, R2, 0x10000, RZ ;  /* 0x0001000002077824 */ /* 0x008fc800078e00ff */
[----:B------:R-:W-:-:S05]  /*4120*/  FFMA.FTZ R6, R6, -UR29, R7 ;  /* 0x8000001d06067c23 */ /* 0x000fca0008010007 */
[----:B------:R-:W-:Y:S01]  /*4130*/  F2FP.BF16.F32.PACK_AB R3, RZ, R6 ;  /* 0x00000006ff03723e */ /* 0x000fe200000010ff */
[----:B------:R-:W-:-:S04]  /*4140*/  IMAD.WIDE R6, R19, 0x2, R14 ;  /* 0x0000000213067825 */ /* 0x000fc800078e020e */
[----:B------:R-:W-:Y:S01]  /*4150*/  VIADD R19, R19, UR26 ;  /* 0x0000001a13137c36 */ /* 0x000fe20008000000 */
[----:B------:R0:W-:Y:S04]  /*4160*/  STG.E.U16 desc[UR24][R6.64], R3 ;  /* 0x0000000306007986 */ /* 0x0001e8000c101518 */
[----:B------:R-:W-:-:S13]  /*4170*/  ISETP.GE.AND P0, PT, R19, R0, PT ;  /* 0x000000001300720c */ /* 0x000fda0003f06270 */
[----:B0-----:R-:W-:Y:S05]  /*4180*/  @!P0 BRA `(.L_x_6320) ;  /* 0xfffffffc00cc8947 */ /* 0x001fea000383ffff */
[----:B------:R-:W-:Y:S05]  /*4190*/  EXIT ;  /* 0x000000000000794d */ /* 0x000fea0003800000 */
        .weak           $__internal_26_$__cuda_sm20_rem_s64
        .type           $__internal_26_$__cuda_sm20_rem_s64,@function
        .size           $__internal_26_$__cuda_sm20_rem_s64,(.L_x_12038 - $__internal_26_$__cuda_sm20_rem_s64)
$__internal_26_$__cuda_sm20_rem_s64:
[----:B------:R-:W-:Y:S02]  /*41a0*/  UIADD3 UR8, UP1, URZ, -UR5, URZ ;  /* 0x800000053f087290 */ /* 0x000fe4000ff3e03f */
[----:B------:R-:W-:Y:S02]  /*41b0*/  UISETP.GE.AND UP0, UPT, UR4, URZ, UPT ;  /* 0x0000003f0400728c */ /* 0x000fe4000bf06270 */
[----:B------:R-:W-:Y:S02]  /*41c0*/  UIADD3.X UR6, URZ, ~UR4, URZ, UP1, !UPT ;  /* 0x800000043f067290 */ /* 0x000fe40008ffe43f */
[----:B------:R-:W-:Y:S02]  /*41d0*/  USEL UR8, UR8, UR5, !UP0 ;  /* 0x0000000508087287 */ /* 0x000fe4000c000000 */
[----:B------:R-:W-:-:S09]  /*41e0*/  USEL UR9, UR6, UR4, !UP0 ;  /* 0x0000000406097287 */ /* 0x000fd2000c000000 */
[----:B------:R-:W0:Y:S08]  /*41f0*/  I2F.U64.RP R2, UR8 ;  /* 0x0000000800027d12 */ /* 0x000e300008309000 */
[----:B0-----:R-:W0:Y:S02]  /*4200*/  MUFU.RCP R2, R2 ;  /* 0x0000000200027308 */ /* 0x001e240000001000 */
[----:B0-----:R-:W-:-:S06]  /*4210*/  VIADD R4, R2, 0x1ffffffe ;  /* 0x1ffffffe02047836 */ /* 0x001fcc0000000000 */
[----:B------:R-:W0:Y:S02]  /*4220*/  F2I.U64.TRUNC R4, R4 ;  /* 0x0000000400047311 */ /* 0x000e24000020d800 */
[----:B0-----:R-:W-:Y:S02]  /*4230*/  R2UR UR6, R4 ;  /* 0x00000000040672ca */ /* 0x001fe400000e0000 */
[----:B------:R-:W-:Y:S01]  /*4240*/  R2UR UR7, R5 ;  /* 0x00000000050772ca */ /* 0x000fe200000e0000 */
[----:B------:R-:W-:Y:S01]  /*4250*/  IMAD.MOV.U32 R5, RZ, RZ, 0x0 ;  /* 0x00000000ff057424 */ /* 0x000fe200078e00ff */
[----:B------:R-:W-:-:S09]  /*4260*/  MOV R4, R6 ;  /* 0x0000000600047202 */ /* 0x000fd20000000f00 */
[----:B------:R-:W-:-:S04]  /*4270*/  UIMAD.WIDE.U32 UR20, UR6, UR8, URZ ;  /* 0x00000008061472a5 */ /* 0x000fc8000f8e003f */
[----:B------:R-:W-:Y:S02]  /*4280*/  UIMAD UR21, UR6, UR9, UR21 ;  /* 0x00000009061572a4 */ /* 0x000fe4000f8e0215 */
[----:B------:R-:W-:Y:S02]  /*4290*/  UIADD3 UR23, UP0, URZ, -UR20, URZ ;  /* 0x800000143f177290 */ /* 0x000fe4000ff1e03f */
[----:B------:R-:W-:Y:S02]  /*42a0*/  UIMAD UR22, UR7, UR8, UR21 ;  /* 0x00000008071672a4 */ /* 0x000fe4000f8e0215 */
[----:B------:R-:W-:Y:S02]  /*42b0*/  UIMAD.WIDE.U32 UR20, UR6, UR23, URZ ;  /* 0x00000017061472a5 */ /* 0x000fe4000f8e003f */
[----:B------:R-:W-:-:S05]  /*42c0*/  UIADD3.X UR31, URZ, ~UR22, URZ, UP0, !UPT ;  /* 0x800000163f1f7290 */ /* 0x000fca00087fe43f */
[----:B------:R-:W-:Y:S01]  /*42d0*/  UMOV UR20, UR21 ;  /* 0x0000001500147c82 */ /* 0x000fe20008000000 */
[----:B------:R-:W-:Y:S02]  /*42e0*/  UMOV UR21, UR6 ;  /* 0x0000000600157c82 */ /* 0x000fe40008000000 */
[----:B------:R-:W-:-:S04]  /*42f0*/  UIMAD.WIDE.U32 UR20, UP0, UR6, UR31, UR20 ;  /* 0x0000001f061472a5 */ /* 0x000fc8000f800014 */
[----:B------:R-:W-:Y:S02]  /*4300*/  UIMAD.WIDE.U32 UR22, UP1, UR7, UR23, UR20 ;  /* 0x00000017071672a5 */ /* 0x000fe4000f820014 */
[----:B------:R-:W-:Y:S02]  /*4310*/  UIMAD.WIDE.U32 UR20, UR7, UR31, URZ ;  /* 0x0000001f071472a5 */ /* 0x000fe4000f8e003f */
[----:B------:R-:W-:Y:S02]  /*4320*/  UIMAD UR31, UR7, UR31, URZ ;  /* 0x0000001f071f72a4 */ /* 0x000fe4000f8e023f */
[----:B------:R-:W-:Y:S02]  /*4330*/  UIADD3.X UR20, UR21, UR7, URZ, UP0, !UPT ;  /* 0x0000000715147290 */ /* 0x000fe400087fe43f */
[----:B------:R-:W-:-:S04]  /*4340*/  UIADD3 UR23, UP2, UR31, UR23, URZ ;  /* 0x000000171f177290 */ /* 0x000fc8000ff5e03f */
[----:B------:R-:W-:Y:S02]  /*4350*/  UIMAD.WIDE.U32 UR6, UR23, UR8, URZ ;  /* 0x00000008170672a5 */ /* 0x000fe4000f8e003f */
[----:B------:R-:W-:Y:S02]  /*4360*/  UIADD3.X UR31, URZ, URZ, UR20, UP2, UP1 ;  /* 0x0000003f3f1f7290 */ /* 0x000fe400097e2414 */
[----:B------:R-:W-:Y:S02]  /*4370*/  UIMAD UR7, UR23, UR9, UR7 ;  /* 0x00000009170772a4 */ /* 0x000fe4000f8e0207 */
[----:B------:R-:W-:Y:S02]  /*4380*/  UIADD3 UR21, UP0, URZ, -UR6, URZ ;  /* 0x800000063f157290 */ /* 0x000fe4000ff1e03f */
[----:B------:R-:W-:Y:S02]  /*4390*/  UIMAD UR20, UR31, UR8, UR7 ;  /* 0x000000081f1472a4 */ /* 0x000fe4000f8e0207 */
[----:B------:R-:W-:-:S02]  /*43a0*/  UIMAD.WIDE.U32 UR6, UR23, UR21, URZ ;  /* 0x00000015170672a5 */ /* 0x000fc4000f8e003f */
[----:B------:R-:W-:Y:S02]  /*43b0*/  UIADD3.X UR20, URZ, ~UR20, URZ, UP0, !UPT ;  /* 0x800000143f147290 */ /* 0x000fe400087fe43f */
[----:B------:R-:W-:-:S03]  /*43c0*/  UISETP.GE.AND UP1, UPT, UR27, URZ, UPT ;  /* 0x0000003f1b00728c */ /* 0x000fc6000bf26270 */
[----:B------:R-:W-:Y:S02]  /*43d0*/  UMOV UR22, UR7 ;  /* 0x0000000700167c82 */ /* 0x000fe40008000000 */
[----:B------:R-:W-:Y:S02]  /*43e0*/  UIMAD.WIDE.U32 UR6, UP0, UR23, UR20, UR22 ;  /* 0x00000014170672a5 */ /* 0x000fe4000f800016 */
[----:B------:R-:W-:Y:S02]  /*43f0*/  UIADD3 UR22, UP4, URZ, -UR28, URZ ;  /* 0x8000001c3f167290 */ /* 0x000fe4000ff9e03f */
[----:B------:R-:W-:Y:S02]  /*4400*/  UIMAD.WIDE.U32 UR6, UP2, UR31, UR21, UR6 ;  /* 0x000000151f0672a5 */ /* 0x000fe4000f840006 */
[----:B------:R-:W-:Y:S02]  /*4410*/  UIMAD UR23, UR31, UR20, URZ ;  /* 0x000000141f1772a4 */ /* 0x000fe4000f8e023f */
[----:B------:R-:W-:-:S02]  /*4420*/  USEL UR22, UR22, UR28, !UP1 ;  /* 0x0000001c16167287 */ /* 0x000fc4000c800000 */
[----:B------:R-:W-:Y:S02]  /*4430*/  UIADD3 UR23, UP3, UR23, UR7, URZ ;  /* 0x0000000717177290 */ /* 0x000fe4000ff7e03f */
[----:B------:R-:W-:Y:S02]  /*4440*/  UIMAD.WIDE.U32 UR20, UR31, UR20, URZ ;  /* 0x000000141f1472a5 */ /* 0x000fe4000f8e003f */
[----:B------:R-:W-:Y:S02]  /*4450*/  UIMAD.WIDE.U32 UR6, UR23, UR22, URZ ;  /* 0x00000016170672a5 */ /* 0x000fe4000f8e003f */
[----:B------:R-:W-:Y:S02]  /*4460*/  UIADD3.X UR28, URZ, ~UR27, URZ, UP4, !UPT ;  /* 0x8000001b3f1c7290 */ /* 0x000fe4000a7fe43f */
[----:B------:R-:W-:Y:S02]  /*4470*/  UIADD3.X UR31, UR21, UR31, URZ, UP0, !UPT ;  /* 0x0000001f151f7290 */ /* 0x000fe400087fe43f */
[----:B------:R-:W-:Y:S01]  /*4480*/  USEL UR28, UR28, UR27, !UP1 ;  /* 0x0000001b1c1c7287 */ /* 0x000fe2000c800000 */
[----:B------:R-:W-:Y:S01]  /*4490*/  UMOV UR6, UR7 ;  /* 0x0000000700067c82 */ /* 0x000fe20008000000 */
[----:B------:R-:W-:Y:S01]  /*44a0*/  UMOV UR7, URZ ;  /* 0x0000003f00077c82 */ /* 0x000fe20008000000 */
[----:B------:R-:W-:-:S02]  /*44b0*/  UIADD3.X UR31, URZ, URZ, UR31, UP3, UP2 ;  /* 0x0000003f3f1f7290 */ /* 0x000fc40009fe441f */
[----:B------:R-:W-:Y:S02]  /*44c0*/  UIMAD.WIDE.U32 UR20, UR23, UR28, UR6 ;  /* 0x0000001c171472a5 */ /* 0x000fe4000f8e0006 */
[----:B------:R-:W-:Y:S02]  /*44d0*/  UIMAD.WIDE.U32 UR6, UR31, UR28, URZ ;  /* 0x0000001c1f0672a5 */ /* 0x000fe4000f8e003f */
[----:B------:R-:W-:Y:S02]  /*44e0*/  UIMAD.WIDE.U32 UR20, UP0, UR31, UR22, UR20 ;  /* 0x000000161f1472a5 */ /* 0x000fe4000f800014 */
[----:B------:R-:W-:Y:S02]  /*44f0*/  UIMAD UR31, UR31, UR28, URZ ;  /* 0x0000001c1f1f72a4 */ /* 0x000fe4000f8e023f */
[----:B------:R-:W-:Y:S02]  /*4500*/  UIADD3.X UR20, UR7, URZ, URZ, UP0, !UPT ;  /* 0x0000003f07147290 */ /* 0x000fe400087fe43f */
[----:B------:R-:W-:-:S04]  /*4510*/  UIADD3 UR21, UP2, UR31, UR21, URZ ;  /* 0x000000151f157290 */ /* 0x000fc8000ff5e03f */
[----:B------:R-:W-:Y:S02]  /*4520*/  UIMAD.WIDE.U32 UR6, UR21, UR8, URZ ;  /* 0x00000008150672a5 */ /* 0x000fe4000f8e003f */
[----:B------:R-:W-:Y:S02]  /*4530*/  UIADD3.X UR20, URZ, UR20, URZ, UP2, !UPT ;  /* 0x000000143f147290 */ /* 0x000fe400097fe43f */
[----:B------:R-:W-:Y:S02]  /*4540*/  UIMAD UR21, UR21, UR9, UR7 ;  /* 0x00000009151572a4 */ /* 0x000fe4000f8e0207 */
[----:B------:R-:W-:Y:S02]  /*4550*/  UIADD3 UR6, UP2, -UR6, UR22, URZ ;  /* 0x0000001606067290 */ /* 0x000fe4000ff5e13f */
[----:B------:R-:W-:Y:S02]  /*4560*/  UIMAD UR20, UR20, UR8, UR21 ;  /* 0x00000008141472a4 */ /* 0x000fe4000f8e0215 */
[----:B------:R-:W-:-:S02]  /*4570*/  UISETP.GE.U32.AND UP0, UPT, UR6, UR8, UPT ;  /* 0x000000080600728c */ /* 0x000fc4000bf06070 */
[----:B------:R-:W-:Y:S02]  /*4580*/  UIADD3.X UR7, ~UR20, UR28, URZ, UP2, !UPT ;  /* 0x0000001c14077290 */ /* 0x000fe400097fe53f */
[----:B------:R-:W-:Y:S02]  /*4590*/  UIADD3 UR20, UP2, UR6, -UR8, URZ ;  /* 0x8000000806147290 */ /* 0x000fe4000ff5e03f */
[----:B------:R-:W-:Y:S02]  /*45a0*/  UISETP.GE.U32.AND.EX UP0, UPT, UR7, UR9, UPT, UP0 ;  /* 0x000000090700728c */ /* 0x000fe4000bf06100 */
[----:B------:R-:W-:Y:S02]  /*45b0*/  UIADD3.X UR21, UR7, ~UR9, URZ, UP2, !UPT ;  /* 0x8000000907157290 */ /* 0x000fe400097fe43f */
[----:B------:R-:W-:Y:S02]  /*45c0*/  USEL UR20, UR20, UR6, UP0 ;  /* 0x0000000614147287 */ /* 0x000fe40008000000 */
[----:B------:R-:W-:-:S02]  /*45d0*/  USEL UR21, UR21, UR7, UP0 ;  /* 0x0000000715157287 */ /* 0x000fc40008000000 */
[----:B------:R-:W-:Y:S02]  /*45e0*/  UISETP.GE.U32.AND UP0, UPT, UR20, UR8, UPT ;  /* 0x000000081400728c */ /* 0x000fe4000bf06070 */
[----:B------:R-:W-:Y:S02]  /*45f0*/  UIADD3 UR6, UP2, UR20, -UR8, URZ ;  /* 0x8000000814067290 */ /* 0x000fe4000ff5e03f */
[----:B------:R-:W-:Y:S02]  /*4600*/  UISETP.GE.U32.AND.EX UP0, UPT, UR21, UR9, UPT, UP0 ;  /* 0x000000091500728c */ /* 0x000fe4000bf06100 */
[----:B------:R-:W-:Y:S02]  /*4610*/  UIADD3.X UR7, UR21, ~UR9, URZ, UP2, !UPT ;  /* 0x8000000915077290 */ /* 0x000fe400097fe43f */
[----:B------:R-:W-:Y:S02]  /*4620*/  USEL UR6, UR6, UR20, UP0 ;  /* 0x0000001406067287 */ /* 0x000fe40008000000 */
[----:B------:R-:W-:-:S02]  /*4630*/  USEL UR7, UR7, UR21, UP0 ;  /* 0x0000001507077287 */ /* 0x000fc40008000000 */
[----:B------:R-:W-:Y:S02]  /*4640*/  UIADD3 UR8, UP2, URZ, -UR6, URZ ;  /* 0x800000063f087290 */ /* 0x000fe4000ff5e03f */
[----:B------:R-:W-:Y:S02]  /*4650*/  UISETP.NE.U32.AND UP0, UPT, UR5, URZ, UPT ;  /* 0x0000003f0500728c */ /* 0x000fe4000bf05070 */
[----:B------:R-:W-:Y:S02]  /*4660*/  UIADD3.X UR5, URZ, ~UR7, URZ, UP2, !UPT ;  /* 0x800000073f057290 */ /* 0x000fe400097fe43f */
[----:B------:R-:W-:Y:S02]  /*4670*/  UISETP.NE.AND.EX UP0, UPT, UR4, URZ, UPT, UP0 ;  /* 0x0000003f0400728c */ /* 0x000fe4000bf05300 */
[----:B------:R-:W-:Y:S02]  /*4680*/  USEL UR6, UR8, UR6, !UP1 ;  /* 0x0000000608067287 */ /* 0x000fe4000c800000 */
[----:B------:R-:W-:-:S02]  /*4690*/  USEL UR7, UR5, UR7, !UP1 ;  /* 0x0000000705077287 */ /* 0x000fc4000c800000 */
[----:B------:R-:W-:Y:S02]  /*46a0*/  USEL UR6, UR6, 0xffffffff, UP0 ;  /* 0xffffffff06067887 */ /* 0x000fe40008000000 */
[----:B------:R-:W-:Y:S01]  /*46b0*/  USEL UR7, UR7, 0xffffffff, UP0 ;  /* 0xffffffff07077887 */ /* 0x000fe20008000000 */
[----:B------:R-:W-:Y:S11]  /*46c0*/  RET.REL.NODEC R4 `(_ZN2at6native43_GLOBAL__N__9ae7fba5_10_SoftMax_cu_9f978f6320cunn_SoftMaxBackwardILi8EN3c108BFloat16EfS4_NS1_23SoftMaxBackwardEpilogueEEEvPT0_PKT2_SA_l) ;  /* 0xffffffb8044c7950 */ /* 0x000ff60003c3ffff */
.L_x_6321:
        /* <DEDUP_REMOVED lines=11> */
.L_x_12038:


//--------------------- .text._ZN2at6native43_GLOBAL__N__9ae7fba5_10_SoftMax_cu_9f978f6324cunn_SoftMaxBackwardSmemILi8EN3c108BFloat16EfS4_NS1_23SoftMaxBackwardEpilogueEEEvPT0_PKT2_SA_l --------------------------
	.section	.text._ZN2at6native43_GLOBAL__N__9ae7fba5_10_SoftMax_cu_9f978f6324cunn_SoftMaxBackwardSmemILi8EN3c108BFloat16EfS4_NS1_23SoftMaxBackwardEpilogueEEEvPT0_PKT2_SA_l,"ax",@progbits
	.align	128
.text._ZN2at6native43_GLOBAL__N__9ae7fba5_10_SoftMax_cu_9f978f6324cunn_SoftMaxBackwardSmemILi8EN3c108BFloat16EfS4_NS1_23SoftMaxBackwardEpilogueEEEvPT0_PKT2_SA_l:
        .type           _ZN2at6native43_GLOBAL__N__9ae7fba5_10_SoftMax_cu_9f978f6324cunn_SoftMaxBackwardSmemILi8EN3c108BFloat16EfS4_NS1_23SoftMaxBackwardEpilogueEEEvPT0_PKT2_SA_l,@function
        .size           _ZN2at6native43_GLOBAL__N__9ae7fba5_10_SoftMax_cu_9f978f6324cunn_SoftMaxBackwardSmemILi8EN3c108BFloat16EfS4_NS1_23SoftMaxBackwardEpilogueEEEvPT0_PKT2_SA_l,(.L_x_12040 - _ZN2at6native43_GLOBAL__N__9ae7fba5_10_SoftMax_cu_9f978f6324cunn_SoftMaxBackwardSmemILi8EN3c108BFloat16EfS4_NS1_23SoftMaxBackwardEpilogueEEEvPT0_PKT2_SA_l)
        .other          _ZN2at6native43_GLOBAL__N__9ae7fba5_10_SoftMax_cu_9f978f6324cunn_SoftMaxBackwardSmemILi8EN3c108BFloat16EfS4_NS1_23SoftMaxBackwardEpilogueEEEvPT0_PKT2_SA_l,@"STO_CUDA_ENTRY STV_DEFAULT"
_ZN2at6native43_GLOBAL__N__9ae7fba5_10_SoftMax_cu_9f978f6324cunn_SoftMaxBackwardSmemILi8EN3c108BFloat16EfS4_NS1_23SoftMaxBackwardEpilogueEEEvPT0_PKT2_SA_l:
[----:B------:R-:W-:Y:S01]  /*0000*/  LDC R1, c[0x0][0x28] ;  /* 0x00000a00ff017b82 */ /* 0x000fe20000000800 */
[----:B------:R-:W0:Y:S07]  /*0010*/  S2R R17, SR_TID.X ;  /* 0x0000000000117919 */ /* 0x000e2e0000002100 */
[----:B------:R-:W1:Y:S01]  /*0020*/  LDC.64 R2, c[0x0][0x228] ;  /* 0x00008a00ff027b82 */ /* 0x000e620000000a00 */
[----:B------:R-:W-:Y:S01]  /*0030*/  ULDC.64 UR6, c[0x0][0x208] ;  /* 0x0000820000067ab9 */ /* 0x000fe20000000a00 */
[----:B------:R-:W-:Y:S01]  /*0040*/  BSSY B0, `(.L_x_6322) ;  /* 0x0000031000007945 */ /* 0x000fe20003800000 */
[----:B------:R-:W-:-:S05]  /*0050*/  IMAD.MOV.U32 R14, RZ, RZ, RZ ;  /* 0x000000ffff0e7224 */ /* 0x000fca00078e00ff */
        /* <DEDUP_REMOVED lines=12> */
[----:B------:R-:W-:Y:S01]  /*0120*/  HFMA2.MMA R14, -RZ, RZ, 0, 0 ;  /* 0x00000000ff0e7435 */ /* 0x000fe200000001ff */
[----:B------:R-:W-:Y:S01]  /*0130*/  LEA R10, P1, R8, UR4, 0x1 ;  /* 0x00000004080a7c11 */ /* 0x000fe2000f8208ff */
[----:B------:R-:W-:-:S03]  /*0140*/  IMAD.MOV.U32 R15, RZ, RZ, R17 ;  /* 0x000000ffff0f7224 */ /* 0x000fc600078e0011 */
[----:B------:R-:W-:Y:S02]  /*0150*/  LEA.HI.X R11, R8, UR5, R13, 0x1, P1 ;  /* 0x00000005080b7c11 */ /* 0x000fe400088f0c0d */
[----:B0-----:R-:W-:-:S07]  /*0160*/  LEA R12, R5, R12, 0x18 ;  /* 0x0000000c050c7211 */ /* 0x001fce00078ec0ff */
.L_x_6324:
[----:B------:R-:W-:-:S06]  /*0170*/  IMAD.WIDE R4, R15, 0x10, R10 ;  /* 0x000000100f047825 */ /* 0x000fcc00078e020a */
[----:B------:R-:W2:Y:S02]  /*0180*/  LDG.E.128 R4, desc[UR6][R4.64] ;  /* 0x0000000604047981 */ /* 0x000ea4000c1e1d00 */
[C---:B--2---:R-:W-:Y:S01]  /*0190*/  PRMT R16, R4.reuse, 0x7632, R16 ;  /* 0x0000763204107816 */ /* 0x044fe20000000010 */
[----:B------:R-:W-:Y:S02]  /*01a0*/  IMAD.U32 R19, R4, 0x10000, RZ ;  /* 0x0001000004137824 */ /* 0x000fe400078e00ff */
[----:B------:R-:W-:Y:S01]  /*01b0*/  IMAD.U32 R18, R5, 0x10000, RZ ;  /* 0x0001000005127824 */ /* 0x000fe200078e00ff */
[----:B------:R-:W-:Y:S01]  /*01c0*/  SHF.L.U32 R16, R16, 0x10, RZ ;  /* 0x0000001010107819 */ /* 0x000fe200000006ff */
[--C-:B------:R-:W-:Y:S01]  /*01d0*/  FADD.FTZ R19, R19, R14.reuse ;  /* 0x0000000e13137221 */ /* 0x100fe20000010000 */
[----:B------:R-:W-:-:S03]  /*01e0*/  PRMT R14, R5, 0x7632, R14 ;  /* 0x00007632050e7816 */ /* 0x000fc6000000000e */
[----:B------:R-:W-:Y:S01]  /*01f0*/  FADD.FTZ R19, R19, R16 ;  /* 0x0000001013137221 */ /* 0x000fe20000010000 */
[----:B------:R-:W-:Y:S01]  /*0200*/  IMAD R16, R15, 0x10, R12 ;  /* 0x000000100f107824 */ /* 0x000fe200078e020c */
[----:B------:R-:W-:Y:S01]  /*0210*/  SHF.L.U32 R21, R14, 0x10, RZ ;  /* 0x000000100e157819 */ /* 0x000fe200000006ff */
[----:B-1----:R-:W-:Y:S02]  /*0220*/  IMAD.IADD R15, R0, 0x1, R15 ;  /* 0x00000001000f7824 */ /* 0x002fe400078e020f */
[----:B------:R-:W-:Y:S01]  /*0230*/  FADD.FTZ R18, R19, R18 ;  /* 0x0000001213127221 */ /* 0x000fe20000010000 */
[C---:B------:R-:W-:Y:S01]  /*0240*/  IMAD.U32 R19, R6.reuse, 0x10000, RZ ;  /* 0x0001000006137824 */ /* 0x040fe200078e00ff */
[----:B------:R-:W-:Y:S01]  /*0250*/  PRMT R14, R6, 0x7632, R14 ;  /* 0x00007632060e7816 */ /* 0x000fe2000000000e */
[----:B------:R0:W-:Y:S01]  /*0260*/  STS.128 [R16], R4 ;  /* 0x0000000410007388 */ /* 0x0001e20000000c00 */
[----:B------:R-:W-:Y:S01]  /*0270*/  FADD.FTZ R18, R18, R21 ;  /* 0x0000001512127221 */ /* 0x000fe20000010000 */
[----:B------:R-:W-:-:S03]  /*0280*/  SHF.L.U32 R21, R15, 0x3, RZ ;  /* 0x000000030f157819 */ /* 0x000fc600000006ff */
[----:B------:R-:W-:Y:S01]  /*0290*/  FADD.FTZ R18, R18, R19 ;  /* 0x0000001312127221 */ /* 0x000fe20000010000 */
[----:B------:R-:W-:Y:S01]  /*02a0*/  ISETP.GE.U32.AND P1, PT, R21, R2, PT ;  /* 0x000000021500720c */ /* 0x000fe20003f26070 */
[----:B------:R-:W-:Y:S01]  /*02b0*/  IMAD.U32 R19, R14, 0x10000, RZ ;  /* 0x000100000e137824 */ /* 0x000fe200078e00ff */
[----:B------:R-:W-:Y:S02]  /*02c0*/  SHF.R.S32.HI R20, RZ, 0x1f, R21 ;  /* 0x0000001fff147819 */ /* 0x000fe40000011415 */
[C---:B------:R-:W-:Y:S01]  /*02d0*/  PRMT R14, R7.reuse, 0x7632, R14 ;  /* 0x00007632070e7816 */ /* 0x040fe2000000000e */
[----:B------:R-:W-:Y:S01]  /*02e0*/  FADD.FTZ R18, R18, R19 ;  /* 0x0000001312127221 */ /* 0x000fe20000010000 */
[----:B------:R-:W-:Y:S02]  /*02f0*/  ISETP.GE.AND.EX P1, PT, R20, R3, PT, P1 ;  /* 0x000000031400720c */ /* 0x000fe40003f26310 */
[----:B------:R-:W-:Y:S01]  /*0300*/  SHF.L.U32 R14, R14, 0x10, RZ ;  /* 0x000000100e0e7819 */ /* 0x000fe200000006ff */
[----:B0-----:R-:W-:-:S04]  /*0310*/  IMAD.U32 R7, R7, 0x10000, RZ ;  /* 0x0001000007077824 */ /* 0x001fc800078e00ff */
[----:B------:R-:W-:-:S04]  /*0320*/  FADD.FTZ R7, R18, R7 ;  /* 0x0000000712077221 */ /* 0x000fc80000010000 */
[----:B------:R-:W-:Y:S02]  /*0330*/  FADD.FTZ R14, R7, R14 ;  /* 0x0000000e070e7221 */ /* 0x000fe40000010000 */
[----:B------:R-:W-:Y:S05]  /*0340*/  @!P1 BRA `(.L_x_6324) ;  /* 0xfffffffc00889947 */ /* 0x000fea000383ffff */
.L_x_6323:
[----:B------:R-:W-:Y:S05]  /*0350*/  BSYNC B0 ;  /* 0x0000000000007941 */ /* 0x000fea0003800000 */
.L_x_6322:
[----:B------:R-:W0:Y:S01]  /*0360*/  SHFL.DOWN PT, R5, R14, 0x10, 0x1f ;  /* 0x0a001f000e057f89 */ /* 0x000e2200000e0000 */
        /* <DEDUP_REMOVED lines=8> */
[C---:B------:R-:W-:Y:S02]  /*03f0*/  IMAD.IADD R15, R17.reuse, 0x1, -R6 ;  /* 0x00000001110f7824 */ /* 0x040fe400078e0a06 */
[----:B------:R-:W-:-:S03]  /*0400*/  VIADD R6, R17, 0x1f ;  /* 0x0000001f11067836 */ /* 0x000fc60000000000 */
[----:B------:R-:W-:Y:S01]  /*0410*/  ISETP.NE.AND P1, PT, R15, RZ, PT ;  /* 0x000000ff0f00720c */ /* 0x000fe20003f25270 */
[----:B0-----:R-:W-:-:S05]  /*0420*/  FADD.FTZ R5, R5, R14 ;  /* 0x0000000e05057221 */ /* 0x001fca0000010000 */
[----:B------:R-:W0:Y:S02]  /*0430*/  SHFL.DOWN PT, R0, R5, 0x8, 0x1f ;  /* 0x09001f0005007f89 */ /* 0x000e2400000e0000 */
[----:B0-----:R-:W-:-:S05]  /*0440*/  FADD.FTZ R0, R5, R0 ;  /* 0x0000000005007221 */ /* 0x001fca0000010000 */
[----:B------:R-:W-:Y:S01]  /*0450*/  @!P1 SHF.R.S32.HI R5, RZ, 0x5, R10 ;  /* 0x00000005ff059819 */ /* 0x000fe2000001140a */
[----:B------:R-:W0:Y:S02]  /*0460*/  SHFL.DOWN PT, R7, R0, 0x4, 0x1f ;  /* 0x08801f0000077f89 */ /* 0x000e2400000e0000 */
[----:B0-----:R-:W-:Y:S01]  /*0470*/  FADD.FTZ R7, R0, R7 ;  /* 0x0000000700077221 */ /* 0x001fe20000010000 */
[----:B------:R-:W-:-:S04]  /*0480*/  MOV R0, 0x400 ;  /* 0x0000040000007802 */ /* 0x000fc80000000f00 */
[----:B------:R-:W0:Y:S01]  /*0490*/  SHFL.DOWN PT, R4, R7, 0x2, 0x1f ;  /* 0x08401f0007047f89 */ /* 0x000e2200000e0000 */
[----:B-1----:R-:W-:-:S05]  /*04a0*/  LEA R0, R19, R0, 0x18 ;  /* 0x0000000013007211 */ /* 0x002fca00078ec0ff */
[----:B------:R-:W-:-:S05]  /*04b0*/  IMAD R16, R2, 0x2, R0 ;  /* 0x0000000202107824 */ /* 0x000fca00078e0200 */
[----:B------:R-:W-:Y:S01]  /*04c0*/  @!P1 LEA R5, R5, R16, 0x2 ;  /* 0x0000001005059211 */ /* 0x000fe200078e10ff */
[----:B0-----:R-:W-:Y:S01]  /*04d0*/  FADD.FTZ R4, R7, R4 ;  /* 0x0000000407047221 */ /* 0x001fe20000010000 */
[----:B------:R-:W-:-:S04]  /*04e0*/  IMAD.MOV.U32 R7, RZ, RZ, RZ ;  /* 0x000000ffff077224 */ /* 0x000fc800078e00ff */
[----:B------:R-:W0:Y:S02]  /*04f0*/  SHFL.DOWN PT, R11, R4, 0x1, 0x1f ;  /* 0x08201f00040b7f89 */ /* 0x000e2400000e0000 */
[----:B0-----:R-:W-:Y:S01]  /*0500*/  FADD.FTZ R10, R4, R11 ;  /* 0x0000000b040a7221 */ /* 0x001fe20000010000 */
[----:B------:R-:W-:-:S04]  /*0510*/  @!P2 LEA R4, R15, R16, 0x2 ;  /* 0x000000100f04a211 */ /* 0x000fc800078e10ff */
        /* <DEDUP_REMOVED lines=16> */
.L_x_6333:
[----:B-1----:R-:W-:-:S07]  /*0620*/  FADD.FTZ R7, R11, R10 ;  /* 0x0000000a0b077221 */ /* 0x002fce0000010000 */
.L_x_6325:
[----:B------:R-:W-:Y:S01]  /*0630*/  ISETP.NE.AND P1, PT, R17, RZ, PT ;  /* 0x000000ff1100720c */ /* 0x000fe20003f25270 */
[----:B------:R-:W-:-:S12]  /*0640*/  WARPSYNC.ALL ;  /* 0x0000000000007948 */ /* 0x000fd80003800000 */
[----:B-1----:R1:W-:Y:S01]  /*0650*/  @!P1 STS [R16], R7 ;  /* 0x0000000710009388 */ /* 0x0023e20000000800 */
[----:B------:R-:W-:Y:S06]  /*0660*/  BAR.SYNC.DEFER_BLOCKING 0x0 ;  /* 0x0000000000007b1d */ /* 0x000fec0000010000 */
[----:B------:R-:W-:Y:S05]  /*0670*/  @P0 EXIT ;  /* 0x000000000000094d */ /* 0x000fea0003800000 */
[----:B-1----:R-:W1:Y:S01]  /*0680*/  LDS R16, [R16] ;  /* 0x0000000010107984 */ /* 0x002e620000000800 */
[C---:B------:R-:W-:Y:S01]  /*0690*/  SHF.L.U32 R14, R8.reuse, 0x1, RZ ;  /* 0x00000001080e7819 */ /* 0x040fe200000006ff */
[----:B------:R-:W-:Y:S01]  /*06a0*/  ULDC.64 UR8, c[0x0][0x210] ;  /* 0x0000840000087ab9 */ /* 0x000fe20000000a00 */
[----:B------:R-:W-:Y:S01]  /*06b0*/  ULDC.64 UR10, c[0x0][0x218] ;  /* 0x00008600000a7ab9 */ /* 0x000fe20000000a00 */
[----:B------:R-:W-:Y:S02]  /*06c0*/  SHF.L.U64.HI R8, R8, 0x1, R13 ;  /* 0x0000000108087819 */ /* 0x000fe4000001020d */
[C---:B------:R-:W-:Y:S02]  /*06d0*/  IADD3 R12, P0, R14.reuse, UR8, RZ ;  /* 0x000000080e0c7c10 */ /* 0x040fe4000ff1e0ff */
[----:B------:R-:W-:Y:S02]  /*06e0*/  IADD3 R14, P1, R14, UR10, RZ ;  /* 0x0000000a0e0e7c10 */ /* 0x000fe4000ff3e0ff */
[----:B------:R-:W-:-:S02]  /*06f0*/  IADD3.X R13, R8, UR9, RZ, P0, !PT ;  /* 0x00000009080d7c10 */ /* 0x000fc400087fe4ff */
[----:B------:R-:W-:-:S09]  /*0700*/  IADD3.X R15, R8, UR11, RZ, P1, !PT ;  /* 0x0000000b080f7c10 */ /* 0x000fd20008ffe4ff */
.L_x_6327:
[----:B------:R-:W-:-:S06]  /*0710*/  IMAD.WIDE R6, R17, 0x10, R14 ;  /* 0x0000001011067825 */ /* 0x000fcc00078e020e */
[----:B------:R-:W2:Y:S01]  /*0720*/  LDG.E.128 R4, desc[UR6][R6.64] ;  /* 0x0000000606047981 */ /* 0x000ea2000c1e1d00 */
[----:B------:R-:W-:-:S05]  /*0730*/  IMAD R20, R17, 0x10, R0 ;  /* 0x0000001011147824 */ /* 0x000fca00078e0200 */
[----:B0-----:R-:W0:Y:S02]  /*0740*/  LDS.128 R8, [R20] ;  /* 0x0000000014087984 */ /* 0x001e240000000c00 */
[C---:B0-----:R-:W-:Y:S01]  /*0750*/  PRMT R18, R8.reuse, 0x7632, R18 ;  /* 0x0000763208127816 */ /* 0x041fe20000000012 */
[C---:B------:R-:W-:Y:S01]  /*0760*/  IMAD.U32 R19, R9.reuse, 0x10000, RZ ;  /* 0x0001000009137824 */ /* 0x040fe200078e00ff */
[----:B------:R-:W-:Y:S01]  /*0770*/  SHF.L.U32 R23, R8, 0x10, RZ ;  /* 0x0000001008177819 */ /* 0x000fe200000006ff */
[----:B------:R-:W-:Y:S01]  /*0780*/  IMAD.U32 R21, R10, 0x10000, RZ ;  /* 0x000100000a157824 */ /* 0x000fe200078e00ff */
[----:B------:R-:W-:Y:S02]  /*0790*/  PRMT R8, R9, 0x7632, R8 ;  /* 0x0000763209087816 */ /* 0x000fe40000000008 */
[----:B--2---:R-:W-:Y:S02]  /*07a0*/  SHF.L.U32 R9, R4, 0x10, RZ ;  /* 0x0000001004097819 */ /* 0x004fe400000006ff */
[----:B------:R-:W-:-:S02]  /*07b0*/  PRMT R4, R10, 0x7632, R4 ;  /* 0x000076320a047816 */ /* 0x000fc40000000004 */
[C---:B------:R-:W-:Y:S01]  /*07c0*/  PRMT R22, R5.reuse, 0x7632, R22 ;  /* 0x0000763205167816 */ /* 0x040fe20000000016 */
[--C-:B-1----:R-:W-:Y:S01]  /*07d0*/  FFMA.FTZ R9, -R16, R9, R23.reuse ;  /* 0x0000000910097223 */ /* 0x102fe20000010117 */
[----:B------:R-:W-:Y:S01]  /*07e0*/  IMAD.U32 R5, R5, 0x10000, RZ ;  /* 0x0001000005057824 */ /* 0x000fe200078e00ff */
[----:B------:R-:W-:Y:S02]  /*07f0*/  PRMT R24, R6, 0x7632, R24 ;  /* 0x0000763206187816 */ /* 0x000fe40000000018 */
[C---:B------:R-:W-:Y:S01]  /*0800*/  PRMT R23, R7.reuse, 0x7632, R23 ;  /* 0x0000763207177816 */ /* 0x040fe20000000017 */
[----:B------:R-:W-:Y:S01]  /*0810*/  FFMA.FTZ R5, -R16, R5, R19 ;  /* 0x0000000510057223 */ /* 0x000fe20000010113 */
[C---:B------:R-:W-:Y:S01]  /*0820*/  PRMT R20, R4.reuse, 0x7632, R20 ;  /* 0x0000763204147816 */ /* 0x040fe20000000014 */
[----:B------:R-:W-:Y:S01]  /*0830*/  IMAD.U32 R7, R7, 0x10000, RZ ;  /* 0x0001000007077824 */ /* 0x000fe200078e00ff */
[----:B------:R-:W-:Y:S02]  /*0840*/  SHF.L.U32 R4, R4, 0x10, RZ ;  /* 0x0000001004047819 */ /* 0x000fe400000006ff */
[----:B------:R-:W-:Y:S01]  /*0850*/  SHF.L.U32 R25, R23, 0x10, RZ ;  /* 0x0000001017197819 */ /* 0x000fe200000006ff */
[----:B------:R-:W-:Y:S01]  /*0860*/  IMAD.U32 R23, R24, 0x10000, RZ ;  /* 0x0001000018177824 */ /* 0x000fe200078e00ff */
[----:B------:R-:W-:Y:S01]  /*0870*/  SHF.L.U32 R19, R18, 0x10, RZ ;  /* 0x0000001012137819 */ /* 0x000fe200000006ff */
[----:B------:R-:W-:Y:S01]  /*0880*/  IMAD.U32 R20, R20, 0x10000, RZ ;  /* 0x0001000014147824 */ /* 0x000fe200078e00ff */
[----:B------:R-:W-:Y:S01]  /*0890*/  SHF.L.U32 R26, R6, 0x10, RZ ;  /* 0x00000010061a7819 */ /* 0x000fe200000006ff */
[C---:B------:R-:W-:Y:S01]  /*08a0*/  FFMA.FTZ R23, -R16.reuse, R23, R4 ;  /* 0x0000001710177223 */ /* 0x040fe20000010104 */
[C---:B------:R-:W-:Y:S01]  /*08b0*/  PRMT R10, R11.reuse, 0x7632, R10 ;  /* 0x000076320b0a7816 */ /* 0x040fe2000000000a */
[C---:B------:R-:W-:Y:S01]  /*08c0*/  FFMA.FTZ R4, -R16.reuse, R20, R19 ;  /* 0x0000001410047223 */ /* 0x040fe20000010113 */
[----:B------:R-:W-:Y:S01]  /*08d0*/  SHF.L.U32 R11, R11, 0x10, RZ ;  /* 0x000000100b0b7819 */ /* 0x000fe200000006ff */
[----:B------:R-:W-:Y:S01]  /*08e0*/  FFMA.FTZ R6, -R16, R26, R21 ;  /* 0x0000001a10067223 */ /* 0x000fe20000010115 */
[----:B------:R-:W-:Y:S01]  /*08f0*/  SHF.L.U32 R22, R22, 0x10, RZ ;  /* 0x0000001016167819 */ /* 0x000fe200000006ff */
[----:B------:R-:W-:Y:S01]  /*0900*/  IMAD.U32 R21, R8, 0x10000, RZ ;  /* 0x0001000008157824 */ /* 0x000fe200078e00ff */
[----:B------:R-:W-:Y:S01]  /*0910*/  F2FP.BF16.F32.PACK_AB R4, R4, R9 ;  /* 0x000000090404723e */ /* 0x000fe200000010ff */
[----:B------:R-:W-:-:S02]  /*0920*/  IMAD.U32 R10, R10, 0x10000, RZ ;  /* 0x000100000a0a7824 */ /* 0x000fc400078e00ff */
[C---:B------:R-:W-:Y:S01]  /*0930*/  FFMA.FTZ R7, -R16.reuse, R7, R11 ;  /* 0x0000000710077223 */ /* 0x040fe2000001010b */
[----:B------:R-:W-:Y:S01]  /*0940*/  FFMA.FTZ R22, -R16, R22, R21 ;  /* 0x0000001610167223 */ /* 0x000fe20000010115 */
[----:B------:R-:W-:-:S04]  /*0950*/  IMAD.WIDE R8, R17, 0x10, R12 ;  /* 0x0000001011087825 */ /* 0x000fc800078e020c */
[----:B------:R-:W-:Y:S01]  /*0960*/  FFMA.FTZ R10, -R16, R25, R10 ;  /* 0x00000019100a7223 */ /* 0x000fe2000001010a */
[----:B------:R-:W-:Y:S02]  /*0970*/  IADD3 R17, R17, UR5, RZ ;  /* 0x0000000511117c10 */ /* 0x000fe4000fffe0ff */
[----:B------:R-:W-:Y:S02]  /*0980*/  F2FP.BF16.F32.PACK_AB R6, R23, R6 ;  /* 0x000000061706723e */ /* 0x000fe400000010ff */
[----:B------:R-:W-:Y:S01]  /*0990*/  F2FP.BF16.F32.PACK_AB R7, R10, R7 ;  /* 0x000000070a07723e */ /* 0x000fe200000010ff */
[----:B------:R-:W-:Y:S01]  /*09a0*/  IMAD.SHL.U32 R11, R17, 0x8, RZ ;  /* 0x00000008110b7824 */ /* 0x000fe200078e00ff */
[----:B------:R-:W-:-:S04]  /*09b0*/  F2FP.BF16.F32.PACK_AB R5, R22, R5 ;  /* 0x000000051605723e */ /* 0x000fc800000010ff */
[----:B------:R-:W-:Y:S01]  /*09c0*/  ISETP.GE.U32.AND P0, PT, R11, R2, PT ;  /* 0x000000020b00720c */ /* 0x000fe20003f06070 */
[----:B------:R2:W-:Y:S01]  /*09d0*/  STG.E.128 desc[UR6][R8.64], R4 ;  /* 0x0000000408007986 */ /* 0x0005e2000c101d06 */
[----:B------:R-:W-:-:S04]  /*09e0*/  SHF.R.S32.HI R10, RZ, 0x1f, R11 ;  /* 0x0000001fff0a7819 */ /* 0x000fc8000001140b */
[----:B------:R-:W-:-:S13]  /*09f0*/  ISETP.GE.AND.EX P0, PT, R10, R3, PT, P0 ;  /* 0x000000030a00720c */ /* 0x000fda0003f06300 */
[----:B--2---:R-:W-:Y:S05]  /*0a00*/  @!P0 BRA `(.L_x_6327) ;  /* 0xfffffffc00408947 */ /* 0x004fea000383ffff */
[----:B------:R-:W-:Y:S05]  /*0a10*/  EXIT ;  /* 0x000000000000794d */ /* 0x000fea0003800000 */
.L_x_6326:
[----:B------:R-:W-:Y:S01]  /*0a20*/  HFMA2.MMA R14, -RZ, RZ, 0, 9.5367431640625e-07 ;  /* 0x00000010ff0e7435 */ /* 0x000fe200000001ff */
[----:B------:R-:W-:Y:S01]  /*0a30*/  IMAD.MOV.U32 R15, RZ, RZ, 0x1f ;  /* 0x0000001fff0f7424 */ /* 0x000fe200078e00ff */
[----:B------:R-:W-:-:S09]  /*0a40*/  MOV R12, 0xffffffff ;  /* 0xffffffff000c7802 */ /* 0x000fd20000000f00 */
[----:B-1----:R-:W-:Y:S05]  /*0a50*/  WARPSYNC.COLLECTIVE R12, `(.L_x_6328) ;  /* 0x000000000c087348 */ /* 0x002fea0003c00000 */
[----:B-1----:R0:W1:Y:S02]  /*0a60*/  SHFL.DOWN P1, R10, R7, R14, R15 ;  /* 0x0800000e070a7389 */ /* 0x002064000002000f */
[----:B01----:R-:W-:Y:S01]  /*0a70*/  ENDCOLLECTIVE ;  /* 0x000000000000791b */ /* 0x003fe20003800000 */
.L_x_6328:
[----:B------:R-:W-:Y:S02]  /*0a80*/  IMAD.MOV.U32 R14, RZ, RZ, 0x8 ;  /* 0x00000008ff0e7424 */ /* 0x000fe400078e00ff */
[----:B------:R-:W-:-:S04]  /*0a90*/  IMAD.MOV.U32 R4, RZ, RZ, R10 ;  /* 0x000000ffff047224 */ /* 0x000fc800078e000a */
[----:B------:R-:W-:-:S05]  /*0aa0*/  FADD.FTZ R4, R7, R4 ;  /* 0x0000000407047221 */ /* 0x000fca0000010000 */
[----:B------:R-:W-:-:S07]  /*0ab0*/  MOV R7, R4 ;  /* 0x0000000400077202 */ /* 0x000fce0000000f00 */
[----:B------:R-:W-:Y:S05]  /*0ac0*/  WARPSYNC.COLLECTIVE R12, `(.L_x_6329) ;  /* 0x000000000c087348 */ /* 0x000fea0003c00000 */
[----:B------:R0:W1:Y:S02]  /*0ad0*/  SHFL.DOWN P1, R10, R7, R14, R15 ;  /* 0x0800000e070a7389 */ /* 0x000064000002000f */
[----:B01----:R-:W-:Y:S01]  /*0ae0*/  ENDCOLLECTIVE ;  /* 0x000000000000791b */ /* 0x003fe20003800000 */
.L_x_6329:
[----:B------:R-:W-:Y:S01]  /*0af0*/  HFMA2.MMA R14, -RZ, RZ, 0, 2.384185791015625e-07 ;  /* 0x00000004ff0e7435 */ /* 0x000fe200000001ff */
[----:B------:R-:W-:-:S05]  /*0b00*/  MOV R5, R10 ;  /* 0x0000000a00057202 */ /* 0x000fca0000000f00 */
[----:B------:R-:W-:-:S04]  /*0b10*/  FADD.FTZ R5, R4, R5 ;  /* 0x0000000504057221 */ /* 0x000fc80000010000 */
[----:B------:R-:W-:-:S07]  /*0b20*/  IMAD.MOV.U32 R7, RZ, RZ, R5 ;  /* 0x000000ffff077224 */ /* 0x000fce00078e0005 */
[----:B------:R-:W-:Y:S05]  /*0b30*/  WARPSYNC.COLLECTIVE R12, `(.L_x_6330) ;  /* 0x000000000c087348 */ /* 0x000fea0003c00000 */
[----:B------:R0:W1:Y:S02]  /*0b40*/  SHFL.DOWN P1, R10, R7, R14, R15 ;  /* 0x0800000e070a7389 */ /* 0x000064000002000f */
[----:B01----:R-:W-:Y:S01]  /*0b50*/  ENDCOLLECTIVE ;  /* 0x000000000000791b */ /* 0x003fe20003800000 */
.L_x_6330:
[----:B------:R-:W-:Y:S02]  /*0b60*/  IMAD.MOV.U32 R14, RZ, RZ, 0x2 ;  /* 0x00000002ff0e7424 */ /* 0x000fe400078e00ff */
[----:B------:R-:W-:-:S04]  /*0b70*/  IMAD.MOV.U32 R6, RZ, RZ, R10 ;  /* 0x000000ffff067224 */ /* 0x000fc800078e000a */
[----:B------:R-:W-:-:S05]  /*0b80*/  FADD.FTZ R6, R5, R6 ;  /* 0x0000000605067221 */ /* 0x000fca0000010000 */
[----:B------:R-:W-:-:S07]  /*0b90*/  MOV R7, R6 ;  /* 0x0000000600077202 */ /* 0x000fce0000000f00 */
[----:B------:R-:W-:Y:S05]  /*0ba0*/  WARPSYNC.COLLECTIVE R12, `(.L_x_6331) ;  /* 0x000000000c087348 */ /* 0x000fea0003c00000 */
[----:B------:R0:W1:Y:S02]  /*0bb0*/  SHFL.DOWN P1, R10, R7, R14, R15 ;  /* 0x0800000e070a7389 */ /* 0x000064000002000f */
[----:B01----:R-:W-:Y:S01]  /*0bc0*/  ENDCOLLECTIVE ;  /* 0x000000000000791b */ /* 0x003fe20003800000 */
.L_x_6331:
[----:B------:R-:W-:Y:S01]  /*0bd0*/  HFMA2.MMA R14, -RZ, RZ, 0, 5.9604644775390625e-08 ;  /* 0x00000001ff0e7435 */ /* 0x000fe200000001ff */
[----:B------:R-:W-:-:S05]  /*0be0*/  MOV R11, R10 ;  /* 0x0000000a000b7202 */ /* 0x000fca0000000f00 */
[----:B------:R-:W-:-:S04]  /*0bf0*/  FADD.FTZ R11, R6, R11 ;  /* 0x0000000b060b7221 */ /* 0x000fc80000010000 */
[----:B------:R-:W-:-:S07]  /*0c00*/  IMAD.MOV.U32 R7, RZ, RZ, R11 ;  /* 0x000000ffff077224 */ /* 0x000fce00078e000b */
[----:B------:R-:W-:Y:S05]  /*0c10*/  WARPSYNC.COLLECTIVE R12, `(.L_x_6332) ;  /* 0x000000000c087348 */ /* 0x000fea0003c00000 */
[----:B------:R0:W1:Y:S02]  /*0c20*/  SHFL.DOWN P1, R10, R7, R14, R15 ;  /* 0x0800000e070a7389 */ /* 0x000064000002000f */
[----:B01----:R-:W-:Y:S01]  /*0c30*/  ENDCOLLECTIVE ;  /* 0x000000000000791b */ /* 0x003fe20003800000 */
.L_x_6332:
[----:B------:R-:W-:Y:S05]  /*0c40*/  BRA `(.L_x_6333) ;  /* 0xfffffff800747947 */ /* 0x000fea000383ffff */
.L_x_6334:
        /* <DEDUP_REMOVED lines=11> */
.L_x_12040:


//--------------------- .text._ZN2at6native43_GLOBAL__N__9ae7fba5_10_SoftMax_cu_9f978f6320cunn_SoftMaxBackwardILi4EN3c104HalfEffNS1_23SoftMaxBackwardEpilogueEEEvPT0_PKT2_SA_l --------------------------
	.section	.text._ZN2at6native43_GLOBAL__N__9ae7fba5_10_SoftMax_cu_9f978f6320cunn_SoftMaxBackwardILi4EN3c104HalfEffNS1_23SoftMaxBackwardEpilogueEEEvPT0_PKT2_SA_l,"ax",@progbits
	.align	128
.text._ZN2at6native43_GLOBAL__N__9ae7fba5_10_SoftMax_cu_9f978f6320cunn_SoftMaxBackwardILi4EN3c104HalfEffNS1_23SoftMaxBackwardEpilogueEEEvPT0_PKT2_SA_l:
        .type           _ZN2at6native43_GLOBAL__N__9ae7fba5_10_SoftMax_cu_9f978f6320cunn_SoftMaxBackwardILi4EN3c104HalfEffNS1_23SoftMaxBackwardEpilogueEEEvPT0_PKT2_SA_l,@function
        .size           _ZN2at6native43_GLOBAL__N__9ae7fba5_10_SoftMax_cu_9f978f6320cunn_SoftMaxBackwardILi4EN3c104HalfEffNS1_23SoftMaxBackwardEpilogueEEEvPT0_PKT2_SA_l,(.L_x_12041 - _ZN2at6native43_GLOBAL__N__9ae7fba5_10_SoftMax_cu_9f978f6320cunn_SoftMaxBackwardILi4EN3c104HalfEffNS1_23SoftMaxBackwardEpilogueEEEvPT0_PKT2_SA_l)
        .other          _ZN2at6native43_GLOBAL__N__9ae7fba5_10_SoftMax_cu_9f978f6320cunn_SoftMaxBackwardILi4EN3c104HalfEffNS1_23SoftMaxBackwardEpilogueEEEvPT0_PKT2_SA_l,@"STO_CUDA_ENTRY STV_DEFAULT"
_ZN2at6native43_GLOBAL__N__9ae7fba5_10_SoftMax_cu_9f978f6320cunn_SoftMaxBackwardILi4EN3c104HalfEffNS1_23SoftMaxBackwardEpilogueEEEvPT0_PKT2_SA_l:
        /* <DEDUP_REMOVED lines=63> */
.L_x_6337:
[----:B------:R-:W-:Y:S01]  /*03f0*/  MOV R15, UR26 ;  /* 0x0000001a000f7c02 */ /* 0x000fe20008000f00 */
[----:B------:R-:W-:Y:S01]  /*0400*/  IMAD.U32 R17, RZ, RZ, UR27 ;  /* 0x0000001bff117e24 */ /* 0x000fe2000f8e00ff */
[----:B------:R-:W-:Y:S01]  /*0410*/  UMOV UR6, UR8 ;  /* 0x0000000800067c82 */ /* 0x000fe20008000000 */
[----:B------:R-:W-:Y:S01]  /*0420*/  IMAD.MOV.U32 R9, RZ, RZ, RZ ;  /* 0x000000ffff097224 */ /* 0x000fe200078e00ff */
[----:B------:R-:W-:-:S06]  /*0430*/  UMOV UR7, UR9 ;  /* 0x0000000900077c82 */ /* 0x000fcc0008000000 */
.L_x_6338:
[----:B------:R-:W1:Y:S01]  /*0440*/  LDC R2, c[0x0][RZ] ;  /* 0x00000000ff027b82 */ /* 0x000e620000000800 */
[----:B------:R-:W-:Y:S01]  /*0450*/  ISETP.NE.U32.AND P0, PT, R17, RZ, PT ;  /* 0x000000ff1100720c */ /* 0x000fe20003f05070 */
[----:B-1----:R-:W-:-:S12]  /*0460*/  IMAD.SHL.U32 R8, R2, 0x4, RZ ;  /* 0x0000000402087824 */ /* 0x002fd800078e00ff */
[----:B------:R-:W-:Y:S05]  /*0470*/  @!P0 BRA `(.L_x_6339) ;  /* 0x00000000000c8947 */ /* 0x000fea0003800000 */
[----:B------:R-:W-:-:S07]  /*0480*/  MOV R12, 0x4a0 ;  /* 0x000004a0000c7802 */ /* 0x000fce0000000f00 */
[----:B0-----:R-:W-:Y:S05]  /*0490*/  CALL.REL.NOINC `($__internal_28_$__cuda_sm20_rem_s64) ;  /* 0x0000003400a07944 */ /* 0x001fea0003c00000 */
[----:B------:R-:W-:Y:S05]  /*04a0*/  BRA `(.L_x_6340) ;  /* 0x0000000000487947 */ /* 0x000fea0003800000 */
.L_x_6339:
        /* <DEDUP_REMOVED lines=18> */
.L_x_6340:
        /* <DEDUP_REMOVED lines=15> */
.L_x_6343:
        /* <DEDUP_REMOVED lines=14> */
.L_x_6342:
[----:B------:R-:W-:Y:S05]  /*07a0*/  BSYNC B1 ;  /* 0x0000000000017941 */ /* 0x000fea0003800000 */
.L_x_6341:
        /* <DEDUP_REMOVED lines=8> */
[----:B------:R-:W-:Y:S05]  /*0830*/  CALL.REL.NOINC `($__internal_27_$__cuda_sm20_div_u64) ;  /* 0x0000002c00ac7944 */ /* 0x000fea0003c00000 */
[----:B------:R-:W-:Y:S02]  /*0840*/  IMAD.MOV.U32 R4, RZ, RZ, R6 ;  /* 0x000000ffff047224 */ /* 0x000fe400078e0006 */
[----:B------:R-:W-:Y:S01]  /*0850*/  IMAD.MOV.U32 R5, RZ, RZ, R7 ;  /* 0x000000ffff057224 */ /* 0x000fe200078e0007 */
[----:B------:R-:W-:Y:S06]  /*0860*/  BRA `(.L_x_6347) ;  /* 0x00000000004c7947 */ /* 0x000fec0003800000 */
.L_x_6346:
        /* <DEDUP_REMOVED lines=19> */
.L_x_6347:
[----:B------:R-:W-:Y:S05]  /*09a0*/  BSYNC B1 ;  /* 0x0000000000017941 */ /* 0x000fea0003800000 */
.L_x_6345:
        /* <DEDUP_REMOVED lines=13> */
.L_x_6350:
        /* <DEDUP_REMOVED lines=12> */
.L_x_6349:
[----:B------:R-:W-:Y:S05]  /*0b40*/  BSYNC B1 ;  /* 0x0000000000017941 */ /* 0x000fea0003800000 */
.L_x_6348:
[----:B------:R-:W-:Y:S05]  /*0b50*/  @!P1 BRA `(.L_x_6344) ;  /* 0x0000000400ac9947 */ /* 0x000fea0003800000 */
[C---:B------:R-:W-:Y:S01]  /*0b60*/  LEA R12, P1, R19.reuse, UR6, 0x2 ;  /* 0x00000006130c7c11 */ /* 0x040fe2000f8210ff */
[----:B------:R-:W-:Y:S01]  /*0b70*/  BSSY B1, `(.L_x_6351) ;  /* 0x000001b000017945 */ /* 0x000fe20003800000 */
[----:B------:R-:W-:Y:S01]  /*0b80*/  IMAD.SHL.U32 R21, R2, 0x4, RZ ;  /* 0x0000000402157824 */ /* 0x000fe200078e00ff */
[----:B------:R-:W-:Y:S02]  /*0b90*/  SHF.R.U32.HI R23, RZ, 0x1e, R2 ;  /* 0x0000001eff177819 */ /* 0x000fe40000011602 */
[----:B------:R-:W-:-:S08]  /*0ba0*/  LEA.HI.X R13, R19, UR7, R8, 0x2, P1 ;  /* 0x00000007130d7c11 */ /* 0x000fd000088f1408 */
.L_x_6352:
        /* <DEDUP_REMOVED lines=24> */
.L_x_6351:
[----:B------:R-:W-:Y:S05]  /*0d30*/  BRA `(.L_x_6344) ;  /* 0x0000000400347947 */ /* 0x000fea0003800000 */
.L_x_6336:
        /* <DEDUP_REMOVED lines=28> */
.L_x_6353:
[----:B------:R-:W-:Y:S02]  /*0f00*/  IMAD.MOV.U32 R9, RZ, RZ, RZ ;  /* 0x000000ffff097224 */ /* 0x000fe400078e00ff */
[----:B------:R-:W-:Y:S02]  /*0f10*/  IMAD.U32 R10, RZ, RZ, UR8 ;  /* 0x00000008ff0a7e24 */ /* 0x000fe4000f8e00ff */
[----:B------:R-:W-:-:S07]  /*0f20*/  IMAD.U32 R11, RZ, RZ, UR9 ;  /* 0x00000009ff0b7e24 */ /* 0x000fce000f8e00ff */
.L_x_6354:
        /* <DEDUP_REMOVED lines=28> */
.L_x_6357:
        /* <DEDUP_REMOVED lines=10> */
.L_x_6356:
[----:B------:R-:W-:Y:S05]  /*1190*/  BSYNC B1 ;  /* 0x0000000000017941 */ /* 0x000fea0003800000 */
.L_x_6355:
[----:B------:R-:W-:Y:S05]  /*11a0*/  @P2 BRA `(.L_x_6344) ;  /* 0x0000000000182947 */ /* 0x000fea0003800000 */
.L_x_6358:
[----:B------:R-:W-:-:S06]  /*11b0*/  IMAD.WIDE R4, R15, 0x4, R10 ;  /* 0x000000040f047825 */ /* 0x000fcc00078e020a */
[----:B------:R-:W2:Y:S01]  /*11c0*/  LDG.E R4, desc[UR14][R4.64] ;  /* 0x0000000e04047981 */ /* 0x000ea2000c1e1900 */
[----:B------:R-:W-:-:S05]  /*11d0*/  VIADD R15, R15, UR6 ;  /* 0x000000060f0f7c36 */ /* 0x000fca0008000000 */
[----:B------:R-:W-:Y:S01]  /*11e0*/  ISETP.GE.AND P1, PT, R15, R2, PT ;  /* 0x000000020f00720c */ /* 0x000fe20003f26270 */
[----:B--2---:R-:W-:-:S12]  /*11f0*/  FADD.FTZ R9, R4, R9 ;  /* 0x0000000904097221 */ /* 0x004fd80000010000 */
[----:B------:R-:W-:Y:S05]  /*1200*/  @!P1 BRA `(.L_x_6358) ;  /* 0xfffffffc00e89947 */ /* 0x000fea000383ffff */
.L_x_6344:
[----:B------:R-:W-:Y:S05]  /*1210*/  BSYNC B0 ;  /* 0x0000000000007941 */ /* 0x000fea0003800000 */
.L_x_6335:
        /* <DEDUP_REMOVED lines=62> */
.L_x_6359:
        /* <DEDUP_REMOVED lines=24> */
.L_x_6366:
        /* <DEDUP_REMOVED lines=25> */
.L_x_6365:
        /* <DEDUP_REMOVED lines=16> */
.L_x_6367:
[----:B------:R-:W-:-:S13]  /*1a10*/  ISETP.NE.OR P1, PT, R23, RZ, P1 ;  /* 0x000000ff1700720c */ /* 0x000fda0000f25670 */
[----:B------:R-:W-:Y:S05]  /*1a20*/  @!P1 BRA `(.L_x_6363) ;  /* 0x0000000000289947 */ /* 0x000fea0003800000 */
.L_x_6364:
        /* <DEDUP_REMOVED lines=10> */
.L_x_6363:
[----:B------:R-:W-:-:S13]  /*1ad0*/  ISETP.NE.AND P1, PT, R22, RZ, PT ;  /* 0x000000ff1600720c */ /* 0x000fda0003f25270 */
[----:B------:R-:W-:Y:S05]  /*1ae0*/  @!P1 BRA `(.L_x_6362) ;  /* 0x00000000001c9947 */ /* 0x000fea0003800000 */
[----:B------:R-:W-:-:S12]  /*1af0*/  ULEA UR5, UR5, UR6, 0x2 ;  /* 0x0000000605057291 */ /* 0x000fd8000f8e103f */
.L_x_6368:
[----:B------:R-:W2:Y:S01]  /*1b00*/  LDS R4, [UR5] ;  /* 0x00000005ff047984 */ /* 0x000ea20008000800 */
[----:B------:R-:W-:Y:S01]  /*1b10*/  VIADD R22, R22, 0xffffffff ;  /* 0xffffffff16167836 */ /* 0x000fe20000000000 */
[----:B------:R-:W-:-:S04]  /*1b20*/  UIADD3 UR5, UR5, 0x4, URZ ;  /* 0x0000000405057890 */ /* 0x000fc8000fffe03f */
[----:B------:R-:W-:Y:S01]  /*1b30*/  ISETP.NE.AND P1, PT, R22, RZ, PT ;  /* 0x000000ff1600720c */ /* 0x000fe20003f25270 */
[----:B--2---:R-:W-:-:S12]  /*1b40*/  FADD.FTZ R19, R4, R19 ;  /* 0x0000001304137221 */ /* 0x004fd80000010000 */
[----:B------:R-:W-:Y:S05]  /*1b50*/  @P1 BRA `(.L_x_6368) ;  /* 0xfffffffc00e81947 */ /* 0x000fea000383ffff */
.L_x_6362:
[----:B------:R2:W-:Y:S02]  /*1b60*/  STS [UR6], R19 ;  /* 0x00000013ff007988 */ /* 0x0005e40008000806 */
.L_x_6361:
[----:B------:R-:W-:Y:S05]  /*1b70*/  BSYNC B0 ;  /* 0x0000000000007941 */ /* 0x000fea0003800000 */
.L_x_6360:
        /* <DEDUP_REMOVED lines=55> */
.L_x_6373:
        /* <DEDUP_REMOVED lines=29> */
[----:B------:R-:W-:Y:S01]  /*20c0*/  F2FP.F16.F32.PACK_AB R24, RZ, R24 ;  /* 0x00000018ff18723e */ /* 0x000fe200000000ff */
[----:B---3--:R-:W-:Y:S01]  /*20d0*/  FFMA.FTZ R17, R28, -UR16, R17 ;  /* 0x800000101c117c23 */ /* 0x008fe20008010011 */
[----:B----4-:R-:W-:-:S05]  /*20e0*/  FFMA.FTZ R15, R16, -UR16, R15 ;  /* 0x80000010100f7c23 */ /* 0x010fca000801000f */
[----:B------:R-:W-:Y:S02]  /*20f0*/  F2FP.F16.F32.PACK_AB R13, RZ, R15 ;  /* 0x0000000fff0d723e */ /* 0x000fe400000000ff */
[----:B------:R-:W-:Y:S02]  /*2100*/  LEA.HI.X R15, R18, UR13, R7, 0x1, P0 ;  /* 0x0000000d120f7c11 */ /* 0x000fe400080f0c07 */
[-C--:B------:R-:W-:Y:S02]  /*2110*/  LEA R12, P0, R20, R14.reuse, 0x1 ;  /* 0x0000000e140c7211 */ /* 0x080fe400078008ff */
[----:B------:R-:W-:Y:S01]  /*2120*/  LEA R16, P2, R9, R14, 0x1 ;  /* 0x0000000e09107211 */ /* 0x000fe200078408ff */
[----:B-----5:R-:W-:Y:S01]  /*2130*/  FFMA.FTZ R22, R22, -UR16, R11 ;  /* 0x8000001016167c23 */ /* 0x020fe2000801000b */
[----:B------:R0:W-:Y:S01]  /*2140*/  STG.E.U16 desc[UR14][R14.64], R13 ;  /* 0x0000000d0e007986 */ /* 0x0001e2000c10150e */
[----:B------:R-:W-:Y:S02]  /*2150*/  F2FP.F16.F32.PACK_AB R23, RZ, R17 ;  /* 0x00000011ff17723e */ /* 0x000fe400000000ff */
[----:B------:R-:W-:-:S02]  /*2160*/  LEA.HI.X R11, R8, R15, RZ, 0x1, P1 ;  /* 0x0000000f080b7211 */ /* 0x000fc400008f0cff */
[----:B------:R-:W-:Y:S02]  /*2170*/  F2FP.F16.F32.PACK_AB R22, RZ, R22 ;  /* 0x00000016ff16723e */ /* 0x000fe400000000ff */
        /* <DEDUP_REMOVED lines=10> */
.L_x_6372:
[----:B------:R-:W-:Y:S05]  /*2220*/  BSYNC B0 ;  /* 0x0000000000007941 */ /* 0x000fea0003800000 */
.L_x_6371:
[----:B------:R-:W-:-:S04]  /*2230*/  ISETP.GE.U32.AND P0, PT, R18, R3, PT ;  /* 0x000000031200720c */ /* 0x000fc80003f06070 */
[----:B------:R-:W-:-:S13]  /*2240*/  ISETP.GE.AND.EX P0, PT, R7, R4, PT, P0 ;  /* 0x000000040700720c */ /* 0x000fda0003f06300 */
[----:B------:R-:W-:Y:S05]  /*2250*/  @P0 EXIT ;  /* 0x000000000000094d */ /* 0x000fea0003800000 */
.L_x_6374:
        /* <DEDUP_REMOVED lines=15> */
[----:B------:R-:W-:-:S05]  /*2350*/  F2FP.F16.F32.PACK_AB R0, RZ, R0 ;  /* 0x00000000ff00723e */ /* 0x000fca00000000ff */
[----:B------:R0:W-:Y:S02]  /*2360*/  STG.E.U16 desc[UR14][R12.64], R0 ;  /* 0x000000000c007986 */ /* 0x0001e4000c10150e */
[----:B------:R-:W-:Y:S05]  /*2370*/  @!P0 BRA `(.L_x_6374) ;  /* 0xfffffffc00b88947 */ /* 0x000fea000383ffff */
[----:B------:R-:W-:Y:S05]  /*2380*/  EXIT ;  /* 0x000000000000794d */ /* 0x000fea0003800000 */
.L_x_6370:
        /* <DEDUP_REMOVED lines=23> */
.L_x_6377:
        /* <DEDUP_REMOVED lines=27> */
[----:B------:R-:W-:Y:S01]  /*26b0*/  F2FP.F16.F32.PACK_AB R8, RZ, R8 ;  /* 0x00000008ff08723e */ /* 0x000fe200000000ff */
[----:B------:R-:W-:-:S04]  /*26c0*/  IMAD.WIDE.U32 R2, R21, 0x2, R18 ;  /* 0x0000000215027825 */ /* 0x000fc800078e0012 */
[----:B----4-:R-:W-:Y:S01]  /*26d0*/  FFMA.FTZ R12, R4, -UR16, R7 ;  /* 0x80000010040c7c23 */ /* 0x010fe20008010007 */
[----:B------:R-:W-:Y:S01]  /*26e0*/  F2FP.F16.F32.PACK_AB R24, RZ, R24 ;  /* 0x00000018ff18723e */ /* 0x000fe200000000ff */
[----:B------:R-:W-:-:S04]  /*26f0*/  IMAD.WIDE.U32 R4, R15, 0x2, R18 ;  /* 0x000000020f047825 */ /* 0x000fc800078e0012 */
[----:B-----5:R-:W-:Y:S01]  /*2700*/  FFMA.FTZ R14, R16, -UR16, R11 ;  /* 0x80000010100e7c23 */ /* 0x020fe2000801000b */
[----:B------:R-:W-:Y:S01]  /*2710*/  F2FP.F16.F32.PACK_AB R12, RZ, R12 ;  /* 0x0000000cff0c723e */ /* 0x000fe200000000ff */
[--C-:B------:R-:W-:Y:S01]  /*2720*/  IMAD.WIDE.U32 R6, R13, 0x2, R18.reuse ;  /* 0x000000020d067825 */ /* 0x100fe200078e0012 */
[----:B------:R0:W-:Y:S02]  /*2730*/  STG.E.U16 desc[UR14][R2.64], R8 ;  /* 0x0000000802007986 */ /* 0x0001e4000c10150e */
[----:B------:R-:W-:Y:S01]  /*2740*/  F2FP.F16.F32.PACK_AB R14, RZ, R14 ;  /* 0x0000000eff0e723e */ /* 0x000fe200000000ff */
[C---:B------:R-:W-:Y:S01]  /*2750*/  IMAD.WIDE.U32 R18, R9.reuse, 0x2, R18 ;  /* 0x0000000209127825 */ /* 0x040fe200078e0012 */
[----:B------:R0:W-:Y:S03]  /*2760*/  STG.E.U16 desc[UR14][R4.64], R24 ;  /* 0x0000001804007986 */ /* 0x0001e6000c10150e */
[----:B------:R-:W-:Y:S01]  /*2770*/  IMAD.IADD R21, R9, 0x1, R20 ;  /* 0x0000000109157824 */ /* 0x000fe200078e0214 */
[----:B------:R0:W-:Y:S04]  /*2780*/  STG.E.U16 desc[UR14][R6.64], R12 ;  /* 0x0000000c06007986 */ /* 0x0001e8000c10150e */
[----:B------:R0:W-:Y:S01]  /*2790*/  STG.E.U16 desc[UR14][R18.64], R14 ;  /* 0x0000000e12007986 */ /* 0x0001e2000c10150e */
[----:B------:R-:W-:-:S13]  /*27a0*/  ISETP.GE.AND P0, PT, R21, R0, PT ;  /* 0x000000001500720c */ /* 0x000fda0003f06270 */
[----:B0-----:R-:W-:Y:S05]  /*27b0*/  @!P0 BRA `(.L_x_6377) ;  /* 0xfffffffc00508947 */ /* 0x001fea000383ffff */
.L_x_6376:
[----:B------:R-:W-:Y:S05]  /*27c0*/  BSYNC B0 ;  /* 0x0000000000007941 */ /* 0x000fea0003800000 */
.L_x_6375:
[----:B------:R-:W-:-:S13]  /*27d0*/  ISETP.GE.AND P0, PT, R21, UR4, PT ;  /* 0x0000000415007c0c */ /* 0x000fda000bf06270 */
[----:B------:R-:W-:Y:S05]  /*27e0*/  @P0 EXIT ;  /* 0x000000000000094d */ /* 0x000fea0003800000 */
.L_x_6378:
        /* <DEDUP_REMOVED lines=14> */
[----:B------:R-:W-:-:S05]  /*28d0*/  F2FP.F16.F32.PACK_AB R0, RZ, R0 ;  /* 0x00000000ff00723e */ /* 0x000fca00000000ff */
[----:B------:R0:W-:Y:S02]  /*28e0*/  STG.E.U16 desc[UR14][R6.64], R0 ;  /* 0x0000000006007986 */ /* 0x0001e4000c10150e */
[----:B------:R-:W-:Y:S05]  /*28f0*/  @!P0 BRA `(.L_x_6378) ;  /* 0xfffffffc00bc8947 */ /* 0x000fea000383ffff */
[----:B------:R-:W-:Y:S05]  /*2900*/  EXIT ;  /* 0x000000000000794d */ /* 0x000fea0003800000 */
.L_x_6369:
        /* <DEDUP_REMOVED lines=34> */
[----:B------:R-:W-:-:S05]  /*2b30*/  @!P0 F2FP.F16.F32.PACK_AB R0, RZ, R0 ;  /* 0x00000000ff00823e */ /* 0x000fca00000000ff */
[----:B------:R0:W-:Y:S01]  /*2b40*/  @!P0 STG.E.U16 desc[UR14][R6.64], R0 ;  /* 0x0000000006008986 */ /* 0x0001e2000c10150e */
[----:B------:R-:W-:-:S04]  /*2b50*/  ISETP.LT.AND.EX P0, PT, R5, RZ, PT, P1 ;  /* 0x000000ff0500720c */ /* 0x000fc80003f01310 */
[----:B------:R-:W-:-:S04]  /*2b60*/  SEL R3, R9, R20, P0 ;  /* 0x0000001409037207 */ /* 0x000fc80000000000 */
[----:B------:R-:W-:Y:S02]  /*2b70*/  IADD3 R3, P1, -R3, R9, RZ ;  /* 0x0000000903037210 */ /* 0x000fe40007f3e1ff */
[----:B0-----:R-:W-:-:S05]  /*2b80*/  SEL R0, R5, RZ, P0 ;  /* 0x000000ff05007207 */ /* 0x001fca0000000000 */
[----:B------:R-:W-:-:S07]  /*2b90*/  IMAD.X R0, R5, 0x1, ~R0, P1 ;  /* 0x0000000105007824 */ /* 0x000fce00008e0e00 */
.L_x_6380:
[----:B------:R-:W-:Y:S02]  /*2ba0*/  ISETP.NE.U32.AND P0, PT, R0, RZ, PT ;  /* 0x000000ff0000720c */ /* 0x000fe40003f05070 */
[----:B------:R-:W-:-:S11]  /*2bb0*/  SHF.L.U32 R8, R20, 0x2, RZ ;  /* 0x0000000214087819 */ /* 0x000fd600000006ff */
[----:B------:R-:W-:Y:S05]  /*2bc0*/  @!P0 BRA `(.L_x_6381) ;  /* 0x00000000001c8947 */ /* 0x000fea0003800000 */
[----:B------:R-:W-:Y:S01]  /*2bd0*/  IMAD.MOV.U32 R15, RZ, RZ, R3 ;  /* 0x000000ffff0f7224 */ /* 0x000fe200078e0003 */
[----:B------:R-:W-:Y:S01]  /*2be0*/  MOV R12, 0x2c10 ;  /* 0x00002c10000c7802 */ /* 0x000fe20000000f00 */
[----:B------:R-:W-:-:S07]  /*2bf0*/  IMAD.MOV.U32 R17, RZ, RZ, R0 ;  /* 0x000000ffff117224 */ /* 0x000fce00078e0000 */
[----:B0-2---:R-:W-:Y:S05]  /*2c00*/  CALL.REL.NOINC `($__internal_28_$__cuda_sm20_rem_s64) ;  /* 0x0000000c00c47944 */ /* 0x005fea0003c00000 */
[----:B------:R-:W-:Y:S02]  /*2c10*/  IMAD.MOV.U32 R4, RZ, RZ, R10 ;  /* 0x000000ffff047224 */ /* 0x000fe400078e000a */
[----:B------:R-:W-:Y:S01]  /*2c20*/  IMAD.MOV.U32 R5, RZ, RZ, R11 ;  /* 0x000000ffff057224 */ /* 0x000fe200078e000b */
[----:B------:R-:W-:Y:S06]  /*2c30*/  BRA `(.L_x_6382) ;  /* 0x0000000000487947 */ /* 0x000fec0003800000 */
.L_x_6381:
        /* <DEDUP_REMOVED lines=18> */
.L_x_6382:
        /* <DEDUP_REMOVED lines=13> */
.L_x_6385:
        /* <DEDUP_REMOVED lines=13> */
[----:B------:R-:W-:Y:S02]  /*2f00*/  F2FP.F16.F32.PACK_AB R16, R5, R16 ;  /* 0x000000100510723e */ /* 0x000fe400000000ff */
[----:B------:R-:W-:Y:S02]  /*2f10*/  LEA.HI.X R5, R21, UR13, R14, 0x3, P1 ;  /* 0x0000000d15057c11 */ /* 0x000fe400088f1c0e */
[----:B------:R-:W-:Y:S02]  /*2f20*/  IADD3 R21, P1, R20, R21, RZ ;  /* 0x0000001514157210 */ /* 0x000fe40007f3e0ff */
[----:B------:R-:W-:-:S03]  /*2f30*/  F2FP.F16.F32.PACK_AB R17, R11, R10 ;  /* 0x0000000a0b11723e */ /* 0x000fc600000000ff */
[----:B------:R-:W-:Y:S02]  /*2f40*/  IMAD.SHL.U32 R7, R21, 0x4, RZ ;  /* 0x0000000415077824 */ /* 0x000fe400078e00ff */
[----:B------:R-:W-:Y:S01]  /*2f50*/  IMAD.X R14, RZ, RZ, R14, P1 ;  /* 0x000000ffff0e7224 */ /* 0x000fe200008e060e */
[----:B------:R0:W-:Y:S02]  /*2f60*/  STG.E.64 desc[UR14][R4.64], R16 ;  /* 0x0000001004007986 */ /* 0x0001e4000c101b0e */
[----:B------:R-:W-:Y:S02]  /*2f70*/  ISETP.GE.U32.AND P1, PT, R7, R2, PT ;  /* 0x000000020700720c */ /* 0x000fe40003f26070 */
[----:B------:R-:W-:-:S04]  /*2f80*/  SHF.L.U64.HI R6, R21, 0x2, R14 ;  /* 0x0000000215067819 */ /* 0x000fc8000001020e */
[----:B------:R-:W-:-:S13]  /*2f90*/  ISETP.GE.AND.EX P1, PT, R6, R13, PT, P1 ;  /* 0x0000000d0600720c */ /* 0x000fda0003f26310 */
[----:B0-----:R-:W-:Y:S05]  /*2fa0*/  @!P1 BRA `(.L_x_6385) ;  /* 0xfffffffc00a09947 */ /* 0x001fea000383ffff */
.L_x_6384:
[----:B------:R-:W-:Y:S05]  /*2fb0*/  BSYNC B0 ;  /* 0x0000000000007941 */ /* 0x000fea0003800000 */
.L_x_6383:
[----:B------:R-:W-:Y:S05]  /*2fc0*/  @P0 EXIT ;  /* 0x000000000000094d */ /* 0x000fea0003800000 */
.L_x_6386:
        /* <DEDUP_REMOVED lines=15> */
[----:B------:R-:W-:-:S05]  /*30c0*/  F2FP.F16.F32.PACK_AB R2, RZ, R2 ;  /* 0x00000002ff02723e */ /* 0x000fca00000000ff */
[----:B------:R0:W-:Y:S02]  /*30d0*/  STG.E.U16 desc[UR14][R8.64], R2 ;  /* 0x0000000208007986 */ /* 0x0001e4000c10150e */
[----:B------:R-:W-:Y:S05]  /*30e0*/  @!P0 BRA `(.L_x_6386) ;  /* 0xfffffffc00b88947 */ /* 0x000fea000383ffff */
[----:B------:R-:W-:Y:S05]  /*30f0*/  EXIT ;  /* 0x000000000000794d */ /* 0x000fea0003800000 */
.L_x_6379:
        /* <DEDUP_REMOVED lines=36> */
[----:B------:R-:W-:Y:S02]  /*3340*/  @P0 F2FP.F16.F32.PACK_AB R5, RZ, R9 ;  /* 0x00000009ff05023e */ /* 0x000fe400000000ff */
[----:B------:R-:W-:Y:S01]  /*3350*/  @P0 LEA.HI.X R9, R10, UR13, R11, 0x1, P1 ;  /* 0x0000000d0a090c11 */ /* 0x000fe200088f0c0b */
[----:B------:R-:W-:Y:S01]  /*3360*/  ULEA.HI.X UR13, UR4, UR13, UR7, 0x1, UP0 ;  /* 0x0000000d040d7291 */ /* 0x000fe200080f0c07 */
[----:B------:R-:W-:Y:S01]  /*3370*/  PRMT R7, R5, 0x7610, R7 ;  /* 0x0000761005077816 */ /* 0x000fe20000000007 */
[----:B------:R-:W-:-:S04]  /*3380*/  VIADD R5, R0, UR24 ;  /* 0x0000001800057c36 */ /* 0x000fc80008000000 */
[----:B------:R1:W-:Y:S01]  /*3390*/  @P0 STG.E.U16 desc[UR14][R8.64], R7 ;  /* 0x0000000708000986 */ /* 0x0003e2000c10150e */
[----:B------:R-:W-:-:S05]  /*33a0*/  VIMNMX.U32 R0, R5, R20, PT ;  /* 0x0000001405007248 */ /* 0x000fca0003fe0000 */
[----:B------:R-:W-:-:S07]  /*33b0*/  IMAD.IADD R0, R5, 0x1, -R0 ;  /* 0x0000000105007824 */ /* 0x000fce00078e0a00 */
.L_x_6387:
        /* <DEDUP_REMOVED lines=20> */
.L_x_6390:
        /* <DEDUP_REMOVED lines=9> */
[----:B------:R-:W-:Y:S02]  /*3590*/  F2FP.F16.F32.PACK_AB R18, R19, R18 ;  /* 0x000000121312723e */ /* 0x000fe400000000ff */
[----:B------:R-:W-:Y:S01]  /*35a0*/  F2FP.F16.F32.PACK_AB R19, R11, R10 ;  /* 0x0000000a0b13723e */ /* 0x000fe200000000ff */
[----:B------:R-:W-:-:S04]  /*35b0*/  IMAD.IADD R21, R20, 0x1, R21 ;  /* 0x0000000114157824 */ /* 0x000fc800078e0215 */
[----:B------:R0:W-:Y:S01]  /*35c0*/  STG.E.64 desc[UR14][R6.64], R18 ;  /* 0x0000001206007986 */ /* 0x0001e2000c101b0e */
[----:B------:R-:W-:-:S04]  /*35d0*/  SHF.L.U32 R5, R21, 0x2, RZ ;  /* 0x0000000215057819 */ /* 0x000fc800000006ff */
[----:B------:R-:W-:-:S13]  /*35e0*/  ISETP.GE.AND P0, PT, R5, R16, PT ;  /* 0x000000100500720c */ /* 0x000fda0003f06270 */
[----:B0-----:R-:W-:Y:S05]  /*35f0*/  @!P0 BRA `(.L_x_6390) ;  /* 0xfffffffc00c08947 */ /* 0x001fea000383ffff */
.L_x_6389:
[----:B------:R-:W-:Y:S05]  /*3600*/  BSYNC B0 ;  /* 0x0000000000007941 */ /* 0x000fea0003800000 */
.L_x_6388:
[----:B------:R-:W-:-:S13]  /*3610*/  ISETP.GE.AND P0, PT, R17, R0, PT ;  /* 0x000000001100720c */ /* 0x000fda0003f06270 */
[----:B------:R-:W-:Y:S05]  /*3620*/  @P0 EXIT ;  /* 0x000000000000094d */ /* 0x000fea0003800000 */
.L_x_6391:
[----:B------:R-:W-:-:S04]  /*3630*/  IMAD.WIDE R4, R17, 0x4, R12 ;  /* 0x0000000411047825 */ /* 0x000fc800078e020c */
[----:B-1----:R-:W-:Y:S02]  /*3640*/  IMAD.WIDE R6, R17, 0x4, R14 ;  /* 0x0000000411067825 */ /* 0x002fe400078e020e */
[----:B------:R-:W3:Y:S04]  /*3650*/  LDG.E R5, desc[UR14][R4.64] ;  /* 0x0000000e04057981 */ /* 0x000ee8000c1e1900 */
[----:B------:R-:W3:Y:S02]  /*3660*/  LDG.E R6, desc[UR14][R6.64] ;  /* 0x0000000e06067981 */ /* 0x000ee4000c1e1900 */
[----:B---3--:R-:W-:-:S05]  /*3670*/  FFMA.FTZ R8, R6, -UR16, R5 ;  /* 0x8000001006087c23 */ /* 0x008fca0008010005 */
[----:B------:R-:W-:Y:S01]  /*3680*/  F2FP.F16.F32.PACK_AB R5, RZ, R8 ;  /* 0x00000008ff05723e */ /* 0x000fe200000000ff */
[----:B------:R-:W-:-:S04]  /*3690*/  IMAD.WIDE R8, R17, 0x2, R2 ;  /* 0x0000000211087825 */ /* 0x000fc800078e0202 */
[----:B------:R-:W-:Y:S01]  /*36a0*/  IMAD.IADD R17, R20, 0x1, R17 ;  /* 0x0000000114117824 */ /* 0x000fe200078e0211 */
[----:B------:R0:W-:Y:S04]  /*36b0*/  STG.E.U16 desc[UR14][R8.64], R5 ;  /* 0x0000000508007986 */ /* 0x0001e8000c10150e */
[----:B------:R-:W-:-:S13]  /*36c0*/  ISETP.GE.AND P0, PT, R17, R0, PT ;  /* 0x000000001100720c */ /* 0x000fda0003f06270 */
[----:B0-----:R-:W-:Y:S05]  /*36d0*/  @!P0 BRA `(.L_x_6391) ;  /* 0xfffffffc00d48947 */ /* 0x001fea000383ffff */
[----:B------:R-:W-:Y:S05]  /*36e0*/  EXIT ;  /* 0x000000000000794d */ /* 0x000fea0003800000 */
        .weak           $__internal_27_$__cuda_sm20_div_u64
        .type           $__internal_27_$__cuda_sm20_div_u64,@function
        .size           $__internal_27_$__cuda_sm20_div_u64,($__internal_28_$__cuda_sm20_rem_s64 - $__internal_27_$__cuda_sm20_div_u64)
$__internal_27_$__cuda_sm20_div_u64:
        /* <DEDUP_REMOVED lines=66> */
[----:B------:R-:W-:Y:S06]  /*3b10*/  RET.REL.NODEC R4 `(_ZN2at6native43_GLOBAL__N__9ae7fba5_10_SoftMax_cu_9f978f6320cunn_SoftMaxBackwardILi4EN3c104HalfEffNS1_23SoftMaxBackwardEpilogueEEEvPT0_PKT2_SA_l) ;  /* 0xffffffc404387950 */ /* 0x000fec0003c3ffff */
        .weak           $__internal_28_$__cuda_sm20_rem_s64
        .type           $__internal_28_$__cuda_sm20_rem_s64,@function
        .size           $__internal_28_$__cuda_sm20_rem_s64,(.L_x_12041 - $__internal_28_$__cuda_sm20_rem_s64)
$__internal_28_$__cuda_sm20_rem_s64:
        /* <DEDUP_REMOVED lines=77> */
[----:B------:R-:W-:Y:S06]  /*3ff0*/  RET.REL.NODEC R4 `(_ZN2at6native43_GLOBAL__N__9ae7fba5_10_SoftMax_cu_9f978f6320cunn_SoftMaxBackwardILi4EN3c104HalfEffNS1_23SoftMaxBackwardEpilogueEEEvPT0_PKT2_SA_l) ;  /* 0xffffffc004007950 */ /* 0x000fec0003c3ffff */
.L_x_6392:
        /* <DEDUP_REMOVED lines=16> */
.L_x_12041:


//--------------------- .text._ZN2at6native43_GLOBAL__N__9ae7fba5_10_SoftMax_cu_9f978f6324cunn_SoftMaxBackwardSmemILi4EN3c104HalfEffNS1_23SoftMaxBackwardEpilogueEEEvPT0_PKT2_SA_l --------------------------
	.section	.text._ZN2at6native43_GLOBAL__N__9ae7fba5_10_SoftMax_cu_9f978f6324cunn_SoftMaxBackwardSmemILi4EN3c104HalfEffNS1_23SoftMaxBackwardEpilogueEEEvPT0_PKT2_SA_l,"ax",@progbits
	.align	128
.text._ZN2at6native43_GLOBAL__N__9ae7fba5_10_SoftMax_cu_9f978f6324cunn_SoftMaxBackwardSmemILi4EN3c104HalfEffNS1_23SoftMaxBackwardEpilogueEEEvPT0_PKT2_SA_l:
        .type           _ZN2at6native43_GLOBAL__N__9ae7fba5_10_SoftMax_cu_9f978f6324cunn_SoftMaxBackwardSmemILi4EN3c104HalfEffNS1_23SoftMaxBackwardEpilogueEEEvPT0_PKT2_SA_l,@function
        .size           _ZN2at6native43_GLOBAL__N__9ae7fba5_10_SoftMax_cu_9f978f6324cunn_SoftMaxBackwardSmemILi4EN3c104HalfEffNS1_23SoftMaxBackwardEpilogueEEEvPT0_PKT2_SA_l,(.L_x_12044 - _ZN2at6native43_GLOBAL__N__9ae7fba5_10_SoftMax_cu_9f978f6324cunn_SoftMaxBackwardSmemILi4EN3c104HalfEffNS1_23SoftMaxBackwardEpilogueEEEvPT0_PKT2_SA_l)
        .other          _ZN2at6native43_GLOBAL__N__9ae7fba5_10_SoftMax_cu_9f978f6324cunn_SoftMaxBackwardSmemILi4EN3c104HalfEffNS1_23SoftMaxBackwardEpilogueEEEvPT0_PKT2_SA_l,@"STO_CUDA_ENTRY STV_DEFAULT"
_ZN2at6native43_GLOBAL__N__9ae7fba5_10_SoftMax_cu_9f978f6324cunn_SoftMaxBackwardSmemILi4EN3c104HalfEffNS1_23SoftMaxBackwardEpilogueEEEvPT0_PKT2_SA_l:
        /* <DEDUP_REMOVED lines=23> */
.L_x_6395:
        /* <DEDUP_REMOVED lines=14> */
.L_x_6394:
[----:B------:R-:W-:Y:S05]  /*0250*/  BSYNC B0 ;  /* 0x0000000000007941 */ /* 0x000fea0003800000 */
.L_x_6393:
        /* <DEDUP_REMOVED lines=44> */
.L_x_6404:
[----:B-1----:R-:W-:-:S07]  /*0520*/  FADD.FTZ R6, R10, R11 ;  /* 0x0000000b0a067221 */ /* 0x002fce0000010000 */
.L_x_6396:
        /* <DEDUP_REMOVED lines=12> */
.L_x_6398:
        /* <DEDUP_REMOVED lines=9> */
[----:B------:R-:W-:Y:S02]  /*0680*/  F2FP.F16.F32.PACK_AB R20, R9, R14 ;  /* 0x0000000e0914723e */ /* 0x000fe400000000ff */
[----:B------:R-:W-:Y:S01]  /*0690*/  VIADD R0, R0, UR5 ;  /* 0x0000000500007c36 */ /* 0x000fe20008000000 */
[----:B------:R-:W-:-:S04]  /*06a0*/  F2FP.F16.F32.PACK_AB R21, R11, R10 ;  /* 0x0000000a0b15723e */ /* 0x000fc800000000ff */
[----:B------:R-:W-:Y:S01]  /*06b0*/  SHF.L.U32 R5, R0, 0x2, RZ ;  /* 0x0000000200057819 */ /* 0x000fe200000006ff */
[----:B------:R1:W-:Y:S03]  /*06c0*/  STG.E.64 desc[UR6][R6.64], R20 ;  /* 0x0000001406007986 */ /* 0x0003e6000c101b06 */
[----:B------:R-:W-:Y:S02]  /*06d0*/  ISETP.GE.U32.AND P0, PT, R5, R2, PT ;  /* 0x000000020500720c */ /* 0x000fe40003f06070 */
[----:B------:R-:W-:-:S04]  /*06e0*/  SHF.R.S32.HI R4, RZ, 0x1f, R5 ;  /* 0x0000001fff047819 */ /* 0x000fc80000011405 */
[----:B------:R-:W-:-:S13]  /*06f0*/  ISETP.GE.AND.EX P0, PT, R4, R3, PT, P0 ;  /* 0x000000030400720c */ /* 0x000fda0003f06300 */
[----:B-1----:R-:W-:Y:S05]  /*0700*/  @!P0 BRA `(.L_x_6398) ;  /* 0xfffffffc00b88947 */ /* 0x002fea000383ffff */
[----:B------:R-:W-:Y:S05]  /*0710*/  EXIT ;  /* 0x000000000000794d */ /* 0x000fea0003800000 */
.L_x_6397:
[----:B------:R-:W-:Y:S01]  /*0720*/  HFMA2.MMA R21, -RZ, RZ, 0, 1.847743988037109375e-06 ;  /* 0x0000001fff157435 */ /* 0x000fe200000001ff */
[----:B------:R-:W-:Y:S02]  /*0730*/  IMAD.MOV.U32 R17, RZ, RZ, 0x10 ;  /* 0x00000010ff117424 */ /* 0x000fe400078e00ff */
[----:B------:R-:W-:-:S08]  /*0740*/  IMAD.MOV.U32 R12, RZ, RZ, -0x1 ;  /* 0xffffffffff0c7424 */ /* 0x000fd000078e00ff */
[----:B-1----:R-:W-:Y:S05]  /*0750*/  WARPSYNC.COLLECTIVE R12, `(.L_x_6399) ;  /* 0x000000000c087348 */ /* 0x002fea0003c00000 */
[----:B-1----:R0:W1:Y:S02]  /*0760*/  SHFL.DOWN P1, R11, R6, R17, R21 ;  /* 0x08000011060b7389 */ /* 0x0020640000020015 */
[----:B01----:R-:W-:Y:S01]  /*0770*/  ENDCOLLECTIVE ;  /* 0x000000000000791b */ /* 0x003fe20003800000 */
.L_x_6399:
[----:B------:R-:W-:Y:S01]  /*0780*/  HFMA2.MMA R17, -RZ, RZ, 0, 4.76837158203125e-07 ;  /* 0x00000008ff117435 */ /* 0x000fe200000001ff */
[----:B------:R-:W-:-:S05]  /*0790*/  MOV R5, R11 ;  /* 0x0000000b00057202 */ /* 0x000fca0000000f00 */
[----:B------:R-:W-:-:S04]  /*07a0*/  FADD.FTZ R5, R6, R5 ;  /* 0x0000000506057221 */ /* 0x000fc80000010000 */
[----:B------:R-:W-:-:S07]  /*07b0*/  IMAD.MOV.U32 R6, RZ, RZ, R5 ;  /* 0x000000ffff067224 */ /* 0x000fce00078e0005 */
[----:B------:R-:W-:Y:S05]  /*07c0*/  WARPSYNC.COLLECTIVE R12, `(.L_x_6400) ;  /* 0x000000000c087348 */ /* 0x000fea0003c00000 */
[----:B------:R0:W1:Y:S02]  /*07d0*/  SHFL.DOWN P1, R11, R6, R17, R21 ;  /* 0x08000011060b7389 */ /* 0x0000640000020015 */
[----:B01----:R-:W-:Y:S01]  /*07e0*/  ENDCOLLECTIVE ;  /* 0x000000000000791b */ /* 0x003fe20003800000 */
.L_x_6400:
[----:B------:R-:W-:Y:S02]  /*07f0*/  IMAD.MOV.U32 R17, RZ, RZ, 0x4 ;  /* 0x00000004ff117424 */ /* 0x000fe400078e00ff */
[----:B------:R-:W-:-:S04]  /*0800*/  IMAD.MOV.U32 R4, RZ, RZ, R11 ;  /* 0x000000ffff047224 */ /* 0x000fc800078e000b */
[----:B------:R-:W-:-:S05]  /*0810*/  FADD.FTZ R4, R5, R4 ;  /* 0x0000000405047221 */ /* 0x000fca0000010000 */
[----:B------:R-:W-:-:S07]  /*0820*/  MOV R6, R4 ;  /* 0x0000000400067202 */ /* 0x000fce0000000f00 */
[----:B------:R-:W-:Y:S05]  /*0830*/  WARPSYNC.COLLECTIVE R12, `(.L_x_6401) ;  /* 0x000000000c087348 */ /* 0x000fea0003c00000 */
[----:B------:R0:W1:Y:S02]  /*0840*/  SHFL.DOWN P1, R11, R6, R17, R21 ;  /* 0x08000011060b7389 */ /* 0x0000640000020015 */
[----:B01----:R-:W-:Y:S01]  /*0850*/  ENDCOLLECTIVE ;  /* 0x000000000000791b */ /* 0x003fe20003800000 */
.L_x_6401:
[----:B------:R-:W-:Y:S01]  /*0860*/  HFMA2.MMA R17, -RZ, RZ, 0, 1.1920928955078125e-07 ;  /* 0x00000002ff117435 */ /* 0x000fe200000001ff */
[----:B------:R-:W-:-:S05]  /*0870*/  MOV R7, R11 ;  /* 0x0000000b00077202 */ /* 0x000fca0000000f00 */
[----:B------:R-:W-:-:S04]  /*0880*/  FADD.FTZ R7, R4, R7 ;  /* 0x0000000704077221 */ /* 0x000fc80000010000 */
[----:B------:R-:W-:-:S07]  /*0890*/  IMAD.MOV.U32 R6, RZ, RZ, R7 ;  /* 0x000000ffff067224 */ /* 0x000fce00078e0007 */
[----:B------:R-:W-:Y:S05]  /*08a0*/  WARPSYNC.COLLECTIVE R12, `(.L_x_6402) ;  /* 0x000000000c087348 */ /* 0x000fea0003c00000 */
[----:B------:R0:W1:Y:S02]  /*08b0*/  SHFL.DOWN P1, R11, R6, R17, R21 ;  /* 0x08000011060b7389 */ /* 0x0000640000020015 */
[----:B01----:R-:W-:Y:S01]  /*08c0*/  ENDCOLLECTIVE ;  /* 0x000000000000791b */ /* 0x003fe20003800000 */
.L_x_6402:
[----:B------:R-:W-:Y:S02]  /*08d0*/  IMAD.MOV.U32 R17, RZ, RZ, 0x1 ;  /* 0x00000001ff117424 */ /* 0x000fe400078e00ff */
[----:B------:R-:W-:-:S04]  /*08e0*/  IMAD.MOV.U32 R10, RZ, RZ, R11 ;  /* 0x000000ffff0a7224 */ /* 0x000fc800078e000b */
[----:B------:R-:W-:-:S05]  /*08f0*/  FADD.FTZ R10, R7, R10 ;  /* 0x0000000a070a7221 */ /* 0x000fca0000010000 */
[----:B------:R-:W-:-:S07]  /*0900*/  MOV R6, R10 ;  /* 0x0000000a00067202 */ /* 0x000fce0000000f00 */
[----:B------:R-:W-:Y:S05]  /*0910*/  WARPSYNC.COLLECTIVE R12, `(.L_x_6403) ;  /* 0x000000000c087348 */ /* 0x000fea0003c00000 */
[----:B------:R0:W1:Y:S02]  /*0920*/  SHFL.DOWN P1, R11, R6, R17, R21 ;  /* 0x08000011060b7389 */ /* 0x0000640000020015 */
[----:B01----:R-:W-:Y:S01]  /*0930*/  ENDCOLLECTIVE ;  /* 0x000000000000791b */ /* 0x003fe20003800000 */
.L_x_6403:
[----:B------:R-:W-:Y:S05]  /*0940*/  BRA `(.L_x_6404) ;  /* 0xfffffff800f47947 */ /* 0x000fea000383ffff */
.L_x_6405:
        /* <DEDUP_REMOVED lines=11> */
.L_x_12044:


//--------------------- .text._ZN2at6native43_GLOBAL__N__9ae7fba5_10_SoftMax_cu_9f978f6320cunn_SoftMaxBackwardILi8EN3c104HalfEfS4_NS1_23SoftMaxBackwardEpilogueEEEvPT0_PKT2_SA_l --------------------------
	.section	.text._ZN2at6native43_GLOBAL__N__9ae7fba5_10_SoftMax_cu_9f978f6320cunn_SoftMaxBackwardILi8EN3c104HalfEfS4_NS1_23SoftMaxBackwardEpilogueEEEvPT0_PKT2_SA_l,"ax",@progbits
	.align	128
.text._ZN2at6native43_GLOBAL__N__9ae7fba5_10_SoftMax_cu_9f978f6320cunn_SoftMaxBackwardILi8EN3c104HalfEfS4_NS1_23SoftMaxBackwardEpilogueEEEvPT0_PKT2_SA_l:
        .type           _ZN2at6native43_GLOBAL__N__9ae7fba5_10_SoftMax_cu_9f978f6320cunn_SoftMaxBackwardILi8EN3c104HalfEfS4_NS1_23SoftMaxBackwardEpilogueEEEvPT0_PKT2_SA_l,@function
        .size           _ZN2at6native43_GLOBAL__N__9ae7fba5_10_SoftMax_cu_9f978f6320cunn_SoftMaxBackwardILi8EN3c104HalfEfS4_NS1_23SoftMaxBackwardEpilogueEEEvPT0_PKT2_SA_l,(.L_x_12045 - _ZN2at6native43_GLOBAL__N__9ae7fba5_10_SoftMax_cu_9f978f6320cunn_SoftMaxBackwardILi8EN3c104HalfEfS4_NS1_23SoftMaxBackwardEpilogueEEEvPT0_PKT2_SA_l)
        .other          _ZN2at6native43_GLOBAL__N__9ae7fba5_10_SoftMax_cu_9f978f6320cunn_SoftMaxBackwardILi8EN3c104HalfEfS4_NS1_23SoftMaxBackwardEpilogueEEEvPT0_PKT2_SA_l,@"STO_CUDA_ENTRY STV_DEFAULT"
_ZN2at6native43_GLOBAL__N__9ae7fba5_10_SoftMax_cu_9f978f6320cunn_SoftMaxBackwardILi8EN3c104HalfEfS4_NS1_23SoftMaxBackwardEpilogueEEEvPT0_PKT2_SA_l:
        /* <DEDUP_REMOVED lines=9> */
[----:B------:R-:W-:Y:S01]  /*0090*/  MOV R0, UR24 ;  /* 0x0000001800007c02 */ /* 0x000fe20008000f00 */
[----:B------:R-:W-:Y:S01]  /*00a0*/  IMAD.U32 R2, RZ, RZ, UR25 ;  /* 0x00000019ff027e24 */ /* 0x000fe2000f8e00ff */
[----:B------:R-:W-:-:S03]  /*00b0*/  ULDC.64 UR16, c[0x0][0x208] ;  /* 0x0000820000107ab9 */ /* 0x000fc60000000a00 */
        /* <DEDUP_REMOVED lines=23> */
[----:B------:R-:W-:Y:S01]  /*0230*/  IMAD.U32 R6, RZ, RZ, UR21 ;  /* 0x00000015ff067e24 */ /* 0x000fe2000f8e00ff */
[----:B------:R-:W-:-:S04]  /*0240*/  ISETP.LT.U32.AND P0, PT, R12, UR18, PT ;  /* 0x000000120c007c0c */ /* 0x000fc8000bf01070 */
[----:B------:R-:W-:-:S04]  /*0250*/  MOV R3, UR19 ;  /* 0x0000001300037c02 */ /* 0x000fc80008000f00 */
[----:B------:R-:W-:-:S04]  /*0260*/  ISETP.GT.AND.EX P0, PT, R3, RZ, PT, P0 ;  /* 0x000000ff0300720c */ /* 0x000fc80003f04300 */
[----:B------:R-:W-:-:S13]  /*0270*/  ISETP.GT.U32.OR.EX P0, PT, RZ, RZ, !P0, P1 ;  /* 0x000000ffff00720c */ /* 0x000fda0004704510 */
[----:B------:R-:W-:-:S04]  /*0280*/  @!P0 IADD3 R5, P1, P2, R4, -UR22, R12 ;  /* 0x8000001604058c10 */ /* 0x000fc8000fa3e00c */
[----:B------:R-:W-:Y:S02]  /*0290*/  @!P0 IADD3.X R6, R6, -0x1, RZ, P1, P2 ;  /* 0xffffffff06068810 */ /* 0x000fe40000fe44ff */
[----:B------:R-:W-:-:S04]  /*02a0*/  @!P0 LEA R4, P1, R5, UR8, 0x1 ;  /* 0x0000000805048c11 */ /* 0x000fc8000f8208ff */
[----:B------:R-:W-:-:S05]  /*02b0*/  @!P0 LEA.HI.X R5, R5, UR9, R6, 0x1, P1 ;  /* 0x0000000905058c11 */ /* 0x000fca00088f0c06 */
[----:B------:R-:W2:Y:S01]  /*02c0*/  @!P0 LDG.E.U16 R4, desc[UR16][R4.64] ;  /* 0x0000001004048981 */ /* 0x000ea2000c1e1500 */
[----:B------:R-:W-:Y:S01]  /*02d0*/  ULDC UR5, c[0x0][0x0] ;  /* 0x0000000000057ab9 */ /* 0x000fe20000000800 */
[----:B------:R-:W-:Y:S01]  /*02e0*/  HFMA2.MMA R8, -RZ, RZ, 0, 0 ;  /* 0x00000000ff087435 */ /* 0x000fe200000001ff */
[----:B------:R-:W-:Y:S02]  /*02f0*/  UISETP.LT.U32.AND UP0, UPT, UR18, UR5, UPT ;  /* 0x000000051200728c */ /* 0x000fe4000bf01070 */
[----:B------:R-:W-:Y:S02]  /*0300*/  UIADD3 UR14, UP1, UP2, -UR22, UR14, UR5 ;  /* 0x0000000e160e7290 */ /* 0x000fe4000fa3e105 */
[----:B------:R-:W-:-:S04]  /*0310*/  UISETP.LT.AND.EX UP0, UPT, UR19, URZ, UPT, UP0 ;  /* 0x0000003f1300728c */ /* 0x000fc8000bf01300 */
[----:B------:R-:W-:Y:S02]  /*0320*/  USEL UR10, UR18, UR5, UP0 ;  /* 0x00000005120a7287 */ /* 0x000fe40008000000 */
[----:B------:R-:W-:Y:S02]  /*0330*/  USEL UR15, UR19, URZ, UP0 ;  /* 0x0000003f130f7287 */ /* 0x000fe40008000000 */
[----:B------:R-:W-:Y:S02]  /*0340*/  UIADD3 UR10, UP0, -UR10, UR18, URZ ;  /* 0x000000120a0a7290 */ /* 0x000fe4000ff1e13f */
[----:B------:R-:W-:Y:S02]  /*0350*/  UIADD3.X UR5, UR21, -0x1, URZ, UP1, UP2 ;  /* 0xffffffff15057890 */ /* 0x000fe40008fe443f */
[----:B------:R-:W-:Y:S02]  /*0360*/  UIADD3.X UR15, ~UR15, UR19, URZ, UP0, !UPT ;  /* 0x000000130f0f7290 */ /* 0x000fe400087fe53f */
[----:B------:R-:W-:Y:S01]  /*0370*/  ULEA UR8, UP1, UR14, UR8, 0x1 ;  /* 0x000000080e087291 */ /* 0x000fe2000f82083f */
[----:B------:R-:W-:-:S03]  /*0380*/  IMAD.U32 R3, RZ, RZ, UR10 ;  /* 0x0000000aff037e24 */ /* 0x000fc6000f8e00ff */
[----:B------:R-:W-:Y:S01]  /*0390*/  MOV R9, UR15 ;  /* 0x0000000f00097c02 */ /* 0x000fe20008000f00 */
[----:B------:R-:W-:Y:S01]  /*03a0*/  ULEA.HI.X UR9, UR14, UR9, UR5, 0x1, UP1 ;  /* 0x000000090e097291 */ /* 0x000fe200088f0c05 */
[----:B--2---:R-:W-:-:S05]  /*03b0*/  @!P0 HADD2.F32 R4, -RZ, R4.H0_H0 ;  /* 0x20000004ff048230 */ /* 0x004fca0000004100 */
[----:B------:R-:W-:Y:S01]  /*03c0*/  @!P0 FADD.FTZ R8, RZ, R4 ;  /* 0x00000004ff088221 */ /* 0x000fe20000010000 */
[----:B------:R-:W-:Y:S06]  /*03d0*/  BRA `(.L_x_6409) ;  /* 0x0000000000147947 */ /* 0x000fec0003800000 */
.L_x_6408:
[----:B------:R-:W-:Y:S01]  /*03e0*/  IMAD.U32 R3, RZ, RZ, UR24 ;  /* 0x00000018ff037e24 */ /* 0x000fe2000f8e00ff */
[----:B------:R-:W-:Y:S01]  /*03f0*/  MOV R9, UR25 ;  /* 0x0000001900097c02 */ /* 0x000fe20008000f00 */
[----:B------:R-:W-:Y:S01]  /*0400*/  IMAD.MOV.U32 R8, RZ, RZ, RZ ;  /* 0x000000ffff087224 */ /* 0x000fe200078e00ff */
[----:B------:R-:W-:Y:S01]  /*0410*/  UMOV UR8, UR6 ;  /* 0x0000000600087c82 */ /* 0x000fe20008000000 */
[----:B------:R-:W-:-:S05]  /*0420*/  UMOV UR9, UR7 ;  /* 0x0000000700097c82 */ /* 0x000fca0008000000 */
.L_x_6409:
[----:B------:R-:W-:Y:S01]  /*0430*/  ISETP.NE.U32.AND P0, PT, R9, RZ, PT ;  /* 0x000000ff0900720c */ /* 0x000fe20003f05070 */
[----:B------:R-:W-:Y:S02]  /*0440*/  ULDC UR10, c[0x0][0x0] ;  /* 0x00000000000a7ab9 */ /* 0x000fe40000000800 */
[----:B------:R-:W-:-:S10]  /*0450*/  USHF.L.U32 UR5, UR10, 0x3, URZ ;  /* 0x000000030a057899 */ /* 0x000fd4000800063f */
[----:B------:R-:W-:Y:S05]  /*0460*/  @!P0 BRA `(.L_x_6410) ;  /* 0x0000000000148947 */ /* 0x000fea0003800000 */
[----:B------:R-:W-:Y:S01]  /*0470*/  MOV R15, R3 ;  /* 0x00000003000f7202 */ /* 0x000fe20000000f00 */
[----:B------:R-:W-:Y:S01]  /*0480*/  IMAD.U32 R13, RZ, RZ, UR5 ;  /* 0x00000005ff0d7e24 */ /* 0x000fe2000f8e00ff */
[----:B------:R-:W-:-:S07]  /*0490*/  MOV R14, 0x4b0 ;  /* 0x000004b0000e7802 */ /* 0x000fce0000000f00 */
[----:B0-----:R-:W-:Y:S05]  /*04a0*/  CALL.REL.NOINC `($__internal_29_$__cuda_sm20_rem_s64) ;  /* 0x0000003800e47944 */ /* 0x001fea0003c00000 */
[----:B------:R-:W-:Y:S05]  /*04b0*/  BRA `(.L_x_6411) ;  /* 0x00000000004c7947 */ /* 0x000fea0003800000 */
.L_x_6410:
[----:B------:R-:W1:Y:S01]  /*04c0*/  I2F.U32.RP R6, UR5 ;  /* 0x0000000500067d06 */ /* 0x000e620008209000 */
[----:B------:R-:W-:Y:S01]  /*04d0*/  IMAD R7, RZ, RZ, -UR5 ;  /* 0x80000005ff077e24 */ /* 0x000fe2000f8e02ff */
[----:B------:R-:W-:-:S06]  /*04e0*/  ISETP.NE.U32.AND P1, PT, RZ, UR5, PT ;  /* 0x00000005ff007c0c */ /* 0x000fcc000bf25070 */
[----:B-1----:R-:W1:Y:S02]  /*04f0*/  MUFU.RCP R6, R6 ;  /* 0x0000000600067308 */ /* 0x002e640000001000 */
[----:B-1----:R-:W-:-:S06]  /*0500*/  IADD3 R4, R6, 0xffffffe, RZ ;  /* 0x0ffffffe06047810 */ /* 0x002fcc0007ffe0ff */
[----:B------:R1:W2:Y:S02]  /*0510*/  F2I.FTZ.U32.TRUNC.NTZ R5, R4 ;  /* 0x0000000400057305 */ /* 0x0002a4000021f000 */
[----:B-1----:R-:W-:Y:S01]  /*0520*/  HFMA2.MMA R4, -RZ, RZ, 0, 0 ;  /* 0x00000000ff047435 */ /* 0x002fe200000001ff */
[----:B--2---:R-:W-:-:S09]  /*0530*/  IMAD R7, R7, R5, RZ ;  /* 0x0000000507077224 */ /* 0x004fd200078e02ff */
[----:B------:R-:W-:-:S04]  /*0540*/  IMAD.HI.U32 R10, R5, R7, R4 ;  /* 0x00000007050a7227 */ /* 0x000fc800078e0004 */
[----:B------:R-:W-:Y:S02]  /*0550*/  IMAD.MOV.U32 R5, RZ, RZ, RZ ;  /* 0x000000ffff057224 */ /* 0x000fe400078e00ff */
[----:B------:R-:W-:-:S04]  /*0560*/  IMAD.HI.U32 R10, R10, R3, RZ ;  /* 0x000000030a0a7227 */ /* 0x000fc800078e00ff */
[----:B------:R-:W-:-:S04]  /*0570*/  IMAD.MOV R10, RZ, RZ, -R10 ;  /* 0x000000ffff0a7224 */ /* 0x000fc800078e0a0a */
[----:B------:R-:W-:-:S05]  /*0580*/  IMAD R7, R10, UR5, R3 ;  /* 0x000000050a077c24 */ /* 0x000fca000f8e0203 */
[----:B------:R-:W-:-:S13]  /*0590*/  ISETP.GE.U32.AND P0, PT, R7, UR5, PT ;  /* 0x0000000507007c0c */ /* 0x000fda000bf06070 */
[----:B------:R-:W-:-:S04]  /*05a0*/  @P0 IADD3 R7, R7, -UR5, RZ ;  /* 0x8000000507070c10 */ /* 0x000fc8000fffe0ff */
[----:B------:R-:W-:-:S13]  /*05b0*/  ISETP.GE.U32.AND P0, PT, R7, UR5, PT ;  /* 0x0000000507007c0c */ /* 0x000fda000bf06070 */
[----:B------:R-:W-:Y:S01]  /*05c0*/  @P0 VIADD R7, R7, -UR5 ;  /* 0x8000000507070c36 */ /* 0x000fe20008000000 */
[----:B------:R-:W-:-:S04]  /*05d0*/  @!P1 LOP3.LUT R7, RZ, UR5, RZ, 0x33, !PT ;  /* 0x00000005ff079c12 */ /* 0x000fc8000f8e33ff */
[----:B------:R-:W-:-:S07]  /*05e0*/  MOV R4, R7 ;  /* 0x0000000700047202 */ /* 0x000fce0000000f00 */
.L_x_6411:
[----:B------:R-:W-:Y:S01]  /*05f0*/  IADD3 R11, P0, R3, -R4, RZ ;  /* 0x80000004030b7210 */ /* 0x000fe20007f1e0ff */
[----:B------:R-:W-:Y:S01]  /*0600*/  BSSY B1, `(.L_x_6412) ;  /* 0x0000028000017945 */ /* 0x000fe20003800000 */
[C---:B0-----:R-:W-:Y:S02]  /*0610*/  SHF.L.U32 R4, R12.reuse, 0x3, RZ ;  /* 0x000000030c047819 */ /* 0x041fe400000006ff */
[-C--:B------:R-:W-:Y:S01]  /*0620*/  IADD3 R10, P3, R12, R11.reuse, RZ ;  /* 0x0000000b0c0a7210 */ /* 0x080fe20007f7e0ff */
[----:B------:R-:W-:Y:S01]  /*0630*/  IMAD.X R13, R9, 0x1, ~R5, P0 ;  /* 0x00000001090d7824 */ /* 0x000fe200000e0e05 */
[----:B------:R-:W-:Y:S02]  /*0640*/  ISETP.GE.U32.AND P2, PT, R4, R11, PT ;  /* 0x0000000b0400720c */ /* 0x000fe40003f46070 */
[----:B------:R-:W-:Y:S02]  /*0650*/  SHF.R.U32.HI R4, RZ, 0x1d, R12 ;  /* 0x0000001dff047819 */ /* 0x000fe4000001160c */
[----:B------:R-:W-:-:S02]  /*0660*/  ISETP.GE.U32.AND P1, PT, R10, R3, PT ;  /* 0x000000030a00720c */ /* 0x000fc40003f26070 */
[-C--:B------:R-:W-:Y:S02]  /*0670*/  ISETP.GE.AND.EX P2, PT, R4, R13.reuse, PT, P2 ;  /* 0x0000000d0400720c */ /* 0x080fe40003f46320 */
[----:B------:R-:W-:Y:S02]  /*0680*/  IADD3.X R14, RZ, R13, RZ, P3, !PT ;  /* 0x0000000dff0e7210 */ /* 0x000fe40001ffe4ff */
[----:B------:R-:W-:Y:S02]  /*0690*/  PLOP3.LUT P0, PT, PT, PT, PT, 0x8, 0x0 ;  /* 0x000000000000781c */ /* 0x000fe40003f0e170 */
[----:B------:R-:W-:-:S07]  /*06a0*/  ISETP.GE.AND.EX P1, PT, R14, R9, PT, P1 ;  /* 0x000000090e00720c */ /* 0x000fce0003f26310 */
[----:B------:R-:W-:Y:S06]  /*06b0*/  @P2 BRA `(.L_x_6413) ;  /* 0x0000000000702947 */ /* 0x000fec0003800000 */
[----:B------:R-:W-:Y:S01]  /*06c0*/  IMAD.MOV.U32 R15, RZ, RZ, R12 ;  /* 0x000000ffff0f7224 */ /* 0x000fe200078e000c */
[----:B------:R-:W-:-:S11]  /*06d0*/  HFMA2.MMA R12, -RZ, RZ, 0, 0 ;  /* 0x00000000ff0c7435 */ /* 0x000fd600000001ff */
.L_x_6414:
[----:B------:R-:W-:-:S04]  /*06e0*/  LEA R4, P2, R15, UR8, 0x4 ;  /* 0x000000080f047c11 */ /* 0x000fc8000f8420ff */
[----:B------:R-:W-:-:S06]  /*06f0*/  LEA.HI.X R5, R15, UR9, R12, 0x4, P2 ;  /* 0x000000090f057c11 */ /* 0x000fcc00090f240c */
[----:B------:R-:W2:Y:S01]  /*0700*/  LDG.E.128 R4, desc[UR16][R4.64] ;  /* 0x0000001004047981 */ /* 0x000ea2000c1e1d00 */
[----:B------:R-:W-:-:S04]  /*0710*/  IADD3 R15, P2, R15, UR10, RZ ;  /* 0x0000000a0f0f7c10 */ /* 0x000fc8000ff5e0ff */
[----:B------:R-:W-:Y:S01]  /*0720*/  IADD3.X R12, RZ, R12, RZ, P2, !PT ;  /* 0x0000000cff0c7210 */ /* 0x000fe200017fe4ff */
[--C-:B--2---:R-:W-:Y:S02]  /*0730*/  HADD2.F32 R17, -RZ, R4.reuse.H0_H0 ;  /* 0x20000004ff117230 */ /* 0x104fe40000004100 */
[----:B------:R-:W-:Y:S02]  /*0740*/  HADD2.F32 R16, -RZ, R4.H1_H1 ;  /* 0x30000004ff107230 */ /* 0x000fe40000004100 */
[----:B------:R-:W-:Y:S02]  /*0750*/  HADD2.F32 R19, -RZ, R5.H0_H0 ;  /* 0x20000005ff137230 */ /* 0x000fe40000004100 */
[----:B------:R-:W-:Y:S01]  /*0760*/  FADD.FTZ R17, R17, R8 ;  /* 0x0000000811117221 */ /* 0x000fe20000010000 */
[----:B------:R-:W-:-:S03]  /*0770*/  IMAD.SHL.U32 R4, R15, 0x8, RZ ;  /* 0x000000080f047824 */ /* 0x000fc600078e00ff */
[----:B------:R-:W-:Y:S01]  /*0780*/  FADD.FTZ R16, R17, R16 ;  /* 0x0000001011107221 */ /* 0x000fe20000010000 */
[----:B------:R-:W-:Y:S01]  /*0790*/  HADD2.F32 R17, -RZ, R5.H1_H1 ;  /* 0x30000005ff117230 */ /* 0x000fe20000004100 */
[----:B------:R-:W-:Y:S01]  /*07a0*/  ISETP.GE.U32.AND P2, PT, R4, R11, PT ;  /* 0x0000000b0400720c */ /* 0x000fe20003f46070 */
[--C-:B------:R-:W-:Y:S02]  /*07b0*/  HADD2.F32 R5, -RZ, R6.reuse.H1_H1 ;  /* 0x30000006ff057230 */ /* 0x100fe40000004100 */
[----:B------:R-:W-:Y:S01]  /*07c0*/  FADD.FTZ R16, R16, R19 ;  /* 0x0000001310107221 */ /* 0x000fe20000010000 */
[----:B------:R-:W-:Y:S01]  /*07d0*/  HADD2.F32 R19, -RZ, R6.H0_H0 ;  /* 0x20000006ff137230 */ /* 0x000fe20000004100 */
[----:B------:R-:W-:Y:S01]  /*07e0*/  SHF.L.U64.HI R6, R15, 0x3, R12 ;  /* 0x000000030f067819 */ /* 0x000fe2000001020c */
[--C-:B------:R-:W-:Y:S02]  /*07f0*/  HADD2.F32 R4, -RZ, R7.reuse.H0_H0 ;  /* 0x20000007ff047230 */ /* 0x100fe40000004100 */
[----:B------:R-:W-:Y:S01]  /*0800*/  FADD.FTZ R16, R16, R17 ;  /* 0x0000001110107221 */ /* 0x000fe20000010000 */
[----:B------:R-:W-:Y:S01]  /*0810*/  HADD2.F32 R7, -RZ, R7.H1_H1 ;  /* 0x30000007ff077230 */ /* 0x000fe20000004100 */
[----:B------:R-:W-:-:S02]  /*0820*/  ISETP.GE.AND.EX P2, PT, R6, R13, PT, P2 ;  /* 0x0000000d0600720c */ /* 0x000fc40003f46320 */
[----:B------:R-:W-:-:S04]  /*0830*/  FADD.FTZ R16, R16, R19 ;  /* 0x0000001310107221 */ /* 0x000fc80000010000 */
[----:B------:R-:W-:-:S04]  /*0840*/  FADD.FTZ R5, R16, R5 ;  /* 0x0000000510057221 */ /* 0x000fc80000010000 */
[----:B------:R-:W-:-:S04]  /*0850*/  FADD.FTZ R4, R5, R4 ;  /* 0x0000000405047221 */ /* 0x000fc80000010000 */
[----:B------:R-:W-:Y:S01]  /*0860*/  FADD.FTZ R8, R4, R7 ;  /* 0x0000000704087221 */ /* 0x000fe20000010000 */
[----:B------:R-:W-:Y:S06]  /*0870*/  @!P2 BRA `(.L_x_6414) ;  /* 0xfffffffc0098a947 */ /* 0x000fec000383ffff */
.L_x_6413:
[----:B------:R-:W-:Y:S05]  /*0880*/  BSYNC B1 ;  /* 0x0000000000017941 */ /* 0x000fea0003800000 */
.L_x_6412:
[----:B------:R-:W-:Y:S05]  /*0890*/  @P1 BRA `(.L_x_6415) ;  /* 0x0000000400a01947 */ /* 0x000fea0003800000 */
[----:B------:R-:W-:Y:S01]  /*08a0*/  BSSY B1, `(.L_x_6416) ;  /* 0x000000b000017945 */ /* 0x000fe20003800000 */
.L_x_6417:
[----:B------:R-:W-:-:S04]  /*08b0*/  LEA R4, P1, R10, UR8, 0x1 ;  /* 0x000000080a047c11 */ /* 0x000fc8000f8208ff */
[----:B------:R-:W-:-:S05]  /*08c0*/  LEA.HI.X R5, R10, UR9, R14, 0x1, P1 ;  /* 0x000000090a057c11 */ /* 0x000fca00088f0c0e */
[----:B------:R-:W2:Y:S01]  /*08d0*/  LDG.E.U16 R4, desc[UR16][R4.64] ;  /* 0x0000001004047981 */ /* 0x000ea2000c1e1500 */
[----:B------:R-:W-:-:S05]  /*08e0*/  IADD3 R10, P1, R10, UR10, RZ ;  /* 0x0000000a0a0a7c10 */ /* 0x000fca000ff3e0ff */
[----:B------:R-:W-:Y:S01]  /*08f0*/  IMAD.X R14, RZ, RZ, R14, P1 ;  /* 0x000000ffff0e7224 */ /* 0x000fe200008e060e */
[----:B------:R-:W-:-:S04]  /*0900*/  ISETP.GE.U32.AND P1, PT, R10, R3, PT ;  /* 0x000000030a00720c */ /* 0x000fc80003f26070 */
[----:B------:R-:W-:Y:S01]  /*0910*/  ISETP.GE.AND.EX P1, PT, R14, R9, PT, P1 ;  /* 0x000000090e00720c */ /* 0x000fe20003f26310 */
[----:B--2---:R-:W-:-:S05]  /*0920*/  HADD2.F32 R7, -RZ, R4.H0_H0 ;  /* 0x20000004ff077230 */ /* 0x004fca0000004100 */
[----:B------:R-:W-:-:S07]  /*0930*/  FADD.FTZ R8, R7, R8 ;  /* 0x0000000807087221 */ /* 0x000fce0000010000 */
[----:B------:R-:W-:Y:S05]  /*0940*/  @!P1 BRA `(.L_x_6417) ;  /* 0xfffffffc00d89947 */ /* 0x000fea000383ffff */
[----:B------:R-:W-:Y:S05]  /*0950*/  BSYNC B1 ;  /* 0x0000000000017941 */ /* 0x000fea0003800000 */
.L_x_6416:
[----:B------:R-:W-:Y:S05]  /*0960*/  BRA `(.L_x_6415) ;  /* 0x00000004006c7947 */ /* 0x000fea0003800000 */
.L_x_6407:
[----:B------:R-:W0:Y:S01]  /*0970*/  S2R R13, SR_TID.X ;  /* 0x00000000000d7919 */ /* 0x000e220000002100 */
[----:B------:R-:W-:Y:S02]  /*0980*/  ISETP.NE.AND P0, PT, RZ, UR22, PT ;  /* 0x00000016ff007c0c */ /* 0x000fe4000bf05270 */
[----:B------:R-:W-:-:S11]  /*0990*/  MOV R3, UR24 ;  /* 0x0000001800037c02 */ /* 0x000fd60008000f00 */
[----:B------:R-:W-:Y:S05]  /*09a0*/  @!P0 BRA `(.L_x_6418) ;  /* 0x0000000000648947 */ /* 0x000fea0003800000 */
[----:B------:R-:W-:Y:S01]  /*09b0*/  VIADD R10, R3, UR22 ;  /* 0x00000016030a7c36 */ /* 0x000fe20008000000 */
[----:B------:R-:W-:Y:S01]  /*09c0*/  MOV R4, UR14 ;  /* 0x0000000e00047c02 */ /* 0x000fe20008000f00 */
[----:B------:R-:W-:Y:S01]  /*09d0*/  IMAD.U32 R5, RZ, RZ, UR15 ;  /* 0x0000000fff057e24 */ /* 0x000fe2000f8e00ff */
[----:B------:R-:W-:Y:S02]  /*09e0*/  MOV R8, UR21 ;  /* 0x0000001500087c02 */ /* 0x000fe40008000f00 */
        /* <DEDUP_REMOVED lines=17> */
[----:B------:R-:W-:Y:S01]  /*0b00*/  MOV R11, UR9 ;  /* 0x00000009000b7c02 */ /* 0x000fe20008000f00 */
[----:B--2---:R-:W-:-:S05]  /*0b10*/  @!P0 HADD2.F32 R6, -RZ, R4.H0_H0 ;  /* 0x20000004ff068230 */ /* 0x004fca0000004100 */
[----:B------:R-:W-:Y:S01]  /*0b20*/  @!P0 FADD.FTZ R8, RZ, R6 ;  /* 0x00000006ff088221 */ /* 0x000fe20000010000 */
[----:B------:R-:W-:Y:S06]  /*0b30*/  BRA `(.L_x_6419) ;  /* 0x00000000000c7947 */ /* 0x000fec0003800000 */
.L_x_6418:
[----:B------:R-:W-:Y:S01]  /*0b40*/  IMAD.MOV.U32 R8, RZ, RZ, RZ ;  /* 0x000000ffff087224 */ /* 0x000fe200078e00ff */
[----:B------:R-:W-:Y:S01]  /*0b50*/  MOV R7, UR6 ;  /* 0x0000000600077c02 */ /* 0x000fe20008000f00 */
[----:B------:R-:W-:-:S07]  /*0b60*/  IMAD.U32 R11, RZ, RZ, UR7 ;  /* 0x00000007ff0b7e24 */ /* 0x000fce000f8e00ff */
.L_x_6419:
[----:B------:R-:W-:Y:S01]  /*0b70*/  ULDC UR8, c[0x0][0x0] ;  /* 0x0000000000087ab9 */ /* 0x000fe20000000800 */
[----:B------:R-:W-:Y:S01]  /*0b80*/  BSSY B1, `(.L_x_6420) ;  /* 0x0000031000017945 */ /* 0x000fe20003800000 */
[----:B------:R-:W-:-:S06]  /*0b90*/  USHF.L.U32 UR5, UR8, 0x3, URZ ;  /* 0x0000000308057899 */ /* 0x000fcc000800063f */
[----:B------:R-:W-:Y:S01]  /*0ba0*/  IMAD R9, RZ, RZ, -UR5 ;  /* 0x80000005ff097e24 */ /* 0x000fe2000f8e02ff */
[----:B------:R-:W-:Y:S02]  /*0bb0*/  ISETP.NE.U32.AND P1, PT, RZ, UR5, PT ;  /* 0x00000005ff007c0c */ /* 0x000fe4000bf25070 */
[----:B------:R-:W1:Y:S08]  /*0bc0*/  I2F.U32.RP R6, UR5 ;  /* 0x0000000500067d06 */ /* 0x000e700008209000 */
[----:B-1----:R-:W1:Y:S02]  /*0bd0*/  MUFU.RCP R6, R6 ;  /* 0x0000000600067308 */ /* 0x002e640000001000 */
[----:B-1----:R-:W-:-:S06]  /*0be0*/  IADD3 R4, R6, 0xffffffe, RZ ;  /* 0x0ffffffe06047810 */ /* 0x002fcc0007ffe0ff */
[----:B------:R1:W2:Y:S02]  /*0bf0*/  F2I.FTZ.U32.TRUNC.NTZ R5, R4 ;  /* 0x0000000400057305 */ /* 0x0002a4000021f000 */
[----:B-1----:R-:W-:Y:S01]  /*0c00*/  MOV R4, RZ ;  /* 0x000000ff00047202 */ /* 0x002fe20000000f00 */
[----:B--2---:R-:W-:-:S04]  /*0c10*/  IMAD R9, R9, R5, RZ ;  /* 0x0000000509097224 */ /* 0x004fc800078e02ff */
[----:B------:R-:W-:-:S04]  /*0c20*/  IMAD.HI.U32 R10, R5, R9, R4 ;  /* 0x00000009050a7227 */ /* 0x000fc800078e0004 */
[----:B0-----:R-:W-:Y:S02]  /*0c30*/  IMAD.SHL.U32 R4, R13, 0x8, RZ ;  /* 0x000000080d047824 */ /* 0x001fe400078e00ff */
[----:B------:R-:W-:-:S04]  /*0c40*/  IMAD.HI.U32 R10, R10, R3, RZ ;  /* 0x000000030a0a7227 */ /* 0x000fc800078e00ff */
[----:B------:R-:W-:-:S04]  /*0c50*/  IMAD.MOV R10, RZ, RZ, -R10 ;  /* 0x000000ffff0a7224 */ /* 0x000fc800078e0a0a */
[----:B------:R-:W-:-:S05]  /*0c60*/  IMAD R10, R10, UR5, R3 ;  /* 0x000000050a0a7c24 */ /* 0x000fca000f8e0203 */
[----:B------:R-:W-:-:S13]  /*0c70*/  ISETP.GE.U32.AND P0, PT, R10, UR5, PT ;  /* 0x000000050a007c0c */ /* 0x000fda000bf06070 */
[----:B------:R-:W-:-:S04]  /*0c80*/  @P0 IADD3 R10, R10, -UR5, RZ ;  /* 0x800000050a0a0c10 */ /* 0x000fc8000fffe0ff */
[----:B------:R-:W-:-:S13]  /*0c90*/  ISETP.GE.U32.AND P0, PT, R10, UR5, PT ;  /* 0x000000050a007c0c */ /* 0x000fda000bf06070 */
[----:B------:R-:W-:Y:S01]  /*0ca0*/  @P0 VIADD R10, R10, -UR5 ;  /* 0x800000050a0a0c36 */ /* 0x000fe20008000000 */
[----:B------:R-:W-:Y:S02]  /*0cb0*/  @!P1 LOP3.LUT R10, RZ, UR5, RZ, 0x33, !PT ;  /* 0x00000005ff0a9c12 */ /* 0x000fe4000f8e33ff */
[----:B------:R-:W-:Y:S02]  /*0cc0*/  PLOP3.LUT P0, PT, PT, PT, PT, 0x80, 0x0 ;  /* 0x000000000000781c */ /* 0x000fe40003f0f070 */
[----:B------:R-:W-:Y:S01]  /*0cd0*/  IADD3 R9, -R10, R3, RZ ;  /* 0x000000030a097210 */ /* 0x000fe20007ffe1ff */
[----:B------:R-:W-:-:S03]  /*0ce0*/  IMAD.MOV.U32 R10, RZ, RZ, R7 ;  /* 0x000000ffff0a7224 */ /* 0x000fc600078e0007 */
[----:B------:R-:W-:Y:S02]  /*0cf0*/  ISETP.GE.AND P1, PT, R4, R9, PT ;  /* 0x000000090400720c */ /* 0x000fe40003f26270 */
[----:B------:R-:W-:-:S04]  /*0d00*/  IADD3 R12, R9, R13, RZ ;  /* 0x0000000d090c7210 */ /* 0x000fc80007ffe0ff */
[----:B------:R-:W-:-:S07]  /*0d10*/  ISETP.GE.AND P2, PT, R12, R3, PT ;  /* 0x000000030c00720c */ /* 0x000fce0003f46270 */
[----:B------:R-:W-:Y:S06]  /*0d20*/  @P1 BRA `(.L_x_6421) ;  /* 0x0000000000581947 */ /* 0x000fec0003800000 */
.L_x_6422:
[----:B------:R-:W-:-:S06]  /*0d30*/  IMAD.WIDE R4, R13, 0x10, R10 ;  /* 0x000000100d047825 */ /* 0x000fcc00078e020a */
[----:B------:R-:W2:Y:S01]  /*0d40*/  LDG.E.128 R4, desc[UR16][R4.64] ;  /* 0x0000001004047981 */ /* 0x000ea2000c1e1d00 */
[----:B------:R-:W-:Y:S01]  /*0d50*/  IADD3 R13, R13, UR8, RZ ;  /* 0x000000080d0d7c10 */ /* 0x000fe2000fffe0ff */
[--C-:B--2---:R-:W-:Y:S02]  /*0d60*/  HADD2.F32 R15, -RZ, R4.reuse.H0_H0 ;  /* 0x20000004ff0f7230 */ /* 0x104fe40000004100 */
[----:B------:R-:W-:Y:S02]  /*0d70*/  HADD2.F32 R14, -RZ, R4.H1_H1 ;  /* 0x30000004ff0e7230 */ /* 0x000fe40000004100 */
[----:B------:R-:W-:Y:S02]  /*0d80*/  HADD2.F32 R17, -RZ, R5.H0_H0 ;  /* 0x20000005ff117230 */ /* 0x000fe40000004100 */
[----:B------:R-:W-:Y:S01]  /*0d90*/  FADD.FTZ R15, R15, R8 ;  /* 0x000000080f0f7221 */ /* 0x000fe20000010000 */
[--C-:B------:R-:W-:Y:S02]  /*0da0*/  HADD2.F32 R4, -RZ, R7.reuse.H0_H0 ;  /* 0x20000007ff047230 */ /* 0x100fe40000004100 */
[----:B------:R-:W-:-:S02]  /*0db0*/  HADD2.F32 R7, -RZ, R7.H1_H1 ;  /* 0x30000007ff077230 */ /* 0x000fc40000004100 */
[----:B------:R-:W-:Y:S01]  /*0dc0*/  FADD.FTZ R14, R15, R14 ;  /* 0x0000000e0f0e7221 */ /* 0x000fe20000010000 */
[----:B------:R-:W-:Y:S02]  /*0dd0*/  HADD2.F32 R15, -RZ, R5.H1_H1 ;  /* 0x30000005ff0f7230 */ /* 0x000fe40000004100 */
[--C-:B------:R-:W-:Y:S02]  /*0de0*/  HADD2.F32 R5, -RZ, R6.reuse.H1_H1 ;  /* 0x30000006ff057230 */ /* 0x100fe40000004100 */
[----:B------:R-:W-:Y:S01]  /*0df0*/  FADD.FTZ R14, R14, R17 ;  /* 0x000000110e0e7221 */ /* 0x000fe20000010000 */
[----:B------:R-:W-:Y:S02]  /*0e00*/  HADD2.F32 R17, -RZ, R6.H0_H0 ;  /* 0x20000006ff117230 */ /* 0x000fe40000004100 */
[----:B------:R-:W-:Y:S02]  /*0e10*/  IMAD.SHL.U32 R6, R13, 0x8, RZ ;  /* 0x000000080d067824 */ /* 0x000fe400078e00ff */
[----:B------:R-:W-:-:S03]  /*0e20*/  FADD.FTZ R14, R14, R15 ;  /* 0x0000000f0e0e7221 */ /* 0x000fc60000010000 */
[----:B------:R-:W-:Y:S01]  /*0e30*/  ISETP.GE.AND P1, PT, R6, R9, PT ;  /* 0x000000090600720c */ /* 0x000fe20003f26270 */
[----:B------:R-:W-:-:S04]  /*0e40*/  FADD.FTZ R14, R14, R17 ;  /* 0x000000110e0e7221 */ /* 0x000fc80000010000 */
[----:B------:R-:W-:-:S04]  /*0e50*/  FADD.FTZ R5, R14, R5 ;  /* 0x000000050e057221 */ /* 0x000fc80000010000 */
[----:B------:R-:W-:-:S04]  /*0e60*/  FADD.FTZ R4, R5, R4 ;  /* 0x0000000405047221 */ /* 0x000fc80000010000 */
[----:B------:R-:W-:Y:S01]  /*0e70*/  FADD.FTZ R8, R4, R7 ;  /* 0x0000000704087221 */ /* 0x000fe20000010000 */
[----:B------:R-:W-:Y:S06]  /*0e80*/  @!P1 BRA `(.L_x_6422) ;  /* 0xfffffffc00a89947 */ /* 0x000fec000383ffff */
.L_x_6421:
[----:B------:R-:W-:Y:S05]  /*0e90*/  BSYNC B1 ;  /* 0x0000000000017941 */ /* 0x000fea0003800000 */
.L_x_6420:
[----:B------:R-:W-:Y:S05]  /*0ea0*/  @P2 BRA `(.L_x_6415) ;  /* 0x00000000001c2947 */ /* 0x000fea0003800000 */
.L_x_6423:
[----:B------:R-:W-:-:S06]  /*0eb0*/  IMAD.WIDE R4, R12, 0x2, R10 ;  /* 0x000000020c047825 */ /* 0x000fcc00078e020a */
[----:B------:R-:W2:Y:S01]  /*0ec0*/  LDG.E.U16 R4, desc[UR16][R4.64] ;  /* 0x0000001004047981 */ /* 0x000ea2000c1e1500 */
[----:B------:R-:W-:-:S04]  /*0ed0*/  IADD3 R12, R12, UR8, RZ ;  /* 0x000000080c0c7c10 */ /* 0x000fc8000fffe0ff */
[----:B------:R-:W-:Y:S01]  /*0ee0*/  ISETP.GE.AND P1, PT, R12, R3, PT ;  /* 0x000000030c00720c */ /* 0x000fe20003f26270 */
[----:B--2---:R-:W-:-:S05]  /*0ef0*/  HADD2.F32 R7, -RZ, R4.H0_H0 ;  /* 0x20000004ff077230 */ /* 0x004fca0000004100 */
[----:B------:R-:W-:-:S07]  /*0f00*/  FADD.FTZ R8, R7, R8 ;  /* 0x0000000807087221 */ /* 0x000fce0000010000 */
[----:B------:R-:W-:Y:S05]  /*0f10*/  @!P1 BRA `(.L_x_6423) ;  /* 0xfffffffc00e49947 */ /* 0x000fea000383ffff */
.L_x_6415:
[----:B------:R-:W-:Y:S05]  /*0f20*/  BSYNC B0 ;  /* 0x0000000000007941 */ /* 0x000fea0003800000 */
.L_x_6406:
        /* <DEDUP_REMOVED lines=12> */
[----:B------:R-:W-:-:S04]  /*0ff0*/  LOP3.LUT R20, R3, 0x1f, RZ, 0xc0, !PT ;  /* 0x0000001f03147812 */ /* 0x000fc800078ec0ff */
[----:B------:R-:W-:-:S13]  /*1000*/  ISETP.GE.U32.AND P1, PT, R20, UR10, PT ;  /* 0x0000000a14007c0c */ /* 0x000fda000bf26070 */
[----:B------:R-:W-:Y:S05]  /*1010*/  @P1 BRA `(.L_x_6424) ;  /* 0x0000000000bc1947 */ /* 0x000fea0003800000 */
[----:B------:R-:W-:-:S05]  /*1020*/  LEA R21, R20, UR8, 0x7 ;  /* 0x0000000814157c11 */ /* 0x000fca000f8e38ff */
[----:B0-----:R-:W0:Y:S04]  /*1030*/  LDS.128 R4, [R21] ;  /* 0x0000000015047984 */ /* 0x001e280000000c00 */
        /* <DEDUP_REMOVED lines=23> */
[----:B------:R-:W0:Y:S02]  /*11b0*/  LDS.128 R12, [R21+0x70] ;  /* 0x00007000150c7984 */ /* 0x000e240000000c00 */
[----:B------:R-:W-:Y:S01]  /*11c0*/  FADD.FTZ R5, R5, R4 ;  /* 0x0000000405057221 */ /* 0x000fe20000010000 */
[----:B------:R-:W-:-:S03]  /*11d0*/  IMAD.MOV.U32 R4, RZ, RZ, -0x1 ;  /* 0xffffffffff047424 */ /* 0x000fc600078e00ff */
[----:B------:R-:W-:Y:S01]  /*11e0*/  FADD.FTZ R6, R6, R5 ;  /* 0x0000000506067221 */ /* 0x000fe20000010000 */
[----:B------:R-:W-:Y:S02]  /*11f0*/  LEA R5, R20, UR8, 0x2 ;  /* 0x0000000814057c11 */ /* 0x000fe4000f8e10ff */
[----:B------:R-:W-:Y:S01]  /*1200*/  SHF.L.U32 R4, R4, UR10, RZ ;  /* 0x0000000a04047c19 */ /* 0x000fe200080006ff */
[----:B------:R-:W-:-:S03]  /*1210*/  FADD.FTZ R7, R7, R6 ;  /* 0x0000000607077221 */ /* 0x000fc60000010000 */
[----:B------:R-:W-:Y:S01]  /*1220*/  LOP3.LUT R4, RZ, R4, RZ, 0x33, !PT ;  /* 0x00000004ff047212 */ /* 0x000fe200078e33ff */
        /* <DEDUP_REMOVED lines=12> */
[----:B------:R-:W-:Y:S05]  /*12f0*/  WARPSYNC R4 ;  /* 0x0000000004007348 */ /* 0x000fea0003800000 */
[----:B------:R1:W-:Y:S02]  /*1300*/  STS [R5], R14 ;  /* 0x0000000e05007388 */ /* 0x0003e40000000800 */
.L_x_6424:
        /* <DEDUP_REMOVED lines=13> */
[----:B------:R-:W-:Y:S01]  /*13e0*/  MOV R21, UR5 ;  /* 0x0000000500157c02 */ /* 0x000fe20008000f00 */
[----:B------:R-:W-:-:S10]  /*13f0*/  UMOV UR5, URZ ;  /* 0x0000003f00057c82 */ /* 0x000fd40008000000 */
[----:B------:R-:W-:Y:S05]  /*1400*/  @!P1 BRA `(.L_x_6428) ;  /* 0x0000000000fc9947 */ /* 0x000fea0003800000 */
[----:B------:R-:W-:Y:S01]  /*1410*/  IADD3 R20, -R21, UR10, RZ ;  /* 0x0000000a15147c10 */ /* 0x000fe2000fffe1ff */
        /* <DEDUP_REMOVED lines=9> */
.L_x_6431:
[----:B01----:R-:W0:Y:S01]  /*14b0*/  LDS.128 R4, [UR9] ;  /* 0x00000009ff047984 */ /* 0x003e220008000c00 */
        /* <DEDUP_REMOVED lines=24> */
.L_x_6430:
[----:B------:R-:W-:-:S13]  /*1640*/  ISETP.GT.AND P2, PT, R20, 0x4, PT ;  /* 0x000000041400780c */ /* 0x000fda0003f44270 */
[----:B------:R-:W-:Y:S05]  /*1650*/  @!P2 BRA `(.L_x_6432) ;  /* 0x000000000038a947 */ /* 0x000fea0003800000 */
[----:B01----:R-:W0:Y:S01]  /*1660*/  LDS.128 R4, [UR9] ;  /* 0x00000009ff047984 */ /* 0x003e220008000c00 */
[----:B------:R-:W-:Y:S01]  /*1670*/  PLOP3.LUT P1, PT, PT, PT, PT, 0x8, 0x0 ;  /* 0x000000000000781c */ /* 0x000fe20003f2e170 */
[----:B------:R-:W-:Y:S01]  /*1680*/  VIADD R20, R20, 0xfffffff8 ;  /* 0xfffffff814147836 */ /* 0x000fe20000000000 */
[----:B------:R-:W-:Y:S01]  /*1690*/  UIADD3 UR5, UR5, 0x8, URZ ;  /* 0x0000000805057890 */ /* 0x000fe2000fffe03f */
[----:B------:R-:W1:Y:S01]  /*16a0*/  LDS.128 R8, [UR9+0x10] ;  /* 0x00001009ff087984 */ /* 0x000e620008000c00 */
        /* <DEDUP_REMOVED lines=9> */
.L_x_6432:
[----:B------:R-:W-:-:S13]  /*1740*/  ISETP.NE.OR P1, PT, R20, RZ, P1 ;  /* 0x000000ff1400720c */ /* 0x000fda0000f25670 */
[----:B------:R-:W-:Y:S05]  /*1750*/  @!P1 BRA `(.L_x_6428) ;  /* 0x0000000000289947 */ /* 0x000fea0003800000 */
.L_x_6429:
[----:B01----:R-:W0:Y:S01]  /*1760*/  LDS.128 R4, [UR9] ;  /* 0x00000009ff047984 */ /* 0x003e220008000c00 */
[----:B------:R-:W-:Y:S01]  /*1770*/  IADD3 R20, R20, -0x4, RZ ;  /* 0xfffffffc14147810 */ /* 0x000fe20007ffe0ff */
[----:B------:R-:W-:Y:S02]  /*1780*/  UIADD3 UR5, UR5, 0x4, URZ ;  /* 0x0000000405057890 */ /* 0x000fe4000fffe03f */
[----:B------:R-:W-:Y:S01]  /*1790*/  UIADD3 UR9, UR9, 0x10, URZ ;  /* 0x0000001009097890 */ /* 0x000fe2000fffe03f */
[----:B------:R-:W-:Y:S01]  /*17a0*/  ISETP.NE.AND P1, PT, R20, RZ, PT ;  /* 0x000000ff1400720c */ /* 0x000fe20003f25270 */
[----:B0-----:R-:W-:-:S04]  /*17b0*/  FADD.FTZ R4, R4, R19 ;  /* 0x0000001304047221 */ /* 0x001fc80000010000 */
[----:B------:R-:W-:-:S04]  /*17c0*/  FADD.FTZ R5, R5, R4 ;  /* 0x0000000405057221 */ /* 0x000fc80000010000 */
[----:B------:R-:W-:-:S04]  /*17d0*/  FADD.FTZ R6, R6, R5 ;  /* 0x0000000506067221 */ /* 0x000fc80000010000 */
[----:B------:R-:W-:Y:S01]  /*17e0*/  FADD.FTZ R19, R7, R6 ;  /* 0x0000000607137221 */ /* 0x000fe20000010000 */
[----:B------:R-:W-:Y:S06]  /*17f0*/  @P1 BRA `(.L_x_6429) ;  /* 0xfffffffc00d81947 */ /* 0x000fec000383ffff */
.L_x_6428:
[----:B------:R-:W-:-:S13]  /*1800*/  ISETP.NE.AND P1, PT, R21, RZ, PT ;  /* 0x000000ff1500720c */ /* 0x000fda0003f25270 */
[----:B------:R-:W-:Y:S05]  /*1810*/  @!P1 BRA `(.L_x_6427) ;  /* 0x00000000001c9947 */ /* 0x000fea0003800000 */
[----:B------:R-:W-:-:S12]  /*1820*/  ULEA UR5, UR5, UR8, 0x2 ;  /* 0x0000000805057291 */ /* 0x000fd8000f8e103f */
.L_x_6433:
[----:B------:R-:W2:Y:S01]  /*1830*/  LDS R4, [UR5] ;  /* 0x00000005ff047984 */ /* 0x000ea20008000800 */
[----:B------:R-:W-:Y:S01]  /*1840*/  VIADD R21, R21, 0xffffffff ;  /* 0xffffffff15157836 */ /* 0x000fe20000000000 */
[----:B------:R-:W-:-:S04]  /*1850*/  UIADD3 UR5, UR5, 0x4, URZ ;  /* 0x0000000405057890 */ /* 0x000fc8000fffe03f */
[----:B------:R-:W-:Y:S01]  /*1860*/  ISETP.NE.AND P1, PT, R21, RZ, PT ;  /* 0x000000ff1500720c */ /* 0x000fe20003f25270 */
[----:B--2---:R-:W-:-:S12]  /*1870*/  FADD.FTZ R19, R4, R19 ;  /* 0x0000001304137221 */ /* 0x004fd80000010000 */
[----:B------:R-:W-:Y:S05]  /*1880*/  @P1 BRA `(.L_x_6433) ;  /* 0xfffffffc00e81947 */ /* 0x000fea000383ffff */
.L_x_6427:
[----:B------:R2:W-:Y:S02]  /*1890*/  STS [UR8], R19 ;  /* 0x00000013ff007988 */ /* 0x0005e40008000808 */
.L_x_6426:
[----:B------:R-:W-:Y:S05]  /*18a0*/  BSYNC B0 ;  /* 0x0000000000007941 */ /* 0x000fea0003800000 */
.L_x_6425:
[----:B------:R-:W-:Y:S01]  /*18b0*/  BAR.SYNC.DEFER_BLOCKING 0x0 ;  /* 0x0000000000007b1d */ /* 0x000fe20000010000 */
[----:B------:R-:W-:-:S04]  /*18c0*/  UISETP.NE.U32.AND UP0, UPT, UR12, UR22, UPT ;  /* 0x000000160c00728c */ /* 0x000fc8000bf05070 */
[----:B------:R-:W-:Y:S01]  /*18d0*/  UISETP.NE.AND.EX UP0, UPT, URZ, URZ, UPT, UP0 ;  /* 0x0000003f3f00728c */ /* 0x000fe2000bf05300 */
[----:B------:R-:W-:Y:S01]  /*18e0*/  ULDC.64 UR14, c[0x0][0x218] ;  /* 0x00008600000e7ab9 */ /* 0x000fe20000000a00 */
[----:B------:R-:W-:Y:S02]  /*18f0*/  ULDC.64 UR18, c[0x0][0x210] ;  /* 0x0000840000127ab9 */ /* 0x000fe40000000a00 */
[----:B------:R-:W-:Y:S02]  /*1900*/  UIADD3 UR9, UP2, UR20, UR18, URZ ;  /* 0x0000001214097290 */ /* 0x000fe4000ff5e03f */
[----:B------:R-:W-:Y:S02]  /*1910*/  PLOP3.LUT P2, PT, PT, PT, UP0, 0x80, 0x0 ;  /* 0x000000000000781c */ /* 0x000fe40003f4f008 */
[----:B------:R-:W-:Y:S01]  /*1920*/  UIADD3.X UR10, UR11, UR19, URZ, UP2, !UPT ;  /* 0x000000130b0a7290 */ /* 0x000fe200097fe43f */
[----:B01----:R-:W0:Y:S01]  /*1930*/  LDS R5, [UR8] ;  /* 0x00000008ff057984 */ /* 0x003e220008000800 */
[----:B------:R-:W-:-:S04]  /*1940*/  UIADD3 UR8, UP1, UR20, UR14, URZ ;  /* 0x0000000e14087290 */ /* 0x000fc8000ff3e03f */
[----:B------:R-:W-:Y:S02]  /*1950*/  ULOP3.LUT UR5, UR8, 0xe, URZ, 0xc0, !UPT ;  /* 0x0000000e08057892 */ /* 0x000fe4000f8ec03f */
[----:B------:R-:W-:-:S04]  /*1960*/  UIADD3.X UR11, UR11, UR15, URZ, UP1, !UPT ;  /* 0x0000000f0b0b7290 */ /* 0x000fc80008ffe43f */
[----:B------:R-:W-:-:S04]  /*1970*/  MOV R4, UR5 ;  /* 0x0000000500047c02 */ /* 0x000fc80008000f00 */
[----:B------:R-:W-:-:S04]  /*1980*/  SHF.R.U64 R4, R4, 0x1, RZ ;  /* 0x0000000104047819 */ /* 0x000fc800000012ff */
[----:B------:R-:W-:-:S04]  /*1990*/  ISETP.EQ.U32.AND P1, PT, R4, UR12, PT ;  /* 0x0000000c04007c0c */ /* 0x000fc8000bf22070 */
[----:B------:R-:W-:Y:S02]  /*19a0*/  ISETP.EQ.AND.EX P1, PT, RZ, RZ, PT, P1 ;  /* 0x000000ffff00720c */ /* 0x000fe40003f22310 */
[----:B0-----:R-:W-:-:S11]  /*19b0*/  R2UR UR14, R5 ;  /* 0x00000000050e72ca */ /* 0x001fd600000e0000 */
        /* <DEDUP_REMOVED lines=30> */
[----:B------:R-:W-:-:S04]  /*1ba0*/  MOV R0, UR5 ;  /* 0x0000000500007c02 */ /* 0x000fc80008000f00 */
[----:B------:R-:W-:Y:S01]  /*1bb0*/  ISETP.GT.AND.EX P0, PT, R0, RZ, PT, P0 ;  /* 0x000000ff0000720c */ /* 0x000fe20003f04300 */
[----:B------:R-:W-:-:S12]  /*1bc0*/  HFMA2.MMA R0, -RZ, RZ, 0, 0 ;  /* 0x00000000ff007435 */ /* 0x000fd800000001ff */
[----:B------:R-:W-:Y:S05]  /*1bd0*/  @!P0 BRA `(.L_x_6437) ;  /* 0x0000000800208947 */ /* 0x000fea0003800000 */
[----:B------:R-:W-:Y:S02]  /*1be0*/  USHF.L.U32 UR12, UR21, 0x2, URZ ;  /* 0x00000002150c7899 */ /* 0x000fe4000800063f */
[----:B------:R-:W-:Y:S02]  /*1bf0*/  UIMAD UR13, UR21, 0x5, URZ ;  /* 0x00000005150d78a4 */ /* 0x000fe4000f8e023f */
[----:B------:R-:W-:Y:S02]  /*1c00*/  UIMAD UR15, UR21, 0x6, URZ ;  /* 0x00000006150f78a4 */ /* 0x000fe4000f8e023f */
[----:B------:R-:W-:Y:S01]  /*1c10*/  UIMAD UR18, UR21, 0x7, URZ ;  /* 0x00000007151278a4 */ /* 0x000fe2000f8e023f */
[----:B------:R-:W-:Y:S01]  /*1c20*/  IMAD.U32 R4, RZ, RZ, UR12 ;  /* 0x0000000cff047e24 */ /* 0x000fe2000f8e00ff */
[----:B------:R-:W-:Y:S02]  /*1c30*/  MOV R6, UR13 ;  /* 0x0000000d00067c02 */ /* 0x000fe40008000f00 */
[----:B------:R-:W-:-:S02]  /*1c40*/  IMAD.U32 R8, RZ, RZ, UR15 ;  /* 0x0000000fff087e24 */ /* 0x000fc4000f8e00ff */
[----:B------:R-:W-:Y:S01]  /*1c50*/  MOV R2, UR18 ;  /* 0x0000001200027c02 */ /* 0x000fe20008000f00 */
[----:B------:R-:W-:Y:S01]  /*1c60*/  IMAD.SHL.U32 R3, R4, 0x2, RZ ;  /* 0x0000000204037824 */ /* 0x000fe200078e00ff */
[----:B------:R-:W-:Y:S01]  /*1c70*/  SHF.L.U32 R5, R6, 0x1, RZ ;  /* 0x0000000106057819 */ /* 0x000fe200000006ff */
[----:B------:R-:W-:Y:S01]  /*1c80*/  IMAD.SHL.U32 R7, R8, 0x2, RZ ;  /* 0x0000000208077824 */ /* 0x000fe200078e00ff */
[----:B------:R-:W-:Y:S02]  /*1c90*/  SHF.L.U32 R9, R2, 0x1, RZ ;  /* 0x0000000102097819 */ /* 0x000fe400000006ff */
[----:B------:R-:W-:Y:S02]  /*1ca0*/  SHF.R.U32.HI R4, RZ, 0x1f, R4 ;  /* 0x0000001fff047819 */ /* 0x000fe40000011604 */
[----:B------:R-:W-:Y:S02]  /*1cb0*/  SHF.R.U32.HI R6, RZ, 0x1f, R6 ;  /* 0x0000001fff067819 */ /* 0x000fe40000011606 */
[----:B------:R-:W-:-:S02]  /*1cc0*/  SHF.R.U32.HI R8, RZ, 0x1f, R8 ;  /* 0x0000001fff087819 */ /* 0x000fc40000011608 */
[----:B------:R-:W-:-:S07]  /*1cd0*/  SHF.R.U32.HI R2, RZ, 0x1f, R2 ;  /* 0x0000001fff027819 */ /* 0x000fce0000011602 */
.L_x_6438:
        /* <DEDUP_REMOVED lines=10> */
[----:B------:R-:W-:Y:S02]  /*1d80*/  UIMAD UR12, UR21, 0x3, URZ ;  /* 0x00000003150c78a4 */ /* 0x000fe4000f8e023f */
[----:B------:R-:W-:-:S02]  /*1d90*/  USHF.L.U32 UR19, UR13, 0x1, URZ ;  /* 0x000000010d137899 */ /* 0x000fc4000800063f */
[----:B------:R-:W-:Y:S01]  /*1da0*/  USHF.R.U32.HI UR18, URZ, 0x1f, UR21 ;  /* 0x0000001f3f127899 */ /* 0x000fe20008011615 */
[C---:B------:R-:W-:Y:S01]  /*1db0*/  IADD3 R12, P0, R14.reuse, UR15, RZ ;  /* 0x0000000f0e0c7c10 */ /* 0x040fe2000ff1e0ff */
[----:B------:R-:W-:Y:S02]  /*1dc0*/  USHF.L.U32 UR20, UR12, 0x1, URZ ;  /* 0x000000010c147899 */ /* 0x000fe4000800063f */
[----:B------:R-:W-:Y:S01]  /*1dd0*/  USHF.R.U32.HI UR13, URZ, 0x1f, UR13 ;  /* 0x0000001f3f0d7899 */ /* 0x000fe2000801160d */
[C---:B------:R-:W-:Y:S01]  /*1de0*/  IADD3 R28, P1, R14.reuse, UR19, RZ ;  /* 0x000000130e1c7c10 */ /* 0x040fe2000ff3e0ff */
[----:B------:R-:W-:Y:S01]  /*1df0*/  USHF.R.U32.HI UR12, URZ, 0x1f, UR12 ;  /* 0x0000001f3f0c7899 */ /* 0x000fe2000801160c */
[C---:B------:R-:W-:Y:S02]  /*1e00*/  IADD3.X R13, R15.reuse, UR18, RZ, P0, !PT ;  /* 0x000000120f0d7c10 */ /* 0x040fe400087fe4ff */
[----:B------:R-:W-:Y:S02]  /*1e10*/  IADD3 R20, P0, R14, UR20, RZ ;  /* 0x000000140e147c10 */ /* 0x000fe4000ff1e0ff */
[----:B------:R-:W-:Y:S01]  /*1e20*/  IADD3.X R29, R15, UR13, RZ, P1, !PT ;  /* 0x0000000d0f1d7c10 */ /* 0x000fe20008ffe4ff */
[----:B------:R0:W5:Y:S01]  /*1e30*/  LDG.E.U16 R25, desc[UR16][R12.64] ;  /* 0x000000100c197981 */ /* 0x000162000c1e1500 */
[----:B------:R-:W-:-:S02]  /*1e40*/  IADD3 R18, P1, R3, R14, RZ ;  /* 0x0000000e03127210 */ /* 0x000fc40007f3e0ff */
[----:B------:R-:W-:Y:S01]  /*1e50*/  IADD3.X R21, R15, UR12, RZ, P0, !PT ;  /* 0x0000000c0f157c10 */ /* 0x000fe200087fe4ff */
[----:B------:R-:W5:Y:S01]  /*1e60*/  LDG.E.U16 R28, desc[UR16][R28.64] ;  /* 0x000000101c1c7981 */ /* 0x000f62000c1e1500 */
[----:B--2---:R-:W-:-:S03]  /*1e70*/  IADD3.X R19, R4, R15, RZ, P1, !PT ;  /* 0x0000000f04137210 */ /* 0x004fc60000ffe4ff */
        /* <DEDUP_REMOVED lines=17> */
[----:B---3--:R-:W-:Y:S02]  /*1f90*/  HADD2.F32 R27, -RZ, R27.H0_H0 ;  /* 0x2000001bff1b7230 */ /* 0x008fe40000004100 */
[----:B----4-:R-:W-:-:S05]  /*1fa0*/  HADD2.F32 R26, -RZ, R26.H0_H0 ;  /* 0x2000001aff1a7230 */ /* 0x010fca0000004100 */
[----:B------:R-:W-:Y:S01]  /*1fb0*/  FFMA.FTZ R13, R27, -UR14, R26 ;  /* 0x8000000e1b0d7c23 */ /* 0x000fe2000801001a */
[----:B------:R-:W-:-:S04]  /*1fc0*/  IADD3 R26, P0, R16, UR20, RZ ;  /* 0x00000014101a7c10 */ /* 0x000fc8000ff1e0ff */
[----:B------:R-:W-:-:S05]  /*1fd0*/  IADD3.X R27, R17, UR12, RZ, P0, !PT ;  /* 0x0000000c111b7c10 */ /* 0x000fca00087fe4ff */
[----:B------:R-:W3:Y:S01]  /*1fe0*/  LDG.E.U16 R26, desc[UR16][R26.64] ;  /* 0x000000101a1a7981 */ /* 0x000ee2000c1e1500 */
[----:B-----5:R-:W-:Y:S02]  /*1ff0*/  HADD2.F32 R25, -RZ, R25.H0_H0 ;  /* 0x20000019ff197230 */ /* 0x020fe40000004100 */
[----:B--2---:R-:W-:Y:S02]  /*2000*/  HADD2.F32 R10, -RZ, R10.H0_H0 ;  /* 0x2000000aff0a7230 */ /* 0x004fe40000004100 */
[----:B------:R-:W-:-:S05]  /*2010*/  HADD2.F32 R20, -RZ, R20.H0_H0 ;  /* 0x20000014ff147230 */ /* 0x000fca0000004100 */
[----:B------:R-:W-:Y:S01]  /*2020*/  FFMA.FTZ R25, R25, -UR14, R20 ;  /* 0x8000000e19197c23 */ /* 0x000fe20008010014 */
[----:B------:R-:W-:-:S04]  /*2030*/  IADD3 R20, P0, R3, R16, RZ ;  /* 0x0000001003147210 */ /* 0x000fc80007f1e0ff */
[----:B------:R-:W-:Y:S02]  /*2040*/  IADD3.X R21, R4, R17, RZ, P0, !PT ;  /* 0x0000001104157210 */ /* 0x000fe400007fe4ff */
[----:B0-----:R-:W-:-:S03]  /*2050*/  IADD3 R14, P0, R5, R16, RZ ;  /* 0x00000010050e7210 */ /* 0x001fc60007f1e0ff */
[----:B------:R-:W2:Y:S02]  /*2060*/  LDG.E.U16 R20, desc[UR16][R20.64] ;  /* 0x0000001014147981 */ /* 0x000ea4000c1e1500 */
[----:B------:R-:W-:-:S05]  /*2070*/  IMAD.X R15, R6, 0x1, R17, P0 ;  /* 0x00000001060f7824 */ /* 0x000fca00000e0611 */
[----:B------:R-:W4:Y:S01]  /*2080*/  LDG.E.U16 R14, desc[UR16][R14.64] ;  /* 0x000000100e0e7981 */ /* 0x000f22000c1e1500 */
[----:B---3--:R-:W-:Y:S01]  /*2090*/  HADD2.F32 R27, -RZ, R26.H0_H0 ;  /* 0x2000001aff1b7230 */ /* 0x008fe20000004100 */
[----:B------:R-:W-:-:S04]  /*20a0*/  IADD3 R26, P0, R7, R16, RZ ;  /* 0x00000010071a7210 */ /* 0x000fc80007f1e0ff */
[----:B------:R-:W-:Y:S01]  /*20b0*/  FFMA.FTZ R10, R10, -UR14, R27 ;  /* 0x8000000e0a0a7c23 */ /* 0x000fe2000801001b */
[----:B------:R-:W-:Y:S02]  /*20c0*/  IADD3.X R27, R8, R17, RZ, P0, !PT ;  /* 0x00000011081b7210 */ /* 0x000fe400007fe4ff */
[----:B------:R-:W-:-:S04]  /*20d0*/  IADD3 R16, P0, R9, R16, RZ ;  /* 0x0000001009107210 */ /* 0x000fc80007f1e0ff */
[----:B------:R0:W3:Y:S01]  /*20e0*/  LDG.E.U16 R27, desc[UR16][R26.64] ;  /* 0x000000101a1b7981 */ /* 0x0000e2000c1e1500 */
[----:B------:R-:W-:-:S05]  /*20f0*/  IMAD.X R17, R2, 0x1, R17, P0 ;  /* 0x0000000102117824 */ /* 0x000fca00000e0611 */
[----:B------:R1:W5:Y:S01]  /*2100*/  LDG.E.U16 R16, desc[UR16][R16.64] ;  /* 0x0000001010107981 */ /* 0x000362000c1e1500 */
[----:B------:R-:W-:Y:S02]  /*2110*/  HADD2.F32 R28, -RZ, R28.H0_H0 ;  /* 0x2000001cff1c7230 */ /* 0x000fe40000004100 */
[----:B------:R-:W-:Y:S01]  /*2120*/  HADD2.F32 R19, -RZ, R19.H0_H0 ;  /* 0x20000013ff137230 */ /* 0x000fe20000004100 */
[----:B0-----:R-:W-:Y:S01]  /*2130*/  IADD3 R26, P0, R24, UR9, RZ ;  /* 0x00000009181a7c10 */ /* 0x001fe2000ff1e0ff */
[----:B------:R-:W-:Y:S01]  /*2140*/  HADD2.F32 R12, -RZ, R12.H0_H0 ;  /* 0x2000000cff0c7230 */ /* 0x000fe20000004100 */
[----:B------:R-:W-:Y:S01]  /*2150*/  F2FP.F16.F32.PACK_AB R13, RZ, R13 ;  /* 0x0000000dff0d723e */ /* 0x000fe200000000ff */
[----:B------:R-:W-:Y:S02]  /*2160*/  HADD2.F32 R21, -RZ, R22.H0_H0 ;  /* 0x20000016ff157230 */ /* 0x000fe40000004100 */
[----:B------:R-:W-:Y:S01]  /*2170*/  FFMA.FTZ R19, R28, -UR14, R19 ;  /* 0x8000000e1c137c23 */ /* 0x000fe20008010013 */
[----:B------:R-:W-:Y:S01]  /*2180*/  HADD2.F32 R22, -RZ, R18.H0_H0 ;  /* 0x20000012ff167230 */ /* 0x000fe20000004100 */
[----:B------:R-:W-:-:S03]  /*2190*/  F2FP.F16.F32.PACK_AB R25, RZ, R25 ;  /* 0x00000019ff19723e */ /* 0x000fc600000000ff */
[----:B------:R-:W-:Y:S02]  /*21a0*/  F2FP.F16.F32.PACK_AB R19, RZ, R19 ;  /* 0x00000013ff13723e */ /* 0x000fe400000000ff */
[----:B------:R-:W-:Y:S01]  /*21b0*/  F2FP.F16.F32.PACK_AB R10, RZ, R10 ;  /* 0x0000000aff0a723e */ /* 0x000fe200000000ff */
[----:B--2---:R-:W-:Y:S02]  /*21c0*/  HADD2.F32 R18, -RZ, R20.H0_H0 ;  /* 0x20000014ff127230 */ /* 0x004fe40000004100 */
[----:B----4-:R-:W-:-:S05]  /*21d0*/  HADD2.F32 R15, -RZ, R14.H0_H0 ;  /* 0x2000000eff0f7230 */ /* 0x010fca0000004100 */
[----:B-1----:R-:W-:Y:S01]  /*21e0*/  FFMA.FTZ R17, R12, -UR14, R15 ;  /* 0x8000000e0c117c23 */ /* 0x002fe2000801000f */
[C---:B------:R-:W-:Y:S01]  /*21f0*/  IADD3 R12, P1, R26.reuse, UR19, RZ ;  /* 0x000000131a0c7c10 */ /* 0x040fe2000ff3e0ff */
[----:B------:R-:W-:Y:S01]  /*2200*/  FFMA.FTZ R18, R21, -UR14, R18 ;  /* 0x8000000e15127c23 */ /* 0x000fe20008010012 */
[----:B------:R-:W-:Y:S01]  /*2210*/  IADD3 R20, P2, R5, R26, RZ ;  /* 0x0000001a05147210 */ /* 0x000fe20007f5e0ff */
[----:B---3--:R-:W-:Y:S01]  /*2220*/  HADD2.F32 R31, -RZ, R27.H0_H0 ;  /* 0x2000001bff1f7230 */ /* 0x008fe20000004100 */
[----:B------:R-:W-:Y:S02]  /*2230*/  IADD3.X R27, R23, UR10, RZ, P0, !PT ;  /* 0x0000000a171b7c10 */ /* 0x000fe400087fe4ff */
[----:B------:R-:W-:Y:S01]  /*2240*/  IADD3 R14, P0, R26, UR15, RZ ;  /* 0x0000000f1a0e7c10 */ /* 0x000fe2000ff1e0ff */
[----:B------:R-:W-:Y:S02]  /*2250*/  HADD2.F32 R23, -RZ, R29.H0_H0 ;  /* 0x2000001dff177230 */ /* 0x000fe40000004100 */
[----:B------:R0:W-:Y:S01]  /*2260*/  STG.E.U16 desc[UR16][R26.64], R13 ;  /* 0x0000000d1a007986 */ /* 0x0001e2000c101510 */
[----:B------:R-:W-:Y:S01]  /*2270*/  IADD3.X R15, R27, UR18, RZ, P0, !PT ;  /* 0x000000121b0f7c10 */ /* 0x000fe200087fe4ff */
[----:B-----5:R-:W-:-:S04]  /*2280*/  HADD2.F32 R16, -RZ, R16.H0_H0 ;  /* 0x20000010ff107230 */ /* 0x020fc80000004100 */
[----:B------:R1:W-:Y:S01]  /*2290*/  STG.E.U16 desc[UR16][R14.64], R25 ;  /* 0x000000190e007986 */ /* 0x0003e2000c101510 */
[----:B------:R-:W-:Y:S01]  /*22a0*/  FFMA.FTZ R23, R23, -UR14, R16 ;  /* 0x8000000e17177c23 */ /* 0x000fe20008010010 */
[----:B0-----:R-:W-:Y:S02]  /*22b0*/  IADD3.X R13, R27, UR13, RZ, P1, !PT ;  /* 0x0000000d1b0d7c10 */ /* 0x001fe40008ffe4ff */
[----:B------:R-:W-:-:S03]  /*22c0*/  IADD3 R16, P0, R26, UR20, RZ ;  /* 0x000000141a107c10 */ /* 0x000fc6000ff1e0ff */
[----:B------:R0:W-:Y:S01]  /*22d0*/  STG.E.U16 desc[UR16][R12.64], R19 ;  /* 0x000000130c007986 */ /* 0x0001e2000c101510 */
[----:B-1----:R-:W-:Y:S02]  /*22e0*/  F2FP.F16.F32.PACK_AB R15, RZ, R17 ;  /* 0x00000011ff0f723e */ /* 0x002fe400000000ff */
[----:B------:R-:W-:Y:S01]  /*22f0*/  IADD3.X R17, R27, UR12, RZ, P0, !PT ;  /* 0x0000000c1b117c10 */ /* 0x000fe200087fe4ff */
[----:B------:R-:W-:Y:S01]  /*2300*/  FFMA.FTZ R22, R22, -UR14, R31 ;  /* 0x8000000e16167c23 */ /* 0x000fe2000801001f */
[----:B------:R-:W-:Y:S01]  /*2310*/  IMAD.X R21, R6, 0x1, R27, P2 ;  /* 0x0000000106157824 */ /* 0x000fe200010e061b */
[----:B0-----:R-:W-:Y:S02]  /*2320*/  F2FP.F16.F32.PACK_AB R13, RZ, R18 ;  /* 0x00000012ff0d723e */ /* 0x001fe400000000ff */
[-C--:B------:R-:W-:Y:S01]  /*2330*/  IADD3 R18, P1, R3, R26.reuse, RZ ;  /* 0x0000001a03127210 */ /* 0x080fe20007f3e0ff */
[----:B------:R-:W-:Y:S01]  /*2340*/  USHF.L.U32 UR12, UR21, 0x3, URZ ;  /* 0x00000003150c7899 */ /* 0x000fe2000800063f */
[----:B------:R-:W-:-:S02]  /*2350*/  IADD3 R12, P0, R7, R26, RZ ;  /* 0x0000001a070c7210 */ /* 0x000fc40007f1e0ff */
[----:B------:R-:W-:Y:S02]  /*2360*/  IADD3.X R19, R4, R27, RZ, P1, !PT ;  /* 0x0000001b04137210 */ /* 0x000fe40000ffe4ff */
[----:B------:R-:W-:Y:S01]  /*2370*/  IADD3 R14, P1, R9, R26, RZ ;  /* 0x0000001a090e7210 */ /* 0x000fe20007f3e0ff */
[----:B------:R-:W-:Y:S01]  /*2380*/  STG.E.U16 desc[UR16][R16.64], R10 ;  /* 0x0000000a10007986 */ /* 0x000fe2000c101510 */
[----:B------:R-:W-:-:S03]  /*2390*/  F2FP.F16.F32.PACK_AB R22, RZ, R22 ;  /* 0x00000016ff16723e */ /* 0x000fc600000000ff */
[----:B------:R0:W-:Y:S01]  /*23a0*/  STG.E.U16 desc[UR16][R18.64], R13 ;  /* 0x0000000d12007986 */ /* 0x0001e2000c101510 */
[----:B------:R-:W-:-:S03]  /*23b0*/  F2FP.F16.F32.PACK_AB R23, RZ, R23 ;  /* 0x00000017ff17723e */ /* 0x000fc600000000ff */
[----:B------:R1:W-:Y:S01]  /*23c0*/  STG.E.U16 desc[UR16][R20.64], R15 ;  /* 0x0000000f14007986 */ /* 0x0003e2000c101510 */
[----:B0-----:R-:W-:Y:S02]  /*23d0*/  IADD3.X R13, R8, R27, RZ, P0, !PT ;  /* 0x0000001b080d7210 */ /* 0x001fe400007fe4ff */
[----:B------:R-:W-:Y:S01]  /*23e0*/  IADD3 R11, P0, R11, UR12, RZ ;  /* 0x0000000c0b0b7c10 */ /* 0x000fe2000ff1e0ff */
[----:B-1----:R-:W-:Y:S02]  /*23f0*/  IMAD.X R15, R2, 0x1, R27, P1 ;  /* 0x00000001020f7824 */ /* 0x002fe400008e061b */
[----:B------:R0:W-:Y:S01]  /*2400*/  STG.E.U16 desc[UR16][R12.64], R22 ;  /* 0x000000160c007986 */ /* 0x0001e2000c101510 */
[----:B------:R-:W-:Y:S02]  /*2410*/  IADD3.X R0, RZ, R0, RZ, P0, !PT ;  /* 0x00000000ff007210 */ /* 0x000fe400007fe4ff */
[----:B------:R-:W-:Y:S01]  /*2420*/  ISETP.GE.U32.AND P0, PT, R11, UR4, PT ;  /* 0x000000040b007c0c */ /* 0x000fe2000bf06070 */
[----:B------:R0:W-:Y:S03]  /*2430*/  STG.E.U16 desc[UR16][R14.64], R23 ;  /* 0x000000170e007986 */ /* 0x0001e6000c101510 */
[----:B------:R-:W-:-:S13]  /*2440*/  ISETP.GE.AND.EX P0, PT, R0, UR5, PT, P0 ;  /* 0x0000000500007c0c */ /* 0x000fda000bf06300 */
[----:B0-----:R-:W-:Y:S05]  /*2450*/  @!P0 BRA `(.L_x_6438) ;  /* 0xfffffff800208947 */ /* 0x001fea000383ffff */
.L_x_6437:
[----:B------:R-:W-:Y:S05]  /*2460*/  BSYNC B0 ;  /* 0x0000000000007941 */ /* 0x000fea0003800000 */
.L_x_6436:
[----:B------:R-:W-:-:S04]  /*2470*/  ISETP.GE.U32.AND P0, PT, R11, UR22, PT ;  /* 0x000000160b007c0c */ /* 0x000fc8000bf06070 */
[----:B------:R-:W-:-:S13]  /*2480*/  ISETP.GE.AND.EX P0, PT, R0, UR23, PT, P0 ;  /* 0x0000001700007c0c */ /* 0x000fda000bf06300 */
[----:B------:R-:W-:Y:S05]  /*2490*/  @P0 EXIT ;  /* 0x000000000000094d */ /* 0x000fea0003800000 */
[----:B------:R-:W-:Y:S01]  /*24a0*/  BSSY B0, `(.L_x_6439) ;  /* 0x0000015000007945 */ /* 0x000fe20003800000 */
.L_x_6440:
        /* <DEDUP_REMOVED lines=8> */
[----:B---3--:R-:W-:Y:S02]  /*2530*/  HADD2.F32 R7, -RZ, R2.H0_H0 ;  /* 0x20000002ff077230 */ /* 0x008fe40000004100 */
[----:B----4-:R-:W-:-:S05]  /*2540*/  HADD2.F32 R6, -RZ, R4.H0_H0 ;  /* 0x20000004ff067230 */ /* 0x010fca0000004100 */
[----:B------:R-:W-:Y:S01]  /*2550*/  FFMA.FTZ R7, R6, -UR14, R7 ;  /* 0x8000000e06077c23 */ /* 0x000fe20008010007 */
[----:B------:R-:W-:-:S04]  /*2560*/  IADD3 R6, P0, R8, UR9, RZ ;  /* 0x0000000908067c10 */ /* 0x000fc8000ff1e0ff */
[----:B------:R-:W-:Y:S02]  /*2570*/  F2FP.F16.F32.PACK_AB R3, RZ, R7 ;  /* 0x00000007ff03723e */ /* 0x000fe400000000ff */
[----:B------:R-:W-:Y:S02]  /*2580*/  IADD3.X R7, R9, UR10, RZ, P0, !PT ;  /* 0x0000000a09077c10 */ /* 0x000fe400087fe4ff */
[----:B------:R-:W-:-:S03]  /*2590*/  IADD3 R11, P0, R11, UR21, RZ ;  /* 0x000000150b0b7c10 */ /* 0x000fc6000ff1e0ff */
[----:B------:R0:W-:Y:S01]  /*25a0*/  STG.E.U16 desc[UR16][R6.64], R3 ;  /* 0x0000000306007986 */ /* 0x0001e2000c101510 */
[----:B------:R-:W-:Y:S02]  /*25b0*/  IADD3.X R0, RZ, R0, RZ, P0, !PT ;  /* 0x00000000ff007210 */ /* 0x000fe400007fe4ff */
[----:B------:R-:W-:-:S04]  /*25c0*/  ISETP.GE.U32.AND P0, PT, R11, UR22, PT ;  /* 0x000000160b007c0c */ /* 0x000fc8000bf06070 */
[----:B------:R-:W-:-:S13]  /*25d0*/  ISETP.GE.AND.EX P0, PT, R0, UR23, PT, P0 ;  /* 0x0000001700007c0c */ /* 0x000fda000bf06300 */
[----:B0-----:R-:W-:Y:S05]  /*25e0*/  @!P0 BRA `(.L_x_6440) ;  /* 0xfffffffc00b08947 */ /* 0x001fea000383ffff */
[----:B------:R-:W-:Y:S05]  /*25f0*/  BSYNC B0 ;  /* 0x0000000000007941 */ /* 0x000fea0003800000 */
.L_x_6439:
[----:B------:R-:W-:Y:S05]  /*2600*/  EXIT ;  /* 0x000000000000794d */ /* 0x000fea0003800000 */
.L_x_6435:
        /* <DEDUP_REMOVED lines=24> */
.L_x_6443:
[----:B------:R-:W-:Y:S01]  /*2790*/  IADD3 R9, R3, UR21, RZ ;  /* 0x0000001503097c10 */ /* 0x000fe2000fffe0ff */
[----:B------:R-:W-:Y:S01]  /*27a0*/  IMAD.U32 R17, RZ, RZ, UR11 ;  /* 0x0000000bff117e24 */ /* 0x000fe2000f8e00ff */
[----:B------:R-:W-:Y:S01]  /*27b0*/  MOV R16, UR8 ;  /* 0x0000000800107c02 */ /* 0x000fe20008000f00 */
[----:B------:R-:W-:Y:S01]  /*27c0*/  IMAD.U32 R13, RZ, RZ, UR7 ;  /* 0x00000007ff0d7e24 */ /* 0x000fe2000f8e00ff */
[----:B------:R-:W-:Y:S01]  /*27d0*/  MOV R12, UR6 ;  /* 0x00000006000c7c02 */ /* 0x000fe20008000f00 */
[----:B------:R-:W-:Y:S02]  /*27e0*/  VIADD R21, R9, UR21 ;  /* 0x0000001509157c36 */ /* 0x000fe40008000000 */
[----:B------:R-:W-:-:S03]  /*27f0*/  IMAD.WIDE.U32 R14, R3, 0x2, R16 ;  /* 0x00000002030e7825 */ /* 0x000fc600078e0010 */
[----:B------:R-:W-:Y:S01]  /*2800*/  IADD3 R5, R21, UR21, RZ ;  /* 0x0000001515057c10 */ /* 0x000fe2000fffe0ff */
[----:B------:R-:W-:Y:S01]  /*2810*/  IMAD.WIDE.U32 R26, R3, 0x2, R12 ;  /* 0x00000002031a7825 */ /* 0x000fe200078e000c */
[----:B------:R0:W3:Y:S03]  /*2820*/  LDG.E.U16 R20, desc[UR16][R14.64] ;  /* 0x000000100e147981 */ /* 0x0000e6000c1e1500 */
[----:B------:R-:W-:Y:S02]  /*2830*/  VIADD R2, R5, UR21 ;  /* 0x0000001505027c36 */ /* 0x000fe40008000000 */
[C---:B--2---:R-:W-:Y:S01]  /*2840*/  IMAD.WIDE.U32 R18, R9.reuse, 0x2, R16 ;  /* 0x0000000209127825 */ /* 0x044fe200078e0010 */
[----:B------:R-:W2:Y:S02]  /*2850*/  LDG.E.U16 R26, desc[UR16][R26.64] ;  /* 0x000000101a1a7981 */ /* 0x000ea4000c1e1500 */
[C---:B------:R-:W-:Y:S01]  /*2860*/  IADD3 R10, R2.reuse, UR21, RZ ;  /* 0x00000015020a7c10 */ /* 0x040fe2000fffe0ff */
[--C-:B------:R-:W-:Y:S01]  /*2870*/  IMAD.WIDE.U32 R28, R9, 0x2, R12.reuse ;  /* 0x00000002091c7825 */ /* 0x100fe200078e000c */
[----:B------:R-:W4:Y:S03]  /*2880*/  LDG.E.U16 R11, desc[UR16][R18.64] ;  /* 0x00000010120b7981 */ /* 0x000f26000c1e1500 */
[----:B0-----:R-:W-:Y:S01]  /*2890*/  IMAD.WIDE.U32 R14, R2, 0x2, R12 ;  /* 0x00000002020e7825 */ /* 0x001fe200078e000c */
[----:B------:R0:W5:Y:S03]  /*28a0*/  LDG.E.U16 R25, desc[UR16][R28.64] ;  /* 0x000000101c197981 */ /* 0x000166000c1e1500 */
[C---:B------:R-:W-:Y:S01]  /*28b0*/  IMAD.WIDE.U32 R6, R21.reuse, 0x2, R16 ;  /* 0x0000000215067825 */ /* 0x040fe200078e0010 */
[----:B------:R1:W5:Y:S03]  /*28c0*/  LDG.E.U16 R22, desc[UR16][R14.64] ;  /* 0x000000100e167981 */ /* 0x000366000c1e1500 */
[----:B------:R-:W-:-:S02]  /*28d0*/  IMAD.WIDE.U32 R36, R21, 0x2, R12 ;  /* 0x0000000215247825 */ /* 0x000fc400078e000c */
[----:B------:R-:W5:Y:S02]  /*28e0*/  LDG.E.U16 R7, desc[UR16][R6.64] ;  /* 0x0000001006077981 */ /* 0x000f64000c1e1500 */
[--C-:B------:R-:W-:Y:S02]  /*28f0*/  IMAD.WIDE.U32 R30, R2, 0x2, R16.reuse ;  /* 0x00000002021e7825 */ /* 0x100fe400078e0010 */
[----:B------:R-:W5:Y:S02]  /*2900*/  LDG.E.U16 R24, desc[UR16][R36.64] ;  /* 0x0000001024187981 */ /* 0x000f64000c1e1500 */
[----:B------:R-:W-:Y:S02]  /*2910*/  VIADD R8, R10, UR21 ;  /* 0x000000150a087c36 */ /* 0x000fe40008000000 */
[C---:B------:R-:W-:Y:S01]  /*2920*/  IMAD.WIDE.U32 R34, R5.reuse, 0x2, R16 ;  /* 0x0000000205227825 */ /* 0x040fe200078e0010 */
[----:B------:R-:W5:Y:S03]  /*2930*/  LDG.E.U16 R6, desc[UR16][R30.64] ;  /* 0x000000101e067981 */ /* 0x000f66000c1e1500 */
[----:B------:R-:W-:Y:S01]  /*2940*/  IMAD.WIDE.U32 R32, R5, 0x2, R12 ;  /* 0x0000000205207825 */ /* 0x000fe200078e000c */
[----:B------:R-:W-:Y:S01]  /*2950*/  IADD3 R0, R8, UR21, RZ ;  /* 0x0000001508007c10 */ /* 0x000fe2000fffe0ff */
[----:B------:R-:W5:Y:S02]  /*2960*/  LDG.E.U16 R18, desc[UR16][R34.64] ;  /* 0x0000001022127981 */ /* 0x000f64000c1e1500 */
[----:B0-----:R-:W-:-:S02]  /*2970*/  IMAD.WIDE.U32 R28, R10, 0x2, R16 ;  /* 0x000000020a1c7825 */ /* 0x001fc400078e0010 */
[----:B------:R-:W5:Y:S02]  /*2980*/  LDG.E.U16 R23, desc[UR16][R32.64] ;  /* 0x0000001020177981 */ /* 0x000f64000c1e1500 */
[--C-:B-1----:R-:W-:Y:S02]  /*2990*/  IMAD.WIDE.U32 R14, R10, 0x2, R12.reuse ;  /* 0x000000020a0e7825 */ /* 0x102fe400078e000c */
[----:B------:R0:W5:Y:S04]  /*29a0*/  LDG.E.U16 R19, desc[UR16][R28.64] ;  /* 0x000000101c137981 */ /* 0x000168000c1e1500 */
[----:B------:R1:W5:Y:S01]  /*29b0*/  LDG.E.U16 R4, desc[UR16][R14.64] ;  /* 0x000000100e047981 */ /* 0x000362000c1e1500 */
[----:B0-----:R-:W-:-:S04]  /*29c0*/  IMAD.WIDE.U32 R28, R8, 0x2, R12 ;  /* 0x00000002081c7825 */ /* 0x001fc800078e000c */
[--C-:B-1----:R-:W-:Y:S01]  /*29d0*/  IMAD.WIDE.U32 R14, R8, 0x2, R16.reuse ;  /* 0x00000002080e7825 */ /* 0x102fe200078e0010 */
[----:B------:R-:W5:Y:S03]  /*29e0*/  LDG.E.U16 R30, desc[UR16][R28.64] ;  /* 0x000000101c1e7981 */ /* 0x000f66000c1e1500 */
[C---:B------:R-:W-:Y:S01]  /*29f0*/  IMAD.WIDE.U32 R16, R0.reuse, 0x2, R16 ;  /* 0x0000000200107825 */ /* 0x040fe200078e0010 */
[----:B------:R0:W5:Y:S03]  /*2a00*/  LDG.E.U16 R27, desc[UR16][R14.64] ;  /* 0x000000100e1b7981 */ /* 0x000166000c1e1500 */
[----:B------:R-:W-:Y:S02]  /*2a10*/  IMAD.WIDE.U32 R12, R0, 0x2, R12 ;  /* 0x00000002000c7825 */ /* 0x000fe400078e000c */
[----:B------:R-:W5:Y:S04]  /*2a20*/  LDG.E.U16 R16, desc[UR16][R16.64] ;  /* 0x0000001010107981 */ /* 0x000f68000c1e1500 */
[----:B------:R1:W5:Y:S01]  /*2a30*/  LDG.E.U16 R12, desc[UR16][R12.64] ;  /* 0x000000100c0c7981 */ /* 0x000362000c1e1500 */
[----:B---3--:R-:W-:-:S02]  /*2a40*/  HADD2.F32 R20, -RZ, R20.H0_H0 ;  /* 0x20000014ff147230 */ /* 0x008fc40000004100 */
[----:B--2---:R-:W-:Y:S02]  /*2a50*/  HADD2.F32 R31, -RZ, R26.H0_H0 ;  /* 0x2000001aff1f7230 */ /* 0x004fe40000004100 */
[----:B----4-:R-:W-:Y:S02]  /*2a60*/  HADD2.F32 R11, -RZ, R11.H0_H0 ;  /* 0x2000000bff0b7230 */ /* 0x010fe40000004100 */
[----:B-----5:R-:W-:-:S05]  /*2a70*/  HADD2.F32 R26, -RZ, R25.H0_H0 ;  /* 0x20000019ff1a7230 */ /* 0x020fca0000004100 */
[----:B0-----:R-:W-:Y:S01]  /*2a80*/  FFMA.FTZ R14, R11, -UR14, R26 ;  /* 0x8000000e0b0e7c23 */ /* 0x001fe2000801001a */
[----:B------:R-:W-:Y:S02]  /*2a90*/  HADD2.F32 R11, -RZ, R22.H0_H0 ;  /* 0x20000016ff0b7230 */ /* 0x000fe40000004100 */
[----:B------:R-:W-:Y:S02]  /*2aa0*/  HADD2.F32 R7, -RZ, R7.H0_H0 ;  /* 0x20000007ff077230 */ /* 0x000fe40000004100 */
[----:B------:R-:W-:Y:S02]  /*2ab0*/  HADD2.F32 R24, -RZ, R24.H0_H0 ;  /* 0x20000018ff187230 */ /* 0x000fe40000004100 */
[----:B------:R-:W-:Y:S01]  /*2ac0*/  FFMA.FTZ R20, R20, -UR14, R31 ;  /* 0x8000000e14147c23 */ /* 0x000fe2000801001f */
[----:B------:R-:W-:Y:S02]  /*2ad0*/  HADD2.F32 R6, -RZ, R6.H0_H0 ;  /* 0x20000006ff067230 */ /* 0x000fe40000004100 */
[----:B------:R-:W-:Y:S01]  /*2ae0*/  FFMA.FTZ R15, R7, -UR14, R24 ;  /* 0x8000000e070f7c23 */ /* 0x000fe20008010018 */
[----:B------:R-:W-:Y:S01]  /*2af0*/  MOV R7, UR10 ;  /* 0x0000000a00077c02 */ /* 0x000fe20008000f00 */
[----:B------:R-:W-:-:S02]  /*2b00*/  HADD2.F32 R18, -RZ, R18.H0_H0 ;  /* 0x20000012ff127230 */ /* 0x000fc40000004100 */
[----:B------:R-:W-:Y:S02]  /*2b10*/  HADD2.F32 R23, -RZ, R23.H0_H0 ;  /* 0x20000017ff177230 */ /* 0x000fe40000004100 */
[----:B------:R-:W-:Y:S02]  /*2b20*/  HADD2.F32 R19, -RZ, R19.H0_H0 ;  /* 0x20000013ff137230 */ /* 0x000fe40000004100 */
[----:B------:R-:W-:Y:S02]  /*2b30*/  HADD2.F32 R22, -RZ, R4.H0_H0 ;  /* 0x20000004ff167230 */ /* 0x000fe40000004100 */
[----:B------:R-:W-:Y:S01]  /*2b40*/  FFMA.FTZ R4, R6, -UR14, R11 ;  /* 0x8000000e06047c23 */ /* 0x000fe2000801000b */
[----:B------:R-:W-:Y:S02]  /*2b50*/  IMAD.U32 R6, RZ, RZ, UR9 ;  /* 0x00000009ff067e24 */ /* 0x000fe4000f8e00ff */
[----:B-1----:R-:W-:Y:S01]  /*2b60*/  FFMA.FTZ R13, R18, -UR14, R23 ;  /* 0x8000000e120d7c23 */ /* 0x002fe20008010017 */
[----:B------:R-:W-:Y:S01]  /*2b70*/  F2FP.F16.F32.PACK_AB R23, RZ, R20 ;  /* 0x00000014ff17723e */ /* 0x000fe200000000ff */
[----:B------:R-:W-:Y:S01]  /*2b80*/  FFMA.FTZ R11, R19, -UR14, R22 ;  /* 0x8000000e130b7c23 */ /* 0x000fe20008010016 */
[----:B------:R-:W-:Y:S01]  /*2b90*/  IMAD.WIDE.U32 R18, R9, 0x2, R6 ;  /* 0x0000000209127825 */ /* 0x000fe200078e0006 */
[----:B------:R-:W-:-:S02]  /*2ba0*/  F2FP.F16.F32.PACK_AB R17, RZ, R14 ;  /* 0x0000000eff11723e */ /* 0x000fc400000000ff */
[----:B------:R-:W-:Y:S01]  /*2bb0*/  F2FP.F16.F32.PACK_AB R22, RZ, R15 ;  /* 0x0000000fff16723e */ /* 0x000fe200000000ff */
[----:B------:R-:W-:Y:S01]  /*2bc0*/  IMAD.WIDE.U32 R14, R3, 0x2, R6 ;  /* 0x00000002030e7825 */ /* 0x000fe200078e0006 */
[----:B------:R-:W-:-:S03]  /*2bd0*/  PRMT R3, R23, 0x7610, R3 ;  /* 0x0000761017037816 */ /* 0x000fc60000000003 */
[----:B------:R-:W-:Y:S02]  /*2be0*/  HADD2.F32 R30, -RZ, R30.H0_H0 ;  /* 0x2000001eff1e7230 */ /* 0x000fe40000004100 */
[----:B------:R-:W-:Y:S02]  /*2bf0*/  HADD2.F32 R27, -RZ, R27.H0_H0 ;  /* 0x2000001bff1b7230 */ /* 0x000fe40000004100 */
[----:B------:R-:W-:Y:S02]  /*2c00*/  HADD2.F32 R16, -RZ, R16.H0_H0 ;  /* 0x20000010ff107230 */ /* 0x000fe40000004100 */
[----:B------:R-:W-:Y:S01]  /*2c10*/  HADD2.F32 R9, -RZ, R12.H0_H0 ;  /* 0x2000000cff097230 */ /* 0x000fe20000004100 */
[----:B------:R-:W-:Y:S01]  /*2c20*/  PRMT R23, R17, 0x7610, R23 ;  /* 0x0000761011177816 */ /* 0x000fe20000000017 */
[----:B------:R-:W-:Y:S01]  /*2c30*/  FFMA.FTZ R27, R27, -UR14, R30 ;  /* 0x8000000e1b1b7c23 */ /* 0x000fe2000801001e */
[----:B------:R-:W-:-:S04]  /*2c40*/  IMAD.WIDE.U32 R20, R21, 0x2, R6 ;  /* 0x0000000215147825 */ /* 0x000fc800078e0006 */
[----:B------:R-:W-:Y:S01]  /*2c50*/  FFMA.FTZ R9, R16, -UR14, R9 ;  /* 0x8000000e10097c23 */ /* 0x000fe20008010009 */
[----:B------:R0:W-:Y:S01]  /*2c60*/  STG.E.U16 desc[UR16][R14.64], R3 ;  /* 0x000000030e007986 */ /* 0x0001e2000c101510 */
[----:B------:R-:W-:Y:S01]  /*2c70*/  F2FP.F16.F32.PACK_AB R16, RZ, R4 ;  /* 0x00000004ff10723e */ /* 0x000fe200000000ff */
[--C-:B------:R-:W-:Y:S01]  /*2c80*/  IMAD.WIDE.U32 R4, R5, 0x2, R6.reuse ;  /* 0x0000000205047825 */ /* 0x100fe200078e0006 */
[----:B------:R-:W-:Y:S01]  /*2c90*/  F2FP.F16.F32.PACK_AB R17, RZ, R11 ;  /* 0x0000000bff11723e */ /* 0x000fe200000000ff */
[----:B------:R1:W-:Y:S01]  /*2ca0*/  STG.E.U16 desc[UR16][R18.64], R23 ;  /* 0x0000001712007986 */ /* 0x0003e2000c101510 */
[----:B------:R-:W-:Y:S01]  /*2cb0*/  F2FP.F16.F32.PACK_AB R27, RZ, R27 ;  /* 0x0000001bff1b723e */ /* 0x000fe200000000ff */
[--C-:B------:R-:W-:Y:S02]  /*2cc0*/  IMAD.WIDE.U32 R10, R10, 0x2, R6.reuse ;  /* 0x000000020a0a7825 */ /* 0x100fe400078e0006 */
[----:B------:R3:W-:Y:S01]  /*2cd0*/  STG.E.U16 desc[UR16][R20.64], R22 ;  /* 0x0000001614007986 */ /* 0x0007e2000c101510 */
[----:B0-----:R-:W-:Y:S01]  /*2ce0*/  F2FP.F16.F32.PACK_AB R15, RZ, R13 ;  /* 0x0000000dff0f723e */ /* 0x001fe200000000ff */
[----:B------:R-:W-:Y:S01]  /*2cf0*/  IMAD.WIDE.U32 R12, R2, 0x2, R6 ;  /* 0x00000002020c7825 */ /* 0x000fe200078e0006 */
[----:B-1----:R-:W-:-:S03]  /*2d00*/  F2FP.F16.F32.PACK_AB R19, RZ, R9 ;  /* 0x00000009ff13723e */ /* 0x002fc600000000ff */
        /* <DEDUP_REMOVED lines=10> */
.L_x_6442:
[----:B------:R-:W-:Y:S05]  /*2db0*/  BSYNC B0 ;  /* 0x0000000000007941 */ /* 0x000fea0003800000 */
.L_x_6441:
[----:B------:R-:W-:-:S13]  /*2dc0*/  ISETP.GE.AND P0, PT, R3, UR12, PT ;  /* 0x0000000c03007c0c */ /* 0x000fda000bf06270 */
[----:B------:R-:W-:Y:S05]  /*2dd0*/  @P0 EXIT ;  /* 0x000000000000094d */ /* 0x000fea0003800000 */
.L_x_6444:
[----:B------:R-:W-:Y:S01]  /*2de0*/  MOV R4, UR6 ;  /* 0x0000000600047c02 */ /* 0x000fe20008000f00 */
[----:B------:R-:W-:Y:S01]  /*2df0*/  IMAD.U32 R5, RZ, RZ, UR7 ;  /* 0x00000007ff057e24 */ /* 0x000fe2000f8e00ff */
[----:B------:R-:W-:Y:S01]  /*2e00*/  MOV R6, UR8 ;  /* 0x0000000800067c02 */ /* 0x000fe20008000f00 */
[----:B------:R-:W-:Y:S02]  /*2e10*/  IMAD.U32 R7, RZ, RZ, UR11 ;  /* 0x0000000bff077e24 */ /* 0x000fe4000f8e00ff */
[----:B------:R-:W-:-:S04]  /*2e20*/  IMAD.WIDE R4, R3, 0x2, R4 ;  /* 0x0000000203047825 */ /* 0x000fc800078e0204 */
[----:B------:R-:W-:Y:S02]  /*2e30*/  IMAD.WIDE R6, R3, 0x2, R6 ;  /* 0x0000000203067825 */ /* 0x000fe400078e0206 */
[----:B------:R-:W3:Y:S04]  /*2e40*/  LDG.E.U16 R4, desc[UR16][R4.64] ;  /* 0x0000001004047981 */ /* 0x000ee8000c1e1500 */
[----:B------:R-:W4:Y:S01]  /*2e50*/  LDG.E.U16 R6, desc[UR16][R6.64] ;  /* 0x0000001006067981 */ /* 0x000f22000c1e1500 */
[----:B------:R-:W-:Y:S01]  /*2e60*/  MOV R8, UR9 ;  /* 0x0000000900087c02 */ /* 0x000fe20008000f00 */
[----:B---3--:R-:W-:Y:S02]  /*2e70*/  HADD2.F32 R9, -RZ, R4.H0_H0 ;  /* 0x20000004ff097230 */ /* 0x008fe40000004100 */
[----:B----4-:R-:W-:-:S05]  /*2e80*/  HADD2.F32 R0, -RZ, R6.H0_H0 ;  /* 0x20000006ff007230 */ /* 0x010fca0000004100 */
[----:B------:R-:W-:Y:S01]  /*2e90*/  FFMA.FTZ R0, R0, -UR14, R9 ;  /* 0x8000000e00007c23 */ /* 0x000fe20008010009 */
[----:B------:R-:W-:-:S04]  /*2ea0*/  IMAD.U32 R9, RZ, RZ, UR10 ;  /* 0x0000000aff097e24 */ /* 0x000fc8000f8e00ff */
[----:B------:R-:W-:Y:S01]  /*2eb0*/  F2FP.F16.F32.PACK_AB R0, RZ, R0 ;  /* 0x00000000ff00723e */ /* 0x000fe200000000ff */
[C---:B------:R-:W-:Y:S01]  /*2ec0*/  IMAD.WIDE R8, R3.reuse, 0x2, R8 ;  /* 0x0000000203087825 */ /* 0x040fe200078e0208 */
[----:B------:R-:W-:-:S04]  /*2ed0*/  IADD3 R3, R3, UR21, RZ ;  /* 0x0000001503037c10 */ /* 0x000fc8000fffe0ff */
[----:B------:R0:W-:Y:S01]  /*2ee0*/  STG.E.U16 desc[UR16][R8.64], R0 ;  /* 0x0000000008007986 */ /* 0x0001e2000c101510 */
[----:B------:R-:W-:-:S13]  /*2ef0*/  ISETP.GE.AND P0, PT, R3, UR12, PT ;  /* 0x0000000c03007c0c */ /* 0x000fda000bf06270 */
[----:B0-----:R-:W-:Y:S05]  /*2f00*/  @!P0 BRA `(.L_x_6444) ;  /* 0xfffffffc00b48947 */ /* 0x001fea000383ffff */
[----:B------:R-:W-:Y:S05]  /*2f10*/  EXIT ;  /* 0x000000000000794d */ /* 0x000fea0003800000 */
.L_x_6434:
[----:B------:R-:W-:Y:S05]  /*2f20*/  @P0 BRA `(.L_x_6445) ;  /* 0x0000000800640947 */ /* 0x000fea0003800000 */
[----:B------:R-:W-:-:S04]  /*2f30*/  ISETP.NE.U32.AND P0, PT, RZ, UR13, PT ;  /* 0x0000000dff007c0c */ /* 0x000fc8000bf05070 */
[----:B------:R-:W-:-:S13]  /*2f40*/  ISETP.NE.AND.EX P0, PT, RZ, RZ, PT, P0 ;  /* 0x000000ffff00720c */ /* 0x000fda0003f05300 */
[----:B------:R-:W-:Y:S05]  /*2f50*/  @!P0 BRA `(.L_x_6446) ;  /* 0x00000000009c8947 */ /* 0x000fea0003800000 */
[----:B------:R-:W-:Y:S01]  /*2f60*/  ISETP.LT.U32.AND P0, PT, R3, UR12, PT ;  /* 0x0000000c03007c0c */ /* 0x000fe2000bf01070 */
[----:B------:R-:W0:Y:S03]  /*2f70*/  LDC.64 R12, c[0x0][0x228] ;  /* 0x00008a00ff0c7b82 */ /* 0x000e260000000a00 */
[----:B------:R-:W-:-:S13]  /*2f80*/  ISETP.GT.U32.AND.EX P0, PT, RZ, RZ, PT, P0 ;  /* 0x000000ffff00720c */ /* 0x000fda0003f04100 */
[----:B------:R-:W-:-:S04]  /*2f90*/  @!P0 IADD3 R2, P1, R3, -UR12, RZ ;  /* 0x8000000c03028c10 */ /* 0x000fc8000ff3e0ff */
[----:B------:R-:W-:Y:S01]  /*2fa0*/  @!P0 SHF.L.U32 R8, R2, 0x1, RZ ;  /* 0x0000000102088819 */ /* 0x000fe200000006ff */
[----:B------:R-:W-:-:S03]  /*2fb0*/  @!P0 IMAD.X R5, RZ, RZ, -0x1, P1 ;  /* 0xffffffffff058424 */ /* 0x000fc600008e06ff */
[----:B------:R-:W-:Y:S02]  /*2fc0*/  @!P0 IADD3 R4, P1, R8, UR6, RZ ;  /* 0x0000000608048c10 */ /* 0x000fe4000ff3e0ff */
[----:B------:R-:W-:Y:S02]  /*2fd0*/  @!P0 SHF.L.U64.HI R2, R2, 0x1, R5 ;  /* 0x0000000102028819 */ /* 0x000fe40000010205 */
[----:B------:R-:W-:Y:S02]  /*2fe0*/  @!P0 IADD3 R6, P2, R8, UR8, RZ ;  /* 0x0000000808068c10 */ /* 0x000fe4000ff5e0ff */
[C---:B------:R-:W-:Y:S02]  /*2ff0*/  @!P0 IADD3.X R5, R2.reuse, UR7, RZ, P1, !PT ;  /* 0x0000000702058c10 */ /* 0x040fe40008ffe4ff */
[----:B------:R-:W-:-:S03]  /*3000*/  @!P0 IADD3.X R7, R2, UR11, RZ, P2, !PT ;  /* 0x0000000b02078c10 */ /* 0x000fc600097fe4ff */
[----:B------:R1:W3:Y:S04]  /*3010*/  @!P0 LDG.E.U16 R4, desc[UR16][R4.64] ;  /* 0x0000001004048981 */ /* 0x0002e8000c1e1500 */
[----:B------:R-:W4:Y:S01]  /*3020*/  @!P0 LDG.E.U16 R6, desc[UR16][R6.64] ;  /* 0x0000001006068981 */ /* 0x000f22000c1e1500 */
[----:B------:R-:W-:Y:S02]  /*3030*/  @!P0 IADD3 R8, P1, R8, UR9, RZ ;  /* 0x0000000908088c10 */ /* 0x000fe4000ff3e0ff */
[----:B0-----:R-:W-:Y:S01]  /*3040*/  IADD3 R11, P2, R12, UR12, RZ ;  /* 0x0000000c0c0b7c10 */ /* 0x001fe2000ff5e0ff */
[----:B------:R-:W-:-:S04]  /*3050*/  UIADD3 UR12, UP0, UR21, -UR12, URZ ;  /* 0x8000000c150c7290 */ /* 0x000fc8000ff1e03f */
[----:B-1----:R-:W-:Y:S01]  /*3060*/  IMAD.X R5, RZ, RZ, R13, P2 ;  /* 0x000000ffff057224 */ /* 0x002fe200010e060d */
[----:B------:R-:W-:Y:S02]  /*3070*/  UIADD3.X UR13, URZ, -0x1, URZ, UP0, !UPT ;  /* 0xffffffff3f0d7890 */ /* 0x000fe400087fe43f */
[----:B------:R-:W-:Y:S02]  /*3080*/  USHF.L.U32 UR5, UR12, 0x1, URZ ;  /* 0x000000010c057899 */ /* 0x000fe4000800063f */
[----:B------:R-:W-:Y:S02]  /*3090*/  USHF.L.U64.HI UR12, UR12, 0x1, UR13 ;  /* 0x000000010c0c7899 */ /* 0x000fe4000801020d */
[----:B------:R-:W-:Y:S02]  /*30a0*/  UIADD3 UR9, UP0, UR5, UR9, URZ ;  /* 0x0000000905097290 */ /* 0x000fe4000ff1e03f */
[----:B------:R-:W-:Y:S02]  /*30b0*/  UIADD3 UR8, UP1, UR5, UR8, URZ ;  /* 0x0000000805087290 */ /* 0x000fe4000ff3e03f */
[----:B------:R-:W-:-:S02]  /*30c0*/  UIADD3 UR6, UP2, UR5, UR6, URZ ;  /* 0x0000000605067290 */ /* 0x000fc4000ff5e03f */
[----:B------:R-:W-:Y:S02]  /*30d0*/  UIADD3.X UR11, UR12, UR11, URZ, UP1, !UPT ;  /* 0x0000000b0c0b7290 */ /* 0x000fe40008ffe43f */
[----:B------:R-:W-:Y:S01]  /*30e0*/  UIADD3.X UR7, UR12, UR7, URZ, UP2, !UPT ;  /* 0x000000070c077290 */ /* 0x000fe200097fe43f */
[----:B---3--:R-:W-:Y:S02]  /*30f0*/  @!P0 HADD2.F32 R9, -RZ, R4.H0_H0 ;  /* 0x20000004ff098230 */ /* 0x008fe40000004100 */
[----:B----4-:R-:W-:-:S05]  /*3100*/  @!P0 HADD2.F32 R0, -RZ, R6.H0_H0 ;  /* 0x20000006ff008230 */ /* 0x010fca0000004100 */
[----:B------:R-:W-:Y:S01]  /*3110*/  @!P0 FFMA.FTZ R0, R0, -UR14, R9 ;  /* 0x8000000e00008c23 */ /* 0x000fe20008010009 */
[----:B------:R-:W-:Y:S01]  /*3120*/  @!P0 IADD3.X R9, R2, UR10, RZ, P1, !PT ;  /* 0x0000000a02098c10 */ /* 0x000fe20008ffe4ff */
[----:B------:R-:W-:Y:S01]  /*3130*/  UIADD3.X UR10, UR12, UR10, URZ, UP0, !UPT ;  /* 0x0000000a0c0a7290 */ /* 0x000fe200087fe43f */
[----:B------:R-:W-:Y:S02]  /*3140*/  ISETP.LT.U32.AND P1, PT, R11, UR21, PT ;  /* 0x000000150b007c0c */ /* 0x000fe4000bf21070 */
[----:B------:R-:W-:-:S04]  /*3150*/  @!P0 F2FP.F16.F32.PACK_AB R0, RZ, R0 ;  /* 0x00000000ff00823e */ /* 0x000fc800000000ff */
[----:B------:R-:W-:-:S05]  /*3160*/  PRMT R4, R0, 0x7610, R4 ;  /* 0x0000761000047816 */ /* 0x000fca0000000004 */
[----:B------:R0:W-:Y:S01]  /*3170*/  @!P0 STG.E.U16 desc[UR16][R8.64], R4 ;  /* 0x0000000408008986 */ /* 0x0001e2000c101510 */
[----:B------:R-:W-:-:S04]  /*3180*/  ISETP.LT.AND.EX P0, PT, R5, RZ, PT, P1 ;  /* 0x000000ff0500720c */ /* 0x000fc80003f01310 */
[----:B------:R-:W-:Y:S02]  /*3190*/  SEL R0, R11, UR21, P0 ;  /* 0x000000150b007c07 */ /* 0x000fe40008000000 */
[----:B------:R-:W-:Y:S02]  /*31a0*/  SEL R2, R5, RZ, P0 ;  /* 0x000000ff05027207 */ /* 0x000fe40000000000 */
[----:B------:R-:W-:-:S04]  /*31b0*/  IADD3 R0, P1, -R0, R11, RZ ;  /* 0x0000000b00007210 */ /* 0x000fc80007f3e1ff */
[----:B0-----:R-:W-:-:S09]  /*31c0*/  IADD3.X R2, ~R2, R5, RZ, P1, !PT ;  /* 0x0000000502027210 */ /* 0x001fd20000ffe5ff */
.L_x_6446:
[----:B------:R-:W-:Y:S01]  /*31d0*/  ISETP.NE.U32.AND P0, PT, R2, RZ, PT ;  /* 0x000000ff0200720c */ /* 0x000fe20003f05070 */
[----:B------:R-:W-:-:S12]  /*31e0*/  USHF.L.U32 UR5, UR21, 0x3, URZ ;  /* 0x0000000315057899 */ /* 0x000fd8000800063f */
[----:B------:R-:W-:Y:S05]  /*31f0*/  @!P0 BRA `(.L_x_6447) ;  /* 0x0000000000208947 */ /* 0x000fea0003800000 */
[----:B------:R-:W-:Y:S01]  /*3200*/  IMAD.MOV.U32 R15, RZ, RZ, R0 ;  /* 0x000000ffff0f7224 */ /* 0x000fe200078e0000 */
[----:B------:R-:W-:Y:S01]  /*3210*/  MOV R9, R2 ;  /* 0x0000000200097202 */ /* 0x000fe20000000f00 */
[----:B------:R-:W-:Y:S01]  /*3220*/  IMAD.U32 R13, RZ, RZ, UR5 ;  /* 0x00000005ff0d7e24 */ /* 0x000fe2000f8e00ff */
[----:B------:R-:W-:-:S07]  /*3230*/  MOV R14, 0x3250 ;  /* 0x00003250000e7802 */ /* 0x000fce0000000f00 */
[----:B--2---:R-:W-:Y:S05]  /*3240*/  CALL.REL.NOINC `($__internal_29_$__cuda_sm20_rem_s64) ;  /* 0x0000000c007c7944 */ /* 0x004fea0003c00000 */
[----:B------:R-:W-:Y:S01]  /*3250*/  MOV R14, R4 ;  /* 0x00000004000e7202 */ /* 0x000fe20000000f00 */
[----:B------:R-:W-:Y:S01]  /*3260*/  IMAD.MOV.U32 R15, RZ, RZ, R5 ;  /* 0x000000ffff0f7224 */ /* 0x000fe200078e0005 */
[----:B------:R-:W-:Y:S06]  /*3270*/  BRA `(.L_x_6448) ;  /* 0x0000000000487947 */ /* 0x000fec0003800000 */
.L_x_6447:
[----:B------:R-:W0:Y:S01]  /*3280*/  I2F.U32.RP R6, UR5 ;  /* 0x0000000500067d06 */ /* 0x000e220008209000 */
[----:B------:R-:W-:Y:S01]  /*3290*/  HFMA2.MMA R4, -RZ, RZ, 0, 0 ;  /* 0x00000000ff047435 */ /* 0x000fe200000001ff */
[----:B------:R-:W-:Y:S01]  /*32a0*/  IMAD R9, RZ, RZ, -UR5 ;  /* 0x80000005ff097e24 */ /* 0x000fe2000f8e02ff */
[----:B------:R-:W-:Y:S02]  /*32b0*/  ISETP.NE.U32.AND P1, PT, RZ, UR5, PT ;  /* 0x00000005ff007c0c */ /* 0x000fe4000bf25070 */
[----:B------:R-:W-:-:S03]  /*32c0*/  MOV R15, RZ ;  /* 0x000000ff000f7202 */ /* 0x000fc60000000f00 */
[----:B0-----:R-:W0:Y:S02]  /*32d0*/  MUFU.RCP R6, R6 ;  /* 0x0000000600067308 */ /* 0x001e240000001000 */
[----:B0-----:R-:W-:-:S06]  /*32e0*/  IADD3 R7, R6, 0xffffffe, RZ ;  /* 0x0ffffffe06077810 */ /* 0x001fcc0007ffe0ff */
[----:B------:R-:W0:Y:S02]  /*32f0*/  F2I.FTZ.U32.TRUNC.NTZ R5, R7 ;  /* 0x0000000700057305 */ /* 0x000e24000021f000 */
[----:B0-----:R-:W-:-:S04]  /*3300*/  IMAD R9, R9, R5, RZ ;  /* 0x0000000509097224 */ /* 0x001fc800078e02ff */
[----:B------:R-:W-:-:S06]  /*3310*/  IMAD.HI.U32 R9, R5, R9, R4 ;  /* 0x0000000905097227 */ /* 0x000fcc00078e0004 */
[----:B------:R-:W-:-:S04]  /*3320*/  IMAD.HI.U32 R4, R9, R0, RZ ;  /* 0x0000000009047227 */ /* 0x000fc800078e00ff */
[----:B------:R-:W-:-:S04]  /*3330*/  IMAD.MOV R5, RZ, RZ, -R4 ;  /* 0x000000ffff057224 */ /* 0x000fc800078e0a04 */
[----:B------:R-:W-:-:S05]  /*3340*/  IMAD R14, R5, UR5, R0 ;  /* 0x00000005050e7c24 */ /* 0x000fca000f8e0200 */
[----:B------:R-:W-:-:S13]  /*3350*/  ISETP.GE.U32.AND P0, PT, R14, UR5, PT ;  /* 0x000000050e007c0c */ /* 0x000fda000bf06070 */
[----:B------:R-:W-:-:S04]  /*3360*/  @P0 IADD3 R14, R14, -UR5, RZ ;  /* 0x800000050e0e0c10 */ /* 0x000fc8000fffe0ff */
[----:B------:R-:W-:-:S13]  /*3370*/  ISETP.GE.U32.AND P0, PT, R14, UR5, PT ;  /* 0x000000050e007c0c */ /* 0x000fda000bf06070 */
[----:B------:R-:W-:Y:S01]  /*3380*/  @P0 VIADD R14, R14, -UR5 ;  /* 0x800000050e0e0c36 */ /* 0x000fe20008000000 */
[----:B------:R-:W-:-:S07]  /*3390*/  @!P1 LOP3.LUT R14, RZ, UR5, RZ, 0x33, !PT ;  /* 0x00000005ff0e9c12 */ /* 0x000fce000f8e33ff */
.L_x_6448:
[----:B------:R-:W-:Y:S01]  /*33a0*/  IMAD.SHL.U32 R5, R3, 0x8, RZ ;  /* 0x0000000803057824 */ /* 0x000fe200078e00ff */
[----:B------:R-:W-:Y:S01]  /*33b0*/  IADD3 R12, P0, R0, -R14, RZ ;  /* 0x8000000e000c7210 */ /* 0x000fe20007f1e0ff */
[----:B------:R-:W-:Y:S03]  /*33c0*/  BSSY B0, `(.L_x_6449) ;  /* 0x0000039000007945 */ /* 0x000fe60003800000 */
[----:B------:R-:W-:Y:S02]  /*33d0*/  ISETP.GE.U32.AND P1, PT, R5, R12, PT ;  /* 0x0000000c0500720c */ /* 0x000fe40003f26070 */
[----:B------:R-:W-:Y:S02]  /*33e0*/  IADD3.X R14, R2, ~R15, RZ, P0, !PT ;  /* 0x8000000f020e7210 */ /* 0x000fe400007fe4ff */
[----:B------:R-:W-:Y:S02]  /*33f0*/  SHF.L.U64.HI R5, R3, 0x3, RZ ;  /* 0x0000000303057819 */ /* 0x000fe400000102ff */
[----:B------:R-:W-:-:S02]  /*3400*/  IADD3 R13, P2, R12, R3, RZ ;  /* 0x000000030c0d7210 */ /* 0x000fc40007f5e0ff */
[----:B------:R-:W-:Y:S02]  /*3410*/  ISETP.GE.AND.EX P1, PT, R5, R14, PT, P1 ;  /* 0x0000000e0500720c */ /* 0x000fe40003f26310 */
[----:B------:R-:W-:Y:S01]  /*3420*/  ISETP.GE.U32.AND P0, PT, R13, R0, PT ;  /* 0x000000000d00720c */ /* 0x000fe20003f06070 */
[----:B------:R-:W-:-:S05]  /*3430*/  IMAD.X R15, RZ, RZ, R14, P2 ;  /* 0x000000ffff0f7224 */ /* 0x000fca00010e060e */
[----:B------:R-:W-:-:S05]  /*3440*/  ISETP.GE.AND.EX P0, PT, R15, R2, PT, P0 ;  /* 0x000000020f00720c */ /* 0x000fca0003f06300 */
[----:B------:R-:W-:Y:S08]  /*3450*/  @P1 BRA `(.L_x_6450) ;  /* 0x0000000000bc1947 */ /* 0x000ff00003800000 */
[----:B------:R-:W-:-:S11]  /*3460*/  HFMA2.MMA R16, -RZ, RZ, 0, 0 ;  /* 0x00000000ff107435 */ /* 0x000fd600000001ff */
.L_x_6451:
[C---:B------:R-:W-:Y:S01]  /*3470*/  IMAD.SHL.U32 R17, R3.reuse, 0x10, RZ ;  /* 0x0000001003117824 */ /* 0x040fe200078e00ff */
[----:B--2---:R-:W-:-:S04]  /*3480*/  SHF.L.U64.HI R19, R3, 0x4, R16 ;  /* 0x0000000403137819 */ /* 0x004fc80000010210 */
[C---:B------:R-:W-:Y:S02]  /*3490*/  IADD3 R10, P2, R17.reuse, UR6, RZ ;  /* 0x00000006110a7c10 */ /* 0x040fe4000ff5e0ff */
[----:B------:R-:W-:Y:S02]  /*34a0*/  IADD3 R20, P1, R17, UR8, RZ ;  /* 0x0000000811147c10 */ /* 0x000fe4000ff3e0ff */
[C---:B------:R-:W-:Y:S02]  /*34b0*/  IADD3.X R11, R19.reuse, UR7, RZ, P2, !PT ;  /* 0x00000007130b7c10 */ /* 0x040fe400097fe4ff */
[----:B------:R-:W-:-:S04]  /*34c0*/  IADD3.X R21, R19, UR11, RZ, P1, !PT ;  /* 0x0000000b13157c10 */ /* 0x000fc80008ffe4ff */
[----:B------:R-:W2:Y:S04]  /*34d0*/  LDG.E.128 R8, desc[UR16][R10.64] ;  /* 0x000000100a087981 */ /* 0x000ea8000c1e1d00 */
[----:B------:R-:W3:Y:S01]  /*34e0*/  LDG.E.128 R4, desc[UR16][R20.64] ;  /* 0x0000001014047981 */ /* 0x000ee2000c1e1d00 */
[--C-:B--2---:R-:W-:Y:S02]  /*34f0*/  HADD2.F32 R23, -RZ, R8.reuse.H0_H0 ;  /* 0x20000008ff177230 */ /* 0x104fe40000004100 */
[----:B------:R-:W-:Y:S02]  /*3500*/  HADD2.F32 R25, -RZ, R8.H1_H1 ;  /* 0x30000008ff197230 */ /* 0x000fe40000004100 */
[--C-:B---3--:R-:W-:Y:S02]  /*3510*/  HADD2.F32 R22, -RZ, R4.reuse.H0_H0 ;  /* 0x20000004ff167230 */ /* 0x108fe40000004100 */
[----:B------:R-:W-:-:S02]  /*3520*/  HADD2.F32 R24, -RZ, R4.H1_H1 ;  /* 0x30000004ff187230 */ /* 0x000fc40000004100 */
[--C-:B------:R-:W-:Y:S02]  /*3530*/  HADD2.F32 R8, -RZ, R6.reuse.H0_H0 ;  /* 0x20000006ff087230 */ /* 0x100fe40000004100 */
[----:B------:R-:W-:Y:S02]  /*3540*/  HADD2.F32 R18, -RZ, R6.H1_H1 ;  /* 0x30000006ff127230 */ /* 0x000fe40000004100 */
[--C-:B------:R-:W-:Y:S02]  /*3550*/  HADD2.F32 R6, -RZ, R7.reuse.H0_H0 ;  /* 0x20000007ff067230 */ /* 0x100fe40000004100 */
[----:B------:R-:W-:Y:S02]  /*3560*/  HADD2.F32 R20, -RZ, R7.H1_H1 ;  /* 0x30000007ff147230 */ /* 0x000fe40000004100 */
[----:B------:R-:W-:Y:S01]  /*3570*/  FFMA.FTZ R7, R22, -UR14, R23 ;  /* 0x8000000e16077c23 */ /* 0x000fe20008010017 */
[--C-:B------:R-:W-:Y:S02]  /*3580*/  HADD2.F32 R4, -RZ, R5.reuse.H0_H0 ;  /* 0x20000005ff047230 */ /* 0x100fe40000004100 */
[----:B------:R-:W-:Y:S01]  /*3590*/  FFMA.FTZ R22, R24, -UR14, R25 ;  /* 0x8000000e18167c23 */ /* 0x000fe20008010019 */
[----:B------:R-:W-:-:S02]  /*35a0*/  HADD2.F32 R5, -RZ, R5.H1_H1 ;  /* 0x30000005ff057230 */ /* 0x000fc40000004100 */
[--C-:B------:R-:W-:Y:S02]  /*35b0*/  HADD2.F32 R21, -RZ, R9.reuse.H0_H0 ;  /* 0x20000009ff157230 */ /* 0x100fe40000004100 */
[----:B------:R-:W-:Y:S02]  /*35c0*/  HADD2.F32 R24, -RZ, R9.H1_H1 ;  /* 0x30000009ff187230 */ /* 0x000fe40000004100 */
[--C-:B------:R-:W-:Y:S02]  /*35d0*/  HADD2.F32 R23, -RZ, R10.reuse.H0_H0 ;  /* 0x2000000aff177230 */ /* 0x100fe40000004100 */
[----:B------:R-:W-:Y:S01]  /*35e0*/  FFMA.FTZ R9, R4, -UR14, R21 ;  /* 0x8000000e04097c23 */ /* 0x000fe20008010015 */
[----:B------:R-:W-:Y:S02]  /*35f0*/  HADD2.F32 R27, -RZ, R11.H0_H0 ;  /* 0x2000000bff1b7230 */ /* 0x000fe40000004100 */
[----:B------:R-:W-:Y:S01]  /*3600*/  FFMA.FTZ R24, R5, -UR14, R24 ;  /* 0x8000000e05187c23 */ /* 0x000fe20008010018 */
[----:B------:R-:W-:-:S02]  /*3610*/  HADD2.F32 R25, -RZ, R10.H1_H1 ;  /* 0x3000000aff197230 */ /* 0x000fc40000004100 */
[----:B------:R-:W-:Y:S01]  /*3620*/  FFMA.FTZ R23, R8, -UR14, R23 ;  /* 0x8000000e08177c23 */ /* 0x000fe20008010017 */
[----:B------:R-:W-:Y:S01]  /*3630*/  HADD2.F32 R11, -RZ, R11.H1_H1 ;  /* 0x3000000bff0b7230 */ /* 0x000fe20000004100 */
[----:B------:R-:W-:Y:S01]  /*3640*/  IADD3 R8, P1, R17, UR9, RZ ;  /* 0x0000000911087c10 */ /* 0x000fe2000ff3e0ff */
[----:B------:R-:W-:Y:S01]  /*3650*/  FFMA.FTZ R27, R6, -UR14, R27 ;  /* 0x8000000e061b7c23 */ /* 0x000fe2000801001b */
[----:B------:R-:W-:Y:S01]  /*3660*/  F2FP.F16.F32.PACK_AB R5, R24, R9 ;  /* 0x000000091805723e */ /* 0x000fe200000000ff */
[----:B------:R-:W-:Y:S01]  /*3670*/  FFMA.FTZ R18, R18, -UR14, R25 ;  /* 0x8000000e12127c23 */ /* 0x000fe20008010019 */
[----:B------:R-:W-:Y:S01]  /*3680*/  FFMA.FTZ R20, R20, -UR14, R11 ;  /* 0x8000000e14147c23 */ /* 0x000fe2000801000b */
[----:B------:R-:W-:Y:S02]  /*3690*/  IADD3.X R9, R19, UR10, RZ, P1, !PT ;  /* 0x0000000a13097c10 */ /* 0x000fe40008ffe4ff */
[----:B------:R-:W-:Y:S02]  /*36a0*/  IADD3 R3, P1, R3, UR21, RZ ;  /* 0x0000001503037c10 */ /* 0x000fe4000ff3e0ff */
[----:B------:R-:W-:-:S02]  /*36b0*/  F2FP.F16.F32.PACK_AB R4, R22, R7 ;  /* 0x000000071604723e */ /* 0x000fc400000000ff */
[----:B------:R-:W-:Y:S01]  /*36c0*/  F2FP.F16.F32.PACK_AB R6, R18, R23 ;  /* 0x000000171206723e */ /* 0x000fe200000000ff */
[----:B------:R-:W-:Y:S01]  /*36d0*/  IMAD.X R16, RZ, RZ, R16, P1 ;  /* 0x000000ffff107224 */ /* 0x000fe200008e0610 */
[----:B------:R-:W-:Y:S02]  /*36e0*/  F2FP.F16.F32.PACK_AB R7, R20, R27 ;  /* 0x0000001b1407723e */ /* 0x000fe400000000ff */
[----:B------:R-:W-:-:S03]  /*36f0*/  SHF.L.U32 R11, R3, 0x3, RZ ;  /* 0x00000003030b7819 */ /* 0x000fc600000006ff */
[----:B------:R0:W-:Y:S01]  /*3700*/  STG.E.128 desc[UR16][R8.64], R4 ;  /* 0x0000000408007986 */ /* 0x0001e2000c101d10 */
[----:B------:R-:W-:Y:S02]  /*3710*/  ISETP.GE.U32.AND P1, PT, R11, R12, PT ;  /* 0x0000000c0b00720c */ /* 0x000fe40003f26070 */
[----:B------:R-:W-:-:S04]  /*3720*/  SHF.L.U64.HI R11, R3, 0x3, R16 ;  /* 0x00000003030b7819 */ /* 0x000fc80000010210 */
[----:B------:R-:W-:-:S13]  /*3730*/  ISETP.GE.AND.EX P1, PT, R11, R14, PT, P1 ;  /* 0x0000000e0b00720c */ /* 0x000fda0003f26310 */
[----:B0-----:R-:W-:Y:S05]  /*3740*/  @!P1 BRA `(.L_x_6451) ;  /* 0xfffffffc00489947 */ /* 0x001fea000383ffff */
.L_x_6450:
[----:B------:R-:W-:Y:S05]  /*3750*/  BSYNC B0 ;  /* 0x0000000000007941 */ /* 0x000fea0003800000 */
.L_x_6449:
[----:B------:R-:W-:Y:S05]  /*3760*/  @P0 EXIT ;  /* 0x000000000000094d */ /* 0x000fea0003800000 */
.L_x_6452:
[C---:B------:R-:W-:Y:S02]  /*3770*/  SHF.L.U32 R9, R13.reuse, 0x1, RZ ;  /* 0x000000010d097819 */ /* 0x040fe400000006ff */
[----:B------:R-:W-:Y:S02]  /*3780*/  SHF.L.U64.HI R10, R13, 0x1, R15 ;  /* 0x000000010d0a7819 */ /* 0x000fe4000001020f */
        /* <DEDUP_REMOVED lines=10> */
[----:B------:R-:W-:Y:S02]  /*3830*/  IADD3.X R9, R10, UR10, RZ, P0, !PT ;  /* 0x0000000a0a097c10 */ /* 0x000fe400087fe4ff */
[----:B------:R-:W-:Y:S02]  /*3840*/  F2FP.F16.F32.PACK_AB R3, RZ, R3 ;  /* 0x00000003ff03723e */ /* 0x000fe400000000ff */
[----:B------:R-:W-:-:S03]  /*3850*/  IADD3 R13, P0, R13, UR21, RZ ;  /* 0x000000150d0d7c10 */ /* 0x000fc6000ff1e0ff */
[----:B------:R0:W-:Y:S02]  /*3860*/  STG.E.U16 desc[UR16][R8.64], R3 ;  /* 0x0000000308007986 */ /* 0x0001e4000c101510 */
[----:B------:R-:W-:Y:S01]  /*3870*/  IMAD.X R15, RZ, RZ, R15, P0 ;  /* 0x000000ffff0f7224 */ /* 0x000fe200000e060f */
[----:B------:R-:W-:-:S04]  /*3880*/  ISETP.GE.U32.AND P0, PT, R13, R0, PT ;  /* 0x000000000d00720c */ /* 0x000fc80003f06070 */
[----:B------:R-:W-:-:S13]  /*3890*/  ISETP.GE.AND.EX P0, PT, R15, R2, PT, P0 ;  /* 0x000000020f00720c */ /* 0x000fda0003f06300 */
[----:B0-----:R-:W-:Y:S05]  /*38a0*/  @!P0 BRA `(.L_x_6452) ;  /* 0xfffffffc00b08947 */ /* 0x001fea000383ffff */
[----:B------:R-:W-:Y:S05]  /*38b0*/  EXIT ;  /* 0x000000000000794d */ /* 0x000fea0003800000 */
.L_x_6445:
[----:B------:R-:W-:Y:S01]  /*38c0*/  ISETP.NE.AND P0, PT, RZ, UR12, PT ;  /* 0x0000000cff007c0c */ /* 0x000fe2000bf05270 */
[----:B------:R-:W-:Y:S02]  /*38d0*/  ULDC UR4, c[0x0][0x228] ;  /* 0x00008a0000047ab9 */ /* 0x000fe40000000800 */
[----:B------:R-:W-:-:S10]  /*38e0*/  MOV R0, UR4 ;  /* 0x0000000400007c02 */ /* 0x000fd40008000f00 */
[----:B------:R-:W-:Y:S05]  /*38f0*/  @!P0 BRA `(.L_x_6453) ;  /* 0x00000000007c8947 */ /* 0x000fea0003800000 */
        /* <DEDUP_REMOVED lines=24> */
[----:B---3--:R-:W-:Y:S02]  /*3a80*/  @P0 HADD2.F32 R9, -RZ, R4.H0_H0 ;  /* 0x20000004ff090230 */ /* 0x008fe40000004100 */
[----:B----4-:R-:W-:-:S05]  /*3a90*/  @P0 HADD2.F32 R2, -RZ, R6.H0_H0 ;  /* 0x20000006ff020230 */ /* 0x010fca0000004100 */
[----:B------:R-:W-:Y:S01]  /*3aa0*/  @P0 FFMA.FTZ R2, R2, -UR14, R9 ;  /* 0x8000000e02020c23 */ /* 0x000fe20008010009 */
[----:B------:R-:W-:Y:S01]  /*3ab0*/  @P0 IADD3.X R9, R10, UR10, RZ, P1, !PT ;  /* 0x0000000a0a090c10 */ /* 0x000fe20008ffe4ff */
[----:B------:R-:W-:-:S03]  /*3ac0*/  UIADD3.X UR10, UR5, UR10, URZ, UP0, !UPT ;  /* 0x0000000a050a7290 */ /* 0x000fc600087fe43f */
[----:B------:R-:W-:-:S05]  /*3ad0*/  @P0 F2FP.F16.F32.PACK_AB R2, RZ, R2 ;  /* 0x00000002ff02023e */ /* 0x000fca00000000ff */
[----:B------:R0:W-:Y:S04]  /*3ae0*/  @P0 STG.E.U16 desc[UR16][R8.64], R2 ;  /* 0x0000000208000986 */ /* 0x0001e8000c101510 */
.L_x_6453:
[----:B------:R-:W-:Y:S01]  /*3af0*/  USHF.L.U32 UR4, UR21, 0x3, URZ ;  /* 0x0000000315047899 */ /* 0x000fe2000800063f */
[----:B------:R-:W-:Y:S01]  /*3b00*/  BSSY B0, `(.L_x_6454) ;  /* 0x0000043000007945 */ /* 0x000fe20003800000 */
[----:B------:R-:W-:Y:S01]  /*3b10*/  MOV R12, UR6 ;  /* 0x00000006000c7c02 */ /* 0x000fe20008000f00 */
[----:B------:R-:W-:Y:S01]  /*3b20*/  IMAD.U32 R13, RZ, RZ, UR7 ;  /* 0x00000007ff0d7e24 */ /* 0x000fe2000f8e00ff */
[----:B------:R-:W-:Y:S01]  /*3b30*/  MOV R14, UR9 ;  /* 0x00000009000e7c02 */ /* 0x000fe20008000f00 */
[----:B------:R-:W-:Y:S01]  /*3b40*/  IMAD.U32 R15, RZ, RZ, UR10 ;  /* 0x0000000aff0f7e24 */ /* 0x000fe2000f8e00ff */
[----:B------:R-:W-:Y:S01]  /*3b50*/  ISETP.NE.U32.AND P1, PT, RZ, UR4, PT ;  /* 0x00000004ff007c0c */ /* 0x000fe2000bf25070 */
[----:B------:R-:W-:Y:S01]  /*3b60*/  IMAD R7, RZ, RZ, -UR4 ;  /* 0x80000004ff077e24 */ /* 0x000fe2000f8e02ff */
[----:B------:R-:W-:Y:S01]  /*3b70*/  MOV R16, UR8 ;  /* 0x0000000800107c02 */ /* 0x000fe20008000f00 */
[----:B------:R-:W1:Y:S01]  /*3b80*/  I2F.U32.RP R6, UR4 ;  /* 0x0000000400067d06 */ /* 0x000e620008209000 */
[----:B------:R-:W-:-:S07]  /*3b90*/  IMAD.U32 R17, RZ, RZ, UR11 ;  /* 0x0000000bff117e24 */ /* 0x000fce000f8e00ff */
[----:B-1----:R-:W1:Y:S02]  /*3ba0*/  MUFU.RCP R6, R6 ;  /* 0x0000000600067308 */ /* 0x002e640000001000 */
[----:B-1----:R-:W-:-:S06]  /*3bb0*/  IADD3 R4, R6, 0xffffffe, RZ ;  /* 0x0ffffffe06047810 */ /* 0x002fcc0007ffe0ff */
[----:B------:R1:W3:Y:S02]  /*3bc0*/  F2I.FTZ.U32.TRUNC.NTZ R5, R4 ;  /* 0x0000000400057305 */ /* 0x0002e4000021f000 */
[----:B-1----:R-:W-:Y:S01]  /*3bd0*/  HFMA2.MMA R4, -RZ, RZ, 0, 0 ;  /* 0x00000000ff047435 */ /* 0x002fe200000001ff */
[----:B---3--:R-:W-:-:S09]  /*3be0*/  IMAD R7, R7, R5, RZ ;  /* 0x0000000507077224 */ /* 0x008fd200078e02ff */
[----:B------:R-:W-:-:S06]  /*3bf0*/  IMAD.HI.U32 R7, R5, R7, R4 ;  /* 0x0000000705077227 */ /* 0x000fcc00078e0004 */
[----:B0-----:R-:W-:Y:S01]  /*3c00*/  IMAD.HI.U32 R2, R7, R0, RZ ;  /* 0x0000000007027227 */ /* 0x001fe200078e00ff */
[----:B------:R-:W-:-:S03]  /*3c10*/  SHF.L.U32 R7, R3, 0x3, RZ ;  /* 0x0000000303077819 */ /* 0x000fc600000006ff */
[----:B------:R-:W-:-:S04]  /*3c20*/  IMAD.MOV R5, RZ, RZ, -R2 ;  /* 0x000000ffff057224 */ /* 0x000fc800078e0a02 */
[----:B------:R-:W-:-:S05]  /*3c30*/  IMAD R5, R5, UR4, R0 ;  /* 0x0000000405057c24 */ /* 0x000fca000f8e0200 */
[----:B------:R-:W-:-:S13]  /*3c40*/  ISETP.GE.U32.AND P0, PT, R5, UR4, PT ;  /* 0x0000000405007c0c */ /* 0x000fda000bf06070 */
[----:B------:R-:W-:-:S04]  /*3c50*/  @P0 IADD3 R5, R5, -UR4, RZ ;  /* 0x8000000405050c10 */ /* 0x000fc8000fffe0ff */
[----:B------:R-:W-:-:S13]  /*3c60*/  ISETP.GE.U32.AND P0, PT, R5, UR4, PT ;  /* 0x0000000405007c0c */ /* 0x000fda000bf06070 */
[----:B------:R-:W-:Y:S01]  /*3c70*/  @P0 VIADD R5, R5, -UR4 ;  /* 0x8000000405050c36 */ /* 0x000fe20008000000 */
[----:B------:R-:W-:-:S05]  /*3c80*/  @!P1 LOP3.LUT R5, RZ, UR4, RZ, 0x33, !PT ;  /* 0x00000004ff059c12 */ /* 0x000fca000f8e33ff */
[----:B------:R-:W-:-:S05]  /*3c90*/  IMAD.IADD R2, R0, 0x1, -R5 ;  /* 0x0000000100027824 */ /* 0x000fca00078e0a05 */
[-C--:B------:R-:W-:Y:S02]  /*3ca0*/  ISETP.GE.AND P0, PT, R7, R2.reuse, PT ;  /* 0x000000020700720c */ /* 0x080fe40003f06270 */
[----:B--2---:R-:W-:-:S11]  /*3cb0*/  IADD3 R19, R3, R2, RZ ;  /* 0x0000000203137210 */ /* 0x004fd60007ffe0ff */
[----:B------:R-:W-:Y:S05]  /*3cc0*/  @P0 BRA `(.L_x_6455) ;  /* 0x0000000000980947 */ /* 0x000fea0003800000 */
.L_x_6456:
[----:B------:R-:W-:-:S04]  /*3cd0*/  IMAD.WIDE R10, R3, 0x10, R12 ;  /* 0x00000010030a7825 */ /* 0x000fc800078e020c */
[----:B------:R-:W-:Y:S02]  /*3ce0*/  IMAD.WIDE R20, R3, 0x10, R16 ;  /* 0x0000001003147825 */ /* 0x000fe400078e0210 */
[----:B0-----:R-:W2:Y:S04]  /*3cf0*/  LDG.E.128 R8, desc[UR16][R10.64] ;  /* 0x000000100a087981 */ /* 0x001ea8000c1e1d00 */
[----:B------:R-:W3:Y:S01]  /*3d00*/  LDG.E.128 R4, desc[UR16][R20.64] ;  /* 0x0000001014047981 */ /* 0x000ee2000c1e1d00 */
[--C-:B--2---:R-:W-:Y:S02]  /*3d10*/  HADD2.F32 R23, -RZ, R8.reuse.H0_H0 ;  /* 0x20000008ff177230 */ /* 0x104fe40000004100 */
[----:B------:R-:W-:Y:S02]  /*3d20*/  HADD2.F32 R25, -RZ, R8.H1_H1 ;  /* 0x30000008ff197230 */ /* 0x000fe40000004100 */
[----:B---3--:R-:W-:-:S02]  /*3d30*/  HADD2.F32 R22, -RZ, R4.H0_H0 ;  /* 0x20000004ff167230 */ /* 0x008fc40000004100 */
[----:B------:R-:W-:Y:S02]  /*3d40*/  HADD2.F32 R24, -RZ, R4.H1_H1 ;  /* 0x30000004ff187230 */ /* 0x000fe40000004100 */
[--C-:B------:R-:W-:Y:S02]  /*3d50*/  HADD2.F32 R8, -RZ, R6.reuse.H0_H0 ;  /* 0x20000006ff087230 */ /* 0x100fe40000004100 */
[----:B------:R-:W-:Y:S01]  /*3d60*/  FFMA.FTZ R20, R22, -UR14, R23 ;  /* 0x8000000e16147c23 */ /* 0x000fe20008010017 */
[----:B------:R-:W-:Y:S02]  /*3d70*/  HADD2.F32 R18, -RZ, R6.H1_H1 ;  /* 0x30000006ff127230 */ /* 0x000fe40000004100 */
[----:B------:R-:W-:Y:S01]  /*3d80*/  FFMA.FTZ R21, R24, -UR14, R25 ;  /* 0x8000000e18157c23 */ /* 0x000fe20008010019 */
[--C-:B------:R-:W-:Y:S02]  /*3d90*/  HADD2.F32 R23, -RZ, R9.reuse.H0_H0 ;  /* 0x20000009ff177230 */ /* 0x100fe40000004100 */
[----:B------:R-:W-:-:S02]  /*3da0*/  HADD2.F32 R22, -RZ, R9.H1_H1 ;  /* 0x30000009ff167230 */ /* 0x000fc40000004100 */
[----:B------:R-:W-:Y:S02]  /*3db0*/  HADD2.F32 R4, -RZ, R5.H0_H0 ;  /* 0x20000005ff047230 */ /* 0x000fe40000004100 */
[----:B------:R-:W-:Y:S02]  /*3dc0*/  HADD2.F32 R6, -RZ, R7.H0_H0 ;  /* 0x20000007ff067230 */ /* 0x000fe40000004100 */
[--C-:B------:R-:W-:Y:S02]  /*3dd0*/  HADD2.F32 R9, -RZ, R10.reuse.H0_H0 ;  /* 0x2000000aff097230 */ /* 0x100fe40000004100 */
[----:B------:R-:W-:Y:S02]  /*3de0*/  HADD2.F32 R25, -RZ, R10.H1_H1 ;  /* 0x3000000aff197230 */ /* 0x000fe40000004100 */
[----:B------:R-:W-:Y:S02]  /*3df0*/  HADD2.F32 R5, -RZ, R5.H1_H1 ;  /* 0x30000005ff057230 */ /* 0x000fe40000004100 */
[----:B------:R-:W-:-:S02]  /*3e00*/  HADD2.F32 R7, -RZ, R7.H1_H1 ;  /* 0x30000007ff077230 */ /* 0x000fc40000004100 */
[--C-:B------:R-:W-:Y:S02]  /*3e10*/  HADD2.F32 R27, -RZ, R11.reuse.H0_H0 ;  /* 0x2000000bff1b7230 */ /* 0x100fe40000004100 */
[----:B------:R-:W-:Y:S02]  /*3e20*/  HADD2.F32 R10, -RZ, R11.H1_H1 ;  /* 0x3000000bff0a7230 */ /* 0x000fe40000004100 */
[----:B------:R-:W-:Y:S01]  /*3e30*/  FFMA.FTZ R8, R8, -UR14, R9 ;  /* 0x8000000e08087c23 */ /* 0x000fe20008010009 */
[----:B------:R-:W-:Y:S01]  /*3e40*/  FFMA.FTZ R25, R18, -UR14, R25 ;  /* 0x8000000e12197c23 */ /* 0x000fe20008010019 */
[----:B------:R-:W-:Y:S01]  /*3e50*/  FFMA.FTZ R23, R4, -UR14, R23 ;  /* 0x8000000e04177c23 */ /* 0x000fe20008010017 */
[----:B------:R-:W-:Y:S01]  /*3e60*/  FFMA.FTZ R22, R5, -UR14, R22 ;  /* 0x8000000e05167c23 */ /* 0x000fe20008010016 */
[----:B------:R-:W-:Y:S01]  /*3e70*/  FFMA.FTZ R27, R6, -UR14, R27 ;  /* 0x8000000e061b7c23 */ /* 0x000fe2000801001b */
[----:B------:R-:W-:Y:S01]  /*3e80*/  FFMA.FTZ R10, R7, -UR14, R10 ;  /* 0x8000000e070a7c23 */ /* 0x000fe2000801000a */
[----:B------:R-:W-:Y:S01]  /*3e90*/  F2FP.F16.F32.PACK_AB R6, R25, R8 ;  /* 0x000000081906723e */ /* 0x000fe200000000ff */
[----:B------:R-:W-:Y:S01]  /*3ea0*/  IMAD.WIDE R8, R3, 0x10, R14 ;  /* 0x0000001003087825 */ /* 0x000fe200078e020e */
[----:B------:R-:W-:-:S02]  /*3eb0*/  F2FP.F16.F32.PACK_AB R4, R21, R20 ;  /* 0x000000141504723e */ /* 0x000fc400000000ff */
[----:B------:R-:W-:Y:S01]  /*3ec0*/  F2FP.F16.F32.PACK_AB R5, R22, R23 ;  /* 0x000000171605723e */ /* 0x000fe200000000ff */
[----:B------:R-:W-:Y:S01]  /*3ed0*/  VIADD R3, R3, UR21 ;  /* 0x0000001503037c36 */ /* 0x000fe20008000000 */
[----:B------:R-:W-:-:S04]  /*3ee0*/  F2FP.F16.F32.PACK_AB R7, R10, R27 ;  /* 0x0000001b0a07723e */ /* 0x000fc800000000ff */
[----:B------:R-:W-:Y:S01]  /*3ef0*/  SHF.L.U32 R11, R3, 0x3, RZ ;  /* 0x00000003030b7819 */ /* 0x000fe200000006ff */
[----:B------:R0:W-:Y:S03]  /*3f00*/  STG.E.128 desc[UR16][R8.64], R4 ;  /* 0x0000000408007986 */ /* 0x0001e6000c101d10 */
[----:B------:R-:W-:-:S13]  /*3f10*/  ISETP.GE.AND P0, PT, R11, R2, PT ;  /* 0x000000020b00720c */ /* 0x000fda0003f06270 */
[----:B------:R-:W-:Y:S05]  /*3f20*/  @!P0 BRA `(.L_x_6456) ;  /* 0xfffffffc00688947 */ /* 0x000fea000383ffff */
.L_x_6455:
[----:B------:R-:W-:Y:S05]  /*3f30*/  BSYNC B0 ;  /* 0x0000000000007941 */ /* 0x000fea0003800000 */
.L_x_6454:
[----:B------:R-:W-:-:S13]  /*3f40*/  ISETP.GE.AND P0, PT, R19, R0, PT ;  /* 0x000000001300720c */ /* 0x000fda0003f06270 */
[----:B------:R-:W-:Y:S05]  /*3f50*/  @P0 EXIT ;  /* 0x000000000000094d */ /* 0x000fea0003800000 */
.L_x_6457:
[----:B------:R-:W-:-:S04]  /*3f60*/  IMAD.WIDE R2, R19, 0x2, R12 ;  /* 0x0000000213027825 */ /* 0x000fc800078e020c */
[----:B0-----:R-:W-:Y:S02]  /*3f70*/  IMAD.WIDE R4, R19, 0x2, R16 ;  /* 0x0000000213047825 */ /* 0x001fe400078e0210 */
[----:B------:R-:W2:Y:S04]  /*3f80*/  LDG.E.U16 R2, desc[UR16][R2.64] ;  /* 0x0000001002027981 */ /* 0x000ea8000c1e1500 */
[----:B------:R-:W3:Y:S01]  /*3f90*/  LDG.E.U16 R4, desc[UR16][R4.64] ;  /* 0x0000001004047981 */ /* 0x000ee2000c1e1500 */
[----:B--2---:R-:W-:Y:S02]  /*3fa0*/  HADD2.F32 R7, -RZ, R2.H0_H0 ;  /* 0x20000002ff077230 */ /* 0x004fe40000004100 */
[----:B---3--:R-:W-:-:S05]  /*3fb0*/  HADD2.F32 R6, -RZ, R4.H0_H0 ;  /* 0x20000004ff067230 */ /* 0x008fca0000004100 */
[----:B------:R-:W-:-:S05]  /*3fc0*/  FFMA.FTZ R6, R6, -UR14, R7 ;  /* 0x8000000e06067c23 */ /* 0x000fca0008010007 */
[----:B------:R-:W-:Y:S01]  /*3fd0*/  F2FP.F16.F32.PACK_AB R3, RZ, R6 ;  /* 0x00000006ff03723e */ /* 0x000fe200000000ff */
[----:B------:R-:W-:-:S04]  /*3fe0*/  IMAD.WIDE R6, R19, 0x2, R14 ;  /* 0x0000000213067825 */ /* 0x000fc800078e020e */
[----:B------:R-:W-:Y:S01]  /*3ff0*/  VIADD R19, R19, UR21 ;  /* 0x0000001513137c36 */ /* 0x000fe20008000000 */
[----:B------:R1:W-:Y:S04]  /*4000*/  STG.E.U16 desc[UR16][R6.64], R3 ;  /* 0x0000000306007986 */ /* 0x0003e8000c101510 */
[----:B------:R-:W-:-:S13]  /*4010*/  ISETP.GE.AND P0, PT, R19, R0, PT ;  /* 0x000000001300720c */ /* 0x000fda0003f06270 */
[----:B-1----:R-:W-:Y:S05]  /*4020*/  @!P0 BRA `(.L_x_6457) ;  /* 0xfffffffc00cc8947 */ /* 0x002fea000383ffff */
[----:B------:R-:W-:Y:S05]  /*4030*/  EXIT ;  /* 0x000000000000794d */ /* 0x000fea0003800000 */
        .weak           $__internal_29_$__cuda_sm20_rem_s64
        .type           $__internal_29_$__cuda_sm20_rem_s64,@function
        .size           $__internal_29_$__cuda_sm20_rem_s64,(.L_x_12045 - $__internal_29_$__cuda_sm20_rem_s64)
$__internal_29_$__cuda_sm20_rem_s64:
[-C--:B------:R-:W-:Y:S02]  /*4040*/  IADD3 R4, P1, RZ, -R13.reuse, RZ ;  /* 0x8000000dff047210 */ /* 0x080fe40007f3e0ff */
[----:B------:R-:W-:Y:S02]  /*4050*/  ISETP.LE.AND P0, PT, RZ, UR4, PT ;  /* 0x00000004ff007c0c */ /* 0x000fe4000bf03270 */
[----:B------:R-:W-:Y:S02]  /*4060*/  IADD3.X R5, RZ, ~UR4, RZ, P1, !PT ;  /* 0x80000004ff057c10 */ /* 0x000fe40008ffe4ff */
[----:B------:R-:W-:Y:S02]  /*4070*/  SEL R4, R4, R13, !P0 ;  /* 0x0000000d04047207 */ /* 0x000fe40004000000 */
        /* <DEDUP_REMOVED lines=10> */
[----:B------:R-:W-:Y:S02]  /*4120*/  IADD3.X R19, RZ, ~R7, RZ, P0, !PT ;  /* 0x80000007ff137210 */ /* 0x000fe400007fe4ff */
[----:B------:R-:W-:-:S03]  /*4130*/  MOV R7, R10 ;  /* 0x0000000a00077202 */ /* 0x000fc60000000f00 */
[-C--:B------:R-:W-:Y:S02]  /*4140*/  IMAD R21, R11, R19.reuse, RZ ;  /* 0x000000130b157224 */ /* 0x080fe400078e02ff */
[----:B------:R-:W-:-:S04]  /*4150*/  IMAD.WIDE.U32 R6, P0, R10, R19, R6 ;  /* 0x000000130a067225 */ /* 0x000fc80007800006 */
        /* <DEDUP_REMOVED lines=9> */
[----:B------:R-:W-:Y:S02]  /*41f0*/  IMAD R10, R17, R4, R6 ;  /* 0x00000004110a7224 */ /* 0x000fe400078e0206 */
[----:B------:R-:W-:-:S03]  /*4200*/  IMAD.HI.U32 R6, R7, R11, RZ ;  /* 0x0000000b07067227 */ /* 0x000fc600078e00ff */
[----:B------:R-:W-:Y:S02]  /*4210*/  IADD3.X R16, RZ, ~R10, RZ, P0, !PT ;  /* 0x8000000aff107210 */ /* 0x000fe400007fe4ff */
[----:B------:R-:W-:-:S03]  /*4220*/  IADD3 R10, P4, RZ, -R15, RZ ;  /* 0x8000000fff0a7210 */ /* 0x000fc60007f9e0ff */
[----:B------:R-:W-:-:S04]  /*4230*/  IMAD.WIDE.U32 R6, P0, R7, R16, R6 ;  /* 0x0000001007067225 */ /* 0x000fc80007800006 */
[----:B------:R-:W-:-:S04]  /*4240*/  IMAD.HI.U32 R18, R17, R16, RZ ;  /* 0x0000001011127227 */ /* 0x000fc800078e00ff */
[----:B------:R-:W-:Y:S01]  /*4250*/  IMAD.HI.U32 R6, P2, R17, R11, R6 ;  /* 0x0000000b11067227 */ /* 0x000fe20007840006 */
[----:B------:R-:W-:-:S03]  /*4260*/  SEL R11, R10, R15, !P1 ;  /* 0x0000000f0a0b7207 */ /* 0x000fc60004800000 */
[----:B------:R-:W-:Y:S01]  /*4270*/  IMAD R7, R17, R16, RZ ;  /* 0x0000001011077224 */ /* 0x000fe200078e02ff */
[----:B------:R-:W-:Y:S01]  /*4280*/  IADD3.X R16, RZ, ~R9, RZ, P4, !PT ;  /* 0x80000009ff107210 */ /* 0x000fe200027fe4ff */
[----:B------:R-:W-:-:S03]  /*4290*/  IMAD.X R17, R18, 0x1, R17, P0 ;  /* 0x0000000112117824 */ /* 0x000fc600000e0611 */
[----:B------:R-:W-:Y:S01]  /*42a0*/  IADD3 R10, P3, R7, R6, RZ ;  /* 0x00000006070a7210 */ /* 0x000fe20007f7e0ff */
[----:B------:R-:W-:Y:S01]  /*42b0*/  HFMA2.MMA R7, -RZ, RZ, 0, 0 ;  /* 0x00000000ff077435 */ /* 0x000fe200000001ff */
[----:B------:R-:W-:Y:S02]  /*42c0*/  SEL R15, R16, R9, !P1 ;  /* 0x00000009100f7207 */ /* 0x000fe40004800000 */
[----:B------:R-:W-:Y:S01]  /*42d0*/  IADD3.X R16, RZ, RZ, R17, P3, P2 ;  /* 0x000000ffff107210 */ /* 0x000fe20001fe4411 */
[----:B------:R-:W-:-:S04]  /*42e0*/  IMAD.HI.U32 R6, R10, R11, RZ ;  /* 0x0000000b0a067227 */ /* 0x000fc800078e00ff */
[-C--:B------:R-:W-:Y:S02]  /*42f0*/  IMAD R17, R16, R15.reuse, RZ ;  /* 0x0000000f10117224 */ /* 0x080fe400078e02ff */
[----:B------:R-:W-:-:S04]  /*4300*/  IMAD.WIDE.U32 R6, R10, R15, R6 ;  /* 0x0000000f0a067225 */ /* 0x000fc800078e0006 */
[----:B------:R-:W-:-:S04]  /*4310*/  IMAD.HI.U32 R10, R16, R15, RZ ;  /* 0x0000000f100a7227 */ /* 0x000fc800078e00ff */
[----:B------:R-:W-:-:S05]  /*4320*/  IMAD.HI.U32 R6, P0, R16, R11, R6 ;  /* 0x0000000b10067227 */ /* 0x000fca0007800006 */
[----:B------:R-:W-:Y:S02]  /*4330*/  IADD3 R17, P2, R17, R6, RZ ;  /* 0x0000000611117210 */ /* 0x000fe40007f5e0ff */
[----:B------:R-:W-:-:S03]  /*4340*/  IADD3.X R10, R10, RZ, RZ, P0, !PT ;  /* 0x000000ff0a0a7210 */ /* 0x000fc600007fe4ff */
[----:B------:R-:W-:-:S04]  /*4350*/  IMAD.WIDE.U32 R6, R17, R4, RZ ;  /* 0x0000000411067225 */ /* 0x000fc800078e00ff */
[----:B------:R-:W-:Y:S01]  /*4360*/  IMAD.X R19, RZ, RZ, R10, P2 ;  /* 0x000000ffff137224 */ /* 0x000fe200010e060a */
[----:B------:R-:W-:Y:S01]  /*4370*/  IADD3 R21, P2, -R6, R11, RZ ;  /* 0x0000000b06157210 */ /* 0x000fe20007f5e1ff */
[----:B------:R-:W-:-:S03]  /*4380*/  IMAD R17, R17, R5, R7 ;  /* 0x0000000511117224 */ /* 0x000fc600078e0207 */
[-C--:B------:R-:W-:Y:S01]  /*4390*/  ISETP.GE.U32.AND P0, PT, R21, R4.reuse, PT ;  /* 0x000000041500720c */ /* 0x080fe20003f06070 */
[----:B------:R-:W-:-:S05]  /*43a0*/  IMAD R6, R19, R4, R17 ;  /* 0x0000000413067224 */ /* 0x000fca00078e0211 */
[----:B------:R-:W-:Y:S02]  /*43b0*/  IADD3.X R15, ~R6, R15, RZ, P2, !PT ;  /* 0x0000000f060f7210 */ /* 0x000fe400017fe5ff */
[----:B------:R-:W-:Y:S02]  /*43c0*/  IADD3 R7, P2, R21, -R4, RZ ;  /* 0x8000000415077210 */ /* 0x000fe40007f5e0ff */
[CC--:B------:R-:W-:Y:S02]  /*43d0*/  ISETP.GE.U32.AND.EX P0, PT, R15.reuse, R5.reuse, PT, P0 ;  /* 0x000000050f00720c */ /* 0x0c0fe40003f06100 */
[----:B------:R-:W-:Y:S02]  /*43e0*/  IADD3.X R11, R15, ~R5, RZ, P2, !PT ;  /* 0x800000050f0b7210 */ /* 0x000fe400017fe4ff */
[----:B------:R-:W-:Y:S02]  /*43f0*/  SEL R7, R7, R21, P0 ;  /* 0x0000001507077207 */ /* 0x000fe40000000000 */
[----:B------:R-:W-:-:S02]  /*4400*/  SEL R11, R11, R15, P0 ;  /* 0x0000000f0b0b7207 */ /* 0x000fc40000000000 */
[CC--:B------:R-:W-:Y:S02]  /*4410*/  ISETP.GE.U32.AND P0, PT, R7.reuse, R4.reuse, PT ;  /* 0x000000040700720c */ /* 0x0c0fe40003f06070 */
[----:B------:R-:W-:Y:S02]  /*4420*/  IADD3 R4, P2, R7, -R4, RZ ;  /* 0x8000000407047210 */ /* 0x000fe40007f5e0ff */
[C---:B------:R-:W-:Y:S02]  /*4430*/  ISETP.GE.U32.AND.EX P0, PT, R11.reuse, R5, PT, P0 ;  /* 0x000000050b00720c */ /* 0x040fe40003f06100 */
[----:B------:R-:W-:Y:S01]  /*4440*/  MOV R15, 0x0 ;  /* 0x00000000000f7802 */ /* 0x000fe20000000f00 */
[----:B------:R-:W-:Y:S01]  /*4450*/  IMAD.X R5, R11, 0x1, ~R5, P2 ;  /* 0x000000010b057824 */ /* 0x000fe200010e0e05 */
[----:B------:R-:W-:-:S04]  /*4460*/  SEL R4, R4, R7, P0 ;  /* 0x0000000704047207 */ /* 0x000fc80000000000 */
[----:B------:R-:W-:Y:S02]  /*4470*/  SEL R5, R5, R11, P0 ;  /* 0x0000000b05057207 */ /* 0x000fe40000000000 */
[-C--:B------:R-:W-:Y:S02]  /*4480*/  IADD3 R7, P2, RZ, -R4.reuse, RZ ;  /* 0x80000004ff077210 */ /* 0x080fe40007f5e0ff */
[----:B------:R-:W-:Y:S02]  /*4490*/  ISETP.NE.U32.AND P0, PT, R13, RZ, PT ;  /* 0x000000ff0d00720c */ /* 0x000fe40003f05070 */
[----:B------:R-:W-:Y:S02]  /*44a0*/  IADD3.X R6, RZ, ~R5, RZ, P2, !PT ;  /* 0x80000005ff067210 */ /* 0x000fe400017fe4ff */
[----:B------:R-:W-:Y:S02]  /*44b0*/  ISETP.NE.AND.EX P0, PT, RZ, UR4, PT, P0 ;  /* 0x00000004ff007c0c */ /* 0x000fe4000bf05300 */
[----:B------:R-:W-:-:S02]  /*44c0*/  SEL R4, R7, R4, !P1 ;  /* 0x0000000407047207 */ /* 0x000fc40004800000 */
[----:B------:R-:W-:Y:S02]  /*44d0*/  SEL R5, R6, R5, !P1 ;  /* 0x0000000506057207 */ /* 0x000fe40004800000 */
[----:B------:R-:W-:Y:S02]  /*44e0*/  SEL R4, R4, 0xffffffff, P0 ;  /* 0xffffffff04047807 */ /* 0x000fe40000000000 */
[----:B------:R-:W-:Y:S01]  /*44f0*/  SEL R5, R5, 0xffffffff, P0 ;  /* 0xffffffff05057807 */ /* 0x000fe20000000000 */
[----:B------:R-:W-:Y:S06]  /*4500*/  RET.REL.NODEC R14 `(_ZN2at6native43_GLOBAL__N__9ae7fba5_10_SoftMax_cu_9f978f6320cunn_SoftMaxBackwardILi8EN3c104HalfEfS4_NS1_23SoftMaxBackwardEpilogueEEEvPT0_PKT2_SA_l) ;  /* 0xffffffb80ebc7950 */ /* 0x000fec0003c3ffff */
.L_x_6458:
        /* <DEDUP_REMOVED lines=15> */
.L_x_12045:


//--------------------- .text._ZN2at6native43_GLOBAL__N__9ae7fba5_10_SoftMax_cu_9f978f6324cunn_SoftMaxBackwardSmemILi8EN3c104HalfEfS4_NS1_23SoftMaxBackwardEpilogueEEEvPT0_PKT2_SA_l --------------------------
	.section	.text._ZN2at6native43_GLOBAL__N__9ae7fba5_10_SoftMax_cu_9f978f6324cunn_SoftMaxBackwardSmemILi8EN3c104HalfEfS4_NS1_23SoftMaxBackwardEpilogueEEEvPT0_PKT2_SA_l,"ax",@progbits
	.align	128
.text._ZN2at6native43_GLOBAL__N__9ae7fba5_10_SoftMax_cu_9f978f6324cunn_SoftMaxBackwardSmemILi8EN3c104HalfEfS4_NS1_23SoftMaxBackwardEpilogueEEEvPT0_PKT2_SA_l:
        .type           _ZN2at6native43_GLOBAL__N__9ae7fba5_10_SoftMax_cu_9f978f6324cunn_SoftMaxBackwardSmemILi8EN3c104HalfEfS4_NS1_23SoftMaxBackwardEpilogueEEEvPT0_PKT2_SA_l,@function
        .size           _ZN2at6native43_GLOBAL__N__9ae7fba5_10_SoftMax_cu_9f978f6324cunn_SoftMaxBackwardSmemILi8EN3c104HalfEfS4_NS1_23SoftMaxBackwardEpilogueEEEvPT0_PKT2_SA_l,(.L_x_12047 - _ZN2at6native43_GLOBAL__N__9ae7fba5_10_SoftMax_cu_9f978f6324cunn_SoftMaxBackwardSmemILi8EN3c104HalfEfS4_NS1_23SoftMaxBackwardEpilogueEEEvPT0_PKT2_SA_l)
        .other          _ZN2at6native43_GLOBAL__N__9ae7fba5_10_SoftMax_cu_9f978f6324cunn_SoftMaxBackwardSmemILi8EN3c104HalfEfS4_NS1_23SoftMaxBackwardEpilogueEEEvPT0_PKT2_SA_l,@"STO_CUDA_ENTRY STV_DEFAULT"
_ZN2at6native43_GLOBAL__N__9ae7fba5_10_SoftMax_cu_9f978f6324cunn_SoftMaxBackwardSmemILi8EN3c104HalfEfS4_NS1_23SoftMaxBackwardEpilogueEEEvPT0_PKT2_SA_l:
[----:B------:R-:W-:Y:S01]  /*0000*/  LDC R1, c[0x0][0x28] ;  /* 0x00000a00ff017b82 */ /* 0x000fe20000000800 */
[----:B------:R-:W0:Y:S07]  /*0010*/  S2R R0, SR_TID.X ;  /* 0x0000000000007919 */ /* 0x000e2e0000002100 */
[----:B------:R-:W1:Y:S01]  /*0020*/  LDC.64 R2, c[0x0][0x228] ;  /* 0x00008a00ff027b82 */ /* 0x000e620000000a00 */
[----:B------:R-:W-:Y:S01]  /*0030*/  ULDC.64 UR6, c[0x0][0x208] ;  /* 0x0000820000067ab9 */ /* 0x000fe20000000a00 */
[----:B------:R-:W-:Y:S01]  /*0040*/  BSSY B0, `(.L_x_6459) ;  /* 0x000002d000007945 */ /* 0x000fe20003800000 */
[----:B------:R-:W-:-:S05]  /*0050*/  HFMA2.MMA R16, -RZ, RZ, 0, 0 ;  /* 0x00000000ff107435 */ /* 0x000fca00000001ff */
[----:B------:R-:W1:Y:S01]  /*0060*/  S2UR UR4, SR_CTAID.X ;  /* 0x00000000000479c3 */ /* 0x000e620000002500 */
[----:B0-----:R-:W-:Y:S01]  /*0070*/  SHF.L.U32 R5, R0, 0x3, RZ ;  /* 0x0000000300057819 */ /* 0x001fe200000006ff */
        /* <DEDUP_REMOVED lines=9> */
[----:B------:R-:W-:Y:S02]  /*0110*/  MOV R14, 0x400 ;  /* 0x00000400000e7802 */ /* 0x000fe40000000f00 */
[C---:B------:R-:W-:Y:S02]  /*0120*/  LEA R10, P1, R8.reuse, UR4, 0x1 ;  /* 0x00000004080a7c11 */ /* 0x040fe4000f8208ff */
[----:B------:R-:W-:Y:S02]  /*0130*/  MOV R16, RZ ;  /* 0x000000ff00107202 */ /* 0x000fe40000000f00 */
[----:B------:R-:W-:Y:S02]  /*0140*/  LEA.HI.X R11, R8, UR5, R13, 0x1, P1 ;  /* 0x00000005080b7c11 */ /* 0x000fe400088f0c0d */
[----:B------:R-:W-:-:S02]  /*0150*/  MOV R15, R0 ;  /* 0x00000000000f7202 */ /* 0x000fc40000000f00 */
[----:B0-----:R-:W-:-:S07]  /*0160*/  LEA R14, R5, R14, 0x18 ;  /* 0x0000000e050e7211 */ /* 0x001fce00078ec0ff */
.L_x_6461:
[----:B------:R-:W-:-:S06]  /*0170*/  IMAD.WIDE R4, R15, 0x10, R10 ;  /* 0x000000100f047825 */ /* 0x000fcc00078e020a */
[----:B------:R-:W2:Y:S02]  /*0180*/  LDG.E.128 R4, desc[UR6][R4.64] ;  /* 0x0000000604047981 */ /* 0x000ea4000c1e1d00 */
[--C-:B--2---:R-:W-:Y:S02]  /*0190*/  HADD2.F32 R17, -RZ, R4.reuse.H0_H0 ;  /* 0x20000004ff117230 */ /* 0x104fe40000004100 */
[----:B------:R-:W-:Y:S02]  /*01a0*/  HADD2.F32 R18, -RZ, R4.H1_H1 ;  /* 0x30000004ff127230 */ /* 0x000fe40000004100 */
[--C-:B------:R-:W-:Y:S02]  /*01b0*/  HADD2.F32 R20, -RZ, R5.reuse.H0_H0 ;  /* 0x20000005ff147230 */ /* 0x100fe40000004100 */
[----:B------:R-:W-:Y:S01]  /*01c0*/  FADD.FTZ R17, R17, R16 ;  /* 0x0000001011117221 */ /* 0x000fe20000010000 */
[----:B------:R-:W-:Y:S02]  /*01d0*/  LEA R16, R15, R14, 0x4 ;  /* 0x0000000e0f107211 */ /* 0x000fe400078e20ff */
[----:B-1----:R-:W-:Y:S01]  /*01e0*/  IADD3 R15, R12, R15, RZ ;  /* 0x0000000f0c0f7210 */ /* 0x002fe20007ffe0ff */
[----:B------:R-:W-:Y:S01]  /*01f0*/  FADD.FTZ R17, R17, R18 ;  /* 0x0000001211117221 */ /* 0x000fe20000010000 */
[----:B------:R-:W-:Y:S01]  /*0200*/  HADD2.F32 R18, -RZ, R5.H1_H1 ;  /* 0x30000005ff127230 */ /* 0x000fe20000004100 */
[----:B------:R0:W-:Y:S01]  /*0210*/  STS.128 [R16], R4 ;  /* 0x0000000410007388 */ /* 0x0001e20000000c00 */
[----:B------:R-:W-:Y:S01]  /*0220*/  SHF.L.U32 R19, R15, 0x3, RZ ;  /* 0x000000030f137819 */ /* 0x000fe200000006ff */
[----:B------:R-:W-:Y:S01]  /*0230*/  FADD.FTZ R17, R17, R20 ;  /* 0x0000001411117221 */ /* 0x000fe20000010000 */
[----:B------:R-:W-:-:S02]  /*0240*/  HADD2.F32 R20, -RZ, R6.H0_H0 ;  /* 0x20000006ff147230 */ /* 0x000fc40000004100 */
[----:B------:R-:W-:Y:S01]  /*0250*/  ISETP.GE.U32.AND P1, PT, R19, R2, PT ;  /* 0x000000021300720c */ /* 0x000fe20003f26070 */
[----:B------:R-:W-:Y:S01]  /*0260*/  FADD.FTZ R17, R17, R18 ;  /* 0x0000001211117221 */ /* 0x000fe20000010000 */
[----:B------:R-:W-:Y:S01]  /*0270*/  SHF.R.S32.HI R22, RZ, 0x1f, R19 ;  /* 0x0000001fff167819 */ /* 0x000fe20000011413 */
[----:B------:R-:W-:Y:S02]  /*0280*/  HADD2.F32 R18, -RZ, R6.H1_H1 ;  /* 0x30000006ff127230 */ /* 0x000fe40000004100 */
[----:B------:R-:W-:Y:S01]  /*0290*/  FADD.FTZ R17, R17, R20 ;  /* 0x0000001411117221 */ /* 0x000fe20000010000 */
[----:B------:R-:W-:Y:S01]  /*02a0*/  ISETP.GE.AND.EX P1, PT, R22, R3, PT, P1 ;  /* 0x000000031600720c */ /* 0x000fe20003f26310 */
[--C-:B------:R-:W-:Y:S02]  /*02b0*/  HADD2.F32 R20, -RZ, R7.reuse.H0_H0 ;  /* 0x20000007ff147230 */ /* 0x100fe40000004100 */
[----:B------:R-:W-:Y:S01]  /*02c0*/  FADD.FTZ R17, R17, R18 ;  /* 0x0000001211117221 */ /* 0x000fe20000010000 */
[----:B0-----:R-:W-:-:S03]  /*02d0*/  HADD2.F32 R16, -RZ, R7.H1_H1 ;  /* 0x30000007ff107230 */ /* 0x001fc60000004100 */
[----:B------:R-:W-:-:S04]  /*02e0*/  FADD.FTZ R17, R17, R20 ;  /* 0x0000001411117221 */ /* 0x000fc80000010000 */
[----:B------:R-:W-:Y:S02]  /*02f0*/  FADD.FTZ R16, R17, R16 ;  /* 0x0000001011107221 */ /* 0x000fe40000010000 */
[----:B------:R-:W-:Y:S05]  /*0300*/  @!P1 BRA `(.L_x_6461) ;  /* 0xfffffffc00989947 */ /* 0x000fea000383ffff */
.L_x_6460:
[----:B------:R-:W-:Y:S05]  /*0310*/  BSYNC B0 ;  /* 0x0000000000007941 */ /* 0x000fea0003800000 */
.L_x_6459:
[----:B------:R-:W0:Y:S01]  /*0320*/  SHFL.DOWN PT, R5, R16, 0x10, 0x1f ;  /* 0x0a001f0010057f89 */ /* 0x000e2200000e0000 */
[----:B------:R-:W-:Y:S01]  /*0330*/  SHF.R.S32.HI R11, RZ, 0x1f, R0 ;  /* 0x0000001fff0b7819 */ /* 0x000fe20000011400 */
[----:B------:R-:W-:Y:S01]  /*0340*/  ULDC UR5, c[0x0][0x0] ;  /* 0x0000000000057ab9 */ /* 0x000fe20000000800 */
[----:B------:R-:W-:Y:S01]  /*0350*/  MOV R17, 0x400 ;  /* 0x0000040000117802 */ /* 0x000fe20000000f00 */
[----:B------:R-:W1:Y:S01]  /*0360*/  S2R R12, SR_CgaCtaId ;  /* 0x00000000000c7919 */ /* 0x000e620000008800 */
[----:B------:R-:W-:Y:S01]  /*0370*/  LEA.HI R10, R11, R0, RZ, 0x5 ;  /* 0x000000000b0a7211 */ /* 0x000fe200078f28ff */
[----:B------:R-:W-:Y:S01]  /*0380*/  USHF.R.U32.HI UR4, URZ, 0x5, UR5 ;  /* 0x000000053f047899 */ /* 0x000fe20008011605 */
[----:B------:R-:W-:Y:S02]  /*0390*/  BAR.SYNC.DEFER_BLOCKING 0x0 ;  /* 0x0000000000007b1d */ /* 0x000fe40000010000 */
[----:B------:R-:W-:-:S03]  /*03a0*/  LOP3.LUT R15, R10, 0xffffffe0, RZ, 0xc0, !PT ;  /* 0xffffffe00a0f7812 */ /* 0x000fc600078ec0ff */
[C---:B------:R-:W-:Y:S02]  /*03b0*/  ISETP.GE.AND P2, PT, R0.reuse, UR4, PT ;  /* 0x0000000400007c0c */ /* 0x040fe4000bf46270 */
[----:B------:R-:W-:-:S04]  /*03c0*/  IADD3 R15, R0, -R15, RZ ;  /* 0x8000000f000f7210 */ /* 0x000fc80007ffe0ff */
[----:B------:R-:W-:Y:S01]  /*03d0*/  ISETP.NE.AND P1, PT, R15, RZ, PT ;  /* 0x000000ff0f00720c */ /* 0x000fe20003f25270 */
[----:B0-----:R-:W-:-:S05]  /*03e0*/  FADD.FTZ R5, R5, R16 ;  /* 0x0000001005057221 */ /* 0x001fca0000010000 */
[----:B------:R-:W0:Y:S01]  /*03f0*/  SHFL.DOWN PT, R4, R5, 0x8, 0x1f ;  /* 0x09001f0005047f89 */ /* 0x000e2200000e0000 */
[----:B-1----:R-:W-:-:S04]  /*0400*/  LEA R17, R12, R17, 0x18 ;  /* 0x000000110c117211 */ /* 0x002fc800078ec0ff */
[----:B------:R-:W-:Y:S01]  /*0410*/  LEA R16, R2, R17, 0x1 ;  /* 0x0000001102107211 */ /* 0x000fe200078e08ff */
        /* <DEDUP_REMOVED lines=8> */
[----:B------:R-:W-:-:S04]  /*04a0*/  MOV R7, RZ ;  /* 0x000000ff00077202 */ /* 0x000fc80000000f00 */
[----:B------:R-:W0:Y:S02]  /*04b0*/  SHFL.DOWN PT, R11, R6, 0x1, 0x1f ;  /* 0x08201f00060b7f89 */ /* 0x000e2400000e0000 */
[----:B0-----:R-:W-:Y:S01]  /*04c0*/  FADD.FTZ R10, R6, R11 ;  /* 0x0000000b060a7221 */ /* 0x001fe20000010000 */
[----:B------:R-:W-:-:S04]  /*04d0*/  IADD3 R6, R0, 0x1f, RZ ;  /* 0x0000001f00067810 */ /* 0x000fc80007ffe0ff */
        /* <DEDUP_REMOVED lines=16> */
.L_x_6470:
[----:B-1----:R-:W-:-:S07]  /*05e0*/  FADD.FTZ R7, R11, R10 ;  /* 0x0000000a0b077221 */ /* 0x002fce0000010000 */
.L_x_6462:
        /* <DEDUP_REMOVED lines=14> */
.L_x_6464:
[----:B------:R-:W-:-:S06]  /*06d0*/  IMAD.WIDE R4, R0, 0x10, R14 ;  /* 0x0000001000047825 */ /* 0x000fcc00078e020e */
[----:B------:R-:W2:Y:S01]  /*06e0*/  LDG.E.128 R4, desc[UR6][R4.64] ;  /* 0x0000000604047981 */ /* 0x000ea2000c1e1d00 */
[----:B------:R-:W-:-:S06]  /*06f0*/  LEA R10, R0, R17, 0x4 ;  /* 0x00000011000a7211 */ /* 0x000fcc00078e20ff */
[----:B0-----:R-:W0:Y:S02]  /*0700*/  LDS.128 R8, [R10] ;  /* 0x000000000a087984 */ /* 0x001e240000000c00 */
[--C-:B0-----:R-:W-:Y:S02]  /*0710*/  HADD2.F32 R19, -RZ, R9.reuse.H0_H0 ;  /* 0x20000009ff137230 */ /* 0x101fe40000004100 */
[----:B------:R-:W-:Y:S02]  /*0720*/  HADD2.F32 R21, -RZ, R9.H1_H1 ;  /* 0x30000009ff157230 */ /* 0x000fe40000004100 */
[----:B------:R-:W-:Y:S02]  /*0730*/  HADD2.F32 R18, -RZ, R8.H0_H0 ;  /* 0x20000008ff127230 */ /* 0x000fe40000004100 */
[--C-:B------:R-:W-:Y:S02]  /*0740*/  HADD2.F32 R9, -RZ, R10.reuse.H0_H0 ;  /* 0x2000000aff097230 */ /* 0x100fe40000004100 */
[----:B------:R-:W-:-:S02]  /*0750*/  HADD2.F32 R27, -RZ, R10.H1_H1 ;  /* 0x3000000aff1b7230 */ /* 0x000fc40000004100 */
[----:B------:R-:W-:Y:S02]  /*0760*/  HADD2.F32 R23, -RZ, R8.H1_H1 ;  /* 0x30000008ff177230 */ /* 0x000fe40000004100 */
[--C-:B------:R-:W-:Y:S02]  /*0770*/  HADD2.F32 R25, -RZ, R11.reuse.H0_H0 ;  /* 0x2000000bff197230 */ /* 0x100fe40000004100 */
[----:B------:R-:W-:Y:S02]  /*0780*/  HADD2.F32 R11, -RZ, R11.H1_H1 ;  /* 0x3000000bff0b7230 */ /* 0x000fe40000004100 */
[--C-:B--2---:R-:W-:Y:S02]  /*0790*/  HADD2.F32 R29, -RZ, R4.reuse.H0_H0 ;  /* 0x20000004ff1d7230 */ /* 0x104fe40000004100 */
[----:B------:R-:W-:Y:S02]  /*07a0*/  HADD2.F32 R10, -RZ, R4.H1_H1 ;  /* 0x30000004ff0a7230 */ /* 0x000fe40000004100 */
[----:B------:R-:W-:-:S02]  /*07b0*/  HADD2.F32 R22, -RZ, R6.H0_H0 ;  /* 0x20000006ff167230 */ /* 0x000fc40000004100 */
[C---:B-1----:R-:W-:Y:S01]  /*07c0*/  FFMA.FTZ R8, -R16.reuse, R29, R18 ;  /* 0x0000001d10087223 */ /* 0x042fe20000010112 */
[----:B------:R-:W-:Y:S02]  /*07d0*/  HADD2.F32 R24, -RZ, R6.H1_H1 ;  /* 0x30000006ff187230 */ /* 0x000fe40000004100 */
[C---:B------:R-:W-:Y:S01]  /*07e0*/  FFMA.FTZ R23, -R16.reuse, R10, R23 ;  /* 0x0000000a10177223 */ /* 0x040fe20000010117 */
[--C-:B------:R-:W-:Y:S02]  /*07f0*/  HADD2.F32 R4, -RZ, R7.reuse.H0_H0 ;  /* 0x20000007ff047230 */ /* 0x100fe40000004100 */
[C---:B------:R-:W-:Y:S01]  /*0800*/  FFMA.FTZ R9, -R16.reuse, R22, R9 ;  /* 0x0000001610097223 */ /* 0x040fe20000010109 */
[----:B------:R-:W-:Y:S02]  /*0810*/  HADD2.F32 R6, -RZ, R7.H1_H1 ;  /* 0x30000007ff067230 */ /* 0x000fe40000004100 */
[----:B------:R-:W-:Y:S01]  /*0820*/  FFMA.FTZ R24, -R16, R24, R27 ;  /* 0x0000001810187223 */ /* 0x000fe2000001011b */
[----:B------:R-:W-:-:S02]  /*0830*/  HADD2.F32 R18, -RZ, R5.H0_H0 ;  /* 0x20000005ff127230 */ /* 0x000fc40000004100 */
[C---:B------:R-:W-:Y:S01]  /*0840*/  FFMA.FTZ R7, -R16.reuse, R4, R25 ;  /* 0x0000000410077223 */ /* 0x040fe20000010119 */
[----:B------:R-:W-:Y:S02]  /*0850*/  HADD2.F32 R20, -RZ, R5.H1_H1 ;  /* 0x30000005ff147230 */ /* 0x000fe40000004100 */
[C---:B------:R-:W-:Y:S01]  /*0860*/  FFMA.FTZ R10, -R16.reuse, R6, R11 ;  /* 0x00000006100a7223 */ /* 0x040fe2000001010b */
[----:B------:R-:W-:Y:S01]  /*0870*/  F2FP.F16.F32.PACK_AB R4, R23, R8 ;  /* 0x000000081704723e */ /* 0x000fe200000000ff */
[----:B------:R-:W-:Y:S01]  /*0880*/  FFMA.FTZ R5, -R16, R18, R19 ;  /* 0x0000001210057223 */ /* 0x000fe20000010113 */
[----:B------:R-:W-:Y:S01]  /*0890*/  F2FP.F16.F32.PACK_AB R6, R24, R9 ;  /* 0x000000091806723e */ /* 0x000fe200000000ff */
[----:B------:R-:W-:Y:S01]  /*08a0*/  FFMA.FTZ R20, -R16, R20, R21 ;  /* 0x0000001410147223 */ /* 0x000fe20000010115 */
[----:B------:R-:W-:Y:S01]  /*08b0*/  IMAD.WIDE R8, R0, 0x10, R12 ;  /* 0x0000001000087825 */ /* 0x000fe200078e020c */
[----:B------:R-:W-:-:S03]  /*08c0*/  F2FP.F16.F32.PACK_AB R7, R10, R7 ;  /* 0x000000070a07723e */ /* 0x000fc600000000ff */
[----:B------:R-:W-:Y:S01]  /*08d0*/  VIADD R0, R0, UR5 ;  /* 0x0000000500007c36 */ /* 0x000fe20008000000 */
[----:B------:R-:W-:-:S04]  /*08e0*/  F2FP.F16.F32.PACK_AB R5, R20, R5 ;  /* 0x000000051405723e */ /* 0x000fc800000000ff */
[----:B------:R-:W-:Y:S01]  /*08f0*/  SHF.L.U32 R11, R0, 0x3, RZ ;  /* 0x00000003000b7819 */ /* 0x000fe200000006ff */
[----:B------:R2:W-:Y:S03]  /*0900*/  STG.E.128 desc[UR6][R8.64], R4 ;  /* 0x0000000408007986 */ /* 0x0005e6000c101d06 */
[----:B------:R-:W-:Y:S02]  /*0910*/  ISETP.GE.U32.AND P0, PT, R11, R2, PT ;  /* 0x000000020b00720c */ /* 0x000fe40003f06070 */
[----:B------:R-:W-:-:S04]  /*0920*/  SHF.R.S32.HI R10, RZ, 0x1f, R11 ;  /* 0x0000001fff0a7819 */ /* 0x000fc8000001140b */
[----:B------:R-:W-:-:S13]  /*0930*/  ISETP.GE.AND.EX P0, PT, R10, R3, PT, P0 ;  /* 0x000000030a00720c */ /* 0x000fda0003f06300 */
[----:B--2---:R-:W-:Y:S05]  /*0940*/  @!P0 BRA `(.L_x_6464) ;  /* 0xfffffffc00608947 */ /* 0x004fea000383ffff */
[----:B------:R-:W-:Y:S05]  /*0950*/  EXIT ;  /* 0x000000000000794d */ /* 0x000fea0003800000 */
.L_x_6463:
[----:B------:R-:W-:Y:S01]  /*0960*/  HFMA2.MMA R14, -RZ, RZ, 0, 9.5367431640625e-07 ;  /* 0x00000010ff0e7435 */ /* 0x000fe200000001ff */
[----:B------:R-:W-:Y:S02]  /*0970*/  MOV R15, 0x1f ;  /* 0x0000001f000f7802 */ /* 0x000fe40000000f00 */
[----:B------:R-:W-:-:S08]  /*0980*/  MOV R12, 0xffffffff ;  /* 0xffffffff000c7802 */ /* 0x000fd00000000f00 */
[----:B-1----:R-:W-:Y:S05]  /*0990*/  WARPSYNC.COLLECTIVE R12, `(.L_x_6465) ;  /* 0x000000000c087348 */ /* 0x002fea0003c00000 */
[----:B-1----:R0:W1:Y:S02]  /*09a0*/  SHFL.DOWN P1, R10, R7, R14, R15 ;  /* 0x0800000e070a7389 */ /* 0x002064000002000f */
[----:B01----:R-:W-:Y:S01]  /*09b0*/  ENDCOLLECTIVE ;  /* 0x000000000000791b */ /* 0x003fe20003800000 */
.L_x_6465:
[----:B------:R-:W-:Y:S01]  /*09c0*/  HFMA2.MMA R14, -RZ, RZ, 0, 4.76837158203125e-07 ;  /* 0x00000008ff0e7435 */ /* 0x000fe200000001ff */
[----:B------:R-:W-:-:S05]  /*09d0*/  MOV R4, R10 ;  /* 0x0000000a00047202 */ /* 0x000fca0000000f00 */
[----:B------:R-:W-:-:S05]  /*09e0*/  FADD.FTZ R4, R7, R4 ;  /* 0x0000000407047221 */ /* 0x000fca0000010000 */
[----:B------:R-:W-:-:S07]  /*09f0*/  MOV R7, R4 ;  /* 0x0000000400077202 */ /* 0x000fce0000000f00 */
[----:B------:R-:W-:Y:S05]  /*0a00*/  WARPSYNC.COLLECTIVE R12, `(.L_x_6466) ;  /* 0x000000000c087348 */ /* 0x000fea0003c00000 */
[----:B------:R0:W1:Y:S02]  /*0a10*/  SHFL.DOWN P1, R10, R7, R14, R15 ;  /* 0x0800000e070a7389 */ /* 0x000064000002000f */
[----:B01----:R-:W-:Y:S01]  /*0a20*/  ENDCOLLECTIVE ;  /* 0x000000000000791b */ /* 0x003fe20003800000 */
.L_x_6466:
[----:B------:R-:W-:Y:S01]  /*0a30*/  HFMA2.MMA R14, -RZ, RZ, 0, 2.384185791015625e-07 ;  /* 0x00000004ff0e7435 */ /* 0x000fe200000001ff */
[----:B------:R-:W-:-:S04]  /*0a40*/  IMAD.MOV.U32 R5, RZ, RZ, R10 ;  /* 0x000000ffff057224 */ /* 0x000fc800078e000a */
[----:B------:R-:W-:-:S05]  /*0a50*/  FADD.FTZ R5, R4, R5 ;  /* 0x0000000504057221 */ /* 0x000fca0000010000 */
[----:B------:R-:W-:-:S07]  /*0a60*/  MOV R7, R5 ;  /* 0x0000000500077202 */ /* 0x000fce0000000f00 */
[----:B------:R-:W-:Y:S05]  /*0a70*/  WARPSYNC.COLLECTIVE R12, `(.L_x_6467) ;  /* 0x000000000c087348 */ /* 0x000fea0003c00000 */
[----:B------:R0:W1:Y:S02]  /*0a80*/  SHFL.DOWN P1, R10, R7, R14, R15 ;  /* 0x0800000e070a7389 */ /* 0x000064000002000f */
[----:B01----:R-:W-:Y:S01]  /*0a90*/  ENDCOLLECTIVE ;  /* 0x000000000000791b */ /* 0x003fe20003800000 */
.L_x_6467:
[----:B------:R-:W-:Y:S01]  /*0aa0*/  HFMA2.MMA R14, -RZ, RZ, 0, 1.1920928955078125e-07 ;  /* 0x00000002ff0e7435 */ /* 0x000fe200000001ff */
[----:B------:R-:W-:-:S05]  /*0ab0*/  MOV R6, R10 ;  /* 0x0000000a00067202 */ /* 0x000fca0000000f00 */
[----:B------:R-:W-:-:S05]  /*0ac0*/  FADD.FTZ R6, R5, R6 ;  /* 0x0000000605067221 */ /* 0x000fca0000010000 */
[----:B------:R-:W-:-:S07]  /*0ad0*/  MOV R7, R6 ;  /* 0x0000000600077202 */ /* 0x000fce0000000f00 */
[----:B------:R-:W-:Y:S05]  /*0ae0*/  WARPSYNC.COLLECTIVE R12, `(.L_x_6468) ;  /* 0x000000000c087348 */ /* 0x000fea0003c00000 */
[----:B------:R0:W1:Y:S02]  /*0af0*/  SHFL.DOWN P1, R10, R7, R14, R15 ;  /* 0x0800000e070a7389 */ /* 0x000064000002000f */
[----:B01----:R-:W-:Y:S01]  /*0b00*/  ENDCOLLECTIVE ;  /* 0x000000000000791b */ /* 0x003fe20003800000 */
.L_x_6468:
[----:B------:R-:W-:Y:S01]  /*0b10*/  HFMA2.MMA R14, -RZ, RZ, 0, 5.9604644775390625e-08 ;  /* 0x00000001ff0e7435 */ /* 0x000fe200000001ff */
[----:B------:R-:W-:-:S05]  /*0b20*/  MOV R11, R10 ;  /* 0x0000000a000b7202 */ /* 0x000fca0000000f00 */
[----:B------:R-:W-:-:S05]  /*0b30*/  FADD.FTZ R11, R6, R11 ;  /* 0x0000000b060b7221 */ /* 0x000fca0000010000 */
[----:B------:R-:W-:-:S07]  /*0b40*/  MOV R7, R11 ;  /* 0x0000000b00077202 */ /* 0x000fce0000000f00 */
[----:B------:R-:W-:Y:S05]  /*0b50*/  WARPSYNC.COLLECTIVE R12, `(.L_x_6469) ;  /* 0x000000000c087348 */ /* 0x000fea0003c00000 */
[----:B------:R0:W1:Y:S02]  /*0b60*/  SHFL.DOWN P1, R10, R7, R14, R15 ;  /* 0x0800000e070a7389 */ /* 0x000064000002000f */
[----:B01----:R-:W-:Y:S01]  /*0b70*/  ENDCOLLECTIVE ;  /* 0x000000000000791b */ /* 0x003fe20003800000 */
.L_x_6469:
[----:B------:R-:W-:Y:S05]  /*0b80*/  BRA `(.L_x_6470) ;  /* 0xfffffff800947947 */ /* 0x000fea000383ffff */
.L_x_6471:
        /* <DEDUP_REMOVED lines=15> */
.L_x_12047:


//--------------------- .text._ZN2at6native43_GLOBAL__N__9ae7fba5_10_SoftMax_cu_9f978f6320cunn_SoftMaxBackwardILi4EfffNS1_23SoftMaxBackwardEpilogueEEEvPT0_PKT2_S8_l --------------------------
	.section	.text._ZN2at6native43_GLOBAL__N__9ae7fba5_10_SoftMax_cu_9f978f6320cunn_SoftMaxBackwardILi4EfffNS1_23SoftMaxBackwardEpilogueEEEvPT0_PKT2_S8_l,"ax",@progbits
	.align	128
.text._ZN2at6native43_GLOBAL__N__9ae7fba5_10_SoftMax_cu_9f978f6320cunn_SoftMaxBackwardILi4EfffNS1_23SoftMaxBackwardEpilogueEEEvPT0_PKT2_S8_l:
        .type           _ZN2at6native43_GLOBAL__N__9ae7fba5_10_SoftMax_cu_9f978f6320cunn_SoftMaxBackwardILi4EfffNS1_23SoftMaxBackwardEpilogueEEEvPT0_PKT2_S8_l,@function
        .size           _ZN2at6native43_GLOBAL__N__9ae7fba5_10_SoftMax_cu_9f978f6320cunn_SoftMaxBackwardILi4EfffNS1_23SoftMaxBackwardEpilogueEEEvPT0_PKT2_S8_l,(.L_x_12048 - _ZN2at6native43_GLOBAL__N__9ae7fba5_10_SoftMax_cu_9f978f6320cunn_SoftMaxBackwardILi4EfffNS1_23SoftMaxBackwardEpilogueEEEvPT0_PKT2_S8_l)
        .other          _ZN2at6native43_GLOBAL__N__9ae7fba5_10_SoftMax_cu_9f978f6320cunn_SoftMaxBackwardILi4EfffNS1_23SoftMaxBackwardEpilogueEEEvPT0_PKT2_S8_l,@"STO_CUDA_ENTRY STV_DEFAULT"
_ZN2at6native43_GLOBAL__N__9ae7fba5_10_SoftMax_cu_9f978f6320cunn_SoftMaxBackwardILi4EfffNS1_23SoftMaxBackwardEpilogueEEEvPT0_PKT2_S8_l:
[----:B------:R-:W-:Y:S08]  /*0000*/  LDC R1, c[0x0][0x28] ;  /* 0x00000a00ff017b82 */ /* 0x000ff00000000800 */
[----:B------:R-:W0:Y:S01]  /*0010*/  LDC.64 R12, c[0x0][0x228] ;  /* 0x00008a00ff0c7b82 */ /* 0x000e220000000a00 */
[----:B------:R-:W-:Y:S01]  /*0020*/  ULDC UR5, c[0x0][0x210] ;  /* 0x0000840000057ab9 */ /* 0x000fe20000000800 */
[----:B------:R-:W-:Y:S01]  /*0030*/  ULDC.64 UR8, c[0x0][0x228] ;  /* 0x00008a0000087ab9 */ /* 0x000fe20000000a00 */
[----:B------:R-:W-:Y:S01]  /*0040*/  ULDC.64 UR10, c[0x0][0x208] ;  /* 0x00008200000a7ab9 */ /* 0x000fe20000000a00 */
[----:B------:R-:W-:Y:S01]  /*0050*/  IMAD.U32 R24, RZ, RZ, UR8 ;  /* 0x00000008ff187e24 */ /* 0x000fe2000f8e00ff */
[----:B------:R-:W-:Y:S01]  /*0060*/  UMOV UR6, URZ ;  /* 0x0000003f00067c82 */ /* 0x000fe20008000000 */
[----:B------:R-:W-:Y:S01]  /*0070*/  IMAD.U32 R7, RZ, RZ, UR9 ;  /* 0x00000009ff077e24 */ /* 0x000fe2000f8e00ff */
[----:B------:R-:W-:Y:S01]  /*0080*/  BSSY B0, `(.L_x_6472) ;  /* 0x0000111000007945 */ /* 0x000fe20003800000 */
[----:B------:R-:W1:Y:S08]  /*0090*/  S2UR UR4, SR_CTAID.X ;  /* 0x00000000000479c3 */ /* 0x000e700000002500 */
[----:B------:R-:W2:Y:S01]  /*00a0*/  LDC.64 R18, c[0x0][0x220] ;  /* 0x00008800ff127b82 */ /* 0x000ea20000000a00 */
[----:B0-----:R-:W-:-:S04]  /*00b0*/  ISETP.GE.U32.AND P0, PT, R12, 0x7fffffff, PT ;  /* 0x7fffffff0c00780c */ /* 0x001fc80003f06070 */
[----:B------:R-:W-:Y:S01]  /*00c0*/  ISETP.GE.AND.EX P0, PT, R13, RZ, PT, P0 ;  /* 0x000000ff0d00720c */ /* 0x000fe20003f06300 */
[----:B-1----:R-:W-:-:S04]  /*00d0*/  IMAD.WIDE.U32 R32, R12, UR4, RZ ;  /* 0x000000040c207c25 */ /* 0x002fc8000f8e00ff */
[C---:B------:R-:W-:Y:S02]  /*00e0*/  IMAD.SHL.U32 R3, R32.reuse, 0x4, RZ ;  /* 0x0000000420037824 */ /* 0x040fe400078e00ff */
[----:B------:R-:W-:Y:S02]  /*00f0*/  IMAD R0, R13, UR4, R33 ;  /* 0x000000040d007c24 */ /* 0x000fe4000f8e0221 */
[C---:B------:R-:W-:Y:S01]  /*0100*/  VIADD R4, R3.reuse, UR5 ;  /* 0x0000000503047c36 */ /* 0x040fe20008000000 */
[----:B--2---:R-:W-:Y:S01]  /*0110*/  IADD3 R26, P1, R3, R18, RZ ;  /* 0x00000012031a7210 */ /* 0x004fe20007f3e0ff */
[----:B------:R-:W-:Y:S01]  /*0120*/  UMOV UR5, URZ ;  /* 0x0000003f00057c82 */ /* 0x000fe20008000000 */
[----:B------:R-:W-:Y:S02]  /*0130*/  SHF.L.U64.HI R2, R32, 0x2, R0 ;  /* 0x0000000220027819 */ /* 0x000fe40000010200 */
[----:B------:R-:W-:Y:S02]  /*0140*/  LOP3.LUT R4, R4, 0xc, RZ, 0xc0, !PT ;  /* 0x0000000c04047812 */ /* 0x000fe400078ec0ff */
[----:B------:R-:W-:Y:S01]  /*0150*/  LOP3.LUT R8, R26, 0xc, RZ, 0xc0, !PT ;  /* 0x0000000c1a087812 */ /* 0x000fe200078ec0ff */
[----:B------:R-:W-:Y:S01]  /*0160*/  IMAD.X R25, R2, 0x1, R19, P1 ;  /* 0x0000000102197824 */ /* 0x000fe200008e0613 */
[----:B------:R-:W-:-:S02]  /*0170*/  SHF.R.U64 R5, R4, 0x2, RZ ;  /* 0x0000000204057819 */ /* 0x000fc400000012ff */
[----:B------:R-:W-:Y:S01]  /*0180*/  SHF.R.U64 R6, R8, 0x2, RZ ;  /* 0x0000000208067819 */ /* 0x000fe200000012ff */
[----:B------:R-:W-:Y:S06]  /*0190*/  @!P0 BRA `(.L_x_6473) ;  /* 0x0000000800dc8947 */ /* 0x000fec0003800000 */
[----:B------:R-:W0:Y:S01]  /*01a0*/  S2R R27, SR_TID.X ;  /* 0x00000000001b7919 */ /* 0x000e220000002100 */
[----:B------:R-:W-:-:S04]  /*01b0*/  ISETP.NE.U32.AND P0, PT, R8, RZ, PT ;  /* 0x000000ff0800720c */ /* 0x000fc80003f05070 */
[----:B------:R-:W-:-:S13]  /*01c0*/  ISETP.NE.AND.EX P0, PT, RZ, RZ, PT, P0 ;  /* 0x000000ffff00720c */ /* 0x000fda0003f05300 */
[----:B------:R-:W-:Y:S05]  /*01d0*/  @!P0 BRA `(.L_x_6474) ;  /* 0x0000000000648947 */ /* 0x000fea0003800000 */
[C---:B------:R-:W-:Y:S02]  /*01e0*/  IADD3 R12, P0, R6.reuse, R12, RZ ;  /* 0x0000000c060c7210 */ /* 0x040fe40007f1e0ff */
[----:B0-----:R-:W-:Y:S02]  /*01f0*/  ISETP.GT.U32.AND P1, PT, R6, R27, PT ;  /* 0x0000001b0600720c */ /* 0x001fe40003f24070 */
[----:B------:R-:W-:Y:S02]  /*0200*/  IADD3.X R15, RZ, R13, RZ, P0, !PT ;  /* 0x0000000dff0f7210 */ /* 0x000fe400007fe4ff */
[----:B------:R-:W-:-:S04]  /*0210*/  ISETP.GT.U32.AND P0, PT, R12, R27, PT ;  /* 0x0000001b0c00720c */ /* 0x000fc80003f04070 */
[----:B------:R-:W-:-:S04]  /*0220*/  ISETP.GT.AND.EX P0, PT, R15, RZ, PT, P0 ;  /* 0x000000ff0f00720c */ /* 0x000fc80003f04300 */
[----:B------:R-:W-:-:S13]  /*0230*/  ISETP.GT.U32.OR.EX P0, PT, RZ, RZ, !P0, P1 ;  /* 0x000000ffff00720c */ /* 0x000fda0004704510 */
[----:B------:R-:W-:-:S04]  /*0240*/  @!P0 IADD3 R9, P1, P2, -R6, R32, R27 ;  /* 0x0000002006098210 */ /* 0x000fc80007a3e11b */
[----:B------:R-:W-:Y:S02]  /*0250*/  @!P0 IADD3.X R10, R0, -0x1, RZ, P1, P2 ;  /* 0xffffffff000a8810 */ /* 0x000fe40000fe44ff */
[----:B------:R-:W-:-:S04]  /*0260*/  @!P0 LEA R8, P1, R9, R18, 0x2 ;  /* 0x0000001209088211 */ /* 0x000fc800078210ff */
[----:B------:R-:W-:-:S05]  /*0270*/  @!P0 LEA.HI.X R9, R9, R19, R10, 0x2, P1 ;  /* 0x0000001309098211 */ /* 0x000fca00008f140a */
[----:B------:R-:W2:Y:S01]  /*0280*/  @!P0 LDG.E R8, desc[UR10][R8.64] ;  /* 0x0000000a08088981 */ /* 0x000ea2000c1e1900 */
[----:B------:R-:W0:Y:S01]  /*0290*/  LDC R11, c[0x0][RZ] ;  /* 0x00000000ff0b7b82 */ /* 0x000e220000000800 */
[----:B------:R-:W-:Y:S01]  /*02a0*/  IMAD.MOV.U32 R13, RZ, RZ, RZ ;  /* 0x000000ffff0d7224 */ /* 0x000fe200078e00ff */
[----:B0-----:R-:W-:-:S04]  /*02b0*/  ISETP.LT.U32.AND P1, PT, R12, R11, PT ;  /* 0x0000000b0c00720c */ /* 0x001fc80003f21070 */
[----:B------:R-:W-:-:S04]  /*02c0*/  ISETP.LT.AND.EX P1, PT, R15, RZ, PT, P1 ;  /* 0x000000ff0f00720c */ /* 0x000fc80003f21310 */
[----:B------:R-:W-:Y:S02]  /*02d0*/  SEL R23, R12, R11, P1 ;  /* 0x0000000b0c177207 */ /* 0x000fe40000800000 */
[----:B------:R-:W-:Y:S02]  /*02e0*/  IADD3 R11, P3, P4, -R6, R32, R11 ;  /* 0x00000020060b7210 */ /* 0x000fe40007c7e10b */
[----:B------:R-:W-:Y:S02]  /*02f0*/  IADD3 R23, P2, -R23, R12, RZ ;  /* 0x0000000c17177210 */ /* 0x000fe40007f5e1ff */
[----:B------:R-:W-:Y:S02]  /*0300*/  LEA R18, P5, R11, R18, 0x2 ;  /* 0x000000120b127211 */ /* 0x000fe400078a10ff */
[----:B------:R-:W-:Y:S02]  /*0310*/  IADD3.X R16, R0, -0x1, RZ, P3, P4 ;  /* 0xffffffff00107810 */ /* 0x000fe40001fe84ff */
[----:B------:R-:W-:-:S02]  /*0320*/  SEL R10, R15, RZ, P1 ;  /* 0x000000ff0f0a7207 */ /* 0x000fc40000800000 */
[----:B------:R-:W-:-:S03]  /*0330*/  LEA.HI.X R16, R11, R19, R16, 0x2, P5 ;  /* 0x000000130b107211 */ /* 0x000fc600028f1410 */
[----:B------:R-:W-:Y:S02]  /*0340*/  IMAD.X R19, R15, 0x1, ~R10, P2 ;  /* 0x000000010f137824 */ /* 0x000fe400010e0e0a */
[----:B--2---:R-:W-:Y:S01]  /*0350*/  @!P0 FADD.FTZ R13, RZ, R8 ;  /* 0x00000008ff0d8221 */ /* 0x004fe20000010000 */
[----:B------:R-:W-:Y:S06]  /*0360*/  BRA `(.L_x_6475) ;  /* 0x0000000000147947 */ /* 0x000fec0003800000 */
.L_x_6474:
[----:B------:R-:W-:Y:S01]  /*0370*/  IMAD.U32 R23, RZ, RZ, UR8 ;  /* 0x00000008ff177e24 */ /* 0x000fe2000f8e00ff */
[----:B------:R-:W-:Y:S01]  /*0380*/  MOV R18, R26 ;  /* 0x0000001a00127202 */ /* 0x000fe20000000f00 */
[----:B------:R-:W-:Y:S02]  /*0390*/  IMAD.U32 R19, RZ, RZ, UR9 ;  /* 0x00000009ff137e24 */ /* 0x000fe4000f8e00ff */
[----:B------:R-:W-:Y:S02]  /*03a0*/  IMAD.MOV.U32 R13, RZ, RZ, RZ ;  /* 0x000000ffff0d7224 */ /* 0x000fe400078e00ff */
[----:B------:R-:W-:-:S07]  /*03b0*/  IMAD.MOV.U32 R16, RZ, RZ, R25 ;  /* 0x000000ffff107224 */ /* 0x000fce00078e0019 */
.L_x_6475:
[----:B------:R-:W1:Y:S01]  /*03c0*/  LDC R28, c[0x0][RZ] ;  /* 0x00000000ff1c7b82 */ /* 0x000e620000000800 */
[----:B------:R-:W-:Y:S01]  /*03d0*/  ISETP.NE.U32.AND P0, PT, R19, RZ, PT ;  /* 0x000000ff1300720c */ /* 0x000fe20003f05070 */
[----:B-1----:R-:W-:-:S12]  /*03e0*/  IMAD.SHL.U32 R12, R28, 0x4, RZ ;  /* 0x000000041c0c7824 */ /* 0x002fd800078e00ff */
[----:B------:R-:W-:Y:S05]  /*03f0*/  @!P0 BRA `(.L_x_6476) ;  /* 0x0000000000188947 */ /* 0x000fea0003800000 */
[----:B------:R-:W-:Y:S01]  /*0400*/  IMAD.MOV.U32 R22, RZ, RZ, R19 ;  /* 0x000000ffff167224 */ /* 0x000fe200078e0013 */
[----:B------:R-:W-:-:S07]  /*0410*/  MOV R14, 0x430 ;  /* 0x00000430000e7802 */ /* 0x000fce0000000f00 */
[----:B0-----:R-:W-:Y:S05]  /*0420*/  CALL.REL.NOINC `($__internal_31_$__cuda_sm20_rem_s64) ;  /* 0x0000004800d07944 */ /* 0x001fea0003c00000 */
[----:B------:R-:W-:Y:S02]  /*0430*/  IMAD.MOV.U32 R14, RZ, RZ, R8 ;  /* 0x000000ffff0e7224 */ /* 0x000fe400078e0008 */
[----:B------:R-:W-:Y:S01]  /*0440*/  IMAD.MOV.U32 R15, RZ, RZ, R9 ;  /* 0x000000ffff0f7224 */ /* 0x000fe200078e0009 */
[----:B------:R-:W-:Y:S06]  /*0450*/  BRA `(.L_x_6477) ;  /* 0x0000000000487947 */ /* 0x000fec0003800000 */
.L_x_6476:
[----:B------:R-:W1:Y:S01]  /*0460*/  I2F.U32.RP R10, R12 ;  /* 0x0000000c000a7306 */ /* 0x000e620000209000 */
[----:B------:R-:W-:Y:S01]  /*0470*/  IMAD.MOV R11, RZ, RZ, -R12 ;  /* 0x000000ffff0b7224 */ /* 0x000fe200078e0a0c */
[----:B------:R-:W-:Y:S01]  /*0480*/  ISETP.NE.U32.AND P1, PT, R12, RZ, PT ;  /* 0x000000ff0c00720c */ /* 0x000fe20003f25070 */
[----:B------:R-:W-:-:S05]  /*0490*/  HFMA2.MMA R15, -RZ, RZ, 0, 0 ;  /* 0x00000000ff0f7435 */ /* 0x000fca00000001ff */
[----:B-1----:R-:W1:Y:S02]  /*04a0*/  MUFU.RCP R10, R10 ;  /* 0x0000000a000a7308 */ /* 0x002e640000001000 */
[----:B-1----:R-:W-:-:S06]  /*04b0*/  IADD3 R8, R10, 0xffffffe, RZ ;  /* 0x0ffffffe0a087810 */ /* 0x002fcc0007ffe0ff */
        /* <DEDUP_REMOVED lines=12> */
.L_x_6477:
[----:B------:R-:W-:Y:S01]  /*0580*/  IADD3 R12, P0, R23, -R14, RZ ;  /* 0x8000000e170c7210 */ /* 0x000fe20007f1e0ff */
[C---:B0-----:R-:W-:Y:S01]  /*0590*/  IMAD.SHL.U32 R9, R27.reuse, 0x4, RZ ;  /* 0x000000041b097824 */ /* 0x041fe200078e00ff */
[----:B------:R-:W-:Y:S01]  /*05a0*/  SHF.R.U32.HI R8, RZ, 0x1e, R27 ;  /* 0x0000001eff087819 */ /* 0x000fe2000001161b */
[----:B------:R-:W-:Y:S01]  /*05b0*/  BSSY B1, `(.L_x_6478) ;  /* 0x000001a000017945 */ /* 0x000fe20003800000 */
[-C--:B------:R-:W-:Y:S01]  /*05c0*/  IADD3 R29, P3, R27, R12.reuse, RZ ;  /* 0x0000000c1b1d7210 */ /* 0x080fe20007f7e0ff */
[----:B------:R-:W-:Y:S01]  /*05d0*/  IMAD.X R17, R19, 0x1, ~R15, P0 ;  /* 0x0000000113117824 */ /* 0x000fe200000e0e0f */
[----:B------:R-:W-:Y:S02]  /*05e0*/  ISETP.GE.U32.AND P2, PT, R9, R12, PT ;  /* 0x0000000c0900720c */ /* 0x000fe40003f46070 */
[----:B------:R-:W-:Y:S01]  /*05f0*/  ISETP.GE.U32.AND P1, PT, R29, R23, PT ;  /* 0x000000171d00720c */ /* 0x000fe20003f26070 */
[----:B------:R-:W-:Y:S01]  /*0600*/  IMAD.X R30, RZ, RZ, R17, P3 ;  /* 0x000000ffff1e7224 */ /* 0x000fe200018e0611 */
[----:B------:R-:W-:-:S02]  /*0610*/  ISETP.GE.AND.EX P2, PT, R8, R17, PT, P2 ;  /* 0x000000110800720c */ /* 0x000fc40003f46320 */
[----:B------:R-:W-:Y:S02]  /*0620*/  PLOP3.LUT P0, PT, PT, PT, PT, 0x8, 0x0 ;  /* 0x000000000000781c */ /* 0x000fe40003f0e170 */
[----:B------:R-:W-:-:S09]  /*0630*/  ISETP.GE.AND.EX P1, PT, R30, R19, PT, P1 ;  /* 0x000000131e00720c */ /* 0x000fd20003f26310 */
[----:B------:R-:W-:Y:S05]  /*0640*/  @P2 BRA `(.L_x_6479) ;  /* 0x0000000000402947 */ /* 0x000fea0003800000 */
[----:B------:R-:W-:Y:S02]  /*0650*/  IMAD.MOV.U32 R31, RZ, RZ, R27 ;  /* 0x000000ffff1f7224 */ /* 0x000fe400078e001b */
[----:B------:R-:W-:-:S07]  /*0660*/  IMAD.MOV.U32 R21, RZ, RZ, RZ ;  /* 0x000000ffff157224 */ /* 0x000fce00078e00ff */
.L_x_6480:
[----:B------:R-:W-:-:S04]  /*0670*/  LEA R8, P2, R31, R18, 0x4 ;  /* 0x000000121f087211 */ /* 0x000fc800078420ff */
[----:B------:R-:W-:-:S06]  /*0680*/  LEA.HI.X R9, R31, R16, R21, 0x4, P2 ;  /* 0x000000101f097211 */ /* 0x000fcc00010f2415 */
[----:B------:R-:W2:Y:S01]  /*0690*/  LDG.E.128 R8, desc[UR10][R8.64] ;  /* 0x0000000a08087981 */ /* 0x000ea2000c1e1d00 */
[----:B------:R-:W-:-:S04]  /*06a0*/  IADD3 R31, P2, R28, R31, RZ ;  /* 0x0000001f1c1f7210 */ /* 0x000fc80007f5e0ff */
[----:B------:R-:W-:Y:S01]  /*06b0*/  SHF.L.U32 R35, R31, 0x2, RZ ;  /* 0x000000021f237819 */ /* 0x000fe200000006ff */
        /* <DEDUP_REMOVED lines=9> */
.L_x_6479:
[----:B------:R-:W-:Y:S05]  /*0750*/  BSYNC B1 ;  /* 0x0000000000017941 */ /* 0x000fea0003800000 */
.L_x_6478:
[----:B------:R-:W-:Y:S04]  /*0760*/  BSSY B1, `(.L_x_6481) ;  /* 0x0000059000017945 */ /* 0x000fe80003800000 */
[----:B------:R-:W-:Y:S05]  /*0770*/  @P1 BRA `(.L_x_6482) ;  /* 0x00000004005c1947 */ /* 0x000fea0003800000 */
[----:B------:R-:W-:Y:S01]  /*0780*/  LOP3.LUT R17, RZ, R27, RZ, 0x33, !PT ;  /* 0x0000001bff117212 */ /* 0x000fe200078e33ff */
[----:B------:R-:W-:Y:S03]  /*0790*/  BSSY B2, `(.L_x_6483) ;  /* 0x000001d000027945 */ /* 0x000fe60003800000 */
[----:B------:R-:W-:-:S04]  /*07a0*/  IADD3 R17, P1, R14, R17, RZ ;  /* 0x000000110e117210 */ /* 0x000fc80007f3e0ff */
[----:B------:R-:W-:-:S04]  /*07b0*/  IADD3.X R12, R15, -0x1, RZ, P1, !PT ;  /* 0xffffffff0f0c7810 */ /* 0x000fc80000ffe4ff */
[----:B------:R-:W-:-:S13]  /*07c0*/  ISETP.NE.U32.AND P1, PT, R12, RZ, PT ;  /* 0x000000ff0c00720c */ /* 0x000fda0003f25070 */
[----:B------:R-:W-:Y:S05]  /*07d0*/  @!P1 BRA `(.L_x_6484) ;  /* 0x0000000000149947 */ /* 0x000fea0003800000 */
[----:B------:R-:W-:Y:S01]  /*07e0*/  IMAD.MOV.U32 R10, RZ, RZ, R28 ;  /* 0x000000ffff0a7224 */ /* 0x000fe200078e001c */
[----:B------:R-:W-:-:S07]  /*07f0*/  MOV R8, 0x810 ;  /* 0x0000081000087802 */ /* 0x000fce0000000f00 */
[----:B------:R-:W-:Y:S05]  /*0800*/  CALL.REL.NOINC `($__internal_30_$__cuda_sm20_div_u64) ;  /* 0x0000004000c47944 */ /* 0x000fea0003c00000 */
[----:B------:R-:W-:Y:S01]  /*0810*/  IMAD.MOV.U32 R10, RZ, RZ, R12 ;  /* 0x000000ffff0a7224 */ /* 0x000fe200078e000c */
[----:B------:R-:W-:Y:S06]  /*0820*/  BRA `(.L_x_6485) ;  /* 0x00000000004c7947 */ /* 0x000fec0003800000 */
.L_x_6484:
[----:B------:R-:W0:Y:S01]  /*0830*/  I2F.U32.RP R10, R28 ;  /* 0x0000001c000a7306 */ /* 0x000e220000209000 */
[----:B------:R-:W-:-:S07]  /*0840*/  ISETP.NE.U32.AND P3, PT, R28, RZ, PT ;  /* 0x000000ff1c00720c */ /* 0x000fce0003f65070 */
[----:B0-----:R-:W0:Y:S02]  /*0850*/  MUFU.RCP R10, R10 ;  /* 0x0000000a000a7308 */ /* 0x001e240000001000 */
[----:B0-----:R-:W-:-:S06]  /*0860*/  VIADD R8, R10, 0xffffffe ;  /* 0x0ffffffe0a087836 */ /* 0x001fcc0000000000 */
[----:B------:R0:W1:Y:S02]  /*0870*/  F2I.FTZ.U32.TRUNC.NTZ R9, R8 ;  /* 0x0000000800097305 */ /* 0x000064000021f000 */
[----:B0-----:R-:W-:Y:S01]  /*0880*/  MOV R8, RZ ;  /* 0x000000ff00087202 */ /* 0x001fe20000000f00 */
[----:B-1----:R-:W-:-:S04]  /*0890*/  IMAD.MOV R11, RZ, RZ, -R9 ;  /* 0x000000ffff0b7224 */ /* 0x002fc800078e0a09 */
[----:B------:R-:W-:-:S04]  /*08a0*/  IMAD R11, R11, R28, RZ ;  /* 0x0000001c0b0b7224 */ /* 0x000fc800078e02ff */
[----:B------:R-:W-:-:S04]  /*08b0*/  IMAD.HI.U32 R12, R9, R11, R8 ;  /* 0x0000000b090c7227 */ /* 0x000fc800078e0008 */
[----:B------:R-:W-:Y:S02]  /*08c0*/  IMAD.MOV.U32 R11, RZ, RZ, RZ ;  /* 0x000000ffff0b7224 */ /* 0x000fe400078e00ff */
[----:B------:R-:W-:-:S04]  /*08d0*/  IMAD.HI.U32 R10, R12, R17, RZ ;  /* 0x000000110c0a7227 */ /* 0x000fc800078e00ff */
[----:B------:R-:W-:-:S04]  /*08e0*/  IMAD.MOV R9, RZ, RZ, -R10 ;  /* 0x000000ffff097224 */ /* 0x000fc800078e0a0a */
[----:B------:R-:W-:-:S05]  /*08f0*/  IMAD R17, R28, R9, R17 ;  /* 0x000000091c117224 */ /* 0x000fca00078e0211 */
[----:B------:R-:W-:-:S13]  /*0900*/  ISETP.GE.U32.AND P1, PT, R17, R28, PT ;  /* 0x0000001c1100720c */ /* 0x000fda0003f26070 */
[----:B------:R-:W-:Y:S02]  /*0910*/  @P1 IMAD.IADD R17, R17, 0x1, -R28 ;  /* 0x0000000111111824 */ /* 0x000fe400078e0a1c */
[----:B------:R-:W-:-:S03]  /*0920*/  @P1 VIADD R10, R10, 0x1 ;  /* 0x000000010a0a1836 */ /* 0x000fc60000000000 */
[----:B------:R-:W-:-:S13]  /*0930*/  ISETP.GE.U32.AND P2, PT, R17, R28, PT ;  /* 0x0000001c1100720c */ /* 0x000fda0003f46070 */
[----:B------:R-:W-:Y:S01]  /*0940*/  @P2 VIADD R10, R10, 0x1 ;  /* 0x000000010a0a2836 */ /* 0x000fe20000000000 */
[----:B------:R-:W-:-:S07]  /*0950*/  @!P3 LOP3.LUT R10, RZ, R28, RZ, 0x33, !PT ;  /* 0x0000001cff0ab212 */ /* 0x000fce00078e33ff */
.L_x_6485:
[----:B------:R-:W-:Y:S05]  /*0960*/  BSYNC B2 ;  /* 0x0000000000027941 */ /* 0x000fea0003800000 */
.L_x_6483:
[C---:B------:R-:W-:Y:S01]  /*0970*/  IADD3 R8, R10.reuse, 0x1, RZ ;  /* 0x000000010a087810 */ /* 0x040fe20007ffe0ff */
[----:B------:R-:W-:Y:S01]  /*0980*/  BSSY B2, `(.L_x_6486) ;  /* 0x0000019000027945 */ /* 0x000fe20003800000 */
[----:B------:R-:W-:Y:S02]  /*0990*/  ISETP.GE.U32.AND P1, PT, R10, 0x3, PT ;  /* 0x000000030a00780c */ /* 0x000fe40003f26070 */
[----:B------:R-:W-:Y:S02]  /*09a0*/  LOP3.LUT R8, R8, 0x3, RZ, 0xc0, !PT ;  /* 0x0000000308087812 */ /* 0x000fe400078ec0ff */
[----:B------:R-:W-:Y:S02]  /*09b0*/  ISETP.GE.U32.AND.EX P1, PT, R11, RZ, PT, P1 ;  /* 0x000000ff0b00720c */ /* 0x000fe40003f26110 */
[----:B------:R-:W-:-:S04]  /*09c0*/  ISETP.NE.U32.AND P2, PT, R8, RZ, PT ;  /* 0x000000ff0800720c */ /* 0x000fc80003f45070 */
[----:B------:R-:W-:-:S13]  /*09d0*/  ISETP.NE.AND.EX P2, PT, RZ, RZ, PT, P2 ;  /* 0x000000ffff00720c */ /* 0x000fda0003f45320 */
[----:B------:R-:W-:Y:S05]  /*09e0*/  @!P2 BRA `(.L_x_6487) ;  /* 0x000000000048a947 */ /* 0x000fea0003800000 */
[----:B------:R-:W-:Y:S01]  /*09f0*/  IADD3 R9, P2, P3, -R14, R23, R27 ;  /* 0x000000170e097210 */ /* 0x000fe20007b5e11b */
[----:B------:R-:W-:Y:S02]  /*0a00*/  IMAD.MOV.U32 R10, RZ, RZ, R8 ;  /* 0x000000ffff0a7224 */ /* 0x000fe400078e0008 */
[----:B------:R-:W-:Y:S01]  /*0a10*/  IMAD.MOV.U32 R12, RZ, RZ, RZ ;  /* 0x000000ffff0c7224 */ /* 0x000fe200078e00ff */
[----:B------:R-:W-:Y:S02]  /*0a20*/  LEA R11, P4, R9, R18, 0x2 ;  /* 0x00000012090b7211 */ /* 0x000fe400078810ff */
[----:B------:R-:W-:-:S04]  /*0a30*/  IADD3.X R14, ~R15, R19, RZ, P2, P3 ;  /* 0x000000130f0e7210 */ /* 0x000fc800017e65ff */
[----:B------:R-:W-:-:S07]  /*0a40*/  LEA.HI.X R9, R9, R16, R14, 0x2, P4 ;  /* 0x0000001009097211 */ /* 0x000fce00020f140e */
.L_x_6488:
[----:B------:R-:W-:-:S06]  /*0a50*/  IMAD.MOV.U32 R8, RZ, RZ, R11 ;  /* 0x000000ffff087224 */ /* 0x000fcc00078e000b */
        /* <DEDUP_REMOVED lines=11> */
.L_x_6487:
[----:B------:R-:W-:Y:S05]  /*0b10*/  BSYNC B2 ;  /* 0x0000000000027941 */ /* 0x000fea0003800000 */
.L_x_6486:
[----:B------:R-:W-:Y:S05]  /*0b20*/  @!P1 BRA `(.L_x_6482) ;  /* 0x0000000000709947 */ /* 0x000fea0003800000 */
[C---:B------:R-:W-:Y:S01]  /*0b30*/  LEA R18, P1, R29.reuse, R18, 0x2 ;  /* 0x000000121d127211 */ /* 0x040fe200078210ff */
[----:B------:R-:W-:Y:S01]  /*0b40*/  IMAD.SHL.U32 R21, R28, 0x4, RZ ;  /* 0x000000041c157824 */ /* 0x000fe200078e00ff */
[----:B------:R-:W-:Y:S02]  /*0b50*/  SHF.R.U32.HI R27, RZ, 0x1e, R28 ;  /* 0x0000001eff1b7819 */ /* 0x000fe4000001161c */
[----:B------:R-:W-:-:S09]  /*0b60*/  LEA.HI.X R17, R29, R16, R30, 0x2, P1 ;  /* 0x000000101d117211 */ /* 0x000fd200008f141e */
.L_x_6489:
[----:B------:R-:W-:Y:S01]  /*0b70*/  IADD3 R14, P1, R21, R18, RZ ;  /* 0x00000012150e7210 */ /* 0x000fe20007f3e0ff */
[----:B------:R-:W-:-:S03]  /*0b80*/  IMAD.MOV.U32 R16, RZ, RZ, R18 ;  /* 0x000000ffff107224 */ /* 0x000fc600078e0012 */
[----:B------:R-:W-:Y:S02]  /*0b90*/  IADD3.X R15, R27, R17, RZ, P1, !PT ;  /* 0x000000111b0f7210 */ /* 0x000fe40000ffe4ff */
[----:B------:R-:W-:Y:S01]  /*0ba0*/  IADD3 R10, P1, R21, R14, RZ ;  /* 0x0000000e150a7210 */ /* 0x000fe20007f3e0ff */
[----:B------:R0:W2:Y:S04]  /*0bb0*/  LDG.E R16, desc[UR10][R16.64] ;  /* 0x0000000a10107981 */ /* 0x0000a8000c1e1900 */
[----:B------:R-:W-:Y:S01]  /*0bc0*/  IMAD.X R11, R27, 0x1, R15, P1 ;  /* 0x000000011b0b7824 */ /* 0x000fe200008e060f */
[----:B------:R-:W-:Y:S01]  /*0bd0*/  IADD3 R8, P1, R21, R10, RZ ;  /* 0x0000000a15087210 */ /* 0x000fe20007f3e0ff */
[----:B------:R-:W3:Y:S04]  /*0be0*/  LDG.E R14, desc[UR10][R14.64] ;  /* 0x0000000a0e0e7981 */ /* 0x000ee8000c1e1900 */
[----:B------:R-:W-:Y:S01]  /*0bf0*/  IMAD.X R9, R27, 0x1, R11, P1 ;  /* 0x000000011b097824 */ /* 0x000fe200008e060b */
[----:B------:R-:W4:Y:S04]  /*0c00*/  LDG.E R10, desc[UR10][R10.64] ;  /* 0x0000000a0a0a7981 */ /* 0x000f28000c1e1900 */
[----:B------:R-:W5:Y:S01]  /*0c10*/  LDG.E R12, desc[UR10][R8.64] ;  /* 0x0000000a080c7981 */ /* 0x000f62000c1e1900 */
[----:B------:R-:W-:-:S04]  /*0c20*/  IADD3 R29, P1, P2, R28, R29, R28 ;  /* 0x0000001d1c1d7210 */ /* 0x000fc80007a3e01c */
[----:B------:R-:W-:Y:S02]  /*0c30*/  IADD3.X R30, RZ, R30, RZ, P1, P2 ;  /* 0x0000001eff1e7210 */ /* 0x000fe40000fe44ff */
[----:B------:R-:W-:-:S04]  /*0c40*/  IADD3 R29, P1, P2, R28, R29, R28 ;  /* 0x0000001d1c1d7210 */ /* 0x000fc80007a3e01c */
[----:B------:R-:W-:Y:S02]  /*0c50*/  IADD3.X R30, RZ, R30, RZ, P1, P2 ;  /* 0x0000001eff1e7210 */ /* 0x000fe40000fe44ff */
[----:B------:R-:W-:Y:S02]  /*0c60*/  ISETP.GE.U32.AND P1, PT, R29, R23, PT ;  /* 0x000000171d00720c */ /* 0x000fe40003f26070 */
[----:B------:R-:W-:Y:S02]  /*0c70*/  IADD3 R18, P2, R21, R8, RZ ;  /* 0x0000000815127210 */ /* 0x000fe40007f5e0ff */
[----:B------:R-:W-:-:S03]  /*0c80*/  ISETP.GE.AND.EX P1, PT, R30, R19, PT, P1 ;  /* 0x000000131e00720c */ /* 0x000fc60003f26310 */
[----:B0-----:R-:W-:Y:S02]  /*0c90*/  IMAD.X R17, R27, 0x1, R9, P2 ;  /* 0x000000011b117824 */ /* 0x001fe400010e0609 */
[----:B--2---:R-:W-:-:S04]  /*0ca0*/  FADD.FTZ R13, R16, R13 ;  /* 0x0000000d100d7221 */ /* 0x004fc80000010000 */
[----:B---3--:R-:W-:-:S04]  /*0cb0*/  FADD.FTZ R13, R13, R14 ;  /* 0x0000000e0d0d7221 */ /* 0x008fc80000010000 */
[----:B----4-:R-:W-:-:S04]  /*0cc0*/  FADD.FTZ R13, R13, R10 ;  /* 0x0000000a0d0d7221 */ /* 0x010fc80000010000 */
[----:B-----5:R-:W-:Y:S01]  /*0cd0*/  FADD.FTZ R13, R13, R12 ;  /* 0x0000000c0d0d7221 */ /* 0x020fe20000010000 */
[----:B------:R-:W-:Y:S06]  /*0ce0*/  @!P1 BRA `(.L_x_6489) ;  /* 0xfffffffc00a09947 */ /* 0x000fec000383ffff */
.L_x_6482:
[----:B------:R-:W-:Y:S05]  /*0cf0*/  BSYNC B1 ;  /* 0x0000000000017941 */ /* 0x000fea0003800000 */
.L_x_6481:
[----:B------:R-:W-:Y:S05]  /*0d00*/  BRA `(.L_x_6490) ;  /* 0x0000000400207947 */ /* 0x000fea0003800000 */
.L_x_6473:
[----:B------:R-:W0:Y:S01]  /*0d10*/  S2R R9, SR_TID.X ;  /* 0x0000000000097919 */ /* 0x000e220000002100 */
[----:B------:R-:W-:Y:S01]  /*0d20*/  ISETP.NE.AND P0, PT, R6, RZ, PT ;  /* 0x000000ff0600720c */ /* 0x000fe20003f05270 */
[----:B------:R-:W-:-:S12]  /*0d30*/  IMAD.U32 R17, RZ, RZ, UR8 ;  /* 0x00000008ff117e24 */ /* 0x000fd8000f8e00ff */
[----:B------:R-:W-:Y:S05]  /*0d40*/  @!P0 BRA `(.L_x_6491) ;  /* 0x00000000004c8947 */ /* 0x000fea0003800000 */
[----:B------:R-:W-:-:S04]  /*0d50*/  IADD3 R12, R17, R6, RZ ;  /* 0x00000006110c7210 */ /* 0x000fc80007ffe0ff */
[----:B0-----:R-:W-:-:S04]  /*0d60*/  ISETP.GE.AND P0, PT, R9, R12, PT ;  /* 0x0000000c0900720c */ /* 0x001fc80003f06270 */
[----:B------:R-:W-:-:S13]  /*0d70*/  ISETP.LT.OR P0, PT, R9, R6, P0 ;  /* 0x000000060900720c */ /* 0x000fda0000701670 */
[--C-:B------:R-:W-:Y:S02]  /*0d80*/  @!P0 SHF.R.S32.HI R11, RZ, 0x1f, R9.reuse ;  /* 0x0000001fff0b8819 */ /* 0x100fe40000011409 */
[----:B------:R-:W-:-:S04]  /*0d90*/  @!P0 IADD3 R13, P1, P2, -R6, R32, R9 ;  /* 0x00000020060d8210 */ /* 0x000fc80007a3e109 */
[----:B------:R-:W-:Y:S02]  /*0da0*/  @!P0 IADD3.X R8, R0, -0x1, R11, P1, P2 ;  /* 0xffffffff00088810 */ /* 0x000fe40000fe440b */
[----:B------:R-:W-:-:S04]  /*0db0*/  @!P0 LEA R10, P1, R13, R18, 0x2 ;  /* 0x000000120d0a8211 */ /* 0x000fc800078210ff */
[----:B------:R-:W-:-:S05]  /*0dc0*/  @!P0 LEA.HI.X R11, R13, R19, R8, 0x2, P1 ;  /* 0x000000130d0b8211 */ /* 0x000fca00008f1408 */
[----:B------:R-:W2:Y:S01]  /*0dd0*/  @!P0 LDG.E R10, desc[UR10][R10.64] ;  /* 0x0000000a0a0a8981 */ /* 0x000ea2000c1e1900 */
[----:B------:R-:W0:Y:S01]  /*0de0*/  LDC R17, c[0x0][RZ] ;  /* 0x00000000ff117b82 */ /* 0x000e220000000800 */
[----:B------:R-:W-:Y:S01]  /*0df0*/  IMAD.MOV.U32 R13, RZ, RZ, RZ ;  /* 0x000000ffff0d7224 */ /* 0x000fe200078e00ff */
[----:B0-----:R-:W-:Y:S02]  /*0e00*/  IADD3 R15, P1, P2, -R6, R32, R17 ;  /* 0x00000020060f7210 */ /* 0x001fe40007a3e111 */
[----:B------:R-:W-:Y:S02]  /*0e10*/  VIMNMX.U32 R17, R12, R17, PT ;  /* 0x000000110c117248 */ /* 0x000fe40003fe0000 */
[----:B------:R-:W-:Y:S02]  /*0e20*/  LEA R14, P3, R15, R18, 0x2 ;  /* 0x000000120f0e7211 */ /* 0x000fe400078610ff */
[----:B------:R-:W-:Y:S01]  /*0e30*/  IADD3.X R8, R0, -0x1, RZ, P1, P2 ;  /* 0xffffffff00087810 */ /* 0x000fe20000fe44ff */
[----:B------:R-:W-:-:S03]  /*0e40*/  IMAD.IADD R17, R12, 0x1, -R17 ;  /* 0x000000010c117824 */ /* 0x000fc600078e0a11 */
[----:B------:R-:W-:Y:S01]  /*0e50*/  LEA.HI.X R15, R15, R19, R8, 0x2, P3 ;  /* 0x000000130f0f7211 */ /* 0x000fe200018f1408 */
[----:B--2---:R-:W-:Y:S01]  /*0e60*/  @!P0 FADD.FTZ R13, RZ, R10 ;  /* 0x0000000aff0d8221 */ /* 0x004fe20000010000 */
[----:B------:R-:W-:Y:S06]  /*0e70*/  BRA `(.L_x_6492) ;  /* 0x00000000000c7947 */ /* 0x000fec0003800000 */
.L_x_6491:
[----:B------:R-:W-:Y:S01]  /*0e80*/  IMAD.MOV.U32 R13, RZ, RZ, RZ ;  /* 0x000000ffff0d7224 */ /* 0x000fe200078e00ff */
[----:B------:R-:W-:Y:S01]  /*0e90*/  MOV R15, R25 ;  /* 0x00000019000f7202 */ /* 0x000fe20000000f00 */
[----:B------:R-:W-:-:S07]  /*0ea0*/  IMAD.MOV.U32 R14, RZ, RZ, R26 ;  /* 0x000000ffff0e7224 */ /* 0x000fce00078e001a */
.L_x_6492:
[----:B------:R-:W-:Y:S01]  /*0eb0*/  ULDC UR7, c[0x0][0x0] ;  /* 0x0000000000077ab9 */ /* 0x000fe20000000800 */
[----:B------:R-:W-:Y:S01]  /*0ec0*/  BSSY B1, `(.L_x_6493) ;  /* 0x0000025000017945 */ /* 0x000fe20003800000 */
[----:B------:R-:W-:-:S06]  /*0ed0*/  USHF.L.U32 UR4, UR7, 0x2, URZ ;  /* 0x0000000207047899 */ /* 0x000fcc000800063f */
[----:B------:R-:W-:Y:S01]  /*0ee0*/  IMAD R19, RZ, RZ, -UR4 ;  /* 0x80000004ff137e24 */ /* 0x000fe2000f8e02ff */
[----:B------:R-:W-:Y:S02]  /*0ef0*/  ISETP.NE.U32.AND P1, PT, RZ, UR4, PT ;  /* 0x00000004ff007c0c */ /* 0x000fe4000bf25070 */
        /* <DEDUP_REMOVED lines=16> */
[----:B------:R-:W-:-:S03]  /*1000*/  PLOP3.LUT P0, PT, PT, PT, PT, 0x80, 0x0 ;  /* 0x000000000000781c */ /* 0x000fc60003f0f070 */
[----:B------:R-:W-:-:S04]  /*1010*/  IMAD.IADD R21, R17, 0x1, -R12 ;  /* 0x0000000111157824 */ /* 0x000fc800078e0a0c */
[----:B------:R-:W-:Y:S01]  /*1020*/  IMAD.IADD R18, R21, 0x1, R9 ;  /* 0x0000000115127824 */ /* 0x000fe200078e0209 */
[----:B------:R-:W-:-:S04]  /*1030*/  ISETP.GE.AND P1, PT, R8, R21, PT ;  /* 0x000000150800720c */ /* 0x000fc80003f26270 */
[----:B------:R-:W-:-:S09]  /*1040*/  ISETP.GE.AND P2, PT, R18, R17, PT ;  /* 0x000000111200720c */ /* 0x000fd20003f46270 */
[----:B------:R-:W-:Y:S05]  /*1050*/  @P1 BRA `(.L_x_6494) ;  /* 0x00000000002c1947 */ /* 0x000fea0003800000 */
[----:B------:R-:W-:-:S07]  /*1060*/  MOV R19, R9 ;  /* 0x0000000900137202 */ /* 0x000fce0000000f00 */
.L_x_6495:
[----:B------:R-:W-:-:S06]  /*1070*/  IMAD.WIDE R8, R19, 0x10, R14 ;  /* 0x0000001013087825 */ /* 0x000fcc00078e020e */
[----:B------:R-:W2:Y:S01]  /*1080*/  LDG.E.128 R8, desc[UR10][R8.64] ;  /* 0x0000000a08087981 */ /* 0x000ea2000c1e1d00 */
[----:B------:R-:W-:-:S04]  /*1090*/  VIADD R19, R19, UR7 ;  /* 0x0000000713137c36 */ /* 0x000fc80008000000 */
[----:B------:R-:W-:-:S05]  /*10a0*/  IMAD.SHL.U32 R16, R19, 0x4, RZ ;  /* 0x0000000413107824 */ /* 0x000fca00078e00ff */
[----:B------:R-:W-:Y:S01]  /*10b0*/  ISETP.GE.AND P1, PT, R16, R21, PT ;  /* 0x000000151000720c */ /* 0x000fe20003f26270 */
[----:B--2---:R-:W-:-:S04]  /*10c0*/  FADD.FTZ R12, R8, R13 ;  /* 0x0000000d080c7221 */ /* 0x004fc80000010000 */
[----:B------:R-:W-:-:S04]  /*10d0*/  FADD.FTZ R13, R9, R12 ;  /* 0x0000000c090d7221 */ /* 0x000fc80000010000 */
[----:B------:R-:W-:-:S04]  /*10e0*/  FADD.FTZ R10, R10, R13 ;  /* 0x0000000d0a0a7221 */ /* 0x000fc80000010000 */
[----:B------:R-:W-:Y:S01]  /*10f0*/  FADD.FTZ R13, R11, R10 ;  /* 0x0000000a0b0d7221 */ /* 0x000fe20000010000 */
[----:B------:R-:W-:Y:S06]  /*1100*/  @!P1 BRA `(.L_x_6495) ;  /* 0xfffffffc00d89947 */ /* 0x000fec000383ffff */
.L_x_6494:
[----:B------:R-:W-:Y:S05]  /*1110*/  BSYNC B1 ;  /* 0x0000000000017941 */ /* 0x000fea0003800000 */
.L_x_6493:
[----:B------:R-:W-:Y:S05]  /*1120*/  @P2 BRA `(.L_x_6490) ;  /* 0x0000000000182947 */ /* 0x000fea0003800000 */
.L_x_6496:
[----:B------:R-:W-:-:S06]  /*1130*/  IMAD.WIDE R8, R18, 0x4, R14 ;  /* 0x0000000412087825 */ /* 0x000fcc00078e020e */
[----:B------:R-:W2:Y:S01]  /*1140*/  LDG.E R8, desc[UR10][R8.64] ;  /* 0x0000000a08087981 */ /* 0x000ea2000c1e1900 */
[----:B------:R-:W-:-:S05]  /*1150*/  VIADD R18, R18, UR7 ;  /* 0x0000000712127c36 */ /* 0x000fca0008000000 */
[----:B------:R-:W-:Y:S01]  /*1160*/  ISETP.GE.AND P1, PT, R18, R17, PT ;  /* 0x000000111200720c */ /* 0x000fe20003f26270 */
[----:B--2---:R-:W-:-:S12]  /*1170*/  FADD.FTZ R13, R8, R13 ;  /* 0x0000000d080d7221 */ /* 0x004fd80000010000 */
[----:B------:R-:W-:Y:S05]  /*1180*/  @!P1 BRA `(.L_x_6496) ;  /* 0xfffffffc00e89947 */ /* 0x000fea000383ffff */
.L_x_6490:
[----:B------:R-:W-:Y:S05]  /*1190*/  BSYNC B0 ;  /* 0x0000000000007941 */ /* 0x000fea0003800000 */
.L_x_6472:
        /* <DEDUP_REMOVED lines=15> */
[C---:B------:R-:W-:Y:S02]  /*1290*/  LEA R31, R29.reuse, UR7, 0x7 ;  /* 0x000000071d1f7c11 */ /* 0x040fe4000f8e38ff */
[----:B------:R-:W-:-:S03]  /*12a0*/  LEA R29, R29, UR7, 0x2 ;  /* 0x000000071d1d7c11 */ /* 0x000fc6000f8e10ff */
        /* <DEDUP_REMOVED lines=25> */
[----:B------:R-:W-:-:S04]  /*1440*/  FADD.FTZ R9, R9, R8 ;  /* 0x0000000809097221 */ /* 0x000fc80000010000 */
[----:B------:R-:W-:Y:S01]  /*1450*/  FADD.FTZ R10, R10, R9 ;  /* 0x000000090a0a7221 */ /* 0x000fe20000010000 */
[----:B------:R-:W-:-:S03]  /*1460*/  MOV R9, 0xffffffff ;  /* 0xffffffff00097802 */ /* 0x000fc60000000f00 */
[----:B------:R-:W-:Y:S01]  /*1470*/  FADD.FTZ R11, R11, R10 ;  /* 0x0000000a0b0b7221 */ /* 0x000fe20000010000 */
[----:B------:R-:W-:-:S03]  /*1480*/  SHF.L.U32 R8, R9, R34, RZ ;  /* 0x0000002209087219 */ /* 0x000fc600000006ff */
[----:B0-----:R-:W-:Y:S01]  /*1490*/  FADD.FTZ R20, R11, R20 ;  /* 0x000000140b147221 */ /* 0x001fe20000010000 */
[----:B------:R-:W-:-:S03]  /*14a0*/  LOP3.LUT R8, RZ, R8, RZ, 0x33, !PT ;  /* 0x00000008ff087212 */ /* 0x000fc600078e33ff */
        /* <DEDUP_REMOVED lines=13> */
.L_x_6497:
        /* <DEDUP_REMOVED lines=8> */
[C---:B------:R-:W-:Y:S01]  /*1600*/  VIADD R8, R34.reuse, 0xffffffff ;  /* 0xffffffff22087836 */ /* 0x040fe20000000000 */
[----:B------:R-:W-:Y:S01]  /*1610*/  UMOV UR4, URZ ;  /* 0x0000003f00047c82 */ /* 0x000fe20008000000 */
[----:B-1----:R-:W-:Y:S01]  /*1620*/  LOP3.LUT R29, R34, 0x3, RZ, 0xc0, !PT ;  /* 0x00000003221d7812 */ /* 0x002fe200078ec0ff */
[----:B------:R-:W-:Y:S02]  /*1630*/  IMAD.MOV.U32 R23, RZ, RZ, RZ ;  /* 0x000000ffff177224 */ /* 0x000fe400078e00ff */
[----:B------:R-:W-:-:S13]  /*1640*/  ISETP.GE.U32.AND P1, PT, R8, 0x3, PT ;  /* 0x000000030800780c */ /* 0x000fda0003f26070 */
[----:B------:R-:W-:Y:S05]  /*1650*/  @!P1 BRA `(.L_x_6501) ;  /* 0x0000000000fc9947 */ /* 0x000fea0003800000 */
[----:B------:R-:W-:Y:S01]  /*1660*/  IMAD.IADD R34, R34, 0x1, -R29 ;  /* 0x0000000122227824 */ /* 0x000fe200078e0a1d */
[----:B------:R-:W-:Y:S01]  /*1670*/  UMOV UR4, URZ ;  /* 0x0000003f00047c82 */ /* 0x000fe20008000000 */
[----:B------:R-:W-:Y:S01]  /*1680*/  UMOV UR8, UR7 ;  /* 0x0000000700087c82 */ /* 0x000fe20008000000 */
[----:B------:R-:W-:Y:S02]  /*1690*/  HFMA2.MMA R23, -RZ, RZ, 0, 0 ;  /* 0x00000000ff177435 */ /* 0x000fe400000001ff */
[----:B------:R-:W-:-:S13]  /*16a0*/  ISETP.GT.AND P1, PT, R34, RZ, PT ;  /* 0x000000ff2200720c */ /* 0x000fda0003f24270 */
[----:B------:R-:W-:Y:S05]  /*16b0*/  @!P1 BRA `(.L_x_6502) ;  /* 0x0000000000bc9947 */ /* 0x000fea0003800000 */
[----:B------:R-:W-:Y:S02]  /*16c0*/  ISETP.GT.AND P2, PT, R34, 0xc, PT ;  /* 0x0000000c2200780c */ /* 0x000fe40003f44270 */
[----:B------:R-:W-:-:S11]  /*16d0*/  PLOP3.LUT P1, PT, PT, PT, PT, 0x80, 0x0 ;  /* 0x000000000000781c */ /* 0x000fd60003f2f070 */
[----:B------:R-:W-:Y:S05]  /*16e0*/  @!P2 BRA `(.L_x_6503) ;  /* 0x000000000068a947 */ /* 0x000fea0003800000 */
[----:B------:R-:W-:-:S13]  /*16f0*/  PLOP3.LUT P1, PT, PT, PT, PT, 0x8, 0x0 ;  /* 0x000000000000781c */ /* 0x000fda0003f2e170 */
.L_x_6504:
[----:B------:R-:W1:Y:S01]  /*1700*/  LDS.128 R8, [UR8] ;  /* 0x00000008ff087984 */ /* 0x000e620008000c00 */
        /* <DEDUP_REMOVED lines=24> */
.L_x_6503:
[----:B------:R-:W-:-:S13]  /*1890*/  ISETP.GT.AND P2, PT, R34, 0x4, PT ;  /* 0x000000042200780c */ /* 0x000fda0003f44270 */
[----:B------:R-:W-:Y:S05]  /*18a0*/  @!P2 BRA `(.L_x_6505) ;  /* 0x000000000038a947 */ /* 0x000fea0003800000 */
[----:B------:R-:W1:Y:S01]  /*18b0*/  LDS.128 R8, [UR8] ;  /* 0x00000008ff087984 */ /* 0x000e620008000c00 */
[----:B------:R-:W-:Y:S01]  /*18c0*/  PLOP3.LUT P1, PT, PT, PT, PT, 0x8, 0x0 ;  /* 0x000000000000781c */ /* 0x000fe20003f2e170 */
[----:B------:R-:W-:Y:S01]  /*18d0*/  VIADD R34, R34, 0xfffffff8 ;  /* 0xfffffff822227836 */ /* 0x000fe20000000000 */
[----:B------:R-:W-:Y:S01]  /*18e0*/  UIADD3 UR4, UR4, 0x8, URZ ;  /* 0x0000000804047890 */ /* 0x000fe2000fffe03f */
        /* <DEDUP_REMOVED lines=10> */
.L_x_6505:
[----:B------:R-:W-:-:S13]  /*1990*/  ISETP.NE.OR P1, PT, R34, RZ, P1 ;  /* 0x000000ff2200720c */ /* 0x000fda0000f25670 */
[----:B------:R-:W-:Y:S05]  /*19a0*/  @!P1 BRA `(.L_x_6501) ;  /* 0x0000000000289947 */ /* 0x000fea0003800000 */
.L_x_6502:
[----:B------:R-:W1:Y:S01]  /*19b0*/  LDS.128 R8, [UR8] ;  /* 0x00000008ff087984 */ /* 0x000e620008000c00 */
        /* <DEDUP_REMOVED lines=9> */
.L_x_6501:
[----:B------:R-:W-:-:S13]  /*1a50*/  ISETP.NE.AND P1, PT, R29, RZ, PT ;  /* 0x000000ff1d00720c */ /* 0x000fda0003f25270 */
[----:B------:R-:W-:Y:S05]  /*1a60*/  @!P1 BRA `(.L_x_6500) ;  /* 0x00000000001c9947 */ /* 0x000fea0003800000 */
[----:B------:R-:W-:-:S12]  /*1a70*/  ULEA UR4, UR4, UR7, 0x2 ;  /* 0x0000000704047291 */ /* 0x000fd8000f8e103f */
.L_x_6506:
[----:B------:R-:W1:Y:S01]  /*1a80*/  LDS R8, [UR4] ;  /* 0x00000004ff087984 */ /* 0x000e620008000800 */
[----:B------:R-:W-:Y:S01]  /*1a90*/  VIADD R29, R29, 0xffffffff ;  /* 0xffffffff1d1d7836 */ /* 0x000fe20000000000 */
[----:B------:R-:W-:-:S04]  /*1aa0*/  UIADD3 UR4, UR4, 0x4, URZ ;  /* 0x0000000404047890 */ /* 0x000fc8000fffe03f */
[----:B------:R-:W-:Y:S01]  /*1ab0*/  ISETP.NE.AND P1, PT, R29, RZ, PT ;  /* 0x000000ff1d00720c */ /* 0x000fe20003f25270 */
[----:B-1----:R-:W-:-:S12]  /*1ac0*/  FADD.FTZ R23, R8, R23 ;  /* 0x0000001708177221 */ /* 0x002fd80000010000 */
[----:B------:R-:W-:Y:S05]  /*1ad0*/  @P1 BRA `(.L_x_6506) ;  /* 0xfffffffc00e81947 */ /* 0x000fea000383ffff */
.L_x_6500:
[----:B------:R2:W-:Y:S02]  /*1ae0*/  STS [UR7], R23 ;  /* 0x00000017ff007988 */ /* 0x0005e40008000807 */
.L_x_6499:
[----:B------:R-:W-:Y:S05]  /*1af0*/  BSYNC B0 ;  /* 0x0000000000007941 */ /* 0x000fea0003800000 */
.L_x_6498:
[----:B------:R-:W-:Y:S01]  /*1b00*/  BAR.SYNC.DEFER_BLOCKING 0x0 ;  /* 0x0000000000007b1d */ /* 0x000fe20000010000 */
[----:B------:R-:W-:-:S04]  /*1b10*/  ISETP.NE.U32.AND P1, PT, R5, R6, PT ;  /* 0x000000060500720c */ /* 0x000fc80003f25070 */
[----:B------:R-:W-:Y:S01]  /*1b20*/  ISETP.NE.AND.EX P1, PT, RZ, RZ, PT, P1 ;  /* 0x000000ffff00720c */ /* 0x000fe20003f25310 */
[----:B------:R-:W-:Y:S01]  /*1b30*/  ULDC.64 UR8, c[0x0][0x218] ;  /* 0x0000860000087ab9 */ /* 0x000fe20000000a00 */
[----:B------:R-:W-:Y:S01]  /*1b40*/  ULDC.64 UR12, c[0x0][0x210] ;  /* 0x00008400000c7ab9 */ /* 0x000fe20000000a00 */
[C---:B-1----:R-:W-:Y:S02]  /*1b50*/  IADD3 R18, P3, R3.reuse, UR8, RZ ;  /* 0x0000000803127c10 */ /* 0x042fe4000ff7e0ff */
[----:B------:R-:W-:Y:S02]  /*1b60*/  IADD3 R6, P4, R3, UR12, RZ ;  /* 0x0000000c03067c10 */ /* 0x000fe4000ff9e0ff */
[----:B------:R-:W-:Y:S02]  /*1b70*/  LOP3.LUT R8, R18, 0xc, RZ, 0xc0, !PT ;  /* 0x0000000c12087812 */ /* 0x000fe400078ec0ff */
[----:B------:R-:W-:Y:S02]  /*1b80*/  IADD3.X R3, R2, UR13, RZ, P4, !PT ;  /* 0x0000000d02037c10 */ /* 0x000fe4000a7fe4ff */
[----:B------:R-:W-:-:S02]  /*1b90*/  SHF.R.U64 R8, R8, 0x2, RZ ;  /* 0x0000000208087819 */ /* 0x000fc400000012ff */
[----:B------:R-:W-:Y:S02]  /*1ba0*/  IADD3.X R19, R2, UR9, RZ, P3, !PT ;  /* 0x0000000902137c10 */ /* 0x000fe40009ffe4ff */
[----:B------:R-:W-:Y:S01]  /*1bb0*/  ISETP.EQ.U32.AND P2, PT, R5, R8, PT ;  /* 0x000000080500720c */ /* 0x000fe20003f42070 */
[----:B------:R-:W1:Y:S03]  /*1bc0*/  LDS R16, [UR7] ;  /* 0x00000007ff107984 */ /* 0x000e660008000800 */
[----:B------:R-:W-:-:S13]  /*1bd0*/  ISETP.EQ.AND.EX P2, PT, RZ, RZ, PT, P2 ;  /* 0x000000ffff00720c */ /* 0x000fda0003f42320 */
[----:B------:R-:W-:Y:S05]  /*1be0*/  @!P1 BRA P2, `(.L_x_6507) ;  /* 0x0000001800a09947 */ /* 0x000fea0001000000 */
[----:B------:R-:W-:Y:S05]  /*1bf0*/  @P0 BRA `(.L_x_6508) ;  /* 0x0000001400700947 */ /* 0x000fea0003800000 */
[----:B------:R-:W-:Y:S01]  /*1c00*/  SHF.L.U32 R10, R28, 0x2, RZ ;  /* 0x000000021c0a7819 */ /* 0x000fe200000006ff */
[----:B------:R-:W3:Y:S01]  /*1c10*/  LDC R14, c[0x0][0x228] ;  /* 0x00008a00ff0e7b82 */ /* 0x000ee20000000800 */
[----:B------:R-:W-:Y:S02]  /*1c20*/  BSSY B0, `(.L_x_6509) ;  /* 0x00000c1000007945 */ /* 0x000fe40003800000 */
[----:B------:R-:W4:Y:S01]  /*1c30*/  I2F.U32.RP R2, R10 ;  /* 0x0000000a00027306 */ /* 0x000f220000209000 */
[----:B------:R-:W-:Y:S01]  /*1c40*/  IMAD.MOV R7, RZ, RZ, -R10 ;  /* 0x000000ffff077224 */ /* 0x000fe200078e0a0a */
[----:B------:R-:W-:Y:S02]  /*1c50*/  ISETP.NE.U32.AND P1, PT, R10, RZ, PT ;  /* 0x000000ff0a00720c */ /* 0x000fe40003f25070 */
[----:B------:R-:W-:-:S04]  /*1c60*/  LOP3.LUT R12, RZ, R10, RZ, 0x33, !PT ;  /* 0x0000000aff0c7212 */ /* 0x000fc800078e33ff */
[----:B----4-:R-:W4:Y:S02]  /*1c70*/  MUFU.RCP R2, R2 ;  /* 0x0000000200027308 */ /* 0x010f240000001000 */
[----:B----4-:R-:W-:-:S06]  /*1c80*/  VIADD R4, R2, 0xffffffe ;  /* 0x0ffffffe02047836 */ /* 0x010fcc0000000000 */
[----:B------:R4:W5:Y:S02]  /*1c90*/  F2I.FTZ.U32.TRUNC.NTZ R5, R4 ;  /* 0x0000000400057305 */ /* 0x000964000021f000 */
[----:B----4-:R-:W-:Y:S02]  /*1ca0*/  IMAD.MOV.U32 R4, RZ, RZ, RZ ;  /* 0x000000ffff047224 */ /* 0x010fe400078e00ff */
[----:B-----5:R-:W-:-:S04]  /*1cb0*/  IMAD R7, R7, R5, RZ ;  /* 0x0000000507077224 */ /* 0x020fc800078e02ff */
[----:B------:R-:W-:Y:S01]  /*1cc0*/  IMAD.HI.U32 R8, R5, R7, R4 ;  /* 0x0000000705087227 */ /* 0x000fe200078e0004 */
[----:B---3--:R-:W-:-:S03]  /*1cd0*/  SHF.R.S32.HI R4, RZ, 0x1f, R14 ;  /* 0x0000001fff047819 */ /* 0x008fc6000001140e */
[----:B------:R-:W-:Y:S02]  /*1ce0*/  IMAD.MOV.U32 R7, RZ, RZ, RZ ;  /* 0x000000ffff077224 */ /* 0x000fe400078e00ff */
[----:B------:R-:W-:-:S04]  /*1cf0*/  IMAD.HI.U32 R5, R8, R14, RZ ;  /* 0x0000000e08057227 */ /* 0x000fc800078e00ff */
[----:B------:R-:W-:-:S04]  /*1d00*/  IMAD.MOV R5, RZ, RZ, -R5 ;  /* 0x000000ffff057224 */ /* 0x000fc800078e0a05 */
[----:B------:R-:W-:-:S05]  /*1d10*/  IMAD R5, R10, R5, R14 ;  /* 0x000000050a057224 */ /* 0x000fca00078e020e */
[----:B------:R-:W-:-:S13]  /*1d20*/  ISETP.GE.U32.AND P0, PT, R5, R10, PT ;  /* 0x0000000a0500720c */ /* 0x000fda0003f06070 */
[----:B------:R-:W-:-:S04]  /*1d30*/  @P0 IADD3 R5, -R10, R5, RZ ;  /* 0x000000050a050210 */ /* 0x000fc80007ffe1ff */
[----:B------:R-:W-:-:S13]  /*1d40*/  ISETP.GE.U32.AND P0, PT, R5, R10, PT ;  /* 0x0000000a0500720c */ /* 0x000fda0003f06070 */
[----:B------:R-:W-:-:S05]  /*1d50*/  @P0 IMAD.IADD R5, R5, 0x1, -R10 ;  /* 0x0000000105050824 */ /* 0x000fca00078e0a0a */
[----:B------:R-:W-:-:S04]  /*1d60*/  SEL R9, R12, R5, !P1 ;  /* 0x000000050c097207 */ /* 0x000fc80004800000 */
[----:B------:R-:W-:-:S04]  /*1d70*/  IADD3 R5, P2, -R9, R14, RZ ;  /* 0x0000000e09057210 */ /* 0x000fc80007f5e1ff */
[----:B------:R-:W-:Y:S02]  /*1d80*/  ISETP.GT.U32.AND P0, PT, R5, R30, PT ;  /* 0x0000001e0500720c */ /* 0x000fe40003f04070 */
[----:B------:R-:W-:-:S04]  /*1d90*/  IADD3.X R2, R4, -0x1, RZ, P2, !PT ;  /* 0xffffffff04027810 */ /* 0x000fc800017fe4ff */
[----:B------:R-:W-:-:S13]  /*1da0*/  ISETP.GT.AND.EX P0, PT, R2, RZ, PT, P0 ;  /* 0x000000ff0200720c */ /* 0x000fda0003f04300 */
[----:B------:R-:W-:Y:S05]  /*1db0*/  @!P0 BRA `(.L_x_6510) ;  /* 0x00000008009c8947 */ /* 0x000fea0003800000 */
[----:B------:R-:W-:Y:S01]  /*1dc0*/  IADD3 R15, P0, R9, R30, RZ ;  /* 0x0000001e090f7210 */ /* 0x000fe20007f1e0ff */
[----:B------:R-:W-:Y:S03]  /*1dd0*/  BSSY B1, `(.L_x_6511) ;  /* 0x0000016000017945 */ /* 0x000fe60003800000 */
[----:B------:R-:W-:Y:S01]  /*1de0*/  LOP3.LUT R15, RZ, R15, RZ, 0x33, !PT ;  /* 0x0000000fff0f7212 */ /* 0x000fe200078e33ff */
[----:B0-----:R-:W-:-:S03]  /*1df0*/  IMAD.X R13, RZ, RZ, R7, P0 ;  /* 0x000000ffff0d7224 */ /* 0x001fc600000e0607 */
[----:B------:R-:W-:Y:S02]  /*1e00*/  IADD3 R15, P0, R15, R14, RZ ;  /* 0x0000000e0f0f7210 */ /* 0x000fe40007f1e0ff */
[----:B------:R-:W-:-:S05]  /*1e10*/  LOP3.LUT R13, RZ, R13, RZ, 0x33, !PT ;  /* 0x0000000dff0d7212 */ /* 0x000fca00078e33ff */
[----:B------:R-:W-:-:S05]  /*1e20*/  IMAD.X R13, R4, 0x1, R13, P0 ;  /* 0x00000001040d7824 */ /* 0x000fca00000e060d */
[----:B------:R-:W-:-:S13]  /*1e30*/  ISETP.NE.U32.AND P0, PT, R13, RZ, PT ;  /* 0x000000ff0d00720c */ /* 0x000fda0003f05070 */
[----:B------:R-:W-:Y:S05]  /*1e40*/  @!P0 BRA `(.L_x_6512) ;  /* 0x0000000000148947 */ /* 0x000fea0003800000 */
[----:B------:R-:W-:Y:S01]  /*1e50*/  MOV R17, R15 ;  /* 0x0000000f00117202 */ /* 0x000fe20000000f00 */
[----:B------:R-:W-:Y:S01]  /*1e60*/  IMAD.MOV.U32 R12, RZ, RZ, R13 ;  /* 0x000000ffff0c7224 */ /* 0x000fe200078e000d */
[----:B------:R-:W-:-:S07]  /*1e70*/  MOV R8, 0x1e90 ;  /* 0x00001e9000087802 */ /* 0x000fce0000000f00 */
[----:B-12---:R-:W-:Y:S05]  /*1e80*/  CALL.REL.NOINC `($__internal_30_$__cuda_sm20_div_u64) ;  /* 0x0000002c00247944 */ /* 0x006fea0003c00000 */
[----:B------:R-:W-:Y:S05]  /*1e90*/  BRA `(.L_x_6513) ;  /* 0x0000000000247947 */ /* 0x000fea0003800000 */
.L_x_6512:
[----:B------:R-:W-:-:S04]  /*1ea0*/  IMAD.HI.U32 R9, R8, R15, RZ ;  /* 0x0000000f08097227 */ /* 0x000fc800078e00ff */
[----:B------:R-:W-:-:S04]  /*1eb0*/  IMAD.MOV R11, RZ, RZ, -R9 ;  /* 0x000000ffff0b7224 */ /* 0x000fc800078e0a09 */
[----:B------:R-:W-:-:S05]  /*1ec0*/  IMAD R11, R10, R11, R15 ;  /* 0x0000000b0a0b7224 */ /* 0x000fca00078e020f */
[----:B------:R-:W-:-:S13]  /*1ed0*/  ISETP.GE.U32.AND P0, PT, R11, R10, PT ;  /* 0x0000000a0b00720c */ /* 0x000fda0003f06070 */
[----:B------:R-:W-:Y:S02]  /*1ee0*/  @P0 IMAD.IADD R11, R11, 0x1, -R10 ;  /* 0x000000010b0b0824 */ /* 0x000fe400078e0a0a */
[----:B------:R-:W-:-:S03]  /*1ef0*/  @P0 VIADD R9, R9, 0x1 ;  /* 0x0000000109090836 */ /* 0x000fc60000000000 */
[----:B------:R-:W-:-:S13]  /*1f00*/  ISETP.GE.U32.AND P2, PT, R11, R10, PT ;  /* 0x0000000a0b00720c */ /* 0x000fda0003f46070 */
[----:B------:R-:W-:-:S04]  /*1f10*/  @P2 IADD3 R9, R9, 0x1, RZ ;  /* 0x0000000109092810 */ /* 0x000fc80007ffe0ff */
[----:B------:R-:W-:-:S07]  /*1f20*/  SEL R12, R12, R9, !P1 ;  /* 0x000000090c0c7207 */ /* 0x000fce0004800000 */
.L_x_6513:
[----:B------:R-:W-:Y:S05]  /*1f30*/  BSYNC B1 ;  /* 0x0000000000017941 */ /* 0x000fea0003800000 */
.L_x_6511:
[----:B------:R-:W-:Y:S01]  /*1f40*/  LOP3.LUT R12, R12, 0x1, RZ, 0xc0, !PT ;  /* 0x000000010c0c7812 */ /* 0x000fe200078ec0ff */
[----:B------:R-:W-:Y:S01]  /*1f50*/  BSSY B1, `(.L_x_6514) ;  /* 0x000002b000017945 */ /* 0x000fe20003800000 */
[----:B------:R-:W-:Y:S02]  /*1f60*/  ISETP.GE.U32.AND P1, PT, R15, R10, PT ;  /* 0x0000000a0f00720c */ /* 0x000fe40003f26070 */
[----:B------:R-:W-:Y:S02]  /*1f70*/  ISETP.NE.U32.AND P0, PT, R12, 0x1, PT ;  /* 0x000000010c00780c */ /* 0x000fe40003f05070 */
[----:B------:R-:W-:Y:S02]  /*1f80*/  ISETP.GE.U32.AND.EX P1, PT, R13, RZ, PT, P1 ;  /* 0x000000ff0d00720c */ /* 0x000fe40003f26110 */
[----:B------:R-:W-:-:S13]  /*1f90*/  ISETP.NE.U32.AND.EX P0, PT, RZ, RZ, PT, P0 ;  /* 0x000000ffff00720c */ /* 0x000fda0003f05100 */
[----:B------:R-:W-:Y:S05]  /*1fa0*/  @!P0 BRA `(.L_x_6515) ;  /* 0x0000000000948947 */ /* 0x000fea0003800000 */
[C---:B------:R-:W-:Y:S01]  /*1fb0*/  IMAD.SHL.U32 R11, R30.reuse, 0x4, RZ ;  /* 0x000000041e0b7824 */ /* 0x040fe200078e00ff */
[----:B------:R-:W-:Y:S01]  /*1fc0*/  SHF.L.U64.HI R24, R30, 0x2, R7 ;  /* 0x000000021e187819 */ /* 0x000fe20000010207 */
[C---:B------:R-:W-:Y:S02]  /*1fd0*/  IMAD.SHL.U32 R27, R28.reuse, 0x2, RZ ;  /* 0x000000021c1b7824 */ /* 0x040fe400078e00ff */
[----:B------:R-:W-:Y:S01]  /*1fe0*/  IMAD R17, R28, 0x3, RZ ;  /* 0x000000031c117824 */ /* 0x000fe200078e02ff */
[----:B------:R-:W-:-:S05]  /*1ff0*/  IADD3 R22, P0, R11, R18, RZ ;  /* 0x000000120b167210 */ /* 0x000fca0007f1e0ff */
[----:B--2---:R-:W-:Y:S01]  /*2000*/  IMAD.X R23, R24, 0x1, R19, P0 ;  /* 0x0000000118177824 */ /* 0x004fe200000e0613 */
[----:B------:R-:W-:Y:S01]  /*2010*/  IADD3 R14, P0, R11, R26, RZ ;  /* 0x0000001a0b0e7210 */ /* 0x000fe20007f1e0ff */
[----:B------:R-:W-:-:S04]  /*2020*/  IMAD.WIDE.U32 R8, R27, 0x4, R22 ;  /* 0x000000041b087825 */ /* 0x000fc800078e0016 */
[----:B------:R-:W-:Y:S01]  /*2030*/  IMAD.X R15, R24, 0x1, R25, P0 ;  /* 0x00000001180f7824 */ /* 0x000fe200000e0619 */
[----:B------:R0:W2:Y:S01]  /*2040*/  LDG.E R31, desc[UR10][R8.64] ;  /* 0x0000000a081f7981 */ /* 0x0000a2000c1e1900 */
[----:B------:R-:W-:-:S04]  /*2050*/  IMAD.WIDE.U32 R12, R17, 0x4, R22 ;  /* 0x00000004110c7825 */ /* 0x000fc800078e0016 */
[----:B------:R-:W-:Y:S02]  /*2060*/  IMAD.WIDE.U32 R34, R17, 0x4, R14 ;  /* 0x0000000411227825 */ /* 0x000fe400078e000e */
[----:B------:R-:W1:Y:S02]  /*2070*/  LDG.E R13, desc[UR10][R12.64] ;  /* 0x0000000a0c0d7981 */ /* 0x000e64000c1e1900 */
[C---:B------:R-:W-:Y:S02]  /*2080*/  IMAD.WIDE.U32 R20, R28.reuse, 0x4, R22 ;  /* 0x000000041c147825 */ /* 0x040fe400078e0016 */
[----:B------:R-:W3:Y:S02]  /*2090*/  LDG.E R23, desc[UR10][R22.64] ;  /* 0x0000000a16177981 */ /* 0x000ee4000c1e1900 */
[--C-:B0-----:R-:W-:Y:S02]  /*20a0*/  IMAD.WIDE.U32 R8, R28, 0x4, R14.reuse ;  /* 0x000000041c087825 */ /* 0x101fe400078e000e */
[----:B------:R-:W1:Y:S02]  /*20b0*/  LDG.E R34, desc[UR10][R34.64] ;  /* 0x0000000a22227981 */ /* 0x000e64000c1e1900 */
[----:B------:R-:W-:-:S02]  /*20c0*/  IMAD.WIDE.U32 R36, R27, 0x4, R14 ;  /* 0x000000041b247825 */ /* 0x000fc400078e000e */
[----:B------:R-:W3:Y:S04]  /*20d0*/  LDG.E R14, desc[UR10][R14.64] ;  /* 0x0000000a0e0e7981 */ /* 0x000ee8000c1e1900 */
[----:B------:R0:W4:Y:S04]  /*20e0*/  LDG.E R29, desc[UR10][R20.64] ;  /* 0x0000000a141d7981 */ /* 0x000128000c1e1900 */
[----:B------:R-:W4:Y:S04]  /*20f0*/  LDG.E R9, desc[UR10][R8.64] ;  /* 0x0000000a08097981 */ /* 0x000f28000c1e1900 */
[----:B------:R-:W2:Y:S01]  /*2100*/  LDG.E R36, desc[UR10][R36.64] ;  /* 0x0000000a24247981 */ /* 0x000ea2000c1e1900 */
[----:B0-----:R-:W-:-:S04]  /*2110*/  IADD3 R20, P0, R11, R6, RZ ;  /* 0x000000060b147210 */ /* 0x001fc80007f1e0ff */
[----:B------:R-:W-:Y:S02]  /*2120*/  IADD3.X R21, R24, R3, RZ, P0, !PT ;  /* 0x0000000318157210 */ /* 0x000fe400007fe4ff */
[----:B------:R-:W-:-:S05]  /*2130*/  IADD3 R30, P0, R10, R30, RZ ;  /* 0x0000001e0a1e7210 */ /* 0x000fca0007f1e0ff */
[----:B------:R-:W-:Y:S02]  /*2140*/  IMAD.X R7, RZ, RZ, R7, P0 ;  /* 0x000000ffff077224 */ /* 0x000fe400000e0607 */
[----:B-1----:R-:W-:Y:S01]  /*2150*/  FFMA.FTZ R24, -R16, R13, R34 ;  /* 0x0000000d10187223 */ /* 0x002fe20000010122 */
[----:B------:R-:W-:-:S04]  /*2160*/  IMAD.WIDE.U32 R12, R28, 0x4, R20 ;  /* 0x000000041c0c7825 */ /* 0x000fc800078e0014 */
[----:B---3--:R-:W-:Y:S01]  /*2170*/  FFMA.FTZ R11, -R16, R23, R14 ;  /* 0x00000017100b7223 */ /* 0x008fe2000001010e */
[----:B------:R-:W-:-:S04]  /*2180*/  IMAD.WIDE.U32 R22, R17, 0x4, R20 ;  /* 0x0000000411167825 */ /* 0x000fc800078e0014 */
[----:B----4-:R-:W-:Y:S01]  /*2190*/  FFMA.FTZ R29, -R16, R29, R9 ;  /* 0x0000001d101d7223 */ /* 0x010fe20000010109 */
[----:B------:R-:W-:-:S04]  /*21a0*/  IMAD.WIDE.U32 R8, R27, 0x4, R20 ;  /* 0x000000041b087825 */ /* 0x000fc800078e0014 */
[----:B--2---:R-:W-:Y:S01]  /*21b0*/  FFMA.FTZ R31, -R16, R31, R36 ;  /* 0x0000001f101f7223 */ /* 0x004fe20000010124 */
[----:B------:R0:W-:Y:S04]  /*21c0*/  STG.E desc[UR10][R20.64], R11 ;  /* 0x0000000b14007986 */ /* 0x0001e8000c10190a */
[----:B------:R0:W-:Y:S04]  /*21d0*/  STG.E desc[UR10][R12.64], R29 ;  /* 0x0000001d0c007986 */ /* 0x0001e8000c10190a */
[----:B------:R0:W-:Y:S04]  /*21e0*/  STG.E desc[UR10][R8.64], R31 ;  /* 0x0000001f08007986 */ /* 0x0001e8000c10190a */
[----:B------:R0:W-:Y:S02]  /*21f0*/  STG.E desc[UR10][R22.64], R24 ;  /* 0x0000001816007986 */ /* 0x0001e4000c10190a */
.L_x_6515:
[----:B------:R-:W-:Y:S05]  /*2200*/  BSYNC B1 ;  /* 0x0000000000017941 */ /* 0x000fea0003800000 */
.L_x_6514:
[----:B------:R-:W-:Y:S05]  /*2210*/  @!P1 BRA `(.L_x_6510) ;  /* 0x0000000400849947 */ /* 0x000fea0003800000 */
[C---:B------:R-:W-:Y:S01]  /*2220*/  IMAD.SHL.U32 R37, R28.reuse, 0x2, RZ ;  /* 0x000000021c257824 */ /* 0x040fe200078e00ff */
[----:B------:R-:W-:Y:S01]  /*2230*/  SHF.R.U32.HI R27, RZ, 0x1e, R28 ;  /* 0x0000001eff1b7819 */ /* 0x000fe2000001161c */
[C---:B0-----:R-:W-:Y:S01]  /*2240*/  IMAD R11, R28.reuse, 0x3, RZ ;  /* 0x000000031c0b7824 */ /* 0x041fe200078e02ff */
[----:B------:R-:W-:Y:S01]  /*2250*/  SHF.R.U32.HI R31, RZ, 0x1e, R10 ;  /* 0x0000001eff1f7819 */ /* 0x000fe2000001160a */
[----:B------:R-:W-:Y:S01]  /*2260*/  IMAD.SHL.U32 R17, R28, 0x4, RZ ;  /* 0x000000041c117824 */ /* 0x000fe200078e00ff */
[----:B------:R-:W-:Y:S01]  /*2270*/  SHF.L.U32 R35, R37, 0x2, RZ ;  /* 0x0000000225237819 */ /* 0x000fe200000006ff */
[----:B------:R-:W-:Y:S01]  /*2280*/  IMAD.SHL.U32 R24, R11, 0x4, RZ ;  /* 0x000000040b187824 */ /* 0x000fe200078e00ff */
[----:B------:R-:W-:Y:S01]  /*2290*/  SHF.R.U32.HI R37, RZ, 0x1e, R37 ;  /* 0x0000001eff257819 */ /* 0x000fe20000011625 */
[----:B------:R-:W-:Y:S01]  /*22a0*/  IMAD.SHL.U32 R29, R10, 0x4, RZ ;  /* 0x000000040a1d7824 */ /* 0x000fe200078e00ff */
[----:B------:R-:W-:-:S07]  /*22b0*/  SHF.R.U32.HI R11, RZ, 0x1e, R11 ;  /* 0x0000001eff0b7819 */ /* 0x000fce000001160b */
.L_x_6516:
[C---:B------:R-:W-:Y:S01]  /*22c0*/  IMAD.SHL.U32 R9, R30.reuse, 0x4, RZ ;  /* 0x000000041e097824 */ /* 0x040fe200078e00ff */
[----:B------:R-:W-:-:S04]  /*22d0*/  SHF.L.U64.HI R12, R30, 0x2, R7 ;  /* 0x000000021e0c7819 */ /* 0x000fc80000010207 */
[----:B------:R-:W-:-:S05]  /*22e0*/  IADD3 R20, P0, R9, R18, RZ ;  /* 0x0000001209147210 */ /* 0x000fca0007f1e0ff */
[----:B------:R-:W-:Y:S01]  /*22f0*/  IMAD.X R21, R12, 0x1, R19, P0 ;  /* 0x000000010c157824 */ /* 0x000fe200000e0613 */
[----:B------:R-:W-:-:S05]  /*2300*/  IADD3 R22, P0, R17, R20, RZ ;  /* 0x0000001411167210 */ /* 0x000fca0007f1e0ff */
[----:B--2---:R-:W-:Y:S01]  /*2310*/  IMAD.X R23, R27, 0x1, R21, P0 ;  /* 0x000000011b177824 */ /* 0x004fe200000e0615 */
[----:B------:R-:W-:-:S04]  /*2320*/  IADD3 R14, P0, R9, R26, RZ ;  /* 0x0000001a090e7210 */ /* 0x000fc80007f1e0ff */
[----:B------:R0:W1:Y:S01]  /*2330*/  LDG.E R13, desc[UR10][R22.64] ;  /* 0x0000000a160d7981 */ /* 0x000062000c1e1900 */
[----:B------:R-:W-:Y:S02]  /*2340*/  IADD3.X R15, R12, R25, RZ, P0, !PT ;  /* 0x000000190c0f7210 */ /* 0x000fe400007fe4ff */
[----:B0-----:R-:W-:-:S05]  /*2350*/  IADD3 R22, P0, R17, R14, RZ ;  /* 0x0000000e11167210 */ /* 0x001fca0007f1e0ff */
[----:B------:R-:W-:-:S05]  /*2360*/  IMAD.X R23, R27, 0x1, R15, P0 ;  /* 0x000000011b177824 */ /* 0x000fca00000e060f */
[----:B------:R0:W1:Y:S02]  /*2370*/  LDG.E R34, desc[UR10][R22.64] ;  /* 0x0000000a16227981 */ /* 0x000064000c1e1900 */
[----:B0-----:R-:W-:-:S05]  /*2380*/  IADD3 R22, P0, R35, R20, RZ ;  /* 0x0000001423167210 */ /* 0x001fca0007f1e0ff */
[----:B------:R-:W-:Y:S02]  /*2390*/  IMAD.X R23, R37, 0x1, R21, P0 ;  /* 0x0000000125177824 */ /* 0x000fe400000e0615 */
[----:B-1----:R-:W-:-:S03]  /*23a0*/  FFMA.FTZ R34, -R16, R13, R34 ;  /* 0x0000000d10227223 */ /* 0x002fc60000010122 */
[----:B------:R0:W2:Y:S02]  /*23b0*/  LDG.E R13, desc[UR10][R22.64] ;  /* 0x0000000a160d7981 */ /* 0x0000a4000c1e1900 */
[----:B0-----:R-:W-:-:S05]  /*23c0*/  IADD3 R22, P0, R35, R14, RZ ;  /* 0x0000000e23167210 */ /* 0x001fca0007f1e0ff */
[----:B------:R-:W-:-:S05]  /*23d0*/  IMAD.X R23, R37, 0x1, R15, P0 ;  /* 0x0000000125177824 */ /* 0x000fca00000e060f */
[----:B------:R0:W2:Y:S02]  /*23e0*/  LDG.E R36, desc[UR10][R22.64] ;  /* 0x0000000a16247981 */ /* 0x0000a4000c1e1900 */
[----:B0-----:R-:W-:-:S05]  /*23f0*/  IADD3 R22, P0, R24, R20, RZ ;  /* 0x0000001418167210 */ /* 0x001fca0007f1e0ff */
[----:B------:R-:W-:Y:S02]  /*2400*/  IMAD.X R23, R11, 0x1, R21, P0 ;  /* 0x000000010b177824 */ /* 0x000fe400000e0615 */
[----:B--2---:R-:W-:-:S03]  /*2410*/  FFMA.FTZ R36, -R16, R13, R36 ;  /* 0x0000000d10247223 */ /* 0x004fc60000010124 */
[----:B------:R0:W2:Y:S02]  /*2420*/  LDG.E R13, desc[UR10][R22.64] ;  /* 0x0000000a160d7981 */ /* 0x0000a4000c1e1900 */
[----:B0-----:R-:W-:-:S04]  /*2430*/  IADD3 R22, P0, R24, R14, RZ ;  /* 0x0000000e18167210 */ /* 0x001fc80007f1e0ff */
[----:B------:R-:W-:-:S05]  /*2440*/  IADD3.X R23, R11, R15, RZ, P0, !PT ;  /* 0x0000000f0b177210 */ /* 0x000fca00007fe4ff */
[----:B------:R-:W2:Y:S02]  /*2450*/  LDG.E R8, desc[UR10][R22.64] ;  /* 0x0000000a16087981 */ /* 0x000ea4000c1e1900 */
[C---:B--2---:R-:W-:Y:S02]  /*2460*/  FFMA.FTZ R22, -R16.reuse, R13, R8 ;  /* 0x0000000d10167223 */ /* 0x044fe40000010108 */
[----:B------:R-:W2:Y:S04]  /*2470*/  LDG.E R13, desc[UR10][R20.64] ;  /* 0x0000000a140d7981 */ /* 0x000ea8000c1e1900 */
[----:B------:R-:W2:Y:S02]  /*2480*/  LDG.E R8, desc[UR10][R14.64] ;  /* 0x0000000a0e087981 */ /* 0x000ea4000c1e1900 */
[----:B--2---:R-:W-:Y:S01]  /*2490*/  FFMA.FTZ R23, -R16, R13, R8 ;  /* 0x0000000d10177223 */ /* 0x004fe20000010108 */
[----:B------:R-:W-:-:S05]  /*24a0*/  IADD3 R8, P0, R9, R6, RZ ;  /* 0x0000000609087210 */ /* 0x000fca0007f1e0ff */
[----:B------:R-:W-:Y:S01]  /*24b0*/  IMAD.X R9, R12, 0x1, R3, P0 ;  /* 0x000000010c097824 */ /* 0x000fe200000e0603 */
[----:B------:R-:W-:-:S04]  /*24c0*/  IADD3 R12, P0, R17, R8, RZ ;  /* 0x00000008110c7210 */ /* 0x000fc80007f1e0ff */
[----:B------:R-:W-:Y:S01]  /*24d0*/  STG.E desc[UR10][R8.64], R23 ;  /* 0x0000001708007986 */ /* 0x000fe2000c10190a */
[----:B------:R-:W-:-:S05]  /*24e0*/  IMAD.X R13, R27, 0x1, R9, P0 ;  /* 0x000000011b0d7824 */ /* 0x000fca00000e0609 */
[----:B------:R0:W-:Y:S02]  /*24f0*/  STG.E desc[UR10][R12.64], R34 ;  /* 0x000000220c007986 */ /* 0x0001e4000c10190a */
[----:B0-----:R-:W-:-:S05]  /*2500*/  IADD3 R12, P0, R35, R8, RZ ;  /* 0x00000008230c7210 */ /* 0x001fca0007f1e0ff */
[----:B------:R-:W-:-:S05]  /*2510*/  IMAD.X R13, R37, 0x1, R9, P0 ;  /* 0x00000001250d7824 */ /* 0x000fca00000e0609 */
[----:B------:R0:W-:Y:S02]  /*2520*/  STG.E desc[UR10][R12.64], R36 ;  /* 0x000000240c007986 */ /* 0x0001e4000c10190a */
[----:B0-----:R-:W-:-:S05]  /*2530*/  IADD3 R12, P0, R24, R8, RZ ;  /* 0x00000008180c7210 */ /* 0x001fca0007f1e0ff */
[----:B------:R-:W-:Y:S01]  /*2540*/  IMAD.X R13, R11, 0x1, R9, P0 ;  /* 0x000000010b0d7824 */ /* 0x000fe200000e0609 */
[----:B------:R-:W-:-:S04]  /*2550*/  IADD3 R20, P0, R29, R20, RZ ;  /* 0x000000141d147210 */ /* 0x000fc80007f1e0ff */
[----:B------:R0:W-:Y:S01]  /*2560*/  STG.E desc[UR10][R12.64], R22 ;  /* 0x000000160c007986 */ /* 0x0001e2000c10190a */
[----:B------:R-:W-:Y:S02]  /*2570*/  IADD3.X R21, R31, R21, RZ, P0, !PT ;  /* 0x000000151f157210 */ /* 0x000fe400007fe4ff */
[----:B0-----:R-:W-:-:S05]  /*2580*/  IADD3 R22, P0, R17, R20, RZ ;  /* 0x0000001411167210 */ /* 0x001fca0007f1e0ff */
[----:B------:R-:W-:Y:S01]  /*2590*/  IMAD.X R23, R27, 0x1, R21, P0 ;  /* 0x000000011b177824 */ /* 0x000fe200000e0615 */
[----:B------:R-:W-:-:S05]  /*25a0*/  IADD3 R12, P0, R29, R14, RZ ;  /* 0x0000000e1d0c7210 */ /* 0x000fca0007f1e0ff */
[----:B------:R-:W-:Y:S01]  /*25b0*/  IMAD.X R13, R31, 0x1, R15, P0 ;  /* 0x000000011f0d7824 */ /* 0x000fe200000e060f */
[----:B------:R-:W-:Y:S01]  /*25c0*/  IADD3 R14, P0, R17, R12, RZ ;  /* 0x0000000c110e7210 */ /* 0x000fe20007f1e0ff */
[----:B------:R-:W2:Y:S04]  /*25d0*/  LDG.E R23, desc[UR10][R22.64] ;  /* 0x0000000a16177981 */ /* 0x000ea8000c1e1900 */
[----:B------:R-:W-:-:S06]  /*25e0*/  IMAD.X R15, R27, 0x1, R13, P0 ;  /* 0x000000011b0f7824 */ /* 0x000fcc00000e060d */
[----:B------:R0:W2:Y:S02]  /*25f0*/  LDG.E R15, desc[UR10][R14.64] ;  /* 0x0000000a0e0f7981 */ /* 0x0000a4000c1e1900 */
[----:B0-----:R-:W-:Y:S01]  /*2600*/  IADD3 R14, P0, R35, R20, RZ ;  /* 0x00000014230e7210 */ /* 0x001fe20007f1e0ff */
[----:B--2---:R-:W-:-:S04]  /*2610*/  FFMA.FTZ R34, -R16, R23, R15 ;  /* 0x0000001710227223 */ /* 0x004fc8000001010f */
[----:B------:R-:W-:Y:S01]  /*2620*/  IMAD.X R15, R37, 0x1, R21, P0 ;  /* 0x00000001250f7824 */ /* 0x000fe200000e0615 */
[----:B------:R-:W-:-:S04]  /*2630*/  IADD3 R22, P0, R35, R12, RZ ;  /* 0x0000000c23167210 */ /* 0x000fc80007f1e0ff */
[----:B------:R-:W-:Y:S01]  /*2640*/  IADD3.X R23, R37, R13, RZ, P0, !PT ;  /* 0x0000000d25177210 */ /* 0x000fe200007fe4ff */
[----:B------:R0:W2:Y:S05]  /*2650*/  LDG.E R36, desc[UR10][R14.64] ;  /* 0x0000000a0e247981 */ /* 0x0000aa000c1e1900 */
[----:B------:R-:W2:Y:S01]  /*2660*/  LDG.E R23, desc[UR10][R22.64] ;  /* 0x0000000a16177981 */ /* 0x000ea2000c1e1900 */
[----:B0-----:R-:W-:-:S05]  /*2670*/  IADD3 R14, P0, R24, R20, RZ ;  /* 0x00000014180e7210 */ /* 0x001fca0007f1e0ff */
[----:B------:R-:W-:Y:S02]  /*2680*/  IMAD.X R15, R11, 0x1, R21, P0 ;  /* 0x000000010b0f7824 */ /* 0x000fe400000e0615 */
[----:B------:R-:W3:Y:S01]  /*2690*/  LDG.E R21, desc[UR10][R20.64] ;  /* 0x0000000a14157981 */ /* 0x000ee2000c1e1900 */
[----:B--2---:R-:W-:-:S03]  /*26a0*/  FFMA.FTZ R22, -R16, R36, R23 ;  /* 0x0000002410167223 */ /* 0x004fc60000010117 */
[----:B------:R0:W2:Y:S02]  /*26b0*/  LDG.E R23, desc[UR10][R14.64] ;  /* 0x0000000a0e177981 */ /* 0x0000a4000c1e1900 */
[----:B0-----:R-:W-:-:S05]  /*26c0*/  IADD3 R14, P0, R24, R12, RZ ;  /* 0x0000000c180e7210 */ /* 0x001fca0007f1e0ff */
[----:B------:R-:W-:Y:S02]  /*26d0*/  IMAD.X R15, R11, 0x1, R13, P0 ;  /* 0x000000010b0f7824 */ /* 0x000fe400000e060d */
[----:B------:R0:W3:Y:S04]  /*26e0*/  LDG.E R13, desc[UR10][R12.64] ;  /* 0x0000000a0c0d7981 */ /* 0x0000e8000c1e1900 */
[----:B------:R-:W2:Y:S01]  /*26f0*/  LDG.E R15, desc[UR10][R14.64] ;  /* 0x0000000a0e0f7981 */ /* 0x000ea2000c1e1900 */
[----:B------:R-:W-:-:S05]  /*2700*/  IADD3 R8, P0, R29, R8, RZ ;  /* 0x000000081d087210 */ /* 0x000fca0007f1e0ff */
[----:B------:R-:W-:Y:S01]  /*2710*/  IMAD.X R9, R31, 0x1, R9, P0 ;  /* 0x000000011f097824 */ /* 0x000fe200000e0609 */
[----:B0-----:R-:W-:Y:S01]  /*2720*/  IADD3 R12, P0, R17, R8, RZ ;  /* 0x00000008110c7210 */ /* 0x001fe20007f1e0ff */
[----:B---3--:R-:W-:-:S04]  /*2730*/  FFMA.FTZ R36, -R16, R21, R13 ;  /* 0x0000001510247223 */ /* 0x008fc8000001010d */
[----:B------:R-:W-:Y:S01]  /*2740*/  IMAD.X R13, R27, 0x1, R9, P0 ;  /* 0x000000011b0d7824 */ /* 0x000fe200000e0609 */
[-C--:B------:R-:W-:Y:S01]  /*2750*/  IADD3 R20, P0, R35, R8.reuse, RZ ;  /* 0x0000000823147210 */ /* 0x080fe20007f1e0ff */
[----:B------:R0:W-:Y:S03]  /*2760*/  STG.E desc[UR10][R8.64], R36 ;  /* 0x0000002408007986 */ /* 0x0001e6000c10190a */
[----:B------:R-:W-:Y:S01]  /*2770*/  IADD3.X R21, R37, R9, RZ, P0, !PT ;  /* 0x0000000925157210 */ /* 0x000fe200007fe4ff */
[----:B--2---:R-:W-:Y:S01]  /*2780*/  FFMA.FTZ R15, -R16, R23, R15 ;  /* 0x00000017100f7223 */ /* 0x004fe2000001010f */
[----:B------:R3:W-:Y:S01]  /*2790*/  STG.E desc[UR10][R12.64], R34 ;  /* 0x000000220c007986 */ /* 0x0007e2000c10190a */
[----:B0-----:R-:W-:-:S03]  /*27a0*/  IADD3 R8, P1, R24, R8, RZ ;  /* 0x0000000818087210 */ /* 0x001fc60007f3e0ff */
[----:B------:R3:W-:Y:S02]  /*27b0*/  STG.E desc[UR10][R20.64], R22 ;  /* 0x0000001614007986 */ /* 0x0007e4000c10190a */
[----:B------:R-:W-:Y:S01]  /*27c0*/  IMAD.X R9, R11, 0x1, R9, P1 ;  /* 0x000000010b097824 */ /* 0x000fe200008e0609 */
[----:B------:R-:W-:-:S04]  /*27d0*/  IADD3 R30, P0, P1, R10, R30, R10 ;  /* 0x0000001e0a1e7210 */ /* 0x000fc8000791e00a */
[----:B------:R3:W-:Y:S01]  /*27e0*/  STG.E desc[UR10][R8.64], R15 ;  /* 0x0000000f08007986 */ /* 0x0007e2000c10190a */
[----:B------:R-:W-:Y:S02]  /*27f0*/  IADD3.X R7, RZ, R7, RZ, P0, P1 ;  /* 0x00000007ff077210 */ /* 0x000fe400007e24ff */
[----:B------:R-:W-:-:S04]  /*2800*/  ISETP.GE.U32.AND P0, PT, R30, R5, PT ;  /* 0x000000051e00720c */ /* 0x000fc80003f06070 */
[----:B------:R-:W-:-:S13]  /*2810*/  ISETP.GE.AND.EX P0, PT, R7, R2, PT, P0 ;  /* 0x000000020700720c */ /* 0x000fda0003f06300 */
[----:B---3--:R-:W-:Y:S05]  /*2820*/  @!P0 BRA `(.L_x_6516) ;  /* 0xfffffff800a48947 */ /* 0x008fea000383ffff */
.L_x_6510:
[----:B------:R-:W-:Y:S05]  /*2830*/  BSYNC B0 ;  /* 0x0000000000007941 */ /* 0x000fea0003800000 */
.L_x_6509:
[----:B------:R-:W-:Y:S02]  /*2840*/  ULDC UR4, c[0x0][0x228] ;  /* 0x00008a0000047ab9 */ /* 0x000fe40000000800 */
[----:B------:R-:W-:-:S04]  /*2850*/  ISETP.GE.U32.AND P0, PT, R30, UR4, PT ;  /* 0x000000041e007c0c */ /* 0x000fc8000bf06070 */
[----:B------:R-:W-:-:S13]  /*2860*/  ISETP.GE.AND.EX P0, PT, R7, R4, PT, P0 ;  /* 0x000000040700720c */ /* 0x000fda0003f06300 */
[----:B------:R-:W-:Y:S05]  /*2870*/  @P0 EXIT ;  /* 0x000000000000094d */ /* 0x000fea0003800000 */
[----:B------:R-:W-:Y:S01]  /*2880*/  LOP3.LUT R2, RZ, R30, RZ, 0x33, !PT ;  /* 0x0000001eff027212 */ /* 0x000fe200078e33ff */
[----:B------:R-:W-:Y:S01]  /*2890*/  BSSY B0, `(.L_x_6517) ;  /* 0x000001e000007945 */ /* 0x000fe20003800000 */
[----:B------:R-:W-:Y:S02]  /*28a0*/  LOP3.LUT R3, RZ, R7, RZ, 0x33, !PT ;  /* 0x00000007ff037212 */ /* 0x000fe400078e33ff */
[----:B------:R-:W-:-:S05]  /*28b0*/  IADD3 R17, P0, R2, UR4, RZ ;  /* 0x0000000402117c10 */ /* 0x000fca000ff1e0ff */
[----:B0-----:R-:W-:-:S05]  /*28c0*/  IMAD.X R12, R4, 0x1, R3, P0 ;  /* 0x00000001040c7824 */ /* 0x001fca00000e0603 */
[----:B------:R-:W-:-:S13]  /*28d0*/  ISETP.NE.U32.AND P0, PT, R12, RZ, PT ;  /* 0x000000ff0c00720c */ /* 0x000fda0003f05070 */
[----:B------:R-:W-:Y:S05]  /*28e0*/  @!P0 BRA `(.L_x_6518) ;  /* 0x0000000000148947 */ /* 0x000fea0003800000 */
[----:B------:R-:W-:Y:S01]  /*28f0*/  IMAD.MOV.U32 R10, RZ, RZ, R28 ;  /* 0x000000ffff0a7224 */ /* 0x000fe200078e001c */
[----:B------:R-:W-:-:S07]  /*2900*/  MOV R8, 0x2920 ;  /* 0x0000292000087802 */ /* 0x000fce0000000f00 */
[----:B-12---:R-:W-:Y:S05]  /*2910*/  CALL.REL.NOINC `($__internal_30_$__cuda_sm20_div_u64) ;  /* 0x0000002000807944 */ /* 0x006fea0003c00000 */
[----:B------:R-:W-:Y:S01]  /*2920*/  IMAD.MOV.U32 R13, RZ, RZ, R11 ;  /* 0x000000ffff0d7224 */ /* 0x000fe200078e000b */
[----:B------:R-:W-:Y:S06]  /*2930*/  BRA `(.L_x_6519) ;  /* 0x00000000004c7947 */ /* 0x000fec0003800000 */
.L_x_6518:
[----:B------:R-:W0:Y:S01]  /*2940*/  I2F.U32.RP R5, R28 ;  /* 0x0000001c00057306 */ /* 0x000e220000209000 */
[----:B------:R-:W-:Y:S01]  /*2950*/  ISETP.NE.U32.AND P2, PT, R28, RZ, PT ;  /* 0x000000ff1c00720c */ /* 0x000fe20003f45070 */
[----:B------:R-:W-:-:S06]  /*2960*/  IMAD.MOV.U32 R13, RZ, RZ, RZ ;  /* 0x000000ffff0d7224 */ /* 0x000fcc00078e00ff */
[----:B0-----:R-:W0:Y:S02]  /*2970*/  MUFU.RCP R5, R5 ;  /* 0x0000000500057308 */ /* 0x001e240000001000 */
[----:B0-----:R-:W-:-:S06]  /*2980*/  IADD3 R2, R5, 0xffffffe, RZ ;  /* 0x0ffffffe05027810 */ /* 0x001fcc0007ffe0ff */
[----:B------:R0:W3:Y:S02]  /*2990*/  F2I.FTZ.U32.TRUNC.NTZ R3, R2 ;  /* 0x0000000200037305 */ /* 0x0000e4000021f000 */
[----:B0-----:R-:W-:Y:S02]  /*29a0*/  IMAD.MOV.U32 R2, RZ, RZ, RZ ;  /* 0x000000ffff027224 */ /* 0x001fe400078e00ff */
[----:B---3--:R-:W-:-:S04]  /*29b0*/  IMAD.MOV R9, RZ, RZ, -R3 ;  /* 0x000000ffff097224 */ /* 0x008fc800078e0a03 */
[----:B------:R-:W-:-:S04]  /*29c0*/  IMAD R9, R9, R28, RZ ;  /* 0x0000001c09097224 */ /* 0x000fc800078e02ff */
[----:B------:R-:W-:-:S06]  /*29d0*/  IMAD.HI.U32 R3, R3, R9, R2 ;  /* 0x0000000903037227 */ /* 0x000fcc00078e0002 */
[----:B------:R-:W-:-:S04]  /*29e0*/  IMAD.HI.U32 R12, R3, R17, RZ ;  /* 0x00000011030c7227 */ /* 0x000fc800078e00ff */
[----:B------:R-:W-:-:S04]  /*29f0*/  IMAD.MOV R3, RZ, RZ, -R12 ;  /* 0x000000ffff037224 */ /* 0x000fc800078e0a0c */
[----:B------:R-:W-:-:S05]  /*2a00*/  IMAD R3, R28, R3, R17 ;  /* 0x000000031c037224 */ /* 0x000fca00078e0211 */
[----:B------:R-:W-:-:S13]  /*2a10*/  ISETP.GE.U32.AND P0, PT, R3, R28, PT ;  /* 0x0000001c0300720c */ /* 0x000fda0003f06070 */
[----:B------:R-:W-:Y:S01]  /*2a20*/  @P0 IMAD.IADD R3, R3, 0x1, -R28 ;  /* 0x0000000103030824 */ /* 0x000fe200078e0a1c */
[----:B------:R-:W-:-:S04]  /*2a30*/  @P0 IADD3 R12, R12, 0x1, RZ ;  /* 0x000000010c0c0810 */ /* 0x000fc80007ffe0ff */
[----:B------:R-:W-:-:S13]  /*2a40*/  ISETP.GE.U32.AND P1, PT, R3, R28, PT ;  /* 0x0000001c0300720c */ /* 0x000fda0003f26070 */
[----:B------:R-:W-:Y:S01]  /*2a50*/  @P1 VIADD R12, R12, 0x1 ;  /* 0x000000010c0c1836 */ /* 0x000fe20000000000 */
[----:B------:R-:W-:-:S07]  /*2a60*/  @!P2 LOP3.LUT R12, RZ, R28, RZ, 0x33, !PT ;  /* 0x0000001cff0ca212 */ /* 0x000fce00078e33ff */
.L_x_6519:
[----:B------:R-:W-:Y:S05]  /*2a70*/  BSYNC B0 ;  /* 0x0000000000007941 */ /* 0x000fea0003800000 */
.L_x_6517:
        /* <DEDUP_REMOVED lines=8> */
[----:B------:R-:W-:Y:S01]  /*2b00*/  IADD3 R11, P1, R30, R32, RZ ;  /* 0x000000201e0b7210 */ /* 0x000fe20007f3e0ff */
[----:B------:R-:W-:Y:S01]  /*2b10*/  ULDC.64 UR4, c[0x0][0x210] ;  /* 0x0000840000047ab9 */ /* 0x000fe20000000a00 */
[----:B------:R-:W-:Y:S01]  /*2b20*/  ULDC.64 UR6, c[0x0][0x218] ;  /* 0x0000860000067ab9 */ /* 0x000fe20000000a00 */
[----:B------:R-:W-:Y:S01]  /*2b30*/  ULDC.64 UR8, c[0x0][0x220] ;  /* 0x0000880000087ab9 */ /* 0x000fe20000000a00 */
[----:B------:R-:W-:Y:S01]  /*2b40*/  SHF.L.U32 R6, R11, 0x2, RZ ;  /* 0x000000020b067819 */ /* 0x000fe200000006ff */
[----:B------:R-:W-:Y:S01]  /*2b50*/  IMAD.X R2, R7, 0x1, R0, P1 ;  /* 0x0000000107027824 */ /* 0x000fe200008e0600 */
[----:B------:R-:W-:Y:S01]  /*2b60*/  SHF.R.U32.HI R18, RZ, 0x1e, R28 ;  /* 0x0000001eff127819 */ /* 0x000fe2000001161c */
[----:B------:R-:W-:Y:S01]  /*2b70*/  IMAD.MOV.U32 R12, RZ, RZ, R3 ;  /* 0x000000ffff0c7224 */ /* 0x000fe200078e0003 */
[----:B------:R-:W-:Y:S01]  /*2b80*/  IADD3 R10, P1, R6, UR4, RZ ;  /* 0x00000004060a7c10 */ /* 0x000fe2000ff3e0ff */
[----:B------:R-:W-:Y:S01]  /*2b90*/  IMAD.MOV.U32 R14, RZ, RZ, RZ ;  /* 0x000000ffff0e7224 */ /* 0x000fe200078e00ff */
[----:B------:R-:W-:Y:S01]  /*2ba0*/  SHF.L.U64.HI R11, R11, 0x2, R2 ;  /* 0x000000020b0b7819 */ /* 0x000fe20000010202 */
[----:B------:R-:W-:Y:S01]  /*2bb0*/  IMAD.SHL.U32 R15, R28, 0x4, RZ ;  /* 0x000000041c0f7824 */ /* 0x000fe200078e00ff */
[----:B------:R-:W-:-:S02]  /*2bc0*/  IADD3 R8, P2, R6, UR6, RZ ;  /* 0x0000000606087c10 */ /* 0x000fc4000ff5e0ff */
[----:B------:R-:W-:Y:S02]  /*2bd0*/  IADD3 R6, P3, R6, UR8, RZ ;  /* 0x0000000806067c10 */ /* 0x000fe4000ff7e0ff */
[C---:B------:R-:W-:Y:S02]  /*2be0*/  IADD3.X R13, R11.reuse, UR5, RZ, P1, !PT ;  /* 0x000000050b0d7c10 */ /* 0x040fe40008ffe4ff */
[C---:B------:R-:W-:Y:S02]  /*2bf0*/  IADD3.X R9, R11.reuse, UR7, RZ, P2, !PT ;  /* 0x000000070b097c10 */ /* 0x040fe400097fe4ff */
[----:B------:R-:W-:-:S07]  /*2c00*/  IADD3.X R11, R11, UR9, RZ, P3, !PT ;  /* 0x000000090b0b7c10 */ /* 0x000fce0009ffe4ff */
.L_x_6522:
[----:B0-----:R-:W-:Y:S01]  /*2c10*/  MOV R3, R11 ;  /* 0x0000000b00037202 */ /* 0x001fe20000000f00 */
[----:B------:R-:W-:Y:S01]  /*2c20*/  IMAD.MOV.U32 R2, RZ, RZ, R6 ;  /* 0x000000ffff027224 */ /* 0x000fe200078e0006 */
[----:B------:R-:W1:Y:S04]  /*2c30*/  LDG.E R5, desc[UR10][R8.64] ;  /* 0x0000000a08057981 */ /* 0x000e68000c1e1900 */
[----:B------:R0:W1:Y:S01]  /*2c40*/  LDG.E R3, desc[UR10][R2.64] ;  /* 0x0000000a02037981 */ /* 0x000062000c1e1900 */
[----:B------:R-:W-:Y:S02]  /*2c50*/  IADD3 R12, P1, R12, -0x1, RZ ;  /* 0xffffffff0c0c7810 */ /* 0x000fe40007f3e0ff */
[----:B------:R-:W-:Y:S02]  /*2c60*/  IADD3 R30, P2, R28, R30, RZ ;  /* 0x0000001e1c1e7210 */ /* 0x000fe40007f5e0ff */
[----:B------:R-:W-:-:S02]  /*2c70*/  IADD3.X R14, R14, -0x1, RZ, P1, !PT ;  /* 0xffffffff0e0e7810 */ /* 0x000fc40000ffe4ff */
[----:B------:R-:W-:Y:S01]  /*2c80*/  ISETP.NE.U32.AND P1, PT, R12, RZ, PT ;  /* 0x000000ff0c00720c */ /* 0x000fe20003f25070 */
[----:B------:R-:W-:Y:S01]  /*2c90*/  IMAD.X R7, RZ, RZ, R7, P2 ;  /* 0x000000ffff077224 */ /* 0x000fe200010e0607 */
[C---:B------:R-:W-:Y:S01]  /*2ca0*/  IADD3 R6, P5, R15.reuse, R6, RZ ;  /* 0x000000060f067210 */ /* 0x040fe20007fbe0ff */
[----:B0-----:R-:W-:Y:S01]  /*2cb0*/  IMAD.MOV.U32 R2, RZ, RZ, R10 ;  /* 0x000000ffff027224 */ /* 0x001fe200078e000a */
[----:B------:R-:W-:Y:S02]  /*2cc0*/  ISETP.NE.AND.EX P1, PT, R14, RZ, PT, P1 ;  /* 0x000000ff0e00720c */ /* 0x000fe40003f25310 */
[C---:B------:R-:W-:Y:S01]  /*2cd0*/  IADD3 R10, P3, R15.reuse, R10, RZ ;  /* 0x0000000a0f0a7210 */ /* 0x040fe20007f7e0ff */
[----:B------:R-:W-:Y:S01]  /*2ce0*/  IMAD.X R11, R18, 0x1, R11, P5 ;  /* 0x00000001120b7824 */ /* 0x000fe200028e060b */
[----:B------:R-:W-:-:S04]  /*2cf0*/  IADD3 R8, P4, R15, R8, RZ ;  /* 0x000000080f087210 */ /* 0x000fc80007f9e0ff */
[----:B------:R-:W-:Y:S01]  /*2d00*/  IADD3.X R9, R18, R9, RZ, P4, !PT ;  /* 0x0000000912097210 */ /* 0x000fe200027fe4ff */
[----:B-1----:R-:W-:Y:S01]  /*2d10*/  FFMA.FTZ R5, -R16, R5, R3 ;  /* 0x0000000510057223 */ /* 0x002fe20000010103 */
[--C-:B------:R-:W-:Y:S02]  /*2d20*/  IMAD.MOV.U32 R3, RZ, RZ, R13.reuse ;  /* 0x000000ffff037224 */ /* 0x100fe400078e000d */
[----:B------:R-:W-:-:S03]  /*2d30*/  IMAD.X R13, R18, 0x1, R13, P3 ;  /* 0x00000001120d7824 */ /* 0x000fc600018e060d */
[----:B------:R0:W-:Y:S01]  /*2d40*/  STG.E desc[UR10][R2.64], R5 ;  /* 0x0000000502007986 */ /* 0x0001e2000c10190a */
[----:B------:R-:W-:Y:S05]  /*2d50*/  @P1 BRA `(.L_x_6522) ;  /* 0xfffffffc00ac1947 */ /* 0x000fea000383ffff */
.L_x_6521:
[----:B------:R-:W-:Y:S05]  /*2d60*/  BSYNC B0 ;  /* 0x0000000000007941 */ /* 0x000fea0003800000 */
.L_x_6520:
[----:B------:R-:W-:Y:S05]  /*2d70*/  @!P0 EXIT ;  /* 0x000000000000894d */ /* 0x000fea0003800000 */
[----:B------:R-:W-:Y:S01]  /*2d80*/  IADD3 R32, P0, R30, R32, RZ ;  /* 0x000000201e207210 */ /* 0x000fe20007f1e0ff */
[----:B------:R-:W-:Y:S01]  /*2d90*/  ULDC.64 UR4, c[0x0][0x220] ;  /* 0x0000880000047ab9 */ /* 0x000fe20000000a00 */
[----:B------:R-:W-:Y:S01]  /*2da0*/  ULDC.64 UR6, c[0x0][0x218] ;  /* 0x0000860000067ab9 */ /* 0x000fe20000000a00 */
[----:B------:R-:W-:Y:S01]  /*2db0*/  ULDC.64 UR8, c[0x0][0x210] ;  /* 0x0000840000087ab9 */ /* 0x000fe20000000a00 */
[----:B0-----:R-:W-:Y:S02]  /*2dc0*/  IMAD.SHL.U32 R2, R28, 0x4, RZ ;  /* 0x000000041c027824 */ /* 0x001fe400078e00ff */
[----:B------:R-:W-:Y:S02]  /*2dd0*/  IMAD.SHL.U32 R19, R32, 0x4, RZ ;  /* 0x0000000420137824 */ /* 0x000fe400078e00ff */
[----:B------:R-:W-:Y:S01]  /*2de0*/  IMAD.X R3, R7, 0x1, R0, P0 ;  /* 0x0000000107037824 */ /* 0x000fe200000e0600 */
[----:B------:R-:W-:Y:S02]  /*2df0*/  SHF.R.U32.HI R0, RZ, 0x1e, R28 ;  /* 0x0000001eff007819 */ /* 0x000fe4000001161c */
[C---:B------:R-:W-:Y:S01]  /*2e00*/  IADD3 R14, P0, R19.reuse, UR4, RZ ;  /* 0x00000004130e7c10 */ /* 0x040fe2000ff1e0ff */
[----:B------:R-:W-:Y:S01]  /*2e10*/  ULDC UR4, c[0x0][0x228] ;  /* 0x00008a0000047ab9 */ /* 0x000fe20000000800 */
[----:B------:R-:W-:-:S02]  /*2e20*/  IADD3 R17, P1, R19, UR6, RZ ;  /* 0x0000000613117c10 */ /* 0x000fc4000ff3e0ff */
[----:B------:R-:W-:Y:S02]  /*2e30*/  SHF.L.U64.HI R3, R32, 0x2, R3 ;  /* 0x0000000220037819 */ /* 0x000fe40000010203 */
[----:B------:R-:W-:Y:S02]  /*2e40*/  IADD3 R19, P2, R19, UR8, RZ ;  /* 0x0000000813137c10 */ /* 0x000fe4000ff5e0ff */
[C---:B------:R-:W-:Y:S02]  /*2e50*/  IADD3.X R15, R3.reuse, UR5, RZ, P0, !PT ;  /* 0x00000005030f7c10 */ /* 0x040fe400087fe4ff */
[C---:B------:R-:W-:Y:S02]  /*2e60*/  IADD3.X R11, R3.reuse, UR7, RZ, P1, !PT ;  /* 0x00000007030b7c10 */ /* 0x040fe40008ffe4ff */
[----:B------:R-:W-:-:S07]  /*2e70*/  IADD3.X R6, R3, UR9, RZ, P2, !PT ;  /* 0x0000000903067c10 */ /* 0x000fce00097fe4ff */
.L_x_6523:
[-C--:B------:R-:W-:Y:S01]  /*2e80*/  MOV R12, R17.reuse ;  /* 0x00000011000c7202 */ /* 0x080fe20000000f00 */
[----:B------:R-:W-:Y:S01]  /*2e90*/  IMAD.MOV.U32 R13, RZ, RZ, R11 ;  /* 0x000000ffff0d7224 */ /* 0x000fe200078e000b */
[----:B------:R0:W1:Y:S04]  /*2ea0*/  LDG.E R5, desc[UR10][R14.64] ;  /* 0x0000000a0e057981 */ /* 0x000068000c1e1900 */
[----:B------:R-:W1:Y:S01]  /*2eb0*/  LDG.E R3, desc[UR10][R12.64] ;  /* 0x0000000a0c037981 */ /* 0x000e62000c1e1900 */
[C---:B------:R-:W-:Y:S02]  /*2ec0*/  IADD3 R8, P0, R2.reuse, R14, RZ ;  /* 0x0000000e02087210 */ /* 0x040fe40007f1e0ff */
[----:B------:R-:W-:-:S03]  /*2ed0*/  IADD3 R10, P1, R2, R17, RZ ;  /* 0x00000011020a7210 */ /* 0x000fc60007f3e0ff */
[C---:B------:R-:W-:Y:S01]  /*2ee0*/  IMAD.X R9, R0.reuse, 0x1, R15, P0 ;  /* 0x0000000100097824 */ /* 0x040fe200000e060f */
[----:B0-----:R-:W-:Y:S01]  /*2ef0*/  MOV R15, R6 ;  /* 0x00000006000f7202 */ /* 0x001fe20000000f00 */
[----:B------:R-:W-:Y:S02]  /*2f00*/  IMAD.MOV.U32 R14, RZ, RZ, R19 ;  /* 0x000000ffff0e7224 */ /* 0x000fe400078e0013 */
[----:B------:R-:W-:Y:S02]  /*2f10*/  IMAD.X R11, R0, 0x1, R11, P1 ;  /* 0x00000001000b7824 */ /* 0x000fe400008e060b */
[----:B-1----:R-:W-:-:S05]  /*2f20*/  FFMA.FTZ R3, -R16, R3, R5 ;  /* 0x0000000310037223 */ /* 0x002fca0000010105 */
[----:B------:R0:W-:Y:S04]  /*2f30*/  STG.E desc[UR10][R14.64], R3 ;  /* 0x000000030e007986 */ /* 0x0001e8000c10190a */
[----:B------:R-:W3:Y:S04]  /*2f40*/  LDG.E R5, desc[UR10][R10.64] ;  /* 0x0000000a0a057981 */ /* 0x000ee8000c1e1900 */
[----:B------:R-:W3:Y:S01]  /*2f50*/  LDG.E R17, desc[UR10][R8.64] ;  /* 0x0000000a08117981 */ /* 0x000ee2000c1e1900 */
[C---:B------:R-:W-:Y:S02]  /*2f60*/  IADD3 R18, P0, R2.reuse, R19, RZ ;  /* 0x0000001302127210 */ /* 0x040fe40007f1e0ff */
[----:B------:R-:W-:-:S02]  /*2f70*/  IADD3 R12, P2, R2, R10, RZ ;  /* 0x0000000a020c7210 */ /* 0x000fc40007f5e0ff */
[----:B------:R-:W-:Y:S01]  /*2f80*/  IADD3 R20, P1, R2, R8, RZ ;  /* 0x0000000802147210 */ /* 0x000fe20007f3e0ff */
[C---:B------:R-:W-:Y:S02]  /*2f90*/  IMAD.X R19, R0.reuse, 0x1, R6, P0 ;  /* 0x0000000100137824 */ /* 0x040fe400000e0606 */
[C---:B------:R-:W-:Y:S02]  /*2fa0*/  IMAD.X R13, R0.reuse, 0x1, R11, P2 ;  /* 0x00000001000d7824 */ /* 0x040fe400010e060b */
[----:B------:R-:W-:Y:S02]  /*2fb0*/  IMAD.X R21, R0, 0x1, R9, P1 ;  /* 0x0000000100157824 */ /* 0x000fe400008e0609 */
[----:B---3--:R-:W-:-:S05]  /*2fc0*/  FFMA.FTZ R5, -R16, R5, R17 ;  /* 0x0000000510057223 */ /* 0x008fca0000010111 */
[----:B------:R1:W-:Y:S04]  /*2fd0*/  STG.E desc[UR10][R18.64], R5 ;  /* 0x0000000512007986 */ /* 0x0003e8000c10190a */
[----:B0-----:R-:W3:Y:S04]  /*2fe0*/  LDG.E R3, desc[UR10][R12.64] ;  /* 0x0000000a0c037981 */ /* 0x001ee8000c1e1900 */
[----:B------:R-:W3:Y:S01]  /*2ff0*/  LDG.E R17, desc[UR10][R20.64] ;  /* 0x0000000a14117981 */ /* 0x000ee2000c1e1900 */
[C---:B------:R-:W-:Y:S02]  /*3000*/  IADD3 R14, P0, R2.reuse, R18, RZ ;  /* 0x00000012020e7210 */ /* 0x040fe40007f1e0ff */
[----:B------:R-:W-:-:S02]  /*3010*/  IADD3 R10, P2, R2, R12, RZ ;  /* 0x0000000c020a7210 */ /* 0x000fc40007f5e0ff */
[----:B------:R-:W-:Y:S01]  /*3020*/  IADD3 R8, P1, R2, R20, RZ ;  /* 0x0000001402087210 */ /* 0x000fe20007f3e0ff */
[C---:B------:R-:W-:Y:S02]  /*3030*/  IMAD.X R15, R0.reuse, 0x1, R19, P0 ;  /* 0x00000001000f7824 */ /* 0x040fe400000e0613 */
[C---:B------:R-:W-:Y:S01]  /*3040*/  IMAD.X R11, R0.reuse, 0x1, R13, P2 ;  /* 0x00000001000b7824 */ /* 0x040fe200010e060d */
[----:B------:R-:W-:Y:S01]  /*3050*/  IADD3.X R9, R0, R21, RZ, P1, !PT ;  /* 0x0000001500097210 */ /* 0x000fe20000ffe4ff */
[----:B---3--:R-:W-:-:S05]  /*3060*/  FFMA.FTZ R3, -R16, R3, R17 ;  /* 0x0000000310037223 */ /* 0x008fca0000010111 */
[----:B------:R0:W-:Y:S04]  /*3070*/  STG.E desc[UR10][R14.64], R3 ;  /* 0x000000030e007986 */ /* 0x0001e8000c10190a */
[----:B------:R-:W3:Y:S04]  /*3080*/  LDG.E R17, desc[UR10][R8.64] ;  /* 0x0000000a08117981 */ /* 0x000ee8000c1e1900 */
[----:B-1----:R-:W3:Y:S01]  /*3090*/  LDG.E R5, desc[UR10][R10.64] ;  /* 0x0000000a0a057981 */ /* 0x002ee2000c1e1900 */
[----:B------:R-:W-:-:S05]  /*30a0*/  IADD3 R12, P0, R2, R14, RZ ;  /* 0x0000000e020c7210 */ /* 0x000fca0007f1e0ff */
[----:B------:R-:W-:Y:S01]  /*30b0*/  IMAD.X R13, R0, 0x1, R15, P0 ;  /* 0x00000001000d7824 */ /* 0x000fe200000e060f */
[----:B------:R-:W-:-:S04]  /*30c0*/  IADD3 R19, P3, R2, R12, RZ ;  /* 0x0000000c02137210 */ /* 0x000fc80007f7e0ff */
[----:B------:R-:W-:Y:S01]  /*30d0*/  IADD3.X R6, R0, R13, RZ, P3, !PT ;  /* 0x0000000d00067210 */ /* 0x000fe20001ffe4ff */
[----:B---3--:R-:W-:Y:S01]  /*30e0*/  FFMA.FTZ R5, -R16, R5, R17 ;  /* 0x0000000510057223 */ /* 0x008fe20000010111 */
[----:B------:R-:W-:-:S04]  /*30f0*/  IADD3 R17, P0, P1, R28, R30, R28 ;  /* 0x0000001e1c117210 */ /* 0x000fc8000791e01c */
[----:B------:R-:W-:Y:S02]  /*3100*/  IADD3.X R7, RZ, R7, RZ, P0, P1 ;  /* 0x00000007ff077210 */ /* 0x000fe400007e24ff */
[----:B------:R-:W-:Y:S01]  /*3110*/  IADD3 R30, P0, P1, R28, R17, R28 ;  /* 0x000000111c1e7210 */ /* 0x000fe2000791e01c */
[----:B------:R3:W-:Y:S03]  /*3120*/  STG.E desc[UR10][R12.64], R5 ;  /* 0x000000050c007986 */ /* 0x0007e6000c10190a */
[----:B------:R-:W-:Y:S02]  /*3130*/  IADD3.X R7, RZ, R7, RZ, P0, P1 ;  /* 0x00000007ff077210 */ /* 0x000fe400007e24ff */
[----:B------:R-:W-:-:S04]  /*3140*/  ISETP.GE.U32.AND P0, PT, R30, UR4, PT ;  /* 0x000000041e007c0c */ /* 0x000fc8000bf06070 */
[----:B------:R-:W-:Y:S02]  /*3150*/  ISETP.GE.AND.EX P0, PT, R7, R4, PT, P0 ;  /* 0x000000040700720c */ /* 0x000fe40003f06300 */
[C---:B0-----:R-:W-:Y:S02]  /*3160*/  IADD3 R14, P1, R2.reuse, R8, RZ ;  /* 0x00000008020e7210 */ /* 0x041fe40007f3e0ff */
[----:B------:R-:W-:-:S03]  /*3170*/  IADD3 R17, P2, R2, R10, RZ ;  /* 0x0000000a02117210 */ /* 0x000fc60007f5e0ff */
[C---:B------:R-:W-:Y:S02]  /*3180*/  IMAD.X R15, R0.reuse, 0x1, R9, P1 ;  /* 0x00000001000f7824 */ /* 0x040fe400008e0609 */
[----:B------:R-:W-:-:S04]  /*3190*/  IMAD.X R11, R0, 0x1, R11, P2 ;  /* 0x00000001000b7824 */ /* 0x000fc800010e060b */
[----:B---3--:R-:W-:Y:S05]  /*31a0*/  @!P0 BRA `(.L_x_6523) ;  /* 0xfffffffc00348947 */ /* 0x008fea000383ffff */
[----:B------:R-:W-:Y:S05]  /*31b0*/  EXIT ;  /* 0x000000000000794d */ /* 0x000fea0003800000 */
.L_x_6508:
[----:B------:R-:W-:Y:S01]  /*31c0*/  IMAD.SHL.U32 R0, R28, 0x4, RZ ;  /* 0x000000041c007824 */ /* 0x000fe200078e00ff */
[----:B------:R-:W-:Y:S01]  /*31d0*/  ULDC UR4, c[0x0][0x228] ;  /* 0x00008a0000047ab9 */ /* 0x000fe20000000800 */
[----:B------:R-:W-:Y:S02]  /*31e0*/  BSSY B0, `(.L_x_6524) ;  /* 0x0000039000007945 */ /* 0x000fe40003800000 */
[----:B------:R-:W3:Y:S01]  /*31f0*/  I2F.U32.RP R2, R0 ;  /* 0x0000000000027306 */ /* 0x000ee20000209000 */
[----:B------:R-:W-:Y:S01]  /*3200*/  IMAD.MOV R7, RZ, RZ, -R0 ;  /* 0x000000ffff077224 */ /* 0x000fe200078e0a00 */
[----:B------:R-:W-:-:S06]  /*3210*/  ISETP.NE.U32.AND P1, PT, R0, RZ, PT ;  /* 0x000000ff0000720c */ /* 0x000fcc0003f25070 */
[----:B---3--:R-:W3:Y:S02]  /*3220*/  MUFU.RCP R2, R2 ;  /* 0x0000000200027308 */ /* 0x008ee40000001000 */
[----:B---3--:R-:W-:-:S06]  /*3230*/  VIADD R4, R2, 0xffffffe ;  /* 0x0ffffffe02047836 */ /* 0x008fcc0000000000 */
[----:B------:R3:W4:Y:S02]  /*3240*/  F2I.FTZ.U32.TRUNC.NTZ R5, R4 ;  /* 0x0000000400057305 */ /* 0x000724000021f000 */
[----:B---3--:R-:W-:Y:S02]  /*3250*/  IMAD.MOV.U32 R4, RZ, RZ, RZ ;  /* 0x000000ffff047224 */ /* 0x008fe400078e00ff */
[----:B----4-:R-:W-:-:S04]  /*3260*/  IMAD R7, R7, R5, RZ ;  /* 0x0000000507077224 */ /* 0x010fc800078e02ff */
[----:B------:R-:W-:-:S06]  /*3270*/  IMAD.HI.U32 R7, R5, R7, R4 ;  /* 0x0000000705077227 */ /* 0x000fcc00078e0004 */
[----:B------:R-:W-:-:S05]  /*3280*/  IMAD.HI.U32 R7, R7, UR4, RZ ;  /* 0x0000000407077c27 */ /* 0x000fca000f8e00ff */
[----:B------:R-:W-:-:S05]  /*3290*/  IADD3 R7, -R7, RZ, RZ ;  /* 0x000000ff07077210 */ /* 0x000fca0007ffe1ff */
        /* <DEDUP_REMOVED lines=9> */
.L_x_6526:
[----:B--2---:R-:W-:Y:S02]  /*3330*/  IMAD.IADD R23, R28, 0x1, R30 ;  /* 0x000000011c177824 */ /* 0x004fe400078e021e */
[----:B------:R-:W-:Y:S02]  /*3340*/  IMAD.MOV.U32 R24, RZ, RZ, R26 ;  /* 0x000000ffff187224 */ /* 0x000fe400078e001a */
[C---:B------:R-:W-:Y:S01]  /*3350*/  IMAD.WIDE.U32 R32, R23.reuse, 0x4, R18 ;  /* 0x0000000417207825 */ /* 0x040fe200078e0012 */
[----:B------:R-:W-:-:S03]  /*3360*/  IADD3 R21, R23, R28, RZ ;  /* 0x0000001c17157210 */ /* 0x000fc60007ffe0ff */
[----:B------:R-:W-:Y:S02]  /*3370*/  IMAD.WIDE.U32 R4, R23, 0x4, R24 ;  /* 0x0000000417047825 */ /* 0x000fe400078e0018 */
[----:B------:R-:W1:Y:S02]  /*3380*/  LDG.E R33, desc[UR10][R32.64] ;  /* 0x0000000a20217981 */ /* 0x000e64000c1e1900 */
[----:B------:R-:W-:Y:S02]  /*3390*/  IMAD.IADD R17, R21, 0x1, R28 ;  /* 0x0000000115117824 */ /* 0x000fe400078e021c */
[C---:B------:R-:W-:Y:S01]  /*33a0*/  IMAD.WIDE.U32 R36, R30.reuse, 0x4, R24 ;  /* 0x000000041e247825 */ /* 0x040fe200078e0018 */
[----:B------:R-:W1:Y:S03]  /*33b0*/  LDG.E R4, desc[UR10][R4.64] ;  /* 0x0000000a04047981 */ /* 0x000e66000c1e1900 */
[----:B------:R-:W-:-:S02]  /*33c0*/  IMAD.WIDE.U32 R34, R30, 0x4, R18 ;  /* 0x000000041e227825 */ /* 0x000fc400078e0012 */
[----:B------:R-:W2:Y:S02]  /*33d0*/  LDG.E R37, desc[UR10][R36.64] ;  /* 0x0000000a24257981 */ /* 0x000ea4000c1e1900 */
[C---:B------:R-:W-:Y:S02]  /*33e0*/  IMAD.WIDE.U32 R8, R21.reuse, 0x4, R18 ;  /* 0x0000000415087825 */ /* 0x040fe400078e0012 */
[----:B0-----:R-:W2:Y:S02]  /*33f0*/  LDG.E R27, desc[UR10][R34.64] ;  /* 0x0000000a221b7981 */ /* 0x001ea4000c1e1900 */
[----:B------:R-:W-:Y:S02]  /*3400*/  IMAD.WIDE.U32 R10, R21, 0x4, R24 ;  /* 0x00000004150a7825 */ /* 0x000fe400078e0018 */
[----:B------:R-:W3:Y:S02]  /*3410*/  LDG.E R9, desc[UR10][R8.64] ;  /* 0x0000000a08097981 */ /* 0x000ee4000c1e1900 */
[----:B------:R-:W-:-:S02]  /*3420*/  IMAD.WIDE.U32 R12, R17, 0x4, R18 ;  /* 0x00000004110c7825 */ /* 0x000fc400078e0012 */
[----:B------:R-:W3:Y:S02]  /*3430*/  LDG.E R10, desc[UR10][R10.64] ;  /* 0x0000000a0a0a7981 */ /* 0x000ee4000c1e1900 */
[----:B------:R-:W-:Y:S02]  /*3440*/  IMAD.WIDE.U32 R14, R17, 0x4, R24 ;  /* 0x00000004110e7825 */ /* 0x000fe400078e0018 */
[----:B------:R-:W4:Y:S04]  /*3450*/  LDG.E R13, desc[UR10][R12.64] ;  /* 0x0000000a0c0d7981 */ /* 0x000f28000c1e1900 */
[----:B------:R-:W4:Y:S01]  /*3460*/  LDG.E R14, desc[UR10][R14.64] ;  /* 0x0000000a0e0e7981 */ /* 0x000f22000c1e1900 */
[----:B------:R-:W-:Y:S02]  /*3470*/  IMAD.MOV.U32 R2, RZ, RZ, R6 ;  /* 0x000000ffff027224 */ /* 0x000fe400078e0006 */
[----:B-1----:R-:W-:-:S02]  /*3480*/  FFMA.FTZ R29, -R16, R33, R4 ;  /* 0x00000021101d7223 */ /* 0x002fc40000010104 */
[----:B------:R-:W-:-:S04]  /*3490*/  IMAD.WIDE.U32 R32, R30, 0x4, R2 ;  /* 0x000000041e207825 */ /* 0x000fc800078e0002 */
[----:B------:R-:W-:-:S04]  /*34a0*/  IMAD.WIDE.U32 R4, R23, 0x4, R2 ;  /* 0x0000000417047825 */ /* 0x000fc800078e0002 */
[C---:B--2---:R-:W-:Y:S01]  /*34b0*/  FFMA.FTZ R27, -R16.reuse, R27, R37 ;  /* 0x0000001b101b7223 */ /* 0x044fe20000010125 */
[----:B------:R-:W-:Y:S02]  /*34c0*/  IMAD.IADD R30, R17, 0x1, R28 ;  /* 0x00000001111e7824 */ /* 0x000fe400078e021c */
[----:B---3--:R-:W-:Y:S01]  /*34d0*/  FFMA.FTZ R31, -R16, R9, R10 ;  /* 0x00000009101f7223 */ /* 0x008fe2000001010a */
[--C-:B------:R-:W-:Y:S01]  /*34e0*/  IMAD.WIDE.U32 R8, R21, 0x4, R2.reuse ;  /* 0x0000000415087825 */ /* 0x100fe200078e0002 */
[----:B------:R3:W-:Y:S03]  /*34f0*/  STG.E desc[UR10][R32.64], R27 ;  /* 0x0000001b20007986 */ /* 0x0007e6000c10190a */
[----:B------:R-:W-:-:S04]  /*3500*/  IMAD.WIDE.U32 R10, R17, 0x4, R2 ;  /* 0x00000004110a7825 */ /* 0x000fc800078e0002 */
[----:B----4-:R-:W-:Y:S01]  /*3510*/  FFMA.FTZ R35, -R16, R13, R14 ;  /* 0x0000000d10237223 */ /* 0x010fe2000001010e */
[----:B------:R3:W-:Y:S04]  /*3520*/  STG.E desc[UR10][R4.64], R29 ;  /* 0x0000001d04007986 */ /* 0x0007e8000c10190a */
[----:B------:R3:W-:Y:S04]  /*3530*/  STG.E desc[UR10][R8.64], R31 ;  /* 0x0000001f08007986 */ /* 0x0007e8000c10190a */
[----:B------:R3:W-:Y:S01]  /*3540*/  STG.E desc[UR10][R10.64], R35 ;  /* 0x000000230a007986 */ /* 0x0007e2000c10190a */
[----:B------:R-:W-:-:S13]  /*3550*/  ISETP.GE.AND P0, PT, R30, R7, PT ;  /* 0x000000071e00720c */ /* 0x000fda0003f06270 */
[----:B---3--:R-:W-:Y:S05]  /*3560*/  @!P0 BRA `(.L_x_6526) ;  /* 0xfffffffc00708947 */ /* 0x008fea000383ffff */
.L_x_6525:
[----:B------:R-:W-:Y:S05]  /*3570*/  BSYNC B0 ;  /* 0x0000000000007941 */ /* 0x000fea0003800000 */
.L_x_6524:
[----:B------:R-:W-:-:S13]  /*3580*/  ISETP.GE.AND P0, PT, R30, UR4, PT ;  /* 0x000000041e007c0c */ /* 0x000fda000bf06270 */
[----:B------:R-:W-:Y:S05]  /*3590*/  @P0 EXIT ;  /* 0x000000000000094d */ /* 0x000fea0003800000 */
.L_x_6527:
[----:B------:R-:W-:Y:S02]  /*35a0*/  IMAD.MOV.U32 R24, RZ, RZ, R26 ;  /* 0x000000ffff187224 */ /* 0x000fe400078e001a */
[----:B------:R-:W-:-:S04]  /*35b0*/  IMAD.WIDE R8, R30, 0x4, R18 ;  /* 0x000000041e087825 */ /* 0x000fc800078e0212 */
[----:B------:R-:W-:Y:S02]  /*35c0*/  IMAD.WIDE R4, R30, 0x4, R24 ;  /* 0x000000041e047825 */ /* 0x000fe400078e0218 */
[----:B------:R-:W1:Y:S04]  /*35d0*/  LDG.E R9, desc[UR10][R8.64] ;  /* 0x0000000a08097981 */ /* 0x000e68000c1e1900 */
[----:B------:R-:W1:Y:S01]  /*35e0*/  LDG.E R5, desc[UR10][R4.64] ;  /* 0x0000000a04057981 */ /* 0x000e62000c1e1900 */
[----:B------:R-:W-:-:S05]  /*35f0*/  MOV R2, R6 ;  /* 0x0000000600027202 */ /* 0x000fca0000000f00 */
[----:B---3--:R-:W-:-:S04]  /*3600*/  IMAD.WIDE R10, R30, 0x4, R2 ;  /* 0x000000041e0a7825 */ /* 0x008fc800078e0202 */
[----:B------:R-:W-:-:S05]  /*3610*/  IMAD.IADD R30, R28, 0x1, R30 ;  /* 0x000000011c1e7824 */ /* 0x000fca00078e021e */
[----:B------:R-:W-:Y:S01]  /*3620*/  ISETP.GE.AND P0, PT, R30, UR4, PT ;  /* 0x000000041e007c0c */ /* 0x000fe2000bf06270 */
[----:B-1----:R-:W-:-:S05]  /*3630*/  FFMA.FTZ R7, -R16, R9, R5 ;  /* 0x0000000910077223 */ /* 0x002fca0000010105 */
[----:B------:R3:W-:Y:S07]  /*3640*/  STG.E desc[UR10][R10.64], R7 ;  /* 0x000000070a007986 */ /* 0x0007ee000c10190a */
[----:B------:R-:W-:Y:S05]  /*3650*/  @!P0 BRA `(.L_x_6527) ;  /* 0xfffffffc00d08947 */ /* 0x000fea000383ffff */
[----:B------:R-:W-:Y:S05]  /*3660*/  EXIT ;  /* 0x000000000000794d */ /* 0x000fea0003800000 */
.L_x_6507:
[----:B------:R-:W-:Y:S05]  /*3670*/  @P0 BRA `(.L_x_6528) ;  /* 0x0000000c00d40947 */ /* 0x000fea0003800000 */
[----:B------:R-:W-:-:S04]  /*3680*/  ISETP.NE.U32.AND P0, PT, R4, RZ, PT ;  /* 0x000000ff0400720c */ /* 0x000fc80003f05070 */
[----:B------:R-:W-:-:S13]  /*3690*/  ISETP.NE.AND.EX P0, PT, RZ, RZ, PT, P0 ;  /* 0x000000ffff00720c */ /* 0x000fda0003f05300 */
[----:B------:R-:W-:Y:S05]  /*36a0*/  @!P0 BRA `(.L_x_6529) ;  /* 0x00000000008c8947 */ /* 0x000fea0003800000 */
[----:B------:R-:W-:Y:S01]  /*36b0*/  ISETP.GT.U32.AND P0, PT, R5, R30, PT ;  /* 0x0000001e0500720c */ /* 0x000fe20003f04070 */
[----:B------:R-:W3:Y:S03]  /*36c0*/  LDC.64 R20, c[0x0][0x228] ;  /* 0x00008a00ff147b82 */ /* 0x000ee60000000a00 */
[----:B------:R-:W-:-:S13]  /*36d0*/  ISETP.GT.U32.AND.EX P0, PT, RZ, RZ, PT, P0 ;  /* 0x000000ffff00720c */ /* 0x000fda0003f04100 */
[----:B------:R-:W-:-:S05]  /*36e0*/  @!P0 IADD3 R0, P1, R30, -R5, RZ ;  /* 0x800000051e008210 */ /* 0x000fca0007f3e0ff */
[----:B------:R-:W-:Y:S02]  /*36f0*/  @!P0 IMAD.X R7, RZ, RZ, -0x1, P1 ;  /* 0xffffffffff078424 */ /* 0x000fe400008e06ff */
[----:B------:R-:W-:-:S03]  /*3700*/  @!P0 IMAD.SHL.U32 R9, R0, 0x4, RZ ;  /* 0x0000000400098824 */ /* 0x000fc600078e00ff */
[----:B------:R-:W-:Y:S02]  /*3710*/  @!P0 SHF.L.U64.HI R0, R0, 0x2, R7 ;  /* 0x0000000200008819 */ /* 0x000fe40000010207 */
[C---:B------:R-:W-:Y:S02]  /*3720*/  @!P0 IADD3 R12, P1, R9.reuse, R26, RZ ;  /* 0x0000001a090c8210 */ /* 0x040fe40007f3e0ff */
[----:B------:R-:W-:-:S03]  /*3730*/  @!P0 IADD3 R10, P2, R9, R18, RZ ;  /* 0x00000012090a8210 */ /* 0x000fc60007f5e0ff */
[C---:B0-----:R-:W-:Y:S01]  /*3740*/  @!P0 IMAD.X R13, R0.reuse, 0x1, R25, P1 ;  /* 0x00000001000d8824 */ /* 0x041fe200008e0619 */
[----:B------:R-:W-:-:S05]  /*3750*/  @!P0 IADD3.X R11, R0, R19, RZ, P2, !PT ;  /* 0x00000013000b8210 */ /* 0x000fca00017fe4ff */
[----:B------:R-:W1:Y:S04]  /*3760*/  @!P0 LDG.E R13, desc[UR10][R12.64] ;  /* 0x0000000a0c0d8981 */ /* 0x000e68000c1e1900 */
[----:B------:R-:W1:Y:S01]  /*3770*/  @!P0 LDG.E R11, desc[UR10][R10.64] ;  /* 0x0000000a0a0b8981 */ /* 0x000e62000c1e1900 */
[----:B------:R-:W-:Y:S02]  /*3780*/  @!P0 IADD3 R8, P1, R9, R6, RZ ;  /* 0x0000000609088210 */ /* 0x000fe40007f3e0ff */
[----:B---3--:R-:W-:-:S03]  /*3790*/  IADD3 R15, P2, R5, R20, RZ ;  /* 0x00000014050f7210 */ /* 0x008fc60007f5e0ff */
[----:B------:R-:W-:Y:S01]  /*37a0*/  @!P0 IMAD.X R9, R0, 0x1, R3, P1 ;  /* 0x0000000100098824 */ /* 0x000fe200008e0603 */
[----:B------:R-:W-:Y:S01]  /*37b0*/  ISETP.LT.U32.AND P1, PT, R15, R28, PT ;  /* 0x0000001c0f00720c */ /* 0x000fe20003f21070 */
[----:B------:R-:W-:Y:S01]  /*37c0*/  IMAD.X R17, RZ, RZ, R21, P2 ;  /* 0x000000ffff117224 */ /* 0x000fe200010e0615 */
[----:B------:R-:W-:-:S05]  /*37d0*/  IADD3 R0, P2, R28, -R5, RZ ;  /* 0x800000051c007210 */ /* 0x000fca0007f5e0ff */
[----:B------:R-:W-:-:S05]  /*37e0*/  IMAD.SHL.U32 R5, R0, 0x4, RZ ;  /* 0x0000000400057824 */ /* 0x000fca00078e00ff */
[C---:B------:R-:W-:Y:S02]  /*37f0*/  IADD3 R18, P3, R5.reuse, R18, RZ ;  /* 0x0000001205127210 */ /* 0x040fe40007f7e0ff */
[C---:B------:R-:W-:Y:S01]  /*3800*/  IADD3 R26, P4, R5.reuse, R26, RZ ;  /* 0x0000001a051a7210 */ /* 0x040fe20007f9e0ff */
[----:B-1----:R-:W-:Y:S01]  /*3810*/  @!P0 FFMA.FTZ R7, -R16, R11, R13 ;  /* 0x0000000b10078223 */ /* 0x002fe2000001010d */
[----:B------:R-:W-:Y:S01]  /*3820*/  IMAD.X R13, RZ, RZ, -0x1, P2 ;  /* 0xffffffffff0d7424 */ /* 0x000fe200010e06ff */
[----:B------:R-:W-:-:S03]  /*3830*/  IADD3 R6, P2, R5, R6, RZ ;  /* 0x0000000605067210 */ /* 0x000fc60007f5e0ff */
[----:B------:R0:W-:Y:S01]  /*3840*/  @!P0 STG.E desc[UR10][R8.64], R7 ;  /* 0x0000000708008986 */ /* 0x0001e2000c10190a */
[----:B------:R-:W-:Y:S02]  /*3850*/  ISETP.LT.AND.EX P0, PT, R17, RZ, PT, P1 ;  /* 0x000000ff1100720c */ /* 0x000fe40003f01310 */
[----:B------:R-:W-:Y:S02]  /*3860*/  SHF.L.U64.HI R0, R0, 0x2, R13 ;  /* 0x0000000200007819 */ /* 0x000fe4000001020d */
[----:B------:R-:W-:Y:S02]  /*3870*/  SEL R24, R15, R28, P0 ;  /* 0x0000001c0f187207 */ /* 0x000fe40000000000 */
[----:B------:R-:W-:Y:S01]  /*3880*/  SEL R2, R17, RZ, P0 ;  /* 0x000000ff11027207 */ /* 0x000fe20000000000 */
[----:B------:R-:W-:Y:S01]  /*3890*/  IMAD.X R19, R0, 0x1, R19, P3 ;  /* 0x0000000100137824 */ /* 0x000fe200018e0613 */
[----:B------:R-:W-:Y:S01]  /*38a0*/  IADD3 R24, P1, -R24, R15, RZ ;  /* 0x0000000f18187210 */ /* 0x000fe20007f3e1ff */
[C---:B------:R-:W-:Y:S01]  /*38b0*/  IMAD.X R25, R0.reuse, 0x1, R25, P4 ;  /* 0x0000000100197824 */ /* 0x040fe200020e0619 */
[----:B------:R-:W-:-:S03]  /*38c0*/  IADD3.X R3, R0, R3, RZ, P2, !PT ;  /* 0x0000000300037210 */ /* 0x000fc600017fe4ff */
[----:B0-----:R-:W-:-:S08]  /*38d0*/  IMAD.X R7, R17, 0x1, ~R2, P1 ;  /* 0x0000000111077824 */ /* 0x001fd000008e0e02 */
.L_x_6529:
[----:B------:R-:W-:Y:S01]  /*38e0*/  ISETP.NE.U32.AND P0, PT, R7, RZ, PT ;  /* 0x000000ff0700720c */ /* 0x000fe20003f05070 */
[----:B------:R-:W-:-:S12]  /*38f0*/  IMAD.SHL.U32 R12, R28, 0x4, RZ ;  /* 0x000000041c0c7824 */ /* 0x000fd800078e00ff */
[----:B------:R-:W-:Y:S05]  /*3900*/  @!P0 BRA `(.L_x_6530) ;  /* 0x00000000001c8947 */ /* 0x000fea0003800000 */
[----:B--2---:R-:W-:Y:S01]  /*3910*/  MOV R23, R24 ;  /* 0x0000001800177202 */ /* 0x004fe20000000f00 */
[----:B------:R-:W-:Y:S01]  /*3920*/  IMAD.MOV.U32 R22, RZ, RZ, R7 ;  /* 0x000000ffff167224 */ /* 0x000fe200078e0007 */
[----:B------:R-:W-:-:S07]  /*3930*/  MOV R14, 0x3950 ;  /* 0x00003950000e7802 */ /* 0x000fce0000000f00 */
[----:B01----:R-:W-:Y:S05]  /*3940*/  CALL.REL.NOINC `($__internal_31_$__cuda_sm20_rem_s64) ;  /* 0x0000001400887944 */ /* 0x003fea0003c00000 */
[----:B------:R-:W-:Y:S02]  /*3950*/  IMAD.MOV.U32 R4, RZ, RZ, R8 ;  /* 0x000000ffff047224 */ /* 0x000fe400078e0008 */
[----:B------:R-:W-:Y:S01]  /*3960*/  IMAD.MOV.U32 R5, RZ, RZ, R9 ;  /* 0x000000ffff057224 */ /* 0x000fe200078e0009 */
[----:B------:R-:W-:Y:S06]  /*3970*/  BRA `(.L_x_6531) ;  /* 0x0000000000487947 */ /* 0x000fec0003800000 */
.L_x_6530:
[----:B------:R-:W3:Y:S01]  /*3980*/  I2F.U32.RP R2, R12 ;  /* 0x0000000c00027306 */ /* 0x000ee20000209000 */
[----:B------:R-:W-:Y:S01]  /*3990*/  IADD3 R9, RZ, -R12, RZ ;  /* 0x8000000cff097210 */ /* 0x000fe20007ffe0ff */
[----:B------:R-:W-:Y:S01]  /*39a0*/  IMAD.MOV.U32 R4, RZ, RZ, RZ ;  /* 0x000000ffff047224 */ /* 0x000fe200078e00ff */
[----:B------:R-:W-:-:S05]  /*39b0*/  ISETP.NE.U32.AND P1, PT, R12, RZ, PT ;  /* 0x000000ff0c00720c */ /* 0x000fca0003f25070 */
[----:B---3--:R-:W3:Y:S02]  /*39c0*/  MUFU.RCP R2, R2 ;  /* 0x0000000200027308 */ /* 0x008ee40000001000 */
[----:B---3--:R-:W-:-:S06]  /*39d0*/  VIADD R8, R2, 0xffffffe ;  /* 0x0ffffffe02087836 */ /* 0x008fcc0000000000 */
[----:B------:R-:W3:Y:S02]  /*39e0*/  F2I.FTZ.U32.TRUNC.NTZ R5, R8 ;  /* 0x0000000800057305 */ /* 0x000ee4000021f000 */
[----:B---3--:R-:W-:-:S04]  /*39f0*/  IMAD R9, R9, R5, RZ ;  /* 0x0000000509097224 */ /* 0x008fc800078e02ff */
[----:B------:R-:W-:-:S06]  /*3a00*/  IMAD.HI.U32 R9, R5, R9, R4 ;  /* 0x0000000905097227 */ /* 0x000fcc00078e0004 */
[----:B------:R-:W-:-:S04]  /*3a10*/  IMAD.HI.U32 R0, R9, R24, RZ ;  /* 0x0000001809007227 */ /* 0x000fc800078e00ff */
[----:B------:R-:W-:-:S04]  /*3a20*/  IMAD.MOV R5, RZ, RZ, -R0 ;  /* 0x000000ffff057224 */ /* 0x000fc800078e0a00 */
[----:B------:R-:W-:Y:S01]  /*3a30*/  IMAD R4, R12, R5, R24 ;  /* 0x000000050c047224 */ /* 0x000fe200078e0218 */
[----:B------:R-:W-:-:S04]  /*3a40*/  HFMA2.MMA R5, -RZ, RZ, 0, 0 ;  /* 0x00000000ff057435 */ /* 0x000fc800000001ff */
[----:B------:R-:W-:-:S13]  /*3a50*/  ISETP.GE.U32.AND P0, PT, R4, R12, PT ;  /* 0x0000000c0400720c */ /* 0x000fda0003f06070 */
[----:B------:R-:W-:-:S05]  /*3a60*/  @P0 IMAD.IADD R4, R4, 0x1, -R12 ;  /* 0x0000000104040824 */ /* 0x000fca00078e0a0c */
[----:B------:R-:W-:-:S13]  /*3a70*/  ISETP.GE.U32.AND P0, PT, R4, R12, PT ;  /* 0x0000000c0400720c */ /* 0x000fda0003f06070 */
[----:B------:R-:W-:Y:S01]  /*3a80*/  @P0 IMAD.IADD R4, R4, 0x1, -R12 ;  /* 0x0000000104040824 */ /* 0x000fe200078e0a0c */
[----:B------:R-:W-:-:S07]  /*3a90*/  @!P1 LOP3.LUT R4, RZ, R12, RZ, 0x33, !PT ;  /* 0x0000000cff049212 */ /* 0x000fce00078e33ff */
.L_x_6531:
[----:B------:R-:W-:Y:S01]  /*3aa0*/  IADD3 R17, P0, R24, -R4, RZ ;  /* 0x8000000418117210 */ /* 0x000fe20007f1e0ff */
[C---:B------:R-:W-:Y:S01]  /*3ab0*/  IMAD.SHL.U32 R0, R30.reuse, 0x4, RZ ;  /* 0x000000041e007824 */ /* 0x040fe200078e00ff */
[----:B------:R-:W-:Y:S01]  /*3ac0*/  SHF.L.U64.HI R9, R30, 0x2, RZ ;  /* 0x000000021e097819 */ /* 0x000fe200000102ff */
[----:B------:R-:W-:Y:S01]  /*3ad0*/  BSSY B0, `(.L_x_6532) ;  /* 0x0000021000007945 */ /* 0x000fe20003800000 */
[----:B0-----:R-:W-:Y:S01]  /*3ae0*/  IADD3 R27, P2, R17, R30, RZ ;  /* 0x0000001e111b7210 */ /* 0x001fe20007f5e0ff */
[----:B------:R-:W-:Y:S01]  /*3af0*/  IMAD.X R2, R7, 0x1, ~R5, P0 ;  /* 0x0000000107027824 */ /* 0x000fe200000e0e05 */
[----:B------:R-:W-:Y:S02]  /*3b00*/  ISETP.GE.U32.AND P1, PT, R0, R17, PT ;  /* 0x000000110000720c */ /* 0x000fe40003f26070 */
[----:B------:R-:W-:Y:S01]  /*3b10*/  ISETP.GE.U32.AND P0, PT, R27, R24, PT ;  /* 0x000000181b00720c */ /* 0x000fe20003f06070 */
[----:B------:R-:W-:Y:S01]  /*3b20*/  IMAD.X R0, RZ, RZ, R2, P2 ;  /* 0x000000ffff007224 */ /* 0x000fe200010e0602 */
[----:B------:R-:W-:-:S04]  /*3b30*/  ISETP.GE.AND.EX P1, PT, R9, R2, PT, P1 ;  /* 0x000000020900720c */ /* 0x000fc80003f26310 */
[----:B------:R-:W-:-:S09]  /*3b40*/  ISETP.GE.AND.EX P0, PT, R0, R7, PT, P0 ;  /* 0x000000070000720c */ /* 0x000fd20003f06300 */
[----:B------:R-:W-:Y:S05]  /*3b50*/  @P1 BRA `(.L_x_6533) ;  /* 0x0000000000601947 */ /* 0x000fea0003800000 */
[----:B------:R-:W-:Y:S01]  /*3b60*/  IMAD.MOV.U32 R32, RZ, RZ, R30 ;  /* 0x000000ffff207224 */ /* 0x000fe200078e001e */
[----:B------:R-:W-:-:S07]  /*3b70*/  MOV R29, RZ ;  /* 0x000000ff001d7202 */ /* 0x000fce0000000f00 */
.L_x_6534:
[C---:B------:R-:W-:Y:S01]  /*3b80*/  IMAD.SHL.U32 R21, R32.reuse, 0x10, RZ ;  /* 0x0000001020157824 */ /* 0x040fe200078e00ff */
[----:B------:R-:W-:-:S04]  /*3b90*/  SHF.L.U64.HI R34, R32, 0x4, R29 ;  /* 0x0000000420227819 */ /* 0x000fc8000001021d */
[-C--:B------:R-:W-:Y:S02]  /*3ba0*/  IADD3 R12, P2, R26, R21.reuse, RZ ;  /* 0x000000151a0c7210 */ /* 0x080fe40007f5e0ff */
[----:B------:R-:W-:-:S03]  /*3bb0*/  IADD3 R22, P1, R18, R21, RZ ;  /* 0x0000001512167210 */ /* 0x000fc60007f3e0ff */
[--C-:B------:R-:W-:Y:S02]  /*3bc0*/  IMAD.X R13, R25, 0x1, R34.reuse, P2 ;  /* 0x00000001190d7824 */ /* 0x100fe400010e0622 */
[----:B--2---:R-:W-:-:S04]  /*3bd0*/  IMAD.X R23, R19, 0x1, R34, P1 ;  /* 0x0000000113177824 */ /* 0x004fc800008e0622 */
[----:B------:R-:W1:Y:S04]  /*3be0*/  LDG.E.128 R12, desc[UR10][R12.64] ;  /* 0x0000000a0c0c7981 */ /* 0x000e68000c1e1d00 */
[----:B------:R-:W1:Y:S01]  /*3bf0*/  LDG.E.128 R8, desc[UR10][R22.64] ;  /* 0x0000000a16087981 */ /* 0x000e62000c1e1d00 */
[----:B------:R-:W-:-:S05]  /*3c00*/  IADD3 R20, P1, R6, R21, RZ ;  /* 0x0000001506147210 */ /* 0x000fca0007f3e0ff */
[----:B------:R-:W-:Y:S01]  /*3c10*/  IMAD.X R21, R3, 0x1, R34, P1 ;  /* 0x0000000103157824 */ /* 0x000fe200008e0622 */
[----:B------:R-:W-:-:S05]  /*3c20*/  IADD3 R32, P1, R28, R32, RZ ;  /* 0x000000201c207210 */ /* 0x000fca0007f3e0ff */
[----:B------:R-:W-:Y:S02]  /*3c30*/  IMAD.X R29, RZ, RZ, R29, P1 ;  /* 0x000000ffff1d7224 */ /* 0x000fe400008e061d */
[C---:B-1----:R-:W-:Y:S01]  /*3c40*/  FFMA.FTZ R11, -R16.reuse, R11, R15 ;  /* 0x0000000b100b7223 */ /* 0x042fe2000001010f */
[C---:B------:R-:W-:Y:S01]  /*3c50*/  FFMA.FTZ R10, -R16.reuse, R10, R14 ;  /* 0x0000000a100a7223 */ /* 0x040fe2000001010e */
[C---:B------:R-:W-:Y:S01]  /*3c60*/  FFMA.FTZ R9, -R16.reuse, R9, R13 ;  /* 0x0000000910097223 */ /* 0x040fe2000001010d */
[----:B------:R-:W-:Y:S01]  /*3c70*/  FFMA.FTZ R8, -R16, R8, R12 ;  /* 0x0000000810087223 */ /* 0x000fe2000001010c */
[C---:B------:R-:W-:Y:S02]  /*3c80*/  SHF.L.U32 R14, R32.reuse, 0x2, RZ ;  /* 0x00000002200e7819 */ /* 0x040fe400000006ff */
[----:B------:R-:W-:Y:S02]  /*3c90*/  SHF.L.U64.HI R13, R32, 0x2, R29 ;  /* 0x00000002200d7819 */ /* 0x000fe4000001021d */
[----:B------:R0:W-:Y:S01]  /*3ca0*/  STG.E.128 desc[UR10][R20.64], R8 ;  /* 0x0000000814007986 */ /* 0x0001e2000c101d0a */
[----:B------:R-:W-:-:S04]  /*3cb0*/  ISETP.GE.U32.AND P1, PT, R14, R17, PT ;  /* 0x000000110e00720c */ /* 0x000fc80003f26070 */
[----:B------:R-:W-:-:S13]  /*3cc0*/  ISETP.GE.AND.EX P1, PT, R13, R2, PT, P1 ;  /* 0x000000020d00720c */ /* 0x000fda0003f26310 */
[----:B0-----:R-:W-:Y:S05]  /*3cd0*/  @!P1 BRA `(.L_x_6534) ;  /* 0xfffffffc00a89947 */ /* 0x001fea000383ffff */
.L_x_6533:
[----:B------:R-:W-:Y:S05]  /*3ce0*/  BSYNC B0 ;  /* 0x0000000000007941 */ /* 0x000fea0003800000 */
.L_x_6532:
[----:B------:R-:W-:Y:S05]  /*3cf0*/  @P0 EXIT ;  /* 0x000000000000094d */ /* 0x000fea0003800000 */
[----:B------:R-:W-:Y:S01]  /*3d00*/  LOP3.LUT R9, RZ, R30, RZ, 0x33, !PT ;  /* 0x0000001eff097212 */ /* 0x000fe200078e33ff */
[----:B------:R-:W-:Y:S01]  /*3d10*/  BSSY B0, `(.L_x_6535) ;  /* 0x000001e000007945 */ /* 0x000fe20003800000 */
[----:B------:R-:W-:Y:S02]  /*3d20*/  IMAD.MOV.U32 R13, RZ, RZ, R27 ;  /* 0x000000ffff0d7224 */ /* 0x000fe400078e001b */
[----:B------:R-:W-:-:S04]  /*3d30*/  IADD3 R17, P0, R4, R9, RZ ;  /* 0x0000000904117210 */ /* 0x000fc80007f1e0ff */
[----:B------:R-:W-:-:S04]  /*3d40*/  IADD3.X R12, R5, -0x1, RZ, P0, !PT ;  /* 0xffffffff050c7810 */ /* 0x000fc800007fe4ff */
[----:B------:R-:W-:-:S13]  /*3d50*/  ISETP.NE.U32.AND P0, PT, R12, RZ, PT ;  /* 0x000000ff0c00720c */ /* 0x000fda0003f05070 */
[----:B------:R-:W-:Y:S05]  /*3d60*/  @!P0 BRA `(.L_x_6536) ;  /* 0x0000000000148947 */ /* 0x000fea0003800000 */
[----:B------:R-:W-:Y:S01]  /*3d70*/  IMAD.MOV.U32 R10, RZ, RZ, R28 ;  /* 0x000000ffff0a7224 */ /* 0x000fe200078e001c */
[----:B------:R-:W-:-:S07]  /*3d80*/  MOV R8, 0x3da0 ;  /* 0x00003da000087802 */ /* 0x000fce0000000f00 */
[----:B-12---:R-:W-:Y:S05]  /*3d90*/  CALL.REL.NOINC `($__internal_30_$__cuda_sm20_div_u64) ;  /* 0x0000000c00607944 */ /* 0x006fea0003c00000 */
[----:B------:R-:W-:Y:S01]  /*3da0*/  IMAD.MOV.U32 R10, RZ, RZ, R12 ;  /* 0x000000ffff0a7224 */ /* 0x000fe200078e000c */
[----:B------:R-:W-:Y:S06]  /*3db0*/  BRA `(.L_x_6537) ;  /* 0x00000000004c7947 */ /* 0x000fec0003800000 */
.L_x_6536:
[----:B------:R-:W0:Y:S01]  /*3dc0*/  I2F.U32.RP R2, R28 ;  /* 0x0000001c00027306 */ /* 0x000e220000209000 */
[----:B------:R-:W-:-:S07]  /*3dd0*/  ISETP.NE.U32.AND P2, PT, R28, RZ, PT ;  /* 0x000000ff1c00720c */ /* 0x000fce0003f45070 */
[----:B0-----:R-:W0:Y:S02]  /*3de0*/  MUFU.RCP R2, R2 ;  /* 0x0000000200027308 */ /* 0x001e240000001000 */
[----:B0-----:R-:W-:-:S06]  /*3df0*/  IADD3 R8, R2, 0xffffffe, RZ ;  /* 0x0ffffffe02087810 */ /* 0x001fcc0007ffe0ff */
[----:B------:R0:W3:Y:S02]  /*3e00*/  F2I.FTZ.U32.TRUNC.NTZ R9, R8 ;  /* 0x0000000800097305 */ /* 0x0000e4000021f000 */
[----:B0-----:R-:W-:Y:S02]  /*3e10*/  IMAD.MOV.U32 R8, RZ, RZ, RZ ;  /* 0x000000ffff087224 */ /* 0x001fe400078e00ff */
[----:B---3--:R-:W-:-:S04]  /*3e20*/  IMAD.MOV R11, RZ, RZ, -R9 ;  /* 0x000000ffff0b7224 */ /* 0x008fc800078e0a09 */
[----:B------:R-:W-:-:S04]  /*3e30*/  IMAD R11, R11, R28, RZ ;  /* 0x0000001c0b0b7224 */ /* 0x000fc800078e02ff */
[----:B------:R-:W-:-:S04]  /*3e40*/  IMAD.HI.U32 R10, R9, R11, R8 ;  /* 0x0000000b090a7227 */ /* 0x000fc800078e0008 */
[----:B------:R-:W-:Y:S02]  /*3e50*/  IMAD.MOV.U32 R11, RZ, RZ, RZ ;  /* 0x000000ffff0b7224 */ /* 0x000fe400078e00ff */
        /* <DEDUP_REMOVED lines=9> */
.L_x_6537:
[----:B------:R-:W-:Y:S05]  /*3ef0*/  BSYNC B0 ;  /* 0x0000000000007941 */ /* 0x000fea0003800000 */
.L_x_6535:
        /* <DEDUP_REMOVED lines=8> */
[----:B------:R-:W-:Y:S01]  /*3f80*/  IADD3 R4, P1, P2, -R4, R24, R30 ;  /* 0x0000001804047210 */ /* 0x000fe20007a3e11e */
[----:B------:R-:W-:Y:S01]  /*3f90*/  HFMA2.MMA R14, -RZ, RZ, 0, 0 ;  /* 0x00000000ff0e7435 */ /* 0x000fe200000001ff */
[----:B--2---:R-:W-:Y:S01]  /*3fa0*/  IMAD.SHL.U32 R23, R28, 0x4, RZ ;  /* 0x000000041c177824 */ /* 0x004fe200078e00ff */
[----:B------:R-:W-:Y:S02]  /*3fb0*/  SHF.R.U32.HI R20, RZ, 0x1e, R28 ;  /* 0x0000001eff147819 */ /* 0x000fe4000001161c */
[----:B------:R-:W-:Y:S01]  /*3fc0*/  IADD3.X R9, ~R5, R7, RZ, P1, P2 ;  /* 0x0000000705097210 */ /* 0x000fe20000fe45ff */
[----:B------:R-:W-:-:S03]  /*3fd0*/  IMAD.SHL.U32 R5, R4, 0x4, RZ ;  /* 0x0000000404057824 */ /* 0x000fc600078e00ff */
[----:B------:R-:W-:Y:S02]  /*3fe0*/  SHF.L.U64.HI R4, R4, 0x2, R9 ;  /* 0x0000000204047819 */ /* 0x000fe40000010209 */
[-C--:B------:R-:W-:Y:S02]  /*3ff0*/  IADD3 R10, P1, R6, R5.reuse, RZ ;  /* 0x00000005060a7210 */ /* 0x080fe40007f3e0ff */
[-C--:B------:R-:W-:Y:S02]  /*4000*/  IADD3 R8, P2, R18, R5.reuse, RZ ;  /* 0x0000000512087210 */ /* 0x080fe40007f5e0ff */
[----:B------:R-:W-:Y:S01]  /*4010*/  IADD3 R2, P3, R26, R5, RZ ;  /* 0x000000051a027210 */ /* 0x000fe20007f7e0ff */
[--C-:B------:R-:W-:Y:S02]  /*4020*/  IMAD.X R21, R3, 0x1, R4.reuse, P1 ;  /* 0x0000000103157824 */ /* 0x100fe400008e0604 */
[--C-:B------:R-:W-:Y:S02]  /*4030*/  IMAD.X R17, R19, 0x1, R4.reuse, P2 ;  /* 0x0000000113117824 */ /* 0x100fe400010e0604 */
[----:B------:R-:W-:-:S08]  /*4040*/  IMAD.X R15, R25, 0x1, R4, P3 ;  /* 0x00000001190f7824 */ /* 0x000fd000018e0604 */
.L_x_6540:
[----:B------:R-:W-:Y:S01]  /*4050*/  MOV R9, R17 ;  /* 0x0000001100097202 */ /* 0x000fe20000000f00 */
[----:B0-----:R-:W-:Y:S02]  /*4060*/  IMAD.MOV.U32 R5, RZ, RZ, R15 ;  /* 0x000000ffff057224 */ /* 0x001fe400078e000f */
[----:B------:R-:W-:-:S03]  /*4070*/  IMAD.MOV.U32 R4, RZ, RZ, R2 ;  /* 0x000000ffff047224 */ /* 0x000fc600078e0002 */
[----:B------:R0:W1:Y:S04]  /*4080*/  LDG.E R9, desc[UR10][R8.64] ;  /* 0x0000000a08097981 */ /* 0x000068000c1e1900 */
[----:B------:R2:W1:Y:S01]  /*4090*/  LDG.E R5, desc[UR10][R4.64] ;  /* 0x0000000a04057981 */ /* 0x000462000c1e1900 */
[----:B------:R-:W-:Y:S02]  /*40a0*/  IADD3 R12, P1, R12, -0x1, RZ ;  /* 0xffffffff0c0c7810 */ /* 0x000fe40007f3e0ff */
[C---:B------:R-:W-:Y:S02]  /*40b0*/  IADD3 R2, P5, R23.reuse, R2, RZ ;  /* 0x0000000217027210 */ /* 0x040fe40007fbe0ff */
[----:B------:R-:W-:Y:S02]  /*40c0*/  IADD3.X R14, R14, -0x1, RZ, P1, !PT ;  /* 0xffffffff0e0e7810 */ /* 0x000fe40000ffe4ff */
[----:B------:R-:W-:Y:S01]  /*40d0*/  ISETP.NE.U32.AND P1, PT, R12, RZ, PT ;  /* 0x000000ff0c00720c */ /* 0x000fe20003f25070 */
[----:B------:R-:W-:Y:S01]  /*40e0*/  IMAD.X R15, R20, 0x1, R15, P5 ;  /* 0x00000001140f7824 */ /* 0x000fe200028e060f */
[----:B0-----:R-:W-:Y:S01]  /*40f0*/  IADD3 R8, P4, R23, R8, RZ ;  /* 0x0000000817087210 */ /* 0x001fe20007f9e0ff */
[----:B--2---:R-:W-:Y:S01]  /*4100*/  IMAD.MOV.U32 R4, RZ, RZ, R10 ;  /* 0x000000ffff047224 */ /* 0x004fe200078e000a */
[----:B------:R-:W-:-:S02]  /*4110*/  ISETP.NE.AND.EX P1, PT, R14, RZ, PT, P1 ;  /* 0x000000ff0e00720c */ /* 0x000fc40003f25310 */
[----:B------:R-:W-:Y:S01]  /*4120*/  IADD3 R10, P3, R23, R10, RZ ;  /* 0x0000000a170a7210 */ /* 0x000fe20007f7e0ff */
[----:B------:R-:W-:Y:S01]  /*4130*/  IMAD.X R17, R20, 0x1, R17, P4 ;  /* 0x0000000114117824 */ /* 0x000fe200020e0611 */
[----:B------:R-:W-:-:S04]  /*4140*/  IADD3 R13, P2, R28, R13, RZ ;  /* 0x0000000d1c0d7210 */ /* 0x000fc80007f5e0ff */
[----:B------:R-:W-:Y:S01]  /*4150*/  IADD3.X R0, RZ, R0, RZ, P2, !PT ;  /* 0x00000000ff007210 */ /* 0x000fe200017fe4ff */
[----:B-1----:R-:W-:Y:S01]  /*4160*/  FFMA.FTZ R11, -R16, R9, R5 ;  /* 0x00000009100b7223 */ /* 0x002fe20000010105 */
[--C-:B------:R-:W-:Y:S02]  /*4170*/  IMAD.MOV.U32 R5, RZ, RZ, R21.reuse ;  /* 0x000000ffff057224 */ /* 0x100fe400078e0015 */
[----:B------:R-:W-:-:S03]  /*4180*/  IMAD.X R21, R20, 0x1, R21, P3 ;  /* 0x0000000114157824 */ /* 0x000fc600018e0615 */
[----:B------:R0:W-:Y:S01]  /*4190*/  STG.E desc[UR10][R4.64], R11 ;  /* 0x0000000b04007986 */ /* 0x0001e2000c10190a */
[----:B------:R-:W-:Y:S05]  /*41a0*/  @P1 BRA `(.L_x_6540) ;  /* 0xfffffffc00a81947 */ /* 0x000fea000383ffff */
.L_x_6539:
[----:B------:R-:W-:Y:S05]  /*41b0*/  BSYNC B0 ;  /* 0x0000000000007941 */ /* 0x000fea0003800000 */
.L_x_6538:
[----:B------:R-:W-:Y:S05]  /*41c0*/  @!P0 EXIT ;  /* 0x000000000000894d */ /* 0x000fea0003800000 */
[C---:B0-----:R-:W-:Y:S01]  /*41d0*/  IMAD.SHL.U32 R5, R13.reuse, 0x4, RZ ;  /* 0x000000040d057824 */ /* 0x041fe200078e00ff */
[----:B------:R-:W-:-:S04]  /*41e0*/  SHF.L.U64.HI R2, R13, 0x2, R0 ;  /* 0x000000020d027819 */ /* 0x000fc80000010200 */
[-C--:B------:R-:W-:Y:S02]  /*41f0*/  IADD3 R10, P1, R18, R5.reuse, RZ ;  /* 0x00000005120a7210 */ /* 0x080fe40007f3e0ff */
[-C--:B------:R-:W-:Y:S02]  /*4200*/  IADD3 R6, P2, R6, R5.reuse, RZ ;  /* 0x0000000506067210 */ /* 0x080fe40007f5e0ff */
[----:B------:R-:W-:Y:S01]  /*4210*/  IADD3 R4, P0, R26, R5, RZ ;  /* 0x000000051a047210 */ /* 0x000fe20007f1e0ff */
[--C-:B------:R-:W-:Y:S02]  /*4220*/  IMAD.X R11, R19, 0x1, R2.reuse, P1 ;  /* 0x00000001130b7824 */ /* 0x100fe400008e0602 */
[----:B------:R-:W-:Y:S01]  /*4230*/  IMAD.X R21, R3, 0x1, R2, P2 ;  /* 0x0000000103157824 */ /* 0x000fe200010e0602 */
[----:B------:R-:W-:Y:S01]  /*4240*/  IADD3.X R5, R25, R2, RZ, P0, !PT ;  /* 0x0000000219057210 */ /* 0x000fe200007fe4ff */
[----:B------:R-:W-:Y:S01]  /*4250*/  IMAD.SHL.U32 R3, R28, 0x4, RZ ;  /* 0x000000041c037824 */ /* 0x000fe200078e00ff */
[----:B------:R-:W-:-:S07]  /*4260*/  SHF.R.U32.HI R2, RZ, 0x1e, R28 ;  /* 0x0000001eff027819 */ /* 0x000fce000001161c */
.L_x_6541:
[----:B0-----:R-:W-:Y:S01]  /*4270*/  MOV R9, R11 ;  /* 0x0000000b00097202 */ /* 0x001fe20000000f00 */
[----:B------:R-:W-:Y:S02]  /*4280*/  IMAD.MOV.U32 R8, RZ, RZ, R10 ;  /* 0x000000ffff087224 */ /* 0x000fe400078e000a */
[----:B------:R-:W-:Y:S02]  /*4290*/  IMAD.MOV.U32 R18, RZ, RZ, R4 ;  /* 0x000000ffff127224 */ /* 0x000fe400078e0004 */
[----:B------:R-:W-:Y:S01]  /*42a0*/  IMAD.MOV.U32 R19, RZ, RZ, R5 ;  /* 0x000000ffff137224 */ /* 0x000fe200078e0005 */
[----:B------:R-:W1:Y:S04]  /*42b0*/  LDG.E R9, desc[UR10][R8.64] ;  /* 0x0000000a08097981 */ /* 0x000e68000c1e1900 */
[----:B------:R0:W1:Y:S01]  /*42c0*/  LDG.E R15, desc[UR10][R18.64] ;  /* 0x0000000a120f7981 */ /* 0x000062000c1e1900 */
[----:B------:R-:W-:-:S02]  /*42d0*/  IADD3 R10, P1, R3, R10, RZ ;  /* 0x0000000a030a7210 */ /* 0x000fc40007f3e0ff */
[----:B------:R-:W-:-:S03]  /*42e0*/  IADD3 R4, P0, R3, R4, RZ ;  /* 0x0000000403047210 */ /* 0x000fc60007f1e0ff */
[C---:B------:R-:W-:Y:S02]  /*42f0*/  IMAD.X R11, R2.reuse, 0x1, R11, P1 ;  /* 0x00000001020b7824 */ /* 0x040fe400008e060b */
[----:B------:R-:W-:Y:S01]  /*4300*/  IMAD.X R5, R2, 0x1, R5, P0 ;  /* 0x0000000102057824 */ /* 0x000fe200000e0605 */
[----:B0-----:R-:W-:Y:S01]  /*4310*/  MOV R18, R6 ;  /* 0x0000000600127202 */ /* 0x001fe20000000f00 */
[----:B------:R-:W-:Y:S02]  /*4320*/  IMAD.MOV.U32 R19, RZ, RZ, R21 ;  /* 0x000000ffff137224 */ /* 0x000fe400078e0015 */
[----:B-1----:R-:W-:-:S05]  /*4330*/  FFMA.FTZ R17, -R16, R9, R15 ;  /* 0x0000000910117223 */ /* 0x002fca000001010f */
[----:B------:R0:W-:Y:S04]  /*4340*/  STG.E desc[UR10][R18.64], R17 ;  /* 0x0000001112007986 */ /* 0x0001e8000c10190a */
[----:B--2---:R-:W2:Y:S04]  /*4350*/  LDG.E R23, desc[UR10][R10.64] ;  /* 0x0000000a0a177981 */ /* 0x004ea8000c1e1900 */
[----:B------:R-:W2:Y:S01]  /*4360*/  LDG.E R25, desc[UR10][R4.64] ;  /* 0x0000000a04197981 */ /* 0x000ea2000c1e1900 */
[C---:B------:R-:W-:Y:S02]  /*4370*/  IADD3 R14, P0, R3.reuse, R6, RZ ;  /* 0x00000006030e7210 */ /* 0x040fe40007f1e0ff */
[----:B------:R-:W-:-:S02]  /*4380*/  IADD3 R8, P2, R3, R10, RZ ;  /* 0x0000000a03087210 */ /* 0x000fc40007f5e0ff */
[----:B------:R-:W-:Y:S01]  /*4390*/  IADD3 R20, P1, R3, R4, RZ ;  /* 0x0000000403147210 */ /* 0x000fe20007f3e0ff */
[C---:B------:R-:W-:Y:S02]  /*43a0*/  IMAD.X R15, R2.reuse, 0x1, R21, P0 ;  /* 0x00000001020f7824 */ /* 0x040fe400000e0615 */
[C---:B------:R-:W-:Y:S02]  /*43b0*/  IMAD.X R9, R2.reuse, 0x1, R11, P2 ;  /* 0x0000000102097824 */ /* 0x040fe400010e060b */
[----:B------:R-:W-:Y:S02]  /*43c0*/  IMAD.X R21, R2, 0x1, R5, P1 ;  /* 0x0000000102157824 */ /* 0x000fe400008e0605 */
[----:B--2---:R-:W-:-:S05]  /*43d0*/  FFMA.FTZ R23, -R16, R23, R25 ;  /* 0x0000001710177223 */ /* 0x004fca0000010119 */
[----:B------:R1:W-:Y:S04]  /*43e0*/  STG.E desc[UR10][R14.64], R23 ;  /* 0x000000170e007986 */ /* 0x0003e8000c10190a */
[----:B0-----:R-:W2:Y:S04]  /*43f0*/  LDG.E R17, desc[UR10][R8.64] ;  /* 0x0000000a08117981 */ /* 0x001ea8000c1e1900 */
[----:B------:R-:W2:Y:S01]  /*4400*/  LDG.E R25, desc[UR10][R20.64] ;  /* 0x0000000a14197981 */ /* 0x000ea2000c1e1900 */
[C---:B------:R-:W-:Y:S02]  /*4410*/  IADD3 R18, P0, R3.reuse, R14, RZ ;  /* 0x0000000e03127210 */ /* 0x040fe40007f1e0ff */
[----:B------:R-:W-:-:S02]  /*4420*/  IADD3 R4, P1, R3, R20, RZ ;  /* 0x0000001403047210 */ /* 0x000fc40007f3e0ff */
[----:B------:R-:W-:Y:S02]  /*4430*/  IADD3 R10, P2, R3, R8, RZ ;  /* 0x00000008030a7210 */ /* 0x000fe40007f5e0ff */
[C---:B------:R-:W-:Y:S01]  /*4440*/  IADD3.X R19, R2.reuse, R15, RZ, P0, !PT ;  /* 0x0000000f02137210 */ /* 0x040fe200007fe4ff */
[C---:B------:R-:W-:Y:S02]  /*4450*/  IMAD.X R5, R2.reuse, 0x1, R21, P1 ;  /* 0x0000000102057824 */ /* 0x040fe400008e0615 */
[----:B------:R-:W-:Y:S02]  /*4460*/  IMAD.X R11, R2, 0x1, R9, P2 ;  /* 0x00000001020b7824 */ /* 0x000fe400010e0609 */
[----:B--2---:R-:W-:-:S05]  /*4470*/  FFMA.FTZ R17, -R16, R17, R25 ;  /* 0x0000001110117223 */ /* 0x004fca0000010119 */
[----:B------:R0:W-:Y:S04]  /*4480*/  STG.E desc[UR10][R18.64], R17 ;  /* 0x0000001112007986 */ /* 0x0001e8000c10190a */
[----:B-1----:R-:W2:Y:S04]  /*4490*/  LDG.E R23, desc[UR10][R4.64] ;  /* 0x0000000a04177981 */ /* 0x002ea8000c1e1900 */
[----:B------:R1:W2:Y:S01]  /*44a0*/  LDG.E R15, desc[UR10][R10.64] ;  /* 0x0000000a0a0f7981 */ /* 0x0002a2000c1e1900 */
[----:B------:R-:W-:-:S04]  /*44b0*/  IADD3 R8, P0, R3, R18, RZ ;  /* 0x0000001203087210 */ /* 0x000fc80007f1e0ff */
[C---:B------:R-:W-:Y:S01]  /*44c0*/  IADD3 R6, P3, R3.reuse, R8, RZ ;  /* 0x0000000803067210 */ /* 0x040fe20007f7e0ff */
[----:B------:R-:W-:Y:S01]  /*44d0*/  IMAD.X R9, R2, 0x1, R19, P0 ;  /* 0x0000000102097824 */ /* 0x000fe200000e0613 */
[--C-:B------:R-:W-:Y:S02]  /*44e0*/  IADD3 R13, P0, P1, R28, R13, R28.reuse ;  /* 0x0000000d1c0d7210 */ /* 0x100fe4000791e01c */
[----:B-1----:R-:W-:Y:S01]  /*44f0*/  IADD3 R10, P2, R3, R10, RZ ;  /* 0x0000000a030a7210 */ /* 0x002fe20007f5e0ff */
[----:B------:R-:W-:Y:S01]  /*4500*/  IMAD.X R21, R2, 0x1, R9, P3 ;  /* 0x0000000102157824 */ /* 0x000fe200018e0609 */
[----:B------:R-:W-:Y:S02]  /*4510*/  IADD3.X R0, RZ, R0, RZ, P0, P1 ;  /* 0x00000000ff007210 */ /* 0x000fe400007e24ff */
[----:B------:R-:W-:Y:S02]  /*4520*/  IADD3 R13, P0, P1, R28, R13, R28 ;  /* 0x0000000d1c0d7210 */ /* 0x000fe4000791e01c */
[----:B------:R-:W-:-:S02]  /*4530*/  IADD3.X R11, R2, R11, RZ, P2, !PT ;  /* 0x0000000b020b7210 */ /* 0x000fc400017fe4ff */
[----:B------:R-:W-:Y:S02]  /*4540*/  IADD3.X R0, RZ, R0, RZ, P0, P1 ;  /* 0x00000000ff007210 */ /* 0x000fe400007e24ff */
[----:B------:R-:W-:Y:S02]  /*4550*/  ISETP.GE.U32.AND P0, PT, R13, R24, PT ;  /* 0x000000180d00720c */ /* 0x000fe40003f06070 */
[----:B------:R-:W-:Y:S02]  /*4560*/  IADD3 R4, P1, R3, R4, RZ ;  /* 0x0000000403047210 */ /* 0x000fe40007f3e0ff */
[----:B------:R-:W-:-:S03]  /*4570*/  ISETP.GE.AND.EX P0, PT, R0, R7, PT, P0 ;  /* 0x000000070000720c */ /* 0x000fc60003f06300 */
[----:B------:R-:W-:Y:S02]  /*4580*/  IMAD.X R5, R2, 0x1, R5, P1 ;  /* 0x0000000102057824 */ /* 0x000fe400008e0605 */
[----:B--2---:R-:W-:-:S05]  /*4590*/  FFMA.FTZ R15, -R16, R15, R23 ;  /* 0x0000000f100f7223 */ /* 0x004fca0000010117 */
[----:B------:R0:W-:Y:S03]  /*45a0*/  STG.E desc[UR10][R8.64], R15 ;  /* 0x0000000f08007986 */ /* 0x0001e6000c10190a */
[----:B------:R-:W-:Y:S05]  /*45b0*/  @!P0 BRA `(.L_x_6541) ;  /* 0xfffffffc002c8947 */ /* 0x000fea000383ffff */
[----:B------:R-:W-:Y:S05]  /*45c0*/  EXIT ;  /* 0x000000000000794d */ /* 0x000fea0003800000 */
.L_x_6528:
[----:B------:R-:W-:Y:S01]  /*45d0*/  IMAD.SHL.U32 R7, R28, 0x4, RZ ;  /* 0x000000041c077824 */ /* 0x000fe200078e00ff */
[----:B------:R-:W-:Y:S01]  /*45e0*/  ISETP.NE.AND P0, PT, R5, RZ, PT ;  /* 0x000000ff0500720c */ /* 0x000fe20003f05270 */
[----:B------:R-:W-:Y:S02]  /*45f0*/  ULDC UR4, c[0x0][0x228] ;  /* 0x00008a0000047ab9 */ /* 0x000fe40000000800 */
[----:B------:R-:W3:Y:S01]  /*4600*/  I2F.U32.RP R2, R7 ;  /* 0x0000000700027306 */ /* 0x000ee20000209000 */
[----:B------:R-:W-:Y:S02]  /*4610*/  IMAD.MOV R11, RZ, RZ, -R7 ;  /* 0x000000ffff0b7224 */ /* 0x000fe400078e0a07 */
[----:B------:R-:W-:-:S05]  /*4620*/  IMAD.U32 R0, RZ, RZ, UR4 ;  /* 0x00000004ff007e24 */ /* 0x000fca000f8e00ff */
[----:B---3--:R-:W3:Y:S02]  /*4630*/  MUFU.RCP R2, R2 ;  /* 0x0000000200027308 */ /* 0x008ee40000001000 */
[----:B---3--:R-:W-:-:S06]  /*4640*/  VIADD R8, R2, 0xffffffe ;  /* 0x0ffffffe02087836 */ /* 0x008fcc0000000000 */
[----:B------:R3:W4:Y:S02]  /*4650*/  F2I.FTZ.U32.TRUNC.NTZ R9, R8 ;  /* 0x0000000800097305 */ /* 0x000724000021f000 */
[----:B---3--:R-:W-:Y:S01]  /*4660*/  HFMA2.MMA R8, -RZ, RZ, 0, 0 ;  /* 0x00000000ff087435 */ /* 0x008fe200000001ff */
[----:B----4-:R-:W-:-:S09]  /*4670*/  IMAD R11, R11, R9, RZ ;  /* 0x000000090b0b7224 */ /* 0x010fd200078e02ff */
[----:B--2---:R-:W-:Y:S01]  /*4680*/  IMAD.HI.U32 R23, R9, R11, R8 ;  /* 0x0000000b09177227 */ /* 0x004fe200078e0008 */
[----:B------:R-:W-:Y:S06]  /*4690*/  @!P0 BRA `(.L_x_6542) ;  /* 0x0000000000708947 */ /* 0x000fec0003800000 */
[----:B------:R-:W-:-:S13]  /*46a0*/  ISETP.GE.U32.AND P0, PT, R30, R5, PT ;  /* 0x000000051e00720c */ /* 0x000fda0003f06070 */
[----:B------:R-:W-:-:S04]  /*46b0*/  @P0 IADD3 R2, P1, R30, -R5, RZ ;  /* 0x800000051e020210 */ /* 0x000fc80007f3e0ff */
[----:B------:R-:W-:Y:S01]  /*46c0*/  @P0 LEA.HI.X.SX32 R11, R30, 0xffffffff, 0x1, P1 ;  /* 0xffffffff1e0b0811 */ /* 0x000fe200008f0eff */
[----:B------:R-:W-:-:S03]  /*46d0*/  @P0 IMAD.SHL.U32 R9, R2, 0x4, RZ ;  /* 0x0000000402090824 */ /* 0x000fc600078e00ff */
[----:B------:R-:W-:Y:S02]  /*46e0*/  @P0 SHF.L.U64.HI R2, R2, 0x2, R11 ;  /* 0x0000000202020819 */ /* 0x000fe4000001020b */
[C---:B------:R-:W-:Y:S02]  /*46f0*/  @P0 IADD3 R12, P1, R9.reuse, R26, RZ ;  /* 0x0000001a090c0210 */ /* 0x040fe40007f3e0ff */
[----:B------:R-:W-:-:S03]  /*4700*/  @P0 IADD3 R10, P2, R9, R18, RZ ;  /* 0x00000012090a0210 */ /* 0x000fc60007f5e0ff */
[C---:B0-----:R-:W-:Y:S02]  /*4710*/  @P0 IMAD.X R13, R2.reuse, 0x1, R25, P1 ;  /* 0x00000001020d0824 */ /* 0x041fe400008e0619 */
[----:B------:R-:W-:-:S04]  /*4720*/  @P0 IMAD.X R11, R2, 0x1, R19, P2 ;  /* 0x00000001020b0824 */ /* 0x000fc800010e0613 */
[----:B------:R-:W1:Y:S04]  /*4730*/  @P0 LDG.E R13, desc[UR10][R12.64] ;  /* 0x0000000a0c0d0981 */ /* 0x000e68000c1e1900 */
[----:B------:R-:W1:Y:S01]  /*4740*/  @P0 LDG.E R11, desc[UR10][R10.64] ;  /* 0x0000000a0a0b0981 */ /* 0x000e62000c1e1900 */
[----:B------:R-:W-:-:S04]  /*4750*/  @P0 IADD3 R8, P1, R9, R6, RZ ;  /* 0x0000000609080210 */ /* 0x000fc80007f3e0ff */
[----:B------:R-:W-:Y:S02]  /*4760*/  @P0 IADD3.X R9, R2, R3, RZ, P1, !PT ;  /* 0x0000000302090210 */ /* 0x000fe40000ffe4ff */
[----:B------:R-:W-:Y:S01]  /*4770*/  IADD3 R2, P1, R28, -R5, RZ ;  /* 0x800000051c027210 */ /* 0x000fe20007f3e0ff */
[----:B------:R-:W-:-:S04]  /*4780*/  IMAD.IADD R5, R0, 0x1, R5 ;  /* 0x0000000100057824 */ /* 0x000fc800078e0205 */
[----:B------:R-:W-:Y:S01]  /*4790*/  IMAD.X R17, RZ, RZ, -0x1, P1 ;  /* 0xffffffffff117424 */ /* 0x000fe200008e06ff */
[----:B------:R-:W-:Y:S01]  /*47a0*/  VIMNMX.U32 R0, R5, R28, PT ;  /* 0x0000001c05007248 */ /* 0x000fe20003fe0000 */
[----:B------:R-:W-:-:S03]  /*47b0*/  IMAD.SHL.U32 R21, R2, 0x4, RZ ;  /* 0x0000000402157824 */ /* 0x000fc600078e00ff */
[----:B------:R-:W-:Y:S01]  /*47c0*/  SHF.L.U64.HI R2, R2, 0x2, R17 ;  /* 0x0000000202027819 */ /* 0x000fe20000010211 */
[----:B------:R-:W-:Y:S01]  /*47d0*/  IMAD.IADD R0, R5, 0x1, -R0 ;  /* 0x0000000105007824 */ /* 0x000fe200078e0a00 */
[C---:B------:R-:W-:Y:S02]  /*47e0*/  IADD3 R26, P2, R21.reuse, R26, RZ ;  /* 0x0000001a151a7210 */ /* 0x040fe40007f5e0ff */
[----:B------:R-:W-:-:S03]  /*47f0*/  IADD3 R18, P1, R21, R18, RZ ;  /* 0x0000001215127210 */ /* 0x000fc60007f3e0ff */
[C---:B------:R-:W-:Y:S01]  /*4800*/  IMAD.X R25, R2.reuse, 0x1, R25, P2 ;  /* 0x0000000102197824 */ /* 0x040fe200010e0619 */
[----:B------:R-:W-:Y:S01]  /*4810*/  IADD3.X R19, R2, R19, RZ, P1, !PT ;  /* 0x0000001302137210 */ /* 0x000fe20000ffe4ff */
[----:B-1----:R-:W-:-:S05]  /*4820*/  @P0 FFMA.FTZ R15, -R16, R11, R13 ;  /* 0x0000000b100f0223 */ /* 0x002fca000001010d */
[----:B------:R2:W-:Y:S01]  /*4830*/  @P0 STG.E desc[UR10][R8.64], R15 ;  /* 0x0000000f08000986 */ /* 0x0005e2000c10190a */
[----:B------:R-:W-:-:S05]  /*4840*/  IADD3 R6, P0, R21, R6, RZ ;  /* 0x0000000615067210 */ /* 0x000fca0007f1e0ff */
[----:B------:R-:W-:-:S08]  /*4850*/  IMAD.X R3, R2, 0x1, R3, P0 ;  /* 0x0000000102037824 */ /* 0x000fd000000e0603 */
.L_x_6542:
[----:B------:R-:W-:Y:S01]  /*4860*/  IMAD.HI.U32 R2, R23, R0, RZ ;  /* 0x0000000017027227 */ /* 0x000fe200078e00ff */
[----:B------:R-:W-:Y:S01]  /*4870*/  ISETP.NE.U32.AND P1, PT, R7, RZ, PT ;  /* 0x000000ff0700720c */ /* 0x000fe20003f25070 */
[----:B------:R-:W-:Y:S02]  /*4880*/  BSSY B0, `(.L_x_6543) ;  /* 0x000001c000007945 */ /* 0x000fe40003800000 */
[----:B------:R-:W-:-:S04]  /*4890*/  IMAD.MOV R2, RZ, RZ, -R2 ;  /* 0x000000ffff027224 */ /* 0x000fc800078e0a02 */
[----:B------:R-:W-:Y:S02]  /*48a0*/  IMAD R12, R7, R2, R0 ;  /* 0x00000002070c7224 */ /* 0x000fe400078e0200 */
[----:B------:R-:W-:-:S03]  /*48b0*/  IMAD.MOV.U32 R2, RZ, RZ, R6 ;  /* 0x000000ffff027224 */ /* 0x000fc600078e0006 */
[----:B------:R-:W-:-:S13]  /*48c0*/  ISETP.GE.U32.AND P0, PT, R12, R7, PT ;  /* 0x000000070c00720c */ /* 0x000fda0003f06070 */
[----:B------:R-:W-:-:S05]  /*48d0*/  @P0 IMAD.IADD R12, R12, 0x1, -R7 ;  /* 0x000000010c0c0824 */ /* 0x000fca00078e0a07 */
[----:B------:R-:W-:-:S13]  /*48e0*/  ISETP.GE.U32.AND P0, PT, R12, R7, PT ;  /* 0x000000070c00720c */ /* 0x000fda0003f06070 */
[-C--:B------:R-:W-:Y:S02]  /*48f0*/  @P0 IADD3 R12, R12, -R7.reuse, RZ ;  /* 0x800000070c0c0210 */ /* 0x080fe40007ffe0ff */
[----:B------:R-:W-:-:S05]  /*4900*/  @!P1 LOP3.LUT R12, RZ, R7, RZ, 0x33, !PT ;  /* 0x00000007ff0c9212 */ /* 0x000fca00078e33ff */
[----:B------:R-:W-:-:S04]  /*4910*/  IMAD.IADD R12, R0, 0x1, -R12 ;  /* 0x00000001000c7824 */ /* 0x000fc800078e0a0c */
[----:B------:R-:W-:Y:S01]  /*4920*/  IMAD.IADD R17, R30, 0x1, R12 ;  /* 0x000000011e117824 */ /* 0x000fe200078e020c */
[----:B------:R-:W-:Y:S01]  /*4930*/  ISETP.GE.AND P0, PT, R27, R12, PT ;  /* 0x0000000c1b00720c */ /* 0x000fe20003f06270 */
[----:B0-----:R-:W-:-:S12]  /*4940*/  IMAD.MOV.U32 R27, RZ, RZ, R25 ;  /* 0x000000ffff1b7224 */ /* 0x001fd800078e0019 */
[----:B------:R-:W-:Y:S05]  /*4950*/  @P0 BRA `(.L_x_6544) ;  /* 0x0000000000380947 */ /* 0x000fea0003800000 */
.L_x_6545:
[----:B--2---:R-:W-:-:S04]  /*4960*/  IMAD.WIDE R8, R30, 0x10, R26 ;  /* 0x000000101e087825 */ /* 0x004fc800078e021a */
[----:B------:R-:W-:Y:S02]  /*4970*/  IMAD.WIDE R14, R30, 0x10, R18 ;  /* 0x000000101e0e7825 */ /* 0x000fe400078e0212 */
[----:B------:R-:W1:Y:S04]  /*4980*/  LDG.E.128 R8, desc[UR10][R8.64] ;  /* 0x0000000a08087981 */ /* 0x000e68000c1e1d00 */
[----:B------:R-:W1:Y:S02]  /*4990*/  LDG.E.128 R4, desc[UR10][R14.64] ;  /* 0x0000000a0e047981 */ /* 0x000e64000c1e1d00 */
[C---:B-1----:R-:W-:Y:S01]  /*49a0*/  FFMA.FTZ R7, -R16.reuse, R7, R11 ;  /* 0x0000000710077223 */ /* 0x042fe2000001010b */
[----:B------:R-:W-:Y:S01]  /*49b0*/  FFMA.FTZ R6, -R16, R6, R10 ;  /* 0x0000000610067223 */ /* 0x000fe2000001010a */
[----:B------:R-:W-:-:S04]  /*49c0*/  IMAD.WIDE R10, R30, 0x10, R2 ;  /* 0x000000101e0a7825 */ /* 0x000fc800078e0202 */
[C---:B------:R-:W-:Y:S01]  /*49d0*/  FFMA.FTZ R5, -R16.reuse, R5, R9 ;  /* 0x0000000510057223 */ /* 0x040fe20000010109 */
[----:B------:R-:W-:Y:S01]  /*49e0*/  FFMA.FTZ R4, -R16, R4, R8 ;  /* 0x0000000410047223 */ /* 0x000fe20000010108 */
[----:B------:R-:W-:-:S04]  /*49f0*/  IADD3 R30, R28, R30, RZ ;  /* 0x0000001e1c1e7210 */ /* 0x000fc80007ffe0ff */
[----:B------:R0:W-:Y:S01]  /*4a00*/  STG.E.128 desc[UR10][R10.64], R4 ;  /* 0x000000040a007986 */ /* 0x0001e2000c101d0a */
[----:B------:R-:W-:-:S05]  /*4a10*/  IMAD.SHL.U32 R13, R30, 0x4, RZ ;  /* 0x000000041e0d7824 */ /* 0x000fca00078e00ff */
[----:B------:R-:W-:-:S13]  /*4a20*/  ISETP.GE.AND P0, PT, R13, R12, PT ;  /* 0x0000000c0d00720c */ /* 0x000fda0003f06270 */
[----:B0-----:R-:W-:Y:S05]  /*4a30*/  @!P0 BRA `(.L_x_6545) ;  /* 0xfffffffc00c88947 */ /* 0x001fea000383ffff */
.L_x_6544:
[----:B------:R-:W-:Y:S05]  /*4a40*/  BSYNC B0 ;  /* 0x0000000000007941 */ /* 0x000fea0003800000 */
.L_x_6543:
[----:B------:R-:W-:-:S13]  /*4a50*/  ISETP.GE.AND P0, PT, R17, R0, PT ;  /* 0x000000001100720c */ /* 0x000fda0003f06270 */
[----:B------:R-:W-:Y:S05]  /*4a60*/  @P0 EXIT ;  /* 0x000000000000094d */ /* 0x000fea0003800000 */
.L_x_6546:
[----:B------:R-:W-:-:S04]  /*4a70*/  IMAD.WIDE R4, R17, 0x4, R26 ;  /* 0x0000000411047825 */ /* 0x000fc800078e021a */
[C---:B------:R-:W-:Y:S02]  /*4a80*/  IMAD.WIDE R6, R17.reuse, 0x4, R18 ;  /* 0x0000000411067825 */ /* 0x040fe400078e0212 */
[----:B------:R-:W1:Y:S04]  /*4a90*/  LDG.E R5, desc[UR10][R4.64] ;  /* 0x0000000a04057981 */ /* 0x000e68000c1e1900 */
[----:B------:R-:W1:Y:S01]  /*4aa0*/  LDG.E R7, desc[UR10][R6.64] ;  /* 0x0000000a06077981 */ /* 0x000e62000c1e1900 */
[----:B0-2---:R-:W-:-:S04]  /*4ab0*/  IMAD.WIDE R8, R17, 0x4, R2 ;  /* 0x0000000411087825 */ /* 0x005fc800078e0202 */
[----:B------:R-:W-:-:S05]  /*4ac0*/  IMAD.IADD R17, R28, 0x1, R17 ;  /* 0x000000011c117824 */ /* 0x000fca00078e0211 */
[----:B------:R-:W-:Y:S01]  /*4ad0*/  ISETP.GE.AND P0, PT, R17, R0, PT ;  /* 0x000000001100720c */ /* 0x000fe20003f06270 */
[----:B-1----:R-:W-:-:S05]  /*4ae0*/  FFMA.FTZ R11, -R16, R7, R5 ;  /* 0x00000007100b7223 */ /* 0x002fca0000010105 */
[----:B------:R0:W-:Y:S07]  /*4af0*/  STG.E desc[UR10][R8.64], R11 ;  /* 0x0000000b08007986 */ /* 0x0001ee000c10190a */
[----:B------:R-:W-:Y:S05]  /*4b00*/  @!P0 BRA `(.L_x_6546) ;  /* 0xfffffffc00d88947 */ /* 0x000fea000383ffff */
[----:B------:R-:W-:Y:S05]  /*4b10*/  EXIT ;  /* 0x000000000000794d */ /* 0x000fea0003800000 */
        .weak           $__internal_30_$__cuda_sm20_div_u64
        .type           $__internal_30_$__cuda_sm20_div_u64,@function
        .size           $__internal_30_$__cuda_sm20_div_u64,($__internal_31_$__cuda_sm20_rem_s64 - $__internal_30_$__cuda_sm20_div_u64)
$__internal_30_$__cuda_sm20_div_u64:
[----:B------:R-:W-:Y:S02]  /*4b20*/  IMAD.U32 R37, RZ, RZ, UR6 ;  /* 0x00000006ff257e24 */ /* 0x000fe4000f8e00ff */
[----:B------:R-:W-:-:S04]  /*4b30*/  IMAD.MOV.U32 R36, RZ, RZ, R10 ;  /* 0x000000ffff247224 */ /* 0x000fc800078e000a */
[----:B------:R-:W0:Y:S08]  /*4b40*/  I2F.U64.RP R11, R36 ;  /* 0x00000024000b7312 */ /* 0x000e300000309000 */
[----:B0-----:R-:W0:Y:S02]  /*4b50*/  MUFU.RCP R20, R11 ;  /* 0x0000000b00147308 */ /* 0x001e240000001000 */
[----:B0-----:R-:W-:-:S06]  /*4b60*/  IADD3 R20, R20, 0x1ffffffe, RZ ;  /* 0x1ffffffe14147810 */ /* 0x001fcc0007ffe0ff */
[----:B------:R-:W0:Y:S02]  /*4b70*/  F2I.U64.TRUNC R20, R20 ;  /* 0x0000001400147311 */ /* 0x000e24000020d800 */
[----:B0-----:R-:W-:-:S04]  /*4b80*/  IMAD.WIDE.U32 R34, R20, R10, RZ ;  /* 0x0000000a14227225 */ /* 0x001fc800078e00ff */
[C---:B------:R-:W-:Y:S01]  /*4b90*/  IMAD R9, R20.reuse, UR6, R35 ;  /* 0x0000000614097c24 */ /* 0x040fe2000f8e0223 */
[----:B------:R-:W-:Y:S01]  /*4ba0*/  IADD3 R35, P1, RZ, -R34, RZ ;  /* 0x80000022ff237210 */ /* 0x000fe20007f3e0ff */
[----:B------:R-:W-:Y:S02]  /*4bb0*/  IMAD.MOV.U32 R37, RZ, RZ, R20 ;  /* 0x000000ffff257224 */ /* 0x000fe400078e0014 */
[----:B------:R-:W-:Y:S02]  /*4bc0*/  IMAD R9, R21, R10, R9 ;  /* 0x0000000a15097224 */ /* 0x000fe400078e0209 */
[----:B------:R-:W-:-:S04]  /*4bd0*/  IMAD.HI.U32 R36, R20, R35, RZ ;  /* 0x0000002314247227 */ /* 0x000fc800078e00ff */
[----:B------:R-:W-:-:S04]  /*4be0*/  IMAD.X R9, RZ, RZ, ~R9, P1 ;  /* 0x000000ffff097224 */ /* 0x000fc800008e0e09 */
        /* <DEDUP_REMOVED lines=8> */
[----:B------:R-:W-:Y:S01]  /*4c70*/  IMAD R9, R35, UR6, R37 ;  /* 0x0000000623097c24 */ /* 0x000fe2000f8e0225 */
[----:B------:R-:W-:-:S03]  /*4c80*/  IADD3 R20, P1, RZ, -R36, RZ ;  /* 0x80000024ff147210 */ /* 0x000fc60007f3e0ff */
[----:B------:R-:W-:Y:S02]  /*4c90*/  IMAD R9, R21, R10, R9 ;  /* 0x0000000a15097224 */ /* 0x000fe400078e0209 */
[----:B------:R-:W-:-:S04]  /*4ca0*/  IMAD.HI.U32 R34, R35, R20, RZ ;  /* 0x0000001423227227 */ /* 0x000fc800078e00ff */
[----:B------:R-:W-:-:S04]  /*4cb0*/  IMAD.X R22, RZ, RZ, ~R9, P1 ;  /* 0x000000ffff167224 */ /* 0x000fc800008e0e09 */
[----:B------:R-:W-:-:S04]  /*4cc0*/  IMAD.WIDE.U32 R34, P1, R35, R22, R34 ;  /* 0x0000001623227225 */ /* 0x000fc80007820022 */
[----:B------:R-:W-:-:S04]  /*4cd0*/  IMAD.HI.U32 R11, R21, R22, RZ ;  /* 0x00000016150b7227 */ /* 0x000fc800078e00ff */
[----:B------:R-:W-:Y:S01]  /*4ce0*/  IMAD.HI.U32 R9, P2, R21, R20, R34 ;  /* 0x0000001415097227 */ /* 0x000fe20007840022 */
[----:B------:R-:W-:-:S03]  /*4cf0*/  IADD3.X R11, R11, R21, RZ, P1, !PT ;  /* 0x000000150b0b7210 */ /* 0x000fc60000ffe4ff */
[----:B------:R-:W-:Y:S02]  /*4d00*/  IMAD R20, R21, R22, RZ ;  /* 0x0000001615147224 */ /* 0x000fe400078e02ff */
[----:B------:R-:W-:-:S03]  /*4d10*/  IMAD.MOV.U32 R21, RZ, RZ, RZ ;  /* 0x000000ffff157224 */ /* 0x000fc600078e00ff */
[----:B------:R-:W-:-:S04]  /*4d20*/  IADD3 R9, P3, R20, R9, RZ ;  /* 0x0000000914097210 */ /* 0x000fc80007f7e0ff */
[----:B------:R-:W-:Y:S01]  /*4d30*/  IADD3.X R11, RZ, RZ, R11, P3, P2 ;  /* 0x000000ffff0b7210 */ /* 0x000fe20001fe440b */
[----:B------:R-:W-:-:S04]  /*4d40*/  IMAD.HI.U32 R20, R9, R17, RZ ;  /* 0x0000001109147227 */ /* 0x000fc800078e00ff */
[----:B------:R-:W-:-:S04]  /*4d50*/  IMAD.WIDE.U32 R20, R9, R12, R20 ;  /* 0x0000000c09147225 */ /* 0x000fc800078e0014 */
[C---:B------:R-:W-:Y:S02]  /*4d60*/  IMAD R9, R11.reuse, R12, RZ ;  /* 0x0000000c0b097224 */ /* 0x040fe400078e02ff */
[----:B------:R-:W-:-:S04]  /*4d70*/  IMAD.HI.U32 R20, P1, R11, R17, R20 ;  /* 0x000000110b147227 */ /* 0x000fc80007820014 */
[----:B------:R-:W-:Y:S01]  /*4d80*/  IMAD.HI.U32 R11, R11, R12, RZ ;  /* 0x0000000c0b0b7227 */ /* 0x000fe200078e00ff */
[----:B------:R-:W-:-:S03]  /*4d90*/  IADD3 R9, P2, R9, R20, RZ ;  /* 0x0000001409097210 */ /* 0x000fc60007f5e0ff */
[----:B------:R-:W-:Y:S02]  /*4da0*/  IMAD.X R11, RZ, RZ, R11, P1 ;  /* 0x000000ffff0b7224 */ /* 0x000fe400008e060b */
[----:B------:R-:W-:-:S04]  /*4db0*/  IMAD.WIDE.U32 R34, R9, R10, RZ ;  /* 0x0000000a09227225 */ /* 0x000fc800078e00ff */
[----:B------:R-:W-:Y:S01]  /*4dc0*/  IMAD.X R11, RZ, RZ, R11, P2 ;  /* 0x000000ffff0b7224 */ /* 0x000fe200010e060b */
[----:B------:R-:W-:Y:S01]  /*4dd0*/  IADD3 R21, P2, -R34, R17, RZ ;  /* 0x0000001122157210 */ /* 0x000fe20007f5e1ff */
[----:B------:R-:W-:-:S03]  /*4de0*/  IMAD R20, R9, UR6, R35 ;  /* 0x0000000609147c24 */ /* 0x000fc6000f8e0223 */
[-C--:B------:R-:W-:Y:S01]  /*4df0*/  ISETP.GE.U32.AND P1, PT, R21, R10.reuse, PT ;  /* 0x0000000a1500720c */ /* 0x080fe20003f26070 */
[----:B------:R-:W-:Y:S01]  /*4e00*/  IMAD R17, R11, R10, R20 ;  /* 0x0000000a0b117224 */ /* 0x000fe200078e0214 */
[----:B------:R-:W-:-:S03]  /*4e10*/  IADD3 R20, P3, R9, 0x1, RZ ;  /* 0x0000000109147810 */ /* 0x000fc60007f7e0ff */
[----:B------:R-:W-:Y:S01]  /*4e20*/  IMAD.X R12, R12, 0x1, ~R17, P2 ;  /* 0x000000010c0c7824 */ /* 0x000fe200010e0e11 */
[----:B------:R-:W-:-:S04]  /*4e30*/  IADD3 R22, P2, -R10, R21, RZ ;  /* 0x000000150a167210 */ /* 0x000fc80007f5e1ff */
[C---:B------:R-:W-:Y:S02]  /*4e40*/  ISETP.GE.U32.AND.EX P1, PT, R12.reuse, UR6, PT, P1 ;  /* 0x000000060c007c0c */ /* 0x040fe4000bf26110 */
[----:B------:R-:W-:Y:S02]  /*4e50*/  IADD3.X R17, R12, ~UR6, RZ, P2, !PT ;  /* 0x800000060c117c10 */ /* 0x000fe400097fe4ff */
[----:B------:R-:W-:Y:S02]  /*4e60*/  SEL R21, R22, R21, P1 ;  /* 0x0000001516157207 */ /* 0x000fe40000800000 */
[----:B------:R-:W-:Y:S02]  /*4e70*/  IADD3.X R22, RZ, R11, RZ, P3, !PT ;  /* 0x0000000bff167210 */ /* 0x000fe40001ffe4ff */
[----:B------:R-:W-:Y:S02]  /*4e80*/  SEL R20, R20, R9, P1 ;  /* 0x0000000914147207 */ /* 0x000fe40000800000 */
[----:B------:R-:W-:-:S02]  /*4e90*/  SEL R17, R17, R12, P1 ;  /* 0x0000000c11117207 */ /* 0x000fc40000800000 */
[----:B------:R-:W-:Y:S02]  /*4ea0*/  SEL R22, R22, R11, P1 ;  /* 0x0000000b16167207 */ /* 0x000fe40000800000 */
[----:B------:R-:W-:Y:S02]  /*4eb0*/  ISETP.GE.U32.AND P1, PT, R21, R10, PT ;  /* 0x0000000a1500720c */ /* 0x000fe40003f26070 */
[----:B------:R-:W-:Y:S02]  /*4ec0*/  IADD3 R9, P3, R20, 0x1, RZ ;  /* 0x0000000114097810 */ /* 0x000fe40007f7e0ff */
[----:B------:R-:W-:Y:S02]  /*4ed0*/  ISETP.NE.U32.AND P2, PT, R10, RZ, PT ;  /* 0x000000ff0a00720c */ /* 0x000fe40003f45070 */
[----:B------:R-:W-:Y:S01]  /*4ee0*/  ISETP.GE.U32.AND.EX P1, PT, R17, UR6, PT, P1 ;  /* 0x0000000611007c0c */ /* 0x000fe2000bf26110 */
[----:B------:R-:W-:Y:S01]  /*4ef0*/  IMAD.X R11, RZ, RZ, R22, P3 ;  /* 0x000000ffff0b7224 */ /* 0x000fe200018e0616 */
[----:B------:R-:W-:-:S02]  /*4f00*/  ISETP.NE.AND.EX P2, PT, RZ, UR6, PT, P2 ;  /* 0x00000006ff007c0c */ /* 0x000fc4000bf45320 */
[----:B------:R-:W-:Y:S02]  /*4f10*/  SEL R9, R9, R20, P1 ;  /* 0x0000001409097207 */ /* 0x000fe40000800000 */
[----:B------:R-:W-:Y:S02]  /*4f20*/  SEL R11, R11, R22, P1 ;  /* 0x000000160b0b7207 */ /* 0x000fe40000800000 */
[----:B------:R-:W-:Y:S01]  /*4f30*/  SEL R12, R9, 0xffffffff, P2 ;  /* 0xffffffff090c7807 */ /* 0x000fe20001000000 */
[----:B------:R-:W-:Y:S01]  /*4f40*/  IMAD.MOV.U32 R9, RZ, RZ, 0x0 ;  /* 0x00000000ff097424 */ /* 0x000fe200078e00ff */
[----:B------:R-:W-:-:S03]  /*4f50*/  SEL R11, R11, 0xffffffff, P2 ;  /* 0xffffffff0b0b7807 */ /* 0x000fc60001000000 */
[----:B------:R-:W-:Y:S05]  /*4f60*/  RET.REL.NODEC R8 `(_ZN2at6native43_GLOBAL__N__9ae7fba5_10_SoftMax_cu_9f978f6320cunn_SoftMaxBackwardILi4EfffNS1_23SoftMaxBackwardEpilogueEEEvPT0_PKT2_S8_l) ;  /* 0xffffffb008247950 */ /* 0x000fea0003c3ffff */
        .weak           $__internal_31_$__cuda_sm20_rem_s64
        .type           $__internal_31_$__cuda_sm20_rem_s64,@function
        .size           $__internal_31_$__cuda_sm20_rem_s64,(.L_x_12048 - $__internal_31_$__cuda_sm20_rem_s64)
$__internal_31_$__cuda_sm20_rem_s64:
        /* <DEDUP_REMOVED lines=10> */
[C---:B------:R-:W-:Y:S01]  /*5010*/  IMAD R15, R20.reuse, R9, R11 ;  /* 0x00000009140f7224 */ /* 0x040fe200078e020b */
[----:B------:R-:W-:Y:S01]  /*5020*/  IADD3 R11, P0, RZ, -R10, RZ ;  /* 0x8000000aff0b7210 */ /* 0x000fe20007f1e0ff */
[----:B------:R-:W-:Y:S02]  /*5030*/  IMAD.MOV.U32 R35, RZ, RZ, R20 ;  /* 0x000000ffff237224 */ /* 0x000fe400078e0014 */
[----:B------:R-:W-:Y:S02]  /*5040*/  IMAD R15, R21, R8, R15 ;  /* 0x00000008150f7224 */ /* 0x000fe400078e020f */
[----:B------:R-:W-:-:S03]  /*5050*/  IMAD.HI.U32 R34, R20, R11, RZ ;  /* 0x0000000b14227227 */ /* 0x000fc600078e00ff */
[----:B------:R-:W-:-:S05]  /*5060*/  IADD3.X R15, RZ, ~R15, RZ, P0, !PT ;  /* 0x8000000fff0f7210 */ /* 0x000fca00007fe4ff */
        /* <DEDUP_REMOVED lines=9> */
[----:B------:R-:W-:Y:S01]  /*5100*/  IADD3 R17, P0, RZ, -R20, RZ ;  /* 0x80000014ff117210 */ /* 0x000fe20007f1e0ff */
[----:B------:R-:W-:Y:S01]  /*5110*/  IMAD.MOV.U32 R35, RZ, RZ, RZ ;  /* 0x000000ffff237224 */ /* 0x000fe200078e00ff */
[----:B------:R-:W-:Y:S01]  /*5120*/  ISETP.GE.AND P1, PT, R22, RZ, PT ;  /* 0x000000ff1600720c */ /* 0x000fe20003f26270 */
[----:B------:R-:W-:Y:S01]  /*5130*/  IMAD R20, R15, R8, R10 ;  /* 0x000000080f147224 */ /* 0x000fe200078e020a */
[----:B------:R-:W-:Y:S01]  /*5140*/  IADD3 R21, P4, RZ, -R23, RZ ;  /* 0x80000017ff157210 */ /* 0x000fe20007f9e0ff */
[----:B------:R-:W-:-:S03]  /*5150*/  IMAD.HI.U32 R10, R11, R17, RZ ;  /* 0x000000110b0a7227 */ /* 0x000fc600078e00ff */
[----:B------:R-:W-:Y:S01]  /*5160*/  SEL R21, R21, R23, !P1 ;  /* 0x0000001715157207 */ /* 0x000fe20004800000 */
[----:B------:R-:W-:-:S04]  /*5170*/  IMAD.X R20, RZ, RZ, ~R20, P0 ;  /* 0x000000ffff147224 */ /* 0x000fc800000e0e14 */
[----:B------:R-:W-:-:S04]  /*5180*/  IMAD.WIDE.U32 R10, P0, R11, R20, R10 ;  /* 0x000000140b0a7225 */ /* 0x000fc8000780000a */
[----:B------:R-:W-:-:S04]  /*5190*/  IMAD.HI.U32 R10, P2, R15, R17, R10 ;  /* 0x000000110f0a7227 */ /* 0x000fc8000784000a */
[CC--:B------:R-:W-:Y:S02]  /*51a0*/  IMAD R11, R15.reuse, R20.reuse, RZ ;  /* 0x000000140f0b7224 */ /* 0x0c0fe400078e02ff */
[----:B------:R-:W-:-:S03]  /*51b0*/  IMAD.HI.U32 R20, R15, R20, RZ ;  /* 0x000000140f147227 */ /* 0x000fc600078e00ff */
[----:B------:R-:W-:Y:S01]  /*51c0*/  IADD3 R10, P3, R11, R10, RZ ;  /* 0x0000000a0b0a7210 */ /* 0x000fe20007f7e0ff */
[----:B------:R-:W-:Y:S01]  /*51d0*/  IMAD.X R11, RZ, RZ, ~R22, P4 ;  /* 0x000000ffff0b7224 */ /* 0x000fe200020e0e16 */
[----:B------:R-:W-:-:S03]  /*51e0*/  IADD3.X R20, R20, R15, RZ, P0, !PT ;  /* 0x0000000f14147210 */ /* 0x000fc600007fe4ff */
[----:B------:R-:W-:Y:S01]  /*51f0*/  IMAD.HI.U32 R34, R10, R21, RZ ;  /* 0x000000150a227227 */ /* 0x000fe200078e00ff */
[----:B------:R-:W-:Y:S02]  /*5200*/  SEL R11, R11, R22, !P1 ;  /* 0x000000160b0b7207 */ /* 0x000fe40004800000 */
[----:B------:R-:W-:-:S03]  /*5210*/  IADD3.X R20, RZ, RZ, R20, P3, P2 ;  /* 0x000000ffff147210 */ /* 0x000fc60001fe4414 */
        /* <DEDUP_REMOVED lines=9> */
[----:B------:R-:W-:-:S03]  /*52b0*/  IMAD R17, R17, R9, R35 ;  /* 0x0000000911117224 */ /* 0x000fc600078e0223 */
[-C--:B------:R-:W-:Y:S01]  /*52c0*/  ISETP.GE.U32.AND P0, PT, R21, R8.reuse, PT ;  /* 0x000000081500720c */ /* 0x080fe20003f06070 */
[----:B------:R-:W-:-:S04]  /*52d0*/  IMAD R10, R15, R8, R17 ;  /* 0x000000080f0a7224 */ /* 0x000fc800078e0211 */
[----:B------:R-:W-:Y:S01]  /*52e0*/  IMAD.X R15, R11, 0x1, ~R10, P2 ;  /* 0x000000010b0f7824 */ /* 0x000fe200010e0e0a */
[----:B------:R-:W-:-:S04]  /*52f0*/  IADD3 R10, P2, R21, -R8, RZ ;  /* 0x80000008150a7210 */ /* 0x000fc80007f5e0ff */
[CC--:B------:R-:W-:Y:S02]  /*5300*/  ISETP.GE.U32.AND.EX P0, PT, R15.reuse, R9.reuse, PT, P0 ;  /* 0x000000090f00720c */ /* 0x0c0fe40003f06100 */
[----:B------:R-:W-:Y:S02]  /*5310*/  IADD3.X R11, R15, ~R9, RZ, P2, !PT ;  /* 0x800000090f0b7210 */ /* 0x000fe400017fe4ff */
[----:B------:R-:W-:Y:S02]  /*5320*/  SEL R21, R10, R21, P0 ;  /* 0x000000150a157207 */ /* 0x000fe40000000000 */
[----:B------:R-:W-:Y:S01]  /*5330*/  SEL R11, R11, R15, P0 ;  /* 0x0000000f0b0b7207 */ /* 0x000fe20000000000 */
[----:B------:R-:W-:Y:S01]  /*5340*/  IMAD.MOV.U32 R15, RZ, RZ, 0x0 ;  /* 0x00000000ff0f7424 */ /* 0x000fe200078e00ff */
[CC--:B------:R-:W-:Y:S02]  /*5350*/  ISETP.GE.U32.AND P0, PT, R21.reuse, R8.reuse, PT ;  /* 0x000000081500720c */ /* 0x0c0fe40003f06070 */
[----:B------:R-:W-:-:S02]  /*5360*/  IADD3 R8, P2, R21, -R8, RZ ;  /* 0x8000000815087210 */ /* 0x000fc40007f5e0ff */
[----:B------:R-:W-:-:S03]  /*5370*/  ISETP.GE.U32.AND.EX P0, PT, R11, R9, PT, P0 ;  /* 0x000000090b00720c */ /* 0x000fc60003f06100 */
[----:B------:R-:W-:Y:S01]  /*5380*/  IMAD.X R9, R11, 0x1, ~R9, P2 ;  /* 0x000000010b097824 */ /* 0x000fe200010e0e09 */
[----:B------:R-:W-:-:S04]  /*5390*/  SEL R8, R8, R21, P0 ;  /* 0x0000001508087207 */ /* 0x000fc80000000000 */
[----:B------:R-:W-:Y:S02]  /*53a0*/  SEL R9, R9, R11, P0 ;  /* 0x0000000b09097207 */ /* 0x000fe40000000000 */
[-C--:B------:R-:W-:Y:S02]  /*53b0*/  IADD3 R11, P2, RZ, -R8.reuse, RZ ;  /* 0x80000008ff0b7210 */ /* 0x080fe40007f5e0ff */
[----:B------:R-:W-:Y:S02]  /*53c0*/  ISETP.NE.U32.AND P0, PT, R12, RZ, PT ;  /* 0x000000ff0c00720c */ /* 0x000fe40003f05070 */
[----:B------:R-:W-:Y:S01]  /*53d0*/  SEL R8, R11, R8, !P1 ;  /* 0x000000080b087207 */ /* 0x000fe20004800000 */
[----:B------:R-:W-:Y:S01]  /*53e0*/  IMAD.X R10, RZ, RZ, ~R9, P2 ;  /* 0x000000ffff0a7224 */ /* 0x000fe200010e0e09 */
[----:B------:R-:W-:-:S04]  /*53f0*/  ISETP.NE.AND.EX P0, PT, RZ, UR5, PT, P0 ;  /* 0x00000005ff007c0c */ /* 0x000fc8000bf05300 */
[----:B------:R-:W-:Y:S02]  /*5400*/  SEL R9, R10, R9, !P1 ;  /* 0x000000090a097207 */ /* 0x000fe40004800000 */
[----:B------:R-:W-:Y:S02]  /*5410*/  SEL R8, R8, 0xffffffff, P0 ;  /* 0xffffffff08087807 */ /* 0x000fe40000000000 */
[----:B------:R-:W-:Y:S01]  /*5420*/  SEL R9, R9, 0xffffffff, P0 ;  /* 0xffffffff09097807 */ /* 0x000fe20000000000 */
[----:B------:R-:W-:Y:S06]  /*5430*/  RET.REL.NODEC R14 `(_ZN2at6native43_GLOBAL__N__9ae7fba5_10_SoftMax_cu_9f978f6320cunn_SoftMaxBackwardILi4EfffNS1_23SoftMaxBackwardEpilogueEEEvPT0_PKT2_S8_l) ;  /* 0xffffffa80ef07950 */ /* 0x000fec0003c3ffff */
.L_x_6547:
        /* <DEDUP_REMOVED lines=12> */
.L_x_12048:


//--------------------- .text._ZN2at6native43_GLOBAL__N__9ae7fba5_10_SoftMax_cu_9f978f6324cunn_SoftMaxBackwardSmemILi4EfffNS1_23SoftMaxBackwardEpilogueEEEvPT0_PKT2_S8_l --------------------------
	.section	.text._ZN2at6native43_GLOBAL__N__9ae7fba5_10_SoftMax_cu_9f978f6324cunn_SoftMaxBackwardSmemILi4EfffNS1_23SoftMaxBackwardEpilogueEEEvPT0_PKT2_S8_l,"ax",@progbits
	.align	128
.text._ZN2at6native43_GLOBAL__N__9ae7fba5_10_SoftMax_cu_9f978f6324cunn_SoftMaxBackwardSmemILi4EfffNS1_23SoftMaxBackwardEpilogueEEEvPT0_PKT2_S8_l:
        .type           _ZN2at6native43_GLOBAL__N__9ae7fba5_10_SoftMax_cu_9f978f6324cunn_SoftMaxBackwardSmemILi4EfffNS1_23SoftMaxBackwardEpilogueEEEvPT0_PKT2_S8_l,@function
        .size           _ZN2at6native43_GLOBAL__N__9ae7fba5_10_SoftMax_cu_9f978f6324cunn_SoftMaxBackwardSmemILi4EfffNS1_23SoftMaxBackwardEpilogueEEEvPT0_PKT2_S8_l,(.L_x_12051 - _ZN2at6native43_GLOBAL__N__9ae7fba5_10_SoftMax_cu_9f978f6324cunn_SoftMaxBackwardSmemILi4EfffNS1_23SoftMaxBackwardEpilogueEEEvPT0_PKT2_S8_l)
        .other          _ZN2at6native43_GLOBAL__N__9ae7fba5_10_SoftMax_cu_9f978f6324cunn_SoftMaxBackwardSmemILi4EfffNS1_23SoftMaxBackwardEpilogueEEEvPT0_PKT2_S8_l,@"STO_CUDA_ENTRY STV_DEFAULT"
_ZN2at6native43_GLOBAL__N__9ae7fba5_10_SoftMax_cu_9f978f6324cunn_SoftMaxBackwardSmemILi4EfffNS1_23SoftMaxBackwardEpilogueEEEvPT0_PKT2_S8_l:
        /* <DEDUP_REMOVED lines=23> */
.L_x_6550:
[----:B0-----:R-:W-:-:S06]  /*0170*/  IMAD.WIDE R4, R17, 0x10, R10 ;  /* 0x0000001011047825 */ /* 0x001fcc00078e020a */
[----:B------:R-:W2:Y:S01]  /*0180*/  LDG.E.128 R4, desc[UR6][R4.64] ;  /* 0x0000000604047981 */ /* 0x000ea2000c1e1d00 */
[----:B------:R-:W-:Y:S01]  /*0190*/  LEA R14, R17, R12, 0x4 ;  /* 0x0000000c110e7211 */ /* 0x000fe200078e20ff */
[----:B-1----:R-:W-:-:S05]  /*01a0*/  IMAD.IADD R17, R18, 0x1, R17 ;  /* 0x0000000112117824 */ /* 0x002fca00078e0211 */
[----:B------:R-:W-:-:S04]  /*01b0*/  SHF.L.U32 R19, R17, 0x2, RZ ;  /* 0x0000000211137819 */ /* 0x000fc800000006ff */
        /* <DEDUP_REMOVED lines=9> */
.L_x_6549:
[----:B------:R-:W-:Y:S05]  /*0250*/  BSYNC B0 ;  /* 0x0000000000007941 */ /* 0x000fea0003800000 */
.L_x_6548:
[----:B0-----:R-:W0:Y:S01]  /*0260*/  SHFL.DOWN PT, R4, R15, 0x10, 0x1f ;  /* 0x0a001f000f047f89 */ /* 0x001e2200000e0000 */
        /* <DEDUP_REMOVED lines=9> */
[----:B------:R-:W-:-:S05]  /*0300*/  IMAD.IADD R11, R0, 0x1, -R11 ;  /* 0x00000001000b7824 */ /* 0x000fca00078e0a0b */
[----:B------:R-:W-:Y:S01]  /*0310*/  ISETP.NE.AND P1, PT, R11, RZ, PT ;  /* 0x000000ff0b00720c */ /* 0x000fe20003f25270 */
[----:B0-----:R-:W-:-:S05]  /*0320*/  FADD.FTZ R4, R4, R15 ;  /* 0x0000000f04047221 */ /* 0x001fca0000010000 */
[----:B------:R-:W0:Y:S01]  /*0330*/  SHFL.DOWN PT, R5, R4, 0x8, 0x1f ;  /* 0x09001f0004057f89 */ /* 0x000e2200000e0000 */
[----:B-1----:R-:W-:-:S04]  /*0340*/  LEA R17, R14, R17, 0x18 ;  /* 0x000000110e117211 */ /* 0x002fc800078ec0ff */
[----:B------:R-:W-:Y:S01]  /*0350*/  LEA R16, R2, R17, 0x2 ;  /* 0x0000001102107211 */ /* 0x000fe200078e10ff */
[----:B0-----:R-:W-:-:S04]  /*0360*/  FADD.FTZ R5, R4, R5 ;  /* 0x0000000504057221 */ /* 0x001fc80000010000 */
[----:B------:R-:W-:Y:S01]  /*0370*/  @!P2 IMAD R4, R11, 0x4, R16 ;  /* 0x000000040b04a824 */ /* 0x000fe200078e0210 */
[----:B------:R-:W0:Y:S02]  /*0380*/  SHFL.DOWN PT, R6, R5, 0x4, 0x1f ;  /* 0x08801f0005067f89 */ /* 0x000e2400000e0000 */
[----:B0-----:R-:W-:Y:S01]  /*0390*/  FADD.FTZ R6, R5, R6 ;  /* 0x0000000605067221 */ /* 0x001fe20000010000 */
[----:B------:R-:W-:-:S04]  /*03a0*/  @!P1 SHF.R.S32.HI R5, RZ, 0x5, R12 ;  /* 0x00000005ff059819 */ /* 0x000fc8000001140c */
[----:B------:R-:W0:Y:S01]  /*03b0*/  SHFL.DOWN PT, R7, R6, 0x2, 0x1f ;  /* 0x08401f0006077f89 */ /* 0x000e2200000e0000 */
[----:B------:R-:W-:Y:S02]  /*03c0*/  @!P1 IMAD R5, R5, 0x4, R16 ;  /* 0x0000000405059824 */ /* 0x000fe400078e0210 */
[----:B0-----:R-:W-:Y:S01]  /*03d0*/  FADD.FTZ R7, R6, R7 ;  /* 0x0000000706077221 */ /* 0x001fe20000010000 */
[----:B------:R-:W-:-:S04]  /*03e0*/  IADD3 R6, R0, 0x1f, RZ ;  /* 0x0000001f00067810 */ /* 0x000fc80007ffe0ff */
[----:B------:R-:W0:Y:S02]  /*03f0*/  SHFL.DOWN PT, R10, R7, 0x1, 0x1f ;  /* 0x08201f00070a7f89 */ /* 0x000e2400000e0000 */
[----:B0-----:R-:W-:Y:S01]  /*0400*/  FADD.FTZ R10, R7, R10 ;  /* 0x0000000a070a7221 */ /* 0x001fe20000010000 */
[----:B------:R-:W-:-:S04]  /*0410*/  MOV R7, RZ ;  /* 0x000000ff00077202 */ /* 0x000fc80000000f00 */
        /* <DEDUP_REMOVED lines=16> */
.L_x_6559:
[----:B-1----:R-:W-:-:S07]  /*0520*/  FADD.FTZ R7, R11, R10 ;  /* 0x0000000a0b077221 */ /* 0x002fce0000010000 */
.L_x_6551:
[----:B------:R-:W-:Y:S01]  /*0530*/  ISETP.NE.AND P1, PT, R0, RZ, PT ;  /* 0x000000ff0000720c */ /* 0x000fe20003f25270 */
[----:B------:R-:W-:-:S12]  /*0540*/  WARPSYNC.ALL ;  /* 0x0000000000007948 */ /* 0x000fd80003800000 */
[----:B-1----:R1:W-:Y:S01]  /*0550*/  @!P1 STS [R16], R7 ;  /* 0x0000000710009388 */ /* 0x0023e20000000800 */
[----:B------:R-:W-:Y:S06]  /*0560*/  BAR.SYNC.DEFER_BLOCKING 0x0 ;  /* 0x0000000000007b1d */ /* 0x000fec0000010000 */
[----:B------:R-:W-:Y:S05]  /*0570*/  @P0 EXIT ;  /* 0x000000000000094d */ /* 0x000fea0003800000 */
[----:B-1----:R-:W1:Y:S01]  /*0580*/  LDS R16, [R16] ;  /* 0x0000000010107984 */ /* 0x002e620000000800 */
[C---:B------:R-:W-:Y:S01]  /*0590*/  IMAD.SHL.U32 R14, R8.reuse, 0x4, RZ ;  /* 0x00000004080e7824 */ /* 0x040fe200078e00ff */
[----:B------:R-:W-:Y:S01]  /*05a0*/  ULDC.64 UR8, c[0x0][0x210] ;  /* 0x0000840000087ab9 */ /* 0x000fe20000000a00 */
[----:B------:R-:W-:Y:S01]  /*05b0*/  ULDC.64 UR10, c[0x0][0x218] ;  /* 0x00008600000a7ab9 */ /* 0x000fe20000000a00 */
[----:B------:R-:W-:Y:S02]  /*05c0*/  SHF.L.U64.HI R8, R8, 0x2, R13 ;  /* 0x0000000208087819 */ /* 0x000fe4000001020d */
[C---:B------:R-:W-:Y:S02]  /*05d0*/  IADD3 R12, P0, R14.reuse, UR8, RZ ;  /* 0x000000080e0c7c10 */ /* 0x040fe4000ff1e0ff */
[----:B------:R-:W-:Y:S02]  /*05e0*/  IADD3 R14, P1, R14, UR10, RZ ;  /* 0x0000000a0e0e7c10 */ /* 0x000fe4000ff3e0ff */
[----:B------:R-:W-:-:S02]  /*05f0*/  IADD3.X R13, R8, UR9, RZ, P0, !PT ;  /* 0x00000009080d7c10 */ /* 0x000fc400087fe4ff */
[----:B------:R-:W-:-:S09]  /*0600*/  IADD3.X R15, R8, UR11, RZ, P1, !PT ;  /* 0x0000000b080f7c10 */ /* 0x000fd20008ffe4ff */
.L_x_6553:
[----:B------:R-:W-:-:S05]  /*0610*/  IMAD.WIDE R18, R0, 0x10, R14 ;  /* 0x0000001000127825 */ /* 0x000fca00078e020e */
[----:B------:R-:W1:Y:S01]  /*0620*/  LDG.E.128 R4, desc[UR6][R18.64] ;  /* 0x0000000612047981 */ /* 0x000e62000c1e1d00 */
[----:B------:R-:W-:-:S06]  /*0630*/  LEA R10, R0, R17, 0x4 ;  /* 0x00000011000a7211 */ /* 0x000fcc00078e20ff */
[----:B0-----:R-:W1:Y:S02]  /*0640*/  LDS.128 R8, [R10] ;  /* 0x000000000a087984 */ /* 0x001e640000000c00 */
[C---:B-1----:R-:W-:Y:S01]  /*0650*/  FFMA.FTZ R5, -R16.reuse, R5, R9 ;  /* 0x0000000510057223 */ /* 0x042fe20000010109 */
[----:B------:R-:W-:Y:S01]  /*0660*/  FFMA.FTZ R4, -R16, R4, R8 ;  /* 0x0000000410047223 */ /* 0x000fe20000010108 */
[----:B------:R-:W-:-:S04]  /*0670*/  IMAD.WIDE R8, R0, 0x10, R12 ;  /* 0x0000001000087825 */ /* 0x000fc800078e020c */
[C---:B------:R-:W-:Y:S01]  /*0680*/  FFMA.FTZ R7, -R16.reuse, R7, R11 ;  /* 0x0000000710077223 */ /* 0x040fe2000001010b */
[----:B------:R-:W-:Y:S01]  /*0690*/  FFMA.FTZ R6, -R16, R6, R10 ;  /* 0x0000000610067223 */ /* 0x000fe2000001010a */
[----:B------:R-:W-:-:S04]  /*06a0*/  VIADD R0, R0, UR5 ;  /* 0x0000000500007c36 */ /* 0x000fc80008000000 */
[----:B------:R2:W-:Y:S01]  /*06b0*/  STG.E.128 desc[UR6][R8.64], R4 ;  /* 0x0000000408007986 */ /* 0x0005e2000c101d06 */
[----:B------:R-:W-:-:S04]  /*06c0*/  SHF.L.U32 R11, R0, 0x2, RZ ;  /* 0x00000002000b7819 */ /* 0x000fc800000006ff */
[----:B------:R-:W-:Y:S02]  /*06d0*/  ISETP.GE.U32.AND P0, PT, R11, R2, PT ;  /* 0x000000020b00720c */ /* 0x000fe40003f06070 */
[----:B------:R-:W-:-:S04]  /*06e0*/  SHF.R.S32.HI R18, RZ, 0x1f, R11 ;  /* 0x0000001fff127819 */ /* 0x000fc8000001140b */
[----:B------:R-:W-:-:S13]  /*06f0*/  ISETP.GE.AND.EX P0, PT, R18, R3, PT, P0 ;  /* 0x000000031200720c */ /* 0x000fda0003f06300 */
[----:B--2---:R-:W-:Y:S05]  /*0700*/  @!P0 BRA `(.L_x_6553) ;  /* 0xfffffffc00c08947 */ /* 0x004fea000383ffff */
[----:B------:R-:W-:Y:S05]  /*0710*/  EXIT ;  /* 0x000000000000794d */ /* 0x000fea0003800000 */
.L_x_6552:
[----:B------:R-:W-:Y:S01]  /*0720*/  HFMA2.MMA R15, -RZ, RZ, 0, 1.847743988037109375e-06 ;  /* 0x0000001fff0f7435 */ /* 0x000fe200000001ff */
[----:B------:R-:W-:Y:S02]  /*0730*/  IMAD.MOV.U32 R14, RZ, RZ, 0x10 ;  /* 0x00000010ff0e7424 */ /* 0x000fe400078e00ff */
[----:B------:R-:W-:-:S08]  /*0740*/  IMAD.MOV.U32 R12, RZ, RZ, -0x1 ;  /* 0xffffffffff0c7424 */ /* 0x000fd000078e00ff */
[----:B-1----:R-:W-:Y:S05]  /*0750*/  WARPSYNC.COLLECTIVE R12, `(.L_x_6554) ;  /* 0x000000000c087348 */ /* 0x002fea0003c00000 */
[----:B-1----:R0:W1:Y:S02]  /*0760*/  SHFL.DOWN P1, R10, R7, R14, R15 ;  /* 0x0800000e070a7389 */ /* 0x002064000002000f */
[----:B01----:R-:W-:Y:S01]  /*0770*/  ENDCOLLECTIVE ;  /* 0x000000000000791b */ /* 0x003fe20003800000 */
.L_x_6554:
[----:B------:R-:W-:Y:S01]  /*0780*/  HFMA2.MMA R14, -RZ, RZ, 0, 4.76837158203125e-07 ;  /* 0x00000008ff0e7435 */ /* 0x000fe200000001ff */
[----:B------:R-:W-:-:S05]  /*0790*/  MOV R4, R10 ;  /* 0x0000000a00047202 */ /* 0x000fca0000000f00 */
[----:B------:R-:W-:-:S04]  /*07a0*/  FADD.FTZ R4, R7, R4 ;  /* 0x0000000407047221 */ /* 0x000fc80000010000 */
[----:B------:R-:W-:-:S07]  /*07b0*/  IMAD.MOV.U32 R7, RZ, RZ, R4 ;  /* 0x000000ffff077224 */ /* 0x000fce00078e0004 */
[----:B------:R-:W-:Y:S05]  /*07c0*/  WARPSYNC.COLLECTIVE R12, `(.L_x_6555) ;  /* 0x000000000c087348 */ /* 0x000fea0003c00000 */
[----:B------:R0:W1:Y:S02]  /*07d0*/  SHFL.DOWN P1, R10, R7, R14, R15 ;  /* 0x0800000e070a7389 */ /* 0x000064000002000f */
[----:B01----:R-:W-:Y:S01]  /*07e0*/  ENDCOLLECTIVE ;  /* 0x000000000000791b */ /* 0x003fe20003800000 */
.L_x_6555:
[----:B------:R-:W-:Y:S02]  /*07f0*/  IMAD.MOV.U32 R14, RZ, RZ, 0x4 ;  /* 0x00000004ff0e7424 */ /* 0x000fe400078e00ff */
[----:B------:R-:W-:-:S04]  /*0800*/  IMAD.MOV.U32 R5, RZ, RZ, R10 ;  /* 0x000000ffff057224 */ /* 0x000fc800078e000a */
[----:B------:R-:W-:-:S05]  /*0810*/  FADD.FTZ R5, R4, R5 ;  /* 0x0000000504057221 */ /* 0x000fca0000010000 */
[----:B------:R-:W-:-:S07]  /*0820*/  MOV R7, R5 ;  /* 0x0000000500077202 */ /* 0x000fce0000000f00 */
[----:B------:R-:W-:Y:S05]  /*0830*/  WARPSYNC.COLLECTIVE R12, `(.L_x_6556) ;  /* 0x000000000c087348 */ /* 0x000fea0003c00000 */
[----:B------:R0:W1:Y:S02]  /*0840*/  SHFL.DOWN P1, R10, R7, R14, R15 ;  /* 0x0800000e070a7389 */ /* 0x000064000002000f */
[----:B01----:R-:W-:Y:S01]  /*0850*/  ENDCOLLECTIVE ;  /* 0x000000000000791b */ /* 0x003fe20003800000 */
.L_x_6556:
[----:B------:R-:W-:Y:S01]  /*0860*/  HFMA2.MMA R14, -RZ, RZ, 0, 1.1920928955078125e-07 ;  /* 0x00000002ff0e7435 */ /* 0x000fe200000001ff */
[----:B------:R-:W-:-:S05]  /*0870*/  MOV R6, R10 ;  /* 0x0000000a00067202 */ /* 0x000fca0000000f00 */
[----:B------:R-:W-:-:S04]  /*0880*/  FADD.FTZ R6, R5, R6 ;  /* 0x0000000605067221 */ /* 0x000fc80000010000 */
[----:B------:R-:W-:-:S07]  /*0890*/  IMAD.MOV.U32 R7, RZ, RZ, R6 ;  /* 0x000000ffff077224 */ /* 0x000fce00078e0006 */
[----:B------:R-:W-:Y:S05]  /*08a0*/  WARPSYNC.COLLECTIVE R12, `(.L_x_6557) ;  /* 0x000000000c087348 */ /* 0x000fea0003c00000 */
[----:B------:R0:W1:Y:S02]  /*08b0*/  SHFL.DOWN P1, R10, R7, R14, R15 ;  /* 0x0800000e070a7389 */ /* 0x000064000002000f */
[----:B01----:R-:W-:Y:S01]  /*08c0*/  ENDCOLLECTIVE ;  /* 0x000000000000791b */ /* 0x003fe20003800000 */
.L_x_6557:
[----:B------:R-:W-:Y:S01]  /*08d0*/  HFMA2.MMA R14, -RZ, RZ, 0, 5.9604644775390625e-08 ;  /* 0x00000001ff0e7435 */ /* 0x000fe200000001ff */
[----:B------:R-:W-:-:S04]  /*08e0*/  IMAD.MOV.U32 R11, RZ, RZ, R10 ;  /* 0x000000ffff0b7224 */ /* 0x000fc800078e000a */
[----:B------:R-:W-:-:S05]  /*08f0*/  FADD.FTZ R11, R6, R11 ;  /* 0x0000000b060b7221 */ /* 0x000fca0000010000 */
[----:B------:R-:W-:-:S07]  /*0900*/  MOV R7, R11 ;  /* 0x0000000b00077202 */ /* 0x000fce0000000f00 */
[----:B------:R-:W-:Y:S05]  /*0910*/  WARPSYNC.COLLECTIVE R12, `(.L_x_6558) ;  /* 0x000000000c087348 */ /* 0x000fea0003c00000 */
[----:B------:R0:W1:Y:S02]  /*0920*/  SHFL.DOWN P1, R10, R7, R14, R15 ;  /* 0x0800000e070a7389 */ /* 0x000064000002000f */
[----:B01----:R-:W-:Y:S01]  /*0930*/  ENDCOLLECTIVE ;  /* 0x000000000000791b */ /* 0x003fe20003800000 */
.L_x_6558:
[----:B------:R-:W-:Y:S05]  /*0940*/  BRA `(.L_x_6559) ;  /* 0xfffffff800f47947 */ /* 0x000fea000383ffff */
.L_x_6560:
        /* <DEDUP_REMOVED lines=11> */
.L_x_12051:


//--------------------- .text._ZN2at6native43_GLOBAL__N__9ae7fba5_10_SoftMax_cu_9f978f6320cunn_SoftMaxBackwardILi2EdddNS1_23SoftMaxBackwardEpilogueEEEvPT0_PKT2_S8_l --------------------------
	.section	.text._ZN2at6native43_GLOBAL__N__9ae7fba5_10_SoftMax_cu_9f978f6320cunn_SoftMaxBackwardILi2EdddNS1_23SoftMaxBackwardEpilogueEEEvPT0_PKT2_S8_l,"ax",@progbits
	.align	128
.text._ZN2at6native43_GLOBAL__N__9ae7fba5_10_SoftMax_cu_9f978f6320cunn_SoftMaxBackwardILi2EdddNS1_23SoftMaxBackwardEpilogueEEEvPT0_PKT2_S8_l:
        .type           _ZN2at6native43_GLOBAL__N__9ae7fba5_10_SoftMax_cu_9f978f6320cunn_SoftMaxBackwardILi2EdddNS1_23SoftMaxBackwardEpilogueEEEvPT0_PKT2_S8_l,@function
        .size           _ZN2at6native43_GLOBAL__N__9ae7fba5_10_SoftMax_cu_9f978f6320cunn_SoftMaxBackwardILi2EdddNS1_23SoftMaxBackwardEpilogueEEEvPT0_PKT2_S8_l,(.L_x_12052 - _ZN2at6native43_GLOBAL__N__9ae7fba5_10_SoftMax_cu_9f978f6320cunn_SoftMaxBackwardILi2EdddNS1_23SoftMaxBackwardEpilogueEEEvPT0_PKT2_S8_l)
        .other          _ZN2at6native43_GLOBAL__N__9ae7fba5_10_SoftMax_cu_9f978f6320cunn_SoftMaxBackwardILi2EdddNS1_23SoftMaxBackwardEpilogueEEEvPT0_PKT2_S8_l,@"STO_CUDA_ENTRY STV_DEFAULT"
_ZN2at6native43_GLOBAL__N__9ae7fba5_10_SoftMax_cu_9f978f6320cunn_SoftMaxBackwardILi2EdddNS1_23SoftMaxBackwardEpilogueEEEvPT0_PKT2_S8_l:
        /* <DEDUP_REMOVED lines=14> */
[----:B------:R-:W-:Y:S02]  /*00e0*/  IMAD.SHL.U32 R20, R28, 0x8, RZ ;  /* 0x000000081c147824 */ /* 0x000fe400078e00ff */
        /* <DEDUP_REMOVED lines=16> */
[----:B0-----:R-:W-:-:S03]  /*01f0*/  ISETP.GT.U32.AND P1, PT, R5, R23, PT ;  /* 0x000000170500720c */ /* 0x001fc60003f24070 */
[----:B------:R-:W-:Y:S01]  /*0200*/  IMAD.X R15, RZ, RZ, R15, P0 ;  /* 0x000000ffff0f7224 */ /* 0x000fe200000e060f */
[----:B------:R-:W-:-:S04]  /*0210*/  ISETP.GT.U32.AND P0, PT, R11, R23, PT ;  /* 0x000000170b00720c */ /* 0x000fc80003f04070 */
[----:B------:R-:W-:-:S04]  /*0220*/  ISETP.GT.AND.EX P0, PT, R15, RZ, PT, P0 ;  /* 0x000000ff0f00720c */ /* 0x000fc80003f04300 */
[----:B------:R-:W-:-:S13]  /*0230*/  ISETP.GT.U32.OR.EX P0, PT, RZ, RZ, !P0, P1 ;  /* 0x000000ffff00720c */ /* 0x000fda0004704510 */
[----:B------:R-:W-:-:S04]  /*0240*/  @!P0 IADD3 R9, P1, P2, -R5, R28, R23 ;  /* 0x0000001c05098210 */ /* 0x000fc80007a3e117 */
[----:B------:R-:W-:Y:S02]  /*0250*/  @!P0 IADD3.X R10, R0, -0x1, RZ, P1, P2 ;  /* 0xffffffff000a8810 */ /* 0x000fe40000fe44ff */
[----:B------:R-:W-:-:S04]  /*0260*/  @!P0 LEA R8, P1, R9, R16, 0x3 ;  /* 0x0000001009088211 */ /* 0x000fc800078218ff */
[----:B------:R-:W-:-:S06]  /*0270*/  @!P0 LEA.HI.X R9, R9, R17, R10, 0x3, P1 ;  /* 0x0000001109098211 */ /* 0x000fcc00008f1c0a */
[----:B------:R-:W2:Y:S01]  /*0280*/  @!P0 LDG.E.64 R8, desc[UR10][R8.64] ;  /* 0x0000000a08088981 */ /* 0x000ea2000c1e1b00 */
[----:B------:R-:W0:Y:S01]  /*0290*/  LDC R10, c[0x0][RZ] ;  /* 0x00000000ff0a7b82 */ /* 0x000e220000000800 */
[----:B------:R-:W-:Y:S02]  /*02a0*/  CS2R R12, SRZ ;  /* 0x00000000000c7805 */ /* 0x000fe4000001ff00 */
[----:B0-----:R-:W-:-:S04]  /*02b0*/  ISETP.LT.U32.AND P1, PT, R11, R10, PT ;  /* 0x0000000a0b00720c */ /* 0x001fc80003f21070 */
[----:B------:R-:W-:-:S04]  /*02c0*/  ISETP.LT.AND.EX P1, PT, R15, RZ, PT, P1 ;  /* 0x000000ff0f00720c */ /* 0x000fc80003f21310 */
[----:B------:R-:W-:Y:S02]  /*02d0*/  SEL R19, R11, R10, P1 ;  /* 0x0000000a0b137207 */ /* 0x000fe40000800000 */
[----:B------:R-:W-:Y:S02]  /*02e0*/  IADD3 R10, P3, P4, -R5, R28, R10 ;  /* 0x0000001c050a7210 */ /* 0x000fe40007c7e10a */
[----:B------:R-:W-:Y:S02]  /*02f0*/  IADD3 R19, P2, -R19, R11, RZ ;  /* 0x0000000b13137210 */ /* 0x000fe40007f5e1ff */
[----:B------:R-:W-:Y:S02]  /*0300*/  LEA R18, P5, R10, R16, 0x3 ;  /* 0x000000100a127211 */ /* 0x000fe400078a18ff */
[----:B------:R-:W-:Y:S02]  /*0310*/  SEL R16, R15, RZ, P1 ;  /* 0x000000ff0f107207 */ /* 0x000fe40000800000 */
[----:B------:R-:W-:-:S03]  /*0320*/  IADD3.X R11, R0, -0x1, RZ, P3, P4 ;  /* 0xffffffff000b7810 */ /* 0x000fc60001fe84ff */
[----:B------:R-:W-:Y:S01]  /*0330*/  IMAD.X R16, R15, 0x1, ~R16, P2 ;  /* 0x000000010f107824 */ /* 0x000fe200010e0e10 */
[----:B------:R-:W-:Y:S01]  /*0340*/  LEA.HI.X R17, R10, R17, R11, 0x3, P5 ;  /* 0x000000110a117211 */ /* 0x000fe200028f1c0b */
[----:B--2---:R-:W-:Y:S01]  /*0350*/  @!P0 DADD R12, RZ, R8 ;  /* 0x00000000ff0c8229 */ /* 0x004fe20000000008 */
[----:B------:R-:W-:Y:S10]  /*0360*/  BRA `(.L_x_6564) ;  /* 0x0000000000147947 */ /* 0x000ff40003800000 */
.L_x_6563:
[----:B------:R-:W-:Y:S01]  /*0370*/  IMAD.U32 R19, RZ, RZ, UR8 ;  /* 0x00000008ff137e24 */ /* 0x000fe2000f8e00ff */
[----:B------:R-:W-:Y:S01]  /*0380*/  CS2R R12, SRZ ;  /* 0x00000000000c7805 */ /* 0x000fe2000001ff00 */
[----:B------:R-:W-:Y:S02]  /*0390*/  IMAD.U32 R16, RZ, RZ, UR9 ;  /* 0x00000009ff107e24 */ /* 0x000fe4000f8e00ff */
[----:B------:R-:W-:Y:S02]  /*03a0*/  IMAD.MOV.U32 R18, RZ, RZ, R22 ;  /* 0x000000ffff127224 */ /* 0x000fe400078e0016 */
[----:B------:R-:W-:-:S07]  /*03b0*/  IMAD.MOV.U32 R17, RZ, RZ, R21 ;  /* 0x000000ffff117224 */ /* 0x000fce00078e0015 */
.L_x_6564:
[----:B------:R-:W1:Y:S01]  /*03c0*/  LDC R24, c[0x0][RZ] ;  /* 0x00000000ff187b82 */ /* 0x000e620000000800 */
[----:B------:R-:W-:Y:S01]  /*03d0*/  ISETP.NE.U32.AND P0, PT, R16, RZ, PT ;  /* 0x000000ff1000720c */ /* 0x000fe20003f05070 */
[----:B-1----:R-:W-:-:S12]  /*03e0*/  IMAD.SHL.U32 R10, R24, 0x2, RZ ;  /* 0x00000002180a7824 */ /* 0x002fd800078e00ff */
[----:B------:R-:W-:Y:S05]  /*03f0*/  @!P0 BRA `(.L_x_6565) ;  /* 0x0000000000188947 */ /* 0x000fea0003800000 */
[----:B------:R-:W-:Y:S01]  /*0400*/  IMAD.MOV.U32 R8, RZ, RZ, R10 ;  /* 0x000000ffff087224 */ /* 0x000fe200078e000a */
[----:B------:R-:W-:Y:S01]  /*0410*/  MOV R9, 0x450 ;  /* 0x0000045000097802 */ /* 0x000fe20000000f00 */
[----:B------:R-:W-:Y:S02]  /*0420*/  IMAD.MOV.U32 R30, RZ, RZ, R19 ;  /* 0x000000ffff1e7224 */ /* 0x000fe400078e0013 */
[----:B------:R-:W-:-:S07]  /*0430*/  IMAD.MOV.U32 R27, RZ, RZ, R16 ;  /* 0x000000ffff1b7224 */ /* 0x000fce00078e0010 */
[----:B0-----:R-:W-:Y:S05]  /*0440*/  CALL.REL.NOINC `($__internal_33_$__cuda_sm20_rem_s64) ;  /* 0x0000004c00887944 */ /* 0x001fea0003c00000 */
[----:B------:R-:W-:Y:S05]  /*0450*/  BRA `(.L_x_6566) ;  /* 0x0000000000487947 */ /* 0x000fea0003800000 */
.L_x_6565:
[----:B------:R-:W1:Y:S01]  /*0460*/  I2F.U32.RP R11, R10 ;  /* 0x0000000a000b7306 */ /* 0x000e620000209000 */
[----:B------:R-:W-:Y:S01]  /*0470*/  IMAD.MOV R15, RZ, RZ, -R10 ;  /* 0x000000ffff0f7224 */ /* 0x000fe200078e0a0a */
[----:B------:R-:W-:Y:S01]  /*0480*/  ISETP.NE.U32.AND P1, PT, R10, RZ, PT ;  /* 0x000000ff0a00720c */ /* 0x000fe20003f25070 */
[----:B------:R-:W-:-:S05]  /*0490*/  IMAD.MOV.U32 R35, RZ, RZ, RZ ;  /* 0x000000ffff237224 */ /* 0x000fca00078e00ff */
        /* <DEDUP_REMOVED lines=14> */
.L_x_6566:
        /* <DEDUP_REMOVED lines=15> */
.L_x_6569:
[----:B------:R-:W-:-:S04]  /*0670*/  LEA R8, P1, R27, R18, 0x4 ;  /* 0x000000121b087211 */ /* 0x000fc800078220ff */
[----:B------:R-:W-:-:S06]  /*0680*/  LEA.HI.X R9, R27, R17, R26, 0x4, P1 ;  /* 0x000000111b097211 */ /* 0x000fcc00008f241a */
[----:B------:R-:W2:Y:S01]  /*0690*/  LDG.E.128 R8, desc[UR10][R8.64] ;  /* 0x0000000a08087981 */ /* 0x000ea2000c1e1d00 */
[----:B------:R-:W-:-:S05]  /*06a0*/  IADD3 R27, P1, R24, R27, RZ ;  /* 0x0000001b181b7210 */ /* 0x000fca0007f3e0ff */
[----:B------:R-:W-:Y:S02]  /*06b0*/  IMAD.SHL.U32 R31, R27, 0x2, RZ ;  /* 0x000000021b1f7824 */ /* 0x000fe400078e00ff */
[----:B------:R-:W-:-:S03]  /*06c0*/  IMAD.X R26, RZ, RZ, R26, P1 ;  /* 0x000000ffff1a7224 */ /* 0x000fc600008e061a */
[----:B------:R-:W-:Y:S01]  /*06d0*/  ISETP.GE.U32.AND P1, PT, R31, R14, PT ;  /* 0x0000000e1f00720c */ /* 0x000fe20003f26070 */
[----:B--2---:R-:W-:Y:S01]  /*06e0*/  DADD R8, R8, R12 ;  /* 0x0000000008087229 */ /* 0x004fe2000000000c */
[----:B------:R-:W-:-:S04]  /*06f0*/  SHF.L.U64.HI R12, R27, 0x1, R26 ;  /* 0x000000011b0c7819 */ /* 0x000fc8000001021a */
[----:B------:R-:W-:-:S03]  /*0700*/  ISETP.GE.AND.EX P1, PT, R12, R15, PT, P1 ;  /* 0x0000000f0c00720c */ /* 0x000fc60003f26310 */
[----:B------:R-:W-:-:S10]  /*0710*/  DADD R12, R10, R8 ;  /* 0x000000000a0c7229 */ /* 0x000fd40000000008 */
[----:B------:R-:W-:Y:S05]  /*0720*/  @!P1 BRA `(.L_x_6569) ;  /* 0xfffffffc00d09947 */ /* 0x000fea000383ffff */
.L_x_6568:
[----:B------:R-:W-:Y:S05]  /*0730*/  BSYNC B1 ;  /* 0x0000000000017941 */ /* 0x000fea0003800000 */
.L_x_6567:
        /* <DEDUP_REMOVED lines=10> */
[----:B------:R-:W-:Y:S05]  /*07e0*/  CALL.REL.NOINC `($__internal_32_$__cuda_sm20_div_u64) ;  /* 0x0000004400887944 */ /* 0x000fea0003c00000 */
[----:B------:R-:W-:Y:S01]  /*07f0*/  IMAD.MOV.U32 R11, RZ, RZ, R9 ;  /* 0x000000ffff0b7224 */ /* 0x000fe200078e0009 */
[----:B------:R-:W-:Y:S06]  /*0800*/  BRA `(.L_x_6574) ;  /* 0x0000000000507947 */ /* 0x000fec0003800000 */
.L_x_6573:
[----:B------:R-:W0:Y:S01]  /*0810*/  I2F.U32.RP R10, R24 ;  /* 0x00000018000a7306 */ /* 0x000e220000209000 */
[----:B------:R-:W-:-:S07]  /*0820*/  ISETP.NE.U32.AND P3, PT, R24, RZ, PT ;  /* 0x000000ff1800720c */ /* 0x000fce0003f65070 */
        /* <DEDUP_REMOVED lines=10> */
[----:B------:R-:W-:-:S13]  /*08d0*/  ISETP.GE.U32.AND P1, PT, R11, R24, PT ;  /* 0x000000180b00720c */ /* 0x000fda0003f26070 */
[----:B------:R-:W-:Y:S02]  /*08e0*/  @P1 IMAD.IADD R11, R11, 0x1, -R24 ;  /* 0x000000010b0b1824 */ /* 0x000fe400078e0a18 */
[----:B------:R-:W-:-:S03]  /*08f0*/  @P1 VIADD R9, R9, 0x1 ;  /* 0x0000000109091836 */ /* 0x000fc60000000000 */
[----:B------:R-:W-:Y:S01]  /*0900*/  ISETP.GE.U32.AND P2, PT, R11, R24, PT ;  /* 0x000000180b00720c */ /* 0x000fe20003f46070 */
[----:B------:R-:W-:-:S12]  /*0910*/  IMAD.MOV.U32 R11, RZ, RZ, RZ ;  /* 0x000000ffff0b7224 */ /* 0x000fd800078e00ff */
[----:B------:R-:W-:Y:S01]  /*0920*/  @P2 VIADD R9, R9, 0x1 ;  /* 0x0000000109092836 */ /* 0x000fe20000000000 */
[----:B------:R-:W-:-:S05]  /*0930*/  @!P3 LOP3.LUT R9, RZ, R24, RZ, 0x33, !PT ;  /* 0x00000018ff09b212 */ /* 0x000fca00078e33ff */
[----:B------:R-:W-:-:S07]  /*0940*/  IMAD.MOV.U32 R10, RZ, RZ, R9 ;  /* 0x000000ffff0a7224 */ /* 0x000fce00078e0009 */
.L_x_6574:
[----:B------:R-:W-:Y:S05]  /*0950*/  BSYNC B2 ;  /* 0x0000000000027941 */ /* 0x000fea0003800000 */
.L_x_6572:
        /* <DEDUP_REMOVED lines=9> */
[----:B------:R-:W-:-:S03]  /*09f0*/  IMAD.MOV.U32 R15, RZ, RZ, RZ ;  /* 0x000000ffff0f7224 */ /* 0x000fc600078e00ff */
[----:B------:R-:W-:Y:S02]  /*0a00*/  LEA R11, P4, R10, R18, 0x3 ;  /* 0x000000120a0b7211 */ /* 0x000fe400078818ff */
[----:B------:R-:W-:-:S04]  /*0a10*/  IADD3.X R34, ~R35, R16, RZ, P2, P3 ;  /* 0x0000001023227210 */ /* 0x000fc800017e65ff */
[----:B------:R-:W-:-:S07]  /*0a20*/  LEA.HI.X R10, R10, R17, R34, 0x3, P4 ;  /* 0x000000110a0a7211 */ /* 0x000fce00020f1c22 */
.L_x_6577:
[----:B------:R-:W-:Y:S02]  /*0a30*/  IMAD.MOV.U32 R8, RZ, RZ, R11 ;  /* 0x000000ffff087224 */ /* 0x000fe400078e000b */
[----:B------:R-:W-:-:S06]  /*0a40*/  IMAD.MOV.U32 R9, RZ, RZ, R10 ;  /* 0x000000ffff097224 */ /* 0x000fcc00078e000a */
[----:B------:R-:W2:Y:S01]  /*0a50*/  LDG.E.64 R8, desc[UR10][R8.64] ;  /* 0x0000000a08087981 */ /* 0x000ea2000c1e1b00 */
[----:B------:R-:W-:Y:S02]  /*0a60*/  IADD3 R14, P2, R14, -0x1, RZ ;  /* 0xffffffff0e0e7810 */ /* 0x000fe40007f5e0ff */
[----:B------:R-:W-:Y:S02]  /*0a70*/  IADD3 R25, P3, R24, R25, RZ ;  /* 0x0000001918197210 */ /* 0x000fe40007f7e0ff */
[----:B------:R-:W-:Y:S02]  /*0a80*/  IADD3.X R15, R15, -0x1, RZ, P2, !PT ;  /* 0xffffffff0f0f7810 */ /* 0x000fe400017fe4ff */
[----:B------:R-:W-:Y:S01]  /*0a90*/  ISETP.NE.U32.AND P2, PT, R14, RZ, PT ;  /* 0x000000ff0e00720c */ /* 0x000fe20003f45070 */
[----:B------:R-:W-:Y:S01]  /*0aa0*/  IMAD.X R32, RZ, RZ, R32, P3 ;  /* 0x000000ffff207224 */ /* 0x000fe200018e0620 */
[----:B------:R-:W-:Y:S02]  /*0ab0*/  LEA R11, P4, R24, R11, 0x3 ;  /* 0x0000000b180b7211 */ /* 0x000fe400078818ff */
[----:B------:R-:W-:-:S02]  /*0ac0*/  ISETP.NE.AND.EX P2, PT, R15, RZ, PT, P2 ;  /* 0x000000ff0f00720c */ /* 0x000fc40003f45320 */
[----:B------:R-:W-:Y:S01]  /*0ad0*/  LEA.HI.X R10, R24, R10, RZ, 0x3, P4 ;  /* 0x0000000a180a7211 */ /* 0x000fe200020f1cff */
[----:B--2---:R-:W-:-:S10]  /*0ae0*/  DADD R12, R8, R12 ;  /* 0x00000000080c7229 */ /* 0x004fd4000000000c */
[----:B------:R-:W-:Y:S05]  /*0af0*/  @P2 BRA `(.L_x_6577) ;  /* 0xfffffffc00cc2947 */ /* 0x000fea000383ffff */
.L_x_6576:
[----:B------:R-:W-:Y:S05]  /*0b00*/  BSYNC B2 ;  /* 0x0000000000027941 */ /* 0x000fea0003800000 */
.L_x_6575:
[----:B------:R-:W-:Y:S05]  /*0b10*/  @!P1 BRA `(.L_x_6571) ;  /* 0x0000000000709947 */ /* 0x000fea0003800000 */
[C---:B------:R-:W-:Y:S01]  /*0b20*/  LEA R27, P1, R25.reuse, R18, 0x3 ;  /* 0x00000012191b7211 */ /* 0x040fe200078218ff */
[----:B------:R-:W-:Y:S01]  /*0b30*/  IMAD.SHL.U32 R18, R24, 0x8, RZ ;  /* 0x0000000818127824 */ /* 0x000fe200078e00ff */
[----:B------:R-:W-:Y:S02]  /*0b40*/  SHF.R.U32.HI R23, RZ, 0x1d, R24 ;  /* 0x0000001dff177819 */ /* 0x000fe40000011618 */
[----:B------:R-:W-:-:S09]  /*0b50*/  LEA.HI.X R11, R25, R17, R32, 0x3, P1 ;  /* 0x00000011190b7211 */ /* 0x000fd200008f1c20 */
.L_x_6578:
[----:B------:R-:W-:Y:S01]  /*0b60*/  IMAD.MOV.U32 R10, RZ, RZ, R27 ;  /* 0x000000ffff0a7224 */ /* 0x000fe200078e001b */
[----:B------:R-:W-:-:S04]  /*0b70*/  IADD3 R8, P1, R18, R27, RZ ;  /* 0x0000001b12087210 */ /* 0x000fc80007f3e0ff */
[----:B------:R0:W2:Y:S01]  /*0b80*/  LDG.E.64 R30, desc[UR10][R10.64] ;  /* 0x0000000a0a1e7981 */ /* 0x0000a2000c1e1b00 */
[----:B------:R-:W-:-:S05]  /*0b90*/  IMAD.X R9, R23, 0x1, R11, P1 ;  /* 0x0000000117097824 */ /* 0x000fca00008e060b */
[----:B------:R1:W3:Y:S01]  /*0ba0*/  LDG.E.64 R26, desc[UR10][R8.64] ;  /* 0x0000000a081a7981 */ /* 0x0002e2000c1e1b00 */
[----:B0-----:R-:W-:-:S05]  /*0bb0*/  IADD3 R10, P1, R18, R8, RZ ;  /* 0x00000008120a7210 */ /* 0x001fca0007f3e0ff */
[----:B------:R-:W-:Y:S01]  /*0bc0*/  IMAD.X R11, R23, 0x1, R9, P1 ;  /* 0x00000001170b7824 */ /* 0x000fe200008e0609 */
[----:B-1----:R-:W-:-:S04]  /*0bd0*/  IADD3 R8, P1, R18, R10, RZ ;  /* 0x0000000a12087210 */ /* 0x002fc80007f3e0ff */
[----:B------:R-:W4:Y:S01]  /*0be0*/  LDG.E.64 R14, desc[UR10][R10.64] ;  /* 0x0000000a0a0e7981 */ /* 0x000f22000c1e1b00 */
[----:B------:R-:W-:-:S05]  /*0bf0*/  IMAD.X R9, R23, 0x1, R11, P1 ;  /* 0x0000000117097824 */ /* 0x000fca00008e060b */
[----:B------:R-:W5:Y:S01]  /*0c00*/  LDG.E.64 R10, desc[UR10][R8.64] ;  /* 0x0000000a080a7981 */ /* 0x000f62000c1e1b00 */
[----:B------:R-:W-:-:S04]  /*0c10*/  IADD3 R25, P1, P2, R24, R25, R24 ;  /* 0x0000001918197210 */ /* 0x000fc80007a3e018 */
[----:B------:R-:W-:Y:S02]  /*0c20*/  IADD3.X R32, RZ, R32, RZ, P1, P2 ;  /* 0x00000020ff207210 */ /* 0x000fe40000fe44ff */
[----:B------:R-:W-:-:S04]  /*0c30*/  IADD3 R25, P1, P2, R24, R25, R24 ;  /* 0x0000001918197210 */ /* 0x000fc80007a3e018 */
[----:B------:R-:W-:Y:S02]  /*0c40*/  IADD3.X R32, RZ, R32, RZ, P1, P2 ;  /* 0x00000020ff207210 */ /* 0x000fe40000fe44ff */
[----:B------:R-:W-:-:S04]  /*0c50*/  ISETP.GE.U32.AND P1, PT, R25, R19, PT ;  /* 0x000000131900720c */ /* 0x000fc80003f26070 */
[----:B------:R-:W-:Y:S01]  /*0c60*/  ISETP.GE.AND.EX P1, PT, R32, R16, PT, P1 ;  /* 0x000000102000720c */ /* 0x000fe20003f26310 */
[----:B--2---:R-:W-:-:S08]  /*0c70*/  DADD R30, R30, R12 ;  /* 0x000000001e1e7229 */ /* 0x004fd0000000000c */
[----:B---3--:R-:W-:-:S08]  /*0c80*/  DADD R26, R30, R26 ;  /* 0x000000001e1a7229 */ /* 0x008fd0000000001a */
[----:B----4-:R-:W-:Y:S01]  /*0c90*/  DADD R14, R26, R14 ;  /* 0x000000001a0e7229 */ /* 0x010fe2000000000e */
[----:B------:R-:W-:-:S07]  /*0ca0*/  IADD3 R27, P2, R18, R8, RZ ;  /* 0x00000008121b7210 */ /* 0x000fce0007f5e0ff */
[----:B-----5:R-:W-:Y:S01]  /*0cb0*/  DADD R12, R14, R10 ;  /* 0x000000000e0c7229 */ /* 0x020fe2000000000a */
[----:B------:R-:W-:Y:S01]  /*0cc0*/  IMAD.X R11, R23, 0x1, R9, P2 ;  /* 0x00000001170b7824 */ /* 0x000fe200010e0609 */
[----:B------:R-:W-:Y:S09]  /*0cd0*/  @!P1 BRA `(.L_x_6578) ;  /* 0xfffffffc00a09947 */ /* 0x000ff2000383ffff */
.L_x_6571:
[----:B------:R-:W-:Y:S05]  /*0ce0*/  BSYNC B1 ;  /* 0x0000000000017941 */ /* 0x000fea0003800000 */
.L_x_6570:
[----:B------:R-:W-:Y:S05]  /*0cf0*/  BRA `(.L_x_6579) ;  /* 0x0000000400187947 */ /* 0x000fea0003800000 */
.L_x_6562:
[----:B------:R-:W0:Y:S01]  /*0d00*/  S2R R8, SR_TID.X ;  /* 0x0000000000087919 */ /* 0x000e220000002100 */
[----:B------:R-:W-:Y:S01]  /*0d10*/  ISETP.NE.AND P0, PT, R5, RZ, PT ;  /* 0x000000ff0500720c */ /* 0x000fe20003f05270 */
[----:B------:R-:W-:-:S12]  /*0d20*/  IMAD.U32 R18, RZ, RZ, UR8 ;  /* 0x00000008ff127e24 */ /* 0x000fd8000f8e00ff */
[----:B------:R-:W-:Y:S05]  /*0d30*/  @!P0 BRA `(.L_x_6580) ;  /* 0x00000000004c8947 */ /* 0x000fea0003800000 */
[----:B------:R-:W-:-:S05]  /*0d40*/  IMAD.IADD R19, R18, 0x1, R5 ;  /* 0x0000000112137824 */ /* 0x000fca00078e0205 */
[----:B0-----:R-:W-:-:S04]  /*0d50*/  ISETP.GE.AND P0, PT, R8, R19, PT ;  /* 0x000000130800720c */ /* 0x001fc80003f06270 */
[----:B------:R-:W-:-:S13]  /*0d60*/  ISETP.LT.OR P0, PT, R8, R5, P0 ;  /* 0x000000050800720c */ /* 0x000fda0000701670 */
[--C-:B------:R-:W-:Y:S02]  /*0d70*/  @!P0 SHF.R.S32.HI R9, RZ, 0x1f, R8.reuse ;  /* 0x0000001fff098819 */ /* 0x100fe40000011408 */
[----:B------:R-:W-:-:S04]  /*0d80*/  @!P0 IADD3 R11, P1, P2, -R5, R28, R8 ;  /* 0x0000001c050b8210 */ /* 0x000fc80007a3e108 */
[----:B------:R-:W-:Y:S02]  /*0d90*/  @!P0 IADD3.X R12, R0, -0x1, R9, P1, P2 ;  /* 0xffffffff000c8810 */ /* 0x000fe40000fe4409 */
[----:B------:R-:W-:-:S04]  /*0da0*/  @!P0 LEA R10, P1, R11, R16, 0x3 ;  /* 0x000000100b0a8211 */ /* 0x000fc800078218ff */
[----:B------:R-:W-:-:S06]  /*0db0*/  @!P0 LEA.HI.X R11, R11, R17, R12, 0x3, P1 ;  /* 0x000000110b0b8211 */ /* 0x000fcc00008f1c0c */
[----:B------:R-:W2:Y:S01]  /*0dc0*/  @!P0 LDG.E.64 R10, desc[UR10][R10.64] ;  /* 0x0000000a0a0a8981 */ /* 0x000ea2000c1e1b00 */
[----:B------:R-:W0:Y:S01]  /*0dd0*/  LDC R18, c[0x0][RZ] ;  /* 0x00000000ff127b82 */ /* 0x000e220000000800 */
[----:B------:R-:W-:Y:S02]  /*0de0*/  CS2R R12, SRZ ;  /* 0x00000000000c7805 */ /* 0x000fe4000001ff00 */
[----:B0-----:R-:W-:Y:S02]  /*0df0*/  IADD3 R15, P1, P2, -R5, R28, R18 ;  /* 0x0000001c050f7210 */ /* 0x001fe40007a3e112 */
[----:B------:R-:W-:Y:S02]  /*0e00*/  VIMNMX.U32 R18, R19, R18, PT ;  /* 0x0000001213127248 */ /* 0x000fe40003fe0000 */
[----:B------:R-:W-:Y:S02]  /*0e10*/  LEA R14, P3, R15, R16, 0x3 ;  /* 0x000000100f0e7211 */ /* 0x000fe400078618ff */
[----:B------:R-:W-:Y:S01]  /*0e20*/  IADD3.X R16, R0, -0x1, RZ, P1, P2 ;  /* 0xffffffff00107810 */ /* 0x000fe20000fe44ff */
[----:B------:R-:W-:-:S03]  /*0e30*/  IMAD.IADD R18, R19, 0x1, -R18 ;  /* 0x0000000113127824 */ /* 0x000fc600078e0a12 */
[----:B------:R-:W-:Y:S01]  /*0e40*/  LEA.HI.X R15, R15, R17, R16, 0x3, P3 ;  /* 0x000000110f0f7211 */ /* 0x000fe200018f1c10 */
[----:B--2---:R-:W-:Y:S01]  /*0e50*/  @!P0 DADD R12, RZ, R10 ;  /* 0x00000000ff0c8229 */ /* 0x004fe2000000000a */
[----:B------:R-:W-:Y:S10]  /*0e60*/  BRA `(.L_x_6581) ;  /* 0x00000000000c7947 */ /* 0x000ff40003800000 */
.L_x_6580:
[----:B------:R-:W-:Y:S01]  /*0e70*/  IMAD.MOV.U32 R14, RZ, RZ, R22 ;  /* 0x000000ffff0e7224 */ /* 0x000fe200078e0016 */
[----:B------:R-:W-:Y:S01]  /*0e80*/  CS2R R12, SRZ ;  /* 0x00000000000c7805 */ /* 0x000fe2000001ff00 */
[----:B------:R-:W-:-:S07]  /*0e90*/  IMAD.MOV.U32 R15, RZ, RZ, R21 ;  /* 0x000000ffff0f7224 */ /* 0x000fce00078e0015 */
.L_x_6581:
        /* <DEDUP_REMOVED lines=27> */
[----:B------:R-:W-:-:S07]  /*1050*/  IMAD.MOV.U32 R17, RZ, RZ, R8 ;  /* 0x000000ffff117224 */ /* 0x000fce00078e0008 */
.L_x_6584:
[----:B------:R-:W-:-:S06]  /*1060*/  IMAD.WIDE R10, R17, 0x10, R14 ;  /* 0x00000010110a7825 */ /* 0x000fcc00078e020e */
[----:B------:R-:W2:Y:S01]  /*1070*/  LDG.E.128 R8, desc[UR10][R10.64] ;  /* 0x0000000a0a087981 */ /* 0x000ea2000c1e1d00 */
[----:B------:R-:W-:Y:S01]  /*1080*/  VIADD R17, R17, UR7 ;  /* 0x0000000711117c36 */ /* 0x000fe20008000000 */
[----:B--2---:R-:W-:-:S03]  /*1090*/  DADD R8, R8, R12 ;  /* 0x0000000008087229 */ /* 0x004fc6000000000c */
[----:B------:R-:W-:-:S05]  /*10a0*/  IMAD.SHL.U32 R12, R17, 0x2, RZ ;  /* 0x00000002110c7824 */ /* 0x000fca00078e00ff */
[----:B------:R-:W-:Y:S01]  /*10b0*/  ISETP.GE.AND P1, PT, R12, R23, PT ;  /* 0x000000170c00720c */ /* 0x000fe20003f26270 */
[----:B------:R-:W-:-:S12]  /*10c0*/  DADD R12, R10, R8 ;  /* 0x000000000a0c7229 */ /* 0x000fd80000000008 */
[----:B------:R-:W-:Y:S05]  /*10d0*/  @!P1 BRA `(.L_x_6584) ;  /* 0xfffffffc00e09947 */ /* 0x000fea000383ffff */
.L_x_6583:
[----:B------:R-:W-:Y:S05]  /*10e0*/  BSYNC B1 ;  /* 0x0000000000017941 */ /* 0x000fea0003800000 */
.L_x_6582:
[----:B------:R-:W-:Y:S05]  /*10f0*/  @P2 BRA `(.L_x_6579) ;  /* 0x0000000000182947 */ /* 0x000fea0003800000 */
.L_x_6585:
[----:B------:R-:W-:-:S06]  /*1100*/  IMAD.WIDE R8, R19, 0x8, R14 ;  /* 0x0000000813087825 */ /* 0x000fcc00078e020e */
[----:B------:R-:W2:Y:S01]  /*1110*/  LDG.E.64 R8, desc[UR10][R8.64] ;  /* 0x0000000a08087981 */ /* 0x000ea2000c1e1b00 */
[----:B------:R-:W-:-:S05]  /*1120*/  VIADD R19, R19, UR7 ;  /* 0x0000000713137c36 */ /* 0x000fca0008000000 */
[----:B------:R-:W-:Y:S01]  /*1130*/  ISETP.GE.AND P1, PT, R19, R18, PT ;  /* 0x000000121300720c */ /* 0x000fe20003f26270 */
[----:B--2---:R-:W-:-:S12]  /*1140*/  DADD R12, R8, R12 ;  /* 0x00000000080c7229 */ /* 0x004fd8000000000c */
[----:B------:R-:W-:Y:S05]  /*1150*/  @!P1 BRA `(.L_x_6585) ;  /* 0xfffffffc00e89947 */ /* 0x000fea000383ffff */
.L_x_6579:
[----:B------:R-:W-:Y:S05]  /*1160*/  BSYNC B0 ;  /* 0x0000000000007941 */ /* 0x000fea0003800000 */
.L_x_6561:
[----:B------:R-:W0:Y:S01]  /*1170*/  S2R R24, SR_TID.X ;  /* 0x0000000000187919 */ /* 0x000e220000002100 */
[----:B------:R-:W1:Y:S01]  /*1180*/  S2UR UR7, SR_CgaCtaId ;  /* 0x00000000000779c3 */ /* 0x000e620000008800 */
[----:B------:R-:W-:-:S07]  /*1190*/  UMOV UR4, 0x400 ;  /* 0x0000040000047882 */ /* 0x000fce0000000000 */
[----:B------:R-:W-:Y:S08]  /*11a0*/  BAR.SYNC.DEFER_BLOCKING 0x0 ;  /* 0x0000000000007b1d */ /* 0x000ff00000010000 */
[----:B------:R-:W2:Y:S01]  /*11b0*/  LDC R23, c[0x0][RZ] ;  /* 0x00000000ff177b82 */ /* 0x000ea20000000800 */
[----:B-1----:R-:W-:Y:S01]  /*11c0*/  ULEA UR7, UR7, UR4, 0x18 ;  /* 0x0000000407077291 */ /* 0x002fe2000f8ec03f */
[----:B0-----:R-:W-:-:S05]  /*11d0*/  ISETP.GT.U32.AND P1, PT, R24, 0x1f, PT ;  /* 0x0000001f1800780c */ /* 0x001fca0003f24070 */
[----:B------:R-:W-:Y:S02]  /*11e0*/  LEA R9, R24, UR7, 0x3 ;  /* 0x0000000718097c11 */ /* 0x000fe4000f8e18ff */
[----:B--2---:R-:W-:-:S03]  /*11f0*/  SHF.R.U32.HI R26, RZ, 0x5, R23 ;  /* 0x00000005ff1a7819 */ /* 0x004fc60000011617 */
[----:B------:R0:W-:Y:S01]  /*1200*/  STS.64 [R9], R12 ;  /* 0x0000000c09007388 */ /* 0x0001e20000000a00 */
        /* <DEDUP_REMOVED lines=8> */
[----:B0-----:R-:W0:Y:S04]  /*1290*/  LDS.128 R12, [R27+0x10] ;  /* 0x000010001b0c7984 */ /* 0x001e280000000c00 */
[----:B------:R-:W2:Y:S01]  /*12a0*/  LDS.128 R8, [R27+0x20] ;  /* 0x000020001b087984 */ /* 0x000ea20000000c00 */
[----:B-1----:R-:W-:-:S08]  /*12b0*/  DADD R16, RZ, R16 ;  /* 0x00000000ff107229 */ /* 0x002fd00000000010 */
[----:B------:R-:W-:Y:S02]  /*12c0*/  DADD R30, R18, R16 ;  /* 0x00000000121e7229 */ /* 0x000fe40000000010 */
[----:B------:R-:W1:Y:S06]  /*12d0*/  LDS.128 R16, [R27+0x30] ;  /* 0x000030001b107984 */ /* 0x000e6c0000000c00 */
[----:B0-----:R-:W-:-:S08]  /*12e0*/  DADD R30, R30, R12 ;  /* 0x000000001e1e7229 */ /* 0x001fd0000000000c */
[----:B------:R-:W-:Y:S01]  /*12f0*/  DADD R30, R14, R30 ;  /* 0x000000000e1e7229 */ /* 0x000fe2000000001e */
[----:B------:R-:W0:Y:S07]  /*1300*/  LDS.128 R12, [R27+0x40] ;  /* 0x000040001b0c7984 */ /* 0x000e2e0000000c00 */
[----:B--2---:R-:W-:-:S08]  /*1310*/  DADD R30, R30, R8 ;  /* 0x000000001e1e7229 */ /* 0x004fd00000000008 */
[----:B------:R-:W-:Y:S01]  /*1320*/  DADD R30, R10, R30 ;  /* 0x000000000a1e7229 */ /* 0x000fe2000000001e */
[----:B------:R-:W2:Y:S07]  /*1330*/  LDS.128 R8, [R27+0x50] ;  /* 0x000050001b087984 */ /* 0x000eae0000000c00 */
[----:B-1----:R-:W-:-:S08]  /*1340*/  DADD R30, R30, R16 ;  /* 0x000000001e1e7229 */ /* 0x002fd00000000010 */
[----:B------:R-:W-:Y:S01]  /*1350*/  DADD R30, R18, R30 ;  /* 0x00000000121e7229 */ /* 0x000fe2000000001e */
[----:B------:R-:W1:Y:S07]  /*1360*/  LDS.128 R16, [R27+0x60] ;  /* 0x000060001b107984 */ /* 0x000e6e0000000c00 */
        /* <DEDUP_REMOVED lines=28> */
[----:B------:R-:W-:-:S08]  /*1530*/  DADD R12, R14, R12 ;  /* 0x000000000e0c7229 */ /* 0x000fd0000000000c */
[----:B--2---:R-:W-:-:S08]  /*1540*/  DADD R8, R12, R8 ;  /* 0x000000000c087229 */ /* 0x004fd00000000008 */
[----:B------:R-:W-:Y:S01]  /*1550*/  DADD R8, R10, R8 ;  /* 0x000000000a087229 */ /* 0x000fe20000000008 */
[----:B------:R-:W-:-:S07]  /*1560*/  IMAD.MOV.U32 R11, RZ, RZ, -0x1 ;  /* 0xffffffffff0b7424 */ /* 0x000fce00078e00ff */
[----:B-1----:R-:W-:Y:S01]  /*1570*/  DADD R16, R8, R16 ;  /* 0x0000000008107229 */ /* 0x002fe20000000010 */
[----:B------:R-:W-:-:S04]  /*1580*/  SHF.L.U32 R8, R11, R26, RZ ;  /* 0x0000001a0b087219 */ /* 0x000fc800000006ff */
[----:B------:R-:W-:-:S03]  /*1590*/  LOP3.LUT R8, RZ, R8, RZ, 0x33, !PT ;  /* 0x00000008ff087212 */ /* 0x000fc600078e33ff */
[----:B------:R-:W-:Y:S01]  /*15a0*/  DADD R16, R18, R16 ;  /* 0x0000000012107229 */ /* 0x000fe20000000010 */
[----:B------:R-:W-:Y:S06]  /*15b0*/  WARPSYNC R8 ;  /* 0x0000000008007348 */ /* 0x000fec0003800000 */
[----:B------:R1:W-:Y:S04]  /*15c0*/  STS.64 [R25], R16 ;  /* 0x0000001019007388 */ /* 0x0003e80000000a00 */
.L_x_6586:
[----:B------:R-:W-:Y:S01]  /*15d0*/  ISETP.NE.AND P1, PT, R24, RZ, PT ;  /* 0x000000ff1800720c */ /* 0x000fe20003f25270 */
[----:B------:R-:W-:Y:S05]  /*15e0*/  WARPSYNC.ALL ;  /* 0x0000000000007948 */ /* 0x000fea0003800000 */
[----:B------:R-:W-:Y:S06]  /*15f0*/  BAR.SYNC.DEFER_BLOCKING 0x0 ;  /* 0x0000000000007b1d */ /* 0x000fec0000010000 */
[----:B------:R-:W-:Y:S04]  /*1600*/  BSSY B0, `(.L_x_6587) ;  /* 0x000005b000007945 */ /* 0x000fe80003800000 */
[----:B------:R-:W-:Y:S05]  /*1610*/  @P1 BRA `(.L_x_6588) ;  /* 0x0000000400641947 */ /* 0x000fea0003800000 */
[----:B------:R-:W-:Y:S02]  /*1620*/  ISETP.NE.AND P1, PT, R26, RZ, PT ;  /* 0x000000ff1a00720c */ /* 0x000fe40003f25270 */
[----:B------:R-:W-:-:S11]  /*1630*/  CS2R R30, SRZ ;  /* 0x00000000001e7805 */ /* 0x000fd6000001ff00 */
[----:B------:R-:W-:Y:S05]  /*1640*/  @!P1 BRA `(.L_x_6589) ;  /* 0x0000000400549947 */ /* 0x000fea0003800000 */
[C---:B------:R-:W-:Y:S01]  /*1650*/  VIADD R8, R26.reuse, 0xffffffff ;  /* 0xffffffff1a087836 */ /* 0x040fe20000000000 */
[----:B------:R-:W-:Y:S01]  /*1660*/  UMOV UR4, URZ ;  /* 0x0000003f00047c82 */ /* 0x000fe20008000000 */
[----:B-1----:R-:W-:Y:S02]  /*1670*/  LOP3.LUT R25, R26, 0x3, RZ, 0xc0, !PT ;  /* 0x000000031a197812 */ /* 0x002fe400078ec0ff */
[----:B------:R-:W-:Y:S02]  /*1680*/  CS2R R30, SRZ ;  /* 0x00000000001e7805 */ /* 0x000fe4000001ff00 */
[----:B------:R-:W-:-:S13]  /*1690*/  ISETP.GE.U32.AND P1, PT, R8, 0x3, PT ;  /* 0x000000030800780c */ /* 0x000fda0003f26070 */
[----:B------:R-:W-:Y:S05]  /*16a0*/  @!P1 BRA `(.L_x_6590) ;  /* 0x0000000400189947 */ /* 0x000fea0003800000 */
[----:B------:R-:W-:Y:S01]  /*16b0*/  IMAD.IADD R26, R26, 0x1, -R25 ;  /* 0x000000011a1a7824 */ /* 0x000fe200078e0a19 */
[----:B------:R-:W-:Y:S01]  /*16c0*/  UMOV UR4, URZ ;  /* 0x0000003f00047c82 */ /* 0x000fe20008000000 */
[----:B------:R-:W-:Y:S01]  /*16d0*/  UMOV UR8, UR7 ;  /* 0x0000000700087c82 */ /* 0x000fe20008000000 */
[----:B------:R-:W-:Y:S02]  /*16e0*/  CS2R R30, SRZ ;  /* 0x00000000001e7805 */ /* 0x000fe4000001ff00 */
[----:B------:R-:W-:-:S13]  /*16f0*/  ISETP.GT.AND P1, PT, R26, RZ, PT ;  /* 0x000000ff1a00720c */ /* 0x000fda0003f24270 */
[----:B------:R-:W-:Y:S05]  /*1700*/  @!P1 BRA `(.L_x_6591) ;  /* 0x0000000000d49947 */ /* 0x000fea0003800000 */
[----:B------:R-:W-:Y:S02]  /*1710*/  ISETP.GT.AND P2, PT, R26, 0xc, PT ;  /* 0x0000000c1a00780c */ /* 0x000fe40003f44270 */
[----:B------:R-:W-:-:S11]  /*1720*/  PLOP3.LUT P1, PT, PT, PT, PT, 0x80, 0x0 ;  /* 0x000000000000781c */ /* 0x000fd60003f2f070 */
[----:B------:R-:W-:Y:S05]  /*1730*/  @!P2 BRA `(.L_x_6592) ;  /* 0x000000000078a947 */ /* 0x000fea0003800000 */
[----:B------:R-:W-:-:S13]  /*1740*/  PLOP3.LUT P1, PT, PT, PT, PT, 0x8, 0x0 ;  /* 0x000000000000781c */ /* 0x000fda0003f2e170 */
.L_x_6593:
[----:B0-----:R-:W0:Y:S01]  /*1750*/  LDS.128 R12, [UR8] ;  /* 0x00000008ff0c7984 */ /* 0x001e220008000c00 */
[----:B------:R-:W-:Y:S01]  /*1760*/  VIADD R26, R26, 0xfffffff0 ;  /* 0xfffffff01a1a7836 */ /* 0x000fe20000000000 */
[----:B------:R-:W-:Y:S02]  /*1770*/  UIADD3 UR4, UR4, 0x10, URZ ;  /* 0x0000001004047890 */ /* 0x000fe4000fffe03f */
[----:B------:R-:W1:Y:S02]  /*1780*/  LDS.128 R8, [UR8+0x10] ;  /* 0x00001008ff087984 */ /* 0x000e640008000c00 */
[----:B------:R-:W-:Y:S02]  /*1790*/  ISETP.GT.AND P2, PT, R26, 0xc, PT ;  /* 0x0000000c1a00780c */ /* 0x000fe40003f44270 */
[----:B------:R-:W2:Y:S01]  /*17a0*/  LDS.128 R16, [UR8+0x20] ;  /* 0x00002008ff107984 */ /* 0x000ea20008000c00 */
[----:B0-----:R-:W-:-:S08]  /*17b0*/  DADD R30, R12, R30 ;  /* 0x000000000c1e7229 */ /* 0x001fd0000000001e */
[----:B------:R-:W-:Y:S01]  /*17c0*/  DADD R30, R14, R30 ;  /* 0x000000000e1e7229 */ /* 0x000fe2000000001e */
[----:B------:R-:W0:Y:S07]  /*17d0*/  LDS.128 R12, [UR8+0x30] ;  /* 0x00003008ff0c7984 */ /* 0x000e2e0008000c00 */
[----:B-1----:R-:W-:-:S08]  /*17e0*/  DADD R30, R30, R8 ;  /* 0x000000001e1e7229 */ /* 0x002fd00000000008 */
[----:B------:R-:W-:Y:S01]  /*17f0*/  DADD R30, R10, R30 ;  /* 0x000000000a1e7229 */ /* 0x000fe2000000001e */
[----:B------:R-:W1:Y:S07]  /*1800*/  LDS.128 R8, [UR8+0x40] ;  /* 0x00004008ff087984 */ /* 0x000e6e0008000c00 */
[----:B--2---:R-:W-:-:S08]  /*1810*/  DADD R30, R30, R16 ;  /* 0x000000001e1e7229 */ /* 0x004fd00000000010 */
[----:B------:R-:W-:Y:S01]  /*1820*/  DADD R30, R18, R30 ;  /* 0x00000000121e7229 */ /* 0x000fe2000000001e */
[----:B------:R-:W2:Y:S07]  /*1830*/  LDS.128 R16, [UR8+0x50] ;  /* 0x00005008ff107984 */ /* 0x000eae0008000c00 */
[----:B0-----:R-:W-:-:S08]  /*1840*/  DADD R30, R30, R12 ;  /* 0x000000001e1e7229 */ /* 0x001fd0000000000c */
[----:B------:R-:W-:Y:S01]  /*1850*/  DADD R30, R14, R30 ;  /* 0x000000000e1e7229 */ /* 0x000fe2000000001e */
[----:B------:R-:W0:Y:S07]  /*1860*/  LDS.128 R12, [UR8+0x60] ;  /* 0x00006008ff0c7984 */ /* 0x000e2e0008000c00 */
[----:B-1----:R-:W-:-:S08]  /*1870*/  DADD R30, R30, R8 ;  /* 0x000000001e1e7229 */ /* 0x002fd00000000008 */
[----:B------:R-:W-:Y:S01]  /*1880*/  DADD R30, R10, R30 ;  /* 0x000000000a1e7229 */ /* 0x000fe2000000001e */
[----:B------:R-:W1:Y:S01]  /*1890*/  LDS.128 R8, [UR8+0x70] ;  /* 0x00007008ff087984 */ /* 0x000e620008000c00 */
[----:B------:R-:W-:-:S06]  /*18a0*/  UIADD3 UR8, UR8, 0x80, URZ ;  /* 0x0000008008087890 */ /* 0x000fcc000fffe03f */
[----:B--2---:R-:W-:-:S08]  /*18b0*/  DADD R16, R30, R16 ;  /* 0x000000001e107229 */ /* 0x004fd00000000010 */
[----:B------:R-:W-:-:S08]  /*18c0*/  DADD R16, R18, R16 ;  /* 0x0000000012107229 */ /* 0x000fd00000000010 */
[----:B0-----:R-:W-:-:S08]  /*18d0*/  DADD R12, R16, R12 ;  /* 0x00000000100c7229 */ /* 0x001fd0000000000c */
[----:B------:R-:W-:-:S08]  /*18e0*/  DADD R12, R14, R12 ;  /* 0x000000000e0c7229 */ /* 0x000fd0000000000c */
[----:B-1----:R-:W-:-:S08]  /*18f0*/  DADD R8, R12, R8 ;  /* 0x000000000c087229 */ /* 0x002fd00000000008 */
[----:B------:R-:W-:Y:S01]  /*1900*/  DADD R30, R10, R8 ;  /* 0x000000000a1e7229 */ /* 0x000fe20000000008 */
[----:B------:R-:W-:Y:S10]  /*1910*/  @P2 BRA `(.L_x_6593) ;  /* 0xfffffffc008c2947 */ /* 0x000ff4000383ffff */
.L_x_6592:
[----:B------:R-:W-:-:S13]  /*1920*/  ISETP.GT.AND P2, PT, R26, 0x4, PT ;  /* 0x000000041a00780c */ /* 0x000fda0003f44270 */
[----:B------:R-:W-:Y:S05]  /*1930*/  @!P2 BRA `(.L_x_6594) ;  /* 0x000000000040a947 */ /* 0x000fea0003800000 */
[----:B------:R-:W1:Y:S01]  /*1940*/  LDS.128 R16, [UR8] ;  /* 0x00000008ff107984 */ /* 0x000e620008000c00 */
[----:B------:R-:W-:Y:S01]  /*1950*/  PLOP3.LUT P1, PT, PT, PT, PT, 0x8, 0x0 ;  /* 0x000000000000781c */ /* 0x000fe20003f2e170 */
[----:B------:R-:W-:Y:S01]  /*1960*/  VIADD R26, R26, 0xfffffff8 ;  /* 0xfffffff81a1a7836 */ /* 0x000fe20000000000 */
[----:B------:R-:W-:Y:S01]  /*1970*/  UIADD3 UR4, UR4, 0x8, URZ ;  /* 0x0000000804047890 */ /* 0x000fe2000fffe03f */
[----:B0-----:R-:W0:Y:S04]  /*1980*/  LDS.128 R12, [UR8+0x10] ;  /* 0x00001008ff0c7984 */ /* 0x001e280008000c00 */
[----:B------:R-:W2:Y:S01]  /*1990*/  LDS.128 R8, [UR8+0x20] ;  /* 0x00002008ff087984 */ /* 0x000ea20008000c00 */
[----:B-1----:R-:W-:-:S08]  /*19a0*/  DADD R30, R30, R16 ;  /* 0x000000001e1e7229 */ /* 0x002fd00000000010 */
[----:B------:R-:W-:Y:S01]  /*19b0*/  DADD R30, R18, R30 ;  /* 0x00000000121e7229 */ /* 0x000fe2000000001e */
[----:B------:R-:W1:Y:S01]  /*19c0*/  LDS.128 R16, [UR8+0x30] ;  /* 0x00003008ff107984 */ /* 0x000e620008000c00 */
[----:B------:R-:W-:-:S06]  /*19d0*/  UIADD3 UR8, UR8, 0x40, URZ ;  /* 0x0000004008087890 */ /* 0x000fcc000fffe03f */
[----:B0-----:R-:W-:-:S08]  /*19e0*/  DADD R12, R30, R12 ;  /* 0x000000001e0c7229 */ /* 0x001fd0000000000c */
[----:B------:R-:W-:-:S08]  /*19f0*/  DADD R12, R14, R12 ;  /* 0x000000000e0c7229 */ /* 0x000fd0000000000c */
[----:B--2---:R-:W-:-:S08]  /*1a00*/  DADD R8, R12, R8 ;  /* 0x000000000c087229 */ /* 0x004fd00000000008 */
[----:B------:R-:W-:-:S08]  /*1a10*/  DADD R8, R10, R8 ;  /* 0x000000000a087229 */ /* 0x000fd00000000008 */
[----:B-1----:R-:W-:-:S08]  /*1a20*/  DADD R8, R8, R16 ;  /* 0x0000000008087229 */ /* 0x002fd00000000010 */
[----:B------:R-:W-:-:S11]  /*1a30*/  DADD R30, R18, R8 ;  /* 0x00000000121e7229 */ /* 0x000fd60000000008 */
.L_x_6594:
[----:B------:R-:W-:-:S13]  /*1a40*/  ISETP.NE.OR P1, PT, R26, RZ, P1 ;  /* 0x000000ff1a00720c */ /* 0x000fda0000f25670 */
[----:B------:R-:W-:Y:S05]  /*1a50*/  @!P1 BRA `(.L_x_6590) ;  /* 0x00000000002c9947 */ /* 0x000fea0003800000 */
.L_x_6591:
[----:B0-----:R-:W0:Y:S01]  /*1a60*/  LDS.128 R8, [UR8] ;  /* 0x00000008ff087984 */ /* 0x001e220008000c00 */
[----:B------:R-:W-:Y:S01]  /*1a70*/  VIADD R26, R26, 0xfffffffc ;  /* 0xfffffffc1a1a7836 */ /* 0x000fe20000000000 */
[----:B------:R-:W-:Y:S02]  /*1a80*/  UIADD3 UR4, UR4, 0x4, URZ ;  /* 0x0000000404047890 */ /* 0x000fe4000fffe03f */
[----:B------:R-:W1:Y:S01]  /*1a90*/  LDS.128 R12, [UR8+0x10] ;  /* 0x00001008ff0c7984 */ /* 0x000e620008000c00 */
[----:B------:R-:W-:Y:S01]  /*1aa0*/  UIADD3 UR8, UR8, 0x20, URZ ;  /* 0x0000002008087890 */ /* 0x000fe2000fffe03f */
[----:B------:R-:W-:Y:S01]  /*1ab0*/  ISETP.NE.AND P1, PT, R26, RZ, PT ;  /* 0x000000ff1a00720c */ /* 0x000fe20003f25270 */
[----:B0-----:R-:W-:-:S08]  /*1ac0*/  DADD R8, R8, R30 ;  /* 0x0000000008087229 */ /* 0x001fd0000000001e */
[----:B------:R-:W-:-:S08]  /*1ad0*/  DADD R8, R10, R8 ;  /* 0x000000000a087229 */ /* 0x000fd00000000008 */
[----:B-1----:R-:W-:-:S08]  /*1ae0*/  DADD R8, R8, R12 ;  /* 0x0000000008087229 */ /* 0x002fd0000000000c */
[----:B------:R-:W-:Y:S01]  /*1af0*/  DADD R30, R14, R8 ;  /* 0x000000000e1e7229 */ /* 0x000fe20000000008 */
[----:B------:R-:W-:Y:S10]  /*1b00*/  @P1 BRA `(.L_x_6591) ;  /* 0xfffffffc00d41947 */ /* 0x000ff4000383ffff */
.L_x_6590:
[----:B------:R-:W-:-:S13]  /*1b10*/  ISETP.NE.AND P1, PT, R25, RZ, PT ;  /* 0x000000ff1900720c */ /* 0x000fda0003f25270 */
[----:B------:R-:W-:Y:S05]  /*1b20*/  @!P1 BRA `(.L_x_6589) ;  /* 0x00000000001c9947 */ /* 0x000fea0003800000 */
[----:B------:R-:W-:-:S12]  /*1b30*/  ULEA UR4, UR4, UR7, 0x3 ;  /* 0x0000000704047291 */ /* 0x000fd8000f8e183f */
.L_x_6595:
[----:B0-----:R-:W0:Y:S01]  /*1b40*/  LDS.64 R8, [UR4] ;  /* 0x00000004ff087984 */ /* 0x001e220008000a00 */
[----:B------:R-:W-:Y:S01]  /*1b50*/  VIADD R25, R25, 0xffffffff ;  /* 0xffffffff19197836 */ /* 0x000fe20000000000 */
[----:B------:R-:W-:-:S04]  /*1b60*/  UIADD3 UR4, UR4, 0x8, URZ ;  /* 0x0000000804047890 */ /* 0x000fc8000fffe03f */
[----:B------:R-:W-:Y:S01]  /*1b70*/  ISETP.NE.AND P1, PT, R25, RZ, PT ;  /* 0x000000ff1900720c */ /* 0x000fe20003f25270 */
[----:B0-----:R-:W-:-:S12]  /*1b80*/  DADD R30, R8, R30 ;  /* 0x00000000081e7229 */ /* 0x001fd8000000001e */
[----:B------:R-:W-:Y:S05]  /*1b90*/  @P1 BRA `(.L_x_6595) ;  /* 0xfffffffc00e81947 */ /* 0x000fea000383ffff */
.L_x_6589:
[----:B------:R2:W-:Y:S02]  /*1ba0*/  STS.64 [UR7], R30 ;  /* 0x0000001eff007988 */ /* 0x0005e40008000a07 */
.L_x_6588:
[----:B------:R-:W-:Y:S05]  /*1bb0*/  BSYNC B0 ;  /* 0x0000000000007941 */ /* 0x000fea0003800000 */
.L_x_6587:
[----:B------:R-:W-:Y:S01]  /*1bc0*/  BAR.SYNC.DEFER_BLOCKING 0x0 ;  /* 0x0000000000007b1d */ /* 0x000fe20000010000 */
[----:B------:R-:W-:-:S04]  /*1bd0*/  ISETP.NE.U32.AND P1, PT, R4, R5, PT ;  /* 0x000000050400720c */ /* 0x000fc80003f25070 */
[----:B------:R-:W-:Y:S01]  /*1be0*/  ISETP.NE.AND.EX P1, PT, RZ, RZ, PT, P1 ;  /* 0x000000ffff00720c */ /* 0x000fe20003f25310 */
[----:B------:R-:W-:Y:S01]  /*1bf0*/  ULDC.64 UR8, c[0x0][0x218] ;  /* 0x0000860000087ab9 */ /* 0x000fe20000000a00 */
[----:B------:R-:W-:Y:S01]  /*1c00*/  ULDC.64 UR12, c[0x0][0x210] ;  /* 0x00008400000c7ab9 */ /* 0x000fe20000000a00 */
[C---:B------:R-:W-:Y:S02]  /*1c10*/  IADD3 R18, P4, R20.reuse, UR8, RZ ;  /* 0x0000000814127c10 */ /* 0x040fe4000ff9e0ff */
[----:B------:R-:W-:Y:S02]  /*1c20*/  IADD3 R5, P3, R20, UR12, RZ ;  /* 0x0000000c14057c10 */ /* 0x000fe4000ff7e0ff */
[----:B0-----:R-:W-:Y:S02]  /*1c30*/  LOP3.LUT R9, R18, 0x8, RZ, 0xc0, !PT ;  /* 0x0000000812097812 */ /* 0x001fe400078ec0ff */
[----:B------:R-:W-:Y:S02]  /*1c40*/  IADD3.X R19, R7, UR13, RZ, P3, !PT ;  /* 0x0000000d07137c10 */ /* 0x000fe40009ffe4ff */
[----:B------:R-:W-:-:S02]  /*1c50*/  SHF.R.U64 R9, R9, 0x3, RZ ;  /* 0x0000000309097819 */ /* 0x000fc400000012ff */
[----:B-1----:R-:W-:Y:S02]  /*1c60*/  IADD3.X R25, R7, UR9, RZ, P4, !PT ;  /* 0x0000000907197c10 */ /* 0x002fe4000a7fe4ff */
[----:B------:R-:W-:Y:S01]  /*1c70*/  ISETP.EQ.U32.AND P2, PT, R4, R9, PT ;  /* 0x000000090400720c */ /* 0x000fe20003f42070 */
[----:B------:R-:W0:Y:S03]  /*1c80*/  LDS.64 R16, [UR7] ;  /* 0x00000007ff107984 */ /* 0x000e260008000a00 */
[----:B------:R-:W-:-:S13]  /*1c90*/  ISETP.EQ.AND.EX P2, PT, RZ, RZ, PT, P2 ;  /* 0x000000ffff00720c */ /* 0x000fda0003f42320 */
[----:B------:R-:W-:Y:S05]  /*1ca0*/  @!P1 BRA P2, `(.L_x_6596) ;  /* 0x0000001c00249947 */ /* 0x000fea0001000000 */
[----:B------:R-:W-:Y:S05]  /*1cb0*/  @P0 BRA `(.L_x_6597) ;  /* 0x00000018001c0947 */ /* 0x000fea0003800000 */
[----:B------:R-:W-:Y:S01]  /*1cc0*/  IMAD.SHL.U32 R6, R23, 0x2, RZ ;  /* 0x0000000217067824 */ /* 0x000fe200078e00ff */
[----:B--2---:R-:W1:Y:S01]  /*1cd0*/  LDC R30, c[0x0][0x228] ;  /* 0x00008a00ff1e7b82 */ /* 0x004e620000000800 */
[----:B------:R-:W-:Y:S02]  /*1ce0*/  BSSY B0, `(.L_x_6598) ;  /* 0x00000eb000007945 */ /* 0x000fe40003800000 */
[----:B------:R-:W2:Y:S01]  /*1cf0*/  I2F.U32.RP R4, R6 ;  /* 0x0000000600047306 */ /* 0x000ea20000209000 */
[----:B------:R-:W-:Y:S01]  /*1d00*/  IMAD.MOV R5, RZ, RZ, -R6 ;  /* 0x000000ffff057224 */ /* 0x000fe200078e0a06 */
[----:B------:R-:W-:Y:S02]  /*1d10*/  ISETP.NE.U32.AND P1, PT, R6, RZ, PT ;  /* 0x000000ff0600720c */ /* 0x000fe40003f25070 */
[----:B------:R-:W-:-:S04]  /*1d20*/  LOP3.LUT R10, RZ, R6, RZ, 0x33, !PT ;  /* 0x00000006ff0a7212 */ /* 0x000fc800078e33ff */
[----:B--2---:R-:W2:Y:S02]  /*1d30*/  MUFU.RCP R4, R4 ;  /* 0x0000000400047308 */ /* 0x004ea40000001000 */
[----:B--2---:R-:W-:Y:S01]  /*1d40*/  VIADD R2, R4, 0xffffffe ;  /* 0x0ffffffe04027836 */ /* 0x004fe20000000000 */
[----:B-1----:R-:W-:-:S05]  /*1d50*/  SHF.R.S32.HI R4, RZ, 0x1f, R30 ;  /* 0x0000001fff047819 */ /* 0x002fca000001141e */
[----:B------:R1:W2:Y:S02]  /*1d60*/  F2I.FTZ.U32.TRUNC.NTZ R3, R2 ;  /* 0x0000000200037305 */ /* 0x0002a4000021f000 */
[----:B-1----:R-:W-:Y:S02]  /*1d70*/  IMAD.MOV.U32 R2, RZ, RZ, RZ ;  /* 0x000000ffff027224 */ /* 0x002fe400078e00ff */
[----:B--2---:R-:W-:-:S04]  /*1d80*/  IMAD R5, R5, R3, RZ ;  /* 0x0000000305057224 */ /* 0x004fc800078e02ff */
[----:B------:R-:W-:-:S04]  /*1d90*/  IMAD.HI.U32 R8, R3, R5, R2 ;  /* 0x0000000503087227 */ /* 0x000fc800078e0002 */
[----:B------:R-:W-:Y:S02]  /*1da0*/  IMAD.MOV.U32 R5, RZ, RZ, RZ ;  /* 0x000000ffff057224 */ /* 0x000fe400078e00ff */
[----:B------:R-:W-:-:S04]  /*1db0*/  IMAD.HI.U32 R3, R8, R30, RZ ;  /* 0x0000001e08037227 */ /* 0x000fc800078e00ff */
[----:B------:R-:W-:-:S04]  /*1dc0*/  IMAD.MOV R3, RZ, RZ, -R3 ;  /* 0x000000ffff037224 */ /* 0x000fc800078e0a03 */
[----:B------:R-:W-:-:S05]  /*1dd0*/  IMAD R3, R6, R3, R30 ;  /* 0x0000000306037224 */ /* 0x000fca00078e021e */
[----:B------:R-:W-:-:S13]  /*1de0*/  ISETP.GE.U32.AND P0, PT, R3, R6, PT ;  /* 0x000000060300720c */ /* 0x000fda0003f06070 */
[----:B------:R-:W-:-:S05]  /*1df0*/  @P0 IMAD.IADD R3, R3, 0x1, -R6 ;  /* 0x0000000103030824 */ /* 0x000fca00078e0a06 */
        /* <DEDUP_REMOVED lines=11> */
[----:B------:R-:W-:-:S03]  /*1eb0*/  IMAD.X R11, RZ, RZ, R5, P0 ;  /* 0x000000ffff0b7224 */ /* 0x000fc600000e0605 */
[----:B------:R-:W-:Y:S02]  /*1ec0*/  IADD3 R30, P0, R9, R30, RZ ;  /* 0x0000001e091e7210 */ /* 0x000fe40007f1e0ff */
[----:B------:R-:W-:-:S05]  /*1ed0*/  LOP3.LUT R9, RZ, R11, RZ, 0x33, !PT ;  /* 0x0000000bff097212 */ /* 0x000fca00078e33ff */
[----:B------:R-:W-:-:S05]  /*1ee0*/  IMAD.X R14, R4, 0x1, R9, P0 ;  /* 0x00000001040e7824 */ /* 0x000fca00000e0609 */
[----:B------:R-:W-:-:S13]  /*1ef0*/  ISETP.NE.U32.AND P0, PT, R14, RZ, PT ;  /* 0x000000ff0e00720c */ /* 0x000fda0003f05070 */
[----:B------:R-:W-:Y:S05]  /*1f00*/  @!P0 BRA `(.L_x_6601) ;  /* 0x0000000000148947 */ /* 0x000fea0003800000 */
[----:B------:R-:W-:Y:S01]  /*1f10*/  IMAD.MOV.U32 R9, RZ, RZ, R6 ;  /* 0x000000ffff097224 */ /* 0x000fe200078e0006 */
[----:B------:R-:W-:-:S07]  /*1f20*/  MOV R8, 0x1f40 ;  /* 0x00001f4000087802 */ /* 0x000fce0000000f00 */
[----:B0-----:R-:W-:Y:S05]  /*1f30*/  CALL.REL.NOINC `($__internal_32_$__cuda_sm20_div_u64) ;  /* 0x0000002c00b47944 */ /* 0x001fea0003c00000 */
[----:B------:R-:W-:Y:S01]  /*1f40*/  IMAD.MOV.U32 R11, RZ, RZ, R9 ;  /* 0x000000ffff0b7224 */ /* 0x000fe200078e0009 */
[----:B------:R-:W-:Y:S06]  /*1f50*/  BRA `(.L_x_6602) ;  /* 0x0000000000287947 */ /* 0x000fec0003800000 */
.L_x_6601:
[----:B------:R-:W-:-:S04]  /*1f60*/  IMAD.HI.U32 R11, R8, R30, RZ ;  /* 0x0000001e080b7227 */ /* 0x000fc800078e00ff */
[----:B------:R-:W-:-:S04]  /*1f70*/  IMAD.MOV R9, RZ, RZ, -R11 ;  /* 0x000000ffff097224 */ /* 0x000fc800078e0a0b */
[----:B------:R-:W-:-:S05]  /*1f80*/  IMAD R9, R6, R9, R30 ;  /* 0x0000000906097224 */ /* 0x000fca00078e021e */
[----:B------:R-:W-:-:S13]  /*1f90*/  ISETP.GE.U32.AND P0, PT, R9, R6, PT ;  /* 0x000000060900720c */ /* 0x000fda0003f06070 */
[----:B------:R-:W-:Y:S02]  /*1fa0*/  @P0 IMAD.IADD R9, R9, 0x1, -R6 ;  /* 0x0000000109090824 */ /* 0x000fe400078e0a06 */
[----:B------:R-:W-:-:S03]  /*1fb0*/  @P0 VIADD R11, R11, 0x1 ;  /* 0x000000010b0b0836 */ /* 0x000fc60000000000 */
[----:B------:R-:W-:-:S13]  /*1fc0*/  ISETP.GE.U32.AND P2, PT, R9, R6, PT ;  /* 0x000000060900720c */ /* 0x000fda0003f46070 */
[----:B------:R-:W-:-:S05]  /*1fd0*/  @P2 VIADD R11, R11, 0x1 ;  /* 0x000000010b0b2836 */ /* 0x000fca0000000000 */
[----:B------:R-:W-:Y:S01]  /*1fe0*/  SEL R10, R10, R11, !P1 ;  /* 0x0000000b0a0a7207 */ /* 0x000fe20004800000 */
[----:B------:R-:W-:-:S07]  /*1ff0*/  IMAD.MOV.U32 R11, RZ, RZ, RZ ;  /* 0x000000ffff0b7224 */ /* 0x000fce00078e00ff */
.L_x_6602:
[----:B------:R-:W-:Y:S05]  /*2000*/  BSYNC B1 ;  /* 0x0000000000017941 */ /* 0x000fea0003800000 */
.L_x_6600:
        /* <DEDUP_REMOVED lines=9> */
[C---:B------:R-:W-:Y:S01]  /*20a0*/  IMAD.SHL.U32 R27, R24.reuse, 0x8, RZ ;  /* 0x00000008181b7824 */ /* 0x040fe200078e00ff */
[----:B------:R-:W-:Y:S01]  /*20b0*/  ULDC.64 UR4, c[0x0][0x210] ;  /* 0x0000840000047ab9 */ /* 0x000fe20000000a00 */
[--C-:B------:R-:W-:Y:S01]  /*20c0*/  SHF.L.U64.HI R33, R24, 0x3, R5.reuse ;  /* 0x0000000318217819 */ /* 0x100fe20000010205 */
[----:B------:R-:W-:Y:S01]  /*20d0*/  ULDC.64 UR8, c[0x0][0x220] ;  /* 0x0000880000087ab9 */ /* 0x000fe20000000a00 */
[----:B------:R-:W-:Y:S01]  /*20e0*/  IMAD.X R9, RZ, RZ, R5, P1 ;  /* 0x000000ffff097224 */ /* 0x000fe200008e0605 */
[----:B------:R-:W-:Y:S01]  /*20f0*/  IADD3 R8, P2, R27, UR4, RZ ;  /* 0x000000041b087c10 */ /* 0x000fe2000ff5e0ff */
[C---:B------:R-:W-:Y:S02]  /*2100*/  IMAD.SHL.U32 R30, R34.reuse, 0x8, RZ ;  /* 0x00000008221e7824 */ /* 0x040fe400078e00ff */
[----:B------:R-:W-:Y:S01]  /*2110*/  IMAD.MOV.U32 R35, RZ, RZ, RZ ;  /* 0x000000ffff237224 */ /* 0x000fe200078e00ff */
[----:B------:R-:W-:-:S02]  /*2120*/  SHF.L.U64.HI R34, R34, 0x3, R9 ;  /* 0x0000000322227819 */ /* 0x000fc40000010209 */
[----:B------:R-:W-:Y:S02]  /*2130*/  IADD3 R9, P1, R30, UR4, RZ ;  /* 0x000000041e097c10 */ /* 0x000fe4000ff3e0ff */
[----:B------:R-:W-:Y:S02]  /*2140*/  IADD3.X R21, R33, UR5, RZ, P2, !PT ;  /* 0x0000000521157c10 */ /* 0x000fe400097fe4ff */
[----:B------:R-:W-:Y:S01]  /*2150*/  IADD3.X R22, R34, UR5, RZ, P1, !PT ;  /* 0x0000000522167c10 */ /* 0x000fe20008ffe4ff */
[----:B------:R-:W-:Y:S01]  /*2160*/  ULDC.64 UR4, c[0x0][0x218] ;  /* 0x0000860000047ab9 */ /* 0x000fe20000000a00 */
[C---:B------:R-:W-:Y:S02]  /*2170*/  IADD3 R25, P2, R27.reuse, UR8, RZ ;  /* 0x000000081b197c10 */ /* 0x040fe4000ff5e0ff */
[----:B------:R-:W-:Y:S02]  /*2180*/  IADD3 R26, P1, R30, UR8, RZ ;  /* 0x000000081e1a7c10 */ /* 0x000fe4000ff3e0ff */
[----:B------:R-:W-:-:S02]  /*2190*/  IADD3 R27, P4, R27, UR4, RZ ;  /* 0x000000041b1b7c10 */ /* 0x000fc4000ff9e0ff */
[----:B------:R-:W-:Y:S02]  /*21a0*/  IADD3 R30, P3, R30, UR4, RZ ;  /* 0x000000041e1e7c10 */ /* 0x000fe4000ff7e0ff */
[C---:B------:R-:W-:Y:S02]  /*21b0*/  IADD3.X R31, R33.reuse, UR9, RZ, P2, !PT ;  /* 0x00000009211f7c10 */ /* 0x040fe400097fe4ff */
[C---:B------:R-:W-:Y:S02]  /*21c0*/  IADD3.X R32, R34.reuse, UR9, RZ, P1, !PT ;  /* 0x0000000922207c10 */ /* 0x040fe40008ffe4ff */
[----:B------:R-:W-:Y:S02]  /*21d0*/  IADD3.X R33, R33, UR5, RZ, P4, !PT ;  /* 0x0000000521217c10 */ /* 0x000fe4000a7fe4ff */
[----:B------:R-:W-:-:S07]  /*21e0*/  IADD3.X R34, R34, UR5, RZ, P3, !PT ;  /* 0x0000000522227c10 */ /* 0x000fce0009ffe4ff */
.L_x_6605:
[C---:B------:R-:W-:Y:S02]  /*21f0*/  IADD3 R14, P1, R20.reuse, R27, RZ ;  /* 0x0000001b140e7210 */ /* 0x040fe40007f3e0ff */
[C---:B------:R-:W-:Y:S02]  /*2200*/  IADD3 R12, P2, R20.reuse, R25, RZ ;  /* 0x00000019140c7210 */ /* 0x040fe40007f5e0ff */
[C---:B------:R-:W-:Y:S01]  /*2210*/  IADD3 R38, P3, R20.reuse, R30, RZ ;  /* 0x0000001e14267210 */ /* 0x040fe20007f7e0ff */
[C---:B------:R-:W-:Y:S01]  /*2220*/  IMAD.X R15, R7.reuse, 0x1, R33, P1 ;  /* 0x00000001070f7824 */ /* 0x040fe200008e0621 */
[C---:B------:R-:W-:Y:S01]  /*2230*/  IADD3 R10, P4, R20.reuse, R26, RZ ;  /* 0x0000001a140a7210 */ /* 0x040fe20007f9e0ff */
[C---:B------:R-:W-:Y:S02]  /*2240*/  IMAD.X R13, R7.reuse, 0x1, R31, P2 ;  /* 0x00000001070d7824 */ /* 0x040fe400010e061f */
[C---:B------:R-:W-:Y:S02]  /*2250*/  IMAD.X R39, R7.reuse, 0x1, R34, P3 ;  /* 0x0000000107277824 */ /* 0x040fe400018e0622 */
[----:B------:R-:W-:Y:S01]  /*2260*/  IMAD.X R11, R7, 0x1, R32, P4 ;  /* 0x00000001070b7824 */ /* 0x000fe200020e0620 */
[----:B------:R-:W0:Y:S04]  /*2270*/  LDG.E.64 R14, desc[UR10][R14.64] ;  /* 0x0000000a0e0e7981 */ /* 0x000e28000c1e1b00 */
[----:B------:R-:W0:Y:S04]  /*2280*/  LDG.E.64 R12, desc[UR10][R12.64] ;  /* 0x0000000a0c0c7981 */ /* 0x000e28000c1e1b00 */
[----:B------:R-:W2:Y:S04]  /*2290*/  LDG.E.64 R38, desc[UR10][R38.64] ;  /* 0x0000000a26267981 */ /* 0x000ea8000c1e1b00 */
[----:B------:R-:W2:Y:S01]  /*22a0*/  LDG.E.64 R10, desc[UR10][R10.64] ;  /* 0x0000000a0a0a7981 */ /* 0x000ea2000c1e1b00 */
[----:B------:R-:W-:-:S05]  /*22b0*/  IADD3 R18, P2, R20, R9, RZ ;  /* 0x0000000914127210 */ /* 0x000fca0007f5e0ff */
[----:B------:R-:W-:Y:S01]  /*22c0*/  IMAD.X R19, R7, 0x1, R22, P2 ;  /* 0x0000000107137824 */ /* 0x000fe200010e0616 */
[----:B------:R-:W-:-:S05]  /*22d0*/  IADD3 R24, P2, R6, R24, RZ ;  /* 0x0000001806187210 */ /* 0x000fca0007f5e0ff */
[----:B------:R-:W-:Y:S01]  /*22e0*/  IMAD.X R5, RZ, RZ, R5, P2 ;  /* 0x000000ffff057224 */ /* 0x000fe200010e0605 */
[----:B0-----:R-:W-:Y:S01]  /*22f0*/  DFMA R12, -R16, R14, R12 ;  /* 0x0000000e100c722b */ /* 0x001fe2000000010c */
[----:B------:R-:W-:Y:S02]  /*2300*/  IADD3 R14, P1, R20, R8, RZ ;  /* 0x00000008140e7210 */ /* 0x000fe40007f3e0ff */
[----:B------:R-:W-:-:S03]  /*2310*/  LEA R20, P3, R6, R20, 0x3 ;  /* 0x0000001406147211 */ /* 0x000fc600078618ff */
[----:B------:R-:W-:Y:S01]  /*2320*/  IMAD.X R15, R7, 0x1, R21, P1 ;  /* 0x00000001070f7824 */ /* 0x000fe200008e0615 */
[----:B--2---:R-:W-:Y:S01]  /*2330*/  DFMA R10, -R16, R38, R10 ;  /* 0x00000026100a722b */ /* 0x004fe2000000010a */
[----:B------:R-:W-:Y:S02]  /*2340*/  IADD3 R36, P1, R36, -0x1, RZ ;  /* 0xffffffff24247810 */ /* 0x000fe40007f3e0ff */
[----:B------:R-:W-:Y:S01]  /*2350*/  LEA.HI.X R7, R6, R7, RZ, 0x3, P3 ;  /* 0x0000000706077211 */ /* 0x000fe200018f1cff */
[----:B------:R1:W-:Y:S01]  /*2360*/  STG.E.64 desc[UR10][R14.64], R12 ;  /* 0x0000000c0e007986 */ /* 0x0003e2000c101b0a */
[----:B------:R-:W-:Y:S02]  /*2370*/  IADD3.X R35, R35, -0x1, RZ, P1, !PT ;  /* 0xffffffff23237810 */ /* 0x000fe40000ffe4ff */
[----:B------:R-:W-:Y:S01]  /*2380*/  ISETP.NE.U32.AND P1, PT, R36, RZ, PT ;  /* 0x000000ff2400720c */ /* 0x000fe20003f25070 */
[----:B------:R1:W-:Y:S03]  /*2390*/  STG.E.64 desc[UR10][R18.64], R10 ;  /* 0x0000000a12007986 */ /* 0x0003e6000c101b0a */
[----:B------:R-:W-:-:S13]  /*23a0*/  ISETP.NE.AND.EX P1, PT, R35, RZ, PT, P1 ;  /* 0x000000ff2300720c */ /* 0x000fda0003f25310 */
[----:B-1----:R-:W-:Y:S05]  /*23b0*/  @P1 BRA `(.L_x_6605) ;  /* 0xfffffffc008c1947 */ /* 0x002fea000383ffff */
.L_x_6604:
[----:B------:R-:W-:Y:S05]  /*23c0*/  BSYNC B1 ;  /* 0x0000000000017941 */ /* 0x000fea0003800000 */
.L_x_6603:
[----:B------:R-:W-:Y:S05]  /*23d0*/  @!P0 BRA `(.L_x_6599) ;  /* 0x0000000400ec8947 */ /* 0x000fea0003800000 */
[----:B------:R-:W-:Y:S01]  /*23e0*/  IADD3 R8, P0, R24, R28, RZ ;  /* 0x0000001c18087210 */ /* 0x000fe20007f1e0ff */
[----:B------:R-:W-:Y:S01]  /*23f0*/  ULDC.64 UR4, c[0x0][0x220] ;  /* 0x0000880000047ab9 */ /* 0x000fe20000000a00 */
[----:B------:R-:W-:Y:S01]  /*2400*/  ULDC.64 UR8, c[0x0][0x218] ;  /* 0x0000860000087ab9 */ /* 0x000fe20000000a00 */
[----:B------:R-:W-:Y:S01]  /*2410*/  IMAD.SHL.U32 R22, R6, 0x8, RZ ;  /* 0x0000000806167824 */ /* 0x000fe200078e00ff */
[----:B------:R-:W-:Y:S01]  /*2420*/  SHF.R.U32.HI R9, RZ, 0x1d, R6 ;  /* 0x0000001dff097819 */ /* 0x000fe20000011606 */
[----:B------:R-:W-:Y:S01]  /*2430*/  IMAD.X R11, R5, 0x1, R0, P0 ;  /* 0x00000001050b7824 */ /* 0x000fe200000e0600 */
[----:B------:R-:W-:Y:S01]  /*2440*/  IADD3 R10, P0, R23, R8, RZ ;  /* 0x00000008170a7210 */ /* 0x000fe20007f1e0ff */
[----:B------:R-:W-:-:S04]  /*2450*/  IMAD.SHL.U32 R25, R8, 0x8, RZ ;  /* 0x0000000808197824 */ /* 0x000fc800078e00ff */
[--C-:B------:R-:W-:Y:S01]  /*2460*/  IMAD.X R7, RZ, RZ, R11.reuse, P0 ;  /* 0x000000ffff077224 */ /* 0x100fe200000e060b */
[----:B------:R-:W-:Y:S01]  /*2470*/  SHF.L.U64.HI R11, R8, 0x3, R11 ;  /* 0x00000003080b7819 */ /* 0x000fe2000001020b */
[C---:B------:R-:W-:Y:S01]  /*2480*/  IMAD.SHL.U32 R27, R10.reuse, 0x8, RZ ;  /* 0x000000080a1b7824 */ /* 0x040fe200078e00ff */
[----:B------:R-:W-:Y:S02]  /*2490*/  IADD3 R33, P0, R25, UR4, RZ ;  /* 0x0000000419217c10 */ /* 0x000fe4000ff1e0ff */
[----:B------:R-:W-:Y:S02]  /*24a0*/  SHF.L.U64.HI R10, R10, 0x3, R7 ;  /* 0x000000030a0a7819 */ /* 0x000fe40000010207 */
[----:B------:R-:W-:Y:S02]  /*24b0*/  IADD3 R8, P1, R27, UR4, RZ ;  /* 0x000000041b087c10 */ /* 0x000fe4000ff3e0ff */
[----:B------:R-:W-:Y:S02]  /*24c0*/  IADD3.X R26, R11, UR5, RZ, P0, !PT ;  /* 0x000000050b1a7c10 */ /* 0x000fe400087fe4ff */
[----:B------:R-:W-:Y:S01]  /*24d0*/  IADD3.X R19, R10, UR5, RZ, P1, !PT ;  /* 0x000000050a137c10 */ /* 0x000fe20008ffe4ff */
[----:B------:R-:W-:Y:S01]  /*24e0*/  ULDC.64 UR4, c[0x0][0x210] ;  /* 0x0000840000047ab9 */ /* 0x000fe20000000a00 */
[----:B------:R-:W-:-:S02]  /*24f0*/  IADD3 R31, P0, R25, UR8, RZ ;  /* 0x00000008191f7c10 */ /* 0x000fc4000ff1e0ff */
[----:B------:R-:W-:Y:S02]  /*2500*/  IADD3 R7, P1, R27, UR8, RZ ;  /* 0x000000081b077c10 */ /* 0x000fe4000ff3e0ff */
[----:B------:R-:W-:Y:S02]  /*2510*/  IADD3 R25, P2, R25, UR4, RZ ;  /* 0x0000000419197c10 */ /* 0x000fe4000ff5e0ff */
[----:B------:R-:W-:Y:S02]  /*2520*/  IADD3 R27, P3, R27, UR4, RZ ;  /* 0x000000041b1b7c10 */ /* 0x000fe4000ff7e0ff */
[C---:B------:R-:W-:Y:S02]  /*2530*/  IADD3.X R32, R11.reuse, UR9, RZ, P0, !PT ;  /* 0x000000090b207c10 */ /* 0x040fe400087fe4ff */
[----:B------:R-:W-:Y:S02]  /*2540*/  IADD3.X R30, R10, UR9, RZ, P1, !PT ;  /* 0x000000090a1e7c10 */ /* 0x000fe40008ffe4ff */
[----:B------:R-:W-:-:S02]  /*2550*/  IADD3.X R11, R11, UR5, RZ, P2, !PT ;  /* 0x000000050b0b7c10 */ /* 0x000fc400097fe4ff */
[----:B------:R-:W-:-:S07]  /*2560*/  IADD3.X R10, R10, UR5, RZ, P3, !PT ;  /* 0x000000050a0a7c10 */ /* 0x000fce0009ffe4ff */
.L_x_6606:
[----:B------:R-:W-:Y:S02]  /*2570*/  IMAD.MOV.U32 R14, RZ, RZ, R31 ;  /* 0x000000ffff0e7224 */ /* 0x000fe400078e001f */
[----:B------:R-:W-:Y:S02]  /*2580*/  IMAD.MOV.U32 R15, RZ, RZ, R32 ;  /* 0x000000ffff0f7224 */ /* 0x000fe400078e0020 */
[----:B------:R-:W-:Y:S02]  /*2590*/  IMAD.MOV.U32 R12, RZ, RZ, R33 ;  /* 0x000000ffff0c7224 */ /* 0x000fe400078e0021 */
[----:B------:R-:W-:Y:S02]  /*25a0*/  IMAD.MOV.U32 R13, RZ, RZ, R26 ;  /* 0x000000ffff0d7224 */ /* 0x000fe400078e001a */
[----:B------:R-:W-:Y:S01]  /*25b0*/  IMAD.MOV.U32 R20, RZ, RZ, R7 ;  /* 0x000000ffff147224 */ /* 0x000fe200078e0007 */
[----:B------:R-:W0:Y:S01]  /*25c0*/  LDG.E.64 R14, desc[UR10][R14.64] ;  /* 0x0000000a0e0e7981 */ /* 0x000e22000c1e1b00 */
[----:B------:R-:W-:-:S02]  /*25d0*/  IMAD.MOV.U32 R21, RZ, RZ, R30 ;  /* 0x000000ffff157224 */ /* 0x000fc400078e001e */
[----:B------:R-:W-:Y:S01]  /*25e0*/  IMAD.MOV.U32 R18, RZ, RZ, R8 ;  /* 0x000000ffff127224 */ /* 0x000fe200078e0008 */
[----:B------:R-:W0:Y:S04]  /*25f0*/  LDG.E.64 R12, desc[UR10][R12.64] ;  /* 0x0000000a0c0c7981 */ /* 0x000e28000c1e1b00 */
[----:B------:R-:W2:Y:S04]  /*2600*/  LDG.E.64 R20, desc[UR10][R20.64] ;  /* 0x0000000a14147981 */ /* 0x000ea8000c1e1b00 */
[----:B------:R1:W2:Y:S01]  /*2610*/  LDG.E.64 R34, desc[UR10][R18.64] ;  /* 0x0000000a12227981 */ /* 0x0002a2000c1e1b00 */
[----:B------:R-:W-:-:S02]  /*2620*/  IMAD.MOV.U32 R36, RZ, RZ, R27 ;  /* 0x000000ffff247224 */ /* 0x000fc400078e001b */
[----:B------:R-:W-:Y:S01]  /*2630*/  IMAD.MOV.U32 R37, RZ, RZ, R10 ;  /* 0x000000ffff257224 */ /* 0x000fe200078e000a */
[----:B-1----:R-:W-:-:S05]  /*2640*/  IADD3 R18, P3, R22, R8, RZ ;  /* 0x0000000816127210 */ /* 0x002fca0007f7e0ff */
[----:B------:R-:W-:Y:S01]  /*2650*/  IMAD.X R19, R9, 0x1, R19, P3 ;  /* 0x0000000109137824 */ /* 0x000fe200018e0613 */
[----:B0-----:R-:W-:Y:S01]  /*2660*/  DFMA R12, -R16, R14, R12 ;  /* 0x0000000e100c722b */ /* 0x001fe2000000010c */
[----:B------:R-:W-:-:S05]  /*2670*/  IADD3 R14, P0, R22, R31, RZ ;  /* 0x0000001f160e7210 */ /* 0x000fca0007f1e0ff */
[----:B------:R-:W-:Y:S01]  /*2680*/  IMAD.X R15, R9, 0x1, R32, P0 ;  /* 0x00000001090f7824 */ /* 0x000fe200000e0620 */
[----:B--2---:R-:W-:Y:S01]  /*2690*/  DFMA R34, -R16, R20, R34 ;  /* 0x000000141022722b */ /* 0x004fe20000000122 */
[----:B------:R-:W-:Y:S02]  /*26a0*/  IMAD.MOV.U32 R20, RZ, RZ, R25 ;  /* 0x000000ffff147224 */ /* 0x000fe400078e0019 */
[----:B------:R-:W-:-:S05]  /*26b0*/  IMAD.MOV.U32 R21, RZ, RZ, R11 ;  /* 0x000000ffff157224 */ /* 0x000fca00078e000b */
[----:B------:R0:W-:Y:S04]  /*26c0*/  STG.E.64 desc[UR10][R20.64], R12 ;  /* 0x0000000c14007986 */ /* 0x0001e8000c101b0a */
[----:B------:R1:W-:Y:S01]  /*26d0*/  STG.E.64 desc[UR10][R36.64], R34 ;  /* 0x0000002224007986 */ /* 0x0003e2000c101b0a */
[C---:B0-----:R-:W-:Y:S02]  /*26e0*/  IADD3 R12, P1, R22.reuse, R33, RZ ;  /* 0x00000021160c7210 */ /* 0x041fe40007f3e0ff */
[----:B------:R-:W-:Y:S01]  /*26f0*/  IADD3 R20, P2, R22, R7, RZ ;  /* 0x0000000716147210 */ /* 0x000fe20007f5e0ff */
[----:B------:R-:W2:Y:S02]  /*2700*/  LDG.E.64 R32, desc[UR10][R14.64] ;  /* 0x0000000a0e207981 */ /* 0x000ea4000c1e1b00 */
[----:B------:R-:W-:-:S02]  /*2710*/  IMAD.X R13, R9, 0x1, R26, P1 ;  /* 0x00000001090d7824 */ /* 0x000fc400008e061a */
[----:B------:R-:W-:Y:S01]  /*2720*/  IMAD.X R21, R9, 0x1, R30, P2 ;  /* 0x0000000109157824 */ /* 0x000fe200010e061e */
[----:B-1----:R-:W3:Y:S04]  /*2730*/  LDG.E.64 R34, desc[UR10][R18.64] ;  /* 0x0000000a12227981 */ /* 0x002ee8000c1e1b00 */
[----:B------:R-:W2:Y:S04]  /*2740*/  LDG.E.64 R30, desc[UR10][R12.64] ;  /* 0x0000000a0c1e7981 */ /* 0x000ea8000c1e1b00 */
[----:B------:R-:W3:Y:S01]  /*2750*/  LDG.E.64 R36, desc[UR10][R20.64] ;  /* 0x0000000a14247981 */ /* 0x000ee2000c1e1b00 */
[C---:B------:R-:W-:Y:S01]  /*2760*/  IADD3 R26, P0, R22.reuse, R25, RZ ;  /* 0x00000019161a7210 */ /* 0x040fe20007f1e0ff */
[----:B--2---:R-:W-:Y:S01]  /*2770*/  DFMA R30, -R16, R32, R30 ;  /* 0x00000020101e722b */ /* 0x004fe2000000011e */
[----:B------:R-:W-:-:S03]  /*2780*/  IADD3 R32, P1, R22, R27, RZ ;  /* 0x0000001b16207210 */ /* 0x000fc60007f3e0ff */
[C---:B------:R-:W-:Y:S01]  /*2790*/  IMAD.X R27, R9.reuse, 0x1, R11, P0 ;  /* 0x00000001091b7824 */ /* 0x040fe200000e060b */
[----:B---3--:R-:W-:Y:S01]  /*27a0*/  DFMA R34, -R16, R36, R34 ;  /* 0x000000241022722b */ /* 0x008fe20000000122 */
[C---:B------:R-:W-:Y:S01]  /*27b0*/  IADD3 R14, P0, R22.reuse, R14, RZ ;  /* 0x0000000e160e7210 */ /* 0x040fe20007f1e0ff */
[C---:B------:R-:W-:Y:S01]  /*27c0*/  IMAD.X R33, R9.reuse, 0x1, R10, P1 ;  /* 0x0000000109217824 */ /* 0x040fe200008e060a */
[C---:B------:R-:W-:Y:S01]  /*27d0*/  IADD3 R10, P1, R22.reuse, R12, RZ ;  /* 0x0000000c160a7210 */ /* 0x040fe20007f3e0ff */
[----:B------:R0:W-:Y:S01]  /*27e0*/  STG.E.64 desc[UR10][R26.64], R30 ;  /* 0x0000001e1a007986 */ /* 0x0001e2000c101b0a */
[----:B------:R-:W-:Y:S01]  /*27f0*/  IADD3 R12, P3, R22, R18, RZ ;  /* 0x00000012160c7210 */ /* 0x000fe20007f7e0ff */
[C---:B------:R-:W-:Y:S02]  /*2800*/  IMAD.X R15, R9.reuse, 0x1, R15, P0 ;  /* 0x00000001090f7824 */ /* 0x040fe400000e060f */
[C---:B------:R-:W-:Y:S01]  /*2810*/  IMAD.X R11, R9.reuse, 0x1, R13, P1 ;  /* 0x00000001090b7824 */ /* 0x040fe200008e060d */
[----:B------:R1:W-:Y:S01]  /*2820*/  STG.E.64 desc[UR10][R32.64], R34 ;  /* 0x0000002220007986 */ /* 0x0003e2000c101b0a */
[----:B------:R-:W-:-:S03]  /*2830*/  IMAD.X R13, R9, 0x1, R19, P3 ;  /* 0x00000001090d7824 */ /* 0x000fc600018e0613 */
[----:B------:R-:W2:Y:S04]  /*2840*/  LDG.E.64 R18, desc[UR10][R10.64] ;  /* 0x0000000a0a127981 */ /* 0x000ea8000c1e1b00 */
[----:B------:R-:W3:Y:S01]  /*2850*/  LDG.E.64 R38, desc[UR10][R12.64] ;  /* 0x0000000a0c267981 */ /* 0x000ee2000c1e1b00 */
[----:B0-----:R-:W-:-:S05]  /*2860*/  IADD3 R30, P2, R22, R20, RZ ;  /* 0x00000014161e7210 */ /* 0x001fca0007f5e0ff */
[----:B------:R-:W-:Y:S01]  /*2870*/  IMAD.X R31, R9, 0x1, R21, P2 ;  /* 0x00000001091f7824 */ /* 0x000fe200010e0615 */
[----:B-1----:R-:W2:Y:S04]  /*2880*/  LDG.E.64 R34, desc[UR10][R14.64] ;  /* 0x0000000a0e227981 */ /* 0x002ea8000c1e1b00 */
[----:B------:R-:W3:Y:S01]  /*2890*/  LDG.E.64 R20, desc[UR10][R30.64] ;  /* 0x0000000a1e147981 */ /* 0x000ee2000c1e1b00 */
[C---:B------:R-:W-:Y:S02]  /*28a0*/  IADD3 R36, P0, R22.reuse, R26, RZ ;  /* 0x0000001a16247210 */ /* 0x040fe40007f1e0ff */
[----:B------:R-:W-:-:S03]  /*28b0*/  IADD3 R26, P1, R22, R32, RZ ;  /* 0x00000020161a7210 */ /* 0x000fc60007f3e0ff */
[C---:B------:R-:W-:Y:S02]  /*28c0*/  IMAD.X R37, R9.reuse, 0x1, R27, P0 ;  /* 0x0000000109257824 */ /* 0x040fe400000e061b */
[----:B------:R-:W-:Y:S01]  /*28d0*/  IMAD.X R27, R9, 0x1, R33, P1 ;  /* 0x00000001091b7824 */ /* 0x000fe200008e0621 */
[C---:B--2---:R-:W-:Y:S01]  /*28e0*/  DFMA R18, -R16.reuse, R34, R18 ;  /* 0x000000221012722b */ /* 0x044fe20000000112 */
[C---:B------:R-:W-:Y:S01]  /*28f0*/  IADD3 R34, P0, R22.reuse, R14, RZ ;  /* 0x0000000e16227210 */ /* 0x040fe20007f1e0ff */
[----:B---3--:R-:W-:Y:S01]  /*2900*/  DFMA R38, -R16, R20, R38 ;  /* 0x000000141026722b */ /* 0x008fe20000000126 */
[----:B------:R-:W-:-:S04]  /*2910*/  IADD3 R20, P1, R22, R10, RZ ;  /* 0x0000000a16147210 */ /* 0x000fc80007f3e0ff */
        /* <DEDUP_REMOVED lines=9> */
[----:B------:R-:W-:Y:S02]  /*29b0*/  IMAD.X R19, R9, 0x1, R31, P2 ;  /* 0x0000000109137824 */ /* 0x000fe400010e061f */
[----:B------:R-:W2:Y:S04]  /*29c0*/  LDG.E.64 R30, desc[UR10][R20.64] ;  /* 0x0000000a141e7981 */ /* 0x000ea8000c1e1b00 */
[----:B-1----:R-:W3:Y:S01]  /*29d0*/  LDG.E.64 R38, desc[UR10][R18.64] ;  /* 0x0000000a12267981 */ /* 0x002ee2000c1e1b00 */
[----:B------:R-:W-:-:S05]  /*29e0*/  IADD3 R10, P0, R22, R36, RZ ;  /* 0x00000024160a7210 */ /* 0x000fca0007f1e0ff */
[----:B------:R-:W-:Y:S01]  /*29f0*/  IMAD.X R11, R9, 0x1, R37, P0 ;  /* 0x00000001090b7824 */ /* 0x000fe200000e0625 */
[----:B------:R-:W-:-:S04]  /*2a00*/  IADD3 R7, P0, P1, R6, R24, R6 ;  /* 0x0000001806077210 */ /* 0x000fc8000791e006 */
[----:B------:R-:W-:Y:S02]  /*2a10*/  IADD3.X R5, RZ, R5, RZ, P0, P1 ;  /* 0x00000005ff057210 */ /* 0x000fe400007e24ff */
[----:B------:R-:W-:-:S04]  /*2a20*/  IADD3 R24, P0, P1, R6, R7, R6 ;  /* 0x0000000706187210 */ /* 0x000fc8000791e006 */
[----:B------:R-:W-:Y:S02]  /*2a30*/  IADD3.X R5, RZ, R5, RZ, P0, P1 ;  /* 0x00000005ff057210 */ /* 0x000fe400007e24ff */
[----:B------:R-:W-:-:S04]  /*2a40*/  ISETP.GE.U32.AND P0, PT, R24, R3, PT ;  /* 0x000000031800720c */ /* 0x000fc80003f06070 */
[----:B------:R-:W-:Y:S02]  /*2a50*/  ISETP.GE.AND.EX P0, PT, R5, R2, PT, P0 ;  /* 0x000000020500720c */ /* 0x000fe40003f06300 */
[C---:B------:R-:W-:Y:S02]  /*2a60*/  IADD3 R7, P3, R22.reuse, R18, RZ ;  /* 0x0000001216077210 */ /* 0x040fe40007f7e0ff */
[C---:B------:R-:W-:Y:S02]  /*2a70*/  IADD3 R8, P4, R22.reuse, R14, RZ ;  /* 0x0000000e16087210 */ /* 0x040fe40007f9e0ff */
[C---:B------:R-:W-:Y:S01]  /*2a80*/  IADD3 R25, P5, R22.reuse, R10, RZ ;  /* 0x0000000a16197210 */ /* 0x040fe20007fbe0ff */
[C---:B--2---:R-:W-:Y:S01]  /*2a90*/  DFMA R30, -R16.reuse, R12, R30 ;  /* 0x0000000c101e722b */ /* 0x044fe2000000011e */
[----:B------:R-:W-:Y:S01]  /*2aa0*/  IADD3 R12, P2, R22, R26, RZ ;  /* 0x0000001a160c7210 */ /* 0x000fe20007f5e0ff */
[----:B---3--:R-:W-:-:S04]  /*2ab0*/  DFMA R32, -R16, R38, R32 ;  /* 0x000000261020722b */ /* 0x008fc80000000120 */
[----:B------:R-:W-:Y:S01]  /*2ac0*/  IMAD.X R13, R9, 0x1, R27, P2 ;  /* 0x00000001090d7824 */ /* 0x000fe200010e061b */
[----:B------:R0:W-:Y:S01]  /*2ad0*/  STG.E.64 desc[UR10][R10.64], R30 ;  /* 0x0000001e0a007986 */ /* 0x0001e2000c101b0a */
[----:B------:R-:W-:-:S03]  /*2ae0*/  IADD3 R27, P6, R22, R12, RZ ;  /* 0x0000000c161b7210 */ /* 0x000fc60007fde0ff */
[----:B------:R1:W-:Y:S01]  /*2af0*/  STG.E.64 desc[UR10][R12.64], R32 ;  /* 0x000000200c007986 */ /* 0x0003e2000c101b0a */
[C---:B0-----:R-:W-:Y:S02]  /*2b00*/  IADD3 R31, P1, R22.reuse, R34, RZ ;  /* 0x00000022161f7210 */ /* 0x041fe40007f3e0ff */
[----:B-1----:R-:W-:Y:S01]  /*2b10*/  IADD3 R33, P2, R22, R20, RZ ;  /* 0x0000001416217210 */ /* 0x002fe20007f5e0ff */
[C---:B------:R-:W-:Y:S02]  /*2b20*/  IMAD.X R30, R9.reuse, 0x1, R19, P3 ;  /* 0x00000001091e7824 */ /* 0x040fe400018e0613 */
[C---:B------:R-:W-:Y:S02]  /*2b30*/  IMAD.X R32, R9.reuse, 0x1, R35, P1 ;  /* 0x0000000109207824 */ /* 0x040fe400008e0623 */
[C---:B------:R-:W-:Y:S02]  /*2b40*/  IMAD.X R26, R9.reuse, 0x1, R21, P2 ;  /* 0x00000001091a7824 */ /* 0x040fe400010e0615 */
[----:B------:R-:W-:-:S02]  /*2b50*/  IMAD.X R19, R9, 0x1, R15, P4 ;  /* 0x0000000109137824 */ /* 0x000fc400020e060f */
[C---:B------:R-:W-:Y:S02]  /*2b60*/  IMAD.X R11, R9.reuse, 0x1, R11, P5 ;  /* 0x00000001090b7824 */ /* 0x040fe400028e060b */
[----:B------:R-:W-:Y:S01]  /*2b70*/  IMAD.X R10, R9, 0x1, R13, P6 ;  /* 0x00000001090a7824 */ /* 0x000fe200030e060d */
[----:B------:R-:W-:Y:S06]  /*2b80*/  @!P0 BRA `(.L_x_6606) ;  /* 0xfffffff800788947 */ /* 0x000fec000383ffff */
.L_x_6599:
[----:B------:R-:W-:Y:S05]  /*2b90*/  BSYNC B0 ;  /* 0x0000000000007941 */ /* 0x000fea0003800000 */
.L_x_6598:
        /* <DEDUP_REMOVED lines=16> */
.L_x_6608:
[----:B------:R-:W1:Y:S01]  /*2ca0*/  I2F.U32.RP R6, R23 ;  /* 0x0000001700067306 */ /* 0x000e620000209000 */
[----:B------:R-:W-:Y:S01]  /*2cb0*/  ISETP.NE.U32.AND P2, PT, R23, RZ, PT ;  /* 0x000000ff1700720c */ /* 0x000fe20003f45070 */
[----:B------:R-:W-:-:S06]  /*2cc0*/  IMAD.MOV.U32 R11, RZ, RZ, RZ ;  /* 0x000000ffff0b7224 */ /* 0x000fcc00078e00ff */
[----:B-1----:R-:W1:Y:S02]  /*2cd0*/  MUFU.RCP R6, R6 ;  /* 0x0000000600067308 */ /* 0x002e640000001000 */
[----:B-1----:R-:W-:-:S06]  /*2ce0*/  VIADD R2, R6, 0xffffffe ;  /* 0x0ffffffe06027836 */ /* 0x002fcc0000000000 */
[----:B------:R1:W2:Y:S02]  /*2cf0*/  F2I.FTZ.U32.TRUNC.NTZ R3, R2 ;  /* 0x0000000200037305 */ /* 0x0002a4000021f000 */
[----:B-1----:R-:W-:Y:S02]  /*2d00*/  IMAD.MOV.U32 R2, RZ, RZ, RZ ;  /* 0x000000ffff027224 */ /* 0x002fe400078e00ff */
[----:B--2---:R-:W-:-:S04]  /*2d10*/  IMAD.MOV R8, RZ, RZ, -R3 ;  /* 0x000000ffff087224 */ /* 0x004fc800078e0a03 */
        /* <DEDUP_REMOVED lines=11> */
.L_x_6609:
[----:B------:R-:W-:Y:S05]  /*2dd0*/  BSYNC B0 ;  /* 0x0000000000007941 */ /* 0x000fea0003800000 */
.L_x_6607:
        /* <DEDUP_REMOVED lines=12> */
[----:B------:R-:W-:Y:S01]  /*2ea0*/  IMAD.MOV.U32 R21, RZ, RZ, RZ ;  /* 0x000000ffff157224 */ /* 0x000fe200078e00ff */
[----:B------:R-:W-:Y:S01]  /*2eb0*/  SHF.R.U32.HI R11, RZ, 0x1d, R23 ;  /* 0x0000001dff0b7819 */ /* 0x000fe20000011617 */
[----:B------:R-:W-:Y:S02]  /*2ec0*/  IMAD.SHL.U32 R13, R2, 0x8, RZ ;  /* 0x00000008020d7824 */ /* 0x000fe400078e00ff */
[----:B------:R-:W-:Y:S02]  /*2ed0*/  IMAD.X R3, R5, 0x1, R0, P1 ;  /* 0x0000000105037824 */ /* 0x000fe400008e0600 */
[----:B------:R-:W-:Y:S01]  /*2ee0*/  IMAD.SHL.U32 R10, R23, 0x8, RZ ;  /* 0x00000008170a7824 */ /* 0x000fe200078e00ff */
[----:B------:R-:W-:-:S02]  /*2ef0*/  IADD3 R19, P1, R13, UR4, RZ ;  /* 0x000000040d137c10 */ /* 0x000fc4000ff3e0ff */
[C---:B------:R-:W-:Y:S02]  /*2f00*/  IADD3 R15, P2, R13.reuse, UR6, RZ ;  /* 0x000000060d0f7c10 */ /* 0x040fe4000ff5e0ff */
[----:B------:R-:W-:Y:S02]  /*2f10*/  SHF.L.U64.HI R3, R2, 0x3, R3 ;  /* 0x0000000302037819 */ /* 0x000fe40000010203 */
[----:B------:R-:W-:Y:S02]  /*2f20*/  IADD3 R13, P3, R13, UR8, RZ ;  /* 0x000000080d0d7c10 */ /* 0x000fe4000ff7e0ff */
[C---:B------:R-:W-:Y:S02]  /*2f30*/  IADD3.X R18, R3.reuse, UR5, RZ, P1, !PT ;  /* 0x0000000503127c10 */ /* 0x040fe40008ffe4ff */
[C---:B------:R-:W-:Y:S02]  /*2f40*/  IADD3.X R14, R3.reuse, UR7, RZ, P2, !PT ;  /* 0x00000007030e7c10 */ /* 0x040fe400097fe4ff */
[----:B------:R-:W-:-:S07]  /*2f50*/  IADD3.X R12, R3, UR9, RZ, P3, !PT ;  /* 0x00000009030c7c10 */ /* 0x000fce0009ffe4ff */
.L_x_6612:
[----:B------:R-:W-:Y:S02]  /*2f60*/  IMAD.MOV.U32 R6, RZ, RZ, R15 ;  /* 0x000000ffff067224 */ /* 0x000fe400078e000f */
[----:B------:R-:W-:Y:S02]  /*2f70*/  IMAD.MOV.U32 R7, RZ, RZ, R14 ;  /* 0x000000ffff077224 */ /* 0x000fe400078e000e */
[----:B-1----:R-:W-:Y:S02]  /*2f80*/  IMAD.MOV.U32 R2, RZ, RZ, R13 ;  /* 0x000000ffff027224 */ /* 0x002fe400078e000d */
[----:B------:R-:W-:Y:S02]  /*2f90*/  IMAD.MOV.U32 R3, RZ, RZ, R12 ;  /* 0x000000ffff037224 */ /* 0x000fe400078e000c */
[----:B------:R-:W0:Y:S04]  /*2fa0*/  LDG.E.64 R6, desc[UR10][R6.64] ;  /* 0x0000000a06067981 */ /* 0x000e28000c1e1b00 */
[----:B------:R-:W0:Y:S01]  /*2fb0*/  LDG.E.64 R2, desc[UR10][R2.64] ;  /* 0x0000000a02027981 */ /* 0x000e22000c1e1b00 */
[----:B------:R-:W-:-:S02]  /*2fc0*/  IADD3 R20, P1, R20, -0x1, RZ ;  /* 0xffffffff14147810 */ /* 0x000fc40007f3e0ff */
[----:B------:R-:W-:Y:S02]  /*2fd0*/  IADD3 R24, P2, R23, R24, RZ ;  /* 0x0000001817187210 */ /* 0x000fe40007f5e0ff */
[----:B------:R-:W-:Y:S02]  /*2fe0*/  IADD3.X R21, R21, -0x1, RZ, P1, !PT ;  /* 0xffffffff15157810 */ /* 0x000fe40000ffe4ff */
[----:B------:R-:W-:Y:S01]  /*2ff0*/  ISETP.NE.U32.AND P1, PT, R20, RZ, PT ;  /* 0x000000ff1400720c */ /* 0x000fe20003f25070 */
[----:B------:R-:W-:Y:S01]  /*3000*/  IMAD.X R5, RZ, RZ, R5, P2 ;  /* 0x000000ffff057224 */ /* 0x000fe200010e0605 */
[C---:B------:R-:W-:Y:S02]  /*3010*/  IADD3 R15, P4, R10.reuse, R15, RZ ;  /* 0x0000000f0a0f7210 */ /* 0x040fe40007f9e0ff */
[----:B------:R-:W-:Y:S02]  /*3020*/  ISETP.NE.AND.EX P1, PT, R21, RZ, PT, P1 ;  /* 0x000000ff1500720c */ /* 0x000fe40003f25310 */
[----:B------:R-:W-:Y:S01]  /*3030*/  IADD3 R13, P5, R10, R13, RZ ;  /* 0x0000000d0a0d7210 */ /* 0x000fe20007fbe0ff */
[----:B------:R-:W-:-:S04]  /*3040*/  IMAD.X R14, R11, 0x1, R14, P4 ;  /* 0x000000010b0e7824 */ /* 0x000fc800020e060e */
[----:B------:R-:W-:Y:S01]  /*3050*/  IMAD.X R12, R11, 0x1, R12, P5 ;  /* 0x000000010b0c7824 */ /* 0x000fe200028e060c */
[----:B0-----:R-:W-:Y:S01]  /*3060*/  DFMA R8, -R16, R6, R2 ;  /* 0x000000061008722b */ /* 0x001fe20000000102 */
[----:B------:R-:W-:Y:S01]  /*3070*/  IMAD.MOV.U32 R2, RZ, RZ, R19 ;  /* 0x000000ffff027224 */ /* 0x000fe200078e0013 */
[----:B------:R-:W-:Y:S01]  /*3080*/  IADD3 R19, P3, R10, R19, RZ ;  /* 0x000000130a137210 */ /* 0x000fe20007f7e0ff */
[----:B------:R-:W-:-:S04]  /*3090*/  IMAD.MOV.U32 R3, RZ, RZ, R18 ;  /* 0x000000ffff037224 */ /* 0x000fc800078e0012 */
[----:B------:R-:W-:Y:S01]  /*30a0*/  IMAD.X R18, R11, 0x1, R18, P3 ;  /* 0x000000010b127824 */ /* 0x000fe200018e0612 */
[----:B------:R1:W-:Y:S01]  /*30b0*/  STG.E.64 desc[UR10][R2.64], R8 ;  /* 0x0000000802007986 */ /* 0x0003e2000c101b0a */
[----:B------:R-:W-:Y:S06]  /*30c0*/  @P1 BRA `(.L_x_6612) ;  /* 0xfffffffc00a41947 */ /* 0x000fec000383ffff */
.L_x_6611:
[----:B------:R-:W-:Y:S05]  /*30d0*/  BSYNC B0 ;  /* 0x0000000000007941 */ /* 0x000fea0003800000 */
.L_x_6610:
[----:B------:R-:W-:Y:S05]  /*30e0*/  @!P0 EXIT ;  /* 0x000000000000894d */ /* 0x000fea0003800000 */
[----:B------:R-:W-:Y:S01]  /*30f0*/  IADD3 R28, P0, R24, R28, RZ ;  /* 0x0000001c181c7210 */ /* 0x000fe20007f1e0ff */
[----:B------:R-:W-:Y:S01]  /*3100*/  ULDC.64 UR4, c[0x0][0x220] ;  /* 0x0000880000047ab9 */ /* 0x000fe20000000a00 */
[----:B------:R-:W-:Y:S01]  /*3110*/  ULDC.64 UR6, c[0x0][0x218] ;  /* 0x0000860000067ab9 */ /* 0x000fe20000000a00 */
[----:B------:R-:W-:Y:S01]  /*3120*/  ULDC.64 UR8, c[0x0][0x210] ;  /* 0x0000840000087ab9 */ /* 0x000fe20000000a00 */
[----:B-1----:R-:W-:Y:S01]  /*3130*/  IMAD.SHL.U32 R9, R23, 0x8, RZ ;  /* 0x0000000817097824 */ /* 0x002fe200078e00ff */
[----:B------:R-:W-:Y:S01]  /*3140*/  SHF.R.U32.HI R7, RZ, 0x1d, R23 ;  /* 0x0000001dff077819 */ /* 0x000fe20000011617 */
[----:B------:R-:W-:Y:S02]  /*3150*/  IMAD.X R3, R5, 0x1, R0, P0 ;  /* 0x0000000105037824 */ /* 0x000fe400000e0600 */
[----:B------:R-:W-:-:S03]  /*3160*/  IMAD.SHL.U32 R12, R28, 0x8, RZ ;  /* 0x000000081c0c7824 */ /* 0x000fc600078e00ff */
[----:B------:R-:W-:Y:S02]  /*3170*/  SHF.L.U64.HI R3, R28, 0x3, R3 ;  /* 0x000000031c037819 */ /* 0x000fe40000010203 */
[C---:B------:R-:W-:Y:S01]  /*3180*/  IADD3 R28, P0, R12.reuse, UR4, RZ ;  /* 0x000000040c1c7c10 */ /* 0x040fe2000ff1e0ff */
[----:B------:R-:W-:Y:S01]  /*3190*/  ULDC UR4, c[0x0][0x228] ;  /* 0x00008a0000047ab9 */ /* 0x000fe20000000800 */
[C---:B------:R-:W-:Y:S02]  /*31a0*/  IADD3 R10, P1, R12.reuse, UR6, RZ ;  /* 0x000000060c0a7c10 */ /* 0x040fe4000ff3e0ff */
[----:B------:R-:W-:Y:S02]  /*31b0*/  IADD3 R12, P2, R12, UR8, RZ ;  /* 0x000000080c0c7c10 */ /* 0x000fe4000ff5e0ff */
[C---:B------:R-:W-:Y:S02]  /*31c0*/  IADD3.X R29, R3.reuse, UR5, RZ, P0, !PT ;  /* 0x00000005031d7c10 */ /* 0x040fe400087fe4ff */
[----:B------:R-:W-:-:S02]  /*31d0*/  IADD3.X R11, R3, UR7, RZ, P1, !PT ;  /* 0x00000007030b7c10 */ /* 0x000fc40008ffe4ff */
[----:B------:R-:W-:-:S07]  /*31e0*/  IADD3.X R0, R3, UR9, RZ, P2, !PT ;  /* 0x0000000903007c10 */ /* 0x000fce00097fe4ff */
.L_x_6613:
[----:B-1----:R-:W-:Y:S01]  /*31f0*/  IMAD.MOV.U32 R14, RZ, RZ, R10 ;  /* 0x000000ffff0e7224 */ /* 0x002fe200078e000a */
[----:B------:R1:W0:Y:S01]  /*3200*/  LDG.E.64 R18, desc[UR10][R28.64] ;  /* 0x0000000a1c127981 */ /* 0x000222000c1e1b00 */
[----:B------:R-:W-:-:S06]  /*3210*/  IMAD.MOV.U32 R15, RZ, RZ, R11 ;  /* 0x000000ffff0f7224 */ /* 0x000fcc00078e000b */
[----:B------:R-:W0:Y:S01]  /*3220*/  LDG.E.64 R14, desc[UR10][R14.64] ;  /* 0x0000000a0e0e7981 */ /* 0x000e22000c1e1b00 */
[C---:B------:R-:W-:Y:S02]  /*3230*/  IADD3 R2, P0, R9.reuse, R28, RZ ;  /* 0x0000001c09027210 */ /* 0x040fe40007f1e0ff */
[----:B------:R-:W-:Y:S01]  /*3240*/  IADD3 R10, P1, R9, R10, RZ ;  /* 0x0000000a090a7210 */ /* 0x000fe20007f3e0ff */
[----:B-1----:R-:W-:Y:S02]  /*3250*/  IMAD.MOV.U32 R28, RZ, RZ, R12 ;  /* 0x000000ffff1c7224 */ /* 0x002fe400078e000c */
[C---:B------:R-:W-:Y:S02]  /*3260*/  IMAD.X R3, R7.reuse, 0x1, R29, P0 ;  /* 0x0000000107037824 */ /* 0x040fe400000e061d */
[----:B------:R-:W-:Y:S02]  /*3270*/  IMAD.MOV.U32 R29, RZ, RZ, R0 ;  /* 0x000000ffff1d7224 */ /* 0x000fe400078e0000 */
[----:B------:R-:W-:Y:S01]  /*3280*/  IMAD.X R11, R7, 0x1, R11, P1 ;  /* 0x00000001070b7824 */ /* 0x000fe200008e060b */
[----:B0-----:R-:W-:-:S07]  /*3290*/  DFMA R18, -R16, R14, R18 ;  /* 0x0000000e1012722b */ /* 0x001fce0000000112 */
[----:B------:R0:W-:Y:S04]  /*32a0*/  STG.E.64 desc[UR10][R28.64], R18 ;  /* 0x000000121c007986 */ /* 0x0001e8000c101b0a */
[----:B------:R-:W2:Y:S04]  /*32b0*/  LDG.E.64 R20, desc[UR10][R10.64] ;  /* 0x0000000a0a147981 */ /* 0x000ea8000c1e1b00 */
[----:B------:R-:W2:Y:S01]  /*32c0*/  LDG.E.64 R26, desc[UR10][R2.64] ;  /* 0x0000000a021a7981 */ /* 0x000ea2000c1e1b00 */
[C---:B------:R-:W-:Y:S02]  /*32d0*/  IADD3 R12, P0, R9.reuse, R12, RZ ;  /* 0x0000000c090c7210 */ /* 0x040fe40007f1e0ff */
[----:B------:R-:W-:-:S02]  /*32e0*/  IADD3 R14, P2, R9, R10, RZ ;  /* 0x0000000a090e7210 */ /* 0x000fc40007f5e0ff */
[----:B------:R-:W-:Y:S01]  /*32f0*/  IADD3 R30, P1, R9, R2, RZ ;  /* 0x00000002091e7210 */ /* 0x000fe20007f3e0ff */
[C---:B------:R-:W-:Y:S02]  /*3300*/  IMAD.X R13, R7.reuse, 0x1, R0, P0 ;  /* 0x00000001070d7824 */ /* 0x040fe400000e0600 */
[C---:B------:R-:W-:Y:S02]  /*3310*/  IMAD.X R15, R7.reuse, 0x1, R11, P2 ;  /* 0x00000001070f7824 */ /* 0x040fe400010e060b */
[----:B------:R-:W-:Y:S01]  /*3320*/  IMAD.X R31, R7, 0x1, R3, P1 ;  /* 0x00000001071f7824 */ /* 0x000fe200008e0603 */
[----:B--2---:R-:W-:-:S07]  /*3330*/  DFMA R20, -R16, R20, R26 ;  /* 0x000000141014722b */ /* 0x004fce000000011a */
[----:B------:R1:W-:Y:S04]  /*3340*/  STG.E.64 desc[UR10][R12.64], R20 ;  /* 0x000000140c007986 */ /* 0x0003e8000c101b0a */
[----:B0-----:R-:W2:Y:S04]  /*3350*/  LDG.E.64 R18, desc[UR10][R14.64] ;  /* 0x0000000a0e127981 */ /* 0x001ea8000c1e1b00 */
        /* <DEDUP_REMOVED lines=9> */
[----:B-1----:R-:W2:Y:S04]  /*33f0*/  LDG.E.64 R20, desc[UR10][R2.64] ;  /* 0x0000000a02147981 */ /* 0x002ea8000c1e1b00 */
[----:B------:R1:W2:Y:S01]  /*3400*/  LDG.E.64 R12, desc[UR10][R10.64] ;  /* 0x0000000a0a0c7981 */ /* 0x0002a2000c1e1b00 */
[----:B------:R-:W-:-:S05]  /*3410*/  IADD3 R14, P0, R9, R28, RZ ;  /* 0x0000001c090e7210 */ /* 0x000fca0007f1e0ff */
[----:B------:R-:W-:Y:S01]  /*3420*/  IMAD.X R15, R7, 0x1, R29, P0 ;  /* 0x00000001070f7824 */ /* 0x000fe200000e061d */
[----:B------:R-:W-:-:S04]  /*3430*/  IADD3 R24, P0, P1, R23, R24, R23 ;  /* 0x0000001817187210 */ /* 0x000fc8000791e017 */
[----:B------:R-:W-:Y:S02]  /*3440*/  IADD3.X R5, RZ, R5, RZ, P0, P1 ;  /* 0x00000005ff057210 */ /* 0x000fe400007e24ff */
[----:B------:R-:W-:-:S04]  /*3450*/  IADD3 R24, P0, P1, R23, R24, R23 ;  /* 0x0000001817187210 */ /* 0x000fc8000791e017 */
[----:B------:R-:W-:Y:S02]  /*3460*/  IADD3.X R5, RZ, R5, RZ, P0, P1 ;  /* 0x00000005ff057210 */ /* 0x000fe400007e24ff */
[----:B------:R-:W-:-:S04]  /*3470*/  ISETP.GE.U32.AND P0, PT, R24, UR4, PT ;  /* 0x0000000418007c0c */ /* 0x000fc8000bf06070 */
[----:B------:R-:W-:Y:S02]  /*3480*/  ISETP.GE.AND.EX P0, PT, R5, R4, PT, P0 ;  /* 0x000000040500720c */ /* 0x000fe40003f06300 */
[C---:B0-----:R-:W-:Y:S02]  /*3490*/  IADD3 R28, P1, R9.reuse, R2, RZ ;  /* 0x00000002091c7210 */ /* 0x041fe40007f3e0ff */
[----:B-1----:R-:W-:-:S03]  /*34a0*/  IADD3 R10, P2, R9, R10, RZ ;  /* 0x0000000a090a7210 */ /* 0x002fc60007f5e0ff */
[C---:B------:R-:W-:Y:S02]  /*34b0*/  IMAD.X R29, R7.reuse, 0x1, R3, P1 ;  /* 0x00000001071d7824 */ /* 0x040fe400008e0603 */
[----:B------:R-:W-:Y:S01]  /*34c0*/  IMAD.X R11, R7, 0x1, R11, P2 ;  /* 0x00000001070b7824 */ /* 0x000fe200010e060b */
[----:B--2---:R-:W-:-:S07]  /*34d0*/  DFMA R20, -R16, R12, R20 ;  /* 0x0000000c1014722b */ /* 0x004fce0000000114 */
[----:B------:R1:W-:Y:S01]  /*34e0*/  STG.E.64 desc[UR10][R14.64], R20 ;  /* 0x000000140e007986 */ /* 0x0003e2000c101b0a */
[----:B------:R-:W-:-:S05]  /*34f0*/  IADD3 R12, P3, R9, R14, RZ ;  /* 0x0000000e090c7210 */ /* 0x000fca0007f7e0ff */
[----:B------:R-:W-:Y:S01]  /*3500*/  IMAD.X R0, R7, 0x1, R15, P3 ;  /* 0x0000000107007824 */ /* 0x000fe200018e060f */
[----:B------:R-:W-:Y:S07]  /*3510*/  @!P0 BRA `(.L_x_6613) ;  /* 0xfffffffc00348947 */ /* 0x000fee000383ffff */
[----:B------:R-:W-:Y:S05]  /*3520*/  EXIT ;  /* 0x000000000000794d */ /* 0x000fea0003800000 */
.L_x_6597:
[----:B------:R-:W-:Y:S01]  /*3530*/  IMAD.SHL.U32 R0, R23, 0x2, RZ ;  /* 0x0000000217007824 */ /* 0x000fe200078e00ff */
[----:B------:R-:W-:Y:S01]  /*3540*/  ULDC UR4, c[0x0][0x228] ;  /* 0x00008a0000047ab9 */ /* 0x000fe20000000800 */
[----:B------:R-:W-:Y:S02]  /*3550*/  BSSY B0, `(.L_x_6614) ;  /* 0x000002c000007945 */ /* 0x000fe40003800000 */
[----:B------:R-:W1:Y:S01]  /*3560*/  I2F.U32.RP R4, R0 ;  /* 0x0000000000047306 */ /* 0x000e620000209000 */
[----:B------:R-:W-:Y:S01]  /*3570*/  IMAD.MOV R7, RZ, RZ, -R0 ;  /* 0x000000ffff077224 */ /* 0x000fe200078e0a00 */
[----:B------:R-:W-:-:S06]  /*3580*/  ISETP.NE.U32.AND P1, PT, R0, RZ, PT ;  /* 0x000000ff0000720c */ /* 0x000fcc0003f25070 */
[----:B-1----:R-:W1:Y:S02]  /*3590*/  MUFU.RCP R4, R4 ;  /* 0x0000000400047308 */ /* 0x002e640000001000 */
[----:B-1----:R-:W-:-:S06]  /*35a0*/  VIADD R2, R4, 0xffffffe ;  /* 0x0ffffffe04027836 */ /* 0x002fcc0000000000 */
[----:B------:R1:W3:Y:S02]  /*35b0*/  F2I.FTZ.U32.TRUNC.NTZ R3, R2 ;  /* 0x0000000200037305 */ /* 0x0002e4000021f000 */
[----:B-1----:R-:W-:Y:S02]  /*35c0*/  IMAD.MOV.U32 R2, RZ, RZ, RZ ;  /* 0x000000ffff027224 */ /* 0x002fe400078e00ff */
[----:B---3--:R-:W-:-:S04]  /*35d0*/  IMAD R7, R7, R3, RZ ;  /* 0x0000000307077224 */ /* 0x008fc800078e02ff */
        /* <DEDUP_REMOVED lines=12> */
.L_x_6616:
[----:B------:R-:W-:Y:S02]  /*36a0*/  IMAD.MOV.U32 R10, RZ, RZ, R18 ;  /* 0x000000ffff0a7224 */ /* 0x000fe400078e0012 */
[----:B------:R-:W-:Y:S02]  /*36b0*/  IMAD.MOV.U32 R11, RZ, RZ, R25 ;  /* 0x000000ffff0b7224 */ /* 0x000fe400078e0019 */
[----:B------:R-:W-:Y:S02]  /*36c0*/  IMAD.MOV.U32 R20, RZ, RZ, R22 ;  /* 0x000000ffff147224 */ /* 0x000fe400078e0016 */
[----:B------:R-:W-:Y:S02]  /*36d0*/  IMAD.IADD R0, R23, 0x1, R24 ;  /* 0x0000000117007824 */ /* 0x000fe400078e0218 */
[----:B------:R-:W-:-:S04]  /*36e0*/  IMAD.WIDE.U32 R6, R24, 0x8, R10 ;  /* 0x0000000818067825 */ /* 0x000fc800078e000a */
[----:B------:R-:W-:Y:S02]  /*36f0*/  IMAD.WIDE.U32 R8, R24, 0x8, R20 ;  /* 0x0000000818087825 */ /* 0x000fe400078e0014 */
[----:B------:R-:W0:Y:S02]  /*3700*/  LDG.E.64 R6, desc[UR10][R6.64] ;  /* 0x0000000a06067981 */ /* 0x000e24000c1e1b00 */
[C---:B------:R-:W-:Y:S02]  /*3710*/  IMAD.WIDE.U32 R10, R0.reuse, 0x8, R10 ;  /* 0x00000008000a7825 */ /* 0x040fe400078e000a */
[----:B------:R-:W0:Y:S02]  /*3720*/  LDG.E.64 R8, desc[UR10][R8.64] ;  /* 0x0000000a08087981 */ /* 0x000e24000c1e1b00 */
[----:B------:R-:W-:Y:S02]  /*3730*/  IMAD.WIDE.U32 R12, R0, 0x8, R20 ;  /* 0x00000008000c7825 */ /* 0x000fe400078e0014 */
[----:B------:R-:W3:Y:S04]  /*3740*/  LDG.E.64 R10, desc[UR10][R10.64] ;  /* 0x0000000a0a0a7981 */ /* 0x000ee8000c1e1b00 */
[----:B------:R-:W3:Y:S01]  /*3750*/  LDG.E.64 R12, desc[UR10][R12.64] ;  /* 0x0000000a0c0c7981 */ /* 0x000ee2000c1e1b00 */
[----:B0-----:R-:W-:Y:S01]  /*3760*/  DFMA R14, -R16, R6, R8 ;  /* 0x00000006100e722b */ /* 0x001fe20000000108 */
[----:B------:R-:W-:-:S02]  /*3770*/  IMAD.MOV.U32 R6, RZ, RZ, R5 ;  /* 0x000000ffff067224 */ /* 0x000fc400078e0005 */
[----:B------:R-:W-:Y:S01]  /*3780*/  IMAD.MOV.U32 R7, RZ, RZ, R19 ;  /* 0x000000ffff077224 */ /* 0x000fe200078e0013 */
[----:B---3--:R-:W-:Y:S01]  /*3790*/  DFMA R28, -R16, R10, R12 ;  /* 0x0000000a101c722b */ /* 0x008fe2000000010c */
[----:B------:R-:W-:-:S04]  /*37a0*/  IMAD.WIDE.U32 R26, R24, 0x8, R6 ;  /* 0x00000008181a7825 */ /* 0x000fc800078e0006 */
[C---:B--2---:R-:W-:Y:S01]  /*37b0*/  IMAD.WIDE.U32 R30, R0.reuse, 0x8, R6 ;  /* 0x00000008001e7825 */ /* 0x044fe200078e0006 */
[----:B------:R1:W-:Y:S03]  /*37c0*/  STG.E.64 desc[UR10][R26.64], R14 ;  /* 0x0000000e1a007986 */ /* 0x0003e6000c101b0a */
[----:B------:R-:W-:Y:S01]  /*37d0*/  IMAD.IADD R24, R0, 0x1, R23 ;  /* 0x0000000100187824 */ /* 0x000fe200078e0217 */
[----:B------:R1:W-:Y:S04]  /*37e0*/  STG.E.64 desc[UR10][R30.64], R28 ;  /* 0x0000001c1e007986 */ /* 0x0003e8000c101b0a */
[----:B------:R-:W-:-:S13]  /*37f0*/  ISETP.GE.AND P0, PT, R24, R3, PT ;  /* 0x000000031800720c */ /* 0x000fda0003f06270 */
[----:B-1----:R-:W-:Y:S05]  /*3800*/  @!P0 BRA `(.L_x_6616) ;  /* 0xfffffffc00a48947 */ /* 0x002fea000383ffff */
.L_x_6615:
[----:B------:R-:W-:Y:S05]  /*3810*/  BSYNC B0 ;  /* 0x0000000000007941 */ /* 0x000fea0003800000 */
.L_x_6614:
[----:B------:R-:W-:-:S13]  /*3820*/  ISETP.GE.AND P0, PT, R24, UR4, PT ;  /* 0x0000000418007c0c */ /* 0x000fda000bf06270 */
[----:B------:R-:W-:Y:S05]  /*3830*/  @P0 EXIT ;  /* 0x000000000000094d */ /* 0x000fea0003800000 */
.L_x_6617:
[----:B------:R-:W-:Y:S02]  /*3840*/  IMAD.MOV.U32 R20, RZ, RZ, R22 ;  /* 0x000000ffff147224 */ /* 0x000fe400078e0016 */
[----:B------:R-:W-:Y:S02]  /*3850*/  IMAD.MOV.U32 R6, RZ, RZ, R18 ;  /* 0x000000ffff067224 */ /* 0x000fe400078e0012 */
[----:B------:R-:W-:Y:S02]  /*3860*/  IMAD.MOV.U32 R7, RZ, RZ, R25 ;  /* 0x000000ffff077224 */ /* 0x000fe400078e0019 */
[----:B------:R-:W-:-:S04]  /*3870*/  IMAD.WIDE R2, R24, 0x8, R20 ;  /* 0x0000000818027825 */ /* 0x000fc800078e0214 */
[----:B------:R-:W-:Y:S02]  /*3880*/  IMAD.WIDE R6, R24, 0x8, R6 ;  /* 0x0000000818067825 */ /* 0x000fe400078e0206 */
[----:B------:R-:W0:Y:S04]  /*3890*/  LDG.E.64 R2, desc[UR10][R2.64] ;  /* 0x0000000a02027981 */ /* 0x000e28000c1e1b00 */
[----:B------:R-:W0:Y:S02]  /*38a0*/  LDG.E.64 R6, desc[UR10][R6.64] ;  /* 0x0000000a06067981 */ /* 0x000e24000c1e1b00 */
[----:B0-----:R-:W-:Y:S01]  /*38b0*/  DFMA R8, -R16, R6, R2 ;  /* 0x000000061008722b */ /* 0x001fe20000000102 */
[----:B------:R-:W-:Y:S02]  /*38c0*/  IMAD.MOV.U32 R2, RZ, RZ, R5 ;  /* 0x000000ffff027224 */ /* 0x000fe400078e0005 */
[----:B------:R-:W-:-:S02]  /*38d0*/  IMAD.MOV.U32 R3, RZ, RZ, R19 ;  /* 0x000000ffff037224 */ /* 0x000fc400078e0013 */
[----:B------:R-:W-:-:S04]  /*38e0*/  IMAD.WIDE R10, R24, 0x8, R2 ;  /* 0x00000008180a7825 */ /* 0x000fc800078e0202 */
[----:B------:R-:W-:Y:S01]  /*38f0*/  IMAD.IADD R24, R23, 0x1, R24 ;  /* 0x0000000117187824 */ /* 0x000fe200078e0218 */
[----:B------:R1:W-:Y:S04]  /*3900*/  STG.E.64 desc[UR10][R10.64], R8 ;  /* 0x000000080a007986 */ /* 0x0003e8000c101b0a */
[----:B------:R-:W-:-:S13]  /*3910*/  ISETP.GE.AND P0, PT, R24, UR4, PT ;  /* 0x0000000418007c0c */ /* 0x000fda000bf06270 */
[----:B-1----:R-:W-:Y:S05]  /*3920*/  @!P0 BRA `(.L_x_6617) ;  /* 0xfffffffc00c48947 */ /* 0x002fea000383ffff */
[----:B------:R-:W-:Y:S05]  /*3930*/  EXIT ;  /* 0x000000000000794d */ /* 0x000fea0003800000 */
.L_x_6596:
[----:B------:R-:W-:Y:S05]  /*3940*/  @P0 BRA `(.L_x_6618) ;  /* 0x0000000c00d40947 */ /* 0x000fea0003800000 */
[----:B------:R-:W-:-:S04]  /*3950*/  ISETP.NE.U32.AND P0, PT, R2, RZ, PT ;  /* 0x000000ff0200720c */ /* 0x000fc80003f05070 */
[----:B------:R-:W-:-:S13]  /*3960*/  ISETP.NE.AND.EX P0, PT, RZ, RZ, PT, P0 ;  /* 0x000000ffff00720c */ /* 0x000fda0003f05300 */
[----:B------:R-:W-:Y:S05]  /*3970*/  @!P0 BRA `(.L_x_6619) ;  /* 0x00000000008c8947 */ /* 0x000fea0003800000 */
[----:B------:R-:W-:Y:S01]  /*3980*/  ISETP.GT.U32.AND P0, PT, R4, R24, PT ;  /* 0x000000180400720c */ /* 0x000fe20003f04070 */
[----:B------:R-:W1:Y:S03]  /*3990*/  LDC.64 R12, c[0x0][0x228] ;  /* 0x00008a00ff0c7b82 */ /* 0x000e660000000a00 */
[----:B------:R-:W-:-:S13]  /*39a0*/  ISETP.GT.U32.AND.EX P0, PT, RZ, RZ, PT, P0 ;  /* 0x000000ffff00720c */ /* 0x000fda0003f04100 */
[----:B------:R-:W-:-:S05]  /*39b0*/  @!P0 IADD3 R0, P1, R24, -R4, RZ ;  /* 0x8000000418008210 */ /* 0x000fca0007f3e0ff */
[----:B------:R-:W-:Y:S02]  /*39c0*/  @!P0 IMAD.X R7, RZ, RZ, -0x1, P1 ;  /* 0xffffffffff078424 */ /* 0x000fe400008e06ff */
[----:B------:R-:W-:-:S03]  /*39d0*/  @!P0 IMAD.SHL.U32 R3, R0, 0x8, RZ ;  /* 0x0000000800038824 */ /* 0x000fc600078e00ff */
[----:B------:R-:W-:Y:S02]  /*39e0*/  @!P0 SHF.L.U64.HI R0, R0, 0x3, R7 ;  /* 0x0000000300008819 */ /* 0x000fe40000010207 */
[C---:B------:R-:W-:Y:S02]  /*39f0*/  @!P0 IADD3 R6, P2, R3.reuse, R18, RZ ;  /* 0x0000001203068210 */ /* 0x040fe40007f5e0ff */
[----:B------:R-:W-:-:S03]  /*3a00*/  @!P0 IADD3 R10, P1, R3, R22, RZ ;  /* 0x00000016030a8210 */ /* 0x000fc60007f3e0ff */
[C---:B------:R-:W-:Y:S02]  /*3a10*/  @!P0 IMAD.X R7, R0.reuse, 0x1, R25, P2 ;  /* 0x0000000100078824 */ /* 0x040fe400010e0619 */
[----:B------:R-:W-:-:S04]  /*3a20*/  @!P0 IMAD.X R11, R0, 0x1, R21, P1 ;  /* 0x00000001000b8824 */ /* 0x000fc800008e0615 */
[----:B------:R-:W0:Y:S04]  /*3a30*/  @!P0 LDG.E.64 R6, desc[UR10][R6.64] ;  /* 0x0000000a06068981 */ /* 0x000e28000c1e1b00 */
[----:B------:R3:W0:Y:S01]  /*3a40*/  @!P0 LDG.E.64 R8, desc[UR10][R10.64] ;  /* 0x0000000a0a088981 */ /* 0x000622000c1e1b00 */
[----:B------:R-:W-:Y:S02]  /*3a50*/  @!P0 IADD3 R2, P1, R3, R5, RZ ;  /* 0x0000000503028210 */ /* 0x000fe40007f3e0ff */
[----:B-1----:R-:W-:-:S03]  /*3a60*/  IADD3 R12, P2, R4, R12, RZ ;  /* 0x0000000c040c7210 */ /* 0x002fc60007f5e0ff */
[----:B------:R-:W-:Y:S01]  /*3a70*/  @!P0 IMAD.X R3, R0, 0x1, R19, P1 ;  /* 0x0000000100038824 */ /* 0x000fe200008e0613 */
[----:B------:R-:W-:Y:S01]  /*3a80*/  ISETP.LT.U32.AND P1, PT, R12, R23, PT ;  /* 0x000000170c00720c */ /* 0x000fe20003f21070 */
[----:B------:R-:W-:Y:S01]  /*3a90*/  IMAD.X R13, RZ, RZ, R13, P2 ;  /* 0x000000ffff0d7224 */ /* 0x000fe200010e060d */
[----:B------:R-:W-:-:S05]  /*3aa0*/  IADD3 R0, P2, R23, -R4, RZ ;  /* 0x8000000417007210 */ /* 0x000fca0007f5e0ff */
[----:B---3--:R-:W-:Y:S01]  /*3ab0*/  IMAD.X R11, RZ, RZ, -0x1, P2 ;  /* 0xffffffffff0b7424 */ /* 0x008fe200010e06ff */
[----:B0-----:R-:W-:Y:S01]  /*3ac0*/  @!P0 DFMA R8, -R16, R6, R8 ;  /* 0x000000061008822b */ /* 0x001fe20000000108 */
[----:B------:R-:W-:-:S06]  /*3ad0*/  IMAD.SHL.U32 R7, R0, 0x8, RZ ;  /* 0x0000000800077824 */ /* 0x000fcc00078e00ff */
[----:B------:R0:W-:Y:S01]  /*3ae0*/  @!P0 STG.E.64 desc[UR10][R2.64], R8 ;  /* 0x0000000802008986 */ /* 0x0001e2000c101b0a */
[----:B------:R-:W-:-:S04]  /*3af0*/  ISETP.LT.AND.EX P0, PT, R13, RZ, PT, P1 ;  /* 0x000000ff0d00720c */ /* 0x000fc80003f01310 */
[----:B------:R-:W-:Y:S02]  /*3b00*/  SEL R6, R12, R23, P0 ;  /* 0x000000170c067207 */ /* 0x000fe40000000000 */
[----:B------:R-:W-:Y:S02]  /*3b10*/  SHF.L.U64.HI R0, R0, 0x3, R11 ;  /* 0x0000000300007819 */ /* 0x000fe4000001020b */
[C---:B------:R-:W-:Y:S02]  /*3b20*/  IADD3 R5, P2, R7.reuse, R5, RZ ;  /* 0x0000000507057210 */ /* 0x040fe40007f5e0ff */
[C---:B------:R-:W-:Y:S02]  /*3b30*/  IADD3 R18, P3, R7.reuse, R18, RZ ;  /* 0x0000001207127210 */ /* 0x040fe40007f7e0ff */
[----:B------:R-:W-:Y:S02]  /*3b40*/  IADD3 R22, P4, R7, R22, RZ ;  /* 0x0000001607167210 */ /* 0x000fe40007f9e0ff */
[----:B------:R-:W-:-:S02]  /*3b50*/  IADD3 R6, P1, -R6, R12, RZ ;  /* 0x0000000c06067210 */ /* 0x000fc40007f3e1ff */
[C---:B------:R-:W-:Y:S01]  /*3b60*/  SEL R4, R13.reuse, RZ, P0 ;  /* 0x000000ff0d047207 */ /* 0x040fe20000000000 */
[C---:B------:R-:W-:Y:S02]  /*3b70*/  IMAD.X R19, R0.reuse, 0x1, R19, P2 ;  /* 0x0000000100137824 */ /* 0x040fe400010e0613 */
[C---:B------:R-:W-:Y:S02]  /*3b80*/  IMAD.X R25, R0.reuse, 0x1, R25, P3 ;  /* 0x0000000100197824 */ /* 0x040fe400018e0619 */
[----:B------:R-:W-:Y:S02]  /*3b90*/  IMAD.X R21, R0, 0x1, R21, P4 ;  /* 0x0000000100157824 */ /* 0x000fe400020e0615 */
[----:B0-----:R-:W-:-:S07]  /*3ba0*/  IMAD.X R3, R13, 0x1, ~R4, P1 ;  /* 0x000000010d037824 */ /* 0x001fce00008e0e04 */
.L_x_6619:
[----:B------:R-:W-:Y:S01]  /*3bb0*/  ISETP.NE.U32.AND P0, PT, R3, RZ, PT ;  /* 0x000000ff0300720c */ /* 0x000fe20003f05070 */
[----:B------:R-:W-:-:S12]  /*3bc0*/  IMAD.SHL.U32 R11, R23, 0x2, RZ ;  /* 0x00000002170b7824 */ /* 0x000fd800078e00ff */
[----:B------:R-:W-:Y:S05]  /*3bd0*/  @!P0 BRA `(.L_x_6620) ;  /* 0x0000000000208947 */ /* 0x000fea0003800000 */
[----:B------:R-:W-:Y:S01]  /*3be0*/  IMAD.MOV.U32 R8, RZ, RZ, R11 ;  /* 0x000000ffff087224 */ /* 0x000fe200078e000b */
[----:B------:R-:W-:Y:S01]  /*3bf0*/  MOV R9, 0x3c30 ;  /* 0x00003c3000097802 */ /* 0x000fe20000000f00 */
[----:B--2---:R-:W-:Y:S02]  /*3c00*/  IMAD.MOV.U32 R30, RZ, RZ, R6 ;  /* 0x000000ffff1e7224 */ /* 0x004fe400078e0006 */
[----:B------:R-:W-:-:S07]  /*3c10*/  IMAD.MOV.U32 R27, RZ, RZ, R3 ;  /* 0x000000ffff1b7224 */ /* 0x000fce00078e0003 */
[----:B0-----:R-:W-:Y:S05]  /*3c20*/  CALL.REL.NOINC `($__internal_33_$__cuda_sm20_rem_s64) ;  /* 0x0000001400907944 */ /* 0x001fea0003c00000 */
[----:B------:R-:W-:Y:S02]  /*3c30*/  IMAD.MOV.U32 R28, RZ, RZ, R34 ;  /* 0x000000ffff1c7224 */ /* 0x000fe400078e0022 */
[----:B------:R-:W-:Y:S01]  /*3c40*/  IMAD.MOV.U32 R29, RZ, RZ, R35 ;  /* 0x000000ffff1d7224 */ /* 0x000fe200078e0023 */
[----:B------:R-:W-:Y:S06]  /*3c50*/  BRA `(.L_x_6621) ;  /* 0x0000000000487947 */ /* 0x000fec0003800000 */
.L_x_6620:
[----:B------:R-:W1:Y:S01]  /*3c60*/  I2F.U32.RP R2, R11 ;  /* 0x0000000b00027306 */ /* 0x000e620000209000 */
[----:B------:R-:W-:Y:S01]  /*3c70*/  IMAD.MOV R7, RZ, RZ, -R11 ;  /* 0x000000ffff077224 */ /* 0x000fe200078e0a0b */
[----:B------:R-:W-:Y:S01]  /*3c80*/  ISETP.NE.U32.AND P1, PT, R11, RZ, PT ;  /* 0x000000ff0b00720c */ /* 0x000fe20003f25070 */
[----:B------:R-:W-:-:S05]  /*3c90*/  IMAD.MOV.U32 R29, RZ, RZ, RZ ;  /* 0x000000ffff1d7224 */ /* 0x000fca00078e00ff */
[----:B-1----:R-:W1:Y:S02]  /*3ca0*/  MUFU.RCP R2, R2 ;  /* 0x0000000200027308 */ /* 0x002e640000001000 */
[----:B-1----:R-:W-:-:S06]  /*3cb0*/  VIADD R8, R2, 0xffffffe ;  /* 0x0ffffffe02087836 */ /* 0x002fcc0000000000 */
[----:B------:R1:W3:Y:S02]  /*3cc0*/  F2I.FTZ.U32.TRUNC.NTZ R9, R8 ;  /* 0x0000000800097305 */ /* 0x0002e4000021f000 */
[----:B-1----:R-:W-:Y:S02]  /*3cd0*/  IMAD.MOV.U32 R8, RZ, RZ, RZ ;  /* 0x000000ffff087224 */ /* 0x002fe400078e00ff */
[----:B---3--:R-:W-:-:S04]  /*3ce0*/  IMAD R7, R7, R9, RZ ;  /* 0x0000000907077224 */ /* 0x008fc800078e02ff */
        /* <DEDUP_REMOVED lines=9> */
.L_x_6621:
        /* <DEDUP_REMOVED lines=12> */
[----:B--2---:R-:W-:Y:S02]  /*3e40*/  IMAD.MOV.U32 R30, RZ, RZ, R24 ;  /* 0x000000ffff1e7224 */ /* 0x004fe400078e0018 */
[----:B------:R-:W-:-:S07]  /*3e50*/  IMAD.MOV.U32 R20, RZ, RZ, RZ ;  /* 0x000000ffff147224 */ /* 0x000fce00078e00ff */
.L_x_6624:
[C---:B------:R-:W-:Y:S01]  /*3e60*/  IMAD.SHL.U32 R31, R30.reuse, 0x10, RZ ;  /* 0x000000101e1f7824 */ /* 0x040fe200078e00ff */
[----:B-1----:R-:W-:-:S04]  /*3e70*/  SHF.L.U64.HI R27, R30, 0x4, R20 ;  /* 0x000000041e1b7819 */ /* 0x002fc80000010214 */
[-C--:B------:R-:W-:Y:S02]  /*3e80*/  IADD3 R8, P1, R18, R31.reuse, RZ ;  /* 0x0000001f12087210 */ /* 0x080fe40007f3e0ff */
[----:B------:R-:W-:-:S03]  /*3e90*/  IADD3 R12, P2, R22, R31, RZ ;  /* 0x0000001f160c7210 */ /* 0x000fc60007f5e0ff */
[--C-:B------:R-:W-:Y:S02]  /*3ea0*/  IMAD.X R9, R25, 0x1, R27.reuse, P1 ;  /* 0x0000000119097824 */ /* 0x100fe400008e061b */
[----:B------:R-:W-:-:S04]  /*3eb0*/  IMAD.X R13, R21, 0x1, R27, P2 ;  /* 0x00000001150d7824 */ /* 0x000fc800010e061b */
[----:B------:R-:W0:Y:S04]  /*3ec0*/  LDG.E.128 R8, desc[UR10][R8.64] ;  /* 0x0000000a08087981 */ /* 0x000e28000c1e1d00 */
[----:B------:R-:W0:Y:S01]  /*3ed0*/  LDG.E.128 R12, desc[UR10][R12.64] ;  /* 0x0000000a0c0c7981 */ /* 0x000e22000c1e1d00 */
[----:B------:R-:W-:-:S05]  /*3ee0*/  IADD3 R26, P1, R5, R31, RZ ;  /* 0x0000001f051a7210 */ /* 0x000fca0007f3e0ff */
[----:B------:R-:W-:Y:S01]  /*3ef0*/  IMAD.X R27, R19, 0x1, R27, P1 ;  /* 0x00000001131b7824 */ /* 0x000fe200008e061b */
[----:B------:R-:W-:-:S05]  /*3f00*/  IADD3 R30, P1, R23, R30, RZ ;  /* 0x0000001e171e7210 */ /* 0x000fca0007f3e0ff */
[----:B------:R-:W-:Y:S01]  /*3f10*/  IMAD.X R20, RZ, RZ, R20, P1 ;  /* 0x000000ffff147224 */ /* 0x000fe200008e0614 */
[C---:B0-----:R-:W-:Y:S02]  /*3f20*/  DFMA R10, -R16.reuse, R10, R14 ;  /* 0x0000000a100a722b */ /* 0x041fe4000000010e */
[----:B------:R-:W-:Y:S01]  /*3f30*/  DFMA R8, -R16, R8, R12 ;  /* 0x000000081008722b */ /* 0x000fe2000000010c */
[C---:B------:R-:W-:Y:S01]  /*3f40*/  IMAD.SHL.U32 R15, R30.reuse, 0x2, RZ ;  /* 0x000000021e0f7824 */ /* 0x040fe200078e00ff */
[----:B------:R-:W-:-:S04]  /*3f50*/  SHF.L.U64.HI R14, R30, 0x1, R20 ;  /* 0x000000011e0e7819 */ /* 0x000fc80000010214 */
[----:B------:R-:W-:Y:S01]  /*3f60*/  ISETP.GE.U32.AND P1, PT, R15, R2, PT ;  /* 0x000000020f00720c */ /* 0x000fe20003f26070 */
[----:B------:R1:W-:Y:S03]  /*3f70*/  STG.E.128 desc[UR10][R26.64], R8 ;  /* 0x000000081a007986 */ /* 0x0003e6000c101d0a */
[----:B------:R-:W-:-:S13]  /*3f80*/  ISETP.GE.AND.EX P1, PT, R14, R7, PT, P1 ;  /* 0x000000070e00720c */ /* 0x000fda0003f26310 */
[----:B------:R-:W-:Y:S05]  /*3f90*/  @!P1 BRA `(.L_x_6624) ;  /* 0xfffffffc00b09947 */ /* 0x000fea000383ffff */
.L_x_6623:
[----:B------:R-:W-:Y:S05]  /*3fa0*/  BSYNC B0 ;  /* 0x0000000000007941 */ /* 0x000fea0003800000 */
.L_x_6622:
[----:B------:R-:W-:Y:S05]  /*3fb0*/  @P0 EXIT ;  /* 0x000000000000094d */ /* 0x000fea0003800000 */
[----:B------:R-:W-:Y:S01]  /*3fc0*/  LOP3.LUT R7, RZ, R24, RZ, 0x33, !PT ;  /* 0x00000018ff077212 */ /* 0x000fe200078e33ff */
[----:B------:R-:W-:Y:S01]  /*3fd0*/  BSSY B0, `(.L_x_6625) ;  /* 0x000001e000007945 */ /* 0x000fe20003800000 */
[----:B------:R-:W-:Y:S02]  /*3fe0*/  IMAD.MOV.U32 R2, RZ, RZ, R4 ;  /* 0x000000ffff027224 */ /* 0x000fe400078e0004 */
[----:B--2---:R-:W-:-:S04]  /*3ff0*/  IADD3 R30, P0, R28, R7, RZ ;  /* 0x000000071c1e7210 */ /* 0x004fc80007f1e0ff */
[----:B------:R-:W-:-:S04]  /*4000*/  IADD3.X R14, R29, -0x1, RZ, P0, !PT ;  /* 0xffffffff1d0e7810 */ /* 0x000fc800007fe4ff */
[----:B------:R-:W-:-:S13]  /*4010*/  ISETP.NE.U32.AND P0, PT, R14, RZ, PT ;  /* 0x000000ff0e00720c */ /* 0x000fda0003f05070 */
[----:B------:R-:W-:Y:S05]  /*4020*/  @!P0 BRA `(.L_x_6626) ;  /* 0x0000000000148947 */ /* 0x000fea0003800000 */
[----:B-1----:R-:W-:Y:S01]  /*4030*/  IMAD.MOV.U32 R9, RZ, RZ, R23 ;  /* 0x000000ffff097224 */ /* 0x002fe200078e0017 */
[----:B------:R-:W-:-:S07]  /*4040*/  MOV R8, 0x4060 ;  /* 0x0000406000087802 */ /* 0x000fce0000000f00 */
[----:B0-----:R-:W-:Y:S05]  /*4050*/  CALL.REL.NOINC `($__internal_32_$__cuda_sm20_div_u64) ;  /* 0x0000000c006c7944 */ /* 0x001fea0003c00000 */
[----:B------:R-:W-:Y:S01]  /*4060*/  IMAD.MOV.U32 R11, RZ, RZ, R9 ;  /* 0x000000ffff0b7224 */ /* 0x000fe200078e0009 */
[----:B------:R-:W-:Y:S06]  /*4070*/  BRA `(.L_x_6627) ;  /* 0x00000000004c7947 */ /* 0x000fec0003800000 */
.L_x_6626:
[----:B------:R-:W2:Y:S01]  /*4080*/  I2F.U32.RP R7, R23 ;  /* 0x0000001700077306 */ /* 0x000ea20000209000 */
[----:B------:R-:W-:-:S07]  /*4090*/  ISETP.NE.U32.AND P2, PT, R23, RZ, PT ;  /* 0x000000ff1700720c */ /* 0x000fce0003f45070 */
[----:B--2---:R-:W1:Y:S02]  /*40a0*/  MUFU.RCP R7, R7 ;  /* 0x0000000700077308 */ /* 0x004e640000001000 */
[----:B-1----:R-:W-:-:S06]  /*40b0*/  VIADD R8, R7, 0xffffffe ;  /* 0x0ffffffe07087836 */ /* 0x002fcc0000000000 */
[----:B------:R1:W2:Y:S02]  /*40c0*/  F2I.FTZ.U32.TRUNC.NTZ R9, R8 ;  /* 0x0000000800097305 */ /* 0x0002a4000021f000 */
[----:B-1----:R-:W-:Y:S02]  /*40d0*/  IMAD.MOV.U32 R8, RZ, RZ, RZ ;  /* 0x000000ffff087224 */ /* 0x002fe400078e00ff */
[----:B--2---:R-:W-:-:S04]  /*40e0*/  IMAD.MOV R4, RZ, RZ, -R9 ;  /* 0x000000ffff047224 */ /* 0x004fc800078e0a09 */
[----:B------:R-:W-:-:S04]  /*40f0*/  IMAD R11, R4, R23, RZ ;  /* 0x00000017040b7224 */ /* 0x000fc800078e02ff */
[----:B------:R-:W-:-:S06]  /*4100*/  IMAD.HI.U32 R11, R9, R11, R8 ;  /* 0x0000000b090b7227 */ /* 0x000fcc00078e0008 */
[----:B------:R-:W-:-:S04]  /*4110*/  IMAD.HI.U32 R10, R11, R30, RZ ;  /* 0x0000001e0b0a7227 */ /* 0x000fc800078e00ff */
[----:B------:R-:W-:Y:S02]  /*4120*/  IMAD.MOV R4, RZ, RZ, -R10 ;  /* 0x000000ffff047224 */ /* 0x000fe400078e0a0a */
[----:B------:R-:W-:Y:S02]  /*4130*/  IMAD.MOV.U32 R11, RZ, RZ, RZ ;  /* 0x000000ffff0b7224 */ /* 0x000fe400078e00ff */
[----:B------:R-:W-:-:S05]  /*4140*/  IMAD R4, R23, R4, R30 ;  /* 0x0000000417047224 */ /* 0x000fca00078e021e */
[----:B------:R-:W-:-:S13]  /*4150*/  ISETP.GE.U32.AND P0, PT, R4, R23, PT ;  /* 0x000000170400720c */ /* 0x000fda0003f06070 */
[----:B------:R-:W-:Y:S02]  /*4160*/  @P0 IMAD.IADD R4, R4, 0x1, -R23 ;  /* 0x0000000104040824 */ /* 0x000fe400078e0a17 */
[----:B------:R-:W-:-:S03]  /*4170*/  @P0 VIADD R10, R10, 0x1 ;  /* 0x000000010a0a0836 */ /* 0x000fc60000000000 */
[----:B------:R-:W-:-:S13]  /*4180*/  ISETP.GE.U32.AND P1, PT, R4, R23, PT ;  /* 0x000000170400720c */ /* 0x000fda0003f26070 */
[----:B------:R-:W-:Y:S01]  /*4190*/  @P1 VIADD R10, R10, 0x1 ;  /* 0x000000010a0a1836 */ /* 0x000fe20000000000 */
[----:B------:R-:W-:-:S07]  /*41a0*/  @!P2 LOP3.LUT R10, RZ, R23, RZ, 0x33, !PT ;  /* 0x00000017ff0aa212 */ /* 0x000fce00078e33ff */
.L_x_6627:
[----:B------:R-:W-:Y:S05]  /*41b0*/  BSYNC B0 ;  /* 0x0000000000007941 */ /* 0x000fea0003800000 */
.L_x_6625:
        /* <DEDUP_REMOVED lines=9> */
[----:B------:R-:W-:Y:S02]  /*4250*/  IMAD.MOV.U32 R26, RZ, RZ, RZ ;  /* 0x000000ffff1a7224 */ /* 0x000fe400078e00ff */
[----:B------:R-:W-:Y:S01]  /*4260*/  IMAD.SHL.U32 R28, R23, 0x8, RZ ;  /* 0x00000008171c7824 */ /* 0x000fe200078e00ff */
[----:B------:R-:W-:Y:S01]  /*4270*/  IADD3.X R29, ~R29, R3, RZ, P1, P2 ;  /* 0x000000031d1d7210 */ /* 0x000fe20000fe45ff */
[----:B------:R-:W-:-:S03]  /*4280*/  IMAD.SHL.U32 R7, R14, 0x8, RZ ;  /* 0x000000080e077824 */ /* 0x000fc600078e00ff */
[----:B------:R-:W-:Y:S02]  /*4290*/  SHF.L.U64.HI R14, R14, 0x3, R29 ;  /* 0x000000030e0e7819 */ /* 0x000fe4000001021d */
[-C--:B------:R-:W-:Y:S02]  /*42a0*/  IADD3 R24, P1, R5, R7.reuse, RZ ;  /* 0x0000000705187210 */ /* 0x080fe40007f3e0ff */
[-C--:B------:R-:W-:Y:S02]  /*42b0*/  IADD3 R15, P2, R18, R7.reuse, RZ ;  /* 0x00000007120f7210 */ /* 0x080fe40007f5e0ff */
[----:B------:R-:W-:Y:S01]  /*42c0*/  IADD3 R7, P3, R22, R7, RZ ;  /* 0x0000000716077210 */ /* 0x000fe20007f7e0ff */
[--C-:B------:R-:W-:Y:S01]  /*42d0*/  IMAD.X R27, R19, 0x1, R14.reuse, P1 ;  /* 0x00000001131b7824 */ /* 0x100fe200008e060e */
[----:B------:R-:W-:Y:S01]  /*42e0*/  SHF.R.U32.HI R29, RZ, 0x1d, R23 ;  /* 0x0000001dff1d7819 */ /* 0x000fe20000011617 */
[--C-:B------:R-:W-:Y:S02]  /*42f0*/  IMAD.X R20, R25, 0x1, R14.reuse, P2 ;  /* 0x0000000119147824 */ /* 0x100fe400010e060e */
[----:B------:R-:W-:-:S08]  /*4300*/  IMAD.X R14, R21, 0x1, R14, P3 ;  /* 0x00000001150e7824 */ /* 0x000fd000018e060e */
.L_x_6630:
        /* <DEDUP_REMOVED lines=11> */
[----:B------:R-:W-:Y:S02]  /*43c0*/  IADD3 R15, P4, R28, R15, RZ ;  /* 0x0000000f1c0f7210 */ /* 0x000fe40007f9e0ff */
        /* <DEDUP_REMOVED lines=11> */
.L_x_6629:
[----:B------:R-:W-:Y:S05]  /*4480*/  BSYNC B0 ;  /* 0x0000000000007941 */ /* 0x000fea0003800000 */
.L_x_6628:
[----:B------:R-:W-:Y:S05]  /*4490*/  @!P0 EXIT ;  /* 0x000000000000894d */ /* 0x000fea0003800000 */
[C---:B------:R-:W-:Y:S01]  /*44a0*/  IMAD.SHL.U32 R7, R2.reuse, 0x8, RZ ;  /* 0x0000000802077824 */ /* 0x040fe200078e00ff */
[----:B------:R-:W-:-:S04]  /*44b0*/  SHF.L.U64.HI R4, R2, 0x3, R0 ;  /* 0x0000000302047819 */ /* 0x000fc80000010200 */
[-C--:B------:R-:W-:Y:S02]  /*44c0*/  IADD3 R22, P0, R22, R7.reuse, RZ ;  /* 0x0000000716167210 */ /* 0x080fe40007f1e0ff */
[-C--:B-1----:R-:W-:Y:S02]  /*44d0*/  IADD3 R8, P1, R18, R7.reuse, RZ ;  /* 0x0000000712087210 */ /* 0x082fe40007f3e0ff */
[----:B------:R-:W-:Y:S01]  /*44e0*/  IADD3 R14, P2, R5, R7, RZ ;  /* 0x00000007050e7210 */ /* 0x000fe20007f5e0ff */
[--C-:B------:R-:W-:Y:S02]  /*44f0*/  IMAD.X R7, R21, 0x1, R4.reuse, P0 ;  /* 0x0000000115077824 */ /* 0x100fe400000e0604 */
[--C-:B------:R-:W-:Y:S02]  /*4500*/  IMAD.X R9, R25, 0x1, R4.reuse, P1 ;  /* 0x0000000119097824 */ /* 0x100fe400008e0604 */
[----:B------:R-:W-:Y:S01]  /*4510*/  IMAD.X R15, R19, 0x1, R4, P2 ;  /* 0x00000001130f7824 */ /* 0x000fe200010e0604 */
[----:B------:R-:W-:Y:S01]  /*4520*/  SHF.R.U32.HI R4, RZ, 0x1d, R23 ;  /* 0x0000001dff047819 */ /* 0x000fe20000011617 */
[----:B------:R-:W-:-:S07]  /*4530*/  IMAD.SHL.U32 R5, R23, 0x8, RZ ;  /* 0x0000000817057824 */ /* 0x000fce00078e00ff */
.L_x_6631:
[----:B--2---:R-:W-:Y:S02]  /*4540*/  IMAD.MOV.U32 R12, RZ, RZ, R8 ;  /* 0x000000ffff0c7224 */ /* 0x004fe400078e0008 */
[----:B------:R-:W-:Y:S02]  /*4550*/  IMAD.MOV.U32 R13, RZ, RZ, R9 ;  /* 0x000000ffff0d7224 */ /* 0x000fe400078e0009 */
[----:B------:R-:W-:Y:S02]  /*4560*/  IMAD.MOV.U32 R18, RZ, RZ, R22 ;  /* 0x000000ffff127224 */ /* 0x000fe400078e0016 */
[----:B------:R-:W-:Y:S02]  /*4570*/  IMAD.MOV.U32 R19, RZ, RZ, R7 ;  /* 0x000000ffff137224 */ /* 0x000fe400078e0007 */
[----:B------:R-:W0:Y:S04]  /*4580*/  LDG.E.64 R12, desc[UR10][R12.64] ;  /* 0x0000000a0c0c7981 */ /* 0x000e28000c1e1b00 */
[----:B------:R-:W0:Y:S01]  /*4590*/  LDG.E.64 R18, desc[UR10][R18.64] ;  /* 0x0000000a12127981 */ /* 0x000e22000c1e1b00 */
[C---:B------:R-:W-:Y:S01]  /*45a0*/  IADD3 R8, P1, R5.reuse, R8, RZ ;  /* 0x0000000805087210 */ /* 0x040fe20007f3e0ff */
[----:B------:R-:W-:Y:S01]  /*45b0*/  IMAD.MOV.U32 R28, RZ, RZ, R14 ;  /* 0x000000ffff1c7224 */ /* 0x000fe200078e000e */
[----:B------:R-:W-:Y:S01]  /*45c0*/  IADD3 R10, P0, R5, R22, RZ ;  /* 0x00000016050a7210 */ /* 0x000fe20007f1e0ff */
[----:B------:R-:W-:-:S02]  /*45d0*/  IMAD.MOV.U32 R29, RZ, RZ, R15 ;  /* 0x000000ffff1d7224 */ /* 0x000fc400078e000f */
[C---:B------:R-:W-:Y:S02]  /*45e0*/  IMAD.X R9, R4.reuse, 0x1, R9, P1 ;  /* 0x0000000104097824 */ /* 0x040fe400008e0609 */
        /* <DEDUP_REMOVED lines=13> */
[----:B------:R-:W2:Y:S04]  /*46c0*/  LDG.E.64 R26, desc[UR10][R12.64] ;  /* 0x0000000a0c1a7981 */ /* 0x000ea8000c1e1b00 */
[----:B0-----:R-:W2:Y:S01]  /*46d0*/  LDG.E.64 R28, desc[UR10][R18.64] ;  /* 0x0000000a121c7981 */ /* 0x001ea2000c1e1b00 */
        /* <DEDUP_REMOVED lines=8> */
[----:B-1----:R0:W3:Y:S04]  /*4760*/  LDG.E.64 R24, desc[UR10][R8.64] ;  /* 0x0000000a08187981 */ /* 0x0020e8000c1e1b00 */
[----:B------:R-:W3:Y:S01]  /*4770*/  LDG.E.64 R14, desc[UR10][R10.64] ;  /* 0x0000000a0a0e7981 */ /* 0x000ee2000c1e1b00 */
[----:B------:R-:W-:-:S05]  /*4780*/  IADD3 R12, P0, R5, R20, RZ ;  /* 0x00000014050c7210 */ /* 0x000fca0007f1e0ff */
[----:B------:R-:W-:Y:S01]  /*4790*/  IMAD.X R13, R4, 0x1, R21, P0 ;  /* 0x00000001040d7824 */ /* 0x000fe200000e0615 */
[----:B------:R-:W-:-:S04]  /*47a0*/  IADD3 R2, P0, P1, R23, R2, R23 ;  /* 0x0000000217027210 */ /* 0x000fc8000791e017 */
[----:B------:R-:W-:Y:S02]  /*47b0*/  IADD3.X R0, RZ, R0, RZ, P0, P1 ;  /* 0x00000000ff007210 */ /* 0x000fe400007e24ff */
[----:B------:R-:W-:-:S04]  /*47c0*/  IADD3 R2, P0, P1, R23, R2, R23 ;  /* 0x0000000217027210 */ /* 0x000fc8000791e017 */
[----:B------:R-:W-:Y:S02]  /*47d0*/  IADD3.X R0, RZ, R0, RZ, P0, P1 ;  /* 0x00000000ff007210 */ /* 0x000fe400007e24ff */
[----:B------:R-:W-:Y:S02]  /*47e0*/  ISETP.GE.U32.AND P0, PT, R2, R6, PT ;  /* 0x000000060200720c */ /* 0x000fe40003f06070 */
[C---:B------:R-:W-:Y:S02]  /*47f0*/  IADD3 R22, P1, R5.reuse, R8, RZ ;  /* 0x0000000805167210 */ /* 0x040fe40007f3e0ff */
[----:B------:R-:W-:Y:S02]  /*4800*/  ISETP.GE.AND.EX P0, PT, R0, R3, PT, P0 ;  /* 0x000000030000720c */ /* 0x000fe40003f06300 */
[----:B0-----:R-:W-:Y:S01]  /*4810*/  IADD3 R8, P2, R5, R10, RZ ;  /* 0x0000000a05087210 */ /* 0x001fe20007f5e0ff */
[----:B------:R-:W-:-:S04]  /*4820*/  IMAD.X R7, R4, 0x1, R9, P1 ;  /* 0x0000000104077824 */ /* 0x000fc800008e0609 */
[----:B------:R-:W-:Y:S01]  /*4830*/  IMAD.X R9, R4, 0x1, R11, P2 ;  /* 0x0000000104097824 */ /* 0x000fe200010e060b */
[----:B---3--:R-:W-:Y:S01]  /*4840*/  DFMA R24, -R16, R14, R24 ;  /* 0x0000000e1018722b */ /* 0x008fe20000000118 */
[----:B------:R-:W-:-:S06]  /*4850*/  IADD3 R14, P3, R5, R12, RZ ;  /* 0x0000000c050e7210 */ /* 0x000fcc0007f7e0ff */
[----:B------:R2:W-:Y:S01]  /*4860*/  STG.E.64 desc[UR10][R12.64], R24 ;  /* 0x000000180c007986 */ /* 0x0005e2000c101b0a */
[----:B------:R-:W-:Y:S01]  /*4870*/  IMAD.X R15, R4, 0x1, R13, P3 ;  /* 0x00000001040f7824 */ /* 0x000fe200018e060d */
[----:B------:R-:W-:Y:S06]  /*4880*/  @!P0 BRA `(.L_x_6631) ;  /* 0xfffffffc002c8947 */ /* 0x000fec000383ffff */
[----:B------:R-:W-:Y:S05]  /*4890*/  EXIT ;  /* 0x000000000000794d */ /* 0x000fea0003800000 */
.L_x_6618:
[----:B------:R-:W-:Y:S01]  /*48a0*/  IMAD.SHL.U32 R0, R23, 0x2, RZ ;  /* 0x0000000217007824 */ /* 0x000fe200078e00ff */
[----:B------:R-:W-:Y:S01]  /*48b0*/  ISETP.NE.AND P0, PT, R4, RZ, PT ;  /* 0x000000ff0400720c */ /* 0x000fe20003f05270 */
[----:B------:R-:W-:Y:S02]  /*48c0*/  ULDC UR4, c[0x0][0x228] ;  /* 0x00008a0000047ab9 */ /* 0x000fe40000000800 */
[----:B------:R-:W1:Y:S01]  /*48d0*/  I2F.U32.RP R6, R0 ;  /* 0x0000000000067306 */ /* 0x000e620000209000 */
[----:B------:R-:W-:-:S07]  /*48e0*/  IMAD.MOV R7, RZ, RZ, -R0 ;  /* 0x000000ffff077224 */ /* 0x000fce00078e0a00 */
[----:B-1----:R-:W1:Y:S02]  /*48f0*/  MUFU.RCP R6, R6 ;  /* 0x0000000600067308 */ /* 0x002e640000001000 */
[----:B-1----:R-:W-:-:S06]  /*4900*/  VIADD R2, R6, 0xffffffe ;  /* 0x0ffffffe06027836 */ /* 0x002fcc0000000000 */
[----:B------:R1:W3:Y:S02]  /*4910*/  F2I.FTZ.U32.TRUNC.NTZ R3, R2 ;  /* 0x0000000200037305 */ /* 0x0002e4000021f000 */
[----:B-1----:R-:W-:Y:S02]  /*4920*/  IMAD.MOV.U32 R2, RZ, RZ, RZ ;  /* 0x000000ffff027224 */ /* 0x002fe400078e00ff */
[----:B---3--:R-:W-:-:S04]  /*4930*/  IMAD R7, R7, R3, RZ ;  /* 0x0000000307077224 */ /* 0x008fc800078e02ff */
[----:B------:R-:W-:-:S04]  /*4940*/  IMAD.HI.U32 R14, R3, R7, R2 ;  /* 0x00000007030e7227 */ /* 0x000fc800078e0002 */
[----:B------:R-:W-:Y:S01]  /*4950*/  IMAD.U32 R3, RZ, RZ, UR4 ;  /* 0x00000004ff037e24 */ /* 0x000fe2000f8e00ff */
        /* <DEDUP_REMOVED lines=8> */
[C---:B------:R-:W-:Y:S02]  /*49e0*/  @P0 IMAD.X R11, R2.reuse, 0x1, R25, P2 ;  /* 0x00000001020b0824 */ /* 0x040fe400010e0619 */
[----:B------:R-:W-:-:S04]  /*49f0*/  @P0 IMAD.X R13, R2, 0x1, R21, P1 ;  /* 0x00000001020d0824 */ /* 0x000fc800008e0615 */
[----:B------:R-:W0:Y:S04]  /*4a00*/  @P0 LDG.E.64 R10, desc[UR10][R10.64] ;  /* 0x0000000a0a0a0981 */ /* 0x000e28000c1e1b00 */
[----:B------:R-:W0:Y:S01]  /*4a10*/  @P0 LDG.E.64 R6, desc[UR10][R12.64] ;  /* 0x0000000a0c060981 */ /* 0x000e22000c1e1b00 */
[----:B------:R-:W-:-:S05]  /*4a20*/  @P0 IADD3 R8, P1, R9, R5, RZ ;  /* 0x0000000509080210 */ /* 0x000fca0007f3e0ff */
[----:B------:R-:W-:Y:S01]  /*4a30*/  @P0 IMAD.X R9, R2, 0x1, R19, P1 ;  /* 0x0000000102090824 */ /* 0x000fe200008e0613 */
[----:B------:R-:W-:Y:S01]  /*4a40*/  IADD3 R2, P1, R23, -R4, RZ ;  /* 0x8000000417027210 */ /* 0x000fe20007f3e0ff */
[----:B------:R-:W-:-:S04]  /*4a50*/  IMAD.IADD R4, R3, 0x1, R4 ;  /* 0x0000000103047824 */ /* 0x000fc800078e0204 */
[----:B------:R-:W-:Y:S02]  /*4a60*/  IMAD.X R15, RZ, RZ, -0x1, P1 ;  /* 0xffffffffff0f7424 */ /* 0x000fe400008e06ff */
[----:B------:R-:W-:Y:S01]  /*4a70*/  IMAD.SHL.U32 R27, R2, 0x8, RZ ;  /* 0x00000008021b7824 */ /* 0x000fe200078e00ff */
[----:B------:R-:W-:Y:S02]  /*4a80*/  VIMNMX.U32 R3, R4, R23, PT ;  /* 0x0000001704037248 */ /* 0x000fe40003fe0000 */
[----:B------:R-:W-:Y:S02]  /*4a90*/  SHF.L.U64.HI R2, R2, 0x3, R15 ;  /* 0x0000000302027819 */ /* 0x000fe4000001020f */
[C---:B------:R-:W-:Y:S02]  /*4aa0*/  IADD3 R18, P1, R27.reuse, R18, RZ ;  /* 0x000000121b127210 */ /* 0x040fe40007f3e0ff */
[----:B------:R-:W-:Y:S01]  /*4ab0*/  IADD3 R22, P2, R27, R22, RZ ;  /* 0x000000161b167210 */ /* 0x000fe20007f5e0ff */
[----:B------:R-:W-:-:S02]  /*4ac0*/  IMAD.IADD R3, R4, 0x1, -R3 ;  /* 0x0000000104037824 */ /* 0x000fc400078e0a03 */
[C---:B------:R-:W-:Y:S02]  /*4ad0*/  IMAD.X R25, R2.reuse, 0x1, R25, P1 ;  /* 0x0000000102197824 */ /* 0x040fe400008e0619 */
[----:B------:R-:W-:Y:S01]  /*4ae0*/  IMAD.X R21, R2, 0x1, R21, P2 ;  /* 0x0000000102157824 */ /* 0x000fe200010e0615 */
[----:B0-----:R-:W-:-:S07]  /*4af0*/  @P0 DFMA R6, -R16, R10, R6 ;  /* 0x0000000a1006022b */ /* 0x001fce0000000106 */
[----:B------:R1:W-:Y:S01]  /*4b00*/  @P0 STG.E.64 desc[UR10][R8.64], R6 ;  /* 0x0000000608000986 */ /* 0x0003e2000c101b0a */
[----:B------:R-:W-:-:S05]  /*4b10*/  IADD3 R5, P0, R27, R5, RZ ;  /* 0x000000051b057210 */ /* 0x000fca0007f1e0ff */
[----:B------:R-:W-:-:S08]  /*4b20*/  IMAD.X R19, R2, 0x1, R19, P0 ;  /* 0x0000000102137824 */ /* 0x000fd000000e0613 */
.L_x_6632:
[----:B------:R-:W-:Y:S01]  /*4b30*/  IMAD.HI.U32 R2, R14, R3, RZ ;  /* 0x000000030e027227 */ /* 0x000fe200078e00ff */
[C---:B------:R-:W-:Y:S01]  /*4b40*/  ISETP.NE.U32.AND P1, PT, R0.reuse, RZ, PT ;  /* 0x000000ff0000720c */ /* 0x040fe20003f25070 */
[----:B------:R-:W-:Y:S02]  /*4b50*/  BSSY B0, `(.L_x_6633) ;  /* 0x000001e000007945 */ /* 0x000fe40003800000 */
[----:B------:R-:W-:Y:S02]  /*4b60*/  IMAD.MOV R2, RZ, RZ, -R2 ;  /* 0x000000ffff027224 */ /* 0x000fe400078e0a02 */
[----:B------:R-:W-:Y:S02]  /*4b70*/  IMAD.MOV.U32 R13, RZ, RZ, R19 ;  /* 0x000000ffff0d7224 */ /* 0x000fe400078e0013 */
[----:B------:R-:W-:Y:S02]  /*4b80*/  IMAD R15, R0, R2, R3 ;  /* 0x00000002000f7224 */ /* 0x000fe400078e0203 */
[----:B------:R-:W-:-:S02]  /*4b90*/  IMAD.MOV.U32 R20, RZ, RZ, R22 ;  /* 0x000000ffff147224 */ /* 0x000fc400078e0016 */
[----:B------:R-:W-:Y:S01]  /*4ba0*/  IMAD.MOV.U32 R12, RZ, RZ, R5 ;  /* 0x000000ffff0c7224 */ /* 0x000fe200078e0005 */
[----:B------:R-:W-:Y:S01]  /*4bb0*/  ISETP.GE.U32.AND P0, PT, R15, R0, PT ;  /* 0x000000000f00720c */ /* 0x000fe20003f06070 */
[----:B------:R-:W-:-:S12]  /*4bc0*/  IMAD.MOV.U32 R19, RZ, RZ, R25 ;  /* 0x000000ffff137224 */ /* 0x000fd800078e0019 */
[----:B------:R-:W-:-:S05]  /*4bd0*/  @P0 IMAD.IADD R15, R15, 0x1, -R0 ;  /* 0x000000010f0f0824 */ /* 0x000fca00078e0a00 */
[----:B------:R-:W-:-:S13]  /*4be0*/  ISETP.GE.U32.AND P0, PT, R15, R0, PT ;  /* 0x000000000f00720c */ /* 0x000fda0003f06070 */
[----:B------:R-:W-:Y:S01]  /*4bf0*/  @P0 IMAD.IADD R15, R15, 0x1, -R0 ;  /* 0x000000010f0f0824 */ /* 0x000fe200078e0a00 */
[----:B------:R-:W-:Y:S01]  /*4c00*/  @!P1 LOP3.LUT R15, RZ, R0, RZ, 0x33, !PT ;  /* 0x00000000ff0f9212 */ /* 0x000fe200078e33ff */
[----:B------:R-:W-:-:S04]  /*4c10*/  IMAD.SHL.U32 R0, R24, 0x2, RZ ;  /* 0x0000000218007824 */ /* 0x000fc800078e00ff */
[----:B------:R-:W-:-:S04]  /*4c20*/  IMAD.IADD R15, R3, 0x1, -R15 ;  /* 0x00000001030f7824 */ /* 0x000fc800078e0a0f */
[----:B------:R-:W-:Y:S01]  /*4c30*/  IMAD.IADD R2, R24, 0x1, R15 ;  /* 0x0000000118027824 */ /* 0x000fe200078e020f */
[----:B------:R-:W-:-:S13]  /*4c40*/  ISETP.GE.AND P0, PT, R0, R15, PT ;  /* 0x0000000f0000720c */ /* 0x000fda0003f06270 */
[----:B------:R-:W-:Y:S05]  /*4c50*/  @P0 BRA `(.L_x_6634) ;  /* 0x0000000000340947 */ /* 0x000fea0003800000 */
[----:B------:R-:W-:-:S07]  /*4c60*/  IMAD.MOV.U32 R27, RZ, RZ, R24 ;  /* 0x000000ffff1b7224 */ /* 0x000fce00078e0018 */
.L_x_6635:
[----:B-1----:R-:W-:-:S04]  /*4c70*/  IMAD.WIDE R8, R27, 0x10, R20 ;  /* 0x000000101b087825 */ /* 0x002fc800078e0214 */
[C---:B------:R-:W-:Y:S02]  /*4c80*/  IMAD.WIDE R24, R27.reuse, 0x10, R18 ;  /* 0x000000101b187825 */ /* 0x040fe400078e0212 */
[----:B------:R-:W0:Y:S04]  /*4c90*/  LDG.E.128 R8, desc[UR10][R8.64] ;  /* 0x0000000a08087981 */ /* 0x000e28000c1e1d00 */
[----:B------:R-:W0:Y:S02]  /*4ca0*/  LDG.E.128 R4, desc[UR10][R24.64] ;  /* 0x0000000a18047981 */ /* 0x000e24000c1e1d00 */
[C---:B0-----:R-:W-:Y:S02]  /*4cb0*/  DFMA R6, -R16.reuse, R6, R10 ;  /* 0x000000061006722b */ /* 0x041fe4000000010a */
[----:B------:R-:W-:Y:S01]  /*4cc0*/  DFMA R4, -R16, R4, R8 ;  /* 0x000000041004722b */ /* 0x000fe20000000108 */
[----:B------:R-:W-:-:S04]  /*4cd0*/  IMAD.WIDE R10, R27, 0x10, R12 ;  /* 0x000000101b0a7825 */ /* 0x000fc800078e020c */
[----:B------:R-:W-:Y:S02]  /*4ce0*/  IMAD.IADD R27, R23, 0x1, R27 ;  /* 0x00000001171b7824 */ /* 0x000fe400078e021b */
[----:B------:R3:W-:Y:S02]  /*4cf0*/  STG.E.128 desc[UR10][R10.64], R4 ;  /* 0x000000040a007986 */ /* 0x0007e4000c101d0a */
[----:B------:R-:W-:-:S05]  /*4d00*/  IMAD.SHL.U32 R0, R27, 0x2, RZ ;  /* 0x000000021b007824 */ /* 0x000fca00078e00ff */
[----:B------:R-:W-:-:S13]  /*4d10*/  ISETP.GE.AND P0, PT, R0, R15, PT ;  /* 0x0000000f0000720c */ /* 0x000fda0003f06270 */
[----:B---3--:R-:W-:Y:S05]  /*4d20*/  @!P0 BRA `(.L_x_6635) ;  /* 0xfffffffc00d08947 */ /* 0x008fea000383ffff */
.L_x_6634:
[----:B------:R-:W-:Y:S05]  /*4d30*/  BSYNC B0 ;  /* 0x0000000000007941 */ /* 0x000fea0003800000 */
.L_x_6633:
[----:B------:R-:W-:-:S13]  /*4d40*/  ISETP.GE.AND P0, PT, R2, R3, PT ;  /* 0x000000030200720c */ /* 0x000fda0003f06270 */
[----:B------:R-:W-:Y:S05]  /*4d50*/  @P0 EXIT ;  /* 0x000000000000094d */ /* 0x000fea0003800000 */
.L_x_6636:
[----:B------:R-:W-:-:S04]  /*4d60*/  IMAD.WIDE R4, R2, 0x8, R20 ;  /* 0x0000000802047825 */ /* 0x000fc800078e0214 */
[C---:B-1----:R-:W-:Y:S02]  /*4d70*/  IMAD.WIDE R6, R2.reuse, 0x8, R18 ;  /* 0x0000000802067825 */ /* 0x042fe400078e0212 */
[----:B------:R-:W0:Y:S04]  /*4d80*/  LDG.E.64 R4, desc[UR10][R4.64] ;  /* 0x0000000a04047981 */ /* 0x000e28000c1e1b00 */
[----:B------:R-:W0:Y:S01]  /*4d90*/  LDG.E.64 R6, desc[UR10][R6.64] ;  /* 0x0000000a06067981 */ /* 0x000e22000c1e1b00 */
[----:B---3--:R-:W-:-:S04]  /*4da0*/  IMAD.WIDE R10, R2, 0x8, R12 ;  /* 0x00000008020a7825 */ /* 0x008fc800078e020c */
[----:B------:R-:W-:-:S05]  /*4db0*/  IMAD.IADD R2, R23, 0x1, R2 ;  /* 0x0000000117027824 */ /* 0x000fca00078e0202 */
[----:B------:R-:W-:Y:S01]  /*4dc0*/  ISETP.GE.AND P0, PT, R2, R3, PT ;  /* 0x000000030200720c */ /* 0x000fe20003f06270 */
[----:B0-----:R-:W-:-:S07]  /*4dd0*/  DFMA R8, -R16, R6, R4 ;  /* 0x000000061008722b */ /* 0x001fce0000000104 */
[----:B------:R3:W-:Y:S05]  /*4de0*/  STG.E.64 desc[UR10][R10.64], R8 ;  /* 0x000000080a007986 */ /* 0x0007ea000c101b0a */
[----:B------:R-:W-:Y:S05]  /*4df0*/  @!P0 BRA `(.L_x_6636) ;  /* 0xfffffffc00d88947 */ /* 0x000fea000383ffff */
[----:B------:R-:W-:Y:S05]  /*4e00*/  EXIT ;  /* 0x000000000000794d */ /* 0x000fea0003800000 */
        .weak           $__internal_32_$__cuda_sm20_div_u64
        .type           $__internal_32_$__cuda_sm20_div_u64,@function
        .size           $__internal_32_$__cuda_sm20_div_u64,($__internal_33_$__cuda_sm20_rem_s64 - $__internal_32_$__cuda_sm20_div_u64)
$__internal_32_$__cuda_sm20_div_u64:
[----:B------:R-:W-:Y:S02]  /*4e10*/  IMAD.U32 R11, RZ, RZ, UR6 ;  /* 0x00000006ff0b7e24 */ /* 0x000fe4000f8e00ff */
[----:B------:R-:W-:-:S04]  /*4e20*/  IMAD.MOV.U32 R10, RZ, RZ, R9 ;  /* 0x000000ffff0a7224 */ /* 0x000fc800078e0009 */
[----:B------:R-:W0:Y:S08]  /*4e30*/  I2F.U64.RP R26, R10 ;  /* 0x0000000a001a7312 */ /* 0x000e300000309000 */
[----:B0-----:R-:W0:Y:S02]  /*4e40*/  MUFU.RCP R26, R26 ;  /* 0x0000001a001a7308 */ /* 0x001e240000001000 */
[----:B0-----:R-:W-:-:S06]  /*4e50*/  VIADD R26, R26, 0x1ffffffe ;  /* 0x1ffffffe1a1a7836 */ /* 0x001fcc0000000000 */
        /* <DEDUP_REMOVED lines=16> */
[C---:B------:R-:W-:Y:S01]  /*4f60*/  IMAD R15, R37.reuse, UR6, R11 ;  /* 0x00000006250f7c24 */ /* 0x040fe2000f8e020b */
[----:B------:R-:W-:Y:S01]  /*4f70*/  IADD3 R11, P1, RZ, -R10, RZ ;  /* 0x8000000aff0b7210 */ /* 0x000fe20007f3e0ff */
[----:B------:R-:W-:Y:S02]  /*4f80*/  IMAD.MOV.U32 R27, RZ, RZ, RZ ;  /* 0x000000ffff1b7224 */ /* 0x000fe400078e00ff */
        /* <DEDUP_REMOVED lines=22> */
[----:B------:R-:W-:-:S04]  /*50f0*/  IMAD R15, R11, R9, R15 ;  /* 0x000000090b0f7224 */ /* 0x000fc800078e020f */
[----:B------:R-:W-:Y:S01]  /*5100*/  IMAD.X R14, R14, 0x1, ~R15, P2 ;  /* 0x000000010e0e7824 */ /* 0x000fe200010e0e0f */
[----:B------:R-:W-:Y:S02]  /*5110*/  IADD3 R15, P3, R10, 0x1, RZ ;  /* 0x000000010a0f7810 */ /* 0x000fe40007f7e0ff */
[-C--:B------:R-:W-:Y:S02]  /*5120*/  IADD3 R31, P2, -R9, R30.reuse, RZ ;  /* 0x0000001e091f7210 */ /* 0x080fe40007f5e1ff */
[C---:B------:R-:W-:Y:S01]  /*5130*/  ISETP.GE.U32.AND.EX P1, PT, R14.reuse, UR6, PT, P1 ;  /* 0x000000060e007c0c */ /* 0x040fe2000bf26110 */
[----:B------:R-:W-:Y:S01]  /*5140*/  IMAD.X R27, RZ, RZ, R11, P3 ;  /* 0x000000ffff1b7224 */ /* 0x000fe200018e060b */
[----:B------:R-:W-:Y:S02]  /*5150*/  IADD3.X R26, R14, ~UR6, RZ, P2, !PT ;  /* 0x800000060e1a7c10 */ /* 0x000fe400097fe4ff */
[----:B------:R-:W-:Y:S02]  /*5160*/  SEL R31, R31, R30, P1 ;  /* 0x0000001e1f1f7207 */ /* 0x000fe40000800000 */
[----:B------:R-:W-:-:S02]  /*5170*/  SEL R15, R15, R10, P1 ;  /* 0x0000000a0f0f7207 */ /* 0x000fc40000800000 */
[----:B------:R-:W-:Y:S01]  /*5180*/  SEL R26, R26, R14, P1 ;  /* 0x0000000e1a1a7207 */ /* 0x000fe20000800000 */
[----:B------:R-:W-:Y:S01]  /*5190*/  IMAD.MOV.U32 R14, RZ, RZ, R8 ;  /* 0x000000ffff0e7224 */ /* 0x000fe200078e0008 */
[----:B------:R-:W-:Y:S02]  /*51a0*/  SEL R27, R27, R11, P1 ;  /* 0x0000000b1b1b7207 */ /* 0x000fe40000800000 */
[----:B------:R-:W-:Y:S02]  /*51b0*/  ISETP.GE.U32.AND P1, PT, R31, R9, PT ;  /* 0x000000091f00720c */ /* 0x000fe40003f26070 */
[----:B------:R-:W-:Y:S02]  /*51c0*/  IADD3 R10, P3, R15, 0x1, RZ ;  /* 0x000000010f0a7810 */ /* 0x000fe40007f7e0ff */
[----:B------:R-:W-:Y:S02]  /*51d0*/  ISETP.GE.U32.AND.EX P1, PT, R26, UR6, PT, P1 ;  /* 0x000000061a007c0c */ /* 0x000fe4000bf26110 */
[----:B------:R-:W-:Y:S01]  /*51e0*/  ISETP.NE.U32.AND P2, PT, R9, RZ, PT ;  /* 0x000000ff0900720c */ /* 0x000fe20003f45070 */
[----:B------:R-:W-:Y:S01]  /*51f0*/  IMAD.X R9, RZ, RZ, R27, P3 ;  /* 0x000000ffff097224 */ /* 0x000fe200018e061b */
[----:B------:R-:W-:Y:S01]  /*5200*/  SEL R10, R10, R15, P1 ;  /* 0x0000000f0a0a7207 */ /* 0x000fe20000800000 */
[----:B------:R-:W-:Y:S01]  /*5210*/  IMAD.MOV.U32 R15, RZ, RZ, 0x0 ;  /* 0x00000000ff0f7424 */ /* 0x000fe200078e00ff */
[----:B------:R-:W-:-:S02]  /*5220*/  ISETP.NE.AND.EX P2, PT, RZ, UR6, PT, P2 ;  /* 0x00000006ff007c0c */ /* 0x000fc4000bf45320 */
[----:B------:R-:W-:Y:S02]  /*5230*/  SEL R9, R9, R27, P1 ;  /* 0x0000001b09097207 */ /* 0x000fe40000800000 */
[----:B------:R-:W-:Y:S02]  /*5240*/  SEL R10, R10, 0xffffffff, P2 ;  /* 0xffffffff0a0a7807 */ /* 0x000fe40001000000 */
[----:B------:R-:W-:Y:S01]  /*5250*/  SEL R9, R9, 0xffffffff, P2 ;  /* 0xffffffff09097807 */ /* 0x000fe20001000000 */
[----:B------:R-:W-:Y:S06]  /*5260*/  RET.REL.NODEC R14 `(_ZN2at6native43_GLOBAL__N__9ae7fba5_10_SoftMax_cu_9f978f6320cunn_SoftMaxBackwardILi2EdddNS1_23SoftMaxBackwardEpilogueEEEvPT0_PKT2_S8_l) ;  /* 0xffffffac0e647950 */ /* 0x000fec0003c3ffff */
        .weak           $__internal_33_$__cuda_sm20_rem_s64
        .type           $__internal_33_$__cuda_sm20_rem_s64,@function
        .size           $__internal_33_$__cuda_sm20_rem_s64,(.L_x_12052 - $__internal_33_$__cuda_sm20_rem_s64)
$__internal_33_$__cuda_sm20_rem_s64:
[----:B------:R-:W-:Y:S01]  /*5270*/  IADD3 R33, P1, RZ, -R8, RZ ;  /* 0x80000008ff217210 */ /* 0x000fe20007f3e0ff */
[----:B------:R-:W-:Y:S01]  /*5280*/  IMAD.MOV.U32 R31, RZ, RZ, RZ ;  /* 0x000000ffff1f7224 */ /* 0x000fe200078e00ff */
        /* <DEDUP_REMOVED lines=28> */
[----:B------:R-:W-:-:S03]  /*5450*/  IMAD.HI.U32 R34, R35, R15, RZ ;  /* 0x0000000f23227227 */ /* 0x000fc600078e00ff */
[----:B------:R-:W-:Y:S01]  /*5460*/  SEL R14, R14, R30, !P1 ;  /* 0x0000001e0e0e7207 */ /* 0x000fe20004800000 */
[----:B------:R-:W-:-:S04]  /*5470*/  IMAD.X R11, RZ, RZ, ~R11, P0 ;  /* 0x000000ffff0b7224 */ /* 0x000fc800000e0e0b */
[----:B------:R-:W-:-:S04]  /*5480*/  IMAD.WIDE.U32 R34, P0, R35, R11, R34 ;  /* 0x0000000b23227225 */ /* 0x000fc80007800022 */
[C---:B------:R-:W-:Y:S02]  /*5490*/  IMAD R26, R10.reuse, R11, RZ ;  /* 0x0000000b0a1a7224 */ /* 0x040fe400078e02ff */
[----:B------:R-:W-:-:S04]  /*54a0*/  IMAD.HI.U32 R15, P2, R10, R15, R34 ;  /* 0x0000000f0a0f7227 */ /* 0x000fc80007840022 */
[----:B------:R-:W-:Y:S01]  /*54b0*/  IMAD.HI.U32 R11, R10, R11, RZ ;  /* 0x0000000b0a0b7227 */ /* 0x000fe200078e00ff */
[----:B------:R-:W-:-:S03]  /*54c0*/  IADD3 R26, P3, R26, R15, RZ ;  /* 0x0000000f1a1a7210 */ /* 0x000fc60007f7e0ff */
[----:B------:R-:W-:Y:S02]  /*54d0*/  IMAD.X R15, RZ, RZ, ~R27, P4 ;  /* 0x000000ffff0f7224 */ /* 0x000fe400020e0e1b */
[----:B------:R-:W-:-:S03]  /*54e0*/  IMAD.HI.U32 R30, R26, R14, RZ ;  /* 0x0000000e1a1e7227 */ /* 0x000fc600078e00ff */
[----:B------:R-:W-:Y:S01]  /*54f0*/  SEL R15, R15, R27, !P1 ;  /* 0x0000001b0f0f7207 */ /* 0x000fe20004800000 */
[----:B------:R-:W-:-:S04]  /*5500*/  IMAD.X R11, R11, 0x1, R10, P0 ;  /* 0x000000010b0b7824 */ /* 0x000fc800000e060a */
[----:B------:R-:W-:Y:S01]  /*5510*/  IMAD.WIDE.U32 R26, R26, R15, R30 ;  /* 0x0000000f1a1a7225 */ /* 0x000fe200078e001e */
[----:B------:R-:W-:-:S05]  /*5520*/  IADD3.X R11, RZ, RZ, R11, P3, P2 ;  /* 0x000000ffff0b7210 */ /* 0x000fca0001fe440b */
[C---:B------:R-:W-:Y:S02]  /*5530*/  IMAD R10, R11.reuse, R15, RZ ;  /* 0x0000000f0b0a7224 */ /* 0x040fe400078e02ff */
[----:B------:R-:W-:-:S04]  /*5540*/  IMAD.HI.U32 R26, P0, R11, R14, R26 ;  /* 0x0000000e0b1a7227 */ /* 0x000fc8000780001a */
[----:B------:R-:W-:Y:S01]  /*5550*/  IMAD.HI.U32 R11, R11, R15, RZ ;  /* 0x0000000f0b0b7227 */ /* 0x000fe200078e00ff */
[----:B------:R-:W-:-:S03]  /*5560*/  IADD3 R10, P2, R10, R26, RZ ;  /* 0x0000001a0a0a7210 */ /* 0x000fc60007f5e0ff */
[----:B------:R-:W-:Y:S02]  /*5570*/  IMAD.X R11, RZ, RZ, R11, P0 ;  /* 0x000000ffff0b7224 */ /* 0x000fe400000e060b */
[----:B------:R-:W-:-:S04]  /*5580*/  IMAD.WIDE.U32 R26, R10, R32, RZ ;  /* 0x000000200a1a7225 */ /* 0x000fc800078e00ff */
[----:B------:R-:W-:Y:S02]  /*5590*/  IMAD.X R11, RZ, RZ, R11, P2 ;  /* 0x000000ffff0b7224 */ /* 0x000fe400010e060b */
        /* <DEDUP_REMOVED lines=21> */
[----:B------:R-:W-:Y:S01]  /*56f0*/  SEL R35, R8, R35, !P1 ;  /* 0x0000002308237207 */ /* 0x000fe20004800000 */
[----:B------:R-:W-:Y:S01]  /*5700*/  IMAD.MOV.U32 R8, RZ, RZ, R9 ;  /* 0x000000ffff087224 */ /* 0x000fe200078e0009 */
[----:B------:R-:W-:Y:S01]  /*5710*/  SEL R34, R34, 0xffffffff, P0 ;  /* 0xffffffff22227807 */ /* 0x000fe20000000000 */
[----:B------:R-:W-:Y:S01]  /*5720*/  IMAD.MOV.U32 R9, RZ, RZ, 0x0 ;  /* 0x00000000ff097424 */ /* 0x000fe200078e00ff */
[----:B------:R-:W-:-:S03]  /*5730*/  SEL R35, R35, 0xffffffff, P0 ;  /* 0xffffffff23237807 */ /* 0x000fc60000000000 */
[----:B------:R-:W-:Y:S05]  /*5740*/  RET.REL.NODEC R8 `(_ZN2at6native43_GLOBAL__N__9ae7fba5_10_SoftMax_cu_9f978f6320cunn_SoftMaxBackwardILi2EdddNS1_23SoftMaxBackwardEpilogueEEEvPT0_PKT2_S8_l) ;  /* 0xffffffa8082c7950 */ /* 0x000fea0003c3ffff */
.L_x_6637:
        /* <DEDUP_REMOVED lines=11> */
.L_x_12052:


//--------------------- .text._ZN2at6native43_GLOBAL__N__9ae7fba5_10_SoftMax_cu_9f978f6324cunn_SoftMaxBackwardSmemILi2EdddNS1_23SoftMaxBackwardEpilogueEEEvPT0_PKT2_S8_l --------------------------
	.section	.text._ZN2at6native43_GLOBAL__N__9ae7fba5_10_SoftMax_cu_9f978f6324cunn_SoftMaxBackwardSmemILi2EdddNS1_23SoftMaxBackwardEpilogueEEEvPT0_PKT2_S8_l,"ax",@progbits
	.align	128
.text._ZN2at6native43_GLOBAL__N__9ae7fba5_10_SoftMax_cu_9f978f6324cunn_SoftMaxBackwardSmemILi2EdddNS1_23SoftMaxBackwardEpilogueEEEvPT0_PKT2_S8_l:
        .type           _ZN2at6native43_GLOBAL__N__9ae7fba5_10_SoftMax_cu_9f978f6324cunn_SoftMaxBackwardSmemILi2EdddNS1_23SoftMaxBackwardEpilogueEEEvPT0_PKT2_S8_l,@function
        .size           _ZN2at6native43_GLOBAL__N__9ae7fba5_10_SoftMax_cu_9f978f6324cunn_SoftMaxBackwardSmemILi2EdddNS1_23SoftMaxBackwardEpilogueEEEvPT0_PKT2_S8_l,(.L_x_12055 - _ZN2at6native43_GLOBAL__N__9ae7fba5_10_SoftMax_cu_9f978f6324cunn_SoftMaxBackwardSmemILi2EdddNS1_23SoftMaxBackwardEpilogueEEEvPT0_PKT2_S8_l)
        .other          _ZN2at6native43_GLOBAL__N__9ae7fba5_10_SoftMax_cu_9f978f6324cunn_SoftMaxBackwardSmemILi2EdddNS1_23SoftMaxBackwardEpilogueEEEvPT0_PKT2_S8_l,@"STO_CUDA_ENTRY STV_DEFAULT"
_ZN2at6native43_GLOBAL__N__9ae7fba5_10_SoftMax_cu_9f978f6324cunn_SoftMaxBackwardSmemILi2EdddNS1_23SoftMaxBackwardEpilogueEEEvPT0_PKT2_S8_l:
[----:B------:R-:W-:Y:S01]  /*0000*/  LDC R1, c[0x0][0x28] ;  /* 0x00000a00ff017b82 */ /* 0x000fe20000000800 */
[----:B------:R-:W0:Y:S07]  /*0010*/  S2R R0, SR_TID.X ;  /* 0x0000000000007919 */ /* 0x000e2e0000002100 */
[----:B------:R-:W1:Y:S01]  /*0020*/  LDC.64 R2, c[0x0][0x228] ;  /* 0x00008a00ff027b82 */ /* 0x000e620000000a00 */
[----:B------:R-:W-:Y:S01]  /*0030*/  ULDC.64 UR6, c[0x0][0x208] ;  /* 0x0000820000067ab9 */ /* 0x000fe20000000a00 */
[----:B------:R-:W-:Y:S01]  /*0040*/  BSSY B0, `(.L_x_6638) ;  /* 0x000001f000007945 */ /* 0x000fe20003800000 */
[----:B------:R-:W-:-:S05]  /*0050*/  CS2R R14, SRZ ;  /* 0x00000000000e7805 */ /* 0x000fca000001ff00 */
        /* <DEDUP_REMOVED lines=12> */
[----:B------:R-:W-:Y:S01]  /*0120*/  IMAD.MOV.U32 R17, RZ, RZ, R0 ;  /* 0x000000ffff117224 */ /* 0x000fe200078e0000 */
[C---:B------:R-:W-:Y:S02]  /*0130*/  LEA R12, P1, R8.reuse, UR4, 0x3 ;  /* 0x00000004080c7c11 */ /* 0x040fe4000f8218ff */
[----:B------:R-:W-:Y:S02]  /*0140*/  CS2R R14, SRZ ;  /* 0x00000000000e7805 */ /* 0x000fe4000001ff00 */
[----:B------:R-:W-:Y:S02]  /*0150*/  LEA.HI.X R13, R8, UR5, R11, 0x3, P1 ;  /* 0x00000005080d7c11 */ /* 0x000fe400088f1c0b */
[----:B0-----:R-:W-:-:S07]  /*0160*/  LEA R10, R5, R4, 0x18 ;  /* 0x00000004050a7211 */ /* 0x001fce00078ec0ff */
.L_x_6640:
[----:B0-----:R-:W-:-:S06]  /*0170*/  IMAD.WIDE R4, R17, 0x10, R12 ;  /* 0x0000001011047825 */ /* 0x001fcc00078e020c */
[----:B------:R-:W2:Y:S01]  /*0180*/  LDG.E.128 R4, desc[UR6][R4.64] ;  /* 0x0000000604047981 */ /* 0x000ea2000c1e1d00 */
[----:B------:R-:W-:Y:S02]  /*0190*/  IMAD R19, R17, 0x10, R10 ;  /* 0x0000001011137824 */ /* 0x000fe400078e020a */
[----:B-1----:R-:W-:-:S05]  /*01a0*/  IMAD.IADD R17, R16, 0x1, R17 ;  /* 0x0000000110117824 */ /* 0x002fca00078e0211 */
[----:B------:R-:W-:-:S04]  /*01b0*/  SHF.L.U32 R21, R17, 0x1, RZ ;  /* 0x0000000111157819 */ /* 0x000fc800000006ff */
[----:B------:R-:W-:Y:S02]  /*01c0*/  ISETP.GE.U32.AND P1, PT, R21, R2, PT ;  /* 0x000000021500720c */ /* 0x000fe40003f26070 */
[----:B------:R-:W-:-:S04]  /*01d0*/  SHF.R.S32.HI R18, RZ, 0x1f, R21 ;  /* 0x0000001fff127819 */ /* 0x000fc80000011415 */
[----:B------:R-:W-:Y:S01]  /*01e0*/  ISETP.GE.AND.EX P1, PT, R18, R3, PT, P1 ;  /* 0x000000031200720c */ /* 0x000fe20003f26310 */
[----:B--2---:R0:W-:Y:S01]  /*01f0*/  STS.128 [R19], R4 ;  /* 0x0000000413007388 */ /* 0x0041e20000000c00 */
[----:B------:R-:W-:-:S08]  /*0200*/  DADD R14, R4, R14 ;  /* 0x00000000040e7229 */ /* 0x000fd0000000000e */
[----:B------:R-:W-:-:S03]  /*0210*/  DADD R14, R6, R14 ;  /* 0x00000000060e7229 */ /* 0x000fc6000000000e */
[----:B------:R-:W-:Y:S08]  /*0220*/  @!P1 BRA `(.L_x_6640) ;  /* 0xfffffffc00d09947 */ /* 0x000ff0000383ffff */
.L_x_6639:
[----:B------:R-:W-:Y:S05]  /*0230*/  BSYNC B0 ;  /* 0x0000000000007941 */ /* 0x000fea0003800000 */
.L_x_6638:
[----:B0-----:R-:W-:Y:S01]  /*0240*/  SHFL.DOWN PT, R5, R15, 0x10, 0x1f ;  /* 0x0a001f000f057f89 */ /* 0x001fe200000e0000 */
[----:B------:R-:W-:Y:S02]  /*0250*/  ULDC UR5, c[0x0][0x0] ;  /* 0x0000000000057ab9 */ /* 0x000fe40000000800 */
[----:B------:R-:W-:Y:S01]  /*0260*/  USHF.R.U32.HI UR4, URZ, 0x5, UR5 ;  /* 0x000000053f047899 */ /* 0x000fe20008011605 */
[----:B------:R-:W0:Y:S01]  /*0270*/  SHFL.DOWN PT, R4, R14, 0x10, 0x1f ;  /* 0x0a001f000e047f89 */ /* 0x000e2200000e0000 */
[----:B------:R-:W1:Y:S01]  /*0280*/  S2R R18, SR_CgaCtaId ;  /* 0x0000000000127919 */ /* 0x000e620000008800 */
[----:B------:R-:W-:Y:S03]  /*0290*/  BAR.SYNC.DEFER_BLOCKING 0x0 ;  /* 0x0000000000007b1d */ /* 0x000fe60000010000 */
[----:B------:R-:W-:-:S03]  /*02a0*/  ISETP.GE.AND P2, PT, R0, UR4, PT ;  /* 0x0000000400007c0c */ /* 0x000fc6000bf46270 */
[----:B0-----:R-:W-:Y:S01]  /*02b0*/  DADD R4, R4, R14 ;  /* 0x0000000004047229 */ /* 0x001fe2000000000e */
[----:B------:R-:W-:-:S04]  /*02c0*/  SHF.R.S32.HI R15, RZ, 0x1f, R0 ;  /* 0x0000001fff0f7819 */ /* 0x000fc80000011400 */
[----:B------:R-:W-:Y:S02]  /*02d0*/  LEA.HI R10, R15, R0, RZ, 0x5 ;  /* 0x000000000f0a7211 */ /* 0x000fe400078f28ff */
[----:B------:R-:W-:Y:S04]  /*02e0*/  SHFL.DOWN PT, R7, R5, 0x8, 0x1f ;  /* 0x09001f0005077f89 */ /* 0x000fe800000e0000 */
[----:B------:R-:W0:Y:S02]  /*02f0*/  SHFL.DOWN PT, R6, R4, 0x8, 0x1f ;  /* 0x09001f0004067f89 */ /* 0x000e2400000e0000 */
[----:B0-----:R-:W-:Y:S01]  /*0300*/  DADD R12, R4, R6 ;  /* 0x00000000040c7229 */ /* 0x001fe20000000006 */
[----:B------:R-:W-:-:S06]  /*0310*/  LOP3.LUT R5, R10, 0xffffffe0, RZ, 0xc0, !PT ;  /* 0xffffffe00a057812 */ /* 0x000fcc00078ec0ff */
[----:B------:R-:W-:Y:S01]  /*0320*/  SHFL.DOWN PT, R7, R13, 0x4, 0x1f ;  /* 0x08801f000d077f89 */ /* 0x000fe200000e0000 */
[----:B------:R-:W-:-:S03]  /*0330*/  IMAD.IADD R19, R0, 0x1, -R5 ;  /* 0x0000000100137824 */ /* 0x000fc600078e0a05 */
[----:B------:R-:W0:Y:S02]  /*0340*/  SHFL.DOWN PT, R6, R12, 0x4, 0x1f ;  /* 0x08801f000c067f89 */ /* 0x000e2400000e0000 */
[----:B------:R-:W-:-:S13]  /*0350*/  ISETP.NE.AND P1, PT, R19, RZ, PT ;  /* 0x000000ff1300720c */ /* 0x000fda0003f25270 */
[----:B------:R-:W-:Y:S01]  /*0360*/  @!P1 SHF.R.S32.HI R5, RZ, 0x5, R10 ;  /* 0x00000005ff059819 */ /* 0x000fe2000001140a */
[----:B0-----:R-:W-:Y:S01]  /*0370*/  DADD R16, R12, R6 ;  /* 0x000000000c107229 */ /* 0x001fe20000000006 */
[----:B------:R-:W-:Y:S02]  /*0380*/  MOV R13, 0x400 ;  /* 0x00000400000d7802 */ /* 0x000fe40000000f00 */
[----:B------:R-:W-:Y:S02]  /*0390*/  IADD3 R12, R0, 0x1f, RZ ;  /* 0x0000001f000c7810 */ /* 0x000fe40007ffe0ff */
[----:B-1----:R-:W-:Y:S02]  /*03a0*/  LEA R13, R18, R13, 0x18 ;  /* 0x0000000d120d7211 */ /* 0x002fe400078ec0ff */
[----:B------:R-:W-:Y:S04]  /*03b0*/  SHFL.DOWN PT, R7, R17, 0x2, 0x1f ;  /* 0x08401f0011077f89 */ /* 0x000fe800000e0000 */
[----:B------:R-:W0:Y:S01]  /*03c0*/  SHFL.DOWN PT, R6, R16, 0x2, 0x1f ;  /* 0x08401f0010067f89 */ /* 0x000e2200000e0000 */
[----:B------:R-:W-:-:S04]  /*03d0*/  IMAD R4, R2, 0x8, R13 ;  /* 0x0000000802047824 */ /* 0x000fc800078e020d */
[--C-:B------:R-:W-:Y:S02]  /*03e0*/  @!P1 IMAD R5, R5, 0x8, R4.reuse ;  /* 0x0000000805059824 */ /* 0x100fe400078e0204 */
[----:B------:R-:W-:Y:S01]  /*03f0*/  @!P2 IMAD R10, R19, 0x8, R4 ;  /* 0x00000008130aa824 */ /* 0x000fe200078e0204 */
[----:B0-----:R-:W-:-:S07]  /*0400*/  DADD R6, R16, R6 ;  /* 0x0000000010067229 */ /* 0x001fce0000000006 */
[----:B------:R-:W-:Y:S04]  /*0410*/  SHFL.DOWN PT, R15, R7, 0x1, 0x1f ;  /* 0x08201f00070f7f89 */ /* 0x000fe800000e0000 */
[----:B------:R-:W0:Y:S02]  /*0420*/  SHFL.DOWN PT, R14, R6, 0x1, 0x1f ;  /* 0x08201f00060e7f89 */ /* 0x000e2400000e0000 */
[----:B0-----:R-:W-:Y:S01]  /*0430*/  DADD R14, R6, R14 ;  /* 0x00000000060e7229 */ /* 0x001fe2000000000e */
[----:B------:R-:W-:-:S06]  /*0440*/  CS2R R6, SRZ ;  /* 0x0000000000067805 */ /* 0x000fcc000001ff00 */
[----:B------:R0:W-:Y:S01]  /*0450*/  @!P1 STS.64 [R5], R14 ;  /* 0x0000000e05009388 */ /* 0x0001e20000000a00 */
[----:B------:R-:W-:Y:S01]  /*0460*/  BAR.SYNC.DEFER_BLOCKING 0x0 ;  /* 0x0000000000007b1d */ /* 0x000fe20000010000 */
[----:B------:R-:W-:-:S05]  /*0470*/  ISETP.GT.U32.AND P1, PT, R12, 0x3e, PT ;  /* 0x0000003e0c00780c */ /* 0x000fca0003f24070 */
[----:B------:R0:W1:Y:S08]  /*0480*/  @!P2 LDS.64 R6, [R10] ;  /* 0x000000000a06a984 */ /* 0x0000700000000a00 */
[----:B0-----:R-:W-:Y:S05]  /*0490*/  @P1 BRA `(.L_x_6641) ;  /* 0x0000000000441947 */ /* 0x001fea0003800000 */
[----:B------:R-:W-:-:S03]  /*04a0*/  UMOV UR4, 0xffffffff ;  /* 0xffffffff00047882 */ /* 0x000fc60000000000 */
[----:B------:R-:W-:Y:S05]  /*04b0*/  BRA.DIV UR4, `(.L_x_6642) ;  /* 0x0000000204b07947 */ /* 0x000fea000b800000 */
[----:B-1----:R-:W-:Y:S04]  /*04c0*/  SHFL.DOWN PT, R15, R7, 0x10, 0x1f ;  /* 0x0a001f00070f7f89 */ /* 0x002fe800000e0000 */
[----:B------:R-:W0:Y:S02]  /*04d0*/  SHFL.DOWN PT, R14, R6, 0x10, 0x1f ;  /* 0x0a001f00060e7f89 */ /* 0x000e2400000e0000 */
[----:B0-----:R-:W-:-:S07]  /*04e0*/  DADD R14, R6, R14 ;  /* 0x00000000060e7229 */ /* 0x001fce000000000e */
[----:B------:R-:W-:Y:S04]  /*04f0*/  SHFL.DOWN PT, R17, R15, 0x8, 0x1f ;  /* 0x09001f000f117f89 */ /* 0x000fe800000e0000 */
        /* <DEDUP_REMOVED lines=8> */
[----:B------:R0:W1:Y:S04]  /*0580*/  SHFL.DOWN PT, R15, R7, 0x1, 0x1f ;  /* 0x08201f00070f7f89 */ /* 0x00006800000e0000 */
[----:B------:R0:W2:Y:S02]  /*0590*/  SHFL.DOWN PT, R14, R6, 0x1, 0x1f ;  /* 0x08201f00060e7f89 */ /* 0x0000a400000e0000 */
.L_x_6654:
[----:B012---:R-:W-:-:S11]  /*05a0*/  DADD R6, R6, R14 ;  /* 0x0000000006067229 */ /* 0x007fd6000000000e */
.L_x_6641:
[----:B------:R-:W-:Y:S01]  /*05b0*/  ISETP.NE.AND P1, PT, R0, RZ, PT ;  /* 0x000000ff0000720c */ /* 0x000fe20003f25270 */
[----:B------:R-:W-:-:S12]  /*05c0*/  WARPSYNC.ALL ;  /* 0x0000000000007948 */ /* 0x000fd80003800000 */
[----:B-1----:R0:W-:Y:S01]  /*05d0*/  @!P1 STS.64 [R4], R6 ;  /* 0x0000000604009388 */ /* 0x0021e20000000a00 */
[----:B------:R-:W-:Y:S06]  /*05e0*/  BAR.SYNC.DEFER_BLOCKING 0x0 ;  /* 0x0000000000007b1d */ /* 0x000fec0000010000 */
[----:B------:R-:W-:Y:S05]  /*05f0*/  @P0 EXIT ;  /* 0x000000000000094d */ /* 0x000fea0003800000 */
[----:B------:R1:W2:Y:S01]  /*0600*/  LDS.64 R14, [R4] ;  /* 0x00000000040e7984 */ /* 0x0002a20000000a00 */
[C---:B------:R-:W-:Y:S01]  /*0610*/  IMAD.SHL.U32 R18, R8.reuse, 0x8, RZ ;  /* 0x0000000808127824 */ /* 0x040fe200078e00ff */
[----:B------:R-:W-:Y:S01]  /*0620*/  ULDC.64 UR8, c[0x0][0x210] ;  /* 0x0000840000087ab9 */ /* 0x000fe20000000a00 */
[----:B------:R-:W-:Y:S01]  /*0630*/  ULDC.64 UR10, c[0x0][0x218] ;  /* 0x00008600000a7ab9 */ /* 0x000fe20000000a00 */
[----:B------:R-:W-:Y:S02]  /*0640*/  SHF.L.U64.HI R8, R8, 0x3, R11 ;  /* 0x0000000308087819 */ /* 0x000fe4000001020b */
[C---:B------:R-:W-:Y:S02]  /*0650*/  IADD3 R16, P0, R18.reuse, UR8, RZ ;  /* 0x0000000812107c10 */ /* 0x040fe4000ff1e0ff */
[----:B------:R-:W-:Y:S02]  /*0660*/  IADD3 R18, P1, R18, UR10, RZ ;  /* 0x0000000a12127c10 */ /* 0x000fe4000ff3e0ff */
[----:B------:R-:W-:-:S02]  /*0670*/  IADD3.X R17, R8, UR9, RZ, P0, !PT ;  /* 0x0000000908117c10 */ /* 0x000fc400087fe4ff */
[----:B-1----:R-:W-:-:S09]  /*0680*/  IADD3.X R19, R8, UR11, RZ, P1, !PT ;  /* 0x0000000b08137c10 */ /* 0x002fd20008ffe4ff */
.L_x_6643:
[----:B------:R-:W-:-:S05]  /*0690*/  IMAD.WIDE R20, R0, 0x10, R18 ;  /* 0x0000001000147825 */ /* 0x000fca00078e0212 */
[----:B0-----:R-:W2:Y:S01]  /*06a0*/  LDG.E.128 R4, desc[UR6][R20.64] ;  /* 0x0000000614047981 */ /* 0x001ea2000c1e1d00 */
[----:B------:R-:W-:-:S06]  /*06b0*/  IMAD R10, R0, 0x10, R13 ;  /* 0x00000010000a7824 */ /* 0x000fcc00078e020d */
[----:B------:R-:W2:Y:S02]  /*06c0*/  LDS.128 R8, [R10] ;  /* 0x000000000a087984 */ /* 0x000ea40000000c00 */
[C---:B--2---:R-:W-:Y:S01]  /*06d0*/  DFMA R4, -R14.reuse, R4, R8 ;  /* 0x000000040e04722b */ /* 0x044fe20000000108 */
[----:B------:R-:W-:Y:S01]  /*06e0*/  IMAD.WIDE R8, R0, 0x10, R16 ;  /* 0x0000001000087825 */ /* 0x000fe200078e0210 */
[----:B------:R-:W-:-:S03]  /*06f0*/  DFMA R6, -R14, R6, R10 ;  /* 0x000000060e06722b */ /* 0x000fc6000000010a */
[----:B------:R-:W-:-:S04]  /*0700*/  VIADD R0, R0, UR5 ;  /* 0x0000000500007c36 */ /* 0x000fc80008000000 */
[----:B------:R-:W-:Y:S01]  /*0710*/  IMAD.SHL.U32 R11, R0, 0x2, RZ ;  /* 0x00000002000b7824 */ /* 0x000fe200078e00ff */
[----:B------:R1:W-:Y:S04]  /*0720*/  STG.E.128 desc[UR6][R8.64], R4 ;  /* 0x0000000408007986 */ /* 0x0003e8000c101d06 */
[----:B------:R-:W-:Y:S02]  /*0730*/  ISETP.GE.U32.AND P0, PT, R11, R2, PT ;  /* 0x000000020b00720c */ /* 0x000fe40003f06070 */
[----:B------:R-:W-:-:S04]  /*0740*/  SHF.R.S32.HI R12, RZ, 0x1f, R11 ;  /* 0x0000001fff0c7819 */ /* 0x000fc8000001140b */
[----:B------:R-:W-:-:S13]  /*0750*/  ISETP.GE.AND.EX P0, PT, R12, R3, PT, P0 ;  /* 0x000000030c00720c */ /* 0x000fda0003f06300 */
[----:B-1----:R-:W-:Y:S05]  /*0760*/  @!P0 BRA `(.L_x_6643) ;  /* 0xfffffffc00c88947 */ /* 0x002fea000383ffff */
[----:B------:R-:W-:Y:S05]  /*0770*/  EXIT ;  /* 0x000000000000794d */ /* 0x000fea0003800000 */
.L_x_6642:
[----:B-1----:R-:W-:Y:S01]  /*0780*/  MOV R12, R7 ;  /* 0x00000007000c7202 */ /* 0x002fe20000000f00 */
[----:B------:R-:W-:Y:S02]  /*0790*/  IMAD.MOV.U32 R20, RZ, RZ, 0x10 ;  /* 0x00000010ff147424 */ /* 0x000fe400078e00ff */
[----:B------:R-:W-:Y:S02]  /*07a0*/  IMAD.MOV.U32 R21, RZ, RZ, 0x1f ;  /* 0x0000001fff157424 */ /* 0x000fe400078e00ff */
[----:B------:R-:W-:-:S07]  /*07b0*/  IMAD.MOV.U32 R5, RZ, RZ, -0x1 ;  /* 0xffffffffff057424 */ /* 0x000fce00078e00ff */
[----:B------:R-:W-:Y:S05]  /*07c0*/  WARPSYNC.COLLECTIVE R5, `(.L_x_6644) ;  /* 0x0000000005087348 */ /* 0x000fea0003c00000 */
[----:B------:R0:W1:Y:S02]  /*07d0*/  SHFL.DOWN P1, R10, R12, R20, R21 ;  /* 0x080000140c0a7389 */ /* 0x0000640000020015 */
[----:B01----:R-:W-:Y:S01]  /*07e0*/  ENDCOLLECTIVE ;  /* 0x000000000000791b */ /* 0x003fe20003800000 */
.L_x_6644:
[----:B------:R-:W-:Y:S01]  /*07f0*/  IMAD.MOV.U32 R12, RZ, RZ, R6 ;  /* 0x000000ffff0c7224 */ /* 0x000fe200078e0006 */
[----:B------:R-:W-:-:S07]  /*0800*/  MOV R15, R10 ;  /* 0x0000000a000f7202 */ /* 0x000fce0000000f00 */
[----:B------:R-:W-:Y:S05]  /*0810*/  WARPSYNC.COLLECTIVE R5, `(.L_x_6645) ;  /* 0x0000000005087348 */ /* 0x000fea0003c00000 */
[----:B------:R0:W1:Y:S02]  /*0820*/  SHFL.DOWN P1, R10, R12, R20, R21 ;  /* 0x080000140c0a7389 */ /* 0x0000640000020015 */
[----:B01----:R-:W-:Y:S01]  /*0830*/  ENDCOLLECTIVE ;  /* 0x000000000000791b */ /* 0x003fe20003800000 */
.L_x_6645:
[----:B------:R-:W-:Y:S01]  /*0840*/  MOV R20, 0x8 ;  /* 0x0000000800147802 */ /* 0x000fe20000000f00 */
[----:B------:R-:W-:-:S06]  /*0850*/  IMAD.MOV.U32 R14, RZ, RZ, R10 ;  /* 0x000000ffff0e7224 */ /* 0x000fcc00078e000a */
[----:B------:R-:W-:-:S10]  /*0860*/  DADD R14, R6, R14 ;  /* 0x00000000060e7229 */ /* 0x000fd4000000000e */
[----:B------:R-:W-:-:S07]  /*0870*/  IMAD.MOV.U32 R12, RZ, RZ, R15 ;  /* 0x000000ffff0c7224 */ /* 0x000fce00078e000f */
[----:B------:R-:W-:Y:S05]  /*0880*/  WARPSYNC.COLLECTIVE R5, `(.L_x_6646) ;  /* 0x0000000005087348 */ /* 0x000fea0003c00000 */
[----:B------:R0:W1:Y:S02]  /*0890*/  SHFL.DOWN P1, R10, R12, R20, R21 ;  /* 0x080000140c0a7389 */ /* 0x0000640000020015 */
[----:B01----:R-:W-:Y:S01]  /*08a0*/  ENDCOLLECTIVE ;  /* 0x000000000000791b */ /* 0x003fe20003800000 */
.L_x_6646:
[----:B------:R-:W-:Y:S02]  /*08b0*/  IMAD.MOV.U32 R12, RZ, RZ, R14 ;  /* 0x000000ffff0c7224 */ /* 0x000fe400078e000e */
[----:B------:R-:W-:-:S07]  /*08c0*/  IMAD.MOV.U32 R17, RZ, RZ, R10 ;  /* 0x000000ffff117224 */ /* 0x000fce00078e000a */
[----:B------:R-:W-:Y:S05]  /*08d0*/  WARPSYNC.COLLECTIVE R5, `(.L_x_6647) ;  /* 0x0000000005087348 */ /* 0x000fea0003c00000 */
[----:B------:R0:W1:Y:S02]  /*08e0*/  SHFL.DOWN P1, R10, R12, R20, R21 ;  /* 0x080000140c0a7389 */ /* 0x0000640000020015 */
[----:B01----:R-:W-:Y:S01]  /*08f0*/  ENDCOLLECTIVE ;  /* 0x000000000000791b */ /* 0x003fe20003800000 */
.L_x_6647:
[----:B------:R-:W-:Y:S02]  /*0900*/  IMAD.MOV.U32 R20, RZ, RZ, 0x4 ;  /* 0x00000004ff147424 */ /* 0x000fe400078e00ff */
[----:B------:R-:W-:-:S06]  /*0910*/  IMAD.MOV.U32 R16, RZ, RZ, R10 ;  /* 0x000000ffff107224 */ /* 0x000fcc00078e000a */
[----:B------:R-:W-:-:S10]  /*0920*/  DADD R16, R14, R16 ;  /* 0x000000000e107229 */ /* 0x000fd40000000010 */
[----:B------:R-:W-:-:S07]  /*0930*/  MOV R12, R17 ;  /* 0x00000011000c7202 */ /* 0x000fce0000000f00 */
[----:B------:R-:W-:Y:S05]  /*0940*/  WARPSYNC.COLLECTIVE R5, `(.L_x_6648) ;  /* 0x0000000005087348 */ /* 0x000fea0003c00000 */
[----:B------:R0:W1:Y:S02]  /*0950*/  SHFL.DOWN P1, R10, R12, R20, R21 ;  /* 0x080000140c0a7389 */ /* 0x0000640000020015 */
[----:B01----:R-:W-:Y:S01]  /*0960*/  ENDCOLLECTIVE ;  /* 0x000000000000791b */ /* 0x003fe20003800000 */
.L_x_6648:
[----:B------:R-:W-:Y:S02]  /*0970*/  IMAD.MOV.U32 R12, RZ, RZ, R16 ;  /* 0x000000ffff0c7224 */ /* 0x000fe400078e0010 */
[----:B------:R-:W-:-:S07]  /*0980*/  IMAD.MOV.U32 R19, RZ, RZ, R10 ;  /* 0x000000ffff137224 */ /* 0x000fce00078e000a */
[----:B------:R-:W-:Y:S05]  /*0990*/  WARPSYNC.COLLECTIVE R5, `(.L_x_6649) ;  /* 0x0000000005087348 */ /* 0x000fea0003c00000 */
[----:B------:R0:W1:Y:S02]  /*09a0*/  SHFL.DOWN P1, R10, R12, R20, R21 ;  /* 0x080000140c0a7389 */ /* 0x0000640000020015 */
[----:B01----:R-:W-:Y:S01]  /*09b0*/  ENDCOLLECTIVE ;  /* 0x000000000000791b */ /* 0x003fe20003800000 */
.L_x_6649:
[----:B------:R-:W-:Y:S01]  /*09c0*/  IMAD.MOV.U32 R20, RZ, RZ, 0x2 ;  /* 0x00000002ff147424 */ /* 0x000fe200078e00ff */
[----:B------:R-:W-:-:S06]  /*09d0*/  MOV R18, R10 ;  /* 0x0000000a00127202 */ /* 0x000fcc0000000f00 */
[----:B------:R-:W-:-:S10]  /*09e0*/  DADD R18, R16, R18 ;  /* 0x0000000010127229 */ /* 0x000fd40000000012 */
[----:B------:R-:W-:-:S07]  /*09f0*/  IMAD.MOV.U32 R12, RZ, RZ, R19 ;  /* 0x000000ffff0c7224 */ /* 0x000fce00078e0013 */
[----:B------:R-:W-:Y:S05]  /*0a00*/  WARPSYNC.COLLECTIVE R5, `(.L_x_6650) ;  /* 0x0000000005087348 */ /* 0x000fea0003c00000 */
[----:B------:R0:W1:Y:S02]  /*0a10*/  SHFL.DOWN P1, R10, R12, R20, R21 ;  /* 0x080000140c0a7389 */ /* 0x0000640000020015 */
[----:B01----:R-:W-:Y:S01]  /*0a20*/  ENDCOLLECTIVE ;  /* 0x000000000000791b */ /* 0x003fe20003800000 */
.L_x_6650:
[----:B------:R-:W-:Y:S01]  /*0a30*/  MOV R12, R18 ;  /* 0x00000012000c7202 */ /* 0x000fe20000000f00 */
[----:B------:R-:W-:-:S07]  /*0a40*/  IMAD.MOV.U32 R7, RZ, RZ, R10 ;  /* 0x000000ffff077224 */ /* 0x000fce00078e000a */
[----:B------:R-:W-:Y:S05]  /*0a50*/  WARPSYNC.COLLECTIVE R5, `(.L_x_6651) ;  /* 0x0000000005087348 */ /* 0x000fea0003c00000 */
[----:B------:R0:W1:Y:S02]  /*0a60*/  SHFL.DOWN P1, R10, R12, R20, R21 ;  /* 0x080000140c0a7389 */ /* 0x0000640000020015 */
[----:B01----:R-:W-:Y:S01]  /*0a70*/  ENDCOLLECTIVE ;  /* 0x000000000000791b */ /* 0x003fe20003800000 */
.L_x_6651:
[----:B------:R-:W-:Y:S02]  /*0a80*/  IMAD.MOV.U32 R20, RZ, RZ, 0x1 ;  /* 0x00000001ff147424 */ /* 0x000fe400078e00ff */
[----:B------:R-:W-:-:S06]  /*0a90*/  IMAD.MOV.U32 R6, RZ, RZ, R10 ;  /* 0x000000ffff067224 */ /* 0x000fcc00078e000a */
[----:B------:R-:W-:-:S10]  /*0aa0*/  DADD R6, R18, R6 ;  /* 0x0000000012067229 */ /* 0x000fd40000000006 */
[----:B------:R-:W-:-:S07]  /*0ab0*/  IMAD.MOV.U32 R12, RZ, RZ, R7 ;  /* 0x000000ffff0c7224 */ /* 0x000fce00078e0007 */
[----:B------:R-:W-:Y:S05]  /*0ac0*/  WARPSYNC.COLLECTIVE R5, `(.L_x_6652) ;  /* 0x0000000005087348 */ /* 0x000fea0003c00000 */
[----:B------:R0:W1:Y:S02]  /*0ad0*/  SHFL.DOWN P1, R10, R12, R20, R21 ;  /* 0x080000140c0a7389 */ /* 0x0000640000020015 */
[----:B01----:R-:W-:Y:S01]  /*0ae0*/  ENDCOLLECTIVE ;  /* 0x000000000000791b */ /* 0x003fe20003800000 */
.L_x_6652:
[----:B------:R-:W-:Y:S01]  /*0af0*/  IMAD.MOV.U32 R12, RZ, RZ, R6 ;  /* 0x000000ffff0c7224 */ /* 0x000fe200078e0006 */
[----:B------:R-:W-:-:S07]  /*0b00*/  MOV R15, R10 ;  /* 0x0000000a000f7202 */ /* 0x000fce0000000f00 */
[----:B------:R-:W-:Y:S05]  /*0b10*/  WARPSYNC.COLLECTIVE R5, `(.L_x_6653) ;  /* 0x0000000005087348 */ /* 0x000fea0003c00000 */
[----:B------:R0:W1:Y:S02]  /*0b20*/  SHFL.DOWN P1, R10, R12, R20, R21 ;  /* 0x080000140c0a7389 */ /* 0x0000640000020015 */
[----:B01----:R-:W-:Y:S01]  /*0b30*/  ENDCOLLECTIVE ;  /* 0x000000000000791b */ /* 0x003fe20003800000 */
.L_x_6653:
[----:B------:R-:W-:Y:S01]  /*0b40*/  IMAD.MOV.U32 R14, RZ, RZ, R10 ;  /* 0x000000ffff0e7224 */ /* 0x000fe200078e000a */
[----:B------:R-:W-:Y:S06]  /*0b50*/  BRA `(.L_x_6654) ;  /* 0xfffffff800907947 */ /* 0x000fec000383ffff */
.L_x_6655:
        /* <DEDUP_REMOVED lines=10> */
.L_x_12055:


//--------------------- .text._ZN2at6native43_GLOBAL__N__9ae7fba5_10_SoftMax_cu_9f978f6326cunn_SpatialSoftMaxForwardIN3c108BFloat16EfflNS1_22SoftMaxForwardEpilogueEEEvPT1_PKT_T2_SB_SB_ --------------------------
	.section	.text._ZN2at6native43_GLOBAL__N__9ae7fba5_10_SoftMax_cu_9f978f6326cunn_SpatialSoftMaxForwardIN3c108BFloat16EfflNS1_22SoftMaxForwardEpilogueEEEvPT1_PKT_T2_SB_SB_,"ax",@progbits
	.align	128
.text._ZN2at6native43_GLOBAL__N__9ae7fba5_10_SoftMax_cu_9f978f6326cunn_SpatialSoftMaxForwardIN3c108BFloat16EfflNS1_22SoftMaxForwardEpilogueEEEvPT1_PKT_T2_SB_SB_:
        .type           _ZN2at6native43_GLOBAL__N__9ae7fba5_10_SoftMax_cu_9f978f6326cunn_SpatialSoftMaxForwardIN3c108BFloat16EfflNS1_22SoftMaxForwardEpilogueEEEvPT1_PKT_T2_SB_SB_,@function
        .size           _ZN2at6native43_GLOBAL__N__9ae7fba5_10_SoftMax_cu_9f978f6326cunn_SpatialSoftMaxForwardIN3c108BFloat16EfflNS1_22SoftMaxForwardEpilogueEEEvPT1_PKT_T2_SB_SB_,(.L_x_12056 - _ZN2at6native43_GLOBAL__N__9ae7fba5_10_SoftMax_cu_9f978f6326cunn_SpatialSoftMaxForwardIN3c108BFloat16EfflNS1_22SoftMaxForwardEpilogueEEEvPT1_PKT_T2_SB_SB_)
        .other          _ZN2at6native43_GLOBAL__N__9ae7fba5_10_SoftMax_cu_9f978f6326cunn_SpatialSoftMaxForwardIN3c108BFloat16EfflNS1_22SoftMaxForwardEpilogueEEEvPT1_PKT_T2_SB_SB_,@"STO_CUDA_ENTRY STV_DEFAULT"
_ZN2at6native43_GLOBAL__N__9ae7fba5_10_SoftMax_cu_9f978f6326cunn_SpatialSoftMaxForwardIN3c108BFloat16EfflNS1_22SoftMaxForwardEpilogueEEEvPT1_PKT_T2_SB_SB_:
[----:B------:R-:W-:Y:S08]  /*0000*/  LDC R1, c[0x0][0x28] ;  /* 0x00000a00ff017b82 */ /* 0x000ff00000000800 */
[----:B------:R-:W0:Y:S08]  /*0010*/  S2UR UR14, SR_CTAID.X ;  /* 0x00000000000e79c3 */ /* 0x000e300000002500 */
[----:B------:R-:W0:Y:S02]  /*0020*/  LDC.64 R2, c[0x0][0x220] ;  /* 0x00008800ff027b82 */ /* 0x000e240000000a00 */
[----:B0-----:R-:W-:-:S04]  /*0030*/  ISETP.LE.U32.AND P0, PT, R2, UR14, PT ;  /* 0x0000000e02007c0c */ /* 0x001fc8000bf03070 */
[----:B------:R-:W-:-:S13]  /*0040*/  ISETP.GE.AND.EX P0, PT, RZ, R3, PT, P0 ;  /* 0x00000003ff00720c */ /* 0x000fda0003f06300 */
[----:B------:R-:W-:Y:S05]  /*0050*/  @P0 EXIT ;  /* 0x000000000000094d */ /* 0x000fea0003800000 */
[----:B------:R-:W0:Y:S01]  /*0060*/  S2R R0, SR_TID.Y ;  /* 0x0000000000007919 */ /* 0x000e220000002200 */
[----:B------:R-:W1:Y:S01]  /*0070*/  S2UR UR7, SR_CgaCtaId ;  /* 0x00000000000779c3 */ /* 0x000e620000008800 */
[----:B------:R-:W-:Y:S01]  /*0080*/  ULDC UR8, c[0x0][0x4] ;  /* 0x0000010000087ab9 */ /* 0x000fe20000000800 */
[----:B------:R-:W-:Y:S01]  /*0090*/  ULDC.64 UR10, c[0x0][0x230] ;  /* 0x00008c00000a7ab9 */ /* 0x000fe20000000a00 */
[----:B------:R-:W2:Y:S01]  /*00a0*/  S2R R17, SR_TID.X ;  /* 0x0000000000117919 */ /* 0x000ea20000002100 */
[----:B------:R-:W-:Y:S01]  /*00b0*/  UMOV UR6, 0x400 ;  /* 0x0000040000067882 */ /* 0x000fe20000000000 */
[----:B------:R-:W-:Y:S01]  /*00c0*/  BSSY B2, `(.L_x_6656) ;  /* 0x0000114000027945 */ /* 0x000fe20003800000 */
[----:B------:R-:W-:Y:S02]  /*00d0*/  IMAD.U32 R19, RZ, RZ, UR14 ;  /* 0x0000000eff137e24 */ /* 0x000fe4000f8e00ff */
[----:B------:R-:W3:Y:S01]  /*00e0*/  S2UR UR15, SR_CTAID.Y ;  /* 0x00000000000f79c3 */ /* 0x000ee20000002600 */
[----:B------:R-:W-:-:S07]  /*00f0*/  IMAD.MOV.U32 R21, RZ, RZ, RZ ;  /* 0x000000ffff157224 */ /* 0x000fce00078e00ff */
[----:B------:R-:W3:Y:S01]  /*0100*/  LDC R3, c[0x0][0x4] ;  /* 0x00000100ff037b82 */ /* 0x000ee20000000800 */
[----:B------:R-:W-:Y:S01]  /*0110*/  ULDC UR12, c[0x0][0xc] ;  /* 0x00000300000c7ab9 */ /* 0x000fe20000000800 */
[----:B------:R-:W-:Y:S01]  /*0120*/  ULDC UR9, c[0x0][0x10] ;  /* 0x0000040000097ab9 */ /* 0x000fe20000000800 */
[----:B------:R-:W-:Y:S02]  /*0130*/  ULDC UR13, c[0x0][0x0] ;  /* 0x00000000000d7ab9 */ /* 0x000fe40000000800 */
[----:B------:R-:W-:Y:S02]  /*0140*/  UIMAD.WIDE.U32 UR4, UR13, UR10, URZ ;  /* 0x0000000a0d0472a5 */ /* 0x000fe4000f8e003f */
[----:B-1----:R-:W-:Y:S02]  /*0150*/  ULEA UR7, UR7, UR6, 0x18 ;  /* 0x0000000607077291 */ /* 0x002fe4000f8ec03f */
[----:B------:R-:W-:Y:S02]  /*0160*/  UIMAD UR10, UR13, UR11, UR5 ;  /* 0x0000000b0d0a72a4 */ /* 0x000fe4000f8e0205 */
[----:B------:R-:W-:-:S02]  /*0170*/  UIMAD UR6, UR8, UR9, URZ ;  /* 0x00000009080672a4 */ /* 0x000fc4000f8e023f */
[----:B------:R-:W-:Y:S01]  /*0180*/  USHF.L.U64.HI UR8, UR4, 0x1, UR10 ;  /* 0x0000000104087899 */ /* 0x000fe2000801020a */
[----:B0-----:R-:W-:Y:S02]  /*0190*/  IMAD R16, R0, UR13, RZ ;  /* 0x0000000d00107c24 */ /* 0x001fe4000f8e02ff */
[----:B------:R-:W-:-:S03]  /*01a0*/  ULDC.64 UR10, c[0x0][0x208] ;  /* 0x00008200000a7ab9 */ /* 0x000fc60000000a00 */
[----:B------:R-:W-:Y:S01]  /*01b0*/  LEA R16, R16, UR7, 0x2 ;  /* 0x0000000710107c11 */ /* 0x000fe2000f8e10ff */
[----:B--23--:R-:W-:-:S07]  /*01c0*/  IMAD R0, R3, UR15, R0 ;  /* 0x0000000f03007c24 */ /* 0x00cfce000f8e0200 */
.L_x_6682:
[----:B------:R-:W-:Y:S01]  /*01d0*/  ULDC.64 UR14, c[0x0][0x230] ;  /* 0x00008c00000e7ab9 */ /* 0x000fe20000000a00 */
[----:B------:R-:W-:Y:S01]  /*01e0*/  BSSY B1, `(.L_x_6657) ;  /* 0x00000fb000017945 */ /* 0x000fe20003800000 */
[----:B------:R-:W-:-:S04]  /*01f0*/  ISETP.GE.U32.AND P0, PT, R0, UR14, PT ;  /* 0x0000000e00007c0c */ /* 0x000fc8000bf06070 */
[----:B------:R-:W-:-:S13]  /*0200*/  ISETP.GE.AND.EX P0, PT, RZ, UR15, PT, P0 ;  /* 0x0000000fff007c0c */ /* 0x000fda000bf06300 */
[----:B01234-:R-:W-:Y:S05]  /*0210*/  @P0 BRA `(.L_x_6658) ;  /* 0x0000000c00dc0947 */ /* 0x01ffea0003800000 */
[----:B------:R-:W0:Y:S01]  /*0220*/  LDC.64 R4, c[0x0][0x228] ;  /* 0x00008a00ff047b82 */ /* 0x000e220000000a00 */
[----:B------:R-:W-:Y:S01]  /*0230*/  ULDC.64 UR14, c[0x0][0x230] ;  /* 0x00008c00000e7ab9 */ /* 0x000fe20000000a00 */
[----:B------:R-:W-:Y:S01]  /*0240*/  ULDC UR7, c[0x0][0x228] ;  /* 0x00008a0000077ab9 */ /* 0x000fe20000000800 */
[----:B------:R-:W-:Y:S01]  /*0250*/  HFMA2.MMA R23, -RZ, RZ, 0, 0 ;  /* 0x00000000ff177435 */ /* 0x000fe200000001ff */
[----:B------:R-:W-:Y:S02]  /*0260*/  IMAD.MOV.U32 R18, RZ, RZ, R0 ;  /* 0x000000ffff127224 */ /* 0x000fe400078e0000 */
[C---:B0-----:R-:W-:Y:S02]  /*0270*/  IMAD R6, R4.reuse, UR15, RZ ;  /* 0x0000000f04067c24 */ /* 0x041fe4000f8e02ff */
[----:B------:R-:W-:-:S04]  /*0280*/  IMAD.WIDE.U32 R2, R4, UR14, RZ ;  /* 0x0000000e04027c25 */ /* 0x000fc8000f8e00ff */
[----:B------:R-:W-:Y:S02]  /*0290*/  IMAD R7, R5, UR14, R6 ;  /* 0x0000000e05077c24 */ /* 0x000fe4000f8e0206 */
[----:B------:R-:W-:Y:S02]  /*02a0*/  IMAD.MOV.U32 R4, RZ, RZ, R17 ;  /* 0x000000ffff047224 */ /* 0x000fe400078e0011 */
[----:B------:R-:W-:Y:S01]  /*02b0*/  IMAD.MOV.U32 R5, RZ, RZ, RZ ;  /* 0x000000ffff057224 */ /* 0x000fe200078e00ff */
[----:B------:R-:W-:Y:S01]  /*02c0*/  IADD3 R20, R3, R7, RZ ;  /* 0x0000000703147210 */ /* 0x000fe20007ffe0ff */
[----:B------:R-:W-:-:S07]  /*02d0*/  IMAD.WIDE.U32 R4, R19, UR7, R4 ;  /* 0x0000000713047c25 */ /* 0x000fce000f8e0004 */
.L_x_6681:
[----:B------:R-:W-:Y:S01]  /*02e0*/  UISETP.GT.U32.AND UP0, UPT, UR13, 0x1, UPT ;  /* 0x000000010d00788c */ /* 0x000fe2000bf04070 */
[-C--:B------:R-:W-:Y:S01]  /*02f0*/  IMAD R8, R20, R19.reuse, RZ ;  /* 0x0000001314087224 */ /* 0x080fe200078e02ff */
[----:B------:R-:W-:Y:S01]  /*0300*/  BSSY B0, `(.L_x_6659) ;  /* 0x00000e2000007945 */ /* 0x000fe20003800000 */
[----:B------:R-:W-:-:S03]  /*0310*/  IMAD.WIDE.U32 R6, R2, R19, RZ ;  /* 0x0000001302067225 */ /* 0x000fc600078e00ff */
[----:B------:R-:W-:Y:S01]  /*0320*/  PLOP3.LUT P1, PT, PT, PT, UP0, 0x80, 0x0 ;  /* 0x000000000000781c */ /* 0x000fe20003f2f008 */
[----:B----4-:R-:W-:Y:S01]  /*0330*/  IMAD R9, R21, R2, R8 ;  /* 0x0000000215097224 */ /* 0x010fe200078e0208 */
[----:B------:R-:W-:-:S03]  /*0340*/  IADD3 R6, P0, R18, R6, RZ ;  /* 0x0000000612067210 */ /* 0x000fc60007f1e0ff */
[----:B------:R-:W-:-:S04]  /*0350*/  IMAD.IADD R8, R7, 0x1, R9 ;  /* 0x0000000107087824 */ /* 0x000fc800078e0209 */
[----:B------:R-:W-:-:S04]  /*0360*/  IMAD.X R7, R23, 0x1, R8, P0 ;  /* 0x0000000117077824 */ /* 0x000fc800000e0608 */
[----:B0123--:R-:W-:Y:S05]  /*0370*/  @P1 BRA `(.L_x_6660) ;  /* 0x0000000400781947 */ /* 0x00ffea0003800000 */
[----:B------:R-:W0:Y:S01]  /*0380*/  LDC.64 R8, c[0x0][0x228] ;  /* 0x00008a00ff087b82 */ /* 0x000e220000000a00 */
[----:B------:R-:W-:Y:S01]  /*0390*/  BSSY B3, `(.L_x_6661) ;  /* 0x0000023000037945 */ /* 0x000fe20003800000 */
[----:B------:R-:W-:Y:S01]  /*03a0*/  MOV R14, RZ ;  /* 0x000000ff000e7202 */ /* 0x000fe20000000f00 */
[----:B------:R-:W-:Y:S01]  /*03b0*/  IMAD.MOV.U32 R22, RZ, RZ, -0x800001 ;  /* 0xff7fffffff167424 */ /* 0x000fe200078e00ff */
[----:B0-----:R-:W-:-:S04]  /*03c0*/  ISETP.GE.U32.AND P0, PT, R17, R8, PT ;  /* 0x000000081100720c */ /* 0x001fc80003f06070 */
[----:B------:R-:W-:-:S13]  /*03d0*/  ISETP.GE.AND.EX P0, PT, RZ, R9, PT, P0 ;  /* 0x00000009ff00720c */ /* 0x000fda0003f06300 */
[----:B------:R-:W-:Y:S05]  /*03e0*/  @P0 BRA `(.L_x_6662) ;  /* 0x0000000000740947 */ /* 0x000fea0003800000 */
[----:B------:R-:W-:Y:S01]  /*03f0*/  ULDC.64 UR14, c[0x0][0x228] ;  /* 0x00008a00000e7ab9 */ /* 0x000fe20000000a00 */
[----:B------:R-:W-:Y:S01]  /*0400*/  MOV R22, R18 ;  /* 0x0000001200167202 */ /* 0x000fe20000000f00 */
[----:B------:R-:W-:Y:S02]  /*0410*/  IMAD R10, R21, UR14, RZ ;  /* 0x0000000e150a7c24 */ /* 0x000fe4000f8e02ff */
[----:B------:R-:W-:Y:S02]  /*0420*/  IMAD.MOV.U32 R24, RZ, RZ, RZ ;  /* 0x000000ffff187224 */ /* 0x000fe400078e00ff */
[----:B------:R-:W-:Y:S01]  /*0430*/  IMAD R11, R19, UR15, R10 ;  /* 0x0000000f130b7c24 */ /* 0x000fe2000f8e020a */
[----:B------:R-:W-:-:S03]  /*0440*/  ULDC.64 UR14, c[0x0][0x230] ;  /* 0x00008c00000e7ab9 */ /* 0x000fc60000000a00 */
[----:B------:R-:W-:-:S04]  /*0450*/  IMAD.IADD R11, R5, 0x1, R11 ;  /* 0x00000001050b7824 */ /* 0x000fc800078e020b */
[----:B------:R-:W-:Y:S02]  /*0460*/  IMAD R13, R11, UR14, RZ ;  /* 0x0000000e0b0d7c24 */ /* 0x000fe4000f8e02ff */
[----:B------:R-:W-:-:S04]  /*0470*/  IMAD.WIDE.U32 R10, R4, UR14, R22 ;  /* 0x0000000e040a7c25 */ /* 0x000fc8000f8e0016 */
[----:B------:R-:W-:Y:S01]  /*0480*/  IMAD R13, R4, UR15, R13 ;  /* 0x0000000f040d7c24 */ /* 0x000fe2000f8e020d */
[----:B------:R-:W-:Y:S01]  /*0490*/  ULDC.64 UR14, c[0x0][0x218] ;  /* 0x00008600000e7ab9 */ /* 0x000fe20000000a00 */
[----:B------:R-:W-:Y:S01]  /*04a0*/  IMAD.MOV.U32 R22, RZ, RZ, -0x800001 ;  /* 0xff7fffffff167424 */ /* 0x000fe200078e00ff */
[----:B------:R-:W-:Y:S01]  /*04b0*/  LEA R12, P1, R10, UR14, 0x1 ;  /* 0x0000000e0a0c7c11 */ /* 0x000fe2000f8208ff */
[----:B------:R-:W-:Y:S01]  /*04c0*/  IMAD.IADD R11, R11, 0x1, R13 ;  /* 0x000000010b0b7824 */ /* 0x000fe200078e020d */
[----:B------:R-:W-:-:S04]  /*04d0*/  MOV R13, R17 ;  /* 0x00000011000d7202 */ /* 0x000fc80000000f00 */
[----:B------:R-:W-:-:S07]  /*04e0*/  LEA.HI.X R11, R10, UR15, R11, 0x1, P1 ;  /* 0x0000000f0a0b7c11 */ /* 0x000fce00088f0c0b */
.L_x_6663:
[----:B------:R-:W-:-:S06]  /*04f0*/  IMAD.MOV.U32 R10, RZ, RZ, R12 ;  /* 0x000000ffff0a7224 */ /* 0x000fcc00078e000c */
[----:B------:R0:W2:Y:S01]  /*0500*/  LDG.E.U16 R10, desc[UR10][R10.64] ;  /* 0x0000000a0a0a7981 */ /* 0x0000a2000c1e1500 */
[----:B------:R-:W-:Y:S02]  /*0510*/  IADD3 R13, P1, R13, UR13, RZ ;  /* 0x0000000d0d0d7c10 */ /* 0x000fe4000ff3e0ff */
[----:B------:R-:W-:-:S03]  /*0520*/  MOV R25, UR4 ;  /* 0x0000000400197c02 */ /* 0x000fc60008000f00 */
[----:B------:R-:W-:Y:S01]  /*0530*/  IMAD.X R24, RZ, RZ, R24, P1 ;  /* 0x000000ffff187224 */ /* 0x000fe200008e0618 */
[----:B------:R-:W-:Y:S02]  /*0540*/  ISETP.GE.U32.AND P1, PT, R13, R8, PT ;  /* 0x000000080d00720c */ /* 0x000fe40003f26070 */
[----:B------:R-:W-:Y:S02]  /*0550*/  LEA R12, P2, R25, R12, 0x1 ;  /* 0x0000000c190c7211 */ /* 0x000fe400078408ff */
[----:B------:R-:W-:Y:S02]  /*0560*/  ISETP.GE.AND.EX P1, PT, R24, R9, PT, P1 ;  /* 0x000000091800720c */ /* 0x000fe40003f26310 */
[----:B0-----:R-:W-:Y:S01]  /*0570*/  IADD3.X R11, R11, UR8, RZ, P2, !PT ;  /* 0x000000080b0b7c10 */ /* 0x001fe200097fe4ff */
[----:B--2---:R-:W-:-:S05]  /*0580*/  IMAD.U32 R15, R10, 0x10000, RZ ;  /* 0x000100000a0f7824 */ /* 0x004fca00078e00ff */
[----:B------:R-:W-:-:S04]  /*0590*/  FSETP.GEU.FTZ.AND P3, PT, R22, R15, PT ;  /* 0x0000000f1600720b */ /* 0x000fc80003f7e000 */
[----:B------:R-:W-:Y:S01]  /*05a0*/  FSEL R22, R15, R22, !P3 ;  /* 0x000000160f167208 */ /* 0x000fe20005800000 */
[----:B------:R-:W-:Y:S08]  /*05b0*/  @!P1 BRA `(.L_x_6663) ;  /* 0xfffffffc00cc9947 */ /* 0x000ff0000383ffff */
.L_x_6662:
[----:B------:R-:W-:Y:S05]  /*05c0*/  BSYNC B3 ;  /* 0x0000000000037941 */ /* 0x000fea0003800000 */
.L_x_6661:
[----:B------:R-:W-:Y:S04]  /*05d0*/  BSSY B3, `(.L_x_6664) ;  /* 0x0000018000037945 */ /* 0x000fe80003800000 */
[----:B------:R-:W-:Y:S05]  /*05e0*/  @P0 BRA `(.L_x_6665) ;  /* 0x0000000000580947 */ /* 0x000fea0003800000 */
[----:B------:R-:W-:Y:S01]  /*05f0*/  HFMA2.MMA R14, -RZ, RZ, 0, 0 ;  /* 0x00000000ff0e7435 */ /* 0x000fe200000001ff */
[----:B------:R-:W-:Y:S02]  /*0600*/  IMAD.MOV.U32 R15, RZ, RZ, R17 ;  /* 0x000000ffff0f7224 */ /* 0x000fe400078e0011 */
[----:B------:R-:W-:-:S08]  /*0610*/  IMAD.MOV.U32 R24, RZ, RZ, RZ ;  /* 0x000000ffff187224 */ /* 0x000fd000078e00ff */
.L_x_6666:
[----:B------:R-:W-:Y:S02]  /*0620*/  ULDC.64 UR14, c[0x0][0x230] ;  /* 0x00008c00000e7ab9 */ /* 0x000fe40000000a00 */
[----:B------:R-:W-:Y:S02]  /*0630*/  IMAD R12, R24, UR14, RZ ;  /* 0x0000000e180c7c24 */ /* 0x000fe4000f8e02ff */
[----:B------:R-:W-:-:S04]  /*0640*/  IMAD.WIDE.U32 R10, R15, UR14, R6 ;  /* 0x0000000e0f0a7c25 */ /* 0x000fc8000f8e0006 */
[----:B------:R-:W-:Y:S01]  /*0650*/  IMAD R13, R15, UR15, R12 ;  /* 0x0000000f0f0d7c24 */ /* 0x000fe2000f8e020c */
[----:B------:R-:W-:Y:S02]  /*0660*/  ULDC.64 UR14, c[0x0][0x218] ;  /* 0x00008600000e7ab9 */ /* 0x000fe40000000a00 */
[----:B------:R-:W-:Y:S02]  /*0670*/  LEA R12, P1, R10, UR14, 0x1 ;  /* 0x0000000e0a0c7c11 */ /* 0x000fe4000f8208ff */
[----:B------:R-:W-:-:S04]  /*0680*/  IADD3 R11, R11, R13, RZ ;  /* 0x0000000d0b0b7210 */ /* 0x000fc80007ffe0ff */
[----:B------:R-:W-:-:S05]  /*0690*/  LEA.HI.X R13, R10, UR15, R11, 0x1, P1 ;  /* 0x0000000f0a0d7c11 */ /* 0x000fca00088f0c0b */
[----:B------:R-:W2:Y:S01]  /*06a0*/  LDG.E.U16 R12, desc[UR10][R12.64] ;  /* 0x0000000a0c0c7981 */ /* 0x000ea2000c1e1500 */
[----:B------:R-:W-:-:S05]  /*06b0*/  IADD3 R15, P1, R15, UR13, RZ ;  /* 0x0000000d0f0f7c10 */ /* 0x000fca000ff3e0ff */
[----:B------:R-:W-:Y:S01]  /*06c0*/  IMAD.X R24, RZ, RZ, R24, P1 ;  /* 0x000000ffff187224 */ /* 0x000fe200008e0618 */
[----:B------:R-:W-:-:S04]  /*06d0*/  ISETP.GE.U32.AND P1, PT, R15, R8, PT ;  /* 0x000000080f00720c */ /* 0x000fc80003f26070 */
[----:B------:R-:W-:Y:S01]  /*06e0*/  ISETP.GE.AND.EX P1, PT, R24, R9, PT, P1 ;  /* 0x000000091800720c */ /* 0x000fe20003f26310 */
[----:B--2---:R-:W-:-:S04]  /*06f0*/  IMAD.U32 R11, R12, 0x10000, RZ ;  /* 0x000100000c0b7824 */ /* 0x004fc800078e00ff */
[----:B------:R-:W-:-:S04]  /*0700*/  FADD.FTZ R11, R11, -R22 ;  /* 0x800000160b0b7221 */ /* 0x000fc80000010000 */
[----:B------:R-:W-:-:S06]  /*0710*/  FMUL.FTZ R11, R11, 1.4426950216293334961 ;  /* 0x3fb8aa3b0b0b7820 */ /* 0x000fcc0000410000 */
[----:B------:R-:W0:Y:S02]  /*0720*/  MUFU.EX2 R11, R11 ;  /* 0x0000000b000b7308 */ /* 0x000e240000000800 */
[----:B0-----:R-:W-:Y:S01]  /*0730*/  FADD.FTZ R14, R11, R14 ;  /* 0x0000000e0b0e7221 */ /* 0x001fe20000010000 */
[----:B------:R-:W-:Y:S06]  /*0740*/  @!P1 BRA `(.L_x_6666) ;  /* 0xfffffffc00b49947 */ /* 0x000fec000383ffff */
.L_x_6665:
[----:B------:R-:W-:Y:S05]  /*0750*/  BSYNC B3 ;  /* 0x0000000000037941 */ /* 0x000fea0003800000 */
.L_x_6664:
[----:B------:R-:W-:Y:S04]  /*0760*/  BSSY B3, `(.L_x_6667) ;  /* 0x000001e000037945 */ /* 0x000fe80003800000 */
[----:B------:R-:W-:Y:S05]  /*0770*/  @P0 BRA `(.L_x_6668) ;  /* 0x0000000000700947 */ /* 0x000fea0003800000 */
[----:B------:R0:W1:Y:S01]  /*0780*/  MUFU.RCP R24, R14 ;  /* 0x0000000e00187308 */ /* 0x0000620000001000 */
[----:B------:R-:W-:Y:S01]  /*0790*/  MOV R25, R17 ;  /* 0x0000001100197202 */ /* 0x000fe20000000f00 */
[----:B------:R-:W-:-:S07]  /*07a0*/  IMAD.MOV.U32 R26, RZ, RZ, RZ ;  /* 0x000000ffff1a7224 */ /* 0x000fce00078e00ff */
.L_x_6669:
[----:B------:R-:W-:Y:S01]  /*07b0*/  ULDC.64 UR14, c[0x0][0x230] ;  /* 0x00008c00000e7ab9 */ /* 0x000fe20000000a00 */
[----:B--2---:R-:W-:Y:S01]  /*07c0*/  MOV R11, R7 ;  /* 0x00000007000b7202 */ /* 0x004fe20000000f00 */
[----:B------:R-:W-:Y:S02]  /*07d0*/  IMAD R12, R26, UR14, RZ ;  /* 0x0000000e1a0c7c24 */ /* 0x000fe4000f8e02ff */
[----:B------:R-:W-:Y:S02]  /*07e0*/  IMAD.MOV.U32 R10, RZ, RZ, R6 ;  /* 0x000000ffff0a7224 */ /* 0x000fe400078e0006 */
[C---:B------:R-:W-:Y:S02]  /*07f0*/  IMAD R13, R25.reuse, UR15, R12 ;  /* 0x0000000f190d7c24 */ /* 0x040fe4000f8e020c */
[----:B------:R-:W-:Y:S01]  /*0800*/  IMAD.WIDE.U32 R10, R25, UR14, R10 ;  /* 0x0000000e190a7c25 */ /* 0x000fe2000f8e000a */
[----:B------:R-:W-:-:S03]  /*0810*/  ULDC.64 UR14, c[0x0][0x218] ;  /* 0x00008600000e7ab9 */ /* 0x000fc60000000a00 */
[----:B------:R-:W-:Y:S01]  /*0820*/  IMAD.IADD R11, R11, 0x1, R13 ;  /* 0x000000010b0b7824 */ /* 0x000fe200078e020d */
[----:B------:R-:W-:-:S04]  /*0830*/  LEA R12, P0, R10, UR14, 0x1 ;  /* 0x0000000e0a0c7c11 */ /* 0x000fc8000f8008ff */
[----:B------:R-:W-:Y:S01]  /*0840*/  LEA.HI.X R13, R10, UR15, R11, 0x1, P0 ;  /* 0x0000000f0a0d7c11 */ /* 0x000fe200080f0c0b */
[----:B------:R-:W-:-:S04]  /*0850*/  ULDC.64 UR14, c[0x0][0x210] ;  /* 0x00008400000e7ab9 */ /* 0x000fc80000000a00 */
[----:B------:R-:W2:Y:S01]  /*0860*/  LDG.E.U16 R12, desc[UR10][R12.64] ;  /* 0x0000000a0c0c7981 */ /* 0x000ea2000c1e1500 */
[----:B0-----:R-:W-:Y:S01]  /*0870*/  LEA R14, P0, R10, UR14, 0x2 ;  /* 0x0000000e0a0e7c11 */ /* 0x001fe2000f8010ff */
[----:B--2---:R-:W-:-:S04]  /*0880*/  IMAD.U32 R15, R12, 0x10000, RZ ;  /* 0x000100000c0f7824 */ /* 0x004fc800078e00ff */
[----:B------:R-:W-:-:S04]  /*0890*/  FADD.FTZ R15, R15, -R22 ;  /* 0x800000160f0f7221 */ /* 0x000fc80000010000 */
[----:B------:R-:W-:Y:S01]  /*08a0*/  FMUL.FTZ R27, R15, 1.4426950216293334961 ;  /* 0x3fb8aa3b0f1b7820 */ /* 0x000fe20000410000 */
[----:B------:R-:W-:Y:S02]  /*08b0*/  LEA.HI.X R15, R10, UR15, R11, 0x2, P0 ;  /* 0x0000000f0a0f7c11 */ /* 0x000fe400080f140b */
[----:B------:R-:W-:-:S03]  /*08c0*/  IADD3 R25, P0, R25, UR13, RZ ;  /* 0x0000000d19197c10 */ /* 0x000fc6000ff1e0ff */
[----:B------:R-:W1:Y:S01]  /*08d0*/  MUFU.EX2 R27, R27 ;  /* 0x0000001b001b7308 */ /* 0x000e620000000800 */
[----:B------:R-:W-:Y:S02]  /*08e0*/  IADD3.X R26, RZ, R26, RZ, P0, !PT ;  /* 0x0000001aff1a7210 */ /* 0x000fe400007fe4ff */
[----:B------:R-:W-:-:S04]  /*08f0*/  ISETP.GE.U32.AND P0, PT, R25, R8, PT ;  /* 0x000000081900720c */ /* 0x000fc80003f06070 */
[----:B------:R-:W-:Y:S01]  /*0900*/  ISETP.GE.AND.EX P0, PT, R26, R9, PT, P0 ;  /* 0x000000091a00720c */ /* 0x000fe20003f06300 */
[----:B-1----:R-:W-:-:S05]  /*0910*/  FMUL.FTZ R11, R27, R24 ;  /* 0x000000181b0b7220 */ /* 0x002fca0000410000 */
[----:B------:R2:W-:Y:S07]  /*0920*/  STG.E desc[UR10][R14.64], R11 ;  /* 0x0000000b0e007986 */ /* 0x0005ee000c10190a */
[----:B------:R-:W-:Y:S05]  /*0930*/  @!P0 BRA `(.L_x_6669) ;  /* 0xfffffffc009c8947 */ /* 0x000fea000383ffff */
.L_x_6668:
[----:B------:R-:W-:Y:S05]  /*0940*/  BSYNC B3 ;  /* 0x0000000000037941 */ /* 0x000fea0003800000 */
.L_x_6667:
[----:B------:R-:W-:Y:S05]  /*0950*/  BRA `(.L_x_6670) ;  /* 0x0000000400f07947 */ /* 0x000fea0003800000 */
.L_x_6660:
[----:B------:R-:W0:Y:S01]  /*0960*/  LDC.64 R8, c[0x0][0x228] ;  /* 0x00008a00ff087b82 */ /* 0x000e220000000a00 */
[----:B------:R-:W-:Y:S02]  /*0970*/  IMAD.U32 R15, RZ, RZ, UR13 ;  /* 0x0000000dff0f7e24 */ /* 0x000fe4000f8e00ff */
[----:B------:R-:W-:Y:S01]  /*0980*/  IMAD.MOV.U32 R14, RZ, RZ, -0x800001 ;  /* 0xff7fffffff0e7424 */ /* 0x000fe200078e00ff */
[----:B0-----:R-:W-:-:S04]  /*0990*/  ISETP.GE.U32.AND P0, PT, R17, R8, PT ;  /* 0x000000081100720c */ /* 0x001fc80003f06070 */
[----:B------:R-:W-:-:S13]  /*09a0*/  ISETP.GE.AND.EX P0, PT, RZ, R9, PT, P0 ;  /* 0x00000009ff00720c */ /* 0x000fda0003f06300 */
[----:B------:R-:W-:Y:S05]  /*09b0*/  @P0 BRA `(.L_x_6671) ;  /* 0x0000000000580947 */ /* 0x000fea0003800000 */
[----:B------:R-:W-:Y:S01]  /*09c0*/  MOV R14, 0xff7fffff ;  /* 0xff7fffff000e7802 */ /* 0x000fe20000000f00 */
[----:B------:R-:W-:Y:S02]  /*09d0*/  IMAD.MOV.U32 R25, RZ, RZ, R17 ;  /* 0x000000ffff197224 */ /* 0x000fe400078e0011 */
[----:B------:R-:W-:-:S07]  /*09e0*/  IMAD.MOV.U32 R22, RZ, RZ, RZ ;  /* 0x000000ffff167224 */ /* 0x000fce00078e00ff */
.L_x_6672:
[----:B------:R-:W-:Y:S01]  /*09f0*/  ULDC.64 UR14, c[0x0][0x230] ;  /* 0x00008c00000e7ab9 */ /* 0x000fe20000000a00 */
[----:B------:R-:W-:Y:S01]  /*0a00*/  MOV R10, R6 ;  /* 0x00000006000a7202 */ /* 0x000fe20000000f00 */
[----:B------:R-:W-:Y:S02]  /*0a10*/  IMAD R12, R22, UR14, RZ ;  /* 0x0000000e160c7c24 */ /* 0x000fe4000f8e02ff */
[----:B------:R-:W-:Y:S02]  /*0a20*/  IMAD.MOV.U32 R11, RZ, RZ, R7 ;  /* 0x000000ffff0b7224 */ /* 0x000fe400078e0007 */
[C---:B------:R-:W-:Y:S02]  /*0a30*/  IMAD R13, R25.reuse, UR15, R12 ;  /* 0x0000000f190d7c24 */ /* 0x040fe4000f8e020c */
[----:B------:R-:W-:Y:S01]  /*0a40*/  IMAD.WIDE.U32 R10, R25, UR14, R10 ;  /* 0x0000000e190a7c25 */ /* 0x000fe2000f8e000a */
[----:B------:R-:W-:-:S03]  /*0a50*/  ULDC.64 UR14, c[0x0][0x218] ;  /* 0x00008600000e7ab9 */ /* 0x000fc60000000a00 */
[----:B------:R-:W-:Y:S01]  /*0a60*/  IMAD.IADD R11, R11, 0x1, R13 ;  /* 0x000000010b0b7824 */ /* 0x000fe200078e020d */
[----:B------:R-:W-:-:S04]  /*0a70*/  LEA R12, P1, R10, UR14, 0x1 ;  /* 0x0000000e0a0c7c11 */ /* 0x000fc8000f8208ff */
[----:B------:R-:W-:-:S05]  /*0a80*/  LEA.HI.X R13, R10, UR15, R11, 0x1, P1 ;  /* 0x0000000f0a0d7c11 */ /* 0x000fca00088f0c0b */
[----:B------:R-:W2:Y:S01]  /*0a90*/  LDG.E.U16 R12, desc[UR10][R12.64] ;  /* 0x0000000a0c0c7981 */ /* 0x000ea2000c1e1500 */
[----:B------:R-:W-:-:S04]  /*0aa0*/  IADD3 R25, P1, R25, UR13, RZ ;  /* 0x0000000d19197c10 */ /* 0x000fc8000ff3e0ff */
[----:B------:R-:W-:Y:S02]  /*0ab0*/  IADD3.X R22, RZ, R22, RZ, P1, !PT ;  /* 0x00000016ff167210 */ /* 0x000fe40000ffe4ff */
[----:B------:R-:W-:-:S04]  /*0ac0*/  ISETP.GE.U32.AND P1, PT, R25, R8, PT ;  /* 0x000000081900720c */ /* 0x000fc80003f26070 */
[----:B------:R-:W-:Y:S01]  /*0ad0*/  ISETP.GE.AND.EX P1, PT, R22, R9, PT, P1 ;  /* 0x000000091600720c */ /* 0x000fe20003f26310 */
[----:B--2---:R-:W-:-:S05]  /*0ae0*/  IMAD.U32 R11, R12, 0x10000, RZ ;  /* 0x000100000c0b7824 */ /* 0x004fca00078e00ff */
[----:B------:R-:W-:-:S04]  /*0af0*/  FSETP.GEU.FTZ.AND P2, PT, R14, R11, PT ;  /* 0x0000000b0e00720b */ /* 0x000fc80003f5e000 */
[----:B------:R-:W-:-:S03]  /*0b00*/  FSEL R14, R11, R14, !P2 ;  /* 0x0000000e0b0e7208 */ /* 0x000fc60005000000 */
[----:B------:R-:W-:Y:S06]  /*0b10*/  @!P1 BRA `(.L_x_6672) ;  /* 0xfffffffc00b49947 */ /* 0x000fec000383ffff */
.L_x_6671:
[----:B------:R-:W-:Y:S05]  /*0b20*/  WARPSYNC.ALL ;  /* 0x0000000000007948 */ /* 0x000fea0003800000 */
[----:B------:R-:W-:Y:S01]  /*0b30*/  IMAD R11, R17, 0x4, R16 ;  /* 0x00000004110b7824 */ /* 0x000fe200078e0210 */
[----:B------:R-:W-:Y:S01]  /*0b40*/  SHF.R.U32.HI R8, RZ, 0x1, R15 ;  /* 0x00000001ff087819 */ /* 0x000fe2000001160f */
[----:B------:R-:W-:Y:S03]  /*0b50*/  BAR.SYNC.DEFER_BLOCKING 0x0 ;  /* 0x0000000000007b1d */ /* 0x000fe60000010000 */
[----:B------:R-:W-:Y:S01]  /*0b60*/  ISETP.NE.AND P2, PT, R8, RZ, PT ;  /* 0x000000ff0800720c */ /* 0x000fe20003f45270 */
[----:B------:R-:W-:-:S02]  /*0b70*/  HFMA2.MMA R22, -RZ, RZ, 0, 0 ;  /* 0x00000000ff167435 */ /* 0x000fc400000001ff */
[----:B------:R-:W-:Y:S01]  /*0b80*/  ULDC.64 UR14, c[0x0][0x230] ;  /* 0x00008c00000e7ab9 */ /* 0x000fe20000000a00 */
[----:B------:R0:W-:Y:S09]  /*0b90*/  STS [R11], R14 ;  /* 0x0000000e0b007388 */ /* 0x0001f20000000800 */
[----:B------:R-:W-:Y:S05]  /*0ba0*/  @!P2 BRA `(.L_x_6673) ;  /* 0x00000000002ca947 */ /* 0x000fea0003800000 */
.L_x_6674:
[----:B------:R-:W-:Y:S01]  /*0bb0*/  BAR.SYNC.DEFER_BLOCKING 0x0 ;  /* 0x0000000000007b1d */ /* 0x000fe20000010000 */
[----:B------:R-:W-:-:S13]  /*0bc0*/  ISETP.GE.U32.AND P1, PT, R17, R8, PT ;  /* 0x000000081100720c */ /* 0x000fda0003f26070 */
[----:B------:R-:W-:Y:S01]  /*0bd0*/  @!P1 IMAD R10, R8, 0x4, R11 ;  /* 0x00000004080a9824 */ /* 0x000fe200078e020b */
[----:B------:R-:W-:Y:S01]  /*0be0*/  SHF.R.U32.HI R8, RZ, 0x1, R8 ;  /* 0x00000001ff087819 */ /* 0x000fe20000011608 */
[----:B------:R-:W-:Y:S04]  /*0bf0*/  @!P1 LDS R9, [R11] ;  /* 0x000000000b099984 */ /* 0x000fe80000000800 */
[----:B------:R-:W1:Y:S02]  /*0c00*/  @!P1 LDS R10, [R10] ;  /* 0x000000000a0a9984 */ /* 0x000e640000000800 */
[----:B-1----:R-:W-:-:S04]  /*0c10*/  @!P1 FSETP.GEU.FTZ.AND P3, PT, R9, R10, PT ;  /* 0x0000000a0900920b */ /* 0x002fc80003f7e000 */
[----:B------:R-:W-:-:S05]  /*0c20*/  @!P1 FSEL R12, R10, R9, !P3 ;  /* 0x000000090a0c9208 */ /* 0x000fca0005800000 */
[----:B------:R1:W-:Y:S01]  /*0c30*/  @!P1 STS [R11], R12 ;  /* 0x0000000c0b009388 */ /* 0x0003e20000000800 */
[----:B------:R-:W-:-:S13]  /*0c40*/  ISETP.NE.AND P1, PT, R8, RZ, PT ;  /* 0x000000ff0800720c */ /* 0x000fda0003f25270 */
[----:B-1----:R-:W-:Y:S05]  /*0c50*/  @P1 BRA `(.L_x_6674) ;  /* 0xfffffffc00d41947 */ /* 0x002fea000383ffff */
.L_x_6673:
[----:B------:R-:W-:Y:S06]  /*0c60*/  BAR.SYNC.DEFER_BLOCKING 0x0 ;  /* 0x0000000000007b1d */ /* 0x000fec0000010000 */
[----:B------:R-:W-:Y:S01]  /*0c70*/  ULDC.64 UR16, c[0x0][0x218] ;  /* 0x0000860000107ab9 */ /* 0x000fe20000000a00 */
[----:B------:R-:W-:Y:S01]  /*0c80*/  ULDC.64 UR18, c[0x0][0x228] ;  /* 0x00008a0000127ab9 */ /* 0x000fe20000000a00 */
[----:B------:R-:W-:Y:S01]  /*0c90*/  BSSY B3, `(.L_x_6675) ;  /* 0x0000019000037945 */ /* 0x000fe20003800000 */
[----:B------:R1:W2:Y:S03]  /*0ca0*/  LDS R10, [R16] ;  /* 0x00000000100a7984 */ /* 0x0002a60000000800 */
[----:B------:R-:W-:Y:S05]  /*0cb0*/  @P0 BRA `(.L_x_6676) ;  /* 0x0000000000580947 */ /* 0x000fea0003800000 */
[----:B------:R-:W-:Y:S01]  /*0cc0*/  IMAD.MOV.U32 R22, RZ, RZ, RZ ;  /* 0x000000ffff167224 */ /* 0x000fe200078e00ff */
[----:B------:R-:W-:Y:S01]  /*0cd0*/  MOV R15, R17 ;  /* 0x00000011000f7202 */ /* 0x000fe20000000f00 */
[----:B0-----:R-:W-:-:S07]  /*0ce0*/  IMAD.MOV.U32 R14, RZ, RZ, RZ ;  /* 0x000000ffff0e7224 */ /* 0x001fce00078e00ff */
.L_x_6677:
[----:B------:R-:W-:Y:S01]  /*0cf0*/  MOV R9, R7 ;  /* 0x0000000700097202 */ /* 0x000fe20000000f00 */
[----:B------:R-:W-:Y:S02]  /*0d00*/  IMAD R12, R14, UR14, RZ ;  /* 0x0000000e0e0c7c24 */ /* 0x000fe4000f8e02ff */
[----:B------:R-:W-:Y:S02]  /*0d10*/  IMAD.MOV.U32 R8, RZ, RZ, R6 ;  /* 0x000000ffff087224 */ /* 0x000fe400078e0006 */
[C---:B------:R-:W-:Y:S02]  /*0d20*/  IMAD R13, R15.reuse, UR15, R12 ;  /* 0x0000000f0f0d7c24 */ /* 0x040fe4000f8e020c */
[----:B------:R-:W-:-:S04]  /*0d30*/  IMAD.WIDE.U32 R8, R15, UR14, R8 ;  /* 0x0000000e0f087c25 */ /* 0x000fc8000f8e0008 */
[----:B------:R-:W-:Y:S01]  /*0d40*/  IMAD.IADD R9, R9, 0x1, R13 ;  /* 0x0000000109097824 */ /* 0x000fe200078e020d */
[----:B------:R-:W-:-:S04]  /*0d50*/  LEA R12, P1, R8, UR16, 0x1 ;  /* 0x00000010080c7c11 */ /* 0x000fc8000f8208ff */
[----:B------:R-:W-:-:S05]  /*0d60*/  LEA.HI.X R13, R8, UR17, R9, 0x1, P1 ;  /* 0x00000011080d7c11 */ /* 0x000fca00088f0c09 */
[----:B------:R-:W3:Y:S01]  /*0d70*/  LDG.E.U16 R12, desc[UR10][R12.64] ;  /* 0x0000000a0c0c7981 */ /* 0x000ee2000c1e1500 */
[----:B------:R-:W-:-:S04]  /*0d80*/  IADD3 R15, P1, R15, UR13, RZ ;  /* 0x0000000d0f0f7c10 */ /* 0x000fc8000ff3e0ff */
[----:B------:R-:W-:Y:S02]  /*0d90*/  IADD3.X R14, RZ, R14, RZ, P1, !PT ;  /* 0x0000000eff0e7210 */ /* 0x000fe40000ffe4ff */
[----:B------:R-:W-:-:S04]  /*0da0*/  ISETP.GE.U32.AND P1, PT, R15, UR18, PT ;  /* 0x000000120f007c0c */ /* 0x000fc8000bf26070 */
[----:B------:R-:W-:Y:S01]  /*0db0*/  ISETP.GE.AND.EX P1, PT, R14, UR19, PT, P1 ;  /* 0x000000130e007c0c */ /* 0x000fe2000bf26310 */
[----:B---3--:R-:W-:-:S04]  /*0dc0*/  IMAD.U32 R9, R12, 0x10000, RZ ;  /* 0x000100000c097824 */ /* 0x008fc800078e00ff */
[----:B--2---:R-:W-:-:S04]  /*0dd0*/  FADD.FTZ R9, -R10, R9 ;  /* 0x000000090a097221 */ /* 0x004fc80000010100 */
[----:B------:R-:W-:-:S06]  /*0de0*/  FMUL.FTZ R9, R9, 1.4426950216293334961 ;  /* 0x3fb8aa3b09097820 */ /* 0x000fcc0000410000 */
[----:B------:R-:W0:Y:S02]  /*0df0*/  MUFU.EX2 R9, R9 ;  /* 0x0000000900097308 */ /* 0x000e240000000800 */
[----:B0-----:R-:W-:Y:S01]  /*0e00*/  FADD.FTZ R22, R9, R22 ;  /* 0x0000001609167221 */ /* 0x001fe20000010000 */
[----:B------:R-:W-:Y:S06]  /*0e10*/  @!P1 BRA `(.L_x_6677) ;  /* 0xfffffffc00b49947 */ /* 0x000fec000383ffff */
.L_x_6676:
[----:B------:R-:W-:Y:S05]  /*0e20*/  BSYNC B3 ;  /* 0x0000000000037941 */ /* 0x000fea0003800000 */
.L_x_6675:
[----:B------:R-:W-:Y:S06]  /*0e30*/  BAR.SYNC.DEFER_BLOCKING 0x0 ;  /* 0x0000000000007b1d */ /* 0x000fec0000010000 */
[----:B------:R3:W-:Y:S01]  /*0e40*/  STS [R11], R22 ;  /* 0x000000160b007388 */ /* 0x0007e20000000800 */
[----:B------:R-:W-:Y:S05]  /*0e50*/  @!P2 BRA `(.L_x_6678) ;  /* 0x000000000030a947 */ /* 0x000fea0003800000 */
[----:B------:R-:W-:-:S06]  /*0e60*/  USHF.R.U32.HI UR7, URZ, 0x1, UR13 ;  /* 0x000000013f077899 */ /* 0x000fcc000801160d */
[----:B------:R-:W-:-:S07]  /*0e70*/  IMAD.U32 R8, RZ, RZ, UR7 ;  /* 0x00000007ff087e24 */ /* 0x000fce000f8e00ff */
.L_x_6679:
[----:B------:R-:W-:Y:S01]  /*0e80*/  BAR.SYNC.DEFER_BLOCKING 0x0 ;  /* 0x0000000000007b1d */ /* 0x000fe20000010000 */
[----:B------:R-:W-:-:S13]  /*0e90*/  ISETP.GE.U32.AND P1, PT, R17, R8, PT ;  /* 0x000000081100720c */ /* 0x000fda0003f26070 */
[----:B------:R-:W-:Y:S01]  /*0ea0*/  @!P1 IMAD R12, R8, 0x4, R11 ;  /* 0x00000004080c9824 */ /* 0x000fe200078e020b */
[----:B------:R-:W-:Y:S01]  /*0eb0*/  SHF.R.U32.HI R8, RZ, 0x1, R8 ;  /* 0x00000001ff087819 */ /* 0x000fe20000011608 */
[----:B------:R-:W-:Y:S04]  /*0ec0*/  @!P1 LDS R9, [R11] ;  /* 0x000000000b099984 */ /* 0x000fe80000000800 */
[----:B------:R-:W0:Y:S02]  /*0ed0*/  @!P1 LDS R12, [R12] ;  /* 0x000000000c0c9984 */ /* 0x000e240000000800 */
[----:B0-----:R-:W-:-:S05]  /*0ee0*/  @!P1 FADD.FTZ R14, R9, R12 ;  /* 0x0000000c090e9221 */ /* 0x001fca0000010000 */
[----:B------:R4:W-:Y:S01]  /*0ef0*/  @!P1 STS [R11], R14 ;  /* 0x0000000e0b009388 */ /* 0x0009e20000000800 */
[----:B------:R-:W-:-:S13]  /*0f00*/  ISETP.NE.AND P1, PT, R8, RZ, PT ;  /* 0x000000ff0800720c */ /* 0x000fda0003f25270 */
[----:B----4-:R-:W-:Y:S05]  /*0f10*/  @P1 BRA `(.L_x_6679) ;  /* 0xfffffffc00d81947 */ /* 0x010fea000383ffff */
.L_x_6678:
[----:B------:R-:W-:Y:S06]  /*0f20*/  BAR.SYNC.DEFER_BLOCKING 0x0 ;  /* 0x0000000000007b1d */ /* 0x000fec0000010000 */
[----:B------:R-:W-:Y:S01]  /*0f30*/  ULDC.64 UR16, c[0x0][0x230] ;  /* 0x00008c0000107ab9 */ /* 0x000fe20000000a00 */
[----:B------:R-:W-:Y:S01]  /*0f40*/  ULDC.64 UR18, c[0x0][0x218] ;  /* 0x0000860000127ab9 */ /* 0x000fe20000000a00 */
[----:B------:R-:W-:Y:S01]  /*0f50*/  ULDC.64 UR22, c[0x0][0x228] ;  /* 0x00008a0000167ab9 */ /* 0x000fe20000000a00 */
[----:B------:R-:W-:Y:S01]  /*0f60*/  ULDC.64 UR20, c[0x0][0x210] ;  /* 0x0000840000147ab9 */ /* 0x000fe20000000a00 */
[----:B------:R-:W-:Y:S05]  /*0f70*/  @P0 BRA `(.L_x_6670) ;  /* 0x0000000000680947 */ /* 0x000fea0003800000 */
[----:B0--3--:R-:W0:Y:S01]  /*0f80*/  LDS R11, [R16] ;  /* 0x00000000100b7984 */ /* 0x009e220000000800 */
[----:B------:R-:W-:Y:S01]  /*0f90*/  MOV R25, R17 ;  /* 0x0000001100197202 */ /* 0x000fe20000000f00 */
[----:B------:R-:W-:Y:S01]  /*0fa0*/  IMAD.MOV.U32 R22, RZ, RZ, RZ ;  /* 0x000000ffff167224 */ /* 0x000fe200078e00ff */
[----:B0-----:R-:W0:Y:S06]  /*0fb0*/  MUFU.RCP R11, R11 ;  /* 0x0000000b000b7308 */ /* 0x001e2c0000001000 */
.L_x_6680:
[----:B----4-:R-:W-:Y:S01]  /*0fc0*/  MOV R9, R7 ;  /* 0x0000000700097202 */ /* 0x010fe20000000f00 */
        /* <DEDUP_REMOVED lines=8> */
[----:B------:R-:W-:Y:S01]  /*1050*/  LEA R14, P0, R8, UR20, 0x2 ;  /* 0x00000014080e7c11 */ /* 0x000fe2000f8010ff */
[----:B---3--:R-:W-:-:S04]  /*1060*/  IMAD.U32 R15, R12, 0x10000, RZ ;  /* 0x000100000c0f7824 */ /* 0x008fc800078e00ff */
[----:B--2---:R-:W-:-:S04]  /*1070*/  FADD.FTZ R15, -R10, R15 ;  /* 0x0000000f0a0f7221 */ /* 0x004fc80000010100 */
[----:B------:R-:W-:Y:S01]  /*1080*/  FMUL.FTZ R24, R15, 1.4426950216293334961 ;  /* 0x3fb8aa3b0f187820 */ /* 0x000fe20000410000 */
[----:B------:R-:W-:Y:S02]  /*1090*/  LEA.HI.X R15, R8, UR21, R9, 0x2, P0 ;  /* 0x00000015080f7c11 */ /* 0x000fe400080f1409 */
[----:B------:R-:W-:-:S03]  /*10a0*/  IADD3 R25, P0, R25, UR13, RZ ;  /* 0x0000000d19197c10 */ /* 0x000fc6000ff1e0ff */
[----:B------:R-:W0:Y:S01]  /*10b0*/  MUFU.EX2 R24, R24 ;  /* 0x0000001800187308 */ /* 0x000e220000000800 */
[----:B------:R-:W-:Y:S02]  /*10c0*/  IADD3.X R22, RZ, R22, RZ, P0, !PT ;  /* 0x00000016ff167210 */ /* 0x000fe400007fe4ff */
[----:B------:R-:W-:-:S04]  /*10d0*/  ISETP.GE.U32.AND P0, PT, R25, UR22, PT ;  /* 0x0000001619007c0c */ /* 0x000fc8000bf06070 */
[----:B------:R-:W-:Y:S01]  /*10e0*/  ISETP.GE.AND.EX P0, PT, R22, UR23, PT, P0 ;  /* 0x0000001716007c0c */ /* 0x000fe2000bf06300 */
[----:B0-----:R-:W-:-:S05]  /*10f0*/  FMUL.FTZ R9, R24, R11 ;  /* 0x0000000b18097220 */ /* 0x001fca0000410000 */
[----:B------:R4:W-:Y:S07]  /*1100*/  STG.E desc[UR10][R14.64], R9 ;  /* 0x000000090e007986 */ /* 0x0009ee000c10190a */
[----:B------:R-:W-:Y:S05]  /*1110*/  @!P0 BRA `(.L_x_6680) ;  /* 0xfffffffc00a88947 */ /* 0x000fea000383ffff */
.L_x_6670:
[----:B------:R-:W-:Y:S05]  /*1120*/  BSYNC B0 ;  /* 0x0000000000007941 */ /* 0x000fea0003800000 */
.L_x_6659:
[----:B------:R-:W-:Y:S01]  /*1130*/  IADD3 R18, P0, R18, UR6, RZ ;  /* 0x0000000612127c10 */ /* 0x000fe2000ff1e0ff */
[----:B------:R-:W-:-:S04]  /*1140*/  ULDC.64 UR14, c[0x0][0x230] ;  /* 0x00008c00000e7ab9 */ /* 0x000fc80000000a00 */
[----:B------:R-:W-:Y:S01]  /*1150*/  IMAD.X R23, RZ, RZ, R23, P0 ;  /* 0x000000ffff177224 */ /* 0x000fe200000e0617 */
[----:B------:R-:W-:-:S04]  /*1160*/  ISETP.GE.U32.AND P0, PT, R18, UR14, PT ;  /* 0x0000000e12007c0c */ /* 0x000fc8000bf06070 */
[----:B------:R-:W-:-:S13]  /*1170*/  ISETP.GE.AND.EX P0, PT, R23, UR15, PT, P0 ;  /* 0x0000000f17007c0c */ /* 0x000fda000bf06300 */
[----:B------:R-:W-:Y:S05]  /*1180*/  @!P0 BRA `(.L_x_6681) ;  /* 0xfffffff000548947 */ /* 0x000fea000383ffff */
.L_x_6658:
[----:B------:R-:W-:Y:S05]  /*1190*/  BSYNC B1 ;  /* 0x0000000000017941 */ /* 0x000fea0003800000 */
.L_x_6657:
[----:B------:R-:W-:Y:S01]  /*11a0*/  IADD3 R19, P0, R19, UR12, RZ ;  /* 0x0000000c13137c10 */ /* 0x000fe2000ff1e0ff */
[----:B------:R-:W-:-:S03]  /*11b0*/  ULDC.64 UR14, c[0x0][0x220] ;  /* 0x00008800000e7ab9 */ /* 0x000fc60000000a00 */
[----:B------:R-:W-:Y:S02]  /*11c0*/  IADD3.X R21, RZ, R21, RZ, P0, !PT ;  /* 0x00000015ff157210 */ /* 0x000fe400007fe4ff */
[----:B------:R-:W-:-:S04]  /*11d0*/  ISETP.GE.U32.AND P0, PT, R19, UR14, PT ;  /* 0x0000000e13007c0c */ /* 0x000fc8000bf06070 */
[----:B------:R-:W-:-:S13]  /*11e0*/  ISETP.GE.AND.EX P0, PT, R21, UR15, PT, P0 ;  /* 0x0000000f15007c0c */ /* 0x000fda000bf06300 */
[----:B------:R-:W-:Y:S05]  /*11f0*/  @!P0 BRA `(.L_x_6682) ;  /* 0xffffffec00f48947 */ /* 0x000fea000383ffff */
[----:B------:R-:W-:Y:S05]  /*1200*/  BSYNC B2 ;  /* 0x0000000000027941 */ /* 0x000fea0003800000 */
.L_x_6656:
[----:B------:R-:W-:Y:S05]  /*1210*/  EXIT ;  /* 0x000000000000794d */ /* 0x000fea0003800000 */
.L_x_6683:
        /* <DEDUP_REMOVED lines=14> */
.L_x_12056:


//--------------------- .text._ZN2at6native43_GLOBAL__N__9ae7fba5_10_SoftMax_cu_9f978f6326cunn_SpatialSoftMaxForwardIN3c108BFloat16EfS4_lNS1_22SoftMaxForwardEpilogueEEEvPT1_PKT_T2_SB_SB_ --------------------------
	.section	.text._ZN2at6native43_GLOBAL__N__9ae7fba5_10_SoftMax_cu_9f978f6326cunn_SpatialSoftMaxForwardIN3c108BFloat16EfS4_lNS1_22SoftMaxForwardEpilogueEEEvPT1_PKT_T2_SB_SB_,"ax",@progbits
	.align	128
.text._ZN2at6native43_GLOBAL__N__9ae7fba5_10_SoftMax_cu_9f978f6326cunn_SpatialSoftMaxForwardIN3c108BFloat16EfS4_lNS1_22SoftMaxForwardEpilogueEEEvPT1_PKT_T2_SB_SB_:
        .type           _ZN2at6native43_GLOBAL__N__9ae7fba5_10_SoftMax_cu_9f978f6326cunn_SpatialSoftMaxForwardIN3c108BFloat16EfS4_lNS1_22SoftMaxForwardEpilogueEEEvPT1_PKT_T2_SB_SB_,@function
        .size           _ZN2at6native43_GLOBAL__N__9ae7fba5_10_SoftMax_cu_9f978f6326cunn_SpatialSoftMaxForwardIN3c108BFloat16EfS4_lNS1_22SoftMaxForwardEpilogueEEEvPT1_PKT_T2_SB_SB_,(.L_x_12057 - _ZN2at6native43_GLOBAL__N__9ae7fba5_10_SoftMax_cu_9f978f6326cunn_SpatialSoftMaxForwardIN3c108BFloat16EfS4_lNS1_22SoftMaxForwardEpilogueEEEvPT1_PKT_T2_SB_SB_)
        .other          _ZN2at6native43_GLOBAL__N__9ae7fba5_10_SoftMax_cu_9f978f6326cunn_SpatialSoftMaxForwardIN3c108BFloat16EfS4_lNS1_22SoftMaxForwardEpilogueEEEvPT1_PKT_T2_SB_SB_,@"STO_CUDA_ENTRY STV_DEFAULT"
_ZN2at6native43_GLOBAL__N__9ae7fba5_10_SoftMax_cu_9f978f6326cunn_SpatialSoftMaxForwardIN3c108BFloat16EfS4_lNS1_22SoftMaxForwardEpilogueEEEvPT1_PKT_T2_SB_SB_:
        /* <DEDUP_REMOVED lines=29> */
.L_x_6710:
[----:B------:R-:W-:Y:S01]  /*01d0*/  ULDC.64 UR14, c[0x0][0x230] ;  /* 0x00008c00000e7ab9 */ /* 0x000fe20000000a00 */
[----:B------:R-:W-:Y:S01]  /*01e0*/  BSSY B1, `(.L_x_6685) ;  /* 0x0000103000017945 */ /* 0x000fe20003800000 */
[----:B------:R-:W-:-:S04]  /*01f0*/  ISETP.GE.U32.AND P0, PT, R14, UR14, PT ;  /* 0x0000000e0e007c0c */ /* 0x000fc8000bf06070 */
[----:B------:R-:W-:-:S13]  /*0200*/  ISETP.GE.AND.EX P0, PT, RZ, UR15, PT, P0 ;  /* 0x0000000fff007c0c */ /* 0x000fda000bf06300 */
[----:B0123--:R-:W-:Y:S05]  /*0210*/  @P0 BRA `(.L_x_6686) ;  /* 0x0000000c00fc0947 */ /* 0x00ffea0003800000 */
        /* <DEDUP_REMOVED lines=9> */
[----:B------:R-:W-:Y:S02]  /*02b0*/  IMAD.MOV.U32 R3, RZ, RZ, RZ ;  /* 0x000000ffff037224 */ /* 0x000fe400078e00ff */
[----:B------:R-:W-:Y:S02]  /*02c0*/  IMAD.IADD R20, R5, 0x1, R7 ;  /* 0x0000000105147824 */ /* 0x000fe400078e0207 */
[----:B------:R-:W-:-:S07]  /*02d0*/  IMAD.WIDE.U32 R2, R17, UR7, R2 ;  /* 0x0000000711027c25 */ /* 0x000fce000f8e0002 */
.L_x_6709:
[----:B------:R-:W-:Y:S01]  /*02e0*/  UISETP.GT.U32.AND UP0, UPT, UR13, 0x1, UPT ;  /* 0x000000010d00788c */ /* 0x000fe2000bf04070 */
[-C--:B-1----:R-:W-:Y:S01]  /*02f0*/  IMAD R0, R20, R17.reuse, RZ ;  /* 0x0000001114007224 */ /* 0x082fe200078e02ff */
[----:B------:R-:W-:Y:S01]  /*0300*/  BSSY B0, `(.L_x_6687) ;  /* 0x00000ea000007945 */ /* 0x000fe20003800000 */
[----:B------:R-:W-:-:S03]  /*0310*/  IMAD.WIDE.U32 R6, R4, R17, RZ ;  /* 0x0000001104067225 */ /* 0x000fc600078e00ff */
[----:B------:R-:W-:Y:S01]  /*0320*/  PLOP3.LUT P1, PT, PT, PT, UP0, 0x80, 0x0 ;  /* 0x000000000000781c */ /* 0x000fe20003f2f008 */
[----:B------:R-:W-:Y:S01]  /*0330*/  IMAD R9, R19, R4, R0 ;  /* 0x0000000413097224 */ /* 0x000fe200078e0200 */
[----:B------:R-:W-:-:S04]  /*0340*/  IADD3 R6, P0, R18, R6, RZ ;  /* 0x0000000612067210 */ /* 0x000fc80007f1e0ff */
[----:B------:R-:W-:-:S05]  /*0350*/  IADD3 R0, R7, R9, RZ ;  /* 0x0000000907007210 */ /* 0x000fca0007ffe0ff */
[----:B------:R-:W-:Y:S02]  /*0360*/  IMAD.X R7, R21, 0x1, R0, P0 ;  /* 0x0000000115077824 */ /* 0x000fe400000e0600 */
[----:B0-23--:R-:W-:Y:S05]  /*0370*/  @P1 BRA `(.L_x_6688) ;  /* 0x0000000400881947 */ /* 0x00dfea0003800000 */
[----:B------:R-:W0:Y:S01]  /*0380*/  LDC.64 R8, c[0x0][0x228] ;  /* 0x00008a00ff087b82 */ /* 0x000e220000000a00 */
[----:B------:R-:W-:Y:S01]  /*0390*/  BSSY B3, `(.L_x_6689) ;  /* 0x0000024000037945 */ /* 0x000fe20003800000 */
[----:B------:R-:W-:Y:S02]  /*03a0*/  IMAD.MOV.U32 R22, RZ, RZ, RZ ;  /* 0x000000ffff167224 */ /* 0x000fe400078e00ff */
[----:B------:R-:W-:Y:S01]  /*03b0*/  IMAD.MOV.U32 R0, RZ, RZ, -0x800001 ;  /* 0xff7fffffff007424 */ /* 0x000fe200078e00ff */
[----:B0-----:R-:W-:-:S04]  /*03c0*/  ISETP.GE.U32.AND P0, PT, R15, R8, PT ;  /* 0x000000080f00720c */ /* 0x001fc80003f06070 */
[----:B------:R-:W-:-:S13]  /*03d0*/  ISETP.GE.AND.EX P0, PT, RZ, R9, PT, P0 ;  /* 0x00000009ff00720c */ /* 0x000fda0003f06300 */
[----:B------:R-:W-:Y:S05]  /*03e0*/  @P0 BRA `(.L_x_6690) ;  /* 0x0000000000780947 */ /* 0x000fea0003800000 */
[----:B------:R-:W-:Y:S01]  /*03f0*/  ULDC.64 UR14, c[0x0][0x228] ;  /* 0x00008a00000e7ab9 */ /* 0x000fe20000000a00 */
[----:B------:R-:W-:Y:S01]  /*0400*/  IMAD.MOV.U32 R10, RZ, RZ, R18 ;  /* 0x000000ffff0a7224 */ /* 0x000fe200078e0012 */
[----:B------:R-:W-:Y:S01]  /*0410*/  MOV R24, RZ ;  /* 0x000000ff00187202 */ /* 0x000fe20000000f00 */
[----:B------:R-:W-:-:S04]  /*0420*/  IMAD R0, R19, UR14, RZ ;  /* 0x0000000e13007c24 */ /* 0x000fc8000f8e02ff */
[----:B------:R-:W-:Y:S01]  /*0430*/  IMAD R11, R17, UR15, R0 ;  /* 0x0000000f110b7c24 */ /* 0x000fe2000f8e0200 */
[----:B------:R-:W-:Y:S01]  /*0440*/  ULDC.64 UR14, c[0x0][0x230] ;  /* 0x00008c00000e7ab9 */ /* 0x000fe20000000a00 */
[----:B------:R-:W-:-:S03]  /*0450*/  IMAD.MOV.U32 R0, RZ, RZ, -0x800001 ;  /* 0xff7fffffff007424 */ /* 0x000fc600078e00ff */
[----:B------:R-:W-:-:S05]  /*0460*/  IADD3 R11, R3, R11, RZ ;  /* 0x0000000b030b7210 */ /* 0x000fca0007ffe0ff */
[----:B------:R-:W-:Y:S02]  /*0470*/  IMAD R13, R11, UR14, RZ ;  /* 0x0000000e0b0d7c24 */ /* 0x000fe4000f8e02ff */
[----:B------:R-:W-:Y:S02]  /*0480*/  IMAD.MOV.U32 R11, RZ, RZ, R21 ;  /* 0x000000ffff0b7224 */ /* 0x000fe400078e0015 */
[C---:B------:R-:W-:Y:S02]  /*0490*/  IMAD R13, R2.reuse, UR15, R13 ;  /* 0x0000000f020d7c24 */ /* 0x040fe4000f8e020d */
[----:B------:R-:W-:Y:S01]  /*04a0*/  IMAD.WIDE.U32 R10, R2, UR14, R10 ;  /* 0x0000000e020a7c25 */ /* 0x000fe2000f8e000a */
[----:B------:R-:W-:Y:S02]  /*04b0*/  ULDC.64 UR14, c[0x0][0x218] ;  /* 0x00008600000e7ab9 */ /* 0x000fe40000000a00 */
[----:B------:R-:W-:Y:S02]  /*04c0*/  LEA R12, P1, R10, UR14, 0x1 ;  /* 0x0000000e0a0c7c11 */ /* 0x000fe4000f8208ff */
[----:B------:R-:W-:Y:S01]  /*04d0*/  IADD3 R11, R11, R13, RZ ;  /* 0x0000000d0b0b7210 */ /* 0x000fe20007ffe0ff */
[----:B------:R-:W-:-:S03]  /*04e0*/  IMAD.MOV.U32 R13, RZ, RZ, R15 ;  /* 0x000000ffff0d7224 */ /* 0x000fc600078e000f */
[----:B------:R-:W-:-:S07]  /*04f0*/  LEA.HI.X R11, R10, UR15, R11, 0x1, P1 ;  /* 0x0000000f0a0b7c11 */ /* 0x000fce00088f0c0b */
.L_x_6691:
[----:B------:R-:W-:-:S06]  /*0500*/  IMAD.MOV.U32 R10, RZ, RZ, R12 ;  /* 0x000000ffff0a7224 */ /* 0x000fcc00078e000c */
[----:B------:R0:W2:Y:S01]  /*0510*/  LDG.E.U16 R10, desc[UR10][R10.64] ;  /* 0x0000000a0a0a7981 */ /* 0x0000a2000c1e1500 */
[----:B------:R-:W-:Y:S01]  /*0520*/  IADD3 R13, P1, R13, UR13, RZ ;  /* 0x0000000d0d0d7c10 */ /* 0x000fe2000ff3e0ff */
[----:B------:R-:W-:-:S03]  /*0530*/  IMAD.U32 R25, RZ, RZ, UR4 ;  /* 0x00000004ff197e24 */ /* 0x000fc6000f8e00ff */
[----:B------:R-:W-:Y:S02]  /*0540*/  IADD3.X R24, RZ, R24, RZ, P1, !PT ;  /* 0x00000018ff187210 */ /* 0x000fe40000ffe4ff */
        /* <DEDUP_REMOVED lines=8> */
.L_x_6690:
[----:B------:R-:W-:Y:S05]  /*05d0*/  BSYNC B3 ;  /* 0x0000000000037941 */ /* 0x000fea0003800000 */
.L_x_6689:
[----:B------:R-:W-:Y:S04]  /*05e0*/  BSSY B3, `(.L_x_6692) ;  /* 0x0000018000037945 */ /* 0x000fe80003800000 */
[----:B------:R-:W-:Y:S05]  /*05f0*/  @P0 BRA `(.L_x_6693) ;  /* 0x0000000000580947 */ /* 0x000fea0003800000 */
[----:B------:R-:W-:Y:S01]  /*0600*/  IMAD.MOV.U32 R22, RZ, RZ, RZ ;  /* 0x000000ffff167224 */ /* 0x000fe200078e00ff */
[----:B------:R-:W-:Y:S01]  /*0610*/  MOV R23, R15 ;  /* 0x0000000f00177202 */ /* 0x000fe20000000f00 */
[----:B------:R-:W-:-:S07]  /*0620*/  IMAD.MOV.U32 R24, RZ, RZ, RZ ;  /* 0x000000ffff187224 */ /* 0x000fce00078e00ff */
.L_x_6694:
[----:B------:R-:W-:Y:S02]  /*0630*/  ULDC.64 UR14, c[0x0][0x230] ;  /* 0x00008c00000e7ab9 */ /* 0x000fe40000000a00 */
[----:B------:R-:W-:Y:S02]  /*0640*/  IMAD R12, R24, UR14, RZ ;  /* 0x0000000e180c7c24 */ /* 0x000fe4000f8e02ff */
[----:B------:R-:W-:-:S04]  /*0650*/  IMAD.WIDE.U32 R10, R23, UR14, R6 ;  /* 0x0000000e170a7c25 */ /* 0x000fc8000f8e0006 */
[----:B------:R-:W-:Y:S01]  /*0660*/  IMAD R13, R23, UR15, R12 ;  /* 0x0000000f170d7c24 */ /* 0x000fe2000f8e020c */
[----:B------:R-:W-:Y:S02]  /*0670*/  ULDC.64 UR14, c[0x0][0x218] ;  /* 0x00008600000e7ab9 */ /* 0x000fe40000000a00 */
[----:B------:R-:W-:Y:S01]  /*0680*/  LEA R12, P1, R10, UR14, 0x1 ;  /* 0x0000000e0a0c7c11 */ /* 0x000fe2000f8208ff */
[----:B------:R-:W-:-:S05]  /*0690*/  IMAD.IADD R11, R11, 0x1, R13 ;  /* 0x000000010b0b7824 */ /* 0x000fca00078e020d */
[----:B------:R-:W-:-:S05]  /*06a0*/  LEA.HI.X R13, R10, UR15, R11, 0x1, P1 ;  /* 0x0000000f0a0d7c11 */ /* 0x000fca00088f0c0b */
[----:B------:R-:W2:Y:S01]  /*06b0*/  LDG.E.U16 R12, desc[UR10][R12.64] ;  /* 0x0000000a0c0c7981 */ /* 0x000ea2000c1e1500 */
[----:B------:R-:W-:-:S05]  /*06c0*/  IADD3 R23, P1, R23, UR13, RZ ;  /* 0x0000000d17177c10 */ /* 0x000fca000ff3e0ff */
[----:B------:R-:W-:Y:S01]  /*06d0*/  IMAD.X R24, RZ, RZ, R24, P1 ;  /* 0x000000ffff187224 */ /* 0x000fe200008e0618 */
[----:B------:R-:W-:-:S04]  /*06e0*/  ISETP.GE.U32.AND P1, PT, R23, R8, PT ;  /* 0x000000081700720c */ /* 0x000fc80003f26070 */
[----:B------:R-:W-:Y:S02]  /*06f0*/  ISETP.GE.AND.EX P1, PT, R24, R9, PT, P1 ;  /* 0x000000091800720c */ /* 0x000fe40003f26310 */
[----:B--2---:R-:W-:-:S05]  /*0700*/  SHF.L.U32 R11, R12, 0x10, RZ ;  /* 0x000000100c0b7819 */ /* 0x004fca00000006ff */
[----:B------:R-:W-:-:S04]  /*0710*/  FADD.FTZ R11, R11, -R0 ;  /* 0x800000000b0b7221 */ /* 0x000fc80000010000 */
[----:B------:R-:W-:-:S06]  /*0720*/  FMUL.FTZ R11, R11, 1.4426950216293334961 ;  /* 0x3fb8aa3b0b0b7820 */ /* 0x000fcc0000410000 */
[----:B------:R-:W0:Y:S02]  /*0730*/  MUFU.EX2 R11, R11 ;  /* 0x0000000b000b7308 */ /* 0x000e240000000800 */
[----:B0-----:R-:W-:Y:S01]  /*0740*/  FADD.FTZ R22, R11, R22 ;  /* 0x000000160b167221 */ /* 0x001fe20000010000 */
[----:B------:R-:W-:Y:S06]  /*0750*/  @!P1 BRA `(.L_x_6694) ;  /* 0xfffffffc00b49947 */ /* 0x000fec000383ffff */
.L_x_6693:
[----:B------:R-:W-:Y:S05]  /*0760*/  BSYNC B3 ;  /* 0x0000000000037941 */ /* 0x000fea0003800000 */
.L_x_6692:
[----:B------:R-:W-:Y:S04]  /*0770*/  BSSY B3, `(.L_x_6695) ;  /* 0x0000021000037945 */ /* 0x000fe80003800000 */
[----:B------:R-:W-:Y:S05]  /*0780*/  @P0 BRA `(.L_x_6696) ;  /* 0x00000000007c0947 */ /* 0x000fea0003800000 */
[----:B------:R-:W0:Y:S01]  /*0790*/  MUFU.RCP R22, R22 ;  /* 0x0000001600167308 */ /* 0x000e220000001000 */
[----:B------:R-:W-:Y:S01]  /*07a0*/  HFMA2.MMA R24, -RZ, RZ, 0, 0 ;  /* 0x00000000ff187435 */ /* 0x000fe200000001ff */
[----:B------:R-:W-:-:S10]  /*07b0*/  IMAD.MOV.U32 R23, RZ, RZ, R15 ;  /* 0x000000ffff177224 */ /* 0x000fd400078e000f */
.L_x_6697:
[----:B------:R-:W-:Y:S01]  /*07c0*/  ULDC.64 UR14, c[0x0][0x230] ;  /* 0x00008c00000e7ab9 */ /* 0x000fe20000000a00 */
[----:B------:R-:W-:Y:S02]  /*07d0*/  IMAD.MOV.U32 R10, RZ, RZ, R6 ;  /* 0x000000ffff0a7224 */ /* 0x000fe400078e0006 */
[----:B-1----:R-:W-:Y:S02]  /*07e0*/  IMAD R12, R24, UR14, RZ ;  /* 0x0000000e180c7c24 */ /* 0x002fe4000f8e02ff */
[----:B------:R-:W-:Y:S02]  /*07f0*/  IMAD.MOV.U32 R11, RZ, RZ, R7 ;  /* 0x000000ffff0b7224 */ /* 0x000fe400078e0007 */
[C---:B------:R-:W-:Y:S02]  /*0800*/  IMAD R13, R23.reuse, UR15, R12 ;  /* 0x0000000f170d7c24 */ /* 0x040fe4000f8e020c */
[----:B------:R-:W-:Y:S01]  /*0810*/  IMAD.WIDE.U32 R10, R23, UR14, R10 ;  /* 0x0000000e170a7c25 */ /* 0x000fe2000f8e000a */
[----:B------:R-:W-:-:S03]  /*0820*/  ULDC.64 UR14, c[0x0][0x218] ;  /* 0x00008600000e7ab9 */ /* 0x000fc60000000a00 */
[----:B------:R-:W-:Y:S01]  /*0830*/  IMAD.SHL.U32 R12, R10, 0x2, RZ ;  /* 0x000000020a0c7824 */ /* 0x000fe200078e00ff */
[----:B------:R-:W-:-:S04]  /*0840*/  IADD3 R13, R11, R13, RZ ;  /* 0x0000000d0b0d7210 */ /* 0x000fc80007ffe0ff */
[----:B------:R-:W-:Y:S02]  /*0850*/  SHF.L.U64.HI R13, R10, 0x1, R13 ;  /* 0x000000010a0d7819 */ /* 0x000fe4000001020d */
[----:B------:R-:W-:-:S04]  /*0860*/  IADD3 R10, P0, R12, UR14, RZ ;  /* 0x0000000e0c0a7c10 */ /* 0x000fc8000ff1e0ff */
[----:B------:R-:W-:Y:S01]  /*0870*/  IADD3.X R11, R13, UR15, RZ, P0, !PT ;  /* 0x0000000f0d0b7c10 */ /* 0x000fe200087fe4ff */
[----:B------:R-:W-:-:S04]  /*0880*/  ULDC.64 UR14, c[0x0][0x210] ;  /* 0x00008400000e7ab9 */ /* 0x000fc80000000a00 */
[----:B------:R-:W2:Y:S01]  /*0890*/  LDG.E.U16 R10, desc[UR10][R10.64] ;  /* 0x0000000a0a0a7981 */ /* 0x000ea2000c1e1500 */
[----:B------:R-:W-:-:S04]  /*08a0*/  IADD3 R12, P0, R12, UR14, RZ ;  /* 0x0000000e0c0c7c10 */ /* 0x000fc8000ff1e0ff */
[----:B------:R-:W-:Y:S02]  /*08b0*/  IADD3.X R13, R13, UR15, RZ, P0, !PT ;  /* 0x0000000f0d0d7c10 */ /* 0x000fe400087fe4ff */
[----:B------:R-:W-:-:S04]  /*08c0*/  IADD3 R23, P0, R23, UR13, RZ ;  /* 0x0000000d17177c10 */ /* 0x000fc8000ff1e0ff */
[----:B------:R-:W-:Y:S02]  /*08d0*/  IADD3.X R24, RZ, R24, RZ, P0, !PT ;  /* 0x00000018ff187210 */ /* 0x000fe400007fe4ff */
[----:B------:R-:W-:-:S04]  /*08e0*/  ISETP.GE.U32.AND P0, PT, R23, R8, PT ;  /* 0x000000081700720c */ /* 0x000fc80003f06070 */
[----:B------:R-:W-:Y:S01]  /*08f0*/  ISETP.GE.AND.EX P0, PT, R24, R9, PT, P0 ;  /* 0x000000091800720c */ /* 0x000fe20003f06300 */
[----:B--2---:R-:W-:-:S04]  /*0900*/  IMAD.U32 R25, R10, 0x10000, RZ ;  /* 0x000100000a197824 */ /* 0x004fc800078e00ff */
[----:B------:R-:W-:-:S04]  /*0910*/  FADD.FTZ R25, R25, -R0 ;  /* 0x8000000019197221 */ /* 0x000fc80000010000 */
[----:B------:R-:W-:-:S06]  /*0920*/  FMUL.FTZ R25, R25, 1.4426950216293334961 ;  /* 0x3fb8aa3b19197820 */ /* 0x000fcc0000410000 */
[----:B------:R-:W0:Y:S02]  /*0930*/  MUFU.EX2 R25, R25 ;  /* 0x0000001900197308 */ /* 0x000e240000000800 */
[----:B0-----:R-:W-:-:S05]  /*0940*/  FMUL.FTZ R26, R25, R22 ;  /* 0x00000016191a7220 */ /* 0x001fca0000410000 */
[----:B------:R-:W-:-:S05]  /*0950*/  F2FP.BF16.F32.PACK_AB R26, RZ, R26 ;  /* 0x0000001aff1a723e */ /* 0x000fca00000010ff */
[----:B------:R1:W-:Y:S01]  /*0960*/  STG.E.U16 desc[UR10][R12.64], R26 ;  /* 0x0000001a0c007986 */ /* 0x0003e2000c10150a */
[----:B------:R-:W-:Y:S05]  /*0970*/  @!P0 BRA `(.L_x_6697) ;  /* 0xfffffffc00908947 */ /* 0x000fea000383ffff */
.L_x_6696:
[----:B------:R-:W-:Y:S05]  /*0980*/  BSYNC B3 ;  /* 0x0000000000037941 */ /* 0x000fea0003800000 */
.L_x_6695:
[----:B------:R-:W-:Y:S05]  /*0990*/  BRA `(.L_x_6698) ;  /* 0x0000000800007947 */ /* 0x000fea0003800000 */
.L_x_6688:
        /* <DEDUP_REMOVED lines=9> */
.L_x_6700:
        /* <DEDUP_REMOVED lines=19> */
.L_x_6699:
        /* <DEDUP_REMOVED lines=9> */
[----:B0-----:R-:W-:-:S07]  /*0bf0*/  IMAD.MOV.U32 R0, RZ, RZ, R22 ;  /* 0x000000ffff007224 */ /* 0x001fce00078e0016 */
.L_x_6702:
[----:B------:R-:W-:Y:S01]  /*0c00*/  BAR.SYNC.DEFER_BLOCKING 0x0 ;  /* 0x0000000000007b1d */ /* 0x000fe20000010000 */
[----:B------:R-:W-:-:S13]  /*0c10*/  ISETP.GE.U32.AND P1, PT, R15, R0, PT ;  /* 0x000000000f00720c */ /* 0x000fda0003f26070 */
[----:B------:R-:W-:Y:S01]  /*0c20*/  @!P1 IMAD R9, R0, 0x4, R13 ;  /* 0x0000000400099824 */ /* 0x000fe200078e020d */
[----:B------:R-:W-:Y:S01]  /*0c30*/  SHF.R.U32.HI R0, RZ, 0x1, R0 ;  /* 0x00000001ff007819 */ /* 0x000fe20000011600 */
[----:B------:R-:W-:Y:S04]  /*0c40*/  @!P1 LDS R8, [R13] ;  /* 0x000000000d089984 */ /* 0x000fe80000000800 */
[----:B------:R-:W0:Y:S02]  /*0c50*/  @!P1 LDS R9, [R9] ;  /* 0x0000000009099984 */ /* 0x000e240000000800 */
[----:B0-----:R-:W-:-:S04]  /*0c60*/  @!P1 FSETP.GEU.FTZ.AND P3, PT, R8, R9, PT ;  /* 0x000000090800920b */ /* 0x001fc80003f7e000 */
[----:B------:R-:W-:-:S05]  /*0c70*/  @!P1 FSEL R8, R9, R8, !P3 ;  /* 0x0000000809089208 */ /* 0x000fca0005800000 */
[----:B------:R1:W-:Y:S01]  /*0c80*/  @!P1 STS [R13], R8 ;  /* 0x000000080d009388 */ /* 0x0003e20000000800 */
[----:B------:R-:W-:-:S13]  /*0c90*/  ISETP.NE.AND P1, PT, R0, RZ, PT ;  /* 0x000000ff0000720c */ /* 0x000fda0003f25270 */
[----:B-1----:R-:W-:Y:S05]  /*0ca0*/  @P1 BRA `(.L_x_6702) ;  /* 0xfffffffc00d41947 */ /* 0x002fea000383ffff */
.L_x_6701:
[----:B------:R-:W-:Y:S06]  /*0cb0*/  BAR.SYNC.DEFER_BLOCKING 0x0 ;  /* 0x0000000000007b1d */ /* 0x000fec0000010000 */
[----:B------:R-:W-:Y:S01]  /*0cc0*/  ULDC.64 UR16, c[0x0][0x218] ;  /* 0x0000860000107ab9 */ /* 0x000fe20000000a00 */
[----:B------:R-:W-:Y:S01]  /*0cd0*/  ULDC.64 UR18, c[0x0][0x228] ;  /* 0x00008a0000127ab9 */ /* 0x000fe20000000a00 */
[----:B------:R-:W-:Y:S01]  /*0ce0*/  BSSY B3, `(.L_x_6703) ;  /* 0x0000019000037945 */ /* 0x000fe20003800000 */
[----:B0-----:R0:W1:Y:S03]  /*0cf0*/  LDS R0, [R16] ;  /* 0x0000000010007984 */ /* 0x0010660000000800 */
[----:B------:R-:W-:Y:S05]  /*0d00*/  @P0 BRA `(.L_x_6704) ;  /* 0x0000000000580947 */ /* 0x000fea0003800000 */
[----:B------:R-:W-:Y:S01]  /*0d10*/  MOV R12, RZ ;  /* 0x000000ff000c7202 */ /* 0x000fe20000000f00 */
[----:B------:R-:W-:Y:S02]  /*0d20*/  IMAD.MOV.U32 R23, RZ, RZ, R15 ;  /* 0x000000ffff177224 */ /* 0x000fe400078e000f */
[----:B------:R-:W-:-:S07]  /*0d30*/  IMAD.MOV.U32 R22, RZ, RZ, RZ ;  /* 0x000000ffff167224 */ /* 0x000fce00078e00ff */
.L_x_6705:
        /* <DEDUP_REMOVED lines=14> */
[----:B-1----:R-:W-:-:S04]  /*0e20*/  FADD.FTZ R9, -R0, R9 ;  /* 0x0000000900097221 */ /* 0x002fc80000010100 */
[----:B------:R-:W-:-:S06]  /*0e30*/  FMUL.FTZ R9, R9, 1.4426950216293334961 ;  /* 0x3fb8aa3b09097820 */ /* 0x000fcc0000410000 */
[----:B------:R-:W1:Y:S02]  /*0e40*/  MUFU.EX2 R9, R9 ;  /* 0x0000000900097308 */ /* 0x000e640000000800 */
[----:B-1----:R-:W-:Y:S01]  /*0e50*/  FADD.FTZ R12, R9, R12 ;  /* 0x0000000c090c7221 */ /* 0x002fe20000010000 */
[----:B------:R-:W-:Y:S06]  /*0e60*/  @!P1 BRA `(.L_x_6705) ;  /* 0xfffffffc00b49947 */ /* 0x000fec000383ffff */
.L_x_6704:
[----:B------:R-:W-:Y:S05]  /*0e70*/  BSYNC B3 ;  /* 0x0000000000037941 */ /* 0x000fea0003800000 */
.L_x_6703:
[----:B------:R-:W-:Y:S06]  /*0e80*/  BAR.SYNC.DEFER_BLOCKING 0x0 ;  /* 0x0000000000007b1d */ /* 0x000fec0000010000 */
[----:B------:R2:W-:Y:S01]  /*0e90*/  STS [R13], R12 ;  /* 0x0000000c0d007388 */ /* 0x0005e20000000800 */
[----:B------:R-:W-:Y:S05]  /*0ea0*/  @!P2 BRA `(.L_x_6706) ;  /* 0x000000000030a947 */ /* 0x000fea0003800000 */
[----:B------:R-:W-:-:S06]  /*0eb0*/  USHF.R.U32.HI UR7, URZ, 0x1, UR13 ;  /* 0x000000013f077899 */ /* 0x000fcc000801160d */
[----:B------:R-:W-:-:S07]  /*0ec0*/  IMAD.U32 R8, RZ, RZ, UR7 ;  /* 0x00000007ff087e24 */ /* 0x000fce000f8e00ff */
.L_x_6707:
[----:B------:R-:W-:Y:S01]  /*0ed0*/  BAR.SYNC.DEFER_BLOCKING 0x0 ;  /* 0x0000000000007b1d */ /* 0x000fe20000010000 */
[----:B------:R-:W-:-:S13]  /*0ee0*/  ISETP.GE.U32.AND P1, PT, R15, R8, PT ;  /* 0x000000080f00720c */ /* 0x000fda0003f26070 */
[----:B------:R-:W-:Y:S02]  /*0ef0*/  @!P1 LEA R10, R8, R13, 0x2 ;  /* 0x0000000d080a9211 */ /* 0x000fe400078e10ff */
[----:B------:R-:W-:Y:S01]  /*0f00*/  SHF.R.U32.HI R8, RZ, 0x1, R8 ;  /* 0x00000001ff087819 */ /* 0x000fe20000011608 */
[----:B------:R-:W-:Y:S04]  /*0f10*/  @!P1 LDS R9, [R13] ;  /* 0x000000000d099984 */ /* 0x000fe80000000800 */
[----:B------:R-:W2:Y:S02]  /*0f20*/  @!P1 LDS R10, [R10] ;  /* 0x000000000a0a9984 */ /* 0x000ea40000000800 */
[----:B--2---:R-:W-:-:S05]  /*0f30*/  @!P1 FADD.FTZ R12, R9, R10 ;  /* 0x0000000a090c9221 */ /* 0x004fca0000010000 */
[----:B------:R3:W-:Y:S01]  /*0f40*/  @!P1 STS [R13], R12 ;  /* 0x0000000c0d009388 */ /* 0x0007e20000000800 */
[----:B------:R-:W-:-:S13]  /*0f50*/  ISETP.NE.AND P1, PT, R8, RZ, PT ;  /* 0x000000ff0800720c */ /* 0x000fda0003f25270 */
[----:B---3--:R-:W-:Y:S05]  /*0f60*/  @P1 BRA `(.L_x_6707) ;  /* 0xfffffffc00d81947 */ /* 0x008fea000383ffff */
.L_x_6706:
[----:B------:R-:W-:Y:S06]  /*0f70*/  BAR.SYNC.DEFER_BLOCKING 0x0 ;  /* 0x0000000000007b1d */ /* 0x000fec0000010000 */
[----:B------:R-:W-:Y:S01]  /*0f80*/  ULDC.64 UR16, c[0x0][0x230] ;  /* 0x00008c0000107ab9 */ /* 0x000fe20000000a00 */
[----:B------:R-:W-:Y:S01]  /*0f90*/  ULDC.64 UR18, c[0x0][0x218] ;  /* 0x0000860000127ab9 */ /* 0x000fe20000000a00 */
[----:B------:R-:W-:Y:S01]  /*0fa0*/  ULDC.64 UR22, c[0x0][0x228] ;  /* 0x00008a0000167ab9 */ /* 0x000fe20000000a00 */
[----:B------:R-:W-:Y:S01]  /*0fb0*/  ULDC.64 UR20, c[0x0][0x210] ;  /* 0x0000840000147ab9 */ /* 0x000fe20000000a00 */
[----:B------:R-:W-:Y:S05]  /*0fc0*/  @P0 BRA `(.L_x_6698) ;  /* 0x0000000000740947 */ /* 0x000fea0003800000 */
[----:B--2---:R-:W2:Y:S01]  /*0fd0*/  LDS R12, [R16] ;  /* 0x00000000100c7984 */ /* 0x004ea20000000800 */
[----:B------:R-:W-:Y:S02]  /*0fe0*/  IMAD.MOV.U32 R23, RZ, RZ, R15 ;  /* 0x000000ffff177224 */ /* 0x000fe400078e000f */
[----:B------:R-:W-:Y:S01]  /*0ff0*/  IMAD.MOV.U32 R13, RZ, RZ, RZ ;  /* 0x000000ffff0d7224 */ /* 0x000fe200078e00ff */
[----:B--2---:R-:W2:Y:S06]  /*1000*/  MUFU.RCP R12, R12 ;  /* 0x0000000c000c7308 */ /* 0x004eac0000001000 */
.L_x_6708:
[----:B------:R-:W-:Y:S01]  /*1010*/  MOV R8, R6 ;  /* 0x0000000600087202 */ /* 0x000fe20000000f00 */
[----:B---3--:R-:W-:Y:S02]  /*1020*/  IMAD R10, R13, UR16, RZ ;  /* 0x000000100d0a7c24 */ /* 0x008fe4000f8e02ff */
[----:B------:R-:W-:Y:S02]  /*1030*/  IMAD.MOV.U32 R9, RZ, RZ, R7 ;  /* 0x000000ffff097224 */ /* 0x000fe400078e0007 */
[C---:B------:R-:W-:Y:S02]  /*1040*/  IMAD R11, R23.reuse, UR17, R10 ;  /* 0x00000011170b7c24 */ /* 0x040fe4000f8e020a */
[----:B------:R-:W-:-:S04]  /*1050*/  IMAD.WIDE.U32 R8, R23, UR16, R8 ;  /* 0x0000001017087c25 */ /* 0x000fc8000f8e0008 */
[----:B------:R-:W-:Y:S01]  /*1060*/  IMAD.IADD R11, R9, 0x1, R11 ;  /* 0x00000001090b7824 */ /* 0x000fe200078e020b */
[----:B------:R-:W-:-:S04]  /*1070*/  SHF.L.U32 R10, R8, 0x1, RZ ;  /* 0x00000001080a7819 */ /* 0x000fc800000006ff */
[----:B------:R-:W-:Y:S02]  /*1080*/  SHF.L.U64.HI R11, R8, 0x1, R11 ;  /* 0x00000001080b7819 */ /* 0x000fe4000001020b */
[----:B------:R-:W-:-:S04]  /*1090*/  IADD3 R8, P0, R10, UR18, RZ ;  /* 0x000000120a087c10 */ /* 0x000fc8000ff1e0ff */
[----:B------:R-:W-:-:S05]  /*10a0*/  IADD3.X R9, R11, UR19, RZ, P0, !PT ;  /* 0x000000130b097c10 */ /* 0x000fca00087fe4ff */
[----:B------:R-:W3:Y:S01]  /*10b0*/  LDG.E.U16 R8, desc[UR10][R8.64] ;  /* 0x0000000a08087981 */ /* 0x000ee2000c1e1500 */
[----:B------:R-:W-:-:S04]  /*10c0*/  IADD3 R10, P0, R10, UR20, RZ ;  /* 0x000000140a0a7c10 */ /* 0x000fc8000ff1e0ff */
[----:B------:R-:W-:Y:S02]  /*10d0*/  IADD3.X R11, R11, UR21, RZ, P0, !PT ;  /* 0x000000150b0b7c10 */ /* 0x000fe400087fe4ff */
[----:B------:R-:W-:-:S05]  /*10e0*/  IADD3 R23, P0, R23, UR13, RZ ;  /* 0x0000000d17177c10 */ /* 0x000fca000ff1e0ff */
[----:B------:R-:W-:Y:S01]  /*10f0*/  IMAD.X R13, RZ, RZ, R13, P0 ;  /* 0x000000ffff0d7224 */ /* 0x000fe200000e060d */
[----:B------:R-:W-:-:S04]  /*1100*/  ISETP.GE.U32.AND P0, PT, R23, UR22, PT ;  /* 0x0000001617007c0c */ /* 0x000fc8000bf06070 */
[----:B------:R-:W-:Y:S01]  /*1110*/  ISETP.GE.AND.EX P0, PT, R13, UR23, PT, P0 ;  /* 0x000000170d007c0c */ /* 0x000fe2000bf06300 */
[----:B---3--:R-:W-:-:S04]  /*1120*/  IMAD.U32 R25, R8, 0x10000, RZ ;  /* 0x0001000008197824 */ /* 0x008fc800078e00ff */
[----:B-1----:R-:W-:-:S04]  /*1130*/  FADD.FTZ R25, -R0, R25 ;  /* 0x0000001900197221 */ /* 0x002fc80000010100 */
[----:B------:R-:W-:-:S06]  /*1140*/  FMUL.FTZ R25, R25, 1.4426950216293334961 ;  /* 0x3fb8aa3b19197820 */ /* 0x000fcc0000410000 */
[----:B------:R-:W2:Y:S02]  /*1150*/  MUFU.EX2 R25, R25 ;  /* 0x0000001900197308 */ /* 0x000ea40000000800 */
[----:B--2---:R-:W-:-:S05]  /*1160*/  FMUL.FTZ R22, R25, R12 ;  /* 0x0000000c19167220 */ /* 0x004fca0000410000 */
[----:B------:R-:W-:-:S05]  /*1170*/  F2FP.BF16.F32.PACK_AB R22, RZ, R22 ;  /* 0x00000016ff16723e */ /* 0x000fca00000010ff */
[----:B------:R3:W-:Y:S01]  /*1180*/  STG.E.U16 desc[UR10][R10.64], R22 ;  /* 0x000000160a007986 */ /* 0x0007e2000c10150a */
[----:B------:R-:W-:Y:S05]  /*1190*/  @!P0 BRA `(.L_x_6708) ;  /* 0xfffffffc009c8947 */ /* 0x000fea000383ffff */
.L_x_6698:
[----:B------:R-:W-:Y:S05]  /*11a0*/  BSYNC B0 ;  /* 0x0000000000007941 */ /* 0x000fea0003800000 */
.L_x_6687:
[----:B------:R-:W-:Y:S01]  /*11b0*/  IADD3 R18, P0, R18, UR6, RZ ;  /* 0x0000000612127c10 */ /* 0x000fe2000ff1e0ff */
[----:B------:R-:W-:-:S03]  /*11c0*/  ULDC.64 UR14, c[0x0][0x230] ;  /* 0x00008c00000e7ab9 */ /* 0x000fc60000000a00 */
[----:B------:R-:W-:Y:S02]  /*11d0*/  IADD3.X R21, RZ, R21, RZ, P0, !PT ;  /* 0x00000015ff157210 */ /* 0x000fe400007fe4ff */
[----:B------:R-:W-:-:S04]  /*11e0*/  ISETP.GE.U32.AND P0, PT, R18, UR14, PT ;  /* 0x0000000e12007c0c */ /* 0x000fc8000bf06070 */
[----:B------:R-:W-:-:S13]  /*11f0*/  ISETP.GE.AND.EX P0, PT, R21, UR15, PT, P0 ;  /* 0x0000000f15007c0c */ /* 0x000fda000bf06300 */
[----:B------:R-:W-:Y:S05]  /*1200*/  @!P0 BRA `(.L_x_6709) ;  /* 0xfffffff000348947 */ /* 0x000fea000383ffff */
.L_x_6686:
[----:B------:R-:W-:Y:S05]  /*1210*/  BSYNC B1 ;  /* 0x0000000000017941 */ /* 0x000fea0003800000 */
.L_x_6685:
[----:B------:R-:W-:Y:S01]  /*1220*/  IADD3 R17, P0, R17, UR12, RZ ;  /* 0x0000000c11117c10 */ /* 0x000fe2000ff1e0ff */
[----:B------:R-:W-:-:S04]  /*1230*/  ULDC.64 UR14, c[0x0][0x220] ;  /* 0x00008800000e7ab9 */ /* 0x000fc80000000a00 */
[----:B------:R-:W-:Y:S01]  /*1240*/  IMAD.X R19, RZ, RZ, R19, P0 ;  /* 0x000000ffff137224 */ /* 0x000fe200000e0613 */
[----:B------:R-:W-:-:S04]  /*1250*/  ISETP.GE.U32.AND P0, PT, R17, UR14, PT ;  /* 0x0000000e11007c0c */ /* 0x000fc8000bf06070 */
[----:B------:R-:W-:-:S13]  /*1260*/  ISETP.GE.AND.EX P0, PT, R19, UR15, PT, P0 ;  /* 0x0000000f13007c0c */ /* 0x000fda000bf06300 */
[----:B------:R-:W-:Y:S05]  /*1270*/  @!P0 BRA `(.L_x_6710) ;  /* 0xffffffec00d48947 */ /* 0x000fea000383ffff */
[----:B------:R-:W-:Y:S05]  /*1280*/  BSYNC B2 ;  /* 0x0000000000027941 */ /* 0x000fea0003800000 */
.L_x_6684:
[----:B------:R-:W-:Y:S05]  /*1290*/  EXIT ;  /* 0x000000000000794d */ /* 0x000fea0003800000 */
.L_x_6711:
        /* <DEDUP_REMOVED lines=14> */
.L_x_12057:


//--------------------- .text._ZN2at6native43_GLOBAL__N__9ae7fba5_10_SoftMax_cu_9f978f6326cunn_SpatialSoftMaxForwardIN3c108BFloat16EffiNS1_22SoftMaxForwardEpilogueEEEvPT1_PKT_T2_SB_SB_ --------------------------
	.section	.text._ZN2at6native43_GLOBAL__N__9ae7fba5_10_SoftMax_cu_9f978f6326cunn_SpatialSoftMaxForwardIN3c108BFloat16EffiNS1_22SoftMaxForwardEpilogueEEEvPT1_PKT_T2_SB_SB_,"ax",@progbits
	.align	128
.text._ZN2at6native43_GLOBAL__N__9ae7fba5_10_SoftMax_cu_9f978f6326cunn_SpatialSoftMaxForwardIN3c108BFloat16EffiNS1_22SoftMaxForwardEpilogueEEEvPT1_PKT_T2_SB_SB_:
        .type           _ZN2at6native43_GLOBAL__N__9ae7fba5_10_SoftMax_cu_9f978f6326cunn_SpatialSoftMaxForwardIN3c108BFloat16EffiNS1_22SoftMaxForwardEpilogueEEEvPT1_PKT_T2_SB_SB_,@function
        .size           _ZN2at6native43_GLOBAL__N__9ae7fba5_10_SoftMax_cu_9f978f6326cunn_SpatialSoftMaxForwardIN3c108BFloat16EffiNS1_22SoftMaxForwardEpilogueEEEvPT1_PKT_T2_SB_SB_,(.L_x_12058 - _ZN2at6native43_GLOBAL__N__9ae7fba5_10_SoftMax_cu_9f978f6326cunn_SpatialSoftMaxForwardIN3c108BFloat16EffiNS1_22SoftMaxForwardEpilogueEEEvPT1_PKT_T2_SB_SB_)
        .other          _ZN2at6native43_GLOBAL__N__9ae7fba5_10_SoftMax_cu_9f978f6326cunn_SpatialSoftMaxForwardIN3c108BFloat16EffiNS1_22SoftMaxForwardEpilogueEEEvPT1_PKT_T2_SB_SB_,@"STO_CUDA_ENTRY STV_DEFAULT"
_ZN2at6native43_GLOBAL__N__9ae7fba5_10_SoftMax_cu_9f978f6326cunn_SpatialSoftMaxForwardIN3c108BFloat16EffiNS1_22SoftMaxForwardEpilogueEEEvPT1_PKT_T2_SB_SB_:
[----:B------:R-:W-:Y:S08]  /*0000*/  LDC R1, c[0x0][0x28] ;  /* 0x00000a00ff017b82 */ /* 0x000ff00000000800 */
[----:B------:R-:W0:Y:S08]  /*0010*/  S2UR UR7, SR_CTAID.X ;  /* 0x00000000000779c3 */ /* 0x000e300000002500 */
[----:B------:R-:W0:Y:S02]  /*0020*/  LDC R0, c[0x0][0x220] ;  /* 0x00008800ff007b82 */ /* 0x000e240000000800 */
[----:B0-----:R-:W-:-:S13]  /*0030*/  ISETP.LE.AND P0, PT, R0, UR7, PT ;  /* 0x0000000700007c0c */ /* 0x001fda000bf03270 */
[----:B------:R-:W-:Y:S05]  /*0040*/  @P0 EXIT ;  /* 0x000000000000094d */ /* 0x000fea0003800000 */
[----:B------:R-:W0:Y:S01]  /*0050*/  S2R R7, SR_TID.Y ;  /* 0x0000000000077919 */ /* 0x000e220000002200 */
[----:B------:R-:W1:Y:S01]  /*0060*/  LDC R6, c[0x0][0x4] ;  /* 0x00000100ff067b82 */ /* 0x000e620000000800 */
[----:B------:R-:W-:Y:S01]  /*0070*/  ULDC UR9, c[0x0][0xc] ;  /* 0x0000030000097ab9 */ /* 0x000fe20000000800 */
[----:B------:R-:W-:Y:S01]  /*0080*/  ULDC UR10, c[0x0][0x10] ;  /* 0x00000400000a7ab9 */ /* 0x000fe20000000800 */
[----:B------:R-:W2:Y:S01]  /*0090*/  S2R R2, SR_TID.X ;  /* 0x0000000000027919 */ /* 0x000ea20000002100 */
[----:B------:R-:W-:Y:S01]  /*00a0*/  UMOV UR4, 0x400 ;  /* 0x0000040000047882 */ /* 0x000fe20000000000 */
[----:B------:R-:W-:Y:S01]  /*00b0*/  ULDC UR6, c[0x0][0x224] ;  /* 0x0000890000067ab9 */ /* 0x000fe20000000800 */
[----:B------:R-:W-:Y:S02]  /*00c0*/  MOV R3, UR7 ;  /* 0x0000000700037c02 */ /* 0x000fe40008000f00 */
[----:B------:R-:W3:Y:S08]  /*00d0*/  S2UR UR5, SR_CgaCtaId ;  /* 0x00000000000579c3 */ /* 0x000ef00000008800 */
[----:B------:R-:W0:Y:S08]  /*00e0*/  LDC R0, c[0x0][RZ] ;  /* 0x00000000ff007b82 */ /* 0x000e300000000800 */
[----:B------:R-:W1:Y:S01]  /*00f0*/  S2UR UR8, SR_CTAID.Y ;  /* 0x00000000000879c3 */ /* 0x000e620000002600 */
[----:B---3--:R-:W-:-:S03]  /*0100*/  ULEA UR4, UR5, UR4, 0x18 ;  /* 0x0000000405047291 */ /* 0x008fc6000f8ec03f */
[----:B------:R-:W-:Y:S02]  /*0110*/  ULDC UR5, c[0x0][0x228] ;  /* 0x00008a0000057ab9 */ /* 0x000fe40000000800 */
[----:B------:R-:W-:Y:S01]  /*0120*/  UIMAD UR5, UR5, UR6, URZ ;  /* 0x00000006050572a4 */ /* 0x000fe2000f8e023f */
[----:B0-----:R-:W-:Y:S02]  /*0130*/  IMAD R5, R7, R0, RZ ;  /* 0x0000000007057224 */ /* 0x001fe400078e02ff */
[----:B------:R-:W-:-:S03]  /*0140*/  ULDC.64 UR6, c[0x0][0x208] ;  /* 0x0000820000067ab9 */ /* 0x000fc60000000a00 */
[----:B------:R-:W-:Y:S01]  /*0150*/  LEA R5, R5, UR4, 0x2 ;  /* 0x0000000405057c11 */ /* 0x000fe2000f8e10ff */
[C---:B-1----:R-:W-:Y:S01]  /*0160*/  IMAD R4, R6.reuse, UR8, R7 ;  /* 0x0000000806047c24 */ /* 0x042fe2000f8e0207 */
[----:B------:R-:W-:Y:S01]  /*0170*/  SHF.R.U32.HI R7, RZ, 0x1, R0 ;  /* 0x00000001ff077819 */ /* 0x000fe20000011600 */
[----:B------:R-:W-:Y:S02]  /*0180*/  IMAD R6, R6, UR10, RZ ;  /* 0x0000000a06067c24 */ /* 0x000fe4000f8e02ff */
[----:B--2---:R-:W-:-:S07]  /*0190*/  IMAD R8, R2, 0x4, R5 ;  /* 0x0000000402087824 */ /* 0x004fce00078e0205 */
.L_x_6737:
[----:B------:R-:W-:Y:S01]  /*01a0*/  ULDC UR4, c[0x0][0x228] ;  /* 0x00008a0000047ab9 */ /* 0x000fe20000000800 */
[----:B------:R-:W-:Y:S01]  /*01b0*/  BSSY B1, `(.L_x_6712) ;  /* 0x00000a9000017945 */ /* 0x000fe20003800000 */
[----:B------:R-:W-:-:S13]  /*01c0*/  ISETP.GE.AND P0, PT, R4, UR4, PT ;  /* 0x0000000404007c0c */ /* 0x000fda000bf06270 */
[----:B012-4-:R-:W-:Y:S05]  /*01d0*/  @P0 BRA `(.L_x_6713) ;  /* 0x0000000800980947 */ /* 0x017fea0003800000 */
[----:B------:R-:W-:Y:S01]  /*01e0*/  ULDC UR4, c[0x0][0x224] ;  /* 0x0000890000047ab9 */ /* 0x000fe20000000800 */
[C---:B------:R-:W-:Y:S01]  /*01f0*/  IMAD R9, R3.reuse, UR5, RZ ;  /* 0x0000000503097c24 */ /* 0x040fe2000f8e02ff */
[----:B------:R-:W-:Y:S01]  /*0200*/  MOV R10, R4 ;  /* 0x00000004000a7202 */ /* 0x000fe20000000f00 */
[----:B------:R-:W-:-:S07]  /*0210*/  IMAD R11, R3, UR4, R2 ;  /* 0x00000004030b7c24 */ /* 0x000fce000f8e0202 */
.L_x_6736:
[----:B------:R-:W-:Y:S01]  /*0220*/  ISETP.GT.U32.AND P0, PT, R0, 0x1, PT ;  /* 0x000000010000780c */ /* 0x000fe20003f04070 */
[----:B------:R-:W-:Y:S01]  /*0230*/  BSSY B0, `(.L_x_6714) ;  /* 0x000009c000007945 */ /* 0x000fe20003800000 */
[----:B------:R-:W-:-:S11]  /*0240*/  IMAD.IADD R20, R9, 0x1, R10 ;  /* 0x0000000109147824 */ /* 0x000fd600078e020a */
[----:B012-4-:R-:W-:Y:S05]  /*0250*/  @P0 BRA `(.L_x_6715) ;  /* 0x0000000000f40947 */ /* 0x017fea0003800000 */
[----:B------:R-:W0:Y:S01]  /*0260*/  LDC R21, c[0x0][0x224] ;  /* 0x00008900ff157b82 */ /* 0x000e220000000800 */
[----:B------:R-:W-:Y:S01]  /*0270*/  BSSY B2, `(.L_x_6716) ;  /* 0x0000013000027945 */ /* 0x000fe20003800000 */
[----:B------:R-:W-:Y:S01]  /*0280*/  HFMA2.MMA R16, -RZ, RZ, 0, 0 ;  /* 0x00000000ff107435 */ /* 0x000fe200000001ff */
[----:B------:R-:W-:Y:S01]  /*0290*/  IMAD.MOV.U32 R22, RZ, RZ, -0x800001 ;  /* 0xff7fffffff167424 */ /* 0x000fe200078e00ff */
[----:B0-----:R-:W-:-:S13]  /*02a0*/  ISETP.GE.AND P2, PT, R2, R21, PT ;  /* 0x000000150200720c */ /* 0x001fda0003f46270 */
[----:B------:R-:W-:Y:S05]  /*02b0*/  @P2 BRA `(.L_x_6717) ;  /* 0x0000000000382947 */ /* 0x000fea0003800000 */
[----:B------:R-:W0:Y:S01]  /*02c0*/  LDC R23, c[0x0][0x228] ;  /* 0x00008a00ff177b82 */ /* 0x000e220000000800 */
[----:B------:R-:W-:Y:S01]  /*02d0*/  MOV R22, 0xff7fffff ;  /* 0xff7fffff00167802 */ /* 0x000fe20000000f00 */
[----:B------:R-:W-:-:S06]  /*02e0*/  IMAD.MOV.U32 R18, RZ, RZ, R2 ;  /* 0x000000ffff127224 */ /* 0x000fcc00078e0002 */
[----:B------:R-:W1:Y:S01]  /*02f0*/  LDC.64 R12, c[0x0][0x218] ;  /* 0x00008600ff0c7b82 */ /* 0x000e620000000a00 */
[----:B0-----:R-:W-:-:S07]  /*0300*/  IMAD R17, R11, R23, R10 ;  /* 0x000000170b117224 */ /* 0x001fce00078e020a */
.L_x_6718:
[----:B-1----:R-:W-:-:S06]  /*0310*/  IMAD.WIDE R14, R17, 0x2, R12 ;  /* 0x00000002110e7825 */ /* 0x002fcc00078e020c */
[----:B------:R-:W2:Y:S01]  /*0320*/  LDG.E.U16 R14, desc[UR6][R14.64] ;  /* 0x000000060e0e7981 */ /* 0x000ea2000c1e1500 */
[C---:B------:R-:W-:Y:S01]  /*0330*/  IADD3 R18, R0.reuse, R18, RZ ;  /* 0x0000001200127210 */ /* 0x040fe20007ffe0ff */
[----:B------:R-:W-:-:S03]  /*0340*/  IMAD R17, R0, R23, R17 ;  /* 0x0000001700117224 */ /* 0x000fc600078e0211 */
[----:B------:R-:W-:Y:S01]  /*0350*/  ISETP.GE.AND P1, PT, R18, R21, PT ;  /* 0x000000151200720c */ /* 0x000fe20003f26270 */
[----:B--2---:R-:W-:-:S05]  /*0360*/  IMAD.U32 R19, R14, 0x10000, RZ ;  /* 0x000100000e137824 */ /* 0x004fca00078e00ff */
[----:B------:R-:W-:-:S04]  /*0370*/  FSETP.GEU.FTZ.AND P0, PT, R22, R19, PT ;  /* 0x000000131600720b */ /* 0x000fc80003f1e000 */
[----:B------:R-:W-:-:S03]  /*0380*/  FSEL R22, R19, R22, !P0 ;  /* 0x0000001613167208 */ /* 0x000fc60004000000 */
[----:B------:R-:W-:Y:S06]  /*0390*/  @!P1 BRA `(.L_x_6718) ;  /* 0xfffffffc00dc9947 */ /* 0x000fec000383ffff */
.L_x_6717:
[----:B------:R-:W-:Y:S05]  /*03a0*/  BSYNC B2 ;  /* 0x0000000000027941 */ /* 0x000fea0003800000 */
.L_x_6716:
[----:B------:R-:W-:Y:S04]  /*03b0*/  BSSY B2, `(.L_x_6719) ;  /* 0x0000011000027945 */ /* 0x000fe80003800000 */
[----:B------:R-:W-:Y:S05]  /*03c0*/  @P2 BRA `(.L_x_6720) ;  /* 0x00000000003c2947 */ /* 0x000fea0003800000 */
[----:B------:R-:W0:Y:S01]  /*03d0*/  LDC.64 R12, c[0x0][0x218] ;  /* 0x00008600ff0c7b82 */ /* 0x000e220000000a00 */
[----:B------:R-:W-:Y:S01]  /*03e0*/  MOV R16, RZ ;  /* 0x000000ff00107202 */ /* 0x000fe20000000f00 */
[----:B------:R-:W-:-:S07]  /*03f0*/  IMAD.MOV.U32 R17, RZ, RZ, R2 ;  /* 0x000000ffff117224 */ /* 0x000fce00078e0002 */
.L_x_6721:
[----:B------:R-:W-:Y:S02]  /*0400*/  ULDC UR4, c[0x0][0x228] ;  /* 0x00008a0000047ab9 */ /* 0x000fe40000000800 */
[----:B------:R-:W-:-:S04]  /*0410*/  IMAD R15, R17, UR4, R20 ;  /* 0x00000004110f7c24 */ /* 0x000fc8000f8e0214 */
[----:B0-----:R-:W-:-:S06]  /*0420*/  IMAD.WIDE R14, R15, 0x2, R12 ;  /* 0x000000020f0e7825 */ /* 0x001fcc00078e020c */
[----:B------:R-:W2:Y:S01]  /*0430*/  LDG.E.U16 R14, desc[UR6][R14.64] ;  /* 0x000000060e0e7981 */ /* 0x000ea2000c1e1500 */
[----:B------:R-:W-:-:S05]  /*0440*/  IMAD.IADD R17, R0, 0x1, R17 ;  /* 0x0000000100117824 */ /* 0x000fca00078e0211 */
[----:B------:R-:W-:Y:S02]  /*0450*/  ISETP.GE.AND P0, PT, R17, R21, PT ;  /* 0x000000151100720c */ /* 0x000fe40003f06270 */
[----:B--2---:R-:W-:-:S05]  /*0460*/  SHF.L.U32 R19, R14, 0x10, RZ ;  /* 0x000000100e137819 */ /* 0x004fca00000006ff */
[----:B------:R-:W-:-:S04]  /*0470*/  FADD.FTZ R19, R19, -R22 ;  /* 0x8000001613137221 */ /* 0x000fc80000010000 */
[----:B------:R-:W-:-:S06]  /*0480*/  FMUL.FTZ R19, R19, 1.4426950216293334961 ;  /* 0x3fb8aa3b13137820 */ /* 0x000fcc0000410000 */
[----:B------:R-:W0:Y:S02]  /*0490*/  MUFU.EX2 R19, R19 ;  /* 0x0000001300137308 */ /* 0x000e240000000800 */
[----:B0-----:R-:W-:Y:S01]  /*04a0*/  FADD.FTZ R16, R19, R16 ;  /* 0x0000001013107221 */ /* 0x001fe20000010000 */
[----:B------:R-:W-:Y:S06]  /*04b0*/  @!P0 BRA `(.L_x_6721) ;  /* 0xfffffffc00d08947 */ /* 0x000fec000383ffff */
.L_x_6720:
[----:B------:R-:W-:Y:S05]  /*04c0*/  BSYNC B2 ;  /* 0x0000000000027941 */ /* 0x000fea0003800000 */
.L_x_6719:
[----:B------:R-:W-:Y:S04]  /*04d0*/  BSSY B2, `(.L_x_6722) ;  /* 0x0000014000027945 */ /* 0x000fe80003800000 */
[----:B------:R-:W-:Y:S05]  /*04e0*/  @P2 BRA `(.L_x_6723) ;  /* 0x0000000000482947 */ /* 0x000fea0003800000 */
[----:B------:R-:W0:Y:S01]  /*04f0*/  LDC.64 R12, c[0x0][0x218] ;  /* 0x00008600ff0c7b82 */ /* 0x000e220000000a00 */
[----:B------:R1:W2:Y:S01]  /*0500*/  MUFU.RCP R23, R16 ;  /* 0x0000001000177308 */ /* 0x0002a20000001000 */
[----:B------:R-:W-:-:S06]  /*0510*/  MOV R25, R2 ;  /* 0x0000000200197202 */ /* 0x000fcc0000000f00 */
[----:B------:R-:W3:Y:S02]  /*0520*/  LDC.64 R14, c[0x0][0x210] ;  /* 0x00008400ff0e7b82 */ /* 0x000ee40000000a00 */
.L_x_6724:
[----:B------:R-:W-:Y:S02]  /*0530*/  ULDC UR4, c[0x0][0x228] ;  /* 0x00008a0000047ab9 */ /* 0x000fe40000000800 */
[----:B----4-:R-:W-:-:S04]  /*0540*/  IMAD R19, R25, UR4, R20 ;  /* 0x0000000419137c24 */ /* 0x010fc8000f8e0214 */
[----:B01----:R-:W-:-:S06]  /*0550*/  IMAD.WIDE R16, R19, 0x2, R12 ;  /* 0x0000000213107825 */ /* 0x003fcc00078e020c */
[----:B------:R-:W4:Y:S01]  /*0560*/  LDG.E.U16 R16, desc[UR6][R16.64] ;  /* 0x0000000610107981 */ /* 0x000f22000c1e1500 */
[----:B---3--:R-:W-:Y:S01]  /*0570*/  IMAD.WIDE R18, R19, 0x4, R14 ;  /* 0x0000000413127825 */ /* 0x008fe200078e020e */
[----:B------:R-:W-:-:S04]  /*0580*/  IADD3 R25, R0, R25, RZ ;  /* 0x0000001900197210 */ /* 0x000fc80007ffe0ff */
[----:B------:R-:W-:Y:S01]  /*0590*/  ISETP.GE.AND P0, PT, R25, R21, PT ;  /* 0x000000151900720c */ /* 0x000fe20003f06270 */
[----:B----4-:R-:W-:-:S04]  /*05a0*/  IMAD.U32 R27, R16, 0x10000, RZ ;  /* 0x00010000101b7824 */ /* 0x010fc800078e00ff */
[----:B------:R-:W-:-:S04]  /*05b0*/  FADD.FTZ R27, R27, -R22 ;  /* 0x800000161b1b7221 */ /* 0x000fc80000010000 */
[----:B------:R-:W-:-:S04]  /*05c0*/  FMUL.FTZ R27, R27, 1.4426950216293334961 ;  /* 0x3fb8aa3b1b1b7820 */ /* 0x000fc80000410000 */
[----:B------:R-:W2:Y:S02]  /*05d0*/  MUFU.EX2 R24, R27 ;  /* 0x0000001b00187308 */ /* 0x000ea40000000800 */
[----:B--2---:R-:W-:-:S05]  /*05e0*/  FMUL.FTZ R29, R24, R23 ;  /* 0x00000017181d7220 */ /* 0x004fca0000410000 */
[----:B------:R4:W-:Y:S01]  /*05f0*/  STG.E desc[UR6][R18.64], R29 ;  /* 0x0000001d12007986 */ /* 0x0009e2000c101906 */
[----:B------:R-:W-:Y:S05]  /*0600*/  @!P0 BRA `(.L_x_6724) ;  /* 0xfffffffc00c88947 */ /* 0x000fea000383ffff */
.L_x_6723:
[----:B------:R-:W-:Y:S05]  /*0610*/  BSYNC B2 ;  /* 0x0000000000027941 */ /* 0x000fea0003800000 */
.L_x_6722:
[----:B------:R-:W-:Y:S05]  /*0620*/  BRA `(.L_x_6725) ;  /* 0x0000000400707947 */ /* 0x000fea0003800000 */
.L_x_6715:
[----:B------:R-:W0:Y:S01]  /*0630*/  LDC R18, c[0x0][0x224] ;  /* 0x00008900ff127b82 */ /* 0x000e220000000800 */
[----:B------:R-:W-:Y:S01]  /*0640*/  IMAD.MOV.U32 R17, RZ, RZ, -0x800001 ;  /* 0xff7fffffff117424 */ /* 0x000fe200078e00ff */
[----:B0-----:R-:W-:-:S13]  /*0650*/  ISETP.GE.AND P0, PT, R2, R18, PT ;  /* 0x000000120200720c */ /* 0x001fda0003f06270 */
[----:B------:R-:W-:Y:S05]  /*0660*/  @P0 BRA `(.L_x_6726) ;  /* 0x0000000000340947 */ /* 0x000fea0003800000 */
[----:B------:R-:W0:Y:S01]  /*0670*/  LDC.64 R12, c[0x0][0x218] ;  /* 0x00008600ff0c7b82 */ /* 0x000e220000000a00 */
[----:B------:R-:W-:Y:S01]  /*0680*/  MOV R17, 0xff7fffff ;  /* 0xff7fffff00117802 */ /* 0x000fe20000000f00 */
[----:B------:R-:W-:-:S07]  /*0690*/  IMAD.MOV.U32 R19, RZ, RZ, R2 ;  /* 0x000000ffff137224 */ /* 0x000fce00078e0002 */
.L_x_6727:
[----:B------:R-:W-:Y:S02]  /*06a0*/  ULDC UR4, c[0x0][0x228] ;  /* 0x00008a0000047ab9 */ /* 0x000fe40000000800 */
[----:B------:R-:W-:-:S04]  /*06b0*/  IMAD R15, R19, UR4, R20 ;  /* 0x00000004130f7c24 */ /* 0x000fc8000f8e0214 */
[----:B0-----:R-:W-:-:S06]  /*06c0*/  IMAD.WIDE R14, R15, 0x2, R12 ;  /* 0x000000020f0e7825 */ /* 0x001fcc00078e020c */
[----:B------:R-:W2:Y:S01]  /*06d0*/  LDG.E.U16 R14, desc[UR6][R14.64] ;  /* 0x000000060e0e7981 */ /* 0x000ea2000c1e1500 */
[----:B------:R-:W-:-:S04]  /*06e0*/  IADD3 R19, R0, R19, RZ ;  /* 0x0000001300137210 */ /* 0x000fc80007ffe0ff */
[----:B------:R-:W-:Y:S01]  /*06f0*/  ISETP.GE.AND P2, PT, R19, R18, PT ;  /* 0x000000121300720c */ /* 0x000fe20003f46270 */
[----:B--2---:R-:W-:-:S05]  /*0700*/  IMAD.U32 R16, R14, 0x10000, RZ ;  /* 0x000100000e107824 */ /* 0x004fca00078e00ff */
[----:B------:R-:W-:-:S04]  /*0710*/  FSETP.GEU.FTZ.AND P1, PT, R17, R16, PT ;  /* 0x000000101100720b */ /* 0x000fc80003f3e000 */
[----:B------:R-:W-:-:S03]  /*0720*/  FSEL R17, R16, R17, !P1 ;  /* 0x0000001110117208 */ /* 0x000fc60004800000 */
[----:B------:R-:W-:Y:S06]  /*0730*/  @!P2 BRA `(.L_x_6727) ;  /* 0xfffffffc00d8a947 */ /* 0x000fec000383ffff */
.L_x_6726:
[----:B------:R-:W-:Y:S05]  /*0740*/  WARPSYNC.ALL ;  /* 0x0000000000007948 */ /* 0x000fea0003800000 */
[----:B------:R-:W-:Y:S01]  /*0750*/  BAR.SYNC.DEFER_BLOCKING 0x0 ;  /* 0x0000000000007b1d */ /* 0x000fe20000010000 */
[----:B------:R-:W-:-:S05]  /*0760*/  ISETP.NE.AND P1, PT, R7, RZ, PT ;  /* 0x000000ff0700720c */ /* 0x000fca0003f25270 */
[----:B------:R-:W-:Y:S01]  /*0770*/  ULDC UR4, c[0x0][0x228] ;  /* 0x00008a0000047ab9 */ /* 0x000fe20000000800 */
[----:B------:R-:W-:Y:S01]  /*0780*/  ULDC UR8, c[0x0][0x224] ;  /* 0x0000890000087ab9 */ /* 0x000fe20000000800 */
[----:B------:R0:W-:Y:S06]  /*0790*/  STS [R8], R17 ;  /* 0x0000001108007388 */ /* 0x0001ec0000000800 */
[----:B------:R-:W-:Y:S05]  /*07a0*/  @!P1 BRA `(.L_x_6728) ;  /* 0x0000000000309947 */ /* 0x000fea0003800000 */
[----:B------:R-:W-:-:S07]  /*07b0*/  MOV R13, R7 ;  /* 0x00000007000d7202 */ /* 0x000fce0000000f00 */
.L_x_6729:
[----:B------:R-:W-:Y:S01]  /*07c0*/  BAR.SYNC.DEFER_BLOCKING 0x0 ;  /* 0x0000000000007b1d */ /* 0x000fe20000010000 */
[----:B------:R-:W-:-:S13]  /*07d0*/  ISETP.GE.U32.AND P2, PT, R2, R13, PT ;  /* 0x0000000d0200720c */ /* 0x000fda0003f46070 */
[----:B------:R-:W-:Y:S02]  /*07e0*/  @!P2 LEA R14, R13, R8, 0x2 ;  /* 0x000000080d0ea211 */ /* 0x000fe400078e10ff */
        /* <DEDUP_REMOVED lines=8> */
.L_x_6728:
[----:B------:R-:W-:Y:S01]  /*0870*/  BAR.SYNC.DEFER_BLOCKING 0x0 ;  /* 0x0000000000007b1d */ /* 0x000fe20000010000 */
[----:B0-----:R-:W-:-:S05]  /*0880*/  IMAD.MOV.U32 R17, RZ, RZ, RZ ;  /* 0x000000ffff117224 */ /* 0x001fca00078e00ff */
[----:B------:R-:W-:Y:S01]  /*0890*/  BSSY B2, `(.L_x_6730) ;  /* 0x0000011000027945 */ /* 0x000fe20003800000 */
[----:B------:R0:W1:Y:S03]  /*08a0*/  LDS R21, [R5] ;  /* 0x0000000005157984 */ /* 0x0000660000000800 */
[----:B------:R-:W-:Y:S05]  /*08b0*/  @P0 BRA `(.L_x_6731) ;  /* 0x0000000000380947 */ /* 0x000fea0003800000 */
[----:B------:R-:W2:Y:S01]  /*08c0*/  LDC.64 R12, c[0x0][0x218] ;  /* 0x00008600ff0c7b82 */ /* 0x000ea20000000a00 */
[----:B------:R-:W-:Y:S01]  /*08d0*/  HFMA2.MMA R17, -RZ, RZ, 0, 0 ;  /* 0x00000000ff117435 */ /* 0x000fe200000001ff */
[----:B------:R-:W-:-:S10]  /*08e0*/  MOV R19, R2 ;  /* 0x0000000200137202 */ /* 0x000fd40000000f00 */
.L_x_6732:
[----:B------:R-:W-:-:S04]  /*08f0*/  IMAD R15, R19, UR4, R20 ;  /* 0x00000004130f7c24 */ /* 0x000fc8000f8e0214 */
[----:B--2---:R-:W-:-:S06]  /*0900*/  IMAD.WIDE R14, R15, 0x2, R12 ;  /* 0x000000020f0e7825 */ /* 0x004fcc00078e020c */
[----:B------:R-:W2:Y:S01]  /*0910*/  LDG.E.U16 R14, desc[UR6][R14.64] ;  /* 0x000000060e0e7981 */ /* 0x000ea2000c1e1500 */
[----:B------:R-:W-:-:S04]  /*0920*/  IADD3 R19, R0, R19, RZ ;  /* 0x0000001300137210 */ /* 0x000fc80007ffe0ff */
[----:B------:R-:W-:Y:S01]  /*0930*/  ISETP.GE.AND P2, PT, R19, UR8, PT ;  /* 0x0000000813007c0c */ /* 0x000fe2000bf46270 */
[----:B--2---:R-:W-:-:S04]  /*0940*/  IMAD.U32 R16, R14, 0x10000, RZ ;  /* 0x000100000e107824 */ /* 0x004fc800078e00ff */
[----:B-1----:R-:W-:-:S04]  /*0950*/  FADD.FTZ R16, -R21, R16 ;  /* 0x0000001015107221 */ /* 0x002fc80000010100 */
[----:B------:R-:W-:-:S06]  /*0960*/  FMUL.FTZ R16, R16, 1.4426950216293334961 ;  /* 0x3fb8aa3b10107820 */ /* 0x000fcc0000410000 */
[----:B------:R-:W1:Y:S02]  /*0970*/  MUFU.EX2 R16, R16 ;  /* 0x0000001000107308 */ /* 0x000e640000000800 */
[----:B-1----:R-:W-:Y:S01]  /*0980*/  FADD.FTZ R17, R16, R17 ;  /* 0x0000001110117221 */ /* 0x002fe20000010000 */
[----:B------:R-:W-:Y:S06]  /*0990*/  @!P2 BRA `(.L_x_6732) ;  /* 0xfffffffc00d4a947 */ /* 0x000fec000383ffff */
.L_x_6731:
[----:B------:R-:W-:Y:S05]  /*09a0*/  BSYNC B2 ;  /* 0x0000000000027941 */ /* 0x000fea0003800000 */
.L_x_6730:
[----:B------:R-:W-:Y:S06]  /*09b0*/  BAR.SYNC.DEFER_BLOCKING 0x0 ;  /* 0x0000000000007b1d */ /* 0x000fec0000010000 */
[----:B------:R2:W-:Y:S01]  /*09c0*/  STS [R8], R17 ;  /* 0x0000001108007388 */ /* 0x0005e20000000800 */
[----:B------:R-:W-:Y:S05]  /*09d0*/  @!P1 BRA `(.L_x_6733) ;  /* 0x00000000002c9947 */ /* 0x000fea0003800000 */
[----:B------:R-:W-:-:S07]  /*09e0*/  MOV R13, R7 ;  /* 0x00000007000d7202 */ /* 0x000fce0000000f00 */
.L_x_6734:
[----:B------:R-:W-:Y:S01]  /*09f0*/  BAR.SYNC.DEFER_BLOCKING 0x0 ;  /* 0x0000000000007b1d */ /* 0x000fe20000010000 */
[----:B------:R-:W-:-:S13]  /*0a00*/  ISETP.GE.U32.AND P1, PT, R2, R13, PT ;  /* 0x0000000d0200720c */ /* 0x000fda0003f26070 */
[----:B------:R-:W-:Y:S01]  /*0a10*/  @!P1 IMAD R14, R13, 0x4, R8 ;  /* 0x000000040d0e9824 */ /* 0x000fe200078e0208 */
[----:B------:R-:W-:Y:S01]  /*0a20*/  SHF.R.U32.HI R13, RZ, 0x1, R13 ;  /* 0x00000001ff0d7819 */ /* 0x000fe2000001160d */
[----:B------:R-:W-:Y:S04]  /*0a30*/  @!P1 LDS R12, [R8] ;  /* 0x00000000080c9984 */ /* 0x000fe80000000800 */
[----:B------:R-:W3:Y:S02]  /*0a40*/  @!P1 LDS R15, [R14] ;  /* 0x000000000e0f9984 */ /* 0x000ee40000000800 */
[----:B---3--:R-:W-:-:S05]  /*0a50*/  @!P1 FADD.FTZ R15, R12, R15 ;  /* 0x0000000f0c0f9221 */ /* 0x008fca0000010000 */
[----:B------:R3:W-:Y:S01]  /*0a60*/  @!P1 STS [R8], R15 ;  /* 0x0000000f08009388 */ /* 0x0007e20000000800 */
[----:B------:R-:W-:-:S13]  /*0a70*/  ISETP.NE.AND P1, PT, R13, RZ, PT ;  /* 0x000000ff0d00720c */ /* 0x000fda0003f25270 */
[----:B---3--:R-:W-:Y:S05]  /*0a80*/  @P1 BRA `(.L_x_6734) ;  /* 0xfffffffc00d81947 */ /* 0x008fea000383ffff */
.L_x_6733:
[----:B------:R-:W-:Y:S06]  /*0a90*/  BAR.SYNC.DEFER_BLOCKING 0x0 ;  /* 0x0000000000007b1d */ /* 0x000fec0000010000 */
[----:B------:R-:W-:Y:S01]  /*0aa0*/  ULDC UR8, c[0x0][0x228] ;  /* 0x00008a0000087ab9 */ /* 0x000fe20000000800 */
[----:B------:R-:W-:Y:S01]  /*0ab0*/  ULDC UR10, c[0x0][0x224] ;  /* 0x00008900000a7ab9 */ /* 0x000fe20000000800 */
[----:B------:R-:W-:Y:S05]  /*0ac0*/  @P0 BRA `(.L_x_6725) ;  /* 0x0000000000480947 */ /* 0x000fea0003800000 */
[----:B------:R-:W3:Y:S01]  /*0ad0*/  LDS R22, [R5] ;  /* 0x0000000005167984 */ /* 0x000ee20000000800 */
[----:B------:R-:W4:Y:S01]  /*0ae0*/  LDC.64 R12, c[0x0][0x218] ;  /* 0x00008600ff0c7b82 */ /* 0x000f220000000a00 */
[----:B------:R-:W-:-:S07]  /*0af0*/  MOV R23, R2 ;  /* 0x0000000200177202 */ /* 0x000fce0000000f00 */
[----:B------:R-:W0:Y:S01]  /*0b00*/  LDC.64 R14, c[0x0][0x210] ;  /* 0x00008400ff0e7b82 */ /* 0x000e220000000a00 */
[----:B---3--:R-:W3:Y:S02]  /*0b10*/  MUFU.RCP R22, R22 ;  /* 0x0000001600167308 */ /* 0x008ee40000001000 */
.L_x_6735:
[----:B0-2---:R-:W-:-:S04]  /*0b20*/  IMAD R17, R23, UR8, R20 ;  /* 0x0000000817117c24 */ /* 0x005fc8000f8e0214 */
[----:B----4-:R-:W-:-:S06]  /*0b30*/  IMAD.WIDE R18, R17, 0x2, R12 ;  /* 0x0000000211127825 */ /* 0x010fcc00078e020c */
[----:B------:R-:W2:Y:S01]  /*0b40*/  LDG.E.U16 R18, desc[UR6][R18.64] ;  /* 0x0000000612127981 */ /* 0x000ea2000c1e1500 */
[----:B------:R-:W-:-:S05]  /*0b50*/  IMAD.IADD R23, R0, 0x1, R23 ;  /* 0x0000000100177824 */ /* 0x000fca00078e0217 */
[----:B------:R-:W-:Y:S02]  /*0b60*/  ISETP.GE.AND P0, PT, R23, UR10, PT ;  /* 0x0000000a17007c0c */ /* 0x000fe4000bf06270 */
[----:B--2---:R-:W-:-:S05]  /*0b70*/  SHF.L.U32 R16, R18, 0x10, RZ ;  /* 0x0000001012107819 */ /* 0x004fca00000006ff */
[----:B-1----:R-:W-:-:S04]  /*0b80*/  FADD.FTZ R16, -R21, R16 ;  /* 0x0000001015107221 */ /* 0x002fc80000010100 */
[----:B------:R-:W-:Y:S01]  /*0b90*/  FMUL.FTZ R24, R16, 1.4426950216293334961 ;  /* 0x3fb8aa3b10187820 */ /* 0x000fe20000410000 */
[----:B0-----:R-:W-:-:S03]  /*0ba0*/  IMAD.WIDE R16, R17, 0x4, R14 ;  /* 0x0000000411107825 */ /* 0x001fc600078e020e */
[----:B------:R-:W3:Y:S02]  /*0bb0*/  MUFU.EX2 R25, R24 ;  /* 0x0000001800197308 */ /* 0x000ee40000000800 */
[----:B---3--:R-:W-:-:S05]  /*0bc0*/  FMUL.FTZ R25, R25, R22 ;  /* 0x0000001619197220 */ /* 0x008fca0000410000 */
[----:B------:R0:W-:Y:S01]  /*0bd0*/  STG.E desc[UR6][R16.64], R25 ;  /* 0x0000001910007986 */ /* 0x0001e2000c101906 */
[----:B------:R-:W-:Y:S05]  /*0be0*/  @!P0 BRA `(.L_x_6735) ;  /* 0xfffffffc00cc8947 */ /* 0x000fea000383ffff */
.L_x_6725:
[----:B------:R-:W-:Y:S05]  /*0bf0*/  BSYNC B0 ;  /* 0x0000000000007941 */ /* 0x000fea0003800000 */
.L_x_6714:
[----:B------:R-:W-:Y:S01]  /*0c00*/  IADD3 R10, R6, R10, RZ ;  /* 0x0000000a060a7210 */ /* 0x000fe20007ffe0ff */
[----:B------:R-:W-:-:S03]  /*0c10*/  ULDC UR4, c[0x0][0x228] ;  /* 0x00008a0000047ab9 */ /* 0x000fc60000000800 */
[----:B------:R-:W-:-:S13]  /*0c20*/  ISETP.GE.AND P0, PT, R10, UR4, PT ;  /* 0x000000040a007c0c */ /* 0x000fda000bf06270 */
[----:B------:R-:W-:Y:S05]  /*0c30*/  @!P0 BRA `(.L_x_6736) ;  /* 0xfffffff400788947 */ /* 0x000fea000383ffff */
.L_x_6713:
[----:B------:R-:W-:Y:S05]  /*0c40*/  BSYNC B1 ;  /* 0x0000000000017941 */ /* 0x000fea0003800000 */
.L_x_6712:
[----:B------:R-:W-:Y:S01]  /*0c50*/  IADD3 R3, R3, UR9, RZ ;  /* 0x0000000903037c10 */ /* 0x000fe2000fffe0ff */
[----:B------:R-:W-:-:S03]  /*0c60*/  ULDC UR4, c[0x0][0x220] ;  /* 0x0000880000047ab9 */ /* 0x000fc60000000800 */
[----:B------:R-:W-:-:S13]  /*0c70*/  ISETP.GE.AND P0, PT, R3, UR4, PT ;  /* 0x0000000403007c0c */ /* 0x000fda000bf06270 */
[----:B------:R-:W-:Y:S05]  /*0c80*/  @!P0 BRA `(.L_x_6737) ;  /* 0xfffffff400448947 */ /* 0x000fea000383ffff */
[----:B------:R-:W-:Y:S05]  /*0c90*/  EXIT ;  /* 0x000000000000794d */ /* 0x000fea0003800000 */
.L_x_6738:
        /* <DEDUP_REMOVED lines=14> */
.L_x_12058:


//--------------------- .text._ZN2at6native43_GLOBAL__N__9ae7fba5_10_SoftMax_cu_9f978f6326cunn_SpatialSoftMaxForwardIN3c108BFloat16EfS4_iNS1_22SoftMaxForwardEpilogueEEEvPT1_PKT_T2_SB_SB_ --------------------------
	.section	.text._ZN2at6native43_GLOBAL__N__9ae7fba5_10_SoftMax_cu_9f978f6326cunn_SpatialSoftMaxForwardIN3c108BFloat16EfS4_iNS1_22SoftMaxForwardEpilogueEEEvPT1_PKT_T2_SB_SB_,"ax",@progbits
	.align	128
.text._ZN2at6native43_GLOBAL__N__9ae7fba5_10_SoftMax_cu_9f978f6326cunn_SpatialSoftMaxForwardIN3c108BFloat16EfS4_iNS1_22SoftMaxForwardEpilogueEEEvPT1_PKT_T2_SB_SB_:
        .type           _ZN2at6native43_GLOBAL__N__9ae7fba5_10_SoftMax_cu_9f978f6326cunn_SpatialSoftMaxForwardIN3c108BFloat16EfS4_iNS1_22SoftMaxForwardEpilogueEEEvPT1_PKT_T2_SB_SB_,@function
        .size           _ZN2at6native43_GLOBAL__N__9ae7fba5_10_SoftMax_cu_9f978f6326cunn_SpatialSoftMaxForwardIN3c108BFloat16EfS4_iNS1_22SoftMaxForwardEpilogueEEEvPT1_PKT_T2_SB_SB_,(.L_x_12059 - _ZN2at6native43_GLOBAL__N__9ae7fba5_10_SoftMax_cu_9f978f6326cunn_SpatialSoftMaxForwardIN3c108BFloat16EfS4_iNS1_22SoftMaxForwardEpilogueEEEvPT1_PKT_T2_SB_SB_)
        .other          _ZN2at6native43_GLOBAL__N__9ae7fba5_10_SoftMax_cu_9f978f6326cunn_SpatialSoftMaxForwardIN3c108BFloat16EfS4_iNS1_22SoftMaxForwardEpilogueEEEvPT1_PKT_T2_SB_SB_,@"STO_CUDA_ENTRY STV_DEFAULT"
_ZN2at6native43_GLOBAL__N__9ae7fba5_10_SoftMax_cu_9f978f6326cunn_SpatialSoftMaxForwardIN3c108BFloat16EfS4_iNS1_22SoftMaxForwardEpilogueEEEvPT1_PKT_T2_SB_SB_:
        /* <DEDUP_REMOVED lines=26> */
.L_x_6764:
        /* <DEDUP_REMOVED lines=8> */
.L_x_6763:
        /* <DEDUP_REMOVED lines=15> */
.L_x_6745:
        /* <DEDUP_REMOVED lines=9> */
.L_x_6744:
[----:B------:R-:W-:Y:S05]  /*03a0*/  BSYNC B2 ;  /* 0x0000000000027941 */ /* 0x000fea0003800000 */
.L_x_6743:
[----:B------:R-:W-:Y:S04]  /*03b0*/  BSSY B2, `(.L_x_6746) ;  /* 0x0000011000027945 */ /* 0x000fe80003800000 */
[----:B------:R-:W-:Y:S05]  /*03c0*/  @P2 BRA `(.L_x_6747) ;  /* 0x00000000003c2947 */ /* 0x000fea0003800000 */
[----:B------:R-:W0:Y:S01]  /*03d0*/  LDC.64 R12, c[0x0][0x218] ;  /* 0x00008600ff0c7b82 */ /* 0x000e220000000a00 */
[----:B------:R-:W-:Y:S01]  /*03e0*/  MOV R16, RZ ;  /* 0x000000ff00107202 */ /* 0x000fe20000000f00 */
[----:B------:R-:W-:-:S07]  /*03f0*/  IMAD.MOV.U32 R17, RZ, RZ, R2 ;  /* 0x000000ffff117224 */ /* 0x000fce00078e0002 */
.L_x_6748:
        /* <DEDUP_REMOVED lines=12> */
.L_x_6747:
[----:B------:R-:W-:Y:S05]  /*04c0*/  BSYNC B2 ;  /* 0x0000000000027941 */ /* 0x000fea0003800000 */
.L_x_6746:
[----:B------:R-:W-:Y:S04]  /*04d0*/  BSSY B2, `(.L_x_6749) ;  /* 0x0000015000027945 */ /* 0x000fe80003800000 */
[----:B------:R-:W-:Y:S05]  /*04e0*/  @P2 BRA `(.L_x_6750) ;  /* 0x00000000004c2947 */ /* 0x000fea0003800000 */
[----:B------:R-:W0:Y:S01]  /*04f0*/  LDC.64 R12, c[0x0][0x218] ;  /* 0x00008600ff0c7b82 */ /* 0x000e220000000a00 */
[----:B------:R1:W2:Y:S01]  /*0500*/  MUFU.RCP R23, R16 ;  /* 0x0000001000177308 */ /* 0x0002a20000001000 */
[----:B------:R-:W-:-:S06]  /*0510*/  MOV R25, R2 ;  /* 0x0000000200197202 */ /* 0x000fcc0000000f00 */
[----:B------:R-:W3:Y:S02]  /*0520*/  LDC.64 R14, c[0x0][0x210] ;  /* 0x00008400ff0e7b82 */ /* 0x000ee40000000a00 */
.L_x_6751:
[----:B------:R-:W-:Y:S02]  /*0530*/  ULDC UR4, c[0x0][0x228] ;  /* 0x00008a0000047ab9 */ /* 0x000fe40000000800 */
[----:B----4-:R-:W-:-:S04]  /*0540*/  IMAD R19, R25, UR4, R20 ;  /* 0x0000000419137c24 */ /* 0x010fc8000f8e0214 */
[----:B01----:R-:W-:-:S06]  /*0550*/  IMAD.WIDE R16, R19, 0x2, R12 ;  /* 0x0000000213107825 */ /* 0x003fcc00078e020c */
[----:B------:R-:W4:Y:S01]  /*0560*/  LDG.E.U16 R16, desc[UR6][R16.64] ;  /* 0x0000000610107981 */ /* 0x000f22000c1e1500 */
[----:B------:R-:W-:-:S04]  /*0570*/  IADD3 R25, R0, R25, RZ ;  /* 0x0000001900197210 */ /* 0x000fc80007ffe0ff */
[----:B------:R-:W-:Y:S01]  /*0580*/  ISETP.GE.AND P0, PT, R25, R21, PT ;  /* 0x000000151900720c */ /* 0x000fe20003f06270 */
[----:B----4-:R-:W-:-:S04]  /*0590*/  IMAD.U32 R27, R16, 0x10000, RZ ;  /* 0x00010000101b7824 */ /* 0x010fc800078e00ff */
[----:B------:R-:W-:-:S04]  /*05a0*/  FADD.FTZ R27, R27, -R22 ;  /* 0x800000161b1b7221 */ /* 0x000fc80000010000 */
[----:B------:R-:W-:-:S04]  /*05b0*/  FMUL.FTZ R27, R27, 1.4426950216293334961 ;  /* 0x3fb8aa3b1b1b7820 */ /* 0x000fc80000410000 */
[----:B------:R-:W2:Y:S02]  /*05c0*/  MUFU.EX2 R18, R27 ;  /* 0x0000001b00127308 */ /* 0x000ea40000000800 */
[----:B--2---:R-:W-:-:S05]  /*05d0*/  FMUL.FTZ R18, R18, R23 ;  /* 0x0000001712127220 */ /* 0x004fca0000410000 */
[----:B------:R-:W-:Y:S01]  /*05e0*/  F2FP.BF16.F32.PACK_AB R17, RZ, R18 ;  /* 0x00000012ff11723e */ /* 0x000fe200000010ff */
[----:B---3--:R-:W-:-:S05]  /*05f0*/  IMAD.WIDE R18, R19, 0x2, R14 ;  /* 0x0000000213127825 */ /* 0x008fca00078e020e */
[----:B------:R4:W-:Y:S01]  /*0600*/  STG.E.U16 desc[UR6][R18.64], R17 ;  /* 0x0000001112007986 */ /* 0x0009e2000c101506 */
[----:B------:R-:W-:Y:S05]  /*0610*/  @!P0 BRA `(.L_x_6751) ;  /* 0xfffffffc00c48947 */ /* 0x000fea000383ffff */
.L_x_6750:
[----:B------:R-:W-:Y:S05]  /*0620*/  BSYNC B2 ;  /* 0x0000000000027941 */ /* 0x000fea0003800000 */
.L_x_6749:
[----:B------:R-:W-:Y:S05]  /*0630*/  BRA `(.L_x_6752) ;  /* 0x0000000400747947 */ /* 0x000fea0003800000 */
.L_x_6742:
[----:B------:R-:W0:Y:S01]  /*0640*/  LDC R18, c[0x0][0x224] ;  /* 0x00008900ff127b82 */ /* 0x000e220000000800 */
[----:B------:R-:W-:Y:S01]  /*0650*/  IMAD.MOV.U32 R17, RZ, RZ, -0x800001 ;  /* 0xff7fffffff117424 */ /* 0x000fe200078e00ff */
[----:B0-----:R-:W-:-:S13]  /*0660*/  ISETP.GE.AND P0, PT, R2, R18, PT ;  /* 0x000000120200720c */ /* 0x001fda0003f06270 */
[----:B------:R-:W-:Y:S05]  /*0670*/  @P0 BRA `(.L_x_6753) ;  /* 0x0000000000340947 */ /* 0x000fea0003800000 */
[----:B------:R-:W0:Y:S01]  /*0680*/  LDC.64 R12, c[0x0][0x218] ;  /* 0x00008600ff0c7b82 */ /* 0x000e220000000a00 */
[----:B------:R-:W-:Y:S01]  /*0690*/  MOV R17, 0xff7fffff ;  /* 0xff7fffff00117802 */ /* 0x000fe20000000f00 */
[----:B------:R-:W-:-:S07]  /*06a0*/  IMAD.MOV.U32 R19, RZ, RZ, R2 ;  /* 0x000000ffff137224 */ /* 0x000fce00078e0002 */
.L_x_6754:
        /* <DEDUP_REMOVED lines=10> */
.L_x_6753:
        /* <DEDUP_REMOVED lines=8> */
.L_x_6756:
        /* <DEDUP_REMOVED lines=11> */
.L_x_6755:
[----:B------:R-:W-:Y:S01]  /*0880*/  BAR.SYNC.DEFER_BLOCKING 0x0 ;  /* 0x0000000000007b1d */ /* 0x000fe20000010000 */
[----:B0-----:R-:W-:-:S05]  /*0890*/  HFMA2.MMA R17, -RZ, RZ, 0, 0 ;  /* 0x00000000ff117435 */ /* 0x001fca00000001ff */
[----:B------:R-:W-:Y:S01]  /*08a0*/  BSSY B2, `(.L_x_6757) ;  /* 0x0000011000027945 */ /* 0x000fe20003800000 */
[----:B------:R0:W1:Y:S03]  /*08b0*/  LDS R21, [R5] ;  /* 0x0000000005157984 */ /* 0x0000660000000800 */
[----:B------:R-:W-:Y:S05]  /*08c0*/  @P0 BRA `(.L_x_6758) ;  /* 0x0000000000380947 */ /* 0x000fea0003800000 */
[----:B------:R-:W2:Y:S01]  /*08d0*/  LDC.64 R12, c[0x0][0x218] ;  /* 0x00008600ff0c7b82 */ /* 0x000ea20000000a00 */
[----:B------:R-:W-:Y:S01]  /*08e0*/  IMAD.MOV.U32 R17, RZ, RZ, RZ ;  /* 0x000000ffff117224 */ /* 0x000fe200078e00ff */
[----:B------:R-:W-:-:S07]  /*08f0*/  MOV R19, R2 ;  /* 0x0000000200137202 */ /* 0x000fce0000000f00 */
.L_x_6759:
        /* <DEDUP_REMOVED lines=11> */
.L_x_6758:
[----:B------:R-:W-:Y:S05]  /*09b0*/  BSYNC B2 ;  /* 0x0000000000027941 */ /* 0x000fea0003800000 */
.L_x_6757:
[----:B------:R-:W-:Y:S06]  /*09c0*/  BAR.SYNC.DEFER_BLOCKING 0x0 ;  /* 0x0000000000007b1d */ /* 0x000fec0000010000 */
[----:B------:R2:W-:Y:S01]  /*09d0*/  STS [R8], R17 ;  /* 0x0000001108007388 */ /* 0x0005e20000000800 */
[----:B------:R-:W-:Y:S05]  /*09e0*/  @!P1 BRA `(.L_x_6760) ;  /* 0x00000000002c9947 */ /* 0x000fea0003800000 */
[----:B------:R-:W-:-:S07]  /*09f0*/  MOV R13, R7 ;  /* 0x00000007000d7202 */ /* 0x000fce0000000f00 */
.L_x_6761:
        /* <DEDUP_REMOVED lines=10> */
.L_x_6760:
        /* <DEDUP_REMOVED lines=9> */
.L_x_6762:
        /* <DEDUP_REMOVED lines=11> */
[----:B------:R-:W-:-:S05]  /*0be0*/  F2FP.BF16.F32.PACK_AB R25, RZ, R25 ;  /* 0x00000019ff19723e */ /* 0x000fca00000010ff */
[----:B------:R0:W-:Y:S01]  /*0bf0*/  STG.E.U16 desc[UR6][R16.64], R25 ;  /* 0x0000001910007986 */ /* 0x0001e2000c101506 */
[----:B------:R-:W-:Y:S05]  /*0c00*/  @!P0 BRA `(.L_x_6762) ;  /* 0xfffffffc00c88947 */ /* 0x000fea000383ffff */
.L_x_6752:
[----:B------:R-:W-:Y:S05]  /*0c10*/  BSYNC B0 ;  /* 0x0000000000007941 */ /* 0x000fea0003800000 */
.L_x_6741:
[----:B------:R-:W-:Y:S01]  /*0c20*/  IADD3 R10, R6, R10, RZ ;  /* 0x0000000a060a7210 */ /* 0x000fe20007ffe0ff */
[----:B------:R-:W-:-:S03]  /*0c30*/  ULDC UR4, c[0x0][0x228] ;  /* 0x00008a0000047ab9 */ /* 0x000fc60000000800 */
[----:B------:R-:W-:-:S13]  /*0c40*/  ISETP.GE.AND P0, PT, R10, UR4, PT ;  /* 0x000000040a007c0c */ /* 0x000fda000bf06270 */
[----:B------:R-:W-:Y:S05]  /*0c50*/  @!P0 BRA `(.L_x_6763) ;  /* 0xfffffff400708947 */ /* 0x000fea000383ffff */
.L_x_6740:
[----:B------:R-:W-:Y:S05]  /*0c60*/  BSYNC B1 ;  /* 0x0000000000017941 */ /* 0x000fea0003800000 */
.L_x_6739:
[----:B------:R-:W-:Y:S01]  /*0c70*/  IADD3 R3, R3, UR9, RZ ;  /* 0x0000000903037c10 */ /* 0x000fe2000fffe0ff */
[----:B------:R-:W-:-:S03]  /*0c80*/  ULDC UR4, c[0x0][0x220] ;  /* 0x0000880000047ab9 */ /* 0x000fc60000000800 */
[----:B------:R-:W-:-:S13]  /*0c90*/  ISETP.GE.AND P0, PT, R3, UR4, PT ;  /* 0x0000000403007c0c */ /* 0x000fda000bf06270 */
[----:B------:R-:W-:Y:S05]  /*0ca0*/  @!P0 BRA `(.L_x_6764) ;  /* 0xfffffff4003c8947 */ /* 0x000fea000383ffff */
[----:B------:R-:W-:Y:S05]  /*0cb0*/  EXIT ;  /* 0x000000000000794d */ /* 0x000fea0003800000 */
.L_x_6765:
        /* <DEDUP_REMOVED lines=12> */
.L_x_12059:


//--------------------- .text._ZN2at6native43_GLOBAL__N__9ae7fba5_10_SoftMax_cu_9f978f6326cunn_SpatialSoftMaxForwardIN3c104HalfEfflNS1_22SoftMaxForwardEpilogueEEEvPT1_PKT_T2_SB_SB_ --------------------------
	.section	.text._ZN2at6native43_GLOBAL__N__9ae7fba5_10_SoftMax_cu_9f978f6326cunn_SpatialSoftMaxForwardIN3c104HalfEfflNS1_22SoftMaxForwardEpilogueEEEvPT1_PKT_T2_SB_SB_,"ax",@progbits
	.align	128
.text._ZN2at6native43_GLOBAL__N__9ae7fba5_10_SoftMax_cu_9f978f6326cunn_SpatialSoftMaxForwardIN3c104HalfEfflNS1_22SoftMaxForwardEpilogueEEEvPT1_PKT_T2_SB_SB_:
        .type           _ZN2at6native43_GLOBAL__N__9ae7fba5_10_SoftMax_cu_9f978f6326cunn_SpatialSoftMaxForwardIN3c104HalfEfflNS1_22SoftMaxForwardEpilogueEEEvPT1_PKT_T2_SB_SB_,@function
        .size           _ZN2at6native43_GLOBAL__N__9ae7fba5_10_SoftMax_cu_9f978f6326cunn_SpatialSoftMaxForwardIN3c104HalfEfflNS1_22SoftMaxForwardEpilogueEEEvPT1_PKT_T2_SB_SB_,(.L_x_12060 - _ZN2at6native43_GLOBAL__N__9ae7fba5_10_SoftMax_cu_9f978f6326cunn_SpatialSoftMaxForwardIN3c104HalfEfflNS1_22SoftMaxForwardEpilogueEEEvPT1_PKT_T2_SB_SB_)
        .other          _ZN2at6native43_GLOBAL__N__9ae7fba5_10_SoftMax_cu_9f978f6326cunn_SpatialSoftMaxForwardIN3c104HalfEfflNS1_22SoftMaxForwardEpilogueEEEvPT1_PKT_T2_SB_SB_,@"STO_CUDA_ENTRY STV_DEFAULT"
_ZN2at6native43_GLOBAL__N__9ae7fba5_10_SoftMax_cu_9f978f6326cunn_SpatialSoftMaxForwardIN3c104HalfEfflNS1_22SoftMaxForwardEpilogueEEEvPT1_PKT_T2_SB_SB_:
        /* <DEDUP_REMOVED lines=29> */
.L_x_6792:
        /* <DEDUP_REMOVED lines=8> */
[----:B------:R-:W-:Y:S01]  /*0250*/  MOV R18, R0 ;  /* 0x0000000000127202 */ /* 0x000fe20000000f00 */
[----:B------:R-:W-:Y:S02]  /*0260*/  IMAD.MOV.U32 R23, RZ, RZ, RZ ;  /* 0x000000ffff177224 */ /* 0x000fe400078e00ff */
[C---:B0-----:R-:W-:Y:S02]  /*0270*/  IMAD R6, R4.reuse, UR15, RZ ;  /* 0x0000000f04067c24 */ /* 0x041fe4000f8e02ff */
[----:B------:R-:W-:-:S04]  /*0280*/  IMAD.WIDE.U32 R2, R4, UR14, RZ ;  /* 0x0000000e04027c25 */ /* 0x000fc8000f8e00ff */
[----:B------:R-:W-:Y:S01]  /*0290*/  IMAD R7, R5, UR14, R6 ;  /* 0x0000000e05077c24 */ /* 0x000fe2000f8e0206 */
[----:B------:R-:W-:Y:S01]  /*02a0*/  HFMA2.MMA R5, -RZ, RZ, 0, 0 ;  /* 0x00000000ff057435 */ /* 0x000fe200000001ff */
[----:B------:R-:W-:Y:S02]  /*02b0*/  IMAD.MOV.U32 R4, RZ, RZ, R17 ;  /* 0x000000ffff047224 */ /* 0x000fe400078e0011 */
[----:B------:R-:W-:-:S05]  /*02c0*/  IMAD.IADD R20, R3, 0x1, R7 ;  /* 0x0000000103147824 */ /* 0x000fca00078e0207 */
[----:B------:R-:W-:-:S07]  /*02d0*/  IMAD.WIDE.U32 R4, R19, UR7, R4 ;  /* 0x0000000713047c25 */ /* 0x000fce000f8e0004 */
.L_x_6791:
[----:B------:R-:W-:Y:S01]  /*02e0*/  UISETP.GT.U32.AND UP0, UPT, UR13, 0x1, UPT ;  /* 0x000000010d00788c */ /* 0x000fe2000bf04070 */
[-C--:B------:R-:W-:Y:S01]  /*02f0*/  IMAD R8, R20, R19.reuse, RZ ;  /* 0x0000001314087224 */ /* 0x080fe200078e02ff */
[----:B------:R-:W-:Y:S01]  /*0300*/  BSSY B0, `(.L_x_6769) ;  /* 0x00000e2000007945 */ /* 0x000fe20003800000 */
[----:B------:R-:W-:-:S03]  /*0310*/  IMAD.WIDE.U32 R6, R2, R19, RZ ;  /* 0x0000001302067225 */ /* 0x000fc600078e00ff */
[----:B------:R-:W-:Y:S01]  /*0320*/  PLOP3.LUT P1, PT, PT, PT, UP0, 0x80, 0x0 ;  /* 0x000000000000781c */ /* 0x000fe20003f2f008 */
[----:B----4-:R-:W-:Y:S01]  /*0330*/  IMAD R9, R21, R2, R8 ;  /* 0x0000000215097224 */ /* 0x010fe200078e0208 */
[----:B------:R-:W-:-:S03]  /*0340*/  IADD3 R6, P0, R18, R6, RZ ;  /* 0x0000000612067210 */ /* 0x000fc60007f1e0ff */
[----:B------:R-:W-:-:S05]  /*0350*/  IMAD.IADD R8, R7, 0x1, R9 ;  /* 0x0000000107087824 */ /* 0x000fca00078e0209 */
[----:B------:R-:W-:-:S03]  /*0360*/  IADD3.X R7, R23, R8, RZ, P0, !PT ;  /* 0x0000000817077210 */ /* 0x000fc600007fe4ff */
[----:B0123--:R-:W-:Y:S05]  /*0370*/  @P1 BRA `(.L_x_6770) ;  /* 0x0000000400781947 */ /* 0x00ffea0003800000 */
        /* <DEDUP_REMOVED lines=8> */
[----:B------:R-:W-:Y:S02]  /*0400*/  IMAD.MOV.U32 R22, RZ, RZ, R18 ;  /* 0x000000ffff167224 */ /* 0x000fe400078e0012 */
[----:B------:R-:W-:Y:S02]  /*0410*/  IMAD R10, R21, UR14, RZ ;  /* 0x0000000e150a7c24 */ /* 0x000fe4000f8e02ff */
[----:B------:R-:W-:Y:S02]  /*0420*/  IMAD.MOV.U32 R24, RZ, RZ, RZ ;  /* 0x000000ffff187224 */ /* 0x000fe400078e00ff */
[----:B------:R-:W-:Y:S01]  /*0430*/  IMAD R11, R19, UR15, R10 ;  /* 0x0000000f130b7c24 */ /* 0x000fe2000f8e020a */
[----:B------:R-:W-:-:S04]  /*0440*/  ULDC.64 UR14, c[0x0][0x230] ;  /* 0x00008c00000e7ab9 */ /* 0x000fc80000000a00 */
[----:B------:R-:W-:-:S05]  /*0450*/  IADD3 R11, R5, R11, RZ ;  /* 0x0000000b050b7210 */ /* 0x000fca0007ffe0ff */
[----:B------:R-:W-:Y:S02]  /*0460*/  IMAD R13, R11, UR14, RZ ;  /* 0x0000000e0b0d7c24 */ /* 0x000fe4000f8e02ff */
[----:B------:R-:W-:Y:S01]  /*0470*/  IMAD.WIDE.U32 R10, R4, UR14, R22 ;  /* 0x0000000e040a7c25 */ /* 0x000fe2000f8e0016 */
[----:B------:R-:W-:-:S03]  /*0480*/  MOV R22, 0xff7fffff ;  /* 0xff7fffff00167802 */ /* 0x000fc60000000f00 */
[----:B------:R-:W-:Y:S01]  /*0490*/  IMAD R13, R4, UR15, R13 ;  /* 0x0000000f040d7c24 */ /* 0x000fe2000f8e020d */
[----:B------:R-:W-:Y:S02]  /*04a0*/  ULDC.64 UR14, c[0x0][0x218] ;  /* 0x00008600000e7ab9 */ /* 0x000fe40000000a00 */
[----:B------:R-:W-:Y:S01]  /*04b0*/  LEA R12, P1, R10, UR14, 0x1 ;  /* 0x0000000e0a0c7c11 */ /* 0x000fe2000f8208ff */
[----:B------:R-:W-:Y:S02]  /*04c0*/  IMAD.IADD R11, R11, 0x1, R13 ;  /* 0x000000010b0b7824 */ /* 0x000fe400078e020d */
[----:B------:R-:W-:-:S03]  /*04d0*/  IMAD.MOV.U32 R13, RZ, RZ, R17 ;  /* 0x000000ffff0d7224 */ /* 0x000fc600078e0011 */
[----:B------:R-:W-:-:S07]  /*04e0*/  LEA.HI.X R11, R10, UR15, R11, 0x1, P1 ;  /* 0x0000000f0a0b7c11 */ /* 0x000fce00088f0c0b */
.L_x_6773:
[----:B------:R-:W-:-:S06]  /*04f0*/  MOV R10, R12 ;  /* 0x0000000c000a7202 */ /* 0x000fcc0000000f00 */
[----:B------:R0:W2:Y:S01]  /*0500*/  LDG.E.U16 R10, desc[UR10][R10.64] ;  /* 0x0000000a0a0a7981 */ /* 0x0000a2000c1e1500 */
[----:B------:R-:W-:Y:S01]  /*0510*/  IADD3 R13, P1, R13, UR13, RZ ;  /* 0x0000000d0d0d7c10 */ /* 0x000fe2000ff3e0ff */
[----:B------:R-:W-:-:S04]  /*0520*/  IMAD.U32 R25, RZ, RZ, UR4 ;  /* 0x00000004ff197e24 */ /* 0x000fc8000f8e00ff */
[----:B------:R-:W-:Y:S01]  /*0530*/  IMAD.X R24, RZ, RZ, R24, P1 ;  /* 0x000000ffff187224 */ /* 0x000fe200008e0618 */
[----:B------:R-:W-:Y:S02]  /*0540*/  ISETP.GE.U32.AND P1, PT, R13, R8, PT ;  /* 0x000000080d00720c */ /* 0x000fe40003f26070 */
[----:B------:R-:W-:Y:S02]  /*0550*/  LEA R12, P2, R25, R12, 0x1 ;  /* 0x0000000c190c7211 */ /* 0x000fe400078408ff */
[----:B------:R-:W-:Y:S02]  /*0560*/  ISETP.GE.AND.EX P1, PT, R24, R9, PT, P1 ;  /* 0x000000091800720c */ /* 0x000fe40003f26310 */
[----:B0-----:R-:W-:Y:S01]  /*0570*/  IADD3.X R11, R11, UR8, RZ, P2, !PT ;  /* 0x000000080b0b7c10 */ /* 0x001fe200097fe4ff */
[----:B--2---:R-:W-:-:S05]  /*0580*/  HADD2.F32 R15, -RZ, R10.H0_H0 ;  /* 0x2000000aff0f7230 */ /* 0x004fca0000004100 */
[----:B------:R-:W-:-:S04]  /*0590*/  FSETP.GEU.FTZ.AND P3, PT, R22, R15, PT ;  /* 0x0000000f1600720b */ /* 0x000fc80003f7e000 */
[----:B------:R-:W-:Y:S01]  /*05a0*/  FSEL R22, R15, R22, !P3 ;  /* 0x000000160f167208 */ /* 0x000fe20005800000 */
[----:B------:R-:W-:Y:S08]  /*05b0*/  @!P1 BRA `(.L_x_6773) ;  /* 0xfffffffc00cc9947 */ /* 0x000ff0000383ffff */
.L_x_6772:
[----:B------:R-:W-:Y:S05]  /*05c0*/  BSYNC B3 ;  /* 0x0000000000037941 */ /* 0x000fea0003800000 */
.L_x_6771:
[----:B------:R-:W-:Y:S04]  /*05d0*/  BSSY B3, `(.L_x_6774) ;  /* 0x0000018000037945 */ /* 0x000fe80003800000 */
[----:B------:R-:W-:Y:S05]  /*05e0*/  @P0 BRA `(.L_x_6775) ;  /* 0x0000000000580947 */ /* 0x000fea0003800000 */
[----:B------:R-:W-:Y:S01]  /*05f0*/  HFMA2.MMA R14, -RZ, RZ, 0, 0 ;  /* 0x00000000ff0e7435 */ /* 0x000fe200000001ff */
[----:B------:R-:W-:Y:S02]  /*0600*/  IMAD.MOV.U32 R15, RZ, RZ, R17 ;  /* 0x000000ffff0f7224 */ /* 0x000fe400078e0011 */
[----:B------:R-:W-:-:S08]  /*0610*/  IMAD.MOV.U32 R24, RZ, RZ, RZ ;  /* 0x000000ffff187224 */ /* 0x000fd000078e00ff */
.L_x_6776:
        /* <DEDUP_REMOVED lines=13> */
[----:B--2---:R-:W-:-:S05]  /*06f0*/  HADD2.F32 R11, -RZ, R12.H0_H0 ;  /* 0x2000000cff0b7230 */ /* 0x004fca0000004100 */
[----:B------:R-:W-:-:S04]  /*0700*/  FADD.FTZ R11, R11, -R22 ;  /* 0x800000160b0b7221 */ /* 0x000fc80000010000 */
[----:B------:R-:W-:-:S06]  /*0710*/  FMUL.FTZ R11, R11, 1.4426950216293334961 ;  /* 0x3fb8aa3b0b0b7820 */ /* 0x000fcc0000410000 */
[----:B------:R-:W0:Y:S02]  /*0720*/  MUFU.EX2 R11, R11 ;  /* 0x0000000b000b7308 */ /* 0x000e240000000800 */
[----:B0-----:R-:W-:Y:S01]  /*0730*/  FADD.FTZ R14, R11, R14 ;  /* 0x0000000e0b0e7221 */ /* 0x001fe20000010000 */
[----:B------:R-:W-:Y:S06]  /*0740*/  @!P1 BRA `(.L_x_6776) ;  /* 0xfffffffc00b49947 */ /* 0x000fec000383ffff */
.L_x_6775:
[----:B------:R-:W-:Y:S05]  /*0750*/  BSYNC B3 ;  /* 0x0000000000037941 */ /* 0x000fea0003800000 */
.L_x_6774:
[----:B------:R-:W-:Y:S04]  /*0760*/  BSSY B3, `(.L_x_6777) ;  /* 0x000001e000037945 */ /* 0x000fe80003800000 */
[----:B------:R-:W-:Y:S05]  /*0770*/  @P0 BRA `(.L_x_6778) ;  /* 0x0000000000700947 */ /* 0x000fea0003800000 */
[----:B------:R0:W1:Y:S01]  /*0780*/  MUFU.RCP R24, R14 ;  /* 0x0000000e00187308 */ /* 0x0000620000001000 */
[----:B------:R-:W-:Y:S01]  /*0790*/  IMAD.MOV.U32 R25, RZ, RZ, R17 ;  /* 0x000000ffff197224 */ /* 0x000fe200078e0011 */
[----:B------:R-:W-:-:S07]  /*07a0*/  MOV R26, RZ ;  /* 0x000000ff001a7202 */ /* 0x000fce0000000f00 */
.L_x_6779:
[----:B------:R-:W-:Y:S01]  /*07b0*/  ULDC.64 UR14, c[0x0][0x230] ;  /* 0x00008c00000e7ab9 */ /* 0x000fe20000000a00 */
[----:B------:R-:W-:Y:S02]  /*07c0*/  IMAD.MOV.U32 R10, RZ, RZ, R6 ;  /* 0x000000ffff0a7224 */ /* 0x000fe400078e0006 */
[----:B------:R-:W-:Y:S02]  /*07d0*/  IMAD R12, R26, UR14, RZ ;  /* 0x0000000e1a0c7c24 */ /* 0x000fe4000f8e02ff */
[----:B--2---:R-:W-:Y:S02]  /*07e0*/  IMAD.MOV.U32 R11, RZ, RZ, R7 ;  /* 0x000000ffff0b7224 */ /* 0x004fe400078e0007 */
[C---:B------:R-:W-:Y:S02]  /*07f0*/  IMAD R13, R25.reuse, UR15, R12 ;  /* 0x0000000f190d7c24 */ /* 0x040fe4000f8e020c */
[----:B------:R-:W-:Y:S01]  /*0800*/  IMAD.WIDE.U32 R10, R25, UR14, R10 ;  /* 0x0000000e190a7c25 */ /* 0x000fe2000f8e000a */
[----:B------:R-:W-:-:S02]  /*0810*/  ULDC.64 UR14, c[0x0][0x218] ;  /* 0x00008600000e7ab9 */ /* 0x000fc40000000a00 */
[----:B------:R-:W-:Y:S02]  /*0820*/  LEA R12, P0, R10, UR14, 0x1 ;  /* 0x0000000e0a0c7c11 */ /* 0x000fe4000f8008ff */
[----:B------:R-:W-:-:S04]  /*0830*/  IADD3 R11, R11, R13, RZ ;  /* 0x0000000d0b0b7210 */ /* 0x000fc80007ffe0ff */
[----:B------:R-:W-:Y:S01]  /*0840*/  LEA.HI.X R13, R10, UR15, R11, 0x1, P0 ;  /* 0x0000000f0a0d7c11 */ /* 0x000fe200080f0c0b */
[----:B------:R-:W-:-:S04]  /*0850*/  ULDC.64 UR14, c[0x0][0x210] ;  /* 0x00008400000e7ab9 */ /* 0x000fc80000000a00 */
[----:B------:R-:W2:Y:S01]  /*0860*/  LDG.E.U16 R12, desc[UR10][R12.64] ;  /* 0x0000000a0c0c7981 */ /* 0x000ea2000c1e1500 */
[----:B0-----:R-:W-:Y:S01]  /*0870*/  LEA R14, P0, R10, UR14, 0x2 ;  /* 0x0000000e0a0e7c11 */ /* 0x001fe2000f8010ff */
[----:B--2---:R-:W-:-:S05]  /*0880*/  HADD2.F32 R15, -RZ, R12.H0_H0 ;  /* 0x2000000cff0f7230 */ /* 0x004fca0000004100 */
[----:B------:R-:W-:-:S04]  /*0890*/  FADD.FTZ R15, R15, -R22 ;  /* 0x800000160f0f7221 */ /* 0x000fc80000010000 */
[----:B------:R-:W-:Y:S01]  /*08a0*/  FMUL.FTZ R27, R15, 1.4426950216293334961 ;  /* 0x3fb8aa3b0f1b7820 */ /* 0x000fe20000410000 */
[----:B------:R-:W-:Y:S02]  /*08b0*/  LEA.HI.X R15, R10, UR15, R11, 0x2, P0 ;  /* 0x0000000f0a0f7c11 */ /* 0x000fe400080f140b */
[----:B------:R-:W-:-:S03]  /*08c0*/  IADD3 R25, P0, R25, UR13, RZ ;  /* 0x0000000d19197c10 */ /* 0x000fc6000ff1e0ff */
[----:B------:R-:W1:Y:S02]  /*08d0*/  MUFU.EX2 R27, R27 ;  /* 0x0000001b001b7308 */ /* 0x000e640000000800 */
[----:B------:R-:W-:Y:S01]  /*08e0*/  IMAD.X R26, RZ, RZ, R26, P0 ;  /* 0x000000ffff1a7224 */ /* 0x000fe200000e061a */
[----:B------:R-:W-:-:S04]  /*08f0*/  ISETP.GE.U32.AND P0, PT, R25, R8, PT ;  /* 0x000000081900720c */ /* 0x000fc80003f06070 */
[----:B------:R-:W-:Y:S01]  /*0900*/  ISETP.GE.AND.EX P0, PT, R26, R9, PT, P0 ;  /* 0x000000091a00720c */ /* 0x000fe20003f06300 */
[----:B-1----:R-:W-:-:S05]  /*0910*/  FMUL.FTZ R11, R27, R24 ;  /* 0x000000181b0b7220 */ /* 0x002fca0000410000 */
[----:B------:R2:W-:Y:S07]  /*0920*/  STG.E desc[UR10][R14.64], R11 ;  /* 0x0000000b0e007986 */ /* 0x0005ee000c10190a */
[----:B------:R-:W-:Y:S05]  /*0930*/  @!P0 BRA `(.L_x_6779) ;  /* 0xfffffffc009c8947 */ /* 0x000fea000383ffff */
.L_x_6778:
[----:B------:R-:W-:Y:S05]  /*0940*/  BSYNC B3 ;  /* 0x0000000000037941 */ /* 0x000fea0003800000 */
.L_x_6777:
[----:B------:R-:W-:Y:S05]  /*0950*/  BRA `(.L_x_6780) ;  /* 0x0000000400f07947 */ /* 0x000fea0003800000 */
.L_x_6770:
[----:B------:R-:W0:Y:S01]  /*0960*/  LDC.64 R8, c[0x0][0x228] ;  /* 0x00008a00ff087b82 */ /* 0x000e220000000a00 */
[----:B------:R-:W-:Y:S01]  /*0970*/  IMAD.U32 R15, RZ, RZ, UR13 ;  /* 0x0000000dff0f7e24 */ /* 0x000fe2000f8e00ff */
[----:B------:R-:W-:Y:S02]  /*0980*/  MOV R14, 0xff7fffff ;  /* 0xff7fffff000e7802 */ /* 0x000fe40000000f00 */
[----:B0-----:R-:W-:-:S04]  /*0990*/  ISETP.GE.U32.AND P0, PT, R17, R8, PT ;  /* 0x000000081100720c */ /* 0x001fc80003f06070 */
[----:B------:R-:W-:-:S13]  /*09a0*/  ISETP.GE.AND.EX P0, PT, RZ, R9, PT, P0 ;  /* 0x00000009ff00720c */ /* 0x000fda0003f06300 */
[----:B------:R-:W-:Y:S05]  /*09b0*/  @P0 BRA `(.L_x_6781) ;  /* 0x0000000000580947 */ /* 0x000fea0003800000 */
[----:B------:R-:W-:Y:S01]  /*09c0*/  HFMA2.MMA R22, -RZ, RZ, 0, 0 ;  /* 0x00000000ff167435 */ /* 0x000fe200000001ff */
[----:B------:R-:W-:Y:S02]  /*09d0*/  IMAD.MOV.U32 R14, RZ, RZ, -0x800001 ;  /* 0xff7fffffff0e7424 */ /* 0x000fe400078e00ff */
[----:B------:R-:W-:-:S08]  /*09e0*/  IMAD.MOV.U32 R25, RZ, RZ, R17 ;  /* 0x000000ffff197224 */ /* 0x000fd000078e0011 */
.L_x_6782:
[----:B------:R-:W-:Y:S01]  /*09f0*/  ULDC.64 UR14, c[0x0][0x230] ;  /* 0x00008c00000e7ab9 */ /* 0x000fe20000000a00 */
[----:B------:R-:W-:Y:S02]  /*0a00*/  IMAD.MOV.U32 R10, RZ, RZ, R6 ;  /* 0x000000ffff0a7224 */ /* 0x000fe400078e0006 */
[----:B------:R-:W-:Y:S02]  /*0a10*/  IMAD R12, R22, UR14, RZ ;  /* 0x0000000e160c7c24 */ /* 0x000fe4000f8e02ff */
[----:B------:R-:W-:Y:S02]  /*0a20*/  IMAD.MOV.U32 R11, RZ, RZ, R7 ;  /* 0x000000ffff0b7224 */ /* 0x000fe400078e0007 */
[C---:B------:R-:W-:Y:S02]  /*0a30*/  IMAD R13, R25.reuse, UR15, R12 ;  /* 0x0000000f190d7c24 */ /* 0x040fe4000f8e020c */
[----:B------:R-:W-:Y:S01]  /*0a40*/  IMAD.WIDE.U32 R10, R25, UR14, R10 ;  /* 0x0000000e190a7c25 */ /* 0x000fe2000f8e000a */
[----:B------:R-:W-:-:S02]  /*0a50*/  ULDC.64 UR14, c[0x0][0x218] ;  /* 0x00008600000e7ab9 */ /* 0x000fc40000000a00 */
        /* <DEDUP_REMOVED lines=9> */
[----:B------:R-:W-:-:S04]  /*0af0*/  FSETP.GEU.FTZ.AND P2, PT, R14, R11, PT ;  /* 0x0000000b0e00720b */ /* 0x000fc80003f5e000 */
[----:B------:R-:W-:-:S03]  /*0b00*/  FSEL R14, R11, R14, !P2 ;  /* 0x0000000e0b0e7208 */ /* 0x000fc60005000000 */
[----:B------:R-:W-:Y:S06]  /*0b10*/  @!P1 BRA `(.L_x_6782) ;  /* 0xfffffffc00b49947 */ /* 0x000fec000383ffff */
.L_x_6781:
[----:B------:R-:W-:Y:S05]  /*0b20*/  WARPSYNC.ALL ;  /* 0x0000000000007948 */ /* 0x000fea0003800000 */
[----:B------:R-:W-:Y:S01]  /*0b30*/  IMAD R11, R17, 0x4, R16 ;  /* 0x00000004110b7824 */ /* 0x000fe200078e0210 */
[----:B------:R-:W-:Y:S01]  /*0b40*/  SHF.R.U32.HI R8, RZ, 0x1, R15 ;  /* 0x00000001ff087819 */ /* 0x000fe2000001160f */
[----:B------:R-:W-:Y:S03]  /*0b50*/  BAR.SYNC.DEFER_BLOCKING 0x0 ;  /* 0x0000000000007b1d */ /* 0x000fe60000010000 */
[----:B------:R-:W-:-:S02]  /*0b60*/  ISETP.NE.AND P2, PT, R8, RZ, PT ;  /* 0x000000ff0800720c */ /* 0x000fc40003f45270 */
[----:B------:R-:W-:Y:S01]  /*0b70*/  MOV R22, RZ ;  /* 0x000000ff00167202 */ /* 0x000fe20000000f00 */
[----:B------:R-:W-:Y:S01]  /*0b80*/  ULDC.64 UR14, c[0x0][0x230] ;  /* 0x00008c00000e7ab9 */ /* 0x000fe20000000a00 */
[----:B------:R0:W-:Y:S09]  /*0b90*/  STS [R11], R14 ;  /* 0x0000000e0b007388 */ /* 0x0001f20000000800 */
[----:B------:R-:W-:Y:S05]  /*0ba0*/  @!P2 BRA `(.L_x_6783) ;  /* 0x00000000002ca947 */ /* 0x000fea0003800000 */
.L_x_6784:
        /* <DEDUP_REMOVED lines=11> */
.L_x_6783:
        /* <DEDUP_REMOVED lines=9> */
.L_x_6787:
        /* <DEDUP_REMOVED lines=13> */
[----:B---3--:R-:W-:-:S05]  /*0dc0*/  HADD2.F32 R9, -RZ, R12.H0_H0 ;  /* 0x2000000cff097230 */ /* 0x008fca0000004100 */
[----:B--2---:R-:W-:-:S04]  /*0dd0*/  FADD.FTZ R9, -R10, R9 ;  /* 0x000000090a097221 */ /* 0x004fc80000010100 */
[----:B------:R-:W-:-:S06]  /*0de0*/  FMUL.FTZ R9, R9, 1.4426950216293334961 ;  /* 0x3fb8aa3b09097820 */ /* 0x000fcc0000410000 */
[----:B------:R-:W0:Y:S02]  /*0df0*/  MUFU.EX2 R9, R9 ;  /* 0x0000000900097308 */ /* 0x000e240000000800 */
[----:B0-----:R-:W-:Y:S01]  /*0e00*/  FADD.FTZ R22, R9, R22 ;  /* 0x0000001609167221 */ /* 0x001fe20000010000 */
[----:B------:R-:W-:Y:S06]  /*0e10*/  @!P1 BRA `(.L_x_6787) ;  /* 0xfffffffc00b49947 */ /* 0x000fec000383ffff */
.L_x_6786:
[----:B------:R-:W-:Y:S05]  /*0e20*/  BSYNC B3 ;  /* 0x0000000000037941 */ /* 0x000fea0003800000 */
.L_x_6785:
[----:B------:R-:W-:Y:S06]  /*0e30*/  BAR.SYNC.DEFER_BLOCKING 0x0 ;  /* 0x0000000000007b1d */ /* 0x000fec0000010000 */
[----:B------:R3:W-:Y:S01]  /*0e40*/  STS [R11], R22 ;  /* 0x000000160b007388 */ /* 0x0007e20000000800 */
[----:B------:R-:W-:Y:S05]  /*0e50*/  @!P2 BRA `(.L_x_6788) ;  /* 0x000000000030a947 */ /* 0x000fea0003800000 */
[----:B------:R-:W-:-:S06]  /*0e60*/  USHF.R.U32.HI UR7, URZ, 0x1, UR13 ;  /* 0x000000013f077899 */ /* 0x000fcc000801160d */
[----:B------:R-:W-:-:S07]  /*0e70*/  IMAD.U32 R8, RZ, RZ, UR7 ;  /* 0x00000007ff087e24 */ /* 0x000fce000f8e00ff */
.L_x_6789:
        /* <DEDUP_REMOVED lines=9> */
[----:B----4-:R-:W-:Y:S05]  /*0f10*/  @P1 BRA `(.L_x_6789) ;  /* 0xfffffffc00d81947 */ /* 0x010fea000383ffff */
.L_x_6788:
[----:B------:R-:W-:Y:S06]  /*0f20*/  BAR.SYNC.DEFER_BLOCKING 0x0 ;  /* 0x0000000000007b1d */ /* 0x000fec0000010000 */
[----:B------:R-:W-:Y:S01]  /*0f30*/  ULDC.64 UR16, c[0x0][0x230] ;  /* 0x00008c0000107ab9 */ /* 0x000fe20000000a00 */
[----:B------:R-:W-:Y:S01]  /*0f40*/  ULDC.64 UR18, c[0x0][0x218] ;  /* 0x0000860000127ab9 */ /* 0x000fe20000000a00 */
[----:B------:R-:W-:Y:S01]  /*0f50*/  ULDC.64 UR22, c[0x0][0x228] ;  /* 0x00008a0000167ab9 */ /* 0x000fe20000000a00 */
[----:B------:R-:W-:Y:S01]  /*0f60*/  ULDC.64 UR20, c[0x0][0x210] ;  /* 0x0000840000147ab9 */ /* 0x000fe20000000a00 */
[----:B------:R-:W-:Y:S05]  /*0f70*/  @P0 BRA `(.L_x_6780) ;  /* 0x0000000000680947 */ /* 0x000fea0003800000 */
[----:B0--3--:R-:W0:Y:S01]  /*0f80*/  LDS R11, [R16] ;  /* 0x00000000100b7984 */ /* 0x009e220000000800 */
[----:B------:R-:W-:Y:S01]  /*0f90*/  HFMA2.MMA R22, -RZ, RZ, 0, 0 ;  /* 0x00000000ff167435 */ /* 0x000fe200000001ff */
[----:B------:R-:W-:Y:S01]  /*0fa0*/  IMAD.MOV.U32 R25, RZ, RZ, R17 ;  /* 0x000000ffff197224 */ /* 0x000fe200078e0011 */
[----:B0-----:R-:W0:Y:S09]  /*0fb0*/  MUFU.RCP R11, R11 ;  /* 0x0000000b000b7308 */ /* 0x001e320000001000 */
.L_x_6790:
        /* <DEDUP_REMOVED lines=10> */
[----:B---3--:R-:W-:-:S05]  /*1060*/  HADD2.F32 R15, -RZ, R12.H0_H0 ;  /* 0x2000000cff0f7230 */ /* 0x008fca0000004100 */
        /* <DEDUP_REMOVED lines=11> */
.L_x_6780:
[----:B------:R-:W-:Y:S05]  /*1120*/  BSYNC B0 ;  /* 0x0000000000007941 */ /* 0x000fea0003800000 */
.L_x_6769:
[----:B------:R-:W-:Y:S01]  /*1130*/  IADD3 R18, P0, R18, UR6, RZ ;  /* 0x0000000612127c10 */ /* 0x000fe2000ff1e0ff */
[----:B------:R-:W-:-:S04]  /*1140*/  ULDC.64 UR14, c[0x0][0x230] ;  /* 0x00008c00000e7ab9 */ /* 0x000fc80000000a00 */
[----:B------:R-:W-:Y:S01]  /*1150*/  IMAD.X R23, RZ, RZ, R23, P0 ;  /* 0x000000ffff177224 */ /* 0x000fe200000e0617 */
[----:B------:R-:W-:-:S04]  /*1160*/  ISETP.GE.U32.AND P0, PT, R18, UR14, PT ;  /* 0x0000000e12007c0c */ /* 0x000fc8000bf06070 */
[----:B------:R-:W-:-:S13]  /*1170*/  ISETP.GE.AND.EX P0, PT, R23, UR15, PT, P0 ;  /* 0x0000000f17007c0c */ /* 0x000fda000bf06300 */
[----:B------:R-:W-:Y:S05]  /*1180*/  @!P0 BRA `(.L_x_6791) ;  /* 0xfffffff000548947 */ /* 0x000fea000383ffff */
.L_x_6768:
[----:B------:R-:W-:Y:S05]  /*1190*/  BSYNC B1 ;  /* 0x0000000000017941 */ /* 0x000fea0003800000 */
.L_x_6767:
[----:B------:R-:W-:Y:S01]  /*11a0*/  IADD3 R19, P0, R19, UR12, RZ ;  /* 0x0000000c13137c10 */ /* 0x000fe2000ff1e0ff */
[----:B------:R-:W-:-:S03]  /*11b0*/  ULDC.64 UR14, c[0x0][0x220] ;  /* 0x00008800000e7ab9 */ /* 0x000fc60000000a00 */
[----:B------:R-:W-:Y:S02]  /*11c0*/  IADD3.X R21, RZ, R21, RZ, P0, !PT ;  /* 0x00000015ff157210 */ /* 0x000fe400007fe4ff */
[----:B------:R-:W-:-:S04]  /*11d0*/  ISETP.GE.U32.AND P0, PT, R19, UR14, PT ;  /* 0x0000000e13007c0c */ /* 0x000fc8000bf06070 */
[----:B------:R-:W-:-:S13]  /*11e0*/  ISETP.GE.AND.EX P0, PT, R21, UR15, PT, P0 ;  /* 0x0000000f15007c0c */ /* 0x000fda000bf06300 */
[----:B------:R-:W-:Y:S05]  /*11f0*/  @!P0 BRA `(.L_x_6792) ;  /* 0xffffffec00f48947 */ /* 0x000fea000383ffff */
[----:B------:R-:W-:Y:S05]  /*1200*/  BSYNC B2 ;  /* 0x0000000000027941 */ /* 0x000fea0003800000 */
.L_x_6766:
[----:B------:R-:W-:Y:S05]  /*1210*/  EXIT ;  /* 0x000000000000794d */ /* 0x000fea0003800000 */
.L_x_6793:
        /* <DEDUP_REMOVED lines=14> */
.L_x_12060:


//--------------------- .text._ZN2at6native43_GLOBAL__N__9ae7fba5_10_SoftMax_cu_9f978f6326cunn_SpatialSoftMaxForwardIN3c104HalfEfS4_lNS1_22SoftMaxForwardEpilogueEEEvPT1_PKT_T2_SB_SB_ --------------------------
	.section	.text._ZN2at6native43_GLOBAL__N__9ae7fba5_10_SoftMax_cu_9f978f6326cunn_SpatialSoftMaxForwardIN3c104HalfEfS4_lNS1_22SoftMaxForwardEpilogueEEEvPT1_PKT_T2_SB_SB_,"ax",@progbits
	.align	128
.text._ZN2at6native43_GLOBAL__N__9ae7fba5_10_SoftMax_cu_9f978f6326cunn_SpatialSoftMaxForwardIN3c104HalfEfS4_lNS1_22SoftMaxForwardEpilogueEEEvPT1_PKT_T2_SB_SB_:
        .type           _ZN2at6native43_GLOBAL__N__9ae7fba5_10_SoftMax_cu_9f978f6326cunn_SpatialSoftMaxForwardIN3c104HalfEfS4_lNS1_22SoftMaxForwardEpilogueEEEvPT1_PKT_T2_SB_SB_,@function
        .size           _ZN2at6native43_GLOBAL__N__9ae7fba5_10_SoftMax_cu_9f978f6326cunn_SpatialSoftMaxForwardIN3c104HalfEfS4_lNS1_22SoftMaxForwardEpilogueEEEvPT1_PKT_T2_SB_SB_,(.L_x_12061 - _ZN2at6native43_GLOBAL__N__9ae7fba5_10_SoftMax_cu_9f978f6326cunn_SpatialSoftMaxForwardIN3c104HalfEfS4_lNS1_22SoftMaxForwardEpilogueEEEvPT1_PKT_T2_SB_SB_)
        .other          _ZN2at6native43_GLOBAL__N__9ae7fba5_10_SoftMax_cu_9f978f6326cunn_SpatialSoftMaxForwardIN3c104HalfEfS4_lNS1_22SoftMaxForwardEpilogueEEEvPT1_PKT_T2_SB_SB_,@"STO_CUDA_ENTRY STV_DEFAULT"
_ZN2at6native43_GLOBAL__N__9ae7fba5_10_SoftMax_cu_9f978f6326cunn_SpatialSoftMaxForwardIN3c104HalfEfS4_lNS1_22SoftMaxForwardEpilogueEEEvPT1_PKT_T2_SB_SB_:
        /* <DEDUP_REMOVED lines=29> */
.L_x_6820:
        /* <DEDUP_REMOVED lines=17> */
.L_x_6819:
[----:B------:R-:W-:Y:S01]  /*02e0*/  UISETP.GT.U32.AND UP0, UPT, UR13, 0x1, UPT ;  /* 0x000000010d00788c */ /* 0x000fe2000bf04070 */
[-C--:B-1----:R-:W-:Y:S01]  /*02f0*/  IMAD R0, R20, R17.reuse, RZ ;  /* 0x0000001114007224 */ /* 0x082fe200078e02ff */
[----:B------:R-:W-:Y:S01]  /*0300*/  BSSY B0, `(.L_x_6797) ;  /* 0x00000ea000007945 */ /* 0x000fe20003800000 */
[----:B------:R-:W-:-:S03]  /*0310*/  IMAD.WIDE.U32 R6, R4, R17, RZ ;  /* 0x0000001104067225 */ /* 0x000fc600078e00ff */
[----:B------:R-:W-:Y:S01]  /*0320*/  PLOP3.LUT P1, PT, PT, PT, UP0, 0x80, 0x0 ;  /* 0x000000000000781c */ /* 0x000fe20003f2f008 */
[----:B------:R-:W-:Y:S01]  /*0330*/  IMAD R9, R19, R4, R0 ;  /* 0x0000000413097224 */ /* 0x000fe200078e0200 */
[----:B------:R-:W-:-:S03]  /*0340*/  IADD3 R6, P0, R18, R6, RZ ;  /* 0x0000000612067210 */ /* 0x000fc60007f1e0ff */
[----:B------:R-:W-:-:S05]  /*0350*/  IMAD.IADD R0, R7, 0x1, R9 ;  /* 0x0000000107007824 */ /* 0x000fca00078e0209 */
[----:B------:R-:W-:-:S03]  /*0360*/  IADD3.X R7, R21, R0, RZ, P0, !PT ;  /* 0x0000000015077210 */ /* 0x000fc600007fe4ff */
        /* <DEDUP_REMOVED lines=25> */
.L_x_6801:
        /* <DEDUP_REMOVED lines=13> */
.L_x_6800:
[----:B------:R-:W-:Y:S05]  /*05d0*/  BSYNC B3 ;  /* 0x0000000000037941 */ /* 0x000fea0003800000 */
.L_x_6799:
[----:B------:R-:W-:Y:S04]  /*05e0*/  BSSY B3, `(.L_x_6802) ;  /* 0x0000018000037945 */ /* 0x000fe80003800000 */
[----:B------:R-:W-:Y:S05]  /*05f0*/  @P0 BRA `(.L_x_6803) ;  /* 0x0000000000580947 */ /* 0x000fea0003800000 */
[----:B------:R-:W-:Y:S01]  /*0600*/  HFMA2.MMA R24, -RZ, RZ, 0, 0 ;  /* 0x00000000ff187435 */ /* 0x000fe200000001ff */
[----:B------:R-:W-:Y:S02]  /*0610*/  IMAD.MOV.U32 R22, RZ, RZ, RZ ;  /* 0x000000ffff167224 */ /* 0x000fe400078e00ff */
[----:B------:R-:W-:-:S08]  /*0620*/  IMAD.MOV.U32 R23, RZ, RZ, R15 ;  /* 0x000000ffff177224 */ /* 0x000fd000078e000f */
.L_x_6804:
        /* <DEDUP_REMOVED lines=19> */
.L_x_6803:
[----:B------:R-:W-:Y:S05]  /*0760*/  BSYNC B3 ;  /* 0x0000000000037941 */ /* 0x000fea0003800000 */
.L_x_6802:
[----:B------:R-:W-:Y:S04]  /*0770*/  BSSY B3, `(.L_x_6805) ;  /* 0x0000021000037945 */ /* 0x000fe80003800000 */
[----:B------:R-:W-:Y:S05]  /*0780*/  @P0 BRA `(.L_x_6806) ;  /* 0x00000000007c0947 */ /* 0x000fea0003800000 */
[----:B------:R-:W0:Y:S01]  /*0790*/  MUFU.RCP R22, R22 ;  /* 0x0000001600167308 */ /* 0x000e220000001000 */
[----:B------:R-:W-:Y:S01]  /*07a0*/  MOV R23, R15 ;  /* 0x0000000f00177202 */ /* 0x000fe20000000f00 */
[----:B------:R-:W-:-:S07]  /*07b0*/  IMAD.MOV.U32 R24, RZ, RZ, RZ ;  /* 0x000000ffff187224 */ /* 0x000fce00078e00ff */
.L_x_6807:
[----:B------:R-:W-:Y:S01]  /*07c0*/  ULDC.64 UR14, c[0x0][0x230] ;  /* 0x00008c00000e7ab9 */ /* 0x000fe20000000a00 */
[----:B------:R-:W-:Y:S01]  /*07d0*/  MOV R11, R7 ;  /* 0x00000007000b7202 */ /* 0x000fe20000000f00 */
[----:B-1----:R-:W-:Y:S02]  /*07e0*/  IMAD R12, R24, UR14, RZ ;  /* 0x0000000e180c7c24 */ /* 0x002fe4000f8e02ff */
[----:B------:R-:W-:Y:S02]  /*07f0*/  IMAD.MOV.U32 R10, RZ, RZ, R6 ;  /* 0x000000ffff0a7224 */ /* 0x000fe400078e0006 */
[C---:B------:R-:W-:Y:S02]  /*0800*/  IMAD R13, R23.reuse, UR15, R12 ;  /* 0x0000000f170d7c24 */ /* 0x040fe4000f8e020c */
[----:B------:R-:W-:Y:S01]  /*0810*/  IMAD.WIDE.U32 R10, R23, UR14, R10 ;  /* 0x0000000e170a7c25 */ /* 0x000fe2000f8e000a */
[----:B------:R-:W-:-:S03]  /*0820*/  ULDC.64 UR14, c[0x0][0x218] ;  /* 0x00008600000e7ab9 */ /* 0x000fc60000000a00 */
[----:B------:R-:W-:Y:S02]  /*0830*/  IMAD.IADD R13, R11, 0x1, R13 ;  /* 0x000000010b0d7824 */ /* 0x000fe400078e020d */
[----:B------:R-:W-:-:S03]  /*0840*/  IMAD.SHL.U32 R12, R10, 0x2, RZ ;  /* 0x000000020a0c7824 */ /* 0x000fc600078e00ff */
        /* <DEDUP_REMOVED lines=11> */
[----:B--2---:R-:W-:-:S05]  /*0900*/  HADD2.F32 R25, -RZ, R10.H0_H0 ;  /* 0x2000000aff197230 */ /* 0x004fca0000004100 */
[----:B------:R-:W-:-:S04]  /*0910*/  FADD.FTZ R25, R25, -R0 ;  /* 0x8000000019197221 */ /* 0x000fc80000010000 */
[----:B------:R-:W-:-:S06]  /*0920*/  FMUL.FTZ R25, R25, 1.4426950216293334961 ;  /* 0x3fb8aa3b19197820 */ /* 0x000fcc0000410000 */
[----:B------:R-:W0:Y:S02]  /*0930*/  MUFU.EX2 R25, R25 ;  /* 0x0000001900197308 */ /* 0x000e240000000800 */
[----:B0-----:R-:W-:-:S05]  /*0940*/  FMUL.FTZ R26, R25, R22 ;  /* 0x00000016191a7220 */ /* 0x001fca0000410000 */
[----:B------:R-:W-:-:S05]  /*0950*/  F2FP.F16.F32.PACK_AB R26, RZ, R26 ;  /* 0x0000001aff1a723e */ /* 0x000fca00000000ff */
[----:B------:R1:W-:Y:S01]  /*0960*/  STG.E.U16 desc[UR10][R12.64], R26 ;  /* 0x0000001a0c007986 */ /* 0x0003e2000c10150a */
[----:B------:R-:W-:Y:S05]  /*0970*/  @!P0 BRA `(.L_x_6807) ;  /* 0xfffffffc00908947 */ /* 0x000fea000383ffff */
.L_x_6806:
[----:B------:R-:W-:Y:S05]  /*0980*/  BSYNC B3 ;  /* 0x0000000000037941 */ /* 0x000fea0003800000 */
.L_x_6805:
[----:B------:R-:W-:Y:S05]  /*0990*/  BRA `(.L_x_6808) ;  /* 0x0000000800007947 */ /* 0x000fea0003800000 */
.L_x_6798:
        /* <DEDUP_REMOVED lines=9> */
.L_x_6810:
        /* <DEDUP_REMOVED lines=15> */
[----:B--2---:R-:W-:-:S05]  /*0b20*/  HADD2.F32 R11, -RZ, R12.H0_H0 ;  /* 0x2000000cff0b7230 */ /* 0x004fca0000004100 */
[----:B------:R-:W-:-:S04]  /*0b30*/  FSETP.GEU.FTZ.AND P2, PT, R0, R11, PT ;  /* 0x0000000b0000720b */ /* 0x000fc80003f5e000 */
[----:B------:R-:W-:-:S03]  /*0b40*/  FSEL R0, R11, R0, !P2 ;  /* 0x000000000b007208 */ /* 0x000fc60005000000 */
[----:B------:R-:W-:Y:S06]  /*0b50*/  @!P1 BRA `(.L_x_6810) ;  /* 0xfffffffc00b49947 */ /* 0x000fec000383ffff */
.L_x_6809:
[----:B------:R-:W-:Y:S05]  /*0b60*/  WARPSYNC.ALL ;  /* 0x0000000000007948 */ /* 0x000fea0003800000 */
[----:B------:R-:W-:Y:S01]  /*0b70*/  IMAD R13, R15, 0x4, R16 ;  /* 0x000000040f0d7824 */ /* 0x000fe200078e0210 */
[----:B------:R-:W-:Y:S01]  /*0b80*/  SHF.R.U32.HI R22, RZ, 0x1, R22 ;  /* 0x00000001ff167819 */ /* 0x000fe20000011616 */
[----:B------:R-:W-:Y:S03]  /*0b90*/  BAR.SYNC.DEFER_BLOCKING 0x0 ;  /* 0x0000000000007b1d */ /* 0x000fe60000010000 */
[----:B------:R-:W-:Y:S01]  /*0ba0*/  ISETP.NE.AND P2, PT, R22, RZ, PT ;  /* 0x000000ff1600720c */ /* 0x000fe20003f45270 */
[----:B------:R-:W-:-:S02]  /*0bb0*/  IMAD.MOV.U32 R12, RZ, RZ, RZ ;  /* 0x000000ffff0c7224 */ /* 0x000fc400078e00ff */
[----:B------:R-:W-:Y:S01]  /*0bc0*/  ULDC.64 UR14, c[0x0][0x230] ;  /* 0x00008c00000e7ab9 */ /* 0x000fe20000000a00 */
[----:B------:R0:W-:Y:S09]  /*0bd0*/  STS [R13], R0 ;  /* 0x000000000d007388 */ /* 0x0001f20000000800 */
[----:B------:R-:W-:Y:S05]  /*0be0*/  @!P2 BRA `(.L_x_6811) ;  /* 0x000000000030a947 */ /* 0x000fea0003800000 */
[----:B0-----:R-:W-:-:S07]  /*0bf0*/  MOV R0, R22 ;  /* 0x0000001600007202 */ /* 0x001fce0000000f00 */
.L_x_6812:
        /* <DEDUP_REMOVED lines=11> */
.L_x_6811:
[----:B------:R-:W-:Y:S06]  /*0cb0*/  BAR.SYNC.DEFER_BLOCKING 0x0 ;  /* 0x0000000000007b1d */ /* 0x000fec0000010000 */
[----:B------:R-:W-:Y:S01]  /*0cc0*/  ULDC.64 UR16, c[0x0][0x218] ;  /* 0x0000860000107ab9 */ /* 0x000fe20000000a00 */
[----:B------:R-:W-:Y:S01]  /*0cd0*/  ULDC.64 UR18, c[0x0][0x228] ;  /* 0x00008a0000127ab9 */ /* 0x000fe20000000a00 */
[----:B------:R-:W-:Y:S01]  /*0ce0*/  BSSY B3, `(.L_x_6813) ;  /* 0x0000019000037945 */ /* 0x000fe20003800000 */
[----:B0-----:R0:W1:Y:S03]  /*0cf0*/  LDS R0, [R16] ;  /* 0x0000000010007984 */ /* 0x0010660000000800 */
[----:B------:R-:W-:Y:S05]  /*0d00*/  @P0 BRA `(.L_x_6814) ;  /* 0x0000000000580947 */ /* 0x000fea0003800000 */
[----:B------:R-:W-:Y:S01]  /*0d10*/  IMAD.MOV.U32 R12, RZ, RZ, RZ ;  /* 0x000000ffff0c7224 */ /* 0x000fe200078e00ff */
[----:B------:R-:W-:Y:S01]  /*0d20*/  MOV R23, R15 ;  /* 0x0000000f00177202 */ /* 0x000fe20000000f00 */
[----:B------:R-:W-:-:S07]  /*0d30*/  IMAD.MOV.U32 R22, RZ, RZ, RZ ;  /* 0x000000ffff167224 */ /* 0x000fce00078e00ff */
.L_x_6815:
        /* <DEDUP_REMOVED lines=12> */
[----:B------:R-:W-:Y:S01]  /*0e00*/  ISETP.GE.AND.EX P1, PT, R22, UR19, PT, P1 ;  /* 0x0000001316007c0c */ /* 0x000fe2000bf26310 */
[----:B--2---:R-:W-:-:S05]  /*0e10*/  HADD2.F32 R9, -RZ, R10.H0_H0 ;  /* 0x2000000aff097230 */ /* 0x004fca0000004100 */
[----:B-1----:R-:W-:-:S04]  /*0e20*/  FADD.FTZ R9, -R0, R9 ;  /* 0x0000000900097221 */ /* 0x002fc80000010100 */
[----:B------:R-:W-:-:S06]  /*0e30*/  FMUL.FTZ R9, R9, 1.4426950216293334961 ;  /* 0x3fb8aa3b09097820 */ /* 0x000fcc0000410000 */
[----:B------:R-:W1:Y:S02]  /*0e40*/  MUFU.EX2 R9, R9 ;  /* 0x0000000900097308 */ /* 0x000e640000000800 */
[----:B-1----:R-:W-:Y:S01]  /*0e50*/  FADD.FTZ R12, R9, R12 ;  /* 0x0000000c090c7221 */ /* 0x002fe20000010000 */
[----:B------:R-:W-:Y:S06]  /*0e60*/  @!P1 BRA `(.L_x_6815) ;  /* 0xfffffffc00b49947 */ /* 0x000fec000383ffff */
.L_x_6814:
[----:B------:R-:W-:Y:S05]  /*0e70*/  BSYNC B3 ;  /* 0x0000000000037941 */ /* 0x000fea0003800000 */
.L_x_6813:
[----:B------:R-:W-:Y:S06]  /*0e80*/  BAR.SYNC.DEFER_BLOCKING 0x0 ;  /* 0x0000000000007b1d */ /* 0x000fec0000010000 */
[----:B------:R2:W-:Y:S01]  /*0e90*/  STS [R13], R12 ;  /* 0x0000000c0d007388 */ /* 0x0005e20000000800 */
[----:B------:R-:W-:Y:S05]  /*0ea0*/  @!P2 BRA `(.L_x_6816) ;  /* 0x000000000030a947 */ /* 0x000fea0003800000 */
[----:B------:R-:W-:-:S06]  /*0eb0*/  USHF.R.U32.HI UR7, URZ, 0x1, UR13 ;  /* 0x000000013f077899 */ /* 0x000fcc000801160d */
[----:B------:R-:W-:-:S07]  /*0ec0*/  MOV R8, UR7 ;  /* 0x0000000700087c02 */ /* 0x000fce0008000f00 */
.L_x_6817:
[----:B------:R-:W-:Y:S01]  /*0ed0*/  BAR.SYNC.DEFER_BLOCKING 0x0 ;  /* 0x0000000000007b1d */ /* 0x000fe20000010000 */
[----:B------:R-:W-:-:S13]  /*0ee0*/  ISETP.GE.U32.AND P1, PT, R15, R8, PT ;  /* 0x000000080f00720c */ /* 0x000fda0003f26070 */
[----:B------:R-:W-:Y:S01]  /*0ef0*/  @!P1 IMAD R10, R8, 0x4, R13 ;  /* 0x00000004080a9824 */ /* 0x000fe200078e020d */
[----:B------:R-:W-:Y:S01]  /*0f00*/  SHF.R.U32.HI R8, RZ, 0x1, R8 ;  /* 0x00000001ff087819 */ /* 0x000fe20000011608 */
[----:B------:R-:W-:Y:S04]  /*0f10*/  @!P1 LDS R9, [R13] ;  /* 0x000000000d099984 */ /* 0x000fe80000000800 */
[----:B------:R-:W2:Y:S02]  /*0f20*/  @!P1 LDS R10, [R10] ;  /* 0x000000000a0a9984 */ /* 0x000ea40000000800 */
[----:B--2---:R-:W-:-:S05]  /*0f30*/  @!P1 FADD.FTZ R12, R9, R10 ;  /* 0x0000000a090c9221 */ /* 0x004fca0000010000 */
[----:B------:R3:W-:Y:S01]  /*0f40*/  @!P1 STS [R13], R12 ;  /* 0x0000000c0d009388 */ /* 0x0007e20000000800 */
[----:B------:R-:W-:-:S13]  /*0f50*/  ISETP.NE.AND P1, PT, R8, RZ, PT ;  /* 0x000000ff0800720c */ /* 0x000fda0003f25270 */
[----:B---3--:R-:W-:Y:S05]  /*0f60*/  @P1 BRA `(.L_x_6817) ;  /* 0xfffffffc00d81947 */ /* 0x008fea000383ffff */
.L_x_6816:
[----:B------:R-:W-:Y:S06]  /*0f70*/  BAR.SYNC.DEFER_BLOCKING 0x0 ;  /* 0x0000000000007b1d */ /* 0x000fec0000010000 */
[----:B------:R-:W-:Y:S01]  /*0f80*/  ULDC.64 UR16, c[0x0][0x230] ;  /* 0x00008c0000107ab9 */ /* 0x000fe20000000a00 */
[----:B------:R-:W-:Y:S01]  /*0f90*/  ULDC.64 UR18, c[0x0][0x218] ;  /* 0x0000860000127ab9 */ /* 0x000fe20000000a00 */
[----:B------:R-:W-:Y:S01]  /*0fa0*/  ULDC.64 UR22, c[0x0][0x228] ;  /* 0x00008a0000167ab9 */ /* 0x000fe20000000a00 */
[----:B------:R-:W-:Y:S01]  /*0fb0*/  ULDC.64 UR20, c[0x0][0x210] ;  /* 0x0000840000147ab9 */ /* 0x000fe20000000a00 */
[----:B------:R-:W-:Y:S05]  /*0fc0*/  @P0 BRA `(.L_x_6808) ;  /* 0x0000000000740947 */ /* 0x000fea0003800000 */
[----:B--2---:R-:W2:Y:S01]  /*0fd0*/  LDS R12, [R16] ;  /* 0x00000000100c7984 */ /* 0x004ea20000000800 */
[----:B------:R-:W-:Y:S01]  /*0fe0*/  HFMA2.MMA R13, -RZ, RZ, 0, 0 ;  /* 0x00000000ff0d7435 */ /* 0x000fe200000001ff */
[----:B------:R-:W-:Y:S01]  /*0ff0*/  IMAD.MOV.U32 R23, RZ, RZ, R15 ;  /* 0x000000ffff177224 */ /* 0x000fe200078e000f */
[----:B--2---:R-:W2:Y:S09]  /*1000*/  MUFU.RCP R12, R12 ;  /* 0x0000000c000c7308 */ /* 0x004eb20000001000 */
.L_x_6818:
[----:B---3--:R-:W-:Y:S02]  /*1010*/  IMAD R10, R13, UR16, RZ ;  /* 0x000000100d0a7c24 */ /* 0x008fe4000f8e02ff */
[----:B------:R-:W-:Y:S02]  /*1020*/  IMAD.MOV.U32 R8, RZ, RZ, R6 ;  /* 0x000000ffff087224 */ /* 0x000fe400078e0006 */
[----:B------:R-:W-:Y:S02]  /*1030*/  IMAD.MOV.U32 R9, RZ, RZ, R7 ;  /* 0x000000ffff097224 */ /* 0x000fe400078e0007 */
[C---:B------:R-:W-:Y:S02]  /*1040*/  IMAD R11, R23.reuse, UR17, R10 ;  /* 0x00000011170b7c24 */ /* 0x040fe4000f8e020a */
[----:B------:R-:W-:-:S04]  /*1050*/  IMAD.WIDE.U32 R8, R23, UR16, R8 ;  /* 0x0000001017087c25 */ /* 0x000fc8000f8e0008 */
[----:B------:R-:W-:Y:S01]  /*1060*/  IMAD.SHL.U32 R10, R8, 0x2, RZ ;  /* 0x00000002080a7824 */ /* 0x000fe200078e00ff */
[----:B------:R-:W-:-:S04]  /*1070*/  IADD3 R11, R9, R11, RZ ;  /* 0x0000000b090b7210 */ /* 0x000fc80007ffe0ff */
[----:B------:R-:W-:Y:S02]  /*1080*/  SHF.L.U64.HI R11, R8, 0x1, R11 ;  /* 0x00000001080b7819 */ /* 0x000fe4000001020b */
[----:B------:R-:W-:-:S04]  /*1090*/  IADD3 R8, P0, R10, UR18, RZ ;  /* 0x000000120a087c10 */ /* 0x000fc8000ff1e0ff */
[----:B------:R-:W-:-:S05]  /*10a0*/  IADD3.X R9, R11, UR19, RZ, P0, !PT ;  /* 0x000000130b097c10 */ /* 0x000fca00087fe4ff */
[----:B------:R-:W3:Y:S01]  /*10b0*/  LDG.E.U16 R8, desc[UR10][R8.64] ;  /* 0x0000000a08087981 */ /* 0x000ee2000c1e1500 */
[----:B------:R-:W-:-:S04]  /*10c0*/  IADD3 R10, P0, R10, UR20, RZ ;  /* 0x000000140a0a7c10 */ /* 0x000fc8000ff1e0ff */
[----:B------:R-:W-:Y:S02]  /*10d0*/  IADD3.X R11, R11, UR21, RZ, P0, !PT ;  /* 0x000000150b0b7c10 */ /* 0x000fe400087fe4ff */
[----:B------:R-:W-:-:S04]  /*10e0*/  IADD3 R23, P0, R23, UR13, RZ ;  /* 0x0000000d17177c10 */ /* 0x000fc8000ff1e0ff */
[----:B------:R-:W-:Y:S02]  /*10f0*/  IADD3.X R13, RZ, R13, RZ, P0, !PT ;  /* 0x0000000dff0d7210 */ /* 0x000fe400007fe4ff */
[----:B------:R-:W-:-:S04]  /*1100*/  ISETP.GE.U32.AND P0, PT, R23, UR22, PT ;  /* 0x0000001617007c0c */ /* 0x000fc8000bf06070 */
[----:B------:R-:W-:Y:S01]  /*1110*/  ISETP.GE.AND.EX P0, PT, R13, UR23, PT, P0 ;  /* 0x000000170d007c0c */ /* 0x000fe2000bf06300 */
[----:B---3--:R-:W-:-:S05]  /*1120*/  HADD2.F32 R25, -RZ, R8.H0_H0 ;  /* 0x20000008ff197230 */ /* 0x008fca0000004100 */
[----:B-1----:R-:W-:-:S04]  /*1130*/  FADD.FTZ R25, -R0, R25 ;  /* 0x0000001900197221 */ /* 0x002fc80000010100 */
[----:B------:R-:W-:-:S06]  /*1140*/  FMUL.FTZ R25, R25, 1.4426950216293334961 ;  /* 0x3fb8aa3b19197820 */ /* 0x000fcc0000410000 */
[----:B------:R-:W2:Y:S02]  /*1150*/  MUFU.EX2 R25, R25 ;  /* 0x0000001900197308 */ /* 0x000ea40000000800 */
[----:B--2---:R-:W-:-:S05]  /*1160*/  FMUL.FTZ R22, R25, R12 ;  /* 0x0000000c19167220 */ /* 0x004fca0000410000 */
[----:B------:R-:W-:-:S05]  /*1170*/  F2FP.F16.F32.PACK_AB R22, RZ, R22 ;  /* 0x00000016ff16723e */ /* 0x000fca00000000ff */
[----:B------:R3:W-:Y:S01]  /*1180*/  STG.E.U16 desc[UR10][R10.64], R22 ;  /* 0x000000160a007986 */ /* 0x0007e2000c10150a */
[----:B------:R-:W-:Y:S05]  /*1190*/  @!P0 BRA `(.L_x_6818) ;  /* 0xfffffffc009c8947 */ /* 0x000fea000383ffff */
.L_x_6808:
[----:B------:R-:W-:Y:S05]  /*11a0*/  BSYNC B0 ;  /* 0x0000000000007941 */ /* 0x000fea0003800000 */
.L_x_6797:
[----:B------:R-:W-:Y:S01]  /*11b0*/  IADD3 R18, P0, R18, UR6, RZ ;  /* 0x0000000612127c10 */ /* 0x000fe2000ff1e0ff */
[----:B------:R-:W-:-:S04]  /*11c0*/  ULDC.64 UR14, c[0x0][0x230] ;  /* 0x00008c00000e7ab9 */ /* 0x000fc80000000a00 */
[----:B------:R-:W-:Y:S01]  /*11d0*/  IMAD.X R21, RZ, RZ, R21, P0 ;  /* 0x000000ffff157224 */ /* 0x000fe200000e0615 */
[----:B------:R-:W-:-:S04]  /*11e0*/  ISETP.GE.U32.AND P0, PT, R18, UR14, PT ;  /* 0x0000000e12007c0c */ /* 0x000fc8000bf06070 */
[----:B------:R-:W-:-:S13]  /*11f0*/  ISETP.GE.AND.EX P0, PT, R21, UR15, PT, P0 ;  /* 0x0000000f15007c0c */ /* 0x000fda000bf06300 */
[----:B------:R-:W-:Y:S05]  /*1200*/  @!P0 BRA `(.L_x_6819) ;  /* 0xfffffff000348947 */ /* 0x000fea000383ffff */
.L_x_6796:
[----:B------:R-:W-:Y:S05]  /*1210*/  BSYNC B1 ;  /* 0x0000000000017941 */ /* 0x000fea0003800000 */
.L_x_6795:
[----:B------:R-:W-:Y:S01]  /*1220*/  IADD3 R17, P0, R17, UR12, RZ ;  /* 0x0000000c11117c10 */ /* 0x000fe2000ff1e0ff */
[----:B------:R-:W-:-:S03]  /*1230*/  ULDC.64 UR14, c[0x0][0x220] ;  /* 0x00008800000e7ab9 */ /* 0x000fc60000000a00 */
[----:B------:R-:W-:Y:S02]  /*1240*/  IADD3.X R19, RZ, R19, RZ, P0, !PT ;  /* 0x00000013ff137210 */ /* 0x000fe400007fe4ff */
[----:B------:R-:W-:-:S04]  /*1250*/  ISETP.GE.U32.AND P0, PT, R17, UR14, PT ;  /* 0x0000000e11007c0c */ /* 0x000fc8000bf06070 */
[----:B------:R-:W-:-:S13]  /*1260*/  ISETP.GE.AND.EX P0, PT, R19, UR15, PT, P0 ;  /* 0x0000000f13007c0c */ /* 0x000fda000bf06300 */
[----:B------:R-:W-:Y:S05]  /*1270*/  @!P0 BRA `(.L_x_6820) ;  /* 0xffffffec00d48947 */ /* 0x000fea000383ffff */
[----:B------:R-:W-:Y:S05]  /*1280*/  BSYNC B2 ;  /* 0x0000000000027941 */ /* 0x000fea0003800000 */
.L_x_6794:
[----:B------:R-:W-:Y:S05]  /*1290*/  EXIT ;  /* 0x000000000000794d */ /* 0x000fea0003800000 */
.L_x_6821:
        /* <DEDUP_REMOVED lines=14> */
.L_x_12061:


//--------------------- .text._ZN2at6native43_GLOBAL__N__9ae7fba5_10_SoftMax_cu_9f978f6326cunn_SpatialSoftMaxForwardIN3c104HalfEffiNS1_22SoftMaxForwardEpilogueEEEvPT1_PKT_T2_SB_SB_ --------------------------
	.section	.text._ZN2at6native43_GLOBAL__N__9ae7fba5_10_SoftMax_cu_9f978f6326cunn_SpatialSoftMaxForwardIN3c104HalfEffiNS1_22SoftMaxForwardEpilogueEEEvPT1_PKT_T2_SB_SB_,"ax",@progbits
	.align	128
.text._ZN2at6native43_GLOBAL__N__9ae7fba5_10_SoftMax_cu_9f978f6326cunn_SpatialSoftMaxForwardIN3c104HalfEffiNS1_22SoftMaxForwardEpilogueEEEvPT1_PKT_T2_SB_SB_:
        .type           _ZN2at6native43_GLOBAL__N__9ae7fba5_10_SoftMax_cu_9f978f6326cunn_SpatialSoftMaxForwardIN3c104HalfEffiNS1_22SoftMaxForwardEpilogueEEEvPT1_PKT_T2_SB_SB_,@function
        .size           _ZN2at6native43_GLOBAL__N__9ae7fba5_10_SoftMax_cu_9f978f6326cunn_SpatialSoftMaxForwardIN3c104HalfEffiNS1_22SoftMaxForwardEpilogueEEEvPT1_PKT_T2_SB_SB_,(.L_x_12062 - _ZN2at6native43_GLOBAL__N__9ae7fba5_10_SoftMax_cu_9f978f6326cunn_SpatialSoftMaxForwardIN3c104HalfEffiNS1_22SoftMaxForwardEpilogueEEEvPT1_PKT_T2_SB_SB_)
        .other          _ZN2at6native43_GLOBAL__N__9ae7fba5_10_SoftMax_cu_9f978f6326cunn_SpatialSoftMaxForwardIN3c104HalfEffiNS1_22SoftMaxForwardEpilogueEEEvPT1_PKT_T2_SB_SB_,@"STO_CUDA_ENTRY STV_DEFAULT"
_ZN2at6native43_GLOBAL__N__9ae7fba5_10_SoftMax_cu_9f978f6326cunn_SpatialSoftMaxForwardIN3c104HalfEffiNS1_22SoftMaxForwardEpilogueEEEvPT1_PKT_T2_SB_SB_:
        /* <DEDUP_REMOVED lines=24> */
[----:B------:R-:W-:Y:S01]  /*0180*/  IMAD R6, R6, UR10, RZ ;  /* 0x0000000a06067c24 */ /* 0x000fe2000f8e02ff */
[----:B--2---:R-:W-:-:S07]  /*0190*/  LEA R8, R2, R5, 0x2 ;  /* 0x0000000502087211 */ /* 0x004fce00078e10ff */
.L_x_6847:
[----:B------:R-:W-:Y:S01]  /*01a0*/  ULDC UR4, c[0x0][0x228] ;  /* 0x00008a0000047ab9 */ /* 0x000fe20000000800 */
[----:B------:R-:W-:Y:S01]  /*01b0*/  BSSY B1, `(.L_x_6822) ;  /* 0x00000a9000017945 */ /* 0x000fe20003800000 */
[----:B------:R-:W-:-:S13]  /*01c0*/  ISETP.GE.AND P0, PT, R4, UR4, PT ;  /* 0x0000000404007c0c */ /* 0x000fda000bf06270 */
[----:B012-4-:R-:W-:Y:S05]  /*01d0*/  @P0 BRA `(.L_x_6823) ;  /* 0x0000000800980947 */ /* 0x017fea0003800000 */
[----:B------:R-:W-:Y:S01]  /*01e0*/  ULDC UR4, c[0x0][0x224] ;  /* 0x0000890000047ab9 */ /* 0x000fe20000000800 */
[C---:B------:R-:W-:Y:S02]  /*01f0*/  IMAD R9, R3.reuse, UR5, RZ ;  /* 0x0000000503097c24 */ /* 0x040fe4000f8e02ff */
[----:B------:R-:W-:Y:S02]  /*0200*/  IMAD.MOV.U32 R10, RZ, RZ, R4 ;  /* 0x000000ffff0a7224 */ /* 0x000fe400078e0004 */
[----:B------:R-:W-:-:S07]  /*0210*/  IMAD R11, R3, UR4, R2 ;  /* 0x00000004030b7c24 */ /* 0x000fce000f8e0202 */
.L_x_6846:
[----:B------:R-:W-:Y:S01]  /*0220*/  ISETP.GT.U32.AND P0, PT, R0, 0x1, PT ;  /* 0x000000010000780c */ /* 0x000fe20003f04070 */
[----:B------:R-:W-:Y:S01]  /*0230*/  BSSY B0, `(.L_x_6824) ;  /* 0x000009c000007945 */ /* 0x000fe20003800000 */
[----:B------:R-:W-:-:S11]  /*0240*/  IADD3 R20, R9, R10, RZ ;  /* 0x0000000a09147210 */ /* 0x000fd60007ffe0ff */
        /* <DEDUP_REMOVED lines=8> */
[----:B------:R-:W-:Y:S02]  /*02d0*/  MOV R22, 0xff7fffff ;  /* 0xff7fffff00167802 */ /* 0x000fe40000000f00 */
[----:B------:R-:W-:-:S05]  /*02e0*/  MOV R18, R2 ;  /* 0x0000000200127202 */ /* 0x000fca0000000f00 */
[----:B------:R-:W1:Y:S01]  /*02f0*/  LDC.64 R12, c[0x0][0x218] ;  /* 0x00008600ff0c7b82 */ /* 0x000e620000000a00 */
[----:B0-----:R-:W-:-:S07]  /*0300*/  IMAD R17, R11, R23, R10 ;  /* 0x000000170b117224 */ /* 0x001fce00078e020a */
.L_x_6828:
[----:B-1----:R-:W-:-:S06]  /*0310*/  IMAD.WIDE R14, R17, 0x2, R12 ;  /* 0x00000002110e7825 */ /* 0x002fcc00078e020c */
[----:B------:R-:W2:Y:S01]  /*0320*/  LDG.E.U16 R14, desc[UR6][R14.64] ;  /* 0x000000060e0e7981 */ /* 0x000ea2000c1e1500 */
[C---:B------:R-:W-:Y:S02]  /*0330*/  IMAD.IADD R18, R0.reuse, 0x1, R18 ;  /* 0x0000000100127824 */ /* 0x040fe400078e0212 */
[----:B------:R-:W-:-:S03]  /*0340*/  IMAD R17, R0, R23, R17 ;  /* 0x0000001700117224 */ /* 0x000fc600078e0211 */
[----:B------:R-:W-:Y:S01]  /*0350*/  ISETP.GE.AND P1, PT, R18, R21, PT ;  /* 0x000000151200720c */ /* 0x000fe20003f26270 */
[----:B--2---:R-:W-:-:S05]  /*0360*/  HADD2.F32 R19, -RZ, R14.H0_H0 ;  /* 0x2000000eff137230 */ /* 0x004fca0000004100 */
[----:B------:R-:W-:-:S04]  /*0370*/  FSETP.GEU.FTZ.AND P0, PT, R22, R19, PT ;  /* 0x000000131600720b */ /* 0x000fc80003f1e000 */
[----:B------:R-:W-:-:S03]  /*0380*/  FSEL R22, R19, R22, !P0 ;  /* 0x0000001613167208 */ /* 0x000fc60004000000 */
[----:B------:R-:W-:Y:S06]  /*0390*/  @!P1 BRA `(.L_x_6828) ;  /* 0xfffffffc00dc9947 */ /* 0x000fec000383ffff */
.L_x_6827:
[----:B------:R-:W-:Y:S05]  /*03a0*/  BSYNC B2 ;  /* 0x0000000000027941 */ /* 0x000fea0003800000 */
.L_x_6826:
[----:B------:R-:W-:Y:S04]  /*03b0*/  BSSY B2, `(.L_x_6829) ;  /* 0x0000011000027945 */ /* 0x000fe80003800000 */
[----:B------:R-:W-:Y:S05]  /*03c0*/  @P2 BRA `(.L_x_6830) ;  /* 0x00000000003c2947 */ /* 0x000fea0003800000 */
[----:B------:R-:W0:Y:S01]  /*03d0*/  LDC.64 R12, c[0x0][0x218] ;  /* 0x00008600ff0c7b82 */ /* 0x000e220000000a00 */
[----:B------:R-:W-:Y:S02]  /*03e0*/  MOV R16, RZ ;  /* 0x000000ff00107202 */ /* 0x000fe40000000f00 */
[----:B------:R-:W-:-:S07]  /*03f0*/  MOV R17, R2 ;  /* 0x0000000200117202 */ /* 0x000fce0000000f00 */
.L_x_6831:
[----:B------:R-:W-:Y:S02]  /*0400*/  ULDC UR4, c[0x0][0x228] ;  /* 0x00008a0000047ab9 */ /* 0x000fe40000000800 */
[----:B------:R-:W-:-:S04]  /*0410*/  IMAD R15, R17, UR4, R20 ;  /* 0x00000004110f7c24 */ /* 0x000fc8000f8e0214 */
[----:B0-----:R-:W-:-:S06]  /*0420*/  IMAD.WIDE R14, R15, 0x2, R12 ;  /* 0x000000020f0e7825 */ /* 0x001fcc00078e020c */
[----:B------:R-:W2:Y:S01]  /*0430*/  LDG.E.U16 R14, desc[UR6][R14.64] ;  /* 0x000000060e0e7981 */ /* 0x000ea2000c1e1500 */
[----:B------:R-:W-:-:S05]  /*0440*/  IMAD.IADD R17, R0, 0x1, R17 ;  /* 0x0000000100117824 */ /* 0x000fca00078e0211 */
[----:B------:R-:W-:Y:S01]  /*0450*/  ISETP.GE.AND P0, PT, R17, R21, PT ;  /* 0x000000151100720c */ /* 0x000fe20003f06270 */
[----:B--2---:R-:W-:-:S05]  /*0460*/  HADD2.F32 R19, -RZ, R14.H0_H0 ;  /* 0x2000000eff137230 */ /* 0x004fca0000004100 */
[----:B------:R-:W-:-:S04]  /*0470*/  FADD.FTZ R19, R19, -R22 ;  /* 0x8000001613137221 */ /* 0x000fc80000010000 */
[----:B------:R-:W-:-:S06]  /*0480*/  FMUL.FTZ R19, R19, 1.4426950216293334961 ;  /* 0x3fb8aa3b13137820 */ /* 0x000fcc0000410000 */
[----:B------:R-:W0:Y:S02]  /*0490*/  MUFU.EX2 R19, R19 ;  /* 0x0000001300137308 */ /* 0x000e240000000800 */
[----:B0-----:R-:W-:Y:S01]  /*04a0*/  FADD.FTZ R16, R19, R16 ;  /* 0x0000001013107221 */ /* 0x001fe20000010000 */
[----:B------:R-:W-:Y:S06]  /*04b0*/  @!P0 BRA `(.L_x_6831) ;  /* 0xfffffffc00d08947 */ /* 0x000fec000383ffff */
.L_x_6830:
[----:B------:R-:W-:Y:S05]  /*04c0*/  BSYNC B2 ;  /* 0x0000000000027941 */ /* 0x000fea0003800000 */
.L_x_6829:
[----:B------:R-:W-:Y:S04]  /*04d0*/  BSSY B2, `(.L_x_6832) ;  /* 0x0000014000027945 */ /* 0x000fe80003800000 */
[----:B------:R-:W-:Y:S05]  /*04e0*/  @P2 BRA `(.L_x_6833) ;  /* 0x0000000000482947 */ /* 0x000fea0003800000 */
[----:B------:R-:W0:Y:S01]  /*04f0*/  LDC.64 R12, c[0x0][0x218] ;  /* 0x00008600ff0c7b82 */ /* 0x000e220000000a00 */
[----:B------:R1:W2:Y:S01]  /*0500*/  MUFU.RCP R23, R16 ;  /* 0x0000001000177308 */ /* 0x0002a20000001000 */
[----:B------:R-:W-:-:S06]  /*0510*/  MOV R25, R2 ;  /* 0x0000000200197202 */ /* 0x000fcc0000000f00 */
[----:B------:R-:W3:Y:S02]  /*0520*/  LDC.64 R14, c[0x0][0x210] ;  /* 0x00008400ff0e7b82 */ /* 0x000ee40000000a00 */
.L_x_6834:
[----:B------:R-:W-:Y:S02]  /*0530*/  ULDC UR4, c[0x0][0x228] ;  /* 0x00008a0000047ab9 */ /* 0x000fe40000000800 */
[----:B----4-:R-:W-:-:S04]  /*0540*/  IMAD R19, R25, UR4, R20 ;  /* 0x0000000419137c24 */ /* 0x010fc8000f8e0214 */
[----:B01----:R-:W-:-:S06]  /*0550*/  IMAD.WIDE R16, R19, 0x2, R12 ;  /* 0x0000000213107825 */ /* 0x003fcc00078e020c */
[----:B------:R-:W4:Y:S01]  /*0560*/  LDG.E.U16 R16, desc[UR6][R16.64] ;  /* 0x0000000610107981 */ /* 0x000f22000c1e1500 */
[----:B---3--:R-:W-:Y:S01]  /*0570*/  IMAD.WIDE R18, R19, 0x4, R14 ;  /* 0x0000000413127825 */ /* 0x008fe200078e020e */
[----:B------:R-:W-:-:S04]  /*0580*/  IADD3 R25, R0, R25, RZ ;  /* 0x0000001900197210 */ /* 0x000fc80007ffe0ff */
[----:B------:R-:W-:Y:S01]  /*0590*/  ISETP.GE.AND P0, PT, R25, R21, PT ;  /* 0x000000151900720c */ /* 0x000fe20003f06270 */
[----:B----4-:R-:W-:-:S05]  /*05a0*/  HADD2.F32 R27, -RZ, R16.H0_H0 ;  /* 0x20000010ff1b7230 */ /* 0x010fca0000004100 */
[----:B------:R-:W-:-:S04]  /*05b0*/  FADD.FTZ R27, R27, -R22 ;  /* 0x800000161b1b7221 */ /* 0x000fc80000010000 */
[----:B------:R-:W-:-:S04]  /*05c0*/  FMUL.FTZ R27, R27, 1.4426950216293334961 ;  /* 0x3fb8aa3b1b1b7820 */ /* 0x000fc80000410000 */
[----:B------:R-:W2:Y:S02]  /*05d0*/  MUFU.EX2 R24, R27 ;  /* 0x0000001b00187308 */ /* 0x000ea40000000800 */
[----:B--2---:R-:W-:-:S05]  /*05e0*/  FMUL.FTZ R29, R24, R23 ;  /* 0x00000017181d7220 */ /* 0x004fca0000410000 */
[----:B------:R4:W-:Y:S01]  /*05f0*/  STG.E desc[UR6][R18.64], R29 ;  /* 0x0000001d12007986 */ /* 0x0009e2000c101906 */
[----:B------:R-:W-:Y:S05]  /*0600*/  @!P0 BRA `(.L_x_6834) ;  /* 0xfffffffc00c88947 */ /* 0x000fea000383ffff */
.L_x_6833:
[----:B------:R-:W-:Y:S05]  /*0610*/  BSYNC B2 ;  /* 0x0000000000027941 */ /* 0x000fea0003800000 */
.L_x_6832:
[----:B------:R-:W-:Y:S05]  /*0620*/  BRA `(.L_x_6835) ;  /* 0x0000000400707947 */ /* 0x000fea0003800000 */
.L_x_6825:
[----:B------:R-:W0:Y:S01]  /*0630*/  LDC R18, c[0x0][0x224] ;  /* 0x00008900ff127b82 */ /* 0x000e220000000800 */
[----:B------:R-:W-:Y:S01]  /*0640*/  IMAD.MOV.U32 R17, RZ, RZ, -0x800001 ;  /* 0xff7fffffff117424 */ /* 0x000fe200078e00ff */
[----:B0-----:R-:W-:-:S13]  /*0650*/  ISETP.GE.AND P0, PT, R2, R18, PT ;  /* 0x000000120200720c */ /* 0x001fda0003f06270 */
[----:B------:R-:W-:Y:S05]  /*0660*/  @P0 BRA `(.L_x_6836) ;  /* 0x0000000000340947 */ /* 0x000fea0003800000 */
[----:B------:R-:W0:Y:S01]  /*0670*/  LDC.64 R12, c[0x0][0x218] ;  /* 0x00008600ff0c7b82 */ /* 0x000e220000000a00 */
[----:B------:R-:W-:Y:S02]  /*0680*/  MOV R17, 0xff7fffff ;  /* 0xff7fffff00117802 */ /* 0x000fe40000000f00 */
[----:B------:R-:W-:-:S07]  /*0690*/  MOV R19, R2 ;  /* 0x0000000200137202 */ /* 0x000fce0000000f00 */
.L_x_6837:
[----:B------:R-:W-:Y:S02]  /*06a0*/  ULDC UR4, c[0x0][0x228] ;  /* 0x00008a0000047ab9 */ /* 0x000fe40000000800 */
[----:B------:R-:W-:-:S04]  /*06b0*/  IMAD R15, R19, UR4, R20 ;  /* 0x00000004130f7c24 */ /* 0x000fc8000f8e0214 */
[----:B0-----:R-:W-:-:S06]  /*06c0*/  IMAD.WIDE R14, R15, 0x2, R12 ;  /* 0x000000020f0e7825 */ /* 0x001fcc00078e020c */
[----:B------:R-:W2:Y:S01]  /*06d0*/  LDG.E.U16 R14, desc[UR6][R14.64] ;  /* 0x000000060e0e7981 */ /* 0x000ea2000c1e1500 */
[----:B------:R-:W-:-:S05]  /*06e0*/  IMAD.IADD R19, R0, 0x1, R19 ;  /* 0x0000000100137824 */ /* 0x000fca00078e0213 */
[----:B------:R-:W-:Y:S01]  /*06f0*/  ISETP.GE.AND P2, PT, R19, R18, PT ;  /* 0x000000121300720c */ /* 0x000fe20003f46270 */
[----:B--2---:R-:W-:-:S05]  /*0700*/  HADD2.F32 R16, -RZ, R14.H0_H0 ;  /* 0x2000000eff107230 */ /* 0x004fca0000004100 */
[----:B------:R-:W-:-:S04]  /*0710*/  FSETP.GEU.FTZ.AND P1, PT, R17, R16, PT ;  /* 0x000000101100720b */ /* 0x000fc80003f3e000 */
[----:B------:R-:W-:-:S03]  /*0720*/  FSEL R17, R16, R17, !P1 ;  /* 0x0000001110117208 */ /* 0x000fc60004800000 */
[----:B------:R-:W-:Y:S06]  /*0730*/  @!P2 BRA `(.L_x_6837) ;  /* 0xfffffffc00d8a947 */ /* 0x000fec000383ffff */
.L_x_6836:
        /* <DEDUP_REMOVED lines=8> */
.L_x_6839:
        /* <DEDUP_REMOVED lines=11> */
.L_x_6838:
        /* <DEDUP_REMOVED lines=8> */
.L_x_6842:
[----:B------:R-:W-:-:S04]  /*08f0*/  IMAD R15, R19, UR4, R20 ;  /* 0x00000004130f7c24 */ /* 0x000fc8000f8e0214 */
[----:B--2---:R-:W-:-:S06]  /*0900*/  IMAD.WIDE R14, R15, 0x2, R12 ;  /* 0x000000020f0e7825 */ /* 0x004fcc00078e020c */
[----:B------:R-:W2:Y:S01]  /*0910*/  LDG.E.U16 R14, desc[UR6][R14.64] ;  /* 0x000000060e0e7981 */ /* 0x000ea2000c1e1500 */
[----:B------:R-:W-:-:S05]  /*0920*/  IMAD.IADD R19, R0, 0x1, R19 ;  /* 0x0000000100137824 */ /* 0x000fca00078e0213 */
[----:B------:R-:W-:Y:S01]  /*0930*/  ISETP.GE.AND P2, PT, R19, UR8, PT ;  /* 0x0000000813007c0c */ /* 0x000fe2000bf46270 */
[----:B--2---:R-:W-:-:S05]  /*0940*/  HADD2.F32 R16, -RZ, R14.H0_H0 ;  /* 0x2000000eff107230 */ /* 0x004fca0000004100 */
[----:B-1----:R-:W-:-:S04]  /*0950*/  FADD.FTZ R16, -R21, R16 ;  /* 0x0000001015107221 */ /* 0x002fc80000010100 */
[----:B------:R-:W-:-:S06]  /*0960*/  FMUL.FTZ R16, R16, 1.4426950216293334961 ;  /* 0x3fb8aa3b10107820 */ /* 0x000fcc0000410000 */
[----:B------:R-:W1:Y:S02]  /*0970*/  MUFU.EX2 R16, R16 ;  /* 0x0000001000107308 */ /* 0x000e640000000800 */
[----:B-1----:R-:W-:Y:S01]  /*0980*/  FADD.FTZ R17, R16, R17 ;  /* 0x0000001110117221 */ /* 0x002fe20000010000 */
[----:B------:R-:W-:Y:S06]  /*0990*/  @!P2 BRA `(.L_x_6842) ;  /* 0xfffffffc00d4a947 */ /* 0x000fec000383ffff */
.L_x_6841:
[----:B------:R-:W-:Y:S05]  /*09a0*/  BSYNC B2 ;  /* 0x0000000000027941 */ /* 0x000fea0003800000 */
.L_x_6840:
[----:B------:R-:W-:Y:S06]  /*09b0*/  BAR.SYNC.DEFER_BLOCKING 0x0 ;  /* 0x0000000000007b1d */ /* 0x000fec0000010000 */
[----:B------:R2:W-:Y:S01]  /*09c0*/  STS [R8], R17 ;  /* 0x0000001108007388 */ /* 0x0005e20000000800 */
[----:B------:R-:W-:Y:S05]  /*09d0*/  @!P1 BRA `(.L_x_6843) ;  /* 0x00000000002c9947 */ /* 0x000fea0003800000 */
[----:B------:R-:W-:-:S07]  /*09e0*/  MOV R13, R7 ;  /* 0x00000007000d7202 */ /* 0x000fce0000000f00 */
.L_x_6844:
[----:B------:R-:W-:Y:S01]  /*09f0*/  BAR.SYNC.DEFER_BLOCKING 0x0 ;  /* 0x0000000000007b1d */ /* 0x000fe20000010000 */
[----:B------:R-:W-:-:S13]  /*0a00*/  ISETP.GE.U32.AND P1, PT, R2, R13, PT ;  /* 0x0000000d0200720c */ /* 0x000fda0003f26070 */
[----:B------:R-:W-:Y:S02]  /*0a10*/  @!P1 LEA R14, R13, R8, 0x2 ;  /* 0x000000080d0e9211 */ /* 0x000fe400078e10ff */
[----:B------:R-:W-:Y:S01]  /*0a20*/  SHF.R.U32.HI R13, RZ, 0x1, R13 ;  /* 0x00000001ff0d7819 */ /* 0x000fe2000001160d */
[----:B------:R-:W-:Y:S04]  /*0a30*/  @!P1 LDS R12, [R8] ;  /* 0x00000000080c9984 */ /* 0x000fe80000000800 */
[----:B------:R-:W3:Y:S02]  /*0a40*/  @!P1 LDS R15, [R14] ;  /* 0x000000000e0f9984 */ /* 0x000ee40000000800 */
[----:B---3--:R-:W-:-:S05]  /*0a50*/  @!P1 FADD.FTZ R15, R12, R15 ;  /* 0x0000000f0c0f9221 */ /* 0x008fca0000010000 */
[----:B------:R3:W-:Y:S01]  /*0a60*/  @!P1 STS [R8], R15 ;  /* 0x0000000f08009388 */ /* 0x0007e20000000800 */
[----:B------:R-:W-:-:S13]  /*0a70*/  ISETP.NE.AND P1, PT, R13, RZ, PT ;  /* 0x000000ff0d00720c */ /* 0x000fda0003f25270 */
[----:B---3--:R-:W-:Y:S05]  /*0a80*/  @P1 BRA `(.L_x_6844) ;  /* 0xfffffffc00d81947 */ /* 0x008fea000383ffff */
.L_x_6843:
[----:B------:R-:W-:Y:S06]  /*0a90*/  BAR.SYNC.DEFER_BLOCKING 0x0 ;  /* 0x0000000000007b1d */ /* 0x000fec0000010000 */
[----:B------:R-:W-:Y:S01]  /*0aa0*/  ULDC UR8, c[0x0][0x228] ;  /* 0x00008a0000087ab9 */ /* 0x000fe20000000800 */
[----:B------:R-:W-:Y:S01]  /*0ab0*/  ULDC UR10, c[0x0][0x224] ;  /* 0x00008900000a7ab9 */ /* 0x000fe20000000800 */
[----:B------:R-:W-:Y:S05]  /*0ac0*/  @P0 BRA `(.L_x_6835) ;  /* 0x0000000000480947 */ /* 0x000fea0003800000 */
[----:B------:R-:W3:Y:S01]  /*0ad0*/  LDS R22, [R5] ;  /* 0x0000000005167984 */ /* 0x000ee20000000800 */
[----:B------:R-:W4:Y:S01]  /*0ae0*/  LDC.64 R12, c[0x0][0x218] ;  /* 0x00008600ff0c7b82 */ /* 0x000f220000000a00 */
[----:B------:R-:W-:-:S07]  /*0af0*/  IMAD.MOV.U32 R23, RZ, RZ, R2 ;  /* 0x000000ffff177224 */ /* 0x000fce00078e0002 */
[----:B------:R-:W0:Y:S01]  /*0b00*/  LDC.64 R14, c[0x0][0x210] ;  /* 0x00008400ff0e7b82 */ /* 0x000e220000000a00 */
[----:B---3--:R-:W3:Y:S02]  /*0b10*/  MUFU.RCP R22, R22 ;  /* 0x0000001600167308 */ /* 0x008ee40000001000 */
.L_x_6845:
[----:B0-2---:R-:W-:-:S04]  /*0b20*/  IMAD R17, R23, UR8, R20 ;  /* 0x0000000817117c24 */ /* 0x005fc8000f8e0214 */
[----:B----4-:R-:W-:-:S06]  /*0b30*/  IMAD.WIDE R18, R17, 0x2, R12 ;  /* 0x0000000211127825 */ /* 0x010fcc00078e020c */
[----:B------:R-:W2:Y:S01]  /*0b40*/  LDG.E.U16 R18, desc[UR6][R18.64] ;  /* 0x0000000612127981 */ /* 0x000ea2000c1e1500 */
[----:B------:R-:W-:-:S04]  /*0b50*/  IADD3 R23, R0, R23, RZ ;  /* 0x0000001700177210 */ /* 0x000fc80007ffe0ff */
[----:B------:R-:W-:Y:S01]  /*0b60*/  ISETP.GE.AND P0, PT, R23, UR10, PT ;  /* 0x0000000a17007c0c */ /* 0x000fe2000bf06270 */
[----:B--2---:R-:W-:-:S05]  /*0b70*/  HADD2.F32 R16, -RZ, R18.H0_H0 ;  /* 0x20000012ff107230 */ /* 0x004fca0000004100 */
[----:B-1----:R-:W-:-:S04]  /*0b80*/  FADD.FTZ R16, -R21, R16 ;  /* 0x0000001015107221 */ /* 0x002fc80000010100 */
[----:B------:R-:W-:Y:S01]  /*0b90*/  FMUL.FTZ R24, R16, 1.4426950216293334961 ;  /* 0x3fb8aa3b10187820 */ /* 0x000fe20000410000 */
[----:B0-----:R-:W-:-:S03]  /*0ba0*/  IMAD.WIDE R16, R17, 0x4, R14 ;  /* 0x0000000411107825 */ /* 0x001fc600078e020e */
[----:B------:R-:W3:Y:S02]  /*0bb0*/  MUFU.EX2 R25, R24 ;  /* 0x0000001800197308 */ /* 0x000ee40000000800 */
[----:B---3--:R-:W-:-:S05]  /*0bc0*/  FMUL.FTZ R25, R25, R22 ;  /* 0x0000001619197220 */ /* 0x008fca0000410000 */
[----:B------:R0:W-:Y:S01]  /*0bd0*/  STG.E desc[UR6][R16.64], R25 ;  /* 0x0000001910007986 */ /* 0x0001e2000c101906 */
[----:B------:R-:W-:Y:S05]  /*0be0*/  @!P0 BRA `(.L_x_6845) ;  /* 0xfffffffc00cc8947 */ /* 0x000fea000383ffff */
.L_x_6835:
[----:B------:R-:W-:Y:S05]  /*0bf0*/  BSYNC B0 ;  /* 0x0000000000007941 */ /* 0x000fea0003800000 */
.L_x_6824:
[----:B------:R-:W-:Y:S01]  /*0c00*/  IADD3 R10, R6, R10, RZ ;  /* 0x0000000a060a7210 */ /* 0x000fe20007ffe0ff */
[----:B------:R-:W-:-:S03]  /*0c10*/  ULDC UR4, c[0x0][0x228] ;  /* 0x00008a0000047ab9 */ /* 0x000fc60000000800 */
[----:B------:R-:W-:-:S13]  /*0c20*/  ISETP.GE.AND P0, PT, R10, UR4, PT ;  /* 0x000000040a007c0c */ /* 0x000fda000bf06270 */
[----:B------:R-:W-:Y:S05]  /*0c30*/  @!P0 BRA `(.L_x_6846) ;  /* 0xfffffff400788947 */ /* 0x000fea000383ffff */
.L_x_6823:
[----:B------:R-:W-:Y:S05]  /*0c40*/  BSYNC B1 ;  /* 0x0000000000017941 */ /* 0x000fea0003800000 */
.L_x_6822:
[----:B------:R-:W-:Y:S01]  /*0c50*/  IADD3 R3, R3, UR9, RZ ;  /* 0x0000000903037c10 */ /* 0x000fe2000fffe0ff */
[----:B------:R-:W-:-:S03]  /*0c60*/  ULDC UR4, c[0x0][0x220] ;  /* 0x0000880000047ab9 */ /* 0x000fc60000000800 */
[----:B------:R-:W-:-:S13]  /*0c70*/  ISETP.GE.AND P0, PT, R3, UR4, PT ;  /* 0x0000000403007c0c */ /* 0x000fda000bf06270 */
[----:B------:R-:W-:Y:S05]  /*0c80*/  @!P0 BRA `(.L_x_6847) ;  /* 0xfffffff400448947 */ /* 0x000fea000383ffff */
[----:B------:R-:W-:Y:S05]  /*0c90*/  EXIT ;  /* 0x000000000000794d */ /* 0x000fea0003800000 */
.L_x_6848:
        /* <DEDUP_REMOVED lines=14> */
.L_x_12062:


//--------------------- .text._ZN2at6native43_GLOBAL__N__9ae7fba5_10_SoftMax_cu_9f978f6326cunn_SpatialSoftMaxForwardIN3c104HalfEfS4_iNS1_22SoftMaxForwardEpilogueEEEvPT1_PKT_T2_SB_SB_ --------------------------
	.section	.text._ZN2at6native43_GLOBAL__N__9ae7fba5_10_SoftMax_cu_9f978f6326cunn_SpatialSoftMaxForwardIN3c104HalfEfS4_iNS1_22SoftMaxForwardEpilogueEEEvPT1_PKT_T2_SB_SB_,"ax",@progbits
	.align	128
.text._ZN2at6native43_GLOBAL__N__9ae7fba5_10_SoftMax_cu_9f978f6326cunn_SpatialSoftMaxForwardIN3c104HalfEfS4_iNS1_22SoftMaxForwardEpilogueEEEvPT1_PKT_T2_SB_SB_:
        .type           _ZN2at6native43_GLOBAL__N__9ae7fba5_10_SoftMax_cu_9f978f6326cunn_SpatialSoftMaxForwardIN3c104HalfEfS4_iNS1_22SoftMaxForwardEpilogueEEEvPT1_PKT_T2_SB_SB_,@function
        .size           _ZN2at6native43_GLOBAL__N__9ae7fba5_10_SoftMax_cu_9f978f6326cunn_SpatialSoftMaxForwardIN3c104HalfEfS4_iNS1_22SoftMaxForwardEpilogueEEEvPT1_PKT_T2_SB_SB_,(.L_x_12063 - _ZN2at6native43_GLOBAL__N__9ae7fba5_10_SoftMax_cu_9f978f6326cunn_SpatialSoftMaxForwardIN3c104HalfEfS4_iNS1_22SoftMaxForwardEpilogueEEEvPT1_PKT_T2_SB_SB_)
        .other          _ZN2at6native43_GLOBAL__N__9ae7fba5_10_SoftMax_cu_9f978f6326cunn_SpatialSoftMaxForwardIN3c104HalfEfS4_iNS1_22SoftMaxForwardEpilogueEEEvPT1_PKT_T2_SB_SB_,@"STO_CUDA_ENTRY STV_DEFAULT"
_ZN2at6native43_GLOBAL__N__9ae7fba5_10_SoftMax_cu_9f978f6326cunn_SpatialSoftMaxForwardIN3c104HalfEfS4_iNS1_22SoftMaxForwardEpilogueEEEvPT1_PKT_T2_SB_SB_:
        /* <DEDUP_REMOVED lines=26> */
.L_x_6874:
        /* <DEDUP_REMOVED lines=8> */
.L_x_6873:
[----:B------:R-:W-:Y:S01]  /*0220*/  ISETP.GT.U32.AND P0, PT, R0, 0x1, PT ;  /* 0x000000010000780c */ /* 0x000fe20003f04070 */
[----:B------:R-:W-:Y:S01]  /*0230*/  BSSY B0, `(.L_x_6851) ;  /* 0x000009e000007945 */ /* 0x000fe20003800000 */
[----:B------:R-:W-:-:S11]  /*0240*/  IADD3 R20, R9, R10, RZ ;  /* 0x0000000a09147210 */ /* 0x000fd60007ffe0ff */
[----:B012-4-:R-:W-:Y:S05]  /*0250*/  @P0 BRA `(.L_x_6852) ;  /* 0x0000000000f80947 */ /* 0x017fea0003800000 */
[----:B------:R-:W0:Y:S01]  /*0260*/  LDC R21, c[0x0][0x224] ;  /* 0x00008900ff157b82 */ /* 0x000e220000000800 */
[----:B------:R-:W-:Y:S01]  /*0270*/  BSSY B2, `(.L_x_6853) ;  /* 0x0000013000027945 */ /* 0x000fe20003800000 */
[----:B------:R-:W-:Y:S01]  /*0280*/  IMAD.MOV.U32 R16, RZ, RZ, RZ ;  /* 0x000000ffff107224 */ /* 0x000fe200078e00ff */
[----:B------:R-:W-:Y:S02]  /*0290*/  MOV R22, 0xff7fffff ;  /* 0xff7fffff00167802 */ /* 0x000fe40000000f00 */
[----:B0-----:R-:W-:-:S13]  /*02a0*/  ISETP.GE.AND P2, PT, R2, R21, PT ;  /* 0x000000150200720c */ /* 0x001fda0003f46270 */
[----:B------:R-:W-:Y:S05]  /*02b0*/  @P2 BRA `(.L_x_6854) ;  /* 0x0000000000382947 */ /* 0x000fea0003800000 */
[----:B------:R-:W0:Y:S01]  /*02c0*/  LDC R23, c[0x0][0x228] ;  /* 0x00008a00ff177b82 */ /* 0x000e220000000800 */
[----:B------:R-:W-:Y:S01]  /*02d0*/  IMAD.MOV.U32 R22, RZ, RZ, -0x800001 ;  /* 0xff7fffffff167424 */ /* 0x000fe200078e00ff */
[----:B------:R-:W-:-:S06]  /*02e0*/  MOV R18, R2 ;  /* 0x0000000200127202 */ /* 0x000fcc0000000f00 */
[----:B------:R-:W1:Y:S01]  /*02f0*/  LDC.64 R12, c[0x0][0x218] ;  /* 0x00008600ff0c7b82 */ /* 0x000e620000000a00 */
[----:B0-----:R-:W-:-:S07]  /*0300*/  IMAD R17, R11, R23, R10 ;  /* 0x000000170b117224 */ /* 0x001fce00078e020a */
.L_x_6855:
[----:B-1----:R-:W-:-:S06]  /*0310*/  IMAD.WIDE R14, R17, 0x2, R12 ;  /* 0x00000002110e7825 */ /* 0x002fcc00078e020c */
[----:B------:R-:W2:Y:S01]  /*0320*/  LDG.E.U16 R14, desc[UR6][R14.64] ;  /* 0x000000060e0e7981 */ /* 0x000ea2000c1e1500 */
[C---:B------:R-:W-:Y:S01]  /*0330*/  IADD3 R18, R0.reuse, R18, RZ ;  /* 0x0000001200127210 */ /* 0x040fe20007ffe0ff */
[----:B------:R-:W-:-:S03]  /*0340*/  IMAD R17, R0, R23, R17 ;  /* 0x0000001700117224 */ /* 0x000fc600078e0211 */
[----:B------:R-:W-:Y:S01]  /*0350*/  ISETP.GE.AND P1, PT, R18, R21, PT ;  /* 0x000000151200720c */ /* 0x000fe20003f26270 */
[----:B--2---:R-:W-:-:S05]  /*0360*/  HADD2.F32 R19, -RZ, R14.H0_H0 ;  /* 0x2000000eff137230 */ /* 0x004fca0000004100 */
[----:B------:R-:W-:-:S04]  /*0370*/  FSETP.GEU.FTZ.AND P0, PT, R22, R19, PT ;  /* 0x000000131600720b */ /* 0x000fc80003f1e000 */
[----:B------:R-:W-:-:S03]  /*0380*/  FSEL R22, R19, R22, !P0 ;  /* 0x0000001613167208 */ /* 0x000fc60004000000 */
[----:B------:R-:W-:Y:S06]  /*0390*/  @!P1 BRA `(.L_x_6855) ;  /* 0xfffffffc00dc9947 */ /* 0x000fec000383ffff */
.L_x_6854:
[----:B------:R-:W-:Y:S05]  /*03a0*/  BSYNC B2 ;  /* 0x0000000000027941 */ /* 0x000fea0003800000 */
.L_x_6853:
[----:B------:R-:W-:Y:S04]  /*03b0*/  BSSY B2, `(.L_x_6856) ;  /* 0x0000011000027945 */ /* 0x000fe80003800000 */
[----:B------:R-:W-:Y:S05]  /*03c0*/  @P2 BRA `(.L_x_6857) ;  /* 0x00000000003c2947 */ /* 0x000fea0003800000 */
[----:B------:R-:W0:Y:S01]  /*03d0*/  LDC.64 R12, c[0x0][0x218] ;  /* 0x00008600ff0c7b82 */ /* 0x000e220000000a00 */
[----:B------:R-:W-:Y:S01]  /*03e0*/  IMAD.MOV.U32 R16, RZ, RZ, RZ ;  /* 0x000000ffff107224 */ /* 0x000fe200078e00ff */
[----:B------:R-:W-:-:S07]  /*03f0*/  MOV R17, R2 ;  /* 0x0000000200117202 */ /* 0x000fce0000000f00 */
.L_x_6858:
[----:B------:R-:W-:Y:S02]  /*0400*/  ULDC UR4, c[0x0][0x228] ;  /* 0x00008a0000047ab9 */ /* 0x000fe40000000800 */
[----:B------:R-:W-:-:S04]  /*0410*/  IMAD R15, R17, UR4, R20 ;  /* 0x00000004110f7c24 */ /* 0x000fc8000f8e0214 */
[----:B0-----:R-:W-:-:S06]  /*0420*/  IMAD.WIDE R14, R15, 0x2, R12 ;  /* 0x000000020f0e7825 */ /* 0x001fcc00078e020c */
[----:B------:R-:W2:Y:S01]  /*0430*/  LDG.E.U16 R14, desc[UR6][R14.64] ;  /* 0x000000060e0e7981 */ /* 0x000ea2000c1e1500 */
[----:B------:R-:W-:-:S04]  /*0440*/  IADD3 R17, R0, R17, RZ ;  /* 0x0000001100117210 */ /* 0x000fc80007ffe0ff */
[----:B------:R-:W-:Y:S01]  /*0450*/  ISETP.GE.AND P0, PT, R17, R21, PT ;  /* 0x000000151100720c */ /* 0x000fe20003f06270 */
[----:B--2---:R-:W-:-:S05]  /*0460*/  HADD2.F32 R19, -RZ, R14.H0_H0 ;  /* 0x2000000eff137230 */ /* 0x004fca0000004100 */
[----:B------:R-:W-:-:S04]  /*0470*/  FADD.FTZ R19, R19, -R22 ;  /* 0x8000001613137221 */ /* 0x000fc80000010000 */
[----:B------:R-:W-:-:S06]  /*0480*/  FMUL.FTZ R19, R19, 1.4426950216293334961 ;  /* 0x3fb8aa3b13137820 */ /* 0x000fcc0000410000 */
[----:B------:R-:W0:Y:S02]  /*0490*/  MUFU.EX2 R19, R19 ;  /* 0x0000001300137308 */ /* 0x000e240000000800 */
[----:B0-----:R-:W-:Y:S01]  /*04a0*/  FADD.FTZ R16, R19, R16 ;  /* 0x0000001013107221 */ /* 0x001fe20000010000 */
[----:B------:R-:W-:Y:S06]  /*04b0*/  @!P0 BRA `(.L_x_6858) ;  /* 0xfffffffc00d08947 */ /* 0x000fec000383ffff */
.L_x_6857:
[----:B------:R-:W-:Y:S05]  /*04c0*/  BSYNC B2 ;  /* 0x0000000000027941 */ /* 0x000fea0003800000 */
.L_x_6856:
[----:B------:R-:W-:Y:S04]  /*04d0*/  BSSY B2, `(.L_x_6859) ;  /* 0x0000015000027945 */ /* 0x000fe80003800000 */
[----:B------:R-:W-:Y:S05]  /*04e0*/  @P2 BRA `(.L_x_6860) ;  /* 0x00000000004c2947 */ /* 0x000fea0003800000 */
[----:B------:R-:W0:Y:S01]  /*04f0*/  LDC.64 R12, c[0x0][0x218] ;  /* 0x00008600ff0c7b82 */ /* 0x000e220000000a00 */
[----:B------:R1:W2:Y:S01]  /*0500*/  MUFU.RCP R23, R16 ;  /* 0x0000001000177308 */ /* 0x0002a20000001000 */
[----:B------:R-:W-:-:S06]  /*0510*/  IMAD.MOV.U32 R25, RZ, RZ, R2 ;  /* 0x000000ffff197224 */ /* 0x000fcc00078e0002 */
[----:B------:R-:W3:Y:S02]  /*0520*/  LDC.64 R14, c[0x0][0x210] ;  /* 0x00008400ff0e7b82 */ /* 0x000ee40000000a00 */
.L_x_6861:
[----:B------:R-:W-:Y:S02]  /*0530*/  ULDC UR4, c[0x0][0x228] ;  /* 0x00008a0000047ab9 */ /* 0x000fe40000000800 */
[----:B----4-:R-:W-:-:S04]  /*0540*/  IMAD R19, R25, UR4, R20 ;  /* 0x0000000419137c24 */ /* 0x010fc8000f8e0214 */
[----:B01----:R-:W-:-:S06]  /*0550*/  IMAD.WIDE R16, R19, 0x2, R12 ;  /* 0x0000000213107825 */ /* 0x003fcc00078e020c */
[----:B------:R-:W4:Y:S01]  /*0560*/  LDG.E.U16 R16, desc[UR6][R16.64] ;  /* 0x0000000610107981 */ /* 0x000f22000c1e1500 */
[----:B------:R-:W-:-:S04]  /*0570*/  IADD3 R25, R0, R25, RZ ;  /* 0x0000001900197210 */ /* 0x000fc80007ffe0ff */
[----:B------:R-:W-:Y:S01]  /*0580*/  ISETP.GE.AND P0, PT, R25, R21, PT ;  /* 0x000000151900720c */ /* 0x000fe20003f06270 */
[----:B----4-:R-:W-:-:S05]  /*0590*/  HADD2.F32 R27, -RZ, R16.H0_H0 ;  /* 0x20000010ff1b7230 */ /* 0x010fca0000004100 */
[----:B------:R-:W-:-:S04]  /*05a0*/  FADD.FTZ R27, R27, -R22 ;  /* 0x800000161b1b7221 */ /* 0x000fc80000010000 */
[----:B------:R-:W-:-:S04]  /*05b0*/  FMUL.FTZ R27, R27, 1.4426950216293334961 ;  /* 0x3fb8aa3b1b1b7820 */ /* 0x000fc80000410000 */
[----:B------:R-:W2:Y:S02]  /*05c0*/  MUFU.EX2 R18, R27 ;  /* 0x0000001b00127308 */ /* 0x000ea40000000800 */
[----:B--2---:R-:W-:-:S05]  /*05d0*/  FMUL.FTZ R18, R18, R23 ;  /* 0x0000001712127220 */ /* 0x004fca0000410000 */
[----:B------:R-:W-:Y:S01]  /*05e0*/  F2FP.F16.F32.PACK_AB R17, RZ, R18 ;  /* 0x00000012ff11723e */ /* 0x000fe200000000ff */
[----:B---3--:R-:W-:-:S05]  /*05f0*/  IMAD.WIDE R18, R19, 0x2, R14 ;  /* 0x0000000213127825 */ /* 0x008fca00078e020e */
[----:B------:R4:W-:Y:S01]  /*0600*/  STG.E.U16 desc[UR6][R18.64], R17 ;  /* 0x0000001112007986 */ /* 0x0009e2000c101506 */
[----:B------:R-:W-:Y:S05]  /*0610*/  @!P0 BRA `(.L_x_6861) ;  /* 0xfffffffc00c48947 */ /* 0x000fea000383ffff */
.L_x_6860:
[----:B------:R-:W-:Y:S05]  /*0620*/  BSYNC B2 ;  /* 0x0000000000027941 */ /* 0x000fea0003800000 */
.L_x_6859:
[----:B------:R-:W-:Y:S05]  /*0630*/  BRA `(.L_x_6862) ;  /* 0x0000000400747947 */ /* 0x000fea0003800000 */
.L_x_6852:
[----:B------:R-:W0:Y:S01]  /*0640*/  LDC R18, c[0x0][0x224] ;  /* 0x00008900ff127b82 */ /* 0x000e220000000800 */
[----:B------:R-:W-:Y:S02]  /*0650*/  MOV R17, 0xff7fffff ;  /* 0xff7fffff00117802 */ /* 0x000fe40000000f00 */
[----:B0-----:R-:W-:-:S13]  /*0660*/  ISETP.GE.AND P0, PT, R2, R18, PT ;  /* 0x000000120200720c */ /* 0x001fda0003f06270 */
[----:B------:R-:W-:Y:S05]  /*0670*/  @P0 BRA `(.L_x_6863) ;  /* 0x0000000000340947 */ /* 0x000fea0003800000 */
[----:B------:R-:W0:Y:S01]  /*0680*/  LDC.64 R12, c[0x0][0x218] ;  /* 0x00008600ff0c7b82 */ /* 0x000e220000000a00 */
[----:B------:R-:W-:Y:S01]  /*0690*/  IMAD.MOV.U32 R17, RZ, RZ, -0x800001 ;  /* 0xff7fffffff117424 */ /* 0x000fe200078e00ff */
[----:B------:R-:W-:-:S07]  /*06a0*/  MOV R19, R2 ;  /* 0x0000000200137202 */ /* 0x000fce0000000f00 */
.L_x_6864:
[----:B------:R-:W-:Y:S02]  /*06b0*/  ULDC UR4, c[0x0][0x228] ;  /* 0x00008a0000047ab9 */ /* 0x000fe40000000800 */
[----:B------:R-:W-:-:S04]  /*06c0*/  IMAD R15, R19, UR4, R20 ;  /* 0x00000004130f7c24 */ /* 0x000fc8000f8e0214 */
[----:B0-----:R-:W-:-:S06]  /*06d0*/  IMAD.WIDE R14, R15, 0x2, R12 ;  /* 0x000000020f0e7825 */ /* 0x001fcc00078e020c */
[----:B------:R-:W2:Y:S01]  /*06e0*/  LDG.E.U16 R14, desc[UR6][R14.64] ;  /* 0x000000060e0e7981 */ /* 0x000ea2000c1e1500 */
[----:B------:R-:W-:-:S04]  /*06f0*/  IADD3 R19, R0, R19, RZ ;  /* 0x0000001300137210 */ /* 0x000fc80007ffe0ff */
[----:B------:R-:W-:Y:S01]  /*0700*/  ISETP.GE.AND P2, PT, R19, R18, PT ;  /* 0x000000121300720c */ /* 0x000fe20003f46270 */
[----:B--2---:R-:W-:-:S05]  /*0710*/  HADD2.F32 R16, -RZ, R14.H0_H0 ;  /* 0x2000000eff107230 */ /* 0x004fca0000004100 */
[----:B------:R-:W-:-:S04]  /*0720*/  FSETP.GEU.FTZ.AND P1, PT, R17, R16, PT ;  /* 0x000000101100720b */ /* 0x000fc80003f3e000 */
[----:B------:R-:W-:-:S03]  /*0730*/  FSEL R17, R16, R17, !P1 ;  /* 0x0000001110117208 */ /* 0x000fc60004800000 */
[----:B------:R-:W-:Y:S06]  /*0740*/  @!P2 BRA `(.L_x_6864) ;  /* 0xfffffffc00d8a947 */ /* 0x000fec000383ffff */
.L_x_6863:
[----:B------:R-:W-:Y:S05]  /*0750*/  WARPSYNC.ALL ;  /* 0x0000000000007948 */ /* 0x000fea0003800000 */
[----:B------:R-:W-:Y:S01]  /*0760*/  BAR.SYNC.DEFER_BLOCKING 0x0 ;  /* 0x0000000000007b1d */ /* 0x000fe20000010000 */
[----:B------:R-:W-:-:S05]  /*0770*/  ISETP.NE.AND P1, PT, R7, RZ, PT ;  /* 0x000000ff0700720c */ /* 0x000fca0003f25270 */
[----:B------:R-:W-:Y:S01]  /*0780*/  ULDC UR4, c[0x0][0x228] ;  /* 0x00008a0000047ab9 */ /* 0x000fe20000000800 */
[----:B------:R-:W-:Y:S01]  /*0790*/  ULDC UR8, c[0x0][0x224] ;  /* 0x0000890000087ab9 */ /* 0x000fe20000000800 */
[----:B------:R0:W-:Y:S06]  /*07a0*/  STS [R8], R17 ;  /* 0x0000001108007388 */ /* 0x0001ec0000000800 */
[----:B------:R-:W-:Y:S05]  /*07b0*/  @!P1 BRA `(.L_x_6865) ;  /* 0x0000000000309947 */ /* 0x000fea0003800000 */
[----:B------:R-:W-:-:S07]  /*07c0*/  IMAD.MOV.U32 R13, RZ, RZ, R7 ;  /* 0x000000ffff0d7224 */ /* 0x000fce00078e0007 */
.L_x_6866:
        /* <DEDUP_REMOVED lines=11> */
.L_x_6865:
        /* <DEDUP_REMOVED lines=8> */
.L_x_6869:
[----:B------:R-:W-:-:S04]  /*0900*/  IMAD R15, R19, UR4, R20 ;  /* 0x00000004130f7c24 */ /* 0x000fc8000f8e0214 */
[----:B--2---:R-:W-:-:S06]  /*0910*/  IMAD.WIDE R14, R15, 0x2, R12 ;  /* 0x000000020f0e7825 */ /* 0x004fcc00078e020c */
[----:B------:R-:W2:Y:S01]  /*0920*/  LDG.E.U16 R14, desc[UR6][R14.64] ;  /* 0x000000060e0e7981 */ /* 0x000ea2000c1e1500 */
[----:B------:R-:W-:-:S04]  /*0930*/  IADD3 R19, R0, R19, RZ ;  /* 0x0000001300137210 */ /* 0x000fc80007ffe0ff */
[----:B------:R-:W-:Y:S01]  /*0940*/  ISETP.GE.AND P2, PT, R19, UR8, PT ;  /* 0x0000000813007c0c */ /* 0x000fe2000bf46270 */
[----:B--2---:R-:W-:-:S05]  /*0950*/  HADD2.F32 R16, -RZ, R14.H0_H0 ;  /* 0x2000000eff107230 */ /* 0x004fca0000004100 */
[----:B-1----:R-:W-:-:S04]  /*0960*/  FADD.FTZ R16, -R21, R16 ;  /* 0x0000001015107221 */ /* 0x002fc80000010100 */
[----:B------:R-:W-:-:S06]  /*0970*/  FMUL.FTZ R16, R16, 1.4426950216293334961 ;  /* 0x3fb8aa3b10107820 */ /* 0x000fcc0000410000 */
[----:B------:R-:W1:Y:S02]  /*0980*/  MUFU.EX2 R16, R16 ;  /* 0x0000001000107308 */ /* 0x000e640000000800 */
[----:B-1----:R-:W-:Y:S01]  /*0990*/  FADD.FTZ R17, R16, R17 ;  /* 0x0000001110117221 */ /* 0x002fe20000010000 */
[----:B------:R-:W-:Y:S06]  /*09a0*/  @!P2 BRA `(.L_x_6869) ;  /* 0xfffffffc00d4a947 */ /* 0x000fec000383ffff */
.L_x_6868:
[----:B------:R-:W-:Y:S05]  /*09b0*/  BSYNC B2 ;  /* 0x0000000000027941 */ /* 0x000fea0003800000 */
.L_x_6867:
[----:B------:R-:W-:Y:S06]  /*09c0*/  BAR.SYNC.DEFER_BLOCKING 0x0 ;  /* 0x0000000000007b1d */ /* 0x000fec0000010000 */
[----:B------:R2:W-:Y:S01]  /*09d0*/  STS [R8], R17 ;  /* 0x0000001108007388 */ /* 0x0005e20000000800 */
[----:B------:R-:W-:Y:S05]  /*09e0*/  @!P1 BRA `(.L_x_6870) ;  /* 0x00000000002c9947 */ /* 0x000fea0003800000 */
[----:B------:R-:W-:-:S07]  /*09f0*/  IMAD.MOV.U32 R13, RZ, RZ, R7 ;  /* 0x000000ffff0d7224 */ /* 0x000fce00078e0007 */
.L_x_6871:
        /* <DEDUP_REMOVED lines=10> */
.L_x_6870:
        /* <DEDUP_REMOVED lines=9> */
.L_x_6872:
[----:B0-2---:R-:W-:-:S04]  /*0b30*/  IMAD R17, R23, UR8, R20 ;  /* 0x0000000817117c24 */ /* 0x005fc8000f8e0214 */
[----:B----4-:R-:W-:-:S06]  /*0b40*/  IMAD.WIDE R18, R17, 0x2, R12 ;  /* 0x0000000211127825 */ /* 0x010fcc00078e020c */
[----:B------:R-:W2:Y:S01]  /*0b50*/  LDG.E.U16 R18, desc[UR6][R18.64] ;  /* 0x0000000612127981 */ /* 0x000ea2000c1e1500 */
[----:B------:R-:W-:-:S05]  /*0b60*/  IMAD.IADD R23, R0, 0x1, R23 ;  /* 0x0000000100177824 */ /* 0x000fca00078e0217 */
[----:B------:R-:W-:Y:S01]  /*0b70*/  ISETP.GE.AND P0, PT, R23, UR10, PT ;  /* 0x0000000a17007c0c */ /* 0x000fe2000bf06270 */
[----:B--2---:R-:W-:-:S05]  /*0b80*/  HADD2.F32 R16, -RZ, R18.H0_H0 ;  /* 0x20000012ff107230 */ /* 0x004fca0000004100 */
[----:B-1----:R-:W-:-:S04]  /*0b90*/  FADD.FTZ R16, -R21, R16 ;  /* 0x0000001015107221 */ /* 0x002fc80000010100 */
[----:B------:R-:W-:Y:S01]  /*0ba0*/  FMUL.FTZ R24, R16, 1.4426950216293334961 ;  /* 0x3fb8aa3b10187820 */ /* 0x000fe20000410000 */
[----:B0-----:R-:W-:-:S03]  /*0bb0*/  IMAD.WIDE R16, R17, 0x2, R14 ;  /* 0x0000000211107825 */ /* 0x001fc600078e020e */
[----:B------:R-:W3:Y:S02]  /*0bc0*/  MUFU.EX2 R25, R24 ;  /* 0x0000001800197308 */ /* 0x000ee40000000800 */
[----:B---3--:R-:W-:-:S05]  /*0bd0*/  FMUL.FTZ R25, R25, R22 ;  /* 0x0000001619197220 */ /* 0x008fca0000410000 */
[----:B------:R-:W-:-:S05]  /*0be0*/  F2FP.F16.F32.PACK_AB R25, RZ, R25 ;  /* 0x00000019ff19723e */ /* 0x000fca00000000ff */
[----:B------:R0:W-:Y:S01]  /*0bf0*/  STG.E.U16 desc[UR6][R16.64], R25 ;  /* 0x0000001910007986 */ /* 0x0001e2000c101506 */
[----:B------:R-:W-:Y:S05]  /*0c00*/  @!P0 BRA `(.L_x_6872) ;  /* 0xfffffffc00c88947 */ /* 0x000fea000383ffff */
.L_x_6862:
[----:B------:R-:W-:Y:S05]  /*0c10*/  BSYNC B0 ;  /* 0x0000000000007941 */ /* 0x000fea0003800000 */
.L_x_6851:
[----:B------:R-:W-:Y:S01]  /*0c20*/  IADD3 R10, R6, R10, RZ ;  /* 0x0000000a060a7210 */ /* 0x000fe20007ffe0ff */
[----:B------:R-:W-:-:S03]  /*0c30*/  ULDC UR4, c[0x0][0x228] ;  /* 0x00008a0000047ab9 */ /* 0x000fc60000000800 */
[----:B------:R-:W-:-:S13]  /*0c40*/  ISETP.GE.AND P0, PT, R10, UR4, PT ;  /* 0x000000040a007c0c */ /* 0x000fda000bf06270 */
[----:B------:R-:W-:Y:S05]  /*0c50*/  @!P0 BRA `(.L_x_6873) ;  /* 0xfffffff400708947 */ /* 0x000fea000383ffff */
.L_x_6850:
[----:B------:R-:W-:Y:S05]  /*0c60*/  BSYNC B1 ;  /* 0x0000000000017941 */ /* 0x000fea0003800000 */
.L_x_6849:
[----:B------:R-:W-:Y:S01]  /*0c70*/  IADD3 R3, R3, UR9, RZ ;  /* 0x0000000903037c10 */ /* 0x000fe2000fffe0ff */
[----:B------:R-:W-:-:S03]  /*0c80*/  ULDC UR4, c[0x0][0x220] ;  /* 0x0000880000047ab9 */ /* 0x000fc60000000800 */
[----:B------:R-:W-:-:S13]  /*0c90*/  ISETP.GE.AND P0, PT, R3, UR4, PT ;  /* 0x0000000403007c0c */ /* 0x000fda000bf06270 */
[----:B------:R-:W-:Y:S05]  /*0ca0*/  @!P0 BRA `(.L_x_6874) ;  /* 0xfffffff4003c8947 */ /* 0x000fea000383ffff */
[----:B------:R-:W-:Y:S05]  /*0cb0*/  EXIT ;  /* 0x000000000000794d */ /* 0x000fea0003800000 */
.L_x_6875:
        /* <DEDUP_REMOVED lines=12> */
.L_x_12063:


//--------------------- .text._ZN2at6native43_GLOBAL__N__9ae7fba5_10_SoftMax_cu_9f978f6326cunn_SpatialSoftMaxForwardIffflNS1_22SoftMaxForwardEpilogueEEEvPT1_PKT_T2_S9_S9_ --------------------------
	.section	.text._ZN2at6native43_GLOBAL__N__9ae7fba5_10_SoftMax_cu_9f978f6326cunn_SpatialSoftMaxForwardIffflNS1_22SoftMaxForwardEpilogueEEEvPT1_PKT_T2_S9_S9_,"ax",@progbits
	.align	128
.text._ZN2at6native43_GLOBAL__N__9ae7fba5_10_SoftMax_cu_9f978f6326cunn_SpatialSoftMaxForwardIffflNS1_22SoftMaxForwardEpilogueEEEvPT1_PKT_T2_S9_S9_:
        .type           _ZN2at6native43_GLOBAL__N__9ae7fba5_10_SoftMax_cu_9f978f6326cunn_SpatialSoftMaxForwardIffflNS1_22SoftMaxForwardEpilogueEEEvPT1_PKT_T2_S9_S9_,@function
        .size           _ZN2at6native43_GLOBAL__N__9ae7fba5_10_SoftMax_cu_9f978f6326cunn_SpatialSoftMaxForwardIffflNS1_22SoftMaxForwardEpilogueEEEvPT1_PKT_T2_S9_S9_,(.L_x_12064 - _ZN2at6native43_GLOBAL__N__9ae7fba5_10_SoftMax_cu_9f978f6326cunn_SpatialSoftMaxForwardIffflNS1_22SoftMaxForwardEpilogueEEEvPT1_PKT_T2_S9_S9_)
        .other          _ZN2at6native43_GLOBAL__N__9ae7fba5_10_SoftMax_cu_9f978f6326cunn_SpatialSoftMaxForwardIffflNS1_22SoftMaxForwardEpilogueEEEvPT1_PKT_T2_S9_S9_,@"STO_CUDA_ENTRY STV_DEFAULT"
_ZN2at6native43_GLOBAL__N__9ae7fba5_10_SoftMax_cu_9f978f6326cunn_SpatialSoftMaxForwardIffflNS1_22SoftMaxForwardEpilogueEEEvPT1_PKT_T2_S9_S9_:
        /* <DEDUP_REMOVED lines=29> */
.L_x_6902:
        /* <DEDUP_REMOVED lines=17> */
.L_x_6901:
[----:B------:R-:W-:Y:S01]  /*02e0*/  UISETP.GT.U32.AND UP0, UPT, UR13, 0x1, UPT ;  /* 0x000000010d00788c */ /* 0x000fe2000bf04070 */
[-C--:B--2---:R-:W-:Y:S01]  /*02f0*/  IMAD R0, R20, R17.reuse, RZ ;  /* 0x0000001114007224 */ /* 0x084fe200078e02ff */
[----:B------:R-:W-:Y:S01]  /*0300*/  BSSY B0, `(.L_x_6879) ;  /* 0x00000e2000007945 */ /* 0x000fe20003800000 */
[----:B------:R-:W-:-:S03]  /*0310*/  IMAD.WIDE.U32 R6, R4, R17, RZ ;  /* 0x0000001104067225 */ /* 0x000fc600078e00ff */
[----:B------:R-:W-:Y:S01]  /*0320*/  PLOP3.LUT P1, PT, PT, PT, UP0, 0x80, 0x0 ;  /* 0x000000000000781c */ /* 0x000fe20003f2f008 */
[----:B------:R-:W-:Y:S01]  /*0330*/  IMAD R9, R19, R4, R0 ;  /* 0x0000000413097224 */ /* 0x000fe200078e0200 */
[----:B------:R-:W-:-:S04]  /*0340*/  IADD3 R6, P0, R18, R6, RZ ;  /* 0x0000000612067210 */ /* 0x000fc80007f1e0ff */
[----:B------:R-:W-:-:S05]  /*0350*/  IADD3 R0, R7, R9, RZ ;  /* 0x0000000907007210 */ /* 0x000fca0007ffe0ff */
[----:B------:R-:W-:Y:S02]  /*0360*/  IMAD.X R7, R21, 0x1, R0, P0 ;  /* 0x0000000115077824 */ /* 0x000fe400000e0600 */
[----:B01-34-:R-:W-:Y:S05]  /*0370*/  @P1 BRA `(.L_x_6880) ;  /* 0x00000004007c1947 */ /* 0x01bfea0003800000 */
        /* <DEDUP_REMOVED lines=24> */
.L_x_6883:
[----:B------:R-:W-:Y:S02]  /*0500*/  IMAD.MOV.U32 R11, RZ, RZ, R23 ;  /* 0x000000ffff0b7224 */ /* 0x000fe400078e0017 */
[----:B------:R-:W-:-:S05]  /*0510*/  IMAD.MOV.U32 R10, RZ, RZ, R12 ;  /* 0x000000ffff0a7224 */ /* 0x000fca00078e000c */
[----:B------:R-:W2:Y:S01]  /*0520*/  LDG.E R11, desc[UR10][R10.64] ;  /* 0x0000000a0a0b7981 */ /* 0x000ea2000c1e1900 */
[----:B------:R-:W-:Y:S02]  /*0530*/  IADD3 R13, P1, R13, UR13, RZ ;  /* 0x0000000d0d0d7c10 */ /* 0x000fe4000ff3e0ff */
[----:B------:R-:W-:-:S03]  /*0540*/  MOV R25, UR4 ;  /* 0x0000000400197c02 */ /* 0x000fc60008000f00 */
[----:B------:R-:W-:Y:S01]  /*0550*/  IMAD.X R24, RZ, RZ, R24, P1 ;  /* 0x000000ffff187224 */ /* 0x000fe200008e0618 */
[----:B------:R-:W-:Y:S02]  /*0560*/  ISETP.GE.U32.AND P1, PT, R13, R8, PT ;  /* 0x000000080d00720c */ /* 0x000fe40003f26070 */
[----:B------:R-:W-:Y:S02]  /*0570*/  LEA R12, P2, R25, R12, 0x2 ;  /* 0x0000000c190c7211 */ /* 0x000fe400078410ff */
[----:B------:R-:W-:Y:S02]  /*0580*/  ISETP.GE.AND.EX P1, PT, R24, R9, PT, P1 ;  /* 0x000000091800720c */ /* 0x000fe40003f26310 */
[----:B------:R-:W-:Y:S02]  /*0590*/  IADD3.X R23, R23, UR8, RZ, P2, !PT ;  /* 0x0000000817177c10 */ /* 0x000fe400097fe4ff */
[----:B--2---:R-:W-:-:S04]  /*05a0*/  FSETP.GEU.FTZ.AND P3, PT, R0, R11, PT ;  /* 0x0000000b0000720b */ /* 0x004fc80003f7e000 */
[----:B------:R-:W-:-:S05]  /*05b0*/  FSEL R0, R11, R0, !P3 ;  /* 0x000000000b007208 */ /* 0x000fca0005800000 */
[----:B------:R-:W-:Y:S05]  /*05c0*/  @!P1 BRA `(.L_x_6883) ;  /* 0xfffffffc00cc9947 */ /* 0x000fea000383ffff */
.L_x_6882:
[----:B------:R-:W-:Y:S05]  /*05d0*/  BSYNC B3 ;  /* 0x0000000000037941 */ /* 0x000fea0003800000 */
.L_x_6881:
[----:B------:R-:W-:Y:S04]  /*05e0*/  BSSY B3, `(.L_x_6884) ;  /* 0x0000017000037945 */ /* 0x000fe80003800000 */
[----:B------:R-:W-:Y:S05]  /*05f0*/  @P0 BRA `(.L_x_6885) ;  /* 0x0000000000540947 */ /* 0x000fea0003800000 */
[----:B------:R-:W-:Y:S01]  /*0600*/  IMAD.MOV.U32 R22, RZ, RZ, RZ ;  /* 0x000000ffff167224 */ /* 0x000fe200078e00ff */
[----:B------:R-:W-:Y:S01]  /*0610*/  MOV R23, R15 ;  /* 0x0000000f00177202 */ /* 0x000fe20000000f00 */
[----:B------:R-:W-:-:S07]  /*0620*/  IMAD.MOV.U32 R24, RZ, RZ, RZ ;  /* 0x000000ffff187224 */ /* 0x000fce00078e00ff */
.L_x_6886:
[----:B------:R-:W-:Y:S02]  /*0630*/  ULDC.64 UR14, c[0x0][0x230] ;  /* 0x00008c00000e7ab9 */ /* 0x000fe40000000a00 */
[----:B------:R-:W-:Y:S02]  /*0640*/  IMAD R12, R24, UR14, RZ ;  /* 0x0000000e180c7c24 */ /* 0x000fe4000f8e02ff */
[----:B------:R-:W-:-:S04]  /*0650*/  IMAD.WIDE.U32 R10, R23, UR14, R6 ;  /* 0x0000000e170a7c25 */ /* 0x000fc8000f8e0006 */
[----:B------:R-:W-:Y:S01]  /*0660*/  IMAD R13, R23, UR15, R12 ;  /* 0x0000000f170d7c24 */ /* 0x000fe2000f8e020c */
[----:B------:R-:W-:Y:S02]  /*0670*/  ULDC.64 UR14, c[0x0][0x218] ;  /* 0x00008600000e7ab9 */ /* 0x000fe40000000a00 */
[----:B------:R-:W-:Y:S01]  /*0680*/  LEA R12, P1, R10, UR14, 0x2 ;  /* 0x0000000e0a0c7c11 */ /* 0x000fe2000f8210ff */
[----:B------:R-:W-:-:S05]  /*0690*/  IMAD.IADD R11, R11, 0x1, R13 ;  /* 0x000000010b0b7824 */ /* 0x000fca00078e020d */
[----:B------:R-:W-:-:S06]  /*06a0*/  LEA.HI.X R13, R10, UR15, R11, 0x2, P1 ;  /* 0x0000000f0a0d7c11 */ /* 0x000fcc00088f140b */
[----:B------:R-:W2:Y:S01]  /*06b0*/  LDG.E R13, desc[UR10][R12.64] ;  /* 0x0000000a0c0d7981 */ /* 0x000ea2000c1e1900 */
[----:B------:R-:W-:-:S04]  /*06c0*/  IADD3 R23, P1, R23, UR13, RZ ;  /* 0x0000000d17177c10 */ /* 0x000fc8000ff3e0ff */
[----:B------:R-:W-:Y:S02]  /*06d0*/  IADD3.X R24, RZ, R24, RZ, P1, !PT ;  /* 0x00000018ff187210 */ /* 0x000fe40000ffe4ff */
[----:B------:R-:W-:-:S04]  /*06e0*/  ISETP.GE.U32.AND P1, PT, R23, R8, PT ;  /* 0x000000081700720c */ /* 0x000fc80003f26070 */
[----:B------:R-:W-:Y:S01]  /*06f0*/  ISETP.GE.AND.EX P1, PT, R24, R9, PT, P1 ;  /* 0x000000091800720c */ /* 0x000fe20003f26310 */
[----:B--2---:R-:W-:-:S04]  /*0700*/  FADD.FTZ R10, R13, -R0 ;  /* 0x800000000d0a7221 */ /* 0x004fc80000010000 */
[----:B------:R-:W-:-:S04]  /*0710*/  FMUL.FTZ R10, R10, 1.4426950216293334961 ;  /* 0x3fb8aa3b0a0a7820 */ /* 0x000fc80000410000 */
[----:B------:R-:W0:Y:S02]  /*0720*/  MUFU.EX2 R11, R10 ;  /* 0x0000000a000b7308 */ /* 0x000e240000000800 */
[----:B0-----:R-:W-:Y:S02]  /*0730*/  FADD.FTZ R22, R11, R22 ;  /* 0x000000160b167221 */ /* 0x001fe40000010000 */
[----:B------:R-:W-:Y:S05]  /*0740*/  @!P1 BRA `(.L_x_6886) ;  /* 0xfffffffc00b89947 */ /* 0x000fea000383ffff */
.L_x_6885:
[----:B------:R-:W-:Y:S05]  /*0750*/  BSYNC B3 ;  /* 0x0000000000037941 */ /* 0x000fea0003800000 */
.L_x_6884:
[----:B------:R-:W-:Y:S04]  /*0760*/  BSSY B3, `(.L_x_6887) ;  /* 0x000001f000037945 */ /* 0x000fe80003800000 */
[----:B------:R-:W-:Y:S05]  /*0770*/  @P0 BRA `(.L_x_6888) ;  /* 0x0000000000740947 */ /* 0x000fea0003800000 */
[----:B------:R-:W0:Y:S01]  /*0780*/  MUFU.RCP R22, R22 ;  /* 0x0000001600167308 */ /* 0x000e220000001000 */
[----:B------:R-:W-:Y:S02]  /*0790*/  IMAD.MOV.U32 R23, RZ, RZ, R15 ;  /* 0x000000ffff177224 */ /* 0x000fe400078e000f */
[----:B------:R-:W-:-:S07]  /*07a0*/  IMAD.MOV.U32 R24, RZ, RZ, RZ ;  /* 0x000000ffff187224 */ /* 0x000fce00078e00ff */
.L_x_6889:
[----:B------:R-:W-:Y:S01]  /*07b0*/  ULDC.64 UR14, c[0x0][0x230] ;  /* 0x00008c00000e7ab9 */ /* 0x000fe20000000a00 */
[----:B------:R-:W-:Y:S01]  /*07c0*/  MOV R10, R6 ;  /* 0x00000006000a7202 */ /* 0x000fe20000000f00 */
[----:B-1----:R-:W-:Y:S02]  /*07d0*/  IMAD R12, R24, UR14, RZ ;  /* 0x0000000e180c7c24 */ /* 0x002fe4000f8e02ff */
[----:B------:R-:W-:Y:S02]  /*07e0*/  IMAD.MOV.U32 R11, RZ, RZ, R7 ;  /* 0x000000ffff0b7224 */ /* 0x000fe400078e0007 */
[C---:B------:R-:W-:Y:S02]  /*07f0*/  IMAD R13, R23.reuse, UR15, R12 ;  /* 0x0000000f170d7c24 */ /* 0x040fe4000f8e020c */
[----:B------:R-:W-:Y:S01]  /*0800*/  IMAD.WIDE.U32 R10, R23, UR14, R10 ;  /* 0x0000000e170a7c25 */ /* 0x000fe2000f8e000a */
[----:B------:R-:W-:-:S03]  /*0810*/  ULDC.64 UR14, c[0x0][0x218] ;  /* 0x00008600000e7ab9 */ /* 0x000fc60000000a00 */
[----:B------:R-:W-:Y:S01]  /*0820*/  IMAD.IADD R13, R11, 0x1, R13 ;  /* 0x000000010b0d7824 */ /* 0x000fe200078e020d */
[----:B------:R-:W-:-:S04]  /*0830*/  SHF.L.U32 R12, R10, 0x2, RZ ;  /* 0x000000020a0c7819 */ /* 0x000fc800000006ff */
[----:B------:R-:W-:Y:S02]  /*0840*/  SHF.L.U64.HI R13, R10, 0x2, R13 ;  /* 0x000000020a0d7819 */ /* 0x000fe4000001020d */
[----:B------:R-:W-:-:S04]  /*0850*/  IADD3 R10, P0, R12, UR14, RZ ;  /* 0x0000000e0c0a7c10 */ /* 0x000fc8000ff1e0ff */
[----:B------:R-:W-:Y:S01]  /*0860*/  IADD3.X R11, R13, UR15, RZ, P0, !PT ;  /* 0x0000000f0d0b7c10 */ /* 0x000fe200087fe4ff */
[----:B------:R-:W-:-:S05]  /*0870*/  ULDC.64 UR14, c[0x0][0x210] ;  /* 0x00008400000e7ab9 */ /* 0x000fca0000000a00 */
[----:B------:R-:W2:Y:S01]  /*0880*/  LDG.E R11, desc[UR10][R10.64] ;  /* 0x0000000a0a0b7981 */ /* 0x000ea2000c1e1900 */
[----:B------:R-:W-:-:S04]  /*0890*/  IADD3 R12, P0, R12, UR14, RZ ;  /* 0x0000000e0c0c7c10 */ /* 0x000fc8000ff1e0ff */
[----:B------:R-:W-:Y:S02]  /*08a0*/  IADD3.X R13, R13, UR15, RZ, P0, !PT ;  /* 0x0000000f0d0d7c10 */ /* 0x000fe400087fe4ff */
[----:B------:R-:W-:-:S05]  /*08b0*/  IADD3 R23, P0, R23, UR13, RZ ;  /* 0x0000000d17177c10 */ /* 0x000fca000ff1e0ff */
[----:B------:R-:W-:Y:S01]  /*08c0*/  IMAD.X R24, RZ, RZ, R24, P0 ;  /* 0x000000ffff187224 */ /* 0x000fe200000e0618 */
[----:B------:R-:W-:-:S04]  /*08d0*/  ISETP.GE.U32.AND P0, PT, R23, R8, PT ;  /* 0x000000081700720c */ /* 0x000fc80003f06070 */
[----:B------:R-:W-:Y:S01]  /*08e0*/  ISETP.GE.AND.EX P0, PT, R24, R9, PT, P0 ;  /* 0x000000091800720c */ /* 0x000fe20003f06300 */
[----:B--2---:R-:W-:-:S04]  /*08f0*/  FADD.FTZ R25, R11, -R0 ;  /* 0x800000000b197221 */ /* 0x004fc80000010000 */
[----:B------:R-:W-:-:S06]  /*0900*/  FMUL.FTZ R25, R25, 1.4426950216293334961 ;  /* 0x3fb8aa3b19197820 */ /* 0x000fcc0000410000 */
[----:B------:R-:W0:Y:S02]  /*0910*/  MUFU.EX2 R25, R25 ;  /* 0x0000001900197308 */ /* 0x000e240000000800 */
[----:B0-----:R-:W-:-:S05]  /*0920*/  FMUL.FTZ R27, R25, R22 ;  /* 0x00000016191b7220 */ /* 0x001fca0000410000 */
[----:B------:R1:W-:Y:S01]  /*0930*/  STG.E desc[UR10][R12.64], R27 ;  /* 0x0000001b0c007986 */ /* 0x0003e2000c10190a */
[----:B------:R-:W-:Y:S05]  /*0940*/  @!P0 BRA `(.L_x_6889) ;  /* 0xfffffffc00988947 */ /* 0x000fea000383ffff */
.L_x_6888:
[----:B------:R-:W-:Y:S05]  /*0950*/  BSYNC B3 ;  /* 0x0000000000037941 */ /* 0x000fea0003800000 */
.L_x_6887:
[----:B------:R-:W-:Y:S05]  /*0960*/  BRA `(.L_x_6890) ;  /* 0x0000000400ec7947 */ /* 0x000fea0003800000 */
.L_x_6880:
        /* <DEDUP_REMOVED lines=9> */
.L_x_6892:
        /* <DEDUP_REMOVED lines=10> */
[----:B------:R-:W2:Y:S01]  /*0aa0*/  LDG.E R12, desc[UR10][R12.64] ;  /* 0x0000000a0c0c7981 */ /* 0x000ea2000c1e1900 */
[----:B------:R-:W-:-:S05]  /*0ab0*/  IADD3 R25, P1, R25, UR13, RZ ;  /* 0x0000000d19197c10 */ /* 0x000fca000ff3e0ff */
[----:B------:R-:W-:Y:S01]  /*0ac0*/  IMAD.X R22, RZ, RZ, R22, P1 ;  /* 0x000000ffff167224 */ /* 0x000fe200008e0616 */
[----:B------:R-:W-:-:S04]  /*0ad0*/  ISETP.GE.U32.AND P1, PT, R25, R8, PT ;  /* 0x000000081900720c */ /* 0x000fc80003f26070 */
[----:B------:R-:W-:Y:S02]  /*0ae0*/  ISETP.GE.AND.EX P1, PT, R22, R9, PT, P1 ;  /* 0x000000091600720c */ /* 0x000fe40003f26310 */
[----:B--2---:R-:W-:-:S04]  /*0af0*/  FSETP.GEU.FTZ.AND P2, PT, R23, R12, PT ;  /* 0x0000000c1700720b */ /* 0x004fc80003f5e000 */
[----:B------:R-:W-:-:S07]  /*0b00*/  FSEL R23, R12, R23, !P2 ;  /* 0x000000170c177208 */ /* 0x000fce0005000000 */
[----:B------:R-:W-:Y:S05]  /*0b10*/  @!P1 BRA `(.L_x_6892) ;  /* 0xfffffffc00b89947 */ /* 0x000fea000383ffff */
.L_x_6891:
        /* <DEDUP_REMOVED lines=9> */
.L_x_6894:
        /* <DEDUP_REMOVED lines=11> */
.L_x_6893:
[----:B------:R-:W-:Y:S06]  /*0c60*/  BAR.SYNC.DEFER_BLOCKING 0x0 ;  /* 0x0000000000007b1d */ /* 0x000fec0000010000 */
[----:B------:R-:W-:Y:S01]  /*0c70*/  ULDC.64 UR16, c[0x0][0x218] ;  /* 0x0000860000107ab9 */ /* 0x000fe20000000a00 */
[----:B------:R-:W-:Y:S01]  /*0c80*/  ULDC.64 UR18, c[0x0][0x228] ;  /* 0x00008a0000127ab9 */ /* 0x000fe20000000a00 */
[----:B------:R-:W-:Y:S01]  /*0c90*/  BSSY B3, `(.L_x_6895) ;  /* 0x0000018000037945 */ /* 0x000fe20003800000 */
[----:B------:R1:W2:Y:S03]  /*0ca0*/  LDS R0, [R16] ;  /* 0x0000000010007984 */ /* 0x0002a60000000800 */
[----:B------:R-:W-:Y:S05]  /*0cb0*/  @P0 BRA `(.L_x_6896) ;  /* 0x0000000000540947 */ /* 0x000fea0003800000 */
[----:B------:R-:W-:Y:S01]  /*0cc0*/  IMAD.MOV.U32 R13, RZ, RZ, RZ ;  /* 0x000000ffff0d7224 */ /* 0x000fe200078e00ff */
[----:B0-----:R-:W-:Y:S01]  /*0cd0*/  MOV R23, R15 ;  /* 0x0000000f00177202 */ /* 0x001fe20000000f00 */
[----:B------:R-:W-:-:S07]  /*0ce0*/  IMAD.MOV.U32 R22, RZ, RZ, RZ ;  /* 0x000000ffff167224 */ /* 0x000fce00078e00ff */
.L_x_6897:
[----:B------:R-:W-:Y:S01]  /*0cf0*/  MOV R9, R7 ;  /* 0x0000000700097202 */ /* 0x000fe20000000f00 */
[----:B------:R-:W-:Y:S02]  /*0d00*/  IMAD R10, R22, UR14, RZ ;  /* 0x0000000e160a7c24 */ /* 0x000fe4000f8e02ff */
[----:B------:R-:W-:Y:S02]  /*0d10*/  IMAD.MOV.U32 R8, RZ, RZ, R6 ;  /* 0x000000ffff087224 */ /* 0x000fe400078e0006 */
[C---:B------:R-:W-:Y:S02]  /*0d20*/  IMAD R11, R23.reuse, UR15, R10 ;  /* 0x0000000f170b7c24 */ /* 0x040fe4000f8e020a */
[----:B------:R-:W-:-:S04]  /*0d30*/  IMAD.WIDE.U32 R8, R23, UR14, R8 ;  /* 0x0000000e17087c25 */ /* 0x000fc8000f8e0008 */
[----:B------:R-:W-:Y:S01]  /*0d40*/  IMAD.IADD R9, R9, 0x1, R11 ;  /* 0x0000000109097824 */ /* 0x000fe200078e020b */
[----:B------:R-:W-:-:S04]  /*0d50*/  LEA R10, P1, R8, UR16, 0x2 ;  /* 0x00000010080a7c11 */ /* 0x000fc8000f8210ff */
[----:B------:R-:W-:-:S06]  /*0d60*/  LEA.HI.X R11, R8, UR17, R9, 0x2, P1 ;  /* 0x00000011080b7c11 */ /* 0x000fcc00088f1409 */
[----:B------:R-:W2:Y:S01]  /*0d70*/  LDG.E R11, desc[UR10][R10.64] ;  /* 0x0000000a0a0b7981 */ /* 0x000ea2000c1e1900 */
[----:B------:R-:W-:-:S05]  /*0d80*/  IADD3 R23, P1, R23, UR13, RZ ;  /* 0x0000000d17177c10 */ /* 0x000fca000ff3e0ff */
[----:B------:R-:W-:Y:S01]  /*0d90*/  IMAD.X R22, RZ, RZ, R22, P1 ;  /* 0x000000ffff167224 */ /* 0x000fe200008e0616 */
[----:B------:R-:W-:-:S04]  /*0da0*/  ISETP.GE.U32.AND P1, PT, R23, UR18, PT ;  /* 0x0000001217007c0c */ /* 0x000fc8000bf26070 */
[----:B------:R-:W-:Y:S01]  /*0db0*/  ISETP.GE.AND.EX P1, PT, R22, UR19, PT, P1 ;  /* 0x0000001316007c0c */ /* 0x000fe2000bf26310 */
[----:B--2---:R-:W-:-:S04]  /*0dc0*/  FADD.FTZ R8, -R0, R11 ;  /* 0x0000000b00087221 */ /* 0x004fc80000010100 */
[----:B------:R-:W-:-:S06]  /*0dd0*/  FMUL.FTZ R8, R8, 1.4426950216293334961 ;  /* 0x3fb8aa3b08087820 */ /* 0x000fcc0000410000 */
[----:B------:R-:W0:Y:S02]  /*0de0*/  MUFU.EX2 R8, R8 ;  /* 0x0000000800087308 */ /* 0x000e240000000800 */
[----:B0-----:R-:W-:Y:S01]  /*0df0*/  FADD.FTZ R13, R8, R13 ;  /* 0x0000000d080d7221 */ /* 0x001fe20000010000 */
[----:B------:R-:W-:Y:S06]  /*0e00*/  @!P1 BRA `(.L_x_6897) ;  /* 0xfffffffc00b89947 */ /* 0x000fec000383ffff */
.L_x_6896:
[----:B------:R-:W-:Y:S05]  /*0e10*/  BSYNC B3 ;  /* 0x0000000000037941 */ /* 0x000fea0003800000 */
.L_x_6895:
[----:B------:R-:W-:Y:S06]  /*0e20*/  BAR.SYNC.DEFER_BLOCKING 0x0 ;  /* 0x0000000000007b1d */ /* 0x000fec0000010000 */
[----:B------:R3:W-:Y:S01]  /*0e30*/  STS [R12], R13 ;  /* 0x0000000d0c007388 */ /* 0x0007e20000000800 */
[----:B------:R-:W-:Y:S05]  /*0e40*/  @!P2 BRA `(.L_x_6898) ;  /* 0x000000000030a947 */ /* 0x000fea0003800000 */
[----:B------:R-:W-:-:S06]  /*0e50*/  USHF.R.U32.HI UR7, URZ, 0x1, UR13 ;  /* 0x000000013f077899 */ /* 0x000fcc000801160d */
[----:B------:R-:W-:-:S07]  /*0e60*/  MOV R8, UR7 ;  /* 0x0000000700087c02 */ /* 0x000fce0008000f00 */
.L_x_6899:
[----:B------:R-:W-:Y:S01]  /*0e70*/  BAR.SYNC.DEFER_BLOCKING 0x0 ;  /* 0x0000000000007b1d */ /* 0x000fe20000010000 */
[----:B------:R-:W-:-:S13]  /*0e80*/  ISETP.GE.U32.AND P1, PT, R15, R8, PT ;  /* 0x000000080f00720c */ /* 0x000fda0003f26070 */
[----:B------:R-:W-:Y:S01]  /*0e90*/  @!P1 IMAD R10, R8, 0x4, R12 ;  /* 0x00000004080a9824 */ /* 0x000fe200078e020c */
[----:B------:R-:W-:Y:S01]  /*0ea0*/  SHF.R.U32.HI R8, RZ, 0x1, R8 ;  /* 0x00000001ff087819 */ /* 0x000fe20000011608 */
[----:B------:R-:W-:Y:S04]  /*0eb0*/  @!P1 LDS R9, [R12] ;  /* 0x000000000c099984 */ /* 0x000fe80000000800 */
[----:B------:R-:W4:Y:S02]  /*0ec0*/  @!P1 LDS R10, [R10] ;  /* 0x000000000a0a9984 */ /* 0x000f240000000800 */
[----:B----4-:R-:W-:-:S05]  /*0ed0*/  @!P1 FADD.FTZ R9, R9, R10 ;  /* 0x0000000a09099221 */ /* 0x010fca0000010000 */
[----:B------:R4:W-:Y:S01]  /*0ee0*/  @!P1 STS [R12], R9 ;  /* 0x000000090c009388 */ /* 0x0009e20000000800 */
[----:B------:R-:W-:-:S13]  /*0ef0*/  ISETP.NE.AND P1, PT, R8, RZ, PT ;  /* 0x000000ff0800720c */ /* 0x000fda0003f25270 */
[----:B----4-:R-:W-:Y:S05]  /*0f00*/  @P1 BRA `(.L_x_6899) ;  /* 0xfffffffc00d81947 */ /* 0x010fea000383ffff */
.L_x_6898:
        /* <DEDUP_REMOVED lines=10> */
.L_x_6900:
[----:B----4-:R-:W-:Y:S02]  /*0fb0*/  IMAD R10, R13, UR16, RZ ;  /* 0x000000100d0a7c24 */ /* 0x010fe4000f8e02ff */
[----:B------:R-:W-:Y:S02]  /*0fc0*/  IMAD.MOV.U32 R8, RZ, RZ, R6 ;  /* 0x000000ffff087224 */ /* 0x000fe400078e0006 */
[----:B------:R-:W-:Y:S02]  /*0fd0*/  IMAD.MOV.U32 R9, RZ, RZ, R7 ;  /* 0x000000ffff097224 */ /* 0x000fe400078e0007 */
[C---:B------:R-:W-:Y:S02]  /*0fe0*/  IMAD R11, R23.reuse, UR17, R10 ;  /* 0x00000011170b7c24 */ /* 0x040fe4000f8e020a */
[----:B------:R-:W-:-:S05]  /*0ff0*/  IMAD.WIDE.U32 R8, R23, UR16, R8 ;  /* 0x0000001017087c25 */ /* 0x000fca000f8e0008 */
[----:B------:R-:W-:Y:S01]  /*1000*/  IADD3 R9, R9, R11, RZ ;  /* 0x0000000b09097210 */ /* 0x000fe20007ffe0ff */
[----:B------:R-:W-:-:S03]  /*1010*/  IMAD.SHL.U32 R11, R8, 0x4, RZ ;  /* 0x00000004080b7824 */ /* 0x000fc600078e00ff */
[----:B------:R-:W-:Y:S02]  /*1020*/  SHF.L.U64.HI R24, R8, 0x2, R9 ;  /* 0x0000000208187819 */ /* 0x000fe40000010209 */
[----:B------:R-:W-:-:S04]  /*1030*/  IADD3 R8, P0, R11, UR18, RZ ;  /* 0x000000120b087c10 */ /* 0x000fc8000ff1e0ff */
[----:B------:R-:W-:-:S06]  /*1040*/  IADD3.X R9, R24, UR19, RZ, P0, !PT ;  /* 0x0000001318097c10 */ /* 0x000fcc00087fe4ff */
[----:B------:R-:W2:Y:S02]  /*1050*/  LDG.E R9, desc[UR10][R8.64] ;  /* 0x0000000a08097981 */ /* 0x000ea4000c1e1900 */
[----:B--2---:R-:W-:-:S04]  /*1060*/  FADD.FTZ R10, -R0, R9 ;  /* 0x00000009000a7221 */ /* 0x004fc80000010100 */
[----:B------:R-:W-:Y:S01]  /*1070*/  FMUL.FTZ R22, R10, 1.4426950216293334961 ;  /* 0x3fb8aa3b0a167820 */ /* 0x000fe20000410000 */
[----:B------:R-:W-:-:S03]  /*1080*/  IADD3 R10, P0, R11, UR20, RZ ;  /* 0x000000140b0a7c10 */ /* 0x000fc6000ff1e0ff */
[----:B------:R-:W0:Y:S01]  /*1090*/  MUFU.EX2 R25, R22 ;  /* 0x0000001600197308 */ /* 0x000e220000000800 */
[----:B------:R-:W-:Y:S02]  /*10a0*/  IADD3.X R11, R24, UR21, RZ, P0, !PT ;  /* 0x00000015180b7c10 */ /* 0x000fe400087fe4ff */
[----:B------:R-:W-:-:S05]  /*10b0*/  IADD3 R23, P0, R23, UR13, RZ ;  /* 0x0000000d17177c10 */ /* 0x000fca000ff1e0ff */
[----:B------:R-:W-:Y:S01]  /*10c0*/  IMAD.X R13, RZ, RZ, R13, P0 ;  /* 0x000000ffff0d7224 */ /* 0x000fe200000e060d */
[----:B------:R-:W-:-:S04]  /*10d0*/  ISETP.GE.U32.AND P0, PT, R23, UR22, PT ;  /* 0x0000001617007c0c */ /* 0x000fc8000bf06070 */
[----:B------:R-:W-:Y:S01]  /*10e0*/  ISETP.GE.AND.EX P0, PT, R13, UR23, PT, P0 ;  /* 0x000000170d007c0c */ /* 0x000fe2000bf06300 */
[----:B0-----:R-:W-:-:S05]  /*10f0*/  FMUL.FTZ R25, R25, R12 ;  /* 0x0000000c19197220 */ /* 0x001fca0000410000 */
[----:B------:R4:W-:Y:S07]  /*1100*/  STG.E desc[UR10][R10.64], R25 ;  /* 0x000000190a007986 */ /* 0x0009ee000c10190a */
[----:B------:R-:W-:Y:S05]  /*1110*/  @!P0 BRA `(.L_x_6900) ;  /* 0xfffffffc00a48947 */ /* 0x000fea000383ffff */
.L_x_6890:
[----:B------:R-:W-:Y:S05]  /*1120*/  BSYNC B0 ;  /* 0x0000000000007941 */ /* 0x000fea0003800000 */
.L_x_6879:
[----:B------:R-:W-:Y:S01]  /*1130*/  IADD3 R18, P0, R18, UR6, RZ ;  /* 0x0000000612127c10 */ /* 0x000fe2000ff1e0ff */
[----:B------:R-:W-:-:S03]  /*1140*/  ULDC.64 UR14, c[0x0][0x230] ;  /* 0x00008c00000e7ab9 */ /* 0x000fc60000000a00 */
[----:B------:R-:W-:Y:S02]  /*1150*/  IADD3.X R21, RZ, R21, RZ, P0, !PT ;  /* 0x00000015ff157210 */ /* 0x000fe400007fe4ff */
[----:B------:R-:W-:-:S04]  /*1160*/  ISETP.GE.U32.AND P0, PT, R18, UR14, PT ;  /* 0x0000000e12007c0c */ /* 0x000fc8000bf06070 */
[----:B------:R-:W-:-:S13]  /*1170*/  ISETP.GE.AND.EX P0, PT, R21, UR15, PT, P0 ;  /* 0x0000000f15007c0c */ /* 0x000fda000bf06300 */
[----:B------:R-:W-:Y:S05]  /*1180*/  @!P0 BRA `(.L_x_6901) ;  /* 0xfffffff000548947 */ /* 0x000fea000383ffff */
.L_x_6878:
[----:B------:R-:W-:Y:S05]  /*1190*/  BSYNC B1 ;  /* 0x0000000000017941 */ /* 0x000fea0003800000 */
.L_x_6877:
[----:B------:R-:W-:Y:S01]  /*11a0*/  IADD3 R17, P0, R17, UR12, RZ ;  /* 0x0000000c11117c10 */ /* 0x000fe2000ff1e0ff */
[----:B------:R-:W-:-:S04]  /*11b0*/  ULDC.64 UR14, c[0x0][0x220] ;  /* 0x00008800000e7ab9 */ /* 0x000fc80000000a00 */
[----:B------:R-:W-:Y:S01]  /*11c0*/  IMAD.X R19, RZ, RZ, R19, P0 ;  /* 0x000000ffff137224 */ /* 0x000fe200000e0613 */
[----:B------:R-:W-:-:S04]  /*11d0*/  ISETP.GE.U32.AND P0, PT, R17, UR14, PT ;  /* 0x0000000e11007c0c */ /* 0x000fc8000bf06070 */
[----:B------:R-:W-:-:S13]  /*11e0*/  ISETP.GE.AND.EX P0, PT, R19, UR15, PT, P0 ;  /* 0x0000000f13007c0c */ /* 0x000fda000bf06300 */
[----:B------:R-:W-:Y:S05]  /*11f0*/  @!P0 BRA `(.L_x_6902) ;  /* 0xffffffec00f48947 */ /* 0x000fea000383ffff */
[----:B------:R-:W-:Y:S05]  /*1200*/  BSYNC B2 ;  /* 0x0000000000027941 */ /* 0x000fea0003800000 */
.L_x_6876:
[----:B------:R-:W-:Y:S05]  /*1210*/  EXIT ;  /* 0x000000000000794d */ /* 0x000fea0003800000 */
.L_x_6903:
        /* <DEDUP_REMOVED lines=14> */
.L_x_12064:


//--------------------- .text._ZN2at6native43_GLOBAL__N__9ae7fba5_10_SoftMax_cu_9f978f6326cunn_SpatialSoftMaxForwardIfffiNS1_22SoftMaxForwardEpilogueEEEvPT1_PKT_T2_S9_S9_ --------------------------
	.section	.text._ZN2at6native43_GLOBAL__N__9ae7fba5_10_SoftMax_cu_9f978f6326cunn_SpatialSoftMaxForwardIfffiNS1_22SoftMaxForwardEpilogueEEEvPT1_PKT_T2_S9_S9_,"ax",@progbits
	.align	128
.text._ZN2at6native43_GLOBAL__N__9ae7fba5_10_SoftMax_cu_9f978f6326cunn_SpatialSoftMaxForwardIfffiNS1_22SoftMaxForwardEpilogueEEEvPT1_PKT_T2_S9_S9_:
        .type           _ZN2at6native43_GLOBAL__N__9ae7fba5_10_SoftMax_cu_9f978f6326cunn_SpatialSoftMaxForwardIfffiNS1_22SoftMaxForwardEpilogueEEEvPT1_PKT_T2_S9_S9_,@function
        .size           _ZN2at6native43_GLOBAL__N__9ae7fba5_10_SoftMax_cu_9f978f6326cunn_SpatialSoftMaxForwardIfffiNS1_22SoftMaxForwardEpilogueEEEvPT1_PKT_T2_S9_S9_,(.L_x_12065 - _ZN2at6native43_GLOBAL__N__9ae7fba5_10_SoftMax_cu_9f978f6326cunn_SpatialSoftMaxForwardIfffiNS1_22SoftMaxForwardEpilogueEEEvPT1_PKT_T2_S9_S9_)
        .other          _ZN2at6native43_GLOBAL__N__9ae7fba5_10_SoftMax_cu_9f978f6326cunn_SpatialSoftMaxForwardIfffiNS1_22SoftMaxForwardEpilogueEEEvPT1_PKT_T2_S9_S9_,@"STO_CUDA_ENTRY STV_DEFAULT"
_ZN2at6native43_GLOBAL__N__9ae7fba5_10_SoftMax_cu_9f978f6326cunn_SpatialSoftMaxForwardIfffiNS1_22SoftMaxForwardEpilogueEEEvPT1_PKT_T2_S9_S9_:
        /* <DEDUP_REMOVED lines=26> */
.L_x_6929:
        /* <DEDUP_REMOVED lines=8> */
.L_x_6928:
        /* <DEDUP_REMOVED lines=15> */
.L_x_6910:
[----:B-1----:R-:W-:-:S06]  /*0310*/  IMAD.WIDE R14, R17, 0x4, R12 ;  /* 0x00000004110e7825 */ /* 0x002fcc00078e020c */
[----:B------:R-:W2:Y:S01]  /*0320*/  LDG.E R15, desc[UR6][R14.64] ;  /* 0x000000060e0f7981 */ /* 0x000ea2000c1e1900 */
[C---:B------:R-:W-:Y:S01]  /*0330*/  IADD3 R18, R0.reuse, R18, RZ ;  /* 0x0000001200127210 */ /* 0x040fe20007ffe0ff */
[----:B------:R-:W-:-:S03]  /*0340*/  IMAD R17, R0, R19, R17 ;  /* 0x0000001300117224 */ /* 0x000fc600078e0211 */
[----:B------:R-:W-:Y:S02]  /*0350*/  ISETP.GE.AND P1, PT, R18, R21, PT ;  /* 0x000000151200720c */ /* 0x000fe40003f26270 */
[----:B--2---:R-:W-:-:S04]  /*0360*/  FSETP.GEU.FTZ.AND P0, PT, R22, R15, PT ;  /* 0x0000000f1600720b */ /* 0x004fc80003f1e000 */
[----:B------:R-:W-:-:S07]  /*0370*/  FSEL R22, R15, R22, !P0 ;  /* 0x000000160f167208 */ /* 0x000fce0004000000 */
[----:B------:R-:W-:Y:S05]  /*0380*/  @!P1 BRA `(.L_x_6910) ;  /* 0xfffffffc00e09947 */ /* 0x000fea000383ffff */
.L_x_6909:
[----:B------:R-:W-:Y:S05]  /*0390*/  BSYNC B2 ;  /* 0x0000000000027941 */ /* 0x000fea0003800000 */
.L_x_6908:
[----:B------:R-:W-:Y:S04]  /*03a0*/  BSSY B2, `(.L_x_6911) ;  /* 0x0000010000027945 */ /* 0x000fe80003800000 */
[----:B------:R-:W-:Y:S05]  /*03b0*/  @P2 BRA `(.L_x_6912) ;  /* 0x0000000000382947 */ /* 0x000fea0003800000 */
[----:B------:R-:W0:Y:S01]  /*03c0*/  LDC.64 R12, c[0x0][0x218] ;  /* 0x00008600ff0c7b82 */ /* 0x000e220000000a00 */
[----:B------:R-:W-:Y:S01]  /*03d0*/  IMAD.MOV.U32 R16, RZ, RZ, RZ ;  /* 0x000000ffff107224 */ /* 0x000fe200078e00ff */
[----:B------:R-:W-:-:S07]  /*03e0*/  MOV R17, R2 ;  /* 0x0000000200117202 */ /* 0x000fce0000000f00 */
.L_x_6913:
[----:B------:R-:W-:Y:S02]  /*03f0*/  ULDC UR4, c[0x0][0x228] ;  /* 0x00008a0000047ab9 */ /* 0x000fe40000000800 */
[----:B------:R-:W-:-:S04]  /*0400*/  IMAD R15, R17, UR4, R20 ;  /* 0x00000004110f7c24 */ /* 0x000fc8000f8e0214 */
[----:B0-----:R-:W-:-:S06]  /*0410*/  IMAD.WIDE R14, R15, 0x4, R12 ;  /* 0x000000040f0e7825 */ /* 0x001fcc00078e020c */
[----:B------:R-:W2:Y:S01]  /*0420*/  LDG.E R15, desc[UR6][R14.64] ;  /* 0x000000060e0f7981 */ /* 0x000ea2000c1e1900 */
[----:B------:R-:W-:-:S05]  /*0430*/  IMAD.IADD R17, R0, 0x1, R17 ;  /* 0x0000000100117824 */ /* 0x000fca00078e0211 */
[----:B------:R-:W-:Y:S01]  /*0440*/  ISETP.GE.AND P0, PT, R17, R21, PT ;  /* 0x000000151100720c */ /* 0x000fe20003f06270 */
[----:B--2---:R-:W-:-:S04]  /*0450*/  FADD.FTZ R18, R15, -R22 ;  /* 0x800000160f127221 */ /* 0x004fc80000010000 */
[----:B------:R-:W-:-:S04]  /*0460*/  FMUL.FTZ R18, R18, 1.4426950216293334961 ;  /* 0x3fb8aa3b12127820 */ /* 0x000fc80000410000 */
[----:B------:R-:W0:Y:S02]  /*0470*/  MUFU.EX2 R19, R18 ;  /* 0x0000001200137308 */ /* 0x000e240000000800 */
[----:B0-----:R-:W-:Y:S02]  /*0480*/  FADD.FTZ R16, R19, R16 ;  /* 0x0000001013107221 */ /* 0x001fe40000010000 */
[----:B------:R-:W-:Y:S05]  /*0490*/  @!P0 BRA `(.L_x_6913) ;  /* 0xfffffffc00d48947 */ /* 0x000fea000383ffff */
.L_x_6912:
[----:B------:R-:W-:Y:S05]  /*04a0*/  BSYNC B2 ;  /* 0x0000000000027941 */ /* 0x000fea0003800000 */
.L_x_6911:
[----:B------:R-:W-:Y:S04]  /*04b0*/  BSSY B2, `(.L_x_6914) ;  /* 0x0000013000027945 */ /* 0x000fe80003800000 */
[----:B------:R-:W-:Y:S05]  /*04c0*/  @P2 BRA `(.L_x_6915) ;  /* 0x0000000000442947 */ /* 0x000fea0003800000 */
[----:B------:R-:W0:Y:S01]  /*04d0*/  LDC.64 R12, c[0x0][0x218] ;  /* 0x00008600ff0c7b82 */ /* 0x000e220000000a00 */
[----:B------:R1:W2:Y:S01]  /*04e0*/  MUFU.RCP R23, R16 ;  /* 0x0000001000177308 */ /* 0x0002a20000001000 */
[----:B------:R-:W-:-:S06]  /*04f0*/  MOV R25, R2 ;  /* 0x0000000200197202 */ /* 0x000fcc0000000f00 */
[----:B------:R-:W3:Y:S02]  /*0500*/  LDC.64 R14, c[0x0][0x210] ;  /* 0x00008400ff0e7b82 */ /* 0x000ee40000000a00 */
.L_x_6916:
[----:B------:R-:W-:Y:S02]  /*0510*/  ULDC UR4, c[0x0][0x228] ;  /* 0x00008a0000047ab9 */ /* 0x000fe40000000800 */
[----:B----4-:R-:W-:-:S04]  /*0520*/  IMAD R19, R25, UR4, R20 ;  /* 0x0000000419137c24 */ /* 0x010fc8000f8e0214 */
[----:B01----:R-:W-:-:S06]  /*0530*/  IMAD.WIDE R16, R19, 0x4, R12 ;  /* 0x0000000413107825 */ /* 0x003fcc00078e020c */
[----:B------:R-:W4:Y:S01]  /*0540*/  LDG.E R17, desc[UR6][R16.64] ;  /* 0x0000000610117981 */ /* 0x000f22000c1e1900 */
[----:B------:R-:W-:-:S05]  /*0550*/  IMAD.IADD R25, R0, 0x1, R25 ;  /* 0x0000000100197824 */ /* 0x000fca00078e0219 */
[----:B------:R-:W-:Y:S01]  /*0560*/  ISETP.GE.AND P0, PT, R25, R21, PT ;  /* 0x000000151900720c */ /* 0x000fe20003f06270 */
[----:B----4-:R-:W-:-:S04]  /*0570*/  FADD.FTZ R18, R17, -R22 ;  /* 0x8000001611127221 */ /* 0x010fc80000010000 */
[----:B------:R-:W-:Y:S01]  /*0580*/  FMUL.FTZ R24, R18, 1.4426950216293334961 ;  /* 0x3fb8aa3b12187820 */ /* 0x000fe20000410000 */
[----:B---3--:R-:W-:-:S05]  /*0590*/  IMAD.WIDE R18, R19, 0x4, R14 ;  /* 0x0000000413127825 */ /* 0x008fca00078e020e */
[----:B------:R-:W2:Y:S02]  /*05a0*/  MUFU.EX2 R24, R24 ;  /* 0x0000001800187308 */ /* 0x000ea40000000800 */
[----:B--2---:R-:W-:-:S05]  /*05b0*/  FMUL.FTZ R27, R24, R23 ;  /* 0x00000017181b7220 */ /* 0x004fca0000410000 */
[----:B------:R4:W-:Y:S01]  /*05c0*/  STG.E desc[UR6][R18.64], R27 ;  /* 0x0000001b12007986 */ /* 0x0009e2000c101906 */
[----:B------:R-:W-:Y:S05]  /*05d0*/  @!P0 BRA `(.L_x_6916) ;  /* 0xfffffffc00cc8947 */ /* 0x000fea000383ffff */
.L_x_6915:
[----:B------:R-:W-:Y:S05]  /*05e0*/  BSYNC B2 ;  /* 0x0000000000027941 */ /* 0x000fea0003800000 */
.L_x_6914:
[----:B------:R-:W-:Y:S05]  /*05f0*/  BRA `(.L_x_6917) ;  /* 0x0000000400647947 */ /* 0x000fea0003800000 */
.L_x_6907:
[----:B------:R-:W0:Y:S01]  /*0600*/  LDC R16, c[0x0][0x224] ;  /* 0x00008900ff107b82 */ /* 0x000e220000000800 */
[----:B------:R-:W-:Y:S02]  /*0610*/  MOV R17, 0xff7fffff ;  /* 0xff7fffff00117802 */ /* 0x000fe40000000f00 */
[----:B0-----:R-:W-:-:S13]  /*0620*/  ISETP.GE.AND P0, PT, R2, R16, PT ;  /* 0x000000100200720c */ /* 0x001fda0003f06270 */
[----:B------:R-:W-:Y:S05]  /*0630*/  @P0 BRA `(.L_x_6918) ;  /* 0x0000000000300947 */ /* 0x000fea0003800000 */
[----:B------:R-:W0:Y:S01]  /*0640*/  LDC.64 R12, c[0x0][0x218] ;  /* 0x00008600ff0c7b82 */ /* 0x000e220000000a00 */
[----:B------:R-:W-:Y:S01]  /*0650*/  IMAD.MOV.U32 R17, RZ, RZ, -0x800001 ;  /* 0xff7fffffff117424 */ /* 0x000fe200078e00ff */
[----:B------:R-:W-:-:S07]  /*0660*/  MOV R19, R2 ;  /* 0x0000000200137202 */ /* 0x000fce0000000f00 */
.L_x_6919:
[----:B------:R-:W-:Y:S02]  /*0670*/  ULDC UR4, c[0x0][0x228] ;  /* 0x00008a0000047ab9 */ /* 0x000fe40000000800 */
[----:B------:R-:W-:-:S04]  /*0680*/  IMAD R15, R19, UR4, R20 ;  /* 0x00000004130f7c24 */ /* 0x000fc8000f8e0214 */
[----:B0-----:R-:W-:-:S06]  /*0690*/  IMAD.WIDE R14, R15, 0x4, R12 ;  /* 0x000000040f0e7825 */ /* 0x001fcc00078e020c */
[----:B------:R-:W2:Y:S01]  /*06a0*/  LDG.E R14, desc[UR6][R14.64] ;  /* 0x000000060e0e7981 */ /* 0x000ea2000c1e1900 */
[----:B------:R-:W-:-:S04]  /*06b0*/  IADD3 R19, R0, R19, RZ ;  /* 0x0000001300137210 */ /* 0x000fc80007ffe0ff */
[----:B------:R-:W-:Y:S02]  /*06c0*/  ISETP.GE.AND P2, PT, R19, R16, PT ;  /* 0x000000101300720c */ /* 0x000fe40003f46270 */
[----:B--2---:R-:W-:-:S04]  /*06d0*/  FSETP.GEU.FTZ.AND P1, PT, R17, R14, PT ;  /* 0x0000000e1100720b */ /* 0x004fc80003f3e000 */
[----:B------:R-:W-:-:S07]  /*06e0*/  FSEL R17, R14, R17, !P1 ;  /* 0x000000110e117208 */ /* 0x000fce0004800000 */
[----:B------:R-:W-:Y:S05]  /*06f0*/  @!P2 BRA `(.L_x_6919) ;  /* 0xfffffffc00dca947 */ /* 0x000fea000383ffff */
.L_x_6918:
        /* <DEDUP_REMOVED lines=8> */
.L_x_6921:
        /* <DEDUP_REMOVED lines=11> */
.L_x_6920:
        /* <DEDUP_REMOVED lines=8> */
.L_x_6924:
[----:B------:R-:W-:-:S04]  /*08b0*/  IMAD R15, R19, UR4, R20 ;  /* 0x00000004130f7c24 */ /* 0x000fc8000f8e0214 */
[----:B--2---:R-:W-:-:S06]  /*08c0*/  IMAD.WIDE R14, R15, 0x4, R12 ;  /* 0x000000040f0e7825 */ /* 0x004fcc00078e020c */
[----:B------:R-:W1:Y:S01]  /*08d0*/  LDG.E R14, desc[UR6][R14.64] ;  /* 0x000000060e0e7981 */ /* 0x000e62000c1e1900 */
[----:B------:R-:W-:-:S04]  /*08e0*/  IADD3 R19, R0, R19, RZ ;  /* 0x0000001300137210 */ /* 0x000fc80007ffe0ff */
[----:B------:R-:W-:Y:S01]  /*08f0*/  ISETP.GE.AND P2, PT, R19, UR8, PT ;  /* 0x0000000813007c0c */ /* 0x000fe2000bf46270 */
[----:B-1----:R-:W-:-:S04]  /*0900*/  FADD.FTZ R16, -R21, R14 ;  /* 0x0000000e15107221 */ /* 0x002fc80000010100 */
[----:B------:R-:W-:-:S06]  /*0910*/  FMUL.FTZ R16, R16, 1.4426950216293334961 ;  /* 0x3fb8aa3b10107820 */ /* 0x000fcc0000410000 */
[----:B------:R-:W1:Y:S02]  /*0920*/  MUFU.EX2 R16, R16 ;  /* 0x0000001000107308 */ /* 0x000e640000000800 */
[----:B-1----:R-:W-:Y:S01]  /*0930*/  FADD.FTZ R17, R16, R17 ;  /* 0x0000001110117221 */ /* 0x002fe20000010000 */
[----:B------:R-:W-:Y:S06]  /*0940*/  @!P2 BRA `(.L_x_6924) ;  /* 0xfffffffc00d8a947 */ /* 0x000fec000383ffff */
.L_x_6923:
[----:B------:R-:W-:Y:S05]  /*0950*/  BSYNC B2 ;  /* 0x0000000000027941 */ /* 0x000fea0003800000 */
.L_x_6922:
[----:B------:R-:W-:Y:S06]  /*0960*/  BAR.SYNC.DEFER_BLOCKING 0x0 ;  /* 0x0000000000007b1d */ /* 0x000fec0000010000 */
[----:B------:R2:W-:Y:S01]  /*0970*/  STS [R8], R17 ;  /* 0x0000001108007388 */ /* 0x0005e20000000800 */
[----:B------:R-:W-:Y:S05]  /*0980*/  @!P1 BRA `(.L_x_6925) ;  /* 0x00000000002c9947 */ /* 0x000fea0003800000 */
[----:B------:R-:W-:-:S07]  /*0990*/  IMAD.MOV.U32 R13, RZ, RZ, R7 ;  /* 0x000000ffff0d7224 */ /* 0x000fce00078e0007 */
.L_x_6926:
        /* <DEDUP_REMOVED lines=10> */
.L_x_6925:
        /* <DEDUP_REMOVED lines=8> */
[----:B---3--:R3:W0:Y:S02]  /*0ac0*/  MUFU.RCP R27, R16 ;  /* 0x00000010001b7308 */ /* 0x0086240000001000 */
.L_x_6927:
[----:B0-2---:R-:W-:-:S04]  /*0ad0*/  IMAD R17, R23, UR8, R20 ;  /* 0x0000000817117c24 */ /* 0x005fc8000f8e0214 */
[----:B----4-:R-:W-:-:S06]  /*0ae0*/  IMAD.WIDE R18, R17, 0x4, R12 ;  /* 0x0000000411127825 */ /* 0x010fcc00078e020c */
[----:B------:R-:W1:Y:S01]  /*0af0*/  LDG.E R18, desc[UR6][R18.64] ;  /* 0x0000000612127981 */ /* 0x000e62000c1e1900 */
[----:B------:R-:W-:-:S05]  /*0b00*/  IMAD.IADD R23, R0, 0x1, R23 ;  /* 0x0000000100177824 */ /* 0x000fca00078e0217 */
[----:B------:R-:W-:Y:S01]  /*0b10*/  ISETP.GE.AND P0, PT, R23, UR10, PT ;  /* 0x0000000a17007c0c */ /* 0x000fe2000bf06270 */
[----:B-1-3--:R-:W-:-:S04]  /*0b20*/  FADD.FTZ R16, -R21, R18 ;  /* 0x0000001215107221 */ /* 0x00afc80000010100 */
[----:B------:R-:W-:Y:S01]  /*0b30*/  FMUL.FTZ R22, R16, 1.4426950216293334961 ;  /* 0x3fb8aa3b10167820 */ /* 0x000fe20000410000 */
[----:B0-----:R-:W-:-:S05]  /*0b40*/  IMAD.WIDE R16, R17, 0x4, R14 ;  /* 0x0000000411107825 */ /* 0x001fca00078e020e */
[----:B------:R-:W0:Y:S02]  /*0b50*/  MUFU.EX2 R22, R22 ;  /* 0x0000001600167308 */ /* 0x000e240000000800 */
[----:B0-----:R-:W-:-:S05]  /*0b60*/  FMUL.FTZ R25, R22, R27 ;  /* 0x0000001b16197220 */ /* 0x001fca0000410000 */
[----:B------:R0:W-:Y:S01]  /*0b70*/  STG.E desc[UR6][R16.64], R25 ;  /* 0x0000001910007986 */ /* 0x0001e2000c101906 */
[----:B------:R-:W-:Y:S05]  /*0b80*/  @!P0 BRA `(.L_x_6927) ;  /* 0xfffffffc00d08947 */ /* 0x000fea000383ffff */
.L_x_6917:
[----:B------:R-:W-:Y:S05]  /*0b90*/  BSYNC B0 ;  /* 0x0000000000007941 */ /* 0x000fea0003800000 */
.L_x_6906:
[----:B------:R-:W-:Y:S01]  /*0ba0*/  IADD3 R10, R6, R10, RZ ;  /* 0x0000000a060a7210 */ /* 0x000fe20007ffe0ff */
[----:B------:R-:W-:-:S03]  /*0bb0*/  ULDC UR4, c[0x0][0x228] ;  /* 0x00008a0000047ab9 */ /* 0x000fc60000000800 */
[----:B------:R-:W-:-:S13]  /*0bc0*/  ISETP.GE.AND P0, PT, R10, UR4, PT ;  /* 0x000000040a007c0c */ /* 0x000fda000bf06270 */
[----:B------:R-:W-:Y:S05]  /*0bd0*/  @!P0 BRA `(.L_x_6928) ;  /* 0xfffffff400908947 */ /* 0x000fea000383ffff */
.L_x_6905:
[----:B------:R-:W-:Y:S05]  /*0be0*/  BSYNC B1 ;  /* 0x0000000000017941 */ /* 0x000fea0003800000 */
.L_x_6904:
[----:B------:R-:W-:Y:S01]  /*0bf0*/  IADD3 R3, R3, UR9, RZ ;  /* 0x0000000903037c10 */ /* 0x000fe2000fffe0ff */
[----:B------:R-:W-:-:S03]  /*0c00*/  ULDC UR4, c[0x0][0x220] ;  /* 0x0000880000047ab9 */ /* 0x000fc60000000800 */
[----:B------:R-:W-:-:S13]  /*0c10*/  ISETP.GE.AND P0, PT, R3, UR4, PT ;  /* 0x0000000403007c0c */ /* 0x000fda000bf06270 */
[----:B------:R-:W-:Y:S05]  /*0c20*/  @!P0 BRA `(.L_x_6929) ;  /* 0xfffffff4005c8947 */ /* 0x000fea000383ffff */
[----:B------:R-:W-:Y:S05]  /*0c30*/  EXIT ;  /* 0x000000000000794d */ /* 0x000fea0003800000 */
.L_x_6930:
        /* <DEDUP_REMOVED lines=12> */
.L_x_12065:


//--------------------- .text._ZN2at6native43_GLOBAL__N__9ae7fba5_10_SoftMax_cu_9f978f6326cunn_SpatialSoftMaxForwardIdddlNS1_22SoftMaxForwardEpilogueEEEvPT1_PKT_T2_S9_S9_ --------------------------
	.section	.text._ZN2at6native43_GLOBAL__N__9ae7fba5_10_SoftMax_cu_9f978f6326cunn_SpatialSoftMaxForwardIdddlNS1_22SoftMaxForwardEpilogueEEEvPT1_PKT_T2_S9_S9_,"ax",@progbits
	.align	128
.text._ZN2at6native43_GLOBAL__N__9ae7fba5_10_SoftMax_cu_9f978f6326cunn_SpatialSoftMaxForwardIdddlNS1_22SoftMaxForwardEpilogueEEEvPT1_PKT_T2_S9_S9_:
        .type           _ZN2at6native43_GLOBAL__N__9ae7fba5_10_SoftMax_cu_9f978f6326cunn_SpatialSoftMaxForwardIdddlNS1_22SoftMaxForwardEpilogueEEEvPT1_PKT_T2_S9_S9_,@function
        .size           _ZN2at6native43_GLOBAL__N__9ae7fba5_10_SoftMax_cu_9f978f6326cunn_SpatialSoftMaxForwardIdddlNS1_22SoftMaxForwardEpilogueEEEvPT1_PKT_T2_S9_S9_,(.L_x_12066 - _ZN2at6native43_GLOBAL__N__9ae7fba5_10_SoftMax_cu_9f978f6326cunn_SpatialSoftMaxForwardIdddlNS1_22SoftMaxForwardEpilogueEEEvPT1_PKT_T2_S9_S9_)
        .other          _ZN2at6native43_GLOBAL__N__9ae7fba5_10_SoftMax_cu_9f978f6326cunn_SpatialSoftMaxForwardIdddlNS1_22SoftMaxForwardEpilogueEEEvPT1_PKT_T2_S9_S9_,@"STO_CUDA_ENTRY STV_DEFAULT"
_ZN2at6native43_GLOBAL__N__9ae7fba5_10_SoftMax_cu_9f978f6326cunn_SpatialSoftMaxForwardIdddlNS1_22SoftMaxForwardEpilogueEEEvPT1_PKT_T2_S9_S9_:
        /* <DEDUP_REMOVED lines=9> */
[----:B------:R-:W-:Y:S01]  /*0090*/  UMOV UR6, 0x400 ;  /* 0x0000040000067882 */ /* 0x000fe20000000000 */
[----:B------:R-:W2:Y:S01]  /*00a0*/  S2R R9, SR_TID.X ;  /* 0x0000000000097919 */ /* 0x000ea20000002100 */
[----:B------:R-:W-:Y:S01]  /*00b0*/  ULDC.64 UR10, c[0x0][0x230] ;  /* 0x00008c00000a7ab9 */ /* 0x000fe20000000a00 */
        /* <DEDUP_REMOVED lines=13> */
[----:B0-----:R-:W-:Y:S01]  /*0190*/  IMAD R8, R7, UR13, RZ ;  /* 0x0000000d07087c24 */ /* 0x001fe2000f8e02ff */
[----:B------:R-:W-:Y:S01]  /*01a0*/  USHF.R.U32.HI UR9, URZ, 0x1, UR13 ;  /* 0x000000013f097899 */ /* 0x000fe2000801160d */
[----:B------:R-:W-:-:S03]  /*01b0*/  ULDC.64 UR10, c[0x0][0x208] ;  /* 0x00008200000a7ab9 */ /* 0x000fc60000000a00 */
[----:B------:R-:W-:Y:S01]  /*01c0*/  LEA R8, R8, UR8, 0x3 ;  /* 0x0000000808087c11 */ /* 0x000fe2000f8e18ff */
[----:B---3--:R-:W-:-:S04]  /*01d0*/  IMAD R7, R0, UR15, R7 ;  /* 0x0000000f00077c24 */ /* 0x008fc8000f8e0207 */
[----:B--2---:R-:W-:-:S07]  /*01e0*/  IMAD R4, R9, 0x8, R8 ;  /* 0x0000000809047824 */ /* 0x004fce00078e0208 */
.L_x_6969:
[----:B------:R-:W-:Y:S01]  /*01f0*/  ULDC.64 UR22, c[0x0][0x230] ;  /* 0x00008c0000167ab9 */ /* 0x000fe20000000a00 */
[----:B------:R-:W-:Y:S01]  /*0200*/  BSSY B1, `(.L_x_6932) ;  /* 0x0000219000017945 */ /* 0x000fe20003800000 */
[----:B------:R-:W-:-:S04]  /*0210*/  ISETP.GE.U32.AND P0, PT, R7, UR22, PT ;  /* 0x0000001607007c0c */ /* 0x000fc8000bf06070 */
[----:B------:R-:W-:-:S13]  /*0220*/  ISETP.GE.AND.EX P0, PT, RZ, UR23, PT, P0 ;  /* 0x00000017ff007c0c */ /* 0x000fda000bf06300 */
[----:B01234-:R-:W-:Y:S05]  /*0230*/  @P0 BRA `(.L_x_6933) ;  /* 0x0000002000540947 */ /* 0x01ffea0003800000 */
[----:B------:R-:W-:Y:S02]  /*0240*/  IMAD.MOV.U32 R3, RZ, RZ, R7 ;  /* 0x000000ffff037224 */ /* 0x000fe400078e0007 */
[----:B------:R-:W-:-:S07]  /*0250*/  IMAD.MOV.U32 R2, RZ, RZ, RZ ;  /* 0x000000ffff027224 */ /* 0x000fce00078e00ff */
.L_x_6968:
[----:B0--3--:R-:W0:Y:S01]  /*0260*/  LDC.64 R10, c[0x0][0x230] ;  /* 0x00008c00ff0a7b82 */ /* 0x009e220000000a00 */
[----:B------:R-:W-:Y:S01]  /*0270*/  ULDC.64 UR22, c[0x0][0x228] ;  /* 0x00008a0000167ab9 */ /* 0x000fe20000000a00 */
[----:B------:R-:W-:Y:S01]  /*0280*/  UISETP.GT.U32.AND UP0, UPT, UR13, 0x1, UPT ;  /* 0x000000010d00788c */ /* 0x000fe2000bf04070 */
[----:B------:R-:W-:Y:S01]  /*0290*/  IMAD.U32 R18, RZ, RZ, UR22 ;  /* 0x00000016ff127e24 */ /* 0x000fe2000f8e00ff */
[----:B------:R-:W-:Y:S01]  /*02a0*/  BSSY B0, `(.L_x_6934) ;  /* 0x0000208000007945 */ /* 0x000fe20003800000 */
[----:B------:R-:W-:Y:S02]  /*02b0*/  IMAD.U32 R19, RZ, RZ, UR23 ;  /* 0x00000017ff137e24 */ /* 0x000fe4000f8e00ff */
[----:B------:R-:W-:Y:S01]  /*02c0*/  IMAD.MOV.U32 R12, RZ, RZ, R3 ;  /* 0x000000ffff0c7224 */ /* 0x000fe200078e0003 */
[----:B------:R-:W-:Y:S01]  /*02d0*/  PLOP3.LUT P0, PT, PT, PT, UP0, 0x80, 0x0 ;  /* 0x000000000000781c */ /* 0x000fe20003f0f008 */
[-C--:B0-----:R-:W-:Y:S02]  /*02e0*/  IMAD R0, R11, R18.reuse, RZ ;  /* 0x000000120b007224 */ /* 0x081fe400078e02ff */
[----:B------:R-:W-:-:S04]  /*02f0*/  IMAD.WIDE.U32 R14, R10, R18, RZ ;  /* 0x000000120a0e7225 */ /* 0x000fc800078e00ff */
[----:B------:R-:W-:-:S04]  /*0300*/  IMAD R13, R10, R19, R0 ;  /* 0x000000130a0d7224 */ /* 0x000fc800078e0200 */
[----:B------:R-:W-:-:S04]  /*0310*/  IMAD.IADD R13, R15, 0x1, R13 ;  /* 0x000000010f0d7824 */ /* 0x000fc800078e020d */
[----:B------:R-:W-:Y:S01]  /*0320*/  IMAD R0, R13, R6, RZ ;  /* 0x000000060d007224 */ /* 0x000fe200078e02ff */
[----:B------:R-:W-:-:S03]  /*0330*/  MOV R13, R2 ;  /* 0x00000002000d7202 */ /* 0x000fc60000000f00 */
[-C--:B------:R-:W-:Y:S02]  /*0340*/  IMAD R15, R5, R14.reuse, R0 ;  /* 0x0000000e050f7224 */ /* 0x080fe400078e0200 */
[----:B------:R-:W-:-:S04]  /*0350*/  IMAD.WIDE.U32 R24, R6, R14, R12 ;  /* 0x0000000e06187225 */ /* 0x000fc800078e000c */
[----:B------:R-:W-:Y:S01]  /*0360*/  IMAD.IADD R0, R25, 0x1, R15 ;  /* 0x0000000119007824 */ /* 0x000fe200078e020f */
[----:B-12-4-:R-:W-:Y:S06]  /*0370*/  @P0 BRA `(.L_x_6935) ;  /* 0x0000000c00c80947 */ /* 0x016fec0003800000 */
[----:B------:R-:W-:Y:S01]  /*0380*/  ISETP.GE.U32.AND P0, PT, R9, R18, PT ;  /* 0x000000120900720c */ /* 0x000fe20003f06070 */
[----:B------:R-:W-:Y:S01]  /*0390*/  BSSY B3, `(.L_x_6936) ;  /* 0x0000024000037945 */ /* 0x000fe20003800000 */
[----:B------:R-:W-:Y:S02]  /*03a0*/  IMAD.MOV.U32 R22, RZ, RZ, -0x1 ;  /* 0xffffffffff167424 */ /* 0x000fe400078e00ff */
[----:B------:R-:W-:Y:S01]  /*03b0*/  ISETP.GE.AND.EX P0, PT, RZ, R19, PT, P0 ;  /* 0x00000013ff00720c */ /* 0x000fe20003f06300 */
[----:B------:R-:W-:-:S12]  /*03c0*/  IMAD.MOV.U32 R23, RZ, RZ, -0x100001 ;  /* 0xffefffffff177424 */ /* 0x000fd800078e00ff */
[----:B------:R-:W-:Y:S05]  /*03d0*/  @P0 BRA `(.L_x_6937) ;  /* 0x00000000007c0947 */ /* 0x000fea0003800000 */
[-C--:B------:R-:W-:Y:S01]  /*03e0*/  IMAD R16, R5, R18.reuse, RZ ;  /* 0x0000001205107224 */ /* 0x080fe200078e02ff */
[----:B------:R-:W-:Y:S01]  /*03f0*/  ULDC.64 UR22, c[0x0][0x218] ;  /* 0x0000860000167ab9 */ /* 0x000fe20000000a00 */
[----:B------:R-:W-:Y:S01]  /*0400*/  IMAD.MOV.U32 R14, RZ, RZ, R9 ;  /* 0x000000ffff0e7224 */ /* 0x000fe200078e0009 */
[----:B------:R-:W-:Y:S01]  /*0410*/  MOV R22, 0xffffffff ;  /* 0xffffffff00167802 */ /* 0x000fe20000000f00 */
[----:B------:R-:W-:Y:S02]  /*0420*/  IMAD.MOV.U32 R15, RZ, RZ, RZ ;  /* 0x000000ffff0f7224 */ /* 0x000fe400078e00ff */
[C---:B------:R-:W-:Y:S02]  /*0430*/  IMAD R17, R6.reuse, R19, R16 ;  /* 0x0000001306117224 */ /* 0x040fe400078e0210 */
[----:B------:R-:W-:-:S04]  /*0440*/  IMAD.WIDE.U32 R14, R6, R18, R14 ;  /* 0x00000012060e7225 */ /* 0x000fc800078e000e */
[----:B------:R-:W-:Y:S02]  /*0450*/  IMAD.IADD R15, R15, 0x1, R17 ;  /* 0x000000010f0f7824 */ /* 0x000fe400078e0211 */
[----:B------:R-:W-:-:S04]  /*0460*/  IMAD.WIDE.U32 R12, R14, R10, R12 ;  /* 0x0000000a0e0c7225 */ /* 0x000fc800078e000c */
[----:B------:R-:W-:Y:S02]  /*0470*/  IMAD R15, R15, R10, RZ ;  /* 0x0000000a0f0f7224 */ /* 0x000fe400078e02ff */
[----:B------:R-:W-:Y:S02]  /*0480*/  IMAD.MOV.U32 R23, RZ, RZ, -0x100001 ;  /* 0xffefffffff177424 */ /* 0x000fe400078e00ff */
[----:B------:R-:W-:Y:S01]  /*0490*/  IMAD R11, R14, R11, R15 ;  /* 0x0000000b0e0b7224 */ /* 0x000fe200078e020f */
[----:B------:R-:W-:Y:S01]  /*04a0*/  LEA R15, P1, R12, UR22, 0x3 ;  /* 0x000000160c0f7c11 */ /* 0x000fe2000f8218ff */
[----:B------:R-:W-:Y:S02]  /*04b0*/  IMAD.MOV.U32 R14, RZ, RZ, RZ ;  /* 0x000000ffff0e7224 */ /* 0x000fe400078e00ff */
[----:B------:R-:W-:Y:S02]  /*04c0*/  IMAD.IADD R11, R13, 0x1, R11 ;  /* 0x000000010d0b7824 */ /* 0x000fe400078e020b */
[----:B------:R-:W-:-:S03]  /*04d0*/  IMAD.MOV.U32 R13, RZ, RZ, R9 ;  /* 0x000000ffff0d7224 */ /* 0x000fc600078e0009 */
[----:B------:R-:W-:-:S07]  /*04e0*/  LEA.HI.X R12, R12, UR23, R11, 0x3, P1 ;  /* 0x000000170c0c7c11 */ /* 0x000fce00088f1c0b */
.L_x_6938:
[----:B------:R-:W-:Y:S02]  /*04f0*/  IMAD.MOV.U32 R10, RZ, RZ, R15 ;  /* 0x000000ffff0a7224 */ /* 0x000fe400078e000f */
[----:B------:R-:W-:-:S06]  /*0500*/  IMAD.MOV.U32 R11, RZ, RZ, R12 ;  /* 0x000000ffff0b7224 */ /* 0x000fcc00078e000c */
[----:B------:R-:W2:Y:S01]  /*0510*/  LDG.E.64 R10, desc[UR10][R10.64] ;  /* 0x0000000a0a0a7981 */ /* 0x000ea2000c1e1b00 */
[----:B------:R-:W-:Y:S01]  /*0520*/  IADD3 R13, P1, R13, UR13, RZ ;  /* 0x0000000d0d0d7c10 */ /* 0x000fe2000ff3e0ff */
[----:B------:R-:W-:-:S04]  /*0530*/  IMAD.U32 R16, RZ, RZ, UR4 ;  /* 0x00000004ff107e24 */ /* 0x000fc8000f8e00ff */
[----:B------:R-:W-:Y:S01]  /*0540*/  IMAD.X R14, RZ, RZ, R14, P1 ;  /* 0x000000ffff0e7224 */ /* 0x000fe200008e060e */
[----:B------:R-:W-:Y:S02]  /*0550*/  ISETP.GE.U32.AND P1, PT, R13, R18, PT ;  /* 0x000000120d00720c */ /* 0x000fe40003f26070 */
[----:B------:R-:W-:Y:S02]  /*0560*/  LEA R15, P3, R16, R15, 0x3 ;  /* 0x0000000f100f7211 */ /* 0x000fe400078618ff */
[----:B------:R-:W-:Y:S02]  /*0570*/  ISETP.GE.AND.EX P1, PT, R14, R19, PT, P1 ;  /* 0x000000130e00720c */ /* 0x000fe40003f26310 */
[----:B------:R-:W-:Y:S01]  /*0580*/  IADD3.X R12, R12, UR7, RZ, P3, !PT ;  /* 0x000000070c0c7c10 */ /* 0x000fe20009ffe4ff */
[----:B--2---:R-:W-:-:S06]  /*0590*/  DSETP.GEU.AND P2, PT, R22, R10, PT ;  /* 0x0000000a1600722a */ /* 0x004fcc0003f4e000 */
[----:B------:R-:W-:Y:S02]  /*05a0*/  FSEL R22, R10, R22, !P2 ;  /* 0x000000160a167208 */ /* 0x000fe40005000000 */
[----:B------:R-:W-:Y:S02]  /*05b0*/  FSEL R23, R11, R23, !P2 ;  /* 0x000000170b177208 */ /* 0x000fe40005000000 */
[----:B------:R-:W-:Y:S05]  /*05c0*/  @!P1 BRA `(.L_x_6938) ;  /* 0xfffffffc00c89947 */ /* 0x000fea000383ffff */
.L_x_6937:
[----:B------:R-:W-:Y:S05]  /*05d0*/  BSYNC B3 ;  /* 0x0000000000037941 */ /* 0x000fea0003800000 */
.L_x_6936:
[----:B------:R-:W-:Y:S01]  /*05e0*/  BSSY B3, `(.L_x_6939) ;  /* 0x0000056000037945 */ /* 0x000fe20003800000 */
[----:B------:R-:W-:-:S03]  /*05f0*/  CS2R R20, SRZ ;  /* 0x0000000000147805 */ /* 0x000fc6000001ff00 */
[----:B------:R-:W-:Y:S05]  /*0600*/  @P0 BRA `(.L_x_6940) ;  /* 0x00000004004c0947 */ /* 0x000fea0003800000 */
[----:B------:R-:W-:Y:S01]  /*0610*/  IMAD.MOV.U32 R27, RZ, RZ, R9 ;  /* 0x000000ffff1b7224 */ /* 0x000fe200078e0009 */
[----:B------:R-:W-:Y:S01]  /*0620*/  CS2R R20, SRZ ;  /* 0x0000000000147805 */ /* 0x000fe2000001ff00 */
[----:B------:R-:W-:-:S07]  /*0630*/  IMAD.MOV.U32 R26, RZ, RZ, RZ ;  /* 0x000000ffff1a7224 */ /* 0x000fce00078e00ff */
.L_x_6943:
        /* <DEDUP_REMOVED lines=10> */
[----:B------:R-:W2:Y:S01]  /*06e0*/  LDG.E.64 R12, desc[UR10][R18.64] ;  /* 0x0000000a120c7981 */ /* 0x000ea2000c1e1b00 */
[----:B------:R-:W-:Y:S01]  /*06f0*/  IMAD.MOV.U32 R10, RZ, RZ, 0x652b82fe ;  /* 0x652b82feff0a7424 */ /* 0x000fe200078e00ff */
[----:B------:R-:W-:Y:S01]  /*0700*/  UMOV UR22, 0xfefa39ef ;  /* 0xfefa39ef00167882 */ /* 0x000fe20000000000 */
[----:B------:R-:W-:Y:S01]  /*0710*/  IMAD.MOV.U32 R11, RZ, RZ, 0x3ff71547 ;  /* 0x3ff71547ff0b7424 */ /* 0x000fe200078e00ff */
[----:B------:R-:W-:Y:S01]  /*0720*/  UMOV UR23, 0x3fe62e42 ;  /* 0x3fe62e4200177882 */ /* 0x000fe20000000000 */
[----:B------:R-:W-:Y:S01]  /*0730*/  IADD3 R27, P0, R27, UR13, RZ ;  /* 0x0000000d1b1b7c10 */ /* 0x000fe2000ff1e0ff */
[----:B------:R-:W-:Y:S04]  /*0740*/  BSSY B4, `(.L_x_6941) ;  /* 0x000003d000047945 */ /* 0x000fe80003800000 */
[----:B------:R-:W-:Y:S01]  /*0750*/  IMAD.X R26, RZ, RZ, R26, P0 ;  /* 0x000000ffff1a7224 */ /* 0x000fe200000e061a */
[----:B--2---:R-:W-:-:S08]  /*0760*/  DADD R12, R12, -R22 ;  /* 0x000000000c0c7229 */ /* 0x004fd00000000816 */
        /* <DEDUP_REMOVED lines=36> */
[----:B------:R-:W-:Y:S02]  /*09b0*/  ULDC.64 UR22, c[0x0][0x228] ;  /* 0x00008a0000167ab9 */ /* 0x000fe40000000a00 */
[----:B------:R-:W-:Y:S02]  /*09c0*/  IMAD.U32 R18, RZ, RZ, UR22 ;  /* 0x00000016ff127e24 */ /* 0x000fe4000f8e00ff */
[----:B------:R-:W-:-:S03]  /*09d0*/  IMAD.U32 R19, RZ, RZ, UR23 ;  /* 0x00000017ff137e24 */ /* 0x000fc6000f8e00ff */
[----:B------:R-:W-:Y:S01]  /*09e0*/  DFMA R14, R16, R14, 1 ;  /* 0x3ff00000100e742b */ /* 0x000fe2000000000e */
[----:B------:R-:W-:-:S04]  /*09f0*/  ISETP.GE.U32.AND P0, PT, R27, R18, PT ;  /* 0x000000121b00720c */ /* 0x000fc80003f06070 */
[----:B------:R-:W-:-:S03]  /*0a00*/  ISETP.GE.AND.EX P0, PT, R26, R19, PT, P0 ;  /* 0x000000131a00720c */ /* 0x000fc60003f06300 */
        /* <DEDUP_REMOVED lines=16> */
.L_x_6942:
[----:B------:R-:W-:Y:S05]  /*0b10*/  BSYNC B4 ;  /* 0x0000000000047941 */ /* 0x000fea0003800000 */
.L_x_6941:
[----:B------:R-:W-:Y:S01]  /*0b20*/  DADD R20, R14, R20 ;  /* 0x000000000e147229 */ /* 0x000fe20000000014 */
[----:B------:R-:W-:Y:S10]  /*0b30*/  @!P0 BRA `(.L_x_6943) ;  /* 0xfffffff800c08947 */ /* 0x000ff4000383ffff */
.L_x_6940:
[----:B------:R-:W-:Y:S05]  /*0b40*/  BSYNC B3 ;  /* 0x0000000000037941 */ /* 0x000fea0003800000 */
.L_x_6939:
[----:B------:R-:W-:Y:S01]  /*0b50*/  ISETP.GE.U32.AND P0, PT, R9, R18, PT ;  /* 0x000000120900720c */ /* 0x000fe20003f06070 */
[----:B------:R-:W-:Y:S03]  /*0b60*/  BSSY B3, `(.L_x_6944) ;  /* 0x0000072000037945 */ /* 0x000fe60003800000 */
[----:B------:R-:W-:-:S13]  /*0b70*/  ISETP.GE.AND.EX P0, PT, RZ, R19, PT, P0 ;  /* 0x00000013ff00720c */ /* 0x000fda0003f06300 */
[----:B------:R-:W-:Y:S05]  /*0b80*/  @P0 BRA `(.L_x_6945) ;  /* 0x0000000400bc0947 */ /* 0x000fea0003800000 */
[----:B------:R-:W-:Y:S02]  /*0b90*/  IMAD.MOV.U32 R32, RZ, RZ, R9 ;  /* 0x000000ffff207224 */ /* 0x000fe400078e0009 */
[----:B------:R-:W-:-:S07]  /*0ba0*/  IMAD.MOV.U32 R33, RZ, RZ, RZ ;  /* 0x000000ffff217224 */ /* 0x000fce00078e00ff */
.L_x_6950:
[----:B------:R-:W-:Y:S01]  /*0bb0*/  ULDC.64 UR22, c[0x0][0x230] ;  /* 0x00008c0000167ab9 */ /* 0x000fe20000000a00 */
[----:B0-----:R-:W-:Y:S02]  /*0bc0*/  IMAD.MOV.U32 R10, RZ, RZ, R24 ;  /* 0x000000ffff0a7224 */ /* 0x001fe400078e0018 */
[----:B------:R-:W-:Y:S02]  /*0bd0*/  IMAD R13, R33, UR22, RZ ;  /* 0x00000016210d7c24 */ /* 0x000fe4000f8e02ff */
[----:B------:R-:W-:Y:S02]  /*0be0*/  IMAD.MOV.U32 R11, RZ, RZ, R0 ;  /* 0x000000ffff0b7224 */ /* 0x000fe400078e0000 */
[C---:B------:R-:W-:Y:S02]  /*0bf0*/  IMAD R13, R32.reuse, UR23, R13 ;  /* 0x00000017200d7c24 */ /* 0x040fe4000f8e020d */
[----:B------:R-:W-:Y:S01]  /*0c00*/  IMAD.WIDE.U32 R10, R32, UR22, R10 ;  /* 0x00000016200a7c25 */ /* 0x000fe2000f8e000a */
[----:B------:R-:W-:-:S03]  /*0c10*/  ULDC.64 UR22, c[0x0][0x218] ;  /* 0x0000860000167ab9 */ /* 0x000fc60000000a00 */
[----:B------:R-:W-:Y:S01]  /*0c20*/  IMAD.SHL.U32 R29, R10, 0x8, RZ ;  /* 0x000000080a1d7824 */ /* 0x000fe200078e00ff */
[----:B------:R-:W-:-:S04]  /*0c30*/  IADD3 R11, R11, R13, RZ ;  /* 0x0000000d0b0b7210 */ /* 0x000fc80007ffe0ff */
[----:B------:R-:W-:Y:S02]  /*0c40*/  IADD3 R14, P0, R29, UR22, RZ ;  /* 0x000000161d0e7c10 */ /* 0x000fe4000ff1e0ff */
[----:B------:R-:W-:-:S04]  /*0c50*/  SHF.L.U64.HI R28, R10, 0x3, R11 ;  /* 0x000000030a1c7819 */ /* 0x000fc8000001020b */
[----:B------:R-:W-:-:S05]  /*0c60*/  IADD3.X R15, R28, UR23, RZ, P0, !PT ;  /* 0x000000171c0f7c10 */ /* 0x000fca00087fe4ff */
        /* <DEDUP_REMOVED lines=25> */
[----:B------:R-:W-:Y:S01]  /*0e00*/  UMOV UR23, 0x3efa0199 ;  /* 0x3efa019900177882 */ /* 0x000fe20000000000 */
[----:B------:R-:W0:Y:S01]  /*0e10*/  MUFU.RCP64H R13, R21 ;  /* 0x00000015000d7308 */ /* 0x000e220000001800 */
[----:B------:R-:W-:-:S04]  /*0e20*/  IMAD.MOV.U32 R12, RZ, RZ, 0x1 ;  /* 0x00000001ff0c7424 */ /* 0x000fc800078e00ff */
[----:B------:R-:W-:Y:S01]  /*0e30*/  DFMA R14, R18, R14, UR22 ;  /* 0x00000016120e7e2b */ /* 0x000fe2000800000e */
[----:B------:R-:W-:Y:S01]  /*0e40*/  UMOV UR22, 0x14761f65 ;  /* 0x14761f6500167882 */ /* 0x000fe20000000000 */
[----:B------:R-:W-:-:S06]  /*0e50*/  UMOV UR23, 0x3f2a01a0 ;  /* 0x3f2a01a000177882 */ /* 0x000fcc0000000000 */
[----:B------:R-:W-:Y:S01]  /*0e60*/  DFMA R14, R18, R14, UR22 ;  /* 0x00000016120e7e2b */ /* 0x000fe2000800000e */
[----:B------:R-:W-:Y:S01]  /*0e70*/  UMOV UR22, 0x1852b7af ;  /* 0x1852b7af00167882 */ /* 0x000fe20000000000 */
[----:B------:R-:W-:Y:S01]  /*0e80*/  UMOV UR23, 0x3f56c16c ;  /* 0x3f56c16c00177882 */ /* 0x000fe20000000000 */
[----:B0-----:R-:W-:-:S05]  /*0e90*/  DFMA R16, R12, -R20, 1 ;  /* 0x3ff000000c10742b */ /* 0x001fca0000000814 */
[----:B------:R-:W-:Y:S01]  /*0ea0*/  DFMA R14, R18, R14, UR22 ;  /* 0x00000016120e7e2b */ /* 0x000fe2000800000e */
[----:B------:R-:W-:Y:S01]  /*0eb0*/  UMOV UR22, 0x11122322 ;  /* 0x1112232200167882 */ /* 0x000fe20000000000 */
[----:B------:R-:W-:Y:S01]  /*0ec0*/  UMOV UR23, 0x3f811111 ;  /* 0x3f81111100177882 */ /* 0x000fe20000000000 */
[----:B------:R-:W-:-:S05]  /*0ed0*/  DFMA R16, R16, R16, R16 ;  /* 0x000000101010722b */ /* 0x000fca0000000010 */
[----:B------:R-:W-:Y:S01]  /*0ee0*/  DFMA R14, R18, R14, UR22 ;  /* 0x00000016120e7e2b */ /* 0x000fe2000800000e */
[----:B------:R-:W-:Y:S01]  /*0ef0*/  UMOV UR22, 0x555502a1 ;  /* 0x555502a100167882 */ /* 0x000fe20000000000 */
[----:B------:R-:W-:Y:S01]  /*0f00*/  UMOV UR23, 0x3fa55555 ;  /* 0x3fa5555500177882 */ /* 0x000fe20000000000 */
[----:B------:R-:W-:-:S05]  /*0f10*/  DFMA R16, R12, R16, R12 ;  /* 0x000000100c10722b */ /* 0x000fca000000000c */
[----:B------:R-:W-:Y:S01]  /*0f20*/  DFMA R14, R18, R14, UR22 ;  /* 0x00000016120e7e2b */ /* 0x000fe2000800000e */
[----:B------:R-:W-:Y:S01]  /*0f30*/  UMOV UR22, 0x55555511 ;  /* 0x5555551100167882 */ /* 0x000fe20000000000 */
[----:B------:R-:W-:Y:S01]  /*0f40*/  UMOV UR23, 0x3fc55555 ;  /* 0x3fc5555500177882 */ /* 0x000fe20000000000 */
[----:B------:R-:W-:-:S05]  /*0f50*/  DFMA R12, R16, -R20, 1 ;  /* 0x3ff00000100c742b */ /* 0x000fca0000000814 */
[----:B------:R-:W-:Y:S01]  /*0f60*/  DFMA R14, R18, R14, UR22 ;  /* 0x00000016120e7e2b */ /* 0x000fe2000800000e */
[----:B------:R-:W-:Y:S01]  /*0f70*/  UMOV UR22, 0xb ;  /* 0x0000000b00167882 */ /* 0x000fe20000000000 */
[----:B------:R-:W-:Y:S01]  /*0f80*/  UMOV UR23, 0x3fe00000 ;  /* 0x3fe0000000177882 */ /* 0x000fe20000000000 */
[----:B------:R-:W-:-:S05]  /*0f90*/  DFMA R16, R16, R12, R16 ;  /* 0x0000000c1010722b */ /* 0x000fca0000000010 */
[----:B------:R-:W-:Y:S01]  /*0fa0*/  DFMA R14, R18, R14, UR22 ;  /* 0x00000016120e7e2b */ /* 0x000fe2000800000e */
[----:B------:R-:W-:Y:S02]  /*0fb0*/  ULDC.64 UR22, c[0x0][0x228] ;  /* 0x00008a0000167ab9 */ /* 0x000fe40000000a00 */
[----:B------:R-:W-:-:S04]  /*0fc0*/  ISETP.GE.U32.AND P0, PT, R32, UR22, PT ;  /* 0x0000001620007c0c */ /* 0x000fc8000bf06070 */
[----:B------:R-:W-:Y:S01]  /*0fd0*/  ISETP.GE.AND.EX P0, PT, R33, UR23, PT, P0 ;  /* 0x0000001721007c0c */ /* 0x000fe2000bf06300 */
        /* <DEDUP_REMOVED lines=17> */
.L_x_6947:
[----:B------:R-:W-:Y:S05]  /*10f0*/  BSYNC B4 ;  /* 0x0000000000047941 */ /* 0x000fea0003800000 */
.L_x_6946:
[----:B------:R-:W-:Y:S01]  /*1100*/  IMAD.MOV.U32 R10, RZ, RZ, R12 ;  /* 0x000000ffff0a7224 */ /* 0x000fe200078e000c */
[----:B------:R-:W-:Y:S01]  /*1110*/  FSETP.GEU.AND P3, PT, |R13|, 6.5827683646048100446e-37, PT ;  /* 0x036000000d00780b */ /* 0x000fe20003f6e200 */
[----:B------:R-:W-:Y:S01]  /*1120*/  IMAD.MOV.U32 R11, RZ, RZ, R13 ;  /* 0x000000ffff0b7224 */ /* 0x000fe200078e000d */
[----:B------:R-:W-:Y:S01]  /*1130*/  ULDC.64 UR22, c[0x0][0x210] ;  /* 0x0000840000167ab9 */ /* 0x000fe20000000a00 */
[----:B------:R-:W-:Y:S01]  /*1140*/  BSSY B4, `(.L_x_6948) ;  /* 0x0000011000047945 */ /* 0x000fe20003800000 */
[----:B------:R-:W-:-:S03]  /*1150*/  IADD3 R18, P2, R29, UR22, RZ ;  /* 0x000000161d127c10 */ /* 0x000fc6000ff5e0ff */
[----:B------:R-:W-:Y:S01]  /*1160*/  DMUL R14, R16, R10 ;  /* 0x0000000a100e7228 */ /* 0x000fe20000000000 */
[----:B------:R-:W-:-:S07]  /*1170*/  IADD3.X R19, R28, UR23, RZ, P2, !PT ;  /* 0x000000171c137c10 */ /* 0x000fce00097fe4ff */
        /* <DEDUP_REMOVED lines=10> */
[----:B------:R-:W-:Y:S05]  /*1220*/  CALL.REL.NOINC `($__internal_34_$__cuda_sm20_div_rn_f64_full) ;  /* 0x00000010007c7944 */ /* 0x000fea0003c00000 */
[----:B------:R-:W-:Y:S01]  /*1230*/  MOV R10, R36 ;  /* 0x00000024000a7202 */ /* 0x000fe20000000f00 */
[----:B------:R-:W-:-:S07]  /*1240*/  IMAD.MOV.U32 R11, RZ, RZ, R37 ;  /* 0x000000ffff0b7224 */ /* 0x000fce00078e0025 */
.L_x_6949:
[----:B------:R-:W-:Y:S05]  /*1250*/  BSYNC B4 ;  /* 0x0000000000047941 */ /* 0x000fea0003800000 */
.L_x_6948:
[----:B------:R0:W-:Y:S01]  /*1260*/  STG.E.64 desc[UR10][R18.64], R10 ;  /* 0x0000000a12007986 */ /* 0x0001e2000c101b0a */
[----:B------:R-:W-:Y:S05]  /*1270*/  @!P0 BRA `(.L_x_6950) ;  /* 0xfffffff8004c8947 */ /* 0x000fea000383ffff */
.L_x_6945:
[----:B------:R-:W-:Y:S05]  /*1280*/  BSYNC B3 ;  /* 0x0000000000037941 */ /* 0x000fea0003800000 */
.L_x_6944:
[----:B------:R-:W-:Y:S05]  /*1290*/  BRA `(.L_x_6951) ;  /* 0x0000001000207947 */ /* 0x000fea0003800000 */
.L_x_6935:
[----:B------:R-:W-:Y:S01]  /*12a0*/  ISETP.GE.U32.AND P0, PT, R9, R18, PT ;  /* 0x000000120900720c */ /* 0x000fe20003f06070 */
[----:B------:R-:W-:Y:S01]  /*12b0*/  IMAD.MOV.U32 R12, RZ, RZ, -0x1 ;  /* 0xffffffffff0c7424 */ /* 0x000fe200078e00ff */
[----:B------:R-:W-:Y:S01]  /*12c0*/  ISETP.NE.AND P2, PT, RZ, UR9, PT ;  /* 0x00000009ff007c0c */ /* 0x000fe2000bf45270 */
[----:B------:R-:W-:Y:S01]  /*12d0*/  IMAD.MOV.U32 R13, RZ, RZ, -0x100001 ;  /* 0xffefffffff0d7424 */ /* 0x000fe200078e00ff */
[----:B------:R-:W-:-:S13]  /*12e0*/  ISETP.GE.AND.EX P0, PT, RZ, R19, PT, P0 ;  /* 0x00000013ff00720c */ /* 0x000fda0003f06300 */
[----:B------:R-:W-:Y:S05]  /*12f0*/  @P0 BRA `(.L_x_6952) ;  /* 0x0000000000580947 */ /* 0x000fea0003800000 */
[----:B------:R-:W-:Y:S02]  /*1300*/  IMAD.MOV.U32 R21, RZ, RZ, R9 ;  /* 0x000000ffff157224 */ /* 0x000fe400078e0009 */
[----:B------:R-:W-:Y:S02]  /*1310*/  IMAD.MOV.U32 R20, RZ, RZ, RZ ;  /* 0x000000ffff147224 */ /* 0x000fe400078e00ff */
[----:B------:R-:W-:Y:S02]  /*1320*/  IMAD.MOV.U32 R12, RZ, RZ, -0x1 ;  /* 0xffffffffff0c7424 */ /* 0x000fe400078e00ff */
[----:B------:R-:W-:-:S07]  /*1330*/  IMAD.MOV.U32 R13, RZ, RZ, -0x100001 ;  /* 0xffefffffff0d7424 */ /* 0x000fce00078e00ff */
.L_x_6953:
[----:B------:R-:W-:Y:S01]  /*1340*/  MOV R15, R0 ;  /* 0x00000000000f7202 */ /* 0x000fe20000000f00 */
[-C--:B------:R-:W-:Y:S01]  /*1350*/  IMAD R16, R20, R10.reuse, RZ ;  /* 0x0000000a14107224 */ /* 0x080fe200078e02ff */
[----:B------:R-:W-:Y:S01]  /*1360*/  ULDC.64 UR22, c[0x0][0x218] ;  /* 0x0000860000167ab9 */ /* 0x000fe20000000a00 */
[----:B------:R-:W-:Y:S02]  /*1370*/  IMAD.MOV.U32 R14, RZ, RZ, R24 ;  /* 0x000000ffff0e7224 */ /* 0x000fe400078e0018 */
[C---:B------:R-:W-:Y:S02]  /*1380*/  IMAD R17, R21.reuse, R11, R16 ;  /* 0x0000000b15117224 */ /* 0x040fe400078e0210 */
[----:B------:R-:W-:-:S04]  /*1390*/  IMAD.WIDE.U32 R14, R21, R10, R14 ;  /* 0x0000000a150e7225 */ /* 0x000fc800078e000e */
[----:B------:R-:W-:Y:S01]  /*13a0*/  IMAD.IADD R15, R15, 0x1, R17 ;  /* 0x000000010f0f7824 */ /* 0x000fe200078e0211 */
[----:B------:R-:W-:-:S04]  /*13b0*/  LEA R16, P1, R14, UR22, 0x3 ;  /* 0x000000160e107c11 */ /* 0x000fc8000f8218ff */
[----:B------:R-:W-:-:S06]  /*13c0*/  LEA.HI.X R17, R14, UR23, R15, 0x3, P1 ;  /* 0x000000170e117c11 */ /* 0x000fcc00088f1c0f */
[----:B------:R-:W2:Y:S01]  /*13d0*/  LDG.E.64 R16, desc[UR10][R16.64] ;  /* 0x0000000a10107981 */ /* 0x000ea2000c1e1b00 */
[----:B------:R-:W-:-:S05]  /*13e0*/  IADD3 R21, P1, R21, UR13, RZ ;  /* 0x0000000d15157c10 */ /* 0x000fca000ff3e0ff */
[----:B------:R-:W-:Y:S01]  /*13f0*/  IMAD.X R20, RZ, RZ, R20, P1 ;  /* 0x000000ffff147224 */ /* 0x000fe200008e0614 */
[----:B------:R-:W-:-:S04]  /*1400*/  ISETP.GE.U32.AND P1, PT, R21, R18, PT ;  /* 0x000000121500720c */ /* 0x000fc80003f26070 */
[----:B------:R-:W-:Y:S01]  /*1410*/  ISETP.GE.AND.EX P1, PT, R20, R19, PT, P1 ;  /* 0x000000131400720c */ /* 0x000fe20003f26310 */
[----:B--2---:R-:W-:-:S06]  /*1420*/  DSETP.GEU.AND P3, PT, R12, R16, PT ;  /* 0x000000100c00722a */ /* 0x004fcc0003f6e000 */
[----:B------:R-:W-:Y:S02]  /*1430*/  FSEL R12, R16, R12, !P3 ;  /* 0x0000000c100c7208 */ /* 0x000fe40005800000 */
[----:B------:R-:W-:-:S04]  /*1440*/  FSEL R13, R17, R13, !P3 ;  /* 0x0000000d110d7208 */ /* 0x000fc80005800000 */
[----:B------:R-:W-:Y:S05]  /*1450*/  @!P1 BRA `(.L_x_6953) ;  /* 0xfffffffc00b89947 */ /* 0x000fea000383ffff */
.L_x_6952:
[----:B------:R-:W-:Y:S05]  /*1460*/  WARPSYNC.ALL ;  /* 0x0000000000007948 */ /* 0x000fea0003800000 */
[----:B------:R-:W-:Y:S06]  /*1470*/  BAR.SYNC.DEFER_BLOCKING 0x0 ;  /* 0x0000000000007b1d */ /* 0x000fec0000010000 */
[----:B------:R0:W-:Y:S01]  /*1480*/  STS.64 [R4], R12 ;  /* 0x0000000c04007388 */ /* 0x0001e20000000a00 */
[----:B------:R-:W-:Y:S05]  /*1490*/  @!P2 BRA `(.L_x_6954) ;  /* 0x000000000034a947 */ /* 0x000fea0003800000 */
[----:B------:R-:W-:-:S07]  /*14a0*/  IMAD.U32 R14, RZ, RZ, UR9 ;  /* 0x00000009ff0e7e24 */ /* 0x000fce000f8e00ff */
.L_x_6955:
[----:B------:R-:W-:Y:S01]  /*14b0*/  BAR.SYNC.DEFER_BLOCKING 0x0 ;  /* 0x0000000000007b1d */ /* 0x000fe20000010000 */
[----:B------:R-:W-:-:S13]  /*14c0*/  ISETP.GE.U32.AND P1, PT, R9, R14, PT ;  /* 0x0000000e0900720c */ /* 0x000fda0003f26070 */
[----:B0-----:R-:W-:Y:S01]  /*14d0*/  @!P1 IMAD R12, R14, 0x8, R4 ;  /* 0x000000080e0c9824 */ /* 0x001fe200078e0204 */
[----:B------:R-:W-:Y:S01]  /*14e0*/  SHF.R.U32.HI R14, RZ, 0x1, R14 ;  /* 0x00000001ff0e7819 */ /* 0x000fe2000001160e */
[----:B------:R-:W-:Y:S04]  /*14f0*/  @!P1 LDS.64 R10, [R4] ;  /* 0x00000000040a9984 */ /* 0x000fe80000000a00 */
[----:B------:R-:W0:Y:S02]  /*1500*/  @!P1 LDS.64 R12, [R12] ;  /* 0x000000000c0c9984 */ /* 0x000e240000000a00 */
[----:B0-----:R-:W-:-:S06]  /*1510*/  @!P1 DSETP.GEU.AND P2, PT, R10, R12, PT ;  /* 0x0000000c0a00922a */ /* 0x001fcc0003f4e000 */
[----:B------:R-:W-:Y:S02]  /*1520*/  @!P1 FSEL R10, R12, R10, !P2 ;  /* 0x0000000a0c0a9208 */ /* 0x000fe40005000000 */
[----:B------:R-:W-:-:S05]  /*1530*/  @!P1 FSEL R11, R13, R11, !P2 ;  /* 0x0000000b0d0b9208 */ /* 0x000fca0005000000 */
[----:B------:R1:W-:Y:S01]  /*1540*/  @!P1 STS.64 [R4], R10 ;  /* 0x0000000a04009388 */ /* 0x0003e20000000a00 */
[----:B------:R-:W-:-:S13]  /*1550*/  ISETP.NE.AND P1, PT, R14, RZ, PT ;  /* 0x000000ff0e00720c */ /* 0x000fda0003f25270 */
[----:B-1----:R-:W-:Y:S05]  /*1560*/  @P1 BRA `(.L_x_6955) ;  /* 0xfffffffc00d01947 */ /* 0x002fea000383ffff */
.L_x_6954:
[----:B------:R-:W-:Y:S01]  /*1570*/  BAR.SYNC.DEFER_BLOCKING 0x0 ;  /* 0x0000000000007b1d */ /* 0x000fe20000010000 */
[----:B------:R-:W-:-:S05]  /*1580*/  CS2R R10, SRZ ;  /* 0x00000000000a7805 */ /* 0x000fca000001ff00 */
[----:B------:R-:W-:Y:S01]  /*1590*/  ULDC.64 UR14, c[0x0][0x230] ;  /* 0x00008c00000e7ab9 */ /* 0x000fe20000000a00 */
[----:B------:R-:W-:Y:S01]  /*15a0*/  ULDC.64 UR16, c[0x0][0x218] ;  /* 0x0000860000107ab9 */ /* 0x000fe20000000a00 */
[----:B------:R-:W-:Y:S01]  /*15b0*/  ULDC.64 UR20, c[0x0][0x228] ;  /* 0x00008a0000147ab9 */ /* 0x000fe20000000a00 */
[----:B------:R-:W-:Y:S01]  /*15c0*/  BSSY B3, `(.L_x_6956) ;  /* 0x0000051000037945 */ /* 0x000fe20003800000 */
[----:B------:R1:W2:Y:S03]  /*15d0*/  LDS.64 R32, [R8] ;  /* 0x0000000008207984 */ /* 0x0002a60000000a00 */
[----:B------:R-:W-:Y:S05]  /*15e0*/  @P0 BRA `(.L_x_6957) ;  /* 0x0000000400380947 */ /* 0x000fea0003800000 */
[----:B------:R-:W-:Y:S01]  /*15f0*/  IMAD.MOV.U32 R18, RZ, RZ, R9 ;  /* 0x000000ffff127224 */ /* 0x000fe200078e0009 */
[----:B------:R-:W-:Y:S01]  /*1600*/  CS2R R10, SRZ ;  /* 0x00000000000a7805 */ /* 0x000fe2000001ff00 */
[----:B------:R-:W-:-:S07]  /*1610*/  IMAD.MOV.U32 R19, RZ, RZ, RZ ;  /* 0x000000ffff137224 */ /* 0x000fce00078e00ff */
.L_x_6960:
[----:B------:R-:W-:Y:S02]  /*1620*/  IMAD R15, R19, UR14, RZ ;  /* 0x0000000e130f7c24 */ /* 0x000fe4000f8e02ff */
[----:B0-----:R-:W-:Y:S02]  /*1630*/  IMAD.MOV.U32 R12, RZ, RZ, R24 ;  /* 0x000000ffff0c7224 */ /* 0x001fe400078e0018 */
[----:B------:R-:W-:Y:S02]  /*1640*/  IMAD.MOV.U32 R13, RZ, RZ, R0 ;  /* 0x000000ffff0d7224 */ /* 0x000fe400078e0000 */
[C---:B------:R-:W-:Y:S02]  /*1650*/  IMAD R15, R18.reuse, UR15, R15 ;  /* 0x0000000f120f7c24 */ /* 0x040fe4000f8e020f */
[----:B------:R-:W-:-:S05]  /*1660*/  IMAD.WIDE.U32 R12, R18, UR14, R12 ;  /* 0x0000000e120c7c25 */ /* 0x000fca000f8e000c */
[----:B------:R-:W-:Y:S02]  /*1670*/  IADD3 R13, R13, R15, RZ ;  /* 0x0000000f0d0d7210 */ /* 0x000fe40007ffe0ff */
[----:B------:R-:W-:-:S04]  /*1680*/  LEA R22, P0, R12, UR16, 0x3 ;  /* 0x000000100c167c11 */ /* 0x000fc8000f8018ff */
        /* <DEDUP_REMOVED lines=9> */
[----:B------:R-:W-:-:S04]  /*1720*/  ISETP.GE.U32.AND P0, PT, R18, UR20, PT ;  /* 0x0000001412007c0c */ /* 0x000fc8000bf06070 */
[----:B------:R-:W-:Y:S01]  /*1730*/  ISETP.GE.AND.EX P0, PT, R19, UR21, PT, P0 ;  /* 0x0000001513007c0c */ /* 0x000fe2000bf06300 */
[----:B--2---:R-:W-:-:S08]  /*1740*/  DADD R12, -R32, R12 ;  /* 0x00000000200c7229 */ /* 0x004fd0000000010c */
        /* <DEDUP_REMOVED lines=53> */
.L_x_6959:
[----:B------:R-:W-:Y:S05]  /*1aa0*/  BSYNC B4 ;  /* 0x0000000000047941 */ /* 0x000fea0003800000 */
.L_x_6958:
[----:B------:R-:W-:Y:S01]  /*1ab0*/  DADD R10, R16, R10 ;  /* 0x00000000100a7229 */ /* 0x000fe2000000000a */
[----:B------:R-:W-:Y:S10]  /*1ac0*/  @!P0 BRA `(.L_x_6960) ;  /* 0xfffffff800d48947 */ /* 0x000ff4000383ffff */
.L_x_6957:
[----:B------:R-:W-:Y:S05]  /*1ad0*/  BSYNC B3 ;  /* 0x0000000000037941 */ /* 0x000fea0003800000 */
.L_x_6956:
[----:B------:R-:W-:Y:S01]  /*1ae0*/  BAR.SYNC.DEFER_BLOCKING 0x0 ;  /* 0x0000000000007b1d */ /* 0x000fe20000010000 */
[----:B------:R-:W-:-:S05]  /*1af0*/  ISETP.NE.AND P0, PT, RZ, UR9, PT ;  /* 0x00000009ff007c0c */ /* 0x000fca000bf05270 */
[----:B------:R3:W-:Y:S08]  /*1b00*/  STS.64 [R4], R10 ;  /* 0x0000000a04007388 */ /* 0x0007f00000000a00 */
[----:B------:R-:W-:Y:S05]  /*1b10*/  @!P0 BRA `(.L_x_6961) ;  /* 0x00000000002c8947 */ /* 0x000fea0003800000 */
[----:B------:R-:W-:-:S07]  /*1b20*/  IMAD.U32 R14, RZ, RZ, UR9 ;  /* 0x00000009ff0e7e24 */ /* 0x000fce000f8e00ff */
.L_x_6962:
[----:B------:R-:W-:Y:S01]  /*1b30*/  BAR.SYNC.DEFER_BLOCKING 0x0 ;  /* 0x0000000000007b1d */ /* 0x000fe20000010000 */
[----:B------:R-:W-:-:S13]  /*1b40*/  ISETP.GE.U32.AND P0, PT, R9, R14, PT ;  /* 0x0000000e0900720c */ /* 0x000fda0003f06070 */
[----:B0-----:R-:W-:Y:S01]  /*1b50*/  @!P0 IMAD R12, R14, 0x8, R4 ;  /* 0x000000080e0c8824 */ /* 0x001fe200078e0204 */
[----:B------:R-:W-:Y:S01]  /*1b60*/  SHF.R.U32.HI R14, RZ, 0x1, R14 ;  /* 0x00000001ff0e7819 */ /* 0x000fe2000001160e */
[----:B---3--:R-:W-:Y:S04]  /*1b70*/  @!P0 LDS.64 R10, [R4] ;  /* 0x00000000040a8984 */ /* 0x008fe80000000a00 */
[----:B------:R-:W0:Y:S02]  /*1b80*/  @!P0 LDS.64 R12, [R12] ;  /* 0x000000000c0c8984 */ /* 0x000e240000000a00 */
[----:B0-----:R-:W-:-:S07]  /*1b90*/  @!P0 DADD R10, R10, R12 ;  /* 0x000000000a0a8229 */ /* 0x001fce000000000c */
[----:B------:R4:W-:Y:S01]  /*1ba0*/  @!P0 STS.64 [R4], R10 ;  /* 0x0000000a04008388 */ /* 0x0009e20000000a00 */
[----:B------:R-:W-:-:S13]  /*1bb0*/  ISETP.NE.AND P0, PT, R14, RZ, PT ;  /* 0x000000ff0e00720c */ /* 0x000fda0003f05270 */
[----:B----4-:R-:W-:Y:S05]  /*1bc0*/  @P0 BRA `(.L_x_6962) ;  /* 0xfffffffc00d80947 */ /* 0x010fea000383ffff */
.L_x_6961:
[----:B------:R-:W-:Y:S01]  /*1bd0*/  ULDC.64 UR14, c[0x0][0x228] ;  /* 0x00008a00000e7ab9 */ /* 0x000fe20000000a00 */
[----:B------:R-:W-:Y:S01]  /*1be0*/  ULDC.64 UR20, c[0x0][0x230] ;  /* 0x00008c0000147ab9 */ /* 0x000fe20000000a00 */
[----:B------:R-:W-:Y:S01]  /*1bf0*/  BAR.SYNC.DEFER_BLOCKING 0x0 ;  /* 0x0000000000007b1d */ /* 0x000fe20000010000 */
[----:B------:R-:W-:-:S04]  /*1c00*/  ISETP.GE.U32.AND P0, PT, R9, UR14, PT ;  /* 0x0000000e09007c0c */ /* 0x000fc8000bf06070 */
[----:B------:R-:W-:Y:S01]  /*1c10*/  ISETP.GE.AND.EX P0, PT, RZ, UR15, PT, P0 ;  /* 0x0000000fff007c0c */ /* 0x000fe2000bf06300 */
[----:B------:R-:W-:Y:S01]  /*1c20*/  ULDC.64 UR18, c[0x0][0x218] ;  /* 0x0000860000127ab9 */ /* 0x000fe20000000a00 */
[----:B------:R-:W-:Y:S01]  /*1c30*/  ULDC.64 UR16, c[0x0][0x228] ;  /* 0x00008a0000107ab9 */ /* 0x000fe20000000a00 */
[----:B------:R-:W-:-:S10]  /*1c40*/  ULDC.64 UR14, c[0x0][0x210] ;  /* 0x00008400000e7ab9 */ /* 0x000fd40000000a00 */
[----:B------:R-:W-:Y:S05]  /*1c50*/  @P0 BRA `(.L_x_6951) ;  /* 0x0000000400b00947 */ /* 0x000fea0003800000 */
[----:B------:R4:W0:Y:S01]  /*1c60*/  LDS.64 R20, [R8] ;  /* 0x0000000008147984 */ /* 0x0008220000000a00 */
[----:B------:R-:W-:Y:S02]  /*1c70*/  IMAD.MOV.U32 R22, RZ, RZ, R9 ;  /* 0x000000ffff167224 */ /* 0x000fe400078e0009 */
[----:B------:R-:W-:-:S07]  /*1c80*/  IMAD.MOV.U32 R23, RZ, RZ, RZ ;  /* 0x000000ffff177224 */ /* 0x000fce00078e00ff */
.L_x_6967:
[----:B0--3--:R-:W-:Y:S02]  /*1c90*/  IMAD.MOV.U32 R10, RZ, RZ, R24 ;  /* 0x000000ffff0a7224 */ /* 0x009fe400078e0018 */
[----:B------:R-:W-:Y:S02]  /*1ca0*/  IMAD.MOV.U32 R11, RZ, RZ, R0 ;  /* 0x000000ffff0b7224 */ /* 0x000fe400078e0000 */
[----:B0-----:R-:W-:Y:S02]  /*1cb0*/  IMAD R13, R23, UR20, RZ ;  /* 0x00000014170d7c24 */ /* 0x001fe4000f8e02ff */
[----:B------:R-:W-:-:S04]  /*1cc0*/  IMAD.WIDE.U32 R28, R22, UR20, R10 ;  /* 0x00000014161c7c25 */ /* 0x000fc8000f8e000a */
[----:B------:R-:W-:-:S04]  /*1cd0*/  IMAD R11, R22, UR21, R13 ;  /* 0x00000015160b7c24 */ /* 0x000fc8000f8e020d */
[----:B------:R-:W-:Y:S01]  /*1ce0*/  IMAD.IADD R11, R29, 0x1, R11 ;  /* 0x000000011d0b7824 */ /* 0x000fe200078e020b */
[----:B------:R-:W-:-:S04]  /*1cf0*/  SHF.L.U32 R29, R28, 0x3, RZ ;  /* 0x000000031c1d7819 */ /* 0x000fc800000006ff */
[----:B------:R-:W-:Y:S02]  /*1d00*/  SHF.L.U64.HI R28, R28, 0x3, R11 ;  /* 0x000000031c1c7819 */ /* 0x000fe4000001020b */
[----:B------:R-:W-:-:S04]  /*1d10*/  IADD3 R14, P0, R29, UR18, RZ ;  /* 0x000000121d0e7c10 */ /* 0x000fc8000ff1e0ff */
[----:B------:R-:W-:-:S05]  /*1d20*/  IADD3.X R15, R28, UR19, RZ, P0, !PT ;  /* 0x000000131c0f7c10 */ /* 0x000fca00087fe4ff */
[----:B------:R-:W2:Y:S01]  /*1d30*/  LDG.E.64 R10, desc[UR10][R14.64] ;  /* 0x0000000a0e0a7981 */ /* 0x000ea2000c1e1b00 */
[----:B------:R-:W-:Y:S01]  /*1d40*/  IMAD.MOV.U32 R26, RZ, RZ, 0x652b82fe ;  /* 0x652b82feff1a7424 */ /* 0x000fe200078e00ff */
[----:B------:R-:W-:Y:S01]  /*1d50*/  UMOV UR22, 0xfefa39ef ;  /* 0xfefa39ef00167882 */ /* 0x000fe20000000000 */
[----:B------:R-:W-:Y:S01]  /*1d60*/  IMAD.MOV.U32 R27, RZ, RZ, 0x3ff71547 ;  /* 0x3ff71547ff1b7424 */ /* 0x000fe200078e00ff */
[----:B------:R-:W-:Y:S01]  /*1d70*/  UMOV UR23, 0x3fe62e42 ;  /* 0x3fe62e4200177882 */ /* 0x000fe20000000000 */
[----:B------:R-:W-:Y:S01]  /*1d80*/  BSSY B3, `(.L_x_6963) ;  /* 0x000003e000037945 */ /* 0x000fe20003800000 */
        /* <DEDUP_REMOVED lines=26> */
[----:B0-----:R-:W-:-:S05]  /*1f30*/  DFMA R16, -R20, R12, 1 ;  /* 0x3ff000001410742b */ /* 0x001fca000000010c */
        /* <DEDUP_REMOVED lines=11> */
[----:B------:R-:W-:-:S05]  /*1ff0*/  DFMA R12, -R20, R16, 1 ;  /* 0x3ff00000140c742b */ /* 0x000fca0000000110 */
[----:B------:R-:W-:Y:S01]  /*2000*/  DFMA R14, R18, R14, UR22 ;  /* 0x00000016120e7e2b */ /* 0x000fe2000800000e */
[----:B------:R-:W-:Y:S01]  /*2010*/  UMOV UR22, 0xb ;  /* 0x0000000b00167882 */ /* 0x000fe20000000000 */
[----:B------:R-:W-:Y:S01]  /*2020*/  UMOV UR23, 0x3fe00000 ;  /* 0x3fe0000000177882 */ /* 0x000fe20000000000 */
[----:B------:R-:W-:-:S05]  /*2030*/  DFMA R16, R16, R12, R16 ;  /* 0x0000000c1010722b */ /* 0x000fca0000000010 */
        /* <DEDUP_REMOVED lines=18> */
.L_x_6964:
[----:B------:R-:W-:Y:S05]  /*2160*/  BSYNC B3 ;  /* 0x0000000000037941 */ /* 0x000fea0003800000 */
.L_x_6963:
[----:B------:R-:W-:Y:S01]  /*2170*/  IMAD.MOV.U32 R10, RZ, RZ, R12 ;  /* 0x000000ffff0a7224 */ /* 0x000fe200078e000c */
[----:B------:R-:W-:Y:S01]  /*2180*/  FSETP.GEU.AND P3, PT, |R13|, 6.5827683646048100446e-37, PT ;  /* 0x036000000d00780b */ /* 0x000fe20003f6e200 */
[----:B------:R-:W-:Y:S01]  /*2190*/  IMAD.MOV.U32 R11, RZ, RZ, R13 ;  /* 0x000000ffff0b7224 */ /* 0x000fe200078e000d */
[----:B------:R-:W-:Y:S01]  /*21a0*/  IADD3 R22, P0, R22, UR13, RZ ;  /* 0x0000000d16167c10 */ /* 0x000fe2000ff1e0ff */
[----:B------:R-:W-:Y:S01]  /*21b0*/  BSSY B3, `(.L_x_6965) ;  /* 0x0000014000037945 */ /* 0x000fe20003800000 */
[----:B------:R-:W-:-:S03]  /*21c0*/  IADD3 R18, P2, R29, UR14, RZ ;  /* 0x0000000e1d127c10 */ /* 0x000fc6000ff5e0ff */
[----:B------:R-:W-:Y:S01]  /*21d0*/  DMUL R14, R16, R10 ;  /* 0x0000000a100e7228 */ /* 0x000fe20000000000 */
[----:B------:R-:W-:Y:S01]  /*21e0*/  IMAD.X R23, RZ, RZ, R23, P0 ;  /* 0x000000ffff177224 */ /* 0x000fe200000e0617 */
[----:B------:R-:W-:Y:S02]  /*21f0*/  ISETP.GE.U32.AND P0, PT, R22, UR16, PT ;  /* 0x0000001016007c0c */ /* 0x000fe4000bf06070 */
[----:B------:R-:W-:Y:S02]  /*2200*/  IADD3.X R19, R28, UR15, RZ, P2, !PT ;  /* 0x0000000f1c137c10 */ /* 0x000fe400097fe4ff */
[----:B------:R-:W-:Y:S02]  /*2210*/  ISETP.GE.AND.EX P0, PT, R23, UR17, PT, P0 ;  /* 0x0000001117007c0c */ /* 0x000fe4000bf06300 */
        /* <DEDUP_REMOVED lines=10> */
[----:B-1--4-:R-:W-:Y:S05]  /*22c0*/  CALL.REL.NOINC `($__internal_34_$__cuda_sm20_div_rn_f64_full) ;  /* 0x0000000000547944 */ /* 0x012fea0003c00000 */
[----:B------:R-:W-:Y:S01]  /*22d0*/  MOV R10, R36 ;  /* 0x00000024000a7202 */ /* 0x000fe20000000f00 */
[----:B------:R-:W-:-:S07]  /*22e0*/  IMAD.MOV.U32 R11, RZ, RZ, R37 ;  /* 0x000000ffff0b7224 */ /* 0x000fce00078e0025 */
.L_x_6966:
[----:B------:R-:W-:Y:S05]  /*22f0*/  BSYNC B3 ;  /* 0x0000000000037941 */ /* 0x000fea0003800000 */
.L_x_6965:
[----:B------:R0:W-:Y:S01]  /*2300*/  STG.E.64 desc[UR10][R18.64], R10 ;  /* 0x0000000a12007986 */ /* 0x0001e2000c101b0a */
[----:B------:R-:W-:Y:S05]  /*2310*/  @!P0 BRA `(.L_x_6967) ;  /* 0xfffffff8005c8947 */ /* 0x000fea000383ffff */
.L_x_6951:
[----:B------:R-:W-:Y:S05]  /*2320*/  BSYNC B0 ;  /* 0x0000000000007941 */ /* 0x000fea0003800000 */
.L_x_6934:
[----:B------:R-:W-:Y:S01]  /*2330*/  IADD3 R3, P0, R3, UR6, RZ ;  /* 0x0000000603037c10 */ /* 0x000fe2000ff1e0ff */
[----:B------:R-:W-:-:S04]  /*2340*/  ULDC.64 UR22, c[0x0][0x230] ;  /* 0x00008c0000167ab9 */ /* 0x000fc80000000a00 */
[----:B------:R-:W-:Y:S01]  /*2350*/  IMAD.X R2, RZ, RZ, R2, P0 ;  /* 0x000000ffff027224 */ /* 0x000fe200000e0602 */
[----:B------:R-:W-:-:S04]  /*2360*/  ISETP.GE.U32.AND P0, PT, R3, UR22, PT ;  /* 0x0000001603007c0c */ /* 0x000fc8000bf06070 */
[----:B------:R-:W-:-:S13]  /*2370*/  ISETP.GE.AND.EX P0, PT, R2, UR23, PT, P0 ;  /* 0x0000001702007c0c */ /* 0x000fda000bf06300 */
[----:B------:R-:W-:Y:S05]  /*2380*/  @!P0 BRA `(.L_x_6968) ;  /* 0xffffffdc00b48947 */ /* 0x000fea000383ffff */
.L_x_6933:
[----:B------:R-:W-:Y:S05]  /*2390*/  BSYNC B1 ;  /* 0x0000000000017941 */ /* 0x000fea0003800000 */
.L_x_6932:
[----:B------:R-:W-:Y:S01]  /*23a0*/  IADD3 R6, P0, R6, UR12, RZ ;  /* 0x0000000c06067c10 */ /* 0x000fe2000ff1e0ff */
[----:B------:R-:W-:-:S04]  /*23b0*/  ULDC.64 UR22, c[0x0][0x220] ;  /* 0x0000880000167ab9 */ /* 0x000fc80000000a00 */
[----:B------:R-:W-:Y:S01]  /*23c0*/  IMAD.X R5, RZ, RZ, R5, P0 ;  /* 0x000000ffff057224 */ /* 0x000fe200000e0605 */
[----:B------:R-:W-:-:S04]  /*23d0*/  ISETP.GE.U32.AND P0, PT, R6, UR22, PT ;  /* 0x0000001606007c0c */ /* 0x000fc8000bf06070 */
[----:B------:R-:W-:-:S13]  /*23e0*/  ISETP.GE.AND.EX P0, PT, R5, UR23, PT, P0 ;  /* 0x0000001705007c0c */ /* 0x000fda000bf06300 */
[----:B------:R-:W-:Y:S05]  /*23f0*/  @!P0 BRA `(.L_x_6969) ;  /* 0xffffffdc007c8947 */ /* 0x000fea000383ffff */
[----:B------:R-:W-:Y:S05]  /*2400*/  BSYNC B2 ;  /* 0x0000000000027941 */ /* 0x000fea0003800000 */
.L_x_6931:
[----:B------:R-:W-:Y:S05]  /*2410*/  EXIT ;  /* 0x000000000000794d */ /* 0x000fea0003800000 */
        .weak           $__internal_34_$__cuda_sm20_div_rn_f64_full
        .type           $__internal_34_$__cuda_sm20_div_rn_f64_full,@function
        .size           $__internal_34_$__cuda_sm20_div_rn_f64_full,(.L_x_12066 - $__internal_34_$__cuda_sm20_div_rn_f64_full)
$__internal_34_$__cuda_sm20_div_rn_f64_full:
[----:B------:R-:W-:Y:S01]  /*2420*/  FSETP.GEU.AND P3, PT, |R17|, 1.469367938527859385e-39, PT ;  /* 0x001000001100780b */ /* 0x000fe20003f6e200 */
[----:B------:R-:W-:Y:S01]  /*2430*/  IMAD.MOV.U32 R28, RZ, RZ, 0x1ca00000 ;  /* 0x1ca00000ff1c7424 */ /* 0x000fe200078e00ff */
[C---:B------:R-:W-:Y:S01]  /*2440*/  FSETP.GEU.AND P1, PT, |R13|.reuse, 1.469367938527859385e-39, PT ;  /* 0x001000000d00780b */ /* 0x040fe20003f2e200 */
[----:B------:R-:W-:Y:S01]  /*2450*/  IMAD.MOV.U32 R34, RZ, RZ, 0x1 ;  /* 0x00000001ff227424 */ /* 0x000fe200078e00ff */
[----:B------:R-:W-:Y:S01]  /*2460*/  LOP3.LUT R14, R13, 0x800fffff, RZ, 0xc0, !PT ;  /* 0x800fffff0d0e7812 */ /* 0x000fe200078ec0ff */
[----:B------:R-:W-:Y:S01]  /*2470*/  BSSY B5, `(.L_x_6970) ;  /* 0x0000052000057945 */ /* 0x000fe20003800000 */
[----:B------:R-:W-:Y:S02]  /*2480*/  LOP3.LUT R11, R17, 0x7ff00000, RZ, 0xc0, !PT ;  /* 0x7ff00000110b7812 */ /* 0x000fe400078ec0ff */
[----:B------:R-:W-:Y:S01]  /*2490*/  LOP3.LUT R15, R14, 0x3ff00000, RZ, 0xfc, !PT ;  /* 0x3ff000000e0f7812 */ /* 0x000fe200078efcff */
[----:B------:R-:W-:Y:S01]  /*24a0*/  IMAD.MOV.U32 R14, RZ, RZ, R12 ;  /* 0x000000ffff0e7224 */ /* 0x000fe200078e000c */
[----:B------:R-:W-:-:S02]  /*24b0*/  LOP3.LUT R30, R13, 0x7ff00000, RZ, 0xc0, !PT ;  /* 0x7ff000000d1e7812 */ /* 0x000fc400078ec0ff */
[----:B------:R-:W-:Y:S01]  /*24c0*/  MOV R29, R11 ;  /* 0x0000000b001d7202 */ /* 0x000fe20000000f00 */
[----:B------:R-:W-:Y:S01]  /*24d0*/  @!P3 IMAD.MOV.U32 R36, RZ, RZ, RZ ;  /* 0x000000ffff24b224 */ /* 0x000fe200078e00ff */
[----:B------:R-:W-:Y:S01]  /*24e0*/  @!P3 LOP3.LUT R26, R13, 0x7ff00000, RZ, 0xc0, !PT ;  /* 0x7ff000000d1ab812 */ /* 0x000fe200078ec0ff */
[----:B------:R-:W-:Y:S01]  /*24f0*/  @!P1 DMUL R14, R12, 8.98846567431157953865e+307 ;  /* 0x7fe000000c0e9828 */ /* 0x000fe20000000000 */
[C---:B------:R-:W-:Y:S02]  /*2500*/  ISETP.GE.U32.AND P2, PT, R11.reuse, R30, PT ;  /* 0x0000001e0b00720c */ /* 0x040fe40003f46070 */
[----:B------:R-:W-:Y:S02]  /*2510*/  @!P3 ISETP.GE.U32.AND P4, PT, R11, R26, PT ;  /* 0x0000001a0b00b20c */ /* 0x000fe40003f86070 */
[C---:B------:R-:W-:Y:S01]  /*2520*/  SEL R27, R28.reuse, 0x63400000, !P2 ;  /* 0x634000001c1b7807 */ /* 0x040fe20005000000 */
[----:B------:R-:W0:Y:S01]  /*2530*/  MUFU.RCP64H R35, R15 ;  /* 0x0000000f00237308 */ /* 0x000e220000001800 */
[----:B------:R-:W-:-:S02]  /*2540*/  @!P3 SEL R26, R28, 0x63400000, !P4 ;  /* 0x634000001c1ab807 */ /* 0x000fc40006000000 */
[--C-:B------:R-:W-:Y:S02]  /*2550*/  LOP3.LUT R27, R27, 0x800fffff, R17.reuse, 0xf8, !PT ;  /* 0x800fffff1b1b7812 */ /* 0x100fe400078ef811 */
[----:B------:R-:W-:Y:S02]  /*2560*/  @!P3 LOP3.LUT R26, R26, 0x80000000, R17, 0xf8, !PT ;  /* 0x800000001a1ab812 */ /* 0x000fe400078ef811 */
        /* <DEDUP_REMOVED lines=45> */
.L_x_6971:
[----:B------:R-:W-:-:S14]  /*2840*/  DSETP.NAN.AND P1, PT, R16, R16, PT ;  /* 0x000000101000722a */ /* 0x000fdc0003f28000 */
[----:B------:R-:W-:Y:S05]  /*2850*/  @P1 BRA `(.L_x_6973) ;  /* 0x0000000000441947 */ /* 0x000fea0003800000 */
[----:B------:R-:W-:-:S14]  /*2860*/  DSETP.NAN.AND P1, PT, R12, R12, PT ;  /* 0x0000000c0c00722a */ /* 0x000fdc0003f28000 */
[----:B------:R-:W-:Y:S05]  /*2870*/  @P1 BRA `(.L_x_6974) ;  /* 0x0000000000301947 */ /* 0x000fea0003800000 */
[----:B------:R-:W-:Y:S01]  /*2880*/  ISETP.NE.AND P1, PT, R29, R30, PT ;  /* 0x0000001e1d00720c */ /* 0x000fe20003f25270 */
[----:B------:R-:W-:Y:S01]  /*2890*/  IMAD.MOV.U32 R37, RZ, RZ, -0x80000 ;  /* 0xfff80000ff257424 */ /* 0x000fe200078e00ff */
[----:B------:R-:W-:-:S11]  /*28a0*/  MOV R36, 0x0 ;  /* 0x0000000000247802 */ /* 0x000fd60000000f00 */
        /* <DEDUP_REMOVED lines=9> */
.L_x_6974:
[----:B------:R-:W-:Y:S01]  /*2940*/  LOP3.LUT R37, R13, 0x80000, RZ, 0xfc, !PT ;  /* 0x000800000d257812 */ /* 0x000fe200078efcff */
[----:B------:R-:W-:Y:S01]  /*2950*/  IMAD.MOV.U32 R36, RZ, RZ, R12 ;  /* 0x000000ffff247224 */ /* 0x000fe200078e000c */
[----:B------:R-:W-:Y:S06]  /*2960*/  BRA `(.L_x_6972) ;  /* 0x0000000000087947 */ /* 0x000fec0003800000 */
.L_x_6973:
[----:B------:R-:W-:Y:S01]  /*2970*/  LOP3.LUT R37, R17, 0x80000, RZ, 0xfc, !PT ;  /* 0x0008000011257812 */ /* 0x000fe200078efcff */
[----:B------:R-:W-:-:S07]  /*2980*/  IMAD.MOV.U32 R36, RZ, RZ, R16 ;  /* 0x000000ffff247224 */ /* 0x000fce00078e0010 */
.L_x_6972:
[----:B------:R-:W-:Y:S05]  /*2990*/  BSYNC B5 ;  /* 0x0000000000057941 */ /* 0x000fea0003800000 */
.L_x_6970:
[----:B------:R-:W-:-:S04]  /*29a0*/  IMAD.MOV.U32 R11, RZ, RZ, 0x0 ;  /* 0x00000000ff0b7424 */ /* 0x000fc800078e00ff */
[----:B------:R-:W-:Y:S05]  /*29b0*/  RET.REL.NODEC R10 `(_ZN2at6native43_GLOBAL__N__9ae7fba5_10_SoftMax_cu_9f978f6326cunn_SpatialSoftMaxForwardIdddlNS1_22SoftMaxForwardEpilogueEEEvPT1_PKT_T2_S9_S9_) ;  /* 0xffffffd40a907950 */ /* 0x000fea0003c3ffff */
.L_x_6975:
        /* <DEDUP_REMOVED lines=12> */
.L_x_12066:


//--------------------- .text._ZN2at6native43_GLOBAL__N__9ae7fba5_10_SoftMax_cu_9f978f6326cunn_SpatialSoftMaxForwardIdddiNS1_22SoftMaxForwardEpilogueEEEvPT1_PKT_T2_S9_S9_ --------------------------
	.section	.text._ZN2at6native43_GLOBAL__N__9ae7fba5_10_SoftMax_cu_9f978f6326cunn_SpatialSoftMaxForwardIdddiNS1_22SoftMaxForwardEpilogueEEEvPT1_PKT_T2_S9_S9_,"ax",@progbits
	.align	128
.text._ZN2at6native43_GLOBAL__N__9ae7fba5_10_SoftMax_cu_9f978f6326cunn_SpatialSoftMaxForwardIdddiNS1_22SoftMaxForwardEpilogueEEEvPT1_PKT_T2_S9_S9_:
        .type           _ZN2at6native43_GLOBAL__N__9ae7fba5_10_SoftMax_cu_9f978f6326cunn_SpatialSoftMaxForwardIdddiNS1_22SoftMaxForwardEpilogueEEEvPT1_PKT_T2_S9_S9_,@function
        .size           _ZN2at6native43_GLOBAL__N__9ae7fba5_10_SoftMax_cu_9f978f6326cunn_SpatialSoftMaxForwardIdddiNS1_22SoftMaxForwardEpilogueEEEvPT1_PKT_T2_S9_S9_,(.L_x_12068 - _ZN2at6native43_GLOBAL__N__9ae7fba5_10_SoftMax_cu_9f978f6326cunn_SpatialSoftMaxForwardIdddiNS1_22SoftMaxForwardEpilogueEEEvPT1_PKT_T2_S9_S9_)
        .other          _ZN2at6native43_GLOBAL__N__9ae7fba5_10_SoftMax_cu_9f978f6326cunn_SpatialSoftMaxForwardIdddiNS1_22SoftMaxForwardEpilogueEEEvPT1_PKT_T2_S9_S9_,@"STO_CUDA_ENTRY STV_DEFAULT"
_ZN2at6native43_GLOBAL__N__9ae7fba5_10_SoftMax_cu_9f978f6326cunn_SpatialSoftMaxForwardIdddiNS1_22SoftMaxForwardEpilogueEEEvPT1_PKT_T2_S9_S9_:
        /* <DEDUP_REMOVED lines=8> */
[----:B------:R-:W-:Y:S01]  /*0080*/  UMOV UR4, 0x400 ;  /* 0x0000040000047882 */ /* 0x000fe20000000000 */
[----:B------:R-:W2:Y:S01]  /*0090*/  S2R R8, SR_TID.X ;  /* 0x0000000000087919 */ /* 0x000ea20000002100 */
[----:B------:R-:W-:-:S04]  /*00a0*/  IMAD.U32 R9, RZ, RZ, UR6 ;  /* 0x00000006ff097e24 */ /* 0x000fc8000f8e00ff */
[----:B------:R-:W3:Y:S08]  /*00b0*/  S2UR UR5, SR_CgaCtaId ;  /* 0x00000000000579c3 */ /* 0x000ef00000008800 */
[----:B------:R-:W0:Y:S08]  /*00c0*/  LDC R10, c[0x0][RZ] ;  /* 0x00000000ff0a7b82 */ /* 0x000e300000000800 */
[----:B------:R-:W1:Y:S01]  /*00d0*/  S2UR UR7, SR_CTAID.Y ;  /* 0x00000000000779c3 */ /* 0x000e620000002600 */
[----:B---3--:R-:W-:Y:S01]  /*00e0*/  ULEA UR4, UR5, UR4, 0x18 ;  /* 0x0000000405047291 */ /* 0x008fe2000f8ec03f */
[----:B0-----:R-:W-:Y:S01]  /*00f0*/  IMAD R7, R6, R10, RZ ;  /* 0x0000000a06077224 */ /* 0x001fe200078e02ff */
[----:B------:R-:W-:-:S04]  /*0100*/  SHF.R.U32.HI R4, RZ, 0x1, R10 ;  /* 0x00000001ff047819 */ /* 0x000fc8000001160a */
[----:B------:R-:W-:Y:S01]  /*0110*/  LEA R7, R7, UR4, 0x3 ;  /* 0x0000000407077c11 */ /* 0x000fe2000f8e18ff */
[----:B------:R-:W-:Y:S01]  /*0120*/  ULDC.64 UR4, c[0x0][0x208] ;  /* 0x0000820000047ab9 */ /* 0x000fe20000000a00 */
[C---:B-1----:R-:W-:Y:S02]  /*0130*/  IMAD R6, R5.reuse, UR7, R6 ;  /* 0x0000000705067c24 */ /* 0x042fe4000f8e0206 */
[----:B------:R-:W-:Y:S02]  /*0140*/  IMAD R5, R5, UR8, RZ ;  /* 0x0000000805057c24 */ /* 0x000fe4000f8e02ff */
[----:B--2---:R-:W-:-:S07]  /*0150*/  IMAD R3, R8, 0x8, R7 ;  /* 0x0000000808037824 */ /* 0x004fce00078e0207 */
.L_x_7013:
[----:B------:R-:W-:Y:S01]  /*0160*/  ULDC UR10, c[0x0][0x228] ;  /* 0x00008a00000a7ab9 */ /* 0x000fe20000000800 */
[----:B------:R-:W-:Y:S01]  /*0170*/  BSSY B1, `(.L_x_6976) ;  /* 0x00001c3000017945 */ /* 0x000fe20003800000 */
[----:B------:R-:W-:-:S13]  /*0180*/  ISETP.GE.AND P0, PT, R6, UR10, PT ;  /* 0x0000000a06007c0c */ /* 0x000fda000bf06270 */
[----:B0123--:R-:W-:Y:S05]  /*0190*/  @P0 BRA `(.L_x_6977) ;  /* 0x0000001c00000947 */ /* 0x00ffea0003800000 */
[----:B------:R-:W-:-:S07]  /*01a0*/  IMAD.MOV.U32 R2, RZ, RZ, R6 ;  /* 0x000000ffff027224 */ /* 0x000fce00078e0006 */
.L_x_7012:
[----:B0-2---:R-:W0:Y:S01]  /*01b0*/  LDC R17, c[0x0][0x228] ;  /* 0x00008a00ff117b82 */ /* 0x005e220000000800 */
[----:B------:R-:W-:Y:S01]  /*01c0*/  ISETP.GT.U32.AND P0, PT, R10, 0x1, PT ;  /* 0x000000010a00780c */ /* 0x000fe20003f04070 */
[----:B------:R-:W-:Y:S01]  /*01d0*/  ULDC UR10, c[0x0][0x224] ;  /* 0x00008900000a7ab9 */ /* 0x000fe20000000800 */
[----:B------:R-:W-:Y:S01]  /*01e0*/  BSSY B0, `(.L_x_6978) ;  /* 0x00001b7000007945 */ /* 0x000fe20003800000 */
[----:B------:R-:W-:-:S04]  /*01f0*/  IMAD.U32 R11, RZ, RZ, UR10 ;  /* 0x0000000aff0b7e24 */ /* 0x000fc8000f8e00ff */
[----:B0-----:R-:W-:-:S04]  /*0200*/  IMAD R0, R17, R11, RZ ;  /* 0x0000000b11007224 */ /* 0x001fc800078e02ff */
[----:B------:R-:W-:Y:S02]  /*0210*/  IMAD R0, R0, R9, R2 ;  /* 0x0000000900007224 */ /* 0x000fe400078e0202 */
[----:B-1-3--:R-:W-:Y:S05]  /*0220*/  @P0 BRA `(.L_x_6979) ;  /* 0x0000000c00280947 */ /* 0x00afea0003800000 */
[----:B------:R-:W-:Y:S01]  /*0230*/  ISETP.GE.AND P2, PT, R8, R11, PT ;  /* 0x0000000b0800720c */ /* 0x000fe20003f46270 */
[----:B------:R-:W-:Y:S01]  /*0240*/  BSSY B2, `(.L_x_6980) ;  /* 0x0000013000027945 */ /* 0x000fe20003800000 */
[----:B------:R-:W-:Y:S02]  /*0250*/  IMAD.MOV.U32 R12, RZ, RZ, -0x1 ;  /* 0xffffffffff0c7424 */ /* 0x000fe400078e00ff */
[----:B------:R-:W-:-:S09]  /*0260*/  IMAD.MOV.U32 R13, RZ, RZ, -0x100001 ;  /* 0xffefffffff0d7424 */ /* 0x000fd200078e00ff */
[----:B------:R-:W-:Y:S05]  /*0270*/  @P2 BRA `(.L_x_6981) ;  /* 0x00000000003c2947 */ /* 0x000fea0003800000 */
[----:B------:R-:W0:Y:S01]  /*0280*/  LDC.64 R14, c[0x0][0x218] ;  /* 0x00008600ff0e7b82 */ /* 0x000e220000000a00 */
[--C-:B------:R-:W-:Y:S02]  /*0290*/  IMAD R16, R9, R11, R8.reuse ;  /* 0x0000000b09107224 */ /* 0x100fe400078e0208 */
[----:B------:R-:W-:Y:S02]  /*02a0*/  IMAD.MOV.U32 R20, RZ, RZ, R8 ;  /* 0x000000ffff147224 */ /* 0x000fe400078e0008 */
[----:B------:R-:W-:Y:S02]  /*02b0*/  IMAD.MOV.U32 R12, RZ, RZ, -0x1 ;  /* 0xffffffffff0c7424 */ /* 0x000fe400078e00ff */
[----:B------:R-:W-:Y:S02]  /*02c0*/  IMAD.MOV.U32 R13, RZ, RZ, -0x100001 ;  /* 0xffefffffff0d7424 */ /* 0x000fe400078e00ff */
[----:B------:R-:W-:-:S07]  /*02d0*/  IMAD R21, R16, R17, R2 ;  /* 0x0000001110157224 */ /* 0x000fce00078e0202 */
.L_x_6982:
[----:B0-----:R-:W-:-:S06]  /*02e0*/  IMAD.WIDE R18, R21, 0x8, R14 ;  /* 0x0000000815127825 */ /* 0x001fcc00078e020e */
[----:B------:R-:W2:Y:S01]  /*02f0*/  LDG.E.64 R18, desc[UR4][R18.64] ;  /* 0x0000000412127981 */ /* 0x000ea2000c1e1b00 */
[C---:B------:R-:W-:Y:S02]  /*0300*/  IMAD.IADD R20, R10.reuse, 0x1, R20 ;  /* 0x000000010a147824 */ /* 0x040fe400078e0214 */
[----:B------:R-:W-:-:S03]  /*0310*/  IMAD R21, R10, R17, R21 ;  /* 0x000000110a157224 */ /* 0x000fc600078e0215 */
[----:B------:R-:W-:Y:S01]  /*0320*/  ISETP.GE.AND P1, PT, R20, R11, PT ;  /* 0x0000000b1400720c */ /* 0x000fe20003f26270 */
[----:B--2---:R-:W-:-:S06]  /*0330*/  DSETP.GEU.AND P0, PT, R12, R18, PT ;  /* 0x000000120c00722a */ /* 0x004fcc0003f0e000 */
[----:B------:R-:W-:Y:S02]  /*0340*/  FSEL R12, R18, R12, !P0 ;  /* 0x0000000c120c7208 */ /* 0x000fe40004000000 */
[----:B------:R-:W-:-:S04]  /*0350*/  FSEL R13, R19, R13, !P0 ;  /* 0x0000000d130d7208 */ /* 0x000fc80004000000 */
[----:B------:R-:W-:Y:S05]  /*0360*/  @!P1 BRA `(.L_x_6982) ;  /* 0xfffffffc00dc9947 */ /* 0x000fea000383ffff */
.L_x_6981:
[----:B------:R-:W-:Y:S05]  /*0370*/  BSYNC B2 ;  /* 0x0000000000027941 */ /* 0x000fea0003800000 */
.L_x_6980:
[----:B------:R-:W-:Y:S01]  /*0380*/  BSSY B2, `(.L_x_6983) ;  /* 0x000004c000027945 */ /* 0x000fe20003800000 */
[----:B------:R-:W-:-:S03]  /*0390*/  CS2R R14, SRZ ;  /* 0x00000000000e7805 */ /* 0x000fc6000001ff00 */
[----:B------:R-:W-:Y:S05]  /*03a0*/  @P2 BRA `(.L_x_6984) ;  /* 0x0000000400242947 */ /* 0x000fea0003800000 */
[----:B------:R-:W-:Y:S01]  /*03b0*/  IMAD.MOV.U32 R21, RZ, RZ, R8 ;  /* 0x000000ffff157224 */ /* 0x000fe200078e0008 */
[----:B------:R-:W-:-:S07]  /*03c0*/  CS2R R14, SRZ ;  /* 0x00000000000e7805 */ /* 0x000fce000001ff00 */
.L_x_6987:
[----:B------:R-:W0:Y:S01]  /*03d0*/  LDC.64 R24, c[0x0][0x218] ;  /* 0x00008600ff187b82 */ /* 0x000e220000000a00 */
[----:B------:R-:W-:Y:S02]  /*03e0*/  ULDC UR10, c[0x0][0x228] ;  /* 0x00008a00000a7ab9 */ /* 0x000fe40000000800 */
[----:B------:R-:W-:-:S04]  /*03f0*/  IMAD R11, R21, UR10, R0 ;  /* 0x0000000a150b7c24 */ /* 0x000fc8000f8e0200 */
[----:B0-----:R-:W-:-:S05]  /*0400*/  IMAD.WIDE R24, R11, 0x8, R24 ;  /* 0x000000080b187825 */ /* 0x001fca00078e0218 */
[----:B------:R-:W2:Y:S01]  /*0410*/  LDG.E.64 R18, desc[UR4][R24.64] ;  /* 0x0000000418127981 */ /* 0x000ea2000c1e1b00 */
[----:B------:R-:W-:Y:S01]  /*0420*/  IMAD.MOV.U32 R16, RZ, RZ, 0x652b82fe ;  /* 0x652b82feff107424 */ /* 0x000fe200078e00ff */
[----:B------:R-:W-:Y:S01]  /*0430*/  UMOV UR10, 0xfefa39ef ;  /* 0xfefa39ef000a7882 */ /* 0x000fe20000000000 */
[----:B------:R-:W-:Y:S01]  /*0440*/  IMAD.MOV.U32 R17, RZ, RZ, 0x3ff71547 ;  /* 0x3ff71547ff117424 */ /* 0x000fe200078e00ff */
[----:B------:R-:W-:Y:S01]  /*0450*/  UMOV UR11, 0x3fe62e42 ;  /* 0x3fe62e42000b7882 */ /* 0x000fe20000000000 */
[----:B------:R-:W-:Y:S01]  /*0460*/  IMAD.IADD R21, R10, 0x1, R21 ;  /* 0x000000010a157824 */ /* 0x000fe200078e0215 */
[----:B------:R-:W-:Y:S01]  /*0470*/  BSSY B3, `(.L_x_6985) ;  /* 0x000003a000037945 */ /* 0x000fe20003800000 */
        /* <DEDUP_REMOVED lines=37> */
[----:B------:R-:W-:Y:S02]  /*06d0*/  ULDC UR10, c[0x0][0x224] ;  /* 0x00008900000a7ab9 */ /* 0x000fe40000000800 */
[----:B------:R-:W-:-:S04]  /*06e0*/  MOV R11, UR10 ;  /* 0x0000000a000b7c02 */ /* 0x000fc80008000f00 */
[----:B------:R-:W-:Y:S01]  /*06f0*/  ISETP.GE.AND P2, PT, R21, R11, PT ;  /* 0x0000000b1500720c */ /* 0x000fe20003f46270 */
        /* <DEDUP_REMOVED lines=17> */
.L_x_6986:
[----:B------:R-:W-:Y:S05]  /*0810*/  BSYNC B3 ;  /* 0x0000000000037941 */ /* 0x000fea0003800000 */
.L_x_6985:
[----:B------:R-:W-:Y:S01]  /*0820*/  DADD R14, R22, R14 ;  /* 0x00000000160e7229 */ /* 0x000fe2000000000e */
[----:B------:R-:W-:Y:S10]  /*0830*/  @!P2 BRA `(.L_x_6987) ;  /* 0xfffffff800e4a947 */ /* 0x000ff4000383ffff */
.L_x_6984:
[----:B------:R-:W-:Y:S05]  /*0840*/  BSYNC B2 ;  /* 0x0000000000027941 */ /* 0x000fea0003800000 */
.L_x_6983:
[----:B------:R-:W-:Y:S01]  /*0850*/  ISETP.GE.AND P0, PT, R8, R11, PT ;  /* 0x0000000b0800720c */ /* 0x000fe20003f06270 */
[----:B------:R-:W-:-:S12]  /*0860*/  BSSY B2, `(.L_x_6988) ;  /* 0x0000065000027945 */ /* 0x000fd80003800000 */
[----:B------:R-:W-:Y:S05]  /*0870*/  @P0 BRA `(.L_x_6989) ;  /* 0x00000004008c0947 */ /* 0x000fea0003800000 */
[----:B------:R-:W-:-:S07]  /*0880*/  IMAD.MOV.U32 R33, RZ, RZ, R8 ;  /* 0x000000ffff217224 */ /* 0x000fce00078e0008 */
.L_x_6994:
[----:B0-----:R-:W0:Y:S01]  /*0890*/  LDC.64 R20, c[0x0][0x218] ;  /* 0x00008600ff147b82 */ /* 0x001e220000000a00 */
        /* <DEDUP_REMOVED lines=8> */
[----:B------:R-:W-:Y:S01]  /*0920*/  IADD3 R33, R10, R33, RZ ;  /* 0x000000210a217210 */ /* 0x000fe20007ffe0ff */
        /* <DEDUP_REMOVED lines=42> */
[----:B------:R-:W-:Y:S02]  /*0bd0*/  ULDC UR10, c[0x0][0x224] ;  /* 0x00008900000a7ab9 */ /* 0x000fe40000000800 */
[----:B------:R-:W-:Y:S01]  /*0be0*/  ISETP.GE.AND P1, PT, R33, UR10, PT ;  /* 0x0000000a21007c0c */ /* 0x000fe2000bf26270 */
[----:B------:R-:W-:-:S04]  /*0bf0*/  DFMA R24, R20, R24, R20 ;  /* 0x000000181418722b */ /* 0x000fc80000000014 */
[----:B------:R-:W-:-:S04]  /*0c00*/  DFMA R22, R26, R22, 1 ;  /* 0x3ff000001a16742b */ /* 0x000fc80000000016 */
[----:B------:R-:W-:-:S04]  /*0c10*/  DFMA R20, R24, -R14, 1 ;  /* 0x3ff000001814742b */ /* 0x000fc8000000080e */
[----:B------:R-:W-:-:S04]  /*0c20*/  DFMA R22, R26, R22, 1 ;  /* 0x3ff000001a16742b */ /* 0x000fc80000000016 */
[----:B------:R-:W-:-:S06]  /*0c30*/  DFMA R24, R24, R20, R24 ;  /* 0x000000141818722b */ /* 0x000fcc0000000018 */
        /* <DEDUP_REMOVED lines=15> */
.L_x_6991:
[----:B------:R-:W-:Y:S05]  /*0d30*/  BSYNC B3 ;  /* 0x0000000000037941 */ /* 0x000fea0003800000 */
.L_x_6990:
[----:B------:R-:W-:Y:S01]  /*0d40*/  IMAD.MOV.U32 R18, RZ, RZ, R20 ;  /* 0x000000ffff127224 */ /* 0x000fe200078e0014 */
[----:B------:R-:W-:Y:S01]  /*0d50*/  FSETP.GEU.AND P3, PT, |R21|, 6.5827683646048100446e-37, PT ;  /* 0x036000001500780b */ /* 0x000fe20003f6e200 */
[----:B------:R-:W-:Y:S01]  /*0d60*/  IMAD.MOV.U32 R19, RZ, RZ, R21 ;  /* 0x000000ffff137224 */ /* 0x000fe200078e0015 */
[----:B------:R-:W-:Y:S01]  /*0d70*/  ULDC.64 UR10, c[0x0][0x210] ;  /* 0x00008400000a7ab9 */ /* 0x000fe20000000a00 */
[----:B------:R-:W-:Y:S04]  /*0d80*/  BSSY B3, `(.L_x_6992) ;  /* 0x0000010000037945 */ /* 0x000fe80003800000 */
[----:B------:R-:W-:-:S08]  /*0d90*/  DMUL R16, R24, R18 ;  /* 0x0000001218107228 */ /* 0x000fd00000000000 */
[----:B------:R-:W-:-:S08]  /*0da0*/  DFMA R18, R16, -R14, R18 ;  /* 0x8000000e1012722b */ /* 0x000fd00000000012 */
[----:B------:R-:W-:Y:S01]  /*0db0*/  DFMA R24, R24, R18, R16 ;  /* 0x000000121818722b */ /* 0x000fe20000000010 */
[----:B------:R-:W-:Y:S02]  /*0dc0*/  LEA R16, P2, R11, UR10, 0x3 ;  /* 0x0000000a0b107c11 */ /* 0x000fe4000f8418ff */
[----:B------:R-:W-:-:S07]  /*0dd0*/  SHF.R.S32.HI R18, RZ, 0x1f, R11 ;  /* 0x0000001fff127819 */ /* 0x000fce000001140b */
[----:B------:R-:W-:-:S05]  /*0de0*/  FFMA R17, RZ, R15, R25 ;  /* 0x0000000fff117223 */ /* 0x000fca0000000019 */
[----:B------:R-:W-:Y:S02]  /*0df0*/  FSETP.GT.AND P0, PT, |R17|, 1.469367938527859385e-39, PT ;  /* 0x001000001100780b */ /* 0x000fe40003f04200 */
[----:B------:R-:W-:-:S11]  /*0e00*/  LEA.HI.X R17, R11, UR11, R18, 0x3, P2 ;  /* 0x0000000b0b117c11 */ /* 0x000fd600090f1c12 */
[----:B------:R-:W-:Y:S05]  /*0e10*/  @P0 BRA P3, `(.L_x_6993) ;  /* 0x0000000000180947 */ /* 0x000fea0001800000 */
[----:B------:R-:W-:Y:S01]  /*0e20*/  IMAD.MOV.U32 R22, RZ, RZ, R20 ;  /* 0x000000ffff167224 */ /* 0x000fe200078e0014 */
[----:B------:R-:W-:Y:S01]  /*0e30*/  MOV R28, 0xe80 ;  /* 0x00000e80001c7802 */ /* 0x000fe20000000f00 */
[----:B------:R-:W-:Y:S02]  /*0e40*/  IMAD.MOV.U32 R23, RZ, RZ, R21 ;  /* 0x000000ffff177224 */ /* 0x000fe400078e0015 */
[----:B------:R-:W-:Y:S02]  /*0e50*/  IMAD.MOV.U32 R20, RZ, RZ, R14 ;  /* 0x000000ffff147224 */ /* 0x000fe400078e000e */
[----:B------:R-:W-:-:S07]  /*0e60*/  IMAD.MOV.U32 R21, RZ, RZ, R15 ;  /* 0x000000ffff157224 */ /* 0x000fce00078e000f */
[----:B------:R-:W-:Y:S05]  /*0e70*/  CALL.REL.NOINC `($__internal_35_$__cuda_sm20_div_rn_f64_full) ;  /* 0x0000000c00e47944 */ /* 0x000fea0003c00000 */
.L_x_6993:
[----:B------:R-:W-:Y:S05]  /*0e80*/  BSYNC B3 ;  /* 0x0000000000037941 */ /* 0x000fea0003800000 */
.L_x_6992:
[----:B------:R0:W-:Y:S01]  /*0e90*/  STG.E.64 desc[UR4][R16.64], R24 ;  /* 0x0000001810007986 */ /* 0x0001e2000c101b04 */
[----:B------:R-:W-:Y:S05]  /*0ea0*/  @!P1 BRA `(.L_x_6994) ;  /* 0xfffffff800789947 */ /* 0x000fea000383ffff */
.L_x_6989:
[----:B------:R-:W-:Y:S05]  /*0eb0*/  BSYNC B2 ;  /* 0x0000000000027941 */ /* 0x000fea0003800000 */
.L_x_6988:
[----:B------:R-:W-:Y:S05]  /*0ec0*/  BRA `(.L_x_6995) ;  /* 0x0000000c00a07947 */ /* 0x000fea0003800000 */
.L_x_6979:
[----:B------:R-:W-:Y:S01]  /*0ed0*/  ISETP.GE.AND P0, PT, R8, R11, PT ;  /* 0x0000000b0800720c */ /* 0x000fe20003f06270 */
[----:B------:R-:W-:Y:S01]  /*0ee0*/  IMAD.MOV.U32 R14, RZ, RZ, -0x1 ;  /* 0xffffffffff0e7424 */ /* 0x000fe200078e00ff */
[----:B------:R-:W-:Y:S02]  /*0ef0*/  ISETP.NE.AND P3, PT, R4, RZ, PT ;  /* 0x000000ff0400720c */ /* 0x000fe40003f65270 */
[----:B------:R-:W-:-:S09]  /*0f00*/  MOV R15, 0xffefffff ;  /* 0xffefffff000f7802 */ /* 0x000fd20000000f00 */
[----:B------:R-:W-:Y:S05]  /*0f10*/  @P0 BRA `(.L_x_6996) ;  /* 0x0000000000340947 */ /* 0x000fea0003800000 */
[----:B------:R-:W0:Y:S01]  /*0f20*/  LDC.64 R12, c[0x0][0x218] ;  /* 0x00008600ff0c7b82 */ /* 0x000e220000000a00 */
[----:B------:R-:W-:Y:S02]  /*0f30*/  IMAD.MOV.U32 R16, RZ, RZ, R8 ;  /* 0x000000ffff107224 */ /* 0x000fe400078e0008 */
[----:B------:R-:W-:Y:S02]  /*0f40*/  IMAD.MOV.U32 R14, RZ, RZ, -0x1 ;  /* 0xffffffffff0e7424 */ /* 0x000fe400078e00ff */
[----:B------:R-:W-:-:S07]  /*0f50*/  IMAD.MOV.U32 R15, RZ, RZ, -0x100001 ;  /* 0xffefffffff0f7424 */ /* 0x000fce00078e00ff */
.L_x_6997:
[----:B------:R-:W-:-:S04]  /*0f60*/  IMAD R19, R16, R17, R0 ;  /* 0x0000001110137224 */ /* 0x000fc800078e0200 */
[----:B0-----:R-:W-:-:S06]  /*0f70*/  IMAD.WIDE R18, R19, 0x8, R12 ;  /* 0x0000000813127825 */ /* 0x001fcc00078e020c */
[----:B------:R-:W2:Y:S01]  /*0f80*/  LDG.E.64 R18, desc[UR4][R18.64] ;  /* 0x0000000412127981 */ /* 0x000ea2000c1e1b00 */
[----:B------:R-:W-:-:S05]  /*0f90*/  IMAD.IADD R16, R10, 0x1, R16 ;  /* 0x000000010a107824 */ /* 0x000fca00078e0210 */
[----:B------:R-:W-:Y:S01]  /*0fa0*/  ISETP.GE.AND P2, PT, R16, R11, PT ;  /* 0x0000000b1000720c */ /* 0x000fe20003f46270 */
[----:B--2---:R-:W-:-:S06]  /*0fb0*/  DSETP.GEU.AND P1, PT, R14, R18, PT ;  /* 0x000000120e00722a */ /* 0x004fcc0003f2e000 */
[----:B------:R-:W-:Y:S02]  /*0fc0*/  FSEL R14, R18, R14, !P1 ;  /* 0x0000000e120e7208 */ /* 0x000fe40004800000 */
[----:B------:R-:W-:-:S04]  /*0fd0*/  FSEL R15, R19, R15, !P1 ;  /* 0x0000000f130f7208 */ /* 0x000fc80004800000 */
[----:B------:R-:W-:Y:S05]  /*0fe0*/  @!P2 BRA `(.L_x_6997) ;  /* 0xfffffffc00dca947 */ /* 0x000fea000383ffff */
.L_x_6996:
[----:B------:R-:W-:Y:S05]  /*0ff0*/  WARPSYNC.ALL ;  /* 0x0000000000007948 */ /* 0x000fea0003800000 */
[----:B------:R-:W-:Y:S06]  /*1000*/  BAR.SYNC.DEFER_BLOCKING 0x0 ;  /* 0x0000000000007b1d */ /* 0x000fec0000010000 */
[----:B------:R0:W-:Y:S01]  /*1010*/  STS.64 [R3], R14 ;  /* 0x0000000e03007388 */ /* 0x0001e20000000a00 */
[----:B------:R-:W-:Y:S05]  /*1020*/  @!P3 BRA `(.L_x_6998) ;  /* 0x000000000034b947 */ /* 0x000fea0003800000 */
[----:B------:R-:W-:-:S07]  /*1030*/  IMAD.MOV.U32 R11, RZ, RZ, R4 ;  /* 0x000000ffff0b7224 */ /* 0x000fce00078e0004 */
.L_x_6999:
        /* <DEDUP_REMOVED lines=12> */
.L_x_6998:
[----:B------:R-:W-:Y:S01]  /*1100*/  BAR.SYNC.DEFER_BLOCKING 0x0 ;  /* 0x0000000000007b1d */ /* 0x000fe20000010000 */
[----:B------:R-:W-:-:S05]  /*1110*/  CS2R R20, SRZ ;  /* 0x0000000000147805 */ /* 0x000fca000001ff00 */
[----:B------:R-:W-:Y:S01]  /*1120*/  ULDC UR6, c[0x0][0x228] ;  /* 0x00008a0000067ab9 */ /* 0x000fe20000000800 */
[----:B------:R-:W-:Y:S01]  /*1130*/  ULDC UR7, c[0x0][0x224] ;  /* 0x0000890000077ab9 */ /* 0x000fe20000000800 */
[----:B------:R-:W-:Y:S01]  /*1140*/  BSSY B2, `(.L_x_7000) ;  /* 0x0000049000027945 */ /* 0x000fe20003800000 */
[----:B------:R1:W2:Y:S03]  /*1150*/  LDS.64 R16, [R7] ;  /* 0x0000000007107984 */ /* 0x0002a60000000a00 */
[----:B------:R-:W-:Y:S05]  /*1160*/  @P0 BRA `(.L_x_7001) ;  /* 0x0000000400180947 */ /* 0x000fea0003800000 */
[----:B------:R-:W3:Y:S01]  /*1170*/  LDC.64 R18, c[0x0][0x218] ;  /* 0x00008600ff127b82 */ /* 0x000ee20000000a00 */
[----:B------:R-:W-:Y:S01]  /*1180*/  IMAD.MOV.U32 R11, RZ, RZ, R8 ;  /* 0x000000ffff0b7224 */ /* 0x000fe200078e0008 */
[----:B------:R-:W-:-:S07]  /*1190*/  CS2R R20, SRZ ;  /* 0x0000000000147805 */ /* 0x000fce000001ff00 */
.L_x_7004:
[----:B------:R-:W-:-:S04]  /*11a0*/  IMAD R25, R11, UR6, R0 ;  /* 0x000000060b197c24 */ /* 0x000fc8000f8e0200 */
[----:B---3--:R-:W-:-:S05]  /*11b0*/  IMAD.WIDE R24, R25, 0x8, R18 ;  /* 0x0000000819187825 */ /* 0x008fca00078e0212 */
[----:B0-----:R-:W2:Y:S01]  /*11c0*/  LDG.E.64 R14, desc[UR4][R24.64] ;  /* 0x00000004180e7981 */ /* 0x001ea2000c1e1b00 */
[----:B------:R-:W-:Y:S01]  /*11d0*/  IMAD.MOV.U32 R12, RZ, RZ, 0x652b82fe ;  /* 0x652b82feff0c7424 */ /* 0x000fe200078e00ff */
[----:B------:R-:W-:Y:S01]  /*11e0*/  UMOV UR8, 0xfefa39ef ;  /* 0xfefa39ef00087882 */ /* 0x000fe20000000000 */
[----:B------:R-:W-:Y:S01]  /*11f0*/  IMAD.MOV.U32 R13, RZ, RZ, 0x3ff71547 ;  /* 0x3ff71547ff0d7424 */ /* 0x000fe200078e00ff */
[----:B------:R-:W-:Y:S01]  /*1200*/  UMOV UR9, 0x3fe62e42 ;  /* 0x3fe62e4200097882 */ /* 0x000fe20000000000 */
[----:B------:R-:W-:Y:S01]  /*1210*/  IMAD.IADD R11, R10, 0x1, R11 ;  /* 0x000000010a0b7824 */ /* 0x000fe200078e020b */
[----:B------:R-:W-:Y:S04]  /*1220*/  BSSY B3, `(.L_x_7002) ;  /* 0x0000038000037945 */ /* 0x000fe80003800000 */
[----:B------:R-:W-:Y:S01]  /*1230*/  ISETP.GE.AND P2, PT, R11, UR7, PT ;  /* 0x000000070b007c0c */ /* 0x000fe2000bf46270 */
        /* <DEDUP_REMOVED lines=54> */
.L_x_7003:
[----:B------:R-:W-:Y:S05]  /*15a0*/  BSYNC B3 ;  /* 0x0000000000037941 */ /* 0x000fea0003800000 */
.L_x_7002:
[----:B------:R-:W-:Y:S01]  /*15b0*/  DADD R20, R22, R20 ;  /* 0x0000000016147229 */ /* 0x000fe20000000014 */
[----:B------:R-:W-:Y:S10]  /*15c0*/  @!P2 BRA `(.L_x_7004) ;  /* 0xfffffff800f4a947 */ /* 0x000ff4000383ffff */
.L_x_7001:
[----:B------:R-:W-:Y:S05]  /*15d0*/  BSYNC B2 ;  /* 0x0000000000027941 */ /* 0x000fea0003800000 */
.L_x_7000:
[----:B------:R-:W-:Y:S01]  /*15e0*/  BAR.SYNC.DEFER_BLOCKING 0x0 ;  /* 0x0000000000007b1d */ /* 0x000fe20000010000 */
[----:B------:R-:W-:-:S05]  /*15f0*/  ISETP.NE.AND P0, PT, R4, RZ, PT ;  /* 0x000000ff0400720c */ /* 0x000fca0003f05270 */
[----:B------:R3:W-:Y:S08]  /*1600*/  STS.64 [R3], R20 ;  /* 0x0000001403007388 */ /* 0x0007f00000000a00 */
[----:B------:R-:W-:Y:S05]  /*1610*/  @!P0 BRA `(.L_x_7005) ;  /* 0x00000000002c8947 */ /* 0x000fea0003800000 */
[----:B------:R-:W-:-:S07]  /*1620*/  IMAD.MOV.U32 R11, RZ, RZ, R4 ;  /* 0x000000ffff0b7224 */ /* 0x000fce00078e0004 */
.L_x_7006:
[----:B------:R-:W-:Y:S01]  /*1630*/  BAR.SYNC.DEFER_BLOCKING 0x0 ;  /* 0x0000000000007b1d */ /* 0x000fe20000010000 */
[----:B------:R-:W-:-:S13]  /*1640*/  ISETP.GE.U32.AND P0, PT, R8, R11, PT ;  /* 0x0000000b0800720c */ /* 0x000fda0003f06070 */
[----:B0-----:R-:W-:Y:S01]  /*1650*/  @!P0 IMAD R14, R11, 0x8, R3 ;  /* 0x000000080b0e8824 */ /* 0x001fe200078e0203 */
[----:B------:R-:W-:Y:S01]  /*1660*/  SHF.R.U32.HI R11, RZ, 0x1, R11 ;  /* 0x00000001ff0b7819 */ /* 0x000fe2000001160b */
[----:B------:R-:W-:Y:S04]  /*1670*/  @!P0 LDS.64 R12, [R3] ;  /* 0x00000000030c8984 */ /* 0x000fe80000000a00 */
[----:B------:R-:W0:Y:S02]  /*1680*/  @!P0 LDS.64 R14, [R14] ;  /* 0x000000000e0e8984 */ /* 0x000e240000000a00 */
[----:B0-----:R-:W-:-:S07]  /*1690*/  @!P0 DADD R12, R12, R14 ;  /* 0x000000000c0c8229 */ /* 0x001fce000000000e */
[----:B------:R4:W-:Y:S01]  /*16a0*/  @!P0 STS.64 [R3], R12 ;  /* 0x0000000c03008388 */ /* 0x0009e20000000a00 */
[----:B------:R-:W-:-:S13]  /*16b0*/  ISETP.NE.AND P0, PT, R11, RZ, PT ;  /* 0x000000ff0b00720c */ /* 0x000fda0003f05270 */
[----:B----4-:R-:W-:Y:S05]  /*16c0*/  @P0 BRA `(.L_x_7006) ;  /* 0xfffffffc00d80947 */ /* 0x010fea000383ffff */
.L_x_7005:
[----:B------:R-:W-:Y:S01]  /*16d0*/  ULDC UR6, c[0x0][0x224] ;  /* 0x0000890000067ab9 */ /* 0x000fe20000000800 */
[----:B------:R-:W-:Y:S01]  /*16e0*/  ULDC UR9, c[0x0][0x228] ;  /* 0x00008a0000097ab9 */ /* 0x000fe20000000800 */
[----:B------:R-:W-:Y:S01]  /*16f0*/  BAR.SYNC.DEFER_BLOCKING 0x0 ;  /* 0x0000000000007b1d */ /* 0x000fe20000010000 */
[----:B------:R-:W-:-:S05]  /*1700*/  ISETP.GE.AND P0, PT, R8, UR6, PT ;  /* 0x0000000608007c0c */ /* 0x000fca000bf06270 */
[----:B------:R-:W-:Y:S01]  /*1710*/  ULDC UR8, c[0x0][0x224] ;  /* 0x0000890000087ab9 */ /* 0x000fe20000000800 */
[----:B------:R-:W-:-:S07]  /*1720*/  ULDC.64 UR6, c[0x0][0x210] ;  /* 0x0000840000067ab9 */ /* 0x000fce0000000a00 */
[----:B------:R-:W-:Y:S05]  /*1730*/  @P0 BRA `(.L_x_6995) ;  /* 0x0000000400840947 */ /* 0x000fea0003800000 */
[----:B0-----:R0:W4:Y:S01]  /*1740*/  LDS.64 R14, [R7] ;  /* 0x00000000070e7984 */ /* 0x0011220000000a00 */
[----:B------:R-:W-:-:S07]  /*1750*/  IMAD.MOV.U32 R33, RZ, RZ, R8 ;  /* 0x000000ffff217224 */ /* 0x000fce00078e0008 */
.L_x_7011:
[----:B---3--:R-:W3:Y:S01]  /*1760*/  LDC.64 R20, c[0x0][0x218] ;  /* 0x00008600ff147b82 */ /* 0x008ee20000000a00 */
[----:B------:R-:W-:-:S04]  /*1770*/  IMAD R11, R33, UR9, R0 ;  /* 0x00000009210b7c24 */ /* 0x000fc8000f8e0200 */
[----:B---3--:R-:W-:-:S05]  /*1780*/  IMAD.WIDE R20, R11, 0x8, R20 ;  /* 0x000000080b147825 */ /* 0x008fca00078e0214 */
[----:B--2---:R-:W2:Y:S01]  /*1790*/  LDG.E.64 R12, desc[UR4][R20.64] ;  /* 0x00000004140c7981 */ /* 0x004ea2000c1e1b00 */
        /* <DEDUP_REMOVED lines=34> */
[----:B----4-:R-:W2:Y:S01]  /*19c0*/  MUFU.RCP64H R21, R15 ;  /* 0x0000000f00157308 */ /* 0x010ea20000001800 */
[----:B------:R-:W-:Y:S01]  /*19d0*/  UMOV UR11, 0x3fa55555 ;  /* 0x3fa55555000b7882 */ /* 0x000fe20000000000 */
[----:B------:R-:W-:-:S04]  /*19e0*/  IMAD.MOV.U32 R20, RZ, RZ, 0x1 ;  /* 0x00000001ff147424 */ /* 0x000fc800078e00ff */
[----:B------:R-:W-:Y:S01]  /*19f0*/  DFMA R22, R26, R22, UR10 ;  /* 0x0000000a1a167e2b */ /* 0x000fe20008000016 */
[----:B------:R-:W-:Y:S01]  /*1a00*/  UMOV UR10, 0x55555511 ;  /* 0x55555511000a7882 */ /* 0x000fe20000000000 */
[----:B------:R-:W-:-:S06]  /*1a10*/  UMOV UR11, 0x3fc55555 ;  /* 0x3fc55555000b7882 */ /* 0x000fcc0000000000 */
[----:B------:R-:W-:Y:S01]  /*1a20*/  DFMA R22, R26, R22, UR10 ;  /* 0x0000000a1a167e2b */ /* 0x000fe20008000016 */
[----:B------:R-:W-:Y:S01]  /*1a30*/  UMOV UR10, 0xb ;  /* 0x0000000b000a7882 */ /* 0x000fe20000000000 */
[----:B------:R-:W-:Y:S01]  /*1a40*/  UMOV UR11, 0x3fe00000 ;  /* 0x3fe00000000b7882 */ /* 0x000fe20000000000 */
[----:B--2---:R-:W-:-:S05]  /*1a50*/  DFMA R24, -R14, R20, 1 ;  /* 0x3ff000000e18742b */ /* 0x004fca0000000114 */
[----:B------:R-:W-:-:S03]  /*1a60*/  DFMA R22, R26, R22, UR10 ;  /* 0x0000000a1a167e2b */ /* 0x000fc60008000016 */
[----:B------:R-:W-:-:S05]  /*1a70*/  DFMA R24, R24, R24, R24 ;  /* 0x000000181818722b */ /* 0x000fca0000000018 */
[----:B------:R-:W-:-:S03]  /*1a80*/  DFMA R22, R26, R22, 1 ;  /* 0x3ff000001a16742b */ /* 0x000fc60000000016 */
[----:B------:R-:W-:-:S05]  /*1a90*/  DFMA R24, R20, R24, R20 ;  /* 0x000000181418722b */ /* 0x000fca0000000014 */
[----:B------:R-:W-:-:S03]  /*1aa0*/  DFMA R22, R26, R22, 1 ;  /* 0x3ff000001a16742b */ /* 0x000fc60000000016 */
[----:B------:R-:W-:-:S08]  /*1ab0*/  DFMA R20, -R14, R24, 1 ;  /* 0x3ff000000e14742b */ /* 0x000fd00000000118 */
[----:B------:R-:W-:Y:S01]  /*1ac0*/  DFMA R24, R24, R20, R24 ;  /* 0x000000141818722b */ /* 0x000fe20000000018 */
        /* <DEDUP_REMOVED lines=15> */
.L_x_7008:
[----:B------:R-:W-:Y:S05]  /*1bc0*/  BSYNC B2 ;  /* 0x0000000000027941 */ /* 0x000fea0003800000 */
.L_x_7007:
[----:B------:R-:W-:Y:S01]  /*1bd0*/  IMAD.MOV.U32 R18, RZ, RZ, R20 ;  /* 0x000000ffff127224 */ /* 0x000fe200078e0014 */
[----:B------:R-:W-:Y:S01]  /*1be0*/  FSETP.GEU.AND P3, PT, |R21|, 6.5827683646048100446e-37, PT ;  /* 0x036000001500780b */ /* 0x000fe20003f6e200 */
[----:B------:R-:W-:Y:S01]  /*1bf0*/  IMAD.MOV.U32 R19, RZ, RZ, R21 ;  /* 0x000000ffff137224 */ /* 0x000fe200078e0015 */
[----:B------:R-:W-:Y:S01]  /*1c00*/  BSSY B2, `(.L_x_7009) ;  /* 0x0000012000027945 */ /* 0x000fe20003800000 */
[----:B------:R-:W-:-:S04]  /*1c10*/  IMAD.IADD R33, R10, 0x1, R33 ;  /* 0x000000010a217824 */ /* 0x000fc800078e0221 */
[----:B------:R-:W-:Y:S01]  /*1c20*/  DMUL R12, R24, R18 ;  /* 0x00000012180c7228 */ /* 0x000fe20000000000 */
[----:B------:R-:W-:-:S07]  /*1c30*/  ISETP.GE.AND P1, PT, R33, UR8, PT ;  /* 0x0000000821007c0c */ /* 0x000fce000bf26270 */
[----:B------:R-:W-:-:S08]  /*1c40*/  DFMA R18, -R14, R12, R18 ;  /* 0x0000000c0e12722b */ /* 0x000fd00000000112 */
        /* <DEDUP_REMOVED lines=12> */
[----:B01----:R-:W-:Y:S05]  /*1d10*/  CALL.REL.NOINC `($__internal_35_$__cuda_sm20_div_rn_f64_full) ;  /* 0x00000000003c7944 */ /* 0x003fea0003c00000 */
.L_x_7010:
[----:B------:R-:W-:Y:S05]  /*1d20*/  BSYNC B2 ;  /* 0x0000000000027941 */ /* 0x000fea0003800000 */
.L_x_7009:
[----:B------:R2:W-:Y:S01]  /*1d30*/  STG.E.64 desc[UR4][R12.64], R24 ;  /* 0x000000180c007986 */ /* 0x0005e2000c101b04 */
[----:B------:R-:W-:Y:S05]  /*1d40*/  @!P1 BRA `(.L_x_7011) ;  /* 0xfffffff800849947 */ /* 0x000fea000383ffff */
.L_x_6995:
[----:B------:R-:W-:Y:S05]  /*1d50*/  BSYNC B0 ;  /* 0x0000000000007941 */ /* 0x000fea0003800000 */
.L_x_6978:
[----:B------:R-:W-:Y:S01]  /*1d60*/  IMAD.IADD R2, R5, 0x1, R2 ;  /* 0x0000000105027824 */ /* 0x000fe200078e0202 */
[----:B------:R-:W-:-:S04]  /*1d70*/  ULDC UR10, c[0x0][0x228] ;  /* 0x00008a00000a7ab9 */ /* 0x000fc80000000800 */
[----:B------:R-:W-:-:S13]  /*1d80*/  ISETP.GE.AND P0, PT, R2, UR10, PT ;  /* 0x0000000a02007c0c */ /* 0x000fda000bf06270 */
[----:B------:R-:W-:Y:S05]  /*1d90*/  @!P0 BRA `(.L_x_7012) ;  /* 0xffffffe400048947 */ /* 0x000fea000383ffff */
.L_x_6977:
[----:B------:R-:W-:Y:S05]  /*1da0*/  BSYNC B1 ;  /* 0x0000000000017941 */ /* 0x000fea0003800000 */
.L_x_6976:
[----:B------:R-:W-:Y:S02]  /*1db0*/  ULDC UR10, c[0x0][0xc] ;  /* 0x00000300000a7ab9 */ /* 0x000fe40000000800 */
[----:B------:R-:W-:Y:S01]  /*1dc0*/  IADD3 R9, R9, UR10, RZ ;  /* 0x0000000a09097c10 */ /* 0x000fe2000fffe0ff */
[----:B------:R-:W-:-:S03]  /*1dd0*/  ULDC UR10, c[0x0][0x220] ;  /* 0x00008800000a7ab9 */ /* 0x000fc60000000800 */
[----:B------:R-:W-:-:S13]  /*1de0*/  ISETP.GE.AND P0, PT, R9, UR10, PT ;  /* 0x0000000a09007c0c */ /* 0x000fda000bf06270 */
[----:B------:R-:W-:Y:S05]  /*1df0*/  @!P0 BRA `(.L_x_7013) ;  /* 0xffffffe000d88947 */ /* 0x000fea000383ffff */
[----:B------:R-:W-:Y:S05]  /*1e00*/  EXIT ;  /* 0x000000000000794d */ /* 0x000fea0003800000 */
        .weak           $__internal_35_$__cuda_sm20_div_rn_f64_full
        .type           $__internal_35_$__cuda_sm20_div_rn_f64_full,@function
        .size           $__internal_35_$__cuda_sm20_div_rn_f64_full,(.L_x_12068 - $__internal_35_$__cuda_sm20_div_rn_f64_full)
$__internal_35_$__cuda_sm20_div_rn_f64_full:
        /* <DEDUP_REMOVED lines=14> */
[----:B------:R-:W0:Y:S01]  /*1ef0*/  MUFU.RCP64H R27, R19 ;  /* 0x00000013001b7308 */ /* 0x000e220000001800 */
[----:B------:R-:W-:Y:S02]  /*1f00*/  SEL R25, R29, 0x63400000, !P2 ;  /* 0x634000001d197807 */ /* 0x000fe40005000000 */
[----:B------:R-:W-:Y:S02]  /*1f10*/  @!P3 ISETP.GE.U32.AND P4, PT, R11, R24, PT ;  /* 0x000000180b00b20c */ /* 0x000fe40003f86070 */
[----:B------:R-:W-:-:S02]  /*1f20*/  LOP3.LUT R25, R25, 0x800fffff, R23, 0xf8, !PT ;  /* 0x800fffff19197812 */ /* 0x000fc400078ef817 */
[----:B------:R-:W-:Y:S01]  /*1f30*/  @!P0 LOP3.LUT R31, R19, 0x7ff00000, RZ, 0xc0, !PT ;  /* 0x7ff00000131f8812 */ /* 0x000fe200078ec0ff */
[----:B0-----:R-:W-:-:S08]  /*1f40*/  DFMA R34, R26, -R18, 1 ;  /* 0x3ff000001a22742b */ /* 0x001fd00000000812 */
[----:B------:R-:W-:-:S08]  /*1f50*/  DFMA R34, R34, R34, R34 ;  /* 0x000000222222722b */ /* 0x000fd00000000022 */
[----:B------:R-:W-:Y:S01]  /*1f60*/  DFMA R34, R26, R34, R26 ;  /* 0x000000221a22722b */ /* 0x000fe2000000001a */
[----:B------:R-:W-:Y:S01]  /*1f70*/  @!P3 SEL R27, R29, 0x63400000, !P4 ;  /* 0x634000001d1bb807 */ /* 0x000fe20006000000 */
[----:B------:R-:W-:-:S03]  /*1f80*/  @!P3 IMAD.MOV.U32 R26, RZ, RZ, RZ ;  /* 0x000000ffff1ab224 */ /* 0x000fc600078e00ff */
[----:B------:R-:W-:-:S03]  /*1f90*/  @!P3 LOP3.LUT R24, R27, 0x80000000, R23, 0xf8, !PT ;  /* 0x800000001b18b812 */ /* 0x000fc600078ef817 */
[----:B------:R-:W-:Y:S01]  /*1fa0*/  DFMA R36, R34, -R18, 1 ;  /* 0x3ff000002224742b */ /* 0x000fe20000000812 */
[----:B------:R-:W-:Y:S01]  /*1fb0*/  @!P3 LOP3.LUT R27, R24, 0x100000, RZ, 0xfc, !PT ;  /* 0x00100000181bb812 */ /* 0x000fe200078efcff */
[----:B------:R-:W-:-:S06]  /*1fc0*/  IMAD.MOV.U32 R24, RZ, RZ, R22 ;  /* 0x000000ffff187224 */ /* 0x000fcc00078e0016 */
[----:B------:R-:W-:Y:S02]  /*1fd0*/  DFMA R36, R34, R36, R34 ;  /* 0x000000242224722b */ /* 0x000fe40000000022 */
[----:B------:R-:W-:-:S08]  /*1fe0*/  @!P3 DFMA R24, R24, 2, -R26 ;  /* 0x400000001818b82b */ /* 0x000fd0000000081a */
[----:B------:R-:W-:Y:S02]  /*1ff0*/  DMUL R34, R36, R24 ;  /* 0x0000001824227228 */ /* 0x000fe40000000000 */
[----:B------:R-:W-:-:S05]  /*2000*/  @!P3 LOP3.LUT R30, R25, 0x7ff00000, RZ, 0xc0, !PT ;  /* 0x7ff00000191eb812 */ /* 0x000fca00078ec0ff */
[----:B------:R-:W-:Y:S01]  /*2010*/  VIADD R32, R30, 0xffffffff ;  /* 0xffffffff1e207836 */ /* 0x000fe20000000000 */
[----:B------:R-:W-:-:S04]  /*2020*/  DFMA R26, R34, -R18, R24 ;  /* 0x80000012221a722b */ /* 0x000fc80000000018 */
[----:B------:R-:W-:Y:S01]  /*2030*/  ISETP.GT.U32.AND P0, PT, R32, 0x7feffffe, PT ;  /* 0x7feffffe2000780c */ /* 0x000fe20003f04070 */
[----:B------:R-:W-:-:S03]  /*2040*/  VIADD R32, R31, 0xffffffff ;  /* 0xffffffff1f207836 */ /* 0x000fc60000000000 */
[----:B------:R-:W-:Y:S02]  /*2050*/  DFMA R26, R36, R26, R34 ;  /* 0x0000001a241a722b */ /* 0x000fe40000000022 */
        /* <DEDUP_REMOVED lines=29> */
.L_x_7015:
        /* <DEDUP_REMOVED lines=16> */
.L_x_7018:
[----:B------:R-:W-:Y:S01]  /*2330*/  LOP3.LUT R35, R21, 0x80000, RZ, 0xfc, !PT ;  /* 0x0008000015237812 */ /* 0x000fe200078efcff */
[----:B------:R-:W-:Y:S01]  /*2340*/  IMAD.MOV.U32 R34, RZ, RZ, R20 ;  /* 0x000000ffff227224 */ /* 0x000fe200078e0014 */
[----:B------:R-:W-:Y:S06]  /*2350*/  BRA `(.L_x_7016) ;  /* 0x0000000000087947 */ /* 0x000fec0003800000 */
.L_x_7017:
[----:B------:R-:W-:Y:S01]  /*2360*/  LOP3.LUT R35, R23, 0x80000, RZ, 0xfc, !PT ;  /* 0x0008000017237812 */ /* 0x000fe200078efcff */
[----:B------:R-:W-:-:S07]  /*2370*/  IMAD.MOV.U32 R34, RZ, RZ, R22 ;  /* 0x000000ffff227224 */ /* 0x000fce00078e0016 */
.L_x_7016:
[----:B------:R-:W-:Y:S05]  /*2380*/  BSYNC B4 ;  /* 0x0000000000047941 */ /* 0x000fea0003800000 */
.L_x_7014:
[----:B------:R-:W-:Y:S02]  /*2390*/  IMAD.MOV.U32 R29, RZ, RZ, 0x0 ;  /* 0x00000000ff1d7424 */ /* 0x000fe400078e00ff */
[----:B------:R-:W-:Y:S02]  /*23a0*/  IMAD.MOV.U32 R24, RZ, RZ, R34 ;  /* 0x000000ffff187224 */ /* 0x000fe400078e0022 */
[----:B------:R-:W-:Y:S01]  /*23b0*/  IMAD.MOV.U32 R25, RZ, RZ, R35 ;  /* 0x000000ffff197224 */ /* 0x000fe200078e0023 */
[----:B------:R-:W-:Y:S06]  /*23c0*/  RET.REL.NODEC R28 `(_ZN2at6native43_GLOBAL__N__9ae7fba5_10_SoftMax_cu_9f978f6326cunn_SpatialSoftMaxForwardIdddiNS1_22SoftMaxForwardEpilogueEEEvPT1_PKT_T2_S9_S9_) ;  /* 0xffffffdc1c0c7950 */ /* 0x000fec0003c3ffff */
.L_x_7019:
        /* <DEDUP_REMOVED lines=11> */
.L_x_12068:


//--------------------- .text._ZN2at6native43_GLOBAL__N__9ae7fba5_10_SoftMax_cu_9f978f6319cunn_SoftMaxForwardILi8EN3c108BFloat16EffNS1_22SoftMaxForwardEpilogueEEEvPT2_PKT0_i --------------------------
	.section	.text._ZN2at6native43_GLOBAL__N__9ae7fba5_10_SoftMax_cu_9f978f6319cunn_SoftMaxForwardILi8EN3c108BFloat16EffNS1_22SoftMaxForwardEpilogueEEEvPT2_PKT0_i,"ax",@progbits
	.align	128
.text._ZN2at6native43_GLOBAL__N__9ae7fba5_10_SoftMax_cu_9f978f6319cunn_SoftMaxForwardILi8EN3c108BFloat16EffNS1_22SoftMaxForwardEpilogueEEEvPT2_PKT0_i:
        .type           _ZN2at6native43_GLOBAL__N__9ae7fba5_10_SoftMax_cu_9f978f6319cunn_SoftMaxForwardILi8EN3c108BFloat16EffNS1_22SoftMaxForwardEpilogueEEEvPT2_PKT0_i,@function
        .size           _ZN2at6native43_GLOBAL__N__9ae7fba5_10_SoftMax_cu_9f978f6319cunn_SoftMaxForwardILi8EN3c108BFloat16EffNS1_22SoftMaxForwardEpilogueEEEvPT2_PKT0_i,(.L_x_12070 - _ZN2at6native43_GLOBAL__N__9ae7fba5_10_SoftMax_cu_9f978f6319cunn_SoftMaxForwardILi8EN3c108BFloat16EffNS1_22SoftMaxForwardEpilogueEEEvPT2_PKT0_i)
        .other          _ZN2at6native43_GLOBAL__N__9ae7fba5_10_SoftMax_cu_9f978f6319cunn_SoftMaxForwardILi8EN3c108BFloat16EffNS1_22SoftMaxForwardEpilogueEEEvPT2_PKT0_i,@"STO_CUDA_ENTRY STV_DEFAULT"
_ZN2at6native43_GLOBAL__N__9ae7fba5_10_SoftMax_cu_9f978f6319cunn_SoftMaxForwardILi8EN3c108BFloat16EffNS1_22SoftMaxForwardEpilogueEEEvPT2_PKT0_i:
[----:B------:R-:W-:Y:S08]  /*0000*/  LDC R1, c[0x0][0x28] ;  /* 0x00000a00ff017b82 */ /* 0x000ff00000000800 */
[----:B------:R-:W0:Y:S01]  /*0010*/  S2UR UR4, SR_CTAID.X ;  /* 0x00000000000479c3 */ /* 0x000e220000002500 */
[----:B------:R-:W1:Y:S01]  /*0020*/  S2R R13, SR_TID.X ;  /* 0x00000000000d7919 */ /* 0x000e620000002100 */
[----:B------:R-:W-:Y:S01]  /*0030*/  ULDC UR7, c[0x0][0x220] ;  /* 0x0000880000077ab9 */ /* 0x000fe20000000800 */
[----:B------:R-:W-:Y:S01]  /*0040*/  ULDC.64 UR12, c[0x0][0x218] ;  /* 0x00008600000c7ab9 */ /* 0x000fe20000000a00 */
[----:B------:R-:W-:-:S02]  /*0050*/  USHF.R.S32.HI UR5, URZ, 0x1f, UR7 ;  /* 0x0000001f3f057899 */ /* 0x000fc40008011407 */
[----:B0-----:R-:W-:Y:S02]  /*0060*/  UIMAD.WIDE.U32 UR10, UR4, UR7, URZ ;  /* 0x00000007040a72a5 */ /* 0x001fe4000f8e003f */
[----:B------:R-:W-:Y:S02]  /*0070*/  UIMAD UR5, UR5, UR4, URZ ;  /* 0x00000004050572a4 */ /* 0x000fe4000f8e023f */
[----:B------:R-:W-:Y:S02]  /*0080*/  ULEA UR8, UP0, UR10, UR12, 0x1 ;  /* 0x0000000c0a087291 */ /* 0x000fe4000f80083f */
[----:B------:R-:W-:Y:S02]  /*0090*/  UIADD3 UR5, UR11, UR5, URZ ;  /* 0x000000050b057290 */ /* 0x000fe4000fffe03f */
[----:B------:R-:W-:Y:S01]  /*00a0*/  IMAD.U32 R3, RZ, RZ, UR11 ;  /* 0x0000000bff037e24 */ /* 0x000fe2000f8e00ff */
[----:B------:R-:W-:Y:S01]  /*00b0*/  ULOP3.LUT UR6, UR8, 0xe, URZ, 0xc0, !UPT ;  /* 0x0000000e08067892 */ /* 0x000fe2000f8ec03f */
[----:B------:R-:W-:Y:S01]  /*00c0*/  IMAD.U32 R2, RZ, RZ, UR10 ;  /* 0x0000000aff027e24 */ /* 0x000fe2000f8e00ff */
[----:B------:R-:W-:Y:S01]  /*00d0*/  USHF.L.U64.HI UR4, UR10, 0x1, UR5 ;  /* 0x000000010a047899 */ /* 0x000fe20008010205 */
[----:B------:R-:W-:Y:S01]  /*00e0*/  IMAD.U32 R16, RZ, RZ, UR8 ;  /* 0x00000008ff107e24 */ /* 0x000fe2000f8e00ff */
[----:B------:R-:W-:Y:S01]  /*00f0*/  USHF.R.U64 UR6, UR6, 0x1, URZ ;  /* 0x0000000106067899 */ /* 0x000fe2000800123f */
[----:B------:R-:W-:Y:S01]  /*0100*/  MOV R14, UR5 ;  /* 0x00000005000e7c02 */ /* 0x000fe20008000f00 */
[----:B------:R-:W-:Y:S01]  /*0110*/  UIADD3.X UR4, UR4, UR13, URZ, UP0, !UPT ;  /* 0x0000000d04047290 */ /* 0x000fe200087fe43f */
[----:B------:R-:W-:Y:S01]  /*0120*/  MOV R17, R2 ;  /* 0x0000000200117202 */ /* 0x000fe20000000f00 */
[----:B------:R-:W-:-:S02]  /*0130*/  ULDC UR10, c[0x0][0x220] ;  /* 0x00008800000a7ab9 */ /* 0x000fc40000000800 */
[C---:B-1----:R-:W-:Y:S02]  /*0140*/  IADD3 R0, P0, R13.reuse, -UR6, RZ ;  /* 0x800000060d007c10 */ /* 0x042fe4000ff1e0ff */
[----:B------:R-:W-:Y:S02]  /*0150*/  IMAD.U32 R15, RZ, RZ, UR4 ;  /* 0x00000004ff0f7e24 */ /* 0x000fe4000f8e00ff */
[----:B------:R-:W-:Y:S02]  /*0160*/  LEA.HI.X.SX32 R3, R13, 0xffffffff, 0x1, P0 ;  /* 0xffffffff0d037811 */ /* 0x000fe400000f0eff */
[----:B------:R-:W-:Y:S02]  /*0170*/  ISETP.NE.AND P0, PT, RZ, UR6, PT ;  /* 0x00000006ff007c0c */ /* 0x000fe4000bf05270 */
[----:B------:R-:W-:Y:S01]  /*0180*/  LEA R8, P1, R0, UR8, 0x1 ;  /* 0x0000000800087c11 */ /* 0x000fe2000f8208ff */
[----:B------:R-:W-:-:S03]  /*0190*/  ULDC.64 UR8, c[0x0][0x208] ;  /* 0x0000820000087ab9 */ /* 0x000fc60000000a00 */
[----:B------:R-:W-:Y:S01]  /*01a0*/  LEA.HI.X R9, R0, UR4, R3, 0x1, P1 ;  /* 0x0000000400097c11 */ /* 0x000fe200088f0c03 */
[----:B------:R-:W-:-:S06]  /*01b0*/  IMAD.U32 R0, RZ, RZ, UR10 ;  /* 0x0000000aff007e24 */ /* 0x000fcc000f8e00ff */
[----:B------:R-:W-:Y:S05]  /*01c0*/  @!P0 BRA `(.L_x_7020) ;  /* 0x00000000003c8947 */ /* 0x000fea0003800000 */
[----:B------:R-:W-:-:S06]  /*01d0*/  UIADD3 UR4, UR6, UR7, URZ ;  /* 0x0000000706047290 */ /* 0x000fcc000fffe03f */
[----:B------:R-:W-:-:S04]  /*01e0*/  ISETP.GE.AND P1, PT, R13, UR4, PT ;  /* 0x000000040d007c0c */ /* 0x000fc8000bf26270 */
[----:B------:R-:W-:-:S13]  /*01f0*/  ISETP.LT.OR P1, PT, R13, UR6, P1 ;  /* 0x000000060d007c0c */ /* 0x000fda0008f21670 */
[----:B------:R-:W2:Y:S01]  /*0200*/  @!P1 LDG.E.U16 R2, desc[UR8][R8.64] ;  /* 0x0000000808029981 */ /* 0x000ea2000c1e1500 */
[----:B------:R-:W0:Y:S01]  /*0210*/  LDC R4, c[0x0][RZ] ;  /* 0x00000000ff047b82 */ /* 0x000e220000000800 */
[----:B------:R-:W-:Y:S01]  /*0220*/  IMAD.MOV.U32 R3, RZ, RZ, -0x800001 ;  /* 0xff7fffffff037424 */ /* 0x000fe200078e00ff */
[----:B0-----:R-:W-:Y:S02]  /*0230*/  IADD3 R11, P2, P3, R17, -UR6, R4 ;  /* 0x80000006110b7c10 */ /* 0x001fe4000fb5e004 */
[----:B------:R-:W-:Y:S02]  /*0240*/  VIMNMX.U32 R19, R4, UR4, PT ;  /* 0x0000000404137c48 */ /* 0x000fe4000bfe0000 */
[----:B------:R-:W-:Y:S02]  /*0250*/  IADD3.X R6, R14, -0x1, RZ, P2, P3 ;  /* 0xffffffff0e067810 */ /* 0x000fe400017e64ff */
[----:B------:R-:W-:Y:S02]  /*0260*/  LEA R10, P2, R11, UR12, 0x1 ;  /* 0x0000000c0b0a7c11 */ /* 0x000fe4000f8408ff */
[----:B------:R-:W-:-:S02]  /*0270*/  IADD3 R19, -R19, UR4, RZ ;  /* 0x0000000413137c10 */ /* 0x000fc4000fffe1ff */
[----:B------:R-:W-:Y:S02]  /*0280*/  LEA.HI.X R11, R11, UR13, R6, 0x1, P2 ;  /* 0x0000000d0b0b7c11 */ /* 0x000fe400090f0c06 */
[----:B--2---:R-:W-:-:S04]  /*0290*/  @!P1 SHF.L.U32 R2, R2, 0x10, RZ ;  /* 0x0000001002029819 */ /* 0x004fc800000006ff */
[----:B------:R-:W-:Y:S01]  /*02a0*/  @!P1 FMNMX.FTZ R3, R2, -3.40282346638528859812e+38, !PT ;  /* 0xff7fffff02039809 */ /* 0x000fe20007810000 */
[----:B------:R-:W-:Y:S06]  /*02b0*/  BRA `(.L_x_7021) ;  /* 0x0000000000107947 */ /* 0x000fec0003800000 */
.L_x_7020:
[----:B------:R-:W-:Y:S01]  /*02c0*/  IMAD.MOV.U32 R3, RZ, RZ, -0x800001 ;  /* 0xff7fffffff037424 */ /* 0x000fe200078e00ff */
[----:B------:R-:W-:Y:S01]  /*02d0*/  MOV R10, R16 ;  /* 0x00000010000a7202 */ /* 0x000fe20000000f00 */
[----:B------:R-:W-:Y:S02]  /*02e0*/  IMAD.U32 R19, RZ, RZ, UR10 ;  /* 0x0000000aff137e24 */ /* 0x000fe4000f8e00ff */
[----:B------:R-:W-:-:S07]  /*02f0*/  IMAD.MOV.U32 R11, RZ, RZ, R15 ;  /* 0x000000ffff0b7224 */ /* 0x000fce00078e000f */
.L_x_7021:
[----:B------:R-:W0:Y:S01]  /*0300*/  LDC R2, c[0x0][RZ] ;  /* 0x00000000ff027b82 */ /* 0x000e220000000800 */
[----:B------:R-:W-:Y:S01]  /*0310*/  IMAD.MOV.U32 R24, RZ, RZ, RZ ;  /* 0x000000ffff187224 */ /* 0x000fe200078e00ff */
[----:B------:R-:W-:Y:S01]  /*0320*/  BSSY B0, `(.L_x_7022) ;  /* 0x0000034000007945 */ /* 0x000fe20003800000 */
[----:B------:R-:W-:Y:S02]  /*0330*/  IMAD.SHL.U32 R12, R13, 0x8, RZ ;  /* 0x000000080d0c7824 */ /* 0x000fe400078e00ff */
[----:B0-----:R-:W-:-:S04]  /*0340*/  IMAD.SHL.U32 R22, R2, 0x8, RZ ;  /* 0x0000000802167824 */ /* 0x001fc800078e00ff */
[----:B------:R-:W0:Y:S01]  /*0350*/  I2F.U32.RP R4, R22 ;  /* 0x0000001600047306 */ /* 0x000e220000209000 */
[----:B------:R-:W-:Y:S01]  /*0360*/  IMAD.MOV R5, RZ, RZ, -R22 ;  /* 0x000000ffff057224 */ /* 0x000fe200078e0a16 */
[----:B------:R-:W-:-:S06]  /*0370*/  LOP3.LUT R23, RZ, R22, RZ, 0x33, !PT ;  /* 0x00000016ff177212 */ /* 0x000fcc00078e33ff */
[----:B0-----:R-:W0:Y:S02]  /*0380*/  MUFU.RCP R4, R4 ;  /* 0x0000000400047308 */ /* 0x001e240000001000 */
[----:B0-----:R-:W-:-:S06]  /*0390*/  IADD3 R25, R4, 0xffffffe, RZ ;  /* 0x0ffffffe04197810 */ /* 0x001fcc0007ffe0ff */
[----:B------:R-:W0:Y:S02]  /*03a0*/  F2I.FTZ.U32.TRUNC.NTZ R25, R25 ;  /* 0x0000001900197305 */ /* 0x000e24000021f000 */
[----:B0-----:R-:W-:-:S04]  /*03b0*/  IMAD R5, R5, R25, RZ ;  /* 0x0000001905057224 */ /* 0x001fc800078e02ff */
[----:B------:R-:W-:-:S06]  /*03c0*/  IMAD.HI.U32 R24, R25, R5, R24 ;  /* 0x0000000519187227 */ /* 0x000fcc00078e0018 */
[----:B------:R-:W-:-:S05]  /*03d0*/  IMAD.HI.U32 R5, R24, R19, RZ ;  /* 0x0000001318057227 */ /* 0x000fca00078e00ff */
[----:B------:R-:W-:-:S05]  /*03e0*/  IADD3 R5, -R5, RZ, RZ ;  /* 0x000000ff05057210 */ /* 0x000fca0007ffe1ff */
[----:B------:R-:W-:-:S05]  /*03f0*/  IMAD R5, R22, R5, R19 ;  /* 0x0000000516057224 */ /* 0x000fca00078e0213 */
[----:B------:R-:W-:-:S13]  /*0400*/  ISETP.GE.U32.AND P1, PT, R5, R22, PT ;  /* 0x000000160500720c */ /* 0x000fda0003f26070 */
[----:B------:R-:W-:Y:S01]  /*0410*/  @P1 IMAD.IADD R5, R5, 0x1, -R22 ;  /* 0x0000000105051824 */ /* 0x000fe200078e0a16 */
[----:B------:R-:W-:-:S04]  /*0420*/  ISETP.NE.U32.AND P1, PT, R22, RZ, PT ;  /* 0x000000ff1600720c */ /* 0x000fc80003f25070 */
[----:B------:R-:W-:-:S13]  /*0430*/  ISETP.GE.U32.AND P2, PT, R5, R22, PT ;  /* 0x000000160500720c */ /* 0x000fda0003f46070 */
[----:B------:R-:W-:-:S05]  /*0440*/  @P2 IMAD.IADD R5, R5, 0x1, -R22 ;  /* 0x0000000105052824 */ /* 0x000fca00078e0a16 */
[----:B------:R-:W-:-:S04]  /*0450*/  SEL R18, R23, R5, !P1 ;  /* 0x0000000517127207 */ /* 0x000fc80004800000 */
[----:B------:R-:W-:-:S04]  /*0460*/  IADD3 R18, -R18, R19, RZ ;  /* 0x0000001312127210 */ /* 0x000fc80007ffe1ff */
[----:B------:R-:W-:Y:S01]  /*0470*/  ISETP.GE.AND P2, PT, R12, R18, PT ;  /* 0x000000120c00720c */ /* 0x000fe20003f46270 */
[----:B------:R-:W-:-:S05]  /*0480*/  IMAD.IADD R20, R13, 0x1, R18 ;  /* 0x000000010d147824 */ /* 0x000fca00078e0212 */
[----:B------:R-:W-:-:S07]  /*0490*/  ISETP.GE.AND P3, PT, R20, R19, PT ;  /* 0x000000131400720c */ /* 0x000fce0003f66270 */
[----:B------:R-:W-:Y:S06]  /*04a0*/  @P2 BRA `(.L_x_7023) ;  /* 0x00000000006c2947 */ /* 0x000fec0003800000 */
[----:B------:R-:W-:-:S07]  /*04b0*/  MOV R21, R13 ;  /* 0x0000000d00157202 */ /* 0x000fce0000000f00 */
.L_x_7024:
[----:B------:R-:W-:-:S06]  /*04c0*/  IMAD.WIDE R4, R21, 0x10, R10 ;  /* 0x0000001015047825 */ /* 0x000fcc00078e020a */
[----:B------:R-:W2:Y:S01]  /*04d0*/  LDG.E.128 R4, desc[UR8][R4.64] ;  /* 0x0000000804047981 */ /* 0x000ea2000c1e1d00 */
[----:B------:R-:W-:Y:S02]  /*04e0*/  IADD3 R21, R2, R21, RZ ;  /* 0x0000001502157210 */ /* 0x000fe40007ffe0ff */
[C---:B--2---:R-:W-:Y:S01]  /*04f0*/  PRMT R25, R4.reuse, 0x7632, R25 ;  /* 0x0000763204197816 */ /* 0x044fe20000000019 */
[----:B------:R-:W-:Y:S01]  /*0500*/  IMAD.U32 R26, R4, 0x10000, RZ ;  /* 0x00010000041a7824 */ /* 0x000fe200078e00ff */
[----:B------:R-:W-:-:S03]  /*0510*/  SHF.L.U32 R4, R7, 0x10, RZ ;  /* 0x0000001007047819 */ /* 0x000fc600000006ff */
[----:B------:R-:W-:Y:S01]  /*0520*/  IMAD.U32 R25, R25, 0x10000, RZ ;  /* 0x0001000019197824 */ /* 0x000fe200078e00ff */
[----:B------:R-:W-:Y:S02]  /*0530*/  FMNMX.FTZ R26, R26, R3, !PT ;  /* 0x000000031a1a7209 */ /* 0x000fe40007810000 */
[C---:B------:R-:W-:Y:S02]  /*0540*/  PRMT R3, R5.reuse, 0x7632, R3 ;  /* 0x0000763205037816 */ /* 0x040fe40000000003 */
[----:B------:R-:W-:Y:S02]  /*0550*/  FMNMX.FTZ R25, R26, R25, !PT ;  /* 0x000000191a197209 */ /* 0x000fe40007810000 */
[----:B------:R-:W-:Y:S01]  /*0560*/  SHF.L.U32 R26, R5, 0x10, RZ ;  /* 0x00000010051a7819 */ /* 0x000fe200000006ff */
[----:B------:R-:W-:Y:S01]  /*0570*/  IMAD.U32 R28, R3, 0x10000, RZ ;  /* 0x00010000031c7824 */ /* 0x000fe200078e00ff */
[C---:B------:R-:W-:Y:S01]  /*0580*/  PRMT R3, R6.reuse, 0x7632, R3 ;  /* 0x0000763206037816 */ /* 0x040fe20000000003 */
[----:B------:R-:W-:Y:S01]  /*0590*/  IMAD.U32 R6, R6, 0x10000, RZ ;  /* 0x0001000006067824 */ /* 0x000fe200078e00ff */
[----:B------:R-:W-:-:S03]  /*05a0*/  FMNMX.FTZ R25, R25, R26, !PT ;  /* 0x0000001a19197209 */ /* 0x000fc60007810000 */
[----:B------:R-:W-:Y:S01]  /*05b0*/  IMAD.U32 R5, R3, 0x10000, RZ ;  /* 0x0001000003057824 */ /* 0x000fe200078e00ff */
[----:B------:R-:W-:Y:S02]  /*05c0*/  FMNMX.FTZ R25, R25, R28, !PT ;  /* 0x0000001c19197209 */ /* 0x000fe40007810000 */
[----:B------:R-:W-:Y:S02]  /*05d0*/  PRMT R3, R7, 0x7632, R3 ;  /* 0x0000763207037816 */ /* 0x000fe40000000003 */
[----:B------:R-:W-:Y:S01]  /*05e0*/  FMNMX.FTZ R6, R25, R6, !PT ;  /* 0x0000000619067209 */ /* 0x000fe20007810000 */
[----:B------:R-:W-:Y:S02]  /*05f0*/  IMAD.SHL.U32 R25, R21, 0x8, RZ ;  /* 0x0000000815197824 */ /* 0x000fe400078e00ff */
[----:B------:R-:W-:Y:S01]  /*0600*/  IMAD.U32 R3, R3, 0x10000, RZ ;  /* 0x0001000003037824 */ /* 0x000fe200078e00ff */
[----:B------:R-:W-:Y:S02]  /*0610*/  FMNMX.FTZ R5, R6, R5, !PT ;  /* 0x0000000506057209 */ /* 0x000fe40007810000 */
[----:B------:R-:W-:-:S02]  /*0620*/  ISETP.GE.AND P2, PT, R25, R18, PT ;  /* 0x000000121900720c */ /* 0x000fc40003f46270 */
[----:B------:R-:W-:-:S04]  /*0630*/  FMNMX.FTZ R4, R5, R4, !PT ;  /* 0x0000000405047209 */ /* 0x000fc80007810000 */
[----:B------:R-:W-:-:S07]  /*0640*/  FMNMX.FTZ R3, R4, R3, !PT ;  /* 0x0000000304037209 */ /* 0x000fce0007810000 */
[----:B------:R-:W-:Y:S05]  /*0650*/  @!P2 BRA `(.L_x_7024) ;  /* 0xfffffffc0098a947 */ /* 0x000fea000383ffff */
.L_x_7023:
[----:B------:R-:W-:Y:S05]  /*0660*/  BSYNC B0 ;  /* 0x0000000000007941 */ /* 0x000fea0003800000 */
.L_x_7022:
[----:B------:R-:W-:Y:S04]  /*0670*/  BSSY B0, `(.L_x_7025) ;  /* 0x0000009000007945 */ /* 0x000fe80003800000 */
[----:B------:R-:W-:Y:S05]  /*0680*/  @P3 BRA `(.L_x_7026) ;  /* 0x00000000001c3947 */ /* 0x000fea0003800000 */
.L_x_7027:
[----:B------:R-:W-:-:S06]  /*0690*/  IMAD.WIDE R4, R20, 0x2, R10 ;  /* 0x0000000214047825 */ /* 0x000fcc00078e020a */
[----:B------:R-:W2:Y:S01]  /*06a0*/  LDG.E.U16 R4, desc[UR8][R4.64] ;  /* 0x0000000804047981 */ /* 0x000ea2000c1e1500 */
[----:B------:R-:W-:-:S05]  /*06b0*/  IMAD.IADD R20, R2, 0x1, R20 ;  /* 0x0000000102147824 */ /* 0x000fca00078e0214 */
[----:B------:R-:W-:Y:S02]  /*06c0*/  ISETP.GE.AND P2, PT, R20, R19, PT ;  /* 0x000000131400720c */ /* 0x000fe40003f46270 */
[----:B--2---:R-:W-:-:S04]  /*06d0*/  SHF.L.U32 R6, R4, 0x10, RZ ;  /* 0x0000001004067819 */ /* 0x004fc800000006ff */
[----:B------:R-:W-:-:S07]  /*06e0*/  FMNMX.FTZ R3, R6, R3, !PT ;  /* 0x0000000306037209 */ /* 0x000fce0007810000 */
[----:B------:R-:W-:Y:S05]  /*06f0*/  @!P2 BRA `(.L_x_7027) ;  /* 0xfffffffc00e4a947 */ /* 0x000fea000383ffff */
.L_x_7026:
[----:B------:R-:W-:Y:S05]  /*0700*/  BSYNC B0 ;  /* 0x0000000000007941 */ /* 0x000fea0003800000 */
.L_x_7025:
[----:B------:R-:W0:Y:S01]  /*0710*/  SHFL.DOWN PT, R4, R3, 0x10, 0x1f ;  /* 0x0a001f0003047f89 */ /* 0x000e2200000e0000 */
[----:B------:R-:W-:Y:S01]  /*0720*/  SHF.R.S32.HI R10, RZ, 0x1f, R13 ;  /* 0x0000001fff0a7819 */ /* 0x000fe2000001140d */
[----:B------:R-:W1:Y:S01]  /*0730*/  S2UR UR5, SR_CgaCtaId ;  /* 0x00000000000579c3 */ /* 0x000e620000008800 */
[----:B------:R-:W-:-:S07]  /*0740*/  UMOV UR4, 0x400 ;  /* 0x0000040000047882 */ /* 0x000fce0000000000 */
[----:B------:R-:W-:Y:S01]  /*0750*/  BAR.SYNC.DEFER_BLOCKING 0x0 ;  /* 0x0000000000007b1d */ /* 0x000fe20000010000 */
[----:B------:R-:W-:-:S04]  /*0760*/  LEA.HI R21, R10, R13, RZ, 0x5 ;  /* 0x0000000d0a157211 */ /* 0x000fc800078f28ff */
[----:B------:R-:W-:Y:S01]  /*0770*/  LOP3.LUT R10, R21, 0xffffffe0, RZ, 0xc0, !PT ;  /* 0xffffffe0150a7812 */ /* 0x000fe200078ec0ff */
[----:B------:R-:W-:Y:S04]  /*0780*/  BSSY B0, `(.L_x_7028) ;  /* 0x000002f000007945 */ /* 0x000fe80003800000 */
[----:B------:R-:W-:Y:S01]  /*0790*/  IMAD.IADD R20, R13, 0x1, -R10 ;  /* 0x000000010d147824 */ /* 0x000fe200078e0a0a */
[----:B------:R-:W-:-:S04]  /*07a0*/  SHF.R.U32.HI R10, RZ, 0x5, R2 ;  /* 0x00000005ff0a7819 */ /* 0x000fc80000011602 */
[----:B------:R-:W-:Y:S02]  /*07b0*/  ISETP.GE.AND P3, PT, R13, R10, PT ;  /* 0x0000000a0d00720c */ /* 0x000fe40003f66270 */
[----:B0-----:R-:W-:Y:S01]  /*07c0*/  FSETP.GEU.FTZ.AND P2, PT, R3, R4, PT ;  /* 0x000000040300720b */ /* 0x001fe20003f5e000 */
[----:B-1----:R-:W-:-:S03]  /*07d0*/  ULEA UR4, UR5, UR4, 0x18 ;  /* 0x0000000405047291 */ /* 0x002fc6000f8ec03f */
[----:B------:R-:W-:-:S05]  /*07e0*/  FSEL R4, R4, R3, !P2 ;  /* 0x0000000304047208 */ /* 0x000fca0005000000 */
[----:B------:R-:W0:Y:S02]  /*07f0*/  SHFL.DOWN PT, R5, R4, 0x8, 0x1f ;  /* 0x09001f0004057f89 */ /* 0x000e2400000e0000 */
[----:B0-----:R-:W-:-:S04]  /*0800*/  FSETP.GEU.FTZ.AND P2, PT, R4, R5, PT ;  /* 0x000000050400720b */ /* 0x001fc80003f5e000 */
[----:B------:R-:W-:-:S05]  /*0810*/  FSEL R5, R5, R4, !P2 ;  /* 0x0000000405057208 */ /* 0x000fca0005000000 */
[----:B------:R-:W0:Y:S02]  /*0820*/  SHFL.DOWN PT, R6, R5, 0x4, 0x1f ;  /* 0x08801f0005067f89 */ /* 0x000e2400000e0000 */
[----:B0-----:R-:W-:-:S04]  /*0830*/  FSETP.GEU.FTZ.AND P2, PT, R5, R6, PT ;  /* 0x000000060500720b */ /* 0x001fc80003f5e000 */
[----:B------:R-:W-:-:S05]  /*0840*/  FSEL R6, R6, R5, !P2 ;  /* 0x0000000506067208 */ /* 0x000fca0005000000 */
[----:B------:R-:W0:Y:S02]  /*0850*/  SHFL.DOWN PT, R7, R6, 0x2, 0x1f ;  /* 0x08401f0006077f89 */ /* 0x000e2400000e0000 */
[----:B0-----:R-:W-:-:S04]  /*0860*/  FSETP.GEU.FTZ.AND P2, PT, R6, R7, PT ;  /* 0x000000070600720b */ /* 0x001fc80003f5e000 */
[----:B------:R-:W-:Y:S02]  /*0870*/  FSEL R7, R7, R6, !P2 ;  /* 0x0000000607077208 */ /* 0x000fe40005000000 */
[C---:B------:R-:W-:Y:S02]  /*0880*/  ISETP.NE.AND P2, PT, R20.reuse, RZ, PT ;  /* 0x000000ff1400720c */ /* 0x040fe40003f45270 */
[----:B------:R-:W-:Y:S01]  /*0890*/  LEA R20, R20, UR4, 0x2 ;  /* 0x0000000414147c11 */ /* 0x000fe2000f8e10ff */
[----:B------:R-:W0:Y:S10]  /*08a0*/  SHFL.DOWN PT, R4, R7, 0x1, 0x1f ;  /* 0x08201f0007047f89 */ /* 0x000e3400000e0000 */
[----:B------:R-:W-:-:S04]  /*08b0*/  @!P2 SHF.R.S32.HI R3, RZ, 0x5, R21 ;  /* 0x00000005ff03a819 */ /* 0x000fc80000011415 */
[----:B------:R-:W-:Y:S02]  /*08c0*/  @!P2 LEA R3, R3, UR4, 0x2 ;  /* 0x000000040303ac11 */ /* 0x000fe4000f8e10ff */
[----:B0-----:R-:W-:-:S04]  /*08d0*/  FSETP.GEU.FTZ.AND P4, PT, R7, R4, PT ;  /* 0x000000040700720b */ /* 0x001fc80003f9e000 */
[----:B------:R-:W-:Y:S01]  /*08e0*/  FSEL R6, R4, R7, !P4 ;  /* 0x0000000704067208 */ /* 0x000fe20006000000 */
[----:B------:R-:W-:Y:S01]  /*08f0*/  IMAD.MOV.U32 R7, RZ, RZ, -0x800001 ;  /* 0xff7fffffff077424 */ /* 0x000fe200078e00ff */
[----:B------:R-:W-:-:S03]  /*0900*/  IADD3 R4, R13, 0x1f, RZ ;  /* 0x0000001f0d047810 */ /* 0x000fc60007ffe0ff */
        /* <DEDUP_REMOVED lines=8> */
[----:B0-----:R-:W-:-:S04]  /*0990*/  FSETP.GEU.FTZ.AND P5, PT, R7, R10, PT ;  /* 0x0000000a0700720b */ /* 0x001fc80003fbe000 */
        /* <DEDUP_REMOVED lines=10> */
[----:B------:R0:W1:Y:S04]  /*0a40*/  SHFL.DOWN PT, R26, R11, 0x1, 0x1f ;  /* 0x08201f000b1a7f89 */ /* 0x00006800000e0000 */
.L_x_7053:
[----:B-1----:R-:W-:-:S04]  /*0a50*/  FSETP.GEU.FTZ.AND P5, PT, R11, R26, PT ;  /* 0x0000001a0b00720b */ /* 0x002fc80003fbe000 */
[----:B------:R-:W-:-:S09]  /*0a60*/  FSEL R7, R26, R11, !P5 ;  /* 0x0000000b1a077208 */ /* 0x000fd20006800000 */
.L_x_7029:
[----:B------:R-:W-:Y:S05]  /*0a70*/  BSYNC B0 ;  /* 0x0000000000007941 */ /* 0x000fea0003800000 */
.L_x_7028:
[----:B------:R-:W-:Y:S01]  /*0a80*/  ISETP.NE.AND P5, PT, R13, RZ, PT ;  /* 0x000000ff0d00720c */ /* 0x000fe20003fa5270 */
[----:B------:R-:W2:Y:S01]  /*0a90*/  LDC R19, c[0x0][0x220] ;  /* 0x00008800ff137b82 */ /* 0x000ea20000000800 */
[----:B------:R-:W-:Y:S11]  /*0aa0*/  WARPSYNC.ALL ;  /* 0x0000000000007948 */ /* 0x000ff60003800000 */
[----:B-1----:R1:W-:Y:S01]  /*0ab0*/  @!P5 STS [UR4], R7 ;  /* 0x00000007ff00d988 */ /* 0x0023e20008000804 */
[----:B------:R-:W-:Y:S01]  /*0ac0*/  BAR.SYNC.DEFER_BLOCKING 0x0 ;  /* 0x0000000000007b1d */ /* 0x000fe20000010000 */
[----:B------:R-:W-:Y:S01]  /*0ad0*/  IMAD.MOV.U32 R18, RZ, RZ, RZ ;  /* 0x000000ffff127224 */ /* 0x000fe200078e00ff */
[----:B0-----:R-:W-:Y:S01]  /*0ae0*/  MOV R11, R15 ;  /* 0x0000000f000b7202 */ /* 0x001fe20000000f00 */
[----:B------:R-:W-:-:S03]  /*0af0*/  IMAD.MOV.U32 R10, RZ, RZ, R16 ;  /* 0x000000ffff0a7224 */ /* 0x000fc600078e0010 */
[----:B------:R-:W0:Y:S01]  /*0b00*/  LDS R3, [UR4] ;  /* 0x00000004ff037984 */ /* 0x000e220008000800 */
[----:B-1----:R-:W-:Y:S05]  /*0b10*/  @!P0 BRA `(.L_x_7031) ;  /* 0x0000000000488947 */ /* 0x002fea0003800000 */
[----:B------:R-:W-:Y:S01]  /*0b20*/  P2R R4, PR, RZ, 0x1 ;  /* 0x00000001ff047803 */ /* 0x000fe20000000000 */
[----:B------:R-:W-:Y:S02]  /*0b30*/  UIADD3 UR4, UR6, UR7, URZ ;  /* 0x0000000706047290 */ /* 0x000fe4000fffe03f */
[----:B------:R-:W-:-:S04]  /*0b40*/  IADD3 R5, P0, P6, R17, -UR6, R2 ;  /* 0x8000000611057c10 */ /* 0x000fc8000fe1e002 */
[----:B------:R-:W-:Y:S02]  /*0b50*/  IADD3.X R6, R14, -0x1, RZ, P0, P6 ;  /* 0xffffffff0e067810 */ /* 0x000fe400007ec4ff */
[C---:B------:R-:W-:Y:S02]  /*0b60*/  ISETP.GE.AND P6, PT, R13.reuse, UR4, PT ;  /* 0x000000040d007c0c */ /* 0x040fe4000bfc6270 */
[----:B------:R-:W-:Y:S02]  /*0b70*/  ISETP.NE.AND P0, PT, R4, RZ, PT ;  /* 0x000000ff0400720c */ /* 0x000fe40003f05270 */
[----:B------:R-:W-:-:S13]  /*0b80*/  ISETP.LT.OR P6, PT, R13, UR6, P6 ;  /* 0x000000060d007c0c */ /* 0x000fda000b7c1670 */
[----:B------:R-:W3:Y:S01]  /*0b90*/  @!P6 LDG.E.U16 R4, desc[UR8][R8.64] ;  /* 0x000000080804e981 */ /* 0x000ee2000c1e1500 */
[----:B------:R-:W-:Y:S01]  /*0ba0*/  IMAD.MOV.U32 R18, RZ, RZ, RZ ;  /* 0x000000ffff127224 */ /* 0x000fe200078e00ff */
[----:B--2---:R-:W-:-:S04]  /*0bb0*/  VIMNMX.U32 R19, R2, UR4, PT ;  /* 0x0000000402137c48 */ /* 0x004fc8000bfe0000 */
[----:B------:R-:W-:Y:S01]  /*0bc0*/  IADD3 R19, -R19, UR4, RZ ;  /* 0x0000000413137c10 */ /* 0x000fe2000fffe1ff */
[----:B---3--:R-:W-:-:S04]  /*0bd0*/  @!P6 IMAD.U32 R4, R4, 0x10000, RZ ;  /* 0x000100000404e824 */ /* 0x008fc800078e00ff */
[----:B0-----:R-:W-:-:S04]  /*0be0*/  @!P6 FADD.FTZ R4, -R3, R4 ;  /* 0x000000040304e221 */ /* 0x001fc80000010100 */
[----:B------:R-:W-:-:S06]  /*0bf0*/  @!P6 FMUL.FTZ R4, R4, 1.4426950216293334961 ;  /* 0x3fb8aa3b0404e820 */ /* 0x000fcc0000410000 */
[----:B------:R-:W0:Y:S02]  /*0c00*/  @!P6 MUFU.EX2 R4, R4 ;  /* 0x000000040004e308 */ /* 0x000e240000000800 */
[----:B0-----:R-:W-:Y:S01]  /*0c10*/  @!P6 FADD.FTZ R18, RZ, R4 ;  /* 0x00000004ff12e221 */ /* 0x001fe20000010000 */
[----:B------:R-:W-:-:S04]  /*0c20*/  LEA R10, P6, R5, UR12, 0x1 ;  /* 0x0000000c050a7c11 */ /* 0x000fc8000f8c08ff */
[----:B------:R-:W-:-:S09]  /*0c30*/  LEA.HI.X R11, R5, UR13, R6, 0x1, P6 ;  /* 0x0000000d050b7c11 */ /* 0x000fd2000b0f0c06 */
.L_x_7031:
[----:B--2---:R-:W-:Y:S01]  /*0c40*/  IMAD.HI.U32 R24, R24, R19, RZ ;  /* 0x0000001318187227 */ /* 0x004fe200078e00ff */
[----:B------:R-:W-:Y:S04]  /*0c50*/  BSSY B0, `(.L_x_7032) ;  /* 0x000003f000007945 */ /* 0x000fe80003800000 */
[----:B------:R-:W-:-:S05]  /*0c60*/  IADD3 R24, -R24, RZ, RZ ;  /* 0x000000ff18187210 */ /* 0x000fca0007ffe1ff */
[----:B------:R-:W-:-:S05]  /*0c70*/  IMAD R5, R22, R24, R19 ;  /* 0x0000001816057224 */ /* 0x000fca00078e0213 */
[----:B------:R-:W-:-:S13]  /*0c80*/  ISETP.GE.U32.AND P6, PT, R5, R22, PT ;  /* 0x000000160500720c */ /* 0x000fda0003fc6070 */
[----:B------:R-:W-:-:S05]  /*0c90*/  @P6 IMAD.IADD R5, R5, 0x1, -R22 ;  /* 0x0000000105056824 */ /* 0x000fca00078e0a16 */
[----:B------:R-:W-:-:S13]  /*0ca0*/  ISETP.GE.U32.AND P6, PT, R5, R22, PT ;  /* 0x000000160500720c */ /* 0x000fda0003fc6070 */
[----:B------:R-:W-:-:S05]  /*0cb0*/  @P6 IMAD.IADD R5, R5, 0x1, -R22 ;  /* 0x0000000105056824 */ /* 0x000fca00078e0a16 */
[----:B------:R-:W-:-:S04]  /*0cc0*/  SEL R22, R23, R5, !P1 ;  /* 0x0000000517167207 */ /* 0x000fc80004800000 */
[----:B------:R-:W-:-:S04]  /*0cd0*/  IADD3 R22, -R22, R19, RZ ;  /* 0x0000001316167210 */ /* 0x000fc80007ffe1ff */
[----:B------:R-:W-:Y:S01]  /*0ce0*/  ISETP.GE.AND P6, PT, R12, R22, PT ;  /* 0x000000160c00720c */ /* 0x000fe20003fc6270 */
[----:B------:R-:W-:-:S12]  /*0cf0*/  IMAD.IADD R24, R13, 0x1, R22 ;  /* 0x000000010d187824 */ /* 0x000fd800078e0216 */
[----:B------:R-:W-:Y:S05]  /*0d00*/  @P6 BRA `(.L_x_7033) ;  /* 0x0000000000cc6947 */ /* 0x000fea0003800000 */
[----:B------:R-:W-:-:S07]  /*0d10*/  IMAD.MOV.U32 R23, RZ, RZ, R13 ;  /* 0x000000ffff177224 */ /* 0x000fce00078e000d */
.L_x_7034:
[----:B------:R-:W-:-:S06]  /*0d20*/  IMAD.WIDE R4, R23, 0x10, R10 ;  /* 0x0000001017047825 */ /* 0x000fcc00078e020a */
[----:B------:R-:W2:Y:S01]  /*0d30*/  LDG.E.128 R4, desc[UR8][R4.64] ;  /* 0x0000000804047981 */ /* 0x000ea2000c1e1d00 */
[----:B------:R-:W-:Y:S01]  /*0d40*/  IMAD.IADD R23, R2, 0x1, R23 ;  /* 0x0000000102177824 */ /* 0x000fe200078e0217 */
[C---:B--2---:R-:W-:Y:S02]  /*0d50*/  SHF.L.U32 R26, R4.reuse, 0x10, RZ ;  /* 0x00000010041a7819 */ /* 0x044fe400000006ff */
[----:B------:R-:W-:Y:S02]  /*0d60*/  PRMT R25, R4, 0x7632, R25 ;  /* 0x0000763204197816 */ /* 0x000fe40000000019 */
[----:B------:R-:W-:Y:S01]  /*0d70*/  SHF.L.U32 R27, R6, 0x10, RZ ;  /* 0x00000010061b7819 */ /* 0x000fe200000006ff */
[----:B0-----:R-:W-:Y:S01]  /*0d80*/  FADD.FTZ R26, -R3, R26 ;  /* 0x0000001a031a7221 */ /* 0x001fe20000010100 */
[----:B------:R-:W-:Y:S01]  /*0d90*/  PRMT R6, R5, 0x7632, R6 ;  /* 0x0000763205067816 */ /* 0x000fe20000000006 */
[----:B------:R-:W-:Y:S02]  /*0da0*/  IMAD.U32 R28, R25, 0x10000, RZ ;  /* 0x00010000191c7824 */ /* 0x000fe400078e00ff */
[----:B------:R-:W-:Y:S01]  /*0db0*/  FMUL.FTZ R26, R26, 1.4426950216293334961 ;  /* 0x3fb8aa3b1a1a7820 */ /* 0x000fe20000410000 */
[C---:B------:R-:W-:Y:S01]  /*0dc0*/  FADD.FTZ R27, -R3.reuse, R27 ;  /* 0x0000001b031b7221 */ /* 0x040fe20000010100 */
[----:B------:R-:W-:-:S02]  /*0dd0*/  FADD.FTZ R28, -R3, R28 ;  /* 0x0000001c031c7221 */ /* 0x000fc40000010100 */
[----:B------:R-:W0:Y:S01]  /*0de0*/  MUFU.EX2 R25, R26 ;  /* 0x0000001a00197308 */ /* 0x000e220000000800 */
[----:B------:R-:W-:Y:S01]  /*0df0*/  FMUL.FTZ R27, R27, 1.4426950216293334961 ;  /* 0x3fb8aa3b1b1b7820 */ /* 0x000fe20000410000 */
[----:B------:R-:W-:-:S06]  /*0e00*/  FMUL.FTZ R28, R28, 1.4426950216293334961 ;  /* 0x3fb8aa3b1c1c7820 */ /* 0x000fcc0000410000 */
[----:B------:R-:W1:Y:S01]  /*0e10*/  MUFU.EX2 R28, R28 ;  /* 0x0000001c001c7308 */ /* 0x000e620000000800 */
[----:B0-----:R-:W-:Y:S01]  /*0e20*/  FADD.FTZ R25, R25, R18 ;  /* 0x0000001219197221 */ /* 0x001fe20000010000 */
[----:B------:R-:W-:-:S04]  /*0e30*/  IMAD.U32 R18, R5, 0x10000, RZ ;  /* 0x0001000005127824 */ /* 0x000fc800078e00ff */
[----:B------:R-:W-:Y:S01]  /*0e40*/  FADD.FTZ R18, -R3, R18 ;  /* 0x0000001203127221 */ /* 0x000fe20000010100 */
[----:B-1----:R-:W-:-:S03]  /*0e50*/  FADD.FTZ R4, R25, R28 ;  /* 0x0000001c19047221 */ /* 0x002fc60000010000 */
[----:B------:R-:W-:Y:S01]  /*0e60*/  FMUL.FTZ R25, R18, 1.4426950216293334961 ;  /* 0x3fb8aa3b12197820 */ /* 0x000fe20000410000 */
[C---:B------:R-:W-:Y:S02]  /*0e70*/  IMAD.U32 R18, R6.reuse, 0x10000, RZ ;  /* 0x0001000006127824 */ /* 0x040fe400078e00ff */
[----:B------:R-:W-:Y:S01]  /*0e80*/  IMAD.U32 R28, R7, 0x10000, RZ ;  /* 0x00010000071c7824 */ /* 0x000fe200078e00ff */
[----:B------:R0:W1:Y:S01]  /*0e90*/  MUFU.EX2 R5, R25 ;  /* 0x0000001900057308 */ /* 0x0000620000000800 */
[C---:B------:R-:W-:Y:S01]  /*0ea0*/  FADD.FTZ R26, -R3.reuse, R18 ;  /* 0x00000012031a7221 */ /* 0x040fe20000010100 */
[----:B------:R-:W-:Y:S01]  /*0eb0*/  PRMT R7, R6, 0x7632, R7 ;  /* 0x0000763206077816 */ /* 0x000fe20000000007 */
[----:B------:R-:W-:Y:S02]  /*0ec0*/  FADD.FTZ R29, -R3, R28 ;  /* 0x0000001c031d7221 */ /* 0x000fe40000010100 */
[----:B------:R-:W-:Y:S01]  /*0ed0*/  FMUL.FTZ R26, R26, 1.4426950216293334961 ;  /* 0x3fb8aa3b1a1a7820 */ /* 0x000fe20000410000 */
[----:B------:R-:W-:Y:S01]  /*0ee0*/  SHF.L.U32 R28, R7, 0x10, RZ ;  /* 0x00000010071c7819 */ /* 0x000fe200000006ff */
[----:B------:R-:W-:Y:S01]  /*0ef0*/  FMUL.FTZ R29, R29, 1.4426950216293334961 ;  /* 0x3fb8aa3b1d1d7820 */ /* 0x000fe20000410000 */
[----:B------:R2:W-:Y:S01]  /*0f00*/  MUFU.EX2 R18, R27 ;  /* 0x0000001b00127308 */ /* 0x0005e20000000800 */
[----:B0-----:R-:W-:-:S02]  /*0f10*/  PRMT R25, R7, 0x7632, R25 ;  /* 0x0000763207197816 */ /* 0x001fc40000000019 */
[----:B------:R-:W-:-:S05]  /*0f20*/  FADD.FTZ R28, -R3, R28 ;  /* 0x0000001c031c7221 */ /* 0x000fca0000010100 */
[----:B------:R-:W0:Y:S01]  /*0f30*/  MUFU.EX2 R6, R26 ;  /* 0x0000001a00067308 */ /* 0x000e220000000800 */
[----:B--2---:R-:W-:Y:S02]  /*0f40*/  IMAD.U32 R27, R25, 0x10000, RZ ;  /* 0x00010000191b7824 */ /* 0x004fe400078e00ff */
[----:B------:R-:W-:Y:S01]  /*0f50*/  FMUL.FTZ R25, R28, 1.4426950216293334961 ;  /* 0x3fb8aa3b1c197820 */ /* 0x000fe20000410000 */
[----:B-1----:R-:W-:Y:S01]  /*0f60*/  FADD.FTZ R5, R4, R5 ;  /* 0x0000000504057221 */ /* 0x002fe20000010000 */
[----:B------:R-:W-:-:S04]  /*0f70*/  FADD.FTZ R27, -R3, R27 ;  /* 0x0000001b031b7221 */ /* 0x000fc80000010100 */
[----:B------:R-:W1:Y:S01]  /*0f80*/  MUFU.EX2 R25, R25 ;  /* 0x0000001900197308 */ /* 0x000e620000000800 */
[----:B------:R-:W-:-:S07]  /*0f90*/  FMUL.FTZ R27, R27, 1.4426950216293334961 ;  /* 0x3fb8aa3b1b1b7820 */ /* 0x000fce0000410000 */
[----:B------:R-:W2:Y:S01]  /*0fa0*/  MUFU.EX2 R7, R29 ;  /* 0x0000001d00077308 */ /* 0x000ea20000000800 */
[----:B0-----:R-:W-:-:S04]  /*0fb0*/  FADD.FTZ R5, R5, R6 ;  /* 0x0000000605057221 */ /* 0x001fc80000010000 */
[----:B------:R-:W-:Y:S01]  /*0fc0*/  FADD.FTZ R18, R5, R18 ;  /* 0x0000001205127221 */ /* 0x000fe20000010000 */
[----:B------:R-:W-:Y:S02]  /*0fd0*/  SHF.L.U32 R5, R23, 0x3, RZ ;  /* 0x0000000317057819 */ /* 0x000fe400000006ff */
[----:B------:R-:W0:Y:S01]  /*0fe0*/  MUFU.EX2 R27, R27 ;  /* 0x0000001b001b7308 */ /* 0x000e220000000800 */
[----:B-1----:R-:W-:Y:S01]  /*0ff0*/  FADD.FTZ R18, R18, R25 ;  /* 0x0000001912127221 */ /* 0x002fe20000010000 */
[----:B------:R-:W-:-:S03]  /*1000*/  ISETP.GE.AND P6, PT, R5, R22, PT ;  /* 0x000000160500720c */ /* 0x000fc60003fc6270 */
[----:B--2---:R-:W-:-:S04]  /*1010*/  FADD.FTZ R18, R18, R7 ;  /* 0x0000000712127221 */ /* 0x004fc80000010000 */
[----:B0-----:R-:W-:-:S06]  /*1020*/  FADD.FTZ R18, R18, R27 ;  /* 0x0000001b12127221 */ /* 0x001fcc0000010000 */
[----:B------:R-:W-:Y:S05]  /*1030*/  @!P6 BRA `(.L_x_7034) ;  /* 0xfffffffc0038e947 */ /* 0x000fea000383ffff */
.L_x_7033:
[----:B------:R-:W-:Y:S05]  /*1040*/  BSYNC B0 ;  /* 0x0000000000007941 */ /* 0x000fea0003800000 */
.L_x_7032:
[----:B------:R-:W-:Y:S01]  /*1050*/  ISETP.GE.AND P6, PT, R24, R19, PT ;  /* 0x000000131800720c */ /* 0x000fe20003fc6270 */
[----:B------:R-:W-:-:S12]  /*1060*/  BSSY B0, `(.L_x_7035) ;  /* 0x000000c000007945 */ /* 0x000fd80003800000 */
[----:B------:R-:W-:Y:S05]  /*1070*/  @P6 BRA `(.L_x_7036) ;  /* 0x0000000000286947 */ /* 0x000fea0003800000 */
.L_x_7037:
[----:B------:R-:W-:-:S06]  /*1080*/  IMAD.WIDE R4, R24, 0x2, R10 ;  /* 0x0000000218047825 */ /* 0x000fcc00078e020a */
[----:B------:R-:W2:Y:S01]  /*1090*/  LDG.E.U16 R4, desc[UR8][R4.64] ;  /* 0x0000000804047981 */ /* 0x000ea2000c1e1500 */
[----:B------:R-:W-:-:S05]  /*10a0*/  IMAD.IADD R24, R2, 0x1, R24 ;  /* 0x0000000102187824 */ /* 0x000fca00078e0218 */
[----:B------:R-:W-:Y:S01]  /*10b0*/  ISETP.GE.AND P6, PT, R24, R19, PT ;  /* 0x000000131800720c */ /* 0x000fe20003fc6270 */
[----:B--2---:R-:W-:-:S04]  /*10c0*/  IMAD.U32 R6, R4, 0x10000, RZ ;  /* 0x0001000004067824 */ /* 0x004fc800078e00ff */
[----:B0-----:R-:W-:-:S04]  /*10d0*/  FADD.FTZ R6, -R3, R6 ;  /* 0x0000000603067221 */ /* 0x001fc80000010100 */
[----:B------:R-:W-:-:S04]  /*10e0*/  FMUL.FTZ R6, R6, 1.4426950216293334961 ;  /* 0x3fb8aa3b06067820 */ /* 0x000fc80000410000 */
[----:B------:R-:W0:Y:S02]  /*10f0*/  MUFU.EX2 R7, R6 ;  /* 0x0000000600077308 */ /* 0x000e240000000800 */
[----:B0-----:R-:W-:Y:S01]  /*1100*/  FADD.FTZ R18, R7, R18 ;  /* 0x0000001207127221 */ /* 0x001fe20000010000 */
[----:B------:R-:W-:Y:S06]  /*1110*/  @!P6 BRA `(.L_x_7037) ;  /* 0xfffffffc00d8e947 */ /* 0x000fec000383ffff */
.L_x_7036:
[----:B------:R-:W-:Y:S05]  /*1120*/  BSYNC B0 ;  /* 0x0000000000007941 */ /* 0x000fea0003800000 */
.L_x_7035:
[----:B------:R-:W1:Y:S01]  /*1130*/  SHFL.DOWN PT, R5, R18, 0x10, 0x1f ;  /* 0x0a001f0012057f89 */ /* 0x000e6200000e0000 */
[----:B------:R-:W2:Y:S01]  /*1140*/  S2UR UR5, SR_CgaCtaId ;  /* 0x00000000000579c3 */ /* 0x000ea20000008800 */
[----:B------:R-:W-:Y:S01]  /*1150*/  UMOV UR4, 0x400 ;  /* 0x0000040000047882 */ /* 0x000fe20000000000 */
[----:B------:R-:W-:-:S06]  /*1160*/  @!P2 SHF.R.S32.HI R21, RZ, 0x5, R21 ;  /* 0x00000005ff15a819 */ /* 0x000fcc0000011415 */
[----:B------:R-:W-:Y:S01]  /*1170*/  BAR.SYNC.DEFER_BLOCKING 0x0 ;  /* 0x0000000000007b1d */ /* 0x000fe20000010000 */
[----:B------:R-:W-:-:S05]  /*1180*/  HFMA2.MMA R10, -RZ, RZ, 0, 0 ;  /* 0x00000000ff0a7435 */ /* 0x000fca00000001ff */
[----:B------:R-:W-:Y:S01]  /*1190*/  BSSY B0, `(.L_x_7038) ;  /* 0x000001c000007945 */ /* 0x000fe20003800000 */
[----:B-1----:R-:W-:Y:S01]  /*11a0*/  FADD.FTZ R5, R5, R18 ;  /* 0x0000001205057221 */ /* 0x002fe20000010000 */
[----:B--2---:R-:W-:-:S04]  /*11b0*/  ULEA UR4, UR5, UR4, 0x18 ;  /* 0x0000000405047291 */ /* 0x004fc8000f8ec03f */
[----:B------:R-:W1:Y:S02]  /*11c0*/  SHFL.DOWN PT, R4, R5, 0x8, 0x1f ;  /* 0x09001f0005047f89 */ /* 0x000e6400000e0000 */
[----:B------:R-:W-:Y:S01]  /*11d0*/  @!P2 LEA R18, R21, UR4, 0x2 ;  /* 0x000000041512ac11 */ /* 0x000fe2000f8e10ff */
[----:B-1----:R-:W-:-:S05]  /*11e0*/  FADD.FTZ R4, R5, R4 ;  /* 0x0000000405047221 */ /* 0x002fca0000010000 */
[----:B------:R-:W1:Y:S02]  /*11f0*/  SHFL.DOWN PT, R7, R4, 0x4, 0x1f ;  /* 0x08801f0004077f89 */ /* 0x000e6400000e0000 */
[----:B-1----:R-:W-:-:S05]  /*1200*/  FADD.FTZ R7, R4, R7 ;  /* 0x0000000704077221 */ /* 0x002fca0000010000 */
[----:B------:R-:W1:Y:S02]  /*1210*/  SHFL.DOWN PT, R6, R7, 0x2, 0x1f ;  /* 0x08401f0007067f89 */ /* 0x000e6400000e0000 */
[----:B-1----:R-:W-:-:S05]  /*1220*/  FADD.FTZ R6, R7, R6 ;  /* 0x0000000607067221 */ /* 0x002fca0000010000 */
[----:B------:R-:W1:Y:S02]  /*1230*/  SHFL.DOWN PT, R11, R6, 0x1, 0x1f ;  /* 0x08201f00060b7f89 */ /* 0x000e6400000e0000 */
[----:B-1----:R-:W-:-:S05]  /*1240*/  FADD.FTZ R11, R6, R11 ;  /* 0x0000000b060b7221 */ /* 0x002fca0000010000 */
[----:B------:R1:W-:Y:S01]  /*1250*/  @!P2 STS [R18], R11 ;  /* 0x0000000b1200a388 */ /* 0x0003e20000000800 */
[----:B------:R-:W-:Y:S06]  /*1260*/  BAR.SYNC.DEFER_BLOCKING 0x0 ;  /* 0x0000000000007b1d */ /* 0x000fec0000010000 */
[----:B------:R1:W2:Y:S01]  /*1270*/  @!P3 LDS R10, [R20] ;  /* 0x00000000140ab984 */ /* 0x0002a20000000800 */
[----:B------:R-:W-:Y:S05]  /*1280*/  @P4 BRA `(.L_x_7039) ;  /* 0x0000000000304947 */ /* 0x000fea0003800000 */
[----:B------:R-:W-:-:S03]  /*1290*/  UMOV UR5, 0xffffffff ;  /* 0xffffffff00057882 */ /* 0x000fc60000000000 */
[----:B------:R-:W-:Y:S05]  /*12a0*/  BRA.DIV UR5, `(.L_x_7040) ;  /* 0x0000000e054c7947 */ /* 0x000fea000b800000 */
[----:B--2---:R-:W2:Y:S02]  /*12b0*/  SHFL.DOWN PT, R7, R10, 0x10, 0x1f ;  /* 0x0a001f000a077f89 */ /* 0x004ea400000e0000 */
[----:B--2---:R-:W-:-:S05]  /*12c0*/  FADD.FTZ R7, R10, R7 ;  /* 0x000000070a077221 */ /* 0x004fca0000010000 */
[----:B-1----:R-:W1:Y:S02]  /*12d0*/  SHFL.DOWN PT, R18, R7, 0x8, 0x1f ;  /* 0x09001f0007127f89 */ /* 0x002e6400000e0000 */
[----:B-1----:R-:W-:-:S05]  /*12e0*/  FADD.FTZ R18, R7, R18 ;  /* 0x0000001207127221 */ /* 0x002fca0000010000 */
[----:B------:R-:W1:Y:S02]  /*12f0*/  SHFL.DOWN PT, R11, R18, 0x4, 0x1f ;  /* 0x08801f00120b7f89 */ /* 0x000e6400000e0000 */
[----:B-1----:R-:W-:-:S05]  /*1300*/  FADD.FTZ R11, R18, R11 ;  /* 0x0000000b120b7221 */ /* 0x002fca0000010000 */
[----:B------:R-:W1:Y:S02]  /*1310*/  SHFL.DOWN PT, R20, R11, 0x2, 0x1f ;  /* 0x08401f000b147f89 */ /* 0x000e6400000e0000 */
[----:B-1----:R-:W-:-:S05]  /*1320*/  FADD.FTZ R20, R11, R20 ;  /* 0x000000140b147221 */ /* 0x002fca0000010000 */
[----:B------:R1:W2:Y:S02]  /*1330*/  SHFL.DOWN PT, R19, R20, 0x1, 0x1f ;  /* 0x08201f0014137f89 */ /* 0x0002a400000e0000 */
.L_x_7059:
[----:B--2---:R-:W-:-:S07]  /*1340*/  FADD.FTZ R10, R20, R19 ;  /* 0x00000013140a7221 */ /* 0x004fce0000010000 */
.L_x_7039:
[----:B------:R-:W-:Y:S05]  /*1350*/  BSYNC B0 ;  /* 0x0000000000007941 */ /* 0x000fea0003800000 */
.L_x_7038:
[----:B--2---:R2:W-:Y:S01]  /*1360*/  @!P5 STS [UR4], R10 ;  /* 0x0000000aff00d988 */ /* 0x0045e20008000804 */
[----:B------:R-:W-:Y:S05]  /*1370*/  WARPSYNC.ALL ;  /* 0x0000000000007948 */ /* 0x000fea0003800000 */
[----:B------:R-:W-:Y:S08]  /*1380*/  BAR.SYNC.DEFER_BLOCKING 0x0 ;  /* 0x0000000000007b1d */ /* 0x000ff00000010000 */
[----:B------:R-:W3:Y:S01]  /*1390*/  LDC R4, c[0x0][0x210] ;  /* 0x00008400ff047b82 */ /* 0x000ee20000000800 */
[----:B------:R-:W4:Y:S01]  /*13a0*/  LDS R6, [UR4] ;  /* 0x00000004ff067984 */ /* 0x000f220008000800 */
[----:B---3--:R-:W-:-:S05]  /*13b0*/  IMAD.U32 R5, R17, 0x4, R4 ;  /* 0x0000000411057824 */ /* 0x008fca00078e0004 */
[----:B------:R-:W-:-:S04]  /*13c0*/  LOP3.LUT R5, R5, 0xc, RZ, 0xc0, !PT ;  /* 0x0000000c05057812 */ /* 0x000fc800078ec0ff */
[----:B------:R-:W-:-:S04]  /*13d0*/  SHF.R.U64 R5, R5, 0x2, RZ ;  /* 0x0000000205057819 */ /* 0x000fc800000012ff */
[----:B------:R-:W-:-:S13]  /*13e0*/  ISETP.NE.AND P2, PT, R5, UR6, PT ;  /* 0x0000000605007c0c */ /* 0x000fda000bf45270 */
[----:B--2-4-:R-:W-:Y:S05]  /*13f0*/  @!P2 BRA `(.L_x_7041) ;  /* 0x000000000058a947 */ /* 0x014fea0003800000 */
[----:B------:R-:W-:-:S13]  /*1400*/  ISETP.GE.AND P0, PT, R13, UR7, PT ;  /* 0x000000070d007c0c */ /* 0x000fda000bf06270 */
[----:B------:R-:W-:Y:S05]  /*1410*/  @P0 EXIT ;  /* 0x000000000000094d */ /* 0x000fea0003800000 */
[----:B-1----:R1:W2:Y:S01]  /*1420*/  MUFU.RCP R11, R6 ;  /* 0x00000006000b7308 */ /* 0x0022a20000001000 */
[----:B------:R-:W-:-:S05]  /*1430*/  ULDC UR4, c[0x0][0x214] ;  /* 0x0000850000047ab9 */ /* 0x000fca0000000800 */
.L_x_7042:
[----:B------:R-:W-:Y:S01]  /*1440*/  MOV R7, R15 ;  /* 0x0000000f00077202 */ /* 0x000fe20000000f00 */
[----:B-1----:R-:W-:-:S04]  /*1450*/  IMAD.MOV.U32 R6, RZ, RZ, R16 ;  /* 0x000000ffff067224 */ /* 0x002fc800078e0010 */
[----:B------:R-:W-:-:S06]  /*1460*/  IMAD.WIDE R6, R13, 0x2, R6 ;  /* 0x000000020d067825 */ /* 0x000fcc00078e0206 */
[----:B---3--:R-:W3:Y:S01]  /*1470*/  LDG.E.U16 R6, desc[UR8][R6.64] ;  /* 0x0000000806067981 */ /* 0x008ee2000c1e1500 */
[----:B------:R-:W-:-:S04]  /*1480*/  IADD3 R5, P0, R13, R17, RZ ;  /* 0x000000110d057210 */ /* 0x000fc80007f1e0ff */
[----:B------:R-:W-:Y:S01]  /*1490*/  LEA.HI.X.SX32 R10, R13, R14, 0x1, P0 ;  /* 0x0000000e0d0a7211 */ /* 0x000fe200000f0eff */
[----:B------:R-:W-:Y:S01]  /*14a0*/  IMAD.IADD R13, R2, 0x1, R13 ;  /* 0x00000001020d7824 */ /* 0x000fe200078e020d */
[----:B------:R-:W-:-:S04]  /*14b0*/  LEA R8, P0, R5, R4, 0x2 ;  /* 0x0000000405087211 */ /* 0x000fc800078010ff */
[----:B------:R-:W-:Y:S02]  /*14c0*/  LEA.HI.X R9, R5, UR4, R10, 0x2, P0 ;  /* 0x0000000405097c11 */ /* 0x000fe400080f140a */
[----:B------:R-:W-:Y:S01]  /*14d0*/  ISETP.GE.AND P0, PT, R13, UR7, PT ;  /* 0x000000070d007c0c */ /* 0x000fe2000bf06270 */
[----:B---3--:R-:W-:-:S04]  /*14e0*/  IMAD.U32 R0, R6, 0x10000, RZ ;  /* 0x0001000006007824 */ /* 0x008fc800078e00ff */
[----:B0-----:R-:W-:-:S04]  /*14f0*/  FADD.FTZ R0, -R3, R0 ;  /* 0x0000000003007221 */ /* 0x001fc80000010100 */
[----:B------:R-:W-:-:S06]  /*1500*/  FMUL.FTZ R0, R0, 1.4426950216293334961 ;  /* 0x3fb8aa3b00007820 */ /* 0x000fcc0000410000 */
[----:B------:R-:W2:Y:S02]  /*1510*/  MUFU.EX2 R0, R0 ;  /* 0x0000000000007308 */ /* 0x000ea40000000800 */
[----:B--2---:R-:W-:-:S05]  /*1520*/  FMUL.FTZ R5, R0, R11 ;  /* 0x0000000b00057220 */ /* 0x004fca0000410000 */
[----:B------:R3:W-:Y:S01]  /*1530*/  STG.E desc[UR8][R8.64], R5 ;  /* 0x0000000508007986 */ /* 0x0007e2000c101908 */
[----:B------:R-:W-:Y:S05]  /*1540*/  @!P0 BRA `(.L_x_7042) ;  /* 0xfffffffc00bc8947 */ /* 0x000fea000383ffff */
[----:B------:R-:W-:Y:S05]  /*1550*/  EXIT ;  /* 0x000000000000794d */ /* 0x000fea0003800000 */
.L_x_7041:
[----:B------:R-:W-:-:S04]  /*1560*/  SHF.L.U32 R5, R2, 0x3, RZ ;  /* 0x0000000302057819 */ /* 0x000fc800000006ff */
[----:B-1----:R-:W1:Y:S01]  /*1570*/  I2F.U32.RP R18, R5 ;  /* 0x0000000500127306 */ /* 0x002e620000209000 */
[----:B------:R-:W-:-:S07]  /*1580*/  IMAD.MOV R7, RZ, RZ, -R5 ;  /* 0x000000ffff077224 */ /* 0x000fce00078e0a05 */
[----:B-1----:R-:W1:Y:S02]  /*1590*/  MUFU.RCP R18, R18 ;  /* 0x0000001200127308 */ /* 0x002e640000001000 */
[----:B-1----:R-:W-:-:S06]  /*15a0*/  VIADD R10, R18, 0xffffffe ;  /* 0x0ffffffe120a7836 */ /* 0x002fcc0000000000 */
[----:B------:R1:W2:Y:S02]  /*15b0*/  F2I.FTZ.U32.TRUNC.NTZ R11, R10 ;  /* 0x0000000a000b7305 */ /* 0x0002a4000021f000 */
[----:B-1----:R-:W-:Y:S01]  /*15c0*/  HFMA2.MMA R10, -RZ, RZ, 0, 0 ;  /* 0x00000000ff0a7435 */ /* 0x002fe200000001ff */
[----:B--2---:R-:W-:-:S09]  /*15d0*/  IMAD R7, R7, R11, RZ ;  /* 0x0000000b07077224 */ /* 0x004fd200078e02ff */
[----:B------:R-:W-:Y:S01]  /*15e0*/  IMAD.HI.U32 R7, R11, R7, R10 ;  /* 0x000000070b077227 */ /* 0x000fe200078e000a */
[----:B------:R-:W-:Y:S06]  /*15f0*/  @!P0 BRA `(.L_x_7043) ;  /* 0x00000000006c8947 */ /* 0x000fec0003800000 */
[----:B------:R-:W-:-:S06]  /*1600*/  UIADD3 UR7, UR6, UR7, URZ ;  /* 0x0000000706077290 */ /* 0x000fcc000fffe03f */
[----:B------:R-:W-:-:S04]  /*1610*/  ISETP.GE.AND P0, PT, R13, UR7, PT ;  /* 0x000000070d007c0c */ /* 0x000fc8000bf06270 */
[----:B------:R-:W-:-:S13]  /*1620*/  ISETP.LT.OR P0, PT, R13, UR6, P0 ;  /* 0x000000060d007c0c */ /* 0x000fda0008701670 */
[----:B------:R-:W2:Y:S01]  /*1630*/  @!P0 LDG.E.U16 R8, desc[UR8][R8.64] ;  /* 0x0000000808088981 */ /* 0x000ea2000c1e1500 */
[----:B------:R-:W1:Y:S01]  /*1640*/  @!P0 LDC R18, c[0x0][0x214] ;  /* 0x00008500ff128b82 */ /* 0x000e620000000800 */
[----:B------:R-:W-:Y:S01]  /*1650*/  @!P0 MUFU.RCP R19, R6 ;  /* 0x0000000600138308 */ /* 0x000fe20000001000 */
[----:B------:R-:W3:Y:S02]  /*1660*/  S2R R10, SR_TID.X ;  /* 0x00000000000a7919 */ /* 0x000ee40000002100 */
[----:B---3--:R-:W-:-:S04]  /*1670*/  IADD3 R20, P2, R10, -UR6, RZ ;  /* 0x800000060a147c10 */ /* 0x008fc8000ff5e0ff */
[----:B------:R-:W-:Y:S02]  /*1680*/  LEA.HI.X.SX32 R21, R10, 0xffffffff, 0x1, P2 ;  /* 0xffffffff0a157811 */ /* 0x000fe400010f0eff */
[----:B------:R-:W-:-:S05]  /*1690*/  @!P0 IADD3 R11, P2, R17, R20, RZ ;  /* 0x00000014110b8210 */ /* 0x000fca0007f5e0ff */
[----:B------:R-:W-:Y:S02]  /*16a0*/  @!P0 IMAD.X R10, R14, 0x1, R21, P2 ;  /* 0x000000010e0a8824 */ /* 0x000fe400010e0615 */
[----:B--2---:R-:W-:Y:S01]  /*16b0*/  @!P0 IMAD.U32 R0, R8, 0x10000, RZ ;  /* 0x0001000008008824 */ /* 0x004fe200078e00ff */
[----:B------:R-:W-:-:S03]  /*16c0*/  @!P0 LEA R8, P2, R11, R4, 0x2 ;  /* 0x000000040b088211 */ /* 0x000fc600078410ff */
[----:B0-----:R-:W-:Y:S01]  /*16d0*/  @!P0 FADD.FTZ R0, -R3, R0 ;  /* 0x0000000003008221 */ /* 0x001fe20000010100 */
[----:B-1----:R-:W-:-:S03]  /*16e0*/  @!P0 LEA.HI.X R9, R11, R18, R10, 0x2, P2 ;  /* 0x000000120b098211 */ /* 0x002fc600010f140a */
[----:B------:R-:W-:-:S06]  /*16f0*/  @!P0 FMUL.FTZ R0, R0, 1.4426950216293334961 ;  /* 0x3fb8aa3b00008820 */ /* 0x000fcc0000410000 */
[----:B------:R-:W0:Y:S02]  /*1700*/  @!P0 MUFU.EX2 R0, R0 ;  /* 0x0000000000008308 */ /* 0x000e240000000800 */
[----:B0-----:R-:W-:Y:S01]  /*1710*/  @!P0 FMUL.FTZ R11, R0, R19 ;  /* 0x00000013000b8220 */ /* 0x001fe20000410000 */
[----:B------:R-:W-:-:S04]  /*1720*/  VIMNMX.U32 R0, R2, UR7, PT ;  /* 0x0000000702007c48 */ /* 0x000fc8000bfe0000 */
[----:B------:R1:W-:Y:S01]  /*1730*/  @!P0 STG.E desc[UR8][R8.64], R11 ;  /* 0x0000000b08008986 */ /* 0x0003e2000c101908 */
[----:B------:R-:W-:Y:S02]  /*1740*/  IADD3 R10, P0, R2, -UR6, RZ ;  /* 0x80000006020a7c10 */ /* 0x000fe4000ff1e0ff */
[----:B------:R-:W-:Y:S02]  /*1750*/  IADD3 R0, -R0, UR7, RZ ;  /* 0x0000000700007c10 */ /* 0x000fe4000fffe1ff */
[----:B------:R-:W-:Y:S02]  /*1760*/  IADD3.X R19, RZ, -0x1, RZ, P0, !PT ;  /* 0xffffffffff137810 */ /* 0x000fe400007fe4ff */
[C---:B------:R-:W-:Y:S02]  /*1770*/  IADD3 R17, P0, R10.reuse, R17, RZ ;  /* 0x000000110a117210 */ /* 0x040fe40007f1e0ff */
[----:B------:R-:W-:-:S03]  /*1780*/  LEA R16, P2, R10, R16, 0x1 ;  /* 0x000000100a107211 */ /* 0x000fc600078408ff */
[----:B------:R-:W-:Y:S01]  /*1790*/  IMAD.X R14, R19, 0x1, R14, P0 ;  /* 0x00000001130e7824 */ /* 0x000fe200000e060e */
[----:B-1----:R-:W-:-:S09]  /*17a0*/  LEA.HI.X R15, R10, R15, R19, 0x1, P2 ;  /* 0x0000000f0a0f7211 */ /* 0x002fd200010f0c13 */
.L_x_7043:
[----:B------:R-:W-:Y:S01]  /*17b0*/  IMAD.HI.U32 R7, R7, R0, RZ ;  /* 0x0000000007077227 */ /* 0x000fe200078e00ff */
[----:B------:R-:W1:Y:S01]  /*17c0*/  LDC R9, c[0x0][0x214] ;  /* 0x00008500ff097b82 */ /* 0x000e620000000800 */
[----:B------:R-:W-:Y:S02]  /*17d0*/  BSSY B0, `(.L_x_7044) ;  /* 0x0000047000007945 */ /* 0x000fe40003800000 */
[----:B------:R-:W-:-:S04]  /*17e0*/  IMAD.MOV R7, RZ, RZ, -R7 ;  /* 0x000000ffff077224 */ /* 0x000fc800078e0a07 */
[----:B------:R-:W-:Y:S01]  /*17f0*/  IMAD R8, R5, R7, R0 ;  /* 0x0000000705087224 */ /* 0x000fe200078e0200 */
[----:B------:R-:W-:-:S04]  /*1800*/  LOP3.LUT R7, RZ, R5, RZ, 0x33, !PT ;  /* 0x00000005ff077212 */ /* 0x000fc800078e33ff */
[----:B------:R-:W-:-:S13]  /*1810*/  ISETP.GE.U32.AND P0, PT, R8, R5, PT ;  /* 0x000000050800720c */ /* 0x000fda0003f06070 */
[----:B------:R-:W-:-:S04]  /*1820*/  @P0 IADD3 R8, -R5, R8, RZ ;  /* 0x0000000805080210 */ /* 0x000fc80007ffe1ff */
[----:B------:R-:W-:-:S13]  /*1830*/  ISETP.GE.U32.AND P0, PT, R8, R5, PT ;  /* 0x000000050800720c */ /* 0x000fda0003f06070 */
[----:B------:R-:W-:-:S05]  /*1840*/  @P0 IMAD.IADD R8, R8, 0x1, -R5 ;  /* 0x0000000108080824 */ /* 0x000fca00078e0a05 */
[----:B------:R-:W-:Y:S02]  /*1850*/  SEL R7, R7, R8, !P1 ;  /* 0x0000000807077207 */ /* 0x000fe40004800000 */
[----:B------:R-:W-:-:S03]  /*1860*/  LEA R4, P1, R17, R4, 0x2 ;  /* 0x0000000411047211 */ /* 0x000fc600078210ff */
[----:B------:R-:W-:Y:S01]  /*1870*/  IMAD.IADD R7, R0, 0x1, -R7 ;  /* 0x0000000100077824 */ /* 0x000fe200078e0a07 */
[----:B-1----:R-:W-:Y:S02]  /*1880*/  LEA.HI.X R5, R17, R9, R14, 0x2, P1 ;  /* 0x0000000911057211 */ /* 0x002fe400008f140e */
[----:B------:R-:W-:Y:S01]  /*1890*/  MOV R17, R15 ;  /* 0x0000000f00117202 */ /* 0x000fe20000000f00 */
[----:B------:R-:W-:Y:S01]  /*18a0*/  IMAD.IADD R21, R13, 0x1, R7 ;  /* 0x000000010d157824 */ /* 0x000fe200078e0207 */
[----:B------:R-:W-:-:S13]  /*18b0*/  ISETP.GE.AND P0, PT, R12, R7, PT ;  /* 0x000000070c00720c */ /* 0x000fda0003f06270 */
[----:B------:R-:W-:Y:S05]  /*18c0*/  @P0 BRA `(.L_x_7045) ;  /* 0x0000000000dc0947 */ /* 0x000fea0003800000 */
[----:B------:R-:W-:-:S07]  /*18d0*/  IMAD.MOV.U32 R23, RZ, RZ, R13 ;  /* 0x000000ffff177224 */ /* 0x000fce00078e000d */
.L_x_7046:
[----:B---3--:R-:W-:-:S06]  /*18e0*/  IMAD.WIDE R8, R23, 0x10, R16 ;  /* 0x0000001017087825 */ /* 0x008fcc00078e0210 */
[----:B------:R-:W2:Y:S01]  /*18f0*/  LDG.E.128 R8, desc[UR8][R8.64] ;  /* 0x0000000808087981 */ /* 0x000ea2000c1e1d00 */
[----:B------:R-:W-:Y:S01]  /*1900*/  MUFU.RCP R15, R6 ;  /* 0x00000006000f7308 */ /* 0x000fe20000001000 */
[----:B--2---:R-:W-:Y:S01]  /*1910*/  SHF.L.U32 R12, R8, 0x10, RZ ;  /* 0x00000010080c7819 */ /* 0x004fe200000006ff */
[----:B------:R-:W-:Y:S01]  /*1920*/  IMAD.U32 R18, R9, 0x10000, RZ ;  /* 0x0001000009127824 */ /* 0x000fe200078e00ff */
[----:B------:R-:W-:Y:S02]  /*1930*/  SHF.L.U32 R22, R11, 0x10, RZ ;  /* 0x000000100b167819 */ /* 0x000fe400000006ff */
[----:B------:R-:W-:Y:S01]  /*1940*/  PRMT R9, R9, 0x7632, R9 ;  /* 0x0000763209097816 */ /* 0x000fe20000000009 */
[C---:B0-----:R-:W-:Y:S01]  /*1950*/  FADD.FTZ R12, -R3.reuse, R12 ;  /* 0x0000000c030c7221 */ /* 0x041fe20000010100 */
[----:B------:R-:W-:Y:S01]  /*1960*/  FADD.FTZ R18, -R3, R18 ;  /* 0x0000001203127221 */ /* 0x000fe20000010100 */
[----:B------:R-:W-:Y:S01]  /*1970*/  PRMT R11, R11, 0x7632, R11 ;  /* 0x000076320b0b7816 */ /* 0x000fe2000000000b */
[----:B------:R-:W-:Y:S01]  /*1980*/  FADD.FTZ R22, -R3, R22 ;  /* 0x0000001603167221 */ /* 0x000fe20000010100 */
[----:B------:R-:W-:Y:S01]  /*1990*/  FMUL.FTZ R14, R12, 1.4426950216293334961 ;  /* 0x3fb8aa3b0c0e7820 */ /* 0x000fe20000410000 */
[----:B------:R-:W-:-:S02]  /*19a0*/  IMAD.U32 R12, R10, 0x10000, RZ ;  /* 0x000100000a0c7824 */ /* 0x000fc400078e00ff */
[----:B------:R-:W-:Y:S01]  /*19b0*/  FMUL.FTZ R18, R18, 1.4426950216293334961 ;  /* 0x3fb8aa3b12127820 */ /* 0x000fe20000410000 */
[----:B------:R-:W-:Y:S01]  /*19c0*/  PRMT R10, R10, 0x7632, R10 ;  /* 0x000076320a0a7816 */ /* 0x000fe2000000000a */
[----:B------:R-:W-:Y:S01]  /*19d0*/  IMAD.U32 R11, R11, 0x10000, RZ ;  /* 0x000100000b0b7824 */ /* 0x000fe200078e00ff */
[----:B------:R-:W-:Y:S01]  /*19e0*/  PRMT R8, R8, 0x7632, R8 ;  /* 0x0000763208087816 */ /* 0x000fe20000000008 */
[----:B------:R0:W1:Y:S01]  /*19f0*/  MUFU.EX2 R20, R18 ;  /* 0x0000001200147308 */ /* 0x0000620000000800 */
[----:B------:R-:W-:Y:S01]  /*1a00*/  SHF.L.U32 R10, R10, 0x10, RZ ;  /* 0x000000100a0a7819 */ /* 0x000fe200000006ff */
[C---:B------:R-:W-:Y:S01]  /*1a10*/  FADD.FTZ R12, -R3.reuse, R12 ;  /* 0x0000000c030c7221 */ /* 0x040fe20000010100 */
[C---:B------:R-:W-:Y:S01]  /*1a20*/  FADD.FTZ R11, -R3.reuse, R11 ;  /* 0x0000000b030b7221 */ /* 0x040fe20000010100 */
[----:B------:R-:W-:Y:S02]  /*1a30*/  IMAD.U32 R8, R8, 0x10000, RZ ;  /* 0x0001000008087824 */ /* 0x000fe400078e00ff */
[----:B------:R-:W-:Y:S01]  /*1a40*/  FMUL.FTZ R22, R22, 1.4426950216293334961 ;  /* 0x3fb8aa3b16167820 */ /* 0x000fe20000410000 */
[C---:B------:R-:W-:Y:S01]  /*1a50*/  FADD.FTZ R10, -R3.reuse, R10 ;  /* 0x0000000a030a7221 */ /* 0x040fe20000010100 */
[----:B------:R-:W-:Y:S01]  /*1a60*/  FMUL.FTZ R12, R12, 1.4426950216293334961 ;  /* 0x3fb8aa3b0c0c7820 */ /* 0x000fe20000410000 */
[----:B------:R-:W-:Y:S01]  /*1a70*/  FADD.FTZ R8, -R3, R8 ;  /* 0x0000000803087221 */ /* 0x000fe20000010100 */
[----:B0-----:R-:W-:-:S02]  /*1a80*/  IMAD.U32 R18, R9, 0x10000, RZ ;  /* 0x0001000009127824 */ /* 0x001fc400078e00ff */
[----:B------:R-:W-:Y:S01]  /*1a90*/  FMUL.FTZ R28, R10, 1.4426950216293334961 ;  /* 0x3fb8aa3b0a1c7820 */ /* 0x000fe20000410000 */
[----:B------:R-:W-:Y:S01]  /*1aa0*/  FMUL.FTZ R25, R11, 1.4426950216293334961 ;  /* 0x3fb8aa3b0b197820 */ /* 0x000fe20000410000 */
[----:B------:R-:W-:Y:S01]  /*1ab0*/  FMUL.FTZ R8, R8, 1.4426950216293334961 ;  /* 0x3fb8aa3b08087820 */ /* 0x000fe20000410000 */
[----:B------:R-:W-:Y:S01]  /*1ac0*/  FADD.FTZ R18, -R3, R18 ;  /* 0x0000001203127221 */ /* 0x000fe20000010100 */
[----:B------:R-:W-:Y:S03]  /*1ad0*/  MUFU.EX2 R14, R14 ;  /* 0x0000000e000e7308 */ /* 0x000fe60000000800 */
[----:B------:R-:W-:Y:S01]  /*1ae0*/  FMUL.FTZ R26, R18, 1.4426950216293334961 ;  /* 0x3fb8aa3b121a7820 */ /* 0x000fe20000410000 */
[----:B-1----:R-:W-:Y:S01]  /*1af0*/  FMUL.FTZ R10, R20, R15 ;  /* 0x0000000f140a7220 */ /* 0x002fe20000410000 */
[----:B------:R-:W-:-:S03]  /*1b00*/  IMAD.WIDE R18, R23, 0x20, R4 ;  /* 0x0000002017127825 */ /* 0x000fc600078e0204 */
[----:B------:R-:W0:Y:S01]  /*1b10*/  MUFU.EX2 R12, R12 ;  /* 0x0000000c000c7308 */ /* 0x000e220000000800 */
[----:B------:R-:W-:-:S05]  /*1b20*/  IMAD.IADD R23, R2, 0x1, R23 ;  /* 0x0000000102177824 */ /* 0x000fca00078e0217 */
[----:B------:R-:W-:Y:S02]  /*1b30*/  SHF.L.U32 R20, R23, 0x3, RZ ;  /* 0x0000000317147819 */ /* 0x000fe400000006ff */
[----:B------:R-:W1:Y:S02]  /*1b40*/  MUFU.EX2 R22, R22 ;  /* 0x0000001600167308 */ /* 0x000e640000000800 */
[----:B------:R-:W-:-:S06]  /*1b50*/  ISETP.GE.AND P0, PT, R20, R7, PT ;  /* 0x000000071400720c */ /* 0x000fcc0003f06270 */
[----:B------:R2:W3:Y:S01]  /*1b60*/  MUFU.EX2 R24, R8 ;  /* 0x0000000800187308 */ /* 0x0004e20000000800 */
[----:B0-----:R-:W-:-:S07]  /*1b70*/  FMUL.FTZ R12, R12, R15 ;  /* 0x0000000f0c0c7220 */ /* 0x001fce0000410000 */
[----:B------:R-:W0:Y:S01]  /*1b80*/  MUFU.EX2 R26, R26 ;  /* 0x0000001a001a7308 */ /* 0x000e220000000800 */
[-C--:B--2---:R-:W-:Y:S01]  /*1b90*/  FMUL.FTZ R8, R14, R15.reuse ;  /* 0x0000000f0e087220 */ /* 0x084fe20000410000 */
[----:B-1----:R-:W-:-:S06]  /*1ba0*/  FMUL.FTZ R14, R22, R15 ;  /* 0x0000000f160e7220 */ /* 0x002fcc0000410000 */
[----:B------:R-:W1:Y:S01]  /*1bb0*/  MUFU.EX2 R28, R28 ;  /* 0x0000001c001c7308 */ /* 0x000e620000000800 */
[----:B---3--:R-:W-:-:S07]  /*1bc0*/  FMUL.FTZ R9, R24, R15 ;  /* 0x0000000f18097220 */ /* 0x008fce0000410000 */
[----:B------:R-:W2:Y:S01]  /*1bd0*/  MUFU.EX2 R25, R25 ;  /* 0x0000001900197308 */ /* 0x000ea20000000800 */
[----:B0-----:R-:W-:-:S05]  /*1be0*/  FMUL.FTZ R11, R26, R15 ;  /* 0x0000000f1a0b7220 */ /* 0x001fca0000410000 */
[----:B------:R3:W-:Y:S01]  /*1bf0*/  STG.E.128 desc[UR8][R18.64], R8 ;  /* 0x0000000812007986 */ /* 0x0007e2000c101d08 */
[-C--:B-1----:R-:W-:Y:S01]  /*1c00*/  FMUL.FTZ R13, R28, R15.reuse ;  /* 0x0000000f1c0d7220 */ /* 0x082fe20000410000 */
[----:B--2---:R-:W-:-:S05]  /*1c10*/  FMUL.FTZ R15, R25, R15 ;  /* 0x0000000f190f7220 */ /* 0x004fca0000410000 */
[----:B------:R3:W-:Y:S01]  /*1c20*/  STG.E.128 desc[UR8][R18.64+0x10], R12 ;  /* 0x0000100c12007986 */ /* 0x0007e2000c101d08 */
[----:B------:R-:W-:Y:S05]  /*1c30*/  @!P0 BRA `(.L_x_7046) ;  /* 0xfffffffc00288947 */ /* 0x000fea000383ffff */
.L_x_7045:
[----:B------:R-:W-:Y:S05]  /*1c40*/  BSYNC B0 ;  /* 0x0000000000007941 */ /* 0x000fea0003800000 */
.L_x_7044:
[----:B------:R-:W-:-:S13]  /*1c50*/  ISETP.GE.AND P0, PT, R21, R0, PT ;  /* 0x000000001500720c */ /* 0x000fda0003f06270 */
[----:B------:R-:W-:Y:S05]  /*1c60*/  @P0 EXIT ;  /* 0x000000000000094d */ /* 0x000fea0003800000 */
[----:B---3--:R1:W2:Y:S02]  /*1c70*/  MUFU.RCP R13, R6 ;  /* 0x00000006000d7308 */ /* 0x0082a40000001000 */
.L_x_7047:
[----:B-1----:R-:W-:-:S06]  /*1c80*/  IMAD.WIDE R6, R21, 0x2, R16 ;  /* 0x0000000215067825 */ /* 0x002fcc00078e0210 */
[----:B---3--:R-:W3:Y:S02]  /*1c90*/  LDG.E.U16 R6, desc[UR8][R6.64] ;  /* 0x0000000806067981 */ /* 0x008ee4000c1e1500 */
[----:B---3--:R-:W-:-:S04]  /*1ca0*/  IMAD.U32 R8, R6, 0x10000, RZ ;  /* 0x0001000006087824 */ /* 0x008fc800078e00ff */
[----:B0-----:R-:W-:-:S04]  /*1cb0*/  FADD.FTZ R8, -R3, R8 ;  /* 0x0000000803087221 */ /* 0x001fc80000010100 */
[----:B------:R-:W-:Y:S01]  /*1cc0*/  FMUL.FTZ R10, R8, 1.4426950216293334961 ;  /* 0x3fb8aa3b080a7820 */ /* 0x000fe20000410000 */
[----:B------:R-:W-:-:S04]  /*1cd0*/  IMAD.WIDE R8, R21, 0x4, R4 ;  /* 0x0000000415087825 */ /* 0x000fc800078e0204 */
[----:B------:R-:W-:Y:S01]  /*1ce0*/  IMAD.IADD R21, R2, 0x1, R21 ;  /* 0x0000000102157824 */ /* 0x000fe200078e0215 */
[----:B------:R-:W2:Y:S04]  /*1cf0*/  MUFU.EX2 R10, R10 ;  /* 0x0000000a000a7308 */ /* 0x000ea80000000800 */
[----:B------:R-:W-:Y:S01]  /*1d00*/  ISETP.GE.AND P0, PT, R21, R0, PT ;  /* 0x000000001500720c */ /* 0x000fe20003f06270 */
[----:B--2---:R-:W-:-:S05]  /*1d10*/  FMUL.FTZ R11, R10, R13 ;  /* 0x0000000d0a0b7220 */ /* 0x004fca0000410000 */
[----:B------:R3:W-:Y:S07]  /*1d20*/  STG.E desc[UR8][R8.64], R11 ;  /* 0x0000000b08007986 */ /* 0x0007ee000c101908 */
[----:B------:R-:W-:Y:S05]  /*1d30*/  @!P0 BRA `(.L_x_7047) ;  /* 0xfffffffc00d08947 */ /* 0x000fea000383ffff */
[----:B------:R-:W-:Y:S05]  /*1d40*/  EXIT ;  /* 0x000000000000794d */ /* 0x000fea0003800000 */
.L_x_7030:
[----:B-1----:R-:W-:Y:S01]  /*1d50*/  MOV R25, R7 ;  /* 0x0000000700197202 */ /* 0x002fe20000000f00 */
[----:B------:R-:W-:Y:S01]  /*1d60*/  IMAD.MOV.U32 R4, RZ, RZ, 0x10 ;  /* 0x00000010ff047424 */ /* 0x000fe200078e00ff */
[----:B------:R-:W-:Y:S01]  /*1d70*/  MOV R6, 0xffffffff ;  /* 0xffffffff00067802 */ /* 0x000fe20000000f00 */
[----:B------:R-:W-:-:S07]  /*1d80*/  IMAD.MOV.U32 R5, RZ, RZ, 0x1f ;  /* 0x0000001fff057424 */ /* 0x000fce00078e00ff */
[----:B------:R-:W-:Y:S05]  /*1d90*/  WARPSYNC.COLLECTIVE R6, `(.L_x_7048) ;  /* 0x0000000006087348 */ /* 0x000fea0003c00000 */
[----:B------:R0:W1:Y:S02]  /*1da0*/  SHFL.DOWN P6, R19, R25, R4, R5 ;  /* 0x0800000419137389 */ /* 0x00006400000c0005 */
[----:B01----:R-:W-:Y:S01]  /*1db0*/  ENDCOLLECTIVE ;  /* 0x000000000000791b */ /* 0x003fe20003800000 */
.L_x_7048:
[----:B------:R-:W-:Y:S01]  /*1dc0*/  HFMA2.MMA R4, -RZ, RZ, 0, 4.76837158203125e-07 ;  /* 0x00000008ff047435 */ /* 0x000fe200000001ff */
[----:B------:R-:W-:-:S05]  /*1dd0*/  IMAD.MOV.U32 R10, RZ, RZ, R19 ;  /* 0x000000ffff0a7224 */ /* 0x000fca00078e0013 */
[----:B------:R-:W-:-:S04]  /*1de0*/  FSETP.GEU.FTZ.AND P5, PT, R7, R10, PT ;  /* 0x0000000a0700720b */ /* 0x000fc80003fbe000 */
[----:B------:R-:W-:-:S05]  /*1df0*/  FSEL R10, R10, R7, !P5 ;  /* 0x000000070a0a7208 */ /* 0x000fca0006800000 */
[----:B------:R-:W-:-:S07]  /*1e00*/  IMAD.MOV.U32 R25, RZ, RZ, R10 ;  /* 0x000000ffff197224 */ /* 0x000fce00078e000a */
[----:B------:R-:W-:Y:S05]  /*1e10*/  WARPSYNC.COLLECTIVE R6, `(.L_x_7049) ;  /* 0x0000000006087348 */ /* 0x000fea0003c00000 */
[----:B------:R0:W1:Y:S02]  /*1e20*/  SHFL.DOWN P6, R19, R25, R4, R5 ;  /* 0x0800000419137389 */ /* 0x00006400000c0005 */
[----:B01----:R-:W-:Y:S01]  /*1e30*/  ENDCOLLECTIVE ;  /* 0x000000000000791b */ /* 0x003fe20003800000 */
.L_x_7049:
[----:B------:R-:W-:Y:S01]  /*1e40*/  MOV R4, 0x4 ;  /* 0x0000000400047802 */ /* 0x000fe20000000f00 */
[----:B------:R-:W-:-:S05]  /*1e50*/  IMAD.MOV.U32 R3, RZ, RZ, R19 ;  /* 0x000000ffff037224 */ /* 0x000fca00078e0013 */
[----:B------:R-:W-:-:S04]  /*1e60*/  FSETP.GEU.FTZ.AND P5, PT, R10, R3, PT ;  /* 0x000000030a00720b */ /* 0x000fc80003fbe000 */
[----:B------:R-:W-:-:S05]  /*1e70*/  FSEL R3, R3, R10, !P5 ;  /* 0x0000000a03037208 */ /* 0x000fca0006800000 */
[----:B------:R-:W-:-:S07]  /*1e80*/  IMAD.MOV.U32 R25, RZ, RZ, R3 ;  /* 0x000000ffff197224 */ /* 0x000fce00078e0003 */
[----:B------:R-:W-:Y:S05]  /*1e90*/  WARPSYNC.COLLECTIVE R6, `(.L_x_7050) ;  /* 0x0000000006087348 */ /* 0x000fea0003c00000 */
[----:B------:R0:W1:Y:S02]  /*1ea0*/  SHFL.DOWN P6, R19, R25, R4, R5 ;  /* 0x0800000419137389 */ /* 0x00006400000c0005 */
[----:B01----:R-:W-:Y:S01]  /*1eb0*/  ENDCOLLECTIVE ;  /* 0x000000000000791b */ /* 0x003fe20003800000 */
.L_x_7050:
[----:B------:R-:W-:Y:S01]  /*1ec0*/  HFMA2.MMA R4, -RZ, RZ, 0, 1.1920928955078125e-07 ;  /* 0x00000002ff047435 */ /* 0x000fe200000001ff */
[----:B------:R-:W-:-:S05]  /*1ed0*/  IMAD.MOV.U32 R18, RZ, RZ, R19 ;  /* 0x000000ffff127224 */ /* 0x000fca00078e0013 */
[----:B------:R-:W-:-:S04]  /*1ee0*/  FSETP.GEU.FTZ.AND P5, PT, R3, R18, PT ;  /* 0x000000120300720b */ /* 0x000fc80003fbe000 */
[----:B------:R-:W-:-:S05]  /*1ef0*/  FSEL R18, R18, R3, !P5 ;  /* 0x0000000312127208 */ /* 0x000fca0006800000 */
[----:B------:R-:W-:-:S07]  /*1f00*/  IMAD.MOV.U32 R25, RZ, RZ, R18 ;  /* 0x000000ffff197224 */ /* 0x000fce00078e0012 */
[----:B------:R-:W-:Y:S05]  /*1f10*/  WARPSYNC.COLLECTIVE R6, `(.L_x_7051) ;  /* 0x0000000006087348 */ /* 0x000fea0003c00000 */
[----:B------:R0:W1:Y:S02]  /*1f20*/  SHFL.DOWN P6, R19, R25, R4, R5 ;  /* 0x0800000419137389 */ /* 0x00006400000c0005 */
[----:B01----:R-:W-:Y:S01]  /*1f30*/  ENDCOLLECTIVE ;  /* 0x000000000000791b */ /* 0x003fe20003800000 */
.L_x_7051:
[----:B------:R-:W-:Y:S02]  /*1f40*/  IMAD.MOV.U32 R4, RZ, RZ, 0x1 ;  /* 0x00000001ff047424 */ /* 0x000fe400078e00ff */
[----:B------:R-:W-:-:S05]  /*1f50*/  IMAD.MOV.U32 R11, RZ, RZ, R19 ;  /* 0x000000ffff0b7224 */ /* 0x000fca00078e0013 */
[----:B------:R-:W-:-:S04]  /*1f60*/  FSETP.GEU.FTZ.AND P5, PT, R18, R11, PT ;  /* 0x0000000b1200720b */ /* 0x000fc80003fbe000 */
[----:B------:R-:W-:-:S04]  /*1f70*/  FSEL R11, R11, R18, !P5 ;  /* 0x000000120b0b7208 */ /* 0x000fc80006800000 */
[----:B------:R-:W-:-:S07]  /*1f80*/  MOV R25, R11 ;  /* 0x0000000b00197202 */ /* 0x000fce0000000f00 */
[----:B------:R-:W-:Y:S05]  /*1f90*/  WARPSYNC.COLLECTIVE R6, `(.L_x_7052) ;  /* 0x0000000006087348 */ /* 0x000fea0003c00000 */
[----:B------:R0:W1:Y:S02]  /*1fa0*/  SHFL.DOWN P6, R19, R25, R4, R5 ;  /* 0x0800000419137389 */ /* 0x00006400000c0005 */
[----:B01----:R-:W-:Y:S01]  /*1fb0*/  ENDCOLLECTIVE ;  /* 0x000000000000791b */ /* 0x003fe20003800000 */
.L_x_7052:
[----:B------:R-:W-:Y:S01]  /*1fc0*/  MOV R26, R19 ;  /* 0x00000013001a7202 */ /* 0x000fe20000000f00 */
[----:B------:R-:W-:Y:S06]  /*1fd0*/  BRA `(.L_x_7053) ;  /* 0xffffffe8009c7947 */ /* 0x000fec000383ffff */
.L_x_7040:
[----:B------:R-:W-:Y:S01]  /*1fe0*/  HFMA2.MMA R4, -RZ, RZ, 0, 9.5367431640625e-07 ;  /* 0x00000010ff047435 */ /* 0x000fe200000001ff */
[----:B--2---:R-:W-:Y:S01]  /*1ff0*/  IMAD.MOV.U32 R25, RZ, RZ, R10 ;  /* 0x000000ffff197224 */ /* 0x004fe200078e000a */
[----:B------:R-:W-:Y:S01]  /*2000*/  MOV R6, 0xffffffff ;  /* 0xffffffff00067802 */ /* 0x000fe20000000f00 */
[----:B------:R-:W-:-:S08]  /*2010*/  IMAD.MOV.U32 R5, RZ, RZ, 0x1f ;  /* 0x0000001fff057424 */ /* 0x000fd000078e00ff */
[----:B01----:R-:W-:Y:S05]  /*2020*/  WARPSYNC.COLLECTIVE R6, `(.L_x_7054) ;  /* 0x0000000006087348 */ /* 0x003fea0003c00000 */
[----:B------:R2:W3:Y:S02]  /*2030*/  SHFL.DOWN P6, R19, R25, R4, R5 ;  /* 0x0800000419137389 */ /* 0x0004e400000c0005 */
[----:B0123--:R-:W-:Y:S01]  /*2040*/  ENDCOLLECTIVE ;  /* 0x000000000000791b */ /* 0x00ffe20003800000 */
.L_x_7054:
[----:B------:R-:W-:Y:S02]  /*2050*/  IMAD.MOV.U32 R4, RZ, RZ, 0x8 ;  /* 0x00000008ff047424 */ /* 0x000fe400078e00ff */
[----:B------:R-:W-:-:S04]  /*2060*/  IMAD.MOV.U32 R7, RZ, RZ, R19 ;  /* 0x000000ffff077224 */ /* 0x000fc800078e0013 */
[----:B------:R-:W-:-:S05]  /*2070*/  FADD.FTZ R7, R10, R7 ;  /* 0x000000070a077221 */ /* 0x000fca0000010000 */
[----:B------:R-:W-:-:S07]  /*2080*/  MOV R25, R7 ;  /* 0x0000000700197202 */ /* 0x000fce0000000f00 */
[----:B------:R-:W-:Y:S05]  /*2090*/  WARPSYNC.COLLECTIVE R6, `(.L_x_7055) ;  /* 0x0000000006087348 */ /* 0x000fea0003c00000 */
[----:B------:R0:W1:Y:S02]  /*20a0*/  SHFL.DOWN P6, R19, R25, R4, R5 ;  /* 0x0800000419137389 */ /* 0x00006400000c0005 */
[----:B01----:R-:W-:Y:S01]  /*20b0*/  ENDCOLLECTIVE ;  /* 0x000000000000791b */ /* 0x003fe20003800000 */
.L_x_7055:
[----:B------:R-:W-:Y:S01]  /*20c0*/  HFMA2.MMA R4, -RZ, RZ, 0, 2.384185791015625e-07 ;  /* 0x00000004ff047435 */ /* 0x000fe200000001ff */
[----:B------:R-:W-:-:S05]  /*20d0*/  MOV R18, R19 ;  /* 0x0000001300127202 */ /* 0x000fca0000000f00 */
[----:B------:R-:W-:-:S04]  /*20e0*/  FADD.FTZ R18, R7, R18 ;  /* 0x0000001207127221 */ /* 0x000fc80000010000 */
[----:B------:R-:W-:-:S07]  /*20f0*/  IMAD.MOV.U32 R25, RZ, RZ, R18 ;  /* 0x000000ffff197224 */ /* 0x000fce00078e0012 */
[----:B------:R-:W-:Y:S05]  /*2100*/  WARPSYNC.COLLECTIVE R6, `(.L_x_7056) ;  /* 0x0000000006087348 */ /* 0x000fea0003c00000 */
[----:B------:R0:W1:Y:S02]  /*2110*/  SHFL.DOWN P6, R19, R25, R4, R5 ;  /* 0x0800000419137389 */ /* 0x00006400000c0005 */
[----:B01----:R-:W-:Y:S01]  /*2120*/  ENDCOLLECTIVE ;  /* 0x000000000000791b */ /* 0x003fe20003800000 */
.L_x_7056:
[----:B------:R-:W-:Y:S02]  /*2130*/  IMAD.MOV.U32 R4, RZ, RZ, 0x2 ;  /* 0x00000002ff047424 */ /* 0x000fe400078e00ff */
[----:B------:R-:W-:-:S04]  /*2140*/  IMAD.MOV.U32 R11, RZ, RZ, R19 ;  /* 0x000000ffff0b7224 */ /* 0x000fc800078e0013 */
[----:B------:R-:W-:-:S05]  /*2150*/  FADD.FTZ R11, R18, R11 ;  /* 0x0000000b120b7221 */ /* 0x000fca0000010000 */
[----:B------:R-:W-:-:S07]  /*2160*/  MOV R25, R11 ;  /* 0x0000000b00197202 */ /* 0x000fce0000000f00 */
[----:B------:R-:W-:Y:S05]  /*2170*/  WARPSYNC.COLLECTIVE R6, `(.L_x_7057) ;  /* 0x0000000006087348 */ /* 0x000fea0003c00000 */
[----:B------:R0:W1:Y:S02]  /*2180*/  SHFL.DOWN P6, R19, R25, R4, R5 ;  /* 0x0800000419137389 */ /* 0x00006400000c0005 */
[----:B01----:R-:W-:Y:S01]  /*2190*/  ENDCOLLECTIVE ;  /* 0x000000000000791b */ /* 0x003fe20003800000 */
.L_x_7057:
[----:B------:R-:W-:Y:S01]  /*21a0*/  HFMA2.MMA R4, -RZ, RZ, 0, 5.9604644775390625e-08 ;  /* 0x00000001ff047435 */ /* 0x000fe200000001ff */
[----:B------:R-:W-:-:S05]  /*21b0*/  MOV R20, R19 ;  /* 0x0000001300147202 */ /* 0x000fca0000000f00 */
[----:B------:R-:W-:-:S04]  /*21c0*/  FADD.FTZ R20, R11, R20 ;  /* 0x000000140b147221 */ /* 0x000fc80000010000 */
[----:B------:R-:W-:-:S07]  /*21d0*/  IMAD.MOV.U32 R25, RZ, RZ, R20 ;  /* 0x000000ffff197224 */ /* 0x000fce00078e0014 */
[----:B------:R-:W-:Y:S05]  /*21e0*/  WARPSYNC.COLLECTIVE R6, `(.L_x_7058) ;  /* 0x0000000006087348 */ /* 0x000fea0003c00000 */
[----:B------:R0:W1:Y:S02]  /*21f0*/  SHFL.DOWN P6, R19, R25, R4, R5 ;  /* 0x0800000419137389 */ /* 0x00006400000c0005 */
[----:B01----:R-:W-:Y:S01]  /*2200*/  ENDCOLLECTIVE ;  /* 0x000000000000791b */ /* 0x003fe20003800000 */
.L_x_7058:
[----:B------:R-:W-:Y:S05]  /*2210*/  BRA `(.L_x_7059) ;  /* 0xfffffff000487947 */ /* 0x000fea000383ffff */
.L_x_7060:
        /* <DEDUP_REMOVED lines=14> */
.L_x_12070:


//--------------------- .text._ZN2at6native43_GLOBAL__N__9ae7fba5_10_SoftMax_cu_9f978f6323cunn_SoftMaxForwardSmemILi8EN3c108BFloat16EffNS1_22SoftMaxForwardEpilogueElEEvPT2_PKT0_T4_ --------------------------
	.section	.text._ZN2at6native43_GLOBAL__N__9ae7fba5_10_SoftMax_cu_9f978f6323cunn_SoftMaxForwardSmemILi8EN3c108BFloat16EffNS1_22SoftMaxForwardEpilogueElEEvPT2_PKT0_T4_,"ax",@progbits
	.align	128
.text._ZN2at6native43_GLOBAL__N__9ae7fba5_10_SoftMax_cu_9f978f6323cunn_SoftMaxForwardSmemILi8EN3c108BFloat16EffNS1_22SoftMaxForwardEpilogueElEEvPT2_PKT0_T4_:
        .type           _ZN2at6native43_GLOBAL__N__9ae7fba5_10_SoftMax_cu_9f978f6323cunn_SoftMaxForwardSmemILi8EN3c108BFloat16EffNS1_22SoftMaxForwardEpilogueElEEvPT2_PKT0_T4_,@function
        .size           _ZN2at6native43_GLOBAL__N__9ae7fba5_10_SoftMax_cu_9f978f6323cunn_SoftMaxForwardSmemILi8EN3c108BFloat16EffNS1_22SoftMaxForwardEpilogueElEEvPT2_PKT0_T4_,(.L_x_12071 - _ZN2at6native43_GLOBAL__N__9ae7fba5_10_SoftMax_cu_9f978f6323cunn_SoftMaxForwardSmemILi8EN3c108BFloat16EffNS1_22SoftMaxForwardEpilogueElEEvPT2_PKT0_T4_)
        .other          _ZN2at6native43_GLOBAL__N__9ae7fba5_10_SoftMax_cu_9f978f6323cunn_SoftMaxForwardSmemILi8EN3c108BFloat16EffNS1_22SoftMaxForwardEpilogueElEEvPT2_PKT0_T4_,@"STO_CUDA_ENTRY STV_DEFAULT"
_ZN2at6native43_GLOBAL__N__9ae7fba5_10_SoftMax_cu_9f978f6323cunn_SoftMaxForwardSmemILi8EN3c108BFloat16EffNS1_22SoftMaxForwardEpilogueElEEvPT2_PKT0_T4_:
[----:B------:R-:W-:Y:S01]  /*0000*/  LDC R1, c[0x0][0x28] ;  /* 0x00000a00ff017b82 */ /* 0x000fe20000000800 */
[----:B------:R-:W0:Y:S07]  /*0010*/  S2R R0, SR_TID.X ;  /* 0x0000000000007919 */ /* 0x000e2e0000002100 */
[----:B------:R-:W1:Y:S01]  /*0020*/  LDC.64 R2, c[0x0][0x220] ;  /* 0x00008800ff027b82 */ /* 0x000e620000000a00 */
[----:B------:R-:W-:Y:S01]  /*0030*/  ULDC.64 UR6, c[0x0][0x208] ;  /* 0x0000820000067ab9 */ /* 0x000fe20000000a00 */
[----:B------:R-:W-:Y:S01]  /*0040*/  BSSY B0, `(.L_x_7061) ;  /* 0x0000034000007945 */ /* 0x000fe20003800000 */
[----:B------:R-:W-:-:S02]  /*0050*/  IMAD.MOV.U32 R13, RZ, RZ, RZ ;  /* 0x000000ffff0d7224 */ /* 0x000fc400078e00ff */
[----:B------:R-:W-:-:S03]  /*0060*/  IMAD.MOV.U32 R18, RZ, RZ, -0x800001 ;  /* 0xff7fffffff127424 */ /* 0x000fc600078e00ff */
[----:B------:R-:W1:Y:S01]  /*0070*/  S2UR UR4, SR_CTAID.X ;  /* 0x00000000000479c3 */ /* 0x000e620000002500 */
[----:B0-----:R-:W-:-:S04]  /*0080*/  IMAD.WIDE.U32 R4, R0, 0x8, RZ ;  /* 0x0000000800047825 */ /* 0x001fc800078e00ff */
[----:B-1----:R-:W-:Y:S01]  /*0090*/  IMAD.WIDE.U32 R8, R2, UR4, RZ ;  /* 0x0000000402087c25 */ /* 0x002fe2000f8e00ff */
[----:B------:R-:W-:-:S03]  /*00a0*/  ISETP.GE.U32.AND P0, PT, R4, R2, PT ;  /* 0x000000020400720c */ /* 0x000fc60003f06070 */
[----:B------:R-:W-:Y:S01]  /*00b0*/  IMAD R11, R3, UR4, R9 ;  /* 0x00000004030b7c24 */ /* 0x000fe2000f8e0209 */
[----:B------:R-:W-:-:S13]  /*00c0*/  ISETP.GE.AND.EX P0, PT, R5, R3, PT, P0 ;  /* 0x000000030500720c */ /* 0x000fda0003f06300 */
[----:B------:R-:W-:Y:S05]  /*00d0*/  @P0 BRA `(.L_x_7062) ;  /* 0x0000000000a80947 */ /* 0x000fea0003800000 */
[----:B------:R-:W0:Y:S01]  /*00e0*/  S2R R5, SR_CgaCtaId ;  /* 0x0000000000057919 */ /* 0x000e220000008800 */
[----:B------:R-:W1:Y:S01]  /*00f0*/  LDC R10, c[0x0][RZ] ;  /* 0x00000000ff0a7b82 */ /* 0x000e620000000800 */
[----:B------:R-:W-:Y:S01]  /*0100*/  ULDC.64 UR4, c[0x0][0x218] ;  /* 0x0000860000047ab9 */ /* 0x000fe20000000a00 */
[----:B------:R-:W-:Y:S01]  /*0110*/  MOV R14, 0x400 ;  /* 0x00000400000e7802 */ /* 0x000fe20000000f00 */
[----:B------:R-:W-:Y:S01]  /*0120*/  IMAD.MOV.U32 R17, RZ, RZ, R0 ;  /* 0x000000ffff117224 */ /* 0x000fe200078e0000 */
[C---:B------:R-:W-:Y:S01]  /*0130*/  LEA R12, P1, R8.reuse, UR4, 0x1 ;  /* 0x00000004080c7c11 */ /* 0x040fe2000f8208ff */
[----:B------:R-:W-:Y:S01]  /*0140*/  IMAD.MOV.U32 R16, RZ, RZ, R13 ;  /* 0x000000ffff107224 */ /* 0x000fe200078e000d */
[----:B------:R-:W-:Y:S02]  /*0150*/  MOV R18, 0xff7fffff ;  /* 0xff7fffff00127802 */ /* 0x000fe40000000f00 */
[----:B------:R-:W-:Y:S02]  /*0160*/  LEA.HI.X R15, R8, UR5, R11, 0x1, P1 ;  /* 0x00000005080f7c11 */ /* 0x000fe400088f0c0b */
[----:B0-----:R-:W-:-:S07]  /*0170*/  LEA R14, R5, R14, 0x18 ;  /* 0x0000000e050e7211 */ /* 0x001fce00078ec0ff */
.L_x_7063:
[----:B------:R-:W-:-:S04]  /*0180*/  LEA R4, P1, R17, R12, 0x4 ;  /* 0x0000000c11047211 */ /* 0x000fc800078220ff */
[----:B------:R-:W-:-:S06]  /*0190*/  LEA.HI.X R5, R17, R15, R16, 0x4, P1 ;  /* 0x0000000f11057211 */ /* 0x000fcc00008f2410 */
[----:B------:R-:W2:Y:S02]  /*01a0*/  LDG.E.128 R4, desc[UR6][R4.64] ;  /* 0x0000000604047981 */ /* 0x000ea4000c1e1d00 */
[----:B--2---:R-:W-:Y:S01]  /*01b0*/  PRMT R19, R4, 0x7632, R19 ;  /* 0x0000763204137816 */ /* 0x004fe20000000013 */
[----:B------:R-:W-:Y:S01]  /*01c0*/  IMAD.U32 R23, R6, 0x10000, RZ ;  /* 0x0001000006177824 */ /* 0x000fe200078e00ff */
[----:B------:R-:W-:-:S03]  /*01d0*/  SHF.L.U32 R21, R4, 0x10, RZ ;  /* 0x0000001004157819 */ /* 0x000fc600000006ff */
[----:B------:R-:W-:Y:S01]  /*01e0*/  IMAD.U32 R20, R19, 0x10000, RZ ;  /* 0x0001000013147824 */ /* 0x000fe200078e00ff */
[----:B------:R-:W-:Y:S01]  /*01f0*/  FMNMX.FTZ R21, R21, R18, !PT ;  /* 0x0000001215157209 */ /* 0x000fe20007810000 */
[C---:B------:R-:W-:Y:S01]  /*0200*/  IMAD.U32 R19, R5.reuse, 0x10000, RZ ;  /* 0x0001000005137824 */ /* 0x040fe200078e00ff */
[----:B------:R-:W-:Y:S02]  /*0210*/  PRMT R18, R5, 0x7632, R18 ;  /* 0x0000763205127816 */ /* 0x000fe40000000012 */
[----:B------:R-:W-:Y:S02]  /*0220*/  FMNMX.FTZ R20, R21, R20, !PT ;  /* 0x0000001415147209 */ /* 0x000fe40007810000 */
[----:B------:R-:W-:Y:S02]  /*0230*/  SHF.L.U32 R21, R18, 0x10, RZ ;  /* 0x0000001012157819 */ /* 0x000fe400000006ff */
[----:B------:R-:W-:Y:S01]  /*0240*/  FMNMX.FTZ R20, R20, R19, !PT ;  /* 0x0000001314147209 */ /* 0x000fe20007810000 */
[----:B------:R-:W-:Y:S01]  /*0250*/  IMAD R19, R17, 0x10, R14 ;  /* 0x0000001011137824 */ /* 0x000fe200078e020e */
[----:B-1----:R-:W-:-:S02]  /*0260*/  IADD3 R17, P1, R10, R17, RZ ;  /* 0x000000110a117210 */ /* 0x002fc40007f3e0ff */
[----:B------:R-:W-:Y:S02]  /*0270*/  FMNMX.FTZ R20, R20, R21, !PT ;  /* 0x0000001514147209 */ /* 0x000fe40007810000 */
[----:B------:R-:W-:Y:S01]  /*0280*/  PRMT R18, R6, 0x7632, R18 ;  /* 0x0000763206127816 */ /* 0x000fe20000000012 */
[----:B------:R-:W-:Y:S01]  /*0290*/  IMAD.X R16, RZ, RZ, R16, P1 ;  /* 0x000000ffff107224 */ /* 0x000fe200008e0610 */
[----:B------:R-:W-:Y:S01]  /*02a0*/  FMNMX.FTZ R20, R20, R23, !PT ;  /* 0x0000001714147209 */ /* 0x000fe20007810000 */
[----:B------:R0:W-:Y:S01]  /*02b0*/  STS.128 [R19], R4 ;  /* 0x0000000413007388 */ /* 0x0001e20000000c00 */
[C---:B------:R-:W-:Y:S01]  /*02c0*/  SHF.L.U32 R23, R17.reuse, 0x3, RZ ;  /* 0x0000000311177819 */ /* 0x040fe200000006ff */
[----:B------:R-:W-:Y:S01]  /*02d0*/  IMAD.U32 R21, R18, 0x10000, RZ ;  /* 0x0001000012157824 */ /* 0x000fe200078e00ff */
[----:B------:R-:W-:Y:S02]  /*02e0*/  SHF.L.U64.HI R22, R17, 0x3, R16 ;  /* 0x0000000311167819 */ /* 0x000fe40000010210 */
[----:B------:R-:W-:-:S02]  /*02f0*/  ISETP.GE.U32.AND P1, PT, R23, R2, PT ;  /* 0x000000021700720c */ /* 0x000fc40003f26070 */
[C---:B------:R-:W-:Y:S02]  /*0300*/  PRMT R18, R7.reuse, 0x7632, R18 ;  /* 0x0000763207127816 */ /* 0x040fe40000000012 */
[----:B------:R-:W-:Y:S02]  /*0310*/  ISETP.GE.AND.EX P1, PT, R22, R3, PT, P1 ;  /* 0x000000031600720c */ /* 0x000fe40003f26310 */
[----:B------:R-:W-:Y:S02]  /*0320*/  FMNMX.FTZ R20, R20, R21, !PT ;  /* 0x0000001514147209 */ /* 0x000fe40007810000 */
[----:B------:R-:W-:Y:S01]  /*0330*/  SHF.L.U32 R21, R7, 0x10, RZ ;  /* 0x0000001007157819 */ /* 0x000fe200000006ff */
[----:B0-----:R-:W-:-:S03]  /*0340*/  IMAD.U32 R5, R18, 0x10000, RZ ;  /* 0x0001000012057824 */ /* 0x001fc600078e00ff */
[----:B------:R-:W-:-:S04]  /*0350*/  FMNMX.FTZ R20, R20, R21, !PT ;  /* 0x0000001514147209 */ /* 0x000fc80007810000 */
[----:B------:R-:W-:Y:S01]  /*0360*/  FMNMX.FTZ R18, R20, R5, !PT ;  /* 0x0000000514127209 */ /* 0x000fe20007810000 */
[----:B------:R-:W-:Y:S06]  /*0370*/  @!P1 BRA `(.L_x_7063) ;  /* 0xfffffffc00809947 */ /* 0x000fec000383ffff */
.L_x_7062:
[----:B------:R-:W-:Y:S05]  /*0380*/  BSYNC B0 ;  /* 0x0000000000007941 */ /* 0x000fea0003800000 */
.L_x_7061:
[----:B------:R-:W0:Y:S01]  /*0390*/  SHFL.DOWN PT, R5, R18, 0x10, 0x1f ;  /* 0x0a001f0012057f89 */ /* 0x000e2200000e0000 */
[----:B------:R-:W-:Y:S01]  /*03a0*/  SHF.R.S32.HI R15, RZ, 0x1f, R0 ;  /* 0x0000001fff0f7819 */ /* 0x000fe20000011400 */
[----:B------:R-:W-:Y:S01]  /*03b0*/  ULDC UR5, c[0x0][0x0] ;  /* 0x0000000000057ab9 */ /* 0x000fe20000000800 */
[----:B------:R-:W-:Y:S01]  /*03c0*/  BSSY B0, `(.L_x_7064) ;  /* 0x0000035000007945 */ /* 0x000fe20003800000 */
[----:B------:R-:W1:Y:S01]  /*03d0*/  S2R R12, SR_CgaCtaId ;  /* 0x00000000000c7919 */ /* 0x000e620000008800 */
[----:B------:R-:W-:Y:S01]  /*03e0*/  LEA.HI R10, R15, R0, RZ, 0x5 ;  /* 0x000000000f0a7211 */ /* 0x000fe200078f28ff */
[----:B------:R-:W-:Y:S01]  /*03f0*/  USHF.R.U32.HI UR4, URZ, 0x5, UR5 ;  /* 0x000000053f047899 */ /* 0x000fe20008011605 */
[----:B------:R-:W-:Y:S02]  /*0400*/  BAR.SYNC.DEFER_BLOCKING 0x0 ;  /* 0x0000000000007b1d */ /* 0x000fe40000010000 */
[----:B------:R-:W-:-:S03]  /*0410*/  LOP3.LUT R15, R10, 0xffffffe0, RZ, 0xc0, !PT ;  /* 0xffffffe00a0f7812 */ /* 0x000fc600078ec0ff */
[C---:B------:R-:W-:Y:S02]  /*0420*/  ISETP.GE.AND P3, PT, R0.reuse, UR4, PT ;  /* 0x0000000400007c0c */ /* 0x040fe4000bf66270 */
[----:B------:R-:W-:Y:S01]  /*0430*/  IMAD.IADD R17, R0, 0x1, -R15 ;  /* 0x0000000100117824 */ /* 0x000fe200078e0a0f */
[----:B------:R-:W-:-:S04]  /*0440*/  MOV R15, 0x400 ;  /* 0x00000400000f7802 */ /* 0x000fc80000000f00 */
[----:B------:R-:W-:Y:S02]  /*0450*/  ISETP.NE.AND P2, PT, R17, RZ, PT ;  /* 0x000000ff1100720c */ /* 0x000fe40003f45270 */
[----:B0-----:R-:W-:-:S04]  /*0460*/  FSETP.GEU.FTZ.AND P1, PT, R18, R5, PT ;  /* 0x000000051200720b */ /* 0x001fc80003f3e000 */
[----:B------:R-:W-:-:S05]  /*0470*/  FSEL R5, R5, R18, !P1 ;  /* 0x0000001205057208 */ /* 0x000fca0004800000 */
[----:B------:R-:W0:Y:S01]  /*0480*/  SHFL.DOWN PT, R4, R5, 0x8, 0x1f ;  /* 0x09001f0005047f89 */ /* 0x000e2200000e0000 */
[----:B-1----:R-:W-:-:S04]  /*0490*/  LEA R15, R12, R15, 0x18 ;  /* 0x0000000f0c0f7211 */ /* 0x002fc800078ec0ff */
[----:B------:R-:W-:-:S04]  /*04a0*/  LEA R16, R2, R15, 0x1 ;  /* 0x0000000f02107211 */ /* 0x000fc800078e08ff */
[----:B------:R-:W-:Y:S02]  /*04b0*/  LEA R14, R17, R16, 0x2 ;  /* 0x00000010110e7211 */ /* 0x000fe400078e10ff */
[----:B0-----:R-:W-:-:S04]  /*04c0*/  FSETP.GEU.FTZ.AND P1, PT, R5, R4, PT ;  /* 0x000000040500720b */ /* 0x001fc80003f3e000 */
[----:B------:R-:W-:-:S05]  /*04d0*/  FSEL R4, R4, R5, !P1 ;  /* 0x0000000504047208 */ /* 0x000fca0004800000 */
[----:B------:R-:W0:Y:S02]  /*04e0*/  SHFL.DOWN PT, R7, R4, 0x4, 0x1f ;  /* 0x08801f0004077f89 */ /* 0x000e2400000e0000 */
[----:B0-----:R-:W-:-:S04]  /*04f0*/  FSETP.GEU.FTZ.AND P1, PT, R4, R7, PT ;  /* 0x000000070400720b */ /* 0x001fc80003f3e000 */
[----:B------:R-:W-:Y:S01]  /*0500*/  FSEL R7, R7, R4, !P1 ;  /* 0x0000000407077208 */ /* 0x000fe20004800000 */
[----:B------:R-:W-:-:S04]  /*0510*/  VIADD R4, R0, 0x1f ;  /* 0x0000001f00047836 */ /* 0x000fc80000000000 */
[----:B------:R-:W0:Y:S01]  /*0520*/  SHFL.DOWN PT, R6, R7, 0x2, 0x1f ;  /* 0x08401f0007067f89 */ /* 0x000e2200000e0000 */
[----:B------:R-:W-:Y:S02]  /*0530*/  ISETP.GT.U32.AND P4, PT, R4, 0x3e, PT ;  /* 0x0000003e0400780c */ /* 0x000fe40003f84070 */
[----:B0-----:R-:W-:-:S04]  /*0540*/  FSETP.GEU.FTZ.AND P1, PT, R7, R6, PT ;  /* 0x000000060700720b */ /* 0x001fc80003f3e000 */
[----:B------:R-:W-:Y:S02]  /*0550*/  FSEL R6, R6, R7, !P1 ;  /* 0x0000000706067208 */ /* 0x000fe40004800000 */
[----:B------:R-:W-:-:S03]  /*0560*/  @!P2 SHF.R.S32.HI R7, RZ, 0x5, R10 ;  /* 0x00000005ff07a819 */ /* 0x000fc6000001140a */
[----:B------:R-:W0:Y:S02]  /*0570*/  SHFL.DOWN PT, R5, R6, 0x1, 0x1f ;  /* 0x08201f0006057f89 */ /* 0x000e2400000e0000 */
[----:B------:R-:W-:Y:S01]  /*0580*/  @!P2 IMAD R7, R7, 0x4, R16 ;  /* 0x000000040707a824 */ /* 0x000fe200078e0210 */
[----:B0-----:R-:W-:-:S04]  /*0590*/  FSETP.GEU.FTZ.AND P1, PT, R6, R5, PT ;  /* 0x000000050600720b */ /* 0x001fc80003f3e000 */
[----:B------:R-:W-:Y:S01]  /*05a0*/  FSEL R6, R5, R6, !P1 ;  /* 0x0000000605067208 */ /* 0x000fe20004800000 */
[----:B------:R-:W-:-:S04]  /*05b0*/  IMAD.MOV.U32 R5, RZ, RZ, -0x800001 ;  /* 0xff7fffffff057424 */ /* 0x000fc800078e00ff */
[----:B------:R0:W-:Y:S01]  /*05c0*/  @!P2 STS [R7], R6 ;  /* 0x000000060700a388 */ /* 0x0001e20000000800 */
[----:B------:R-:W-:Y:S06]  /*05d0*/  BAR.SYNC.DEFER_BLOCKING 0x0 ;  /* 0x0000000000007b1d */ /* 0x000fec0000010000 */
[----:B------:R0:W1:Y:S01]  /*05e0*/  @!P3 LDS R5, [R14] ;  /* 0x000000000e05b984 */ /* 0x0000620000000800 */
[----:B------:R-:W-:Y:S05]  /*05f0*/  @P4 BRA `(.L_x_7065) ;  /* 0x0000000000444947 */ /* 0x000fea0003800000 */
[----:B------:R-:W-:-:S03]  /*0600*/  UMOV UR4, 0xffffffff ;  /* 0xffffffff00047882 */ /* 0x000fc60000000000 */
[----:B------:R-:W-:Y:S05]  /*0610*/  BRA.DIV UR4, `(.L_x_7066) ;  /* 0x0000000a04d07947 */ /* 0x000fea000b800000 */
[----:B-1----:R-:W1:Y:S02]  /*0620*/  SHFL.DOWN PT, R4, R5, 0x10, 0x1f ;  /* 0x0a001f0005047f89 */ /* 0x002e6400000e0000 */
[----:B-1----:R-:W-:-:S04]  /*0630*/  FSETP.GEU.FTZ.AND P1, PT, R5, R4, PT ;  /* 0x000000040500720b */ /* 0x002fc80003f3e000 */
[----:B------:R-:W-:-:S05]  /*0640*/  FSEL R4, R4, R5, !P1 ;  /* 0x0000000504047208 */ /* 0x000fca0004800000 */
[----:B0-----:R-:W0:Y:S02]  /*0650*/  SHFL.DOWN PT, R7, R4, 0x8, 0x1f ;  /* 0x09001f0004077f89 */ /* 0x001e2400000e0000 */
        /* <DEDUP_REMOVED lines=9> */
.L_x_7079:
[----:B-1----:R-:W-:-:S04]  /*06f0*/  FSETP.GEU.FTZ.AND P1, PT, R17, R12, PT ;  /* 0x0000000c1100720b */ /* 0x002fc80003f3e000 */
[----:B------:R-:W-:-:S09]  /*0700*/  FSEL R5, R12, R17, !P1 ;  /* 0x000000110c057208 */ /* 0x000fd20004800000 */
.L_x_7065:
[----:B------:R-:W-:Y:S05]  /*0710*/  BSYNC B0 ;  /* 0x0000000000007941 */ /* 0x000fea0003800000 */
.L_x_7064:
[----:B------:R-:W-:Y:S01]  /*0720*/  ISETP.NE.AND P5, PT, R0, RZ, PT ;  /* 0x000000ff0000720c */ /* 0x000fe20003fa5270 */
[----:B------:R-:W-:-:S12]  /*0730*/  WARPSYNC.ALL ;  /* 0x0000000000007948 */ /* 0x000fd80003800000 */
[----:B-1----:R1:W-:Y:S01]  /*0740*/  @!P5 STS [R16], R5 ;  /* 0x000000051000d388 */ /* 0x0023e20000000800 */
[----:B------:R-:W-:Y:S01]  /*0750*/  BAR.SYNC.DEFER_BLOCKING 0x0 ;  /* 0x0000000000007b1d */ /* 0x000fe20000010000 */
[----:B------:R-:W-:-:S05]  /*0760*/  IMAD.MOV.U32 R20, RZ, RZ, RZ ;  /* 0x000000ffff147224 */ /* 0x000fca00078e00ff */
[----:B------:R-:W-:Y:S01]  /*0770*/  BSSY B0, `(.L_x_7067) ;  /* 0x000003b000007945 */ /* 0x000fe20003800000 */
[----:B------:R1:W2:Y:S03]  /*0780*/  LDS R12, [R16] ;  /* 0x00000000100c7984 */ /* 0x0002a60000000800 */
[----:B------:R-:W-:Y:S05]  /*0790*/  @P0 BRA `(.L_x_7068) ;  /* 0x0000000000e00947 */ /* 0x000fea0003800000 */
[----:B------:R-:W-:Y:S01]  /*07a0*/  HFMA2.MMA R20, -RZ, RZ, 0, 0 ;  /* 0x00000000ff147435 */ /* 0x000fe200000001ff */
[----:B------:R-:W-:Y:S02]  /*07b0*/  IMAD.MOV.U32 R18, RZ, RZ, R0 ;  /* 0x000000ffff127224 */ /* 0x000fe400078e0000 */
[----:B0-----:R-:W-:-:S08]  /*07c0*/  IMAD.MOV.U32 R17, RZ, RZ, R13 ;  /* 0x000000ffff117224 */ /* 0x001fd000078e000d */
.L_x_7069:
[C---:B------:R-:W-:Y:S02]  /*07d0*/  LEA R4, R18.reuse, R15, 0x4 ;  /* 0x0000000f12047211 */ /* 0x040fe400078e20ff */
[----:B------:R-:W-:-:S04]  /*07e0*/  IADD3 R18, P1, R18, UR5, RZ ;  /* 0x0000000512127c10 */ /* 0x000fc8000ff3e0ff */
[----:B-1----:R-:W0:Y:S01]  /*07f0*/  LDS.128 R4, [R4] ;  /* 0x0000000004047984 */ /* 0x002e220000000c00 */
[----:B------:R-:W-:Y:S02]  /*0800*/  IMAD.X R17, RZ, RZ, R17, P1 ;  /* 0x000000ffff117224 */ /* 0x000fe400008e0611 */
[----:B0-----:R-:W-:Y:S01]  /*0810*/  IMAD.U32 R19, R4, 0x10000, RZ ;  /* 0x0001000004137824 */ /* 0x001fe200078e00ff */
[----:B------:R-:W-:Y:S01]  /*0820*/  SHF.L.U32 R25, R6, 0x10, RZ ;  /* 0x0000001006197819 */ /* 0x000fe200000006ff */
[----:B------:R-:W-:Y:S01]  /*0830*/  IMAD.U32 R23, R5, 0x10000, RZ ;  /* 0x0001000005177824 */ /* 0x000fe200078e00ff */
[----:B------:R-:W-:Y:S01]  /*0840*/  PRMT R5, R4, 0x7632, R5 ;  /* 0x0000763204057816 */ /* 0x000fe20000000005 */
[C---:B--2---:R-:W-:Y:S02]  /*0850*/  FADD.FTZ R19, -R12.reuse, R19 ;  /* 0x000000130c137221 */ /* 0x044fe40000010100 */
[C---:B------:R-:W-:Y:S01]  /*0860*/  FADD.FTZ R23, -R12.reuse, R23 ;  /* 0x000000170c177221 */ /* 0x040fe20000010100 */
[----:B------:R-:W-:Y:S01]  /*0870*/  FADD.FTZ R25, -R12, R25 ;  /* 0x000000190c197221 */ /* 0x000fe20000010100 */
[----:B------:R-:W-:Y:S01]  /*0880*/  FMUL.FTZ R21, R19, 1.4426950216293334961 ;  /* 0x3fb8aa3b13157820 */ /* 0x000fe20000410000 */
[----:B------:R-:W-:Y:S01]  /*0890*/  PRMT R6, R5, 0x7632, R6 ;  /* 0x0000763205067816 */ /* 0x000fe20000000006 */
[----:B------:R-:W-:Y:S01]  /*08a0*/  FMUL.FTZ R19, R23, 1.4426950216293334961 ;  /* 0x3fb8aa3b17137820 */ /* 0x000fe20000410000 */
[----:B------:R-:W-:-:S02]  /*08b0*/  IMAD.U32 R23, R7, 0x10000, RZ ;  /* 0x0001000007177824 */ /* 0x000fc400078e00ff */
[----:B------:R-:W-:Y:S01]  /*08c0*/  FMUL.FTZ R22, R25, 1.4426950216293334961 ;  /* 0x3fb8aa3b19167820 */ /* 0x000fe20000410000 */
[----:B------:R-:W-:Y:S01]  /*08d0*/  SHF.L.U32 R25, R6, 0x10, RZ ;  /* 0x0000001006197819 */ /* 0x000fe200000006ff */
[----:B------:R-:W0:Y:S01]  /*08e0*/  MUFU.EX2 R21, R21 ;  /* 0x0000001500157308 */ /* 0x000e220000000800 */
[----:B------:R-:W-:Y:S01]  /*08f0*/  FADD.FTZ R24, -R12, R23 ;  /* 0x000000170c187221 */ /* 0x000fe20000010100 */
[----:B------:R-:W-:Y:S01]  /*0900*/  IMAD.U32 R23, R5, 0x10000, RZ ;  /* 0x0001000005177824 */ /* 0x000fe200078e00ff */
[----:B------:R-:W-:Y:S01]  /*0910*/  PRMT R7, R6, 0x7632, R7 ;  /* 0x0000763206077816 */ /* 0x000fe20000000007 */
[----:B------:R-:W-:Y:S01]  /*0920*/  FADD.FTZ R25, -R12, R25 ;  /* 0x000000190c197221 */ /* 0x000fe20000010100 */
[----:B------:R-:W-:Y:S01]  /*0930*/  FMUL.FTZ R24, R24, 1.4426950216293334961 ;  /* 0x3fb8aa3b18187820 */ /* 0x000fe20000410000 */
[----:B------:R-:W-:Y:S02]  /*0940*/  FADD.FTZ R23, -R12, R23 ;  /* 0x000000170c177221 */ /* 0x000fe40000010100 */
[----:B------:R-:W-:Y:S01]  /*0950*/  MUFU.EX2 R19, R19 ;  /* 0x0000001300137308 */ /* 0x000fe20000000800 */
[----:B------:R-:W-:Y:S01]  /*0960*/  FMUL.FTZ R25, R25, 1.4426950216293334961 ;  /* 0x3fb8aa3b19197820 */ /* 0x000fe20000410000 */
[----:B------:R-:W-:Y:S01]  /*0970*/  FMUL.FTZ R23, R23, 1.4426950216293334961 ;  /* 0x3fb8aa3b17177820 */ /* 0x000fe20000410000 */
[----:B------:R-:W-:-:S04]  /*0980*/  IMAD.U32 R27, R7, 0x10000, RZ ;  /* 0x00010000071b7824 */ /* 0x000fc800078e00ff */
[----:B------:R-:W-:Y:S01]  /*0990*/  FADD.FTZ R27, -R12, R27 ;  /* 0x0000001b0c1b7221 */ /* 0x000fe20000010100 */
[----:B------:R-:W1:Y:S01]  /*09a0*/  MUFU.EX2 R6, R23 ;  /* 0x0000001700067308 */ /* 0x000e620000000800 */
[----:B0-----:R-:W-:Y:S02]  /*09b0*/  FADD.FTZ R21, R21, R20 ;  /* 0x0000001415157221 */ /* 0x001fe40000010000 */
[----:B------:R-:W-:-:S05]  /*09c0*/  FMUL.FTZ R27, R27, 1.4426950216293334961 ;  /* 0x3fb8aa3b1b1b7820 */ /* 0x000fca0000410000 */
[----:B------:R0:W-:Y:S08]  /*09d0*/  MUFU.EX2 R4, R22 ;  /* 0x0000001600047308 */ /* 0x0001f00000000800 */
[----:B------:R-:W-:Y:S01]  /*09e0*/  MUFU.EX2 R20, R27 ;  /* 0x0000001b00147308 */ /* 0x000fe20000000800 */
[----:B0-----:R-:W-:Y:S01]  /*09f0*/  PRMT R22, R7, 0x7632, R22 ;  /* 0x0000763207167816 */ /* 0x001fe20000000016 */
[----:B-1----:R-:W-:-:S04]  /*0a00*/  FADD.FTZ R6, R21, R6 ;  /* 0x0000000615067221 */ /* 0x002fc80000010000 */
[----:B------:R-:W-:Y:S02]  /*0a10*/  IMAD.U32 R29, R22, 0x10000, RZ ;  /* 0x00010000161d7824 */ /* 0x000fe400078e00ff */
[----:B------:R-:W-:Y:S01]  /*0a20*/  FADD.FTZ R6, R6, R19 ;  /* 0x0000001306067221 */ /* 0x000fe20000010000 */
[----:B------:R-:W0:Y:S01]  /*0a30*/  MUFU.EX2 R7, R25 ;  /* 0x0000001900077308 */ /* 0x000e220000000800 */
[----:B------:R-:W-:Y:S01]  /*0a40*/  SHF.L.U32 R19, R18, 0x3, RZ ;  /* 0x0000000312137819 */ /* 0x000fe200000006ff */
[----:B------:R-:W-:-:S03]  /*0a50*/  FADD.FTZ R29, -R12, R29 ;  /* 0x0000001d0c1d7221 */ /* 0x000fc60000010100 */
[----:B------:R-:W-:Y:S01]  /*0a60*/  ISETP.GE.U32.AND P1, PT, R19, R2, PT ;  /* 0x000000021300720c */ /* 0x000fe20003f26070 */
[----:B------:R-:W-:Y:S02]  /*0a70*/  FMUL.FTZ R29, R29, 1.4426950216293334961 ;  /* 0x3fb8aa3b1d1d7820 */ /* 0x000fe40000410000 */
[----:B------:R-:W1:Y:S08]  /*0a80*/  MUFU.EX2 R5, R24 ;  /* 0x0000001800057308 */ /* 0x000e700000000800 */
[----:B------:R-:W2:Y:S01]  /*0a90*/  MUFU.EX2 R29, R29 ;  /* 0x0000001d001d7308 */ /* 0x000ea20000000800 */
[----:B0-----:R-:W-:-:S04]  /*0aa0*/  FADD.FTZ R7, R6, R7 ;  /* 0x0000000706077221 */ /* 0x001fc80000010000 */
[----:B------:R-:W-:Y:S01]  /*0ab0*/  FADD.FTZ R7, R7, R4 ;  /* 0x0000000407077221 */ /* 0x000fe20000010000 */
[----:B------:R-:W-:-:S03]  /*0ac0*/  SHF.L.U64.HI R4, R18, 0x3, R17 ;  /* 0x0000000312047819 */ /* 0x000fc60000010211 */
[----:B------:R-:W-:Y:S01]  /*0ad0*/  FADD.FTZ R20, R7, R20 ;  /* 0x0000001407147221 */ /* 0x000fe20000010000 */
[----:B------:R-:W-:-:S03]  /*0ae0*/  ISETP.GE.AND.EX P1, PT, R4, R3, PT, P1 ;  /* 0x000000030400720c */ /* 0x000fc60003f26310 */
[----:B-1----:R-:W-:-:S04]  /*0af0*/  FADD.FTZ R20, R20, R5 ;  /* 0x0000000514147221 */ /* 0x002fc80000010000 */
[----:B--2---:R-:W-:-:S06]  /*0b00*/  FADD.FTZ R20, R20, R29 ;  /* 0x0000001d14147221 */ /* 0x004fcc0000010000 */
[----:B------:R-:W-:Y:S05]  /*0b10*/  @!P1 BRA `(.L_x_7069) ;  /* 0xfffffffc002c9947 */ /* 0x000fea000383ffff */
.L_x_7068:
[----:B------:R-:W-:Y:S05]  /*0b20*/  BSYNC B0 ;  /* 0x0000000000007941 */ /* 0x000fea0003800000 */
.L_x_7067:
[----:B-1----:R-:W1:Y:S01]  /*0b30*/  SHFL.DOWN PT, R5, R20, 0x10, 0x1f ;  /* 0x0a001f0014057f89 */ /* 0x002e6200000e0000 */
[----:B------:R-:W-:Y:S01]  /*0b40*/  @!P2 SHF.R.S32.HI R19, RZ, 0x5, R10 ;  /* 0x00000005ff13a819 */ /* 0x000fe2000001140a */
[----:B------:R-:W-:Y:S01]  /*0b50*/  BSSY B0, `(.L_x_7070) ;  /* 0x000001d000007945 */ /* 0x000fe20003800000 */
[----:B------:R-:W-:Y:S03]  /*0b60*/  BAR.SYNC.DEFER_BLOCKING 0x0 ;  /* 0x0000000000007b1d */ /* 0x000fe60000010000 */
[----:B------:R-:W-:Y:S02]  /*0b70*/  @!P2 IMAD R19, R19, 0x4, R16 ;  /* 0x000000041313a824 */ /* 0x000fe400078e0210 */
[----:B-1----:R-:W-:-:S05]  /*0b80*/  FADD.FTZ R5, R5, R20 ;  /* 0x0000001405057221 */ /* 0x002fca0000010000 */
[----:B------:R-:W1:Y:S02]  /*0b90*/  SHFL.DOWN PT, R4, R5, 0x8, 0x1f ;  /* 0x09001f0005047f89 */ /* 0x000e6400000e0000 */
[----:B-1----:R-:W-:-:S05]  /*0ba0*/  FADD.FTZ R4, R5, R4 ;  /* 0x0000000405047221 */ /* 0x002fca0000010000 */
[----:B0-----:R-:W0:Y:S02]  /*0bb0*/  SHFL.DOWN PT, R7, R4, 0x4, 0x1f ;  /* 0x08801f0004077f89 */ /* 0x001e2400000e0000 */
[----:B0-----:R-:W-:-:S05]  /*0bc0*/  FADD.FTZ R7, R4, R7 ;  /* 0x0000000704077221 */ /* 0x001fca0000010000 */
[----:B------:R-:W0:Y:S02]  /*0bd0*/  SHFL.DOWN PT, R6, R7, 0x2, 0x1f ;  /* 0x08401f0007067f89 */ /* 0x000e2400000e0000 */
[----:B0-----:R-:W-:-:S05]  /*0be0*/  FADD.FTZ R6, R7, R6 ;  /* 0x0000000607067221 */ /* 0x001fca0000010000 */
[----:B------:R-:W0:Y:S02]  /*0bf0*/  SHFL.DOWN PT, R17, R6, 0x1, 0x1f ;  /* 0x08201f0006117f89 */ /* 0x000e2400000e0000 */
[----:B0-----:R-:W-:Y:S01]  /*0c00*/  FADD.FTZ R10, R6, R17 ;  /* 0x00000011060a7221 */ /* 0x001fe20000010000 */
[----:B------:R-:W-:-:S04]  /*0c10*/  MOV R17, RZ ;  /* 0x000000ff00117202 */ /* 0x000fc80000000f00 */
[----:B------:R0:W-:Y:S01]  /*0c20*/  @!P2 STS [R19], R10 ;  /* 0x0000000a1300a388 */ /* 0x0001e20000000800 */
[----:B------:R-:W-:Y:S06]  /*0c30*/  BAR.SYNC.DEFER_BLOCKING 0x0 ;  /* 0x0000000000007b1d */ /* 0x000fec0000010000 */
[----:B------:R0:W1:Y:S01]  /*0c40*/  @!P3 LDS R17, [R14] ;  /* 0x000000000e11b984 */ /* 0x0000620000000800 */
[----:B------:R-:W-:Y:S05]  /*0c50*/  @P4 BRA `(.L_x_7071) ;  /* 0x0000000000304947 */ /* 0x000fea0003800000 */
[----:B------:R-:W-:-:S03]  /*0c60*/  UMOV UR4, 0xffffffff ;  /* 0xffffffff00047882 */ /* 0x000fc60000000000 */
[----:B------:R-:W-:Y:S05]  /*0c70*/  BRA.DIV UR4, `(.L_x_7072) ;  /* 0x0000000604dc7947 */ /* 0x000fea000b800000 */
[----:B-1----:R-:W1:Y:S02]  /*0c80*/  SHFL.DOWN PT, R4, R17, 0x10, 0x1f ;  /* 0x0a001f0011047f89 */ /* 0x002e6400000e0000 */
[----:B-1----:R-:W-:-:S05]  /*0c90*/  FADD.FTZ R4, R17, R4 ;  /* 0x0000000411047221 */ /* 0x002fca0000010000 */
[----:B------:R-:W1:Y:S02]  /*0ca0*/  SHFL.DOWN PT, R5, R4, 0x8, 0x1f ;  /* 0x09001f0004057f89 */ /* 0x000e6400000e0000 */
[----:B-1----:R-:W-:-:S05]  /*0cb0*/  FADD.FTZ R5, R4, R5 ;  /* 0x0000000504057221 */ /* 0x002fca0000010000 */
[----:B------:R-:W1:Y:S02]  /*0cc0*/  SHFL.DOWN PT, R6, R5, 0x4, 0x1f ;  /* 0x08801f0005067f89 */ /* 0x000e6400000e0000 */
[----:B-1----:R-:W-:-:S05]  /*0cd0*/  FADD.FTZ R6, R5, R6 ;  /* 0x0000000605067221 */ /* 0x002fca0000010000 */
[----:B------:R-:W1:Y:S02]  /*0ce0*/  SHFL.DOWN PT, R7, R6, 0x2, 0x1f ;  /* 0x08401f0006077f89 */ /* 0x000e6400000e0000 */
[----:B-1----:R-:W-:-:S05]  /*0cf0*/  FADD.FTZ R7, R6, R7 ;  /* 0x0000000706077221 */ /* 0x002fca0000010000 */
[----:B0-----:R0:W1:Y:S02]  /*0d00*/  SHFL.DOWN PT, R10, R7, 0x1, 0x1f ;  /* 0x08201f00070a7f89 */ /* 0x00106400000e0000 */
.L_x_7085:
[----:B-1----:R-:W-:-:S07]  /*0d10*/  FADD.FTZ R17, R7, R10 ;  /* 0x0000000a07117221 */ /* 0x002fce0000010000 */
.L_x_7071:
[----:B------:R-:W-:Y:S05]  /*0d20*/  BSYNC B0 ;  /* 0x0000000000007941 */ /* 0x000fea0003800000 */
.L_x_7070:
[----:B-1----:R1:W-:Y:S01]  /*0d30*/  @!P5 STS [R16], R17 ;  /* 0x000000111000d388 */ /* 0x0023e20000000800 */
[----:B------:R-:W-:Y:S05]  /*0d40*/  WARPSYNC.ALL ;  /* 0x0000000000007948 */ /* 0x000fea0003800000 */
[----:B------:R-:W-:Y:S06]  /*0d50*/  BAR.SYNC.DEFER_BLOCKING 0x0 ;  /* 0x0000000000007b1d */ /* 0x000fec0000010000 */
[----:B------:R-:W-:Y:S05]  /*0d60*/  @P0 EXIT ;  /* 0x000000000000094d */ /* 0x000fea0003800000 */
[----:B0-----:R-:W0:Y:S01]  /*0d70*/  LDS R14, [R16] ;  /* 0x00000000100e7984 */ /* 0x001e220000000800 */
[----:B------:R-:W3:Y:S02]  /*0d80*/  LDC.64 R4, c[0x0][0x210] ;  /* 0x00008400ff047b82 */ /* 0x000ee40000000a00 */
[----:B---3--:R-:W-:-:S04]  /*0d90*/  LEA R19, P0, R8, R4, 0x2 ;  /* 0x0000000408137211 */ /* 0x008fc800078010ff */
[----:B------:R-:W-:Y:S01]  /*0da0*/  LEA.HI.X R18, R8, R5, R11, 0x2, P0 ;  /* 0x0000000508127211 */ /* 0x000fe200000f140b */
[----:B0-----:R-:W0:Y:S08]  /*0db0*/  MUFU.RCP R14, R14 ;  /* 0x0000000e000e7308 */ /* 0x001e300000001000 */
.L_x_7073:
[C---:B----4-:R-:W-:Y:S01]  /*0dc0*/  IMAD R4, R0.reuse, 0x10, R15 ;  /* 0x0000001000047824 */ /* 0x050fe200078e020f */
[----:B-1----:R-:W-:-:S05]  /*0dd0*/  LEA R16, P0, R0, R19, 0x5 ;  /* 0x0000001300107211 */ /* 0x002fca00078028ff */
[----:B------:R-:W1:Y:S02]  /*0de0*/  LDS.128 R4, [R4] ;  /* 0x0000000004047984 */ /* 0x000e640000000c00 */
[----:B-1----:R-:W-:Y:S01]  /*0df0*/  SHF.L.U32 R11, R5, 0x10, RZ ;  /* 0x00000010050b7819 */ /* 0x002fe200000006ff */
[C---:B------:R-:W-:Y:S01]  /*0e00*/  IMAD.U32 R17, R6.reuse, 0x10000, RZ ;  /* 0x0001000006117824 */ /* 0x040fe200078e00ff */
[----:B------:R-:W-:Y:S01]  /*0e10*/  PRMT R6, R6, 0x7632, R6 ;  /* 0x0000763206067816 */ /* 0x000fe20000000006 */
[C---:B------:R-:W-:Y:S01]  /*0e20*/  IMAD.U32 R9, R4.reuse, 0x10000, RZ ;  /* 0x0001000004097824 */ /* 0x040fe200078e00ff */
[----:B------:R-:W-:Y:S01]  /*0e30*/  PRMT R4, R4, 0x7632, R4 ;  /* 0x0000763204047816 */ /* 0x000fe20000000004 */
[C---:B--2---:R-:W-:Y:S01]  /*0e40*/  FADD.FTZ R11, -R12.reuse, R11 ;  /* 0x0000000b0c0b7221 */ /* 0x044fe20000010100 */
[C---:B------:R-:W-:Y:S01]  /*0e50*/  FADD.FTZ R17, -R12.reuse, R17 ;  /* 0x000000110c117221 */ /* 0x040fe20000010100 */
[----:B------:R-:W-:Y:S02]  /*0e60*/  IMAD.U32 R23, R7, 0x10000, RZ ;  /* 0x0001000007177824 */ /* 0x000fe400078e00ff */
[----:B------:R-:W-:Y:S01]  /*0e70*/  FADD.FTZ R9, -R12, R9 ;  /* 0x000000090c097221 */ /* 0x000fe20000010100 */
[----:B------:R-:W-:Y:S01]  /*0e80*/  FMUL.FTZ R21, R11, 1.4426950216293334961 ;  /* 0x3fb8aa3b0b157820 */ /* 0x000fe20000410000 */
[----:B------:R-:W-:Y:S01]  /*0e90*/  FMUL.FTZ R11, R17, 1.4426950216293334961 ;  /* 0x3fb8aa3b110b7820 */ /* 0x000fe20000410000 */
[----:B------:R-:W-:Y:S01]  /*0ea0*/  SHF.L.U32 R17, R4, 0x10, RZ ;  /* 0x0000001004117819 */ /* 0x000fe200000006ff */
[C---:B------:R-:W-:Y:S01]  /*0eb0*/  FADD.FTZ R23, -R12.reuse, R23 ;  /* 0x000000170c177221 */ /* 0x040fe20000010100 */
[----:B------:R-:W-:Y:S01]  /*0ec0*/  PRMT R4, R5, 0x7632, R4 ;  /* 0x0000763205047816 */ /* 0x000fe20000000004 */
[----:B------:R-:W-:Y:S01]  /*0ed0*/  FMUL.FTZ R9, R9, 1.4426950216293334961 ;  /* 0x3fb8aa3b09097820 */ /* 0x000fe20000410000 */
[----:B------:R-:W0:Y:S01]  /*0ee0*/  MUFU.EX2 R21, R21 ;  /* 0x0000001500157308 */ /* 0x000e220000000800 */
[----:B------:R-:W-:Y:S01]  /*0ef0*/  FMUL.FTZ R8, R23, 1.4426950216293334961 ;  /* 0x3fb8aa3b17087820 */ /* 0x000fe20000410000 */
[----:B------:R-:W-:Y:S01]  /*0f00*/  FADD.FTZ R17, -R12, R17 ;  /* 0x000000110c117221 */ /* 0x000fe20000010100 */
[----:B------:R-:W-:Y:S01]  /*0f10*/  IMAD.U32 R23, R4, 0x10000, RZ ;  /* 0x0001000004177824 */ /* 0x000fe200078e00ff */
[----:B------:R-:W-:-:S02]  /*0f20*/  PRMT R4, R7, 0x7632, R4 ;  /* 0x0000763207047816 */ /* 0x000fc40000000004 */
[----:B------:R-:W-:Y:S01]  /*0f30*/  FMUL.FTZ R7, R17, 1.4426950216293334961 ;  /* 0x3fb8aa3b11077820 */ /* 0x000fe20000410000 */
[----:B------:R-:W-:Y:S01]  /*0f40*/  IMAD.U32 R17, R6, 0x10000, RZ ;  /* 0x0001000006117824 */ /* 0x000fe200078e00ff */
[----:B------:R-:W-:Y:S01]  /*0f50*/  SHF.L.U32 R25, R4, 0x10, RZ ;  /* 0x0000001004197819 */ /* 0x000fe200000006ff */
[C---:B------:R-:W-:Y:S01]  /*0f60*/  FADD.FTZ R23, -R12.reuse, R23 ;  /* 0x000000170c177221 */ /* 0x040fe20000010100 */
[----:B------:R-:W1:Y:S01]  /*0f70*/  MUFU.EX2 R5, R8 ;  /* 0x0000000800057308 */ /* 0x000e620000000800 */
[C---:B------:R-:W-:Y:S02]  /*0f80*/  FADD.FTZ R17, -R12.reuse, R17 ;  /* 0x000000110c117221 */ /* 0x040fe40000010100 */
[----:B------:R-:W-:Y:S01]  /*0f90*/  FADD.FTZ R4, -R12, R25 ;  /* 0x000000190c047221 */ /* 0x000fe20000010100 */
[----:B------:R-:W-:Y:S01]  /*0fa0*/  FMUL.FTZ R23, R23, 1.4426950216293334961 ;  /* 0x3fb8aa3b17177820 */ /* 0x000fe20000410000 */
[----:B------:R-:W-:Y:S01]  /*0fb0*/  FMUL.FTZ R20, R17, 1.4426950216293334961 ;  /* 0x3fb8aa3b11147820 */ /* 0x000fe20000410000 */
[----:B------:R-:W-:Y:S01]  /*0fc0*/  LEA.HI.X R17, R0, R18, R13, 0x5, P0 ;  /* 0x0000001200117211 */ /* 0x000fe200000f2c0d */
[----:B------:R-:W-:Y:S01]  /*0fd0*/  FMUL.FTZ R22, R4, 1.4426950216293334961 ;  /* 0x3fb8aa3b04167820 */ /* 0x000fe20000410000 */
[----:B------:R-:W2:Y:S01]  /*0fe0*/  MUFU.EX2 R9, R9 ;  /* 0x0000000900097308 */ /* 0x000ea20000000800 */
[----:B------:R-:W-:Y:S01]  /*0ff0*/  IADD3 R0, P0, R0, UR5, RZ ;  /* 0x0000000500007c10 */ /* 0x000fe2000ff1e0ff */
[----:B0-----:R-:W-:-:S03]  /*1000*/  FMUL.FTZ R6, R21, R14 ;  /* 0x0000000e15067220 */ /* 0x001fc60000410000 */
[----:B------:R-:W-:Y:S01]  /*1010*/  IADD3.X R13, RZ, R13, RZ, P0, !PT ;  /* 0x0000000dff0d7210 */ /* 0x000fe200007fe4ff */
[----:B------:R-:W-:Y:S02]  /*1020*/  IMAD.SHL.U32 R21, R0, 0x8, RZ ;  /* 0x0000000800157824 */ /* 0x000fe400078e00ff */
[----:B------:R-:W0:Y:S01]  /*1030*/  MUFU.EX2 R11, R11 ;  /* 0x0000000b000b7308 */ /* 0x000e220000000800 */
[----:B-1----:R-:W-:Y:S02]  /*1040*/  FMUL.FTZ R10, R5, R14 ;  /* 0x0000000e050a7220 */ /* 0x002fe40000410000 */
[----:B------:R-:W-:-:S05]  /*1050*/  ISETP.GE.U32.AND P0, PT, R21, R2, PT ;  /* 0x000000021500720c */ /* 0x000fca0003f06070 */
[----:B------:R-:W1:Y:S01]  /*1060*/  MUFU.EX2 R7, R7 ;  /* 0x0000000700077308 */ /* 0x000e620000000800 */
[----:B--2---:R-:W-:-:S07]  /*1070*/  FMUL.FTZ R4, R9, R14 ;  /* 0x0000000e09047220 */ /* 0x004fce0000410000 */
[----:B------:R-:W2:Y:S01]  /*1080*/  MUFU.EX2 R23, R23 ;  /* 0x0000001700177308 */ /* 0x000ea20000000800 */
[----:B0-----:R-:W-:-:S07]  /*1090*/  FMUL.FTZ R8, R11, R14 ;  /* 0x0000000e0b087220 */ /* 0x001fce0000410000 */
[----:B------:R0:W3:Y:S01]  /*10a0*/  MUFU.EX2 R25, R20 ;  /* 0x0000001400197308 */ /* 0x0000e20000000800 */
[----:B-1----:R-:W-:-:S07]  /*10b0*/  FMUL.FTZ R5, R7, R14 ;  /* 0x0000000e07057220 */ /* 0x002fce0000410000 */
[----:B------:R-:W1:Y:S01]  /*10c0*/  MUFU.EX2 R27, R22 ;  /* 0x00000016001b7308 */ /* 0x000e620000000800 */
[----:B--2---:R-:W-:Y:S01]  /*10d0*/  FMUL.FTZ R7, R23, R14 ;  /* 0x0000000e17077220 */ /* 0x004fe20000410000 */
[----:B0-----:R-:W-:-:S04]  /*10e0*/  SHF.L.U64.HI R20, R0, 0x3, R13 ;  /* 0x0000000300147819 */ /* 0x001fc8000001020d */
[----:B------:R4:W-:Y:S01]  /*10f0*/  STG.E.128 desc[UR6][R16.64], R4 ;  /* 0x0000000410007986 */ /* 0x0009e2000c101d06 */
[----:B------:R-:W-:Y:S01]  /*1100*/  ISETP.GE.AND.EX P0, PT, R20, R3, PT, P0 ;  /* 0x000000031400720c */ /* 0x000fe20003f06300 */
[-C--:B---3--:R-:W-:Y:S01]  /*1110*/  FMUL.FTZ R9, R25, R14.reuse ;  /* 0x0000000e19097220 */ /* 0x088fe20000410000 */
[----:B-1----:R-:W-:-:S05]  /*1120*/  FMUL.FTZ R11, R27, R14 ;  /* 0x0000000e1b0b7220 */ /* 0x002fca0000410000 */
[----:B------:R4:W-:Y:S06]  /*1130*/  STG.E.128 desc[UR6][R16.64+0x10], R8 ;  /* 0x0000100810007986 */ /* 0x0009ec000c101d06 */
[----:B------:R-:W-:Y:S05]  /*1140*/  @!P0 BRA `(.L_x_7073) ;  /* 0xfffffffc001c8947 */ /* 0x000fea000383ffff */
[----:B------:R-:W-:Y:S05]  /*1150*/  EXIT ;  /* 0x000000000000794d */ /* 0x000fea0003800000 */
.L_x_7066:
[----:B------:R-:W-:Y:S01]  /*1160*/  HFMA2.MMA R20, -RZ, RZ, 0, 9.5367431640625e-07 ;  /* 0x00000010ff147435 */ /* 0x000fe200000001ff */
[----:B-1----:R-:W-:Y:S01]  /*1170*/  IMAD.MOV.U32 R21, RZ, RZ, R5 ;  /* 0x000000ffff157224 */ /* 0x002fe200078e0005 */
[----:B------:R-:W-:Y:S01]  /*1180*/  MOV R18, 0xffffffff ;  /* 0xffffffff00127802 */ /* 0x000fe20000000f00 */
[----:B------:R-:W-:-:S08]  /*1190*/  IMAD.MOV.U32 R23, RZ, RZ, 0x1f ;  /* 0x0000001fff177424 */ /* 0x000fd000078e00ff */
[----:B0-----:R-:W-:Y:S05]  /*11a0*/  WARPSYNC.COLLECTIVE R18, `(.L_x_7074) ;  /* 0x0000000012087348 */ /* 0x001fea0003c00000 */
[----:B------:R1:W2:Y:S02]  /*11b0*/  SHFL.DOWN P1, R19, R21, R20, R23 ;  /* 0x0800001415137389 */ /* 0x0002a40000020017 */
[----:B012---:R-:W-:Y:S01]  /*11c0*/  ENDCOLLECTIVE ;  /* 0x000000000000791b */ /* 0x007fe20003800000 */
.L_x_7074:
        /* <DEDUP_REMOVED lines=8> */
.L_x_7075:
[----:B------:R-:W-:Y:S01]  /*1250*/  HFMA2.MMA R20, -RZ, RZ, 0, 2.384185791015625e-07 ;  /* 0x00000004ff147435 */ /* 0x000fe200000001ff */
[----:B------:R-:W-:-:S04]  /*1260*/  MOV R7, R19 ;  /* 0x0000001300077202 */ /* 0x000fc80000000f00 */
[----:B------:R-:W-:-:S04]  /*1270*/  FSETP.GEU.FTZ.AND P1, PT, R4, R7, PT ;  /* 0x000000070400720b */ /* 0x000fc80003f3e000 */
[----:B------:R-:W-:-:S05]  /*1280*/  FSEL R7, R7, R4, !P1 ;  /* 0x0000000407077208 */ /* 0x000fca0004800000 */
[----:B------:R-:W-:-:S07]  /*1290*/  IMAD.MOV.U32 R21, RZ, RZ, R7 ;  /* 0x000000ffff157224 */ /* 0x000fce00078e0007 */
[----:B------:R-:W-:Y:S05]  /*12a0*/  WARPSYNC.COLLECTIVE R18, `(.L_x_7076) ;  /* 0x0000000012087348 */ /* 0x000fea0003c00000 */
[----:B------:R0:W1:Y:S02]  /*12b0*/  SHFL.DOWN P1, R19, R21, R20, R23 ;  /* 0x0800001415137389 */ /* 0x0000640000020017 */
[----:B01----:R-:W-:Y:S01]  /*12c0*/  ENDCOLLECTIVE ;  /* 0x000000000000791b */ /* 0x003fe20003800000 */
.L_x_7076:
        /* <DEDUP_REMOVED lines=8> */
.L_x_7077:
[----:B------:R-:W-:Y:S01]  /*1350*/  HFMA2.MMA R20, -RZ, RZ, 0, 5.9604644775390625e-08 ;  /* 0x00000001ff147435 */ /* 0x000fe200000001ff */
[----:B------:R-:W-:-:S04]  /*1360*/  MOV R17, R19 ;  /* 0x0000001300117202 */ /* 0x000fc80000000f00 */
[----:B------:R-:W-:-:S04]  /*1370*/  FSETP.GEU.FTZ.AND P1, PT, R6, R17, PT ;  /* 0x000000110600720b */ /* 0x000fc80003f3e000 */
[----:B------:R-:W-:-:S05]  /*1380*/  FSEL R17, R17, R6, !P1 ;  /* 0x0000000611117208 */ /* 0x000fca0004800000 */
[----:B------:R-:W-:-:S07]  /*1390*/  IMAD.MOV.U32 R21, RZ, RZ, R17 ;  /* 0x000000ffff157224 */ /* 0x000fce00078e0011 */
[----:B------:R-:W-:Y:S05]  /*13a0*/  WARPSYNC.COLLECTIVE R18, `(.L_x_7078) ;  /* 0x0000000012087348 */ /* 0x000fea0003c00000 */
[----:B------:R0:W1:Y:S02]  /*13b0*/  SHFL.DOWN P1, R19, R21, R20, R23 ;  /* 0x0800001415137389 */ /* 0x0000640000020017 */
[----:B01----:R-:W-:Y:S01]  /*13c0*/  ENDCOLLECTIVE ;  /* 0x000000000000791b */ /* 0x003fe20003800000 */
.L_x_7078:
[----:B------:R-:W-:Y:S01]  /*13d0*/  IMAD.MOV.U32 R12, RZ, RZ, R19 ;  /* 0x000000ffff0c7224 */ /* 0x000fe200078e0013 */
[----:B------:R-:W-:Y:S06]  /*13e0*/  BRA `(.L_x_7079) ;  /* 0xfffffff000c07947 */ /* 0x000fec000383ffff */
.L_x_7072:
[----:B------:R-:W-:Y:S01]  /*13f0*/  HFMA2.MMA R23, -RZ, RZ, 0, 1.847743988037109375e-06 ;  /* 0x0000001fff177435 */ /* 0x000fe200000001ff */
[----:B-1----:R-:W-:Y:S01]  /*1400*/  MOV R21, R17 ;  /* 0x0000001100157202 */ /* 0x002fe20000000f00 */
[----:B------:R-:W-:Y:S02]  /*1410*/  IMAD.MOV.U32 R20, RZ, RZ, 0x10 ;  /* 0x00000010ff147424 */ /* 0x000fe400078e00ff */
[----:B------:R-:W-:-:S07]  /*1420*/  IMAD.MOV.U32 R18, RZ, RZ, -0x1 ;  /* 0xffffffffff127424 */ /* 0x000fce00078e00ff */
[----:B0-2---:R-:W-:Y:S05]  /*1430*/  WARPSYNC.COLLECTIVE R18, `(.L_x_7080) ;  /* 0x0000000012087348 */ /* 0x005fea0003c00000 */
[----:B0-----:R0:W1:Y:S02]  /*1440*/  SHFL.DOWN P1, R19, R21, R20, R23 ;  /* 0x0800001415137389 */ /* 0x0010640000020017 */
[----:B012---:R-:W-:Y:S01]  /*1450*/  ENDCOLLECTIVE ;  /* 0x000000000000791b */ /* 0x007fe20003800000 */
.L_x_7080:
[----:B------:R-:W-:Y:S01]  /*1460*/  HFMA2.MMA R20, -RZ, RZ, 0, 4.76837158203125e-07 ;  /* 0x00000008ff147435 */ /* 0x000fe200000001ff */
[----:B------:R-:W-:-:S05]  /*1470*/  MOV R4, R19 ;  /* 0x0000001300047202 */ /* 0x000fca0000000f00 */
[----:B------:R-:W-:-:S04]  /*1480*/  FADD.FTZ R4, R17, R4 ;  /* 0x0000000411047221 */ /* 0x000fc80000010000 */
[----:B------:R-:W-:-:S07]  /*1490*/  IMAD.MOV.U32 R21, RZ, RZ, R4 ;  /* 0x000000ffff157224 */ /* 0x000fce00078e0004 */
[----:B------:R-:W-:Y:S05]  /*14a0*/  WARPSYNC.COLLECTIVE R18, `(.L_x_7081) ;  /* 0x0000000012087348 */ /* 0x000fea0003c00000 */
[----:B------:R0:W1:Y:S02]  /*14b0*/  SHFL.DOWN P1, R19, R21, R20, R23 ;  /* 0x0800001415137389 */ /* 0x0000640000020017 */
[----:B01----:R-:W-:Y:S01]  /*14c0*/  ENDCOLLECTIVE ;  /* 0x000000000000791b */ /* 0x003fe20003800000 */
.L_x_7081:
[----:B------:R-:W-:Y:S02]  /*14d0*/  IMAD.MOV.U32 R20, RZ, RZ, 0x4 ;  /* 0x00000004ff147424 */ /* 0x000fe400078e00ff */
[----:B------:R-:W-:-:S04]  /*14e0*/  IMAD.MOV.U32 R5, RZ, RZ, R19 ;  /* 0x000000ffff057224 */ /* 0x000fc800078e0013 */
[----:B------:R-:W-:-:S05]  /*14f0*/  FADD.FTZ R5, R4, R5 ;  /* 0x0000000504057221 */ /* 0x000fca0000010000 */
[----:B------:R-:W-:-:S07]  /*1500*/  MOV R21, R5 ;  /* 0x0000000500157202 */ /* 0x000fce0000000f00 */
[----:B------:R-:W-:Y:S05]  /*1510*/  WARPSYNC.COLLECTIVE R18, `(.L_x_7082) ;  /* 0x0000000012087348 */ /* 0x000fea0003c00000 */
[----:B------:R0:W1:Y:S02]  /*1520*/  SHFL.DOWN P1, R19, R21, R20, R23 ;  /* 0x0800001415137389 */ /* 0x0000640000020017 */
[----:B01----:R-:W-:Y:S01]  /*1530*/  ENDCOLLECTIVE ;  /* 0x000000000000791b */ /* 0x003fe20003800000 */
.L_x_7082:
[----:B------:R-:W-:Y:S01]  /*1540*/  HFMA2.MMA R20, -RZ, RZ, 0, 1.1920928955078125e-07 ;  /* 0x00000002ff147435 */ /* 0x000fe200000001ff */
[----:B------:R-:W-:-:S05]  /*1550*/  MOV R6, R19 ;  /* 0x0000001300067202 */ /* 0x000fca0000000f00 */
[----:B------:R-:W-:-:S04]  /*1560*/  FADD.FTZ R6, R5, R6 ;  /* 0x0000000605067221 */ /* 0x000fc80000010000 */
[----:B------:R-:W-:-:S07]  /*1570*/  IMAD.MOV.U32 R21, RZ, RZ, R6 ;  /* 0x000000ffff157224 */ /* 0x000fce00078e0006 */
[----:B------:R-:W-:Y:S05]  /*1580*/  WARPSYNC.COLLECTIVE R18, `(.L_x_7083) ;  /* 0x0000000012087348 */ /* 0x000fea0003c00000 */
[----:B------:R0:W1:Y:S02]  /*1590*/  SHFL.DOWN P1, R19, R21, R20, R23 ;  /* 0x0800001415137389 */ /* 0x0000640000020017 */
[----:B01----:R-:W-:Y:S01]  /*15a0*/  ENDCOLLECTIVE ;  /* 0x000000000000791b */ /* 0x003fe20003800000 */
.L_x_7083:
[----:B------:R-:W-:Y:S02]  /*15b0*/  IMAD.MOV.U32 R20, RZ, RZ, 0x1 ;  /* 0x00000001ff147424 */ /* 0x000fe400078e00ff */
[----:B------:R-:W-:-:S04]  /*15c0*/  IMAD.MOV.U32 R7, RZ, RZ, R19 ;  /* 0x000000ffff077224 */ /* 0x000fc800078e0013 */
[----:B------:R-:W-:-:S05]  /*15d0*/  FADD.FTZ R7, R6, R7 ;  /* 0x0000000706077221 */ /* 0x000fca0000010000 */
[----:B------:R-:W-:-:S07]  /*15e0*/  MOV R21, R7 ;  /* 0x0000000700157202 */ /* 0x000fce0000000f00 */
[----:B------:R-:W-:Y:S05]  /*15f0*/  WARPSYNC.COLLECTIVE R18, `(.L_x_7084) ;  /* 0x0000000012087348 */ /* 0x000fea0003c00000 */
[----:B------:R0:W1:Y:S02]  /*1600*/  SHFL.DOWN P1, R19, R21, R20, R23 ;  /* 0x0800001415137389 */ /* 0x0000640000020017 */
[----:B01----:R-:W-:Y:S01]  /*1610*/  ENDCOLLECTIVE ;  /* 0x000000000000791b */ /* 0x003fe20003800000 */
.L_x_7084:
[----:B------:R-:W-:Y:S01]  /*1620*/  MOV R10, R19 ;  /* 0x00000013000a7202 */ /* 0x000fe20000000f00 */
[----:B------:R-:W-:Y:S06]  /*1630*/  BRA `(.L_x_7085) ;  /* 0xfffffff400b47947 */ /* 0x000fec000383ffff */
.L_x_7086:
        /* <DEDUP_REMOVED lines=12> */
.L_x_12071:


//--------------------- .text._ZN2at6native43_GLOBAL__N__9ae7fba5_10_SoftMax_cu_9f978f6319cunn_SoftMaxForwardILi8EN3c108BFloat16EfS4_NS1_22SoftMaxForwardEpilogueEEEvPT2_PKT0_i --------------------------
	.section	.text._ZN2at6native43_GLOBAL__N__9ae7fba5_10_SoftMax_cu_9f978f6319cunn_SoftMaxForwardILi8EN3c108BFloat16EfS4_NS1_22SoftMaxForwardEpilogueEEEvPT2_PKT0_i,"ax",@progbits
	.align	128
.text._ZN2at6native43_GLOBAL__N__9ae7fba5_10_SoftMax_cu_9f978f6319cunn_SoftMaxForwardILi8EN3c108BFloat16EfS4_NS1_22SoftMaxForwardEpilogueEEEvPT2_PKT0_i:
        .type           _ZN2at6native43_GLOBAL__N__9ae7fba5_10_SoftMax_cu_9f978f6319cunn_SoftMaxForwardILi8EN3c108BFloat16EfS4_NS1_22SoftMaxForwardEpilogueEEEvPT2_PKT0_i,@function
        .size           _ZN2at6native43_GLOBAL__N__9ae7fba5_10_SoftMax_cu_9f978f6319cunn_SoftMaxForwardILi8EN3c108BFloat16EfS4_NS1_22SoftMaxForwardEpilogueEEEvPT2_PKT0_i,(.L_x_12072 - _ZN2at6native43_GLOBAL__N__9ae7fba5_10_SoftMax_cu_9f978f6319cunn_SoftMaxForwardILi8EN3c108BFloat16EfS4_NS1_22SoftMaxForwardEpilogueEEEvPT2_PKT0_i)
        .other          _ZN2at6native43_GLOBAL__N__9ae7fba5_10_SoftMax_cu_9f978f6319cunn_SoftMaxForwardILi8EN3c108BFloat16EfS4_NS1_22SoftMaxForwardEpilogueEEEvPT2_PKT0_i,@"STO_CUDA_ENTRY STV_DEFAULT"
_ZN2at6native43_GLOBAL__N__9ae7fba5_10_SoftMax_cu_9f978f6319cunn_SoftMaxForwardILi8EN3c108BFloat16EfS4_NS1_22SoftMaxForwardEpilogueEEEvPT2_PKT0_i:
        /* <DEDUP_REMOVED lines=9> */
[----:B------:R-:W-:Y:S01]  /*0090*/  UIADD3 UR5, UR11, UR5, URZ ;  /* 0x000000050b057290 */ /* 0x000fe2000fffe03f */
        /* <DEDUP_REMOVED lines=10> */
[C---:B-1----:R-:W-:Y:S01]  /*0140*/  IADD3 R0, P0, R17.reuse, -UR6, RZ ;  /* 0x8000000611007c10 */ /* 0x042fe2000ff1e0ff */
[----:B------:R-:W-:Y:S02]  /*0150*/  IMAD.U32 R13, RZ, RZ, UR10 ;  /* 0x0000000aff0d7e24 */ /* 0x000fe4000f8e00ff */
[----:B------:R-:W-:Y:S01]  /*0160*/  IMAD.U32 R11, RZ, RZ, UR4 ;  /* 0x00000004ff0b7e24 */ /* 0x000fe2000f8e00ff */
[----:B------:R-:W-:Y:S02]  /*0170*/  LEA.HI.X.SX32 R3, R17, 0xffffffff, 0x1, P0 ;  /* 0xffffffff11037811 */ /* 0x000fe400000f0eff */
[----:B------:R-:W-:Y:S02]  /*0180*/  ISETP.NE.AND P0, PT, RZ, UR6, PT ;  /* 0x00000006ff007c0c */ /* 0x000fe4000bf05270 */
[----:B------:R-:W-:Y:S01]  /*0190*/  LEA R2, P1, R0, UR8, 0x1 ;  /* 0x0000000800027c11 */ /* 0x000fe2000f8208ff */
[----:B------:R-:W-:-:S03]  /*01a0*/  ULDC.64 UR8, c[0x0][0x208] ;  /* 0x0000820000087ab9 */ /* 0x000fc60000000a00 */
[----:B------:R-:W-:-:S07]  /*01b0*/  LEA.HI.X R3, R0, UR4, R3, 0x1, P1 ;  /* 0x0000000400037c11 */ /* 0x000fce00088f0c03 */
        /* <DEDUP_REMOVED lines=16> */
.L_x_7087:
[----:B------:R-:W-:Y:S01]  /*02c0*/  IMAD.MOV.U32 R16, RZ, RZ, -0x800001 ;  /* 0xff7fffffff107424 */ /* 0x000fe200078e00ff */
[----:B------:R-:W-:Y:S01]  /*02d0*/  MOV R8, R14 ;  /* 0x0000000e00087202 */ /* 0x000fe20000000f00 */
[----:B------:R-:W-:Y:S02]  /*02e0*/  IMAD.U32 R19, RZ, RZ, UR10 ;  /* 0x0000000aff137e24 */ /* 0x000fe4000f8e00ff */
[----:B------:R-:W-:-:S07]  /*02f0*/  IMAD.MOV.U32 R9, RZ, RZ, R11 ;  /* 0x000000ffff097224 */ /* 0x000fce00078e000b */
.L_x_7088:
[----:B------:R-:W0:Y:S01]  /*0300*/  LDC R10, c[0x0][RZ] ;  /* 0x00000000ff0a7b82 */ /* 0x000e220000000800 */
[----:B------:R-:W-:Y:S01]  /*0310*/  IMAD.MOV.U32 R24, RZ, RZ, RZ ;  /* 0x000000ffff187224 */ /* 0x000fe200078e00ff */
[----:B------:R-:W-:Y:S01]  /*0320*/  BSSY B0, `(.L_x_7089) ;  /* 0x0000034000007945 */ /* 0x000fe20003800000 */
[----:B0-----:R-:W-:-:S04]  /*0330*/  IMAD.SHL.U32 R22, R10, 0x8, RZ ;  /* 0x000000080a167824 */ /* 0x001fc800078e00ff */
[----:B------:R-:W0:Y:S01]  /*0340*/  I2F.U32.RP R0, R22 ;  /* 0x0000001600007306 */ /* 0x000e220000209000 */
[----:B------:R-:W-:Y:S01]  /*0350*/  IMAD.MOV R5, RZ, RZ, -R22 ;  /* 0x000000ffff057224 */ /* 0x000fe200078e0a16 */
[----:B------:R-:W-:-:S06]  /*0360*/  LOP3.LUT R23, RZ, R22, RZ, 0x33, !PT ;  /* 0x00000016ff177212 */ /* 0x000fcc00078e33ff */
[----:B0-----:R-:W0:Y:S02]  /*0370*/  MUFU.RCP R0, R0 ;  /* 0x0000000000007308 */ /* 0x001e240000001000 */
[----:B0-----:R-:W-:Y:S01]  /*0380*/  IADD3 R25, R0, 0xffffffe, RZ ;  /* 0x0ffffffe00197810 */ /* 0x001fe20007ffe0ff */
[----:B------:R-:W-:-:S05]  /*0390*/  IMAD.SHL.U32 R0, R17, 0x8, RZ ;  /* 0x0000000811007824 */ /* 0x000fca00078e00ff */
        /* <DEDUP_REMOVED lines=18> */
.L_x_7091:
[----:B------:R-:W-:-:S06]  /*04c0*/  IMAD.WIDE R4, R21, 0x10, R8 ;  /* 0x0000001015047825 */ /* 0x000fcc00078e0208 */
[----:B------:R-:W2:Y:S01]  /*04d0*/  LDG.E.128 R4, desc[UR8][R4.64] ;  /* 0x0000000804047981 */ /* 0x000ea2000c1e1d00 */
[----:B------:R-:W-:Y:S01]  /*04e0*/  IADD3 R21, R10, R21, RZ ;  /* 0x000000150a157210 */ /* 0x000fe20007ffe0ff */
[C---:B--2---:R-:W-:Y:S01]  /*04f0*/  IMAD.U32 R27, R4.reuse, 0x10000, RZ ;  /* 0x00010000041b7824 */ /* 0x044fe200078e00ff */
[----:B------:R-:W-:Y:S02]  /*0500*/  PRMT R25, R4, 0x7632, R25 ;  /* 0x0000763204197816 */ /* 0x000fe40000000019 */
[----:B------:R-:W-:Y:S02]  /*0510*/  SHF.L.U32 R26, R5, 0x10, RZ ;  /* 0x00000010051a7819 */ /* 0x000fe400000006ff */
[----:B------:R-:W-:Y:S01]  /*0520*/  FMNMX.FTZ R27, R27, R16, !PT ;  /* 0x000000101b1b7209 */ /* 0x000fe20007810000 */
[----:B------:R-:W-:Y:S01]  /*0530*/  IMAD.U32 R16, R25, 0x10000, RZ ;  /* 0x0001000019107824 */ /* 0x000fe200078e00ff */
[----:B------:R-:W-:-:S04]  /*0540*/  PRMT R4, R7, 0x7632, R4 ;  /* 0x0000763207047816 */ /* 0x000fc80000000004 */
[----:B------:R-:W-:Y:S02]  /*0550*/  FMNMX.FTZ R27, R27, R16, !PT ;  /* 0x000000101b1b7209 */ /* 0x000fe40007810000 */
[----:B------:R-:W-:Y:S02]  /*0560*/  PRMT R16, R5, 0x7632, R16 ;  /* 0x0000763205107816 */ /* 0x000fe40000000010 */
[----:B------:R-:W-:-:S03]  /*0570*/  FMNMX.FTZ R26, R27, R26, !PT ;  /* 0x0000001a1b1a7209 */ /* 0x000fc60007810000 */
[----:B------:R-:W-:Y:S01]  /*0580*/  IMAD.U32 R25, R16, 0x10000, RZ ;  /* 0x0001000010197824 */ /* 0x000fe200078e00ff */
[C---:B------:R-:W-:Y:S01]  /*0590*/  PRMT R16, R6.reuse, 0x7632, R16 ;  /* 0x0000763206107816 */ /* 0x040fe20000000010 */
[----:B------:R-:W-:-:S03]  /*05a0*/  IMAD.U32 R6, R6, 0x10000, RZ ;  /* 0x0001000006067824 */ /* 0x000fc600078e00ff */
[----:B------:R-:W-:Y:S01]  /*05b0*/  FMNMX.FTZ R25, R26, R25, !PT ;  /* 0x000000191a197209 */ /* 0x000fe20007810000 */
[----:B------:R-:W-:Y:S01]  /*05c0*/  IMAD.U32 R5, R16, 0x10000, RZ ;  /* 0x0001000010057824 */ /* 0x000fe200078e00ff */
[----:B------:R-:W-:Y:S01]  /*05d0*/  SHF.L.U32 R16, R7, 0x10, RZ ;  /* 0x0000001007107819 */ /* 0x000fe200000006ff */
[----:B------:R-:W-:Y:S01]  /*05e0*/  IMAD.U32 R7, R4, 0x10000, RZ ;  /* 0x0001000004077824 */ /* 0x000fe200078e00ff */
[----:B------:R-:W-:Y:S01]  /*05f0*/  FMNMX.FTZ R6, R25, R6, !PT ;  /* 0x0000000619067209 */ /* 0x000fe20007810000 */
[----:B------:R-:W-:-:S03]  /*0600*/  IMAD.SHL.U32 R25, R21, 0x8, RZ ;  /* 0x0000000815197824 */ /* 0x000fc600078e00ff */
[----:B------:R-:W-:Y:S02]  /*0610*/  FMNMX.FTZ R5, R6, R5, !PT ;  /* 0x0000000506057209 */ /* 0x000fe40007810000 */
[----:B------:R-:W-:Y:S02]  /*0620*/  ISETP.GE.AND P2, PT, R25, R18, PT ;  /* 0x000000121900720c */ /* 0x000fe40003f46270 */
[----:B------:R-:W-:-:S04]  /*0630*/  FMNMX.FTZ R16, R5, R16, !PT ;  /* 0x0000001005107209 */ /* 0x000fc80007810000 */
[----:B------:R-:W-:-:S07]  /*0640*/  FMNMX.FTZ R16, R16, R7, !PT ;  /* 0x0000000710107209 */ /* 0x000fce0007810000 */
[----:B------:R-:W-:Y:S05]  /*0650*/  @!P2 BRA `(.L_x_7091) ;  /* 0xfffffffc0098a947 */ /* 0x000fea000383ffff */
.L_x_7090:
[----:B------:R-:W-:Y:S05]  /*0660*/  BSYNC B0 ;  /* 0x0000000000007941 */ /* 0x000fea0003800000 */
.L_x_7089:
[----:B------:R-:W-:Y:S04]  /*0670*/  BSSY B0, `(.L_x_7092) ;  /* 0x0000009000007945 */ /* 0x000fe80003800000 */
[----:B------:R-:W-:Y:S05]  /*0680*/  @P3 BRA `(.L_x_7093) ;  /* 0x00000000001c3947 */ /* 0x000fea0003800000 */
.L_x_7094:
[----:B------:R-:W-:-:S06]  /*0690*/  IMAD.WIDE R4, R20, 0x2, R8 ;  /* 0x0000000214047825 */ /* 0x000fcc00078e0208 */
[----:B------:R-:W2:Y:S01]  /*06a0*/  LDG.E.U16 R4, desc[UR8][R4.64] ;  /* 0x0000000804047981 */ /* 0x000ea2000c1e1500 */
[----:B------:R-:W-:-:S05]  /*06b0*/  IMAD.IADD R20, R10, 0x1, R20 ;  /* 0x000000010a147824 */ /* 0x000fca00078e0214 */
[----:B------:R-:W-:Y:S02]  /*06c0*/  ISETP.GE.AND P2, PT, R20, R19, PT ;  /* 0x000000131400720c */ /* 0x000fe40003f46270 */
[----:B--2---:R-:W-:-:S04]  /*06d0*/  SHF.L.U32 R7, R4, 0x10, RZ ;  /* 0x0000001004077819 */ /* 0x004fc800000006ff */
[----:B------:R-:W-:-:S07]  /*06e0*/  FMNMX.FTZ R16, R7, R16, !PT ;  /* 0x0000001007107209 */ /* 0x000fce0007810000 */
[----:B------:R-:W-:Y:S05]  /*06f0*/  @!P2 BRA `(.L_x_7094) ;  /* 0xfffffffc00e4a947 */ /* 0x000fea000383ffff */
.L_x_7093:
[----:B------:R-:W-:Y:S05]  /*0700*/  BSYNC B0 ;  /* 0x0000000000007941 */ /* 0x000fea0003800000 */
.L_x_7092:
        /* <DEDUP_REMOVED lines=9> */
[----:B0-----:R-:W-:Y:S01]  /*07a0*/  FSETP.GEU.FTZ.AND P2, PT, R16, R5, PT ;  /* 0x000000051000720b */ /* 0x001fe20003f5e000 */
[----:B-1----:R-:W-:-:S03]  /*07b0*/  ULEA UR4, UR5, UR4, 0x18 ;  /* 0x0000000405047291 */ /* 0x002fc6000f8ec03f */
[----:B------:R-:W-:-:S03]  /*07c0*/  FSEL R5, R5, R16, !P2 ;  /* 0x0000001005057208 */ /* 0x000fc60005000000 */
[----:B------:R-:W-:Y:S02]  /*07d0*/  LEA R20, R8, UR4, 0x2 ;  /* 0x0000000408147c11 */ /* 0x000fe4000f8e10ff */
[----:B------:R-:W0:Y:S02]  /*07e0*/  SHFL.DOWN PT, R4, R5, 0x8, 0x1f ;  /* 0x09001f0005047f89 */ /* 0x000e2400000e0000 */
[----:B0-----:R-:W-:-:S04]  /*07f0*/  FSETP.GEU.FTZ.AND P2, PT, R5, R4, PT ;  /* 0x000000040500720b */ /* 0x001fc80003f5e000 */
[----:B------:R-:W-:-:S05]  /*0800*/  FSEL R4, R4, R5, !P2 ;  /* 0x0000000504047208 */ /* 0x000fca0005000000 */
[----:B------:R-:W0:Y:S02]  /*0810*/  SHFL.DOWN PT, R7, R4, 0x4, 0x1f ;  /* 0x08801f0004077f89 */ /* 0x000e2400000e0000 */
[----:B0-----:R-:W-:-:S04]  /*0820*/  FSETP.GEU.FTZ.AND P2, PT, R4, R7, PT ;  /* 0x000000070400720b */ /* 0x001fc80003f5e000 */
[----:B------:R-:W-:Y:S02]  /*0830*/  FSEL R7, R7, R4, !P2 ;  /* 0x0000000407077208 */ /* 0x000fe40005000000 */
[----:B------:R-:W-:-:S03]  /*0840*/  SHF.R.U32.HI R4, RZ, 0x5, R10 ;  /* 0x00000005ff047819 */ /* 0x000fc6000001160a */
[----:B------:R-:W0:Y:S01]  /*0850*/  SHFL.DOWN PT, R6, R7, 0x2, 0x1f ;  /* 0x08401f0007067f89 */ /* 0x000e2200000e0000 */
[----:B------:R-:W-:Y:S02]  /*0860*/  ISETP.GE.AND P3, PT, R17, R4, PT ;  /* 0x000000041100720c */ /* 0x000fe40003f66270 */
[----:B0-----:R-:W-:-:S04]  /*0870*/  FSETP.GEU.FTZ.AND P2, PT, R7, R6, PT ;  /* 0x000000060700720b */ /* 0x001fc80003f5e000 */
[----:B------:R-:W-:Y:S01]  /*0880*/  FSEL R6, R6, R7, !P2 ;  /* 0x0000000706067208 */ /* 0x000fe20005000000 */
[----:B------:R-:W-:Y:S01]  /*0890*/  IMAD.MOV.U32 R7, RZ, RZ, -0x800001 ;  /* 0xff7fffffff077424 */ /* 0x000fe200078e00ff */
[----:B------:R-:W-:-:S03]  /*08a0*/  ISETP.NE.AND P2, PT, R8, RZ, PT ;  /* 0x000000ff0800720c */ /* 0x000fc60003f45270 */
[----:B------:R-:W0:Y:S10]  /*08b0*/  SHFL.DOWN PT, R5, R6, 0x1, 0x1f ;  /* 0x08201f0006057f89 */ /* 0x000e3400000e0000 */
[----:B------:R-:W-:-:S04]  /*08c0*/  @!P2 SHF.R.S32.HI R4, RZ, 0x5, R21 ;  /* 0x00000005ff04a819 */ /* 0x000fc80000011415 */
[----:B------:R-:W-:Y:S02]  /*08d0*/  @!P2 LEA R4, R4, UR4, 0x2 ;  /* 0x000000040404ac11 */ /* 0x000fe4000f8e10ff */
[----:B0-----:R-:W-:-:S04]  /*08e0*/  FSETP.GEU.FTZ.AND P4, PT, R6, R5, PT ;  /* 0x000000050600720b */ /* 0x001fc80003f9e000 */
[----:B------:R-:W-:Y:S02]  /*08f0*/  FSEL R9, R5, R6, !P4 ;  /* 0x0000000605097208 */ /* 0x000fe40006000000 */
        /* <DEDUP_REMOVED lines=21> */
.L_x_7120:
[----:B-1----:R-:W-:-:S04]  /*0a50*/  FSETP.GEU.FTZ.AND P5, PT, R19, R18, PT ;  /* 0x000000121300720b */ /* 0x002fc80003fbe000 */
[----:B------:R-:W-:-:S09]  /*0a60*/  FSEL R7, R18, R19, !P5 ;  /* 0x0000001312077208 */ /* 0x000fd20006800000 */
.L_x_7096:
[----:B------:R-:W-:Y:S05]  /*0a70*/  BSYNC B0 ;  /* 0x0000000000007941 */ /* 0x000fea0003800000 */
.L_x_7095:
[----:B------:R-:W-:Y:S01]  /*0a80*/  ISETP.NE.AND P5, PT, R17, RZ, PT ;  /* 0x000000ff1100720c */ /* 0x000fe20003fa5270 */
[----:B0-----:R-:W0:Y:S01]  /*0a90*/  LDC R19, c[0x0][0x220] ;  /* 0x00008800ff137b82 */ /* 0x001e220000000800 */
[----:B------:R-:W-:Y:S11]  /*0aa0*/  WARPSYNC.ALL ;  /* 0x0000000000007948 */ /* 0x000ff60003800000 */
[----:B-1----:R1:W-:Y:S01]  /*0ab0*/  @!P5 STS [UR4], R7 ;  /* 0x00000007ff00d988 */ /* 0x0023e20008000804 */
[----:B------:R-:W-:Y:S01]  /*0ac0*/  BAR.SYNC.DEFER_BLOCKING 0x0 ;  /* 0x0000000000007b1d */ /* 0x000fe20000010000 */
[----:B------:R-:W-:Y:S01]  /*0ad0*/  IMAD.MOV.U32 R18, RZ, RZ, RZ ;  /* 0x000000ffff127224 */ /* 0x000fe200078e00ff */
[----:B------:R-:W-:Y:S01]  /*0ae0*/  MOV R9, R11 ;  /* 0x0000000b00097202 */ /* 0x000fe20000000f00 */
[----:B------:R-:W-:-:S03]  /*0af0*/  IMAD.MOV.U32 R8, RZ, RZ, R14 ;  /* 0x000000ffff087224 */ /* 0x000fc600078e000e */
[----:B------:R-:W2:Y:S01]  /*0b00*/  LDS R16, [UR4] ;  /* 0x00000004ff107984 */ /* 0x000ea20008000800 */
        /* <DEDUP_REMOVED lines=10> */
[----:B0-----:R-:W-:-:S04]  /*0bb0*/  VIMNMX.U32 R19, R10, UR4, PT ;  /* 0x000000040a137c48 */ /* 0x001fc8000bfe0000 */
[----:B------:R-:W-:Y:S01]  /*0bc0*/  IADD3 R19, -R19, UR4, RZ ;  /* 0x0000000413137c10 */ /* 0x000fe2000fffe1ff */
[----:B---3--:R-:W-:-:S04]  /*0bd0*/  @!P6 IMAD.U32 R5, R4, 0x10000, RZ ;  /* 0x000100000405e824 */ /* 0x008fc800078e00ff */
[----:B--2---:R-:W-:-:S04]  /*0be0*/  @!P6 FADD.FTZ R5, -R16, R5 ;  /* 0x000000051005e221 */ /* 0x004fc80000010100 */
[----:B------:R-:W-:-:S06]  /*0bf0*/  @!P6 FMUL.FTZ R5, R5, 1.4426950216293334961 ;  /* 0x3fb8aa3b0505e820 */ /* 0x000fcc0000410000 */
[----:B------:R-:W0:Y:S02]  /*0c00*/  @!P6 MUFU.EX2 R5, R5 ;  /* 0x000000050005e308 */ /* 0x000e240000000800 */
[----:B0-----:R-:W-:Y:S01]  /*0c10*/  @!P6 FADD.FTZ R18, RZ, R5 ;  /* 0x00000005ff12e221 */ /* 0x001fe20000010000 */
[----:B------:R-:W-:-:S04]  /*0c20*/  LEA R8, P6, R6, UR12, 0x1 ;  /* 0x0000000c06087c11 */ /* 0x000fc8000f8c08ff */
[----:B------:R-:W-:-:S09]  /*0c30*/  LEA.HI.X R9, R6, UR13, R7, 0x1, P6 ;  /* 0x0000000d06097c11 */ /* 0x000fd2000b0f0c07 */
.L_x_7098:
[----:B0-----:R-:W-:Y:S01]  /*0c40*/  IMAD.HI.U32 R24, R24, R19, RZ ;  /* 0x0000001318187227 */ /* 0x001fe200078e00ff */
        /* <DEDUP_REMOVED lines=13> */
.L_x_7101:
[----:B------:R-:W-:-:S06]  /*0d20*/  IMAD.WIDE R4, R23, 0x10, R8 ;  /* 0x0000001017047825 */ /* 0x000fcc00078e0208 */
[----:B------:R-:W3:Y:S01]  /*0d30*/  LDG.E.128 R4, desc[UR8][R4.64] ;  /* 0x0000000804047981 */ /* 0x000ee2000c1e1d00 */
[----:B------:R-:W-:Y:S01]  /*0d40*/  IMAD.IADD R23, R10, 0x1, R23 ;  /* 0x000000010a177824 */ /* 0x000fe200078e0217 */
[C---:B---3--:R-:W-:Y:S01]  /*0d50*/  SHF.L.U32 R27, R4.reuse, 0x10, RZ ;  /* 0x00000010041b7819 */ /* 0x048fe200000006ff */
[----:B------:R-:W-:Y:S01]  /*0d60*/  IMAD.U32 R29, R5, 0x10000, RZ ;  /* 0x00010000051d7824 */ /* 0x000fe200078e00ff */
[----:B------:R-:W-:-:S03]  /*0d70*/  PRMT R25, R4, 0x7632, R25 ;  /* 0x0000763204197816 */ /* 0x000fc60000000019 */
[C---:B--2---:R-:W-:Y:S01]  /*0d80*/  FADD.FTZ R27, -R16.reuse, R27 ;  /* 0x0000001b101b7221 */ /* 0x044fe20000010100 */
[C---:B------:R-:W-:Y:S01]  /*0d90*/  FADD.FTZ R29, -R16.reuse, R29 ;  /* 0x0000001d101d7221 */ /* 0x040fe20000010100 */
[----:B------:R-:W-:Y:S02]  /*0da0*/  IMAD.U32 R25, R25, 0x10000, RZ ;  /* 0x0001000019197824 */ /* 0x000fe400078e00ff */
[----:B------:R-:W-:Y:S01]  /*0db0*/  FMUL.FTZ R27, R27, 1.4426950216293334961 ;  /* 0x3fb8aa3b1b1b7820 */ /* 0x000fe20000410000 */
[----:B------:R-:W-:Y:S01]  /*0dc0*/  FMUL.FTZ R29, R29, 1.4426950216293334961 ;  /* 0x3fb8aa3b1d1d7820 */ /* 0x000fe20000410000 */
[----:B------:R-:W-:-:S04]  /*0dd0*/  FADD.FTZ R25, -R16, R25 ;  /* 0x0000001910197221 */ /* 0x000fc80000010100 */
[----:B------:R-:W-:Y:S01]  /*0de0*/  FMUL.FTZ R25, R25, 1.4426950216293334961 ;  /* 0x3fb8aa3b19197820 */ /* 0x000fe20000410000 */
[----:B------:R-:W0:Y:S08]  /*0df0*/  MUFU.EX2 R27, R27 ;  /* 0x0000001b001b7308 */ /* 0x000e300000000800 */
[----:B------:R-:W1:Y:S01]  /*0e00*/  MUFU.EX2 R25, R25 ;  /* 0x0000001900197308 */ /* 0x000e620000000800 */
[----:B0-----:R-:W-:-:S04]  /*0e10*/  FADD.FTZ R18, R27, R18 ;  /* 0x000000121b127221 */ /* 0x001fc80000010000 */
[----:B-1----:R-:W-:Y:S01]  /*0e20*/  FADD.FTZ R4, R18, R25 ;  /* 0x0000001912047221 */ /* 0x002fe20000010000 */
[----:B------:R-:W-:Y:S01]  /*0e30*/  SHF.L.U32 R18, R6, 0x10, RZ ;  /* 0x0000001006127819 */ /* 0x000fe200000006ff */
[----:B------:R-:W-:Y:S01]  /*0e40*/  IMAD.U32 R25, R7, 0x10000, RZ ;  /* 0x0001000007197824 */ /* 0x000fe200078e00ff */
[----:B------:R-:W-:Y:S02]  /*0e50*/  PRMT R6, R5, 0x7632, R6 ;  /* 0x0000763205067816 */ /* 0x000fe40000000006 */
[----:B------:R0:W1:Y:S01]  /*0e60*/  MUFU.EX2 R5, R29 ;  /* 0x0000001d00057308 */ /* 0x0000620000000800 */
[----:B------:R-:W-:Y:S01]  /*0e70*/  FADD.FTZ R18, -R16, R18 ;  /* 0x0000001210127221 */ /* 0x000fe20000010100 */
[C---:B------:R-:W-:Y:S01]  /*0e80*/  PRMT R7, R6.reuse, 0x7632, R7 ;  /* 0x0000763206077816 */ /* 0x040fe20000000007 */
[----:B------:R-:W-:Y:S02]  /*0e90*/  IMAD.U32 R27, R6, 0x10000, RZ ;  /* 0x00010000061b7824 */ /* 0x000fe400078e00ff */
[----:B------:R-:W-:Y:S01]  /*0ea0*/  FADD.FTZ R25, -R16, R25 ;  /* 0x0000001910197221 */ /* 0x000fe20000010100 */
[----:B------:R-:W-:Y:S01]  /*0eb0*/  FMUL.FTZ R18, R18, 1.4426950216293334961 ;  /* 0x3fb8aa3b12127820 */ /* 0x000fe20000410000 */
[----:B------:R-:W-:Y:S01]  /*0ec0*/  SHF.L.U32 R26, R7, 0x10, RZ ;  /* 0x00000010071a7819 */ /* 0x000fe200000006ff */
[----:B------:R-:W-:Y:S01]  /*0ed0*/  FADD.FTZ R27, -R16, R27 ;  /* 0x0000001b101b7221 */ /* 0x000fe20000010100 */
[----:B------:R-:W-:Y:S01]  /*0ee0*/  FMUL.FTZ R28, R25, 1.4426950216293334961 ;  /* 0x3fb8aa3b191c7820 */ /* 0x000fe20000410000 */
[----:B------:R-:W-:-:S02]  /*0ef0*/  PRMT R25, R7, 0x7632, R25 ;  /* 0x0000763207197816 */ /* 0x000fc40000000019 */
[----:B------:R-:W-:Y:S01]  /*0f00*/  FMUL.FTZ R27, R27, 1.4426950216293334961 ;  /* 0x3fb8aa3b1b1b7820 */ /* 0x000fe20000410000 */
[----:B------:R-:W-:Y:S01]  /*0f10*/  MUFU.EX2 R18, R18 ;  /* 0x0000001200127308 */ /* 0x000fe20000000800 */
[----:B------:R-:W-:Y:S01]  /*0f20*/  FADD.FTZ R26, -R16, R26 ;  /* 0x0000001a101a7221 */ /* 0x000fe20000010100 */
[----:B0-----:R-:W-:-:S03]  /*0f30*/  IMAD.U32 R29, R25, 0x10000, RZ ;  /* 0x00010000191d7824 */ /* 0x001fc600078e00ff */
[----:B------:R-:W-:Y:S01]  /*0f40*/  FMUL.FTZ R25, R26, 1.4426950216293334961 ;  /* 0x3fb8aa3b1a197820 */ /* 0x000fe20000410000 */
[----:B-1----:R-:W-:Y:S01]  /*0f50*/  FADD.FTZ R5, R4, R5 ;  /* 0x0000000504057221 */ /* 0x002fe20000010000 */
[----:B------:R-:W-:Y:S01]  /*0f60*/  FADD.FTZ R29, -R16, R29 ;  /* 0x0000001d101d7221 */ /* 0x000fe20000010100 */
[----:B------:R-:W0:Y:S03]  /*0f70*/  MUFU.EX2 R6, R27 ;  /* 0x0000001b00067308 */ /* 0x000e260000000800 */
[----:B------:R-:W-:-:S05]  /*0f80*/  FMUL.FTZ R29, R29, 1.4426950216293334961 ;  /* 0x3fb8aa3b1d1d7820 */ /* 0x000fca0000410000 */
[----:B------:R-:W1:Y:S08]  /*0f90*/  MUFU.EX2 R25, R25 ;  /* 0x0000001900197308 */ /* 0x000e700000000800 */
        /* <DEDUP_REMOVED lines=10> */
.L_x_7100:
[----:B------:R-:W-:Y:S05]  /*1040*/  BSYNC B0 ;  /* 0x0000000000007941 */ /* 0x000fea0003800000 */
.L_x_7099:
[----:B------:R-:W-:Y:S01]  /*1050*/  ISETP.GE.AND P6, PT, R24, R19, PT ;  /* 0x000000131800720c */ /* 0x000fe20003fc6270 */
[----:B------:R-:W-:-:S12]  /*1060*/  BSSY B0, `(.L_x_7102) ;  /* 0x000000c000007945 */ /* 0x000fd80003800000 */
[----:B------:R-:W-:Y:S05]  /*1070*/  @P6 BRA `(.L_x_7103) ;  /* 0x0000000000286947 */ /* 0x000fea0003800000 */
.L_x_7104:
[----:B------:R-:W-:-:S06]  /*1080*/  IMAD.WIDE R4, R24, 0x2, R8 ;  /* 0x0000000218047825 */ /* 0x000fcc00078e0208 */
[----:B------:R-:W3:Y:S01]  /*1090*/  LDG.E.U16 R4, desc[UR8][R4.64] ;  /* 0x0000000804047981 */ /* 0x000ee2000c1e1500 */
[----:B------:R-:W-:-:S05]  /*10a0*/  IMAD.IADD R24, R10, 0x1, R24 ;  /* 0x000000010a187824 */ /* 0x000fca00078e0218 */
[----:B------:R-:W-:Y:S01]  /*10b0*/  ISETP.GE.AND P6, PT, R24, R19, PT ;  /* 0x000000131800720c */ /* 0x000fe20003fc6270 */
[----:B---3--:R-:W-:-:S04]  /*10c0*/  IMAD.U32 R7, R4, 0x10000, RZ ;  /* 0x0001000004077824 */ /* 0x008fc800078e00ff */
[----:B--2---:R-:W-:-:S04]  /*10d0*/  FADD.FTZ R7, -R16, R7 ;  /* 0x0000000710077221 */ /* 0x004fc80000010100 */
[----:B------:R-:W-:-:S06]  /*10e0*/  FMUL.FTZ R7, R7, 1.4426950216293334961 ;  /* 0x3fb8aa3b07077820 */ /* 0x000fcc0000410000 */
[----:B------:R-:W0:Y:S02]  /*10f0*/  MUFU.EX2 R7, R7 ;  /* 0x0000000700077308 */ /* 0x000e240000000800 */
[----:B0-----:R-:W-:Y:S01]  /*1100*/  FADD.FTZ R18, R7, R18 ;  /* 0x0000001207127221 */ /* 0x001fe20000010000 */
[----:B------:R-:W-:Y:S06]  /*1110*/  @!P6 BRA `(.L_x_7104) ;  /* 0xfffffffc00d8e947 */ /* 0x000fec000383ffff */
.L_x_7103:
[----:B------:R-:W-:Y:S05]  /*1120*/  BSYNC B0 ;  /* 0x0000000000007941 */ /* 0x000fea0003800000 */
.L_x_7102:
[----:B------:R-:W0:Y:S01]  /*1130*/  SHFL.DOWN PT, R5, R18, 0x10, 0x1f ;  /* 0x0a001f0012057f89 */ /* 0x000e2200000e0000 */
[----:B------:R-:W1:Y:S01]  /*1140*/  S2UR UR5, SR_CgaCtaId ;  /* 0x00000000000579c3 */ /* 0x000e620000008800 */
[----:B------:R-:W-:Y:S01]  /*1150*/  UMOV UR4, 0x400 ;  /* 0x0000040000047882 */ /* 0x000fe20000000000 */
[----:B------:R-:W-:-:S06]  /*1160*/  @!P2 SHF.R.S32.HI R21, RZ, 0x5, R21 ;  /* 0x00000005ff15a819 */ /* 0x000fcc0000011415 */
[----:B------:R-:W-:Y:S01]  /*1170*/  BAR.SYNC.DEFER_BLOCKING 0x0 ;  /* 0x0000000000007b1d */ /* 0x000fe20000010000 */
[----:B------:R-:W-:-:S05]  /*1180*/  HFMA2.MMA R8, -RZ, RZ, 0, 0 ;  /* 0x00000000ff087435 */ /* 0x000fca00000001ff */
[----:B------:R-:W-:Y:S01]  /*1190*/  BSSY B0, `(.L_x_7105) ;  /* 0x000001c000007945 */ /* 0x000fe20003800000 */
[----:B0-----:R-:W-:Y:S01]  /*11a0*/  FADD.FTZ R5, R5, R18 ;  /* 0x0000001205057221 */ /* 0x001fe20000010000 */
[----:B-1----:R-:W-:-:S04]  /*11b0*/  ULEA UR4, UR5, UR4, 0x18 ;  /* 0x0000000405047291 */ /* 0x002fc8000f8ec03f */
[----:B------:R-:W0:Y:S02]  /*11c0*/  SHFL.DOWN PT, R4, R5, 0x8, 0x1f ;  /* 0x09001f0005047f89 */ /* 0x000e2400000e0000 */
[----:B------:R-:W-:Y:S01]  /*11d0*/  @!P2 LEA R18, R21, UR4, 0x2 ;  /* 0x000000041512ac11 */ /* 0x000fe2000f8e10ff */
[----:B0-----:R-:W-:-:S05]  /*11e0*/  FADD.FTZ R4, R5, R4 ;  /* 0x0000000405047221 */ /* 0x001fca0000010000 */
[----:B------:R-:W0:Y:S02]  /*11f0*/  SHFL.DOWN PT, R7, R4, 0x4, 0x1f ;  /* 0x08801f0004077f89 */ /* 0x000e2400000e0000 */
[----:B0-----:R-:W-:-:S05]  /*1200*/  FADD.FTZ R7, R4, R7 ;  /* 0x0000000704077221 */ /* 0x001fca0000010000 */
[----:B------:R-:W0:Y:S02]  /*1210*/  SHFL.DOWN PT, R6, R7, 0x2, 0x1f ;  /* 0x08401f0007067f89 */ /* 0x000e2400000e0000 */
[----:B0-----:R-:W-:-:S05]  /*1220*/  FADD.FTZ R6, R7, R6 ;  /* 0x0000000607067221 */ /* 0x001fca0000010000 */
[----:B------:R-:W0:Y:S02]  /*1230*/  SHFL.DOWN PT, R9, R6, 0x1, 0x1f ;  /* 0x08201f0006097f89 */ /* 0x000e2400000e0000 */
[----:B0-----:R-:W-:-:S05]  /*1240*/  FADD.FTZ R9, R6, R9 ;  /* 0x0000000906097221 */ /* 0x001fca0000010000 */
        /* <DEDUP_REMOVED lines=8> */
[----:B0-----:R-:W0:Y:S02]  /*12d0*/  SHFL.DOWN PT, R18, R7, 0x8, 0x1f ;  /* 0x09001f0007127f89 */ /* 0x001e2400000e0000 */
[----:B0-----:R-:W-:-:S05]  /*12e0*/  FADD.FTZ R18, R7, R18 ;  /* 0x0000001207127221 */ /* 0x001fca0000010000 */
[----:B------:R-:W0:Y:S02]  /*12f0*/  SHFL.DOWN PT, R9, R18, 0x4, 0x1f ;  /* 0x08801f0012097f89 */ /* 0x000e2400000e0000 */
[----:B0-----:R-:W-:-:S05]  /*1300*/  FADD.FTZ R9, R18, R9 ;  /* 0x0000000912097221 */ /* 0x001fca0000010000 */
[----:B------:R-:W0:Y:S02]  /*1310*/  SHFL.DOWN PT, R20, R9, 0x2, 0x1f ;  /* 0x08401f0009147f89 */ /* 0x000e2400000e0000 */
[----:B0-----:R-:W-:-:S05]  /*1320*/  FADD.FTZ R20, R9, R20 ;  /* 0x0000001409147221 */ /* 0x001fca0000010000 */
[----:B------:R0:W1:Y:S02]  /*1330*/  SHFL.DOWN PT, R19, R20, 0x1, 0x1f ;  /* 0x08201f0014137f89 */ /* 0x00006400000e0000 */
.L_x_7126:
[----:B-1----:R-:W-:-:S07]  /*1340*/  FADD.FTZ R8, R20, R19 ;  /* 0x0000001314087221 */ /* 0x002fce0000010000 */
.L_x_7106:
[----:B------:R-:W-:Y:S05]  /*1350*/  BSYNC B0 ;  /* 0x0000000000007941 */ /* 0x000fea0003800000 */
.L_x_7105:
[----:B-1----:R1:W-:Y:S01]  /*1360*/  @!P5 STS [UR4], R8 ;  /* 0x00000008ff00d988 */ /* 0x0023e20008000804 */
        /* <DEDUP_REMOVED lines=8> */
[----:B-1--4-:R-:W-:Y:S05]  /*13f0*/  @!P2 BRA `(.L_x_7108) ;  /* 0x00000000005ca947 */ /* 0x012fea0003800000 */
[----:B------:R-:W-:-:S13]  /*1400*/  ISETP.GE.AND P0, PT, R17, UR7, PT ;  /* 0x0000000711007c0c */ /* 0x000fda000bf06270 */
[----:B------:R-:W-:Y:S05]  /*1410*/  @P0 EXIT ;  /* 0x000000000000094d */ /* 0x000fea0003800000 */
[----:B0-----:R0:W1:Y:S01]  /*1420*/  MUFU.RCP R9, R8 ;  /* 0x0000000800097308 */ /* 0x0010620000001000 */
[----:B------:R-:W-:-:S05]  /*1430*/  ULDC UR4, c[0x0][0x214] ;  /* 0x0000850000047ab9 */ /* 0x000fca0000000800 */
.L_x_7109:
[----:B---3--:R-:W-:Y:S01]  /*1440*/  MOV R3, R11 ;  /* 0x0000000b00037202 */ /* 0x008fe20000000f00 */
[----:B------:R-:W-:-:S04]  /*1450*/  IMAD.MOV.U32 R2, RZ, RZ, R14 ;  /* 0x000000ffff027224 */ /* 0x000fc800078e000e */
[----:B------:R-:W-:-:S06]  /*1460*/  IMAD.WIDE R6, R17, 0x2, R2 ;  /* 0x0000000211067825 */ /* 0x000fcc00078e0202 */
[----:B------:R-:W3:Y:S01]  /*1470*/  LDG.E.U16 R6, desc[UR8][R6.64] ;  /* 0x0000000806067981 */ /* 0x000ee2000c1e1500 */
[----:B------:R-:W-:-:S04]  /*1480*/  IADD3 R13, P0, R17, R15, RZ ;  /* 0x0000000f110d7210 */ /* 0x000fc80007f1e0ff */
[----:B------:R-:W-:Y:S02]  /*1490*/  LEA R2, P1, R13, R4, 0x1 ;  /* 0x000000040d027211 */ /* 0x000fe400078208ff */
[----:B0-----:R-:W-:Y:S01]  /*14a0*/  LEA.HI.X.SX32 R8, R17, R12, 0x1, P0 ;  /* 0x0000000c11087211 */ /* 0x001fe200000f0eff */
[----:B------:R-:W-:-:S05]  /*14b0*/  IMAD.IADD R17, R10, 0x1, R17 ;  /* 0x000000010a117824 */ /* 0x000fca00078e0211 */
[----:B------:R-:W-:Y:S01]  /*14c0*/  ISETP.GE.AND P0, PT, R17, UR7, PT ;  /* 0x0000000711007c0c */ /* 0x000fe2000bf06270 */
[----:B---3--:R-:W-:-:S04]  /*14d0*/  IMAD.U32 R3, R6, 0x10000, RZ ;  /* 0x0001000006037824 */ /* 0x008fc800078e00ff */
[----:B--2---:R-:W-:-:S04]  /*14e0*/  FADD.FTZ R3, -R16, R3 ;  /* 0x0000000310037221 */ /* 0x004fc80000010100 */
[----:B------:R-:W-:-:S06]  /*14f0*/  FMUL.FTZ R0, R3, 1.4426950216293334961 ;  /* 0x3fb8aa3b03007820 */ /* 0x000fcc0000410000 */
[----:B------:R-:W1:Y:S02]  /*1500*/  MUFU.EX2 R0, R0 ;  /* 0x0000000000007308 */ /* 0x000e640000000800 */
[----:B-1----:R-:W-:-:S05]  /*1510*/  FMUL.FTZ R3, R0, R9 ;  /* 0x0000000900037220 */ /* 0x002fca0000410000 */
[----:B------:R-:W-:Y:S02]  /*1520*/  F2FP.BF16.F32.PACK_AB R5, RZ, R3 ;  /* 0x00000003ff05723e */ /* 0x000fe400000010ff */
[----:B------:R-:W-:-:S05]  /*1530*/  LEA.HI.X R3, R13, UR4, R8, 0x1, P1 ;  /* 0x000000040d037c11 */ /* 0x000fca00088f0c08 */
[----:B------:R3:W-:Y:S01]  /*1540*/  STG.E.U16 desc[UR8][R2.64], R5 ;  /* 0x0000000502007986 */ /* 0x0007e2000c101508 */
[----:B------:R-:W-:Y:S05]  /*1550*/  @!P0 BRA `(.L_x_7109) ;  /* 0xfffffffc00b88947 */ /* 0x000fea000383ffff */
[----:B------:R-:W-:Y:S05]  /*1560*/  EXIT ;  /* 0x000000000000794d */ /* 0x000fea0003800000 */
.L_x_7108:
[----:B------:R-:W-:Y:S01]  /*1570*/  SHF.L.U32 R6, R10, 0x3, RZ ;  /* 0x000000030a067819 */ /* 0x000fe200000006ff */
[----:B0-----:R-:W-:-:S03]  /*1580*/  HFMA2.MMA R18, -RZ, RZ, 0, 0 ;  /* 0x00000000ff127435 */ /* 0x001fc600000001ff */
[----:B------:R-:W0:Y:S01]  /*1590*/  I2F.U32.RP R5, R6 ;  /* 0x0000000600057306 */ /* 0x000e220000209000 */
[----:B------:R-:W-:-:S07]  /*15a0*/  IMAD.MOV R7, RZ, RZ, -R6 ;  /* 0x000000ffff077224 */ /* 0x000fce00078e0a06 */
[----:B0-----:R-:W0:Y:S02]  /*15b0*/  MUFU.RCP R5, R5 ;  /* 0x0000000500057308 */ /* 0x001e240000001000 */
[----:B0-----:R-:W-:-:S06]  /*15c0*/  VIADD R19, R5, 0xffffffe ;  /* 0x0ffffffe05137836 */ /* 0x001fcc0000000000 */
[----:B------:R-:W0:Y:S02]  /*15d0*/  F2I.FTZ.U32.TRUNC.NTZ R19, R19 ;  /* 0x0000001300137305 */ /* 0x000e24000021f000 */
[----:B0-----:R-:W-:-:S04]  /*15e0*/  IMAD R7, R7, R19, RZ ;  /* 0x0000001307077224 */ /* 0x001fc800078e02ff */
[----:B------:R-:W-:Y:S01]  /*15f0*/  IMAD.HI.U32 R18, R19, R7, R18 ;  /* 0x0000000713127227 */ /* 0x000fe200078e0012 */
[----:B------:R-:W-:Y:S06]  /*1600*/  @!P0 BRA `(.L_x_7110) ;  /* 0x0000000000708947 */ /* 0x000fec0003800000 */
[----:B------:R-:W-:-:S06]  /*1610*/  UIADD3 UR7, UR6, UR7, URZ ;  /* 0x0000000706077290 */ /* 0x000fcc000fffe03f */
[----:B------:R-:W-:-:S04]  /*1620*/  ISETP.GE.AND P0, PT, R17, UR7, PT ;  /* 0x0000000711007c0c */ /* 0x000fc8000bf06270 */
[----:B------:R-:W-:-:S13]  /*1630*/  ISETP.LT.OR P0, PT, R17, UR6, P0 ;  /* 0x0000000611007c0c */ /* 0x000fda0008701670 */
[----:B------:R-:W3:Y:S01]  /*1640*/  @!P0 LDG.E.U16 R2, desc[UR8][R2.64] ;  /* 0x0000000802028981 */ /* 0x000ee2000c1e1500 */
[----:B------:R-:W0:Y:S01]  /*1650*/  @!P0 LDC R13, c[0x0][0x214] ;  /* 0x00008500ff0d8b82 */ /* 0x000e220000000800 */
[----:B------:R-:W-:Y:S01]  /*1660*/  @!P0 MUFU.RCP R20, R8 ;  /* 0x0000000800148308 */ /* 0x000fe20000001000 */
[----:B------:R-:W1:Y:S02]  /*1670*/  S2R R7, SR_TID.X ;  /* 0x0000000000077919 */ /* 0x000e640000002100 */
[----:B-1----:R-:W-:-:S04]  /*1680*/  IADD3 R22, P2, R7, -UR6, RZ ;  /* 0x8000000607167c10 */ /* 0x002fc8000ff5e0ff */
[----:B------:R-:W-:Y:S02]  /*1690*/  LEA.HI.X.SX32 R7, R7, 0xffffffff, 0x1, P2 ;  /* 0xffffffff07077811 */ /* 0x000fe400010f0eff */
[----:B------:R-:W-:Y:S01]  /*16a0*/  @!P0 IADD3 R9, P2, R15, R22, RZ ;  /* 0x000000160f098210 */ /* 0x000fe20007f5e0ff */
[----:B---3--:R-:W-:-:S04]  /*16b0*/  @!P0 IMAD.U32 R5, R2, 0x10000, RZ ;  /* 0x0001000002058824 */ /* 0x008fc800078e00ff */
[----:B--2---:R-:W-:-:S04]  /*16c0*/  @!P0 FADD.FTZ R5, -R16, R5 ;  /* 0x0000000510058221 */ /* 0x004fc80000010100 */
[----:B------:R-:W-:-:S06]  /*16d0*/  @!P0 FMUL.FTZ R5, R5, 1.4426950216293334961 ;  /* 0x3fb8aa3b05058820 */ /* 0x000fcc0000410000 */
[----:B------:R-:W1:Y:S02]  /*16e0*/  @!P0 MUFU.EX2 R5, R5 ;  /* 0x0000000500058308 */ /* 0x000e640000000800 */
[----:B-1----:R-:W-:Y:S01]  /*16f0*/  @!P0 FMUL.FTZ R3, R5, R20 ;  /* 0x0000001405038220 */ /* 0x002fe20000410000 */
[----:B------:R-:W-:Y:S01]  /*1700*/  @!P0 IMAD.X R20, R12, 0x1, R7, P2 ;  /* 0x000000010c148824 */ /* 0x000fe200010e0607 */
[----:B------:R-:W-:-:S03]  /*1710*/  @!P0 LEA R2, P2, R9, R4, 0x1 ;  /* 0x0000000409028211 */ /* 0x000fc600078408ff */
[----:B------:R-:W-:Y:S02]  /*1720*/  @!P0 F2FP.BF16.F32.PACK_AB R7, RZ, R3 ;  /* 0x00000003ff07823e */ /* 0x000fe400000010ff */
[----:B0-----:R-:W-:Y:S02]  /*1730*/  @!P0 LEA.HI.X R3, R9, R13, R20, 0x1, P2 ;  /* 0x0000000d09038211 */ /* 0x001fe400010f0c14 */
[----:B------:R-:W-:-:S03]  /*1740*/  VIMNMX.U32 R13, R10, UR7, PT ;  /* 0x000000070a0d7c48 */ /* 0x000fc6000bfe0000 */
[----:B------:R0:W-:Y:S01]  /*1750*/  @!P0 STG.E.U16 desc[UR8][R2.64], R7 ;  /* 0x0000000702008986 */ /* 0x0001e2000c101508 */
[----:B------:R-:W-:Y:S02]  /*1760*/  IADD3 R20, P0, R10, -UR6, RZ ;  /* 0x800000060a147c10 */ /* 0x000fe4000ff1e0ff */
[----:B------:R-:W-:Y:S02]  /*1770*/  IADD3 R13, -R13, UR7, RZ ;  /* 0x000000070d0d7c10 */ /* 0x000fe4000fffe1ff */
[----:B------:R-:W-:Y:S02]  /*1780*/  IADD3.X R5, RZ, -0x1, RZ, P0, !PT ;  /* 0xffffffffff057810 */ /* 0x000fe400007fe4ff */
[C---:B------:R-:W-:Y:S02]  /*1790*/  IADD3 R15, P0, R20.reuse, R15, RZ ;  /* 0x0000000f140f7210 */ /* 0x040fe40007f1e0ff */
[----:B------:R-:W-:-:S03]  /*17a0*/  LEA R14, P2, R20, R14, 0x1 ;  /* 0x0000000e140e7211 */ /* 0x000fc600078408ff */
[----:B------:R-:W-:Y:S01]  /*17b0*/  IMAD.X R12, R5, 0x1, R12, P0 ;  /* 0x00000001050c7824 */ /* 0x000fe200000e060c */
[----:B0-----:R-:W-:-:S09]  /*17c0*/  LEA.HI.X R11, R20, R11, R5, 0x1, P2 ;  /* 0x0000000b140b7211 */ /* 0x001fd200010f0c05 */
.L_x_7110:
[----:B------:R-:W-:Y:S01]  /*17d0*/  IMAD.HI.U32 R18, R18, R13, RZ ;  /* 0x0000000d12127227 */ /* 0x000fe200078e00ff */
[----:B------:R-:W-:Y:S01]  /*17e0*/  LOP3.LUT R2, RZ, R6, RZ, 0x33, !PT ;  /* 0x00000006ff027212 */ /* 0x000fe200078e33ff */
[----:B------:R-:W0:Y:S01]  /*17f0*/  LDC R5, c[0x0][0x214] ;  /* 0x00008500ff057b82 */ /* 0x000e220000000800 */
[----:B------:R-:W-:Y:S01]  /*1800*/  BSSY B0, `(.L_x_7111) ;  /* 0x0000048000007945 */ /* 0x000fe20003800000 */
[----:B------:R-:W-:-:S04]  /*1810*/  IMAD.MOV R18, RZ, RZ, -R18 ;  /* 0x000000ffff127224 */ /* 0x000fc800078e0a12 */
[----:B------:R-:W-:-:S05]  /*1820*/  IMAD R3, R6, R18, R13 ;  /* 0x0000001206037224 */ /* 0x000fca00078e020d */
[----:B------:R-:W-:-:S13]  /*1830*/  ISETP.GE.U32.AND P0, PT, R3, R6, PT ;  /* 0x000000060300720c */ /* 0x000fda0003f06070 */
[----:B------:R-:W-:-:S04]  /*1840*/  @P0 IADD3 R3, -R6, R3, RZ ;  /* 0x0000000306030210 */ /* 0x000fc80007ffe1ff */
[----:B------:R-:W-:-:S13]  /*1850*/  ISETP.GE.U32.AND P0, PT, R3, R6, PT ;  /* 0x000000060300720c */ /* 0x000fda0003f06070 */
[----:B------:R-:W-:-:S05]  /*1860*/  @P0 IMAD.IADD R3, R3, 0x1, -R6 ;  /* 0x0000000103030824 */ /* 0x000fca00078e0a06 */
[----:B------:R-:W-:-:S05]  /*1870*/  SEL R2, R2, R3, !P1 ;  /* 0x0000000302027207 */ /* 0x000fca0004800000 */
[----:B------:R-:W-:Y:S01]  /*1880*/  IMAD.IADD R9, R13, 0x1, -R2 ;  /* 0x000000010d097824 */ /* 0x000fe200078e0a02 */
[----:B------:R-:W-:-:S04]  /*1890*/  LEA R2, P1, R15, R4, 0x1 ;  /* 0x000000040f027211 */ /* 0x000fc800078208ff */
[----:B------:R-:W-:Y:S01]  /*18a0*/  ISETP.GE.AND P0, PT, R0, R9, PT ;  /* 0x000000090000720c */ /* 0x000fe20003f06270 */
[----:B------:R-:W-:Y:S01]  /*18b0*/  IMAD.IADD R0, R17, 0x1, R9 ;  /* 0x0000000111007824 */ /* 0x000fe200078e0209 */
[----:B0-----:R-:W-:Y:S02]  /*18c0*/  LEA.HI.X R3, R15, R5, R12, 0x1, P1 ;  /* 0x000000050f037211 */ /* 0x001fe400008f0c0c */
[----:B------:R-:W-:-:S09]  /*18d0*/  MOV R15, R11 ;  /* 0x0000000b000f7202 */ /* 0x000fd20000000f00 */
[----:B------:R-:W-:Y:S05]  /*18e0*/  @P0 BRA `(.L_x_7112) ;  /* 0x0000000000e40947 */ /* 0x000fea0003800000 */
.L_x_7113:
[----:B0-----:R-:W-:-:S06]  /*18f0*/  IMAD.WIDE R4, R17, 0x10, R14 ;  /* 0x0000001011047825 */ /* 0x001fcc00078e020e */
[----:B------:R-:W3:Y:S01]  /*1900*/  LDG.E.128 R4, desc[UR8][R4.64] ;  /* 0x0000000804047981 */ /* 0x000ee2000c1e1d00 */
[----:B------:R-:W-:Y:S01]  /*1910*/  MUFU.RCP R11, R8 ;  /* 0x00000008000b7308 */ /* 0x000fe20000001000 */
[C---:B---3--:R-:W-:Y:S01]  /*1920*/  IMAD.U32 R19, R4.reuse, 0x10000, RZ ;  /* 0x0001000004137824 */ /* 0x048fe200078e00ff */
[----:B------:R-:W-:Y:S02]  /*1930*/  SHF.L.U32 R21, R5, 0x10, RZ ;  /* 0x0000001005157819 */ /* 0x000fe400000006ff */
[----:B------:R-:W-:Y:S01]  /*1940*/  PRMT R5, R4, 0x7632, R5 ;  /* 0x0000763204057816 */ /* 0x000fe20000000005 */
[C---:B--2---:R-:W-:Y:S02]  /*1950*/  FADD.FTZ R19, -R16.reuse, R19 ;  /* 0x0000001310137221 */ /* 0x044fe40000010100 */
[----:B------:R-:W-:Y:S02]  /*1960*/  FADD.FTZ R21, -R16, R21 ;  /* 0x0000001510157221 */ /* 0x000fe40000010100 */
[----:B------:R-:W-:Y:S01]  /*1970*/  FMUL.FTZ R18, R19, 1.4426950216293334961 ;  /* 0x3fb8aa3b13127820 */ /* 0x000fe20000410000 */
[----:B------:R-:W-:-:S02]  /*1980*/  IMAD.U32 R19, R6, 0x10000, RZ ;  /* 0x0001000006137824 */ /* 0x000fc400078e00ff */
[----:B------:R-:W-:Y:S01]  /*1990*/  FMUL.FTZ R12, R21, 1.4426950216293334961 ;  /* 0x3fb8aa3b150c7820 */ /* 0x000fe20000410000 */
[----:B------:R-:W-:Y:S01]  /*19a0*/  IMAD.U32 R21, R7, 0x10000, RZ ;  /* 0x0001000007157824 */ /* 0x000fe200078e00ff */
[----:B------:R-:W-:Y:S01]  /*19b0*/  PRMT R7, R6, 0x7632, R7 ;  /* 0x0000763206077816 */ /* 0x000fe20000000007 */
[C---:B------:R-:W-:Y:S01]  /*19c0*/  FADD.FTZ R19, -R16.reuse, R19 ;  /* 0x0000001310137221 */ /* 0x040fe20000010100 */
[----:B------:R-:W0:Y:S01]  /*19d0*/  MUFU.EX2 R18, R18 ;  /* 0x0000001200127308 */ /* 0x000e220000000800 */
[----:B------:R-:W-:Y:S02]  /*19e0*/  FADD.FTZ R21, -R16, R21 ;  /* 0x0000001510157221 */ /* 0x000fe40000010100 */
[----:B------:R-:W-:Y:S01]  /*19f0*/  FMUL.FTZ R20, R19, 1.4426950216293334961 ;  /* 0x3fb8aa3b13147820 */ /* 0x000fe20000410000 */
[----:B------:R-:W-:Y:S01]  /*1a00*/  SHF.L.U32 R19, R5, 0x10, RZ ;  /* 0x0000001005137819 */ /* 0x000fe200000006ff */
[----:B------:R-:W-:Y:S01]  /*1a10*/  FMUL.FTZ R23, R21, 1.4426950216293334961 ;  /* 0x3fb8aa3b15177820 */ /* 0x000fe20000410000 */
[----:B------:R-:W-:-:S02]  /*1a20*/  PRMT R5, R5, 0x7632, R5 ;  /* 0x0000763205057816 */ /* 0x000fc40000000005 */
[----:B------:R-:W-:Y:S01]  /*1a30*/  MUFU.EX2 R4, R20 ;  /* 0x0000001400047308 */ /* 0x000fe20000000800 */
[C---:B------:R-:W-:Y:S02]  /*1a40*/  FADD.FTZ R19, -R16.reuse, R19 ;  /* 0x0000001310137221 */ /* 0x040fe40000010100 */
[----:B------:R-:W-:Y:S01]  /*1a50*/  IMAD.U32 R21, R5, 0x10000, RZ ;  /* 0x0001000005157824 */ /* 0x000fe200078e00ff */
[C---:B------:R-:W-:Y:S01]  /*1a60*/  PRMT R5, R7.reuse, 0x7632, R5 ;  /* 0x0000763207057816 */ /* 0x040fe20000000005 */
[----:B------:R-:W-:Y:S02]  /*1a70*/  IMAD.U32 R7, R7, 0x10000, RZ ;  /* 0x0001000007077824 */ /* 0x000fe400078e00ff */
[----:B------:R-:W-:Y:S01]  /*1a80*/  FMUL.FTZ R19, R19, 1.4426950216293334961 ;  /* 0x3fb8aa3b13137820 */ /* 0x000fe20000410000 */
[C---:B------:R-:W-:Y:S01]  /*1a90*/  FADD.FTZ R21, -R16.reuse, R21 ;  /* 0x0000001510157221 */ /* 0x040fe20000010100 */
[----:B------:R-:W-:Y:S01]  /*1aa0*/  SHF.L.U32 R5, R5, 0x10, RZ ;  /* 0x0000001005057819 */ /* 0x000fe200000006ff */
[----:B------:R-:W-:Y:S01]  /*1ab0*/  FADD.FTZ R7, -R16, R7 ;  /* 0x0000000710077221 */ /* 0x000fe20000010100 */
[----:B------:R1:W2:Y:S01]  /*1ac0*/  MUFU.EX2 R6, R23 ;  /* 0x0000001700067308 */ /* 0x0002a20000000800 */
[----:B------:R-:W-:Y:S01]  /*1ad0*/  FMUL.FTZ R21, R21, 1.4426950216293334961 ;  /* 0x3fb8aa3b15157820 */ /* 0x000fe20000410000 */
[----:B0-----:R-:W-:Y:S01]  /*1ae0*/  FMUL.FTZ R18, R18, R11 ;  /* 0x0000000b12127220 */ /* 0x001fe20000410000 */
[----:B------:R-:W-:-:S04]  /*1af0*/  FADD.FTZ R5, -R16, R5 ;  /* 0x0000000510057221 */ /* 0x000fc80000010100 */
[----:B------:R-:W-:Y:S01]  /*1b00*/  FMUL.FTZ R26, R5, 1.4426950216293334961 ;  /* 0x3fb8aa3b051a7820 */ /* 0x000fe20000410000 */
[----:B------:R0:W3:Y:S01]  /*1b10*/  MUFU.EX2 R20, R19 ;  /* 0x0000001300147308 */ /* 0x0000e20000000800 */
[----:B-1----:R-:W-:-:S07]  /*1b20*/  FMUL.FTZ R23, R7, 1.4426950216293334961 ;  /* 0x3fb8aa3b07177820 */ /* 0x002fce0000410000 */
[----:B------:R-:W1:Y:S01]  /*1b30*/  MUFU.EX2 R12, R12 ;  /* 0x0000000c000c7308 */ /* 0x000e620000000800 */
[-C--:B--2---:R-:W-:Y:S01]  /*1b40*/  FMUL.FTZ R25, R6, R11.reuse ;  /* 0x0000000b06197220 */ /* 0x084fe20000410000 */
[----:B0-----:R-:W-:-:S06]  /*1b50*/  FMUL.FTZ R19, R4, R11 ;  /* 0x0000000b04137220 */ /* 0x001fcc0000410000 */
[----:B------:R-:W0:Y:S01]  /*1b60*/  MUFU.EX2 R22, R21 ;  /* 0x0000001500167308 */ /* 0x000e220000000800 */
[----:B---3--:R-:W-:-:S05]  /*1b70*/  FMUL.FTZ R5, R20, R11 ;  /* 0x0000000b14057220 */ /* 0x008fca0000410000 */
[----:B------:R-:W-:Y:S02]  /*1b80*/  F2FP.BF16.F32.PACK_AB R4, R5, R18 ;  /* 0x000000120504723e */ /* 0x000fe400000010ff */
[----:B------:R-:W2:Y:S01]  /*1b90*/  MUFU.EX2 R24, R23 ;  /* 0x0000001700187308 */ /* 0x000ea20000000800 */
[----:B-1----:R-:W-:-:S07]  /*1ba0*/  FMUL.FTZ R12, R12, R11 ;  /* 0x0000000b0c0c7220 */ /* 0x002fce0000410000 */
[----:B------:R-:W1:Y:S01]  /*1bb0*/  MUFU.EX2 R26, R26 ;  /* 0x0000001a001a7308 */ /* 0x000e620000000800 */
[----:B0-----:R-:W-:-:S05]  /*1bc0*/  FMUL.FTZ R7, R22, R11 ;  /* 0x0000000b16077220 */ /* 0x001fca0000410000 */
[----:B------:R-:W-:Y:S01]  /*1bd0*/  F2FP.BF16.F32.PACK_AB R5, R7, R12 ;  /* 0x0000000c0705723e */ /* 0x000fe200000010ff */
[----:B--2---:R-:W-:-:S05]  /*1be0*/  FMUL.FTZ R6, R24, R11 ;  /* 0x0000000b18067220 */ /* 0x004fca0000410000 */
[----:B------:R-:W-:Y:S01]  /*1bf0*/  F2FP.BF16.F32.PACK_AB R6, R6, R19 ;  /* 0x000000130606723e */ /* 0x000fe200000010ff */
[----:B------:R-:W-:-:S04]  /*1c00*/  IMAD.WIDE R18, R17, 0x10, R2 ;  /* 0x0000001011127825 */ /* 0x000fc800078e0202 */
[----:B-1----:R-:W-:Y:S01]  /*1c10*/  FMUL.FTZ R20, R26, R11 ;  /* 0x0000000b1a147220 */ /* 0x002fe20000410000 */
[----:B------:R-:W-:-:S04]  /*1c20*/  IMAD.IADD R17, R10, 0x1, R17 ;  /* 0x000000010a117824 */ /* 0x000fc800078e0211 */
[----:B------:R-:W-:Y:S01]  /*1c30*/  F2FP.BF16.F32.PACK_AB R7, R20, R25 ;  /* 0x000000191407723e */ /* 0x000fe200000010ff */
[----:B------:R-:W-:-:S04]  /*1c40*/  IMAD.SHL.U32 R12, R17, 0x8, RZ ;  /* 0x00000008110c7824 */ /* 0x000fc800078e00ff */
[----:B------:R0:W-:Y:S01]  /*1c50*/  STG.E.128 desc[UR8][R18.64], R4 ;  /* 0x0000000412007986 */ /* 0x0001e2000c101d08 */
[----:B------:R-:W-:-:S13]  /*1c60*/  ISETP.GE.AND P0, PT, R12, R9, PT ;  /* 0x000000090c00720c */ /* 0x000fda0003f06270 */
[----:B------:R-:W-:Y:S05]  /*1c70*/  @!P0 BRA `(.L_x_7113) ;  /* 0xfffffffc001c8947 */ /* 0x000fea000383ffff */
.L_x_7112:
[----:B------:R-:W-:Y:S05]  /*1c80*/  BSYNC B0 ;  /* 0x0000000000007941 */ /* 0x000fea0003800000 */
.L_x_7111:
[----:B------:R-:W-:-:S13]  /*1c90*/  ISETP.GE.AND P0, PT, R0, R13, PT ;  /* 0x0000000d0000720c */ /* 0x000fda0003f06270 */
[----:B------:R-:W-:Y:S05]  /*1ca0*/  @P0 EXIT ;  /* 0x000000000000094d */ /* 0x000fea0003800000 */
[----:B------:R1:W3:Y:S02]  /*1cb0*/  MUFU.RCP R9, R8 ;  /* 0x0000000800097308 */ /* 0x0002e40000001000 */
.L_x_7114:
[----:B0-----:R-:W-:-:S06]  /*1cc0*/  IMAD.WIDE R4, R0, 0x2, R14 ;  /* 0x0000000200047825 */ /* 0x001fcc00078e020e */
[----:B------:R-:W4:Y:S02]  /*1cd0*/  LDG.E.U16 R4, desc[UR8][R4.64] ;  /* 0x0000000804047981 */ /* 0x000f24000c1e1500 */
[----:B----4-:R-:W-:-:S05]  /*1ce0*/  SHF.L.U32 R7, R4, 0x10, RZ ;  /* 0x0000001004077819 */ /* 0x010fca00000006ff */
[----:B--2---:R-:W-:-:S04]  /*1cf0*/  FADD.FTZ R7, -R16, R7 ;  /* 0x0000000710077221 */ /* 0x004fc80000010100 */
[----:B-1----:R-:W-:-:S06]  /*1d00*/  FMUL.FTZ R8, R7, 1.4426950216293334961 ;  /* 0x3fb8aa3b07087820 */ /* 0x002fcc0000410000 */
[----:B------:R-:W3:Y:S02]  /*1d10*/  MUFU.EX2 R8, R8 ;  /* 0x0000000800087308 */ /* 0x000ee40000000800 */
[----:B---3--:R-:W-:-:S05]  /*1d20*/  FMUL.FTZ R6, R8, R9 ;  /* 0x0000000908067220 */ /* 0x008fca0000410000 */
[----:B------:R-:W-:Y:S01]  /*1d30*/  F2FP.BF16.F32.PACK_AB R5, RZ, R6 ;  /* 0x00000006ff05723e */ /* 0x000fe200000010ff */
[----:B------:R-:W-:-:S04]  /*1d40*/  IMAD.WIDE R6, R0, 0x2, R2 ;  /* 0x0000000200067825 */ /* 0x000fc800078e0202 */
[----:B------:R-:W-:Y:S01]  /*1d50*/  IMAD.IADD R0, R10, 0x1, R0 ;  /* 0x000000010a007824 */ /* 0x000fe200078e0200 */
[----:B------:R4:W-:Y:S04]  /*1d60*/  STG.E.U16 desc[UR8][R6.64], R5 ;  /* 0x0000000506007986 */ /* 0x0009e8000c101508 */
[----:B------:R-:W-:-:S13]  /*1d70*/  ISETP.GE.AND P0, PT, R0, R13, PT ;  /* 0x0000000d0000720c */ /* 0x000fda0003f06270 */
[----:B----4-:R-:W-:Y:S05]  /*1d80*/  @!P0 BRA `(.L_x_7114) ;  /* 0xfffffffc00cc8947 */ /* 0x010fea000383ffff */
[----:B------:R-:W-:Y:S05]  /*1d90*/  EXIT ;  /* 0x000000000000794d */ /* 0x000fea0003800000 */
.L_x_7097:
[----:B-1----:R-:W-:Y:S01]  /*1da0*/  IMAD.MOV.U32 R27, RZ, RZ, R7 ;  /* 0x000000ffff1b7224 */ /* 0x002fe200078e0007 */
[----:B------:R-:W-:Y:S01]  /*1db0*/  MOV R4, 0x10 ;  /* 0x0000001000047802 */ /* 0x000fe20000000f00 */
[----:B------:R-:W-:Y:S02]  /*1dc0*/  IMAD.MOV.U32 R5, RZ, RZ, 0x1f ;  /* 0x0000001fff057424 */ /* 0x000fe400078e00ff */
[----:B------:R-:W-:-:S07]  /*1dd0*/  IMAD.MOV.U32 R6, RZ, RZ, -0x1 ;  /* 0xffffffffff067424 */ /* 0x000fce00078e00ff */
[----:B------:R-:W-:Y:S05]  /*1de0*/  WARPSYNC.COLLECTIVE R6, `(.L_x_7115) ;  /* 0x0000000006087348 */ /* 0x000fea0003c00000 */
[----:B------:R0:W1:Y:S02]  /*1df0*/  SHFL.DOWN P6, R25, R27, R4, R5 ;  /* 0x080000041b197389 */ /* 0x00006400000c0005 */
[----:B01----:R-:W-:Y:S01]  /*1e00*/  ENDCOLLECTIVE ;  /* 0x000000000000791b */ /* 0x003fe20003800000 */
.L_x_7115:
[----:B------:R-:W-:Y:S01]  /*1e10*/  IMAD.MOV.U32 R4, RZ, RZ, 0x8 ;  /* 0x00000008ff047424 */ /* 0x000fe200078e00ff */
[----:B------:R-:W-:-:S04]  /*1e20*/  MOV R8, R25 ;  /* 0x0000001900087202 */ /* 0x000fc80000000f00 */
[----:B------:R-:W-:-:S04]  /*1e30*/  FSETP.GEU.FTZ.AND P5, PT, R7, R8, PT ;  /* 0x000000080700720b */ /* 0x000fc80003fbe000 */
[----:B------:R-:W-:-:S05]  /*1e40*/  FSEL R8, R8, R7, !P5 ;  /* 0x0000000708087208 */ /* 0x000fca0006800000 */
[----:B------:R-:W-:-:S07]  /*1e50*/  IMAD.MOV.U32 R27, RZ, RZ, R8 ;  /* 0x000000ffff1b7224 */ /* 0x000fce00078e0008 */
[----:B------:R-:W-:Y:S05]  /*1e60*/  WARPSYNC.COLLECTIVE R6, `(.L_x_7116) ;  /* 0x0000000006087348 */ /* 0x000fea0003c00000 */
[----:B------:R0:W1:Y:S02]  /*1e70*/  SHFL.DOWN P6, R25, R27, R4, R5 ;  /* 0x080000041b197389 */ /* 0x00006400000c0005 */
[----:B01----:R-:W-:Y:S01]  /*1e80*/  ENDCOLLECTIVE ;  /* 0x000000000000791b */ /* 0x003fe20003800000 */
.L_x_7116:
        /* <DEDUP_REMOVED lines=8> */
.L_x_7117:
        /* <DEDUP_REMOVED lines=8> */
.L_x_7118:
        /* <DEDUP_REMOVED lines=8> */
.L_x_7119:
[----:B------:R-:W-:Y:S01]  /*2010*/  MOV R18, R25 ;  /* 0x0000001900127202 */ /* 0x000fe20000000f00 */
[----:B------:R-:W-:Y:S06]  /*2020*/  BRA `(.L_x_7120) ;  /* 0xffffffe800887947 */ /* 0x000fec000383ffff */
.L_x_7107:
[----:B------:R-:W-:Y:S01]  /*2030*/  HFMA2.MMA R5, -RZ, RZ, 0, 1.847743988037109375e-06 ;  /* 0x0000001fff057435 */ /* 0x000fe200000001ff */
[----:B-1----:R-:W-:Y:S02]  /*2040*/  IMAD.MOV.U32 R27, RZ, RZ, R8 ;  /* 0x000000ffff1b7224 */ /* 0x002fe400078e0008 */
[----:B------:R-:W-:Y:S02]  /*2050*/  IMAD.MOV.U32 R4, RZ, RZ, 0x10 ;  /* 0x00000010ff047424 */ /* 0x000fe400078e00ff */
[----:B------:R-:W-:-:S07]  /*2060*/  IMAD.MOV.U32 R6, RZ, RZ, -0x1 ;  /* 0xffffffffff067424 */ /* 0x000fce00078e00ff */
[----:B0-2---:R-:W-:Y:S05]  /*2070*/  WARPSYNC.COLLECTIVE R6, `(.L_x_7121) ;  /* 0x0000000006087348 */ /* 0x005fea0003c00000 */
[----:B------:R1:W3:Y:S02]  /*2080*/  SHFL.DOWN P6, R25, R27, R4, R5 ;  /* 0x080000041b197389 */ /* 0x0002e400000c0005 */
[----:B0123--:R-:W-:Y:S01]  /*2090*/  ENDCOLLECTIVE ;  /* 0x000000000000791b */ /* 0x00ffe20003800000 */
.L_x_7121:
[----:B------:R-:W-:Y:S02]  /*20a0*/  IMAD.MOV.U32 R4, RZ, RZ, 0x8 ;  /* 0x00000008ff047424 */ /* 0x000fe400078e00ff */
[----:B------:R-:W-:-:S04]  /*20b0*/  IMAD.MOV.U32 R7, RZ, RZ, R25 ;  /* 0x000000ffff077224 */ /* 0x000fc800078e0019 */
[----:B------:R-:W-:-:S05]  /*20c0*/  FADD.FTZ R7, R8, R7 ;  /* 0x0000000708077221 */ /* 0x000fca0000010000 */
[----:B------:R-:W-:-:S07]  /*20d0*/  MOV R27, R7 ;  /* 0x00000007001b7202 */ /* 0x000fce0000000f00 */
[----:B------:R-:W-:Y:S05]  /*20e0*/  WARPSYNC.COLLECTIVE R6, `(.L_x_7122) ;  /* 0x0000000006087348 */ /* 0x000fea0003c00000 */
[----:B------:R0:W1:Y:S02]  /*20f0*/  SHFL.DOWN P6, R25, R27, R4, R5 ;  /* 0x080000041b197389 */ /* 0x00006400000c0005 */
[----:B01----:R-:W-:Y:S01]  /*2100*/  ENDCOLLECTIVE ;  /* 0x000000000000791b */ /* 0x003fe20003800000 */
.L_x_7122:
[----:B------:R-:W-:Y:S02]  /*2110*/  IMAD.MOV.U32 R4, RZ, RZ, 0x4 ;  /* 0x00000004ff047424 */ /* 0x000fe400078e00ff */
[----:B------:R-:W-:-:S04]  /*2120*/  IMAD.MOV.U32 R18, RZ, RZ, R25 ;  /* 0x000000ffff127224 */ /* 0x000fc800078e0019 */
[----:B------:R-:W-:-:S05]  /*2130*/  FADD.FTZ R18, R7, R18 ;  /* 0x0000001207127221 */ /* 0x000fca0000010000 */
[----:B------:R-:W-:-:S07]  /*2140*/  MOV R27, R18 ;  /* 0x00000012001b7202 */ /* 0x000fce0000000f00 */
[----:B------:R-:W-:Y:S05]  /*2150*/  WARPSYNC.COLLECTIVE R6, `(.L_x_7123) ;  /* 0x0000000006087348 */ /* 0x000fea0003c00000 */
[----:B------:R0:W1:Y:S02]  /*2160*/  SHFL.DOWN P6, R25, R27, R4, R5 ;  /* 0x080000041b197389 */ /* 0x00006400000c0005 */
[----:B01----:R-:W-:Y:S01]  /*2170*/  ENDCOLLECTIVE ;  /* 0x000000000000791b */ /* 0x003fe20003800000 */
.L_x_7123:
[----:B------:R-:W-:Y:S02]  /*2180*/  IMAD.MOV.U32 R4, RZ, RZ, 0x2 ;  /* 0x00000002ff047424 */ /* 0x000fe400078e00ff */
[----:B------:R-:W-:-:S04]  /*2190*/  IMAD.MOV.U32 R9, RZ, RZ, R25 ;  /* 0x000000ffff097224 */ /* 0x000fc800078e0019 */
[----:B------:R-:W-:-:S05]  /*21a0*/  FADD.FTZ R9, R18, R9 ;  /* 0x0000000912097221 */ /* 0x000fca0000010000 */
[----:B------:R-:W-:-:S07]  /*21b0*/  MOV R27, R9 ;  /* 0x00000009001b7202 */ /* 0x000fce0000000f00 */
[----:B------:R-:W-:Y:S05]  /*21c0*/  WARPSYNC.COLLECTIVE R6, `(.L_x_7124) ;  /* 0x0000000006087348 */ /* 0x000fea0003c00000 */
[----:B------:R0:W1:Y:S02]  /*21d0*/  SHFL.DOWN P6, R25, R27, R4, R5 ;  /* 0x080000041b197389 */ /* 0x00006400000c0005 */
[----:B01----:R-:W-:Y:S01]  /*21e0*/  ENDCOLLECTIVE ;  /* 0x000000000000791b */ /* 0x003fe20003800000 */
.L_x_7124:
[----:B------:R-:W-:Y:S02]  /*21f0*/  IMAD.MOV.U32 R4, RZ, RZ, 0x1 ;  /* 0x00000001ff047424 */ /* 0x000fe400078e00ff */
[----:B------:R-:W-:-:S04]  /*2200*/  IMAD.MOV.U32 R20, RZ, RZ, R25 ;  /* 0x000000ffff147224 */ /* 0x000fc800078e0019 */
[----:B------:R-:W-:-:S05]  /*2210*/  FADD.FTZ R20, R9, R20 ;  /* 0x0000001409147221 */ /* 0x000fca0000010000 */
[----:B------:R-:W-:-:S07]  /*2220*/  MOV R27, R20 ;  /* 0x00000014001b7202 */ /* 0x000fce0000000f00 */
[----:B------:R-:W-:Y:S05]  /*2230*/  WARPSYNC.COLLECTIVE R6, `(.L_x_7125) ;  /* 0x0000000006087348 */ /* 0x000fea0003c00000 */
[----:B------:R0:W1:Y:S02]  /*2240*/  SHFL.DOWN P6, R25, R27, R4, R5 ;  /* 0x080000041b197389 */ /* 0x00006400000c0005 */
[----:B01----:R-:W-:Y:S01]  /*2250*/  ENDCOLLECTIVE ;  /* 0x000000000000791b */ /* 0x003fe20003800000 */
.L_x_7125:
[----:B------:R-:W-:Y:S01]  /*2260*/  MOV R19, R25 ;  /* 0x0000001900137202 */ /* 0x000fe20000000f00 */
[----:B------:R-:W-:Y:S06]  /*2270*/  BRA `(.L_x_7126) ;  /* 0xfffffff000307947 */ /* 0x000fec000383ffff */
.L_x_7127:
        /* <DEDUP_REMOVED lines=16> */
.L_x_12072:


//--------------------- .text._ZN2at6native43_GLOBAL__N__9ae7fba5_10_SoftMax_cu_9f978f6323cunn_SoftMaxForwardSmemILi8EN3c108BFloat16EfS4_NS1_22SoftMaxForwardEpilogueElEEvPT2_PKT0_T4_ --------------------------
	.section	.text._ZN2at6native43_GLOBAL__N__9ae7fba5_10_SoftMax_cu_9f978f6323cunn_SoftMaxForwardSmemILi8EN3c108BFloat16EfS4_NS1_22SoftMaxForwardEpilogueElEEvPT2_PKT0_T4_,"ax",@progbits
	.align	128
.text._ZN2at6native43_GLOBAL__N__9ae7fba5_10_SoftMax_cu_9f978f6323cunn_SoftMaxForwardSmemILi8EN3c108BFloat16EfS4_NS1_22SoftMaxForwardEpilogueElEEvPT2_PKT0_T4_:
        .type           _ZN2at6native43_GLOBAL__N__9ae7fba5_10_SoftMax_cu_9f978f6323cunn_SoftMaxForwardSmemILi8EN3c108BFloat16EfS4_NS1_22SoftMaxForwardEpilogueElEEvPT2_PKT0_T4_,@function
        .size           _ZN2at6native43_GLOBAL__N__9ae7fba5_10_SoftMax_cu_9f978f6323cunn_SoftMaxForwardSmemILi8EN3c108BFloat16EfS4_NS1_22SoftMaxForwardEpilogueElEEvPT2_PKT0_T4_,(.L_x_12073 - _ZN2at6native43_GLOBAL__N__9ae7fba5_10_SoftMax_cu_9f978f6323cunn_SoftMaxForwardSmemILi8EN3c108BFloat16EfS4_NS1_22SoftMaxForwardEpilogueElEEvPT2_PKT0_T4_)
        .other          _ZN2at6native43_GLOBAL__N__9ae7fba5_10_SoftMax_cu_9f978f6323cunn_SoftMaxForwardSmemILi8EN3c108BFloat16EfS4_NS1_22SoftMaxForwardEpilogueElEEvPT2_PKT0_T4_,@"STO_CUDA_ENTRY STV_DEFAULT"
_ZN2at6native43_GLOBAL__N__9ae7fba5_10_SoftMax_cu_9f978f6323cunn_SoftMaxForwardSmemILi8EN3c108BFloat16EfS4_NS1_22SoftMaxForwardEpilogueElEEvPT2_PKT0_T4_:
        /* <DEDUP_REMOVED lines=24> */
.L_x_7130:
        /* <DEDUP_REMOVED lines=32> */
.L_x_7129:
[----:B------:R-:W-:Y:S05]  /*0380*/  BSYNC B0 ;  /* 0x0000000000007941 */ /* 0x000fea0003800000 */
.L_x_7128:
        /* <DEDUP_REMOVED lines=23> */
[----:B------:R-:W-:Y:S02]  /*0500*/  FSEL R7, R7, R4, !P1 ;  /* 0x0000000407077208 */ /* 0x000fe40004800000 */
[----:B------:R-:W-:-:S03]  /*0510*/  @!P2 SHF.R.S32.HI R4, RZ, 0x5, R14 ;  /* 0x00000005ff04a819 */ /* 0x000fc6000001140e */
[----:B------:R-:W0:Y:S02]  /*0520*/  SHFL.DOWN PT, R6, R7, 0x2, 0x1f ;  /* 0x08401f0007067f89 */ /* 0x000e2400000e0000 */
[----:B------:R-:W-:Y:S01]  /*0530*/  @!P2 IMAD R4, R4, 0x4, R15 ;  /* 0x000000040404a824 */ /* 0x000fe200078e020f */
[----:B0-----:R-:W-:-:S04]  /*0540*/  FSETP.GEU.FTZ.AND P1, PT, R7, R6, PT ;  /* 0x000000060700720b */ /* 0x001fc80003f3e000 */
[----:B------:R-:W-:-:S05]  /*0550*/  FSEL R6, R6, R7, !P1 ;  /* 0x0000000706067208 */ /* 0x000fca0004800000 */
[----:B------:R-:W0:Y:S02]  /*0560*/  SHFL.DOWN PT, R5, R6, 0x1, 0x1f ;  /* 0x08201f0006057f89 */ /* 0x000e2400000e0000 */
[----:B0-----:R-:W-:-:S04]  /*0570*/  FSETP.GEU.FTZ.AND P1, PT, R6, R5, PT ;  /* 0x000000050600720b */ /* 0x001fc80003f3e000 */
[----:B------:R-:W-:Y:S01]  /*0580*/  FSEL R7, R5, R6, !P1 ;  /* 0x0000000605077208 */ /* 0x000fe20004800000 */
[----:B------:R-:W-:Y:S02]  /*0590*/  IMAD.MOV.U32 R6, RZ, RZ, -0x800001 ;  /* 0xff7fffffff067424 */ /* 0x000fe400078e00ff */
[----:B------:R-:W-:Y:S02]  /*05a0*/  VIADD R5, R9, 0x1f ;  /* 0x0000001f09057836 */ /* 0x000fe40000000000 */
[----:B------:R0:W-:Y:S01]  /*05b0*/  @!P2 STS [R4], R7 ;  /* 0x000000070400a388 */ /* 0x0001e20000000800 */
[----:B------:R-:W-:Y:S02]  /*05c0*/  BAR.SYNC.DEFER_BLOCKING 0x0 ;  /* 0x0000000000007b1d */ /* 0x000fe40000010000 */
[----:B------:R-:W-:-:S04]  /*05d0*/  ISETP.GT.U32.AND P4, PT, R5, 0x3e, PT ;  /* 0x0000003e0500780c */ /* 0x000fc80003f84070 */
[----:B------:R0:W1:Y:S09]  /*05e0*/  @!P3 LDS R6, [R16] ;  /* 0x000000001006b984 */ /* 0x0000720000000800 */
        /* <DEDUP_REMOVED lines=16> */
.L_x_7146:
[----:B-1----:R-:W-:-:S04]  /*06f0*/  FSETP.GEU.FTZ.AND P1, PT, R12, R17, PT ;  /* 0x000000110c00720b */ /* 0x002fc80003f3e000 */
[----:B------:R-:W-:-:S09]  /*0700*/  FSEL R6, R17, R12, !P1 ;  /* 0x0000000c11067208 */ /* 0x000fd20004800000 */
.L_x_7132:
[----:B------:R-:W-:Y:S05]  /*0710*/  BSYNC B0 ;  /* 0x0000000000007941 */ /* 0x000fea0003800000 */
.L_x_7131:
[----:B------:R-:W-:Y:S01]  /*0720*/  ISETP.NE.AND P5, PT, R9, RZ, PT ;  /* 0x000000ff0900720c */ /* 0x000fe20003fa5270 */
[----:B------:R-:W-:-:S12]  /*0730*/  WARPSYNC.ALL ;  /* 0x0000000000007948 */ /* 0x000fd80003800000 */
[----:B-1----:R1:W-:Y:S01]  /*0740*/  @!P5 STS [R15], R6 ;  /* 0x000000060f00d388 */ /* 0x0023e20000000800 */
[----:B------:R-:W-:Y:S01]  /*0750*/  BAR.SYNC.DEFER_BLOCKING 0x0 ;  /* 0x0000000000007b1d */ /* 0x000fe20000010000 */
[----:B------:R-:W-:-:S05]  /*0760*/  IMAD.MOV.U32 R20, RZ, RZ, RZ ;  /* 0x000000ffff147224 */ /* 0x000fca00078e00ff */
[----:B------:R-:W-:Y:S01]  /*0770*/  BSSY B0, `(.L_x_7134) ;  /* 0x000003b000007945 */ /* 0x000fe20003800000 */
[----:B0-----:R1:W0:Y:S03]  /*0780*/  LDS R12, [R15] ;  /* 0x000000000f0c7984 */ /* 0x0012260000000800 */
[----:B------:R-:W-:Y:S05]  /*0790*/  @P0 BRA `(.L_x_7135) ;  /* 0x0000000000e00947 */ /* 0x000fea0003800000 */
[----:B------:R-:W-:Y:S01]  /*07a0*/  HFMA2.MMA R20, -RZ, RZ, 0, 0 ;  /* 0x00000000ff147435 */ /* 0x000fe200000001ff */
[----:B------:R-:W-:Y:S02]  /*07b0*/  IMAD.MOV.U32 R18, RZ, RZ, R9 ;  /* 0x000000ffff127224 */ /* 0x000fe400078e0009 */
[----:B------:R-:W-:-:S08]  /*07c0*/  IMAD.MOV.U32 R17, RZ, RZ, R0 ;  /* 0x000000ffff117224 */ /* 0x000fd000078e0000 */
.L_x_7136:
[C---:B------:R-:W-:Y:S02]  /*07d0*/  LEA R4, R18.reuse, R8, 0x4 ;  /* 0x0000000812047211 */ /* 0x040fe400078e20ff */
[----:B------:R-:W-:-:S04]  /*07e0*/  IADD3 R18, P1, R18, UR5, RZ ;  /* 0x0000000512127c10 */ /* 0x000fc8000ff3e0ff */
[----:B-1----:R-:W1:Y:S01]  /*07f0*/  LDS.128 R4, [R4] ;  /* 0x0000000004047984 */ /* 0x002e620000000c00 */
[----:B------:R-:W-:Y:S02]  /*0800*/  IMAD.X R17, RZ, RZ, R17, P1 ;  /* 0x000000ffff117224 */ /* 0x000fe400008e0611 */
[----:B-1----:R-:W-:Y:S01]  /*0810*/  IMAD.U32 R19, R4, 0x10000, RZ ;  /* 0x0001000004137824 */ /* 0x002fe200078e00ff */
[----:B------:R-:W-:Y:S01]  /*0820*/  SHF.L.U32 R25, R6, 0x10, RZ ;  /* 0x0000001006197819 */ /* 0x000fe200000006ff */
[----:B------:R-:W-:Y:S01]  /*0830*/  IMAD.U32 R23, R5, 0x10000, RZ ;  /* 0x0001000005177824 */ /* 0x000fe200078e00ff */
[----:B------:R-:W-:Y:S01]  /*0840*/  PRMT R5, R4, 0x7632, R5 ;  /* 0x0000763204057816 */ /* 0x000fe20000000005 */
[C---:B0-----:R-:W-:Y:S02]  /*0850*/  FADD.FTZ R19, -R12.reuse, R19 ;  /* 0x000000130c137221 */ /* 0x041fe40000010100 */
        /* <DEDUP_REMOVED lines=44> */
.L_x_7135:
[----:B------:R-:W-:Y:S05]  /*0b20*/  BSYNC B0 ;  /* 0x0000000000007941 */ /* 0x000fea0003800000 */
.L_x_7134:
[----:B------:R-:W2:Y:S01]  /*0b30*/  SHFL.DOWN PT, R5, R20, 0x10, 0x1f ;  /* 0x0a001f0014057f89 */ /* 0x000ea200000e0000 */
[----:B------:R-:W-:Y:S01]  /*0b40*/  @!P2 SHF.R.S32.HI R14, RZ, 0x5, R14 ;  /* 0x00000005ff0ea819 */ /* 0x000fe2000001140e */
[----:B------:R-:W-:Y:S01]  /*0b50*/  BSSY B0, `(.L_x_7137) ;  /* 0x000001d000007945 */ /* 0x000fe20003800000 */
[----:B------:R-:W-:Y:S03]  /*0b60*/  BAR.SYNC.DEFER_BLOCKING 0x0 ;  /* 0x0000000000007b1d */ /* 0x000fe60000010000 */
[----:B------:R-:W-:Y:S01]  /*0b70*/  @!P2 IMAD R18, R14, 0x4, R15 ;  /* 0x000000040e12a824 */ /* 0x000fe200078e020f */
[----:B------:R-:W-:Y:S01]  /*0b80*/  MOV R14, RZ ;  /* 0x000000ff000e7202 */ /* 0x000fe20000000f00 */
[----:B--2---:R-:W-:-:S05]  /*0b90*/  FADD.FTZ R5, R5, R20 ;  /* 0x0000001405057221 */ /* 0x004fca0000010000 */
[----:B------:R-:W2:Y:S02]  /*0ba0*/  SHFL.DOWN PT, R4, R5, 0x8, 0x1f ;  /* 0x09001f0005047f89 */ /* 0x000ea400000e0000 */
[----:B--2---:R-:W-:-:S05]  /*0bb0*/  FADD.FTZ R4, R5, R4 ;  /* 0x0000000405047221 */ /* 0x004fca0000010000 */
[----:B------:R-:W2:Y:S02]  /*0bc0*/  SHFL.DOWN PT, R7, R4, 0x4, 0x1f ;  /* 0x08801f0004077f89 */ /* 0x000ea400000e0000 */
[----:B--2---:R-:W-:-:S05]  /*0bd0*/  FADD.FTZ R7, R4, R7 ;  /* 0x0000000704077221 */ /* 0x004fca0000010000 */
[----:B-1----:R-:W1:Y:S02]  /*0be0*/  SHFL.DOWN PT, R6, R7, 0x2, 0x1f ;  /* 0x08401f0007067f89 */ /* 0x002e6400000e0000 */
        /* <DEDUP_REMOVED lines=11> */
[----:B------:R-:W2:Y:S02]  /*0ca0*/  SHFL.DOWN PT, R4, R5, 0x8, 0x1f ;  /* 0x09001f0005047f89 */ /* 0x000ea400000e0000 */
[----:B--2---:R-:W-:-:S05]  /*0cb0*/  FADD.FTZ R4, R5, R4 ;  /* 0x0000000405047221 */ /* 0x004fca0000010000 */
[----:B------:R-:W2:Y:S02]  /*0cc0*/  SHFL.DOWN PT, R7, R4, 0x4, 0x1f ;  /* 0x08801f0004077f89 */ /* 0x000ea400000e0000 */
[----:B--2---:R-:W-:-:S05]  /*0cd0*/  FADD.FTZ R7, R4, R7 ;  /* 0x0000000704077221 */ /* 0x004fca0000010000 */
[----:B------:R-:W2:Y:S02]  /*0ce0*/  SHFL.DOWN PT, R6, R7, 0x2, 0x1f ;  /* 0x08401f0007067f89 */ /* 0x000ea400000e0000 */
[----:B--2---:R-:W-:-:S05]  /*0cf0*/  FADD.FTZ R6, R7, R6 ;  /* 0x0000000607067221 */ /* 0x004fca0000010000 */
[----:B-1----:R1:W2:Y:S02]  /*0d00*/  SHFL.DOWN PT, R17, R6, 0x1, 0x1f ;  /* 0x08201f0006117f89 */ /* 0x0022a400000e0000 */
.L_x_7152:
[----:B--2---:R-:W-:-:S07]  /*0d10*/  FADD.FTZ R14, R6, R17 ;  /* 0x00000011060e7221 */ /* 0x004fce0000010000 */
.L_x_7138:
[----:B------:R-:W-:Y:S05]  /*0d20*/  BSYNC B0 ;  /* 0x0000000000007941 */ /* 0x000fea0003800000 */
.L_x_7137:
[----:B--2---:R2:W-:Y:S01]  /*0d30*/  @!P5 STS [R15], R14 ;  /* 0x0000000e0f00d388 */ /* 0x0045e20000000800 */
[----:B------:R-:W-:Y:S05]  /*0d40*/  WARPSYNC.ALL ;  /* 0x0000000000007948 */ /* 0x000fea0003800000 */
[----:B------:R-:W-:Y:S06]  /*0d50*/  BAR.SYNC.DEFER_BLOCKING 0x0 ;  /* 0x0000000000007b1d */ /* 0x000fec0000010000 */
[----:B------:R-:W-:Y:S05]  /*0d60*/  @P0 EXIT ;  /* 0x000000000000094d */ /* 0x000fea0003800000 */
[----:B--2---:R-:W2:Y:S01]  /*0d70*/  LDS R14, [R15] ;  /* 0x000000000f0e7984 */ /* 0x004ea20000000800 */
[----:B-1----:R-:W1:Y:S02]  /*0d80*/  LDC.64 R16, c[0x0][0x210] ;  /* 0x00008400ff107b82 */ /* 0x002e640000000a00 */
[----:B-1----:R-:W-:-:S04]  /*0d90*/  LEA R16, P0, R10, R16, 0x1 ;  /* 0x000000100a107211 */ /* 0x002fc800078008ff */
[----:B------:R-:W-:Y:S01]  /*0da0*/  LEA.HI.X R13, R10, R17, R13, 0x1, P0 ;  /* 0x000000110a0d7211 */ /* 0x000fe200000f0c0d */
[----:B--2---:R-:W1:Y:S08]  /*0db0*/  MUFU.RCP R14, R14 ;  /* 0x0000000e000e7308 */ /* 0x004e700000001000 */
.L_x_7140:
[----:B--2---:R-:W-:-:S06]  /*0dc0*/  IMAD R4, R9, 0x10, R8 ;  /* 0x0000001009047824 */ /* 0x004fcc00078e0208 */
[----:B------:R-:W2:Y:S02]  /*0dd0*/  LDS.128 R4, [R4] ;  /* 0x0000000004047984 */ /* 0x000ea40000000c00 */
[C---:B--2---:R-:W-:Y:S01]  /*0de0*/  IMAD.U32 R11, R4.reuse, 0x10000, RZ ;  /* 0x00010000040b7824 */ /* 0x044fe200078e00ff */
[----:B------:R-:W-:Y:S01]  /*0df0*/  PRMT R4, R4, 0x7632, R4 ;  /* 0x0000763204047816 */ /* 0x000fe20000000004 */
[----:B------:R-:W-:Y:S01]  /*0e00*/  IMAD.U32 R19, R7, 0x10000, RZ ;  /* 0x0001000007137824 */ /* 0x000fe200078e00ff */
[C---:B------:R-:W-:Y:S01]  /*0e10*/  SHF.L.U32 R15, R5.reuse, 0x10, RZ ;  /* 0x00000010050f7819 */ /* 0x040fe200000006ff */
[C---:B------:R-:W-:Y:S01]  /*0e20*/  IMAD.U32 R17, R6.reuse, 0x10000, RZ ;  /* 0x0001000006117824 */ /* 0x040fe200078e00ff */
[----:B------:R-:W-:Y:S01]  /*0e30*/  PRMT R6, R6, 0x7632, R6 ;  /* 0x0000763206067816 */ /* 0x000fe20000000006 */
[----:B0-----:R-:W-:Y:S01]  /*0e40*/  FADD.FTZ R10, -R12, R19 ;  /* 0x000000130c0a7221 */ /* 0x001fe20000010100 */
[----:B------:R-:W-:Y:S01]  /*0e50*/  SHF.L.U32 R19, R4, 0x10, RZ ;  /* 0x0000001004137819 */ /* 0x000fe200000006ff */
[C---:B------:R-:W-:Y:S01]  /*0e60*/  FADD.FTZ R11, -R12.reuse, R11 ;  /* 0x0000000b0c0b7221 */ /* 0x040fe20000010100 */
[----:B------:R-:W-:Y:S01]  /*0e70*/  PRMT R4, R5, 0x7632, R4 ;  /* 0x0000763205047816 */ /* 0x000fe20000000004 */
[C---:B------:R-:W-:Y:S01]  /*0e80*/  FADD.FTZ R15, -R12.reuse, R15 ;  /* 0x0000000f0c0f7221 */ /* 0x040fe20000010100 */
[C---:B------:R-:W-:Y:S01]  /*0e90*/  FADD.FTZ R17, -R12.reuse, R17 ;  /* 0x000000110c117221 */ /* 0x040fe20000010100 */
[----:B------:R-:W-:Y:S01]  /*0ea0*/  FADD.FTZ R19, -R12, R19 ;  /* 0x000000130c137221 */ /* 0x000fe20000010100 */
[----:B------:R-:W-:Y:S01]  /*0eb0*/  FMUL.FTZ R11, R11, 1.4426950216293334961 ;  /* 0x3fb8aa3b0b0b7820 */ /* 0x000fe20000410000 */
[----:B------:R-:W-:Y:S01]  /*0ec0*/  IMAD.U32 R21, R4, 0x10000, RZ ;  /* 0x0001000004157824 */ /* 0x000fe200078e00ff */
[----:B------:R-:W-:Y:S01]  /*0ed0*/  PRMT R4, R7, 0x7632, R4 ;  /* 0x0000763207047816 */ /* 0x000fe20000000004 */
[----:B------:R-:W-:Y:S01]  /*0ee0*/  FMUL.FTZ R7, R19, 1.4426950216293334961 ;  /* 0x3fb8aa3b13077820 */ /* 0x000fe20000410000 */
[----:B------:R-:W-:-:S02]  /*0ef0*/  IMAD.U32 R19, R6, 0x10000, RZ ;  /* 0x0001000006137824 */ /* 0x000fc400078e00ff */
[----:B------:R-:W-:Y:S01]  /*0f00*/  FADD.FTZ R21, -R12, R21 ;  /* 0x000000150c157221 */ /* 0x000fe20000010100 */
[----:B------:R-:W-:Y:S01]  /*0f10*/  SHF.L.U32 R23, R4, 0x10, RZ ;  /* 0x0000001004177819 */ /* 0x000fe200000006ff */
[----:B------:R-:W-:Y:S01]  /*0f20*/  FMUL.FTZ R15, R15, 1.4426950216293334961 ;  /* 0x3fb8aa3b0f0f7820 */ /* 0x000fe20000410000 */
[C---:B------:R-:W-:Y:S01]  /*0f30*/  FADD.FTZ R19, -R12.reuse, R19 ;  /* 0x000000130c137221 */ /* 0x040fe20000010100 */
[----:B------:R-:W-:Y:S01]  /*0f40*/  FMUL.FTZ R21, R21, 1.4426950216293334961 ;  /* 0x3fb8aa3b15157820 */ /* 0x000fe20000410000 */
[----:B------:R-:W-:Y:S01]  /*0f50*/  FMUL.FTZ R17, R17, 1.4426950216293334961 ;  /* 0x3fb8aa3b11117820 */ /* 0x000fe20000410000 */
[----:B------:R-:W-:Y:S01]  /*0f60*/  FADD.FTZ R23, -R12, R23 ;  /* 0x000000170c177221 */ /* 0x000fe20000010100 */
[----:B------:R-:W-:Y:S01]  /*0f70*/  FMUL.FTZ R19, R19, 1.4426950216293334961 ;  /* 0x3fb8aa3b13137820 */ /* 0x000fe20000410000 */
[----:B------:R-:W-:Y:S01]  /*0f80*/  FMUL.FTZ R10, R10, 1.4426950216293334961 ;  /* 0x3fb8aa3b0a0a7820 */ /* 0x000fe20000410000 */
[----:B------:R-:W1:Y:S01]  /*0f90*/  MUFU.EX2 R11, R11 ;  /* 0x0000000b000b7308 */ /* 0x000e620000000800 */
[----:B------:R-:W-:-:S07]  /*0fa0*/  FMUL.FTZ R23, R23, 1.4426950216293334961 ;  /* 0x3fb8aa3b17177820 */ /* 0x000fce0000410000 */
[----:B------:R-:W0:Y:S08]  /*0fb0*/  MUFU.EX2 R15, R15 ;  /* 0x0000000f000f7308 */ /* 0x000e300000000800 */
[----:B------:R-:W2:Y:S01]  /*0fc0*/  MUFU.EX2 R7, R7 ;  /* 0x0000000700077308 */ /* 0x000ea20000000800 */
[----:B-1----:R-:W-:-:S07]  /*0fd0*/  FMUL.FTZ R4, R11, R14 ;  /* 0x0000000e0b047220 */ /* 0x002fce0000410000 */
[----:B------:R-:W1:Y:S01]  /*0fe0*/  MUFU.EX2 R21, R21 ;  /* 0x0000001500157308 */ /* 0x000e620000000800 */
[----:B0-----:R-:W-:-:S07]  /*0ff0*/  FMUL.FTZ R15, R15, R14 ;  /* 0x0000000e0f0f7220 */ /* 0x001fce0000410000 */
[----:B------:R-:W0:Y:S01]  /*1000*/  MUFU.EX2 R19, R19 ;  /* 0x0000001300137308 */ /* 0x000e220000000800 */
[----:B--2---:R-:W-:-:S05]  /*1010*/  FMUL.FTZ R7, R7, R14 ;  /* 0x0000000e07077220 */ /* 0x004fca0000410000 */
[----:B------:R-:W-:Y:S02]  /*1020*/  F2FP.BF16.F32.PACK_AB R4, R7, R4 ;  /* 0x000000040704723e */ /* 0x000fe400000010ff */
[----:B------:R-:W2:Y:S01]  /*1030*/  MUFU.EX2 R17, R17 ;  /* 0x0000001100117308 */ /* 0x000ea20000000800 */
[----:B-1----:R-:W-:-:S07]  /*1040*/  FMUL.FTZ R6, R21, R14 ;  /* 0x0000000e15067220 */ /* 0x002fce0000410000 */
[----:B------:R1:W3:Y:S01]  /*1050*/  MUFU.EX2 R5, R10 ;  /* 0x0000000a00057308 */ /* 0x0002e20000000800 */
[----:B0-----:R-:W-:-:S07]  /*1060*/  FMUL.FTZ R18, R19, R14 ;  /* 0x0000000e13127220 */ /* 0x001fce0000410000 */
[----:B------:R-:W0:Y:S01]  /*1070*/  MUFU.EX2 R23, R23 ;  /* 0x0000001700177308 */ /* 0x000e220000000800 */
[----:B-1----:R-:W-:Y:S01]  /*1080*/  LEA R10, P0, R9, R16, 0x4 ;  /* 0x00000010090a7211 */ /* 0x002fe200078020ff */
[----:B--2---:R-:W-:-:S03]  /*1090*/  FMUL.FTZ R17, R17, R14 ;  /* 0x0000000e11117220 */ /* 0x004fc60000410000 */
[C-C-:B------:R-:W-:Y:S02]  /*10a0*/  LEA.HI.X R11, R9.reuse, R13, R0.reuse, 0x4, P0 ;  /* 0x0000000d090b7211 */ /* 0x140fe400000f2400 */
[----:B------:R-:W-:Y:S01]  /*10b0*/  IADD3 R9, P0, R9, UR5, RZ ;  /* 0x0000000509097c10 */ /* 0x000fe2000ff1e0ff */
[-C--:B---3--:R-:W-:Y:S01]  /*10c0*/  FMUL.FTZ R20, R5, R14.reuse ;  /* 0x0000000e05147220 */ /* 0x088fe20000410000 */
[----:B------:R-:W-:Y:S02]  /*10d0*/  F2FP.BF16.F32.PACK_AB R5, R6, R15 ;  /* 0x0000000f0605723e */ /* 0x000fe400000010ff */
[----:B------:R-:W-:Y:S01]  /*10e0*/  F2FP.BF16.F32.PACK_AB R6, R18, R17 ;  /* 0x000000111206723e */ /* 0x000fe200000010ff */
[----:B------:R-:W-:Y:S02]  /*10f0*/  IMAD.SHL.U32 R15, R9, 0x8, RZ ;  /* 0x00000008090f7824 */ /* 0x000fe400078e00ff */
[----:B------:R-:W-:Y:S02]  /*1100*/  IMAD.X R0, RZ, RZ, R0, P0 ;  /* 0x000000ffff007224 */ /* 0x000fe400000e0600 */
[----:B0-----:R-:W-:Y:S01]  /*1110*/  FMUL.FTZ R19, R23, R14 ;  /* 0x0000000e17137220 */ /* 0x001fe20000410000 */
[----:B------:R-:W-:-:S02]  /*1120*/  ISETP.GE.U32.AND P0, PT, R15, R2, PT ;  /* 0x000000020f00720c */ /* 0x000fc40003f06070 */
[----:B------:R-:W-:Y:S02]  /*1130*/  SHF.L.U64.HI R18, R9, 0x3, R0 ;  /* 0x0000000309127819 */ /* 0x000fe40000010200 */
[----:B------:R-:W-:Y:S02]  /*1140*/  F2FP.BF16.F32.PACK_AB R7, R19, R20 ;  /* 0x000000141307723e */ /* 0x000fe400000010ff */
[----:B------:R-:W-:-:S03]  /*1150*/  ISETP.GE.AND.EX P0, PT, R18, R3, PT, P0 ;  /* 0x000000031200720c */ /* 0x000fc60003f06300 */
[----:B------:R2:W-:Y:S10]  /*1160*/  STG.E.128 desc[UR6][R10.64], R4 ;  /* 0x000000040a007986 */ /* 0x0005f4000c101d06 */
[----:B------:R-:W-:Y:S05]  /*1170*/  @!P0 BRA `(.L_x_7140) ;  /* 0xfffffffc00108947 */ /* 0x000fea000383ffff */
[----:B------:R-:W-:Y:S05]  /*1180*/  EXIT ;  /* 0x000000000000794d */ /* 0x000fea0003800000 */
.L_x_7133:
[----:B-1----:R-:W-:Y:S01]  /*1190*/  MOV R19, R6 ;  /* 0x0000000600137202 */ /* 0x002fe20000000f00 */
[----:B------:R-:W-:Y:S01]  /*11a0*/  IMAD.MOV.U32 R20, RZ, RZ, 0x10 ;  /* 0x00000010ff147424 */ /* 0x000fe200078e00ff */
[----:B------:R-:W-:Y:S01]  /*11b0*/  MOV R18, 0xffffffff ;  /* 0xffffffff00127802 */ /* 0x000fe20000000f00 */
[----:B------:R-:W-:-:S07]  /*11c0*/  IMAD.MOV.U32 R21, RZ, RZ, 0x1f ;  /* 0x0000001fff157424 */ /* 0x000fce00078e00ff */
[----:B------:R-:W-:Y:S05]  /*11d0*/  WARPSYNC.COLLECTIVE R18, `(.L_x_7141) ;  /* 0x0000000012087348 */ /* 0x000fea0003c00000 */
[----:B------:R0:W1:Y:S02]  /*11e0*/  SHFL.DOWN P1, R17, R19, R20, R21 ;  /* 0x0800001413117389 */ /* 0x0000640000020015 */
[----:B01----:R-:W-:Y:S01]  /*11f0*/  ENDCOLLECTIVE ;  /* 0x000000000000791b */ /* 0x003fe20003800000 */
.L_x_7141:
        /* <DEDUP_REMOVED lines=8> */
.L_x_7142:
        /* <DEDUP_REMOVED lines=8> */
.L_x_7143:
        /* <DEDUP_REMOVED lines=8> */
.L_x_7144:
        /* <DEDUP_REMOVED lines=8> */
.L_x_7145:
[----:B------:R-:W-:Y:S05]  /*1400*/  BRA `(.L_x_7146) ;  /* 0xfffffff000b87947 */ /* 0x000fea000383ffff */
.L_x_7139:
[----:B--2---:R-:W-:Y:S01]  /*1410*/  IMAD.MOV.U32 R19, RZ, RZ, R14 ;  /* 0x000000ffff137224 */ /* 0x004fe200078e000e */
[----:B------:R-:W-:Y:S01]  /*1420*/  MOV R20, 0x10 ;  /* 0x0000001000147802 */ /* 0x000fe20000000f00 */
[----:B------:R-:W-:Y:S01]  /*1430*/  IMAD.MOV.U32 R21, RZ, RZ, 0x1f ;  /* 0x0000001fff157424 */ /* 0x000fe200078e00ff */
[----:B-1----:R-:W-:-:S07]  /*1440*/  MOV R18, 0xffffffff ;  /* 0xffffffff00127802 */ /* 0x002fce0000000f00 */
[----:B0-----:R-:W-:Y:S05]  /*1450*/  WARPSYNC.COLLECTIVE R18, `(.L_x_7147) ;  /* 0x0000000012087348 */ /* 0x001fea0003c00000 */
[----:B------:R1:W2:Y:S02]  /*1460*/  SHFL.DOWN P1, R17, R19, R20, R21 ;  /* 0x0800001413117389 */ /* 0x0002a40000020015 */
[----:B012---:R-:W-:Y:S01]  /*1470*/  ENDCOLLECTIVE ;  /* 0x000000000000791b */ /* 0x007fe20003800000 */
.L_x_7147:
[----:B------:R-:W-:Y:S02]  /*1480*/  IMAD.MOV.U32 R20, RZ, RZ, 0x8 ;  /* 0x00000008ff147424 */ /* 0x000fe400078e00ff */
[----:B------:R-:W-:-:S04]  /*1490*/  IMAD.MOV.U32 R5, RZ, RZ, R17 ;  /* 0x000000ffff057224 */ /* 0x000fc800078e0011 */
[----:B------:R-:W-:-:S05]  /*14a0*/  FADD.FTZ R5, R14, R5 ;  /* 0x000000050e057221 */ /* 0x000fca0000010000 */
[----:B------:R-:W-:-:S07]  /*14b0*/  MOV R19, R5 ;  /* 0x0000000500137202 */ /* 0x000fce0000000f00 */
[----:B------:R-:W-:Y:S05]  /*14c0*/  WARPSYNC.COLLECTIVE R18, `(.L_x_7148) ;  /* 0x0000000012087348 */ /* 0x000fea0003c00000 */
[----:B------:R0:W1:Y:S02]  /*14d0*/  SHFL.DOWN P1, R17, R19, R20, R21 ;  /* 0x0800001413117389 */ /* 0x0000640000020015 */
[----:B01----:R-:W-:Y:S01]  /*14e0*/  ENDCOLLECTIVE ;  /* 0x000000000000791b */ /* 0x003fe20003800000 */
.L_x_7148:
[----:B------:R-:W-:Y:S01]  /*14f0*/  HFMA2.MMA R20, -RZ, RZ, 0, 2.384185791015625e-07 ;  /* 0x00000004ff147435 */ /* 0x000fe200000001ff */
[----:B------:R-:W-:-:S05]  /*1500*/  MOV R4, R17 ;  /* 0x0000001100047202 */ /* 0x000fca0000000f00 */
[----:B------:R-:W-:-:S04]  /*1510*/  FADD.FTZ R4, R5, R4 ;  /* 0x0000000405047221 */ /* 0x000fc80000010000 */
[----:B------:R-:W-:-:S07]  /*1520*/  IMAD.MOV.U32 R19, RZ, RZ, R4 ;  /* 0x000000ffff137224 */ /* 0x000fce00078e0004 */
[----:B------:R-:W-:Y:S05]  /*1530*/  WARPSYNC.COLLECTIVE R18, `(.L_x_7149) ;  /* 0x0000000012087348 */ /* 0x000fea0003c00000 */
[----:B------:R0:W1:Y:S02]  /*1540*/  SHFL.DOWN P1, R17, R19, R20, R21 ;  /* 0x0800001413117389 */ /* 0x0000640000020015 */
[----:B01----:R-:W-:Y:S01]  /*1550*/  ENDCOLLECTIVE ;  /* 0x000000000000791b */ /* 0x003fe20003800000 */
.L_x_7149:
[----:B------:R-:W-:Y:S02]  /*1560*/  IMAD.MOV.U32 R20, RZ, RZ, 0x2 ;  /* 0x00000002ff147424 */ /* 0x000fe400078e00ff */
[----:B------:R-:W-:-:S04]  /*1570*/  IMAD.MOV.U32 R7, RZ, RZ, R17 ;  /* 0x000000ffff077224 */ /* 0x000fc800078e0011 */
[----:B------:R-:W-:-:S05]  /*1580*/  FADD.FTZ R7, R4, R7 ;  /* 0x0000000704077221 */ /* 0x000fca0000010000 */
[----:B------:R-:W-:-:S07]  /*1590*/  MOV R19, R7 ;  /* 0x0000000700137202 */ /* 0x000fce0000000f00 */
[----:B------:R-:W-:Y:S05]  /*15a0*/  WARPSYNC.COLLECTIVE R18, `(.L_x_7150) ;  /* 0x0000000012087348 */ /* 0x000fea0003c00000 */
[----:B------:R0:W1:Y:S02]  /*15b0*/  SHFL.DOWN P1, R17, R19, R20, R21 ;  /* 0x0800001413117389 */ /* 0x0000640000020015 */
[----:B01----:R-:W-:Y:S01]  /*15c0*/  ENDCOLLECTIVE ;  /* 0x000000000000791b */ /* 0x003fe20003800000 */
.L_x_7150:
[----:B------:R-:W-:Y:S01]  /*15d0*/  HFMA2.MMA R20, -RZ, RZ, 0, 5.9604644775390625e-08 ;  /* 0x00000001ff147435 */ /* 0x000fe200000001ff */
[----:B------:R-:W-:-:S05]  /*15e0*/  MOV R6, R17 ;  /* 0x0000001100067202 */ /* 0x000fca0000000f00 */
[----:B------:R-:W-:-:S04]  /*15f0*/  FADD.FTZ R6, R7, R6 ;  /* 0x0000000607067221 */ /* 0x000fc80000010000 */
[----:B------:R-:W-:-:S07]  /*1600*/  IMAD.MOV.U32 R19, RZ, RZ, R6 ;  /* 0x000000ffff137224 */ /* 0x000fce00078e0006 */
[----:B------:R-:W-:Y:S05]  /*1610*/  WARPSYNC.COLLECTIVE R18, `(.L_x_7151) ;  /* 0x0000000012087348 */ /* 0x000fea0003c00000 */
[----:B------:R0:W1:Y:S02]  /*1620*/  SHFL.DOWN P1, R17, R19, R20, R21 ;  /* 0x0800001413117389 */ /* 0x0000640000020015 */
[----:B01----:R-:W-:Y:S01]  /*1630*/  ENDCOLLECTIVE ;  /* 0x000000000000791b */ /* 0x003fe20003800000 */
.L_x_7151:
[----:B------:R-:W-:Y:S05]  /*1640*/  BRA `(.L_x_7152) ;  /* 0xfffffff400b07947 */ /* 0x000fea000383ffff */
.L_x_7153:
        /* <DEDUP_REMOVED lines=11> */
.L_x_12073:


//--------------------- .text._ZN2at6native43_GLOBAL__N__9ae7fba5_10_SoftMax_cu_9f978f6322cunn_SoftMaxForwardRegIN3c108BFloat16EfS4_NS1_22SoftMaxForwardEpilogueElLi9EEEvPT1_PKT_T3_ --------------------------
	.section	.text._ZN2at6native43_GLOBAL__N__9ae7fba5_10_SoftMax_cu_9f978f6322cunn_SoftMaxForwardRegIN3c108BFloat16EfS4_NS1_22SoftMaxForwardEpilogueElLi9EEEvPT1_PKT_T3_,"ax",@progbits
	.align	128
.text._ZN2at6native43_GLOBAL__N__9ae7fba5_10_SoftMax_cu_9f978f6322cunn_SoftMaxForwardRegIN3c108BFloat16EfS4_NS1_22SoftMaxForwardEpilogueElLi9EEEvPT1_PKT_T3_:
        .type           _ZN2at6native43_GLOBAL__N__9ae7fba5_10_SoftMax_cu_9f978f6322cunn_SoftMaxForwardRegIN3c108BFloat16EfS4_NS1_22SoftMaxForwardEpilogueElLi9EEEvPT1_PKT_T3_,@function
        .size           _ZN2at6native43_GLOBAL__N__9ae7fba5_10_SoftMax_cu_9f978f6322cunn_SoftMaxForwardRegIN3c108BFloat16EfS4_NS1_22SoftMaxForwardEpilogueElLi9EEEvPT1_PKT_T3_,(.L_x_12074 - _ZN2at6native43_GLOBAL__N__9ae7fba5_10_SoftMax_cu_9f978f6322cunn_SoftMaxForwardRegIN3c108BFloat16EfS4_NS1_22SoftMaxForwardEpilogueElLi9EEEvPT1_PKT_T3_)
        .other          _ZN2at6native43_GLOBAL__N__9ae7fba5_10_SoftMax_cu_9f978f6322cunn_SoftMaxForwardRegIN3c108BFloat16EfS4_NS1_22SoftMaxForwardEpilogueElLi9EEEvPT1_PKT_T3_,@"STO_CUDA_ENTRY STV_DEFAULT"
_ZN2at6native43_GLOBAL__N__9ae7fba5_10_SoftMax_cu_9f978f6322cunn_SoftMaxForwardRegIN3c108BFloat16EfS4_NS1_22SoftMaxForwardEpilogueElLi9EEEvPT1_PKT_T3_:
[----:B------:R-:W-:Y:S01]  /*0000*/  LDC R1, c[0x0][0x28] ;  /* 0x00000a00ff017b82 */ /* 0x000fe20000000800 */
[----:B------:R-:W0:Y:S07]  /*0010*/  S2R R12, SR_TID.X ;  /* 0x00000000000c7919 */ /* 0x000e2e0000002100 */
[----:B------:R-:W1:Y:S01]  /*0020*/  LDC.64 R14, c[0x0][0x220] ;  /* 0x00008800ff0e7b82 */ /* 0x000e620000000a00 */
[----:B------:R-:W-:Y:S01]  /*0030*/  ULDC UR4, c[0x0][0x0] ;  /* 0x0000000000047ab9 */ /* 0x000fe20000000800 */
[----:B------:R-:W-:-:S06]  /*0040*/  ULDC.64 UR6, c[0x0][0x208] ;  /* 0x0000820000067ab9 */ /* 0x000fcc0000000a00 */
[----:B------:R-:W2:Y:S01]  /*0050*/  S2UR UR8, SR_CTAID.X ;  /* 0x00000000000879c3 */ /* 0x000ea20000002500 */
[----:B0-----:R-:W-:-:S04]  /*0060*/  VIADD R18, R12, UR4 ;  /* 0x000000040c127c36 */ /* 0x001fc80008000000 */
[C---:B------:R-:W-:Y:S01]  /*0070*/  VIADD R16, R18.reuse, UR4 ;  /* 0x0000000412107c36 */ /* 0x040fe20008000000 */
[----:B------:R-:W-:Y:S02]  /*0080*/  SHF.R.S32.HI R19, RZ, 0x1f, R18 ;  /* 0x0000001fff137819 */ /* 0x000fe40000011412 */
[-C--:B-1----:R-:W-:Y:S01]  /*0090*/  ISETP.GE.U32.AND P0, PT, R18, R14.reuse, PT ;  /* 0x0000000e1200720c */ /* 0x082fe20003f06070 */
[----:B------:R-:W-:Y:S01]  /*00a0*/  VIADD R24, R16, UR4 ;  /* 0x0000000410187c36 */ /* 0x000fe20008000000 */
[----:B------:R-:W-:Y:S02]  /*00b0*/  SHF.R.S32.HI R17, RZ, 0x1f, R16 ;  /* 0x0000001fff117819 */ /* 0x000fe40000011410 */
[-C--:B------:R-:W-:Y:S01]  /*00c0*/  ISETP.GE.AND.EX P3, PT, R19, R15.reuse, PT, P0 ;  /* 0x0000000f1300720c */ /* 0x080fe20003f66300 */
[----:B------:R-:W-:Y:S01]  /*00d0*/  VIADD R22, R24, UR4 ;  /* 0x0000000418167c36 */ /* 0x000fe20008000000 */
[----:B------:R-:W-:Y:S02]  /*00e0*/  ISETP.GE.U32.AND P0, PT, R16, R14, PT ;  /* 0x0000000e1000720c */ /* 0x000fe40003f06070 */
[----:B------:R-:W-:Y:S01]  /*00f0*/  SHF.R.S32.HI R25, RZ, 0x1f, R24 ;  /* 0x0000001fff197819 */ /* 0x000fe20000011418 */
[----:B------:R-:W-:Y:S01]  /*0100*/  VIADD R32, R22, UR4 ;  /* 0x0000000416207c36 */ /* 0x000fe20008000000 */
[----:B------:R-:W-:-:S02]  /*0110*/  ISETP.GE.AND.EX P6, PT, R17, R15, PT, P0 ;  /* 0x0000000f1100720c */ /* 0x000fc40003fc6300 */
[----:B------:R-:W-:Y:S02]  /*0120*/  ISETP.GE.U32.AND P0, PT, R24, R14, PT ;  /* 0x0000000e1800720c */ /* 0x000fe40003f06070 */
[----:B------:R-:W-:Y:S02]  /*0130*/  SHF.R.S32.HI R23, RZ, 0x1f, R22 ;  /* 0x0000001fff177819 */ /* 0x000fe40000011416 */
[----:B------:R-:W-:Y:S01]  /*0140*/  ISETP.GE.AND.EX P2, PT, R25, R15, PT, P0 ;  /* 0x0000000f1900720c */ /* 0x000fe20003f46300 */
[----:B------:R-:W0:Y:S01]  /*0150*/  @!P3 LDC.64 R30, c[0x0][0x218] ;  /* 0x00008600ff1ebb82 */ /* 0x000e220000000a00 */
[C---:B--2---:R-:W-:Y:S01]  /*0160*/  @!P3 IMAD.WIDE.U32 R18, R14.reuse, UR8, R18 ;  /* 0x000000080e12bc25 */ /* 0x044fe2000f8e0012 */
[----:B------:R-:W-:Y:S02]  /*0170*/  SHF.R.S32.HI R33, RZ, 0x1f, R32 ;  /* 0x0000001fff217819 */ /* 0x000fe40000011420 */
[----:B------:R-:W-:Y:S01]  /*0180*/  P2R R28, PR, RZ, 0x4 ;  /* 0x00000004ff1c7803 */ /* 0x000fe20000000000 */
[----:B------:R-:W-:Y:S01]  /*0190*/  @!P3 IMAD R13, R15, UR8, R19 ;  /* 0x000000080f0dbc24 */ /* 0x000fe2000f8e0213 */
[----:B------:R-:W-:Y:S01]  /*01a0*/  P2R R11, PR, RZ, 0x8 ;  /* 0x00000008ff0b7803 */ /* 0x000fe20000000000 */
[----:B------:R-:W-:Y:S01]  /*01b0*/  @!P6 IMAD.WIDE.U32 R16, R14, UR8, R16 ;  /* 0x000000080e10ec25 */ /* 0x000fe2000f8e0010 */
[----:B------:R-:W1:Y:S01]  /*01c0*/  @!P6 LDC.64 R20, c[0x0][0x218] ;  /* 0x00008600ff14eb82 */ /* 0x000e620000000a00 */
[----:B------:R-:W-:-:S03]  /*01d0*/  P2R R10, PR, RZ, 0x40 ;  /* 0x00000040ff0a7803 */ /* 0x000fc60000000000 */
[----:B------:R-:W-:Y:S01]  /*01e0*/  @!P2 IMAD.WIDE.U32 R24, R14, UR8, R24 ;  /* 0x000000080e18ac25 */ /* 0x000fe2000f8e0018 */
[----:B0-----:R-:W-:-:S04]  /*01f0*/  @!P3 LEA R30, P0, R18, R30, 0x1 ;  /* 0x0000001e121eb211 */ /* 0x001fc800078008ff */
[----:B------:R-:W-:Y:S01]  /*0200*/  @!P3 LEA.HI.X R31, R18, R31, R13, 0x1, P0 ;  /* 0x0000001f121fb211 */ /* 0x000fe200000f0c0d */
[----:B------:R-:W-:Y:S01]  /*0210*/  @!P6 IMAD R13, R15, UR8, R17 ;  /* 0x000000080f0dec24 */ /* 0x000fe2000f8e0211 */
[----:B------:R-:W0:Y:S01]  /*0220*/  @!P2 LDC.64 R18, c[0x0][0x218] ;  /* 0x00008600ff12ab82 */ /* 0x000e220000000a00 */
[----:B------:R-:W-:Y:S02]  /*0230*/  ISETP.GE.U32.AND P0, PT, R22, R14, PT ;  /* 0x0000000e1600720c */ /* 0x000fe40003f06070 */
[C---:B-1----:R-:W-:Y:S01]  /*0240*/  @!P6 LEA R20, P1, R16.reuse, R20, 0x1 ;  /* 0x000000141014e211 */ /* 0x042fe200078208ff */
[----:B------:R1:W2:Y:S01]  /*0250*/  @!P3 LDG.E.U16 R7, desc[UR6][R30.64] ;  /* 0x000000061e07b981 */ /* 0x0002a2000c1e1500 */
[----:B------:R-:W-:Y:S02]  /*0260*/  ISETP.GE.AND.EX P0, PT, R23, R15, PT, P0 ;  /* 0x0000000f1700720c */ /* 0x000fe40003f06300 */
[----:B------:R-:W-:Y:S01]  /*0270*/  @!P6 LEA.HI.X R21, R16, R21, R13, 0x1, P1 ;  /* 0x000000151015e211 */ /* 0x000fe200008f0c0d */
[----:B------:R-:W-:-:S04]  /*0280*/  @!P2 IMAD R13, R15, UR8, R25 ;  /* 0x000000080f0dac24 */ /* 0x000fc8000f8e0219 */
[----:B------:R-:W3:Y:S06]  /*0290*/  @!P6 LDG.E.U16 R6, desc[UR6][R20.64] ;  /* 0x000000061406e981 */ /* 0x000eec000c1e1500 */
[----:B------:R-:W4:Y:S01]  /*02a0*/  @!P0 LDC.64 R16, c[0x0][0x218] ;  /* 0x00008600ff108b82 */ /* 0x000f220000000a00 */
[----:B------:R-:W-:Y:S01]  /*02b0*/  @!P0 IMAD.WIDE.U32 R22, R14, UR8, R22 ;  /* 0x000000080e168c25 */ /* 0x000fe2000f8e0016 */
[----:B0-----:R-:W-:-:S04]  /*02c0*/  @!P2 LEA R18, P1, R24, R18, 0x1 ;  /* 0x000000121812a211 */ /* 0x001fc800078208ff */
[----:B------:R-:W-:Y:S01]  /*02d0*/  @!P2 LEA.HI.X R19, R24, R19, R13, 0x1, P1 ;  /* 0x000000131813a211 */ /* 0x000fe200008f0c0d */
[----:B------:R-:W-:Y:S01]  /*02e0*/  @!P0 IMAD R13, R15, UR8, R23 ;  /* 0x000000080f0d8c24 */ /* 0x000fe2000f8e0217 */
[----:B------:R-:W-:-:S04]  /*02f0*/  ISETP.GE.U32.AND P1, PT, R32, R14, PT ;  /* 0x0000000e2000720c */ /* 0x000fc80003f26070 */
[----:B------:R-:W-:Y:S02]  /*0300*/  ISETP.GE.AND.EX P1, PT, R33, R15, PT, P1 ;  /* 0x0000000f2100720c */ /* 0x000fe40003f26310 */
[----:B----4-:R-:W-:-:S04]  /*0310*/  @!P0 LEA R16, P2, R22, R16, 0x1 ;  /* 0x0000001016108211 */ /* 0x010fc800078408ff */
[----:B------:R-:W-:-:S07]  /*0320*/  @!P0 LEA.HI.X R17, R22, R17, R13, 0x1, P2 ;  /* 0x0000001116118211 */ /* 0x000fce00010f0c0d */
[----:B------:R-:W0:Y:S01]  /*0330*/  @!P1 LDC.64 R24, c[0x0][0x218] ;  /* 0x00008600ff189b82 */ /* 0x000e220000000a00 */
[----:B------:R-:W-:Y:S01]  /*0340*/  @!P1 IMAD.WIDE.U32 R22, R14, UR8, R32 ;  /* 0x000000080e169c25 */ /* 0x000fe2000f8e0020 */
[----:B------:R-:W4:Y:S03]  /*0350*/  @!P0 LDG.E.U16 R4, desc[UR6][R16.64] ;  /* 0x0000000610048981 */ /* 0x000f26000c1e1500 */
[----:B------:R-:W-:Y:S02]  /*0360*/  @!P1 IMAD R13, R15, UR8, R23 ;  /* 0x000000080f0d9c24 */ /* 0x000fe4000f8e0217 */
[----:B------:R-:W-:-:S05]  /*0370*/  VIADD R32, R32, UR4 ;  /* 0x0000000420207c36 */ /* 0x000fca0008000000 */
[----:B------:R-:W-:Y:S02]  /*0380*/  SHF.R.S32.HI R33, RZ, 0x1f, R32 ;  /* 0x0000001fff217819 */ /* 0x000fe40000011420 */
[----:B0-----:R-:W-:-:S04]  /*0390*/  @!P1 LEA R24, P2, R22, R24, 0x1 ;  /* 0x0000001816189211 */ /* 0x001fc800078408ff */
[----:B------:R-:W-:Y:S02]  /*03a0*/  @!P1 LEA.HI.X R25, R22, R25, R13, 0x1, P2 ;  /* 0x0000001916199211 */ /* 0x000fe400010f0c0d */
[----:B------:R-:W-:-:S03]  /*03b0*/  ISETP.GE.U32.AND P2, PT, R32, R14, PT ;  /* 0x0000000e2000720c */ /* 0x000fc60003f46070 */
[----:B------:R-:W5:Y:S01]  /*03c0*/  @!P1 LDG.E.U16 R2, desc[UR6][R24.64] ;  /* 0x0000000618029981 */ /* 0x000f62000c1e1500 */
[----:B------:R-:W-:-:S13]  /*03d0*/  ISETP.GE.AND.EX P2, PT, R33, R15, PT, P2 ;  /* 0x0000000f2100720c */ /* 0x000fda0003f46320 */
[----:B------:R-:W0:Y:S01]  /*03e0*/  @!P2 LDC.64 R22, c[0x0][0x218] ;  /* 0x00008600ff16ab82 */ /* 0x000e220000000a00 */
[----:B------:R-:W-:Y:S01]  /*03f0*/  @!P2 IMAD.WIDE.U32 R26, R14, UR8, R32 ;  /* 0x000000080e1aac25 */ /* 0x000fe2000f8e0020 */
[----:B------:R-:W-:-:S03]  /*0400*/  IADD3 R32, R32, UR4, RZ ;  /* 0x0000000420207c10 */ /* 0x000fc6000fffe0ff */
[----:B------:R-:W-:Y:S01]  /*0410*/  @!P2 IMAD R13, R15, UR8, R27 ;  /* 0x000000080f0dac24 */ /* 0x000fe2000f8e021b */
[----:B------:R-:W-:Y:S02]  /*0420*/  SHF.R.S32.HI R33, RZ, 0x1f, R32 ;  /* 0x0000001fff217819 */ /* 0x000fe40000011420 */
[----:B0-----:R-:W-:-:S04]  /*0430*/  @!P2 LEA R22, P3, R26, R22, 0x1 ;  /* 0x000000161a16a211 */ /* 0x001fc800078608ff */
[----:B------:R-:W-:Y:S02]  /*0440*/  @!P2 LEA.HI.X R23, R26, R23, R13, 0x1, P3 ;  /* 0x000000171a17a211 */ /* 0x000fe400018f0c0d */
[----:B------:R-:W-:-:S03]  /*0450*/  ISETP.GE.U32.AND P3, PT, R32, R14, PT ;  /* 0x0000000e2000720c */ /* 0x000fc60003f66070 */
[----:B------:R-:W5:Y:S01]  /*0460*/  @!P2 LDG.E.U16 R0, desc[UR6][R22.64] ;  /* 0x000000061600a981 */ /* 0x000f62000c1e1500 */
[----:B------:R-:W-:-:S13]  /*0470*/  ISETP.GE.AND.EX P3, PT, R33, R15, PT, P3 ;  /* 0x0000000f2100720c */ /* 0x000fda0003f66330 */
[----:B------:R-:W1:Y:S01]  /*0480*/  @!P3 LDC.64 R26, c[0x0][0x218] ;  /* 0x00008600ff1abb82 */ /* 0x000e620000000a00 */
[----:B------:R-:W-:-:S04]  /*0490*/  @!P3 IMAD.WIDE.U32 R34, R14, UR8, R32 ;  /* 0x000000080e22bc25 */ /* 0x000fc8000f8e0020 */
[----:B------:R-:W-:Y:S02]  /*04a0*/  @!P3 IMAD R13, R15, UR8, R35 ;  /* 0x000000080f0dbc24 */ /* 0x000fe4000f8e0223 */
[----:B------:R-:W-:-:S05]  /*04b0*/  VIADD R32, R32, UR4 ;  /* 0x0000000420207c36 */ /* 0x000fca0008000000 */
[----:B------:R-:W-:Y:S02]  /*04c0*/  SHF.R.S32.HI R33, RZ, 0x1f, R32 ;  /* 0x0000001fff217819 */ /* 0x000fe40000011420 */
[----:B-1----:R-:W-:-:S04]  /*04d0*/  @!P3 LEA R30, P4, R34, R26, 0x1 ;  /* 0x0000001a221eb211 */ /* 0x002fc800078808ff */
[----:B------:R-:W-:Y:S02]  /*04e0*/  @!P3 LEA.HI.X R31, R34, R27, R13, 0x1, P4 ;  /* 0x0000001b221fb211 */ /* 0x000fe400020f0c0d */
[----:B------:R-:W-:-:S03]  /*04f0*/  ISETP.GE.U32.AND P4, PT, R32, R14, PT ;  /* 0x0000000e2000720c */ /* 0x000fc60003f86070 */
[----:B------:R-:W5:Y:S01]  /*0500*/  @!P3 LDG.E.U16 R8, desc[UR6][R30.64] ;  /* 0x000000061e08b981 */ /* 0x000f62000c1e1500 */
[----:B------:R-:W-:-:S13]  /*0510*/  ISETP.GE.AND.EX P4, PT, R33, R15, PT, P4 ;  /* 0x0000000f2100720c */ /* 0x000fda0003f86340 */
[----:B------:R-:W0:Y:S01]  /*0520*/  @!P4 LDC.64 R26, c[0x0][0x218] ;  /* 0x00008600ff1acb82 */ /* 0x000e220000000a00 */
[----:B------:R-:W-:-:S04]  /*0530*/  @!P4 IMAD.WIDE.U32 R34, R14, UR8, R32 ;  /* 0x000000080e22cc25 */ /* 0x000fc8000f8e0020 */
[----:B------:R-:W-:Y:S01]  /*0540*/  @!P4 IMAD R13, R15, UR8, R35 ;  /* 0x000000080f0dcc24 */ /* 0x000fe2000f8e0223 */
[----:B0-----:R-:W-:-:S04]  /*0550*/  @!P4 LEA R32, P5, R34, R26, 0x1 ;  /* 0x0000001a2220c211 */ /* 0x001fc800078a08ff */
[----:B------:R-:W-:Y:S02]  /*0560*/  @!P4 LEA.HI.X R33, R34, R27, R13, 0x1, P5 ;  /* 0x0000001b2221c211 */ /* 0x000fe400028f0c0d */
[----:B------:R-:W-:Y:S02]  /*0570*/  SHF.R.S32.HI R13, RZ, 0x1f, R12 ;  /* 0x0000001fff0d7819 */ /* 0x000fe4000001140c */
[----:B------:R-:W-:Y:S01]  /*0580*/  ISETP.GE.U32.AND P5, PT, R12, R14, PT ;  /* 0x0000000e0c00720c */ /* 0x000fe20003fa6070 */
[----:B------:R-:W5:Y:S03]  /*0590*/  @!P4 LDG.E.U16 R9, desc[UR6][R32.64] ;  /* 0x000000062009c981 */ /* 0x000f66000c1e1500 */
[----:B------:R-:W-:-:S13]  /*05a0*/  ISETP.GE.AND.EX P5, PT, R13, R15, PT, P5 ;  /* 0x0000000f0d00720c */ /* 0x000fda0003fa6350 */
[----:B------:R-:W0:Y:S01]  /*05b0*/  @!P5 LDC.64 R26, c[0x0][0x218] ;  /* 0x00008600ff1adb82 */ /* 0x000e220000000a00 */
[----:B------:R-:W-:-:S04]  /*05c0*/  @!P5 IMAD.WIDE.U32 R34, R14, UR8, R12 ;  /* 0x000000080e22dc25 */ /* 0x000fc8000f8e000c */
[----:B------:R-:W-:Y:S01]  /*05d0*/  @!P5 IMAD R29, R15, UR8, R35 ;  /* 0x000000080f1ddc24 */ /* 0x000fe2000f8e0223 */
[----:B0-----:R-:W-:-:S04]  /*05e0*/  @!P5 LEA R26, P6, R34, R26, 0x1 ;  /* 0x0000001a221ad211 */ /* 0x001fc800078c08ff */
[----:B------:R-:W-:-:S05]  /*05f0*/  @!P5 LEA.HI.X R27, R34, R27, R29, 0x1, P6 ;  /* 0x0000001b221bd211 */ /* 0x000fca00030f0c1d */
[----:B------:R-:W2:Y:S01]  /*0600*/  @!P5 LDG.E.U16 R3, desc[UR6][R26.64] ;  /* 0x000000061a03d981 */ /* 0x000ea2000c1e1500 */
[----:B------:R-:W-:-:S13]  /*0610*/  ISETP.NE.AND P6, PT, R28, RZ, PT ;  /* 0x000000ff1c00720c */ /* 0x000fda0003fc5270 */
[----:B------:R0:W4:Y:S02]  /*0620*/  @!P6 LDG.E.U16 R5, desc[UR6][R18.64] ;  /* 0x000000061205e981 */ /* 0x000124000c1e1500 */
[----:B0-----:R-:W-:Y:S01]  /*0630*/  P2R R19, PR, RZ, 0x40 ;  /* 0x00000040ff137803 */ /* 0x001fe20000000000 */
[----:B------:R-:W-:Y:S01]  /*0640*/  BAR.SYNC.DEFER_BLOCKING 0x0 ;  /* 0x0000000000007b1d */ /* 0x000fe20000010000 */
[----:B------:R-:W-:-:S04]  /*0650*/  ISETP.NE.AND P6, PT, R10, RZ, PT ;  /* 0x000000ff0a00720c */ /* 0x000fc80003fc5270 */
[----:B------:R-:W-:Y:S02]  /*0660*/  P2R R18, PR, RZ, 0x40 ;  /* 0x00000040ff127803 */ /* 0x000fe40000000000 */
[----:B------:R-:W-:Y:S01]  /*0670*/  ISETP.NE.AND P6, PT, R11, RZ, PT ;  /* 0x000000ff0b00720c */ /* 0x000fe20003fc5270 */
[----:B------:R-:W-:Y:S01]  /*0680*/  IMAD.MOV.U32 R20, RZ, RZ, -0x800001 ;  /* 0xff7fffffff147424 */ /* 0x000fe200078e00ff */
[----:B------:R-:W0:Y:S01]  /*0690*/  S2UR UR5, SR_CgaCtaId ;  /* 0x00000000000579c3 */ /* 0x000e220000008800 */
[----:B------:R-:W-:Y:S01]  /*06a0*/  UMOV UR4, 0x400 ;  /* 0x0000040000047882 */ /* 0x000fe20000000000 */
[----:B--2---:R-:W-:-:S05]  /*06b0*/  @!P5 IMAD.U32 R21, R3, 0x10000, RZ ;  /* 0x000100000315d824 */ /* 0x004fca00078e00ff */
[----:B------:R-:W-:-:S04]  /*06c0*/  @!P5 FMNMX.FTZ R20, R21, -3.40282346638528859812e+38, !PT ;  /* 0xff7fffff1514d809 */ /* 0x000fc80007810000 */
[----:B------:R-:W-:-:S05]  /*06d0*/  @!P6 IMAD.U32 R21, R7, 0x10000, RZ ;  /* 0x000100000715e824 */ /* 0x000fca00078e00ff */
[----:B------:R-:W-:Y:S02]  /*06e0*/  @!P6 FMNMX.FTZ R20, R20, R21, !PT ;  /* 0x000000151414e209 */ /* 0x000fe40007810000 */
[----:B------:R-:W-:-:S13]  /*06f0*/  ISETP.NE.AND P6, PT, R18, RZ, PT ;  /* 0x000000ff1200720c */ /* 0x000fda0003fc5270 */
[----:B---3--:R-:W-:-:S05]  /*0700*/  @!P6 IMAD.U32 R17, R6, 0x10000, RZ ;  /* 0x000100000611e824 */ /* 0x008fca00078e00ff */
[----:B------:R-:W-:Y:S02]  /*0710*/  @!P6 FMNMX.FTZ R20, R20, R17, !PT ;  /* 0x000000111414e209 */ /* 0x000fe40007810000 */
[----:B------:R-:W-:-:S13]  /*0720*/  ISETP.NE.AND P6, PT, R19, RZ, PT ;  /* 0x000000ff1300720c */ /* 0x000fda0003fc5270 */
[----:B----4-:R-:W-:-:S04]  /*0730*/  @!P6 SHF.L.U32 R17, R5, 0x10, RZ ;  /* 0x000000100511e819 */ /* 0x010fc800000006ff */
[----:B------:R-:W-:Y:S01]  /*0740*/  @!P6 FMNMX.FTZ R20, R20, R17, !PT ;  /* 0x000000111414e209 */ /* 0x000fe20007810000 */
[----:B------:R-:W-:-:S05]  /*0750*/  @!P0 IMAD.U32 R17, R4, 0x10000, RZ ;  /* 0x0001000004118824 */ /* 0x000fca00078e00ff */
[----:B------:R-:W-:Y:S01]  /*0760*/  @!P0 FMNMX.FTZ R20, R20, R17, !PT ;  /* 0x0000001114148209 */ /* 0x000fe20007810000 */
[----:B-----5:R-:W-:-:S05]  /*0770*/  @!P1 IMAD.U32 R17, R2, 0x10000, RZ ;  /* 0x0001000002119824 */ /* 0x020fca00078e00ff */
[----:B------:R-:W-:Y:S01]  /*0780*/  @!P1 FMNMX.FTZ R20, R20, R17, !PT ;  /* 0x0000001114149209 */ /* 0x000fe20007810000 */
[----:B------:R-:W-:-:S05]  /*0790*/  @!P2 IMAD.U32 R17, R0, 0x10000, RZ ;  /* 0x000100000011a824 */ /* 0x000fca00078e00ff */
[----:B------:R-:W-:Y:S01]  /*07a0*/  @!P2 FMNMX.FTZ R20, R20, R17, !PT ;  /* 0x000000111414a209 */ /* 0x000fe20007810000 */
[----:B------:R-:W-:-:S05]  /*07b0*/  @!P3 IMAD.U32 R17, R8, 0x10000, RZ ;  /* 0x000100000811b824 */ /* 0x000fca00078e00ff */
[----:B------:R-:W-:Y:S01]  /*07c0*/  @!P3 FMNMX.FTZ R20, R20, R17, !PT ;  /* 0x000000111414b209 */ /* 0x000fe20007810000 */
[----:B------:R-:W-:-:S05]  /*07d0*/  @!P4 IMAD.U32 R17, R9, 0x10000, RZ ;  /* 0x000100000911c824 */ /* 0x000fca00078e00ff */
[----:B------:R-:W-:-:S05]  /*07e0*/  @!P4 FMNMX.FTZ R20, R20, R17, !PT ;  /* 0x000000111414c209 */ /* 0x000fca0007810000 */
[----:B------:R-:W1:Y:S02]  /*07f0*/  SHFL.DOWN PT, R17, R20, 0x10, 0x1f ;  /* 0x0a001f0014117f89 */ /* 0x000e6400000e0000 */
[----:B-1----:R-:W-:-:S04]  /*0800*/  FSETP.GEU.FTZ.AND P6, PT, R20, R17, PT ;  /* 0x000000111400720b */ /* 0x002fc80003fde000 */
[----:B------:R-:W-:-:S05]  /*0810*/  FSEL R17, R17, R20, !P6 ;  /* 0x0000001411117208 */ /* 0x000fca0007000000 */
        /* <DEDUP_REMOVED lines=9> */
[----:B------:R-:W1:Y:S01]  /*08b0*/  SHFL.DOWN PT, R21, R18, 0x1, 0x1f ;  /* 0x08201f0012157f89 */ /* 0x000e6200000e0000 */
[----:B------:R-:W-:-:S04]  /*08c0*/  SHF.R.S32.HI R17, RZ, 0x1f, R12 ;  /* 0x0000001fff117819 */ /* 0x000fc8000001140c */
[----:B------:R-:W-:Y:S02]  /*08d0*/  LEA.HI R17, R17, R12, RZ, 0x5 ;  /* 0x0000000c11117211 */ /* 0x000fe400078f28ff */
[----:B-1----:R-:W-:-:S04]  /*08e0*/  FSETP.GEU.FTZ.AND P6, PT, R18, R21, PT ;  /* 0x000000151200720b */ /* 0x002fc80003fde000 */
[----:B------:R-:W-:Y:S02]  /*08f0*/  FSEL R23, R21, R18, !P6 ;  /* 0x0000001215177208 */ /* 0x000fe40007000000 */
[----:B------:R-:W-:-:S04]  /*0900*/  LOP3.LUT R21, R17, 0xffffffe0, RZ, 0xc0, !PT ;  /* 0xffffffe011157812 */ /* 0x000fc800078ec0ff */
[----:B------:R-:W-:-:S04]  /*0910*/  IADD3 R21, -R21, R12, RZ ;  /* 0x0000000c15157210 */ /* 0x000fc80007ffe1ff */
[----:B------:R-:W-:Y:S01]  /*0920*/  ISETP.NE.AND P6, PT, R21, RZ, PT ;  /* 0x000000ff1500720c */ /* 0x000fe20003fc5270 */
[----:B0-----:R-:W-:-:S12]  /*0930*/  ULEA UR4, UR5, UR4, 0x18 ;  /* 0x0000000405047291 */ /* 0x001fd8000f8ec03f */
[----:B------:R-:W-:-:S04]  /*0940*/  @!P6 SHF.R.S32.HI R16, RZ, 0x5, R17 ;  /* 0x00000005ff10e819 */ /* 0x000fc80000011411 */
[----:B------:R-:W-:Y:S01]  /*0950*/  @!P6 LEA R16, R16, UR4, 0x2 ;  /* 0x000000041010ec11 */ /* 0x000fe2000f8e10ff */
[----:B------:R-:W-:-:S04]  /*0960*/  ULDC UR5, c[0x0][0x0] ;  /* 0x0000000000057ab9 */ /* 0x000fc80000000800 */
[----:B------:R0:W-:Y:S01]  /*0970*/  @!P6 STS [R16], R23 ;  /* 0x000000171000e388 */ /* 0x0001e20000000800 */
[----:B------:R-:W-:Y:S01]  /*0980*/  USHF.R.U32.HI UR5, URZ, 0x5, UR5 ;  /* 0x000000053f057899 */ /* 0x000fe20008011605 */
[----:B------:R-:W-:Y:S01]  /*0990*/  P2R R24, PR, RZ, 0x40 ;  /* 0x00000040ff187803 */ /* 0x000fe20000000000 */
[----:B------:R-:W-:Y:S04]  /*09a0*/  BAR.SYNC.DEFER_BLOCKING 0x0 ;  /* 0x0000000000007b1d */ /* 0x000fe80000010000 */
[C---:B------:R-:W-:Y:S01]  /*09b0*/  ISETP.GE.AND P6, PT, R12.reuse, UR5, PT ;  /* 0x000000050c007c0c */ /* 0x040fe2000bfc6270 */
[----:B------:R-:W-:Y:S01]  /*09c0*/  IMAD.MOV.U32 R19, RZ, RZ, -0x800001 ;  /* 0xff7fffffff137424 */ /* 0x000fe200078e00ff */
[----:B------:R-:W-:Y:S01]  /*09d0*/  LEA R18, R21, UR4, 0x2 ;  /* 0x0000000415127c11 */ /* 0x000fe2000f8e10ff */
[----:B------:R-:W-:Y:S01]  /*09e0*/  VIADD R20, R12, 0x1f ;  /* 0x0000001f0c147836 */ /* 0x000fe20000000000 */
[----:B------:R-:W-:Y:S01]  /*09f0*/  P2R R27, PR, RZ, 0x40 ;  /* 0x00000040ff1b7803 */ /* 0x000fe20000000000 */
[----:B------:R-:W-:Y:S08]  /*0a00*/  BSSY B0, `(.L_x_7154) ;  /* 0x0000016000007945 */ /* 0x000ff00003800000 */
[----:B------:R0:W1:Y:S01]  /*0a10*/  @!P6 LDS R19, [R18] ;  /* 0x000000001213e984 */ /* 0x0000620000000800 */
[----:B------:R-:W-:-:S04]  /*0a20*/  ISETP.GT.U32.AND P6, PT, R20, 0x3e, PT ;  /* 0x0000003e1400780c */ /* 0x000fc80003fc4070 */
[----:B------:R-:W-:-:S09]  /*0a30*/  P2R R29, PR, RZ, 0x40 ;  /* 0x00000040ff1d7803 */ /* 0x000fd20000000000 */
        /* <DEDUP_REMOVED lines=16> */
.L_x_7181:
[----:B-1----:R-:W-:-:S04]  /*0b40*/  FSETP.GEU.FTZ.AND P6, PT, R23, R22, PT ;  /* 0x000000161700720b */ /* 0x002fc80003fde000 */
[----:B------:R-:W-:-:S09]  /*0b50*/  FSEL R19, R22, R23, !P6 ;  /* 0x0000001716137208 */ /* 0x000fd20007000000 */
.L_x_7155:
[----:B------:R-:W-:Y:S05]  /*0b60*/  BSYNC B0 ;  /* 0x0000000000007941 */ /* 0x000fea0003800000 */
.L_x_7154:
[----:B------:R-:W-:Y:S01]  /*0b70*/  ISETP.NE.AND P6, PT, R12, RZ, PT ;  /* 0x000000ff0c00720c */ /* 0x000fe20003fc5270 */
[----:B------:R-:W-:Y:S05]  /*0b80*/  WARPSYNC.ALL ;  /* 0x0000000000007948 */ /* 0x000fea0003800000 */
[----:B------:R-:W-:-:S07]  /*0b90*/  P2R R26, PR, RZ, 0x40 ;  /* 0x00000040ff1a7803 */ /* 0x000fce0000000000 */
[----:B-1----:R1:W-:Y:S01]  /*0ba0*/  @!P6 STS [UR4], R19 ;  /* 0x00000013ff00e988 */ /* 0x0023e20008000804 */
[----:B------:R-:W-:Y:S01]  /*0bb0*/  BAR.SYNC.DEFER_BLOCKING 0x0 ;  /* 0x0000000000007b1d */ /* 0x000fe20000010000 */
[----:B------:R-:W-:Y:S01]  /*0bc0*/  ISETP.NE.AND P6, PT, R29, RZ, PT ;  /* 0x000000ff1d00720c */ /* 0x000fe20003fc5270 */
[----:B-1----:R-:W-:Y:S01]  /*0bd0*/  @!P5 IMAD.U32 R19, R3, 0x10000, RZ ;  /* 0x000100000313d824 */ /* 0x002fe200078e00ff */
[----:B------:R-:W-:Y:S02]  /*0be0*/  P2R R22, PR, RZ, 0x8 ;  /* 0x00000008ff167803 */ /* 0x000fe40000000000 */
[----:B------:R-:W-:Y:S01]  /*0bf0*/  ISETP.NE.AND P3, PT, R11, RZ, PT ;  /* 0x000000ff0b00720c */ /* 0x000fe20003f65270 */
[----:B------:R-:W-:Y:S01]  /*0c00*/  BSSY B0, `(.L_x_7157) ;  /* 0x0000060000007945 */ /* 0x000fe20003800000 */
[----:B------:R-:W-:Y:S02]  /*0c10*/  P2R R29, PR, RZ, 0x40 ;  /* 0x00000040ff1d7803 */ /* 0x000fe40000000000 */
[----:B------:R-:W-:Y:S01]  /*0c20*/  ISETP.NE.AND P6, PT, R27, RZ, PT ;  /* 0x000000ff1b00720c */ /* 0x000fe20003fc5270 */
[----:B------:R-:W-:Y:S01]  /*0c30*/  @!P2 IMAD.U32 R27, R0, 0x10000, RZ ;  /* 0x00010000001ba824 */ /* 0x000fe200078e00ff */
[----:B0-----:R-:W-:-:S02]  /*0c40*/  P2R R23, PR, RZ, 0x10 ;  /* 0x00000010ff177803 */ /* 0x001fc40000000000 */
[----:B------:R-:W-:Y:S02]  /*0c50*/  P2R R30, PR, RZ, 0x40 ;  /* 0x00000040ff1e7803 */ /* 0x000fe40000000000 */
[----:B------:R-:W-:Y:S02]  /*0c60*/  ISETP.NE.AND P6, PT, R24, RZ, PT ;  /* 0x000000ff1800720c */ /* 0x000fe40003fc5270 */
[----:B------:R-:W-:Y:S01]  /*0c70*/  ISETP.NE.AND P4, PT, R10, RZ, PT ;  /* 0x000000ff0a00720c */ /* 0x000fe20003f85270 */
[----:B------:R-:W-:Y:S01]  /*0c80*/  @!P3 IMAD.U32 R21, R7, 0x10000, RZ ;  /* 0x000100000715b824 */ /* 0x000fe200078e00ff */
[----:B------:R-:W-:Y:S02]  /*0c90*/  P2R R31, PR, RZ, 0x40 ;  /* 0x00000040ff1f7803 */ /* 0x000fe40000000000 */
[----:B------:R-:W-:Y:S01]  /*0ca0*/  ISETP.NE.AND P6, PT, R28, RZ, PT ;  /* 0x000000ff1c00720c */ /* 0x000fe20003fc5270 */
[----:B------:R-:W0:Y:S03]  /*0cb0*/  LDS R16, [UR4] ;  /* 0x00000004ff107984 */ /* 0x000e260008000800 */
[----:B------:R-:W-:-:S09]  /*0cc0*/  P2R R33, PR, RZ, 0x40 ;  /* 0x00000040ff217803 */ /* 0x000fd20000000000 */
[----:B------:R-:W-:Y:S01]  /*0cd0*/  @!P6 SHF.L.U32 R25, R5, 0x10, RZ ;  /* 0x000000100519e819 */ /* 0x000fe200000006ff */
[--C-:B0-----:R-:W-:Y:S01]  /*0ce0*/  @!P3 FADD.FTZ R20, R21, -R16.reuse ;  /* 0x800000101514b221 */ /* 0x101fe20000010000 */
[--C-:B------:R-:W-:Y:S01]  /*0cf0*/  @!P5 FADD.FTZ R19, R19, -R16.reuse ;  /* 0x800000101313d221 */ /* 0x100fe20000010000 */
[----:B------:R-:W-:Y:S02]  /*0d00*/  @!P4 IMAD.U32 R21, R6, 0x10000, RZ ;  /* 0x000100000615c824 */ /* 0x000fe400078e00ff */
[--C-:B------:R-:W-:Y:S01]  /*0d10*/  @!P2 FADD.FTZ R27, R27, -R16.reuse ;  /* 0x800000101b1ba221 */ /* 0x100fe20000010000 */
[----:B------:R-:W-:Y:S01]  /*0d20*/  @!P3 FMUL.FTZ R20, R20, 1.4426950216293334961 ;  /* 0x3fb8aa3b1414b820 */ /* 0x000fe20000410000 */
[----:B------:R-:W-:Y:S01]  /*0d30*/  @!P5 FMUL.FTZ R19, R19, 1.4426950216293334961 ;  /* 0x3fb8aa3b1313d820 */ /* 0x000fe20000410000 */
[----:B------:R-:W-:Y:S01]  /*0d40*/  @!P4 FADD.FTZ R21, R21, -R16 ;  /* 0x800000101515c221 */ /* 0x000fe20000010000 */
[----:B------:R-:W-:-:S03]  /*0d50*/  @!P2 FMUL.FTZ R27, R27, 1.4426950216293334961 ;  /* 0x3fb8aa3b1b1ba820 */ /* 0x000fc60000410000 */
[----:B------:R-:W-:Y:S01]  /*0d60*/  @!P3 MUFU.EX2 R20, R20 ;  /* 0x000000140014b308 */ /* 0x000fe20000000800 */
[----:B------:R-:W-:Y:S01]  /*0d70*/  BAR.SYNC.DEFER_BLOCKING 0x0 ;  /* 0x0000000000007b1d */ /* 0x000fe20000010000 */
[----:B------:R-:W-:Y:S01]  /*0d80*/  ISETP.NE.AND P3, PT, R22, RZ, PT ;  /* 0x000000ff1600720c */ /* 0x000fe20003f65270 */
[--C-:B------:R-:W-:Y:S01]  /*0d90*/  @!P6 FADD.FTZ R22, R25, -R16.reuse ;  /* 0x800000101916e221 */ /* 0x100fe20000010000 */
[----:B------:R-:W-:Y:S02]  /*0da0*/  @!P1 IMAD.U32 R25, R2, 0x10000, RZ ;  /* 0x0001000002199824 */ /* 0x000fe400078e00ff */
[----:B------:R-:W-:Y:S01]  /*0db0*/  @!P4 FMUL.FTZ R21, R21, 1.4426950216293334961 ;  /* 0x3fb8aa3b1515c820 */ /* 0x000fe20000410000 */
[----:B------:R-:W-:Y:S01]  /*0dc0*/  @!P6 FMUL.FTZ R22, R22, 1.4426950216293334961 ;  /* 0x3fb8aa3b1616e820 */ /* 0x000fe20000410000 */
[----:B------:R-:W0:Y:S01]  /*0dd0*/  @!P5 MUFU.EX2 R19, R19 ;  /* 0x000000130013d308 */ /* 0x000e220000000800 */
[----:B------:R-:W-:-:S04]  /*0de0*/  @!P1 FADD.FTZ R24, R25, -R16 ;  /* 0x8000001019189221 */ /* 0x000fc80000010000 */
[----:B------:R-:W-:Y:S01]  /*0df0*/  @!P1 FMUL.FTZ R25, R24, 1.4426950216293334961 ;  /* 0x3fb8aa3b18199820 */ /* 0x000fe20000410000 */
[----:B------:R-:W-:Y:S02]  /*0e00*/  IMAD.MOV.U32 R24, RZ, RZ, RZ ;  /* 0x000000ffff187224 */ /* 0x000fe400078e00ff */
[----:B------:R-:W-:Y:S01]  /*0e10*/  @!P6 MUFU.EX2 R22, R22 ;  /* 0x000000160016e308 */ /* 0x000fe20000000800 */
[----:B------:R-:W-:Y:S01]  /*0e20*/  ISETP.NE.AND P6, PT, R10, RZ, PT ;  /* 0x000000ff0a00720c */ /* 0x000fe20003fc5270 */
[----:B------:R-:W-:-:S03]  /*0e30*/  @!P3 IMAD.U32 R35, R8, 0x10000, RZ ;  /* 0x000100000823b824 */ /* 0x000fc600078e00ff */
[----:B------:R-:W-:Y:S01]  /*0e40*/  P2R R32, PR, RZ, 0x40 ;  /* 0x00000040ff207803 */ /* 0x000fe20000000000 */
[--C-:B------:R-:W-:Y:S01]  /*0e50*/  @!P3 FADD.FTZ R34, R35, -R16.reuse ;  /* 0x800000102322b221 */ /* 0x100fe20000010000 */
[----:B------:R-:W-:Y:S01]  /*0e60*/  ISETP.NE.AND P6, PT, R11, RZ, PT ;  /* 0x000000ff0b00720c */ /* 0x000fe20003fc5270 */
[----:B------:R-:W1:Y:S01]  /*0e70*/  @!P4 MUFU.EX2 R21, R21 ;  /* 0x000000150015c308 */ /* 0x000e620000000800 */
[----:B0-----:R-:W-:Y:S01]  /*0e80*/  @!P5 FADD.FTZ R24, RZ, R19 ;  /* 0x00000013ff18d221 */ /* 0x001fe20000010000 */
[----:B------:R-:W-:Y:S01]  /*0e90*/  ISETP.NE.AND P4, PT, R23, RZ, PT ;  /* 0x000000ff1700720c */ /* 0x000fe20003f85270 */
[----:B------:R-:W-:Y:S02]  /*0ea0*/  @!P0 IMAD.U32 R23, R4, 0x10000, RZ ;  /* 0x0001000004178824 */ /* 0x000fe400078e00ff */
[----:B------:R-:W-:Y:S02]  /*0eb0*/  @!P3 FMUL.FTZ R34, R34, 1.4426950216293334961 ;  /* 0x3fb8aa3b2222b820 */ /* 0x000fe40000410000 */
[----:B------:R-:W-:Y:S01]  /*0ec0*/  @!P0 FADD.FTZ R23, R23, -R16 ;  /* 0x8000001017178221 */ /* 0x000fe20000010000 */
[----:B------:R-:W-:Y:S03]  /*0ed0*/  @!P1 MUFU.EX2 R25, R25 ;  /* 0x0000001900199308 */ /* 0x000fe60000000800 */
[----:B------:R-:W-:Y:S01]  /*0ee0*/  @!P0 FMUL.FTZ R23, R23, 1.4426950216293334961 ;  /* 0x3fb8aa3b17178820 */ /* 0x000fe20000410000 */
[----:B------:R-:W-:Y:S01]  /*0ef0*/  @!P6 FADD.FTZ R24, R24, R20 ;  /* 0x000000141818e221 */ /* 0x000fe20000010000 */
[----:B------:R-:W-:-:S02]  /*0f00*/  ISETP.NE.AND P6, PT, R32, RZ, PT ;  /* 0x000000ff2000720c */ /* 0x000fc40003fc5270 */
[----:B------:R-:W-:Y:S01]  /*0f10*/  @!P4 SHF.L.U32 R19, R9, 0x10, RZ ;  /* 0x000000100913c819 */ /* 0x000fe200000006ff */
[----:B------:R-:W-:Y:S04]  /*0f20*/  @!P2 MUFU.EX2 R27, R27 ;  /* 0x0000001b001ba308 */ /* 0x000fe80000000800 */
[----:B------:R-:W-:-:S04]  /*0f30*/  @!P4 FADD.FTZ R20, R19, -R16 ;  /* 0x800000101314c221 */ /* 0x000fc80000010000 */
[----:B------:R-:W0:Y:S01]  /*0f40*/  @!P0 MUFU.EX2 R23, R23 ;  /* 0x0000001700178308 */ /* 0x000e220000000800 */
[----:B------:R-:W-:Y:S01]  /*0f50*/  @!P4 FMUL.FTZ R20, R20, 1.4426950216293334961 ;  /* 0x3fb8aa3b1414c820 */ /* 0x000fe20000410000 */
[----:B-1----:R-:W-:Y:S01]  /*0f60*/  @!P6 FADD.FTZ R24, R24, R21 ;  /* 0x000000151818e221 */ /* 0x002fe20000010000 */
[----:B------:R-:W-:-:S05]  /*0f70*/  ISETP.NE.AND P6, PT, R33, RZ, PT ;  /* 0x000000ff2100720c */ /* 0x000fca0003fc5270 */
[----:B------:R-:W1:Y:S08]  /*0f80*/  @!P3 MUFU.EX2 R19, R34 ;  /* 0x000000220013b308 */ /* 0x000e700000000800 */
[----:B------:R-:W-:Y:S01]  /*0f90*/  @!P6 FADD.FTZ R24, R24, R22 ;  /* 0x000000161818e221 */ /* 0x000fe20000010000 */
[----:B------:R-:W2:Y:S01]  /*0fa0*/  @!P4 MUFU.EX2 R21, R20 ;  /* 0x000000140015c308 */ /* 0x000ea20000000800 */
[----:B------:R-:W-:-:S02]  /*0fb0*/  ISETP.NE.AND P6, PT, R31, RZ, PT ;  /* 0x000000ff1f00720c */ /* 0x000fc40003fc5270 */
[----:B0-----:R-:W-:-:S04]  /*0fc0*/  @!P0 FADD.FTZ R24, R24, R23 ;  /* 0x0000001718188221 */ /* 0x001fc80000010000 */
[----:B------:R-:W-:-:S04]  /*0fd0*/  @!P1 FADD.FTZ R24, R24, R25 ;  /* 0x0000001918189221 */ /* 0x000fc80000010000 */
[----:B------:R-:W-:-:S03]  /*0fe0*/  @!P2 FADD.FTZ R24, R24, R27 ;  /* 0x0000001b1818a221 */ /* 0x000fc60000010000 */
[----:B------:R-:W-:Y:S01]  /*0ff0*/  @!P6 SHF.R.S32.HI R17, RZ, 0x5, R17 ;  /* 0x00000005ff11e819 */ /* 0x000fe20000011411 */
[----:B-1----:R-:W-:-:S03]  /*1000*/  @!P3 FADD.FTZ R24, R24, R19 ;  /* 0x000000131818b221 */ /* 0x002fc60000010000 */
[----:B------:R-:W-:Y:S01]  /*1010*/  @!P6 LEA R32, R17, UR4, 0x2 ;  /* 0x000000041120ec11 */ /* 0x000fe2000f8e10ff */
[----:B--2---:R-:W-:Y:S01]  /*1020*/  @!P4 FADD.FTZ R24, R24, R21 ;  /* 0x000000151818c221 */ /* 0x004fe20000010000 */
[----:B------:R-:W-:-:S04]  /*1030*/  IMAD.MOV.U32 R17, RZ, RZ, RZ ;  /* 0x000000ffff117224 */ /* 0x000fc800078e00ff */
[----:B------:R-:W0:Y:S02]  /*1040*/  SHFL.DOWN PT, R19, R24, 0x10, 0x1f ;  /* 0x0a001f0018137f89 */ /* 0x000e2400000e0000 */
[----:B0-----:R-:W-:-:S05]  /*1050*/  FADD.FTZ R19, R19, R24 ;  /* 0x0000001813137221 */ /* 0x001fca0000010000 */
        /* <DEDUP_REMOVED lines=9> */
[----:B------:R-:W-:Y:S01]  /*10f0*/  BAR.SYNC.DEFER_BLOCKING 0x0 ;  /* 0x0000000000007b1d */ /* 0x000fe20000010000 */
[----:B------:R-:W-:-:S13]  /*1100*/  ISETP.NE.AND P6, PT, R30, RZ, PT ;  /* 0x000000ff1e00720c */ /* 0x000fda0003fc5270 */
[----:B------:R0:W1:Y:S01]  /*1110*/  @!P6 LDS R17, [R18] ;  /* 0x000000001211e984 */ /* 0x0000620000000800 */
[----:B------:R-:W-:-:S13]  /*1120*/  ISETP.NE.AND P6, PT, R29, RZ, PT ;  /* 0x000000ff1d00720c */ /* 0x000fda0003fc5270 */
        /* <DEDUP_REMOVED lines=12> */
.L_x_7187:
[----:B-1----:R-:W-:-:S07]  /*11f0*/  FADD.FTZ R17, R21, R22 ;  /* 0x0000001615117221 */ /* 0x002fce0000010000 */
.L_x_7158:
[----:B------:R-:W-:Y:S05]  /*1200*/  BSYNC B0 ;  /* 0x0000000000007941 */ /* 0x000fea0003800000 */
.L_x_7157:
[----:B------:R-:W-:Y:S01]  /*1210*/  ISETP.NE.AND P6, PT, R26, RZ, PT ;  /* 0x000000ff1a00720c */ /* 0x000fe20003fc5270 */
[----:B------:R-:W-:-:S12]  /*1220*/  WARPSYNC.ALL ;  /* 0x0000000000007948 */ /* 0x000fd80003800000 */
[----:B-1----:R1:W-:Y:S01]  /*1230*/  @!P6 STS [UR4], R17 ;  /* 0x00000011ff00e988 */ /* 0x0023e20008000804 */
[----:B------:R-:W-:Y:S06]  /*1240*/  BAR.SYNC.DEFER_BLOCKING 0x0 ;  /* 0x0000000000007b1d */ /* 0x000fec0000010000 */
[----:B------:R-:W-:Y:S01]  /*1250*/  BSSY B0, `(.L_x_7160) ;  /* 0x0000012000007945 */ /* 0x000fe20003800000 */
[----:B------:R-:W2:Y:S03]  /*1260*/  LDS R17, [UR4] ;  /* 0x00000004ff117984 */ /* 0x000ea60008000800 */
[----:B-1----:R-:W-:Y:S05]  /*1270*/  @P5 BRA `(.L_x_7161) ;  /* 0x00000000003c5947 */ /* 0x002fea0003800000 */
[--C-:B0-----:R-:W-:Y:S01]  /*1280*/  SHF.R.S32.HI R21, RZ, 0x1f, R12.reuse ;  /* 0x0000001fff157819 */ /* 0x101fe2000001140c */
[----:B------:R-:W-:Y:S01]  /*1290*/  IMAD.MOV.U32 R20, RZ, RZ, R12 ;  /* 0x000000ffff147224 */ /* 0x000fe200078e000c */
[----:B------:R-:W-:-:S03]  /*12a0*/  ULDC.64 UR4, c[0x0][0x210] ;  /* 0x0000840000047ab9 */ /* 0x000fc60000000a00 */
[----:B------:R-:W-:-:S04]  /*12b0*/  IMAD.WIDE.U32 R20, R14, UR8, R20 ;  /* 0x000000080e147c25 */ /* 0x000fc8000f8e0014 */
[----:B------:R-:W-:Y:S01]  /*12c0*/  IMAD R19, R15, UR8, R21 ;  /* 0x000000080f137c24 */ /* 0x000fe2000f8e0215 */
[C---:B------:R-:W-:Y:S01]  /*12d0*/  LEA R18, P5, R20.reuse, UR4, 0x1 ;  /* 0x0000000414127c11 */ /* 0x040fe2000f8a08ff */
[----:B------:R-:W-:Y:S02]  /*12e0*/  IMAD.U32 R21, R3, 0x10000, RZ ;  /* 0x0001000003157824 */ /* 0x000fe400078e00ff */
[----:B--2---:R-:W-:Y:S01]  /*12f0*/  MUFU.RCP R3, R17 ;  /* 0x0000001100037308 */ /* 0x004fe20000001000 */
[----:B------:R-:W-:Y:S01]  /*1300*/  LEA.HI.X R19, R20, UR5, R19, 0x1, P5 ;  /* 0x0000000514137c11 */ /* 0x000fe2000a8f0c13 */
[----:B------:R-:W-:-:S04]  /*1310*/  FADD.FTZ R21, R21, -R16 ;  /* 0x8000001015157221 */ /* 0x000fc80000010000 */
[----:B------:R-:W-:-:S04]  /*1320*/  FMUL.FTZ R21, R21, 1.4426950216293334961 ;  /* 0x3fb8aa3b15157820 */ /* 0x000fc80000410000 */
[----:B------:R-:W0:Y:S02]  /*1330*/  MUFU.EX2 R20, R21 ;  /* 0x0000001500147308 */ /* 0x000e240000000800 */
[----:B0-----:R-:W-:-:S05]  /*1340*/  FMUL.FTZ R3, R20, R3 ;  /* 0x0000000314037220 */ /* 0x001fca0000410000 */
[----:B------:R-:W-:-:S05]  /*1350*/  F2FP.BF16.F32.PACK_AB R3, RZ, R3 ;  /* 0x00000003ff03723e */ /* 0x000fca00000010ff */
[----:B------:R1:W-:Y:S02]  /*1360*/  STG.E.U16 desc[UR6][R18.64], R3 ;  /* 0x0000000312007986 */ /* 0x0003e4000c101506 */
.L_x_7161:
[----:B------:R-:W-:Y:S05]  /*1370*/  BSYNC B0 ;  /* 0x0000000000007941 */ /* 0x000fea0003800000 */
.L_x_7160:
[----:B------:R-:W-:Y:S01]  /*1380*/  ISETP.NE.AND P5, PT, R11, RZ, PT ;  /* 0x000000ff0b00720c */ /* 0x000fe20003fa5270 */
[----:B------:R-:W-:-:S12]  /*1390*/  BSSY B0, `(.L_x_7162) ;  /* 0x0000012000007945 */ /* 0x000fd80003800000 */
[----:B------:R-:W-:Y:S05]  /*13a0*/  @P5 BRA `(.L_x_7163) ;  /* 0x0000000000405947 */ /* 0x000fea0003800000 */
[----:B------:R-:W-:Y:S01]  /*13b0*/  ULDC UR4, c[0x0][0x0] ;  /* 0x0000000000047ab9 */ /* 0x000fe20000000800 */
[----:B------:R-:W-:Y:S02]  /*13c0*/  IMAD.U32 R7, R7, 0x10000, RZ ;  /* 0x0001000007077824 */ /* 0x000fe400078e00ff */
[----:B------:R-:W-:Y:S01]  /*13d0*/  VIADD R20, R12, UR4 ;  /* 0x000000040c147c36 */ /* 0x000fe20008000000 */
[----:B------:R-:W-:Y:S01]  /*13e0*/  ULDC.64 UR4, c[0x0][0x210] ;  /* 0x0000840000047ab9 */ /* 0x000fe20000000a00 */
[----:B------:R-:W-:-:S03]  /*13f0*/  FADD.FTZ R7, R7, -R16 ;  /* 0x8000001007077221 */ /* 0x000fc60000010000 */
[--C-:B0-----:R-:W-:Y:S01]  /*1400*/  SHF.R.S32.HI R21, RZ, 0x1f, R20.reuse ;  /* 0x0000001fff157819 */ /* 0x101fe20000011414 */
[----:B------:R-:W-:Y:S02]  /*1410*/  FMUL.FTZ R7, R7, 1.4426950216293334961 ;  /* 0x3fb8aa3b07077820 */ /* 0x000fe40000410000 */
[----:B------:R-:W-:-:S04]  /*1420*/  IMAD.WIDE.U32 R20, R14, UR8, R20 ;  /* 0x000000080e147c25 */ /* 0x000fc8000f8e0014 */
[----:B-1----:R-:W-:Y:S01]  /*1430*/  IMAD R3, R15, UR8, R21 ;  /* 0x000000080f037c24 */ /* 0x002fe2000f8e0215 */
[----:B------:R-:W-:-:S04]  /*1440*/  LEA R18, P5, R20, UR4, 0x1 ;  /* 0x0000000414127c11 */ /* 0x000fc8000f8a08ff */
[----:B------:R-:W-:Y:S02]  /*1450*/  LEA.HI.X R19, R20, UR5, R3, 0x1, P5 ;  /* 0x0000000514137c11 */ /* 0x000fe4000a8f0c03 */
[----:B--2---:R-:W-:Y:S08]  /*1460*/  MUFU.RCP R20, R17 ;  /* 0x0000001100147308 */ /* 0x004ff00000001000 */
[----:B------:R-:W0:Y:S02]  /*1470*/  MUFU.EX2 R3, R7 ;  /* 0x0000000700037308 */ /* 0x000e240000000800 */
[----:B0-----:R-:W-:-:S05]  /*1480*/  FMUL.FTZ R3, R3, R20 ;  /* 0x0000001403037220 */ /* 0x001fca0000410000 */
[----:B------:R-:W-:-:S05]  /*1490*/  F2FP.BF16.F32.PACK_AB R3, RZ, R3 ;  /* 0x00000003ff03723e */ /* 0x000fca00000010ff */
[----:B------:R3:W-:Y:S02]  /*14a0*/  STG.E.U16 desc[UR6][R18.64], R3 ;  /* 0x0000000312007986 */ /* 0x0007e4000c101506 */
.L_x_7163:
[----:B------:R-:W-:Y:S05]  /*14b0*/  BSYNC B0 ;  /* 0x0000000000007941 */ /* 0x000fea0003800000 */
.L_x_7162:
[----:B------:R-:W-:Y:S01]  /*14c0*/  ISETP.NE.AND P5, PT, R10, RZ, PT ;  /* 0x000000ff0a00720c */ /* 0x000fe20003fa5270 */
[----:B------:R-:W-:-:S12]  /*14d0*/  BSSY B0, `(.L_x_7164) ;  /* 0x0000012000007945 */ /* 0x000fd80003800000 */
[----:B------:R-:W-:Y:S05]  /*14e0*/  @P5 BRA `(.L_x_7165) ;  /* 0x0000000000405947 */ /* 0x000fea0003800000 */
[----:B------:R-:W4:Y:S01]  /*14f0*/  LDC R7, c[0x0][RZ] ;  /* 0x00000000ff077b82 */ /* 0x000f220000000800 */
[----:B-1-3--:R-:W-:Y:S01]  /*1500*/  SHF.L.U32 R3, R6, 0x10, RZ ;  /* 0x0000001006037819 */ /* 0x00afe200000006ff */
[----:B--2---:R-:W-:Y:S01]  /*1510*/  MUFU.RCP R10, R17 ;  /* 0x00000011000a7308 */ /* 0x004fe20000001000 */
[----:B------:R-:W-:-:S03]  /*1520*/  ULDC.64 UR4, c[0x0][0x210] ;  /* 0x0000840000047ab9 */ /* 0x000fc60000000a00 */
[----:B------:R-:W-:-:S04]  /*1530*/  FADD.FTZ R3, R3, -R16 ;  /* 0x8000001003037221 */ /* 0x000fc80000010000 */
[----:B------:R-:W-:-:S04]  /*1540*/  FMUL.FTZ R18, R3, 1.4426950216293334961 ;  /* 0x3fb8aa3b03127820 */ /* 0x000fc80000410000 */
[----:B------:R-:W1:Y:S01]  /*1550*/  MUFU.EX2 R3, R18 ;  /* 0x0000001200037308 */ /* 0x000e620000000800 */
[----:B----4-:R-:W-:-:S05]  /*1560*/  IMAD R6, R7, 0x2, R12 ;  /* 0x0000000207067824 */ /* 0x010fca00078e020c */
[--C-:B------:R-:W-:Y:S01]  /*1570*/  SHF.R.S32.HI R7, RZ, 0x1f, R6.reuse ;  /* 0x0000001fff077819 */ /* 0x100fe20000011406 */
[----:B-1----:R-:W-:Y:S02]  /*1580*/  FMUL.FTZ R3, R3, R10 ;  /* 0x0000000a03037220 */ /* 0x002fe40000410000 */
[----:B------:R-:W-:-:S03]  /*1590*/  IMAD.WIDE.U32 R6, R14, UR8, R6 ;  /* 0x000000080e067c25 */ /* 0x000fc6000f8e0006 */
[----:B------:R-:W-:Y:S01]  /*15a0*/  F2FP.BF16.F32.PACK_AB R3, RZ, R3 ;  /* 0x00000003ff03723e */ /* 0x000fe200000010ff */
[----:B------:R-:W-:Y:S01]  /*15b0*/  IMAD R7, R15, UR8, R7 ;  /* 0x000000080f077c24 */ /* 0x000fe2000f8e0207 */
[----:B------:R-:W-:-:S04]  /*15c0*/  LEA R10, P5, R6, UR4, 0x1 ;  /* 0x00000004060a7c11 */ /* 0x000fc8000f8a08ff */
[----:B------:R-:W-:-:S05]  /*15d0*/  LEA.HI.X R11, R6, UR5, R7, 0x1, P5 ;  /* 0x00000005060b7c11 */ /* 0x000fca000a8f0c07 */
[----:B------:R4:W-:Y:S04]  /*15e0*/  STG.E.U16 desc[UR6][R10.64], R3 ;  /* 0x000000030a007986 */ /* 0x0009e8000c101506 */
.L_x_7165:
[----:B------:R-:W-:Y:S05]  /*15f0*/  BSYNC B0 ;  /* 0x0000000000007941 */ /* 0x000fea0003800000 */
.L_x_7164:
[----:B------:R-:W-:Y:S01]  /*1600*/  ISETP.NE.AND P5, PT, R28, RZ, PT ;  /* 0x000000ff1c00720c */ /* 0x000fe20003fa5270 */
[----:B------:R-:W-:-:S12]  /*1610*/  BSSY B0, `(.L_x_7166) ;  /* 0x0000013000007945 */ /* 0x000fd80003800000 */
[----:B------:R-:W-:Y:S05]  /*1620*/  @P5 BRA `(.L_x_7167) ;  /* 0x0000000000445947 */ /* 0x000fea0003800000 */
[----:B------:R-:W5:Y:S01]  /*1630*/  LDC R7, c[0x0][RZ] ;  /* 0x00000000ff077b82 */ /* 0x000f620000000800 */
[----:B------:R-:W-:Y:S01]  /*1640*/  IMAD.U32 R5, R5, 0x10000, RZ ;  /* 0x0001000005057824 */ /* 0x000fe200078e00ff */
[----:B--2-4-:R-:W-:Y:S01]  /*1650*/  MUFU.RCP R10, R17 ;  /* 0x00000011000a7308 */ /* 0x014fe20000001000 */
[----:B------:R-:W-:Y:S02]  /*1660*/  ULDC.64 UR4, c[0x0][0x210] ;  /* 0x0000840000047ab9 */ /* 0x000fe40000000a00 */
[----:B------:R-:W-:-:S04]  /*1670*/  FADD.FTZ R5, R5, -R16 ;  /* 0x8000001005057221 */ /* 0x000fc80000010000 */
[----:B-1-3--:R-:W-:-:S04]  /*1680*/  FMUL.FTZ R18, R5, 1.4426950216293334961 ;  /* 0x3fb8aa3b05127820 */ /* 0x00afc80000410000 */
[----:B------:R-:W1:Y:S01]  /*1690*/  MUFU.EX2 R3, R18 ;  /* 0x0000001200037308 */ /* 0x000e620000000800 */
[----:B-----5:R-:W-:-:S04]  /*16a0*/  IMAD R6, R7, 0x2, R12 ;  /* 0x0000000207067824 */ /* 0x020fc800078e020c */
[----:B------:R-:W-:Y:S02]  /*16b0*/  IMAD.IADD R6, R6, 0x1, R7 ;  /* 0x0000000106067824 */ /* 0x000fe400078e0207 */
[----:B-1----:R-:W-:-:S03]  /*16c0*/  FMUL.FTZ R3, R3, R10 ;  /* 0x0000000a03037220 */ /* 0x002fc60000410000 */
[--C-:B------:R-:W-:Y:S02]  /*16d0*/  SHF.R.S32.HI R7, RZ, 0x1f, R6.reuse ;  /* 0x0000001fff077819 */ /* 0x100fe40000011406 */
[----:B------:R-:W-:Y:S01]  /*16e0*/  F2FP.BF16.F32.PACK_AB R3, RZ, R3 ;  /* 0x00000003ff03723e */ /* 0x000fe200000010ff */
[----:B------:R-:W-:-:S04]  /*16f0*/  IMAD.WIDE.U32 R6, R14, UR8, R6 ;  /* 0x000000080e067c25 */ /* 0x000fc8000f8e0006 */
[----:B------:R-:W-:Y:S01]  /*1700*/  IMAD R5, R15, UR8, R7 ;  /* 0x000000080f057c24 */ /* 0x000fe2000f8e0207 */
[----:B------:R-:W-:-:S04]  /*1710*/  LEA R10, P5, R6, UR4, 0x1 ;  /* 0x00000004060a7c11 */ /* 0x000fc8000f8a08ff */
[----:B------:R-:W-:-:S05]  /*1720*/  LEA.HI.X R11, R6, UR5, R5, 0x1, P5 ;  /* 0x00000005060b7c11 */ /* 0x000fca000a8f0c05 */
[----:B------:R1:W-:Y:S04]  /*1730*/  STG.E.U16 desc[UR6][R10.64], R3 ;  /* 0x000000030a007986 */ /* 0x0003e8000c101506 */
.L_x_7167:
[----:B------:R-:W-:Y:S05]  /*1740*/  BSYNC B0 ;  /* 0x0000000000007941 */ /* 0x000fea0003800000 */
.L_x_7166:
[----:B------:R-:W-:Y:S04]  /*1750*/  BSSY B0, `(.L_x_7168) ;  /* 0x0000013000007945 */ /* 0x000fe80003800000 */
[----:B------:R-:W-:Y:S05]  /*1760*/  @P0 BRA `(.L_x_7169) ;  /* 0x0000000000440947 */ /* 0x000fea0003800000 */
[----:B------:R-:W5:Y:S01]  /*1770*/  LDC R5, c[0x0][RZ] ;  /* 0x00000000ff057b82 */ /* 0x000f620000000800 */
[----:B-1-34-:R-:W-:Y:S01]  /*1780*/  IMAD.U32 R3, R4, 0x10000, RZ ;  /* 0x0001000004037824 */ /* 0x01afe200078e00ff */
[----:B--2---:R-:W-:Y:S01]  /*1790*/  MUFU.RCP R6, R17 ;  /* 0x0000001100067308 */ /* 0x004fe20000001000 */
[----:B------:R-:W-:Y:S02]  /*17a0*/  ULDC.64 UR4, c[0x0][0x210] ;  /* 0x0000840000047ab9 */ /* 0x000fe40000000a00 */
[----:B------:R-:W-:-:S04]  /*17b0*/  FADD.FTZ R3, R3, -R16 ;  /* 0x8000001003037221 */ /* 0x000fc80000010000 */
[----:B------:R-:W-:-:S04]  /*17c0*/  FMUL.FTZ R10, R3, 1.4426950216293334961 ;  /* 0x3fb8aa3b030a7820 */ /* 0x000fc80000410000 */
[----:B------:R-:W1:Y:S01]  /*17d0*/  MUFU.EX2 R3, R10 ;  /* 0x0000000a00037308 */ /* 0x000e620000000800 */
[----:B-----5:R-:W-:-:S05]  /*17e0*/  LEA R4, R5, R12, 0x1 ;  /* 0x0000000c05047211 */ /* 0x020fca00078e08ff */
[----:B------:R-:W-:Y:S02]  /*17f0*/  IMAD R4, R5, 0x2, R4 ;  /* 0x0000000205047824 */ /* 0x000fe400078e0204 */
        /* <DEDUP_REMOVED lines=8> */
.L_x_7169:
[----:B------:R-:W-:Y:S05]  /*1880*/  BSYNC B0 ;  /* 0x0000000000007941 */ /* 0x000fea0003800000 */
.L_x_7168:
[----:B------:R-:W-:Y:S04]  /*1890*/  BSSY B0, `(.L_x_7170) ;  /* 0x0000014000007945 */ /* 0x000fe80003800000 */
[----:B------:R-:W-:Y:S05]  /*18a0*/  @P1 BRA `(.L_x_7171) ;  /* 0x0000000000481947 */ /* 0x000fea0003800000 */
[----:B-1-34-:R-:W1:Y:S01]  /*18b0*/  LDC R3, c[0x0][RZ] ;  /* 0x00000000ff037b82 */ /* 0x01ae620000000800 */
[----:B------:R-:W-:Y:S01]  /*18c0*/  IMAD.U32 R5, R2, 0x10000, RZ ;  /* 0x0001000002057824 */ /* 0x000fe200078e00ff */
[----:B--2---:R-:W-:Y:S01]  /*18d0*/  MUFU.RCP R4, R17 ;  /* 0x0000001100047308 */ /* 0x004fe20000001000 */
[----:B------:R-:W-:Y:S02]  /*18e0*/  ULDC.64 UR4, c[0x0][0x210] ;  /* 0x0000840000047ab9 */ /* 0x000fe40000000a00 */
[----:B------:R-:W-:-:S04]  /*18f0*/  FADD.FTZ R5, R5, -R16 ;  /* 0x8000001005057221 */ /* 0x000fc80000010000 */
[----:B------:R-:W-:-:S04]  /*1900*/  FMUL.FTZ R6, R5, 1.4426950216293334961 ;  /* 0x3fb8aa3b05067820 */ /* 0x000fc80000410000 */
[----:B------:R-:W2:Y:S01]  /*1910*/  MUFU.EX2 R5, R6 ;  /* 0x0000000600057308 */ /* 0x000ea20000000800 */
[----:B-1----:R-:W-:-:S04]  /*1920*/  IMAD R2, R3, 0x2, R12 ;  /* 0x0000000203027824 */ /* 0x002fc800078e020c */
[----:B------:R-:W-:Y:S02]  /*1930*/  IMAD R2, R3, 0x2, R2 ;  /* 0x0000000203027824 */ /* 0x000fe400078e0202 */
[----:B--2---:R-:W-:Y:S02]  /*1940*/  FMUL.FTZ R5, R5, R4 ;  /* 0x0000000405057220 */ /* 0x004fe40000410000 */
[----:B------:R-:W-:-:S05]  /*1950*/  IMAD.IADD R2, R2, 0x1, R3 ;  /* 0x0000000102027824 */ /* 0x000fca00078e0203 */
[----:B------:R-:W-:-:S03]  /*1960*/  SHF.R.S32.HI R3, RZ, 0x1f, R2 ;  /* 0x0000001fff037819 */ /* 0x000fc60000011402 */
[----:B------:R-:W-:-:S04]  /*1970*/  IMAD.WIDE.U32 R2, R14, UR8, R2 ;  /* 0x000000080e027c25 */ /* 0x000fc8000f8e0002 */
[----:B------:R-:W-:Y:S01]  /*1980*/  IMAD R7, R15, UR8, R3 ;  /* 0x000000080f077c24 */ /* 0x000fe2000f8e0203 */
[C---:B------:R-:W-:Y:S02]  /*1990*/  LEA R4, P0, R2.reuse, UR4, 0x1 ;  /* 0x0000000402047c11 */ /* 0x040fe4000f8008ff */
[----:B------:R-:W-:Y:S02]  /*19a0*/  F2FP.BF16.F32.PACK_AB R3, RZ, R5 ;  /* 0x00000005ff03723e */ /* 0x000fe400000010ff */
[----:B------:R-:W-:-:S05]  /*19b0*/  LEA.HI.X R5, R2, UR5, R7, 0x1, P0 ;  /* 0x0000000502057c11 */ /* 0x000fca00080f0c07 */
[----:B------:R1:W-:Y:S04]  /*19c0*/  STG.E.U16 desc[UR6][R4.64], R3 ;  /* 0x0000000304007986 */ /* 0x0003e8000c101506 */
.L_x_7171:
[----:B------:R-:W-:Y:S05]  /*19d0*/  BSYNC B0 ;  /* 0x0000000000007941 */ /* 0x000fea0003800000 */
.L_x_7170:
[----:B------:R-:W-:Y:S04]  /*19e0*/  BSSY B0, `(.L_x_7172) ;  /* 0x0000014000007945 */ /* 0x000fe80003800000 */
[----:B------:R-:W-:Y:S05]  /*19f0*/  @P2 BRA `(.L_x_7173) ;  /* 0x0000000000482947 */ /* 0x000fea0003800000 */
[----:B-1-34-:R-:W1:Y:S01]  /*1a00*/  LDC R3, c[0x0][RZ] ;  /* 0x00000000ff037b82 */ /* 0x01ae620000000800 */
[----:B------:R-:W-:Y:S01]  /*1a10*/  SHF.L.U32 R5, R0, 0x10, RZ ;  /* 0x0000001000057819 */ /* 0x000fe200000006ff */
[----:B--2---:R-:W-:Y:S01]  /*1a20*/  MUFU.RCP R7, R17 ;  /* 0x0000001100077308 */ /* 0x004fe20000001000 */
[----:B------:R-:W-:-:S03]  /*1a30*/  ULDC.64 UR4, c[0x0][0x210] ;  /* 0x0000840000047ab9 */ /* 0x000fc60000000a00 */
[----:B------:R-:W-:-:S04]  /*1a40*/  FADD.FTZ R5, R5, -R16 ;  /* 0x8000001005057221 */ /* 0x000fc80000010000 */
[----:B------:R-:W-:-:S06]  /*1a50*/  FMUL.FTZ R6, R5, 1.4426950216293334961 ;  /* 0x3fb8aa3b05067820 */ /* 0x000fcc0000410000 */
[----:B------:R-:W2:Y:S01]  /*1a60*/  MUFU.EX2 R6, R6 ;  /* 0x0000000600067308 */ /* 0x000ea20000000800 */
[----:B-1----:R-:W-:-:S04]  /*1a70*/  IMAD R0, R3, 0x2, R12 ;  /* 0x0000000203007824 */ /* 0x002fc800078e020c */
[----:B------:R-:W-:-:S04]  /*1a80*/  IMAD R0, R3, 0x2, R0 ;  /* 0x0000000203007824 */ /* 0x000fc800078e0200 */
[----:B------:R-:W-:Y:S02]  /*1a90*/  IMAD R2, R3, 0x2, R0 ;  /* 0x0000000203027824 */ /* 0x000fe400078e0200 */
[----:B--2---:R-:W-:-:S03]  /*1aa0*/  FMUL.FTZ R0, R6, R7 ;  /* 0x0000000706007220 */ /* 0x004fc60000410000 */
[--C-:B------:R-:W-:Y:S02]  /*1ab0*/  SHF.R.S32.HI R3, RZ, 0x1f, R2.reuse ;  /* 0x0000001fff037819 */ /* 0x100fe40000011402 */
[----:B------:R-:W-:Y:S01]  /*1ac0*/  F2FP.BF16.F32.PACK_AB R0, RZ, R0 ;  /* 0x00000000ff00723e */ /* 0x000fe200000010ff */
[----:B------:R-:W-:-:S04]  /*1ad0*/  IMAD.WIDE.U32 R2, R14, UR8, R2 ;  /* 0x000000080e027c25 */ /* 0x000fc8000f8e0002 */
[----:B------:R-:W-:Y:S01]  /*1ae0*/  IMAD R3, R15, UR8, R3 ;  /* 0x000000080f037c24 */ /* 0x000fe2000f8e0203 */
[----:B------:R-:W-:-:S04]  /*1af0*/  LEA R4, P0, R2, UR4, 0x1 ;  /* 0x0000000402047c11 */ /* 0x000fc8000f8008ff */
[----:B------:R-:W-:-:S05]  /*1b00*/  LEA.HI.X R5, R2, UR5, R3, 0x1, P0 ;  /* 0x0000000502057c11 */ /* 0x000fca00080f0c03 */
[----:B------:R1:W-:Y:S04]  /*1b10*/  STG.E.U16 desc[UR6][R4.64], R0 ;  /* 0x0000000004007986 */ /* 0x0003e8000c101506 */
.L_x_7173:
[----:B------:R-:W-:Y:S05]  /*1b20*/  BSYNC B0 ;  /* 0x0000000000007941 */ /* 0x000fea0003800000 */
.L_x_7172:
[----:B------:R-:W-:Y:S04]  /*1b30*/  BSSY B0, `(.L_x_7174) ;  /* 0x0000015000007945 */ /* 0x000fe80003800000 */
[----:B------:R-:W-:Y:S05]  /*1b40*/  @P3 BRA `(.L_x_7175) ;  /* 0x00000000004c3947 */ /* 0x000fea0003800000 */
[----:B-1-34-:R-:W1:Y:S01]  /*1b50*/  LDC R3, c[0x0][RZ] ;  /* 0x00000000ff037b82 */ /* 0x01ae620000000800 */
[----:B------:R-:W-:Y:S01]  /*1b60*/  IMAD.U32 R5, R8, 0x10000, RZ ;  /* 0x0001000008057824 */ /* 0x000fe200078e00ff */
[----:B--2---:R-:W-:Y:S01]  /*1b70*/  MUFU.RCP R7, R17 ;  /* 0x0000001100077308 */ /* 0x004fe20000001000 */
[----:B------:R-:W-:Y:S02]  /*1b80*/  ULDC.64 UR4, c[0x0][0x210] ;  /* 0x0000840000047ab9 */ /* 0x000fe40000000a00 */
[----:B------:R-:W-:-:S04]  /*1b90*/  FADD.FTZ R5, R5, -R16 ;  /* 0x8000001005057221 */ /* 0x000fc80000010000 */
[----:B------:R-:W-:-:S06]  /*1ba0*/  FMUL.FTZ R6, R5, 1.4426950216293334961 ;  /* 0x3fb8aa3b05067820 */ /* 0x000fcc0000410000 */
[----:B------:R-:W2:Y:S01]  /*1bb0*/  MUFU.EX2 R6, R6 ;  /* 0x0000000600067308 */ /* 0x000ea20000000800 */
[----:B-1----:R-:W-:-:S05]  /*1bc0*/  IMAD R0, R3, 0x2, R12 ;  /* 0x0000000203007824 */ /* 0x002fca00078e020c */
[----:B------:R-:W-:-:S05]  /*1bd0*/  LEA R0, R3, R0, 0x1 ;  /* 0x0000000003007211 */ /* 0x000fca00078e08ff */
[----:B------:R-:W-:-:S04]  /*1be0*/  IMAD R0, R3, 0x2, R0 ;  /* 0x0000000203007824 */ /* 0x000fc800078e0200 */
[----:B------:R-:W-:Y:S02]  /*1bf0*/  IMAD.IADD R2, R0, 0x1, R3 ;  /* 0x0000000100027824 */ /* 0x000fe400078e0203 */
        /* <DEDUP_REMOVED lines=8> */
.L_x_7175:
[----:B------:R-:W-:Y:S05]  /*1c80*/  BSYNC B0 ;  /* 0x0000000000007941 */ /* 0x000fea0003800000 */
.L_x_7174:
[----:B------:R-:W-:Y:S05]  /*1c90*/  @P4 EXIT ;  /* 0x000000000000494d */ /* 0x000fea0003800000 */
        /* <DEDUP_REMOVED lines=9> */
[----:B--2---:R-:W-:-:S03]  /*1d30*/  FMUL.FTZ R0, R0, R17 ;  /* 0x0000001100007220 */ /* 0x004fc60000410000 */
[----:B------:R-:W-:Y:S02]  /*1d40*/  LEA R12, R3, R12, 0x1 ;  /* 0x0000000c030c7211 */ /* 0x000fe400078e08ff */
[----:B------:R-:W-:-:S03]  /*1d50*/  F2FP.BF16.F32.PACK_AB R0, RZ, R0 ;  /* 0x00000000ff00723e */ /* 0x000fc600000010ff */
[----:B------:R-:W-:-:S05]  /*1d60*/  IMAD R2, R3, 0x2, R12 ;  /* 0x0000000203027824 */ /* 0x000fca00078e020c */
[----:B------:R-:W-:-:S03]  /*1d70*/  SHF.R.S32.HI R3, RZ, 0x1f, R2 ;  /* 0x0000001fff037819 */ /* 0x000fc60000011402 */
[----:B------:R-:W-:-:S04]  /*1d80*/  IMAD.WIDE.U32 R2, R14, UR8, R2 ;  /* 0x000000080e027c25 */ /* 0x000fc8000f8e0002 */
[----:B------:R-:W-:Y:S01]  /*1d90*/  IMAD R15, R15, UR8, R3 ;  /* 0x000000080f0f7c24 */ /* 0x000fe2000f8e0203 */
[----:B------:R-:W-:-:S04]  /*1da0*/  LEA R4, P0, R2, UR4, 0x1 ;  /* 0x0000000402047c11 */ /* 0x000fc8000f8008ff */
[----:B------:R-:W-:-:S05]  /*1db0*/  LEA.HI.X R5, R2, UR5, R15, 0x1, P0 ;  /* 0x0000000502057c11 */ /* 0x000fca00080f0c0f */
[----:B------:R-:W-:Y:S01]  /*1dc0*/  STG.E.U16 desc[UR6][R4.64], R0 ;  /* 0x0000000004007986 */ /* 0x000fe2000c101506 */
[----:B------:R-:W-:Y:S05]  /*1dd0*/  EXIT ;  /* 0x000000000000794d */ /* 0x000fea0003800000 */
.L_x_7156:
[----:B-1----:R-:W-:Y:S02]  /*1de0*/  IMAD.MOV.U32 R30, RZ, RZ, R19 ;  /* 0x000000ffff1e7224 */ /* 0x002fe400078e0013 */
[----:B------:R-:W-:Y:S02]  /*1df0*/  IMAD.MOV.U32 R31, RZ, RZ, 0x10 ;  /* 0x00000010ff1f7424 */ /* 0x000fe400078e00ff */
[----:B------:R-:W-:Y:S02]  /*1e00*/  IMAD.MOV.U32 R32, RZ, RZ, 0x1f ;  /* 0x0000001fff207424 */ /* 0x000fe400078e00ff */
[----:B------:R-:W-:-:S07]  /*1e10*/  IMAD.MOV.U32 R25, RZ, RZ, -0x1 ;  /* 0xffffffffff197424 */ /* 0x000fce00078e00ff */
[----:B------:R-:W-:Y:S05]  /*1e20*/  WARPSYNC.COLLECTIVE R25, `(.L_x_7176) ;  /* 0x0000000019087348 */ /* 0x000fea0003c00000 */
[----:B------:R0:W1:Y:S02]  /*1e30*/  SHFL.DOWN P6, R22, R30, R31, R32 ;  /* 0x0800001f1e167389 */ /* 0x00006400000c0020 */
[----:B01----:R-:W-:Y:S01]  /*1e40*/  ENDCOLLECTIVE ;  /* 0x000000000000791b */ /* 0x003fe20003800000 */
.L_x_7176:
        /* <DEDUP_REMOVED lines=8> */
.L_x_7177:
[----:B------:R-:W-:Y:S02]  /*1ed0*/  IMAD.MOV.U32 R31, RZ, RZ, 0x4 ;  /* 0x00000004ff1f7424 */ /* 0x000fe400078e00ff */
[----:B------:R-:W-:-:S05]  /*1ee0*/  IMAD.MOV.U32 R21, RZ, RZ, R22 ;  /* 0x000000ffff157224 */ /* 0x000fca00078e0016 */
[----:B------:R-:W-:-:S04]  /*1ef0*/  FSETP.GEU.FTZ.AND P6, PT, R16, R21, PT ;  /* 0x000000151000720b */ /* 0x000fc80003fde000 */
[----:B------:R-:W-:-:S05]  /*1f00*/  FSEL R21, R21, R16, !P6 ;  /* 0x0000001015157208 */ /* 0x000fca0007000000 */
[----:B------:R-:W-:-:S07]  /*1f10*/  IMAD.MOV.U32 R30, RZ, RZ, R21 ;  /* 0x000000ffff1e7224 */ /* 0x000fce00078e0015 */
[----:B------:R-:W-:Y:S05]  /*1f20*/  WARPSYNC.COLLECTIVE R25, `(.L_x_7178) ;  /* 0x0000000019087348 */ /* 0x000fea0003c00000 */
[----:B------:R0:W1:Y:S02]  /*1f30*/  SHFL.DOWN P6, R22, R30, R31, R32 ;  /* 0x0800001f1e167389 */ /* 0x00006400000c0020 */
[----:B01----:R-:W-:Y:S01]  /*1f40*/  ENDCOLLECTIVE ;  /* 0x000000000000791b */ /* 0x003fe20003800000 */
.L_x_7178:
        /* <DEDUP_REMOVED lines=8> */
.L_x_7179:
        /* <DEDUP_REMOVED lines=8> */
.L_x_7180:
[----:B------:R-:W-:Y:S05]  /*2050*/  BRA `(.L_x_7181) ;  /* 0xffffffe800b87947 */ /* 0x000fea000383ffff */
.L_x_7159:
[----:B-1----:R-:W-:Y:S01]  /*2060*/  MOV R30, R17 ;  /* 0x00000011001e7202 */ /* 0x002fe20000000f00 */
[----:B------:R-:W-:Y:S02]  /*2070*/  IMAD.MOV.U32 R31, RZ, RZ, 0x10 ;  /* 0x00000010ff1f7424 */ /* 0x000fe400078e00ff */
[----:B------:R-:W-:Y:S02]  /*2080*/  IMAD.MOV.U32 R32, RZ, RZ, 0x1f ;  /* 0x0000001fff207424 */ /* 0x000fe400078e00ff */
[----:B------:R-:W-:-:S07]  /*2090*/  IMAD.MOV.U32 R25, RZ, RZ, -0x1 ;  /* 0xffffffffff197424 */ /* 0x000fce00078e00ff */
[----:B------:R-:W-:Y:S05]  /*20a0*/  WARPSYNC.COLLECTIVE R25, `(.L_x_7182) ;  /* 0x0000000019087348 */ /* 0x000fea0003c00000 */
[----:B------:R0:W1:Y:S02]  /*20b0*/  SHFL.DOWN P6, R22, R30, R31, R32 ;  /* 0x0800001f1e167389 */ /* 0x00006400000c0020 */
[----:B01----:R-:W-:Y:S01]  /*20c0*/  ENDCOLLECTIVE ;  /* 0x000000000000791b */ /* 0x003fe20003800000 */
.L_x_7182:
[----:B------:R-:W-:Y:S01]  /*20d0*/  HFMA2.MMA R31, -RZ, RZ, 0, 4.76837158203125e-07 ;  /* 0x00000008ff1f7435 */ /* 0x000fe200000001ff */
[----:B------:R-:W-:-:S04]  /*20e0*/  IMAD.MOV.U32 R18, RZ, RZ, R22 ;  /* 0x000000ffff127224 */ /* 0x000fc800078e0016 */
[----:B------:R-:W-:-:S04]  /*20f0*/  FADD.FTZ R18, R17, R18 ;  /* 0x0000001211127221 */ /* 0x000fc80000010000 */
[----:B------:R-:W-:-:S07]  /*2100*/  IMAD.MOV.U32 R30, RZ, RZ, R18 ;  /* 0x000000ffff1e7224 */ /* 0x000fce00078e0012 */
[----:B------:R-:W-:Y:S05]  /*2110*/  WARPSYNC.COLLECTIVE R25, `(.L_x_7183) ;  /* 0x0000000019087348 */ /* 0x000fea0003c00000 */
[----:B------:R0:W1:Y:S02]  /*2120*/  SHFL.DOWN P6, R22, R30, R31, R32 ;  /* 0x0800001f1e167389 */ /* 0x00006400000c0020 */
[----:B01----:R-:W-:Y:S01]  /*2130*/  ENDCOLLECTIVE ;  /* 0x000000000000791b */ /* 0x003fe20003800000 */
.L_x_7183:
[----:B------:R-:W-:Y:S02]  /*2140*/  IMAD.MOV.U32 R31, RZ, RZ, 0x4 ;  /* 0x00000004ff1f7424 */ /* 0x000fe400078e00ff */
[----:B------:R-:W-:-:S04]  /*2150*/  IMAD.MOV.U32 R19, RZ, RZ, R22 ;  /* 0x000000ffff137224 */ /* 0x000fc800078e0016 */
[----:B------:R-:W-:-:S04]  /*2160*/  FADD.FTZ R19, R18, R19 ;  /* 0x0000001312137221 */ /* 0x000fc80000010000 */
[----:B------:R-:W-:-:S07]  /*2170*/  IMAD.MOV.U32 R30, RZ, RZ, R19 ;  /* 0x000000ffff1e7224 */ /* 0x000fce00078e0013 */
[----:B------:R-:W-:Y:S05]  /*2180*/  WARPSYNC.COLLECTIVE R25, `(.L_x_7184) ;  /* 0x0000000019087348 */ /* 0x000fea0003c00000 */
[----:B------:R0:W1:Y:S02]  /*2190*/  SHFL.DOWN P6, R22, R30, R31, R32 ;  /* 0x0800001f1e167389 */ /* 0x00006400000c0020 */
[----:B01----:R-:W-:Y:S01]  /*21a0*/  ENDCOLLECTIVE ;  /* 0x000000000000791b */ /* 0x003fe20003800000 */
.L_x_7184:
[----:B------:R-:W-:Y:S01]  /*21b0*/  MOV R31, 0x2 ;  /* 0x00000002001f7802 */ /* 0x000fe20000000f00 */
[----:B------:R-:W-:-:S04]  /*21c0*/  IMAD.MOV.U32 R20, RZ, RZ, R22 ;  /* 0x000000ffff147224 */ /* 0x000fc800078e0016 */
[----:B------:R-:W-:-:S04]  /*21d0*/  FADD.FTZ R20, R19, R20 ;  /* 0x0000001413147221 */ /* 0x000fc80000010000 */
[----:B------:R-:W-:-:S07]  /*21e0*/  IMAD.MOV.U32 R30, RZ, RZ, R20 ;  /* 0x000000ffff1e7224 */ /* 0x000fce00078e0014 */
[----:B------:R-:W-:Y:S05]  /*21f0*/  WARPSYNC.COLLECTIVE R25, `(.L_x_7185) ;  /* 0x0000000019087348 */ /* 0x000fea0003c00000 */
[----:B------:R0:W1:Y:S02]  /*2200*/  SHFL.DOWN P6, R22, R30, R31, R32 ;  /* 0x0800001f1e167389 */ /* 0x00006400000c0020 */
[----:B01----:R-:W-:Y:S01]  /*2210*/  ENDCOLLECTIVE ;  /* 0x000000000000791b */ /* 0x003fe20003800000 */
.L_x_7185:
[----:B------:R-:W-:Y:S02]  /*2220*/  IMAD.MOV.U32 R31, RZ, RZ, 0x1 ;  /* 0x00000001ff1f7424 */ /* 0x000fe400078e00ff */
[----:B------:R-:W-:-:S04]  /*2230*/  IMAD.MOV.U32 R21, RZ, RZ, R22 ;  /* 0x000000ffff157224 */ /* 0x000fc800078e0016 */
[----:B------:R-:W-:-:S04]  /*2240*/  FADD.FTZ R21, R20, R21 ;  /* 0x0000001514157221 */ /* 0x000fc80000010000 */
[----:B------:R-:W-:-:S07]  /*2250*/  IMAD.MOV.U32 R30, RZ, RZ, R21 ;  /* 0x000000ffff1e7224 */ /* 0x000fce00078e0015 */
[----:B------:R-:W-:Y:S05]  /*2260*/  WARPSYNC.COLLECTIVE R25, `(.L_x_7186) ;  /* 0x0000000019087348 */ /* 0x000fea0003c00000 */
[----:B------:R0:W1:Y:S02]  /*2270*/  SHFL.DOWN P6, R22, R30, R31, R32 ;  /* 0x0800001f1e167389 */ /* 0x00006400000c0020 */
[----:B01----:R-:W-:Y:S01]  /*2280*/  ENDCOLLECTIVE ;  /* 0x000000000000791b */ /* 0x003fe20003800000 */
.L_x_7186:
[----:B------:R-:W-:Y:S05]  /*2290*/  BRA `(.L_x_7187) ;  /* 0xffffffec00d47947 */ /* 0x000fea000383ffff */
.L_x_7188:
        /* <DEDUP_REMOVED lines=14> */
.L_x_12074:


//--------------------- .text._ZN2at6native43_GLOBAL__N__9ae7fba5_10_SoftMax_cu_9f978f6322cunn_SoftMaxForwardRegIN3c108BFloat16EfS4_NS1_22SoftMaxForwardEpilogueElLi8EEEvPT1_PKT_T3_ --------------------------
	.section	.text._ZN2at6native43_GLOBAL__N__9ae7fba5_10_SoftMax_cu_9f978f6322cunn_SoftMaxForwardRegIN3c108BFloat16EfS4_NS1_22SoftMaxForwardEpilogueElLi8EEEvPT1_PKT_T3_,"ax",@progbits
	.align	128
.text._ZN2at6native43_GLOBAL__N__9ae7fba5_10_SoftMax_cu_9f978f6322cunn_SoftMaxForwardRegIN3c108BFloat16EfS4_NS1_22SoftMaxForwardEpilogueElLi8EEEvPT1_PKT_T3_:
        .type           _ZN2at6native43_GLOBAL__N__9ae7fba5_10_SoftMax_cu_9f978f6322cunn_SoftMaxForwardRegIN3c108BFloat16EfS4_NS1_22SoftMaxForwardEpilogueElLi8EEEvPT1_PKT_T3_,@function
        .size           _ZN2at6native43_GLOBAL__N__9ae7fba5_10_SoftMax_cu_9f978f6322cunn_SoftMaxForwardRegIN3c108BFloat16EfS4_NS1_22SoftMaxForwardEpilogueElLi8EEEvPT1_PKT_T3_,(.L_x_12075 - _ZN2at6native43_GLOBAL__N__9ae7fba5_10_SoftMax_cu_9f978f6322cunn_SoftMaxForwardRegIN3c108BFloat16EfS4_NS1_22SoftMaxForwardEpilogueElLi8EEEvPT1_PKT_T3_)
        .other          _ZN2at6native43_GLOBAL__N__9ae7fba5_10_SoftMax_cu_9f978f6322cunn_SoftMaxForwardRegIN3c108BFloat16EfS4_NS1_22SoftMaxForwardEpilogueElLi8EEEvPT1_PKT_T3_,@"STO_CUDA_ENTRY STV_DEFAULT"
_ZN2at6native43_GLOBAL__N__9ae7fba5_10_SoftMax_cu_9f978f6322cunn_SoftMaxForwardRegIN3c108BFloat16EfS4_NS1_22SoftMaxForwardEpilogueElLi8EEEvPT1_PKT_T3_:
        /* <DEDUP_REMOVED lines=18> */
[-C--:B------:R-:W-:Y:S02]  /*0120*/  ISETP.GE.U32.AND P0, PT, R20, R8.reuse, PT ;  /* 0x000000081400720c */ /* 0x080fe40003f06070 */
[----:B------:R-:W-:Y:S02]  /*0130*/  SHF.R.S32.HI R25, RZ, 0x1f, R24 ;  /* 0x0000001fff197819 */ /* 0x000fe40000011418 */
[-C--:B------:R-:W-:Y:S01]  /*0140*/  ISETP.GE.AND.EX P0, PT, R21, R9.reuse, PT, P0 ;  /* 0x000000091500720c */ /* 0x080fe20003f06300 */
[----:B------:R-:W0:Y:S01]  /*0150*/  @!P6 LDC.64 R12, c[0x0][0x218] ;  /* 0x00008600ff0ceb82 */ /* 0x000e220000000a00 */
[----:B--2---:R-:W-:Y:S01]  /*0160*/  @!P6 IMAD.WIDE.U32 R16, R8, UR8, R16 ;  /* 0x000000080810ec25 */ /* 0x004fe2000f8e0010 */
[----:B------:R-:W-:Y:S02]  /*0170*/  ISETP.GE.U32.AND P1, PT, R24, R8, PT ;  /* 0x000000081800720c */ /* 0x000fe40003f26070 */
[----:B------:R-:W-:Y:S01]  /*0180*/  SHF.R.S32.HI R23, RZ, 0x1f, R22 ;  /* 0x0000001fff177819 */ /* 0x000fe20000011416 */
[----:B------:R-:W-:Y:S01]  /*0190*/  @!P6 IMAD R11, R9, UR8, R17 ;  /* 0x00000008090bec24 */ /* 0x000fe2000f8e0211 */
[----:B------:R-:W-:Y:S01]  /*01a0*/  ISETP.GE.AND.EX P1, PT, R25, R9, PT, P1 ;  /* 0x000000091900720c */ /* 0x000fe20003f26310 */
[----:B------:R-:W-:Y:S01]  /*01b0*/  @!P3 IMAD.WIDE.U32 R18, R8, UR8, R18 ;  /* 0x000000080812bc25 */ /* 0x000fe2000f8e0012 */
[----:B------:R-:W1:Y:S01]  /*01c0*/  @!P3 LDC.64 R14, c[0x0][0x218] ;  /* 0x00008600ff0ebb82 */ /* 0x000e620000000a00 */
[----:B------:R-:W-:-:S02]  /*01d0*/  P2R R30, PR, RZ, 0x8 ;  /* 0x00000008ff1e7803 */ /* 0x000fc40000000000 */
[----:B------:R-:W-:Y:S01]  /*01e0*/  P2R R29, PR, RZ, 0x40 ;  /* 0x00000040ff1d7803 */ /* 0x000fe20000000000 */
[----:B------:R-:W-:-:S07]  /*01f0*/  @!P0 IMAD.WIDE.U32 R20, R8, UR8, R20 ;  /* 0x0000000808148c25 */ /* 0x000fce000f8e0014 */
[----:B------:R-:W-:Y:S01]  /*0200*/  @!P1 IMAD.WIDE.U32 R24, R8, UR8, R24 ;  /* 0x0000000808189c25 */ /* 0x000fe2000f8e0018 */
[----:B0-----:R-:W-:-:S04]  /*0210*/  @!P6 LEA R12, P2, R16, R12, 0x1 ;  /* 0x0000000c100ce211 */ /* 0x001fc800078408ff */
[----:B------:R-:W-:Y:S01]  /*0220*/  @!P6 LEA.HI.X R13, R16, R13, R11, 0x1, P2 ;  /* 0x0000000d100de211 */ /* 0x000fe200010f0c0b */
[C---:B------:R-:W-:Y:S01]  /*0230*/  @!P3 IMAD R11, R9.reuse, UR8, R19 ;  /* 0x00000008090bbc24 */ /* 0x040fe2000f8e0213 */
[----:B------:R-:W0:Y:S01]  /*0240*/  @!P0 LDC.64 R16, c[0x0][0x218] ;  /* 0x00008600ff108b82 */ /* 0x000e220000000a00 */
[C---:B-1----:R-:W-:Y:S02]  /*0250*/  @!P3 LEA R14, P2, R18.reuse, R14, 0x1 ;  /* 0x0000000e120eb211 */ /* 0x042fe400078408ff */
[----:B------:R-:W2:Y:S02]  /*0260*/  @!P6 LDG.E.U16 R0, desc[UR6][R12.64] ;  /* 0x000000060c00e981 */ /* 0x000ea4000c1e1500 */
[----:B------:R-:W-:Y:S01]  /*0270*/  @!P3 LEA.HI.X R15, R18, R15, R11, 0x1, P2 ;  /* 0x0000000f120fb211 */ /* 0x000fe200010f0c0b */
[----:B------:R-:W-:Y:S02]  /*0280*/  @!P0 IMAD R11, R9, UR8, R21 ;  /* 0x00000008090b8c24 */ /* 0x000fe4000f8e0215 */
[----:B------:R-:W1:Y:S01]  /*0290*/  @!P1 LDC.64 R18, c[0x0][0x218] ;  /* 0x00008600ff129b82 */ /* 0x000e620000000a00 */
[----:B------:R-:W-:-:S04]  /*02a0*/  ISETP.GE.U32.AND P2, PT, R22, R8, PT ;  /* 0x000000081600720c */ /* 0x000fc80003f46070 */
[----:B------:R-:W-:Y:S02]  /*02b0*/  ISETP.GE.AND.EX P2, PT, R23, R9, PT, P2 ;  /* 0x000000091700720c */ /* 0x000fe40003f46320 */
[----:B0-----:R-:W-:-:S04]  /*02c0*/  @!P0 LEA R16, P3, R20, R16, 0x1 ;  /* 0x0000001014108211 */ /* 0x001fc800078608ff */
[----:B------:R-:W-:Y:S01]  /*02d0*/  @!P0 LEA.HI.X R17, R20, R17, R11, 0x1, P3 ;  /* 0x0000001114118211 */ /* 0x000fe200018f0c0b */
[----:B------:R-:W-:-:S06]  /*02e0*/  @!P1 IMAD R11, R9, UR8, R25 ;  /* 0x00000008090b9c24 */ /* 0x000fcc000f8e0219 */
[----:B------:R-:W0:Y:S01]  /*02f0*/  @!P2 LDC.64 R20, c[0x0][0x218] ;  /* 0x00008600ff14ab82 */ /* 0x000e220000000a00 */
[C---:B-1----:R-:W-:Y:S01]  /*0300*/  @!P1 LEA R18, P3, R24.reuse, R18, 0x1 ;  /* 0x0000001218129211 */ /* 0x042fe200078608ff */
[----:B------:R-:W3:Y:S03]  /*0310*/  @!P0 LDG.E.U16 R4, desc[UR6][R16.64] ;  /* 0x0000000610048981 */ /* 0x000ee6000c1e1500 */
[----:B------:R-:W-:Y:S02]  /*0320*/  @!P1 LEA.HI.X R19, R24, R19, R11, 0x1, P3 ;  /* 0x0000001318139211 */ /* 0x000fe400018f0c0b */
[----:B------:R-:W-:Y:S01]  /*0330*/  IADD3 R24, R22, UR4, RZ ;  /* 0x0000000416187c10 */ /* 0x000fe2000fffe0ff */
[----:B------:R-:W-:Y:S02]  /*0340*/  @!P2 IMAD.WIDE.U32 R22, R8, UR8, R22 ;  /* 0x000000080816ac25 */ /* 0x000fe4000f8e0016 */
[----:B------:R-:W4:Y:S01]  /*0350*/  @!P1 LDG.E.U16 R5, desc[UR6][R18.64] ;  /* 0x0000000612059981 */ /* 0x000f22000c1e1500 */
[----:B------:R-:W-:Y:S01]  /*0360*/  ISETP.GE.U32.AND P3, PT, R24, R8, PT ;  /* 0x000000081800720c */ /* 0x000fe20003f66070 */
[----:B------:R-:W-:Y:S01]  /*0370*/  @!P2 IMAD R11, R9, UR8, R23 ;  /* 0x00000008090bac24 */ /* 0x000fe2000f8e0217 */
[----:B------:R-:W-:-:S04]  /*0380*/  SHF.R.S32.HI R25, RZ, 0x1f, R24 ;  /* 0x0000001fff197819 */ /* 0x000fc80000011418 */
[----:B------:R-:W-:Y:S02]  /*0390*/  ISETP.GE.AND.EX P3, PT, R25, R9, PT, P3 ;  /* 0x000000091900720c */ /* 0x000fe40003f66330 */
[----:B0-----:R-:W-:-:S04]  /*03a0*/  @!P2 LEA R20, P4, R22, R20, 0x1 ;  /* 0x000000141614a211 */ /* 0x001fc800078808ff */
[----:B------:R-:W-:-:S07]  /*03b0*/  @!P2 LEA.HI.X R21, R22, R21, R11, 0x1, P4 ;  /* 0x000000151615a211 */ /* 0x000fce00020f0c0b */
[----:B------:R-:W0:Y:S01]  /*03c0*/  @!P3 LDC.64 R22, c[0x0][0x218] ;  /* 0x00008600ff16bb82 */ /* 0x000e220000000a00 */
[----:B------:R-:W-:Y:S01]  /*03d0*/  @!P3 IMAD.WIDE.U32 R26, R8, UR8, R24 ;  /* 0x00000008081abc25 */ /* 0x000fe2000f8e0018 */
[----:B------:R-:W5:Y:S03]  /*03e0*/  @!P2 LDG.E.U16 R6, desc[UR6][R20.64] ;  /* 0x000000061406a981 */ /* 0x000f66000c1e1500 */
[----:B------:R-:W-:Y:S01]  /*03f0*/  @!P3 IMAD R11, R9, UR8, R27 ;  /* 0x00000008090bbc24 */ /* 0x000fe2000f8e021b */
[----:B0-----:R-:W-:-:S04]  /*0400*/  @!P3 LEA R22, P4, R26, R22, 0x1 ;  /* 0x000000161a16b211 */ /* 0x001fc800078808ff */
[----:B------:R-:W-:Y:S01]  /*0410*/  @!P3 LEA.HI.X R23, R26, R23, R11, 0x1, P4 ;  /* 0x000000171a17b211 */ /* 0x000fe200020f0c0b */
[----:B------:R-:W-:-:S04]  /*0420*/  VIADD R26, R24, UR4 ;  /* 0x00000004181a7c36 */ /* 0x000fc80008000000 */
[----:B------:R-:W5:Y:S01]  /*0430*/  @!P3 LDG.E.U16 R7, desc[UR6][R22.64] ;  /* 0x000000061607b981 */ /* 0x000f62000c1e1500 */
[----:B------:R-:W-:Y:S02]  /*0440*/  ISETP.GE.U32.AND P4, PT, R26, R8, PT ;  /* 0x000000081a00720c */ /* 0x000fe40003f86070 */
[----:B------:R-:W-:-:S04]  /*0450*/  SHF.R.S32.HI R27, RZ, 0x1f, R26 ;  /* 0x0000001fff1b7819 */ /* 0x000fc8000001141a */
        /* <DEDUP_REMOVED lines=17> */
[----:B------:R0:W3:Y:S02]  /*0570*/  @!P6 LDG.E.U16 R2, desc[UR6][R14.64] ;  /* 0x000000060e02e981 */ /* 0x0000e4000c1e1500 */
[----:B0-----:R-:W-:Y:S01]  /*0580*/  P2R R14, PR, RZ, 0x40 ;  /* 0x00000040ff0e7803 */ /* 0x001fe20000000000 */
[----:B------:R-:W-:Y:S01]  /*0590*/  BAR.SYNC.DEFER_BLOCKING 0x0 ;  /* 0x0000000000007b1d */ /* 0x000fe20000010000 */
[----:B------:R-:W-:Y:S01]  /*05a0*/  ISETP.NE.AND P6, PT, R29, RZ, PT ;  /* 0x000000ff1d00720c */ /* 0x000fe20003fc5270 */
[----:B------:R-:W-:-:S06]  /*05b0*/  IMAD.MOV.U32 R12, RZ, RZ, -0x800001 ;  /* 0xff7fffffff0c7424 */ /* 0x000fcc00078e00ff */
[----:B------:R-:W0:Y:S01]  /*05c0*/  S2UR UR5, SR_CgaCtaId ;  /* 0x00000000000579c3 */ /* 0x000e220000008800 */
[----:B------:R-:W-:Y:S01]  /*05d0*/  UMOV UR4, 0x400 ;  /* 0x0000040000047882 */ /* 0x000fe20000000000 */
[----:B--2---:R-:W-:-:S05]  /*05e0*/  @!P5 IMAD.U32 R13, R3, 0x10000, RZ ;  /* 0x00010000030dd824 */ /* 0x004fca00078e00ff */
[----:B------:R-:W-:Y:S01]  /*05f0*/  @!P5 FMNMX.FTZ R12, R13, -3.40282346638528859812e+38, !PT ;  /* 0xff7fffff0d0cd809 */ /* 0x000fe20007810000 */
[----:B------:R-:W-:-:S05]  /*0600*/  @!P6 IMAD.U32 R13, R0, 0x10000, RZ ;  /* 0x00010000000de824 */ /* 0x000fca00078e00ff */
[----:B------:R-:W-:Y:S02]  /*0610*/  @!P6 FMNMX.FTZ R12, R12, R13, !PT ;  /* 0x0000000d0c0ce209 */ /* 0x000fe40007810000 */
[----:B------:R-:W-:-:S13]  /*0620*/  ISETP.NE.AND P6, PT, R14, RZ, PT ;  /* 0x000000ff0e00720c */ /* 0x000fda0003fc5270 */
[----:B---3--:R-:W-:-:S05]  /*0630*/  @!P6 IMAD.U32 R13, R2, 0x10000, RZ ;  /* 0x00010000020de824 */ /* 0x008fca00078e00ff */
[----:B------:R-:W-:Y:S02]  /*0640*/  @!P6 FMNMX.FTZ R12, R12, R13, !PT ;  /* 0x0000000d0c0ce209 */ /* 0x000fe40007810000 */
[----:B------:R-:W-:-:S04]  /*0650*/  @!P0 SHF.L.U32 R13, R4, 0x10, RZ ;  /* 0x00000010040d8819 */ /* 0x000fc800000006ff */
[----:B------:R-:W-:Y:S01]  /*0660*/  @!P0 FMNMX.FTZ R12, R12, R13, !PT ;  /* 0x0000000d0c0c8209 */ /* 0x000fe20007810000 */
[----:B----4-:R-:W-:-:S05]  /*0670*/  @!P1 IMAD.U32 R13, R5, 0x10000, RZ ;  /* 0x00010000050d9824 */ /* 0x010fca00078e00ff */
[----:B------:R-:W-:Y:S01]  /*0680*/  @!P1 FMNMX.FTZ R12, R12, R13, !PT ;  /* 0x0000000d0c0c9209 */ /* 0x000fe20007810000 */
[----:B-----5:R-:W-:-:S05]  /*0690*/  @!P2 IMAD.U32 R13, R6, 0x10000, RZ ;  /* 0x00010000060da824 */ /* 0x020fca00078e00ff */
        /* <DEDUP_REMOVED lines=22> */
[----:B------:R-:W-:-:S05]  /*0800*/  LOP3.LUT R17, R13, 0xffffffe0, RZ, 0xc0, !PT ;  /* 0xffffffe00d117812 */ /* 0x000fca00078ec0ff */
[----:B------:R-:W-:-:S05]  /*0810*/  IMAD.IADD R17, R10, 0x1, -R17 ;  /* 0x000000010a117824 */ /* 0x000fca00078e0a11 */
        /* <DEDUP_REMOVED lines=9> */
[C---:B------:R-:W-:Y:S02]  /*08b0*/  ISETP.GE.AND P6, PT, R10.reuse, UR5, PT ;  /* 0x000000050a007c0c */ /* 0x040fe4000bfc6270 */
[----:B------:R-:W-:Y:S01]  /*08c0*/  MOV R14, 0xff7fffff ;  /* 0xff7fffff000e7802 */ /* 0x000fe20000000f00 */
[----:B------:R-:W-:Y:S01]  /*08d0*/  VIADD R15, R10, 0x1f ;  /* 0x0000001f0a0f7836 */ /* 0x000fe20000000000 */
[----:B------:R-:W-:-:S02]  /*08e0*/  LEA R13, R17, UR4, 0x2 ;  /* 0x00000004110d7c11 */ /* 0x000fc4000f8e10ff */
[----:B------:R-:W-:Y:S01]  /*08f0*/  P2R R26, PR, RZ, 0x40 ;  /* 0x00000040ff1a7803 */ /* 0x000fe20000000000 */
[----:B------:R-:W-:Y:S06]  /*0900*/  BSSY B0, `(.L_x_7189) ;  /* 0x0000016000007945 */ /* 0x000fec0003800000 */
        /* <DEDUP_REMOVED lines=19> */
.L_x_7214:
[----:B-1----:R-:W-:-:S04]  /*0a40*/  FSETP.GEU.FTZ.AND P6, PT, R16, R19, PT ;  /* 0x000000131000720b */ /* 0x002fc80003fde000 */
[----:B------:R-:W-:-:S09]  /*0a50*/  FSEL R14, R19, R16, !P6 ;  /* 0x00000010130e7208 */ /* 0x000fd20007000000 */
.L_x_7190:
[----:B------:R-:W-:Y:S05]  /*0a60*/  BSYNC B0 ;  /* 0x0000000000007941 */ /* 0x000fea0003800000 */
.L_x_7189:
[----:B------:R-:W-:Y:S01]  /*0a70*/  ISETP.NE.AND P6, PT, R10, RZ, PT ;  /* 0x000000ff0a00720c */ /* 0x000fe20003fc5270 */
[----:B------:R-:W-:Y:S05]  /*0a80*/  WARPSYNC.ALL ;  /* 0x0000000000007948 */ /* 0x000fea0003800000 */
[----:B------:R-:W-:-:S07]  /*0a90*/  P2R R20, PR, RZ, 0x40 ;  /* 0x00000040ff147803 */ /* 0x000fce0000000000 */
[----:B-1----:R-:W-:Y:S01]  /*0aa0*/  @!P6 STS [UR4], R14 ;  /* 0x0000000eff00e988 */ /* 0x002fe20008000804 */
[----:B------:R-:W-:Y:S01]  /*0ab0*/  BAR.SYNC.DEFER_BLOCKING 0x0 ;  /* 0x0000000000007b1d */ /* 0x000fe20000010000 */
[----:B------:R-:W-:Y:S01]  /*0ac0*/  ISETP.NE.AND P6, PT, R27, RZ, PT ;  /* 0x000000ff1b00720c */ /* 0x000fe20003fc5270 */
[----:B------:R-:W-:Y:S01]  /*0ad0*/  @!P5 IMAD.U32 R15, R3, 0x10000, RZ ;  /* 0x00010000030fd824 */ /* 0x000fe200078e00ff */
[----:B------:R-:W-:Y:S01]  /*0ae0*/  P2R R18, PR, RZ, 0x10 ;  /* 0x00000010ff127803 */ /* 0x000fe20000000000 */
[----:B------:R-:W-:Y:S01]  /*0af0*/  @!P2 IMAD.U32 R25, R6, 0x10000, RZ ;  /* 0x000100000619a824 */ /* 0x000fe200078e00ff */
[----:B------:R-:W-:Y:S01]  /*0b00*/  P2R R21, PR, RZ, 0x40 ;  /* 0x00000040ff157803 */ /* 0x000fe20000000000 */
[----:B------:R-:W-:Y:S01]  /*0b10*/  BSSY B0, `(.L_x_7192) ;  /* 0x0000056000007945 */ /* 0x000fe20003800000 */
[----:B------:R-:W-:Y:S02]  /*0b20*/  ISETP.NE.AND P6, PT, R26, RZ, PT ;  /* 0x000000ff1a00720c */ /* 0x000fe40003fc5270 */
[----:B------:R-:W-:-:S02]  /*0b30*/  ISETP.NE.AND P4, PT, R29, RZ, PT ;  /* 0x000000ff1d00720c */ /* 0x000fc40003f85270 */
[----:B------:R-:W-:Y:S02]  /*0b40*/  P2R R22, PR, RZ, 0x40 ;  /* 0x00000040ff167803 */ /* 0x000fe40000000000 */
[----:B------:R-:W-:Y:S02]  /*0b50*/  ISETP.NE.AND P6, PT, R23, RZ, PT ;  /* 0x000000ff1700720c */ /* 0x000fe40003fc5270 */
[----:B------:R-:W-:Y:S02]  /*0b60*/  @!P1 SHF.L.U32 R19, R5, 0x10, RZ ;  /* 0x0000001005139819 */ /* 0x000fe400000006ff */
[----:B------:R-:W-:Y:S02]  /*0b70*/  P2R R23, PR, RZ, 0x40 ;  /* 0x00000040ff177803 */ /* 0x000fe40000000000 */
[----:B------:R-:W-:-:S04]  /*0b80*/  ISETP.NE.AND P6, PT, R30, RZ, PT ;  /* 0x000000ff1e00720c */ /* 0x000fc80003fc5270 */
[----:B------:R-:W-:Y:S01]  /*0b90*/  P2R R31, PR, RZ, 0x40 ;  /* 0x00000040ff1f7803 */ /* 0x000fe20000000000 */
[----:B------:R-:W1:Y:S08]  /*0ba0*/  LDS R12, [UR4] ;  /* 0x00000004ff0c7984 */ /* 0x000e700008000800 */
[----:B------:R-:W-:Y:S02]  /*0bb0*/  @!P6 IMAD.U32 R17, R2, 0x10000, RZ ;  /* 0x000100000211e824 */ /* 0x000fe400078e00ff */
[----:B-1----:R-:W-:Y:S01]  /*0bc0*/  @!P5 FADD.FTZ R14, R15, -R12 ;  /* 0x8000000c0f0ed221 */ /* 0x002fe20000010000 */
[----:B------:R-:W-:-:S02]  /*0bd0*/  @!P4 IMAD.U32 R15, R0, 0x10000, RZ ;  /* 0x00010000000fc824 */ /* 0x000fc400078e00ff */
[--C-:B0-----:R-:W-:Y:S01]  /*0be0*/  @!P6 FADD.FTZ R16, R17, -R12.reuse ;  /* 0x8000000c1110e221 */ /* 0x101fe20000010000 */
[----:B------:R-:W-:Y:S02]  /*0bf0*/  @!P0 IMAD.U32 R17, R4, 0x10000, RZ ;  /* 0x0001000004118824 */ /* 0x000fe400078e00ff */
[----:B------:R-:W-:Y:S01]  /*0c00*/  @!P5 FMUL.FTZ R14, R14, 1.4426950216293334961 ;  /* 0x3fb8aa3b0e0ed820 */ /* 0x000fe20000410000 */
[--C-:B------:R-:W-:Y:S01]  /*0c10*/  @!P4 FADD.FTZ R15, R15, -R12.reuse ;  /* 0x8000000c0f0fc221 */ /* 0x100fe20000010000 */
[----:B------:R-:W-:Y:S01]  /*0c20*/  @!P6 FMUL.FTZ R16, R16, 1.4426950216293334961 ;  /* 0x3fb8aa3b1010e820 */ /* 0x000fe20000410000 */
[----:B------:R-:W-:Y:S02]  /*0c30*/  @!P0 FADD.FTZ R17, R17, -R12 ;  /* 0x8000000c11118221 */ /* 0x000fe40000010000 */
[----:B------:R-:W-:Y:S01]  /*0c40*/  @!P4 FMUL.FTZ R15, R15, 1.4426950216293334961 ;  /* 0x3fb8aa3b0f0fc820 */ /* 0x000fe20000410000 */
[----:B------:R-:W0:Y:S01]  /*0c50*/  @!P5 MUFU.EX2 R14, R14 ;  /* 0x0000000e000ed308 */ /* 0x000e220000000800 */
[----:B------:R-:W-:-:S07]  /*0c60*/  @!P0 FMUL.FTZ R17, R17, 1.4426950216293334961 ;  /* 0x3fb8aa3b11118820 */ /* 0x000fce0000410000 */
[----:B------:R-:W1:Y:S01]  /*0c70*/  @!P4 MUFU.EX2 R15, R15 ;  /* 0x0000000f000fc308 */ /* 0x000e620000000800 */
[----:B------:R-:W-:Y:S01]  /*0c80*/  BAR.SYNC.DEFER_BLOCKING 0x0 ;  /* 0x0000000000007b1d */ /* 0x000fe20000010000 */
[----:B------:R-:W-:Y:S01]  /*0c90*/  ISETP.NE.AND P4, PT, R18, RZ, PT ;  /* 0x000000ff1200720c */ /* 0x000fe20003f85270 */
[----:B------:R-:W-:-:S04]  /*0ca0*/  @!P1 FADD.FTZ R18, R19, -R12 ;  /* 0x8000000c13129221 */ /* 0x000fc80000010000 */
[----:B------:R-:W-:Y:S01]  /*0cb0*/  @!P1 FMUL.FTZ R19, R18, 1.4426950216293334961 ;  /* 0x3fb8aa3b12139820 */ /* 0x000fe20000410000 */
[----:B------:R-:W2:Y:S01]  /*0cc0*/  @!P6 MUFU.EX2 R16, R16 ;  /* 0x000000100010e308 */ /* 0x000ea20000000800 */
[----:B------:R-:W-:Y:S01]  /*0cd0*/  ISETP.NE.AND P6, PT, R29, RZ, PT ;  /* 0x000000ff1d00720c */ /* 0x000fe20003fc5270 */
[----:B------:R-:W-:Y:S01]  /*0ce0*/  @!P2 FADD.FTZ R18, R25, -R12 ;  /* 0x8000000c1912a221 */ /* 0x000fe20000010000 */
[----:B------:R-:W-:-:S03]  /*0cf0*/  @!P3 IMAD.U32 R25, R7, 0x10000, RZ ;  /* 0x000100000719b824 */ /* 0x000fc600078e00ff */
[----:B------:R-:W-:Y:S01]  /*0d00*/  @!P2 FMUL.FTZ R24, R18, 1.4426950216293334961 ;  /* 0x3fb8aa3b1218a820 */ /* 0x000fe20000410000 */
[----:B------:R-:W-:Y:S02]  /*0d10*/  IMAD.MOV.U32 R18, RZ, RZ, RZ ;  /* 0x000000ffff127224 */ /* 0x000fe400078e00ff */
[----:B0-----:R-:W-:Y:S01]  /*0d20*/  @!P5 FADD.FTZ R18, RZ, R14 ;  /* 0x0000000eff12d221 */ /* 0x001fe20000010000 */
[----:B------:R-:W0:Y:S01]  /*0d30*/  @!P0 MUFU.EX2 R17, R17 ;  /* 0x0000001100118308 */ /* 0x000e220000000800 */
[----:B------:R-:W-:Y:S01]  /*0d40*/  @!P3 FADD.FTZ R26, R25, -R12 ;  /* 0x8000000c191ab221 */ /* 0x000fe20000010000 */
[----:B------:R-:W-:Y:S02]  /*0d50*/  @!P4 IMAD.U32 R27, R28, 0x10000, RZ ;  /* 0x000100001c1bc824 */ /* 0x000fe400078e00ff */
[----:B-1----:R-:W-:Y:S01]  /*0d60*/  @!P6 FADD.FTZ R18, R18, R15 ;  /* 0x0000000f1212e221 */ /* 0x002fe20000010000 */
[----:B------:R-:W-:Y:S01]  /*0d70*/  ISETP.NE.AND P6, PT, R31, RZ, PT ;  /* 0x000000ff1f00720c */ /* 0x000fe20003fc5270 */
[----:B------:R-:W-:-:S02]  /*0d80*/  @!P3 FMUL.FTZ R26, R26, 1.4426950216293334961 ;  /* 0x3fb8aa3b1a1ab820 */ /* 0x000fc40000410000 */
[----:B------:R-:W1:Y:S01]  /*0d90*/  @!P1 MUFU.EX2 R19, R19 ;  /* 0x0000001300139308 */ /* 0x000e620000000800 */
[----:B------:R-:W-:-:S04]  /*0da0*/  @!P4 FADD.FTZ R14, R27, -R12 ;  /* 0x8000000c1b0ec221 */ /* 0x000fc80000010000 */
[----:B------:R-:W-:-:S03]  /*0db0*/  @!P4 FMUL.FTZ R14, R14, 1.4426950216293334961 ;  /* 0x3fb8aa3b0e0ec820 */ /* 0x000fc60000410000 */
[----:B------:R-:W3:Y:S02]  /*0dc0*/  @!P2 MUFU.EX2 R25, R24 ;  /* 0x000000180019a308 */ /* 0x000ee40000000800 */
[----:B--2---:R-:W-:Y:S01]  /*0dd0*/  @!P6 FADD.FTZ R18, R18, R16 ;  /* 0x000000101212e221 */ /* 0x004fe20000010000 */
[----:B------:R-:W-:Y:S02]  /*0de0*/  ISETP.NE.AND P6, PT, R23, RZ, PT ;  /* 0x000000ff1700720c */ /* 0x000fe40003fc5270 */
[----:B------:R-:W-:Y:S01]  /*0df0*/  SHF.R.S32.HI R23, RZ, 0x1f, R10 ;  /* 0x0000001fff177819 */ /* 0x000fe2000001140a */
[----:B0-----:R-:W-:Y:S02]  /*0e00*/  @!P0 FADD.FTZ R18, R18, R17 ;  /* 0x0000001112128221 */ /* 0x001fe40000010000 */
[----:B------:R-:W0:Y:S01]  /*0e10*/  @!P3 MUFU.EX2 R27, R26 ;  /* 0x0000001a001bb308 */ /* 0x000e220000000800 */
[----:B------:R-:W-:Y:S01]  /*0e20*/  LEA.HI R23, R23, R10, RZ, 0x5 ;  /* 0x0000000a17177211 */ /* 0x000fe200078f28ff */
[----:B-1----:R-:W-:-:S06]  /*0e30*/  @!P1 FADD.FTZ R18, R18, R19 ;  /* 0x0000001312129221 */ /* 0x002fcc0000010000 */
[----:B------:R-:W1:Y:S01]  /*0e40*/  @!P4 MUFU.EX2 R15, R14 ;  /* 0x0000000e000fc308 */ /* 0x000e620000000800 */
[----:B---3--:R-:W-:-:S04]  /*0e50*/  @!P2 FADD.FTZ R18, R18, R25 ;  /* 0x000000191212a221 */ /* 0x008fc80000010000 */
[----:B0-----:R-:W-:-:S04]  /*0e60*/  @!P3 FADD.FTZ R18, R18, R27 ;  /* 0x0000001b1212b221 */ /* 0x001fc80000010000 */
[----:B-1----:R-:W-:-:S05]  /*0e70*/  @!P4 FADD.FTZ R18, R18, R15 ;  /* 0x0000000f1212c221 */ /* 0x002fca0000010000 */
[----:B------:R-:W0:Y:S02]  /*0e80*/  SHFL.DOWN PT, R15, R18, 0x10, 0x1f ;  /* 0x0a001f00120f7f89 */ /* 0x000e2400000e0000 */
[----:B0-----:R-:W-:Y:S01]  /*0e90*/  FADD.FTZ R15, R15, R18 ;  /* 0x000000120f0f7221 */ /* 0x001fe20000010000 */
[----:B------:R-:W-:-:S04]  /*0ea0*/  @!P6 SHF.R.S32.HI R18, RZ, 0x5, R23 ;  /* 0x00000005ff12e819 */ /* 0x000fc80000011417 */
[----:B------:R-:W0:Y:S01]  /*0eb0*/  SHFL.DOWN PT, R16, R15, 0x8, 0x1f ;  /* 0x09001f000f107f89 */ /* 0x000e2200000e0000 */
[----:B------:R-:W-:Y:S01]  /*0ec0*/  @!P6 LEA R18, R18, UR4, 0x2 ;  /* 0x000000041212ec11 */ /* 0x000fe2000f8e10ff */
[----:B0-----:R-:W-:Y:S01]  /*0ed0*/  FADD.FTZ R16, R15, R16 ;  /* 0x000000100f107221 */ /* 0x001fe20000010000 */
[----:B------:R-:W-:-:S04]  /*0ee0*/  HFMA2.MMA R15, -RZ, RZ, 0, 0 ;  /* 0x00000000ff0f7435 */ /* 0x000fc800000001ff */
        /* <DEDUP_REMOVED lines=23> */
.L_x_7220:
[----:B-1----:R-:W-:-:S07]  /*1060*/  FADD.FTZ R15, R17, R18 ;  /* 0x00000012110f7221 */ /* 0x002fce0000010000 */
.L_x_7193:
[----:B------:R-:W-:Y:S05]  /*1070*/  BSYNC B0 ;  /* 0x0000000000007941 */ /* 0x000fea0003800000 */
.L_x_7192:
[----:B------:R-:W-:Y:S01]  /*1080*/  ISETP.NE.AND P6, PT, R20, RZ, PT ;  /* 0x000000ff1400720c */ /* 0x000fe20003fc5270 */
[----:B------:R-:W-:-:S12]  /*1090*/  WARPSYNC.ALL ;  /* 0x0000000000007948 */ /* 0x000fd80003800000 */
[----:B-1----:R1:W-:Y:S01]  /*10a0*/  @!P6 STS [UR4], R15 ;  /* 0x0000000fff00e988 */ /* 0x0023e20008000804 */
[----:B------:R-:W-:Y:S06]  /*10b0*/  BAR.SYNC.DEFER_BLOCKING 0x0 ;  /* 0x0000000000007b1d */ /* 0x000fec0000010000 */
[----:B------:R-:W-:Y:S01]  /*10c0*/  BSSY B0, `(.L_x_7195) ;  /* 0x0000012000007945 */ /* 0x000fe20003800000 */
[----:B------:R-:W2:Y:S03]  /*10d0*/  LDS R13, [UR4] ;  /* 0x00000004ff0d7984 */ /* 0x000ea60008000800 */
[----:B-1----:R-:W-:Y:S05]  /*10e0*/  @P5 BRA `(.L_x_7196) ;  /* 0x00000000003c5947 */ /* 0x002fea0003800000 */
[--C-:B------:R-:W-:Y:S01]  /*10f0*/  SHF.R.S32.HI R15, RZ, 0x1f, R10.reuse ;  /* 0x0000001fff0f7819 */ /* 0x100fe2000001140a */
[----:B------:R-:W-:Y:S01]  /*1100*/  IMAD.MOV.U32 R14, RZ, RZ, R10 ;  /* 0x000000ffff0e7224 */ /* 0x000fe200078e000a */
[----:B------:R-:W-:-:S03]  /*1110*/  ULDC.64 UR4, c[0x0][0x210] ;  /* 0x0000840000047ab9 */ /* 0x000fc60000000a00 */
[----:B0-----:R-:W-:-:S04]  /*1120*/  IMAD.WIDE.U32 R16, R8, UR8, R14 ;  /* 0x0000000808107c25 */ /* 0x001fc8000f8e000e */
        /* <DEDUP_REMOVED lines=11> */
.L_x_7196:
[----:B------:R-:W-:Y:S05]  /*11e0*/  BSYNC B0 ;  /* 0x0000000000007941 */ /* 0x000fea0003800000 */
.L_x_7195:
[----:B------:R-:W-:Y:S01]  /*11f0*/  ISETP.NE.AND P5, PT, R29, RZ, PT ;  /* 0x000000ff1d00720c */ /* 0x000fe20003fa5270 */
[----:B------:R-:W-:-:S12]  /*1200*/  BSSY B0, `(.L_x_7197) ;  /* 0x0000012000007945 */ /* 0x000fd80003800000 */
[----:B------:R-:W-:Y:S05]  /*1210*/  @P5 BRA `(.L_x_7198) ;  /* 0x0000000000405947 */ /* 0x000fea0003800000 */
[----:B-1----:R-:W-:Y:S01]  /*1220*/  IMAD.U32 R3, R0, 0x10000, RZ ;  /* 0x0001000000037824 */ /* 0x002fe200078e00ff */
[----:B0-2---:R-:W-:Y:S01]  /*1230*/  MUFU.RCP R17, R13 ;  /* 0x0000000d00117308 */ /* 0x005fe20000001000 */
[----:B------:R-:W-:Y:S02]  /*1240*/  ULDC UR4, c[0x0][0x0] ;  /* 0x0000000000047ab9 */ /* 0x000fe40000000800 */
[----:B------:R-:W-:Y:S01]  /*1250*/  FADD.FTZ R3, R3, -R12 ;  /* 0x8000000c03037221 */ /* 0x000fe20000010000 */
[----:B------:R-:W-:Y:S01]  /*1260*/  VIADD R14, R10, UR4 ;  /* 0x000000040a0e7c36 */ /* 0x000fe20008000000 */
[----:B------:R-:W-:Y:S02]  /*1270*/  ULDC.64 UR4, c[0x0][0x210] ;  /* 0x0000840000047ab9 */ /* 0x000fe40000000a00 */
[----:B------:R-:W-:Y:S02]  /*1280*/  FMUL.FTZ R18, R3, 1.4426950216293334961 ;  /* 0x3fb8aa3b03127820 */ /* 0x000fe40000410000 */
[----:B------:R-:W-:-:S02]  /*1290*/  SHF.R.S32.HI R15, RZ, 0x1f, R14 ;  /* 0x0000001fff0f7819 */ /* 0x000fc4000001140e */
[----:B------:R-:W0:Y:S01]  /*12a0*/  MUFU.EX2 R0, R18 ;  /* 0x0000001200007308 */ /* 0x000e220000000800 */
[----:B------:R-:W-:-:S04]  /*12b0*/  IMAD.WIDE.U32 R14, R8, UR8, R14 ;  /* 0x00000008080e7c25 */ /* 0x000fc8000f8e000e */
[----:B------:R-:W-:Y:S01]  /*12c0*/  IMAD R3, R9, UR8, R15 ;  /* 0x0000000809037c24 */ /* 0x000fe2000f8e020f */
[----:B------:R-:W-:Y:S01]  /*12d0*/  LEA R16, P5, R14, UR4, 0x1 ;  /* 0x000000040e107c11 */ /* 0x000fe2000f8a08ff */
[----:B0-----:R-:W-:-:S03]  /*12e0*/  FMUL.FTZ R0, R0, R17 ;  /* 0x0000001100007220 */ /* 0x001fc60000410000 */
[----:B------:R-:W-:Y:S02]  /*12f0*/  LEA.HI.X R17, R14, UR5, R3, 0x1, P5 ;  /* 0x000000050e117c11 */ /* 0x000fe4000a8f0c03 */
[----:B------:R-:W-:-:S05]  /*1300*/  F2FP.BF16.F32.PACK_AB R0, RZ, R0 ;  /* 0x00000000ff00723e */ /* 0x000fca00000010ff */
[----:B------:R3:W-:Y:S02]  /*1310*/  STG.E.U16 desc[UR6][R16.64], R0 ;  /* 0x0000000010007986 */ /* 0x0007e4000c101506 */
.L_x_7198:
[----:B------:R-:W-:Y:S05]  /*1320*/  BSYNC B0 ;  /* 0x0000000000007941 */ /* 0x000fea0003800000 */
.L_x_7197:
[----:B------:R-:W-:Y:S01]  /*1330*/  ISETP.NE.AND P5, PT, R30, RZ, PT ;  /* 0x000000ff1e00720c */ /* 0x000fe20003fa5270 */
[----:B------:R-:W-:-:S12]  /*1340*/  BSSY B0, `(.L_x_7199) ;  /* 0x0000012000007945 */ /* 0x000fd80003800000 */
[----:B------:R-:W-:Y:S05]  /*1350*/  @P5 BRA `(.L_x_7200) ;  /* 0x0000000000405947 */ /* 0x000fea0003800000 */
[----:B-1----:R-:W1:Y:S01]  /*1360*/  LDC R3, c[0x0][RZ] ;  /* 0x00000000ff037b82 */ /* 0x002e620000000800 */
[----:B------:R-:W-:Y:S01]  /*1370*/  SHF.L.U32 R15, R2, 0x10, RZ ;  /* 0x00000010020f7819 */ /* 0x000fe200000006ff */
[----:B0-23--:R-:W-:Y:S01]  /*1380*/  MUFU.RCP R17, R13 ;  /* 0x0000000d00117308 */ /* 0x00dfe20000001000 */
[----:B------:R-:W-:-:S03]  /*1390*/  ULDC.64 UR4, c[0x0][0x210] ;  /* 0x0000840000047ab9 */ /* 0x000fc60000000a00 */
[----:B------:R-:W-:-:S04]  /*13a0*/  FADD.FTZ R15, R15, -R12 ;  /* 0x8000000c0f0f7221 */ /* 0x000fc80000010000 */
[----:B------:R-:W-:-:S04]  /*13b0*/  FMUL.FTZ R16, R15, 1.4426950216293334961 ;  /* 0x3fb8aa3b0f107820 */ /* 0x000fc80000410000 */
[----:B------:R-:W0:Y:S01]  /*13c0*/  MUFU.EX2 R0, R16 ;  /* 0x0000001000007308 */ /* 0x000e220000000800 */
[----:B-1----:R-:W-:-:S05]  /*13d0*/  IMAD R2, R3, 0x2, R10 ;  /* 0x0000000203027824 */ /* 0x002fca00078e020a */
[--C-:B------:R-:W-:Y:S01]  /*13e0*/  SHF.R.S32.HI R3, RZ, 0x1f, R2.reuse ;  /* 0x0000001fff037819 */ /* 0x100fe20000011402 */
[----:B0-----:R-:W-:Y:S02]  /*13f0*/  FMUL.FTZ R0, R0, R17 ;  /* 0x0000001100007220 */ /* 0x001fe40000410000 */
[----:B------:R-:W-:-:S03]  /*1400*/  IMAD.WIDE.U32 R2, R8, UR8, R2 ;  /* 0x0000000808027c25 */ /* 0x000fc6000f8e0002 */
[----:B------:R-:W-:Y:S01]  /*1410*/  F2FP.BF16.F32.PACK_AB R0, RZ, R0 ;  /* 0x00000000ff00723e */ /* 0x000fe200000010ff */
[----:B------:R-:W-:Y:S01]  /*1420*/  IMAD R3, R9, UR8, R3 ;  /* 0x0000000809037c24 */ /* 0x000fe2000f8e0203 */
[----:B------:R-:W-:-:S04]  /*1430*/  LEA R14, P5, R2, UR4, 0x1 ;  /* 0x00000004020e7c11 */ /* 0x000fc8000f8a08ff */
[----:B------:R-:W-:-:S05]  /*1440*/  LEA.HI.X R15, R2, UR5, R3, 0x1, P5 ;  /* 0x00000005020f7c11 */ /* 0x000fca000a8f0c03 */
[----:B------:R4:W-:Y:S04]  /*1450*/  STG.E.U16 desc[UR6][R14.64], R0 ;  /* 0x000000000e007986 */ /* 0x0009e8000c101506 */
.L_x_7200:
[----:B------:R-:W-:Y:S05]  /*1460*/  BSYNC B0 ;  /* 0x0000000000007941 */ /* 0x000fea0003800000 */
.L_x_7199:
[----:B------:R-:W-:Y:S04]  /*1470*/  BSSY B0, `(.L_x_7201) ;  /* 0x0000013000007945 */ /* 0x000fe80003800000 */
[----:B------:R-:W-:Y:S05]  /*1480*/  @P0 BRA `(.L_x_7202) ;  /* 0x0000000000440947 */ /* 0x000fea0003800000 */
[----:B-1----:R-:W1:Y:S01]  /*1490*/  LDC R3, c[0x0][RZ] ;  /* 0x00000000ff037b82 */ /* 0x002e620000000800 */
[----:B----4-:R-:W-:Y:S01]  /*14a0*/  IMAD.U32 R15, R4, 0x10000, RZ ;  /* 0x00010000040f7824 */ /* 0x010fe200078e00ff */
[----:B0-23--:R-:W-:Y:S01]  /*14b0*/  MUFU.RCP R17, R13 ;  /* 0x0000000d00117308 */ /* 0x00dfe20000001000 */
[----:B------:R-:W-:Y:S02]  /*14c0*/  ULDC.64 UR4, c[0x0][0x210] ;  /* 0x0000840000047ab9 */ /* 0x000fe40000000a00 */
[----:B------:R-:W-:-:S04]  /*14d0*/  FADD.FTZ R15, R15, -R12 ;  /* 0x8000000c0f0f7221 */ /* 0x000fc80000010000 */
[----:B------:R-:W-:-:S04]  /*14e0*/  FMUL.FTZ R4, R15, 1.4426950216293334961 ;  /* 0x3fb8aa3b0f047820 */ /* 0x000fc80000410000 */
[----:B------:R-:W0:Y:S01]  /*14f0*/  MUFU.EX2 R0, R4 ;  /* 0x0000000400007308 */ /* 0x000e220000000800 */
[----:B-1----:R-:W-:-:S04]  /*1500*/  IMAD R2, R3, 0x2, R10 ;  /* 0x0000000203027824 */ /* 0x002fc800078e020a */
[----:B------:R-:W-:Y:S02]  /*1510*/  IMAD.IADD R2, R2, 0x1, R3 ;  /* 0x0000000102027824 */ /* 0x000fe400078e0203 */
[----:B0-----:R-:W-:-:S03]  /*1520*/  FMUL.FTZ R0, R0, R17 ;  /* 0x0000001100007220 */ /* 0x001fc60000410000 */
[--C-:B------:R-:W-:Y:S02]  /*1530*/  SHF.R.S32.HI R3, RZ, 0x1f, R2.reuse ;  /* 0x0000001fff037819 */ /* 0x100fe40000011402 */
[----:B------:R-:W-:Y:S01]  /*1540*/  F2FP.BF16.F32.PACK_AB R0, RZ, R0 ;  /* 0x00000000ff00723e */ /* 0x000fe200000010ff */
[----:B------:R-:W-:-:S04]  /*1550*/  IMAD.WIDE.U32 R2, R8, UR8, R2 ;  /* 0x0000000808027c25 */ /* 0x000fc8000f8e0002 */
[----:B------:R-:W-:Y:S01]  /*1560*/  IMAD R3, R9, UR8, R3 ;  /* 0x0000000809037c24 */ /* 0x000fe2000f8e0203 */
[----:B------:R-:W-:-:S04]  /*1570*/  LEA R14, P0, R2, UR4, 0x1 ;  /* 0x00000004020e7c11 */ /* 0x000fc8000f8008ff */
[----:B------:R-:W-:-:S05]  /*1580*/  LEA.HI.X R15, R2, UR5, R3, 0x1, P0 ;  /* 0x00000005020f7c11 */ /* 0x000fca00080f0c03 */
[----:B------:R0:W-:Y:S04]  /*1590*/  STG.E.U16 desc[UR6][R14.64], R0 ;  /* 0x000000000e007986 */ /* 0x0001e8000c101506 */
.L_x_7202:
[----:B------:R-:W-:Y:S05]  /*15a0*/  BSYNC B0 ;  /* 0x0000000000007941 */ /* 0x000fea0003800000 */
.L_x_7201:
[----:B------:R-:W-:Y:S04]  /*15b0*/  BSSY B0, `(.L_x_7203) ;  /* 0x0000013000007945 */ /* 0x000fe80003800000 */
[----:B------:R-:W-:Y:S05]  /*15c0*/  @P1 BRA `(.L_x_7204) ;  /* 0x0000000000441947 */ /* 0x000fea0003800000 */
[----:B-1----:R-:W1:Y:S01]  /*15d0*/  LDC R3, c[0x0][RZ] ;  /* 0x00000000ff037b82 */ /* 0x002e620000000800 */
[----:B------:R-:W-:Y:S01]  /*15e0*/  SHF.L.U32 R5, R5, 0x10, RZ ;  /* 0x0000001005057819 */ /* 0x000fe200000006ff */
[----:B0-2-4-:R-:W-:Y:S01]  /*15f0*/  MUFU.RCP R15, R13 ;  /* 0x0000000d000f7308 */ /* 0x015fe20000001000 */
[----:B------:R-:W-:-:S03]  /*1600*/  ULDC.64 UR4, c[0x0][0x210] ;  /* 0x0000840000047ab9 */ /* 0x000fc60000000a00 */
[----:B------:R-:W-:-:S04]  /*1610*/  FADD.FTZ R5, R5, -R12 ;  /* 0x8000000c05057221 */ /* 0x000fc80000010000 */
[----:B------:R-:W-:-:S04]  /*1620*/  FMUL.FTZ R14, R5, 1.4426950216293334961 ;  /* 0x3fb8aa3b050e7820 */ /* 0x000fc80000410000 */
[----:B---3--:R-:W0:Y:S01]  /*1630*/  MUFU.EX2 R0, R14 ;  /* 0x0000000e00007308 */ /* 0x008e220000000800 */
[----:B-1----:R-:W-:-:S04]  /*1640*/  IMAD R2, R3, 0x2, R10 ;  /* 0x0000000203027824 */ /* 0x002fc800078e020a */
[----:B------:R-:W-:Y:S02]  /*1650*/  IMAD R2, R3, 0x2, R2 ;  /* 0x0000000203027824 */ /* 0x000fe400078e0202 */
        /* <DEDUP_REMOVED lines=8> */
.L_x_7204:
[----:B------:R-:W-:Y:S05]  /*16e0*/  BSYNC B0 ;  /* 0x0000000000007941 */ /* 0x000fea0003800000 */
.L_x_7203:
[----:B------:R-:W-:Y:S04]  /*16f0*/  BSSY B0, `(.L_x_7205) ;  /* 0x0000014000007945 */ /* 0x000fe80003800000 */
[----:B------:R-:W-:Y:S05]  /*1700*/  @P2 BRA `(.L_x_7206) ;  /* 0x0000000000482947 */ /* 0x000fea0003800000 */
[----:B-1----:R-:W3:Y:S01]  /*1710*/  LDC R3, c[0x0][RZ] ;  /* 0x00000000ff037b82 */ /* 0x002ee20000000800 */
[----:B0-----:R-:W-:Y:S01]  /*1720*/  IMAD.U32 R5, R6, 0x10000, RZ ;  /* 0x0001000006057824 */ /* 0x001fe200078e00ff */
[----:B--2-4-:R-:W-:Y:S01]  /*1730*/  MUFU.RCP R15, R13 ;  /* 0x0000000d000f7308 */ /* 0x014fe20000001000 */
[----:B------:R-:W-:Y:S02]  /*1740*/  ULDC.64 UR4, c[0x0][0x210] ;  /* 0x0000840000047ab9 */ /* 0x000fe40000000a00 */
[----:B------:R-:W-:-:S04]  /*1750*/  FADD.FTZ R5, R5, -R12 ;  /* 0x8000000c05057221 */ /* 0x000fc80000010000 */
[----:B------:R-:W-:-:S06]  /*1760*/  FMUL.FTZ R6, R5, 1.4426950216293334961 ;  /* 0x3fb8aa3b05067820 */ /* 0x000fcc0000410000 */
[----:B------:R-:W0:Y:S01]  /*1770*/  MUFU.EX2 R6, R6 ;  /* 0x0000000600067308 */ /* 0x000e220000000800 */
[----:B---3--:R-:W-:-:S05]  /*1780*/  IMAD R0, R3, 0x2, R10 ;  /* 0x0000000203007824 */ /* 0x008fca00078e020a */
[----:B------:R-:W-:-:S05]  /*1790*/  LEA R0, R3, R0, 0x1 ;  /* 0x0000000003007211 */ /* 0x000fca00078e08ff */
        /* <DEDUP_REMOVED lines=9> */
.L_x_7206:
[----:B------:R-:W-:Y:S05]  /*1830*/  BSYNC B0 ;  /* 0x0000000000007941 */ /* 0x000fea0003800000 */
.L_x_7205:
[----:B------:R-:W-:Y:S04]  /*1840*/  BSSY B0, `(.L_x_7207) ;  /* 0x0000014000007945 */ /* 0x000fe80003800000 */
[----:B------:R-:W-:Y:S05]  /*1850*/  @P3 BRA `(.L_x_7208) ;  /* 0x0000000000483947 */ /* 0x000fea0003800000 */
[----:B-1----:R-:W3:Y:S01]  /*1860*/  LDC R3, c[0x0][RZ] ;  /* 0x00000000ff037b82 */ /* 0x002ee20000000800 */
[----:B------:R-:W-:Y:S01]  /*1870*/  IMAD.U32 R7, R7, 0x10000, RZ ;  /* 0x0001000007077824 */ /* 0x000fe200078e00ff */
[----:B0-2---:R-:W-:Y:S01]  /*1880*/  MUFU.RCP R4, R13 ;  /* 0x0000000d00047308 */ /* 0x005fe20000001000 */
[----:B------:R-:W-:Y:S02]  /*1890*/  ULDC.64 UR4, c[0x0][0x210] ;  /* 0x0000840000047ab9 */ /* 0x000fe40000000a00 */
[----:B------:R-:W-:-:S04]  /*18a0*/  FADD.FTZ R7, R7, -R12 ;  /* 0x8000000c07077221 */ /* 0x000fc80000010000 */
[----:B------:R-:W-:-:S06]  /*18b0*/  FMUL.FTZ R7, R7, 1.4426950216293334961 ;  /* 0x3fb8aa3b07077820 */ /* 0x000fcc0000410000 */
[----:B------:R-:W0:Y:S01]  /*18c0*/  MUFU.EX2 R7, R7 ;  /* 0x0000000700077308 */ /* 0x000e220000000800 */
[----:B---34-:R-:W-:-:S04]  /*18d0*/  IMAD R0, R3, 0x2, R10 ;  /* 0x0000000203007824 */ /* 0x018fc800078e020a */
[----:B------:R-:W-:-:S05]  /*18e0*/  IMAD R0, R3, 0x2, R0 ;  /* 0x0000000203007824 */ /* 0x000fca00078e0200 */
[----:B------:R-:W-:Y:S01]  /*18f0*/  LEA R2, R3, R0, 0x1 ;  /* 0x0000000003027211 */ /* 0x000fe200078e08ff */
        /* <DEDUP_REMOVED lines=8> */
.L_x_7208:
[----:B------:R-:W-:Y:S05]  /*1980*/  BSYNC B0 ;  /* 0x0000000000007941 */ /* 0x000fea0003800000 */
.L_x_7207:
[----:B------:R-:W-:Y:S05]  /*1990*/  @P4 EXIT ;  /* 0x000000000000494d */ /* 0x000fea0003800000 */
[----:B-1----:R-:W1:Y:S01]  /*19a0*/  LDC R3, c[0x0][RZ] ;  /* 0x00000000ff037b82 */ /* 0x002e620000000800 */
[----:B0-----:R-:W-:Y:S01]  /*19b0*/  IMAD.U32 R5, R28, 0x10000, RZ ;  /* 0x000100001c057824 */ /* 0x001fe200078e00ff */
[----:B--2---:R-:W-:Y:S01]  /*19c0*/  MUFU.RCP R13, R13 ;  /* 0x0000000d000d7308 */ /* 0x004fe20000001000 */
[----:B------:R-:W-:Y:S02]  /*19d0*/  ULDC.64 UR4, c[0x0][0x210] ;  /* 0x0000840000047ab9 */ /* 0x000fe40000000a00 */
[----:B------:R-:W-:-:S04]  /*19e0*/  FADD.FTZ R5, R5, -R12 ;  /* 0x8000000c05057221 */ /* 0x000fc80000010000 */
[----:B------:R-:W-:-:S04]  /*19f0*/  FMUL.FTZ R6, R5, 1.4426950216293334961 ;  /* 0x3fb8aa3b05067820 */ /* 0x000fc80000410000 */
[----:B---34-:R-:W0:Y:S01]  /*1a00*/  MUFU.EX2 R0, R6 ;  /* 0x0000000600007308 */ /* 0x018e220000000800 */
[----:B-1----:R-:W-:-:S04]  /*1a10*/  IMAD R10, R3, 0x2, R10 ;  /* 0x00000002030a7824 */ /* 0x002fc800078e020a */
[C---:B------:R-:W-:Y:S02]  /*1a20*/  IMAD R10, R3.reuse, 0x2, R10 ;  /* 0x00000002030a7824 */ /* 0x040fe400078e020a */
[----:B0-----:R-:W-:Y:S02]  /*1a30*/  FMUL.FTZ R0, R0, R13 ;  /* 0x0000000d00007220 */ /* 0x001fe40000410000 */
[----:B------:R-:W-:-:S03]  /*1a40*/  IMAD R10, R3, 0x2, R10 ;  /* 0x00000002030a7824 */ /* 0x000fc600078e020a */
[----:B------:R-:W-:Y:S02]  /*1a50*/  F2FP.BF16.F32.PACK_AB R0, RZ, R0 ;  /* 0x00000000ff00723e */ /* 0x000fe400000010ff */
[----:B------:R-:W-:-:S04]  /*1a60*/  IADD3 R2, R10, R3, RZ ;  /* 0x000000030a027210 */ /* 0x000fc80007ffe0ff */
[----:B------:R-:W-:-:S03]  /*1a70*/  SHF.R.S32.HI R3, RZ, 0x1f, R2 ;  /* 0x0000001fff037819 */ /* 0x000fc60000011402 */
[----:B------:R-:W-:-:S04]  /*1a80*/  IMAD.WIDE.U32 R2, R8, UR8, R2 ;  /* 0x0000000808027c25 */ /* 0x000fc8000f8e0002 */
[----:B------:R-:W-:Y:S01]  /*1a90*/  IMAD R9, R9, UR8, R3 ;  /* 0x0000000809097c24 */ /* 0x000fe2000f8e0203 */
[----:B------:R-:W-:-:S04]  /*1aa0*/  LEA R4, P0, R2, UR4, 0x1 ;  /* 0x0000000402047c11 */ /* 0x000fc8000f8008ff */
[----:B------:R-:W-:-:S05]  /*1ab0*/  LEA.HI.X R5, R2, UR5, R9, 0x1, P0 ;  /* 0x0000000502057c11 */ /* 0x000fca00080f0c09 */
[----:B------:R-:W-:Y:S01]  /*1ac0*/  STG.E.U16 desc[UR6][R4.64], R0 ;  /* 0x0000000004007986 */ /* 0x000fe2000c101506 */
[----:B------:R-:W-:Y:S05]  /*1ad0*/  EXIT ;  /* 0x000000000000794d */ /* 0x000fea0003800000 */
.L_x_7191:
[----:B-1----:R-:W-:Y:S02]  /*1ae0*/  IMAD.MOV.U32 R22, RZ, RZ, R14 ;  /* 0x000000ffff167224 */ /* 0x002fe400078e000e */
[----:B------:R-:W-:Y:S02]  /*1af0*/  IMAD.MOV.U32 R24, RZ, RZ, 0x10 ;  /* 0x00000010ff187424 */ /* 0x000fe400078e00ff */
[----:B------:R-:W-:Y:S02]  /*1b00*/  IMAD.MOV.U32 R25, RZ, RZ, 0x1f ;  /* 0x0000001fff197424 */ /* 0x000fe400078e00ff */
[----:B------:R-:W-:-:S07]  /*1b10*/  IMAD.MOV.U32 R21, RZ, RZ, -0x1 ;  /* 0xffffffffff157424 */ /* 0x000fce00078e00ff */
[----:B------:R-:W-:Y:S05]  /*1b20*/  WARPSYNC.COLLECTIVE R21, `(.L_x_7209) ;  /* 0x0000000015087348 */ /* 0x000fea0003c00000 */
[----:B------:R0:W1:Y:S02]  /*1b30*/  SHFL.DOWN P6, R18, R22, R24, R25 ;  /* 0x0800001816127389 */ /* 0x00006400000c0019 */
[----:B01----:R-:W-:Y:S01]  /*1b40*/  ENDCOLLECTIVE ;  /* 0x000000000000791b */ /* 0x003fe20003800000 */
.L_x_7209:
        /* <DEDUP_REMOVED lines=8> */
.L_x_7210:
[----:B------:R-:W-:Y:S01]  /*1bd0*/  HFMA2.MMA R24, -RZ, RZ, 0, 2.384185791015625e-07 ;  /* 0x00000004ff187435 */ /* 0x000fe200000001ff */
[----:B------:R-:W-:-:S05]  /*1be0*/  IMAD.MOV.U32 R12, RZ, RZ, R18 ;  /* 0x000000ffff0c7224 */ /* 0x000fca00078e0012 */
[----:B------:R-:W-:-:S04]  /*1bf0*/  FSETP.GEU.FTZ.AND P6, PT, R15, R12, PT ;  /* 0x0000000c0f00720b */ /* 0x000fc80003fde000 */
[----:B------:R-:W-:-:S05]  /*1c00*/  FSEL R12, R12, R15, !P6 ;  /* 0x0000000f0c0c7208 */ /* 0x000fca0007000000 */
[----:B------:R-:W-:-:S07]  /*1c10*/  IMAD.MOV.U32 R22, RZ, RZ, R12 ;  /* 0x000000ffff167224 */ /* 0x000fce00078e000c */
[----:B------:R-:W-:Y:S05]  /*1c20*/  WARPSYNC.COLLECTIVE R21, `(.L_x_7211) ;  /* 0x0000000015087348 */ /* 0x000fea0003c00000 */
[----:B------:R0:W1:Y:S02]  /*1c30*/  SHFL.DOWN P6, R18, R22, R24, R25 ;  /* 0x0800001816127389 */ /* 0x00006400000c0019 */
[----:B01----:R-:W-:Y:S01]  /*1c40*/  ENDCOLLECTIVE ;  /* 0x000000000000791b */ /* 0x003fe20003800000 */
.L_x_7211:
        /* <DEDUP_REMOVED lines=8> */
.L_x_7212:
        /* <DEDUP_REMOVED lines=8> */
.L_x_7213:
[----:B------:R-:W-:Y:S01]  /*1d50*/  IMAD.MOV.U32 R19, RZ, RZ, R18 ;  /* 0x000000ffff137224 */ /* 0x000fe200078e0012 */
[----:B------:R-:W-:Y:S06]  /*1d60*/  BRA `(.L_x_7214) ;  /* 0xffffffec00347947 */ /* 0x000fec000383ffff */
.L_x_7194:
[----:B------:R-:W-:Y:S01]  /*1d70*/  HFMA2.MMA R25, -RZ, RZ, 0, 1.847743988037109375e-06 ;  /* 0x0000001fff197435 */ /* 0x000fe200000001ff */
[----:B-1----:R-:W-:Y:S02]  /*1d80*/  IMAD.MOV.U32 R22, RZ, RZ, R15 ;  /* 0x000000ffff167224 */ /* 0x002fe400078e000f */
[----:B------:R-:W-:Y:S02]  /*1d90*/  IMAD.MOV.U32 R24, RZ, RZ, 0x10 ;  /* 0x00000010ff187424 */ /* 0x000fe400078e00ff */
[----:B------:R-:W-:-:S07]  /*1da0*/  IMAD.MOV.U32 R21, RZ, RZ, -0x1 ;  /* 0xffffffffff157424 */ /* 0x000fce00078e00ff */
[----:B------:R-:W-:Y:S05]  /*1db0*/  WARPSYNC.COLLECTIVE R21, `(.L_x_7215) ;  /* 0x0000000015087348 */ /* 0x000fea0003c00000 */
[----:B------:R0:W1:Y:S02]  /*1dc0*/  SHFL.DOWN P6, R18, R22, R24, R25 ;  /* 0x0800001816127389 */ /* 0x00006400000c0019 */
[----:B01----:R-:W-:Y:S01]  /*1dd0*/  ENDCOLLECTIVE ;  /* 0x000000000000791b */ /* 0x003fe20003800000 */
.L_x_7215:
[----:B------:R-:W-:Y:S02]  /*1de0*/  IMAD.MOV.U32 R24, RZ, RZ, 0x8 ;  /* 0x00000008ff187424 */ /* 0x000fe400078e00ff */
[----:B------:R-:W-:-:S04]  /*1df0*/  IMAD.MOV.U32 R14, RZ, RZ, R18 ;  /* 0x000000ffff0e7224 */ /* 0x000fc800078e0012 */
[----:B------:R-:W-:-:S04]  /*1e00*/  FADD.FTZ R14, R15, R14 ;  /* 0x0000000e0f0e7221 */ /* 0x000fc80000010000 */
[----:B------:R-:W-:-:S07]  /*1e10*/  IMAD.MOV.U32 R22, RZ, RZ, R14 ;  /* 0x000000ffff167224 */ /* 0x000fce00078e000e */
[----:B------:R-:W-:Y:S05]  /*1e20*/  WARPSYNC.COLLECTIVE R21, `(.L_x_7216) ;  /* 0x0000000015087348 */ /* 0x000fea0003c00000 */
[----:B------:R0:W1:Y:S02]  /*1e30*/  SHFL.DOWN P6, R18, R22, R24, R25 ;  /* 0x0800001816127389 */ /* 0x00006400000c0019 */
[----:B01----:R-:W-:Y:S01]  /*1e40*/  ENDCOLLECTIVE ;  /* 0x000000000000791b */ /* 0x003fe20003800000 */
.L_x_7216:
[----:B------:R-:W-:Y:S01]  /*1e50*/  IMAD.MOV.U32 R24, RZ, RZ, 0x4 ;  /* 0x00000004ff187424 */ /* 0x000fe200078e00ff */
[----:B------:R-:W-:-:S05]  /*1e60*/  MOV R13, R18 ;  /* 0x00000012000d7202 */ /* 0x000fca0000000f00 */
[----:B------:R-:W-:-:S04]  /*1e70*/  FADD.FTZ R13, R14, R13 ;  /* 0x0000000d0e0d7221 */ /* 0x000fc80000010000 */
[----:B------:R-:W-:-:S07]  /*1e80*/  IMAD.MOV.U32 R22, RZ, RZ, R13 ;  /* 0x000000ffff167224 */ /* 0x000fce00078e000d */
[----:B------:R-:W-:Y:S05]  /*1e90*/  WARPSYNC.COLLECTIVE R21, `(.L_x_7217) ;  /* 0x0000000015087348 */ /* 0x000fea0003c00000 */
[----:B------:R0:W1:Y:S02]  /*1ea0*/  SHFL.DOWN P6, R18, R22, R24, R25 ;  /* 0x0800001816127389 */ /* 0x00006400000c0019 */
[----:B01----:R-:W-:Y:S01]  /*1eb0*/  ENDCOLLECTIVE ;  /* 0x000000000000791b */ /* 0x003fe20003800000 */
.L_x_7217:
[----:B------:R-:W-:Y:S01]  /*1ec0*/  HFMA2.MMA R24, -RZ, RZ, 0, 1.1920928955078125e-07 ;  /* 0x00000002ff187435 */ /* 0x000fe200000001ff */
[----:B------:R-:W-:-:S04]  /*1ed0*/  IMAD.MOV.U32 R16, RZ, RZ, R18 ;  /* 0x000000ffff107224 */ /* 0x000fc800078e0012 */
[----:B------:R-:W-:-:S04]  /*1ee0*/  FADD.FTZ R16, R13, R16 ;  /* 0x000000100d107221 */ /* 0x000fc80000010000 */
[----:B------:R-:W-:-:S07]  /*1ef0*/  IMAD.MOV.U32 R22, RZ, RZ, R16 ;  /* 0x000000ffff167224 */ /* 0x000fce00078e0010 */
[----:B------:R-:W-:Y:S05]  /*1f00*/  WARPSYNC.COLLECTIVE R21, `(.L_x_7218) ;  /* 0x0000000015087348 */ /* 0x000fea0003c00000 */
[----:B------:R0:W1:Y:S02]  /*1f10*/  SHFL.DOWN P6, R18, R22, R24, R25 ;  /* 0x0800001816127389 */ /* 0x00006400000c0019 */
[----:B01----:R-:W-:Y:S01]  /*1f20*/  ENDCOLLECTIVE ;  /* 0x000000000000791b */ /* 0x003fe20003800000 */
.L_x_7218:
[----:B------:R-:W-:Y:S02]  /*1f30*/  IMAD.MOV.U32 R24, RZ, RZ, 0x1 ;  /* 0x00000001ff187424 */ /* 0x000fe400078e00ff */
[----:B------:R-:W-:-:S04]  /*1f40*/  IMAD.MOV.U32 R17, RZ, RZ, R18 ;  /* 0x000000ffff117224 */ /* 0x000fc800078e0012 */
[----:B------:R-:W-:-:S04]  /*1f50*/  FADD.FTZ R17, R16, R17 ;  /* 0x0000001110117221 */ /* 0x000fc80000010000 */
[----:B------:R-:W-:-:S07]  /*1f60*/  IMAD.MOV.U32 R22, RZ, RZ, R17 ;  /* 0x000000ffff167224 */ /* 0x000fce00078e0011 */
[----:B------:R-:W-:Y:S05]  /*1f70*/  WARPSYNC.COLLECTIVE R21, `(.L_x_7219) ;  /* 0x0000000015087348 */ /* 0x000fea0003c00000 */
[----:B------:R0:W1:Y:S02]  /*1f80*/  SHFL.DOWN P6, R18, R22, R24, R25 ;  /* 0x0800001816127389 */ /* 0x00006400000c0019 */
[----:B01----:R-:W-:Y:S01]  /*1f90*/  ENDCOLLECTIVE ;  /* 0x000000000000791b */ /* 0x003fe20003800000 */
.L_x_7219:
[----:B------:R-:W-:Y:S05]  /*1fa0*/  BRA `(.L_x_7220) ;  /* 0xfffffff0002c7947 */ /* 0x000fea000383ffff */
.L_x_7221:
        /* <DEDUP_REMOVED lines=13> */
.L_x_12075:


//--------------------- .text._ZN2at6native43_GLOBAL__N__9ae7fba5_10_SoftMax_cu_9f978f6322cunn_SoftMaxForwardRegIN3c108BFloat16EfS4_NS1_22SoftMaxForwardEpilogueElLi7EEEvPT1_PKT_T3_ --------------------------
	.section	.text._ZN2at6native43_GLOBAL__N__9ae7fba5_10_SoftMax_cu_9f978f6322cunn_SoftMaxForwardRegIN3c108BFloat16EfS4_NS1_22SoftMaxForwardEpilogueElLi7EEEvPT1_PKT_T3_,"ax",@progbits
	.align	128
.text._ZN2at6native43_GLOBAL__N__9ae7fba5_10_SoftMax_cu_9f978f6322cunn_SoftMaxForwardRegIN3c108BFloat16EfS4_NS1_22SoftMaxForwardEpilogueElLi7EEEvPT1_PKT_T3_:
        .type           _ZN2at6native43_GLOBAL__N__9ae7fba5_10_SoftMax_cu_9f978f6322cunn_SoftMaxForwardRegIN3c108BFloat16EfS4_NS1_22SoftMaxForwardEpilogueElLi7EEEvPT1_PKT_T3_,@function
        .size           _ZN2at6native43_GLOBAL__N__9ae7fba5_10_SoftMax_cu_9f978f6322cunn_SoftMaxForwardRegIN3c108BFloat16EfS4_NS1_22SoftMaxForwardEpilogueElLi7EEEvPT1_PKT_T3_,(.L_x_12076 - _ZN2at6native43_GLOBAL__N__9ae7fba5_10_SoftMax_cu_9f978f6322cunn_SoftMaxForwardRegIN3c108BFloat16EfS4_NS1_22SoftMaxForwardEpilogueElLi7EEEvPT1_PKT_T3_)
        .other          _ZN2at6native43_GLOBAL__N__9ae7fba5_10_SoftMax_cu_9f978f6322cunn_SoftMaxForwardRegIN3c108BFloat16EfS4_NS1_22SoftMaxForwardEpilogueElLi7EEEvPT1_PKT_T3_,@"STO_CUDA_ENTRY STV_DEFAULT"
_ZN2at6native43_GLOBAL__N__9ae7fba5_10_SoftMax_cu_9f978f6322cunn_SoftMaxForwardRegIN3c108BFloat16EfS4_NS1_22SoftMaxForwardEpilogueElLi7EEEvPT1_PKT_T3_:
        /* <DEDUP_REMOVED lines=12> */
[----:B------:R-:W-:Y:S01]  /*00c0*/  ISETP.GE.AND.EX P4, PT, R15, R11, PT, P0 ;  /* 0x0000000b0f00720c */ /* 0x000fe20003f86300 */
[----:B------:R-:W-:Y:S01]  /*00d0*/  VIADD R28, R20, UR4 ;  /* 0x00000004141c7c36 */ /* 0x000fe20008000000 */
[----:B------:R-:W-:Y:S02]  /*00e0*/  ISETP.GE.U32.AND P0, PT, R12, R10, PT ;  /* 0x0000000a0c00720c */ /* 0x000fe40003f06070 */
[----:B------:R-:W-:-:S02]  /*00f0*/  SHF.R.S32.HI R21, RZ, 0x1f, R20 ;  /* 0x0000001fff157819 */ /* 0x000fc40000011414 */
[-C--:B------:R-:W-:Y:S02]  /*0100*/  ISETP.GE.AND.EX P0, PT, R13, R11.reuse, PT, P0 ;  /* 0x0000000b0d00720c */ /* 0x080fe40003f06300 */
[-C--:B------:R-:W-:Y:S02]  /*0110*/  ISETP.GE.U32.AND P1, PT, R20, R10.reuse, PT ;  /* 0x0000000a1400720c */ /* 0x080fe40003f26070 */
[----:B------:R-:W-:Y:S02]  /*0120*/  SHF.R.S32.HI R29, RZ, 0x1f, R28 ;  /* 0x0000001fff1d7819 */ /* 0x000fe4000001141c */
[----:B------:R-:W-:Y:S01]  /*0130*/  ISETP.GE.AND.EX P1, PT, R21, R11, PT, P1 ;  /* 0x0000000b1500720c */ /* 0x000fe20003f26310 */
[----:B------:R-:W0:Y:S01]  /*0140*/  @!P4 LDC.64 R18, c[0x0][0x218] ;  /* 0x00008600ff12cb82 */ /* 0x000e220000000a00 */
[----:B------:R-:W-:Y:S01]  /*0150*/  ISETP.GE.U32.AND P2, PT, R28, R10, PT ;  /* 0x0000000a1c00720c */ /* 0x000fe20003f46070 */
[----:B--2---:R-:W-:Y:S01]  /*0160*/  @!P4 IMAD.WIDE.U32 R14, R10, UR8, R14 ;  /* 0x000000080a0ecc25 */ /* 0x004fe2000f8e000e */
[----:B------:R-:W-:-:S02]  /*0170*/  P2R R22, PR, RZ, 0x10 ;  /* 0x00000010ff167803 */ /* 0x000fc40000000000 */
[----:B------:R-:W-:Y:S01]  /*0180*/  ISETP.GE.AND.EX P2, PT, R29, R11, PT, P2 ;  /* 0x0000000b1d00720c */ /* 0x000fe20003f46320 */
[----:B------:R-:W-:Y:S01]  /*0190*/  @!P4 IMAD R9, R11, UR8, R15 ;  /* 0x000000080b09cc24 */ /* 0x000fe2000f8e020f */
[----:B------:R-:W-:Y:S01]  /*01a0*/  IADD3 R26, R28, UR4, RZ ;  /* 0x000000041c1a7c10 */ /* 0x000fe2000fffe0ff */
[----:B------:R-:W1:Y:S01]  /*01b0*/  @!P0 LDC.64 R16, c[0x0][0x218] ;  /* 0x00008600ff108b82 */ /* 0x000e620000000a00 */
[C---:B------:R-:W-:Y:S02]  /*01c0*/  @!P0 IMAD.WIDE.U32 R12, R10.reuse, UR8, R12 ;  /* 0x000000080a0c8c25 */ /* 0x040fe4000f8e000c */
[----:B------:R-:W-:Y:S02]  /*01d0*/  SHF.R.S32.HI R27, RZ, 0x1f, R26 ;  /* 0x0000001fff1b7819 */ /* 0x000fe4000001141a */
[----:B------:R-:W-:-:S05]  /*01e0*/  @!P1 IMAD.WIDE.U32 R20, R10, UR8, R20 ;  /* 0x000000080a149c25 */ /* 0x000fca000f8e0014 */
[----:B------:R-:W-:Y:S01]  /*01f0*/  @!P2 IMAD.WIDE.U32 R28, R10, UR8, R28 ;  /* 0x000000080a1cac25 */ /* 0x000fe2000f8e001c */
[----:B0-----:R-:W-:-:S04]  /*0200*/  @!P4 LEA R18, P3, R14, R18, 0x1 ;  /* 0x000000120e12c211 */ /* 0x001fc800078608ff */
[----:B------:R-:W-:Y:S01]  /*0210*/  @!P4 LEA.HI.X R19, R14, R19, R9, 0x1, P3 ;  /* 0x000000130e13c211 */ /* 0x000fe200018f0c09 */
[----:B------:R-:W-:Y:S01]  /*0220*/  @!P0 IMAD R9, R11, UR8, R13 ;  /* 0x000000080b098c24 */ /* 0x000fe2000f8e020d */
[----:B------:R-:W0:Y:S01]  /*0230*/  @!P1 LDC.64 R14, c[0x0][0x218] ;  /* 0x00008600ff0e9b82 */ /* 0x000e220000000a00 */
[----:B-1----:R-:W-:-:S04]  /*0240*/  @!P0 LEA R16, P3, R12, R16, 0x1 ;  /* 0x000000100c108211 */ /* 0x002fc800078608ff */
[----:B------:R-:W-:Y:S01]  /*0250*/  @!P0 LEA.HI.X R17, R12, R17, R9, 0x1, P3 ;  /* 0x000000110c118211 */ /* 0x000fe200018f0c09 */
[----:B------:R-:W-:Y:S02]  /*0260*/  @!P1 IMAD R9, R11, UR8, R21 ;  /* 0x000000080b099c24 */ /* 0x000fe4000f8e0215 */
[----:B------:R-:W1:Y:S01]  /*0270*/  @!P2 LDC.64 R12, c[0x0][0x218] ;  /* 0x00008600ff0cab82 */ /* 0x000e620000000a00 */
[----:B------:R-:W-:Y:S01]  /*0280*/  ISETP.GE.U32.AND P3, PT, R26, R10, PT ;  /* 0x0000000a1a00720c */ /* 0x000fe20003f66070 */
[----:B------:R-:W2:Y:S03]  /*0290*/  @!P0 LDG.E.U16 R2, desc[UR6][R16.64] ;  /* 0x0000000610028981 */ /* 0x000ea6000c1e1500 */
[----:B------:R-:W-:Y:S02]  /*02a0*/  ISETP.GE.AND.EX P3, PT, R27, R11, PT, P3 ;  /* 0x0000000b1b00720c */ /* 0x000fe40003f66330 */
[----:B0-----:R-:W-:-:S04]  /*02b0*/  @!P1 LEA R14, P4, R20, R14, 0x1 ;  /* 0x0000000e140e9211 */ /* 0x001fc800078808ff */
[----:B------:R-:W-:Y:S01]  /*02c0*/  @!P1 LEA.HI.X R15, R20, R15, R9, 0x1, P4 ;  /* 0x0000000f140f9211 */ /* 0x000fe200020f0c09 */
[----:B------:R-:W-:-:S06]  /*02d0*/  @!P2 IMAD R9, R11, UR8, R29 ;  /* 0x000000080b09ac24 */ /* 0x000fcc000f8e021d */
[----:B------:R-:W0:Y:S01]  /*02e0*/  @!P3 LDC.64 R20, c[0x0][0x218] ;  /* 0x00008600ff14bb82 */ /* 0x000e220000000a00 */
[C---:B-1----:R-:W-:Y:S01]  /*02f0*/  @!P2 LEA R24, P4, R28.reuse, R12, 0x1 ;  /* 0x0000000c1c18a211 */ /* 0x042fe200078808ff */
[----:B------:R-:W3:Y:S03]  /*0300*/  @!P1 LDG.E.U16 R0, desc[UR6][R14.64] ;  /* 0x000000060e009981 */ /* 0x000ee6000c1e1500 */
[----:B------:R-:W-:Y:S01]  /*0310*/  @!P2 LEA.HI.X R25, R28, R13, R9, 0x1, P4 ;  /* 0x0000000d1c19a211 */ /* 0x000fe200020f0c09 */
[----:B------:R-:W-:Y:S02]  /*0320*/  VIADD R28, R26, UR4 ;  /* 0x000000041a1c7c36 */ /* 0x000fe40008000000 */
[----:B------:R-:W-:Y:S02]  /*0330*/  @!P3 IMAD.WIDE.U32 R26, R10, UR8, R26 ;  /* 0x000000080a1abc25 */ /* 0x000fe4000f8e001a */
[----:B------:R-:W4:Y:S01]  /*0340*/  @!P2 LDG.E.U16 R5, desc[UR6][R24.64] ;  /* 0x000000061805a981 */ /* 0x000f22000c1e1500 */
[----:B------:R-:W-:Y:S01]  /*0350*/  SHF.R.S32.HI R29, RZ, 0x1f, R28 ;  /* 0x0000001fff1d7819 */ /* 0x000fe2000001141c */
[----:B------:R-:W-:Y:S01]  /*0360*/  @!P3 IMAD R9, R11, UR8, R27 ;  /* 0x000000080b09bc24 */ /* 0x000fe2000f8e021b */
[----:B------:R-:W-:-:S04]  /*0370*/  ISETP.GE.U32.AND P4, PT, R28, R10, PT ;  /* 0x0000000a1c00720c */ /* 0x000fc80003f86070 */
        /* <DEDUP_REMOVED lines=17> */
[----:B------:R-:W-:Y:S02]  /*0490*/  @!P5 LEA.HI.X R13, R28, R13, R23, 0x1, P6 ;  /* 0x0000000d1c0dd211 */ /* 0x000fe400030f0c17 */
[----:B------:R-:W-:-:S03]  /*04a0*/  ISETP.NE.AND P6, PT, R22, RZ, PT ;  /* 0x000000ff1600720c */ /* 0x000fc60003fc5270 */
[----:B------:R2:W3:Y:S10]  /*04b0*/  @!P5 LDG.E.U16 R3, desc[UR6][R12.64] ;  /* 0x000000060c03d981 */ /* 0x0004f4000c1e1500 */
[----:B------:R-:W4:Y:S01]  /*04c0*/  @!P6 LDG.E.U16 R4, desc[UR6][R18.64] ;  /* 0x000000061204e981 */ /* 0x000f22000c1e1500 */
[----:B------:R-:W-:Y:S01]  /*04d0*/  IMAD.MOV.U32 R23, RZ, RZ, -0x800001 ;  /* 0xff7fffffff177424 */ /* 0x000fe200078e00ff */
[----:B--2---:R-:W-:Y:S01]  /*04e0*/  @!P0 SHF.L.U32 R12, R2, 0x10, RZ ;  /* 0x00000010020c8819 */ /* 0x004fe200000006ff */
[----:B---3--:R-:W-:-:S05]  /*04f0*/  @!P5 IMAD.U32 R28, R3, 0x10000, RZ ;  /* 0x00010000031cd824 */ /* 0x008fca00078e00ff */
[----:B------:R-:W-:Y:S01]  /*0500*/  @!P5 FMNMX.FTZ R23, R28, -3.40282346638528859812e+38, !PT ;  /* 0xff7fffff1c17d809 */ /* 0x000fe20007810000 */
[----:B----4-:R-:W-:-:S05]  /*0510*/  @!P6 IMAD.U32 R28, R4, 0x10000, RZ ;  /* 0x00010000041ce824 */ /* 0x010fca00078e00ff */
[----:B------:R-:W-:-:S04]  /*0520*/  @!P6 FMNMX.FTZ R23, R23, R28, !PT ;  /* 0x0000001c1717e209 */ /* 0x000fc80007810000 */
[----:B------:R-:W-:Y:S01]  /*0530*/  @!P0 FMNMX.FTZ R23, R23, R12, !PT ;  /* 0x0000000c17178209 */ /* 0x000fe20007810000 */
[----:B------:R-:W-:-:S05]  /*0540*/  @!P1 IMAD.U32 R12, R0, 0x10000, RZ ;  /* 0x00010000000c9824 */ /* 0x000fca00078e00ff */
[----:B------:R-:W-:Y:S01]  /*0550*/  @!P1 FMNMX.FTZ R23, R23, R12, !PT ;  /* 0x0000000c17179209 */ /* 0x000fe20007810000 */
[----:B------:R-:W-:-:S05]  /*0560*/  @!P2 IMAD.U32 R12, R5, 0x10000, RZ ;  /* 0x00010000050ca824 */ /* 0x000fca00078e00ff */
[----:B------:R-:W-:Y:S01]  /*0570*/  @!P2 FMNMX.FTZ R23, R23, R12, !PT ;  /* 0x0000000c1717a209 */ /* 0x000fe20007810000 */
[----:B-----5:R-:W-:-:S05]  /*0580*/  @!P3 IMAD.U32 R12, R6, 0x10000, RZ ;  /* 0x00010000060cb824 */ /* 0x020fca00078e00ff */
[----:B------:R-:W-:Y:S01]  /*0590*/  @!P3 FMNMX.FTZ R23, R23, R12, !PT ;  /* 0x0000000c1717b209 */ /* 0x000fe20007810000 */
[----:B------:R-:W-:-:S05]  /*05a0*/  @!P4 IMAD.U32 R12, R7, 0x10000, RZ ;  /* 0x00010000070cc824 */ /* 0x000fca00078e00ff */
[----:B------:R-:W-:-:S05]  /*05b0*/  @!P4 FMNMX.FTZ R23, R23, R12, !PT ;  /* 0x0000000c1717c209 */ /* 0x000fca0007810000 */
[----:B------:R-:W0:Y:S01]  /*05c0*/  SHFL.DOWN PT, R12, R23, 0x10, 0x1f ;  /* 0x0a001f00170c7f89 */ /* 0x000e2200000e0000 */
[----:B------:R-:W-:Y:S01]  /*05d0*/  BAR.SYNC.DEFER_BLOCKING 0x0 ;  /* 0x0000000000007b1d */ /* 0x000fe20000010000 */
        /* <DEDUP_REMOVED lines=8> */
[----:B------:R-:W0:Y:S01]  /*0660*/  SHFL.DOWN PT, R15, R14, 0x2, 0x1f ;  /* 0x08401f000e0f7f89 */ /* 0x000e2200000e0000 */
[----:B------:R-:W-:Y:S02]  /*0670*/  SHF.R.S32.HI R17, RZ, 0x1f, R8 ;  /* 0x0000001fff117819 */ /* 0x000fe40000011408 */
[----:B0-----:R-:W-:-:S04]  /*0680*/  FSETP.GEU.FTZ.AND P6, PT, R14, R15, PT ;  /* 0x0000000f0e00720b */ /* 0x001fc80003fde000 */
[----:B------:R-:W-:-:S05]  /*0690*/  FSEL R15, R15, R14, !P6 ;  /* 0x0000000e0f0f7208 */ /* 0x000fca0007000000 */
[----:B------:R-:W0:Y:S01]  /*06a0*/  SHFL.DOWN PT, R16, R15, 0x1, 0x1f ;  /* 0x08201f000f107f89 */ /* 0x000e2200000e0000 */
[----:B------:R-:W1:Y:S01]  /*06b0*/  S2UR UR5, SR_CgaCtaId ;  /* 0x00000000000579c3 */ /* 0x000e620000008800 */
[----:B------:R-:W-:-:S04]  /*06c0*/  LEA.HI R13, R17, R8, RZ, 0x5 ;  /* 0x00000008110d7211 */ /* 0x000fc800078f28ff */
[----:B------:R-:W-:-:S04]  /*06d0*/  LOP3.LUT R17, R13, 0xffffffe0, RZ, 0xc0, !PT ;  /* 0xffffffe00d117812 */ /* 0x000fc800078ec0ff */
[----:B------:R-:W-:Y:S02]  /*06e0*/  IADD3 R17, -R17, R8, RZ ;  /* 0x0000000811117210 */ /* 0x000fe40007ffe1ff */
[----:B0-----:R-:W-:-:S04]  /*06f0*/  FSETP.GEU.FTZ.AND P6, PT, R15, R16, PT ;  /* 0x000000100f00720b */ /* 0x001fc80003fde000 */
[----:B------:R-:W-:Y:S02]  /*0700*/  FSEL R23, R16, R15, !P6 ;  /* 0x0000000f10177208 */ /* 0x000fe40007000000 */
[----:B------:R-:W-:Y:S01]  /*0710*/  ISETP.NE.AND P6, PT, R17, RZ, PT ;  /* 0x000000ff1100720c */ /* 0x000fe20003fc5270 */
[----:B------:R-:W-:Y:S02]  /*0720*/  UMOV UR4, 0x400 ;  /* 0x0000040000047882 */ /* 0x000fe40000000000 */
[----:B-1----:R-:W-:-:S10]  /*0730*/  ULEA UR4, UR5, UR4, 0x18 ;  /* 0x0000000405047291 */ /* 0x002fd4000f8ec03f */
        /* <DEDUP_REMOVED lines=32> */
.L_x_7245:
[----:B-1----:R-:W-:-:S04]  /*0940*/  FSETP.GEU.FTZ.AND P6, PT, R19, R18, PT ;  /* 0x000000121300720b */ /* 0x002fc80003fde000 */
[----:B0-----:R-:W-:-:S09]  /*0950*/  FSEL R19, R18, R19, !P6 ;  /* 0x0000001312137208 */ /* 0x001fd20007000000 */
.L_x_7223:
[----:B------:R-:W-:Y:S05]  /*0960*/  BSYNC B0 ;  /* 0x0000000000007941 */ /* 0x000fea0003800000 */
.L_x_7222:
[----:B------:R-:W-:Y:S01]  /*0970*/  ISETP.NE.AND P6, PT, R8, RZ, PT ;  /* 0x000000ff0800720c */ /* 0x000fe20003fc5270 */
[----:B------:R-:W-:Y:S05]  /*0980*/  WARPSYNC.ALL ;  /* 0x0000000000007948 */ /* 0x000fea0003800000 */
[----:B------:R-:W-:-:S07]  /*0990*/  P2R R23, PR, RZ, 0x40 ;  /* 0x00000040ff177803 */ /* 0x000fce0000000000 */
[----:B-1----:R0:W-:Y:S01]  /*09a0*/  @!P6 STS [UR4], R19 ;  /* 0x00000013ff00e988 */ /* 0x0021e20008000804 */
[----:B------:R-:W-:Y:S01]  /*09b0*/  BAR.SYNC.DEFER_BLOCKING 0x0 ;  /* 0x0000000000007b1d */ /* 0x000fe20000010000 */
[----:B------:R-:W-:Y:S01]  /*09c0*/  ISETP.NE.AND P6, PT, R25, RZ, PT ;  /* 0x000000ff1900720c */ /* 0x000fe20003fc5270 */
[----:B------:R-:W-:Y:S02]  /*09d0*/  @!P5 IMAD.U32 R15, R3, 0x10000, RZ ;  /* 0x00010000030fd824 */ /* 0x000fe400078e00ff */
[----:B0-----:R-:W-:Y:S01]  /*09e0*/  @!P1 IMAD.U32 R19, R0, 0x10000, RZ ;  /* 0x0001000000139824 */ /* 0x001fe200078e00ff */
[----:B------:R-:W-:Y:S01]  /*09f0*/  P2R R25, PR, RZ, 0x40 ;  /* 0x00000040ff197803 */ /* 0x000fe20000000000 */
[----:B------:R-:W-:Y:S01]  /*0a00*/  @!P3 IMAD.U32 R27, R6, 0x10000, RZ ;  /* 0x00010000061bb824 */ /* 0x000fe200078e00ff */
[----:B------:R-:W-:Y:S01]  /*0a10*/  ISETP.NE.AND P6, PT, R24, RZ, PT ;  /* 0x000000ff1800720c */ /* 0x000fe20003fc5270 */
[----:B------:R-:W-:Y:S03]  /*0a20*/  BSSY B0, `(.L_x_7225) ;  /* 0x0000048000007945 */ /* 0x000fe60003800000 */
[----:B------:R-:W-:-:S02]  /*0a30*/  P2R R24, PR, RZ, 0x40 ;  /* 0x00000040ff187803 */ /* 0x000fc40000000000 */
[----:B------:R-:W-:-:S04]  /*0a40*/  ISETP.NE.AND P6, PT, R21, RZ, PT ;  /* 0x000000ff1500720c */ /* 0x000fc80003fc5270 */
[----:B------:R-:W-:Y:S02]  /*0a50*/  P2R R21, PR, RZ, 0x40 ;  /* 0x00000040ff157803 */ /* 0x000fe40000000000 */
[----:B------:R-:W-:Y:S01]  /*0a60*/  ISETP.NE.AND P6, PT, R22, RZ, PT ;  /* 0x000000ff1600720c */ /* 0x000fe20003fc5270 */
[----:B------:R-:W0:-:S12]  /*0a70*/  LDS R12, [UR4] ;  /* 0x00000004ff0c7984 */ /* 0x000e180008000800 */
[----:B------:R-:W-:Y:S02]  /*0a80*/  @!P6 IMAD.U32 R17, R4, 0x10000, RZ ;  /* 0x000100000411e824 */ /* 0x000fe400078e00ff */
[--C-:B0-----:R-:W-:Y:S02]  /*0a90*/  @!P5 FADD.FTZ R15, R15, -R12.reuse ;  /* 0x8000000c0f0fd221 */ /* 0x101fe40000010000 */
[--C-:B------:R-:W-:Y:S01]  /*0aa0*/  @!P6 FADD.FTZ R16, R17, -R12.reuse ;  /* 0x8000000c1110e221 */ /* 0x100fe20000010000 */
[----:B------:R-:W-:Y:S01]  /*0ab0*/  @!P0 SHF.L.U32 R17, R2, 0x10, RZ ;  /* 0x0000001002118819 */ /* 0x000fe200000006ff */
[--C-:B------:R-:W-:Y:S01]  /*0ac0*/  @!P1 FADD.FTZ R18, R19, -R12.reuse ;  /* 0x8000000c13129221 */ /* 0x100fe20000010000 */
[----:B------:R-:W-:Y:S01]  /*0ad0*/  @!P5 FMUL.FTZ R15, R15, 1.4426950216293334961 ;  /* 0x3fb8aa3b0f0fd820 */ /* 0x000fe20000410000 */
[----:B------:R-:W-:Y:S01]  /*0ae0*/  @!P6 FMUL.FTZ R16, R16, 1.4426950216293334961 ;  /* 0x3fb8aa3b1010e820 */ /* 0x000fe20000410000 */
[----:B------:R-:W-:Y:S02]  /*0af0*/  @!P2 IMAD.U32 R19, R5, 0x10000, RZ ;  /* 0x000100000513a824 */ /* 0x000fe400078e00ff */
[--C-:B------:R-:W-:Y:S01]  /*0b00*/  @!P0 FADD.FTZ R17, R17, -R12.reuse ;  /* 0x8000000c11118221 */ /* 0x100fe20000010000 */
[----:B------:R-:W-:Y:S01]  /*0b10*/  @!P1 FMUL.FTZ R18, R18, 1.4426950216293334961 ;  /* 0x3fb8aa3b12129820 */ /* 0x000fe20000410000 */
[--C-:B------:R-:W-:Y:S01]  /*0b20*/  @!P3 FADD.FTZ R26, R27, -R12.reuse ;  /* 0x8000000c1b1ab221 */ /* 0x100fe20000010000 */
[----:B------:R-:W0:Y:S01]  /*0b30*/  @!P5 MUFU.EX2 R15, R15 ;  /* 0x0000000f000fd308 */ /* 0x000e220000000800 */
[----:B------:R-:W-:Y:S01]  /*0b40*/  @!P0 FMUL.FTZ R17, R17, 1.4426950216293334961 ;  /* 0x3fb8aa3b11118820 */ /* 0x000fe20000410000 */
[----:B------:R-:W-:Y:S01]  /*0b50*/  @!P2 FADD.FTZ R19, R19, -R12 ;  /* 0x8000000c1313a221 */ /* 0x000fe20000010000 */
[----:B------:R-:W-:-:S02]  /*0b60*/  @!P4 IMAD.U32 R27, R7, 0x10000, RZ ;  /* 0x00010000071bc824 */ /* 0x000fc400078e00ff */
[----:B------:R-:W-:Y:S01]  /*0b70*/  @!P3 FMUL.FTZ R26, R26, 1.4426950216293334961 ;  /* 0x3fb8aa3b1a1ab820 */ /* 0x000fe20000410000 */
[----:B------:R-:W-:Y:S01]  /*0b80*/  @!P2 FMUL.FTZ R20, R19, 1.4426950216293334961 ;  /* 0x3fb8aa3b1314a820 */ /* 0x000fe20000410000 */
[----:B------:R-:W-:Y:S01]  /*0b90*/  HFMA2.MMA R19, -RZ, RZ, 0, 0 ;  /* 0x00000000ff137435 */ /* 0x000fe200000001ff */
[----:B------:R-:W1:Y:S01]  /*0ba0*/  @!P6 MUFU.EX2 R16, R16 ;  /* 0x000000100010e308 */ /* 0x000e620000000800 */
[----:B------:R-:W-:-:S04]  /*0bb0*/  @!P4 FADD.FTZ R27, R27, -R12 ;  /* 0x8000000c1b1bc221 */ /* 0x000fc80000010000 */
[----:B------:R-:W-:-:S03]  /*0bc0*/  @!P4 FMUL.FTZ R27, R27, 1.4426950216293334961 ;  /* 0x3fb8aa3b1b1bc820 */ /* 0x000fc60000410000 */
[----:B------:R-:W2:Y:S01]  /*0bd0*/  @!P0 MUFU.EX2 R17, R17 ;  /* 0x0000001100118308 */ /* 0x000ea20000000800 */
[----:B0-----:R-:W-:-:S07]  /*0be0*/  @!P5 FADD.FTZ R19, RZ, R15 ;  /* 0x0000000fff13d221 */ /* 0x001fce0000010000 */
[----:B------:R-:W0:Y:S01]  /*0bf0*/  @!P1 MUFU.EX2 R18, R18 ;  /* 0x0000001200129308 */ /* 0x000e220000000800 */
[----:B-1----:R-:W-:Y:S01]  /*0c00*/  @!P6 FADD.FTZ R19, R19, R16 ;  /* 0x000000101313e221 */ /* 0x002fe20000010000 */
[----:B------:R-:W-:Y:S01]  /*0c10*/  BAR.SYNC.DEFER_BLOCKING 0x0 ;  /* 0x0000000000007b1d */ /* 0x000fe20000010000 */
[----:B------:R-:W-:-:S05]  /*0c20*/  ISETP.NE.AND P6, PT, R21, RZ, PT ;  /* 0x000000ff1500720c */ /* 0x000fca0003fc5270 */
[----:B------:R-:W1:Y:S01]  /*0c30*/  @!P2 MUFU.EX2 R20, R20 ;  /* 0x000000140014a308 */ /* 0x000e620000000800 */
[----:B--2---:R-:W-:-:S07]  /*0c40*/  @!P0 FADD.FTZ R19, R19, R17 ;  /* 0x0000001113138221 */ /* 0x004fce0000010000 */
[----:B------:R-:W2:Y:S01]  /*0c50*/  @!P3 MUFU.EX2 R26, R26 ;  /* 0x0000001a001ab308 */ /* 0x000ea20000000800 */
[----:B0-----:R-:W-:Y:S01]  /*0c60*/  @!P1 FADD.FTZ R19, R19, R18 ;  /* 0x0000001213139221 */ /* 0x001fe20000010000 */
[----:B------:R-:W-:-:S04]  /*0c70*/  @!P6 SHF.R.S32.HI R13, RZ, 0x5, R13 ;  /* 0x00000005ff0de819 */ /* 0x000fc8000001140d */
[----:B------:R-:W-:Y:S01]  /*0c80*/  @!P6 LEA R21, R13, UR4, 0x2 ;  /* 0x000000040d15ec11 */ /* 0x000fe2000f8e10ff */
[----:B------:R-:W-:Y:S01]  /*0c90*/  IMAD.MOV.U32 R13, RZ, RZ, RZ ;  /* 0x000000ffff0d7224 */ /* 0x000fe200078e00ff */
[----:B------:R-:W0:Y:S01]  /*0ca0*/  @!P4 MUFU.EX2 R16, R27 ;  /* 0x0000001b0010c308 */ /* 0x000e220000000800 */
[----:B-1----:R-:W-:-:S04]  /*0cb0*/  @!P2 FADD.FTZ R19, R19, R20 ;  /* 0x000000141313a221 */ /* 0x002fc80000010000 */
[----:B--2---:R-:W-:-:S04]  /*0cc0*/  @!P3 FADD.FTZ R19, R19, R26 ;  /* 0x0000001a1313b221 */ /* 0x004fc80000010000 */
[----:B0-----:R-:W-:-:S05]  /*0cd0*/  @!P4 FADD.FTZ R19, R19, R16 ;  /* 0x000000101313c221 */ /* 0x001fca0000010000 */
        /* <DEDUP_REMOVED lines=27> */
.L_x_7251:
[----:B-1----:R-:W-:-:S07]  /*0e90*/  FADD.FTZ R13, R21, R18 ;  /* 0x00000012150d7221 */ /* 0x002fce0000010000 */
.L_x_7226:
[----:B------:R-:W-:Y:S05]  /*0ea0*/  BSYNC B0 ;  /* 0x0000000000007941 */ /* 0x000fea0003800000 */
.L_x_7225:
[----:B------:R-:W-:Y:S01]  /*0eb0*/  ISETP.NE.AND P6, PT, R23, RZ, PT ;  /* 0x000000ff1700720c */ /* 0x000fe20003fc5270 */
[----:B------:R-:W-:-:S12]  /*0ec0*/  WARPSYNC.ALL ;  /* 0x0000000000007948 */ /* 0x000fd80003800000 */
[----:B-1----:R1:W-:Y:S01]  /*0ed0*/  @!P6 STS [UR4], R13 ;  /* 0x0000000dff00e988 */ /* 0x0023e20008000804 */
[----:B------:R-:W-:Y:S06]  /*0ee0*/  BAR.SYNC.DEFER_BLOCKING 0x0 ;  /* 0x0000000000007b1d */ /* 0x000fec0000010000 */
[----:B------:R-:W-:Y:S01]  /*0ef0*/  BSSY B0, `(.L_x_7228) ;  /* 0x0000012000007945 */ /* 0x000fe20003800000 */
[----:B------:R-:W2:Y:S03]  /*0f00*/  LDS R13, [UR4] ;  /* 0x00000004ff0d7984 */ /* 0x000ea60008000800 */
[----:B-1----:R-:W-:Y:S05]  /*0f10*/  @P5 BRA `(.L_x_7229) ;  /* 0x00000000003c5947 */ /* 0x002fea0003800000 */
[----:B------:R-:W-:Y:S01]  /*0f20*/  IMAD.U32 R15, R3, 0x10000, RZ ;  /* 0x00010000030f7824 */ /* 0x000fe200078e00ff */
[----:B------:R-:W-:Y:S01]  /*0f30*/  ULDC.64 UR4, c[0x0][0x210] ;  /* 0x0000840000047ab9 */ /* 0x000fe20000000a00 */
[----:B--2---:R-:W-:Y:S01]  /*0f40*/  MUFU.RCP R3, R13 ;  /* 0x0000000d00037308 */ /* 0x004fe20000001000 */
[----:B------:R-:W-:Y:S02]  /*0f50*/  IMAD.MOV.U32 R16, RZ, RZ, R8 ;  /* 0x000000ffff107224 */ /* 0x000fe400078e0008 */
[----:B------:R-:W-:Y:S01]  /*0f60*/  FADD.FTZ R15, R15, -R12 ;  /* 0x8000000c0f0f7221 */ /* 0x000fe20000010000 */
[----:B------:R-:W-:-:S03]  /*0f70*/  IMAD.MOV.U32 R17, RZ, RZ, R9 ;  /* 0x000000ffff117224 */ /* 0x000fc600078e0009 */
[----:B------:R-:W-:Y:S01]  /*0f80*/  FMUL.FTZ R18, R15, 1.4426950216293334961 ;  /* 0x3fb8aa3b0f127820 */ /* 0x000fe20000410000 */
[----:B------:R-:W-:-:S04]  /*0f90*/  IMAD.WIDE.U32 R16, R10, UR8, R16 ;  /* 0x000000080a107c25 */ /* 0x000fc8000f8e0010 */
[----:B------:R-:W-:Y:S01]  /*0fa0*/  IMAD R15, R11, UR8, R17 ;  /* 0x000000080b0f7c24 */ /* 0x000fe2000f8e0211 */
[----:B------:R-:W1:Y:S01]  /*0fb0*/  MUFU.EX2 R18, R18 ;  /* 0x0000001200127308 */ /* 0x000e620000000800 */
[----:B------:R-:W-:-:S04]  /*0fc0*/  LEA R14, P5, R16, UR4, 0x1 ;  /* 0x00000004100e7c11 */ /* 0x000fc8000f8a08ff */
[----:B------:R-:W-:Y:S01]  /*0fd0*/  LEA.HI.X R15, R16, UR5, R15, 0x1, P5 ;  /* 0x00000005100f7c11 */ /* 0x000fe2000a8f0c0f */
[----:B-1----:R-:W-:-:S05]  /*0fe0*/  FMUL.FTZ R3, R18, R3 ;  /* 0x0000000312037220 */ /* 0x002fca0000410000 */
[----:B------:R-:W-:-:S05]  /*0ff0*/  F2FP.BF16.F32.PACK_AB R3, RZ, R3 ;  /* 0x00000003ff03723e */ /* 0x000fca00000010ff */
[----:B------:R1:W-:Y:S02]  /*1000*/  STG.E.U16 desc[UR6][R14.64], R3 ;  /* 0x000000030e007986 */ /* 0x0003e4000c101506 */
.L_x_7229:
[----:B------:R-:W-:Y:S05]  /*1010*/  BSYNC B0 ;  /* 0x0000000000007941 */ /* 0x000fea0003800000 */
.L_x_7228:
[----:B------:R-:W-:Y:S01]  /*1020*/  ISETP.NE.AND P5, PT, R22, RZ, PT ;  /* 0x000000ff1600720c */ /* 0x000fe20003fa5270 */
[----:B------:R-:W-:-:S12]  /*1030*/  BSSY B0, `(.L_x_7230) ;  /* 0x0000012000007945 */ /* 0x000fd80003800000 */
[----:B------:R-:W-:Y:S05]  /*1040*/  @P5 BRA `(.L_x_7231) ;  /* 0x0000000000405947 */ /* 0x000fea0003800000 */
[----:B-1----:R-:W-:Y:S01]  /*1050*/  SHF.L.U32 R3, R4, 0x10, RZ ;  /* 0x0000001004037819 */ /* 0x002fe200000006ff */
[----:B--2---:R-:W-:Y:S01]  /*1060*/  MUFU.RCP R16, R13 ;  /* 0x0000000d00107308 */ /* 0x004fe20000001000 */
[----:B------:R-:W-:Y:S02]  /*1070*/  ULDC UR4, c[0x0][0x0] ;  /* 0x0000000000047ab9 */ /* 0x000fe40000000800 */
[----:B------:R-:W-:Y:S02]  /*1080*/  VIADD R14, R8, UR4 ;  /* 0x00000004080e7c36 */ /* 0x000fe40008000000 */
[----:B------:R-:W-:Y:S01]  /*1090*/  FADD.FTZ R3, R3, -R12 ;  /* 0x8000000c03037221 */ /* 0x000fe20000010000 */
[----:B------:R-:W-:-:S03]  /*10a0*/  ULDC.64 UR4, c[0x0][0x210] ;  /* 0x0000840000047ab9 */ /* 0x000fc60000000a00 */
[----:B------:R-:W-:Y:S01]  /*10b0*/  FMUL.FTZ R4, R3, 1.4426950216293334961 ;  /* 0x3fb8aa3b03047820 */ /* 0x000fe20000410000 */
[----:B------:R-:W-:-:S03]  /*10c0*/  SHF.R.S32.HI R15, RZ, 0x1f, R14 ;  /* 0x0000001fff0f7819 */ /* 0x000fc6000001140e */
[----:B------:R-:W1:Y:S01]  /*10d0*/  MUFU.EX2 R3, R4 ;  /* 0x0000000400037308 */ /* 0x000e620000000800 */
[----:B------:R-:W-:-:S04]  /*10e0*/  IMAD.WIDE.U32 R14, R10, UR8, R14 ;  /* 0x000000080a0e7c25 */ /* 0x000fc8000f8e000e */
[----:B------:R-:W-:Y:S02]  /*10f0*/  IMAD R15, R11, UR8, R15 ;  /* 0x000000080b0f7c24 */ /* 0x000fe4000f8e020f */
[----:B-1----:R-:W-:Y:S01]  /*1100*/  FMUL.FTZ R3, R3, R16 ;  /* 0x0000001003037220 */ /* 0x002fe20000410000 */
[----:B------:R-:W-:-:S04]  /*1110*/  LEA R16, P5, R14, UR4, 0x1 ;  /* 0x000000040e107c11 */ /* 0x000fc8000f8a08ff */
[----:B------:R-:W-:Y:S02]  /*1120*/  F2FP.BF16.F32.PACK_AB R3, RZ, R3 ;  /* 0x00000003ff03723e */ /* 0x000fe400000010ff */
[----:B------:R-:W-:-:S05]  /*1130*/  LEA.HI.X R17, R14, UR5, R15, 0x1, P5 ;  /* 0x000000050e117c11 */ /* 0x000fca000a8f0c0f */
[----:B------:R3:W-:Y:S02]  /*1140*/  STG.E.U16 desc[UR6][R16.64], R3 ;  /* 0x0000000310007986 */ /* 0x0007e4000c101506 */
.L_x_7231:
[----:B------:R-:W-:Y:S05]  /*1150*/  BSYNC B0 ;  /* 0x0000000000007941 */ /* 0x000fea0003800000 */
.L_x_7230:
[----:B------:R-:W-:Y:S04]  /*1160*/  BSSY B0, `(.L_x_7232) ;  /* 0x0000012000007945 */ /* 0x000fe80003800000 */
[----:B------:R-:W-:Y:S05]  /*1170*/  @P0 BRA `(.L_x_7233) ;  /* 0x0000000000400947 */ /* 0x000fea0003800000 */
[----:B-1-3--:R-:W1:Y:S01]  /*1180*/  LDC R3, c[0x0][RZ] ;  /* 0x00000000ff037b82 */ /* 0x00ae620000000800 */
[----:B------:R-:W-:Y:S01]  /*1190*/  IMAD.U32 R15, R2, 0x10000, RZ ;  /* 0x00010000020f7824 */ /* 0x000fe200078e00ff */
[----:B--2---:R-:W-:Y:S01]  /*11a0*/  MUFU.RCP R17, R13 ;  /* 0x0000000d00117308 */ /* 0x004fe20000001000 */
[----:B------:R-:W-:Y:S02]  /*11b0*/  ULDC.64 UR4, c[0x0][0x210] ;  /* 0x0000840000047ab9 */ /* 0x000fe40000000a00 */
[----:B------:R-:W-:-:S04]  /*11c0*/  FADD.FTZ R15, R15, -R12 ;  /* 0x8000000c0f0f7221 */ /* 0x000fc80000010000 */
[----:B------:R-:W-:-:S04]  /*11d0*/  FMUL.FTZ R16, R15, 1.4426950216293334961 ;  /* 0x3fb8aa3b0f107820 */ /* 0x000fc80000410000 */
[----:B------:R-:W2:Y:S01]  /*11e0*/  MUFU.EX2 R4, R16 ;  /* 0x0000001000047308 */ /* 0x000ea20000000800 */
[----:B-1----:R-:W-:-:S05]  /*11f0*/  IMAD R2, R3, 0x2, R8 ;  /* 0x0000000203027824 */ /* 0x002fca00078e0208 */
[--C-:B------:R-:W-:Y:S01]  /*1200*/  SHF.R.S32.HI R3, RZ, 0x1f, R2.reuse ;  /* 0x0000001fff037819 */ /* 0x100fe20000011402 */
[----:B--2---:R-:W-:Y:S02]  /*1210*/  FMUL.FTZ R4, R4, R17 ;  /* 0x0000001104047220 */ /* 0x004fe40000410000 */
[----:B------:R-:W-:-:S03]  /*1220*/  IMAD.WIDE.U32 R2, R10, UR8, R2 ;  /* 0x000000080a027c25 */ /* 0x000fc6000f8e0002 */
[----:B------:R-:W-:Y:S01]  /*1230*/  F2FP.BF16.F32.PACK_AB R4, RZ, R4 ;  /* 0x00000004ff04723e */ /* 0x000fe200000010ff */
[----:B------:R-:W-:Y:S01]  /*1240*/  IMAD R3, R11, UR8, R3 ;  /* 0x000000080b037c24 */ /* 0x000fe2000f8e0203 */
[----:B------:R-:W-:-:S04]  /*1250*/  LEA R14, P0, R2, UR4, 0x1 ;  /* 0x00000004020e7c11 */ /* 0x000fc8000f8008ff */
[----:B------:R-:W-:-:S05]  /*1260*/  LEA.HI.X R15, R2, UR5, R3, 0x1, P0 ;  /* 0x00000005020f7c11 */ /* 0x000fca00080f0c03 */
[----:B------:R4:W-:Y:S04]  /*1270*/  STG.E.U16 desc[UR6][R14.64], R4 ;  /* 0x000000040e007986 */ /* 0x0009e8000c101506 */
.L_x_7233:
[----:B------:R-:W-:Y:S05]  /*1280*/  BSYNC B0 ;  /* 0x0000000000007941 */ /* 0x000fea0003800000 */
.L_x_7232:
[----:B------:R-:W-:Y:S04]  /*1290*/  BSSY B0, `(.L_x_7234) ;  /* 0x0000013000007945 */ /* 0x000fe80003800000 */
[----:B------:R-:W-:Y:S05]  /*12a0*/  @P1 BRA `(.L_x_7235) ;  /* 0x0000000000441947 */ /* 0x000fea0003800000 */
[----:B-1-3--:R-:W1:Y:S01]  /*12b0*/  LDC R3, c[0x0][RZ] ;  /* 0x00000000ff037b82 */ /* 0x00ae620000000800 */
[----:B----4-:R-:W-:Y:S01]  /*12c0*/  IMAD.U32 R15, R0, 0x10000, RZ ;  /* 0x00010000000f7824 */ /* 0x010fe200078e00ff */
[----:B--2---:R-:W-:Y:S01]  /*12d0*/  MUFU.RCP R17, R13 ;  /* 0x0000000d00117308 */ /* 0x004fe20000001000 */
[----:B------:R-:W-:Y:S02]  /*12e0*/  ULDC.64 UR4, c[0x0][0x210] ;  /* 0x0000840000047ab9 */ /* 0x000fe40000000a00 */
[----:B------:R-:W-:-:S04]  /*12f0*/  FADD.FTZ R15, R15, -R12 ;  /* 0x8000000c0f0f7221 */ /* 0x000fc80000010000 */
[----:B------:R-:W-:-:S04]  /*1300*/  FMUL.FTZ R4, R15, 1.4426950216293334961 ;  /* 0x3fb8aa3b0f047820 */ /* 0x000fc80000410000 */
[----:B------:R-:W2:Y:S01]  /*1310*/  MUFU.EX2 R0, R4 ;  /* 0x0000000400007308 */ /* 0x000ea20000000800 */
[----:B-1----:R-:W-:-:S05]  /*1320*/  LEA R2, R3, R8, 0x1 ;  /* 0x0000000803027211 */ /* 0x002fca00078e08ff */
        /* <DEDUP_REMOVED lines=9> */
.L_x_7235:
[----:B------:R-:W-:Y:S05]  /*13c0*/  BSYNC B0 ;  /* 0x0000000000007941 */ /* 0x000fea0003800000 */
.L_x_7234:
[----:B------:R-:W-:Y:S04]  /*13d0*/  BSSY B0, `(.L_x_7236) ;  /* 0x0000013000007945 */ /* 0x000fe80003800000 */
[----:B------:R-:W-:Y:S05]  /*13e0*/  @P2 BRA `(.L_x_7237) ;  /* 0x0000000000442947 */ /* 0x000fea0003800000 */
[----:B-1-3--:R-:W1:Y:S01]  /*13f0*/  LDC R3, c[0x0][RZ] ;  /* 0x00000000ff037b82 */ /* 0x00ae620000000800 */
[----:B------:R-:W-:Y:S01]  /*1400*/  IMAD.U32 R5, R5, 0x10000, RZ ;  /* 0x0001000005057824 */ /* 0x000fe200078e00ff */
[----:B--2-4-:R-:W-:Y:S01]  /*1410*/  MUFU.RCP R15, R13 ;  /* 0x0000000d000f7308 */ /* 0x014fe20000001000 */
[----:B------:R-:W-:Y:S02]  /*1420*/  ULDC.64 UR4, c[0x0][0x210] ;  /* 0x0000840000047ab9 */ /* 0x000fe40000000a00 */
[----:B------:R-:W-:-:S04]  /*1430*/  FADD.FTZ R5, R5, -R12 ;  /* 0x8000000c05057221 */ /* 0x000fc80000010000 */
[----:B------:R-:W-:-:S04]  /*1440*/  FMUL.FTZ R14, R5, 1.4426950216293334961 ;  /* 0x3fb8aa3b050e7820 */ /* 0x000fc80000410000 */
[----:B------:R-:W2:Y:S01]  /*1450*/  MUFU.EX2 R0, R14 ;  /* 0x0000000e00007308 */ /* 0x000ea20000000800 */
[----:B-1----:R-:W-:-:S04]  /*1460*/  IMAD R2, R3, 0x2, R8 ;  /* 0x0000000203027824 */ /* 0x002fc800078e0208 */
        /* <DEDUP_REMOVED lines=9> */
.L_x_7237:
[----:B------:R-:W-:Y:S05]  /*1500*/  BSYNC B0 ;  /* 0x0000000000007941 */ /* 0x000fea0003800000 */
.L_x_7236:
[----:B------:R-:W-:Y:S04]  /*1510*/  BSSY B0, `(.L_x_7238) ;  /* 0x0000014000007945 */ /* 0x000fe80003800000 */
[----:B------:R-:W-:Y:S05]  /*1520*/  @P3 BRA `(.L_x_7239) ;  /* 0x0000000000483947 */ /* 0x000fea0003800000 */
[----:B-1-3--:R-:W1:Y:S01]  /*1530*/  LDC R3, c[0x0][RZ] ;  /* 0x00000000ff037b82 */ /* 0x00ae620000000800 */
[----:B------:R-:W-:Y:S01]  /*1540*/  SHF.L.U32 R5, R6, 0x10, RZ ;  /* 0x0000001006057819 */ /* 0x000fe200000006ff */
[----:B--2-4-:R-:W-:Y:S01]  /*1550*/  MUFU.RCP R15, R13 ;  /* 0x0000000d000f7308 */ /* 0x014fe20000001000 */
[----:B------:R-:W-:-:S03]  /*1560*/  ULDC.64 UR4, c[0x0][0x210] ;  /* 0x0000840000047ab9 */ /* 0x000fc60000000a00 */
[----:B------:R-:W-:-:S04]  /*1570*/  FADD.FTZ R5, R5, -R12 ;  /* 0x8000000c05057221 */ /* 0x000fc80000010000 */
[----:B------:R-:W-:-:S06]  /*1580*/  FMUL.FTZ R6, R5, 1.4426950216293334961 ;  /* 0x3fb8aa3b05067820 */ /* 0x000fcc0000410000 */
[----:B------:R-:W2:Y:S01]  /*1590*/  MUFU.EX2 R6, R6 ;  /* 0x0000000600067308 */ /* 0x000ea20000000800 */
[----:B-1----:R-:W-:-:S04]  /*15a0*/  IMAD R0, R3, 0x2, R8 ;  /* 0x0000000203007824 */ /* 0x002fc800078e0208 */
        /* <DEDUP_REMOVED lines=10> */
.L_x_7239:
[----:B------:R-:W-:Y:S05]  /*1650*/  BSYNC B0 ;  /* 0x0000000000007941 */ /* 0x000fea0003800000 */
.L_x_7238:
[----:B------:R-:W-:Y:S05]  /*1660*/  @P4 EXIT ;  /* 0x000000000000494d */ /* 0x000fea0003800000 */
[----:B-1-3--:R-:W1:Y:S01]  /*1670*/  LDC R3, c[0x0][RZ] ;  /* 0x00000000ff037b82 */ /* 0x00ae620000000800 */
[----:B------:R-:W-:Y:S01]  /*1680*/  IMAD.U32 R7, R7, 0x10000, RZ ;  /* 0x0001000007077824 */ /* 0x000fe200078e00ff */
[----:B--2---:R-:W-:Y:S01]  /*1690*/  MUFU.RCP R13, R13 ;  /* 0x0000000d000d7308 */ /* 0x004fe20000001000 */
[----:B------:R-:W-:Y:S02]  /*16a0*/  ULDC.64 UR4, c[0x0][0x210] ;  /* 0x0000840000047ab9 */ /* 0x000fe40000000a00 */
[----:B------:R-:W-:-:S04]  /*16b0*/  FADD.FTZ R7, R7, -R12 ;  /* 0x8000000c07077221 */ /* 0x000fc80000010000 */
[----:B------:R-:W-:-:S04]  /*16c0*/  FMUL.FTZ R7, R7, 1.4426950216293334961 ;  /* 0x3fb8aa3b07077820 */ /* 0x000fc80000410000 */
[----:B------:R-:W2:Y:S01]  /*16d0*/  MUFU.EX2 R0, R7 ;  /* 0x0000000700007308 */ /* 0x000ea20000000800 */
[----:B-1----:R-:W-:-:S05]  /*16e0*/  LEA R8, R3, R8, 0x1 ;  /* 0x0000000803087211 */ /* 0x002fca00078e08ff */
[C---:B------:R-:W-:Y:S02]  /*16f0*/  IMAD R8, R3.reuse, 0x2, R8 ;  /* 0x0000000203087824 */ /* 0x040fe400078e0208 */
[----:B--2---:R-:W-:Y:S02]  /*1700*/  FMUL.FTZ R0, R0, R13 ;  /* 0x0000000d00007220 */ /* 0x004fe40000410000 */
[----:B------:R-:W-:-:S03]  /*1710*/  IMAD R2, R3, 0x2, R8 ;  /* 0x0000000203027824 */ /* 0x000fc600078e0208 */
[----:B------:R-:W-:Y:S02]  /*1720*/  F2FP.BF16.F32.PACK_AB R0, RZ, R0 ;  /* 0x00000000ff00723e */ /* 0x000fe400000010ff */
[----:B------:R-:W-:-:S03]  /*1730*/  SHF.R.S32.HI R3, RZ, 0x1f, R2 ;  /* 0x0000001fff037819 */ /* 0x000fc60000011402 */
[----:B------:R-:W-:-:S04]  /*1740*/  IMAD.WIDE.U32 R2, R10, UR8, R2 ;  /* 0x000000080a027c25 */ /* 0x000fc8000f8e0002 */
[----:B------:R-:W-:Y:S01]  /*1750*/  IMAD R11, R11, UR8, R3 ;  /* 0x000000080b0b7c24 */ /* 0x000fe2000f8e0203 */
[----:B----4-:R-:W-:-:S04]  /*1760*/  LEA R4, P0, R2, UR4, 0x1 ;  /* 0x0000000402047c11 */ /* 0x010fc8000f8008ff */
[----:B------:R-:W-:-:S05]  /*1770*/  LEA.HI.X R5, R2, UR5, R11, 0x1, P0 ;  /* 0x0000000502057c11 */ /* 0x000fca00080f0c0b */
[----:B------:R-:W-:Y:S01]  /*1780*/  STG.E.U16 desc[UR6][R4.64], R0 ;  /* 0x0000000004007986 */ /* 0x000fe2000c101506 */
[----:B------:R-:W-:Y:S05]  /*1790*/  EXIT ;  /* 0x000000000000794d */ /* 0x000fea0003800000 */
.L_x_7224:
[----:B-1----:R-:W-:Y:S01]  /*17a0*/  IMAD.MOV.U32 R26, RZ, RZ, R19 ;  /* 0x000000ffff1a7224 */ /* 0x002fe200078e0013 */
[----:B------:R-:W-:Y:S01]  /*17b0*/  MOV R17, 0x10 ;  /* 0x0000001000117802 */ /* 0x000fe20000000f00 */
[----:B------:R-:W-:Y:S02]  /*17c0*/  IMAD.MOV.U32 R16, RZ, RZ, 0x1f ;  /* 0x0000001fff107424 */ /* 0x000fe400078e00ff */
[----:B------:R-:W-:-:S07]  /*17d0*/  IMAD.MOV.U32 R15, RZ, RZ, -0x1 ;  /* 0xffffffffff0f7424 */ /* 0x000fce00078e00ff */
[----:B------:R-:W-:Y:S05]  /*17e0*/  WARPSYNC.COLLECTIVE R15, `(.L_x_7240) ;  /* 0x000000000f087348 */ /* 0x000fea0003c00000 */
[----:B------:R0:W1:Y:S02]  /*17f0*/  SHFL.DOWN P6, R18, R26, R17, R16 ;  /* 0x080000111a127389 */ /* 0x00006400000c0010 */
[----:B01----:R-:W-:Y:S01]  /*1800*/  ENDCOLLECTIVE ;  /* 0x000000000000791b */ /* 0x003fe20003800000 */
.L_x_7240:
[----:B------:R-:W-:Y:S01]  /*1810*/  HFMA2.MMA R17, -RZ, RZ, 0, 4.76837158203125e-07 ;  /* 0x00000008ff117435 */ /* 0x000fe200000001ff */
[----:B------:R-:W-:-:S04]  /*1820*/  FSETP.GEU.FTZ.AND P6, PT, R19, R18, PT ;  /* 0x000000121300720b */ /* 0x000fc80003fde000 */
[----:B------:R-:W-:-:S05]  /*1830*/  FSEL R12, R18, R19, !P6 ;  /* 0x00000013120c7208 */ /* 0x000fca0007000000 */
[----:B------:R-:W-:-:S07]  /*1840*/  IMAD.MOV.U32 R26, RZ, RZ, R12 ;  /* 0x000000ffff1a7224 */ /* 0x000fce00078e000c */
[----:B------:R-:W-:Y:S05]  /*1850*/  WARPSYNC.COLLECTIVE R15, `(.L_x_7241) ;  /* 0x000000000f087348 */ /* 0x000fea0003c00000 */
[----:B------:R0:W1:Y:S02]  /*1860*/  SHFL.DOWN P6, R18, R26, R17, R16 ;  /* 0x080000111a127389 */ /* 0x00006400000c0010 */
[----:B01----:R-:W-:Y:S01]  /*1870*/  ENDCOLLECTIVE ;  /* 0x000000000000791b */ /* 0x003fe20003800000 */
.L_x_7241:
[----:B------:R-:W-:Y:S01]  /*1880*/  IMAD.MOV.U32 R17, RZ, RZ, 0x4 ;  /* 0x00000004ff117424 */ /* 0x000fe200078e00ff */
[----:B------:R-:W-:-:S04]  /*1890*/  FSETP.GEU.FTZ.AND P6, PT, R12, R18, PT ;  /* 0x000000120c00720b */ /* 0x000fc80003fde000 */
[----:B------:R-:W-:-:S05]  /*18a0*/  FSEL R20, R18, R12, !P6 ;  /* 0x0000000c12147208 */ /* 0x000fca0007000000 */
[----:B------:R-:W-:-:S07]  /*18b0*/  IMAD.MOV.U32 R26, RZ, RZ, R20 ;  /* 0x000000ffff1a7224 */ /* 0x000fce00078e0014 */
[----:B------:R-:W-:Y:S05]  /*18c0*/  WARPSYNC.COLLECTIVE R15, `(.L_x_7242) ;  /* 0x000000000f087348 */ /* 0x000fea0003c00000 */
[----:B------:R0:W1:Y:S02]  /*18d0*/  SHFL.DOWN P6, R18, R26, R17, R16 ;  /* 0x080000111a127389 */ /* 0x00006400000c0010 */
[----:B01----:R-:W-:Y:S01]  /*18e0*/  ENDCOLLECTIVE ;  /* 0x000000000000791b */ /* 0x003fe20003800000 */
.L_x_7242:
[----:B------:R-:W-:Y:S02]  /*18f0*/  MOV R17, 0x2 ;  /* 0x0000000200117802 */ /* 0x000fe40000000f00 */
[----:B------:R-:W-:-:S04]  /*1900*/  FSETP.GEU.FTZ.AND P6, PT, R20, R18, PT ;  /* 0x000000121400720b */ /* 0x000fc80003fde000 */
[----:B------:R-:W-:-:S05]  /*1910*/  FSEL R23, R18, R20, !P6 ;  /* 0x0000001412177208 */ /* 0x000fca0007000000 */
[----:B------:R-:W-:-:S07]  /*1920*/  IMAD.MOV.U32 R26, RZ, RZ, R23 ;  /* 0x000000ffff1a7224 */ /* 0x000fce00078e0017 */
[----:B------:R-:W-:Y:S05]  /*1930*/  WARPSYNC.COLLECTIVE R15, `(.L_x_7243) ;  /* 0x000000000f087348 */ /* 0x000fea0003c00000 */
[----:B------:R0:W1:Y:S02]  /*1940*/  SHFL.DOWN P6, R18, R26, R17, R16 ;  /* 0x080000111a127389 */ /* 0x00006400000c0010 */
[----:B01----:R-:W-:Y:S01]  /*1950*/  ENDCOLLECTIVE ;  /* 0x000000000000791b */ /* 0x003fe20003800000 */
.L_x_7243:
[----:B------:R-:W-:Y:S01]  /*1960*/  IMAD.MOV.U32 R17, RZ, RZ, 0x1 ;  /* 0x00000001ff117424 */ /* 0x000fe200078e00ff */
[----:B------:R-:W-:-:S04]  /*1970*/  FSETP.GEU.FTZ.AND P6, PT, R23, R18, PT ;  /* 0x000000121700720b */ /* 0x000fc80003fde000 */
[----:B------:R-:W-:-:S05]  /*1980*/  FSEL R19, R18, R23, !P6 ;  /* 0x0000001712137208 */ /* 0x000fca0007000000 */
[----:B------:R-:W-:-:S07]  /*1990*/  IMAD.MOV.U32 R26, RZ, RZ, R19 ;  /* 0x000000ffff1a7224 */ /* 0x000fce00078e0013 */
[----:B------:R-:W-:Y:S05]  /*19a0*/  WARPSYNC.COLLECTIVE R15, `(.L_x_7244) ;  /* 0x000000000f087348 */ /* 0x000fea0003c00000 */
[----:B------:R0:W1:Y:S02]  /*19b0*/  SHFL.DOWN P6, R18, R26, R17, R16 ;  /* 0x080000111a127389 */ /* 0x00006400000c0010 */
[----:B01----:R-:W-:Y:S01]  /*19c0*/  ENDCOLLECTIVE ;  /* 0x000000000000791b */ /* 0x003fe20003800000 */
.L_x_7244:
[----:B------:R-:W-:Y:S05]  /*19d0*/  BRA `(.L_x_7245) ;  /* 0xffffffec00d87947 */ /* 0x000fea000383ffff */
.L_x_7227:
[----:B------:R-:W-:Y:S01]  /*19e0*/  HFMA2.MMA R17, -RZ, RZ, 0, 9.5367431640625e-07 ;  /* 0x00000010ff117435 */ /* 0x000fe200000001ff */
[----:B-1----:R-:W-:Y:S02]  /*19f0*/  IMAD.MOV.U32 R26, RZ, RZ, R13 ;  /* 0x000000ffff1a7224 */ /* 0x002fe400078e000d */
[----:B------:R-:W-:Y:S02]  /*1a00*/  IMAD.MOV.U32 R16, RZ, RZ, 0x1f ;  /* 0x0000001fff107424 */ /* 0x000fe400078e00ff */
[----:B------:R-:W-:-:S07]  /*1a10*/  IMAD.MOV.U32 R15, RZ, RZ, -0x1 ;  /* 0xffffffffff0f7424 */ /* 0x000fce00078e00ff */
[----:B------:R-:W-:Y:S05]  /*1a20*/  WARPSYNC.COLLECTIVE R15, `(.L_x_7246) ;  /* 0x000000000f087348 */ /* 0x000fea0003c00000 */
[----:B------:R0:W1:Y:S02]  /*1a30*/  SHFL.DOWN P6, R18, R26, R17, R16 ;  /* 0x080000111a127389 */ /* 0x00006400000c0010 */
[----:B01----:R-:W-:Y:S01]  /*1a40*/  ENDCOLLECTIVE ;  /* 0x000000000000791b */ /* 0x003fe20003800000 */
.L_x_7246:
[----:B------:R-:W-:Y:S01]  /*1a50*/  MOV R17, 0x8 ;  /* 0x0000000800117802 */ /* 0x000fe20000000f00 */
[----:B------:R-:W-:-:S04]  /*1a60*/  FADD.FTZ R14, R13, R18 ;  /* 0x000000120d0e7221 */ /* 0x000fc80000010000 */
[----:B------:R-:W-:-:S07]  /*1a70*/  IMAD.MOV.U32 R26, RZ, RZ, R14 ;  /* 0x000000ffff1a7224 */ /* 0x000fce00078e000e */
[----:B------:R-:W-:Y:S05]  /*1a80*/  WARPSYNC.COLLECTIVE R15, `(.L_x_7247) ;  /* 0x000000000f087348 */ /* 0x000fea0003c00000 */
[----:B------:R0:W1:Y:S02]  /*1a90*/  SHFL.DOWN P6, R18, R26, R17, R16 ;  /* 0x080000111a127389 */ /* 0x00006400000c0010 */
[----:B01----:R-:W-:Y:S01]  /*1aa0*/  ENDCOLLECTIVE ;  /* 0x000000000000791b */ /* 0x003fe20003800000 */
.L_x_7247:
[----:B------:R-:W-:Y:S02]  /*1ab0*/  IMAD.MOV.U32 R17, RZ, RZ, 0x4 ;  /* 0x00000004ff117424 */ /* 0x000fe400078e00ff */
[----:B------:R-:W-:-:S04]  /*1ac0*/  FADD.FTZ R19, R14, R18 ;  /* 0x000000120e137221 */ /* 0x000fc80000010000 */
[----:B------:R-:W-:-:S07]  /*1ad0*/  IMAD.MOV.U32 R26, RZ, RZ, R19 ;  /* 0x000000ffff1a7224 */ /* 0x000fce00078e0013 */
[----:B------:R-:W-:Y:S05]  /*1ae0*/  WARPSYNC.COLLECTIVE R15, `(.L_x_7248) ;  /* 0x000000000f087348 */ /* 0x000fea0003c00000 */
[----:B------:R0:W1:Y:S02]  /*1af0*/  SHFL.DOWN P6, R18, R26, R17, R16 ;  /* 0x080000111a127389 */ /* 0x00006400000c0010 */
[----:B01----:R-:W-:Y:S01]  /*1b00*/  ENDCOLLECTIVE ;  /* 0x000000000000791b */ /* 0x003fe20003800000 */
.L_x_7248:
[----:B------:R-:W-:Y:S01]  /*1b10*/  HFMA2.MMA R17, -RZ, RZ, 0, 1.1920928955078125e-07 ;  /* 0x00000002ff117435 */ /* 0x000fe200000001ff */
[----:B------:R-:W-:-:S04]  /*1b20*/  FADD.FTZ R20, R19, R18 ;  /* 0x0000001213147221 */ /* 0x000fc80000010000 */
[----:B------:R-:W-:-:S07]  /*1b30*/  IMAD.MOV.U32 R26, RZ, RZ, R20 ;  /* 0x000000ffff1a7224 */ /* 0x000fce00078e0014 */
[----:B------:R-:W-:Y:S05]  /*1b40*/  WARPSYNC.COLLECTIVE R15, `(.L_x_7249) ;  /* 0x000000000f087348 */ /* 0x000fea0003c00000 */
[----:B------:R0:W1:Y:S02]  /*1b50*/  SHFL.DOWN P6, R18, R26, R17, R16 ;  /* 0x080000111a127389 */ /* 0x00006400000c0010 */
[----:B01----:R-:W-:Y:S01]  /*1b60*/  ENDCOLLECTIVE ;  /* 0x000000000000791b */ /* 0x003fe20003800000 */
.L_x_7249:
[----:B------:R-:W-:Y:S02]  /*1b70*/  IMAD.MOV.U32 R17, RZ, RZ, 0x1 ;  /* 0x00000001ff117424 */ /* 0x000fe400078e00ff */
[----:B------:R-:W-:-:S04]  /*1b80*/  FADD.FTZ R21, R20, R18 ;  /* 0x0000001214157221 */ /* 0x000fc80000010000 */
[----:B------:R-:W-:-:S07]  /*1b90*/  IMAD.MOV.U32 R26, RZ, RZ, R21 ;  /* 0x000000ffff1a7224 */ /* 0x000fce00078e0015 */
[----:B------:R-:W-:Y:S05]  /*1ba0*/  WARPSYNC.COLLECTIVE R15, `(.L_x_7250) ;  /* 0x000000000f087348 */ /* 0x000fea0003c00000 */
[----:B------:R0:W1:Y:S02]  /*1bb0*/  SHFL.DOWN P6, R18, R26, R17, R16 ;  /* 0x080000111a127389 */ /* 0x00006400000c0010 */
[----:B01----:R-:W-:Y:S01]  /*1bc0*/  ENDCOLLECTIVE ;  /* 0x000000000000791b */ /* 0x003fe20003800000 */
.L_x_7250:
[----:B------:R-:W-:Y:S05]  /*1bd0*/  BRA `(.L_x_7251) ;  /* 0xfffffff000ac7947 */ /* 0x000fea000383ffff */
.L_x_7252:
        /* <DEDUP_REMOVED lines=10> */
.L_x_12076:


//--------------------- .text._ZN2at6native43_GLOBAL__N__9ae7fba5_10_SoftMax_cu_9f978f6322cunn_SoftMaxForwardRegIN3c108BFloat16EfS4_NS1_22SoftMaxForwardEpilogueElLi6EEEvPT1_PKT_T3_ --------------------------
	.section	.text._ZN2at6native43_GLOBAL__N__9ae7fba5_10_SoftMax_cu_9f978f6322cunn_SoftMaxForwardRegIN3c108BFloat16EfS4_NS1_22SoftMaxForwardEpilogueElLi6EEEvPT1_PKT_T3_,"ax",@progbits
	.align	128
.text._ZN2at6native43_GLOBAL__N__9ae7fba5_10_SoftMax_cu_9f978f6322cunn_SoftMaxForwardRegIN3c108BFloat16EfS4_NS1_22SoftMaxForwardEpilogueElLi6EEEvPT1_PKT_T3_:
        .type           _ZN2at6native43_GLOBAL__N__9ae7fba5_10_SoftMax_cu_9f978f6322cunn_SoftMaxForwardRegIN3c108BFloat16EfS4_NS1_22SoftMaxForwardEpilogueElLi6EEEvPT1_PKT_T3_,@function
        .size           _ZN2at6native43_GLOBAL__N__9ae7fba5_10_SoftMax_cu_9f978f6322cunn_SoftMaxForwardRegIN3c108BFloat16EfS4_NS1_22SoftMaxForwardEpilogueElLi6EEEvPT1_PKT_T3_,(.L_x_12077 - _ZN2at6native43_GLOBAL__N__9ae7fba5_10_SoftMax_cu_9f978f6322cunn_SoftMaxForwardRegIN3c108BFloat16EfS4_NS1_22SoftMaxForwardEpilogueElLi6EEEvPT1_PKT_T3_)
        .other          _ZN2at6native43_GLOBAL__N__9ae7fba5_10_SoftMax_cu_9f978f6322cunn_SoftMaxForwardRegIN3c108BFloat16EfS4_NS1_22SoftMaxForwardEpilogueElLi6EEEvPT1_PKT_T3_,@"STO_CUDA_ENTRY STV_DEFAULT"
_ZN2at6native43_GLOBAL__N__9ae7fba5_10_SoftMax_cu_9f978f6322cunn_SoftMaxForwardRegIN3c108BFloat16EfS4_NS1_22SoftMaxForwardEpilogueElLi6EEEvPT1_PKT_T3_:
[----:B------:R-:W-:Y:S01]  /*0000*/  LDC R1, c[0x0][0x28] ;  /* 0x00000a00ff017b82 */ /* 0x000fe20000000800 */
[----:B------:R-:W0:Y:S07]  /*0010*/  S2R R8, SR_TID.X ;  /* 0x0000000000087919 */ /* 0x000e2e0000002100 */
[----:B------:R-:W1:Y:S01]  /*0020*/  LDC.64 R6, c[0x0][0x220] ;  /* 0x00008800ff067b82 */ /* 0x000e620000000a00 */
[----:B------:R-:W-:Y:S01]  /*0030*/  ULDC UR4, c[0x0][0x0] ;  /* 0x0000000000047ab9 */ /* 0x000fe20000000800 */
[----:B------:R-:W-:-:S06]  /*0040*/  ULDC.64 UR6, c[0x0][0x208] ;  /* 0x0000820000067ab9 */ /* 0x000fcc0000000a00 */
[----:B------:R-:W2:Y:S01]  /*0050*/  S2UR UR8, SR_CTAID.X ;  /* 0x00000000000879c3 */ /* 0x000ea20000002500 */
[C---:B0-----:R-:W-:Y:S01]  /*0060*/  VIADD R16, R8.reuse, UR4 ;  /* 0x0000000408107c36 */ /* 0x041fe20008000000 */
[----:B------:R-:W-:Y:S02]  /*0070*/  SHF.R.S32.HI R9, RZ, 0x1f, R8 ;  /* 0x0000001fff097819 */ /* 0x000fe40000011408 */
[-C--:B-1----:R-:W-:Y:S01]  /*0080*/  ISETP.GE.U32.AND P3, PT, R8, R6.reuse, PT ;  /* 0x000000060800720c */ /* 0x082fe20003f66070 */
[C---:B------:R-:W-:Y:S01]  /*0090*/  VIADD R18, R16.reuse, UR4 ;  /* 0x0000000410127c36 */ /* 0x040fe20008000000 */
[----:B------:R-:W-:Y:S02]  /*00a0*/  SHF.R.S32.HI R17, RZ, 0x1f, R16 ;  /* 0x0000001fff117819 */ /* 0x000fe40000011410 */
[----:B------:R-:W-:Y:S01]  /*00b0*/  ISETP.GE.U32.AND P0, PT, R16, R6, PT ;  /* 0x000000061000720c */ /* 0x000fe20003f06070 */
[----:B------:R-:W-:Y:S01]  /*00c0*/  VIADD R22, R18, UR4 ;  /* 0x0000000412167c36 */ /* 0x000fe20008000000 */
[----:B------:R-:W-:-:S02]  /*00d0*/  SHF.R.S32.HI R19, RZ, 0x1f, R18 ;  /* 0x0000001fff137819 */ /* 0x000fc40000011412 */
[-C--:B------:R-:W-:Y:S02]  /*00e0*/  ISETP.GE.U32.AND P1, PT, R18, R6.reuse, PT ;  /* 0x000000061200720c */ /* 0x080fe40003f26070 */
[-C--:B------:R-:W-:Y:S02]  /*00f0*/  ISETP.GE.AND.EX P0, PT, R17, R7.reuse, PT, P0 ;  /* 0x000000071100720c */ /* 0x080fe40003f06300 */
[-C--:B------:R-:W-:Y:S02]  /*0100*/  ISETP.GE.AND.EX P1, PT, R19, R7.reuse, PT, P1 ;  /* 0x000000071300720c */ /* 0x080fe40003f26310 */
[----:B------:R-:W-:Y:S02]  /*0110*/  SHF.R.S32.HI R23, RZ, 0x1f, R22 ;  /* 0x0000001fff177819 */ /* 0x000fe40000011416 */
[----:B------:R-:W-:Y:S02]  /*0120*/  ISETP.GE.U32.AND P2, PT, R22, R6, PT ;  /* 0x000000061600720c */ /* 0x000fe40003f46070 */
[----:B------:R-:W-:-:S02]  /*0130*/  ISETP.GE.AND.EX P3, PT, R9, R7, PT, P3 ;  /* 0x000000070900720c */ /* 0x000fc40003f66330 */
[----:B------:R-:W-:-:S03]  /*0140*/  ISETP.GE.AND.EX P2, PT, R23, R7, PT, P2 ;  /* 0x000000071700720c */ /* 0x000fc60003f46320 */
[----:B------:R-:W0:Y:S01]  /*0150*/  @!P0 LDC.64 R12, c[0x0][0x218] ;  /* 0x00008600ff0c8b82 */ /* 0x000e220000000a00 */
[----:B--2---:R-:W-:-:S04]  /*0160*/  @!P0 IMAD.WIDE.U32 R16, R6, UR8, R16 ;  /* 0x0000000806108c25 */ /* 0x004fc8000f8e0010 */
[----:B------:R-:W-:-:S03]  /*0170*/  @!P1 IMAD.WIDE.U32 R18, R6, UR8, R18 ;  /* 0x0000000806129c25 */ /* 0x000fc6000f8e0012 */
[----:B------:R-:W1:Y:S01]  /*0180*/  @!P1 LDC.64 R14, c[0x0][0x218] ;  /* 0x00008600ff0e9b82 */ /* 0x000e620000000a00 */
[C---:B------:R-:W-:Y:S02]  /*0190*/  @!P0 IMAD R20, R7.reuse, UR8, R17 ;  /* 0x0000000807148c24 */ /* 0x040fe4000f8e0211 */
[----:B------:R-:W-:-:S05]  /*01a0*/  @!P1 IMAD R17, R7, UR8, R19 ;  /* 0x0000000807119c24 */ /* 0x000fca000f8e0213 */
[----:B------:R-:W2:Y:S01]  /*01b0*/  @!P2 LDC.64 R10, c[0x0][0x218] ;  /* 0x00008600ff0aab82 */ /* 0x000ea20000000a00 */
[----:B0-----:R-:W-:-:S04]  /*01c0*/  @!P0 LEA R12, P4, R16, R12, 0x1 ;  /* 0x0000000c100c8211 */ /* 0x001fc800078808ff */
[----:B------:R-:W-:Y:S02]  /*01d0*/  @!P0 LEA.HI.X R13, R16, R13, R20, 0x1, P4 ;  /* 0x0000000d100d8211 */ /* 0x000fe400020f0c14 */
[----:B------:R-:W-:Y:S01]  /*01e0*/  IADD3 R16, R22, UR4, RZ ;  /* 0x0000000416107c10 */ /* 0x000fe2000fffe0ff */
[----:B------:R-:W-:Y:S01]  /*01f0*/  @!P2 IMAD.WIDE.U32 R22, R6, UR8, R22 ;  /* 0x000000080616ac25 */ /* 0x000fe2000f8e0016 */
[----:B-1----:R-:W-:Y:S01]  /*0200*/  @!P1 LEA R14, P5, R18, R14, 0x1 ;  /* 0x0000000e120e9211 */ /* 0x002fe200078a08ff */
[----:B------:R0:W3:Y:S01]  /*0210*/  @!P0 LDG.E.U16 R0, desc[UR6][R12.64] ;  /* 0x000000060c008981 */ /* 0x0000e2000c1e1500 */
[C---:B------:R-:W-:Y:S01]  /*0220*/  ISETP.GE.U32.AND P4, PT, R16.reuse, R6, PT ;  /* 0x000000061000720c */ /* 0x040fe20003f86070 */
[----:B------:R-:W-:Y:S01]  /*0230*/  VIADD R20, R16, UR4 ;  /* 0x0000000410147c36 */ /* 0x000fe20008000000 */
[----:B------:R-:W-:Y:S01]  /*0240*/  @!P1 LEA.HI.X R15, R18, R15, R17, 0x1, P5 ;  /* 0x0000000f120f9211 */ /* 0x000fe200028f0c11 */
[----:B------:R-:W-:Y:S01]  /*0250*/  @!P2 IMAD R23, R7, UR8, R23 ;  /* 0x000000080717ac24 */ /* 0x000fe2000f8e0217 */
[----:B------:R-:W1:Y:S01]  /*0260*/  @!P3 LDC.64 R18, c[0x0][0x218] ;  /* 0x00008600ff12bb82 */ /* 0x000e620000000a00 */
[----:B------:R-:W-:-:S02]  /*0270*/  SHF.R.S32.HI R17, RZ, 0x1f, R16 ;  /* 0x0000001fff117819 */ /* 0x000fc40000011410 */
[----:B------:R-:W-:Y:S01]  /*0280*/  SHF.R.S32.HI R21, RZ, 0x1f, R20 ;  /* 0x0000001fff157819 */ /* 0x000fe20000011414 */
[----:B------:R-:W-:Y:S01]  /*0290*/  @!P3 IMAD.WIDE.U32 R28, R6, UR8, R8 ;  /* 0x00000008061cbc25 */ /* 0x000fe2000f8e0008 */
[-C--:B------:R-:W-:Y:S01]  /*02a0*/  ISETP.GE.AND.EX P4, PT, R17, R7.reuse, PT, P4 ;  /* 0x000000071100720c */ /* 0x080fe20003f86340 */
[----:B------:R-:W4:Y:S01]  /*02b0*/  @!P1 LDG.E.U16 R2, desc[UR6][R14.64] ;  /* 0x000000060e029981 */ /* 0x000f22000c1e1500 */
[----:B------:R-:W-:Y:S02]  /*02c0*/  ISETP.GE.U32.AND P5, PT, R20, R6, PT ;  /* 0x000000061400720c */ /* 0x000fe40003fa6070 */
[C---:B--2---:R-:W-:Y:S02]  /*02d0*/  @!P2 LEA R10, P6, R22.reuse, R10, 0x1 ;  /* 0x0000000a160aa211 */ /* 0x044fe400078c08ff */
[----:B------:R-:W-:Y:S02]  /*02e0*/  ISETP.GE.AND.EX P5, PT, R21, R7, PT, P5 ;  /* 0x000000071500720c */ /* 0x000fe40003fa6350 */
[----:B------:R-:W-:Y:S01]  /*02f0*/  @!P2 LEA.HI.X R11, R22, R11, R23, 0x1, P6 ;  /* 0x0000000b160ba211 */ /* 0x000fe200030f0c17 */
[----:B------:R-:W-:-:S04]  /*0300*/  @!P3 IMAD R25, R7, UR8, R29 ;  /* 0x000000080719bc24 */ /* 0x000fc8000f8e021d */
[----:B------:R-:W2:Y:S01]  /*0310*/  @!P4 LDC.64 R22, c[0x0][0x218] ;  /* 0x00008600ff16cb82 */ /* 0x000ea20000000a00 */
[----:B------:R-:W-:Y:S01]  /*0320*/  @!P4 IMAD.WIDE.U32 R16, R6, UR8, R16 ;  /* 0x000000080610cc25 */ /* 0x000fe2000f8e0010 */
[----:B------:R-:W5:Y:S01]  /*0330*/  @!P2 LDG.E.U16 R4, desc[UR6][R10.64] ;  /* 0x000000060a04a981 */ /* 0x000f62000c1e1500 */
[----:B-1----:R-:W-:-:S05]  /*0340*/  @!P3 LEA R18, P6, R28, R18, 0x1 ;  /* 0x000000121c12b211 */ /* 0x002fca00078c08ff */
[----:B------:R-:W1:Y:S01]  /*0350*/  @!P5 LDC.64 R26, c[0x0][0x218] ;  /* 0x00008600ff1adb82 */ /* 0x000e620000000a00 */
[----:B------:R-:W-:-:S05]  /*0360*/  @!P3 LEA.HI.X R19, R28, R19, R25, 0x1, P6 ;  /* 0x000000131c13b211 */ /* 0x000fca00030f0c19 */
[----:B------:R-:W3:Y:S01]  /*0370*/  @!P3 LDG.E.U16 R3, desc[UR6][R18.64] ;  /* 0x000000061203b981 */ /* 0x000ee2000c1e1500 */
[----:B0-----:R-:W-:Y:S02]  /*0380*/  @!P4 IMAD R12, R7, UR8, R17 ;  /* 0x00000008070ccc24 */ /* 0x001fe4000f8e0211 */
[----:B------:R-:W-:Y:S01]  /*0390*/  @!P5 IMAD.WIDE.U32 R20, R6, UR8, R20 ;  /* 0x000000080614dc25 */ /* 0x000fe2000f8e0014 */
[----:B--2---:R-:W-:-:S04]  /*03a0*/  @!P4 LEA R22, P6, R16, R22, 0x1 ;  /* 0x000000161016c211 */ /* 0x004fc800078c08ff */
[----:B------:R-:W-:Y:S01]  /*03b0*/  @!P4 LEA.HI.X R23, R16, R23, R12, 0x1, P6 ;  /* 0x000000171017c211 */ /* 0x000fe200030f0c0c */
[----:B------:R-:W-:Y:S01]  /*03c0*/  @!P5 IMAD R12, R7, UR8, R21 ;  /* 0x00000008070cdc24 */ /* 0x000fe2000f8e0215 */
[----:B-1----:R-:W-:-:S03]  /*03d0*/  @!P5 LEA R26, P6, R20, R26, 0x1 ;  /* 0x0000001a141ad211 */ /* 0x002fc600078c08ff */
[----:B------:R-:W2:Y:S01]  /*03e0*/  @!P4 LDG.E.U16 R5, desc[UR6][R22.64] ;  /* 0x000000061605c981 */ /* 0x000ea2000c1e1500 */
[----:B------:R-:W-:-:S05]  /*03f0*/  @!P5 LEA.HI.X R27, R20, R27, R12, 0x1, P6 ;  /* 0x0000001b141bd211 */ /* 0x000fca00030f0c0c */
[----:B------:R-:W2:Y:S01]  /*0400*/  @!P5 LDG.E.U16 R24, desc[UR6][R26.64] ;  /* 0x000000061a18d981 */ /* 0x000ea2000c1e1500 */
[----:B------:R-:W-:Y:S01]  /*0410*/  IMAD.MOV.U32 R12, RZ, RZ, -0x800001 ;  /* 0xff7fffffff0c7424 */ /* 0x000fe200078e00ff */
[----:B------:R-:W-:Y:S01]  /*0420*/  SHF.R.S32.HI R17, RZ, 0x1f, R8 ;  /* 0x0000001fff117819 */ /* 0x000fe20000011408 */
[----:B------:R-:W0:Y:S01]  /*0430*/  S2UR UR5, SR_CgaCtaId ;  /* 0x00000000000579c3 */ /* 0x000e220000008800 */
[----:B------:R-:W-:Y:S02]  /*0440*/  UMOV UR4, 0x400 ;  /* 0x0000040000047882 */ /* 0x000fe40000000000 */
[----:B0-----:R-:W-:-:S03]  /*0450*/  ULEA UR4, UR5, UR4, 0x18 ;  /* 0x0000000405047291 */ /* 0x001fc6000f8ec03f */
[----:B------:R-:W-:Y:S02]  /*0460*/  ULDC UR5, c[0x0][0x0] ;  /* 0x0000000000057ab9 */ /* 0x000fe40000000800 */
[----:B------:R-:W-:Y:S01]  /*0470*/  USHF.R.U32.HI UR5, URZ, 0x5, UR5 ;  /* 0x000000053f057899 */ /* 0x000fe20008011605 */
[----:B------:R-:W-:Y:S01]  /*0480*/  IMAD.MOV.U32 R16, RZ, RZ, -0x800001 ;  /* 0xff7fffffff107424 */ /* 0x000fe200078e00ff */
[----:B------:R-:W-:Y:S01]  /*0490*/  BSSY B0, `(.L_x_7253) ;  /* 0x000003f000007945 */ /* 0x000fe20003800000 */
[----:B------:R-:W-:Y:S01]  /*04a0*/  BAR.SYNC.DEFER_BLOCKING 0x0 ;  /* 0x0000000000007b1d */ /* 0x000fe20000010000 */
[----:B---3--:R-:W-:-:S05]  /*04b0*/  @!P3 IMAD.U32 R13, R3, 0x10000, RZ ;  /* 0x00010000030db824 */ /* 0x008fca00078e00ff */
[----:B------:R-:W-:Y:S02]  /*04c0*/  @!P3 FMNMX.FTZ R12, R13, -3.40282346638528859812e+38, !PT ;  /* 0xff7fffff0d0cb809 */ /* 0x000fe40007810000 */
[----:B------:R-:W-:-:S04]  /*04d0*/  @!P0 SHF.L.U32 R13, R0, 0x10, RZ ;  /* 0x00000010000d8819 */ /* 0x000fc800000006ff */
[----:B------:R-:W-:Y:S01]  /*04e0*/  @!P0 FMNMX.FTZ R12, R12, R13, !PT ;  /* 0x0000000d0c0c8209 */ /* 0x000fe20007810000 */
[----:B----4-:R-:W-:Y:S02]  /*04f0*/  @!P1 IMAD.U32 R13, R2, 0x10000, RZ ;  /* 0x00010000020d9824 */ /* 0x010fe400078e00ff */
[----:B-----5:R-:W-:-:S03]  /*0500*/  @!P2 IMAD.U32 R11, R4, 0x10000, RZ ;  /* 0x00010000040ba824 */ /* 0x020fc600078e00ff */
[----:B------:R-:W-:-:S04]  /*0510*/  @!P1 FMNMX.FTZ R12, R12, R13, !PT ;  /* 0x0000000d0c0c9209 */ /* 0x000fc80007810000 */
[----:B------:R-:W-:Y:S01]  /*0520*/  @!P2 FMNMX.FTZ R12, R12, R11, !PT ;  /* 0x0000000b0c0ca209 */ /* 0x000fe20007810000 */
[----:B--2---:R-:W-:-:S05]  /*0530*/  @!P4 IMAD.U32 R11, R5, 0x10000, RZ ;  /* 0x00010000050bc824 */ /* 0x004fca00078e00ff */
[----:B------:R-:W-:Y:S02]  /*0540*/  @!P4 FMNMX.FTZ R12, R12, R11, !PT ;  /* 0x0000000b0c0cc209 */ /* 0x000fe40007810000 */
[----:B------:R-:W-:-:S04]  /*0550*/  @!P5 SHF.L.U32 R11, R24, 0x10, RZ ;  /* 0x00000010180bd819 */ /* 0x000fc800000006ff */
[----:B------:R-:W-:-:S05]  /*0560*/  @!P5 FMNMX.FTZ R12, R12, R11, !PT ;  /* 0x0000000b0c0cd209 */ /* 0x000fca0007810000 */
        /* <DEDUP_REMOVED lines=13> */
[----:B------:R-:W-:-:S04]  /*0640*/  LEA.HI R11, R17, R8, RZ, 0x5 ;  /* 0x00000008110b7211 */ /* 0x000fc800078f28ff */
[----:B------:R-:W-:-:S05]  /*0650*/  LOP3.LUT R17, R11, 0xffffffe0, RZ, 0xc0, !PT ;  /* 0xffffffe00b117812 */ /* 0x000fca00078ec0ff */
[----:B------:R-:W-:Y:S01]  /*0660*/  IMAD.IADD R17, R8, 0x1, -R17 ;  /* 0x0000000108117824 */ /* 0x000fe200078e0a11 */
[----:B0-----:R-:W-:-:S04]  /*0670*/  FSETP.GEU.FTZ.AND P6, PT, R14, R15, PT ;  /* 0x0000000f0e00720b */ /* 0x001fc80003fde000 */
[----:B------:R-:W-:Y:S02]  /*0680*/  FSEL R15, R15, R14, !P6 ;  /* 0x0000000e0f0f7208 */ /* 0x000fe40007000000 */
[----:B------:R-:W-:-:S13]  /*0690*/  ISETP.NE.AND P6, PT, R17, RZ, PT ;  /* 0x000000ff1100720c */ /* 0x000fda0003fc5270 */
[----:B------:R-:W-:-:S04]  /*06a0*/  @!P6 SHF.R.S32.HI R10, RZ, 0x5, R11 ;  /* 0x00000005ff0ae819 */ /* 0x000fc8000001140b */
[----:B------:R-:W-:-:S05]  /*06b0*/  @!P6 LEA R10, R10, UR4, 0x2 ;  /* 0x000000040a0aec11 */ /* 0x000fca000f8e10ff */
[----:B------:R0:W-:Y:S01]  /*06c0*/  @!P6 STS [R10], R15 ;  /* 0x0000000f0a00e388 */ /* 0x0001e20000000800 */
[----:B------:R-:W-:Y:S01]  /*06d0*/  P2R R20, PR, RZ, 0x40 ;  /* 0x00000040ff147803 */ /* 0x000fe20000000000 */
[----:B------:R-:W-:Y:S01]  /*06e0*/  BAR.SYNC.DEFER_BLOCKING 0x0 ;  /* 0x0000000000007b1d */ /* 0x000fe20000010000 */
[C---:B------:R-:W-:Y:S01]  /*06f0*/  ISETP.GE.AND P6, PT, R8.reuse, UR5, PT ;  /* 0x0000000508007c0c */ /* 0x040fe2000bfc6270 */
[----:B------:R-:W-:Y:S01]  /*0700*/  VIADD R13, R8, 0x1f ;  /* 0x0000001f080d7836 */ /* 0x000fe20000000000 */
[----:B------:R-:W-:Y:S02]  /*0710*/  LEA R12, R17, UR4, 0x2 ;  /* 0x00000004110c7c11 */ /* 0x000fe4000f8e10ff */
[----:B------:R-:W-:-:S09]  /*0720*/  P2R R22, PR, RZ, 0x40 ;  /* 0x00000040ff167803 */ /* 0x000fd20000000000 */
        /* <DEDUP_REMOVED lines=19> */
.L_x_7274:
[----:B-1----:R-:W-:-:S04]  /*0860*/  FSETP.GEU.FTZ.AND P6, PT, R18, R21, PT ;  /* 0x000000151200720b */ /* 0x002fc80003fde000 */
[----:B------:R-:W-:-:S09]  /*0870*/  FSEL R16, R21, R18, !P6 ;  /* 0x0000001215107208 */ /* 0x000fd20007000000 */
.L_x_7254:
[----:B------:R-:W-:Y:S05]  /*0880*/  BSYNC B0 ;  /* 0x0000000000007941 */ /* 0x000fea0003800000 */
.L_x_7253:
[----:B------:R-:W-:Y:S01]  /*0890*/  ISETP.NE.AND P6, PT, R8, RZ, PT ;  /* 0x000000ff0800720c */ /* 0x000fe20003fc5270 */
[----:B------:R-:W-:Y:S05]  /*08a0*/  WARPSYNC.ALL ;  /* 0x0000000000007948 */ /* 0x000fea0003800000 */
[----:B------:R-:W-:-:S07]  /*08b0*/  P2R R17, PR, RZ, 0x40 ;  /* 0x00000040ff117803 */ /* 0x000fce0000000000 */
[----:B-1----:R-:W-:Y:S01]  /*08c0*/  @!P6 STS [UR4], R16 ;  /* 0x00000010ff00e988 */ /* 0x002fe20008000804 */
[----:B------:R-:W-:Y:S01]  /*08d0*/  BAR.SYNC.DEFER_BLOCKING 0x0 ;  /* 0x0000000000007b1d */ /* 0x000fe20000010000 */
[----:B------:R-:W-:Y:S01]  /*08e0*/  @!P3 SHF.L.U32 R13, R3, 0x10, RZ ;  /* 0x00000010030db819 */ /* 0x000fe200000006ff */
[----:B------:R-:W-:Y:S01]  /*08f0*/  @!P0 IMAD.U32 R15, R0, 0x10000, RZ ;  /* 0x00010000000f8824 */ /* 0x000fe200078e00ff */
[----:B------:R-:W-:Y:S01]  /*0900*/  ISETP.NE.AND P6, PT, R23, RZ, PT ;  /* 0x000000ff1700720c */ /* 0x000fe20003fc5270 */
[----:B------:R-:W-:Y:S02]  /*0910*/  @!P2 IMAD.U32 R23, R4, 0x10000, RZ ;  /* 0x000100000417a824 */ /* 0x000fe400078e00ff */
[----:B------:R-:W-:Y:S01]  /*0920*/  @!P5 IMAD.U32 R25, R24, 0x10000, RZ ;  /* 0x000100001819d824 */ /* 0x000fe200078e00ff */
[----:B------:R-:W-:Y:S01]  /*0930*/  P2R R19, PR, RZ, 0x40 ;  /* 0x00000040ff137803 */ /* 0x000fe20000000000 */
[----:B------:R-:W-:Y:S01]  /*0940*/  BSSY B0, `(.L_x_7256) ;  /* 0x0000040000007945 */ /* 0x000fe20003800000 */
[----:B------:R-:W-:-:S04]  /*0950*/  ISETP.NE.AND P6, PT, R22, RZ, PT ;  /* 0x000000ff1600720c */ /* 0x000fc80003fc5270 */
[----:B------:R-:W-:Y:S02]  /*0960*/  P2R R21, PR, RZ, 0x40 ;  /* 0x00000040ff157803 */ /* 0x000fe40000000000 */
[----:B------:R-:W-:Y:S01]  /*0970*/  ISETP.NE.AND P6, PT, R20, RZ, PT ;  /* 0x000000ff1400720c */ /* 0x000fe20003fc5270 */
[----:B------:R-:W1:-:S12]  /*0980*/  LDS R10, [UR4] ;  /* 0x00000004ff0a7984 */ /* 0x000e580008000800 */
[----:B------:R-:W-:Y:S01]  /*0990*/  @!P6 SHF.R.S32.HI R11, RZ, 0x5, R11 ;  /* 0x00000005ff0be819 */ /* 0x000fe2000001140b */
[--C-:B-1----:R-:W-:Y:S01]  /*09a0*/  @!P3 FADD.FTZ R13, R13, -R10.reuse ;  /* 0x8000000a0d0db221 */ /* 0x102fe20000010000 */
[--C-:B------:R-:W-:Y:S01]  /*09b0*/  @!P0 FADD.FTZ R14, R15, -R10.reuse ;  /* 0x8000000a0f0e8221 */ /* 0x100fe20000010000 */
[----:B------:R-:W-:Y:S02]  /*09c0*/  @!P1 IMAD.U32 R15, R2, 0x10000, RZ ;  /* 0x00010000020f9824 */ /* 0x000fe400078e00ff */
[--C-:B------:R-:W-:Y:S01]  /*09d0*/  @!P2 FADD.FTZ R16, R23, -R10.reuse ;  /* 0x8000000a1710a221 */ /* 0x100fe20000010000 */
[----:B------:R-:W-:Y:S01]  /*09e0*/  @!P3 FMUL.FTZ R13, R13, 1.4426950216293334961 ;  /* 0x3fb8aa3b0d0db820 */ /* 0x000fe20000410000 */
[----:B------:R-:W-:Y:S01]  /*09f0*/  @!P0 FMUL.FTZ R14, R14, 1.4426950216293334961 ;  /* 0x3fb8aa3b0e0e8820 */ /* 0x000fe20000410000 */
[--C-:B------:R-:W-:Y:S01]  /*0a00*/  @!P1 FADD.FTZ R15, R15, -R10.reuse ;  /* 0x8000000a0f0f9221 */ /* 0x100fe20000010000 */
[----:B------:R-:W-:Y:S01]  /*0a10*/  @!P4 SHF.L.U32 R23, R5, 0x10, RZ ;  /* 0x000000100517c819 */ /* 0x000fe200000006ff */
[----:B0-----:R-:W-:Y:S01]  /*0a20*/  @!P2 FMUL.FTZ R18, R16, 1.4426950216293334961 ;  /* 0x3fb8aa3b1012a820 */ /* 0x001fe20000410000 */
[--C-:B------:R-:W-:Y:S01]  /*0a30*/  @!P5 FADD.FTZ R22, R25, -R10.reuse ;  /* 0x8000000a1916d221 */ /* 0x100fe20000010000 */
[----:B------:R-:W0:Y:S01]  /*0a40*/  @!P3 MUFU.EX2 R13, R13 ;  /* 0x0000000d000db308 */ /* 0x000e220000000800 */
[----:B------:R-:W-:Y:S01]  /*0a50*/  @!P1 FMUL.FTZ R15, R15, 1.4426950216293334961 ;  /* 0x3fb8aa3b0f0f9820 */ /* 0x000fe20000410000 */
[----:B------:R-:W-:Y:S01]  /*0a60*/  @!P4 FADD.FTZ R20, R23, -R10 ;  /* 0x8000000a1714c221 */ /* 0x000fe20000010000 */
[----:B------:R-:W-:-:S02]  /*0a70*/  IMAD.MOV.U32 R16, RZ, RZ, RZ ;  /* 0x000000ffff107224 */ /* 0x000fc400078e00ff */
[----:B------:R-:W-:Y:S01]  /*0a80*/  @!P5 FMUL.FTZ R22, R22, 1.4426950216293334961 ;  /* 0x3fb8aa3b1616d820 */ /* 0x000fe20000410000 */
[----:B------:R-:W-:Y:S02]  /*0a90*/  @!P4 FMUL.FTZ R20, R20, 1.4426950216293334961 ;  /* 0x3fb8aa3b1414c820 */ /* 0x000fe40000410000 */
[----:B------:R-:W1:Y:S08]  /*0aa0*/  @!P0 MUFU.EX2 R14, R14 ;  /* 0x0000000e000e8308 */ /* 0x000e700000000800 */
[----:B------:R-:W2:Y:S01]  /*0ab0*/  @!P1 MUFU.EX2 R15, R15 ;  /* 0x0000000f000f9308 */ /* 0x000ea20000000800 */
[----:B0-----:R-:W-:-:S07]  /*0ac0*/  @!P3 FADD.FTZ R16, RZ, R13 ;  /* 0x0000000dff10b221 */ /* 0x001fce0000010000 */
[----:B------:R-:W0:Y:S01]  /*0ad0*/  @!P2 MUFU.EX2 R23, R18 ;  /* 0x000000120017a308 */ /* 0x000e220000000800 */
[----:B-1----:R-:W-:-:S07]  /*0ae0*/  @!P0 FADD.FTZ R16, R16, R14 ;  /* 0x0000000e10108221 */ /* 0x002fce0000010000 */
[----:B------:R1:W3:Y:S01]  /*0af0*/  @!P4 MUFU.EX2 R25, R20 ;  /* 0x000000140019c308 */ /* 0x0002e20000000800 */
[----:B--2---:R-:W-:-:S07]  /*0b00*/  @!P1 FADD.FTZ R16, R16, R15 ;  /* 0x0000000f10109221 */ /* 0x004fce0000010000 */
[----:B------:R-:W2:Y:S01]  /*0b10*/  @!P5 MUFU.EX2 R13, R22 ;  /* 0x00000016000dd308 */ /* 0x000ea20000000800 */
[----:B0-----:R-:W-:Y:S01]  /*0b20*/  @!P2 FADD.FTZ R16, R16, R23 ;  /* 0x000000171010a221 */ /* 0x001fe20000010000 */
[----:B-1----:R-:W-:Y:S01]  /*0b30*/  @!P6 LEA R20, R11, UR4, 0x2 ;  /* 0x000000040b14ec11 */ /* 0x002fe2000f8e10ff */
[----:B------:R-:W-:Y:S02]  /*0b40*/  IMAD.MOV.U32 R11, RZ, RZ, RZ ;  /* 0x000000ffff0b7224 */ /* 0x000fe400078e00ff */
[----:B---3--:R-:W-:-:S04]  /*0b50*/  @!P4 FADD.FTZ R16, R16, R25 ;  /* 0x000000191010c221 */ /* 0x008fc80000010000 */
[----:B--2---:R-:W-:-:S05]  /*0b60*/  @!P5 FADD.FTZ R16, R16, R13 ;  /* 0x0000000d1010d221 */ /* 0x004fca0000010000 */
        /* <DEDUP_REMOVED lines=9> */
[----:B0-----:R-:W-:Y:S01]  /*0c00*/  FADD.FTZ R23, R18, R23 ;  /* 0x0000001712177221 */ /* 0x001fe20000010000 */
[----:B------:R-:W-:Y:S06]  /*0c10*/  BAR.SYNC.DEFER_BLOCKING 0x0 ;  /* 0x0000000000007b1d */ /* 0x000fec0000010000 */
[----:B------:R0:W-:Y:S02]  /*0c20*/  @!P6 STS [R20], R23 ;  /* 0x000000171400e388 */ /* 0x0001e40000000800 */
        /* <DEDUP_REMOVED lines=16> */
.L_x_7280:
[----:B-1----:R-:W-:-:S07]  /*0d30*/  FADD.FTZ R11, R21, R18 ;  /* 0x00000012150b7221 */ /* 0x002fce0000010000 */
.L_x_7257:
[----:B------:R-:W-:Y:S05]  /*0d40*/  BSYNC B0 ;  /* 0x0000000000007941 */ /* 0x000fea0003800000 */
.L_x_7256:
[----:B------:R-:W-:Y:S01]  /*0d50*/  ISETP.NE.AND P6, PT, R17, RZ, PT ;  /* 0x000000ff1100720c */ /* 0x000fe20003fc5270 */
[----:B------:R-:W-:-:S12]  /*0d60*/  WARPSYNC.ALL ;  /* 0x0000000000007948 */ /* 0x000fd80003800000 */
[----:B-1----:R1:W-:Y:S01]  /*0d70*/  @!P6 STS [UR4], R11 ;  /* 0x0000000bff00e988 */ /* 0x0023e20008000804 */
[----:B------:R-:W-:Y:S06]  /*0d80*/  BAR.SYNC.DEFER_BLOCKING 0x0 ;  /* 0x0000000000007b1d */ /* 0x000fec0000010000 */
[----:B------:R-:W-:Y:S01]  /*0d90*/  BSSY B0, `(.L_x_7259) ;  /* 0x0000012000007945 */ /* 0x000fe20003800000 */
[----:B------:R-:W2:Y:S03]  /*0da0*/  LDS R11, [UR4] ;  /* 0x00000004ff0b7984 */ /* 0x000ea60008000800 */
[----:B-1----:R-:W-:Y:S05]  /*0db0*/  @P3 BRA `(.L_x_7260) ;  /* 0x00000000003c3947 */ /* 0x002fea0003800000 */
[----:B------:R-:W-:Y:S01]  /*0dc0*/  SHF.L.U32 R13, R3, 0x10, RZ ;  /* 0x00000010030d7819 */ /* 0x000fe200000006ff */
[----:B------:R-:W-:Y:S01]  /*0dd0*/  IMAD.MOV.U32 R12, RZ, RZ, R8 ;  /* 0x000000ffff0c7224 */ /* 0x000fe200078e0008 */
[----:B--2---:R-:W-:Y:S01]  /*0de0*/  MUFU.RCP R3, R11 ;  /* 0x0000000b00037308 */ /* 0x004fe20000001000 */
[----:B------:R-:W-:Y:S02]  /*0df0*/  ULDC.64 UR4, c[0x0][0x210] ;  /* 0x0000840000047ab9 */ /* 0x000fe40000000a00 */
[----:B------:R-:W-:-:S04]  /*0e00*/  FADD.FTZ R13, R13, -R10 ;  /* 0x8000000a0d0d7221 */ /* 0x000fc80000010000 */
[----:B------:R-:W-:Y:S01]  /*0e10*/  FMUL.FTZ R16, R13, 1.4426950216293334961 ;  /* 0x3fb8aa3b0d107820 */ /* 0x000fe20000410000 */
[----:B------:R-:W-:Y:S02]  /*0e20*/  IMAD.MOV.U32 R13, RZ, RZ, R9 ;  /* 0x000000ffff0d7224 */ /* 0x000fe400078e0009 */
[----:B------:R-:W-:-:S03]  /*0e30*/  IMAD.WIDE.U32 R12, R6, UR8, R12 ;  /* 0x00000008060c7c25 */ /* 0x000fc6000f8e000c */
[----:B------:R-:W1:Y:S01]  /*0e40*/  MUFU.EX2 R16, R16 ;  /* 0x0000001000107308 */ /* 0x000e620000000800 */
[----:B------:R-:W-:Y:S01]  /*0e50*/  IMAD R13, R7, UR8, R13 ;  /* 0x00000008070d7c24 */ /* 0x000fe2000f8e020d */
[----:B------:R-:W-:-:S04]  /*0e60*/  LEA R14, P3, R12, UR4, 0x1 ;  /* 0x000000040c0e7c11 */ /* 0x000fc8000f8608ff */
[----:B------:R-:W-:Y:S01]  /*0e70*/  LEA.HI.X R15, R12, UR5, R13, 0x1, P3 ;  /* 0x000000050c0f7c11 */ /* 0x000fe200098f0c0d */
[----:B-1----:R-:W-:-:S05]  /*0e80*/  FMUL.FTZ R3, R16, R3 ;  /* 0x0000000310037220 */ /* 0x002fca0000410000 */
[----:B------:R-:W-:-:S05]  /*0e90*/  F2FP.BF16.F32.PACK_AB R3, RZ, R3 ;  /* 0x00000003ff03723e */ /* 0x000fca00000010ff */
[----:B------:R1:W-:Y:S02]  /*0ea0*/  STG.E.U16 desc[UR6][R14.64], R3 ;  /* 0x000000030e007986 */ /* 0x0003e4000c101506 */
.L_x_7260:
[----:B------:R-:W-:Y:S05]  /*0eb0*/  BSYNC B0 ;  /* 0x0000000000007941 */ /* 0x000fea0003800000 */
.L_x_7259:
[----:B------:R-:W-:Y:S04]  /*0ec0*/  BSSY B0, `(.L_x_7261) ;  /* 0x0000012000007945 */ /* 0x000fe80003800000 */
[----:B------:R-:W-:Y:S05]  /*0ed0*/  @P0 BRA `(.L_x_7262) ;  /* 0x0000000000400947 */ /* 0x000fea0003800000 */
[----:B-1----:R-:W-:Y:S01]  /*0ee0*/  IMAD.U32 R3, R0, 0x10000, RZ ;  /* 0x0001000000037824 */ /* 0x002fe200078e00ff */
[----:B--2---:R-:W-:Y:S01]  /*0ef0*/  MUFU.RCP R15, R11 ;  /* 0x0000000b000f7308 */ /* 0x004fe20000001000 */
[----:B------:R-:W-:Y:S02]  /*0f00*/  ULDC UR4, c[0x0][0x0] ;  /* 0x0000000000047ab9 */ /* 0x000fe40000000800 */
[----:B------:R-:W-:Y:S01]  /*0f10*/  FADD.FTZ R3, R3, -R10 ;  /* 0x8000000a03037221 */ /* 0x000fe20000010000 */
[----:B------:R-:W-:Y:S01]  /*0f20*/  IADD3 R12, R8, UR4, RZ ;  /* 0x00000004080c7c10 */ /* 0x000fe2000fffe0ff */
[----:B------:R-:W-:Y:S02]  /*0f30*/  ULDC.64 UR4, c[0x0][0x210] ;  /* 0x0000840000047ab9 */ /* 0x000fe40000000a00 */
[----:B------:R-:W-:Y:S01]  /*0f40*/  FMUL.FTZ R16, R3, 1.4426950216293334961 ;  /* 0x3fb8aa3b03107820 */ /* 0x000fe20000410000 */
[----:B------:R-:W-:-:S03]  /*0f50*/  SHF.R.S32.HI R13, RZ, 0x1f, R12 ;  /* 0x0000001fff0d7819 */ /* 0x000fc6000001140c */
[----:B------:R-:W1:Y:S01]  /*0f60*/  MUFU.EX2 R0, R16 ;  /* 0x0000001000007308 */ /* 0x000e620000000800 */
[----:B------:R-:W-:-:S04]  /*0f70*/  IMAD.WIDE.U32 R12, R6, UR8, R12 ;  /* 0x00000008060c7c25 */ /* 0x000fc8000f8e000c */
[----:B------:R-:W-:Y:S01]  /*0f80*/  IMAD R3, R7, UR8, R13 ;  /* 0x0000000807037c24 */ /* 0x000fe2000f8e020d */
[----:B------:R-:W-:Y:S01]  /*0f90*/  LEA R14, P0, R12, UR4, 0x1 ;  /* 0x000000040c0e7c11 */ /* 0x000fe2000f8008ff */
[----:B-1----:R-:W-:-:S03]  /*0fa0*/  FMUL.FTZ R0, R0, R15 ;  /* 0x0000000f00007220 */ /* 0x002fc60000410000 */
[----:B------:R-:W-:Y:S02]  /*0fb0*/  LEA.HI.X R15, R12, UR5, R3, 0x1, P0 ;  /* 0x000000050c0f7c11 */ /* 0x000fe400080f0c03 */
[----:B------:R-:W-:-:S05]  /*0fc0*/  F2FP.BF16.F32.PACK_AB R0, RZ, R0 ;  /* 0x00000000ff00723e */ /* 0x000fca00000010ff */
[----:B------:R3:W-:Y:S02]  /*0fd0*/  STG.E.U16 desc[UR6][R14.64], R0 ;  /* 0x000000000e007986 */ /* 0x0007e4000c101506 */
.L_x_7262:
[----:B------:R-:W-:Y:S05]  /*0fe0*/  BSYNC B0 ;  /* 0x0000000000007941 */ /* 0x000fea0003800000 */
.L_x_7261:
[----:B------:R-:W-:Y:S04]  /*0ff0*/  BSSY B0, `(.L_x_7263) ;  /* 0x0000012000007945 */ /* 0x000fe80003800000 */
[----:B------:R-:W-:Y:S05]  /*1000*/  @P1 BRA `(.L_x_7264) ;  /* 0x0000000000401947 */ /* 0x000fea0003800000 */
[----:B-1----:R-:W1:Y:S01]  /*1010*/  LDC R3, c[0x0][RZ] ;  /* 0x00000000ff037b82 */ /* 0x002e620000000800 */
[----:B------:R-:W-:Y:S01]  /*1020*/  IMAD.U32 R13, R2, 0x10000, RZ ;  /* 0x00010000020d7824 */ /* 0x000fe200078e00ff */
[----:B--23--:R-:W-:Y:S01]  /*1030*/  MUFU.RCP R15, R11 ;  /* 0x0000000b000f7308 */ /* 0x00cfe20000001000 */
        /* <DEDUP_REMOVED lines=13> */
.L_x_7264:
[----:B------:R-:W-:Y:S05]  /*1110*/  BSYNC B0 ;  /* 0x0000000000007941 */ /* 0x000fea0003800000 */
.L_x_7263:
[----:B------:R-:W-:Y:S04]  /*1120*/  BSSY B0, `(.L_x_7265) ;  /* 0x0000013000007945 */ /* 0x000fe80003800000 */
[----:B------:R-:W-:Y:S05]  /*1130*/  @P2 BRA `(.L_x_7266) ;  /* 0x0000000000442947 */ /* 0x000fea0003800000 */
[----:B-1----:R-:W1:Y:S01]  /*1140*/  LDC R3, c[0x0][RZ] ;  /* 0x00000000ff037b82 */ /* 0x002e620000000800 */
[----:B----4-:R-:W-:Y:S01]  /*1150*/  IMAD.U32 R13, R4, 0x10000, RZ ;  /* 0x00010000040d7824 */ /* 0x010fe200078e00ff */
[----:B--23--:R-:W-:Y:S01]  /*1160*/  MUFU.RCP R15, R11 ;  /* 0x0000000b000f7308 */ /* 0x00cfe20000001000 */
        /* <DEDUP_REMOVED lines=14> */
.L_x_7266:
[----:B------:R-:W-:Y:S05]  /*1250*/  BSYNC B0 ;  /* 0x0000000000007941 */ /* 0x000fea0003800000 */
.L_x_7265:
[----:B------:R-:W-:Y:S04]  /*1260*/  BSSY B0, `(.L_x_7267) ;  /* 0x0000013000007945 */ /* 0x000fe80003800000 */
[----:B------:R-:W-:Y:S05]  /*1270*/  @P4 BRA `(.L_x_7268) ;  /* 0x0000000000444947 */ /* 0x000fea0003800000 */
[----:B-1----:R-:W1:Y:S01]  /*1280*/  LDC R3, c[0x0][RZ] ;  /* 0x00000000ff037b82 */ /* 0x002e620000000800 */
[----:B------:R-:W-:Y:S01]  /*1290*/  IMAD.U32 R5, R5, 0x10000, RZ ;  /* 0x0001000005057824 */ /* 0x000fe200078e00ff */
[----:B--2-4-:R-:W-:Y:S01]  /*12a0*/  MUFU.RCP R13, R11 ;  /* 0x0000000b000d7308 */ /* 0x014fe20000001000 */
[----:B------:R-:W-:Y:S02]  /*12b0*/  ULDC.64 UR4, c[0x0][0x210] ;  /* 0x0000840000047ab9 */ /* 0x000fe40000000a00 */
[----:B------:R-:W-:-:S04]  /*12c0*/  FADD.FTZ R5, R5, -R10 ;  /* 0x8000000a05057221 */ /* 0x000fc80000010000 */
[----:B------:R-:W-:-:S04]  /*12d0*/  FMUL.FTZ R12, R5, 1.4426950216293334961 ;  /* 0x3fb8aa3b050c7820 */ /* 0x000fc80000410000 */
[----:B---3--:R-:W2:Y:S01]  /*12e0*/  MUFU.EX2 R0, R12 ;  /* 0x0000000c00007308 */ /* 0x008ea20000000800 */
[----:B-1----:R-:W-:-:S05]  /*12f0*/  IMAD R2, R3, 0x2, R8 ;  /* 0x0000000203027824 */ /* 0x002fca00078e0208 */
[----:B------:R-:W-:Y:S01]  /*1300*/  LEA R2, R3, R2, 0x1 ;  /* 0x0000000203027211 */ /* 0x000fe200078e08ff */
        /* <DEDUP_REMOVED lines=8> */
.L_x_7268:
[----:B------:R-:W-:Y:S05]  /*1390*/  BSYNC B0 ;  /* 0x0000000000007941 */ /* 0x000fea0003800000 */
.L_x_7267:
[----:B------:R-:W-:Y:S05]  /*13a0*/  @P5 EXIT ;  /* 0x000000000000594d */ /* 0x000fea0003800000 */
[----:B-1----:R-:W1:Y:S01]  /*13b0*/  LDC R3, c[0x0][RZ] ;  /* 0x00000000ff037b82 */ /* 0x002e620000000800 */
[----:B------:R-:W-:Y:S01]  /*13c0*/  IMAD.U32 R5, R24, 0x10000, RZ ;  /* 0x0001000018057824 */ /* 0x000fe200078e00ff */
[----:B--2---:R-:W-:Y:S01]  /*13d0*/  MUFU.RCP R11, R11 ;  /* 0x0000000b000b7308 */ /* 0x004fe20000001000 */
[----:B------:R-:W-:Y:S02]  /*13e0*/  ULDC.64 UR4, c[0x0][0x210] ;  /* 0x0000840000047ab9 */ /* 0x000fe40000000a00 */
[----:B------:R-:W-:-:S04]  /*13f0*/  FADD.FTZ R5, R5, -R10 ;  /* 0x8000000a05057221 */ /* 0x000fc80000010000 */
[----:B------:R-:W-:-:S04]  /*1400*/  FMUL.FTZ R9, R5, 1.4426950216293334961 ;  /* 0x3fb8aa3b05097820 */ /* 0x000fc80000410000 */
[----:B---34-:R-:W2:Y:S01]  /*1410*/  MUFU.EX2 R0, R9 ;  /* 0x0000000900007308 */ /* 0x018ea20000000800 */
[----:B-1----:R-:W-:-:S04]  /*1420*/  IMAD R8, R3, 0x2, R8 ;  /* 0x0000000203087824 */ /* 0x002fc800078e0208 */
[----:B------:R-:W-:Y:S02]  /*1430*/  IMAD R8, R3, 0x2, R8 ;  /* 0x0000000203087824 */ /* 0x000fe400078e0208 */
[----:B--2---:R-:W-:-:S03]  /*1440*/  FMUL.FTZ R0, R0, R11 ;  /* 0x0000000b00007220 */ /* 0x004fc60000410000 */
[----:B------:R-:W-:Y:S02]  /*1450*/  IADD3 R2, R8, R3, RZ ;  /* 0x0000000308027210 */ /* 0x000fe40007ffe0ff */
[----:B------:R-:W-:Y:S02]  /*1460*/  F2FP.BF16.F32.PACK_AB R0, RZ, R0 ;  /* 0x00000000ff00723e */ /* 0x000fe400000010ff */
[----:B------:R-:W-:-:S03]  /*1470*/  SHF.R.S32.HI R3, RZ, 0x1f, R2 ;  /* 0x0000001fff037819 */ /* 0x000fc60000011402 */
[----:B------:R-:W-:-:S04]  /*1480*/  IMAD.WIDE.U32 R2, R6, UR8, R2 ;  /* 0x0000000806027c25 */ /* 0x000fc8000f8e0002 */
[----:B------:R-:W-:Y:S01]  /*1490*/  IMAD R7, R7, UR8, R3 ;  /* 0x0000000807077c24 */ /* 0x000fe2000f8e0203 */
[----:B------:R-:W-:-:S04]  /*14a0*/  LEA R4, P0, R2, UR4, 0x1 ;  /* 0x0000000402047c11 */ /* 0x000fc8000f8008ff */
[----:B------:R-:W-:-:S05]  /*14b0*/  LEA.HI.X R5, R2, UR5, R7, 0x1, P0 ;  /* 0x0000000502057c11 */ /* 0x000fca00080f0c07 */
[----:B------:R-:W-:Y:S01]  /*14c0*/  STG.E.U16 desc[UR6][R4.64], R0 ;  /* 0x0000000004007986 */ /* 0x000fe2000c101506 */
[----:B------:R-:W-:Y:S05]  /*14d0*/  EXIT ;  /* 0x000000000000794d */ /* 0x000fea0003800000 */
.L_x_7255:
[----:B-1----:R-:W-:Y:S01]  /*14e0*/  IMAD.MOV.U32 R26, RZ, RZ, R16 ;  /* 0x000000ffff1a7224 */ /* 0x002fe200078e0010 */
[----:B------:R-:W-:Y:S01]  /*14f0*/  MOV R13, 0xffffffff ;  /* 0xffffffff000d7802 */ /* 0x000fe20000000f00 */
[----:B------:R-:W-:Y:S02]  /*1500*/  IMAD.MOV.U32 R15, RZ, RZ, 0x10 ;  /* 0x00000010ff0f7424 */ /* 0x000fe400078e00ff */
[----:B------:R-:W-:-:S07]  /*1510*/  IMAD.MOV.U32 R14, RZ, RZ, 0x1f ;  /* 0x0000001fff0e7424 */ /* 0x000fce00078e00ff */
[----:B------:R-:W-:Y:S05]  /*1520*/  WARPSYNC.COLLECTIVE R13, `(.L_x_7269) ;  /* 0x000000000d087348 */ /* 0x000fea0003c00000 */
[----:B------:R0:W1:Y:S02]  /*1530*/  SHFL.DOWN P6, R25, R26, R15, R14 ;  /* 0x0800000f1a197389 */ /* 0x00006400000c000e */
[----:B01----:R-:W-:Y:S01]  /*1540*/  ENDCOLLECTIVE ;  /* 0x000000000000791b */ /* 0x003fe20003800000 */
.L_x_7269:
        /* <DEDUP_REMOVED lines=8> */
.L_x_7270:
        /* <DEDUP_REMOVED lines=8> */
.L_x_7271:
        /* <DEDUP_REMOVED lines=8> */
.L_x_7272:
        /* <DEDUP_REMOVED lines=8> */
.L_x_7273:
[----:B------:R-:W-:Y:S01]  /*1750*/  IMAD.MOV.U32 R21, RZ, RZ, R25 ;  /* 0x000000ffff157224 */ /* 0x000fe200078e0019 */
[----:B------:R-:W-:Y:S06]  /*1760*/  BRA `(.L_x_7274) ;  /* 0xfffffff0003c7947 */ /* 0x000fec000383ffff */
.L_x_7258:
[----:B-1----:R-:W-:Y:S01]  /*1770*/  MOV R26, R11 ;  /* 0x0000000b001a7202 */ /* 0x002fe20000000f00 */
[----:B------:R-:W-:Y:S01]  /*1780*/  IMAD.MOV.U32 R15, RZ, RZ, 0x10 ;  /* 0x00000010ff0f7424 */ /* 0x000fe200078e00ff */
[----:B------:R-:W-:Y:S01]  /*1790*/  MOV R13, 0xffffffff ;  /* 0xffffffff000d7802 */ /* 0x000fe20000000f00 */
[----:B------:R-:W-:-:S07]  /*17a0*/  IMAD.MOV.U32 R14, RZ, RZ, 0x1f ;  /* 0x0000001fff0e7424 */ /* 0x000fce00078e00ff */
[----:B------:R-:W-:Y:S05]  /*17b0*/  WARPSYNC.COLLECTIVE R13, `(.L_x_7275) ;  /* 0x000000000d087348 */ /* 0x000fea0003c00000 */
[----:B------:R0:W1:Y:S02]  /*17c0*/  SHFL.DOWN P6, R25, R26, R15, R14 ;  /* 0x0800000f1a197389 */ /* 0x00006400000c000e */
[----:B01----:R-:W-:Y:S01]  /*17d0*/  ENDCOLLECTIVE ;  /* 0x000000000000791b */ /* 0x003fe20003800000 */
.L_x_7275:
[----:B------:R-:W-:Y:S01]  /*17e0*/  HFMA2.MMA R15, -RZ, RZ, 0, 4.76837158203125e-07 ;  /* 0x00000008ff0f7435 */ /* 0x000fe200000001ff */
[----:B------:R-:W-:-:S04]  /*17f0*/  IMAD.MOV.U32 R12, RZ, RZ, R25 ;  /* 0x000000ffff0c7224 */ /* 0x000fc800078e0019 */
[----:B------:R-:W-:-:S04]  /*1800*/  FADD.FTZ R12, R11, R12 ;  /* 0x0000000c0b0c7221 */ /* 0x000fc80000010000 */
[----:B------:R-:W-:-:S07]  /*1810*/  IMAD.MOV.U32 R26, RZ, RZ, R12 ;  /* 0x000000ffff1a7224 */ /* 0x000fce00078e000c */
[----:B------:R-:W-:Y:S05]  /*1820*/  WARPSYNC.COLLECTIVE R13, `(.L_x_7276) ;  /* 0x000000000d087348 */ /* 0x000fea0003c00000 */
[----:B------:R0:W1:Y:S02]  /*1830*/  SHFL.DOWN P6, R25, R26, R15, R14 ;  /* 0x0800000f1a197389 */ /* 0x00006400000c000e */
[----:B01----:R-:W-:Y:S01]  /*1840*/  ENDCOLLECTIVE ;  /* 0x000000000000791b */ /* 0x003fe20003800000 */
.L_x_7276:
[----:B------:R-:W-:Y:S01]  /*1850*/  MOV R15, 0x4 ;  /* 0x00000004000f7802 */ /* 0x000fe20000000f00 */
[----:B------:R-:W-:-:S04]  /*1860*/  IMAD.MOV.U32 R19, RZ, RZ, R25 ;  /* 0x000000ffff137224 */ /* 0x000fc800078e0019 */
[----:B------:R-:W-:-:S04]  /*1870*/  FADD.FTZ R19, R12, R19 ;  /* 0x000000130c137221 */ /* 0x000fc80000010000 */
[----:B------:R-:W-:-:S07]  /*1880*/  IMAD.MOV.U32 R26, RZ, RZ, R19 ;  /* 0x000000ffff1a7224 */ /* 0x000fce00078e0013 */
[----:B------:R-:W-:Y:S05]  /*1890*/  WARPSYNC.COLLECTIVE R13, `(.L_x_7277) ;  /* 0x000000000d087348 */ /* 0x000fea0003c00000 */
[----:B------:R0:W1:Y:S02]  /*18a0*/  SHFL.DOWN P6, R25, R26, R15, R14 ;  /* 0x0800000f1a197389 */ /* 0x00006400000c000e */
[----:B01----:R-:W-:Y:S01]  /*18b0*/  ENDCOLLECTIVE ;  /* 0x000000000000791b */ /* 0x003fe20003800000 */
.L_x_7277:
[----:B------:R-:W-:Y:S01]  /*18c0*/  HFMA2.MMA R15, -RZ, RZ, 0, 1.1920928955078125e-07 ;  /* 0x00000002ff0f7435 */ /* 0x000fe200000001ff */
[----:B------:R-:W-:-:S04]  /*18d0*/  IMAD.MOV.U32 R16, RZ, RZ, R25 ;  /* 0x000000ffff107224 */ /* 0x000fc800078e0019 */
[----:B------:R-:W-:-:S04]  /*18e0*/  FADD.FTZ R16, R19, R16 ;  /* 0x0000001013107221 */ /* 0x000fc80000010000 */
[----:B------:R-:W-:-:S07]  /*18f0*/  IMAD.MOV.U32 R26, RZ, RZ, R16 ;  /* 0x000000ffff1a7224 */ /* 0x000fce00078e0010 */
[----:B------:R-:W-:Y:S05]  /*1900*/  WARPSYNC.COLLECTIVE R13, `(.L_x_7278) ;  /* 0x000000000d087348 */ /* 0x000fea0003c00000 */
[----:B------:R0:W1:Y:S02]  /*1910*/  SHFL.DOWN P6, R25, R26, R15, R14 ;  /* 0x0800000f1a197389 */ /* 0x00006400000c000e */
[----:B01----:R-:W-:Y:S01]  /*1920*/  ENDCOLLECTIVE ;  /* 0x000000000000791b */ /* 0x003fe20003800000 */
.L_x_7278:
[----:B------:R-:W-:Y:S01]  /*1930*/  MOV R15, 0x1 ;  /* 0x00000001000f7802 */ /* 0x000fe20000000f00 */
[----:B------:R-:W-:-:S04]  /*1940*/  IMAD.MOV.U32 R21, RZ, RZ, R25 ;  /* 0x000000ffff157224 */ /* 0x000fc800078e0019 */
[----:B------:R-:W-:-:S04]  /*1950*/  FADD.FTZ R21, R16, R21 ;  /* 0x0000001510157221 */ /* 0x000fc80000010000 */
[----:B------:R-:W-:-:S07]  /*1960*/  IMAD.MOV.U32 R26, RZ, RZ, R21 ;  /* 0x000000ffff1a7224 */ /* 0x000fce00078e0015 */
[----:B------:R-:W-:Y:S05]  /*1970*/  WARPSYNC.COLLECTIVE R13, `(.L_x_7279) ;  /* 0x000000000d087348 */ /* 0x000fea0003c00000 */
[----:B------:R0:W1:Y:S02]  /*1980*/  SHFL.DOWN P6, R25, R26, R15, R14 ;  /* 0x0800000f1a197389 */ /* 0x00006400000c000e */
[----:B01----:R-:W-:Y:S01]  /*1990*/  ENDCOLLECTIVE ;  /* 0x000000000000791b */ /* 0x003fe20003800000 */
.L_x_7279:
[----:B------:R-:W-:Y:S01]  /*19a0*/  IMAD.MOV.U32 R18, RZ, RZ, R25 ;  /* 0x000000ffff127224 */ /* 0x000fe200078e0019 */
[----:B------:R-:W-:Y:S06]  /*19b0*/  BRA `(.L_x_7280) ;  /* 0xfffffff000dc7947 */ /* 0x000fec000383ffff */
.L_x_7281:
        /* <DEDUP_REMOVED lines=12> */
.L_x_12077:


//--------------------- .text._ZN2at6native43_GLOBAL__N__9ae7fba5_10_SoftMax_cu_9f978f6322cunn_SoftMaxForwardRegIN3c108BFloat16EfS4_NS1_22SoftMaxForwardEpilogueElLi5EEEvPT1_PKT_T3_ --------------------------
	.section	.text._ZN2at6native43_GLOBAL__N__9ae7fba5_10_SoftMax_cu_9f978f6322cunn_SoftMaxForwardRegIN3c108BFloat16EfS4_NS1_22SoftMaxForwardEpilogueElLi5EEEvPT1_PKT_T3_,"ax",@progbits
	.align	128
.text._ZN2at6native43_GLOBAL__N__9ae7fba5_10_SoftMax_cu_9f978f6322cunn_SoftMaxForwardRegIN3c108BFloat16EfS4_NS1_22SoftMaxForwardEpilogueElLi5EEEvPT1_PKT_T3_:
        .type           _ZN2at6native43_GLOBAL__N__9ae7fba5_10_SoftMax_cu_9f978f6322cunn_SoftMaxForwardRegIN3c108BFloat16EfS4_NS1_22SoftMaxForwardEpilogueElLi5EEEvPT1_PKT_T3_,@function
        .size           _ZN2at6native43_GLOBAL__N__9ae7fba5_10_SoftMax_cu_9f978f6322cunn_SoftMaxForwardRegIN3c108BFloat16EfS4_NS1_22SoftMaxForwardEpilogueElLi5EEEvPT1_PKT_T3_,(.L_x_12078 - _ZN2at6native43_GLOBAL__N__9ae7fba5_10_SoftMax_cu_9f978f6322cunn_SoftMaxForwardRegIN3c108BFloat16EfS4_NS1_22SoftMaxForwardEpilogueElLi5EEEvPT1_PKT_T3_)
        .other          _ZN2at6native43_GLOBAL__N__9ae7fba5_10_SoftMax_cu_9f978f6322cunn_SoftMaxForwardRegIN3c108BFloat16EfS4_NS1_22SoftMaxForwardEpilogueElLi5EEEvPT1_PKT_T3_,@"STO_CUDA_ENTRY STV_DEFAULT"
_ZN2at6native43_GLOBAL__N__9ae7fba5_10_SoftMax_cu_9f978f6322cunn_SoftMaxForwardRegIN3c108BFloat16EfS4_NS1_22SoftMaxForwardEpilogueElLi5EEEvPT1_PKT_T3_:
[----:B------:R-:W-:Y:S01]  /*0000*/  LDC R1, c[0x0][0x28] ;  /* 0x00000a00ff017b82 */ /* 0x000fe20000000800 */
[----:B------:R-:W0:Y:S07]  /*0010*/  S2R R6, SR_TID.X ;  /* 0x0000000000067919 */ /* 0x000e2e0000002100 */
[----:B------:R-:W1:Y:S01]  /*0020*/  LDC.64 R8, c[0x0][0x220] ;  /* 0x00008800ff087b82 */ /* 0x000e620000000a00 */
[----:B------:R-:W-:Y:S01]  /*0030*/  ULDC UR4, c[0x0][0x0] ;  /* 0x0000000000047ab9 */ /* 0x000fe20000000800 */
[----:B------:R-:W-:-:S06]  /*0040*/  ULDC.64 UR8, c[0x0][0x208] ;  /* 0x0000820000087ab9 */ /* 0x000fcc0000000a00 */
[----:B------:R-:W2:Y:S01]  /*0050*/  S2UR UR7, SR_CTAID.X ;  /* 0x00000000000779c3 */ /* 0x000ea20000002500 */
[----:B0-----:R-:W-:Y:S01]  /*0060*/  SHF.R.S32.HI R7, RZ, 0x1f, R6 ;  /* 0x0000001fff077819 */ /* 0x001fe20000011406 */
[C---:B------:R-:W-:Y:S01]  /*0070*/  VIADD R24, R6.reuse, UR4 ;  /* 0x0000000406187c36 */ /* 0x040fe20008000000 */
[----:B-1----:R-:W-:-:S03]  /*0080*/  ISETP.GE.U32.AND P6, PT, R6, R8, PT ;  /* 0x000000080600720c */ /* 0x002fc60003fc6070 */
[----:B------:R-:W-:Y:S01]  /*0090*/  VIADD R10, R24, UR4 ;  /* 0x00000004180a7c36 */ /* 0x000fe20008000000 */
[-C--:B------:R-:W-:Y:S02]  /*00a0*/  ISETP.GE.AND.EX P6, PT, R7, R9.reuse, PT, P6 ;  /* 0x000000090700720c */ /* 0x080fe40003fc6360 */
[----:B------:R-:W-:Y:S01]  /*00b0*/  SHF.R.S32.HI R25, RZ, 0x1f, R24 ;  /* 0x0000001fff197819 */ /* 0x000fe20000011418 */
[----:B------:R-:W-:Y:S01]  /*00c0*/  VIADD R14, R10, UR4 ;  /* 0x000000040a0e7c36 */ /* 0x000fe20008000000 */
[-C--:B------:R-:W-:Y:S02]  /*00d0*/  ISETP.GE.U32.AND P5, PT, R24, R8.reuse, PT ;  /* 0x000000081800720c */ /* 0x080fe40003fa6070 */
[----:B------:R-:W-:Y:S02]  /*00e0*/  SHF.R.S32.HI R11, RZ, 0x1f, R10 ;  /* 0x0000001fff0b7819 */ /* 0x000fe4000001140a */
[----:B------:R-:W-:Y:S02]  /*00f0*/  ISETP.GE.AND.EX P5, PT, R25, R9, PT, P5 ;  /* 0x000000091900720c */ /* 0x000fe40003fa6350 */
[----:B------:R-:W-:-:S02]  /*0100*/  ISETP.GE.U32.AND P4, PT, R10, R8, PT ;  /* 0x000000080a00720c */ /* 0x000fc40003f86070 */
[----:B------:R-:W-:Y:S01]  /*0110*/  SHF.R.S32.HI R15, RZ, 0x1f, R14 ;  /* 0x0000001fff0f7819 */ /* 0x000fe2000001140e */
[----:B------:R-:W0:Y:S01]  /*0120*/  @!P6 LDC.64 R22, c[0x0][0x218] ;  /* 0x00008600ff16eb82 */ /* 0x000e220000000a00 */
[-C--:B------:R-:W-:Y:S01]  /*0130*/  ISETP.GE.AND.EX P4, PT, R11, R9.reuse, PT, P4 ;  /* 0x000000090b00720c */ /* 0x080fe20003f86340 */
[----:B--2---:R-:W-:Y:S01]  /*0140*/  @!P6 IMAD.WIDE.U32 R16, R8, UR7, R6 ;  /* 0x000000070810ec25 */ /* 0x004fe2000f8e0006 */
[CC--:B------:R-:W-:Y:S02]  /*0150*/  ISETP.GE.U32.AND P3, PT, R14.reuse, R8.reuse, PT ;  /* 0x000000080e00720c */ /* 0x0c0fe40003f66070 */
[----:B------:R-:W-:Y:S01]  /*0160*/  IADD3 R12, R14, UR4, RZ ;  /* 0x000000040e0c7c10 */ /* 0x000fe2000fffe0ff */
[----:B------:R-:W-:Y:S01]  /*0170*/  @!P6 IMAD R17, R9, UR7, R17 ;  /* 0x000000070911ec24 */ /* 0x000fe2000f8e0211 */
[----:B------:R-:W-:Y:S01]  /*0180*/  ISETP.GE.AND.EX P3, PT, R15, R9, PT, P3 ;  /* 0x000000090f00720c */ /* 0x000fe20003f66330 */
[----:B------:R-:W1:Y:S01]  /*0190*/  @!P5 LDC.64 R20, c[0x0][0x218] ;  /* 0x00008600ff14db82 */ /* 0x000e620000000a00 */
[----:B------:R-:W-:Y:S01]  /*01a0*/  SHF.R.S32.HI R13, RZ, 0x1f, R12 ;  /* 0x0000001fff0d7819 */ /* 0x000fe2000001140c */
[----:B------:R-:W-:Y:S01]  /*01b0*/  @!P5 IMAD.WIDE.U32 R24, R8, UR7, R24 ;  /* 0x000000070818dc25 */ /* 0x000fe2000f8e0018 */
[----:B------:R-:W-:-:S03]  /*01c0*/  ISETP.GE.U32.AND P2, PT, R12, R8, PT ;  /* 0x000000080c00720c */ /* 0x000fc60003f46070 */
[----:B------:R-:W-:Y:S01]  /*01d0*/  @!P5 IMAD R25, R9, UR7, R25 ;  /* 0x000000070919dc24 */ /* 0x000fe2000f8e0219 */
[----:B------:R-:W-:Y:S01]  /*01e0*/  ISETP.GE.AND.EX P2, PT, R13, R9, PT, P2 ;  /* 0x000000090d00720c */ /* 0x000fe20003f46320 */
[----:B------:R-:W2:Y:S01]  /*01f0*/  @!P4 LDC.64 R18, c[0x0][0x218] ;  /* 0x00008600ff12cb82 */ /* 0x000ea20000000a00 */
[----:B0-----:R-:W-:-:S04]  /*0200*/  @!P6 LEA R22, P0, R16, R22, 0x1 ;  /* 0x000000161016e211 */ /* 0x001fc800078008ff */
[----:B------:R-:W-:-:S03]  /*0210*/  @!P6 LEA.HI.X R23, R16, R23, R17, 0x1, P0 ;  /* 0x000000171017e211 */ /* 0x000fc600000f0c11 */
[----:B------:R-:W0:Y:S01]  /*0220*/  @!P3 LDC.64 R16, c[0x0][0x218] ;  /* 0x00008600ff10bb82 */ /* 0x000e220000000a00 */
[----:B-1----:R-:W-:Y:S01]  /*0230*/  @!P5 LEA R20, P0, R24, R20, 0x1 ;  /* 0x000000141814d211 */ /* 0x002fe200078008ff */
[----:B------:R-:W-:Y:S01]  /*0240*/  @!P4 IMAD.WIDE.U32 R26, R8, UR7, R10 ;  /* 0x00000007081acc25 */ /* 0x000fe2000f8e000a */
[----:B------:R-:W3:Y:S02]  /*0250*/  @!P6 LDG.E.U16 R0, desc[UR8][R22.64] ;  /* 0x000000081600e981 */ /* 0x000ee4000c1e1500 */
[----:B------:R-:W-:-:S03]  /*0260*/  @!P5 LEA.HI.X R21, R24, R21, R25, 0x1, P0 ;  /* 0x000000151815d211 */ /* 0x000fc600000f0c19 */
[----:B------:R-:W1:Y:S01]  /*0270*/  @!P2 LDC.64 R24, c[0x0][0x218] ;  /* 0x00008600ff18ab82 */ /* 0x000e620000000a00 */
[C---:B------:R-:W-:Y:S01]  /*0280*/  @!P4 IMAD R27, R9.reuse, UR7, R27 ;  /* 0x00000007091bcc24 */ /* 0x040fe2000f8e021b */
[----:B--2---:R-:W-:Y:S01]  /*0290*/  @!P4 LEA R18, P0, R26, R18, 0x1 ;  /* 0x000000121a12c211 */ /* 0x004fe200078008ff */
[----:B------:R-:W-:Y:S01]  /*02a0*/  @!P3 IMAD.WIDE.U32 R14, R8, UR7, R14 ;  /* 0x00000007080ebc25 */ /* 0x000fe2000f8e000e */
[----:B------:R2:W4:Y:S02]  /*02b0*/  @!P5 LDG.E.U16 R2, desc[UR8][R20.64] ;  /* 0x000000081402d981 */ /* 0x000524000c1e1500 */
[----:B------:R-:W-:Y:S01]  /*02c0*/  @!P4 LEA.HI.X R19, R26, R19, R27, 0x1, P0 ;  /* 0x000000131a13c211 */ /* 0x000fe200000f0c1b */
[----:B------:R-:W-:Y:S02]  /*02d0*/  @!P3 IMAD R15, R9, UR7, R15 ;  /* 0x00000007090fbc24 */ /* 0x000fe4000f8e020f */
[----:B------:R-:W-:Y:S02]  /*02e0*/  @!P2 IMAD.WIDE.U32 R26, R8, UR7, R12 ;  /* 0x00000007081aac25 */ /* 0x000fe4000f8e000c */
[----:B------:R-:W5:Y:S01]  /*02f0*/  @!P4 LDG.E.U16 R3, desc[UR8][R18.64] ;  /* 0x000000081203c981 */ /* 0x000f62000c1e1500 */
[----:B0-----:R-:W-:-:S04]  /*0300*/  @!P3 LEA R16, P0, R14, R16, 0x1 ;  /* 0x000000100e10b211 */ /* 0x001fc800078008ff */
[----:B------:R-:W-:Y:S01]  /*0310*/  @!P3 LEA.HI.X R17, R14, R17, R15, 0x1, P0 ;  /* 0x000000110e11b211 */ /* 0x000fe200000f0c0f */
[----:B------:R-:W-:Y:S01]  /*0320*/  @!P2 IMAD R14, R9, UR7, R27 ;  /* 0x00000007090eac24 */ /* 0x000fe2000f8e021b */
[----:B-1----:R-:W-:-:S03]  /*0330*/  @!P2 LEA R24, P0, R26, R24, 0x1 ;  /* 0x000000181a18a211 */ /* 0x002fc600078008ff */
[----:B------:R-:W5:Y:S01]  /*0340*/  @!P3 LDG.E.U16 R4, desc[UR8][R16.64] ;  /* 0x000000081004b981 */ /* 0x000f62000c1e1500 */
[----:B------:R-:W-:-:S05]  /*0350*/  @!P2 LEA.HI.X R25, R26, R25, R14, 0x1, P0 ;  /* 0x000000191a19a211 */ /* 0x000fca00000f0c0e */
[----:B------:R-:W5:Y:S01]  /*0360*/  @!P2 LDG.E.U16 R5, desc[UR8][R24.64] ;  /* 0x000000081805a981 */ /* 0x000f62000c1e1500 */
[----:B------:R-:W-:Y:S01]  /*0370*/  IMAD.MOV.U32 R14, RZ, RZ, -0x800001 ;  /* 0xff7fffffff0e7424 */ /* 0x000fe200078e00ff */
[----:B--2---:R-:W-:Y:S01]  /*0380*/  SHF.R.S32.HI R21, RZ, 0x1f, R6 ;  /* 0x0000001fff157819 */ /* 0x004fe20000011406 */
[----:B------:R-:W0:Y:S01]  /*0390*/  S2UR UR6, SR_CgaCtaId ;  /* 0x00000000000679c3 */ /* 0x000e220000008800 */
[----:B------:R-:W-:Y:S01]  /*03a0*/  UMOV UR4, 0x400 ;  /* 0x0000040000047882 */ /* 0x000fe20000000000 */
[----:B------:R-:W-:Y:S02]  /*03b0*/  ULDC UR5, c[0x0][0x0] ;  /* 0x0000000000057ab9 */ /* 0x000fe40000000800 */
[----:B------:R-:W-:Y:S02]  /*03c0*/  USHF.R.U32.HI UR5, URZ, 0x5, UR5 ;  /* 0x000000053f057899 */ /* 0x000fe40008011605 */
[----:B0-----:R-:W-:Y:S01]  /*03d0*/  ULEA UR4, UR6, UR4, 0x18 ;  /* 0x0000000406047291 */ /* 0x001fe2000f8ec03f */
[----:B------:R-:W-:Y:S01]  /*03e0*/  MOV R22, 0xff7fffff ;  /* 0xff7fffff00167802 */ /* 0x000fe20000000f00 */
[----:B------:R-:W-:Y:S01]  /*03f0*/  BSSY B0, `(.L_x_7282) ;  /* 0x000003c000007945 */ /* 0x000fe20003800000 */
[----:B------:R-:W-:Y:S01]  /*0400*/  BAR.SYNC.DEFER_BLOCKING 0x0 ;  /* 0x0000000000007b1d */ /* 0x000fe20000010000 */
[----:B---3--:R-:W-:-:S05]  /*0410*/  @!P6 IMAD.U32 R15, R0, 0x10000, RZ ;  /* 0x00010000000fe824 */ /* 0x008fca00078e00ff */
[----:B------:R-:W-:Y:S01]  /*0420*/  @!P6 FMNMX.FTZ R14, R15, -3.40282346638528859812e+38, !PT ;  /* 0xff7fffff0f0ee809 */ /* 0x000fe20007810000 */
[----:B----4-:R-:W-:-:S05]  /*0430*/  @!P5 IMAD.U32 R15, R2, 0x10000, RZ ;  /* 0x00010000020fd824 */ /* 0x010fca00078e00ff */
[----:B------:R-:W-:Y:S02]  /*0440*/  @!P5 FMNMX.FTZ R14, R14, R15, !PT ;  /* 0x0000000f0e0ed209 */ /* 0x000fe40007810000 */
[----:B-----5:R-:W-:-:S04]  /*0450*/  @!P4 SHF.L.U32 R15, R3, 0x10, RZ ;  /* 0x00000010030fc819 */ /* 0x020fc800000006ff */
[----:B------:R-:W-:Y:S01]  /*0460*/  @!P4 FMNMX.FTZ R14, R14, R15, !PT ;  /* 0x0000000f0e0ec209 */ /* 0x000fe20007810000 */
[----:B------:R-:W-:-:S05]  /*0470*/  @!P3 IMAD.U32 R15, R4, 0x10000, RZ ;  /* 0x00010000040fb824 */ /* 0x000fca00078e00ff */
[----:B------:R-:W-:Y:S01]  /*0480*/  @!P3 FMNMX.FTZ R14, R14, R15, !PT ;  /* 0x0000000f0e0eb209 */ /* 0x000fe20007810000 */
[----:B------:R-:W-:-:S05]  /*0490*/  @!P2 IMAD.U32 R15, R5, 0x10000, RZ ;  /* 0x00010000050fa824 */ /* 0x000fca00078e00ff */
        /* <DEDUP_REMOVED lines=12> */
[----:B------:R-:W-:Y:S02]  /*0560*/  LOP3.LUT R21, R15, 0xffffffe0, RZ, 0xc0, !PT ;  /* 0xffffffe00f157812 */ /* 0x000fe400078ec0ff */
[----:B0-----:R-:W-:-:S04]  /*0570*/  FSETP.GEU.FTZ.AND P0, PT, R17, R18, PT ;  /* 0x000000121100720b */ /* 0x001fc80003f1e000 */
[----:B------:R-:W-:-:S05]  /*0580*/  FSEL R18, R18, R17, !P0 ;  /* 0x0000001112127208 */ /* 0x000fca0004000000 */
[----:B------:R-:W0:Y:S01]  /*0590*/  SHFL.DOWN PT, R19, R18, 0x1, 0x1f ;  /* 0x08201f0012137f89 */ /* 0x000e2200000e0000 */
[----:B------:R-:W-:-:S05]  /*05a0*/  IMAD.IADD R21, R6, 0x1, -R21 ;  /* 0x0000000106157824 */ /* 0x000fca00078e0a15 */
[----:B------:R-:W-:-:S13]  /*05b0*/  ISETP.NE.AND P1, PT, R21, RZ, PT ;  /* 0x000000ff1500720c */ /* 0x000fda0003f25270 */
[----:B------:R-:W-:Y:S02]  /*05c0*/  @!P1 SHF.R.S32.HI R14, RZ, 0x5, R15 ;  /* 0x00000005ff0e9819 */ /* 0x000fe4000001140f */
[----:B0-----:R-:W-:Y:S02]  /*05d0*/  FSETP.GEU.FTZ.AND P0, PT, R18, R19, PT ;  /* 0x000000131200720b */ /* 0x001fe40003f1e000 */
[----:B------:R-:W-:Y:S02]  /*05e0*/  @!P1 LEA R14, R14, UR4, 0x2 ;  /* 0x000000040e0e9c11 */ /* 0x000fe4000f8e10ff */
[----:B------:R-:W-:-:S05]  /*05f0*/  FSEL R19, R19, R18, !P0 ;  /* 0x0000001213137208 */ /* 0x000fca0004000000 */
[----:B------:R0:W-:Y:S01]  /*0600*/  @!P1 STS [R14], R19 ;  /* 0x000000130e009388 */ /* 0x0001e20000000800 */
        /* <DEDUP_REMOVED lines=24> */
.L_x_7301:
[----:B-1----:R-:W-:-:S04]  /*0790*/  FSETP.GEU.FTZ.AND P0, PT, R22, R20, PT ;  /* 0x000000141600720b */ /* 0x002fc80003f1e000 */
[----:B0-----:R-:W-:-:S09]  /*07a0*/  FSEL R22, R20, R22, !P0 ;  /* 0x0000001614167208 */ /* 0x001fd20004000000 */
.L_x_7283:
[----:B------:R-:W-:Y:S05]  /*07b0*/  BSYNC B0 ;  /* 0x0000000000007941 */ /* 0x000fea0003800000 */
.L_x_7282:
[----:B------:R-:W-:Y:S01]  /*07c0*/  ISETP.NE.AND P0, PT, R6, RZ, PT ;  /* 0x000000ff0600720c */ /* 0x000fe20003f05270 */
[----:B------:R-:W-:Y:S05]  /*07d0*/  WARPSYNC.ALL ;  /* 0x0000000000007948 */ /* 0x000fea0003800000 */
[----:B------:R-:W-:-:S07]  /*07e0*/  P2R R21, PR, RZ, 0x1 ;  /* 0x00000001ff157803 */ /* 0x000fce0000000000 */
[----:B-1----:R-:W-:Y:S01]  /*07f0*/  @!P0 STS [UR4], R22 ;  /* 0x00000016ff008988 */ /* 0x002fe20008000804 */
[----:B------:R-:W-:Y:S01]  /*0800*/  BAR.SYNC.DEFER_BLOCKING 0x0 ;  /* 0x0000000000007b1d */ /* 0x000fe20000010000 */
[----:B------:R-:W-:Y:S01]  /*0810*/  @!P6 IMAD.U32 R17, R0, 0x10000, RZ ;  /* 0x000100000011e824 */ /* 0x000fe200078e00ff */
[----:B------:R-:W-:Y:S01]  /*0820*/  ISETP.NE.AND P0, PT, R25, RZ, PT ;  /* 0x000000ff1900720c */ /* 0x000fe20003f05270 */
[----:B------:R-:W-:Y:S01]  /*0830*/  @!P5 IMAD.U32 R19, R2, 0x10000, RZ ;  /* 0x000100000213d824 */ /* 0x000fe200078e00ff */
[----:B------:R-:W-:Y:S01]  /*0840*/  @!P1 SHF.R.S32.HI R15, RZ, 0x5, R15 ;  /* 0x00000005ff0f9819 */ /* 0x000fe2000001140f */
[----:B------:R-:W-:Y:S01]  /*0850*/  @!P3 IMAD.U32 R25, R4, 0x10000, RZ ;  /* 0x000100000419b824 */ /* 0x000fe200078e00ff */
[----:B------:R-:W-:Y:S02]  /*0860*/  BSSY B0, `(.L_x_7285) ;  /* 0x0000037000007945 */ /* 0x000fe40003800000 */
[----:B------:R-:W-:Y:S01]  /*0870*/  @!P1 LEA R27, R15, UR4, 0x2 ;  /* 0x000000040f1b9c11 */ /* 0x000fe2000f8e10ff */
[----:B------:R-:W-:Y:S01]  /*0880*/  HFMA2.MMA R15, -RZ, RZ, 0, 0 ;  /* 0x00000000ff0f7435 */ /* 0x000fe200000001ff */
[----:B------:R-:W0:Y:S02]  /*0890*/  LDS R14, [UR4] ;  /* 0x00000004ff0e7984 */ /* 0x000e240008000800 */
[--C-:B0-----:R-:W-:Y:S01]  /*08a0*/  @!P6 FADD.FTZ R17, R17, -R14.reuse ;  /* 0x8000000e1111e221 */ /* 0x101fe20000010000 */
[----:B------:R-:W-:Y:S01]  /*08b0*/  @!P5 FADD.FTZ R18, R19, -R14 ;  /* 0x8000000e1312d221 */ /* 0x000fe20000010000 */
[----:B------:R-:W-:-:S02]  /*08c0*/  @!P4 SHF.L.U32 R19, R3, 0x10, RZ ;  /* 0x000000100313c819 */ /* 0x000fc400000006ff */
[----:B------:R-:W-:Y:S01]  /*08d0*/  @!P6 FMUL.FTZ R17, R17, 1.4426950216293334961 ;  /* 0x3fb8aa3b1111e820 */ /* 0x000fe20000410000 */
[----:B------:R-:W-:Y:S02]  /*08e0*/  @!P5 FMUL.FTZ R18, R18, 1.4426950216293334961 ;  /* 0x3fb8aa3b1212d820 */ /* 0x000fe40000410000 */
[----:B------:R-:W-:-:S03]  /*08f0*/  @!P4 FADD.FTZ R19, R19, -R14 ;  /* 0x8000000e1313c221 */ /* 0x000fc60000010000 */
[----:B------:R-:W0:Y:S01]  /*0900*/  @!P6 MUFU.EX2 R17, R17 ;  /* 0x000000110011e308 */ /* 0x000e220000000800 */
[----:B------:R-:W-:Y:S01]  /*0910*/  @!P4 FMUL.FTZ R20, R19, 1.4426950216293334961 ;  /* 0x3fb8aa3b1314c820 */ /* 0x000fe20000410000 */
[----:B------:R-:W-:Y:S01]  /*0920*/  @!P3 FADD.FTZ R19, R25, -R14 ;  /* 0x8000000e1913b221 */ /* 0x000fe20000010000 */
[----:B------:R-:W-:-:S03]  /*0930*/  @!P2 IMAD.U32 R25, R5, 0x10000, RZ ;  /* 0x000100000519a824 */ /* 0x000fc600078e00ff */
[----:B------:R-:W-:Y:S01]  /*0940*/  @!P3 FMUL.FTZ R22, R19, 1.4426950216293334961 ;  /* 0x3fb8aa3b1316b820 */ /* 0x000fe20000410000 */
[----:B------:R-:W-:Y:S01]  /*0950*/  @!P2 FADD.FTZ R24, R25, -R14 ;  /* 0x8000000e1918a221 */ /* 0x000fe20000010000 */
[----:B------:R-:W1:Y:S01]  /*0960*/  @!P5 MUFU.EX2 R18, R18 ;  /* 0x000000120012d308 */ /* 0x000e620000000800 */
[----:B------:R-:W-:Y:S02]  /*0970*/  IMAD.MOV.U32 R19, RZ, RZ, RZ ;  /* 0x000000ffff137224 */ /* 0x000fe400078e00ff */
[----:B------:R-:W-:-:S05]  /*0980*/  @!P2 FMUL.FTZ R24, R24, 1.4426950216293334961 ;  /* 0x3fb8aa3b1818a820 */ /* 0x000fca0000410000 */
[----:B------:R-:W2:Y:S01]  /*0990*/  @!P4 MUFU.EX2 R20, R20 ;  /* 0x000000140014c308 */ /* 0x000ea20000000800 */
[----:B0-----:R-:W-:-:S07]  /*09a0*/  @!P6 FADD.FTZ R19, RZ, R17 ;  /* 0x00000011ff13e221 */ /* 0x001fce0000010000 */
[----:B------:R-:W0:Y:S01]  /*09b0*/  @!P3 MUFU.EX2 R22, R22 ;  /* 0x000000160016b308 */ /* 0x000e220000000800 */
[----:B-1----:R-:W-:-:S07]  /*09c0*/  @!P5 FADD.FTZ R19, R19, R18 ;  /* 0x000000121313d221 */ /* 0x002fce0000010000 */
[----:B------:R-:W1:Y:S01]  /*09d0*/  @!P2 MUFU.EX2 R24, R24 ;  /* 0x000000180018a308 */ /* 0x000e620000000800 */
[----:B--2---:R-:W-:-:S04]  /*09e0*/  @!P4 FADD.FTZ R19, R19, R20 ;  /* 0x000000141313c221 */ /* 0x004fc80000010000 */
[----:B0-----:R-:W-:-:S04]  /*09f0*/  @!P3 FADD.FTZ R19, R19, R22 ;  /* 0x000000161313b221 */ /* 0x001fc80000010000 */
[----:B-1----:R-:W-:-:S05]  /*0a00*/  @!P2 FADD.FTZ R19, R19, R24 ;  /* 0x000000181313a221 */ /* 0x002fca0000010000 */
        /* <DEDUP_REMOVED lines=15> */
[----:B------:R-:W-:Y:S05]  /*0b00*/  @P0 BRA `(.L_x_7286) ;  /* 0x0000000000300947 */ /* 0x000fea0003800000 */
        /* <DEDUP_REMOVED lines=11> */
.L_x_7307:
[----:B-1----:R-:W-:-:S07]  /*0bc0*/  FADD.FTZ R15, R24, R20 ;  /* 0x00000014180f7221 */ /* 0x002fce0000010000 */
.L_x_7286:
[----:B------:R-:W-:Y:S05]  /*0bd0*/  BSYNC B0 ;  /* 0x0000000000007941 */ /* 0x000fea0003800000 */
.L_x_7285:
[----:B------:R-:W-:Y:S01]  /*0be0*/  ISETP.NE.AND P0, PT, R21, RZ, PT ;  /* 0x000000ff1500720c */ /* 0x000fe20003f05270 */
[----:B------:R-:W-:-:S12]  /*0bf0*/  WARPSYNC.ALL ;  /* 0x0000000000007948 */ /* 0x000fd80003800000 */
[----:B-1----:R1:W-:Y:S01]  /*0c00*/  @!P0 STS [UR4], R15 ;  /* 0x0000000fff008988 */ /* 0x0023e20008000804 */
[----:B------:R-:W-:Y:S06]  /*0c10*/  BAR.SYNC.DEFER_BLOCKING 0x0 ;  /* 0x0000000000007b1d */ /* 0x000fec0000010000 */
[----:B------:R-:W-:Y:S01]  /*0c20*/  BSSY B0, `(.L_x_7288) ;  /* 0x0000012000007945 */ /* 0x000fe20003800000 */
[----:B------:R-:W2:Y:S03]  /*0c30*/  LDS R15, [UR4] ;  /* 0x00000004ff0f7984 */ /* 0x000ea60008000800 */
[----:B------:R-:W-:Y:S05]  /*0c40*/  @P6 BRA `(.L_x_7289) ;  /* 0x00000000003c6947 */ /* 0x000fea0003800000 */
[----:B------:R-:W-:Y:S01]  /*0c50*/  IMAD.U32 R17, R0, 0x10000, RZ ;  /* 0x0001000000117824 */ /* 0x000fe200078e00ff */
[----:B------:R-:W-:Y:S01]  /*0c60*/  ULDC.64 UR4, c[0x0][0x210] ;  /* 0x0000840000047ab9 */ /* 0x000fe20000000a00 */
[----:B--2---:R-:W-:Y:S01]  /*0c70*/  MUFU.RCP R0, R15 ;  /* 0x0000000f00007308 */ /* 0x004fe20000001000 */
[----:B0-----:R-:W-:Y:S02]  /*0c80*/  IMAD.MOV.U32 R16, RZ, RZ, R6 ;  /* 0x000000ffff107224 */ /* 0x001fe400078e0006 */
[----:B------:R-:W-:-:S04]  /*0c90*/  FADD.FTZ R17, R17, -R14 ;  /* 0x8000000e11117221 */ /* 0x000fc80000010000 */
[----:B------:R-:W-:Y:S01]  /*0ca0*/  FMUL.FTZ R20, R17, 1.4426950216293334961 ;  /* 0x3fb8aa3b11147820 */ /* 0x000fe20000410000 */
[----:B------:R-:W-:-:S03]  /*0cb0*/  IMAD.MOV.U32 R17, RZ, RZ, R7 ;  /* 0x000000ffff117224 */ /* 0x000fc600078e0007 */
        /* <DEDUP_REMOVED lines=8> */
.L_x_7289:
[----:B------:R-:W-:Y:S05]  /*0d40*/  BSYNC B0 ;  /* 0x0000000000007941 */ /* 0x000fea0003800000 */
.L_x_7288:
[----:B------:R-:W-:Y:S04]  /*0d50*/  BSSY B0, `(.L_x_7290) ;  /* 0x0000012000007945 */ /* 0x000fe80003800000 */
[----:B------:R-:W-:Y:S05]  /*0d60*/  @P5 BRA `(.L_x_7291) ;  /* 0x0000000000405947 */ /* 0x000fea0003800000 */
[----:B------:R-:W-:Y:S01]  /*0d70*/  SHF.L.U32 R17, R2, 0x10, RZ ;  /* 0x0000001002117819 */ /* 0x000fe200000006ff */
[----:B--23--:R-:W-:Y:S01]  /*0d80*/  MUFU.RCP R19, R15 ;  /* 0x0000000f00137308 */ /* 0x00cfe20000001000 */
[----:B------:R-:W-:Y:S02]  /*0d90*/  ULDC UR4, c[0x0][0x0] ;  /* 0x0000000000047ab9 */ /* 0x000fe40000000800 */
[----:B0-----:R-:W-:Y:S02]  /*0da0*/  VIADD R16, R6, UR4 ;  /* 0x0000000406107c36 */ /* 0x001fe40008000000 */
[----:B------:R-:W-:Y:S01]  /*0db0*/  FADD.FTZ R17, R17, -R14 ;  /* 0x8000000e11117221 */ /* 0x000fe20000010000 */
[----:B------:R-:W-:-:S03]  /*0dc0*/  ULDC.64 UR4, c[0x0][0x210] ;  /* 0x0000840000047ab9 */ /* 0x000fc60000000a00 */
[----:B------:R-:W-:Y:S01]  /*0dd0*/  FMUL.FTZ R2, R17, 1.4426950216293334961 ;  /* 0x3fb8aa3b11027820 */ /* 0x000fe20000410000 */
[----:B------:R-:W-:-:S03]  /*0de0*/  SHF.R.S32.HI R17, RZ, 0x1f, R16 ;  /* 0x0000001fff117819 */ /* 0x000fc60000011410 */
        /* <DEDUP_REMOVED lines=8> */
.L_x_7291:
[----:B------:R-:W-:Y:S05]  /*0e70*/  BSYNC B0 ;  /* 0x0000000000007941 */ /* 0x000fea0003800000 */
.L_x_7290:
[----:B------:R-:W-:Y:S04]  /*0e80*/  BSSY B0, `(.L_x_7292) ;  /* 0x000000f000007945 */ /* 0x000fe80003800000 */
[----:B------:R-:W-:Y:S05]  /*0e90*/  @P4 BRA `(.L_x_7293) ;  /* 0x0000000000344947 */ /* 0x000fea0003800000 */
[----:B------:R-:W-:Y:S01]  /*0ea0*/  IMAD.U32 R3, R3, 0x10000, RZ ;  /* 0x0001000003037824 */ /* 0x000fe200078e00ff */
[----:B--2---:R-:W-:Y:S01]  /*0eb0*/  MUFU.RCP R17, R15 ;  /* 0x0000000f00117308 */ /* 0x004fe20000001000 */
[----:B------:R-:W-:Y:S01]  /*0ec0*/  IMAD.WIDE.U32 R10, R8, UR7, R10 ;  /* 0x00000007080a7c25 */ /* 0x000fe2000f8e000a */
[----:B------:R-:W-:-:S03]  /*0ed0*/  ULDC.64 UR4, c[0x0][0x210] ;  /* 0x0000840000047ab9 */ /* 0x000fc60000000a00 */
[----:B------:R-:W-:Y:S01]  /*0ee0*/  FADD.FTZ R3, R3, -R14 ;  /* 0x8000000e03037221 */ /* 0x000fe20000010000 */
[----:B------:R-:W-:-:S03]  /*0ef0*/  LEA R2, P0, R10, UR4, 0x1 ;  /* 0x000000040a027c11 */ /* 0x000fc6000f8008ff */
[----:B0-----:R-:W-:Y:S01]  /*0f00*/  FMUL.FTZ R16, R3, 1.4426950216293334961 ;  /* 0x3fb8aa3b03107820 */ /* 0x001fe20000410000 */
[----:B------:R-:W-:-:S03]  /*0f10*/  IMAD R3, R9, UR7, R11 ;  /* 0x0000000709037c24 */ /* 0x000fc6000f8e020b */
[----:B---34-:R-:W0:Y:S02]  /*0f20*/  MUFU.EX2 R0, R16 ;  /* 0x0000001000007308 */ /* 0x018e240000000800 */
[----:B------:R-:W-:Y:S01]  /*0f30*/  LEA.HI.X R3, R10, UR5, R3, 0x1, P0 ;  /* 0x000000050a037c11 */ /* 0x000fe200080f0c03 */
[----:B0-----:R-:W-:-:S05]  /*0f40*/  FMUL.FTZ R0, R0, R17 ;  /* 0x0000001100007220 */ /* 0x001fca0000410000 */
[----:B------:R-:W-:-:S05]  /*0f50*/  F2FP.BF16.F32.PACK_AB R0, RZ, R0 ;  /* 0x00000000ff00723e */ /* 0x000fca00000010ff */
[----:B------:R0:W-:Y:S02]  /*0f60*/  STG.E.U16 desc[UR8][R2.64], R0 ;  /* 0x0000000002007986 */ /* 0x0001e4000c101508 */
.L_x_7293:
[----:B------:R-:W-:Y:S05]  /*0f70*/  BSYNC B0 ;  /* 0x0000000000007941 */ /* 0x000fea0003800000 */
.L_x_7292:
[----:B------:R-:W-:Y:S04]  /*0f80*/  BSSY B0, `(.L_x_7294) ;  /* 0x0000013000007945 */ /* 0x000fe80003800000 */
[----:B------:R-:W-:Y:S05]  /*0f90*/  @P3 BRA `(.L_x_7295) ;  /* 0x0000000000443947 */ /* 0x000fea0003800000 */
[----:B0-----:R-:W0:Y:S01]  /*0fa0*/  LDC R3, c[0x0][RZ] ;  /* 0x00000000ff037b82 */ /* 0x001e220000000800 */
[----:B------:R-:W-:Y:S01]  /*0fb0*/  IMAD.U32 R7, R4, 0x10000, RZ ;  /* 0x0001000004077824 */ /* 0x000fe200078e00ff */
[----:B--2---:R-:W-:Y:S01]  /*0fc0*/  MUFU.RCP R11, R15 ;  /* 0x0000000f000b7308 */ /* 0x004fe20000001000 */
[----:B------:R-:W-:Y:S02]  /*0fd0*/  ULDC.64 UR4, c[0x0][0x210] ;  /* 0x0000840000047ab9 */ /* 0x000fe40000000a00 */
[----:B------:R-:W-:-:S04]  /*0fe0*/  FADD.FTZ R7, R7, -R14 ;  /* 0x8000000e07077221 */ /* 0x000fc80000010000 */
[----:B------:R-:W-:-:S04]  /*0ff0*/  FMUL.FTZ R4, R7, 1.4426950216293334961 ;  /* 0x3fb8aa3b07047820 */ /* 0x000fc80000410000 */
[----:B---34-:R-:W2:Y:S01]  /*1000*/  MUFU.EX2 R0, R4 ;  /* 0x0000000400007308 */ /* 0x018ea20000000800 */
[----:B0-----:R-:W-:-:S05]  /*1010*/  LEA R2, R3, R6, 0x1 ;  /* 0x0000000603027211 */ /* 0x001fca00078e08ff */
        /* <DEDUP_REMOVED lines=9> */
.L_x_7295:
[----:B------:R-:W-:Y:S05]  /*10b0*/  BSYNC B0 ;  /* 0x0000000000007941 */ /* 0x000fea0003800000 */
.L_x_7294:
[----:B------:R-:W-:Y:S05]  /*10c0*/  @P2 EXIT ;  /* 0x000000000000294d */ /* 0x000fea0003800000 */
[----:B------:R-:W-:Y:S01]  /*10d0*/  IMAD.U32 R5, R5, 0x10000, RZ ;  /* 0x0001000005057824 */ /* 0x000fe200078e00ff */
[----:B-12---:R-:W-:Y:S01]  /*10e0*/  MUFU.RCP R15, R15 ;  /* 0x0000000f000f7308 */ /* 0x006fe20000001000 */
[----:B------:R-:W-:Y:S01]  /*10f0*/  IMAD.WIDE.U32 R12, R8, UR7, R12 ;  /* 0x00000007080c7c25 */ /* 0x000fe2000f8e000c */
[----:B------:R-:W-:-:S03]  /*1100*/  ULDC.64 UR4, c[0x0][0x210] ;  /* 0x0000840000047ab9 */ /* 0x000fc60000000a00 */
[----:B------:R-:W-:Y:S01]  /*1110*/  FADD.FTZ R5, R5, -R14 ;  /* 0x8000000e05057221 */ /* 0x000fe20000010000 */
[----:B------:R-:W-:Y:S01]  /*1120*/  IMAD R9, R9, UR7, R13 ;  /* 0x0000000709097c24 */ /* 0x000fe2000f8e020d */
[C---:B0-----:R-:W-:Y:S02]  /*1130*/  LEA R2, P0, R12.reuse, UR4, 0x1 ;  /* 0x000000040c027c11 */ /* 0x041fe4000f8008ff */
[----:B------:R-:W-:Y:S02]  /*1140*/  FMUL.FTZ R5, R5, 1.4426950216293334961 ;  /* 0x3fb8aa3b05057820 */ /* 0x000fe40000410000 */
[----:B------:R-:W-:Y:S02]  /*1150*/  LEA.HI.X R3, R12, UR5, R9, 0x1, P0 ;  /* 0x000000050c037c11 */ /* 0x000fe400080f0c09 */
[----:B---34-:R-:W0:Y:S02]  /*1160*/  MUFU.EX2 R0, R5 ;  /* 0x0000000500007308 */ /* 0x018e240000000800 */
[----:B0-----:R-:W-:-:S05]  /*1170*/  FMUL.FTZ R0, R0, R15 ;  /* 0x0000000f00007220 */ /* 0x001fca0000410000 */
[----:B------:R-:W-:-:S05]  /*1180*/  F2FP.BF16.F32.PACK_AB R0, RZ, R0 ;  /* 0x00000000ff00723e */ /* 0x000fca00000010ff */
[----:B------:R-:W-:Y:S01]  /*1190*/  STG.E.U16 desc[UR8][R2.64], R0 ;  /* 0x0000000002007986 */ /* 0x000fe2000c101508 */
[----:B------:R-:W-:Y:S05]  /*11a0*/  EXIT ;  /* 0x000000000000794d */ /* 0x000fea0003800000 */
.L_x_7284:
[----:B-1----:R-:W-:Y:S01]  /*11b0*/  IMAD.MOV.U32 R26, RZ, RZ, R22 ;  /* 0x000000ffff1a7224 */ /* 0x002fe200078e0016 */
[----:B------:R-:W-:Y:S01]  /*11c0*/  MOV R19, 0x10 ;  /* 0x0000001000137802 */ /* 0x000fe20000000f00 */
[----:B------:R-:W-:Y:S02]  /*11d0*/  IMAD.MOV.U32 R18, RZ, RZ, 0x1f ;  /* 0x0000001fff127424 */ /* 0x000fe400078e00ff */
[----:B------:R-:W-:-:S07]  /*11e0*/  IMAD.MOV.U32 R17, RZ, RZ, -0x1 ;  /* 0xffffffffff117424 */ /* 0x000fce00078e00ff */
[----:B------:R-:W-:Y:S05]  /*11f0*/  WARPSYNC.COLLECTIVE R17, `(.L_x_7296) ;  /* 0x0000000011087348 */ /* 0x000fea0003c00000 */
[----:B------:R0:W1:Y:S02]  /*1200*/  SHFL.DOWN P0, R20, R26, R19, R18 ;  /* 0x080000131a147389 */ /* 0x0000640000000012 */
[----:B01----:R-:W-:Y:S01]  /*1210*/  ENDCOLLECTIVE ;  /* 0x000000000000791b */ /* 0x003fe20003800000 */
.L_x_7296:
[----:B------:R-:W-:Y:S01]  /*1220*/  HFMA2.MMA R19, -RZ, RZ, 0, 4.76837158203125e-07 ;  /* 0x00000008ff137435 */ /* 0x000fe200000001ff */
[----:B------:R-:W-:-:S04]  /*1230*/  FSETP.GEU.FTZ.AND P0, PT, R22, R20, PT ;  /* 0x000000141600720b */ /* 0x000fc80003f1e000 */
[----:B------:R-:W-:-:S05]  /*1240*/  FSEL R14, R20, R22, !P0 ;  /* 0x00000016140e7208 */ /* 0x000fca0004000000 */
[----:B------:R-:W-:-:S07]  /*1250*/  IMAD.MOV.U32 R26, RZ, RZ, R14 ;  /* 0x000000ffff1a7224 */ /* 0x000fce00078e000e */
[----:B------:R-:W-:Y:S05]  /*1260*/  WARPSYNC.COLLECTIVE R17, `(.L_x_7297) ;  /* 0x0000000011087348 */ /* 0x000fea0003c00000 */
[----:B------:R0:W1:Y:S02]  /*1270*/  SHFL.DOWN P0, R20, R26, R19, R18 ;  /* 0x080000131a147389 */ /* 0x0000640000000012 */
[----:B01----:R-:W-:Y:S01]  /*1280*/  ENDCOLLECTIVE ;  /* 0x000000000000791b */ /* 0x003fe20003800000 */
.L_x_7297:
[----:B------:R-:W-:Y:S01]  /*1290*/  IMAD.MOV.U32 R19, RZ, RZ, 0x4 ;  /* 0x00000004ff137424 */ /* 0x000fe200078e00ff */
[----:B------:R-:W-:-:S04]  /*12a0*/  FSETP.GEU.FTZ.AND P0, PT, R14, R20, PT ;  /* 0x000000140e00720b */ /* 0x000fc80003f1e000 */
[----:B------:R-:W-:-:S05]  /*12b0*/  FSEL R21, R20, R14, !P0 ;  /* 0x0000000e14157208 */ /* 0x000fca0004000000 */
[----:B------:R-:W-:-:S07]  /*12c0*/  IMAD.MOV.U32 R26, RZ, RZ, R21 ;  /* 0x000000ffff1a7224 */ /* 0x000fce00078e0015 */
[----:B------:R-:W-:Y:S05]  /*12d0*/  WARPSYNC.COLLECTIVE R17, `(.L_x_7298) ;  /* 0x0000000011087348 */ /* 0x000fea0003c00000 */
[----:B------:R0:W1:Y:S02]  /*12e0*/  SHFL.DOWN P0, R20, R26, R19, R18 ;  /* 0x080000131a147389 */ /* 0x0000640000000012 */
[----:B01----:R-:W-:Y:S01]  /*12f0*/  ENDCOLLECTIVE ;  /* 0x000000000000791b */ /* 0x003fe20003800000 */
.L_x_7298:
[----:B------:R-:W-:Y:S02]  /*1300*/  MOV R19, 0x2 ;  /* 0x0000000200137802 */ /* 0x000fe40000000f00 */
[----:B------:R-:W-:-:S04]  /*1310*/  FSETP.GEU.FTZ.AND P0, PT, R21, R20, PT ;  /* 0x000000141500720b */ /* 0x000fc80003f1e000 */
[----:B------:R-:W-:-:S05]  /*1320*/  FSEL R24, R20, R21, !P0 ;  /* 0x0000001514187208 */ /* 0x000fca0004000000 */
[----:B------:R-:W-:-:S07]  /*1330*/  IMAD.MOV.U32 R26, RZ, RZ, R24 ;  /* 0x000000ffff1a7224 */ /* 0x000fce00078e0018 */
[----:B------:R-:W-:Y:S05]  /*1340*/  WARPSYNC.COLLECTIVE R17, `(.L_x_7299) ;  /* 0x0000000011087348 */ /* 0x000fea0003c00000 */
[----:B------:R0:W1:Y:S02]  /*1350*/  SHFL.DOWN P0, R20, R26, R19, R18 ;  /* 0x080000131a147389 */ /* 0x0000640000000012 */
[----:B01----:R-:W-:Y:S01]  /*1360*/  ENDCOLLECTIVE ;  /* 0x000000000000791b */ /* 0x003fe20003800000 */
.L_x_7299:
[----:B------:R-:W-:Y:S01]  /*1370*/  IMAD.MOV.U32 R19, RZ, RZ, 0x1 ;  /* 0x00000001ff137424 */ /* 0x000fe200078e00ff */
[----:B------:R-:W-:-:S04]  /*1380*/  FSETP.GEU.FTZ.AND P0, PT, R24, R20, PT ;  /* 0x000000141800720b */ /* 0x000fc80003f1e000 */
[----:B------:R-:W-:-:S05]  /*1390*/  FSEL R22, R20, R24, !P0 ;  /* 0x0000001814167208 */ /* 0x000fca0004000000 */
[----:B------:R-:W-:-:S07]  /*13a0*/  IMAD.MOV.U32 R26, RZ, RZ, R22 ;  /* 0x000000ffff1a7224 */ /* 0x000fce00078e0016 */
[----:B------:R-:W-:Y:S05]  /*13b0*/  WARPSYNC.COLLECTIVE R17, `(.L_x_7300) ;  /* 0x0000000011087348 */ /* 0x000fea0003c00000 */
[----:B------:R0:W1:Y:S02]  /*13c0*/  SHFL.DOWN P0, R20, R26, R19, R18 ;  /* 0x080000131a147389 */ /* 0x0000640000000012 */
[----:B01----:R-:W-:Y:S01]  /*13d0*/  ENDCOLLECTIVE ;  /* 0x000000000000791b */ /* 0x003fe20003800000 */
.L_x_7300:
[----:B------:R-:W-:Y:S05]  /*13e0*/  BRA `(.L_x_7301) ;  /* 0xfffffff000e87947 */ /* 0x000fea000383ffff */
.L_x_7287:
[----:B------:R-:W-:Y:S01]  /*13f0*/  HFMA2.MMA R19, -RZ, RZ, 0, 9.5367431640625e-07 ;  /* 0x00000010ff137435 */ /* 0x000fe200000001ff */
[----:B-1----:R-:W-:Y:S02]  /*1400*/  IMAD.MOV.U32 R26, RZ, RZ, R15 ;  /* 0x000000ffff1a7224 */ /* 0x002fe400078e000f */
[----:B------:R-:W-:Y:S02]  /*1410*/  IMAD.MOV.U32 R18, RZ, RZ, 0x1f ;  /* 0x0000001fff127424 */ /* 0x000fe400078e00ff */
[----:B------:R-:W-:-:S07]  /*1420*/  IMAD.MOV.U32 R17, RZ, RZ, -0x1 ;  /* 0xffffffffff117424 */ /* 0x000fce00078e00ff */
[----:B0-----:R-:W-:Y:S05]  /*1430*/  WARPSYNC.COLLECTIVE R17, `(.L_x_7302) ;  /* 0x0000000011087348 */ /* 0x001fea0003c00000 */
[----:B------:R1:W2:Y:S02]  /*1440*/  SHFL.DOWN P0, R20, R26, R19, R18 ;  /* 0x080000131a147389 */ /* 0x0002a40000000012 */
[----:B012---:R-:W-:Y:S01]  /*1450*/  ENDCOLLECTIVE ;  /* 0x000000000000791b */ /* 0x007fe20003800000 */
.L_x_7302:
[----:B------:R-:W-:Y:S02]  /*1460*/  IMAD.MOV.U32 R19, RZ, RZ, 0x8 ;  /* 0x00000008ff137424 */ /* 0x000fe400078e00ff */
[----:B------:R-:W-:-:S05]  /*1470*/  FADD.FTZ R16, R15, R20 ;  /* 0x000000140f107221 */ /* 0x000fca0000010000 */
[----:B------:R-:W-:-:S07]  /*1480*/  MOV R26, R16 ;  /* 0x00000010001a7202 */ /* 0x000fce0000000f00 */
[----:B------:R-:W-:Y:S05]  /*1490*/  WARPSYNC.COLLECTIVE R17, `(.L_x_7303) ;  /* 0x0000000011087348 */ /* 0x000fea0003c00000 */
[----:B------:R0:W1:Y:S02]  /*14a0*/  SHFL.DOWN P0, R20, R26, R19, R18 ;  /* 0x080000131a147389 */ /* 0x0000640000000012 */
[----:B01----:R-:W-:Y:S01]  /*14b0*/  ENDCOLLECTIVE ;  /* 0x000000000000791b */ /* 0x003fe20003800000 */
.L_x_7303:
[----:B------:R-:W-:Y:S01]  /*14c0*/  HFMA2.MMA R19, -RZ, RZ, 0, 2.384185791015625e-07 ;  /* 0x00000004ff137435 */ /* 0x000fe200000001ff */
[----:B------:R-:W-:-:S04]  /*14d0*/  FADD.FTZ R22, R16, R20 ;  /* 0x0000001410167221 */ /* 0x000fc80000010000 */
[----:B------:R-:W-:-:S07]  /*14e0*/  IMAD.MOV.U32 R26, RZ, RZ, R22 ;  /* 0x000000ffff1a7224 */ /* 0x000fce00078e0016 */
[----:B------:R-:W-:Y:S05]  /*14f0*/  WARPSYNC.COLLECTIVE R17, `(.L_x_7304) ;  /* 0x0000000011087348 */ /* 0x000fea0003c00000 */
[----:B------:R0:W1:Y:S02]  /*1500*/  SHFL.DOWN P0, R20, R26, R19, R18 ;  /* 0x080000131a147389 */ /* 0x0000640000000012 */
[----:B01----:R-:W-:Y:S01]  /*1510*/  ENDCOLLECTIVE ;  /* 0x000000000000791b */ /* 0x003fe20003800000 */
.L_x_7304:
[----:B------:R-:W-:Y:S02]  /*1520*/  IMAD.MOV.U32 R19, RZ, RZ, 0x2 ;  /* 0x00000002ff137424 */ /* 0x000fe400078e00ff */
[----:B------:R-:W-:-:S04]  /*1530*/  FADD.FTZ R23, R22, R20 ;  /* 0x0000001416177221 */ /* 0x000fc80000010000 */
[----:B------:R-:W-:-:S07]  /*1540*/  IMAD.MOV.U32 R26, RZ, RZ, R23 ;  /* 0x000000ffff1a7224 */ /* 0x000fce00078e0017 */
[----:B------:R-:W-:Y:S05]  /*1550*/  WARPSYNC.COLLECTIVE R17, `(.L_x_7305) ;  /* 0x0000000011087348 */ /* 0x000fea0003c00000 */
[----:B------:R0:W1:Y:S02]  /*1560*/  SHFL.DOWN P0, R20, R26, R19, R18 ;  /* 0x080000131a147389 */ /* 0x0000640000000012 */
[----:B01----:R-:W-:Y:S01]  /*1570*/  ENDCOLLECTIVE ;  /* 0x000000000000791b */ /* 0x003fe20003800000 */
.L_x_7305:
[----:B------:R-:W-:Y:S02]  /*1580*/  IMAD.MOV.U32 R19, RZ, RZ, 0x1 ;  /* 0x00000001ff137424 */ /* 0x000fe400078e00ff */
[----:B------:R-:W-:-:S05]  /*1590*/  FADD.FTZ R24, R23, R20 ;  /* 0x0000001417187221 */ /* 0x000fca0000010000 */
[----:B------:R-:W-:-:S07]  /*15a0*/  MOV R26, R24 ;  /* 0x00000018001a7202 */ /* 0x000fce0000000f00 */
[----:B------:R-:W-:Y:S05]  /*15b0*/  WARPSYNC.COLLECTIVE R17, `(.L_x_7306) ;  /* 0x0000000011087348 */ /* 0x000fea0003c00000 */
[----:B------:R0:W1:Y:S02]  /*15c0*/  SHFL.DOWN P0, R20, R26, R19, R18 ;  /* 0x080000131a147389 */ /* 0x0000640000000012 */
[----:B01----:R-:W-:Y:S01]  /*15d0*/  ENDCOLLECTIVE ;  /* 0x000000000000791b */ /* 0x003fe20003800000 */
.L_x_7306:
[----:B------:R-:W-:Y:S05]  /*15e0*/  BRA `(.L_x_7307) ;  /* 0xfffffff400747947 */ /* 0x000fea000383ffff */
.L_x_7308:
        /* <DEDUP_REMOVED lines=9> */
.L_x_12078:


//--------------------- .text._ZN2at6native43_GLOBAL__N__9ae7fba5_10_SoftMax_cu_9f978f6322cunn_SoftMaxForwardRegIN3c108BFloat16EfS4_NS1_22SoftMaxForwardEpilogueElLi4EEEvPT1_PKT_T3_ --------------------------
	.section	.text._ZN2at6native43_GLOBAL__N__9ae7fba5_10_SoftMax_cu_9f978f6322cunn_SoftMaxForwardRegIN3c108BFloat16EfS4_NS1_22SoftMaxForwardEpilogueElLi4EEEvPT1_PKT_T3_,"ax",@progbits
	.align	128
.text._ZN2at6native43_GLOBAL__N__9ae7fba5_10_SoftMax_cu_9f978f6322cunn_SoftMaxForwardRegIN3c108BFloat16EfS4_NS1_22SoftMaxForwardEpilogueElLi4EEEvPT1_PKT_T3_:
        .type           _ZN2at6native43_GLOBAL__N__9ae7fba5_10_SoftMax_cu_9f978f6322cunn_SoftMaxForwardRegIN3c108BFloat16EfS4_NS1_22SoftMaxForwardEpilogueElLi4EEEvPT1_PKT_T3_,@function
        .size           _ZN2at6native43_GLOBAL__N__9ae7fba5_10_SoftMax_cu_9f978f6322cunn_SoftMaxForwardRegIN3c108BFloat16EfS4_NS1_22SoftMaxForwardEpilogueElLi4EEEvPT1_PKT_T3_,(.L_x_12079 - _ZN2at6native43_GLOBAL__N__9ae7fba5_10_SoftMax_cu_9f978f6322cunn_SoftMaxForwardRegIN3c108BFloat16EfS4_NS1_22SoftMaxForwardEpilogueElLi4EEEvPT1_PKT_T3_)
        .other          _ZN2at6native43_GLOBAL__N__9ae7fba5_10_SoftMax_cu_9f978f6322cunn_SoftMaxForwardRegIN3c108BFloat16EfS4_NS1_22SoftMaxForwardEpilogueElLi4EEEvPT1_PKT_T3_,@"STO_CUDA_ENTRY STV_DEFAULT"
_ZN2at6native43_GLOBAL__N__9ae7fba5_10_SoftMax_cu_9f978f6322cunn_SoftMaxForwardRegIN3c108BFloat16EfS4_NS1_22SoftMaxForwardEpilogueElLi4EEEvPT1_PKT_T3_:
        /* <DEDUP_REMOVED lines=19> */
[----:B------:R-:W-:Y:S01]  /*0130*/  ISETP.GE.AND.EX P2, PT, R7, R11, PT, P2 ;  /* 0x0000000b0700720c */ /* 0x000fe20003f46320 */
[----:B--2---:R-:W-:Y:S01]  /*0140*/  @!P4 IMAD.WIDE.U32 R20, R10, UR7, R12 ;  /* 0x000000070a14cc25 */ /* 0x004fe2000f8e000c */
[----:B------:R-:W-:-:S03]  /*0150*/  ISETP.GE.U32.AND P1, PT, R4, R10, PT ;  /* 0x0000000a0400720c */ /* 0x000fc60003f26070 */
[----:B------:R-:W-:Y:S01]  /*0160*/  @!P4 IMAD R21, R11, UR7, R21 ;  /* 0x000000070b15cc24 */ /* 0x000fe2000f8e0215 */
[----:B------:R-:W-:Y:S01]  /*0170*/  ISETP.GE.AND.EX P1, PT, R5, R11, PT, P1 ;  /* 0x0000000b0500720c */ /* 0x000fe20003f26310 */
[----:B------:R-:W1:Y:S01]  /*0180*/  @!P3 LDC.64 R18, c[0x0][0x218] ;  /* 0x00008600ff12bb82 */ /* 0x000e620000000a00 */
[----:B------:R-:W-:-:S04]  /*0190*/  @!P3 IMAD.WIDE.U32 R22, R10, UR7, R8 ;  /* 0x000000070a16bc25 */ /* 0x000fc8000f8e0008 */
[----:B------:R-:W-:-:S03]  /*01a0*/  @!P3 IMAD R23, R11, UR7, R23 ;  /* 0x000000070b17bc24 */ /* 0x000fc6000f8e0217 */
[----:B------:R-:W2:Y:S01]  /*01b0*/  @!P2 LDC.64 R14, c[0x0][0x218] ;  /* 0x00008600ff0eab82 */ /* 0x000ea20000000a00 */
[----:B0-----:R-:W-:-:S04]  /*01c0*/  @!P4 LEA R16, P0, R20, R16, 0x1 ;  /* 0x000000101410c211 */ /* 0x001fc800078008ff */
[----:B------:R-:W-:-:S03]  /*01d0*/  @!P4 LEA.HI.X R17, R20, R17, R21, 0x1, P0 ;  /* 0x000000111411c211 */ /* 0x000fc600000f0c15 */
[----:B------:R-:W0:Y:S01]  /*01e0*/  @!P1 LDC.64 R20, c[0x0][0x218] ;  /* 0x00008600ff149b82 */ /* 0x000e220000000a00 */
[C---:B-1----:R-:W-:Y:S01]  /*01f0*/  @!P3 LEA R18, P0, R22.reuse, R18, 0x1 ;  /* 0x000000121612b211 */ /* 0x042fe200078008ff */
[----:B------:R-:W3:Y:S03]  /*0200*/  @!P4 LDG.E.U16 R0, desc[UR8][R16.64] ;  /* 0x000000081000c981 */ /* 0x000ee6000c1e1500 */
[----:B------:R-:W-:Y:S01]  /*0210*/  @!P3 LEA.HI.X R19, R22, R19, R23, 0x1, P0 ;  /* 0x000000131613b211 */ /* 0x000fe200000f0c17 */
[----:B------:R-:W-:-:S04]  /*0220*/  @!P2 IMAD.WIDE.U32 R22, R10, UR7, R6 ;  /* 0x000000070a16ac25 */ /* 0x000fc8000f8e0006 */
[----:B------:R-:W-:Y:S01]  /*0230*/  @!P2 IMAD R23, R11, UR7, R23 ;  /* 0x000000070b17ac24 */ /* 0x000fe2000f8e0217 */
[C---:B--2---:R-:W-:Y:S01]  /*0240*/  @!P2 LEA R14, P0, R22.reuse, R14, 0x1 ;  /* 0x0000000e160ea211 */ /* 0x044fe200078008ff */
[----:B------:R1:W2:Y:S03]  /*0250*/  @!P3 LDG.E.U16 R2, desc[UR8][R18.64] ;  /* 0x000000081202b981 */ /* 0x0002a6000c1e1500 */
[----:B------:R-:W-:Y:S01]  /*0260*/  @!P2 LEA.HI.X R15, R22, R15, R23, 0x1, P0 ;  /* 0x0000000f160fa211 */ /* 0x000fe200000f0c17 */
[----:B------:R-:W-:-:S04]  /*0270*/  @!P1 IMAD.WIDE.U32 R22, R10, UR7, R4 ;  /* 0x000000070a169c25 */ /* 0x000fc8000f8e0004 */
[----:B------:R-:W-:Y:S01]  /*0280*/  @!P1 IMAD R23, R11, UR7, R23 ;  /* 0x000000070b179c24 */ /* 0x000fe2000f8e0217 */
[----:B------:R-:W4:Y:S01]  /*0290*/  @!P2 LDG.E.U16 R3, desc[UR8][R14.64] ;  /* 0x000000080e03a981 */ /* 0x000f22000c1e1500 */
[----:B0-----:R-:W-:-:S04]  /*02a0*/  @!P1 LEA R20, P0, R22, R20, 0x1 ;  /* 0x0000001416149211 */ /* 0x001fc800078008ff */
[----:B------:R-:W-:-:S05]  /*02b0*/  @!P1 LEA.HI.X R21, R22, R21, R23, 0x1, P0 ;  /* 0x0000001516159211 */ /* 0x000fca00000f0c17 */
[----:B------:R-:W5:Y:S01]  /*02c0*/  @!P1 LDG.E.U16 R24, desc[UR8][R20.64] ;  /* 0x0000000814189981 */ /* 0x000f62000c1e1500 */
[----:B------:R-:W-:Y:S01]  /*02d0*/  IMAD.MOV.U32 R22, RZ, RZ, -0x800001 ;  /* 0xff7fffffff167424 */ /* 0x000fe200078e00ff */
[----:B-1----:R-:W-:Y:S01]  /*02e0*/  SHF.R.S32.HI R19, RZ, 0x1f, R12 ;  /* 0x0000001fff137819 */ /* 0x002fe2000001140c */
[----:B------:R-:W0:Y:S01]  /*02f0*/  S2UR UR6, SR_CgaCtaId ;  /* 0x00000000000679c3 */ /* 0x000e220000008800 */
[----:B------:R-:W-:Y:S01]  /*0300*/  UMOV UR4, 0x400 ;  /* 0x0000040000047882 */ /* 0x000fe20000000000 */
[----:B------:R-:W-:Y:S02]  /*0310*/  USHF.R.U32.HI UR5, URZ, 0x5, UR5 ;  /* 0x000000053f057899 */ /* 0x000fe40008011605 */
[----:B0-----:R-:W-:-:S04]  /*0320*/  ULEA UR4, UR6, UR4, 0x18 ;  /* 0x0000000406047291 */ /* 0x001fc8000f8ec03f */
[----:B------:R-:W-:Y:S01]  /*0330*/  BAR.SYNC.DEFER_BLOCKING 0x0 ;  /* 0x0000000000007b1d */ /* 0x000fe20000010000 */
[----:B------:R-:W-:Y:S02]  /*0340*/  ISETP.GE.AND P6, PT, R12, UR5, PT ;  /* 0x000000050c007c0c */ /* 0x000fe4000bfc6270 */
[----:B---3--:R-:W-:-:S04]  /*0350*/  @!P4 SHF.L.U32 R23, R0, 0x10, RZ ;  /* 0x000000100017c819 */ /* 0x008fc800000006ff */
[----:B------:R-:W-:Y:S01]  /*0360*/  @!P4 FMNMX.FTZ R22, R23, -3.40282346638528859812e+38, !PT ;  /* 0xff7fffff1716c809 */ /* 0x000fe20007810000 */
[----:B--2---:R-:W-:-:S05]  /*0370*/  @!P3 IMAD.U32 R23, R2, 0x10000, RZ ;  /* 0x000100000217b824 */ /* 0x004fca00078e00ff */
[----:B------:R-:W-:Y:S01]  /*0380*/  @!P3 FMNMX.FTZ R22, R22, R23, !PT ;  /* 0x000000171616b209 */ /* 0x000fe20007810000 */
[----:B----4-:R-:W-:-:S05]  /*0390*/  @!P2 IMAD.U32 R17, R3, 0x10000, RZ ;  /* 0x000100000311a824 */ /* 0x010fca00078e00ff */
[----:B------:R-:W-:Y:S01]  /*03a0*/  @!P2 FMNMX.FTZ R22, R22, R17, !PT ;  /* 0x000000111616a209 */ /* 0x000fe20007810000 */
[----:B-----5:R-:W-:-:S05]  /*03b0*/  @!P1 IMAD.U32 R17, R24, 0x10000, RZ ;  /* 0x0001000018119824 */ /* 0x020fca00078e00ff */
        /* <DEDUP_REMOVED lines=16> */
[----:B------:R-:W-:-:S04]  /*04c0*/  IADD3 R21, -R21, R12, RZ ;  /* 0x0000000c15157210 */ /* 0x000fc80007ffe1ff */
[----:B------:R-:W-:-:S13]  /*04d0*/  ISETP.NE.AND P0, PT, R21, RZ, PT ;  /* 0x000000ff1500720c */ /* 0x000fda0003f05270 */
[----:B------:R-:W-:Y:S02]  /*04e0*/  @!P0 SHF.R.S32.HI R14, RZ, 0x5, R15 ;  /* 0x00000005ff0e8819 */ /* 0x000fe4000001140f */
[----:B0-----:R-:W-:Y:S02]  /*04f0*/  FSETP.GEU.FTZ.AND P5, PT, R16, R19, PT ;  /* 0x000000131000720b */ /* 0x001fe40003fbe000 */
[----:B------:R-:W-:Y:S02]  /*0500*/  @!P0 LEA R14, R14, UR4, 0x2 ;  /* 0x000000040e0e8c11 */ /* 0x000fe4000f8e10ff */
[----:B------:R-:W-:-:S05]  /*0510*/  FSEL R19, R19, R16, !P5 ;  /* 0x0000001013137208 */ /* 0x000fca0006800000 */
[----:B------:R0:W-:Y:S01]  /*0520*/  @!P0 STS [R14], R19 ;  /* 0x000000130e008388 */ /* 0x0001e20000000800 */
[----:B------:R-:W-:Y:S01]  /*0530*/  IMAD.MOV.U32 R22, RZ, RZ, -0x800001 ;  /* 0xff7fffffff167424 */ /* 0x000fe200078e00ff */
[----:B------:R-:W-:Y:S01]  /*0540*/  LEA R16, R21, UR4, 0x2 ;  /* 0x0000000415107c11 */ /* 0x000fe2000f8e10ff */
[----:B------:R-:W-:Y:S01]  /*0550*/  BAR.SYNC.DEFER_BLOCKING 0x0 ;  /* 0x0000000000007b1d */ /* 0x000fe20000010000 */
[----:B------:R-:W-:-:S05]  /*0560*/  VIADD R17, R12, 0x1f ;  /* 0x0000001f0c117836 */ /* 0x000fca0000000000 */
[----:B------:R0:W1:Y:S01]  /*0570*/  @!P6 LDS R22, [R16] ;  /* 0x000000001016e984 */ /* 0x0000620000000800 */
[----:B------:R-:W-:Y:S01]  /*0580*/  ISETP.GT.U32.AND P5, PT, R17, 0x3e, PT ;  /* 0x0000003e1100780c */ /* 0x000fe20003fa4070 */
[----:B------:R-:W-:Y:S01]  /*0590*/  BSSY B0, `(.L_x_7309) ;  /* 0x0000015000007945 */ /* 0x000fe20003800000 */
[----:B------:R-:W-:Y:S02]  /*05a0*/  P2R R23, PR, RZ, 0x40 ;  /* 0x00000040ff177803 */ /* 0x000fe40000000000 */
        /* <DEDUP_REMOVED lines=17> */
.L_x_7326:
[----:B-1----:R-:W-:-:S04]  /*06c0*/  FSETP.GEU.FTZ.AND P5, PT, R22, R20, PT ;  /* 0x000000141600720b */ /* 0x002fc80003fbe000 */
[----:B0-----:R-:W-:-:S09]  /*06d0*/  FSEL R22, R20, R22, !P5 ;  /* 0x0000001614167208 */ /* 0x001fd20006800000 */
.L_x_7310:
[----:B------:R-:W-:Y:S05]  /*06e0*/  BSYNC B0 ;  /* 0x0000000000007941 */ /* 0x000fea0003800000 */
.L_x_7309:
[----:B------:R-:W-:Y:S01]  /*06f0*/  ISETP.NE.AND P6, PT, R12, RZ, PT ;  /* 0x000000ff0c00720c */ /* 0x000fe20003fc5270 */
[----:B------:R-:W-:-:S12]  /*0700*/  WARPSYNC.ALL ;  /* 0x0000000000007948 */ /* 0x000fd80003800000 */
[----:B-1----:R-:W-:Y:S01]  /*0710*/  @!P6 STS [UR4], R22 ;  /* 0x00000016ff00e988 */ /* 0x002fe20008000804 */
[----:B------:R-:W-:Y:S01]  /*0720*/  BAR.SYNC.DEFER_BLOCKING 0x0 ;  /* 0x0000000000007b1d */ /* 0x000fe20000010000 */
[----:B------:R-:W-:Y:S01]  /*0730*/  @!P4 IMAD.U32 R17, R0, 0x10000, RZ ;  /* 0x000100000011c824 */ /* 0x000fe200078e00ff */
[----:B------:R-:W-:Y:S01]  /*0740*/  @!P3 SHF.L.U32 R19, R2, 0x10, RZ ;  /* 0x000000100213b819 */ /* 0x000fe200000006ff */
[----:B------:R-:W-:Y:S01]  /*0750*/  @!P2 IMAD.U32 R21, R3, 0x10000, RZ ;  /* 0x000100000315a824 */ /* 0x000fe200078e00ff */
[----:B------:R-:W-:Y:S01]  /*0760*/  ISETP.NE.AND P5, PT, R26, RZ, PT ;  /* 0x000000ff1a00720c */ /* 0x000fe20003fa5270 */
[----:B------:R-:W-:Y:S01]  /*0770*/  @!P1 IMAD.U32 R25, R24, 0x10000, RZ ;  /* 0x0001000018199824 */ /* 0x000fe200078e00ff */
[----:B------:R-:W-:Y:S01]  /*0780*/  @!P0 SHF.R.S32.HI R15, RZ, 0x5, R15 ;  /* 0x00000005ff0f8819 */ /* 0x000fe2000001140f */
[----:B------:R-:W-:Y:S01]  /*0790*/  BSSY B0, `(.L_x_7312) ;  /* 0x0000031000007945 */ /* 0x000fe20003800000 */
[----:B------:R-:W0:Y:S02]  /*07a0*/  LDS R14, [UR4] ;  /* 0x00000004ff0e7984 */ /* 0x000e240008000800 */
[--C-:B0-----:R-:W-:Y:S01]  /*07b0*/  @!P4 FADD.FTZ R17, R17, -R14.reuse ;  /* 0x8000000e1111c221 */ /* 0x101fe20000010000 */
[----:B------:R-:W-:-:S03]  /*07c0*/  @!P3 FADD.FTZ R18, R19, -R14 ;  /* 0x8000000e1312b221 */ /* 0x000fc60000010000 */
[----:B------:R-:W-:Y:S01]  /*07d0*/  @!P4 FMUL.FTZ R17, R17, 1.4426950216293334961 ;  /* 0x3fb8aa3b1111c820 */ /* 0x000fe20000410000 */
[----:B------:R-:W-:Y:S01]  /*07e0*/  @!P3 FMUL.FTZ R19, R18, 1.4426950216293334961 ;  /* 0x3fb8aa3b1213b820 */ /* 0x000fe20000410000 */
[----:B------:R-:W-:-:S04]  /*07f0*/  @!P2 FADD.FTZ R18, R21, -R14 ;  /* 0x8000000e1512a221 */ /* 0x000fc80000010000 */
[----:B------:R-:W0:Y:S01]  /*0800*/  @!P4 MUFU.EX2 R17, R17 ;  /* 0x000000110011c308 */ /* 0x000e220000000800 */
[----:B------:R-:W-:Y:S01]  /*0810*/  @!P2 FMUL.FTZ R20, R18, 1.4426950216293334961 ;  /* 0x3fb8aa3b1214a820 */ /* 0x000fe20000410000 */
[----:B------:R-:W-:-:S04]  /*0820*/  @!P1 FADD.FTZ R18, R25, -R14 ;  /* 0x8000000e19129221 */ /* 0x000fc80000010000 */
[----:B------:R-:W-:Y:S01]  /*0830*/  @!P1 FMUL.FTZ R22, R18, 1.4426950216293334961 ;  /* 0x3fb8aa3b12169820 */ /* 0x000fe20000410000 */
[----:B------:R-:W-:Y:S01]  /*0840*/  IMAD.MOV.U32 R18, RZ, RZ, RZ ;  /* 0x000000ffff127224 */ /* 0x000fe200078e00ff */
[----:B------:R-:W1:Y:S08]  /*0850*/  @!P3 MUFU.EX2 R19, R19 ;  /* 0x000000130013b308 */ /* 0x000e700000000800 */
[----:B------:R-:W2:Y:S01]  /*0860*/  @!P2 MUFU.EX2 R21, R20 ;  /* 0x000000140015a308 */ /* 0x000ea20000000800 */
[----:B0-----:R-:W-:-:S07]  /*0870*/  @!P4 FADD.FTZ R18, RZ, R17 ;  /* 0x00000011ff12c221 */ /* 0x001fce0000010000 */
[----:B------:R0:W3:Y:S01]  /*0880*/  @!P1 MUFU.EX2 R25, R22 ;  /* 0x0000001600199308 */ /* 0x0000e20000000800 */
[----:B-1----:R-:W-:-:S04]  /*0890*/  @!P3 FADD.FTZ R18, R18, R19 ;  /* 0x000000131212b221 */ /* 0x002fc80000010000 */
[----:B--2---:R-:W-:Y:S01]  /*08a0*/  @!P2 FADD.FTZ R18, R18, R21 ;  /* 0x000000151212a221 */ /* 0x004fe20000010000 */
[----:B0-----:R-:W-:Y:S01]  /*08b0*/  @!P0 LEA R22, R15, UR4, 0x2 ;  /* 0x000000040f168c11 */ /* 0x001fe2000f8e10ff */
[----:B------:R-:W-:Y:S02]  /*08c0*/  HFMA2.MMA R15, -RZ, RZ, 0, 0 ;  /* 0x00000000ff0f7435 */ /* 0x000fe400000001ff */
[----:B---3--:R-:W-:-:S05]  /*08d0*/  @!P1 FADD.FTZ R18, R18, R25 ;  /* 0x0000001912129221 */ /* 0x008fca0000010000 */
        /* <DEDUP_REMOVED lines=27> */
.L_x_7332:
[----:B-1----:R-:W-:-:S07]  /*0a90*/  FADD.FTZ R15, R23, R20 ;  /* 0x00000014170f7221 */ /* 0x002fce0000010000 */
.L_x_7313:
[----:B------:R-:W-:Y:S05]  /*0aa0*/  BSYNC B0 ;  /* 0x0000000000007941 */ /* 0x000fea0003800000 */
.L_x_7312:
[----:B-1----:R1:W-:Y:S01]  /*0ab0*/  @!P6 STS [UR4], R15 ;  /* 0x0000000fff00e988 */ /* 0x0023e20008000804 */
[----:B------:R-:W-:Y:S05]  /*0ac0*/  WARPSYNC.ALL ;  /* 0x0000000000007948 */ /* 0x000fea0003800000 */
[----:B------:R-:W-:Y:S06]  /*0ad0*/  BAR.SYNC.DEFER_BLOCKING 0x0 ;  /* 0x0000000000007b1d */ /* 0x000fec0000010000 */
[----:B------:R-:W-:Y:S01]  /*0ae0*/  BSSY B0, `(.L_x_7315) ;  /* 0x0000010000007945 */ /* 0x000fe20003800000 */
[----:B------:R-:W2:Y:S03]  /*0af0*/  LDS R15, [UR4] ;  /* 0x00000004ff0f7984 */ /* 0x000ea60008000800 */
[----:B------:R-:W-:Y:S05]  /*0b00*/  @P4 BRA `(.L_x_7316) ;  /* 0x0000000000344947 */ /* 0x000fea0003800000 */
[----:B------:R-:W-:Y:S01]  /*0b10*/  IMAD.U32 R17, R0, 0x10000, RZ ;  /* 0x0001000000117824 */ /* 0x000fe200078e00ff */
[----:B------:R-:W-:Y:S01]  /*0b20*/  ULDC.64 UR4, c[0x0][0x210] ;  /* 0x0000840000047ab9 */ /* 0x000fe20000000a00 */
[----:B--2---:R-:W-:Y:S01]  /*0b30*/  MUFU.RCP R0, R15 ;  /* 0x0000000f00007308 */ /* 0x004fe20000001000 */
[----:B------:R-:W-:-:S04]  /*0b40*/  IMAD.WIDE.U32 R12, R10, UR7, R12 ;  /* 0x000000070a0c7c25 */ /* 0x000fc8000f8e000c */
[----:B------:R-:W-:Y:S01]  /*0b50*/  FADD.FTZ R17, R17, -R14 ;  /* 0x8000000e11117221 */ /* 0x000fe20000010000 */
[----:B------:R-:W-:-:S03]  /*0b60*/  IMAD R13, R11, UR7, R13 ;  /* 0x000000070b0d7c24 */ /* 0x000fc6000f8e020d */
[----:B------:R-:W-:Y:S01]  /*0b70*/  FMUL.FTZ R18, R17, 1.4426950216293334961 ;  /* 0x3fb8aa3b11127820 */ /* 0x000fe20000410000 */
[----:B0-----:R-:W-:-:S03]  /*0b80*/  LEA R16, P0, R12, UR4, 0x1 ;  /* 0x000000040c107c11 */ /* 0x001fc6000f8008ff */
[----:B------:R-:W0:Y:S02]  /*0b90*/  MUFU.EX2 R17, R18 ;  /* 0x0000001200117308 */ /* 0x000e240000000800 */
[----:B0-----:R-:W-:Y:S01]  /*0ba0*/  FMUL.FTZ R0, R17, R0 ;  /* 0x0000000011007220 */ /* 0x001fe20000410000 */
[----:B------:R-:W-:-:S04]  /*0bb0*/  LEA.HI.X R17, R12, UR5, R13, 0x1, P0 ;  /* 0x000000050c117c11 */ /* 0x000fc800080f0c0d */
[----:B------:R-:W-:-:S05]  /*0bc0*/  F2FP.BF16.F32.PACK_AB R0, RZ, R0 ;  /* 0x00000000ff00723e */ /* 0x000fca00000010ff */
[----:B------:R3:W-:Y:S02]  /*0bd0*/  STG.E.U16 desc[UR8][R16.64], R0 ;  /* 0x0000000010007986 */ /* 0x0007e4000c101508 */
.L_x_7316:
[----:B------:R-:W-:Y:S05]  /*0be0*/  BSYNC B0 ;  /* 0x0000000000007941 */ /* 0x000fea0003800000 */
.L_x_7315:
[----:B------:R-:W-:Y:S04]  /*0bf0*/  BSSY B0, `(.L_x_7317) ;  /* 0x000000f000007945 */ /* 0x000fe80003800000 */
[----:B------:R-:W-:Y:S05]  /*0c00*/  @P3 BRA `(.L_x_7318) ;  /* 0x0000000000343947 */ /* 0x000fea0003800000 */
[----:B------:R-:W-:Y:S01]  /*0c10*/  IMAD.U32 R13, R2, 0x10000, RZ ;  /* 0x00010000020d7824 */ /* 0x000fe200078e00ff */
[----:B--23--:R-:W-:Y:S01]  /*0c20*/  MUFU.RCP R17, R15 ;  /* 0x0000000f00117308 */ /* 0x00cfe20000001000 */
[----:B------:R-:W-:Y:S02]  /*0c30*/  ULDC.64 UR4, c[0x0][0x210] ;  /* 0x0000840000047ab9 */ /* 0x000fe40000000a00 */
[----:B------:R-:W-:-:S04]  /*0c40*/  FADD.FTZ R13, R13, -R14 ;  /* 0x8000000e0d0d7221 */ /* 0x000fc80000010000 */
[----:B------:R-:W-:Y:S01]  /*0c50*/  FMUL.FTZ R2, R13, 1.4426950216293334961 ;  /* 0x3fb8aa3b0d027820 */ /* 0x000fe20000410000 */
[----:B------:R-:W-:-:S03]  /*0c60*/  IMAD.WIDE.U32 R12, R10, UR7, R8 ;  /* 0x000000070a0c7c25 */ /* 0x000fc6000f8e0008 */
[----:B------:R-:W2:Y:S01]  /*0c70*/  MUFU.EX2 R0, R2 ;  /* 0x0000000200007308 */ /* 0x000ea20000000800 */
[----:B------:R-:W-:Y:S01]  /*0c80*/  IMAD R9, R11, UR7, R13 ;  /* 0x000000070b097c24 */ /* 0x000fe2000f8e020d */
[----:B------:R-:W-:-:S04]  /*0c90*/  LEA R8, P0, R12, UR4, 0x1 ;  /* 0x000000040c087c11 */ /* 0x000fc8000f8008ff */
[----:B------:R-:W-:Y:S01]  /*0ca0*/  LEA.HI.X R9, R12, UR5, R9, 0x1, P0 ;  /* 0x000000050c097c11 */ /* 0x000fe200080f0c09 */
[----:B--2---:R-:W-:-:S05]  /*0cb0*/  FMUL.FTZ R0, R0, R17 ;  /* 0x0000001100007220 */ /* 0x004fca0000410000 */
[----:B------:R-:W-:-:S05]  /*0cc0*/  F2FP.BF16.F32.PACK_AB R0, RZ, R0 ;  /* 0x00000000ff00723e */ /* 0x000fca00000010ff */
[----:B------:R4:W-:Y:S02]  /*0cd0*/  STG.E.U16 desc[UR8][R8.64], R0 ;  /* 0x0000000008007986 */ /* 0x0009e4000c101508 */
.L_x_7318:
[----:B------:R-:W-:Y:S05]  /*0ce0*/  BSYNC B0 ;  /* 0x0000000000007941 */ /* 0x000fea0003800000 */
.L_x_7317:
[----:B------:R-:W-:Y:S04]  /*0cf0*/  BSSY B0, `(.L_x_7319) ;  /* 0x000000f000007945 */ /* 0x000fe80003800000 */
[----:B------:R-:W-:Y:S05]  /*0d00*/  @P2 BRA `(.L_x_7320) ;  /* 0x0000000000342947 */ /* 0x000fea0003800000 */
[----:B------:R-:W-:Y:S01]  /*0d10*/  IMAD.U32 R3, R3, 0x10000, RZ ;  /* 0x0001000003037824 */ /* 0x000fe200078e00ff */
[----:B--2-4-:R-:W-:Y:S01]  /*0d20*/  MUFU.RCP R9, R15 ;  /* 0x0000000f00097308 */ /* 0x014fe20000001000 */
[----:B------:R-:W-:Y:S01]  /*0d30*/  IMAD.WIDE.U32 R6, R10, UR7, R6 ;  /* 0x000000070a067c25 */ /* 0x000fe2000f8e0006 */
[----:B------:R-:W-:-:S03]  /*0d40*/  ULDC.64 UR4, c[0x0][0x210] ;  /* 0x0000840000047ab9 */ /* 0x000fc60000000a00 */
[----:B------:R-:W-:Y:S01]  /*0d50*/  FADD.FTZ R3, R3, -R14 ;  /* 0x8000000e03037221 */ /* 0x000fe20000010000 */
[----:B------:R-:W-:-:S03]  /*0d60*/  LEA R2, P0, R6, UR4, 0x1 ;  /* 0x0000000406027c11 */ /* 0x000fc6000f8008ff */
[----:B------:R-:W-:Y:S01]  /*0d70*/  FMUL.FTZ R8, R3, 1.4426950216293334961 ;  /* 0x3fb8aa3b03087820 */ /* 0x000fe20000410000 */
[----:B------:R-:W-:-:S03]  /*0d80*/  IMAD R3, R11, UR7, R7 ;  /* 0x000000070b037c24 */ /* 0x000fc6000f8e0207 */
[----:B---3--:R-:W2:Y:S02]  /*0d90*/  MUFU.EX2 R0, R8 ;  /* 0x0000000800007308 */ /* 0x008ea40000000800 */
[----:B------:R-:W-:Y:S01]  /*0da0*/  LEA.HI.X R3, R6, UR5, R3, 0x1, P0 ;  /* 0x0000000506037c11 */ /* 0x000fe200080f0c03 */
[----:B--2---:R-:W-:-:S05]  /*0db0*/  FMUL.FTZ R0, R0, R9 ;  /* 0x0000000900007220 */ /* 0x004fca0000410000 */
[----:B------:R-:W-:-:S05]  /*0dc0*/  F2FP.BF16.F32.PACK_AB R0, RZ, R0 ;  /* 0x00000000ff00723e */ /* 0x000fca00000010ff */
[----:B------:R2:W-:Y:S02]  /*0dd0*/  STG.E.U16 desc[UR8][R2.64], R0 ;  /* 0x0000000002007986 */ /* 0x0005e4000c101508 */
.L_x_7320:
[----:B------:R-:W-:Y:S05]  /*0de0*/  BSYNC B0 ;  /* 0x0000000000007941 */ /* 0x000fea0003800000 */
.L_x_7319:
[----:B------:R-:W-:Y:S05]  /*0df0*/  @P1 EXIT ;  /* 0x000000000000194d */ /* 0x000fea0003800000 */
[----:B--2---:R-:W-:Y:S01]  /*0e00*/  SHF.L.U32 R3, R24, 0x10, RZ ;  /* 0x0000001018037819 */ /* 0x004fe200000006ff */
[----:B-1----:R-:W-:Y:S01]  /*0e10*/  MUFU.RCP R15, R15 ;  /* 0x0000000f000f7308 */ /* 0x002fe20000001000 */
[----:B------:R-:W-:Y:S01]  /*0e20*/  IMAD.WIDE.U32 R4, R10, UR7, R4 ;  /* 0x000000070a047c25 */ /* 0x000fe2000f8e0004 */
[----:B------:R-:W-:-:S03]  /*0e30*/  ULDC.64 UR4, c[0x0][0x210] ;  /* 0x0000840000047ab9 */ /* 0x000fc60000000a00 */
[----:B------:R-:W-:Y:S01]  /*0e40*/  FADD.FTZ R3, R3, -R14 ;  /* 0x8000000e03037221 */ /* 0x000fe20000010000 */
[----:B------:R-:W-:Y:S01]  /*0e50*/  IMAD R11, R11, UR7, R5 ;  /* 0x000000070b0b7c24 */ /* 0x000fe2000f8e0205 */
[C---:B------:R-:W-:Y:S02]  /*0e60*/  LEA R2, P0, R4.reuse, UR4, 0x1 ;  /* 0x0000000404027c11 */ /* 0x040fe4000f8008ff */
[----:B------:R-:W-:Y:S02]  /*0e70*/  FMUL.FTZ R6, R3, 1.4426950216293334961 ;  /* 0x3fb8aa3b03067820 */ /* 0x000fe40000410000 */
[----:B------:R-:W-:Y:S02]  /*0e80*/  LEA.HI.X R3, R4, UR5, R11, 0x1, P0 ;  /* 0x0000000504037c11 */ /* 0x000fe400080f0c0b */
[----:B---34-:R-:W1:Y:S02]  /*0e90*/  MUFU.EX2 R0, R6 ;  /* 0x0000000600007308 */ /* 0x018e640000000800 */
[----:B-1----:R-:W-:-:S05]  /*0ea0*/  FMUL.FTZ R0, R0, R15 ;  /* 0x0000000f00007220 */ /* 0x002fca0000410000 */
[----:B------:R-:W-:-:S05]  /*0eb0*/  F2FP.BF16.F32.PACK_AB R0, RZ, R0 ;  /* 0x00000000ff00723e */ /* 0x000fca00000010ff */
[----:B------:R-:W-:Y:S01]  /*0ec0*/  STG.E.U16 desc[UR8][R2.64], R0 ;  /* 0x0000000002007986 */ /* 0x000fe2000c101508 */
[----:B------:R-:W-:Y:S05]  /*0ed0*/  EXIT ;  /* 0x000000000000794d */ /* 0x000fea0003800000 */
.L_x_7311:
[----:B-1----:R-:W-:Y:S01]  /*0ee0*/  IMAD.MOV.U32 R28, RZ, RZ, R22 ;  /* 0x000000ffff1c7224 */ /* 0x002fe200078e0016 */
[----:B------:R-:W-:Y:S01]  /*0ef0*/  MOV R17, 0xffffffff ;  /* 0xffffffff00117802 */ /* 0x000fe20000000f00 */
[----:B------:R-:W-:Y:S02]  /*0f00*/  IMAD.MOV.U32 R19, RZ, RZ, 0x10 ;  /* 0x00000010ff137424 */ /* 0x000fe400078e00ff */
[----:B------:R-:W-:-:S07]  /*0f10*/  IMAD.MOV.U32 R18, RZ, RZ, 0x1f ;  /* 0x0000001fff127424 */ /* 0x000fce00078e00ff */
[----:B------:R-:W-:Y:S05]  /*0f20*/  WARPSYNC.COLLECTIVE R17, `(.L_x_7321) ;  /* 0x0000000011087348 */ /* 0x000fea0003c00000 */
[----:B------:R0:W1:Y:S02]  /*0f30*/  SHFL.DOWN P5, R20, R28, R19, R18 ;  /* 0x080000131c147389 */ /* 0x00006400000a0012 */
[----:B01----:R-:W-:Y:S01]  /*0f40*/  ENDCOLLECTIVE ;  /* 0x000000000000791b */ /* 0x003fe20003800000 */
.L_x_7321:
[----:B------:R-:W-:Y:S01]  /*0f50*/  IMAD.MOV.U32 R19, RZ, RZ, 0x8 ;  /* 0x00000008ff137424 */ /* 0x000fe200078e00ff */
[----:B------:R-:W-:-:S04]  /*0f60*/  FSETP.GEU.FTZ.AND P5, PT, R22, R20, PT ;  /* 0x000000141600720b */ /* 0x000fc80003fbe000 */
[----:B------:R-:W-:-:S05]  /*0f70*/  FSEL R14, R20, R22, !P5 ;  /* 0x00000016140e7208 */ /* 0x000fca0006800000 */
[----:B------:R-:W-:-:S07]  /*0f80*/  IMAD.MOV.U32 R28, RZ, RZ, R14 ;  /* 0x000000ffff1c7224 */ /* 0x000fce00078e000e */
[----:B------:R-:W-:Y:S05]  /*0f90*/  WARPSYNC.COLLECTIVE R17, `(.L_x_7322) ;  /* 0x0000000011087348 */ /* 0x000fea0003c00000 */
[----:B------:R0:W1:Y:S02]  /*0fa0*/  SHFL.DOWN P5, R20, R28, R19, R18 ;  /* 0x080000131c147389 */ /* 0x00006400000a0012 */
[----:B01----:R-:W-:Y:S01]  /*0fb0*/  ENDCOLLECTIVE ;  /* 0x000000000000791b */ /* 0x003fe20003800000 */
.L_x_7322:
[----:B------:R-:W-:Y:S01]  /*0fc0*/  HFMA2.MMA R19, -RZ, RZ, 0, 2.384185791015625e-07 ;  /* 0x00000004ff137435 */ /* 0x000fe200000001ff */
[----:B------:R-:W-:-:S04]  /*0fd0*/  FSETP.GEU.FTZ.AND P5, PT, R14, R20, PT ;  /* 0x000000140e00720b */ /* 0x000fc80003fbe000 */
[----:B------:R-:W-:-:S05]  /*0fe0*/  FSEL R21, R20, R14, !P5 ;  /* 0x0000000e14157208 */ /* 0x000fca0006800000 */
[----:B------:R-:W-:-:S07]  /*0ff0*/  IMAD.MOV.U32 R28, RZ, RZ, R21 ;  /* 0x000000ffff1c7224 */ /* 0x000fce00078e0015 */
[----:B------:R-:W-:Y:S05]  /*1000*/  WARPSYNC.COLLECTIVE R17, `(.L_x_7323) ;  /* 0x0000000011087348 */ /* 0x000fea0003c00000 */
[----:B------:R0:W1:Y:S02]  /*1010*/  SHFL.DOWN P5, R20, R28, R19, R18 ;  /* 0x080000131c147389 */ /* 0x00006400000a0012 */
[----:B01----:R-:W-:Y:S01]  /*1020*/  ENDCOLLECTIVE ;  /* 0x000000000000791b */ /* 0x003fe20003800000 */
.L_x_7323:
[----:B------:R-:W-:Y:S01]  /*1030*/  IMAD.MOV.U32 R19, RZ, RZ, 0x2 ;  /* 0x00000002ff137424 */ /* 0x000fe200078e00ff */
[----:B------:R-:W-:-:S04]  /*1040*/  FSETP.GEU.FTZ.AND P5, PT, R21, R20, PT ;  /* 0x000000141500720b */ /* 0x000fc80003fbe000 */
[----:B------:R-:W-:-:S05]  /*1050*/  FSEL R25, R20, R21, !P5 ;  /* 0x0000001514197208 */ /* 0x000fca0006800000 */
[----:B------:R-:W-:-:S07]  /*1060*/  IMAD.MOV.U32 R28, RZ, RZ, R25 ;  /* 0x000000ffff1c7224 */ /* 0x000fce00078e0019 */
[----:B------:R-:W-:Y:S05]  /*1070*/  WARPSYNC.COLLECTIVE R17, `(.L_x_7324) ;  /* 0x0000000011087348 */ /* 0x000fea0003c00000 */
[----:B------:R0:W1:Y:S02]  /*1080*/  SHFL.DOWN P5, R20, R28, R19, R18 ;  /* 0x080000131c147389 */ /* 0x00006400000a0012 */
[----:B01----:R-:W-:Y:S01]  /*1090*/  ENDCOLLECTIVE ;  /* 0x000000000000791b */ /* 0x003fe20003800000 */
.L_x_7324:
[----:B------:R-:W-:Y:S02]  /*10a0*/  MOV R19, 0x1 ;  /* 0x0000000100137802 */ /* 0x000fe40000000f00 */
[----:B------:R-:W-:-:S04]  /*10b0*/  FSETP.GEU.FTZ.AND P5, PT, R25, R20, PT ;  /* 0x000000141900720b */ /* 0x000fc80003fbe000 */
[----:B------:R-:W-:-:S05]  /*10c0*/  FSEL R22, R20, R25, !P5 ;  /* 0x0000001914167208 */ /* 0x000fca0006800000 */
[----:B------:R-:W-:-:S07]  /*10d0*/  IMAD.MOV.U32 R28, RZ, RZ, R22 ;  /* 0x000000ffff1c7224 */ /* 0x000fce00078e0016 */
[----:B------:R-:W-:Y:S05]  /*10e0*/  WARPSYNC.COLLECTIVE R17, `(.L_x_7325) ;  /* 0x0000000011087348 */ /* 0x000fea0003c00000 */
[----:B------:R0:W1:Y:S02]  /*10f0*/  SHFL.DOWN P5, R20, R28, R19, R18 ;  /* 0x080000131c147389 */ /* 0x00006400000a0012 */
[----:B01----:R-:W-:Y:S01]  /*1100*/  ENDCOLLECTIVE ;  /* 0x000000000000791b */ /* 0x003fe20003800000 */
.L_x_7325:
[----:B------:R-:W-:Y:S05]  /*1110*/  BRA `(.L_x_7326) ;  /* 0xfffffff400687947 */ /* 0x000fea000383ffff */
.L_x_7314:
[----:B-1----:R-:W-:Y:S01]  /*1120*/  IMAD.MOV.U32 R28, RZ, RZ, R15 ;  /* 0x000000ffff1c7224 */ /* 0x002fe200078e000f */
[----:B------:R-:W-:Y:S01]  /*1130*/  MOV R17, 0xffffffff ;  /* 0xffffffff00117802 */ /* 0x000fe20000000f00 */
[----:B------:R-:W-:Y:S02]  /*1140*/  IMAD.MOV.U32 R19, RZ, RZ, 0x10 ;  /* 0x00000010ff137424 */ /* 0x000fe400078e00ff */
[----:B------:R-:W-:-:S07]  /*1150*/  IMAD.MOV.U32 R18, RZ, RZ, 0x1f ;  /* 0x0000001fff127424 */ /* 0x000fce00078e00ff */
[----:B0-----:R-:W-:Y:S05]  /*1160*/  WARPSYNC.COLLECTIVE R17, `(.L_x_7327) ;  /* 0x0000000011087348 */ /* 0x001fea0003c00000 */
[----:B------:R1:W2:Y:S02]  /*1170*/  SHFL.DOWN P5, R20, R28, R19, R18 ;  /* 0x080000131c147389 */ /* 0x0002a400000a0012 */
[----:B012---:R-:W-:Y:S01]  /*1180*/  ENDCOLLECTIVE ;  /* 0x000000000000791b */ /* 0x007fe20003800000 */
.L_x_7327:
[----:B------:R-:W-:Y:S02]  /*1190*/  IMAD.MOV.U32 R19, RZ, RZ, 0x8 ;  /* 0x00000008ff137424 */ /* 0x000fe400078e00ff */
[----:B------:R-:W-:-:S04]  /*11a0*/  FADD.FTZ R16, R15, R20 ;  /* 0x000000140f107221 */ /* 0x000fc80000010000 */
[----:B------:R-:W-:-:S07]  /*11b0*/  IMAD.MOV.U32 R28, RZ, RZ, R16 ;  /* 0x000000ffff1c7224 */ /* 0x000fce00078e0010 */
[----:B------:R-:W-:Y:S05]  /*11c0*/  WARPSYNC.COLLECTIVE R17, `(.L_x_7328) ;  /* 0x0000000011087348 */ /* 0x000fea0003c00000 */
[----:B------:R0:W1:Y:S02]  /*11d0*/  SHFL.DOWN P5, R20, R28, R19, R18 ;  /* 0x080000131c147389 */ /* 0x00006400000a0012 */
[----:B01----:R-:W-:Y:S01]  /*11e0*/  ENDCOLLECTIVE ;  /* 0x000000000000791b */ /* 0x003fe20003800000 */
.L_x_7328:
[----:B------:R-:W-:Y:S01]  /*11f0*/  HFMA2.MMA R19, -RZ, RZ, 0, 2.384185791015625e-07 ;  /* 0x00000004ff137435 */ /* 0x000fe200000001ff */
[----:B------:R-:W-:-:S04]  /*1200*/  FADD.FTZ R21, R16, R20 ;  /* 0x0000001410157221 */ /* 0x000fc80000010000 */
[----:B------:R-:W-:-:S07]  /*1210*/  IMAD.MOV.U32 R28, RZ, RZ, R21 ;  /* 0x000000ffff1c7224 */ /* 0x000fce00078e0015 */
[----:B------:R-:W-:Y:S05]  /*1220*/  WARPSYNC.COLLECTIVE R17, `(.L_x_7329) ;  /* 0x0000000011087348 */ /* 0x000fea0003c00000 */
[----:B------:R0:W1:Y:S02]  /*1230*/  SHFL.DOWN P5, R20, R28, R19, R18 ;  /* 0x080000131c147389 */ /* 0x00006400000a0012 */
[----:B01----:R-:W-:Y:S01]  /*1240*/  ENDCOLLECTIVE ;  /* 0x000000000000791b */ /* 0x003fe20003800000 */
.L_x_7329:
[----:B------:R-:W-:Y:S02]  /*1250*/  IMAD.MOV.U32 R19, RZ, RZ, 0x2 ;  /* 0x00000002ff137424 */ /* 0x000fe400078e00ff */
[----:B------:R-:W-:-:S04]  /*1260*/  FADD.FTZ R22, R21, R20 ;  /* 0x0000001415167221 */ /* 0x000fc80000010000 */
[----:B------:R-:W-:-:S07]  /*1270*/  IMAD.MOV.U32 R28, RZ, RZ, R22 ;  /* 0x000000ffff1c7224 */ /* 0x000fce00078e0016 */
[----:B------:R-:W-:Y:S05]  /*1280*/  WARPSYNC.COLLECTIVE R17, `(.L_x_7330) ;  /* 0x0000000011087348 */ /* 0x000fea0003c00000 */
[----:B------:R0:W1:Y:S02]  /*1290*/  SHFL.DOWN P5, R20, R28, R19, R18 ;  /* 0x080000131c147389 */ /* 0x00006400000a0012 */
[----:B01----:R-:W-:Y:S01]  /*12a0*/  ENDCOLLECTIVE ;  /* 0x000000000000791b */ /* 0x003fe20003800000 */
.L_x_7330:
[----:B------:R-:W-:Y:S02]  /*12b0*/  IMAD.MOV.U32 R19, RZ, RZ, 0x1 ;  /* 0x00000001ff137424 */ /* 0x000fe400078e00ff */
[----:B------:R-:W-:-:S05]  /*12c0*/  FADD.FTZ R23, R22, R20 ;  /* 0x0000001416177221 */ /* 0x000fca0000010000 */
[----:B------:R-:W-:-:S07]  /*12d0*/  MOV R28, R23 ;  /* 0x00000017001c7202 */ /* 0x000fce0000000f00 */
[----:B------:R-:W-:Y:S05]  /*12e0*/  WARPSYNC.COLLECTIVE R17, `(.L_x_7331) ;  /* 0x0000000011087348 */ /* 0x000fea0003c00000 */
[----:B------:R0:W1:Y:S02]  /*12f0*/  SHFL.DOWN P5, R20, R28, R19, R18 ;  /* 0x080000131c147389 */ /* 0x00006400000a0012 */
[----:B01----:R-:W-:Y:S01]  /*1300*/  ENDCOLLECTIVE ;  /* 0x000000000000791b */ /* 0x003fe20003800000 */
.L_x_7331:
[----:B------:R-:W-:Y:S05]  /*1310*/  BRA `(.L_x_7332) ;  /* 0xfffffff400dc7947 */ /* 0x000fea000383ffff */
.L_x_7333:
        /* <DEDUP_REMOVED lines=14> */
.L_x_12079:


//--------------------- .text._ZN2at6native43_GLOBAL__N__9ae7fba5_10_SoftMax_cu_9f978f6322cunn_SoftMaxForwardRegIN3c108BFloat16EfS4_NS1_22SoftMaxForwardEpilogueElLi3EEEvPT1_PKT_T3_ --------------------------
	.section	.text._ZN2at6native43_GLOBAL__N__9ae7fba5_10_SoftMax_cu_9f978f6322cunn_SoftMaxForwardRegIN3c108BFloat16EfS4_NS1_22SoftMaxForwardEpilogueElLi3EEEvPT1_PKT_T3_,"ax",@progbits
	.align	128
.text._ZN2at6native43_GLOBAL__N__9ae7fba5_10_SoftMax_cu_9f978f6322cunn_SoftMaxForwardRegIN3c108BFloat16EfS4_NS1_22SoftMaxForwardEpilogueElLi3EEEvPT1_PKT_T3_:
        .type           _ZN2at6native43_GLOBAL__N__9ae7fba5_10_SoftMax_cu_9f978f6322cunn_SoftMaxForwardRegIN3c108BFloat16EfS4_NS1_22SoftMaxForwardEpilogueElLi3EEEvPT1_PKT_T3_,@function
        .size           _ZN2at6native43_GLOBAL__N__9ae7fba5_10_SoftMax_cu_9f978f6322cunn_SoftMaxForwardRegIN3c108BFloat16EfS4_NS1_22SoftMaxForwardEpilogueElLi3EEEvPT1_PKT_T3_,(.L_x_12080 - _ZN2at6native43_GLOBAL__N__9ae7fba5_10_SoftMax_cu_9f978f6322cunn_SoftMaxForwardRegIN3c108BFloat16EfS4_NS1_22SoftMaxForwardEpilogueElLi3EEEvPT1_PKT_T3_)
        .other          _ZN2at6native43_GLOBAL__N__9ae7fba5_10_SoftMax_cu_9f978f6322cunn_SoftMaxForwardRegIN3c108BFloat16EfS4_NS1_22SoftMaxForwardEpilogueElLi3EEEvPT1_PKT_T3_,@"STO_CUDA_ENTRY STV_DEFAULT"
_ZN2at6native43_GLOBAL__N__9ae7fba5_10_SoftMax_cu_9f978f6322cunn_SoftMaxForwardRegIN3c108BFloat16EfS4_NS1_22SoftMaxForwardEpilogueElLi3EEEvPT1_PKT_T3_:
        /* <DEDUP_REMOVED lines=9> */
[C---:B------:R-:W-:Y:S01]  /*0090*/  VIADD R8, R6.reuse, UR5 ;  /* 0x0000000506087c36 */ /* 0x040fe20008000000 */
[-C--:B------:R-:W-:Y:S02]  /*00a0*/  ISETP.GE.AND.EX P2, PT, R3, R5.reuse, PT, P2 ;  /* 0x000000050300720c */ /* 0x080fe40003f46320 */
[----:B------:R-:W-:Y:S02]  /*00b0*/  SHF.R.S32.HI R7, RZ, 0x1f, R6 ;  /* 0x0000001fff077819 */ /* 0x000fe40000011406 */
[-C--:B------:R-:W-:Y:S02]  /*00c0*/  ISETP.GE.U32.AND P1, PT, R6, R4.reuse, PT ;  /* 0x000000040600720c */ /* 0x080fe40003f26070 */
[----:B------:R-:W-:Y:S02]  /*00d0*/  SHF.R.S32.HI R9, RZ, 0x1f, R8 ;  /* 0x0000001fff097819 */ /* 0x000fe40000011408 */
[----:B------:R-:W-:Y:S02]  /*00e0*/  ISETP.GE.AND.EX P1, PT, R7, R5, PT, P1 ;  /* 0x000000050700720c */ /* 0x000fe40003f26310 */
[----:B------:R-:W-:-:S03]  /*00f0*/  ISETP.GE.U32.AND P0, PT, R8, R4, PT ;  /* 0x000000040800720c */ /* 0x000fc60003f06070 */
[----:B------:R-:W0:Y:S01]  /*0100*/  @!P2 LDC.64 R22, c[0x0][0x218] ;  /* 0x00008600ff16ab82 */ /* 0x000e220000000a00 */
[----:B------:R-:W-:Y:S01]  /*0110*/  ISETP.GE.AND.EX P0, PT, R9, R5, PT, P0 ;  /* 0x000000050900720c */ /* 0x000fe20003f06300 */
[----:B--2---:R-:W-:-:S04]  /*0120*/  @!P2 IMAD.WIDE.U32 R18, R4, UR7, R2 ;  /* 0x000000070412ac25 */ /* 0x004fc8000f8e0002 */
[----:B------:R-:W-:Y:S02]  /*0130*/  @!P2 IMAD R15, R5, UR7, R19 ;  /* 0x00000007050fac24 */ /* 0x000fe4000f8e0213 */
[----:B------:R-:W1:Y:S01]  /*0140*/  @!P1 LDC.64 R16, c[0x0][0x218] ;  /* 0x00008600ff109b82 */ /* 0x000e620000000a00 */
[----:B------:R-:W-:-:S04]  /*0150*/  @!P1 IMAD.WIDE.U32 R20, R4, UR7, R6 ;  /* 0x0000000704149c25 */ /* 0x000fc8000f8e0006 */
[----:B------:R-:W-:-:S03]  /*0160*/  @!P1 IMAD R21, R5, UR7, R21 ;  /* 0x0000000705159c24 */ /* 0x000fc6000f8e0215 */
[----:B------:R-:W2:Y:S01]  /*0170*/  @!P0 LDC.64 R12, c[0x0][0x218] ;  /* 0x00008600ff0c8b82 */ /* 0x000ea20000000a00 */
[----:B0-----:R-:W-:-:S04]  /*0180*/  @!P2 LEA R14, P3, R18, R22, 0x1 ;  /* 0x00000016120ea211 */ /* 0x001fc800078608ff */
[----:B------:R-:W-:Y:S01]  /*0190*/  @!P2 LEA.HI.X R15, R18, R23, R15, 0x1, P3 ;  /* 0x00000017120fa211 */ /* 0x000fe200018f0c0f */
[----:B------:R-:W-:Y:S01]  /*01a0*/  @!P0 IMAD.WIDE.U32 R18, R4, UR7, R8 ;  /* 0x0000000704128c25 */ /* 0x000fe2000f8e0008 */
[----:B-1----:R-:W-:-:S03]  /*01b0*/  @!P1 LEA R16, P3, R20, R16, 0x1 ;  /* 0x0000001014109211 */ /* 0x002fc600078608ff */
[----:B------:R-:W3:Y:S01]  /*01c0*/  @!P2 LDG.E.U16 R10, desc[UR8][R14.64] ;  /* 0x000000080e0aa981 */ /* 0x000ee2000c1e1500 */
[----:B------:R-:W-:Y:S01]  /*01d0*/  @!P0 IMAD R19, R5, UR7, R19 ;  /* 0x0000000705138c24 */ /* 0x000fe2000f8e0213 */
[----:B------:R-:W-:Y:S02]  /*01e0*/  @!P1 LEA.HI.X R17, R20, R17, R21, 0x1, P3 ;  /* 0x0000001114119211 */ /* 0x000fe400018f0c15 */
[----:B--2---:R-:W-:-:S03]  /*01f0*/  @!P0 LEA R12, P3, R18, R12, 0x1 ;  /* 0x0000000c120c8211 */ /* 0x004fc600078608ff */
[----:B------:R-:W2:Y:S01]  /*0200*/  @!P1 LDG.E.U16 R0, desc[UR8][R16.64] ;  /* 0x0000000810009981 */ /* 0x000ea2000c1e1500 */
[----:B------:R-:W-:-:S05]  /*0210*/  @!P0 LEA.HI.X R13, R18, R13, R19, 0x1, P3 ;  /* 0x0000000d120d8211 */ /* 0x000fca00018f0c13 */
[----:B------:R-:W4:Y:S01]  /*0220*/  @!P0 LDG.E.U16 R11, desc[UR8][R12.64] ;  /* 0x000000080c0b8981 */ /* 0x000f22000c1e1500 */
[----:B------:R-:W-:Y:S01]  /*0230*/  IMAD.MOV.U32 R18, RZ, RZ, -0x800001 ;  /* 0xff7fffffff127424 */ /* 0x000fe200078e00ff */
[----:B------:R-:W0:Y:S01]  /*0240*/  S2UR UR6, SR_CgaCtaId ;  /* 0x00000000000679c3 */ /* 0x000e220000008800 */
[----:B------:R-:W-:Y:S01]  /*0250*/  UMOV UR4, 0x400 ;  /* 0x0000040000047882 */ /* 0x000fe20000000000 */
[----:B------:R-:W-:Y:S02]  /*0260*/  USHF.R.U32.HI UR5, URZ, 0x5, UR5 ;  /* 0x000000053f057899 */ /* 0x000fe40008011605 */
[----:B0-----:R-:W-:-:S04]  /*0270*/  ULEA UR4, UR6, UR4, 0x18 ;  /* 0x0000000406047291 */ /* 0x001fc8000f8ec03f */
[----:B------:R-:W-:Y:S01]  /*0280*/  BAR.SYNC.DEFER_BLOCKING 0x0 ;  /* 0x0000000000007b1d */ /* 0x000fe20000010000 */
[----:B------:R-:W-:-:S05]  /*0290*/  ISETP.GE.AND P5, PT, R2, UR5, PT ;  /* 0x0000000502007c0c */ /* 0x000fca000bfa6270 */
[----:B------:R-:W-:Y:S01]  /*02a0*/  BSSY B0, `(.L_x_7334) ;  /* 0x0000037000007945 */ /* 0x000fe20003800000 */
[----:B---3--:R-:W-:-:S04]  /*02b0*/  @!P2 SHF.L.U32 R19, R10, 0x10, RZ ;  /* 0x000000100a13a819 */ /* 0x008fc800000006ff */
[----:B------:R-:W-:Y:S01]  /*02c0*/  @!P2 FMNMX.FTZ R18, R19, -3.40282346638528859812e+38, !PT ;  /* 0xff7fffff1312a809 */ /* 0x000fe20007810000 */
[----:B--2---:R-:W-:-:S05]  /*02d0*/  @!P1 IMAD.U32 R19, R0, 0x10000, RZ ;  /* 0x0001000000139824 */ /* 0x004fca00078e00ff */
[----:B------:R-:W-:Y:S01]  /*02e0*/  @!P1 FMNMX.FTZ R18, R18, R19, !PT ;  /* 0x0000001312129209 */ /* 0x000fe20007810000 */
[----:B----4-:R-:W-:-:S05]  /*02f0*/  @!P0 IMAD.U32 R19, R11, 0x10000, RZ ;  /* 0x000100000b138824 */ /* 0x010fca00078e00ff */
        /* <DEDUP_REMOVED lines=11> */
[----:B------:R-:W-:-:S04]  /*03b0*/  SHF.R.S32.HI R19, RZ, 0x1f, R2 ;  /* 0x0000001fff137819 */ /* 0x000fc80000011402 */
        /* <DEDUP_REMOVED lines=12> */
[----:B------:R-:W-:Y:S02]  /*0480*/  MOV R16, 0xff7fffff ;  /* 0xff7fffff00107802 */ /* 0x000fe40000000f00 */
[----:B------:R-:W-:Y:S01]  /*0490*/  LEA R14, R15, UR4, 0x2 ;  /* 0x000000040f0e7c11 */ /* 0x000fe2000f8e10ff */
[----:B------:R-:W-:Y:S01]  /*04a0*/  BAR.SYNC.DEFER_BLOCKING 0x0 ;  /* 0x0000000000007b1d */ /* 0x000fe20000010000 */
[----:B------:R-:W-:-:S05]  /*04b0*/  VIADD R15, R2, 0x1f ;  /* 0x0000001f020f7836 */ /* 0x000fca0000000000 */
[----:B------:R0:W1:Y:S01]  /*04c0*/  @!P5 LDS R16, [R14] ;  /* 0x000000000e10d984 */ /* 0x0000620000000800 */
[----:B------:R-:W-:Y:S02]  /*04d0*/  ISETP.GT.U32.AND P4, PT, R15, 0x3e, PT ;  /* 0x0000003e0f00780c */ /* 0x000fe40003f84070 */
[----:B------:R-:W-:-:S11]  /*04e0*/  P2R R19, PR, RZ, 0x20 ;  /* 0x00000020ff137803 */ /* 0x000fd60000000000 */
        /* <DEDUP_REMOVED lines=16> */
.L_x_7349:
[----:B-1----:R-:W-:-:S04]  /*05f0*/  FSETP.GEU.FTZ.AND P5, PT, R20, R17, PT ;  /* 0x000000111400720b */ /* 0x002fc80003fbe000 */
[----:B------:R-:W-:-:S09]  /*0600*/  FSEL R16, R17, R20, !P5 ;  /* 0x0000001411107208 */ /* 0x000fd20006800000 */
.L_x_7335:
[----:B------:R-:W-:Y:S05]  /*0610*/  BSYNC B0 ;  /* 0x0000000000007941 */ /* 0x000fea0003800000 */
.L_x_7334:
[----:B------:R-:W-:Y:S01]  /*0620*/  ISETP.NE.AND P6, PT, R2, RZ, PT ;  /* 0x000000ff0200720c */ /* 0x000fe20003fc5270 */
[----:B------:R-:W-:-:S12]  /*0630*/  WARPSYNC.ALL ;  /* 0x0000000000007948 */ /* 0x000fd80003800000 */
[----:B-1----:R1:W-:Y:S01]  /*0640*/  @!P6 STS [UR4], R16 ;  /* 0x00000010ff00e988 */ /* 0x0023e20008000804 */
[----:B------:R-:W-:Y:S01]  /*0650*/  BAR.SYNC.DEFER_BLOCKING 0x0 ;  /* 0x0000000000007b1d */ /* 0x000fe20000010000 */
[----:B-1----:R-:W-:Y:S01]  /*0660*/  @!P2 IMAD.U32 R16, R10, 0x10000, RZ ;  /* 0x000100000a10a824 */ /* 0x002fe200078e00ff */
[----:B0-----:R-:W-:Y:S01]  /*0670*/  @!P0 SHF.L.U32 R20, R11, 0x10, RZ ;  /* 0x000000100b148819 */ /* 0x001fe200000006ff */
[----:B------:R-:W-:Y:S01]  /*0680*/  @!P1 IMAD.U32 R18, R0, 0x10000, RZ ;  /* 0x0001000000129824 */ /* 0x000fe200078e00ff */
[----:B------:R-:W-:Y:S02]  /*0690*/  ISETP.NE.AND P5, PT, R19, RZ, PT ;  /* 0x000000ff1300720c */ /* 0x000fe40003fa5270 */
[----:B------:R-:W-:Y:S01]  /*06a0*/  @!P3 SHF.R.S32.HI R12, RZ, 0x5, R12 ;  /* 0x00000005ff0cb819 */ /* 0x000fe2000001140c */
[----:B------:R-:W-:Y:S01]  /*06b0*/  BSSY B0, `(.L_x_7337) ;  /* 0x000002c000007945 */ /* 0x000fe20003800000 */
[----:B------:R-:W0:Y:S02]  /*06c0*/  LDS R13, [UR4] ;  /* 0x00000004ff0d7984 */ /* 0x000e240008000800 */
[----:B0-----:R-:W-:-:S04]  /*06d0*/  @!P2 FADD.FTZ R15, R16, -R13 ;  /* 0x8000000d100fa221 */ /* 0x001fc80000010000 */
[----:B------:R-:W-:Y:S01]  /*06e0*/  @!P2 FMUL.FTZ R16, R15, 1.4426950216293334961 ;  /* 0x3fb8aa3b0f10a820 */ /* 0x000fe20000410000 */
[----:B------:R-:W-:-:S04]  /*06f0*/  @!P1 FADD.FTZ R15, R18, -R13 ;  /* 0x8000000d120f9221 */ /* 0x000fc80000010000 */
[----:B------:R-:W-:Y:S01]  /*0700*/  @!P1 FMUL.FTZ R17, R15, 1.4426950216293334961 ;  /* 0x3fb8aa3b0f119820 */ /* 0x000fe20000410000 */
[----:B------:R-:W0:Y:S01]  /*0710*/  @!P2 MUFU.EX2 R16, R16 ;  /* 0x000000100010a308 */ /* 0x000e220000000800 */
[----:B------:R-:W-:-:S04]  /*0720*/  @!P0 FADD.FTZ R15, R20, -R13 ;  /* 0x8000000d140f8221 */ /* 0x000fc80000010000 */
[----:B------:R-:W-:Y:S01]  /*0730*/  @!P0 FMUL.FTZ R19, R15, 1.4426950216293334961 ;  /* 0x3fb8aa3b0f138820 */ /* 0x000fe20000410000 */
[----:B------:R-:W-:Y:S02]  /*0740*/  IMAD.MOV.U32 R15, RZ, RZ, RZ ;  /* 0x000000ffff0f7224 */ /* 0x000fe400078e00ff */
[----:B------:R-:W1:Y:S08]  /*0750*/  @!P1 MUFU.EX2 R18, R17 ;  /* 0x0000001100129308 */ /* 0x000e700000000800 */
[----:B------:R2:W3:Y:S01]  /*0760*/  @!P0 MUFU.EX2 R20, R19 ;  /* 0x0000001300148308 */ /* 0x0004e20000000800 */
[----:B0-----:R-:W-:-:S04]  /*0770*/  @!P2 FADD.FTZ R15, RZ, R16 ;  /* 0x00000010ff0fa221 */ /* 0x001fc80000010000 */
[----:B-1----:R-:W-:Y:S01]  /*0780*/  @!P1 FADD.FTZ R15, R15, R18 ;  /* 0x000000120f0f9221 */ /* 0x002fe20000010000 */
[----:B--2---:R-:W-:Y:S01]  /*0790*/  @!P3 LEA R19, R12, UR4, 0x2 ;  /* 0x000000040c13bc11 */ /* 0x004fe2000f8e10ff */
[----:B------:R-:W-:Y:S01]  /*07a0*/  IMAD.MOV.U32 R12, RZ, RZ, RZ ;  /* 0x000000ffff0c7224 */ /* 0x000fe200078e00ff */
[----:B------:R-:W-:Y:S01]  /*07b0*/  BAR.SYNC.DEFER_BLOCKING 0x0 ;  /* 0x0000000000007b1d */ /* 0x000fe20000010000 */
        /* <DEDUP_REMOVED lines=26> */
.L_x_7355:
[----:B-1----:R-:W-:-:S07]  /*0960*/  FADD.FTZ R12, R16, R19 ;  /* 0x00000013100c7221 */ /* 0x002fce0000010000 */
.L_x_7338:
[----:B------:R-:W-:Y:S05]  /*0970*/  BSYNC B0 ;  /* 0x0000000000007941 */ /* 0x000fea0003800000 */
.L_x_7337:
[----:B-1----:R1:W-:Y:S01]  /*0980*/  @!P6 STS [UR4], R12 ;  /* 0x0000000cff00e988 */ /* 0x0023e20008000804 */
[----:B------:R-:W-:Y:S05]  /*0990*/  WARPSYNC.ALL ;  /* 0x0000000000007948 */ /* 0x000fea0003800000 */
[----:B------:R-:W-:Y:S06]  /*09a0*/  BAR.SYNC.DEFER_BLOCKING 0x0 ;  /* 0x0000000000007b1d */ /* 0x000fec0000010000 */
[----:B------:R-:W-:Y:S01]  /*09b0*/  BSSY B0, `(.L_x_7340) ;  /* 0x0000010000007945 */ /* 0x000fe20003800000 */
[----:B------:R-:W2:Y:S03]  /*09c0*/  LDS R12, [UR4] ;  /* 0x00000004ff0c7984 */ /* 0x000ea60008000800 */
[----:B------:R-:W-:Y:S05]  /*09d0*/  @P2 BRA `(.L_x_7341) ;  /* 0x0000000000342947 */ /* 0x000fea0003800000 */
[----:B0-----:R-:W-:Y:S01]  /*09e0*/  IMAD.U32 R14, R10, 0x10000, RZ ;  /* 0x000100000a0e7824 */ /* 0x001fe200078e00ff */
[----:B------:R-:W-:Y:S01]  /*09f0*/  ULDC.64 UR4, c[0x0][0x210] ;  /* 0x0000840000047ab9 */ /* 0x000fe20000000a00 */
[----:B--2---:R-:W-:Y:S02]  /*0a00*/  MUFU.RCP R10, R12 ;  /* 0x0000000c000a7308 */ /* 0x004fe40000001000 */
[----:B------:R-:W-:-:S04]  /*0a10*/  FADD.FTZ R14, R14, -R13 ;  /* 0x8000000d0e0e7221 */ /* 0x000fc80000010000 */
[----:B------:R-:W-:Y:S01]  /*0a20*/  FMUL.FTZ R16, R14, 1.4426950216293334961 ;  /* 0x3fb8aa3b0e107820 */ /* 0x000fe20000410000 */
[----:B------:R-:W-:-:S03]  /*0a30*/  IMAD.WIDE.U32 R14, R4, UR7, R2 ;  /* 0x00000007040e7c25 */ /* 0x000fc6000f8e0002 */
[----:B------:R-:W0:Y:S01]  /*0a40*/  MUFU.EX2 R17, R16 ;  /* 0x0000001000117308 */ /* 0x000e220000000800 */
[----:B------:R-:W-:Y:S01]  /*0a50*/  IMAD R15, R5, UR7, R15 ;  /* 0x00000007050f7c24 */ /* 0x000fe2000f8e020f */
[----:B------:R-:W-:Y:S01]  /*0a60*/  LEA R2, P2, R14, UR4, 0x1 ;  /* 0x000000040e027c11 */ /* 0x000fe2000f8408ff */
[----:B0-----:R-:W-:-:S05]  /*0a70*/  FMUL.FTZ R3, R17, R10 ;  /* 0x0000000a11037220 */ /* 0x001fca0000410000 */
[----:B------:R-:W-:Y:S02]  /*0a80*/  F2FP.BF16.F32.PACK_AB R10, RZ, R3 ;  /* 0x00000003ff0a723e */ /* 0x000fe400000010ff */
[----:B------:R-:W-:-:S05]  /*0a90*/  LEA.HI.X R3, R14, UR5, R15, 0x1, P2 ;  /* 0x000000050e037c11 */ /* 0x000fca00090f0c0f */
[----:B------:R3:W-:Y:S02]  /*0aa0*/  STG.E.U16 desc[UR8][R2.64], R10 ;  /* 0x0000000a02007986 */ /* 0x0007e4000c101508 */
.L_x_7341:
[----:B------:R-:W-:Y:S05]  /*0ab0*/  BSYNC B0 ;  /* 0x0000000000007941 */ /* 0x000fea0003800000 */
.L_x_7340:
[----:B------:R-:W-:Y:S04]  /*0ac0*/  BSSY B0, `(.L_x_7342) ;  /* 0x000000f000007945 */ /* 0x000fe80003800000 */
[----:B------:R-:W-:Y:S05]  /*0ad0*/  @P1 BRA `(.L_x_7343) ;  /* 0x0000000000341947 */ /* 0x000fea0003800000 */
[----:B------:R-:W-:Y:S01]  /*0ae0*/  SHF.L.U32 R0, R0, 0x10, RZ ;  /* 0x0000001000007819 */ /* 0x000fe200000006ff */
[----:B--23--:R-:W-:Y:S01]  /*0af0*/  MUFU.RCP R3, R12 ;  /* 0x0000000c00037308 */ /* 0x00cfe20000001000 */
[----:B------:R-:W-:Y:S01]  /*0b00*/  IMAD.WIDE.U32 R6, R4, UR7, R6 ;  /* 0x0000000704067c25 */ /* 0x000fe2000f8e0006 */
[----:B------:R-:W-:-:S03]  /*0b10*/  ULDC.64 UR4, c[0x0][0x210] ;  /* 0x0000840000047ab9 */ /* 0x000fc60000000a00 */
[----:B------:R-:W-:Y:S01]  /*0b20*/  FADD.FTZ R0, R0, -R13 ;  /* 0x8000000d00007221 */ /* 0x000fe20000010000 */
[----:B------:R-:W-:-:S03]  /*0b30*/  LEA R2, P1, R6, UR4, 0x1 ;  /* 0x0000000406027c11 */ /* 0x000fc6000f8208ff */
[----:B------:R-:W-:-:S04]  /*0b40*/  FMUL.FTZ R10, R0, 1.4426950216293334961 ;  /* 0x3fb8aa3b000a7820 */ /* 0x000fc80000410000 */
[----:B------:R-:W2:Y:S02]  /*0b50*/  MUFU.EX2 R0, R10 ;  /* 0x0000000a00007308 */ /* 0x000ea40000000800 */
[----:B--2---:R-:W-:Y:S01]  /*0b60*/  FMUL.FTZ R0, R0, R3 ;  /* 0x0000000300007220 */ /* 0x004fe20000410000 */
[----:B------:R-:W-:-:S04]  /*0b70*/  IMAD R3, R5, UR7, R7 ;  /* 0x0000000705037c24 */ /* 0x000fc8000f8e0207 */
[----:B------:R-:W-:Y:S02]  /*0b80*/  F2FP.BF16.F32.PACK_AB R0, RZ, R0 ;  /* 0x00000000ff00723e */ /* 0x000fe400000010ff */
[----:B------:R-:W-:-:S05]  /*0b90*/  LEA.HI.X R3, R6, UR5, R3, 0x1, P1 ;  /* 0x0000000506037c11 */ /* 0x000fca00088f0c03 */
[----:B------:R4:W-:Y:S02]  /*0ba0*/  STG.E.U16 desc[UR8][R2.64], R0 ;  /* 0x0000000002007986 */ /* 0x0009e4000c101508 */
.L_x_7343:
[----:B------:R-:W-:Y:S05]  /*0bb0*/  BSYNC B0 ;  /* 0x0000000000007941 */ /* 0x000fea0003800000 */
.L_x_7342:
[----:B------:R-:W-:Y:S05]  /*0bc0*/  @P0 EXIT ;  /* 0x000000000000094d */ /* 0x000fea0003800000 */
[----:B----4-:R-:W-:Y:S01]  /*0bd0*/  IMAD.U32 R0, R11, 0x10000, RZ ;  /* 0x000100000b007824 */ /* 0x010fe200078e00ff */
[----:B--23--:R-:W-:Y:S01]  /*0be0*/  MUFU.RCP R3, R12 ;  /* 0x0000000c00037308 */ /* 0x00cfe20000001000 */
[----:B------:R-:W-:Y:S01]  /*0bf0*/  IMAD.WIDE.U32 R8, R4, UR7, R8 ;  /* 0x0000000704087c25 */ /* 0x000fe2000f8e0008 */
[----:B------:R-:W-:-:S03]  /*0c00*/  ULDC.64 UR4, c[0x0][0x210] ;  /* 0x0000840000047ab9 */ /* 0x000fc60000000a00 */
[----:B------:R-:W-:Y:S01]  /*0c10*/  FADD.FTZ R0, R0, -R13 ;  /* 0x8000000d00007221 */ /* 0x000fe20000010000 */
[----:B------:R-:W-:Y:S01]  /*0c20*/  IMAD R5, R5, UR7, R9 ;  /* 0x0000000705057c24 */ /* 0x000fe2000f8e0209 */
[----:B------:R-:W-:Y:S02]  /*0c30*/  LEA R2, P0, R8, UR4, 0x1 ;  /* 0x0000000408027c11 */ /* 0x000fe4000f8008ff */
[----:B------:R-:W-:-:S04]  /*0c40*/  FMUL.FTZ R6, R0, 1.4426950216293334961 ;  /* 0x3fb8aa3b00067820 */ /* 0x000fc80000410000 */
[----:B------:R-:W2:Y:S02]  /*0c50*/  MUFU.EX2 R0, R6 ;  /* 0x0000000600007308 */ /* 0x000ea40000000800 */
[----:B--2---:R-:W-:Y:S01]  /*0c60*/  FMUL.FTZ R0, R0, R3 ;  /* 0x0000000300007220 */ /* 0x004fe20000410000 */
[----:B------:R-:W-:-:S04]  /*0c70*/  LEA.HI.X R3, R8, UR5, R5, 0x1, P0 ;  /* 0x0000000508037c11 */ /* 0x000fc800080f0c05 */
[----:B------:R-:W-:-:S05]  /*0c80*/  F2FP.BF16.F32.PACK_AB R0, RZ, R0 ;  /* 0x00000000ff00723e */ /* 0x000fca00000010ff */
[----:B------:R-:W-:Y:S01]  /*0c90*/  STG.E.U16 desc[UR8][R2.64], R0 ;  /* 0x0000000002007986 */ /* 0x000fe2000c101508 */
[----:B------:R-:W-:Y:S05]  /*0ca0*/  EXIT ;  /* 0x000000000000794d */ /* 0x000fea0003800000 */
.L_x_7336:
[----:B------:R-:W-:Y:S01]  /*0cb0*/  HFMA2.MMA R26, -RZ, RZ, 0, 1.847743988037109375e-06 ;  /* 0x0000001fff1a7435 */ /* 0x000fe200000001ff */
[----:B-1----:R-:W-:Y:S02]  /*0cc0*/  IMAD.MOV.U32 R24, RZ, RZ, R16 ;  /* 0x000000ffff187224 */ /* 0x002fe400078e0010 */
[----:B------:R-:W-:Y:S02]  /*0cd0*/  IMAD.MOV.U32 R23, RZ, RZ, 0x10 ;  /* 0x00000010ff177424 */ /* 0x000fe400078e00ff */
[----:B------:R-:W-:-:S07]  /*0ce0*/  IMAD.MOV.U32 R21, RZ, RZ, -0x1 ;  /* 0xffffffffff157424 */ /* 0x000fce00078e00ff */
[----:B------:R-:W-:Y:S05]  /*0cf0*/  WARPSYNC.COLLECTIVE R21, `(.L_x_7344) ;  /* 0x0000000015087348 */ /* 0x000fea0003c00000 */
[----:B------:R0:W1:Y:S02]  /*0d00*/  SHFL.DOWN P5, R22, R24, R23, R26 ;  /* 0x0800001718167389 */ /* 0x00006400000a001a */
[----:B01----:R-:W-:Y:S01]  /*0d10*/  ENDCOLLECTIVE ;  /* 0x000000000000791b */ /* 0x003fe20003800000 */
.L_x_7344:
        /* <DEDUP_REMOVED lines=8> */
.L_x_7345:
        /* <DEDUP_REMOVED lines=8> */
.L_x_7346:
        /* <DEDUP_REMOVED lines=8> */
.L_x_7347:
        /* <DEDUP_REMOVED lines=8> */
.L_x_7348:
[----:B------:R-:W-:Y:S01]  /*0f20*/  IMAD.MOV.U32 R17, RZ, RZ, R22 ;  /* 0x000000ffff117224 */ /* 0x000fe200078e0016 */
[----:B------:R-:W-:Y:S06]  /*0f30*/  BRA `(.L_x_7349) ;  /* 0xfffffff400ac7947 */ /* 0x000fec000383ffff */
.L_x_7339:
[----:B-1----:R-:W-:Y:S01]  /*0f40*/  MOV R24, R12 ;  /* 0x0000000c00187202 */ /* 0x002fe20000000f00 */
[----:B------:R-:W-:Y:S01]  /*0f50*/  IMAD.MOV.U32 R23, RZ, RZ, 0x10 ;  /* 0x00000010ff177424 */ /* 0x000fe200078e00ff */
[----:B------:R-:W-:Y:S01]  /*0f60*/  MOV R21, 0xffffffff ;  /* 0xffffffff00157802 */ /* 0x000fe20000000f00 */
[----:B------:R-:W-:-:S07]  /*0f70*/  IMAD.MOV.U32 R26, RZ, RZ, 0x1f ;  /* 0x0000001fff1a7424 */ /* 0x000fce00078e00ff */
[----:B0-----:R-:W-:Y:S05]  /*0f80*/  WARPSYNC.COLLECTIVE R21, `(.L_x_7350) ;  /* 0x0000000015087348 */ /* 0x001fea0003c00000 */
[----:B------:R1:W2:Y:S02]  /*0f90*/  SHFL.DOWN P5, R22, R24, R23, R26 ;  /* 0x0800001718167389 */ /* 0x0002a400000a001a */
[----:B012---:R-:W-:Y:S01]  /*0fa0*/  ENDCOLLECTIVE ;  /* 0x000000000000791b */ /* 0x007fe20003800000 */
.L_x_7350:
[----:B------:R-:W-:Y:S01]  /*0fb0*/  HFMA2.MMA R23, -RZ, RZ, 0, 4.76837158203125e-07 ;  /* 0x00000008ff177435 */ /* 0x000fe200000001ff */
[----:B------:R-:W-:-:S04]  /*0fc0*/  IMAD.MOV.U32 R15, RZ, RZ, R22 ;  /* 0x000000ffff0f7224 */ /* 0x000fc800078e0016 */
[----:B------:R-:W-:-:S04]  /*0fd0*/  FADD.FTZ R15, R12, R15 ;  /* 0x0000000f0c0f7221 */ /* 0x000fc80000010000 */
[----:B------:R-:W-:-:S07]  /*0fe0*/  IMAD.MOV.U32 R24, RZ, RZ, R15 ;  /* 0x000000ffff187224 */ /* 0x000fce00078e000f */
[----:B------:R-:W-:Y:S05]  /*0ff0*/  WARPSYNC.COLLECTIVE R21, `(.L_x_7351) ;  /* 0x0000000015087348 */ /* 0x000fea0003c00000 */
[----:B------:R0:W1:Y:S02]  /*1000*/  SHFL.DOWN P5, R22, R24, R23, R26 ;  /* 0x0800001718167389 */ /* 0x00006400000a001a */
[----:B01----:R-:W-:Y:S01]  /*1010*/  ENDCOLLECTIVE ;  /* 0x000000000000791b */ /* 0x003fe20003800000 */
.L_x_7351:
[----:B------:R-:W-:Y:S01]  /*1020*/  MOV R23, 0x4 ;  /* 0x0000000400177802 */ /* 0x000fe20000000f00 */
[----:B------:R-:W-:-:S04]  /*1030*/  IMAD.MOV.U32 R14, RZ, RZ, R22 ;  /* 0x000000ffff0e7224 */ /* 0x000fc800078e0016 */
[----:B------:R-:W-:-:S04]  /*1040*/  FADD.FTZ R14, R15, R14 ;  /* 0x0000000e0f0e7221 */ /* 0x000fc80000010000 */
[----:B------:R-:W-:-:S07]  /*1050*/  IMAD.MOV.U32 R24, RZ, RZ, R14 ;  /* 0x000000ffff187224 */ /* 0x000fce00078e000e */
[----:B------:R-:W-:Y:S05]  /*1060*/  WARPSYNC.COLLECTIVE R21, `(.L_x_7352) ;  /* 0x0000000015087348 */ /* 0x000fea0003c00000 */
[----:B------:R0:W1:Y:S02]  /*1070*/  SHFL.DOWN P5, R22, R24, R23, R26 ;  /* 0x0800001718167389 */ /* 0x00006400000a001a */
[----:B01----:R-:W-:Y:S01]  /*1080*/  ENDCOLLECTIVE ;  /* 0x000000000000791b */ /* 0x003fe20003800000 */
.L_x_7352:
[----:B------:R-:W-:Y:S01]  /*1090*/  HFMA2.MMA R23, -RZ, RZ, 0, 1.1920928955078125e-07 ;  /* 0x00000002ff177435 */ /* 0x000fe200000001ff */
[----:B------:R-:W-:-:S04]  /*10a0*/  IMAD.MOV.U32 R17, RZ, RZ, R22 ;  /* 0x000000ffff117224 */ /* 0x000fc800078e0016 */
[----:B------:R-:W-:-:S04]  /*10b0*/  FADD.FTZ R17, R14, R17 ;  /* 0x000000110e117221 */ /* 0x000fc80000010000 */
[----:B------:R-:W-:-:S07]  /*10c0*/  IMAD.MOV.U32 R24, RZ, RZ, R17 ;  /* 0x000000ffff187224 */ /* 0x000fce00078e0011 */
[----:B------:R-:W-:Y:S05]  /*10d0*/  WARPSYNC.COLLECTIVE R21, `(.L_x_7353) ;  /* 0x0000000015087348 */ /* 0x000fea0003c00000 */
[----:B------:R0:W1:Y:S02]  /*10e0*/  SHFL.DOWN P5, R22, R24, R23, R26 ;  /* 0x0800001718167389 */ /* 0x00006400000a001a */
[----:B01----:R-:W-:Y:S01]  /*10f0*/  ENDCOLLECTIVE ;  /* 0x000000000000791b */ /* 0x003fe20003800000 */
.L_x_7353:
[----:B------:R-:W-:Y:S01]  /*1100*/  MOV R23, 0x1 ;  /* 0x0000000100177802 */ /* 0x000fe20000000f00 */
[----:B------:R-:W-:-:S04]  /*1110*/  IMAD.MOV.U32 R16, RZ, RZ, R22 ;  /* 0x000000ffff107224 */ /* 0x000fc800078e0016 */
[----:B------:R-:W-:-:S04]  /*1120*/  FADD.FTZ R16, R17, R16 ;  /* 0x0000001011107221 */ /* 0x000fc80000010000 */
[----:B------:R-:W-:-:S07]  /*1130*/  IMAD.MOV.U32 R24, RZ, RZ, R16 ;  /* 0x000000ffff187224 */ /* 0x000fce00078e0010 */
[----:B------:R-:W-:Y:S05]  /*1140*/  WARPSYNC.COLLECTIVE R21, `(.L_x_7354) ;  /* 0x0000000015087348 */ /* 0x000fea0003c00000 */
[----:B------:R0:W1:Y:S02]  /*1150*/  SHFL.DOWN P5, R22, R24, R23, R26 ;  /* 0x0800001718167389 */ /* 0x00006400000a001a */
[----:B01----:R-:W-:Y:S01]  /*1160*/  ENDCOLLECTIVE ;  /* 0x000000000000791b */ /* 0x003fe20003800000 */
.L_x_7354:
[----:B------:R-:W-:Y:S01]  /*1170*/  IMAD.MOV.U32 R19, RZ, RZ, R22 ;  /* 0x000000ffff137224 */ /* 0x000fe200078e0016 */
[----:B------:R-:W-:Y:S06]  /*1180*/  BRA `(.L_x_7355) ;  /* 0xfffffff400f47947 */ /* 0x000fec000383ffff */
.L_x_7356:
        /* <DEDUP_REMOVED lines=15> */
.L_x_12080:


//--------------------- .text._ZN2at6native43_GLOBAL__N__9ae7fba5_10_SoftMax_cu_9f978f6322cunn_SoftMaxForwardRegIN3c108BFloat16EfS4_NS1_22SoftMaxForwardEpilogueElLi2EEEvPT1_PKT_T3_ --------------------------
	.section	.text._ZN2at6native43_GLOBAL__N__9ae7fba5_10_SoftMax_cu_9f978f6322cunn_SoftMaxForwardRegIN3c108BFloat16EfS4_NS1_22SoftMaxForwardEpilogueElLi2EEEvPT1_PKT_T3_,"ax",@progbits
	.align	128
.text._ZN2at6native43_GLOBAL__N__9ae7fba5_10_SoftMax_cu_9f978f6322cunn_SoftMaxForwardRegIN3c108BFloat16EfS4_NS1_22SoftMaxForwardEpilogueElLi2EEEvPT1_PKT_T3_:
        .type           _ZN2at6native43_GLOBAL__N__9ae7fba5_10_SoftMax_cu_9f978f6322cunn_SoftMaxForwardRegIN3c108BFloat16EfS4_NS1_22SoftMaxForwardEpilogueElLi2EEEvPT1_PKT_T3_,@function
        .size           _ZN2at6native43_GLOBAL__N__9ae7fba5_10_SoftMax_cu_9f978f6322cunn_SoftMaxForwardRegIN3c108BFloat16EfS4_NS1_22SoftMaxForwardEpilogueElLi2EEEvPT1_PKT_T3_,(.L_x_12081 - _ZN2at6native43_GLOBAL__N__9ae7fba5_10_SoftMax_cu_9f978f6322cunn_SoftMaxForwardRegIN3c108BFloat16EfS4_NS1_22SoftMaxForwardEpilogueElLi2EEEvPT1_PKT_T3_)
        .other          _ZN2at6native43_GLOBAL__N__9ae7fba5_10_SoftMax_cu_9f978f6322cunn_SoftMaxForwardRegIN3c108BFloat16EfS4_NS1_22SoftMaxForwardEpilogueElLi2EEEvPT1_PKT_T3_,@"STO_CUDA_ENTRY STV_DEFAULT"
_ZN2at6native43_GLOBAL__N__9ae7fba5_10_SoftMax_cu_9f978f6322cunn_SoftMaxForwardRegIN3c108BFloat16EfS4_NS1_22SoftMaxForwardEpilogueElLi2EEEvPT1_PKT_T3_:
        /* <DEDUP_REMOVED lines=8> */
[----:B-1----:R-:W-:-:S04]  /*0080*/  ISETP.GE.U32.AND P1, PT, R6, R2, PT ;  /* 0x000000020600720c */ /* 0x002fc80003f26070 */
[----:B------:R-:W-:Y:S02]  /*0090*/  ISETP.GE.AND.EX P1, PT, R7, R3, PT, P1 ;  /* 0x000000030700720c */ /* 0x000fe40003f26310 */
[----:B------:R-:W-:Y:S02]  /*00a0*/  SHF.R.S32.HI R5, RZ, 0x1f, R4 ;  /* 0x0000001fff057819 */ /* 0x000fe40000011404 */
[----:B------:R-:W-:-:S04]  /*00b0*/  ISETP.GE.U32.AND P0, PT, R4, R2, PT ;  /* 0x000000020400720c */ /* 0x000fc80003f06070 */
[----:B------:R-:W-:-:S05]  /*00c0*/  ISETP.GE.AND.EX P0, PT, R5, R3, PT, P0 ;  /* 0x000000030500720c */ /* 0x000fca0003f06300 */
[----:B------:R-:W0:Y:S01]  /*00d0*/  @!P1 LDC.64 R12, c[0x0][0x218] ;  /* 0x00008600ff0c9b82 */ /* 0x000e220000000a00 */
[----:B--2---:R-:W-:-:S04]  /*00e0*/  @!P1 IMAD.WIDE.U32 R10, R2, UR7, R6 ;  /* 0x00000007020a9c25 */ /* 0x004fc8000f8e0006 */
[----:B------:R-:W-:-:S03]  /*00f0*/  @!P1 IMAD R9, R3, UR7, R11 ;  /* 0x0000000703099c24 */ /* 0x000fc6000f8e020b */
[----:B------:R-:W1:Y:S01]  /*0100*/  @!P0 LDC.64 R16, c[0x0][0x218] ;  /* 0x00008600ff108b82 */ /* 0x000e620000000a00 */
[----:B------:R-:W-:Y:S01]  /*0110*/  @!P0 IMAD.WIDE.U32 R14, R2, UR7, R4 ;  /* 0x00000007020e8c25 */ /* 0x000fe2000f8e0004 */
[----:B0-----:R-:W-:-:S04]  /*0120*/  @!P1 LEA R12, P2, R10, R12, 0x1 ;  /* 0x0000000c0a0c9211 */ /* 0x001fc800078408ff */
[----:B------:R-:W-:Y:S01]  /*0130*/  @!P1 LEA.HI.X R13, R10, R13, R9, 0x1, P2 ;  /* 0x0000000d0a0d9211 */ /* 0x000fe200010f0c09 */
[----:B------:R-:W-:Y:S01]  /*0140*/  @!P0 IMAD R9, R3, UR7, R15 ;  /* 0x0000000703098c24 */ /* 0x000fe2000f8e020f */
[----:B-1----:R-:W-:-:S03]  /*0150*/  @!P0 LEA R10, P2, R14, R16, 0x1 ;  /* 0x000000100e0a8211 */ /* 0x002fc600078408ff */
[----:B------:R-:W2:Y:S01]  /*0160*/  @!P1 LDG.E.U16 R8, desc[UR8][R12.64] ;  /* 0x000000080c089981 */ /* 0x000ea2000c1e1500 */
[----:B------:R-:W-:-:S05]  /*0170*/  @!P0 LEA.HI.X R11, R14, R17, R9, 0x1, P2 ;  /* 0x000000110e0b8211 */ /* 0x000fca00010f0c09 */
[----:B------:R-:W3:Y:S01]  /*0180*/  @!P0 LDG.E.U16 R0, desc[UR8][R10.64] ;  /* 0x000000080a008981 */ /* 0x000ee2000c1e1500 */
[----:B------:R-:W-:Y:S01]  /*0190*/  IMAD.MOV.U32 R9, RZ, RZ, -0x800001 ;  /* 0xff7fffffff097424 */ /* 0x000fe200078e00ff */
[----:B------:R-:W0:Y:S01]  /*01a0*/  S2UR UR6, SR_CgaCtaId ;  /* 0x00000000000679c3 */ /* 0x000e220000008800 */
[----:B------:R-:W-:Y:S01]  /*01b0*/  UMOV UR4, 0x400 ;  /* 0x0000040000047882 */ /* 0x000fe20000000000 */
[----:B------:R-:W-:Y:S02]  /*01c0*/  USHF.R.U32.HI UR5, URZ, 0x5, UR5 ;  /* 0x000000053f057899 */ /* 0x000fe40008011605 */
[----:B0-----:R-:W-:Y:S01]  /*01d0*/  ULEA UR4, UR6, UR4, 0x18 ;  /* 0x0000000406047291 */ /* 0x001fe2000f8ec03f */
[----:B------:R-:W-:Y:S03]  /*01e0*/  BSSY B0, `(.L_x_7357) ;  /* 0x0000036000007945 */ /* 0x000fe60003800000 */
[----:B------:R-:W-:Y:S01]  /*01f0*/  BAR.SYNC.DEFER_BLOCKING 0x0 ;  /* 0x0000000000007b1d */ /* 0x000fe20000010000 */
[----:B--2---:R-:W-:-:S05]  /*0200*/  @!P1 IMAD.U32 R14, R8, 0x10000, RZ ;  /* 0x00010000080e9824 */ /* 0x004fca00078e00ff */
[----:B------:R-:W-:Y:S02]  /*0210*/  @!P1 FMNMX.FTZ R9, R14, -3.40282346638528859812e+38, !PT ;  /* 0xff7fffff0e099809 */ /* 0x000fe40007810000 */
[----:B---3--:R-:W-:-:S04]  /*0220*/  @!P0 SHF.L.U32 R14, R0, 0x10, RZ ;  /* 0x00000010000e8819 */ /* 0x008fc800000006ff */
        /* <DEDUP_REMOVED lines=26> */
[----:B------:R-:W-:Y:S01]  /*03d0*/  IMAD.MOV.U32 R11, RZ, RZ, -0x800001 ;  /* 0xff7fffffff0b7424 */ /* 0x000fe200078e00ff */
[----:B------:R-:W-:Y:S01]  /*03e0*/  LEA R10, R13, UR4, 0x2 ;  /* 0x000000040d0a7c11 */ /* 0x000fe2000f8e10ff */
[----:B------:R-:W-:-:S10]  /*03f0*/  VIADD R12, R6, 0x1f ;  /* 0x0000001f060c7836 */ /* 0x000fd40000000000 */
[----:B------:R0:W1:Y:S01]  /*0400*/  @!P2 LDS R11, [R10] ;  /* 0x000000000a0ba984 */ /* 0x0000620000000800 */
[----:B------:R-:W-:-:S13]  /*0410*/  ISETP.GT.U32.AND P3, PT, R12, 0x3e, PT ;  /* 0x0000003e0c00780c */ /* 0x000fda0003f64070 */
        /* <DEDUP_REMOVED lines=16> */
.L_x_7370:
[----:B-1----:R-:W-:-:S04]  /*0520*/  FSETP.GEU.FTZ.AND P4, PT, R15, R16, PT ;  /* 0x000000100f00720b */ /* 0x002fc80003f9e000 */
[----:B------:R-:W-:-:S09]  /*0530*/  FSEL R11, R16, R15, !P4 ;  /* 0x0000000f100b7208 */ /* 0x000fd20006000000 */
.L_x_7358:
[----:B------:R-:W-:Y:S05]  /*0540*/  BSYNC B0 ;  /* 0x0000000000007941 */ /* 0x000fea0003800000 */
.L_x_7357:
[----:B------:R-:W-:Y:S01]  /*0550*/  ISETP.NE.AND P5, PT, R6, RZ, PT ;  /* 0x000000ff0600720c */ /* 0x000fe20003fa5270 */
[----:B------:R-:W-:-:S12]  /*0560*/  WARPSYNC.ALL ;  /* 0x0000000000007948 */ /* 0x000fd80003800000 */
[----:B-1----:R-:W-:Y:S01]  /*0570*/  @!P5 STS [UR4], R11 ;  /* 0x0000000bff00d988 */ /* 0x002fe20008000804 */
[----:B------:R-:W-:Y:S01]  /*0580*/  BAR.SYNC.DEFER_BLOCKING 0x0 ;  /* 0x0000000000007b1d */ /* 0x000fe20000010000 */
[----:B------:R-:W-:Y:S01]  /*0590*/  @!P1 SHF.L.U32 R12, R8, 0x10, RZ ;  /* 0x00000010080c9819 */ /* 0x000fe200000006ff */
[----:B------:R-:W-:Y:S01]  /*05a0*/  @!P0 IMAD.U32 R14, R0, 0x10000, RZ ;  /* 0x00010000000e8824 */ /* 0x000fe200078e00ff */
[----:B------:R-:W-:-:S03]  /*05b0*/  @!P6 SHF.R.S32.HI R9, RZ, 0x5, R9 ;  /* 0x00000005ff09e819 */ /* 0x000fc60000011409 */
[----:B------:R-:W-:Y:S01]  /*05c0*/  BSSY B0, `(.L_x_7360) ;  /* 0x0000028000007945 */ /* 0x000fe20003800000 */
[----:B------:R-:W1:Y:S02]  /*05d0*/  LDS R11, [UR4] ;  /* 0x00000004ff0b7984 */ /* 0x000e640008000800 */
[----:B-1----:R-:W-:-:S04]  /*05e0*/  @!P1 FADD.FTZ R12, R12, -R11 ;  /* 0x8000000b0c0c9221 */ /* 0x002fc80000010000 */
[----:B------:R-:W-:Y:S01]  /*05f0*/  @!P1 FMUL.FTZ R13, R12, 1.4426950216293334961 ;  /* 0x3fb8aa3b0c0d9820 */ /* 0x000fe20000410000 */
[----:B------:R-:W-:-:S04]  /*0600*/  @!P0 FADD.FTZ R12, R14, -R11 ;  /* 0x8000000b0e0c8221 */ /* 0x000fc80000010000 */
[----:B------:R-:W-:Y:S01]  /*0610*/  @!P0 FMUL.FTZ R14, R12, 1.4426950216293334961 ;  /* 0x3fb8aa3b0c0e8820 */ /* 0x000fe20000410000 */
[----:B------:R-:W1:Y:S01]  /*0620*/  @!P1 MUFU.EX2 R13, R13 ;  /* 0x0000000d000d9308 */ /* 0x000e620000000800 */
[----:B------:R-:W-:-:S07]  /*0630*/  IMAD.MOV.U32 R12, RZ, RZ, RZ ;  /* 0x000000ffff0c7224 */ /* 0x000fce00078e00ff */
[----:B0-----:R0:W2:Y:S01]  /*0640*/  @!P0 MUFU.EX2 R15, R14 ;  /* 0x0000000e000f8308 */ /* 0x0010a20000000800 */
[----:B-1----:R-:W-:Y:S01]  /*0650*/  @!P1 FADD.FTZ R12, RZ, R13 ;  /* 0x0000000dff0c9221 */ /* 0x002fe20000010000 */
[----:B0-----:R-:W-:Y:S01]  /*0660*/  @!P6 LEA R14, R9, UR4, 0x2 ;  /* 0x00000004090eec11 */ /* 0x001fe2000f8e10ff */
[----:B------:R-:W-:Y:S01]  /*0670*/  IMAD.MOV.U32 R9, RZ, RZ, RZ ;  /* 0x000000ffff097224 */ /* 0x000fe200078e00ff */
[----:B------:R-:W-:Y:S01]  /*0680*/  BAR.SYNC.DEFER_BLOCKING 0x0 ;  /* 0x0000000000007b1d */ /* 0x000fe20000010000 */
        /* <DEDUP_REMOVED lines=17> */
[----:B01----:R-:W0:Y:S02]  /*07a0*/  SHFL.DOWN PT, R10, R9, 0x10, 0x1f ;  /* 0x0a001f00090a7f89 */ /* 0x003e2400000e0000 */
        /* <DEDUP_REMOVED lines=8> */
.L_x_7376:
[----:B-1----:R-:W-:-:S07]  /*0830*/  FADD.FTZ R9, R15, R14 ;  /* 0x0000000e0f097221 */ /* 0x002fce0000010000 */
.L_x_7361:
[----:B------:R-:W-:Y:S05]  /*0840*/  BSYNC B0 ;  /* 0x0000000000007941 */ /* 0x000fea0003800000 */
.L_x_7360:
[----:B-1----:R1:W-:Y:S01]  /*0850*/  @!P5 STS [UR4], R9 ;  /* 0x00000009ff00d988 */ /* 0x0023e20008000804 */
[----:B------:R-:W-:Y:S05]  /*0860*/  WARPSYNC.ALL ;  /* 0x0000000000007948 */ /* 0x000fea0003800000 */
[----:B------:R-:W-:Y:S06]  /*0870*/  BAR.SYNC.DEFER_BLOCKING 0x0 ;  /* 0x0000000000007b1d */ /* 0x000fec0000010000 */
[----:B------:R-:W-:Y:S01]  /*0880*/  BSSY B0, `(.L_x_7363) ;  /* 0x0000010000007945 */ /* 0x000fe20003800000 */
[----:B0-----:R-:W0:Y:S03]  /*0890*/  LDS R10, [UR4] ;  /* 0x00000004ff0a7984 */ /* 0x001e260008000800 */
[----:B------:R-:W-:Y:S05]  /*08a0*/  @P1 BRA `(.L_x_7364) ;  /* 0x0000000000341947 */ /* 0x000fea0003800000 */
[----:B------:R-:W-:Y:S01]  /*08b0*/  SHF.L.U32 R8, R8, 0x10, RZ ;  /* 0x0000001008087819 */ /* 0x000fe200000006ff */
[----:B0-----:R-:W-:Y:S01]  /*08c0*/  MUFU.RCP R12, R10 ;  /* 0x0000000a000c7308 */ /* 0x001fe20000001000 */
[----:B------:R-:W-:-:S03]  /*08d0*/  ULDC.64 UR4, c[0x0][0x210] ;  /* 0x0000840000047ab9 */ /* 0x000fc60000000a00 */
[----:B------:R-:W-:-:S04]  /*08e0*/  FADD.FTZ R8, R8, -R11 ;  /* 0x8000000b08087221 */ /* 0x000fc80000010000 */
[----:B------:R-:W-:Y:S01]  /*08f0*/  FMUL.FTZ R13, R8, 1.4426950216293334961 ;  /* 0x3fb8aa3b080d7820 */ /* 0x000fe20000410000 */
[----:B-1----:R-:W-:-:S04]  /*0900*/  IMAD.WIDE.U32 R8, R2, UR7, R6 ;  /* 0x0000000702087c25 */ /* 0x002fc8000f8e0006 */
[----:B------:R-:W-:Y:S01]  /*0910*/  IMAD R15, R3, UR7, R9 ;  /* 0x00000007030f7c24 */ /* 0x000fe2000f8e0209 */
[----:B------:R-:W0:Y:S01]  /*0920*/  MUFU.EX2 R13, R13 ;  /* 0x0000000d000d7308 */ /* 0x000e220000000800 */
[----:B------:R-:W-:Y:S01]  /*0930*/  LEA R6, P1, R8, UR4, 0x1 ;  /* 0x0000000408067c11 */ /* 0x000fe2000f8208ff */
[----:B0-----:R-:W-:-:S05]  /*0940*/  FMUL.FTZ R7, R13, R12 ;  /* 0x0000000c0d077220 */ /* 0x001fca0000410000 */
[----:B------:R-:W-:Y:S02]  /*0950*/  F2FP.BF16.F32.PACK_AB R9, RZ, R7 ;  /* 0x00000007ff09723e */ /* 0x000fe400000010ff */
[----:B------:R-:W-:-:S05]  /*0960*/  LEA.HI.X R7, R8, UR5, R15, 0x1, P1 ;  /* 0x0000000508077c11 */ /* 0x000fca00088f0c0f */
[----:B------:R2:W-:Y:S02]  /*0970*/  STG.E.U16 desc[UR8][R6.64], R9 ;  /* 0x0000000906007986 */ /* 0x0005e4000c101508 */
.L_x_7364:
[----:B------:R-:W-:Y:S05]  /*0980*/  BSYNC B0 ;  /* 0x0000000000007941 */ /* 0x000fea0003800000 */
.L_x_7363:
[----:B------:R-:W-:Y:S05]  /*0990*/  @P0 EXIT ;  /* 0x000000000000094d */ /* 0x000fea0003800000 */
[----:B------:R-:W-:Y:S01]  /*09a0*/  IMAD.U32 R0, R0, 0x10000, RZ ;  /* 0x0001000000007824 */ /* 0x000fe200078e00ff */
[----:B0-2---:R-:W-:Y:S01]  /*09b0*/  MUFU.RCP R7, R10 ;  /* 0x0000000a00077308 */ /* 0x005fe20000001000 */
[----:B------:R-:W-:Y:S01]  /*09c0*/  IMAD.WIDE.U32 R4, R2, UR7, R4 ;  /* 0x0000000702047c25 */ /* 0x000fe2000f8e0004 */
[----:B------:R-:W-:-:S03]  /*09d0*/  ULDC.64 UR4, c[0x0][0x210] ;  /* 0x0000840000047ab9 */ /* 0x000fc60000000a00 */
[----:B------:R-:W-:Y:S01]  /*09e0*/  FADD.FTZ R0, R0, -R11 ;  /* 0x8000000b00007221 */ /* 0x000fe20000010000 */
[----:B------:R-:W-:Y:S01]  /*09f0*/  IMAD R3, R3, UR7, R5 ;  /* 0x0000000703037c24 */ /* 0x000fe2000f8e0205 */
[----:B------:R-:W-:Y:S02]  /*0a00*/  LEA R2, P0, R4, UR4, 0x1 ;  /* 0x0000000404027c11 */ /* 0x000fe4000f8008ff */
[----:B------:R-:W-:Y:S02]  /*0a10*/  FMUL.FTZ R6, R0, 1.4426950216293334961 ;  /* 0x3fb8aa3b00067820 */ /* 0x000fe40000410000 */
[----:B------:R-:W-:Y:S02]  /*0a20*/  LEA.HI.X R3, R4, UR5, R3, 0x1, P0 ;  /* 0x0000000504037c11 */ /* 0x000fe400080f0c03 */
[----:B------:R-:W0:Y:S02]  /*0a30*/  MUFU.EX2 R0, R6 ;  /* 0x0000000600007308 */ /* 0x000e240000000800 */
[----:B0-----:R-:W-:-:S05]  /*0a40*/  FMUL.FTZ R0, R0, R7 ;  /* 0x0000000700007220 */ /* 0x001fca0000410000 */
[----:B------:R-:W-:-:S05]  /*0a50*/  F2FP.BF16.F32.PACK_AB R0, RZ, R0 ;  /* 0x00000000ff00723e */ /* 0x000fca00000010ff */
[----:B------:R-:W-:Y:S01]  /*0a60*/  STG.E.U16 desc[UR8][R2.64], R0 ;  /* 0x0000000002007986 */ /* 0x000fe2000c101508 */
[----:B------:R-:W-:Y:S05]  /*0a70*/  EXIT ;  /* 0x000000000000794d */ /* 0x000fea0003800000 */
.L_x_7359:
[----:B------:R-:W-:Y:S01]  /*0a80*/  HFMA2.MMA R20, -RZ, RZ, 0, 1.847743988037109375e-06 ;  /* 0x0000001fff147435 */ /* 0x000fe200000001ff */
[----:B-1----:R-:W-:Y:S02]  /*0a90*/  IMAD.MOV.U32 R18, RZ, RZ, R11 ;  /* 0x000000ffff127224 */ /* 0x002fe400078e000b */
[----:B------:R-:W-:Y:S02]  /*0aa0*/  IMAD.MOV.U32 R19, RZ, RZ, 0x10 ;  /* 0x00000010ff137424 */ /* 0x000fe400078e00ff */
[----:B------:R-:W-:-:S07]  /*0ab0*/  IMAD.MOV.U32 R17, RZ, RZ, -0x1 ;  /* 0xffffffffff117424 */ /* 0x000fce00078e00ff */
[----:B------:R-:W-:Y:S05]  /*0ac0*/  WARPSYNC.COLLECTIVE R17, `(.L_x_7365) ;  /* 0x0000000011087348 */ /* 0x000fea0003c00000 */
[----:B------:R0:W1:Y:S02]  /*0ad0*/  SHFL.DOWN P4, R16, R18, R19, R20 ;  /* 0x0800001312107389 */ /* 0x0000640000080014 */
[----:B01----:R-:W-:Y:S01]  /*0ae0*/  ENDCOLLECTIVE ;  /* 0x000000000000791b */ /* 0x003fe20003800000 */
.L_x_7365:
        /* <DEDUP_REMOVED lines=8> */
.L_x_7366:
        /* <DEDUP_REMOVED lines=8> */
.L_x_7367:
        /* <DEDUP_REMOVED lines=8> */
.L_x_7368:
        /* <DEDUP_REMOVED lines=8> */
.L_x_7369:
[----:B------:R-:W-:Y:S05]  /*0cf0*/  BRA `(.L_x_7370) ;  /* 0xfffffff800087947 */ /* 0x000fea000383ffff */
.L_x_7362:
[----:B------:R-:W-:Y:S01]  /*0d00*/  HFMA2.MMA R20, -RZ, RZ, 0, 1.847743988037109375e-06 ;  /* 0x0000001fff147435 */ /* 0x000fe200000001ff */
[----:B-1----:R-:W-:Y:S02]  /*0d10*/  IMAD.MOV.U32 R18, RZ, RZ, R9 ;  /* 0x000000ffff127224 */ /* 0x002fe400078e0009 */
[----:B------:R-:W-:Y:S02]  /*0d20*/  IMAD.MOV.U32 R19, RZ, RZ, 0x10 ;  /* 0x00000010ff137424 */ /* 0x000fe400078e00ff */
[----:B------:R-:W-:-:S07]  /*0d30*/  IMAD.MOV.U32 R17, RZ, RZ, -0x1 ;  /* 0xffffffffff117424 */ /* 0x000fce00078e00ff */
[----:B0-----:R-:W-:Y:S05]  /*0d40*/  WARPSYNC.COLLECTIVE R17, `(.L_x_7371) ;  /* 0x0000000011087348 */ /* 0x001fea0003c00000 */
[----:B------:R1:W2:Y:S02]  /*0d50*/  SHFL.DOWN P4, R16, R18, R19, R20 ;  /* 0x0800001312107389 */ /* 0x0002a40000080014 */
[----:B012---:R-:W-:Y:S01]  /*0d60*/  ENDCOLLECTIVE ;  /* 0x000000000000791b */ /* 0x007fe20003800000 */
.L_x_7371:
[----:B------:R-:W-:Y:S01]  /*0d70*/  MOV R19, 0x8 ;  /* 0x0000000800137802 */ /* 0x000fe20000000f00 */
[----:B------:R-:W-:-:S04]  /*0d80*/  IMAD.MOV.U32 R10, RZ, RZ, R16 ;  /* 0x000000ffff0a7224 */ /* 0x000fc800078e0010 */
[----:B------:R-:W-:-:S04]  /*0d90*/  FADD.FTZ R10, R9, R10 ;  /* 0x0000000a090a7221 */ /* 0x000fc80000010000 */
[----:B------:R-:W-:-:S07]  /*0da0*/  IMAD.MOV.U32 R18, RZ, RZ, R10 ;  /* 0x000000ffff127224 */ /* 0x000fce00078e000a */
[----:B------:R-:W-:Y:S05]  /*0db0*/  WARPSYNC.COLLECTIVE R17, `(.L_x_7372) ;  /* 0x0000000011087348 */ /* 0x000fea0003c00000 */
[----:B------:R0:W1:Y:S02]  /*0dc0*/  SHFL.DOWN P4, R16, R18, R19, R20 ;  /* 0x0800001312107389 */ /* 0x0000640000080014 */
[----:B01----:R-:W-:Y:S01]  /*0dd0*/  ENDCOLLECTIVE ;  /* 0x000000000000791b */ /* 0x003fe20003800000 */
.L_x_7372:
[----:B------:R-:W-:Y:S01]  /*0de0*/  HFMA2.MMA R19, -RZ, RZ, 0, 2.384185791015625e-07 ;  /* 0x00000004ff137435 */ /* 0x000fe200000001ff */
[----:B------:R-:W-:-:S04]  /*0df0*/  IMAD.MOV.U32 R13, RZ, RZ, R16 ;  /* 0x000000ffff0d7224 */ /* 0x000fc800078e0010 */
[----:B------:R-:W-:-:S04]  /*0e00*/  FADD.FTZ R13, R10, R13 ;  /* 0x0000000d0a0d7221 */ /* 0x000fc80000010000 */
[----:B------:R-:W-:-:S07]  /*0e10*/  IMAD.MOV.U32 R18, RZ, RZ, R13 ;  /* 0x000000ffff127224 */ /* 0x000fce00078e000d */
[----:B------:R-:W-:Y:S05]  /*0e20*/  WARPSYNC.COLLECTIVE R17, `(.L_x_7373) ;  /* 0x0000000011087348 */ /* 0x000fea0003c00000 */
[----:B------:R0:W1:Y:S02]  /*0e30*/  SHFL.DOWN P4, R16, R18, R19, R20 ;  /* 0x0800001312107389 */ /* 0x0000640000080014 */
[----:B01----:R-:W-:Y:S01]  /*0e40*/  ENDCOLLECTIVE ;  /* 0x000000000000791b */ /* 0x003fe20003800000 */
.L_x_7373:
[----:B------:R-:W-:Y:S01]  /*0e50*/  MOV R19, 0x2 ;  /* 0x0000000200137802 */ /* 0x000fe20000000f00 */
[----:B------:R-:W-:-:S04]  /*0e60*/  IMAD.MOV.U32 R12, RZ, RZ, R16 ;  /* 0x000000ffff0c7224 */ /* 0x000fc800078e0010 */
[----:B------:R-:W-:-:S04]  /*0e70*/  FADD.FTZ R12, R13, R12 ;  /* 0x0000000c0d0c7221 */ /* 0x000fc80000010000 */
[----:B------:R-:W-:-:S07]  /*0e80*/  IMAD.MOV.U32 R18, RZ, RZ, R12 ;  /* 0x000000ffff127224 */ /* 0x000fce00078e000c */
[----:B------:R-:W-:Y:S05]  /*0e90*/  WARPSYNC.COLLECTIVE R17, `(.L_x_7374) ;  /* 0x0000000011087348 */ /* 0x000fea0003c00000 */
[----:B------:R0:W1:Y:S02]  /*0ea0*/  SHFL.DOWN P4, R16, R18, R19, R20 ;  /* 0x0800001312107389 */ /* 0x0000640000080014 */
[----:B01----:R-:W-:Y:S01]  /*0eb0*/  ENDCOLLECTIVE ;  /* 0x000000000000791b */ /* 0x003fe20003800000 */
.L_x_7374:
[----:B------:R-:W-:Y:S01]  /*0ec0*/  HFMA2.MMA R19, -RZ, RZ, 0, 5.9604644775390625e-08 ;  /* 0x00000001ff137435 */ /* 0x000fe200000001ff */
[----:B------:R-:W-:-:S04]  /*0ed0*/  IMAD.MOV.U32 R15, RZ, RZ, R16 ;  /* 0x000000ffff0f7224 */ /* 0x000fc800078e0010 */
[----:B------:R-:W-:-:S04]  /*0ee0*/  FADD.FTZ R15, R12, R15 ;  /* 0x0000000f0c0f7221 */ /* 0x000fc80000010000 */
[----:B------:R-:W-:-:S07]  /*0ef0*/  IMAD.MOV.U32 R18, RZ, RZ, R15 ;  /* 0x000000ffff127224 */ /* 0x000fce00078e000f */
[----:B------:R-:W-:Y:S05]  /*0f00*/  WARPSYNC.COLLECTIVE R17, `(.L_x_7375) ;  /* 0x0000000011087348 */ /* 0x000fea0003c00000 */
[----:B------:R0:W1:Y:S02]  /*0f10*/  SHFL.DOWN P4, R16, R18, R19, R20 ;  /* 0x0800001312107389 */ /* 0x0000640000080014 */
[----:B01----:R-:W-:Y:S01]  /*0f20*/  ENDCOLLECTIVE ;  /* 0x000000000000791b */ /* 0x003fe20003800000 */
.L_x_7375:
[----:B------:R-:W-:Y:S01]  /*0f30*/  IMAD.MOV.U32 R14, RZ, RZ, R16 ;  /* 0x000000ffff0e7224 */ /* 0x000fe200078e0010 */
[----:B------:R-:W-:Y:S06]  /*0f40*/  BRA `(.L_x_7376) ;  /* 0xfffffff800387947 */ /* 0x000fec000383ffff */
.L_x_7377:
        /* <DEDUP_REMOVED lines=11> */
.L_x_12081:


//--------------------- .text._ZN2at6native43_GLOBAL__N__9ae7fba5_10_SoftMax_cu_9f978f6322cunn_SoftMaxForwardRegIN3c108BFloat16EfS4_NS1_22SoftMaxForwardEpilogueElLi1EEEvPT1_PKT_T3_ --------------------------
	.section	.text._ZN2at6native43_GLOBAL__N__9ae7fba5_10_SoftMax_cu_9f978f6322cunn_SoftMaxForwardRegIN3c108BFloat16EfS4_NS1_22SoftMaxForwardEpilogueElLi1EEEvPT1_PKT_T3_,"ax",@progbits
	.align	128
.text._ZN2at6native43_GLOBAL__N__9ae7fba5_10_SoftMax_cu_9f978f6322cunn_SoftMaxForwardRegIN3c108BFloat16EfS4_NS1_22SoftMaxForwardEpilogueElLi1EEEvPT1_PKT_T3_:
        .type           _ZN2at6native43_GLOBAL__N__9ae7fba5_10_SoftMax_cu_9f978f6322cunn_SoftMaxForwardRegIN3c108BFloat16EfS4_NS1_22SoftMaxForwardEpilogueElLi1EEEvPT1_PKT_T3_,@function
        .size           _ZN2at6native43_GLOBAL__N__9ae7fba5_10_SoftMax_cu_9f978f6322cunn_SoftMaxForwardRegIN3c108BFloat16EfS4_NS1_22SoftMaxForwardEpilogueElLi1EEEvPT1_PKT_T3_,(.L_x_12082 - _ZN2at6native43_GLOBAL__N__9ae7fba5_10_SoftMax_cu_9f978f6322cunn_SoftMaxForwardRegIN3c108BFloat16EfS4_NS1_22SoftMaxForwardEpilogueElLi1EEEvPT1_PKT_T3_)
        .other          _ZN2at6native43_GLOBAL__N__9ae7fba5_10_SoftMax_cu_9f978f6322cunn_SoftMaxForwardRegIN3c108BFloat16EfS4_NS1_22SoftMaxForwardEpilogueElLi1EEEvPT1_PKT_T3_,@"STO_CUDA_ENTRY STV_DEFAULT"
_ZN2at6native43_GLOBAL__N__9ae7fba5_10_SoftMax_cu_9f978f6322cunn_SoftMaxForwardRegIN3c108BFloat16EfS4_NS1_22SoftMaxForwardEpilogueElLi1EEEvPT1_PKT_T3_:
[----:B------:R-:W-:Y:S01]  /*0000*/  LDC R1, c[0x0][0x28] ;  /* 0x00000a00ff017b82 */ /* 0x000fe20000000800 */
[----:B------:R-:W0:Y:S07]  /*0010*/  S2R R4, SR_TID.X ;  /* 0x0000000000047919 */ /* 0x000e2e0000002100 */
[----:B------:R-:W1:Y:S01]  /*0020*/  LDC.64 R2, c[0x0][0x220] ;  /* 0x00008800ff027b82 */ /* 0x000e620000000a00 */
[----:B------:R-:W-:-:S07]  /*0030*/  ULDC.64 UR8, c[0x0][0x208] ;  /* 0x0000820000087ab9 */ /* 0x000fce0000000a00 */
[----:B------:R-:W2:Y:S01]  /*0040*/  S2UR UR7, SR_CTAID.X ;  /* 0x00000000000779c3 */ /* 0x000ea20000002500 */
[----:B0-----:R-:W-:Y:S02]  /*0050*/  SHF.R.S32.HI R5, RZ, 0x1f, R4 ;  /* 0x0000001fff057819 */ /* 0x001fe40000011404 */
[----:B-1----:R-:W-:-:S04]  /*0060*/  ISETP.GE.U32.AND P0, PT, R4, R2, PT ;  /* 0x000000020400720c */ /* 0x002fc80003f06070 */
[----:B------:R-:W-:-:S13]  /*0070*/  ISETP.GE.AND.EX P0, PT, R5, R3, PT, P0 ;  /* 0x000000030500720c */ /* 0x000fda0003f06300 */
[----:B------:R-:W0:Y:S01]  /*0080*/  @!P0 LDC.64 R8, c[0x0][0x218] ;  /* 0x00008600ff088b82 */ /* 0x000e220000000a00 */
[----:B--2---:R-:W-:-:S04]  /*0090*/  @!P0 IMAD.WIDE.U32 R6, R2, UR7, R4 ;  /* 0x0000000702068c25 */ /* 0x004fc8000f8e0004 */
[----:B------:R-:W-:Y:S01]  /*00a0*/  @!P0 IMAD R7, R3, UR7, R7 ;  /* 0x0000000703078c24 */ /* 0x000fe2000f8e0207 */
[----:B0-----:R-:W-:-:S04]  /*00b0*/  @!P0 LEA R8, P1, R6, R8, 0x1 ;  /* 0x0000000806088211 */ /* 0x001fc800078208ff */
[----:B------:R-:W-:-:S05]  /*00c0*/  @!P0 LEA.HI.X R9, R6, R9, R7, 0x1, P1 ;  /* 0x0000000906098211 */ /* 0x000fca00008f0c07 */
[----:B------:R0:W2:Y:S01]  /*00d0*/  @!P0 LDG.E.U16 R0, desc[UR8][R8.64] ;  /* 0x0000000808008981 */ /* 0x0000a2000c1e1500 */
[----:B------:R-:W-:Y:S01]  /*00e0*/  IMAD.MOV.U32 R6, RZ, RZ, -0x800001 ;  /* 0xff7fffffff067424 */ /* 0x000fe200078e00ff */
[----:B------:R-:W1:Y:S01]  /*00f0*/  S2UR UR6, SR_CgaCtaId ;  /* 0x00000000000679c3 */ /* 0x000e620000008800 */
[----:B------:R-:W-:Y:S01]  /*0100*/  UMOV UR4, 0x400 ;  /* 0x0000040000047882 */ /* 0x000fe20000000000 */
[----:B------:R-:W-:Y:S01]  /*0110*/  ULDC UR5, c[0x0][0x0] ;  /* 0x0000000000057ab9 */ /* 0x000fe20000000800 */
[----:B------:R-:W-:Y:S01]  /*0120*/  BSSY B0, `(.L_x_7378) ;  /* 0x0000036000007945 */ /* 0x000fe20003800000 */
[----:B------:R-:W-:Y:S01]  /*0130*/  USHF.R.U32.HI UR5, URZ, 0x5, UR5 ;  /* 0x000000053f057899 */ /* 0x000fe20008011605 */
[----:B0-----:R-:W-:Y:S01]  /*0140*/  SHF.R.S32.HI R9, RZ, 0x1f, R4 ;  /* 0x0000001fff097819 */ /* 0x001fe20000011404 */
[----:B-1----:R-:W-:Y:S02]  /*0150*/  ULEA UR4, UR6, UR4, 0x18 ;  /* 0x0000000406047291 */ /* 0x002fe4000f8ec03f */
[----:B------:R-:W-:Y:S01]  /*0160*/  BAR.SYNC.DEFER_BLOCKING 0x0 ;  /* 0x0000000000007b1d */ /* 0x000fe20000010000 */
[----:B--2---:R-:W-:-:S05]  /*0170*/  @!P0 IMAD.U32 R7, R0, 0x10000, RZ ;  /* 0x0001000000078824 */ /* 0x004fca00078e00ff */
[----:B------:R-:W-:-:S05]  /*0180*/  @!P0 FMNMX.FTZ R6, R7, -3.40282346638528859812e+38, !PT ;  /* 0xff7fffff07068809 */ /* 0x000fca0007810000 */
[----:B------:R-:W0:Y:S02]  /*0190*/  SHFL.DOWN PT, R7, R6, 0x10, 0x1f ;  /* 0x0a001f0006077f89 */ /* 0x000e2400000e0000 */
[----:B0-----:R-:W-:-:S04]  /*01a0*/  FSETP.GEU.FTZ.AND P1, PT, R6, R7, PT ;  /* 0x000000070600720b */ /* 0x001fc80003f3e000 */
[----:B------:R-:W-:Y:S02]  /*01b0*/  FSEL R7, R7, R6, !P1 ;  /* 0x0000000607077208 */ /* 0x000fe40004800000 */
[----:B------:R-:W-:-:S03]  /*01c0*/  LEA.HI R6, R9, R4, RZ, 0x5 ;  /* 0x0000000409067211 */ /* 0x000fc600078f28ff */
[----:B------:R-:W0:Y:S01]  /*01d0*/  SHFL.DOWN PT, R10, R7, 0x8, 0x1f ;  /* 0x09001f00070a7f89 */ /* 0x000e2200000e0000 */
[----:B------:R-:W-:-:S05]  /*01e0*/  LOP3.LUT R9, R6, 0xffffffe0, RZ, 0xc0, !PT ;  /* 0xffffffe006097812 */ /* 0x000fca00078ec0ff */
[----:B------:R-:W-:-:S05]  /*01f0*/  IMAD.IADD R9, R4, 0x1, -R9 ;  /* 0x0000000104097824 */ /* 0x000fca00078e0a09 */
[----:B------:R-:W-:Y:S02]  /*0200*/  ISETP.NE.AND P5, PT, R9, RZ, PT ;  /* 0x000000ff0900720c */ /* 0x000fe40003fa5270 */
[----:B0-----:R-:W-:-:S04]  /*0210*/  FSETP.GEU.FTZ.AND P1, PT, R7, R10, PT ;  /* 0x0000000a0700720b */ /* 0x001fc80003f3e000 */
[----:B------:R-:W-:-:S05]  /*0220*/  FSEL R10, R10, R7, !P1 ;  /* 0x000000070a0a7208 */ /* 0x000fca0004800000 */
[----:B------:R-:W0:Y:S02]  /*0230*/  SHFL.DOWN PT, R11, R10, 0x4, 0x1f ;  /* 0x08801f000a0b7f89 */ /* 0x000e2400000e0000 */
[----:B0-----:R-:W-:-:S04]  /*0240*/  FSETP.GEU.FTZ.AND P1, PT, R10, R11, PT ;  /* 0x0000000b0a00720b */ /* 0x001fc80003f3e000 */
[----:B------:R-:W-:Y:S02]  /*0250*/  FSEL R11, R11, R10, !P1 ;  /* 0x0000000a0b0b7208 */ /* 0x000fe40004800000 */
[----:B------:R-:W-:-:S03]  /*0260*/  @!P5 SHF.R.S32.HI R10, RZ, 0x5, R6 ;  /* 0x00000005ff0ad819 */ /* 0x000fc60000011406 */
[----:B------:R-:W0:Y:S01]  /*0270*/  SHFL.DOWN PT, R8, R11, 0x2, 0x1f ;  /* 0x08401f000b087f89 */ /* 0x000e2200000e0000 */
[----:B------:R-:W-:Y:S02]  /*0280*/  @!P5 LEA R10, R10, UR4, 0x2 ;  /* 0x000000040a0adc11 */ /* 0x000fe4000f8e10ff */
[----:B0-----:R-:W-:-:S04]  /*0290*/  FSETP.GEU.FTZ.AND P1, PT, R11, R8, PT ;  /* 0x000000080b00720b */ /* 0x001fc80003f3e000 */
[----:B------:R-:W-:Y:S02]  /*02a0*/  FSEL R8, R8, R11, !P1 ;  /* 0x0000000b08087208 */ /* 0x000fe40004800000 */
[----:B------:R-:W-:-:S03]  /*02b0*/  ISETP.GE.AND P1, PT, R4, UR5, PT ;  /* 0x0000000504007c0c */ /* 0x000fc6000bf26270 */
[----:B------:R-:W0:Y:S02]  /*02c0*/  SHFL.DOWN PT, R7, R8, 0x1, 0x1f ;  /* 0x08201f0008077f89 */ /* 0x000e2400000e0000 */
[----:B0-----:R-:W-:-:S04]  /*02d0*/  FSETP.GEU.FTZ.AND P2, PT, R8, R7, PT ;  /* 0x000000070800720b */ /* 0x001fc80003f5e000 */
[----:B------:R-:W-:Y:S01]  /*02e0*/  FSEL R11, R7, R8, !P2 ;  /* 0x00000008070b7208 */ /* 0x000fe20005000000 */
[----:B------:R-:W-:Y:S01]  /*02f0*/  IMAD.MOV.U32 R8, RZ, RZ, -0x800001 ;  /* 0xff7fffffff087424 */ /* 0x000fe200078e00ff */
[----:B------:R-:W-:Y:S02]  /*0300*/  LEA R7, R9, UR4, 0x2 ;  /* 0x0000000409077c11 */ /* 0x000fe4000f8e10ff */
[----:B------:R-:W-:Y:S01]  /*0310*/  IADD3 R9, R4, 0x1f, RZ ;  /* 0x0000001f04097810 */ /* 0x000fe20007ffe0ff */
        /* <DEDUP_REMOVED lines=20> */
.L_x_7389:
[----:B-1----:R-:W-:-:S04]  /*0460*/  FSETP.GEU.FTZ.AND P3, PT, R12, R13, PT ;  /* 0x0000000d0c00720b */ /* 0x002fc80003f7e000 */
[----:B------:R-:W-:-:S09]  /*0470*/  FSEL R8, R13, R12, !P3 ;  /* 0x0000000c0d087208 */ /* 0x000fd20005800000 */
.L_x_7379:
[----:B------:R-:W-:Y:S05]  /*0480*/  BSYNC B0 ;  /* 0x0000000000007941 */ /* 0x000fea0003800000 */
.L_x_7378:
[----:B------:R-:W-:Y:S01]  /*0490*/  ISETP.NE.AND P4, PT, R4, RZ, PT ;  /* 0x000000ff0400720c */ /* 0x000fe20003f85270 */
[----:B------:R-:W-:-:S12]  /*04a0*/  WARPSYNC.ALL ;  /* 0x0000000000007948 */ /* 0x000fd80003800000 */
[----:B-1----:R-:W-:Y:S01]  /*04b0*/  @!P4 STS [UR4], R8 ;  /* 0x00000008ff00c988 */ /* 0x002fe20008000804 */
[----:B------:R-:W-:Y:S01]  /*04c0*/  BAR.SYNC.DEFER_BLOCKING 0x0 ;  /* 0x0000000000007b1d */ /* 0x000fe20000010000 */
[----:B------:R-:W-:Y:S01]  /*04d0*/  @!P0 IMAD.U32 R9, R0, 0x10000, RZ ;  /* 0x0001000000098824 */ /* 0x000fe200078e00ff */
[----:B------:R-:W-:-:S04]  /*04e0*/  @!P5 SHF.R.S32.HI R6, RZ, 0x5, R6 ;  /* 0x00000005ff06d819 */ /* 0x000fc80000011406 */
[----:B------:R-:W-:Y:S01]  /*04f0*/  @!P5 LEA R15, R6, UR4, 0x2 ;  /* 0x00000004060fdc11 */ /* 0x000fe2000f8e10ff */
[----:B------:R-:W-:Y:S01]  /*0500*/  IMAD.MOV.U32 R6, RZ, RZ, RZ ;  /* 0x000000ffff067224 */ /* 0x000fe200078e00ff */
[----:B------:R-:W-:Y:S01]  /*0510*/  BSSY B0, `(.L_x_7381) ;  /* 0x0000022000007945 */ /* 0x000fe20003800000 */
[----:B------:R-:W1:Y:S02]  /*0520*/  LDS R8, [UR4] ;  /* 0x00000004ff087984 */ /* 0x000e640008000800 */
[----:B-1----:R-:W-:-:S04]  /*0530*/  @!P0 FADD.FTZ R9, R9, -R8 ;  /* 0x8000000809098221 */ /* 0x002fc80000010000 */
[----:B------:R-:W-:Y:S01]  /*0540*/  @!P0 FMUL.FTZ R10, R9, 1.4426950216293334961 ;  /* 0x3fb8aa3b090a8820 */ /* 0x000fe20000410000 */
[----:B------:R-:W-:-:S05]  /*0550*/  IMAD.MOV.U32 R9, RZ, RZ, RZ ;  /* 0x000000ffff097224 */ /* 0x000fca00078e00ff */
[----:B------:R-:W1:Y:S02]  /*0560*/  @!P0 MUFU.EX2 R10, R10 ;  /* 0x0000000a000a8308 */ /* 0x000e640000000800 */
[----:B-1----:R-:W-:-:S05]  /*0570*/  @!P0 FADD.FTZ R9, RZ, R10 ;  /* 0x0000000aff098221 */ /* 0x002fca0000010000 */
[----:B0-----:R-:W0:Y:S02]  /*0580*/  SHFL.DOWN PT, R12, R9, 0x10, 0x1f ;  /* 0x0a001f00090c7f89 */ /* 0x001e2400000e0000 */
        /* <DEDUP_REMOVED lines=25> */
.L_x_7395:
[----:B-1----:R-:W-:-:S07]  /*0720*/  FADD.FTZ R6, R12, R11 ;  /* 0x0000000b0c067221 */ /* 0x002fce0000010000 */
.L_x_7382:
[----:B------:R-:W-:Y:S05]  /*0730*/  BSYNC B0 ;  /* 0x0000000000007941 */ /* 0x000fea0003800000 */
.L_x_7381:
[----:B-1----:R1:W-:Y:S01]  /*0740*/  @!P4 STS [UR4], R6 ;  /* 0x00000006ff00c988 */ /* 0x0023e20008000804 */
[----:B------:R-:W-:Y:S05]  /*0750*/  WARPSYNC.ALL ;  /* 0x0000000000007948 */ /* 0x000fea0003800000 */
[----:B------:R-:W-:Y:S06]  /*0760*/  BAR.SYNC.DEFER_BLOCKING 0x0 ;  /* 0x0000000000007b1d */ /* 0x000fec0000010000 */
[----:B------:R-:W-:Y:S05]  /*0770*/  @P0 EXIT ;  /* 0x000000000000094d */ /* 0x000fea0003800000 */
[----:B-1----:R-:W1:Y:S01]  /*0780*/  LDS R6, [UR4] ;  /* 0x00000004ff067984 */ /* 0x002e620008000800 */
[----:B0-----:R-:W-:Y:S01]  /*0790*/  SHF.L.U32 R7, R0, 0x10, RZ ;  /* 0x0000001000077819 */ /* 0x001fe200000006ff */
[----:B------:R-:W-:Y:S01]  /*07a0*/  IMAD.WIDE.U32 R4, R2, UR7, R4 ;  /* 0x0000000702047c25 */ /* 0x000fe2000f8e0004 */
[----:B------:R-:W-:-:S03]  /*07b0*/  ULDC.64 UR10, c[0x0][0x210] ;  /* 0x00008400000a7ab9 */ /* 0x000fc60000000a00 */
[----:B------:R-:W-:Y:S01]  /*07c0*/  FADD.FTZ R7, R7, -R8 ;  /* 0x8000000807077221 */ /* 0x000fe20000010000 */
[----:B------:R-:W-:Y:S01]  /*07d0*/  IMAD R3, R3, UR7, R5 ;  /* 0x0000000703037c24 */ /* 0x000fe2000f8e0205 */
[C---:B------:R-:W-:Y:S02]  /*07e0*/  LEA R2, P0, R4.reuse, UR10, 0x1 ;  /* 0x0000000a04027c11 */ /* 0x040fe4000f8008ff */
[----:B------:R-:W-:Y:S02]  /*07f0*/  FMUL.FTZ R7, R7, 1.4426950216293334961 ;  /* 0x3fb8aa3b07077820 */ /* 0x000fe40000410000 */
[----:B------:R-:W-:-:S04]  /*0800*/  LEA.HI.X R3, R4, UR11, R3, 0x1, P0 ;  /* 0x0000000b04037c11 */ /* 0x000fc800080f0c03 */
[----:B------:R-:W-:Y:S08]  /*0810*/  MUFU.EX2 R7, R7 ;  /* 0x0000000700077308 */ /* 0x000ff00000000800 */
[----:B-1----:R-:W0:Y:S02]  /*0820*/  MUFU.RCP R0, R6 ;  /* 0x0000000600007308 */ /* 0x002e240000001000 */
[----:B0-----:R-:W-:-:S05]  /*0830*/  FMUL.FTZ R0, R7, R0 ;  /* 0x0000000007007220 */ /* 0x001fca0000410000 */
[----:B------:R-:W-:-:S05]  /*0840*/  F2FP.BF16.F32.PACK_AB R0, RZ, R0 ;  /* 0x00000000ff00723e */ /* 0x000fca00000010ff */
[----:B------:R-:W-:Y:S01]  /*0850*/  STG.E.U16 desc[UR8][R2.64], R0 ;  /* 0x0000000002007986 */ /* 0x000fe2000c101508 */
[----:B------:R-:W-:Y:S05]  /*0860*/  EXIT ;  /* 0x000000000000794d */ /* 0x000fea0003800000 */
.L_x_7380:
[----:B-1----:R-:W-:Y:S01]  /*0870*/  IMAD.MOV.U32 R15, RZ, RZ, R8 ;  /* 0x000000ffff0f7224 */ /* 0x002fe200078e0008 */
[----:B------:R-:W-:Y:S01]  /*0880*/  MOV R14, 0xffffffff ;  /* 0xffffffff000e7802 */ /* 0x000fe20000000f00 */
[----:B------:R-:W-:Y:S02]  /*0890*/  IMAD.MOV.U32 R16, RZ, RZ, 0x10 ;  /* 0x00000010ff107424 */ /* 0x000fe400078e00ff */
[----:B------:R-:W-:-:S07]  /*08a0*/  IMAD.MOV.U32 R17, RZ, RZ, 0x1f ;  /* 0x0000001fff117424 */ /* 0x000fce00078e00ff */
[----:B------:R-:W-:Y:S05]  /*08b0*/  WARPSYNC.COLLECTIVE R14, `(.L_x_7384) ;  /* 0x000000000e087348 */ /* 0x000fea0003c00000 */
[----:B------:R0:W1:Y:S02]  /*08c0*/  SHFL.DOWN P3, R13, R15, R16, R17 ;  /* 0x080000100f0d7389 */ /* 0x0000640000060011 */
[----:B01----:R-:W-:Y:S01]  /*08d0*/  ENDCOLLECTIVE ;  /* 0x000000000000791b */ /* 0x003fe20003800000 */
.L_x_7384:
        /* <DEDUP_REMOVED lines=8> */
.L_x_7385:
        /* <DEDUP_REMOVED lines=8> */
.L_x_7386:
        /* <DEDUP_REMOVED lines=8> */
.L_x_7387:
[----:B------:R-:W-:Y:S01]  /*0a60*/  HFMA2.MMA R16, -RZ, RZ, 0, 5.9604644775390625e-08 ;  /* 0x00000001ff107435 */ /* 0x000fe200000001ff */
[----:B------:R-:W-:-:S05]  /*0a70*/  IMAD.MOV.U32 R12, RZ, RZ, R13 ;  /* 0x000000ffff0c7224 */ /* 0x000fca00078e000d */
[----:B------:R-:W-:-:S04]  /*0a80*/  FSETP.GEU.FTZ.AND P3, PT, R11, R12, PT ;  /* 0x0000000c0b00720b */ /* 0x000fc80003f7e000 */
[----:B------:R-:W-:-:S05]  /*0a90*/  FSEL R12, R12, R11, !P3 ;  /* 0x0000000b0c0c7208 */ /* 0x000fca0005800000 */
[----:B------:R-:W-:-:S07]  /*0aa0*/  IMAD.MOV.U32 R15, RZ, RZ, R12 ;  /* 0x000000ffff0f7224 */ /* 0x000fce00078e000c */
[----:B------:R-:W-:Y:S05]  /*0ab0*/  WARPSYNC.COLLECTIVE R14, `(.L_x_7388) ;  /* 0x000000000e087348 */ /* 0x000fea0003c00000 */
[----:B------:R0:W1:Y:S02]  /*0ac0*/  SHFL.DOWN P3, R13, R15, R16, R17 ;  /* 0x080000100f0d7389 */ /* 0x0000640000060011 */
[----:B01----:R-:W-:Y:S01]  /*0ad0*/  ENDCOLLECTIVE ;  /* 0x000000000000791b */ /* 0x003fe20003800000 */
.L_x_7388:
[----:B------:R-:W-:Y:S05]  /*0ae0*/  BRA `(.L_x_7389) ;  /* 0xfffffff8005c7947 */ /* 0x000fea000383ffff */
.L_x_7383:
[----:B01----:R-:W-:Y:S01]  /*0af0*/  IMAD.MOV.U32 R15, RZ, RZ, R6 ;  /* 0x000000ffff0f7224 */ /* 0x003fe200078e0006 */
[----:B------:R-:W-:Y:S01]  /*0b00*/  MOV R14, 0xffffffff ;  /* 0xffffffff000e7802 */ /* 0x000fe20000000f00 */
[----:B------:R-:W-:Y:S02]  /*0b10*/  IMAD.MOV.U32 R16, RZ, RZ, 0x10 ;  /* 0x00000010ff107424 */ /* 0x000fe400078e00ff */
[----:B------:R-:W-:-:S07]  /*0b20*/  IMAD.MOV.U32 R17, RZ, RZ, 0x1f ;  /* 0x0000001fff117424 */ /* 0x000fce00078e00ff */
[----:B------:R-:W-:Y:S05]  /*0b30*/  WARPSYNC.COLLECTIVE R14, `(.L_x_7390) ;  /* 0x000000000e087348 */ /* 0x000fea0003c00000 */
[----:B------:R0:W1:Y:S02]  /*0b40*/  SHFL.DOWN P3, R13, R15, R16, R17 ;  /* 0x080000100f0d7389 */ /* 0x0000640000060011 */
[----:B01----:R-:W-:Y:S01]  /*0b50*/  ENDCOLLECTIVE ;  /* 0x000000000000791b */ /* 0x003fe20003800000 */
.L_x_7390:
[----:B------:R-:W-:Y:S02]  /*0b60*/  IMAD.MOV.U32 R16, RZ, RZ, 0x8 ;  /* 0x00000008ff107424 */ /* 0x000fe400078e00ff */
[----:B------:R-:W-:-:S04]  /*0b70*/  IMAD.MOV.U32 R7, RZ, RZ, R13 ;  /* 0x000000ffff077224 */ /* 0x000fc800078e000d */
[----:B------:R-:W-:-:S04]  /*0b80*/  FADD.FTZ R7, R6, R7 ;  /* 0x0000000706077221 */ /* 0x000fc80000010000 */
[----:B------:R-:W-:-:S07]  /*0b90*/  IMAD.MOV.U32 R15, RZ, RZ, R7 ;  /* 0x000000ffff0f7224 */ /* 0x000fce00078e0007 */
[----:B------:R-:W-:Y:S05]  /*0ba0*/  WARPSYNC.COLLECTIVE R14, `(.L_x_7391) ;  /* 0x000000000e087348 */ /* 0x000fea0003c00000 */
[----:B------:R0:W1:Y:S02]  /*0bb0*/  SHFL.DOWN P3, R13, R15, R16, R17 ;  /* 0x080000100f0d7389 */ /* 0x0000640000060011 */
[----:B01----:R-:W-:Y:S01]  /*0bc0*/  ENDCOLLECTIVE ;  /* 0x000000000000791b */ /* 0x003fe20003800000 */
.L_x_7391:
[----:B------:R-:W-:Y:S01]  /*0bd0*/  IMAD.MOV.U32 R16, RZ, RZ, 0x4 ;  /* 0x00000004ff107424 */ /* 0x000fe200078e00ff */
[----:B------:R-:W-:-:S05]  /*0be0*/  MOV R10, R13 ;  /* 0x0000000d000a7202 */ /* 0x000fca0000000f00 */
[----:B------:R-:W-:-:S04]  /*0bf0*/  FADD.FTZ R10, R7, R10 ;  /* 0x0000000a070a7221 */ /* 0x000fc80000010000 */
[----:B------:R-:W-:-:S07]  /*0c00*/  IMAD.MOV.U32 R15, RZ, RZ, R10 ;  /* 0x000000ffff0f7224 */ /* 0x000fce00078e000a */
[----:B------:R-:W-:Y:S05]  /*0c10*/  WARPSYNC.COLLECTIVE R14, `(.L_x_7392) ;  /* 0x000000000e087348 */ /* 0x000fea0003c00000 */
[----:B------:R0:W1:Y:S02]  /*0c20*/  SHFL.DOWN P3, R13, R15, R16, R17 ;  /* 0x080000100f0d7389 */ /* 0x0000640000060011 */
[----:B01----:R-:W-:Y:S01]  /*0c30*/  ENDCOLLECTIVE ;  /* 0x000000000000791b */ /* 0x003fe20003800000 */
.L_x_7392:
[----:B------:R-:W-:Y:S02]  /*0c40*/  IMAD.MOV.U32 R16, RZ, RZ, 0x2 ;  /* 0x00000002ff107424 */ /* 0x000fe400078e00ff */
[----:B------:R-:W-:-:S04]  /*0c50*/  IMAD.MOV.U32 R9, RZ, RZ, R13 ;  /* 0x000000ffff097224 */ /* 0x000fc800078e000d */
[----:B------:R-:W-:-:S05]  /*0c60*/  FADD.FTZ R9, R10, R9 ;  /* 0x000000090a097221 */ /* 0x000fca0000010000 */
[----:B------:R-:W-:-:S07]  /*0c70*/  MOV R15, R9 ;  /* 0x00000009000f7202 */ /* 0x000fce0000000f00 */
[----:B------:R-:W-:Y:S05]  /*0c80*/  WARPSYNC.COLLECTIVE R14, `(.L_x_7393) ;  /* 0x000000000e087348 */ /* 0x000fea0003c00000 */
[----:B------:R0:W1:Y:S02]  /*0c90*/  SHFL.DOWN P3, R13, R15, R16, R17 ;  /* 0x080000100f0d7389 */ /* 0x0000640000060011 */
[----:B01----:R-:W-:Y:S01]  /*0ca0*/  ENDCOLLECTIVE ;  /* 0x000000000000791b */ /* 0x003fe20003800000 */
.L_x_7393:
[----:B------:R-:W-:Y:S01]  /*0cb0*/  HFMA2.MMA R16, -RZ, RZ, 0, 5.9604644775390625e-08 ;  /* 0x00000001ff107435 */ /* 0x000fe200000001ff */
[----:B------:R-:W-:-:S04]  /*0cc0*/  IMAD.MOV.U32 R12, RZ, RZ, R13 ;  /* 0x000000ffff0c7224 */ /* 0x000fc800078e000d */
[----:B------:R-:W-:-:S04]  /*0cd0*/  FADD.FTZ R12, R9, R12 ;  /* 0x0000000c090c7221 */ /* 0x000fc80000010000 */
[----:B------:R-:W-:-:S07]  /*0ce0*/  IMAD.MOV.U32 R15, RZ, RZ, R12 ;  /* 0x000000ffff0f7224 */ /* 0x000fce00078e000c */
[----:B------:R-:W-:Y:S05]  /*0cf0*/  WARPSYNC.COLLECTIVE R14, `(.L_x_7394) ;  /* 0x000000000e087348 */ /* 0x000fea0003c00000 */
[----:B------:R0:W1:Y:S02]  /*0d00*/  SHFL.DOWN P3, R13, R15, R16, R17 ;  /* 0x080000100f0d7389 */ /* 0x0000640000060011 */
[----:B01----:R-:W-:Y:S01]  /*0d10*/  ENDCOLLECTIVE ;  /* 0x000000000000791b */ /* 0x003fe20003800000 */
.L_x_7394:
[----:B------:R-:W-:Y:S01]  /*0d20*/  IMAD.MOV.U32 R11, RZ, RZ, R13 ;  /* 0x000000ffff0b7224 */ /* 0x000fe200078e000d */
[----:B------:R-:W-:Y:S06]  /*0d30*/  BRA `(.L_x_7395) ;  /* 0xfffffff800787947 */ /* 0x000fec000383ffff */
.L_x_7396:
        /* <DEDUP_REMOVED lines=12> */
.L_x_12082:


//--------------------- .text._ZN2at6native43_GLOBAL__N__9ae7fba5_10_SoftMax_cu_9f978f6319cunn_SoftMaxForwardILi8EN3c104HalfEffNS1_22SoftMaxForwardEpilogueEEEvPT2_PKT0_i --------------------------
	.section	.text._ZN2at6native43_GLOBAL__N__9ae7fba5_10_SoftMax_cu_9f978f6319cunn_SoftMaxForwardILi8EN3c104HalfEffNS1_22SoftMaxForwardEpilogueEEEvPT2_PKT0_i,"ax",@progbits
	.align	128
.text._ZN2at6native43_GLOBAL__N__9ae7fba5_10_SoftMax_cu_9f978f6319cunn_SoftMaxForwardILi8EN3c104HalfEffNS1_22SoftMaxForwardEpilogueEEEvPT2_PKT0_i:
        .type           _ZN2at6native43_GLOBAL__N__9ae7fba5_10_SoftMax_cu_9f978f6319cunn_SoftMaxForwardILi8EN3c104HalfEffNS1_22SoftMaxForwardEpilogueEEEvPT2_PKT0_i,@function
        .size           _ZN2at6native43_GLOBAL__N__9ae7fba5_10_SoftMax_cu_9f978f6319cunn_SoftMaxForwardILi8EN3c104HalfEffNS1_22SoftMaxForwardEpilogueEEEvPT2_PKT0_i,(.L_x_12083 - _ZN2at6native43_GLOBAL__N__9ae7fba5_10_SoftMax_cu_9f978f6319cunn_SoftMaxForwardILi8EN3c104HalfEffNS1_22SoftMaxForwardEpilogueEEEvPT2_PKT0_i)
        .other          _ZN2at6native43_GLOBAL__N__9ae7fba5_10_SoftMax_cu_9f978f6319cunn_SoftMaxForwardILi8EN3c104HalfEffNS1_22SoftMaxForwardEpilogueEEEvPT2_PKT0_i,@"STO_CUDA_ENTRY STV_DEFAULT"
_ZN2at6native43_GLOBAL__N__9ae7fba5_10_SoftMax_cu_9f978f6319cunn_SoftMaxForwardILi8EN3c104HalfEffNS1_22SoftMaxForwardEpilogueEEEvPT2_PKT0_i:
        /* <DEDUP_REMOVED lines=10> */
[----:B------:R-:W-:Y:S01]  /*00a0*/  MOV R4, UR10 ;  /* 0x0000000a00047c02 */ /* 0x000fe20008000f00 */
[----:B------:R-:W-:Y:S01]  /*00b0*/  ULOP3.LUT UR6, UR8, 0xe, URZ, 0xc0, !UPT ;  /* 0x0000000e08067892 */ /* 0x000fe2000f8ec03f */
[----:B------:R-:W-:Y:S01]  /*00c0*/  IMAD.U32 R5, RZ, RZ, UR11 ;  /* 0x0000000bff057e24 */ /* 0x000fe2000f8e00ff */
[----:B------:R-:W-:Y:S01]  /*00d0*/  USHF.L.U64.HI UR4, UR10, 0x1, UR5 ;  /* 0x000000010a047899 */ /* 0x000fe20008010205 */
[----:B------:R-:W-:Y:S01]  /*00e0*/  MOV R16, UR8 ;  /* 0x0000000800107c02 */ /* 0x000fe20008000f00 */
[----:B------:R-:W-:Y:S01]  /*00f0*/  USHF.R.U64 UR6, UR6, 0x1, URZ ;  /* 0x0000000106067899 */ /* 0x000fe2000800123f */
[----:B------:R-:W-:Y:S01]  /*0100*/  IMAD.U32 R14, RZ, RZ, UR5 ;  /* 0x00000005ff0e7e24 */ /* 0x000fe2000f8e00ff */
[----:B------:R-:W-:Y:S01]  /*0110*/  UIADD3.X UR4, UR4, UR13, URZ, UP0, !UPT ;  /* 0x0000000d04047290 */ /* 0x000fe200087fe43f */
[----:B------:R-:W-:Y:S01]  /*0120*/  MOV R18, R4 ;  /* 0x0000000400127202 */ /* 0x000fe20000000f00 */
[----:B------:R-:W-:-:S02]  /*0130*/  ULDC UR10, c[0x0][0x220] ;  /* 0x00008800000a7ab9 */ /* 0x000fc40000000800 */
[C---:B-1----:R-:W-:Y:S01]  /*0140*/  IADD3 R0, P0, R19.reuse, -UR6, RZ ;  /* 0x8000000613007c10 */ /* 0x042fe2000ff1e0ff */
[----:B------:R-:W-:Y:S01]  /*0150*/  IMAD.U32 R17, RZ, RZ, UR10 ;  /* 0x0000000aff117e24 */ /* 0x000fe2000f8e00ff */
[----:B------:R-:W-:Y:S02]  /*0160*/  MOV R15, UR4 ;  /* 0x00000004000f7c02 */ /* 0x000fe40008000f00 */
        /* <DEDUP_REMOVED lines=17> */
[----:B------:R-:W-:Y:S01]  /*0280*/  LEA.HI.X R9, R9, UR13, R4, 0x1, P2 ;  /* 0x0000000d09097c11 */ /* 0x000fe200090f0c04 */
[----:B--2---:R-:W-:-:S05]  /*0290*/  @!P1 HADD2.F32 R0, -RZ, R0.H0_H0 ;  /* 0x20000000ff009230 */ /* 0x004fca0000004100 */
[----:B------:R-:W-:Y:S01]  /*02a0*/  @!P1 FMNMX.FTZ R20, R0, -3.40282346638528859812e+38, !PT ;  /* 0xff7fffff00149809 */ /* 0x000fe20007810000 */
[----:B------:R-:W-:Y:S06]  /*02b0*/  BRA `(.L_x_7398) ;  /* 0x0000000000107947 */ /* 0x000fec0003800000 */
.L_x_7397:
[----:B------:R-:W-:Y:S01]  /*02c0*/  MOV R20, 0xff7fffff ;  /* 0xff7fffff00147802 */ /* 0x000fe20000000f00 */
[----:B------:R-:W-:Y:S01]  /*02d0*/  IMAD.U32 R21, RZ, RZ, UR10 ;  /* 0x0000000aff157e24 */ /* 0x000fe2000f8e00ff */
[----:B------:R-:W-:Y:S01]  /*02e0*/  MOV R8, R16 ;  /* 0x0000001000087202 */ /* 0x000fe20000000f00 */
[----:B------:R-:W-:-:S07]  /*02f0*/  IMAD.MOV.U32 R9, RZ, RZ, R15 ;  /* 0x000000ffff097224 */ /* 0x000fce00078e000f */
.L_x_7398:
[----:B------:R-:W0:Y:S01]  /*0300*/  LDC R13, c[0x0][RZ] ;  /* 0x00000000ff0d7b82 */ /* 0x000e220000000800 */
[----:B------:R-:W-:Y:S01]  /*0310*/  BSSY B0, `(.L_x_7399) ;  /* 0x0000031000007945 */ /* 0x000fe20003800000 */
[----:B0-----:R-:W-:-:S04]  /*0320*/  SHF.L.U32 R12, R13, 0x3, RZ ;  /* 0x000000030d0c7819 */ /* 0x001fc800000006ff */
[----:B------:R-:W0:Y:S01]  /*0330*/  I2F.U32.RP R0, R12 ;  /* 0x0000000c00007306 */ /* 0x000e220000209000 */
[-C--:B------:R-:W-:Y:S02]  /*0340*/  IADD3 R11, RZ, -R12.reuse, RZ ;  /* 0x8000000cff0b7210 */ /* 0x080fe40007ffe0ff */
[----:B------:R-:W-:-:S05]  /*0350*/  LOP3.LUT R10, RZ, R12, RZ, 0x33, !PT ;  /* 0x0000000cff0a7212 */ /* 0x000fca00078e33ff */
[----:B0-----:R-:W0:Y:S02]  /*0360*/  MUFU.RCP R0, R0 ;  /* 0x0000000000007308 */ /* 0x001e240000001000 */
[----:B0-----:R-:W-:Y:S01]  /*0370*/  VIADD R4, R0, 0xffffffe ;  /* 0x0ffffffe00047836 */ /* 0x001fe20000000000 */
[----:B------:R-:W-:-:S05]  /*0380*/  SHF.L.U32 R0, R19, 0x3, RZ ;  /* 0x0000000313007819 */ /* 0x000fca00000006ff */
[----:B------:R0:W1:Y:S02]  /*0390*/  F2I.FTZ.U32.TRUNC.NTZ R5, R4 ;  /* 0x0000000400057305 */ /* 0x000064000021f000 */
[----:B0-----:R-:W-:Y:S02]  /*03a0*/  IMAD.MOV.U32 R4, RZ, RZ, RZ ;  /* 0x000000ffff047224 */ /* 0x001fe400078e00ff */
[----:B-1----:R-:W-:-:S04]  /*03b0*/  IMAD R11, R11, R5, RZ ;  /* 0x000000050b0b7224 */ /* 0x002fc800078e02ff */
        /* <DEDUP_REMOVED lines=8> */
[----:B------:R-:W-:-:S04]  /*0440*/  @P2 IADD3 R5, -R12, R5, RZ ;  /* 0x000000050c052210 */ /* 0x000fc80007ffe1ff */
[----:B------:R-:W-:-:S05]  /*0450*/  SEL R22, R10, R5, !P1 ;  /* 0x000000050a167207 */ /* 0x000fca0004800000 */
[----:B------:R-:W-:-:S04]  /*0460*/  IMAD.IADD R22, R21, 0x1, -R22 ;  /* 0x0000000115167824 */ /* 0x000fc800078e0a16 */
[----:B------:R-:W-:Y:S01]  /*0470*/  IMAD.IADD R24, R19, 0x1, R22 ;  /* 0x0000000113187824 */ /* 0x000fe200078e0216 */
[----:B------:R-:W-:-:S04]  /*0480*/  ISETP.GE.AND P2, PT, R0, R22, PT ;  /* 0x000000160000720c */ /* 0x000fc80003f46270 */
[----:B------:R-:W-:-:S09]  /*0490*/  ISETP.GE.AND P3, PT, R24, R21, PT ;  /* 0x000000151800720c */ /* 0x000fd20003f66270 */
[----:B------:R-:W-:Y:S05]  /*04a0*/  @P2 BRA `(.L_x_7400) ;  /* 0x00000000005c2947 */ /* 0x000fea0003800000 */
[----:B------:R-:W-:-:S07]  /*04b0*/  MOV R23, R19 ;  /* 0x0000001300177202 */ /* 0x000fce0000000f00 */
.L_x_7401:
[----:B------:R-:W-:-:S06]  /*04c0*/  IMAD.WIDE R4, R23, 0x10, R8 ;  /* 0x0000001017047825 */ /* 0x000fcc00078e0208 */
[----:B------:R-:W2:Y:S01]  /*04d0*/  LDG.E.128 R4, desc[UR8][R4.64] ;  /* 0x0000000804047981 */ /* 0x000ea2000c1e1d00 */
[----:B------:R-:W-:Y:S02]  /*04e0*/  IMAD.IADD R23, R13, 0x1, R23 ;  /* 0x000000010d177824 */ /* 0x000fe400078e0217 */
[----:B--2---:R-:W-:Y:S02]  /*04f0*/  HADD2.F32 R25, -RZ, R4.H0_H0 ;  /* 0x20000004ff197230 */ /* 0x004fe40000004100 */
[----:B------:R-:W-:-:S03]  /*0500*/  HADD2.F32 R27, -RZ, R5.H1_H1 ;  /* 0x30000005ff1b7230 */ /* 0x000fc60000004100 */
[----:B------:R-:W-:Y:S01]  /*0510*/  FMNMX.FTZ R25, R25, R20, !PT ;  /* 0x0000001419197209 */ /* 0x000fe20007810000 */
[----:B------:R-:W-:Y:S02]  /*0520*/  HADD2.F32 R20, -RZ, R4.H1_H1 ;  /* 0x30000004ff147230 */ /* 0x000fe40000004100 */
[--C-:B------:R-:W-:Y:S02]  /*0530*/  HADD2.F32 R4, -RZ, R7.reuse.H0_H0 ;  /* 0x20000007ff047230 */ /* 0x100fe40000004100 */
[----:B------:R-:W-:Y:S01]  /*0540*/  HADD2.F32 R7, -RZ, R7.H1_H1 ;  /* 0x30000007ff077230 */ /* 0x000fe20000004100 */
[----:B------:R-:W-:Y:S01]  /*0550*/  FMNMX.FTZ R20, R25, R20, !PT ;  /* 0x0000001419147209 */ /* 0x000fe20007810000 */
[----:B------:R-:W-:Y:S02]  /*0560*/  HADD2.F32 R25, -RZ, R5.H0_H0 ;  /* 0x20000005ff197230 */ /* 0x000fe40000004100 */
[----:B------:R-:W-:-:S03]  /*0570*/  HADD2.F32 R5, -RZ, R6.H1_H1 ;  /* 0x30000006ff057230 */ /* 0x000fc60000004100 */
[----:B------:R-:W-:Y:S01]  /*0580*/  FMNMX.FTZ R20, R20, R25, !PT ;  /* 0x0000001914147209 */ /* 0x000fe20007810000 */
[----:B------:R-:W-:-:S03]  /*0590*/  HADD2.F32 R25, -RZ, R6.H0_H0 ;  /* 0x20000006ff197230 */ /* 0x000fc60000004100 */
[----:B------:R-:W-:-:S04]  /*05a0*/  FMNMX.FTZ R20, R20, R27, !PT ;  /* 0x0000001b14147209 */ /* 0x000fc80007810000 */
[----:B------:R-:W-:Y:S02]  /*05b0*/  FMNMX.FTZ R20, R20, R25, !PT ;  /* 0x0000001914147209 */ /* 0x000fe40007810000 */
[----:B------:R-:W-:Y:S02]  /*05c0*/  SHF.L.U32 R25, R23, 0x3, RZ ;  /* 0x0000000317197819 */ /* 0x000fe400000006ff */
[----:B------:R-:W-:Y:S02]  /*05d0*/  FMNMX.FTZ R5, R20, R5, !PT ;  /* 0x0000000514057209 */ /* 0x000fe40007810000 */
[----:B------:R-:W-:Y:S02]  /*05e0*/  ISETP.GE.AND P2, PT, R25, R22, PT ;  /* 0x000000161900720c */ /* 0x000fe40003f46270 */
[----:B------:R-:W-:-:S04]  /*05f0*/  FMNMX.FTZ R4, R5, R4, !PT ;  /* 0x0000000405047209 */ /* 0x000fc80007810000 */
[----:B------:R-:W-:-:S07]  /*0600*/  FMNMX.FTZ R20, R4, R7, !PT ;  /* 0x0000000704147209 */ /* 0x000fce0007810000 */
[----:B------:R-:W-:Y:S05]  /*0610*/  @!P2 BRA `(.L_x_7401) ;  /* 0xfffffffc00a8a947 */ /* 0x000fea000383ffff */
.L_x_7400:
[----:B------:R-:W-:Y:S05]  /*0620*/  BSYNC B0 ;  /* 0x0000000000007941 */ /* 0x000fea0003800000 */
.L_x_7399:
[----:B------:R-:W-:Y:S04]  /*0630*/  BSSY B0, `(.L_x_7402) ;  /* 0x0000009000007945 */ /* 0x000fe80003800000 */
[----:B------:R-:W-:Y:S05]  /*0640*/  @P3 BRA `(.L_x_7403) ;  /* 0x00000000001c3947 */ /* 0x000fea0003800000 */
.L_x_7404:
[----:B------:R-:W-:-:S06]  /*0650*/  IMAD.WIDE R4, R24, 0x2, R8 ;  /* 0x0000000218047825 */ /* 0x000fcc00078e0208 */
[----:B------:R-:W2:Y:S01]  /*0660*/  LDG.E.U16 R4, desc[UR8][R4.64] ;  /* 0x0000000804047981 */ /* 0x000ea2000c1e1500 */
[----:B------:R-:W-:-:S05]  /*0670*/  IMAD.IADD R24, R13, 0x1, R24 ;  /* 0x000000010d187824 */ /* 0x000fca00078e0218 */
[----:B------:R-:W-:Y:S01]  /*0680*/  ISETP.GE.AND P2, PT, R24, R21, PT ;  /* 0x000000151800720c */ /* 0x000fe20003f46270 */
[----:B--2---:R-:W-:-:S05]  /*0690*/  HADD2.F32 R7, -RZ, R4.H0_H0 ;  /* 0x20000004ff077230 */ /* 0x004fca0000004100 */
[----:B------:R-:W-:-:S07]  /*06a0*/  FMNMX.FTZ R20, R7, R20, !PT ;  /* 0x0000001407147209 */ /* 0x000fce0007810000 */
[----:B------:R-:W-:Y:S05]  /*06b0*/  @!P2 BRA `(.L_x_7404) ;  /* 0xfffffffc00e4a947 */ /* 0x000fea000383ffff */
.L_x_7403:
[----:B------:R-:W-:Y:S05]  /*06c0*/  BSYNC B0 ;  /* 0x0000000000007941 */ /* 0x000fea0003800000 */
.L_x_7402:
[----:B------:R-:W0:Y:S01]  /*06d0*/  SHFL.DOWN PT, R5, R20, 0x10, 0x1f ;  /* 0x0a001f0014057f89 */ /* 0x000e2200000e0000 */
[----:B------:R-:W-:Y:S01]  /*06e0*/  SHF.R.S32.HI R24, RZ, 0x1f, R19 ;  /* 0x0000001fff187819 */ /* 0x000fe20000011413 */
[----:B------:R-:W1:Y:S01]  /*06f0*/  S2UR UR5, SR_CgaCtaId ;  /* 0x00000000000579c3 */ /* 0x000e620000008800 */
[----:B------:R-:W-:-:S07]  /*0700*/  UMOV UR4, 0x400 ;  /* 0x0000040000047882 */ /* 0x000fce0000000000 */
[----:B------:R-:W-:Y:S01]  /*0710*/  BAR.SYNC.DEFER_BLOCKING 0x0 ;  /* 0x0000000000007b1d */ /* 0x000fe20000010000 */
[----:B------:R-:W-:-:S04]  /*0720*/  LEA.HI R24, R24, R19, RZ, 0x5 ;  /* 0x0000001318187211 */ /* 0x000fc800078f28ff */
[----:B------:R-:W-:Y:S01]  /*0730*/  LOP3.LUT R8, R24, 0xffffffe0, RZ, 0xc0, !PT ;  /* 0xffffffe018087812 */ /* 0x000fe200078ec0ff */
[----:B------:R-:W-:Y:S03]  /*0740*/  BSSY B0, `(.L_x_7405) ;  /* 0x000002f000007945 */ /* 0x000fe60003800000 */
[----:B------:R-:W-:Y:S02]  /*0750*/  IADD3 R8, R19, -R8, RZ ;  /* 0x8000000813087210 */ /* 0x000fe40007ffe0ff */
        /* <DEDUP_REMOVED lines=43> */
.L_x_7430:
[----:B-1----:R-:W-:-:S04]  /*0a10*/  FSETP.GEU.FTZ.AND P5, PT, R21, R22, PT ;  /* 0x000000161500720b */ /* 0x002fc80003fbe000 */
[----:B------:R-:W-:-:S09]  /*0a20*/  FSEL R7, R22, R21, !P5 ;  /* 0x0000001516077208 */ /* 0x000fd20006800000 */
.L_x_7406:
[----:B------:R-:W-:Y:S05]  /*0a30*/  BSYNC B0 ;  /* 0x0000000000007941 */ /* 0x000fea0003800000 */
.L_x_7405:
[----:B------:R-:W-:Y:S01]  /*0a40*/  ISETP.NE.AND P5, PT, R19, RZ, PT ;  /* 0x000000ff1300720c */ /* 0x000fe20003fa5270 */
[----:B------:R-:W-:-:S12]  /*0a50*/  WARPSYNC.ALL ;  /* 0x0000000000007948 */ /* 0x000fd80003800000 */
[----:B-1----:R1:W-:Y:S01]  /*0a60*/  @!P5 STS [UR4], R7 ;  /* 0x00000007ff00d988 */ /* 0x0023e20008000804 */
[----:B------:R-:W-:Y:S01]  /*0a70*/  BAR.SYNC.DEFER_BLOCKING 0x0 ;  /* 0x0000000000007b1d */ /* 0x000fe20000010000 */
[----:B------:R-:W-:Y:S01]  /*0a80*/  IMAD.MOV.U32 R22, RZ, RZ, RZ ;  /* 0x000000ffff167224 */ /* 0x000fe200078e00ff */
[----:B0-----:R-:W-:Y:S01]  /*0a90*/  MOV R21, UR10 ;  /* 0x0000000a00157c02 */ /* 0x001fe20008000f00 */
[----:B------:R-:W-:Y:S01]  /*0aa0*/  IMAD.MOV.U32 R8, RZ, RZ, R16 ;  /* 0x000000ffff087224 */ /* 0x000fe200078e0010 */
[----:B------:R-:W-:Y:S02]  /*0ab0*/  MOV R9, R15 ;  /* 0x0000000f00097202 */ /* 0x000fe40000000f00 */
        /* <DEDUP_REMOVED lines=9> */
[----:B------:R-:W2:Y:S01]  /*0b50*/  @!P6 LDG.E.U16 R4, desc[UR8][R2.64] ;  /* 0x000000080204e981 */ /* 0x000ea2000c1e1500 */
[----:B------:R-:W-:Y:S01]  /*0b60*/  IMAD.MOV.U32 R22, RZ, RZ, RZ ;  /* 0x000000ffff167224 */ /* 0x000fe200078e00ff */
[----:B------:R-:W-:-:S04]  /*0b70*/  VIMNMX.U32 R21, R13, UR5, PT ;  /* 0x000000050d157c48 */ /* 0x000fc8000bfe0000 */
[----:B------:R-:W-:Y:S01]  /*0b80*/  IADD3 R21, -R21, UR5, RZ ;  /* 0x0000000515157c10 */ /* 0x000fe2000fffe1ff */
[----:B--2---:R-:W-:-:S05]  /*0b90*/  @!P6 HADD2.F32 R5, -RZ, R4.H0_H0 ;  /* 0x20000004ff05e230 */ /* 0x004fca0000004100 */
[----:B0-----:R-:W-:-:S04]  /*0ba0*/  @!P6 FADD.FTZ R5, -R20, R5 ;  /* 0x000000051405e221 */ /* 0x001fc80000010100 */
[----:B------:R-:W-:-:S06]  /*0bb0*/  @!P6 FMUL.FTZ R5, R5, 1.4426950216293334961 ;  /* 0x3fb8aa3b0505e820 */ /* 0x000fcc0000410000 */
[----:B------:R-:W0:Y:S02]  /*0bc0*/  @!P6 MUFU.EX2 R5, R5 ;  /* 0x000000050005e308 */ /* 0x000e240000000800 */
[----:B0-----:R-:W-:Y:S01]  /*0bd0*/  @!P6 FADD.FTZ R22, RZ, R5 ;  /* 0x00000005ff16e221 */ /* 0x001fe20000010000 */
[----:B------:R-:W-:-:S04]  /*0be0*/  LEA R8, P6, R6, UR12, 0x1 ;  /* 0x0000000c06087c11 */ /* 0x000fc8000f8c08ff */
[----:B------:R-:W-:-:S09]  /*0bf0*/  LEA.HI.X R9, R6, UR13, R7, 0x1, P6 ;  /* 0x0000000d06097c11 */ /* 0x000fd2000b0f0c07 */
.L_x_7408:
[----:B------:R-:W-:Y:S01]  /*0c00*/  IMAD.HI.U32 R4, R11, R21, RZ ;  /* 0x000000150b047227 */ /* 0x000fe200078e00ff */
[----:B------:R-:W-:Y:S04]  /*0c10*/  BSSY B0, `(.L_x_7409) ;  /* 0x000003b000007945 */ /* 0x000fe80003800000 */
[----:B------:R-:W-:-:S05]  /*0c20*/  IADD3 R4, -R4, RZ, RZ ;  /* 0x000000ff04047210 */ /* 0x000fca0007ffe1ff */
[----:B------:R-:W-:-:S05]  /*0c30*/  IMAD R5, R12, R4, R21 ;  /* 0x000000040c057224 */ /* 0x000fca00078e0215 */
[----:B------:R-:W-:-:S13]  /*0c40*/  ISETP.GE.U32.AND P6, PT, R5, R12, PT ;  /* 0x0000000c0500720c */ /* 0x000fda0003fc6070 */
[----:B------:R-:W-:-:S05]  /*0c50*/  @P6 IMAD.IADD R5, R5, 0x1, -R12 ;  /* 0x0000000105056824 */ /* 0x000fca00078e0a0c */
[----:B------:R-:W-:-:S13]  /*0c60*/  ISETP.GE.U32.AND P6, PT, R5, R12, PT ;  /* 0x0000000c0500720c */ /* 0x000fda0003fc6070 */
[----:B------:R-:W-:-:S04]  /*0c70*/  @P6 IADD3 R5, -R12, R5, RZ ;  /* 0x000000050c056210 */ /* 0x000fc80007ffe1ff */
[----:B------:R-:W-:-:S05]  /*0c80*/  SEL R4, R10, R5, !P1 ;  /* 0x000000050a047207 */ /* 0x000fca0004800000 */
[----:B------:R-:W-:-:S05]  /*0c90*/  IMAD.IADD R25, R21, 0x1, -R4 ;  /* 0x0000000115197824 */ /* 0x000fca00078e0a04 */
[-C--:B------:R-:W-:Y:S02]  /*0ca0*/  ISETP.GE.AND P6, PT, R0, R25.reuse, PT ;  /* 0x000000190000720c */ /* 0x080fe40003fc6270 */
[----:B------:R-:W-:-:S11]  /*0cb0*/  IADD3 R26, R19, R25, RZ ;  /* 0x00000019131a7210 */ /* 0x000fd60007ffe0ff */
[----:B------:R-:W-:Y:S05]  /*0cc0*/  @P6 BRA `(.L_x_7410) ;  /* 0x0000000000bc6947 */ /* 0x000fea0003800000 */
[----:B------:R-:W-:-:S07]  /*0cd0*/  IMAD.MOV.U32 R27, RZ, RZ, R19 ;  /* 0x000000ffff1b7224 */ /* 0x000fce00078e0013 */
.L_x_7411:
[----:B------:R-:W-:-:S06]  /*0ce0*/  IMAD.WIDE R4, R27, 0x10, R8 ;  /* 0x000000101b047825 */ /* 0x000fcc00078e0208 */
[----:B------:R-:W2:Y:S01]  /*0cf0*/  LDG.E.128 R4, desc[UR8][R4.64] ;  /* 0x0000000804047981 */ /* 0x000ea2000c1e1d00 */
[----:B------:R-:W-:Y:S01]  /*0d00*/  IADD3 R27, R13, R27, RZ ;  /* 0x0000001b0d1b7210 */ /* 0x000fe20007ffe0ff */
[--C-:B--2---:R-:W-:Y:S02]  /*0d10*/  HADD2.F32 R29, -RZ, R4.reuse.H0_H0 ;  /* 0x20000004ff1d7230 */ /* 0x104fe40000004100 */
[----:B------:R-:W-:Y:S02]  /*0d20*/  HADD2.F32 R28, -RZ, R4.H1_H1 ;  /* 0x30000004ff1c7230 */ /* 0x000fe40000004100 */
[--C-:B------:R-:W-:Y:S02]  /*0d30*/  HADD2.F32 R4, -RZ, R5.reuse.H0_H0 ;  /* 0x20000005ff047230 */ /* 0x100fe40000004100 */
[C---:B0-----:R-:W-:Y:S01]  /*0d40*/  FADD.FTZ R29, -R20.reuse, R29 ;  /* 0x0000001d141d7221 */ /* 0x041fe20000010100 */
[----:B------:R-:W-:Y:S02]  /*0d50*/  HADD2.F32 R5, -RZ, R5.H1_H1 ;  /* 0x30000005ff057230 */ /* 0x000fe40000004100 */
[C---:B------:R-:W-:Y:S01]  /*0d60*/  FADD.FTZ R28, -R20.reuse, R28 ;  /* 0x0000001c141c7221 */ /* 0x040fe20000010100 */
[----:B------:R-:W-:Y:S01]  /*0d70*/  FMUL.FTZ R29, R29, 1.4426950216293334961 ;  /* 0x3fb8aa3b1d1d7820 */ /* 0x000fe20000410000 */
[----:B------:R-:W-:-:S02]  /*0d80*/  FADD.FTZ R4, -R20, R4 ;  /* 0x0000000414047221 */ /* 0x000fc40000010100 */
[----:B------:R-:W-:Y:S01]  /*0d90*/  FMUL.FTZ R28, R28, 1.4426950216293334961 ;  /* 0x3fb8aa3b1c1c7820 */ /* 0x000fe20000410000 */
[----:B------:R-:W-:Y:S01]  /*0da0*/  FADD.FTZ R5, -R20, R5 ;  /* 0x0000000514057221 */ /* 0x000fe20000010100 */
[----:B------:R-:W-:Y:S01]  /*0db0*/  FMUL.FTZ R4, R4, 1.4426950216293334961 ;  /* 0x3fb8aa3b04047820 */ /* 0x000fe20000410000 */
[----:B------:R-:W0:Y:S02]  /*0dc0*/  MUFU.EX2 R29, R29 ;  /* 0x0000001d001d7308 */ /* 0x000e240000000800 */
[----:B------:R-:W-:-:S06]  /*0dd0*/  FMUL.FTZ R5, R5, 1.4426950216293334961 ;  /* 0x3fb8aa3b05057820 */ /* 0x000fcc0000410000 */
[----:B------:R-:W1:Y:S08]  /*0de0*/  MUFU.EX2 R28, R28 ;  /* 0x0000001c001c7308 */ /* 0x000e700000000800 */
[----:B------:R-:W2:Y:S01]  /*0df0*/  MUFU.EX2 R4, R4 ;  /* 0x0000000400047308 */ /* 0x000ea20000000800 */
[----:B0-----:R-:W-:Y:S01]  /*0e00*/  FADD.FTZ R22, R29, R22 ;  /* 0x000000161d167221 */ /* 0x001fe20000010000 */
[----:B------:R-:W-:-:S02]  /*0e10*/  HADD2.F32 R29, -RZ, R6.H0_H0 ;  /* 0x20000006ff1d7230 */ /* 0x000fc40000004100 */
[----:B------:R-:W-:-:S03]  /*0e20*/  HADD2.F32 R6, -RZ, R6.H1_H1 ;  /* 0x30000006ff067230 */ /* 0x000fc60000004100 */
[----:B------:R-:W-:Y:S01]  /*0e30*/  FADD.FTZ R29, -R20, R29 ;  /* 0x0000001d141d7221 */ /* 0x000fe20000010100 */
[----:B------:R-:W0:Y:S01]  /*0e40*/  MUFU.EX2 R5, R5 ;  /* 0x0000000500057308 */ /* 0x000e220000000800 */
[----:B-1----:R-:W-:Y:S01]  /*0e50*/  FADD.FTZ R22, R22, R28 ;  /* 0x0000001c16167221 */ /* 0x002fe20000010000 */
[----:B------:R-:W-:Y:S01]  /*0e60*/  FADD.FTZ R6, -R20, R6 ;  /* 0x0000000614067221 */ /* 0x000fe20000010100 */
[----:B------:R-:W-:-:S03]  /*0e70*/  FMUL.FTZ R29, R29, 1.4426950216293334961 ;  /* 0x3fb8aa3b1d1d7820 */ /* 0x000fc60000410000 */
[----:B------:R-:W-:Y:S01]  /*0e80*/  FMUL.FTZ R6, R6, 1.4426950216293334961 ;  /* 0x3fb8aa3b06067820 */ /* 0x000fe20000410000 */
[----:B--2---:R-:W-:Y:S02]  /*0e90*/  FADD.FTZ R22, R22, R4 ;  /* 0x0000000416167221 */ /* 0x004fe40000010000 */
[----:B------:R-:W1:Y:S01]  /*0ea0*/  MUFU.EX2 R29, R29 ;  /* 0x0000001d001d7308 */ /* 0x000e620000000800 */
[--C-:B------:R-:W-:Y:S02]  /*0eb0*/  HADD2.F32 R4, -RZ, R7.reuse.H0_H0 ;  /* 0x20000007ff047230 */ /* 0x100fe40000004100 */
[----:B------:R-:W-:-:S03]  /*0ec0*/  HADD2.F32 R7, -RZ, R7.H1_H1 ;  /* 0x30000007ff077230 */ /* 0x000fc60000004100 */
[----:B------:R-:W-:Y:S01]  /*0ed0*/  FADD.FTZ R4, -R20, R4 ;  /* 0x0000000414047221 */ /* 0x000fe20000010100 */
[----:B0-----:R-:W-:Y:S01]  /*0ee0*/  FADD.FTZ R22, R22, R5 ;  /* 0x0000000516167221 */ /* 0x001fe20000010000 */
[----:B------:R-:W-:Y:S01]  /*0ef0*/  FADD.FTZ R7, -R20, R7 ;  /* 0x0000000714077221 */ /* 0x000fe20000010100 */
[----:B------:R-:W0:Y:S01]  /*0f00*/  MUFU.EX2 R5, R6 ;  /* 0x0000000600057308 */ /* 0x000e220000000800 */
[----:B------:R-:W-:Y:S02]  /*0f10*/  FMUL.FTZ R4, R4, 1.4426950216293334961 ;  /* 0x3fb8aa3b04047820 */ /* 0x000fe40000410000 */
[----:B------:R-:W-:Y:S01]  /*0f20*/  FMUL.FTZ R7, R7, 1.4426950216293334961 ;  /* 0x3fb8aa3b07077820 */ /* 0x000fe20000410000 */
[----:B-1----:R-:W-:-:S04]  /*0f30*/  FADD.FTZ R22, R22, R29 ;  /* 0x0000001d16167221 */ /* 0x002fc80000010000 */
[----:B------:R-:W1:Y:S01]  /*0f40*/  MUFU.EX2 R4, R4 ;  /* 0x0000000400047308 */ /* 0x000e620000000800 */
[----:B0-----:R-:W-:Y:S01]  /*0f50*/  FADD.FTZ R5, R22, R5 ;  /* 0x0000000516057221 */ /* 0x001fe20000010000 */
[----:B------:R-:W-:-:S06]  /*0f60*/  IMAD.SHL.U32 R22, R27, 0x8, RZ ;  /* 0x000000081b167824 */ /* 0x000fcc00078e00ff */
[----:B------:R-:W0:Y:S01]  /*0f70*/  MUFU.EX2 R28, R7 ;  /* 0x00000007001c7308 */ /* 0x000e220000000800 */
[----:B------:R-:W-:Y:S01]  /*0f80*/  ISETP.GE.AND P6, PT, R22, R25, PT ;  /* 0x000000191600720c */ /* 0x000fe20003fc6270 */
[----:B-1----:R-:W-:-:S04]  /*0f90*/  FADD.FTZ R5, R5, R4 ;  /* 0x0000000405057221 */ /* 0x002fc80000010000 */
[----:B0-----:R-:W-:-:S08]  /*0fa0*/  FADD.FTZ R22, R5, R28 ;  /* 0x0000001c05167221 */ /* 0x001fd00000010000 */
[----:B------:R-:W-:Y:S05]  /*0fb0*/  @!P6 BRA `(.L_x_7411) ;  /* 0xfffffffc0048e947 */ /* 0x000fea000383ffff */
.L_x_7410:
[----:B------:R-:W-:Y:S05]  /*0fc0*/  BSYNC B0 ;  /* 0x0000000000007941 */ /* 0x000fea0003800000 */
.L_x_7409:
[----:B------:R-:W-:Y:S01]  /*0fd0*/  ISETP.GE.AND P6, PT, R26, R21, PT ;  /* 0x000000151a00720c */ /* 0x000fe20003fc6270 */
[----:B------:R-:W-:-:S12]  /*0fe0*/  BSSY B0, `(.L_x_7412) ;  /* 0x000000c000007945 */ /* 0x000fd80003800000 */
[----:B------:R-:W-:Y:S05]  /*0ff0*/  @P6 BRA `(.L_x_7413) ;  /* 0x0000000000286947 */ /* 0x000fea0003800000 */
.L_x_7414:
[----:B------:R-:W-:-:S06]  /*1000*/  IMAD.WIDE R4, R26, 0x2, R8 ;  /* 0x000000021a047825 */ /* 0x000fcc00078e0208 */
[----:B------:R-:W2:Y:S01]  /*1010*/  LDG.E.U16 R4, desc[UR8][R4.64] ;  /* 0x0000000804047981 */ /* 0x000ea2000c1e1500 */
[----:B------:R-:W-:-:S04]  /*1020*/  IADD3 R26, R13, R26, RZ ;  /* 0x0000001a0d1a7210 */ /* 0x000fc80007ffe0ff */
[----:B------:R-:W-:Y:S01]  /*1030*/  ISETP.GE.AND P6, PT, R26, R21, PT ;  /* 0x000000151a00720c */ /* 0x000fe20003fc6270 */
[----:B--2---:R-:W-:-:S05]  /*1040*/  HADD2.F32 R7, -RZ, R4.H0_H0 ;  /* 0x20000004ff077230 */ /* 0x004fca0000004100 */
[----:B0-----:R-:W-:-:S04]  /*1050*/  FADD.FTZ R7, -R20, R7 ;  /* 0x0000000714077221 */ /* 0x001fc80000010100 */
[----:B------:R-:W-:-:S06]  /*1060*/  FMUL.FTZ R7, R7, 1.4426950216293334961 ;  /* 0x3fb8aa3b07077820 */ /* 0x000fcc0000410000 */
[----:B------:R-:W0:Y:S02]  /*1070*/  MUFU.EX2 R7, R7 ;  /* 0x0000000700077308 */ /* 0x000e240000000800 */
[----:B0-----:R-:W-:Y:S01]  /*1080*/  FADD.FTZ R22, R7, R22 ;  /* 0x0000001607167221 */ /* 0x001fe20000010000 */
[----:B------:R-:W-:Y:S06]  /*1090*/  @!P6 BRA `(.L_x_7414) ;  /* 0xfffffffc00d8e947 */ /* 0x000fec000383ffff */
.L_x_7413:
[----:B------:R-:W-:Y:S05]  /*10a0*/  BSYNC B0 ;  /* 0x0000000000007941 */ /* 0x000fea0003800000 */
.L_x_7412:
[----:B------:R-:W1:Y:S01]  /*10b0*/  SHFL.DOWN PT, R5, R22, 0x10, 0x1f ;  /* 0x0a001f0016057f89 */ /* 0x000e6200000e0000 */
[----:B------:R-:W-:Y:S01]  /*10c0*/  @!P2 SHF.R.S32.HI R24, RZ, 0x5, R24 ;  /* 0x00000005ff18a819 */ /* 0x000fe20000011418 */
[----:B------:R-:W-:Y:S01]  /*10d0*/  IMAD.MOV.U32 R8, RZ, RZ, RZ ;  /* 0x000000ffff087224 */ /* 0x000fe200078e00ff */
[----:B------:R-:W-:Y:S01]  /*10e0*/  BSSY B0, `(.L_x_7415) ;  /* 0x000001c000007945 */ /* 0x000fe20003800000 */
[----:B------:R-:W-:Y:S01]  /*10f0*/  BAR.SYNC.DEFER_BLOCKING 0x0 ;  /* 0x0000000000007b1d */ /* 0x000fe20000010000 */
        /* <DEDUP_REMOVED lines=20> */
[----:B-1----:R-:W1:Y:S02]  /*1240*/  SHFL.DOWN PT, R9, R22, 0x4, 0x1f ;  /* 0x08801f0016097f89 */ /* 0x002e6400000e0000 */
[----:B-1----:R-:W-:-:S05]  /*1250*/  FADD.FTZ R9, R22, R9 ;  /* 0x0000000916097221 */ /* 0x002fca0000010000 */
[----:B------:R-:W1:Y:S02]  /*1260*/  SHFL.DOWN PT, R24, R9, 0x2, 0x1f ;  /* 0x08401f0009187f89 */ /* 0x000e6400000e0000 */
[----:B-1----:R-:W-:-:S05]  /*1270*/  FADD.FTZ R24, R9, R24 ;  /* 0x0000001809187221 */ /* 0x002fca0000010000 */
[----:B------:R1:W2:Y:S02]  /*1280*/  SHFL.DOWN PT, R21, R24, 0x1, 0x1f ;  /* 0x08201f0018157f89 */ /* 0x0002a400000e0000 */
.L_x_7436:
[----:B--2---:R-:W-:-:S07]  /*1290*/  FADD.FTZ R8, R24, R21 ;  /* 0x0000001518087221 */ /* 0x004fce0000010000 */
.L_x_7416:
[----:B------:R-:W-:Y:S05]  /*12a0*/  BSYNC B0 ;  /* 0x0000000000007941 */ /* 0x000fea0003800000 */
.L_x_7415:
[----:B--2---:R2:W-:Y:S01]  /*12b0*/  @!P5 STS [UR4], R8 ;  /* 0x00000008ff00d988 */ /* 0x0045e20008000804 */
[----:B------:R-:W-:Y:S05]  /*12c0*/  WARPSYNC.ALL ;  /* 0x0000000000007948 */ /* 0x000fea0003800000 */
[----:B------:R-:W-:Y:S08]  /*12d0*/  BAR.SYNC.DEFER_BLOCKING 0x0 ;  /* 0x0000000000007b1d */ /* 0x000ff00000010000 */
[----:B------:R-:W3:Y:S01]  /*12e0*/  LDC R5, c[0x0][0x210] ;  /* 0x00008400ff057b82 */ /* 0x000ee20000000800 */
[----:B------:R-:W4:Y:S01]  /*12f0*/  LDS R21, [UR4] ;  /* 0x00000004ff157984 */ /* 0x000f220008000800 */
[----:B---3--:R-:W-:-:S04]  /*1300*/  LEA R4, R18, R5, 0x2 ;  /* 0x0000000512047211 */ /* 0x008fc800078e10ff */
[----:B------:R-:W-:-:S04]  /*1310*/  LOP3.LUT R4, R4, 0xc, RZ, 0xc0, !PT ;  /* 0x0000000c04047812 */ /* 0x000fc800078ec0ff */
[----:B------:R-:W-:-:S04]  /*1320*/  SHF.R.U64 R4, R4, 0x2, RZ ;  /* 0x0000000204047819 */ /* 0x000fc800000012ff */
[----:B------:R-:W-:-:S13]  /*1330*/  ISETP.NE.AND P2, PT, R4, UR6, PT ;  /* 0x0000000604007c0c */ /* 0x000fda000bf45270 */
[----:B--2-4-:R-:W-:Y:S05]  /*1340*/  @!P2 BRA `(.L_x_7418) ;  /* 0x000000000054a947 */ /* 0x014fea0003800000 */
[----:B------:R-:W-:-:S13]  /*1350*/  ISETP.GE.AND P0, PT, R19, UR7, PT ;  /* 0x0000000713007c0c */ /* 0x000fda000bf06270 */
[----:B------:R-:W-:Y:S05]  /*1360*/  @P0 EXIT ;  /* 0x000000000000094d */ /* 0x000fea0003800000 */
[----:B------:R-:W2:Y:S01]  /*1370*/  MUFU.RCP R21, R21 ;  /* 0x0000001500157308 */ /* 0x000ea20000001000 */
[----:B------:R-:W-:-:S05]  /*1380*/  ULDC UR4, c[0x0][0x214] ;  /* 0x0000850000047ab9 */ /* 0x000fca0000000800 */
.L_x_7419:
[----:B------:R-:W-:Y:S02]  /*1390*/  IMAD.MOV.U32 R17, RZ, RZ, R15 ;  /* 0x000000ffff117224 */ /* 0x000fe400078e000f */
[----:B------:R-:W-:-:S06]  /*13a0*/  IMAD.WIDE R2, R19, 0x2, R16 ;  /* 0x0000000213027825 */ /* 0x000fcc00078e0210 */
[----:B---3--:R-:W3:Y:S01]  /*13b0*/  LDG.E.U16 R2, desc[UR8][R2.64] ;  /* 0x0000000802027981 */ /* 0x008ee2000c1e1500 */
[----:B------:R-:W-:Y:S01]  /*13c0*/  IADD3 R4, P0, R19, R18, RZ ;  /* 0x0000001213047210 */ /* 0x000fe20007f1e0ff */
[----:B---3--:R-:W-:-:S05]  /*13d0*/  HADD2.F32 R7, -RZ, R2.H0_H0 ;  /* 0x20000002ff077230 */ /* 0x008fca0000004100 */
[----:B0-----:R-:W-:-:S04]  /*13e0*/  FADD.FTZ R7, -R20, R7 ;  /* 0x0000000714077221 */ /* 0x001fc80000010100 */
[----:B------:R-:W-:Y:S01]  /*13f0*/  FMUL.FTZ R0, R7, 1.4426950216293334961 ;  /* 0x3fb8aa3b07007820 */ /* 0x000fe20000410000 */
[----:B------:R-:W-:Y:S02]  /*1400*/  LEA.HI.X.SX32 R7, R19, R14, 0x1, P0 ;  /* 0x0000000e13077211 */ /* 0x000fe400000f0eff */
[C---:B------:R-:W-:Y:S02]  /*1410*/  LEA R6, P0, R4.reuse, R5, 0x2 ;  /* 0x0000000504067211 */ /* 0x040fe400078010ff */
[----:B------:R-:W-:Y:S01]  /*1420*/  IADD3 R19, R13, R19, RZ ;  /* 0x000000130d137210 */ /* 0x000fe20007ffe0ff */
[----:B------:R-:W1:Y:S01]  /*1430*/  MUFU.EX2 R0, R0 ;  /* 0x0000000000007308 */ /* 0x000e620000000800 */
[----:B------:R-:W-:Y:S02]  /*1440*/  LEA.HI.X R7, R4, UR4, R7, 0x2, P0 ;  /* 0x0000000404077c11 */ /* 0x000fe400080f1407 */
[----:B------:R-:W-:Y:S01]  /*1450*/  ISETP.GE.AND P0, PT, R19, UR7, PT ;  /* 0x0000000713007c0c */ /* 0x000fe2000bf06270 */
[----:B-12---:R-:W-:-:S05]  /*1460*/  FMUL.FTZ R9, R0, R21 ;  /* 0x0000001500097220 */ /* 0x006fca0000410000 */
[----:B------:R3:W-:Y:S07]  /*1470*/  STG.E desc[UR8][R6.64], R9 ;  /* 0x0000000906007986 */ /* 0x0007ee000c101908 */
[----:B------:R-:W-:Y:S05]  /*1480*/  @!P0 BRA `(.L_x_7419) ;  /* 0xfffffffc00c08947 */ /* 0x000fea000383ffff */
[----:B------:R-:W-:Y:S05]  /*1490*/  EXIT ;  /* 0x000000000000794d */ /* 0x000fea0003800000 */
.L_x_7418:
[----:B------:R-:W-:Y:S05]  /*14a0*/  @!P0 BRA `(.L_x_7420) ;  /* 0x00000000006c8947 */ /* 0x000fea0003800000 */
[----:B------:R-:W-:-:S06]  /*14b0*/  UIADD3 UR7, UR6, UR7, URZ ;  /* 0x0000000706077290 */ /* 0x000fcc000fffe03f */
[----:B------:R-:W-:-:S04]  /*14c0*/  ISETP.GE.AND P0, PT, R19, UR7, PT ;  /* 0x0000000713007c0c */ /* 0x000fc8000bf06270 */
[----:B------:R-:W-:-:S13]  /*14d0*/  ISETP.LT.OR P0, PT, R19, UR6, P0 ;  /* 0x0000000613007c0c */ /* 0x000fda0008701670 */
[----:B------:R2:W3:Y:S01]  /*14e0*/  @!P0 LDG.E.U16 R2, desc[UR8][R2.64] ;  /* 0x0000000802028981 */ /* 0x0004e2000c1e1500 */
[----:B------:R-:W4:Y:S01]  /*14f0*/  @!P0 LDC R8, c[0x0][0x214] ;  /* 0x00008500ff088b82 */ /* 0x000f220000000800 */
[----:B------:R-:W-:Y:S01]  /*1500*/  @!P0 MUFU.RCP R6, R21 ;  /* 0x0000001500068308 */ /* 0x000fe20000001000 */
[----:B------:R-:W1:Y:S02]  /*1510*/  S2R R4, SR_TID.X ;  /* 0x0000000000047919 */ /* 0x000e640000002100 */
[----:B-1----:R-:W-:-:S04]  /*1520*/  IADD3 R9, P2, R4, -UR6, RZ ;  /* 0x8000000604097c10 */ /* 0x002fc8000ff5e0ff */
[----:B------:R-:W-:Y:S02]  /*1530*/  LEA.HI.X.SX32 R17, R4, 0xffffffff, 0x1, P2 ;  /* 0xffffffff04117811 */ /* 0x000fe400010f0eff */
[----:B------:R-:W-:-:S05]  /*1540*/  @!P0 IADD3 R4, P2, R18, R9, RZ ;  /* 0x0000000912048210 */ /* 0x000fca0007f5e0ff */
[----:B--2---:R-:W-:Y:S02]  /*1550*/  @!P0 IMAD.X R3, R14, 0x1, R17, P2 ;  /* 0x000000010e038824 */ /* 0x004fe400010e0611 */
[----:B---3--:R-:W-:Y:S01]  /*1560*/  @!P0 HADD2.F32 R7, -RZ, R2.H0_H0 ;  /* 0x20000002ff078230 */ /* 0x008fe20000004100 */
[----:B------:R-:W-:-:S04]  /*1570*/  @!P0 LEA R2, P2, R4, R5, 0x2 ;  /* 0x0000000504028211 */ /* 0x000fc800078410ff */
[----:B0-----:R-:W-:Y:S01]  /*1580*/  @!P0 FADD.FTZ R7, -R20, R7 ;  /* 0x0000000714078221 */ /* 0x001fe20000010100 */
[----:B----4-:R-:W-:-:S03]  /*1590*/  @!P0 LEA.HI.X R3, R4, R8, R3, 0x2, P2 ;  /* 0x0000000804038211 */ /* 0x010fc600010f1403 */
[----:B------:R-:W-:-:S06]  /*15a0*/  @!P0 FMUL.FTZ R7, R7, 1.4426950216293334961 ;  /* 0x3fb8aa3b07078820 */ /* 0x000fcc0000410000 */
[----:B------:R-:W0:Y:S02]  /*15b0*/  @!P0 MUFU.EX2 R7, R7 ;  /* 0x0000000700078308 */ /* 0x000e240000000800 */
[----:B0-----:R-:W-:Y:S01]  /*15c0*/  @!P0 FMUL.FTZ R9, R7, R6 ;  /* 0x0000000607098220 */ /* 0x001fe20000410000 */
[----:B------:R-:W-:-:S04]  /*15d0*/  VIMNMX.U32 R6, R13, UR7, PT ;  /* 0x000000070d067c48 */ /* 0x000fc8000bfe0000 */
[----:B------:R2:W-:Y:S01]  /*15e0*/  @!P0 STG.E desc[UR8][R2.64], R9 ;  /* 0x0000000902008986 */ /* 0x0005e2000c101908 */
[----:B------:R-:W-:-:S04]  /*15f0*/  IADD3 R17, P0, R13, -UR6, RZ ;  /* 0x800000060d117c10 */ /* 0x000fc8000ff1e0ff */
[----:B------:R-:W-:Y:S02]  /*1600*/  IADD3.X R4, RZ, -0x1, RZ, P0, !PT ;  /* 0xffffffffff047810 */ /* 0x000fe400007fe4ff */
[C---:B------:R-:W-:Y:S02]  /*1610*/  LEA R16, P2, R17.reuse, R16, 0x1 ;  /* 0x0000001011107211 */ /* 0x040fe400078408ff */
[C---:B------:R-:W-:Y:S02]  /*1620*/  IADD3 R18, P0, R17.reuse, R18, RZ ;  /* 0x0000001211127210 */ /* 0x040fe40007f1e0ff */
[----:B------:R-:W-:Y:S02]  /*1630*/  LEA.HI.X R15, R17, R15, R4, 0x1, P2 ;  /* 0x0000000f110f7211 */ /* 0x000fe400010f0c04 */
[----:B------:R-:W-:Y:S01]  /*1640*/  IADD3 R17, -R6, UR7, RZ ;  /* 0x0000000706117c10 */ /* 0x000fe2000fffe1ff */
[----:B--2---:R-:W-:-:S08]  /*1650*/  IMAD.X R14, R4, 0x1, R14, P0 ;  /* 0x00000001040e7824 */ /* 0x004fd000000e060e */
.L_x_7420:
[----:B------:R-:W-:Y:S01]  /*1660*/  IMAD.HI.U32 R11, R11, R17, RZ ;  /* 0x000000110b0b7227 */ /* 0x000fe200078e00ff */
[----:B------:R-:W2:Y:S01]  /*1670*/  LDC R7, c[0x0][0x214] ;  /* 0x00008500ff077b82 */ /* 0x000ea20000000800 */
[----:B------:R-:W-:Y:S03]  /*1680*/  BSSY B0, `(.L_x_7421) ;  /* 0x0000042000007945 */ /* 0x000fe60003800000 */
[----:B------:R-:W-:-:S05]  /*1690*/  IADD3 R11, -R11, RZ, RZ ;  /* 0x000000ff0b0b7210 */ /* 0x000fca0007ffe1ff */
[----:B------:R-:W-:-:S05]  /*16a0*/  IMAD R3, R12, R11, R17 ;  /* 0x0000000b0c037224 */ /* 0x000fca00078e0211 */
[----:B------:R-:W-:-:S13]  /*16b0*/  ISETP.GE.U32.AND P0, PT, R3, R12, PT ;  /* 0x0000000c0300720c */ /* 0x000fda0003f06070 */
[----:B------:R-:W-:-:S05]  /*16c0*/  @P0 IMAD.IADD R3, R3, 0x1, -R12 ;  /* 0x0000000103030824 */ /* 0x000fca00078e0a0c */
[----:B------:R-:W-:-:S13]  /*16d0*/  ISETP.GE.U32.AND P0, PT, R3, R12, PT ;  /* 0x0000000c0300720c */ /* 0x000fda0003f06070 */
[----:B------:R-:W-:-:S04]  /*16e0*/  @P0 IADD3 R3, -R12, R3, RZ ;  /* 0x000000030c030210 */ /* 0x000fc80007ffe1ff */
[----:B------:R-:W-:Y:S02]  /*16f0*/  SEL R12, R10, R3, !P1 ;  /* 0x000000030a0c7207 */ /* 0x000fe40004800000 */
[----:B------:R-:W-:-:S03]  /*1700*/  LEA R2, P1, R18, R5, 0x2 ;  /* 0x0000000512027211 */ /* 0x000fc600078210ff */
[----:B------:R-:W-:Y:S01]  /*1710*/  IMAD.IADD R12, R17, 0x1, -R12 ;  /* 0x00000001110c7824 */ /* 0x000fe200078e0a0c */
[----:B--2---:R-:W-:Y:S02]  /*1720*/  LEA.HI.X R3, R18, R7, R14, 0x2, P1 ;  /* 0x0000000712037211 */ /* 0x004fe400008f140e */
[----:B------:R-:W-:Y:S02]  /*1730*/  MOV R14, R16 ;  /* 0x00000010000e7202 */ /* 0x000fe40000000f00 */
[----:B------:R-:W-:Y:S01]  /*1740*/  ISETP.GE.AND P0, PT, R0, R12, PT ;  /* 0x0000000c0000720c */ /* 0x000fe20003f06270 */
[----:B------:R-:W-:-:S12]  /*1750*/  IMAD.IADD R0, R19, 0x1, R12 ;  /* 0x0000000113007824 */ /* 0x000fd800078e020c */
[----:B------:R-:W-:Y:S05]  /*1760*/  @P0 BRA `(.L_x_7422) ;  /* 0x0000000000cc0947 */ /* 0x000fea0003800000 */
[----:B-1----:R-:W-:-:S07]  /*1770*/  MOV R23, R19 ;  /* 0x0000001300177202 */ /* 0x002fce0000000f00 */
.L_x_7423:
[----:B---3--:R-:W-:-:S06]  /*1780*/  IMAD.WIDE R4, R23, 0x10, R14 ;  /* 0x0000001017047825 */ /* 0x008fcc00078e020e */
[----:B------:R-:W2:Y:S01]  /*1790*/  LDG.E.128 R4, desc[UR8][R4.64] ;  /* 0x0000000804047981 */ /* 0x000ea2000c1e1d00 */
[----:B------:R-:W-:Y:S01]  /*17a0*/  MUFU.RCP R8, R21 ;  /* 0x0000001500087308 */ /* 0x000fe20000001000 */
[--C-:B--2---:R-:W-:Y:S02]  /*17b0*/  HADD2.F32 R19, -RZ, R5.reuse.H0_H0 ;  /* 0x20000005ff137230 */ /* 0x104fe40000004100 */
[----:B------:R-:W-:Y:S02]  /*17c0*/  HADD2.F32 R25, -RZ, R5.H1_H1 ;  /* 0x30000005ff197230 */ /* 0x000fe40000004100 */
[--C-:B------:R-:W-:Y:S02]  /*17d0*/  HADD2.F32 R9, -RZ, R4.reuse.H0_H0 ;  /* 0x20000004ff097230 */ /* 0x100fe40000004100 */
[C---:B0-----:R-:W-:Y:S01]  /*17e0*/  FADD.FTZ R19, -R20.reuse, R19 ;  /* 0x0000001314137221 */ /* 0x041fe20000010100 */
[----:B------:R-:W-:Y:S02]  /*17f0*/  HADD2.F32 R11, -RZ, R4.H1_H1 ;  /* 0x30000004ff0b7230 */ /* 0x000fe40000004100 */
[----:B------:R-:W-:Y:S01]  /*1800*/  FADD.FTZ R25, -R20, R25 ;  /* 0x0000001914197221 */ /* 0x000fe20000010100 */
[----:B------:R-:W-:Y:S01]  /*1810*/  FMUL.FTZ R5, R19, 1.4426950216293334961 ;  /* 0x3fb8aa3b13057820 */ /* 0x000fe20000410000 */
[----:B------:R-:W-:-:S02]  /*1820*/  HADD2.F32 R19, -RZ, R6.H1_H1 ;  /* 0x30000006ff137230 */ /* 0x000fc40000004100 */
[----:B------:R-:W-:Y:S01]  /*1830*/  FMUL.FTZ R27, R25, 1.4426950216293334961 ;  /* 0x3fb8aa3b191b7820 */ /* 0x000fe20000410000 */
[--C-:B------:R-:W-:Y:S02]  /*1840*/  HADD2.F32 R25, -RZ, R7.reuse.H0_H0 ;  /* 0x20000007ff197230 */ /* 0x100fe40000004100 */
[C---:B------:R-:W-:Y:S01]  /*1850*/  FADD.FTZ R9, -R20.reuse, R9 ;  /* 0x0000000914097221 */ /* 0x040fe20000010100 */
[C---:B------:R-:W-:Y:S01]  /*1860*/  FADD.FTZ R11, -R20.reuse, R11 ;  /* 0x0000000b140b7221 */ /* 0x040fe20000010100 */
[C---:B------:R-:W-:Y:S01]  /*1870*/  FADD.FTZ R19, -R20.reuse, R19 ;  /* 0x0000001314137221 */ /* 0x040fe20000010100 */
[----:B------:R-:W0:Y:S01]  /*1880*/  MUFU.EX2 R5, R5 ;  /* 0x0000000500057308 */ /* 0x000e220000000800 */
[----:B------:R-:W-:Y:S01]  /*1890*/  FADD.FTZ R25, -R20, R25 ;  /* 0x0000001914197221 */ /* 0x000fe20000010100 */
[----:B------:R-:W-:Y:S01]  /*18a0*/  FMUL.FTZ R9, R9, 1.4426950216293334961 ;  /* 0x3fb8aa3b09097820 */ /* 0x000fe20000410000 */
[----:B------:R-:W-:Y:S01]  /*18b0*/  FMUL.FTZ R29, R19, 1.4426950216293334961 ;  /* 0x3fb8aa3b131d7820 */ /* 0x000fe20000410000 */
[----:B------:R-:W-:-:S02]  /*18c0*/  HADD2.F32 R19, -RZ, R7.H1_H1 ;  /* 0x30000007ff137230 */ /* 0x000fc40000004100 */
[----:B------:R-:W-:Y:S01]  /*18d0*/  FMUL.FTZ R11, R11, 1.4426950216293334961 ;  /* 0x3fb8aa3b0b0b7820 */ /* 0x000fe20000410000 */
[----:B------:R-:W-:Y:S02]  /*18e0*/  HADD2.F32 R7, -RZ, R6.H0_H0 ;  /* 0x20000006ff077230 */ /* 0x000fe40000004100 */
[----:B------:R-:W-:Y:S01]  /*18f0*/  FMUL.FTZ R25, R25, 1.4426950216293334961 ;  /* 0x3fb8aa3b19197820 */ /* 0x000fe20000410000 */
[----:B------:R-:W1:Y:S01]  /*1900*/  MUFU.EX2 R9, R9 ;  /* 0x0000000900097308 */ /* 0x000e620000000800 */
[C---:B------:R-:W-:Y:S01]  /*1910*/  FADD.FTZ R19, -R20.reuse, R19 ;  /* 0x0000001314137221 */ /* 0x040fe20000010100 */
[----:B------:R-:W-:-:S03]  /*1920*/  FADD.FTZ R7, -R20, R7 ;  /* 0x0000000714077221 */ /* 0x000fc60000010100 */
[----:B------:R-:W-:Y:S01]  /*1930*/  FMUL.FTZ R22, R19, 1.4426950216293334961 ;  /* 0x3fb8aa3b13167820 */ /* 0x000fe20000410000 */
[----:B------:R-:W-:-:S04]  /*1940*/  IMAD.WIDE R18, R23, 0x20, R2 ;  /* 0x0000002017127825 */ /* 0x000fc800078e0202 */
[----:B------:R-:W-:Y:S01]  /*1950*/  FMUL.FTZ R16, R7, 1.4426950216293334961 ;  /* 0x3fb8aa3b07107820 */ /* 0x000fe20000410000 */
[----:B------:R-:W2:Y:S01]  /*1960*/  MUFU.EX2 R11, R11 ;  /* 0x0000000b000b7308 */ /* 0x000ea20000000800 */
[----:B0-----:R-:W-:Y:S01]  /*1970*/  FMUL.FTZ R6, R5, R8 ;  /* 0x0000000805067220 */ /* 0x001fe20000410000 */
[----:B------:R-:W-:-:S06]  /*1980*/  IMAD.IADD R23, R13, 0x1, R23 ;  /* 0x000000010d177824 */ /* 0x000fcc00078e0217 */
[----:B------:R-:W0:Y:S01]  /*1990*/  MUFU.EX2 R27, R27 ;  /* 0x0000001b001b7308 */ /* 0x000e220000000800 */
[----:B-1----:R-:W-:-:S07]  /*19a0*/  FMUL.FTZ R4, R9, R8 ;  /* 0x0000000809047220 */ /* 0x002fce0000410000 */
[----:B------:R-:W1:Y:S01]  /*19b0*/  MUFU.EX2 R29, R29 ;  /* 0x0000001d001d7308 */ /* 0x000e620000000800 */
[----:B--2---:R-:W-:-:S07]  /*19c0*/  FMUL.FTZ R5, R11, R8 ;  /* 0x000000080b057220 */ /* 0x004fce0000410000 */
[----:B------:R-:W2:Y:S01]  /*19d0*/  MUFU.EX2 R25, R25 ;  /* 0x0000001900197308 */ /* 0x000ea20000000800 */
[----:B0-----:R-:W-:-:S05]  /*19e0*/  FMUL.FTZ R7, R27, R8 ;  /* 0x000000081b077220 */ /* 0x001fca0000410000 */
[----:B------:R3:W-:Y:S02]  /*19f0*/  STG.E.128 desc[UR8][R18.64], R4 ;  /* 0x0000000412007986 */ /* 0x0007e4000c101d08 */
[----:B------:R-:W0:Y:S01]  /*1a00*/  MUFU.EX2 R22, R22 ;  /* 0x0000001600167308 */ /* 0x000e220000000800 */
[----:B-1----:R-:W-:-:S07]  /*1a10*/  FMUL.FTZ R9, R29, R8 ;  /* 0x000000081d097220 */ /* 0x002fce0000410000 */
[----:B------:R-:W1:Y:S01]  /*1a20*/  MUFU.EX2 R16, R16 ;  /* 0x0000001000107308 */ /* 0x000e620000000800 */
[----:B--2---:R-:W-:Y:S01]  /*1a30*/  FMUL.FTZ R10, R25, R8 ;  /* 0x00000008190a7220 */ /* 0x004fe20000410000 */
[----:B------:R-:W-:-:S04]  /*1a40*/  SHF.L.U32 R25, R23, 0x3, RZ ;  /* 0x0000000317197819 */ /* 0x000fc800000006ff */
[----:B------:R-:W-:Y:S01]  /*1a50*/  ISETP.GE.AND P0, PT, R25, R12, PT ;  /* 0x0000000c1900720c */ /* 0x000fe20003f06270 */
[-C--:B0-----:R-:W-:Y:S01]  /*1a60*/  FMUL.FTZ R11, R22, R8.reuse ;  /* 0x00000008160b7220 */ /* 0x081fe20000410000 */
[----:B-1----:R-:W-:-:S05]  /*1a70*/  FMUL.FTZ R8, R16, R8 ;  /* 0x0000000810087220 */ /* 0x002fca0000410000 */
[----:B------:R3:W-:Y:S06]  /*1a80*/  STG.E.128 desc[UR8][R18.64+0x10], R8 ;  /* 0x0000100812007986 */ /* 0x0007ec000c101d08 */
[----:B------:R-:W-:Y:S05]  /*1a90*/  @!P0 BRA `(.L_x_7423) ;  /* 0xfffffffc00388947 */ /* 0x000fea000383ffff */
.L_x_7422:
[----:B------:R-:W-:Y:S05]  /*1aa0*/  BSYNC B0 ;  /* 0x0000000000007941 */ /* 0x000fea0003800000 */
.L_x_7421:
[----:B------:R-:W-:-:S13]  /*1ab0*/  ISETP.GE.AND P0, PT, R0, R17, PT ;  /* 0x000000110000720c */ /* 0x000fda0003f06270 */
[----:B------:R-:W-:Y:S05]  /*1ac0*/  @P0 EXIT ;  /* 0x000000000000094d */ /* 0x000fea0003800000 */
[----:B------:R-:W2:Y:S02]  /*1ad0*/  MUFU.RCP R21, R21 ;  /* 0x0000001500157308 */ /* 0x000ea40000001000 */
.L_x_7424:
[----:B---3--:R-:W-:-:S06]  /*1ae0*/  IMAD.WIDE R4, R0, 0x2, R14 ;  /* 0x0000000200047825 */ /* 0x008fcc00078e020e */
[----:B------:R-:W3:Y:S02]  /*1af0*/  LDG.E.U16 R4, desc[UR8][R4.64] ;  /* 0x0000000804047981 */ /* 0x000ee4000c1e1500 */
[----:B---34-:R-:W-:-:S05]  /*1b00*/  HADD2.F32 R7, -RZ, R4.H0_H0 ;  /* 0x20000004ff077230 */ /* 0x018fca0000004100 */
[----:B0-----:R-:W-:-:S04]  /*1b10*/  FADD.FTZ R7, -R20, R7 ;  /* 0x0000000714077221 */ /* 0x001fc80000010100 */
[----:B------:R-:W-:Y:S01]  /*1b20*/  FMUL.FTZ R8, R7, 1.4426950216293334961 ;  /* 0x3fb8aa3b07087820 */ /* 0x000fe20000410000 */
[----:B------:R-:W-:-:S04]  /*1b30*/  IMAD.WIDE R6, R0, 0x4, R2 ;  /* 0x0000000400067825 */ /* 0x000fc800078e0202 */
[----:B------:R-:W-:Y:S01]  /*1b40*/  IMAD.IADD R0, R13, 0x1, R0 ;  /* 0x000000010d007824 */ /* 0x000fe200078e0200 */
[----:B------:R-:W1:Y:S04]  /*1b50*/  MUFU.EX2 R8, R8 ;  /* 0x0000000800087308 */ /* 0x000e680000000800 */
[----:B------:R-:W-:Y:S01]  /*1b60*/  ISETP.GE.AND P0, PT, R0, R17, PT ;  /* 0x000000110000720c */ /* 0x000fe20003f06270 */
[----:B-12---:R-:W-:-:S05]  /*1b70*/  FMUL.FTZ R9, R8, R21 ;  /* 0x0000001508097220 */ /* 0x006fca0000410000 */
[----:B------:R4:W-:Y:S07]  /*1b80*/  STG.E desc[UR8][R6.64], R9 ;  /* 0x0000000906007986 */ /* 0x0009ee000c101908 */
[----:B------:R-:W-:Y:S05]  /*1b90*/  @!P0 BRA `(.L_x_7424) ;  /* 0xfffffffc00d08947 */ /* 0x000fea000383ffff */
[----:B------:R-:W-:Y:S05]  /*1ba0*/  EXIT ;  /* 0x000000000000794d */ /* 0x000fea0003800000 */
.L_x_7407:
[----:B------:R-:W-:Y:S01]  /*1bb0*/  HFMA2.MMA R5, -RZ, RZ, 0, 1.847743988037109375e-06 ;  /* 0x0000001fff057435 */ /* 0x000fe200000001ff */
[----:B-1----:R-:W-:Y:S01]  /*1bc0*/  MOV R27, R7 ;  /* 0x00000007001b7202 */ /* 0x002fe20000000f00 */
[----:B------:R-:W-:Y:S02]  /*1bd0*/  IMAD.MOV.U32 R4, RZ, RZ, 0x10 ;  /* 0x00000010ff047424 */ /* 0x000fe400078e00ff */
[----:B------:R-:W-:-:S07]  /*1be0*/  IMAD.MOV.U32 R6, RZ, RZ, -0x1 ;  /* 0xffffffffff067424 */ /* 0x000fce00078e00ff */
[----:B------:R-:W-:Y:S05]  /*1bf0*/  WARPSYNC.COLLECTIVE R6, `(.L_x_7425) ;  /* 0x0000000006087348 */ /* 0x000fea0003c00000 */
[----:B------:R0:W1:Y:S02]  /*1c00*/  SHFL.DOWN P6, R25, R27, R4, R5 ;  /* 0x080000041b197389 */ /* 0x00006400000c0005 */
[----:B01----:R-:W-:Y:S01]  /*1c10*/  ENDCOLLECTIVE ;  /* 0x000000000000791b */ /* 0x003fe20003800000 */
.L_x_7425:
[----:B------:R-:W-:Y:S01]  /*1c20*/  HFMA2.MMA R4, -RZ, RZ, 0, 4.76837158203125e-07 ;  /* 0x00000008ff047435 */ /* 0x000fe200000001ff */
[----:B------:R-:W-:-:S04]  /*1c30*/  MOV R8, R25 ;  /* 0x0000001900087202 */ /* 0x000fc80000000f00 */
[----:B------:R-:W-:-:S04]  /*1c40*/  FSETP.GEU.FTZ.AND P5, PT, R7, R8, PT ;  /* 0x000000080700720b */ /* 0x000fc80003fbe000 */
[----:B------:R-:W-:-:S05]  /*1c50*/  FSEL R8, R8, R7, !P5 ;  /* 0x0000000708087208 */ /* 0x000fca0006800000 */
[----:B------:R-:W-:-:S07]  /*1c60*/  IMAD.MOV.U32 R27, RZ, RZ, R8 ;  /* 0x000000ffff1b7224 */ /* 0x000fce00078e0008 */
[----:B------:R-:W-:Y:S05]  /*1c70*/  WARPSYNC.COLLECTIVE R6, `(.L_x_7426) ;  /* 0x0000000006087348 */ /* 0x000fea0003c00000 */
[----:B------:R0:W1:Y:S02]  /*1c80*/  SHFL.DOWN P6, R25, R27, R4, R5 ;  /* 0x080000041b197389 */ /* 0x00006400000c0005 */
[----:B01----:R-:W-:Y:S01]  /*1c90*/  ENDCOLLECTIVE ;  /* 0x000000000000791b */ /* 0x003fe20003800000 */
.L_x_7426:
        /* <DEDUP_REMOVED lines=8> */
.L_x_7427:
[----:B------:R-:W-:Y:S01]  /*1d20*/  HFMA2.MMA R4, -RZ, RZ, 0, 1.1920928955078125e-07 ;  /* 0x00000002ff047435 */ /* 0x000fe200000001ff */
[----:B------:R-:W-:-:S04]  /*1d30*/  MOV R20, R25 ;  /* 0x0000001900147202 */ /* 0x000fc80000000f00 */
[----:B------:R-:W-:-:S04]  /*1d40*/  FSETP.GEU.FTZ.AND P5, PT, R9, R20, PT ;  /* 0x000000140900720b */ /* 0x000fc80003fbe000 */
[----:B------:R-:W-:-:S05]  /*1d50*/  FSEL R20, R20, R9, !P5 ;  /* 0x0000000914147208 */ /* 0x000fca0006800000 */
[----:B------:R-:W-:-:S07]  /*1d60*/  IMAD.MOV.U32 R27, RZ, RZ, R20 ;  /* 0x000000ffff1b7224 */ /* 0x000fce00078e0014 */
[----:B------:R-:W-:Y:S05]  /*1d70*/  WARPSYNC.COLLECTIVE R6, `(.L_x_7428) ;  /* 0x0000000006087348 */ /* 0x000fea0003c00000 */
[----:B------:R0:W1:Y:S02]  /*1d80*/  SHFL.DOWN P6, R25, R27, R4, R5 ;  /* 0x080000041b197389 */ /* 0x00006400000c0005 */
[----:B01----:R-:W-:Y:S01]  /*1d90*/  ENDCOLLECTIVE ;  /* 0x000000000000791b */ /* 0x003fe20003800000 */
.L_x_7428:
        /* <DEDUP_REMOVED lines=8> */
.L_x_7429:
[----:B------:R-:W-:Y:S01]  /*1e20*/  MOV R22, R25 ;  /* 0x0000001900167202 */ /* 0x000fe20000000f00 */
[----:B------:R-:W-:Y:S06]  /*1e30*/  BRA `(.L_x_7430) ;  /* 0xffffffe800f47947 */ /* 0x000fec000383ffff */
.L_x_7417:
[----:B------:R-:W-:Y:S01]  /*1e40*/  HFMA2.MMA R4, -RZ, RZ, 0, 9.5367431640625e-07 ;  /* 0x00000010ff047435 */ /* 0x000fe200000001ff */
[----:B--2---:R-:W-:Y:S01]  /*1e50*/  IMAD.MOV.U32 R27, RZ, RZ, R8 ;  /* 0x000000ffff1b7224 */ /* 0x004fe200078e0008 */
[----:B------:R-:W-:Y:S01]  /*1e60*/  MOV R6, 0xffffffff ;  /* 0xffffffff00067802 */ /* 0x000fe20000000f00 */
[----:B------:R-:W-:-:S08]  /*1e70*/  IMAD.MOV.U32 R5, RZ, RZ, 0x1f ;  /* 0x0000001fff057424 */ /* 0x000fd000078e00ff */
[----:B01----:R-:W-:Y:S05]  /*1e80*/  WARPSYNC.COLLECTIVE R6, `(.L_x_7431) ;  /* 0x0000000006087348 */ /* 0x003fea0003c00000 */
[----:B------:R2:W3:Y:S02]  /*1e90*/  SHFL.DOWN P6, R25, R27, R4, R5 ;  /* 0x080000041b197389 */ /* 0x0004e400000c0005 */
[----:B0123--:R-:W-:Y:S01]  /*1ea0*/  ENDCOLLECTIVE ;  /* 0x000000000000791b */ /* 0x00ffe20003800000 */
.L_x_7431:
[----:B------:R-:W-:Y:S02]  /*1eb0*/  IMAD.MOV.U32 R4, RZ, RZ, 0x8 ;  /* 0x00000008ff047424 */ /* 0x000fe400078e00ff */
[----:B------:R-:W-:-:S04]  /*1ec0*/  IMAD.MOV.U32 R7, RZ, RZ, R25 ;  /* 0x000000ffff077224 */ /* 0x000fc800078e0019 */
[----:B------:R-:W-:-:S05]  /*1ed0*/  FADD.FTZ R7, R8, R7 ;  /* 0x0000000708077221 */ /* 0x000fca0000010000 */
[----:B------:R-:W-:-:S07]  /*1ee0*/  MOV R27, R7 ;  /* 0x00000007001b7202 */ /* 0x000fce0000000f00 */
[----:B------:R-:W-:Y:S05]  /*1ef0*/  WARPSYNC.COLLECTIVE R6, `(.L_x_7432) ;  /* 0x0000000006087348 */ /* 0x000fea0003c00000 */
[----:B------:R0:W1:Y:S02]  /*1f00*/  SHFL.DOWN P6, R25, R27, R4, R5 ;  /* 0x080000041b197389 */ /* 0x00006400000c0005 */
[----:B01----:R-:W-:Y:S01]  /*1f10*/  ENDCOLLECTIVE ;  /* 0x000000000000791b */ /* 0x003fe20003800000 */
.L_x_7432:
[----:B------:R-:W-:Y:S01]  /*1f20*/  HFMA2.MMA R4, -RZ, RZ, 0, 2.384185791015625e-07 ;  /* 0x00000004ff047435 */ /* 0x000fe200000001ff */
[----:B------:R-:W-:-:S05]  /*1f30*/  MOV R22, R25 ;  /* 0x0000001900167202 */ /* 0x000fca0000000f00 */
[----:B------:R-:W-:-:S04]  /*1f40*/  FADD.FTZ R22, R7, R22 ;  /* 0x0000001607167221 */ /* 0x000fc80000010000 */
[----:B------:R-:W-:-:S07]  /*1f50*/  IMAD.MOV.U32 R27, RZ, RZ, R22 ;  /* 0x000000ffff1b7224 */ /* 0x000fce00078e0016 */
[----:B------:R-:W-:Y:S05]  /*1f60*/  WARPSYNC.COLLECTIVE R6, `(.L_x_7433) ;  /* 0x0000000006087348 */ /* 0x000fea0003c00000 */
[----:B------:R0:W1:Y:S02]  /*1f70*/  SHFL.DOWN P6, R25, R27, R4, R5 ;  /* 0x080000041b197389 */ /* 0x00006400000c0005 */
[----:B01----:R-:W-:Y:S01]  /*1f80*/  ENDCOLLECTIVE ;  /* 0x000000000000791b */ /* 0x003fe20003800000 */
.L_x_7433:
[----:B------:R-:W-:Y:S01]  /*1f90*/  HFMA2.MMA R4, -RZ, RZ, 0, 1.1920928955078125e-07 ;  /* 0x00000002ff047435 */ /* 0x000fe200000001ff */
[----:B------:R-:W-:-:S05]  /*1fa0*/  MOV R9, R25 ;  /* 0x0000001900097202 */ /* 0x000fca0000000f00 */
[----:B------:R-:W-:-:S04]  /*1fb0*/  FADD.FTZ R9, R22, R9 ;  /* 0x0000000916097221 */ /* 0x000fc80000010000 */
[----:B------:R-:W-:-:S07]  /*1fc0*/  IMAD.MOV.U32 R27, RZ, RZ, R9 ;  /* 0x000000ffff1b7224 */ /* 0x000fce00078e0009 */
[----:B------:R-:W-:Y:S05]  /*1fd0*/  WARPSYNC.COLLECTIVE R6, `(.L_x_7434) ;  /* 0x0000000006087348 */ /* 0x000fea0003c00000 */
[----:B------:R0:W1:Y:S02]  /*1fe0*/  SHFL.DOWN P6, R25, R27, R4, R5 ;  /* 0x080000041b197389 */ /* 0x00006400000c0005 */
[----:B01----:R-:W-:Y:S01]  /*1ff0*/  ENDCOLLECTIVE ;  /* 0x000000000000791b */ /* 0x003fe20003800000 */
.L_x_7434:
[----:B------:R-:W-:Y:S01]  /*2000*/  HFMA2.MMA R4, -RZ, RZ, 0, 5.9604644775390625e-08 ;  /* 0x00000001ff047435 */ /* 0x000fe200000001ff */
[----:B------:R-:W-:-:S05]  /*2010*/  MOV R24, R25 ;  /* 0x0000001900187202 */ /* 0x000fca0000000f00 */
[----:B------:R-:W-:-:S04]  /*2020*/  FADD.FTZ R24, R9, R24 ;  /* 0x0000001809187221 */ /* 0x000fc80000010000 */
[----:B------:R-:W-:-:S07]  /*2030*/  IMAD.MOV.U32 R27, RZ, RZ, R24 ;  /* 0x000000ffff1b7224 */ /* 0x000fce00078e0018 */
[----:B------:R-:W-:Y:S05]  /*2040*/  WARPSYNC.COLLECTIVE R6, `(.L_x_7435) ;  /* 0x0000000006087348 */ /* 0x000fea0003c00000 */
[----:B------:R0:W1:Y:S02]  /*2050*/  SHFL.DOWN P6, R25, R27, R4, R5 ;  /* 0x080000041b197389 */ /* 0x00006400000c0005 */
[----:B01----:R-:W-:Y:S01]  /*2060*/  ENDCOLLECTIVE ;  /* 0x000000000000791b */ /* 0x003fe20003800000 */
.L_x_7435:
[----:B------:R-:W-:Y:S01]  /*2070*/  MOV R21, R25 ;  /* 0x0000001900157202 */ /* 0x000fe20000000f00 */
[----:B------:R-:W-:Y:S06]  /*2080*/  BRA `(.L_x_7436) ;  /* 0xfffffff000807947 */ /* 0x000fec000383ffff */
.L_x_7437:
        /* <DEDUP_REMOVED lines=15> */
.L_x_12083:


//--------------------- .text._ZN2at6native43_GLOBAL__N__9ae7fba5_10_SoftMax_cu_9f978f6323cunn_SoftMaxForwardSmemILi8EN3c104HalfEffNS1_22SoftMaxForwardEpilogueElEEvPT2_PKT0_T4_ --------------------------
	.section	.text._ZN2at6native43_GLOBAL__N__9ae7fba5_10_SoftMax_cu_9f978f6323cunn_SoftMaxForwardSmemILi8EN3c104HalfEffNS1_22SoftMaxForwardEpilogueElEEvPT2_PKT0_T4_,"ax",@progbits
	.align	128
.text._ZN2at6native43_GLOBAL__N__9ae7fba5_10_SoftMax_cu_9f978f6323cunn_SoftMaxForwardSmemILi8EN3c104HalfEffNS1_22SoftMaxForwardEpilogueElEEvPT2_PKT0_T4_:
        .type           _ZN2at6native43_GLOBAL__N__9ae7fba5_10_SoftMax_cu_9f978f6323cunn_SoftMaxForwardSmemILi8EN3c104HalfEffNS1_22SoftMaxForwardEpilogueElEEvPT2_PKT0_T4_,@function
        .size           _ZN2at6native43_GLOBAL__N__9ae7fba5_10_SoftMax_cu_9f978f6323cunn_SoftMaxForwardSmemILi8EN3c104HalfEffNS1_22SoftMaxForwardEpilogueElEEvPT2_PKT0_T4_,(.L_x_12084 - _ZN2at6native43_GLOBAL__N__9ae7fba5_10_SoftMax_cu_9f978f6323cunn_SoftMaxForwardSmemILi8EN3c104HalfEffNS1_22SoftMaxForwardEpilogueElEEvPT2_PKT0_T4_)
        .other          _ZN2at6native43_GLOBAL__N__9ae7fba5_10_SoftMax_cu_9f978f6323cunn_SoftMaxForwardSmemILi8EN3c104HalfEffNS1_22SoftMaxForwardEpilogueElEEvPT2_PKT0_T4_,@"STO_CUDA_ENTRY STV_DEFAULT"
_ZN2at6native43_GLOBAL__N__9ae7fba5_10_SoftMax_cu_9f978f6323cunn_SoftMaxForwardSmemILi8EN3c104HalfEffNS1_22SoftMaxForwardEpilogueElEEvPT2_PKT0_T4_:
[----:B------:R-:W-:Y:S01]  /*0000*/  LDC R1, c[0x0][0x28] ;  /* 0x00000a00ff017b82 */ /* 0x000fe20000000800 */
[----:B------:R-:W0:Y:S07]  /*0010*/  S2R R0, SR_TID.X ;  /* 0x0000000000007919 */ /* 0x000e2e0000002100 */
[----:B------:R-:W1:Y:S01]  /*0020*/  LDC.64 R2, c[0x0][0x220] ;  /* 0x00008800ff027b82 */ /* 0x000e620000000a00 */
[----:B------:R-:W-:Y:S01]  /*0030*/  ULDC.64 UR6, c[0x0][0x208] ;  /* 0x0000820000067ab9 */ /* 0x000fe20000000a00 */
[----:B------:R-:W-:Y:S01]  /*0040*/  BSSY B0, `(.L_x_7438) ;  /* 0x0000030000007945 */ /* 0x000fe20003800000 */
[----:B------:R-:W-:Y:S01]  /*0050*/  HFMA2.MMA R13, -RZ, RZ, 0, 0 ;  /* 0x00000000ff0d7435 */ /* 0x000fe200000001ff */
[----:B------:R-:W-:-:S04]  /*0060*/  IMAD.MOV.U32 R16, RZ, RZ, -0x800001 ;  /* 0xff7fffffff107424 */ /* 0x000fc800078e00ff */
        /* <DEDUP_REMOVED lines=13> */
[----:B------:R-:W-:Y:S02]  /*0140*/  MOV R16, 0xff7fffff ;  /* 0xff7fffff00107802 */ /* 0x000fe40000000f00 */
[----:B------:R-:W-:Y:S02]  /*0150*/  LEA.HI.X R17, R8, UR5, R11, 0x1, P1 ;  /* 0x0000000508117c11 */ /* 0x000fe400088f0c0b */
[----:B------:R-:W-:-:S02]  /*0160*/  MOV R14, R13 ;  /* 0x0000000d000e7202 */ /* 0x000fc40000000f00 */
[----:B0-----:R-:W-:-:S07]  /*0170*/  LEA R15, R4, R15, 0x18 ;  /* 0x0000000f040f7211 */ /* 0x001fce00078ec0ff */
.L_x_7440:
[----:B------:R-:W-:-:S04]  /*0180*/  LEA R4, P1, R19, R12, 0x4 ;  /* 0x0000000c13047211 */ /* 0x000fc800078220ff */
[----:B------:R-:W-:-:S06]  /*0190*/  LEA.HI.X R5, R19, R17, R14, 0x4, P1 ;  /* 0x0000001113057211 */ /* 0x000fcc00008f240e */
[----:B------:R-:W2:Y:S02]  /*01a0*/  LDG.E.128 R4, desc[UR6][R4.64] ;  /* 0x0000000604047981 */ /* 0x000ea4000c1e1d00 */
[--C-:B--2---:R-:W-:Y:S02]  /*01b0*/  HADD2.F32 R21, -RZ, R4.reuse.H0_H0 ;  /* 0x20000004ff157230 */ /* 0x104fe40000004100 */
[----:B------:R-:W-:Y:S02]  /*01c0*/  HADD2.F32 R18, -RZ, R4.H1_H1 ;  /* 0x30000004ff127230 */ /* 0x000fe40000004100 */
[--C-:B------:R-:W-:Y:S01]  /*01d0*/  HADD2.F32 R23, -RZ, R5.reuse.H0_H0 ;  /* 0x20000005ff177230 */ /* 0x100fe20000004100 */
[----:B------:R-:W-:Y:S01]  /*01e0*/  FMNMX.FTZ R21, R21, R16, !PT ;  /* 0x0000001015157209 */ /* 0x000fe20007810000 */
[----:B------:R-:W-:Y:S01]  /*01f0*/  IMAD R16, R19, 0x10, R15 ;  /* 0x0000001013107824 */ /* 0x000fe200078e020f */
[----:B-1----:R-:W-:Y:S02]  /*0200*/  IADD3 R19, P1, R10, R19, RZ ;  /* 0x000000130a137210 */ /* 0x002fe40007f3e0ff */
[----:B------:R-:W-:Y:S01]  /*0210*/  FMNMX.FTZ R18, R21, R18, !PT ;  /* 0x0000001215127209 */ /* 0x000fe20007810000 */
[----:B------:R-:W-:Y:S01]  /*0220*/  HADD2.F32 R21, -RZ, R5.H1_H1 ;  /* 0x30000005ff157230 */ /* 0x000fe20000004100 */
[----:B------:R-:W-:Y:S01]  /*0230*/  SHF.L.U32 R25, R19, 0x3, RZ ;  /* 0x0000000313197819 */ /* 0x000fe200000006ff */
[----:B------:R-:W-:Y:S01]  /*0240*/  IMAD.X R14, RZ, RZ, R14, P1 ;  /* 0x000000ffff0e7224 */ /* 0x000fe200008e060e */
[----:B------:R-:W-:Y:S01]  /*0250*/  FMNMX.FTZ R18, R18, R23, !PT ;  /* 0x0000001712127209 */ /* 0x000fe20007810000 */
[----:B------:R-:W-:Y:S01]  /*0260*/  HADD2.F32 R23, -RZ, R6.H0_H0 ;  /* 0x20000006ff177230 */ /* 0x000fe20000004100 */
[----:B------:R-:W-:Y:S01]  /*0270*/  ISETP.GE.U32.AND P1, PT, R25, R2, PT ;  /* 0x000000021900720c */ /* 0x000fe20003f26070 */
[----:B------:R0:W-:Y:S01]  /*0280*/  STS.128 [R16], R4 ;  /* 0x0000000410007388 */ /* 0x0001e20000000c00 */
[----:B------:R-:W-:-:S02]  /*0290*/  SHF.L.U64.HI R20, R19, 0x3, R14 ;  /* 0x0000000313147819 */ /* 0x000fc4000001020e */
[----:B------:R-:W-:Y:S01]  /*02a0*/  FMNMX.FTZ R18, R18, R21, !PT ;  /* 0x0000001512127209 */ /* 0x000fe20007810000 */
[----:B------:R-:W-:Y:S01]  /*02b0*/  HADD2.F32 R21, -RZ, R6.H1_H1 ;  /* 0x30000006ff157230 */ /* 0x000fe20000004100 */
[----:B------:R-:W-:Y:S02]  /*02c0*/  ISETP.GE.AND.EX P1, PT, R20, R3, PT, P1 ;  /* 0x000000031400720c */ /* 0x000fe40003f26310 */
[----:B------:R-:W-:Y:S01]  /*02d0*/  FMNMX.FTZ R18, R18, R23, !PT ;  /* 0x0000001712127209 */ /* 0x000fe20007810000 */
[----:B------:R-:W-:-:S03]  /*02e0*/  HADD2.F32 R23, -RZ, R7.H0_H0 ;  /* 0x20000007ff177230 */ /* 0x000fc60000004100 */
[----:B------:R-:W-:-:S04]  /*02f0*/  FMNMX.FTZ R18, R18, R21, !PT ;  /* 0x0000001512127209 */ /* 0x000fc80007810000 */
[----:B------:R-:W-:Y:S01]  /*0300*/  FMNMX.FTZ R18, R18, R23, !PT ;  /* 0x0000001712127209 */ /* 0x000fe20007810000 */
[----:B0-----:R-:W-:-:S05]  /*0310*/  HADD2.F32 R7, -RZ, R7.H1_H1 ;  /* 0x30000007ff077230 */ /* 0x001fca0000004100 */
[----:B------:R-:W-:Y:S01]  /*0320*/  FMNMX.FTZ R16, R18, R7, !PT ;  /* 0x0000000712107209 */ /* 0x000fe20007810000 */
[----:B------:R-:W-:Y:S06]  /*0330*/  @!P1 BRA `(.L_x_7440) ;  /* 0xfffffffc00909947 */ /* 0x000fec000383ffff */
.L_x_7439:
[----:B------:R-:W-:Y:S05]  /*0340*/  BSYNC B0 ;  /* 0x0000000000007941 */ /* 0x000fea0003800000 */
.L_x_7438:
        /* <DEDUP_REMOVED lines=9> */
[----:B------:R-:W-:Y:S02]  /*03e0*/  ISETP.GE.AND P3, PT, R0, UR4, PT ;  /* 0x0000000400007c0c */ /* 0x000fe4000bf66270 */
[----:B------:R-:W-:Y:S02]  /*03f0*/  IADD3 R17, -R15, R0, RZ ;  /* 0x000000000f117210 */ /* 0x000fe40007ffe1ff */
[----:B------:R-:W-:Y:S02]  /*0400*/  MOV R15, 0x400 ;  /* 0x00000400000f7802 */ /* 0x000fe40000000f00 */
[----:B------:R-:W-:Y:S02]  /*0410*/  ISETP.NE.AND P2, PT, R17, RZ, PT ;  /* 0x000000ff1100720c */ /* 0x000fe40003f45270 */
[----:B0-----:R-:W-:-:S04]  /*0420*/  FSETP.GEU.FTZ.AND P1, PT, R16, R5, PT ;  /* 0x000000051000720b */ /* 0x001fc80003f3e000 */
[----:B------:R-:W-:-:S05]  /*0430*/  FSEL R5, R5, R16, !P1 ;  /* 0x0000001005057208 */ /* 0x000fca0004800000 */
[----:B------:R-:W0:Y:S01]  /*0440*/  SHFL.DOWN PT, R4, R5, 0x8, 0x1f ;  /* 0x09001f0005047f89 */ /* 0x000e2200000e0000 */
[----:B-1----:R-:W-:-:S05]  /*0450*/  LEA R15, R12, R15, 0x18 ;  /* 0x0000000f0c0f7211 */ /* 0x002fca00078ec0ff */
[----:B------:R-:W-:-:S04]  /*0460*/  IMAD R16, R2, 0x2, R15 ;  /* 0x0000000202107824 */ /* 0x000fc800078e020f */
[----:B------:R-:W-:Y:S01]  /*0470*/  IMAD R14, R17, 0x4, R16 ;  /* 0x00000004110e7824 */ /* 0x000fe200078e0210 */
[----:B0-----:R-:W-:-:S04]  /*0480*/  FSETP.GEU.FTZ.AND P1, PT, R5, R4, PT ;  /* 0x000000040500720b */ /* 0x001fc80003f3e000 */
[----:B------:R-:W-:-:S05]  /*0490*/  FSEL R4, R4, R5, !P1 ;  /* 0x0000000504047208 */ /* 0x000fca0004800000 */
[----:B------:R-:W0:Y:S02]  /*04a0*/  SHFL.DOWN PT, R7, R4, 0x4, 0x1f ;  /* 0x08801f0004077f89 */ /* 0x000e2400000e0000 */
[----:B0-----:R-:W-:-:S04]  /*04b0*/  FSETP.GEU.FTZ.AND P1, PT, R4, R7, PT ;  /* 0x000000070400720b */ /* 0x001fc80003f3e000 */
[----:B------:R-:W-:Y:S02]  /*04c0*/  FSEL R7, R7, R4, !P1 ;  /* 0x0000000407077208 */ /* 0x000fe40004800000 */
[----:B------:R-:W-:-:S03]  /*04d0*/  IADD3 R4, R0, 0x1f, RZ ;  /* 0x0000001f00047810 */ /* 0x000fc60007ffe0ff */
[----:B------:R-:W0:Y:S01]  /*04e0*/  SHFL.DOWN PT, R6, R7, 0x2, 0x1f ;  /* 0x08401f0007067f89 */ /* 0x000e2200000e0000 */
[----:B------:R-:W-:Y:S02]  /*04f0*/  ISETP.GT.U32.AND P4, PT, R4, 0x3e, PT ;  /* 0x0000003e0400780c */ /* 0x000fe40003f84070 */
[----:B0-----:R-:W-:-:S04]  /*0500*/  FSETP.GEU.FTZ.AND P1, PT, R7, R6, PT ;  /* 0x000000060700720b */ /* 0x001fc80003f3e000 */
[----:B------:R-:W-:Y:S02]  /*0510*/  FSEL R6, R6, R7, !P1 ;  /* 0x0000000706067208 */ /* 0x000fe40004800000 */
[----:B------:R-:W-:-:S03]  /*0520*/  @!P2 SHF.R.S32.HI R7, RZ, 0x5, R10 ;  /* 0x00000005ff07a819 */ /* 0x000fc6000001140a */
[----:B------:R-:W0:Y:S01]  /*0530*/  SHFL.DOWN PT, R5, R6, 0x1, 0x1f ;  /* 0x08201f0006057f89 */ /* 0x000e2200000e0000 */
[----:B------:R-:W-:Y:S02]  /*0540*/  @!P2 LEA R7, R7, R16, 0x2 ;  /* 0x000000100707a211 */ /* 0x000fe400078e10ff */
[----:B0-----:R-:W-:-:S04]  /*0550*/  FSETP.GEU.FTZ.AND P1, PT, R6, R5, PT ;  /* 0x000000050600720b */ /* 0x001fc80003f3e000 */
[----:B------:R-:W-:Y:S02]  /*0560*/  FSEL R6, R5, R6, !P1 ;  /* 0x0000000605067208 */ /* 0x000fe40004800000 */
[----:B------:R-:W-:-:S03]  /*0570*/  MOV R5, 0xff7fffff ;  /* 0xff7fffff00057802 */ /* 0x000fc60000000f00 */
        /* <DEDUP_REMOVED lines=19> */
.L_x_7456:
[----:B-1----:R-:W-:-:S04]  /*06b0*/  FSETP.GEU.FTZ.AND P1, PT, R17, R12, PT ;  /* 0x0000000c1100720b */ /* 0x002fc80003f3e000 */
[----:B------:R-:W-:-:S09]  /*06c0*/  FSEL R5, R12, R17, !P1 ;  /* 0x000000110c057208 */ /* 0x000fd20004800000 */
.L_x_7442:
[----:B------:R-:W-:Y:S05]  /*06d0*/  BSYNC B0 ;  /* 0x0000000000007941 */ /* 0x000fea0003800000 */
.L_x_7441:
[----:B------:R-:W-:Y:S01]  /*06e0*/  ISETP.NE.AND P5, PT, R0, RZ, PT ;  /* 0x000000ff0000720c */ /* 0x000fe20003fa5270 */
[----:B------:R-:W-:-:S12]  /*06f0*/  WARPSYNC.ALL ;  /* 0x0000000000007948 */ /* 0x000fd80003800000 */
[----:B-1----:R1:W-:Y:S01]  /*0700*/  @!P5 STS [R16], R5 ;  /* 0x000000051000d388 */ /* 0x0023e20000000800 */
[----:B------:R-:W-:Y:S01]  /*0710*/  BAR.SYNC.DEFER_BLOCKING 0x0 ;  /* 0x0000000000007b1d */ /* 0x000fe20000010000 */
[----:B------:R-:W-:-:S05]  /*0720*/  HFMA2.MMA R19, -RZ, RZ, 0, 0 ;  /* 0x00000000ff137435 */ /* 0x000fca00000001ff */
[----:B------:R-:W-:Y:S01]  /*0730*/  BSSY B0, `(.L_x_7444) ;  /* 0x0000037000007945 */ /* 0x000fe20003800000 */
[----:B------:R1:W2:Y:S03]  /*0740*/  LDS R12, [R16] ;  /* 0x00000000100c7984 */ /* 0x0002a60000000800 */
[----:B------:R-:W-:Y:S05]  /*0750*/  @P0 BRA `(.L_x_7445) ;  /* 0x0000000000d00947 */ /* 0x000fea0003800000 */
[----:B------:R-:W-:Y:S01]  /*0760*/  IMAD.MOV.U32 R19, RZ, RZ, RZ ;  /* 0x000000ffff137224 */ /* 0x000fe200078e00ff */
[----:B------:R-:W-:Y:S02]  /*0770*/  MOV R18, R0 ;  /* 0x0000000000127202 */ /* 0x000fe40000000f00 */
[----:B0-----:R-:W-:-:S07]  /*0780*/  MOV R17, R13 ;  /* 0x0000000d00117202 */ /* 0x001fce0000000f00 */
.L_x_7446:
[C---:B-1----:R-:W-:Y:S01]  /*0790*/  IMAD R5, R18.reuse, 0x10, R15 ;  /* 0x0000001012057824 */ /* 0x042fe200078e020f */
[----:B------:R-:W-:-:S04]  /*07a0*/  IADD3 R18, P1, R18, UR5, RZ ;  /* 0x0000000512127c10 */ /* 0x000fc8000ff3e0ff */
[----:B------:R-:W-:Y:S01]  /*07b0*/  IADD3.X R17, RZ, R17, RZ, P1, !PT ;  /* 0x00000011ff117210 */ /* 0x000fe20000ffe4ff */
[----:B------:R-:W0:Y:S02]  /*07c0*/  LDS.128 R4, [R5] ;  /* 0x0000000005047984 */ /* 0x000e240000000c00 */
[--C-:B0-----:R-:W-:Y:S02]  /*07d0*/  HADD2.F32 R21, -RZ, R4.reuse.H0_H0 ;  /* 0x20000004ff157230 */ /* 0x101fe40000004100 */
[----:B------:R-:W-:Y:S02]  /*07e0*/  HADD2.F32 R23, -RZ, R4.H1_H1 ;  /* 0x30000004ff177230 */ /* 0x000fe40000004100 */
[----:B------:R-:W-:Y:S02]  /*07f0*/  HADD2.F32 R25, -RZ, R6.H0_H0 ;  /* 0x20000006ff197230 */ /* 0x000fe40000004100 */
[C---:B--2---:R-:W-:Y:S01]  /*0800*/  FADD.FTZ R21, -R12.reuse, R21 ;  /* 0x000000150c157221 */ /* 0x044fe20000010100 */
[----:B------:R-:W-:-:S03]  /*0810*/  FADD.FTZ R23, -R12, R23 ;  /* 0x000000170c177221 */ /* 0x000fc60000010100 */
[----:B------:R-:W-:Y:S01]  /*0820*/  FMUL.FTZ R4, R21, 1.4426950216293334961 ;  /* 0x3fb8aa3b15047820 */ /* 0x000fe20000410000 */
[--C-:B------:R-:W-:Y:S02]  /*0830*/  HADD2.F32 R21, -RZ, R5.reuse.H0_H0 ;  /* 0x20000005ff157230 */ /* 0x100fe40000004100 */
[----:B------:R-:W-:Y:S01]  /*0840*/  FMUL.FTZ R20, R23, 1.4426950216293334961 ;  /* 0x3fb8aa3b17147820 */ /* 0x000fe20000410000 */
[----:B------:R-:W-:Y:S02]  /*0850*/  HADD2.F32 R23, -RZ, R5.H1_H1 ;  /* 0x30000005ff177230 */ /* 0x000fe40000004100 */
[C---:B------:R-:W-:Y:S01]  /*0860*/  FADD.FTZ R25, -R12.reuse, R25 ;  /* 0x000000190c197221 */ /* 0x040fe20000010100 */
[C---:B------:R-:W-:Y:S01]  /*0870*/  FADD.FTZ R21, -R12.reuse, R21 ;  /* 0x000000150c157221 */ /* 0x040fe20000010100 */
[----:B------:R-:W0:Y:S01]  /*0880*/  MUFU.EX2 R4, R4 ;  /* 0x0000000400047308 */ /* 0x000e220000000800 */
[----:B------:R-:W-:Y:S02]  /*0890*/  FADD.FTZ R23, -R12, R23 ;  /* 0x000000170c177221 */ /* 0x000fe40000010100 */
[----:B------:R-:W-:-:S02]  /*08a0*/  FMUL.FTZ R5, R21, 1.4426950216293334961 ;  /* 0x3fb8aa3b15057820 */ /* 0x000fc40000410000 */
[----:B------:R-:W-:Y:S01]  /*08b0*/  FMUL.FTZ R21, R23, 1.4426950216293334961 ;  /* 0x3fb8aa3b17157820 */ /* 0x000fe20000410000 */
[----:B------:R-:W-:Y:S02]  /*08c0*/  HADD2.F32 R23, -RZ, R6.H1_H1 ;  /* 0x30000006ff177230 */ /* 0x000fe40000004100 */
[----:B------:R-:W-:Y:S01]  /*08d0*/  FMUL.FTZ R6, R25, 1.4426950216293334961 ;  /* 0x3fb8aa3b19067820 */ /* 0x000fe20000410000 */
[----:B------:R-:W1:Y:S01]  /*08e0*/  MUFU.EX2 R20, R20 ;  /* 0x0000001400147308 */ /* 0x000e620000000800 */
[--C-:B------:R-:W-:Y:S02]  /*08f0*/  HADD2.F32 R25, -RZ, R7.reuse.H0_H0 ;  /* 0x20000007ff197230 */ /* 0x100fe40000004100 */
[C---:B------:R-:W-:Y:S01]  /*0900*/  FADD.FTZ R23, -R12.reuse, R23 ;  /* 0x000000170c177221 */ /* 0x040fe20000010100 */
[----:B------:R-:W-:Y:S02]  /*0910*/  HADD2.F32 R7, -RZ, R7.H1_H1 ;  /* 0x30000007ff077230 */ /* 0x000fe40000004100 */
[----:B------:R-:W-:Y:S01]  /*0920*/  FADD.FTZ R25, -R12, R25 ;  /* 0x000000190c197221 */ /* 0x000fe20000010100 */
[----:B------:R-:W-:Y:S01]  /*0930*/  FMUL.FTZ R22, R23, 1.4426950216293334961 ;  /* 0x3fb8aa3b17167820 */ /* 0x000fe20000410000 */
[----:B------:R-:W2:Y:S01]  /*0940*/  MUFU.EX2 R5, R5 ;  /* 0x0000000500057308 */ /* 0x000ea20000000800 */
[----:B0-----:R-:W-:Y:S01]  /*0950*/  FADD.FTZ R19, R4, R19 ;  /* 0x0000001304137221 */ /* 0x001fe20000010000 */
[----:B------:R-:W-:Y:S01]  /*0960*/  FADD.FTZ R7, -R12, R7 ;  /* 0x000000070c077221 */ /* 0x000fe20000010100 */
[----:B------:R-:W-:-:S03]  /*0970*/  FMUL.FTZ R25, R25, 1.4426950216293334961 ;  /* 0x3fb8aa3b19197820 */ /* 0x000fc60000410000 */
[----:B------:R-:W-:Y:S02]  /*0980*/  FMUL.FTZ R7, R7, 1.4426950216293334961 ;  /* 0x3fb8aa3b07077820 */ /* 0x000fe40000410000 */
[----:B------:R-:W0:Y:S01]  /*0990*/  MUFU.EX2 R21, R21 ;  /* 0x0000001500157308 */ /* 0x000e220000000800 */
[----:B-1----:R-:W-:-:S07]  /*09a0*/  FADD.FTZ R20, R19, R20 ;  /* 0x0000001413147221 */ /* 0x002fce0000010000 */
[----:B------:R-:W1:Y:S01]  /*09b0*/  MUFU.EX2 R6, R6 ;  /* 0x0000000600067308 */ /* 0x000e620000000800 */
[----:B--2---:R-:W-:Y:S01]  /*09c0*/  FADD.FTZ R20, R20, R5 ;  /* 0x0000000514147221 */ /* 0x004fe20000010000 */
[----:B------:R-:W-:-:S04]  /*09d0*/  SHF.L.U32 R5, R18, 0x3, RZ ;  /* 0x0000000312057819 */ /* 0x000fc800000006ff */
[----:B------:R-:W-:Y:S02]  /*09e0*/  ISETP.GE.U32.AND P1, PT, R5, R2, PT ;  /* 0x000000020500720c */ /* 0x000fe40003f26070 */
[----:B------:R-:W2:Y:S01]  /*09f0*/  MUFU.EX2 R22, R22 ;  /* 0x0000001600167308 */ /* 0x000ea20000000800 */
[----:B0-----:R-:W-:-:S07]  /*0a00*/  FADD.FTZ R21, R20, R21 ;  /* 0x0000001514157221 */ /* 0x001fce0000010000 */
[----:B------:R-:W0:Y:S01]  /*0a10*/  MUFU.EX2 R4, R25 ;  /* 0x0000001900047308 */ /* 0x000e220000000800 */
[----:B-1----:R-:W-:Y:S01]  /*0a20*/  FADD.FTZ R21, R21, R6 ;  /* 0x0000000615157221 */ /* 0x002fe20000010000 */
[----:B------:R-:W-:-:S04]  /*0a30*/  SHF.L.U64.HI R6, R18, 0x3, R17 ;  /* 0x0000000312067819 */ /* 0x000fc80000010211 */
[----:B------:R-:W-:Y:S02]  /*0a40*/  ISETP.GE.AND.EX P1, PT, R6, R3, PT, P1 ;  /* 0x000000030600720c */ /* 0x000fe40003f26310 */
[----:B------:R-:W1:Y:S01]  /*0a50*/  MUFU.EX2 R7, R7 ;  /* 0x0000000700077308 */ /* 0x000e620000000800 */
[----:B--2---:R-:W-:-:S04]  /*0a60*/  FADD.FTZ R21, R21, R22 ;  /* 0x0000001615157221 */ /* 0x004fc80000010000 */
[----:B0-----:R-:W-:-:S04]  /*0a70*/  FADD.FTZ R4, R21, R4 ;  /* 0x0000000415047221 */ /* 0x001fc80000010000 */
[----:B-1----:R-:W-:Y:S02]  /*0a80*/  FADD.FTZ R19, R4, R7 ;  /* 0x0000000704137221 */ /* 0x002fe40000010000 */
[----:B------:R-:W-:Y:S05]  /*0a90*/  @!P1 BRA `(.L_x_7446) ;  /* 0xfffffffc003c9947 */ /* 0x000fea000383ffff */
.L_x_7445:
[----:B------:R-:W-:Y:S05]  /*0aa0*/  BSYNC B0 ;  /* 0x0000000000007941 */ /* 0x000fea0003800000 */
.L_x_7444:
[----:B------:R-:W3:Y:S01]  /*0ab0*/  SHFL.DOWN PT, R4, R19, 0x10, 0x1f ;  /* 0x0a001f0013047f89 */ /* 0x000ee200000e0000 */
[----:B0-----:R-:W-:Y:S01]  /*0ac0*/  @!P2 SHF.R.S32.HI R17, RZ, 0x5, R10 ;  /* 0x00000005ff11a819 */ /* 0x001fe2000001140a */
[----:B------:R-:W-:Y:S01]  /*0ad0*/  BSSY B0, `(.L_x_7447) ;  /* 0x000001d000007945 */ /* 0x000fe20003800000 */
[----:B------:R-:W-:Y:S03]  /*0ae0*/  BAR.SYNC.DEFER_BLOCKING 0x0 ;  /* 0x0000000000007b1d */ /* 0x000fe60000010000 */
[----:B------:R-:W-:Y:S01]  /*0af0*/  @!P2 IMAD R21, R17, 0x4, R16 ;  /* 0x000000041115a824 */ /* 0x000fe200078e0210 */
[----:B------:R-:W-:Y:S01]  /*0b00*/  MOV R17, RZ ;  /* 0x000000ff00117202 */ /* 0x000fe20000000f00 */
[----:B---3--:R-:W-:-:S05]  /*0b10*/  FADD.FTZ R4, R4, R19 ;  /* 0x0000001304047221 */ /* 0x008fca0000010000 */
        /* <DEDUP_REMOVED lines=22> */
[----:B------:R1:W3:Y:S02]  /*0c80*/  SHFL.DOWN PT, R10, R7, 0x1, 0x1f ;  /* 0x08201f00070a7f89 */ /* 0x0002e400000e0000 */
.L_x_7462:
[----:B---3--:R-:W-:-:S07]  /*0c90*/  FADD.FTZ R17, R7, R10 ;  /* 0x0000000a07117221 */ /* 0x008fce0000010000 */
.L_x_7448:
[----:B------:R-:W-:Y:S05]  /*0ca0*/  BSYNC B0 ;  /* 0x0000000000007941 */ /* 0x000fea0003800000 */
.L_x_7447:
        /* <DEDUP_REMOVED lines=9> */
.L_x_7450:
[C---:B----4-:R-:W-:Y:S02]  /*0d40*/  LEA R4, R0.reuse, R15, 0x4 ;  /* 0x0000000f00047211 */ /* 0x050fe400078e20ff */
[----:B-1----:R-:W-:-:S04]  /*0d50*/  LEA R16, P0, R0, R19, 0x5 ;  /* 0x0000001300107211 */ /* 0x002fc800078028ff */
[----:B------:R-:W1:Y:S02]  /*0d60*/  LDS.128 R4, [R4] ;  /* 0x0000000004047984 */ /* 0x000e640000000c00 */
[--C-:B-1----:R-:W-:Y:S02]  /*0d70*/  HADD2.F32 R11, -RZ, R4.reuse.H1_H1 ;  /* 0x30000004ff0b7230 */ /* 0x102fe40000004100 */
[----:B------:R-:W-:Y:S02]  /*0d80*/  HADD2.F32 R9, -RZ, R4.H0_H0 ;  /* 0x20000004ff097230 */ /* 0x000fe40000004100 */
[----:B------:R-:W-:Y:S02]  /*0d90*/  HADD2.F32 R27, -RZ, R7.H1_H1 ;  /* 0x30000007ff1b7230 */ /* 0x000fe40000004100 */
[C---:B--2---:R-:W-:Y:S01]  /*0da0*/  FADD.FTZ R11, -R12.reuse, R11 ;  /* 0x0000000b0c0b7221 */ /* 0x044fe20000010100 */
[--C-:B------:R-:W-:Y:S02]  /*0db0*/  HADD2.F32 R17, -RZ, R5.reuse.H0_H0 ;  /* 0x20000005ff117230 */ /* 0x100fe40000004100 */
[----:B------:R-:W-:Y:S01]  /*0dc0*/  FADD.FTZ R9, -R12, R9 ;  /* 0x000000090c097221 */ /* 0x000fe20000010100 */
[----:B------:R-:W-:-:S02]  /*0dd0*/  HADD2.F32 R5, -RZ, R5.H1_H1 ;  /* 0x30000005ff057230 */ /* 0x000fc40000004100 */
[C---:B------:R-:W-:Y:S01]  /*0de0*/  FADD.FTZ R8, -R12.reuse, R27 ;  /* 0x0000001b0c087221 */ /* 0x040fe20000010100 */
[--C-:B------:R-:W-:Y:S02]  /*0df0*/  HADD2.F32 R23, -RZ, R6.reuse.H0_H0 ;  /* 0x20000006ff177230 */ /* 0x100fe40000004100 */
[----:B------:R-:W-:Y:S01]  /*0e00*/  FMUL.FTZ R11, R11, 1.4426950216293334961 ;  /* 0x3fb8aa3b0b0b7820 */ /* 0x000fe20000410000 */
[----:B------:R-:W-:Y:S02]  /*0e10*/  HADD2.F32 R25, -RZ, R6.H1_H1 ;  /* 0x30000006ff197230 */ /* 0x000fe40000004100 */
[C---:B------:R-:W-:Y:S01]  /*0e20*/  FADD.FTZ R17, -R12.reuse, R17 ;  /* 0x000000110c117221 */ /* 0x040fe20000010100 */
[----:B------:R-:W-:Y:S02]  /*0e30*/  HADD2.F32 R7, -RZ, R7.H0_H0 ;  /* 0x20000007ff077230 */ /* 0x000fe40000004100 */
[C---:B------:R-:W-:Y:S01]  /*0e40*/  FADD.FTZ R5, -R12.reuse, R5 ;  /* 0x000000050c057221 */ /* 0x040fe20000010100 */
[C---:B------:R-:W-:Y:S01]  /*0e50*/  FADD.FTZ R4, -R12.reuse, R23 ;  /* 0x000000170c047221 */ /* 0x040fe20000010100 */
[C---:B------:R-:W-:Y:S01]  /*0e60*/  FADD.FTZ R6, -R12.reuse, R25 ;  /* 0x000000190c067221 */ /* 0x040fe20000010100 */
[----:B------:R-:W-:Y:S01]  /*0e70*/  FMUL.FTZ R9, R9, 1.4426950216293334961 ;  /* 0x3fb8aa3b09097820 */ /* 0x000fe20000410000 */
[----:B------:R-:W-:Y:S01]  /*0e80*/  FADD.FTZ R7, -R12, R7 ;  /* 0x000000070c077221 */ /* 0x000fe20000010100 */
[----:B------:R-:W-:Y:S01]  /*0e90*/  FMUL.FTZ R10, R8, 1.4426950216293334961 ;  /* 0x3fb8aa3b080a7820 */ /* 0x000fe20000410000 */
[----:B------:R-:W-:Y:S01]  /*0ea0*/  FMUL.FTZ R17, R17, 1.4426950216293334961 ;  /* 0x3fb8aa3b11117820 */ /* 0x000fe20000410000 */
[----:B------:R-:W-:Y:S01]  /*0eb0*/  FMUL.FTZ R5, R5, 1.4426950216293334961 ;  /* 0x3fb8aa3b05057820 */ /* 0x000fe20000410000 */
[----:B------:R-:W-:Y:S01]  /*0ec0*/  FMUL.FTZ R4, R4, 1.4426950216293334961 ;  /* 0x3fb8aa3b04047820 */ /* 0x000fe20000410000 */
[----:B------:R-:W-:Y:S01]  /*0ed0*/  FMUL.FTZ R6, R6, 1.4426950216293334961 ;  /* 0x3fb8aa3b06067820 */ /* 0x000fe20000410000 */
[----:B------:R-:W-:Y:S01]  /*0ee0*/  FMUL.FTZ R20, R7, 1.4426950216293334961 ;  /* 0x3fb8aa3b07147820 */ /* 0x000fe20000410000 */
[----:B------:R-:W0:Y:S08]  /*0ef0*/  MUFU.EX2 R11, R11 ;  /* 0x0000000b000b7308 */ /* 0x000e300000000800 */
[----:B------:R-:W-:Y:S08]  /*0f00*/  MUFU.EX2 R9, R9 ;  /* 0x0000000900097308 */ /* 0x000ff00000000800 */
[----:B------:R-:W1:Y:S08]  /*0f10*/  MUFU.EX2 R10, R10 ;  /* 0x0000000a000a7308 */ /* 0x000e700000000800 */
[----:B------:R2:W-:Y:S08]  /*0f20*/  MUFU.EX2 R21, R17 ;  /* 0x0000001100157308 */ /* 0x0005f00000000800 */
[----:B------:R0:W3:Y:S01]  /*0f30*/  MUFU.EX2 R23, R5 ;  /* 0x0000000500177308 */ /* 0x0000e20000000800 */
[----:B--2---:R-:W-:-:S02]  /*0f40*/  LEA.HI.X R17, R0, R18, R13, 0x5, P0 ;  /* 0x0000001200117211 */ /* 0x004fc400000f2c0d */
[----:B------:R-:W-:-:S04]  /*0f50*/  IADD3 R0, P0, R0, UR5, RZ ;  /* 0x0000000500007c10 */ /* 0x000fc8000ff1e0ff */
[----:B------:R-:W-:Y:S01]  /*0f60*/  IADD3.X R13, RZ, R13, RZ, P0, !PT ;  /* 0x0000000dff0d7210 */ /* 0x000fe200007fe4ff */
[----:B------:R2:W4:Y:S01]  /*0f70*/  MUFU.EX2 R25, R4 ;  /* 0x0000000400197308 */ /* 0x0005220000000800 */
[-C--:B0-----:R-:W-:Y:S01]  /*0f80*/  FMUL.FTZ R5, R11, R14.reuse ;  /* 0x0000000e0b057220 */ /* 0x081fe20000410000 */
[----:B-1----:R-:W-:-:S06]  /*0f90*/  FMUL.FTZ R11, R10, R14 ;  /* 0x0000000e0a0b7220 */ /* 0x002fcc0000410000 */
[----:B------:R0:W1:Y:S01]  /*0fa0*/  MUFU.EX2 R27, R6 ;  /* 0x00000006001b7308 */ /* 0x0000620000000800 */
[-C--:B--2---:R-:W-:Y:S01]  /*0fb0*/  FMUL.FTZ R4, R9, R14.reuse ;  /* 0x0000000e09047220 */ /* 0x084fe20000410000 */
[----:B---3--:R-:W-:-:S06]  /*0fc0*/  FMUL.FTZ R7, R23, R14 ;  /* 0x0000000e17077220 */ /* 0x008fcc0000410000 */
[----:B------:R2:W3:Y:S01]  /*0fd0*/  MUFU.EX2 R29, R20 ;  /* 0x00000014001d7308 */ /* 0x0004e20000000800 */
[-C--:B0-----:R-:W-:Y:S01]  /*0fe0*/  FMUL.FTZ R6, R21, R14.reuse ;  /* 0x0000000e15067220 */ /* 0x081fe20000410000 */
[----:B----4-:R-:W-:Y:S01]  /*0ff0*/  FMUL.FTZ R8, R25, R14 ;  /* 0x0000000e19087220 */ /* 0x010fe20000410000 */
[----:B------:R-:W-:-:S03]  /*1000*/  IMAD.SHL.U32 R21, R0, 0x8, RZ ;  /* 0x0000000800157824 */ /* 0x000fc600078e00ff */
[----:B------:R4:W-:Y:S02]  /*1010*/  STG.E.128 desc[UR6][R16.64], R4 ;  /* 0x0000000410007986 */ /* 0x0009e4000c101d06 */
[----:B------:R-:W-:Y:S01]  /*1020*/  ISETP.GE.U32.AND P0, PT, R21, R2, PT ;  /* 0x000000021500720c */ /* 0x000fe20003f06070 */
[----:B-1----:R-:W-:Y:S01]  /*1030*/  FMUL.FTZ R9, R27, R14 ;  /* 0x0000000e1b097220 */ /* 0x002fe20000410000 */
[----:B--2---:R-:W-:-:S04]  /*1040*/  SHF.L.U64.HI R20, R0, 0x3, R13 ;  /* 0x0000000300147819 */ /* 0x004fc8000001020d */
[----:B------:R-:W-:Y:S01]  /*1050*/  ISETP.GE.AND.EX P0, PT, R20, R3, PT, P0 ;  /* 0x000000031400720c */ /* 0x000fe20003f06300 */
[----:B---3--:R-:W-:-:S05]  /*1060*/  FMUL.FTZ R10, R29, R14 ;  /* 0x0000000e1d0a7220 */ /* 0x008fca0000410000 */
[----:B------:R4:W-:Y:S07]  /*1070*/  STG.E.128 desc[UR6][R16.64+0x10], R8 ;  /* 0x0000100810007986 */ /* 0x0009ee000c101d06 */
[----:B------:R-:W-:Y:S05]  /*1080*/  @!P0 BRA `(.L_x_7450) ;  /* 0xfffffffc002c8947 */ /* 0x000fea000383ffff */
[----:B------:R-:W-:Y:S05]  /*1090*/  EXIT ;  /* 0x000000000000794d */ /* 0x000fea0003800000 */
.L_x_7443:
[----:B------:R-:W-:Y:S01]  /*10a0*/  HFMA2.MMA R23, -RZ, RZ, 0, 1.847743988037109375e-06 ;  /* 0x0000001fff177435 */ /* 0x000fe200000001ff */
[----:B-1----:R-:W-:Y:S01]  /*10b0*/  MOV R21, R5 ;  /* 0x0000000500157202 */ /* 0x002fe20000000f00 */
[----:B------:R-:W-:Y:S01]  /*10c0*/  IMAD.MOV.U32 R20, RZ, RZ, 0x10 ;  /* 0x00000010ff147424 */ /* 0x000fe200078e00ff */
[----:B------:R-:W-:-:S08]  /*10d0*/  MOV R18, 0xffffffff ;  /* 0xffffffff00127802 */ /* 0x000fd00000000f00 */
[----:B0-----:R-:W-:Y:S05]  /*10e0*/  WARPSYNC.COLLECTIVE R18, `(.L_x_7451) ;  /* 0x0000000012087348 */ /* 0x001fea0003c00000 */
[----:B------:R1:W2:Y:S02]  /*10f0*/  SHFL.DOWN P1, R19, R21, R20, R23 ;  /* 0x0800001415137389 */ /* 0x0002a40000020017 */
[----:B012---:R-:W-:Y:S01]  /*1100*/  ENDCOLLECTIVE ;  /* 0x000000000000791b */ /* 0x007fe20003800000 */
.L_x_7451:
[----:B------:R-:W-:Y:S01]  /*1110*/  HFMA2.MMA R20, -RZ, RZ, 0, 4.76837158203125e-07 ;  /* 0x00000008ff147435 */ /* 0x000fe200000001ff */
[----:B------:R-:W-:-:S05]  /*1120*/  IMAD.MOV.U32 R4, RZ, RZ, R19 ;  /* 0x000000ffff047224 */ /* 0x000fca00078e0013 */
[----:B------:R-:W-:-:S04]  /*1130*/  FSETP.GEU.FTZ.AND P1, PT, R5, R4, PT ;  /* 0x000000040500720b */ /* 0x000fc80003f3e000 */
[----:B------:R-:W-:-:S04]  /*1140*/  FSEL R4, R4, R5, !P1 ;  /* 0x0000000504047208 */ /* 0x000fc80004800000 */
[----:B------:R-:W-:-:S07]  /*1150*/  MOV R21, R4 ;  /* 0x0000000400157202 */ /* 0x000fce0000000f00 */
[----:B------:R-:W-:Y:S05]  /*1160*/  WARPSYNC.COLLECTIVE R18, `(.L_x_7452) ;  /* 0x0000000012087348 */ /* 0x000fea0003c00000 */
[----:B------:R0:W1:Y:S02]  /*1170*/  SHFL.DOWN P1, R19, R21, R20, R23 ;  /* 0x0800001415137389 */ /* 0x0000640000020017 */
[----:B01----:R-:W-:Y:S01]  /*1180*/  ENDCOLLECTIVE ;  /* 0x000000000000791b */ /* 0x003fe20003800000 */
.L_x_7452:
[----:B------:R-:W-:Y:S01]  /*1190*/  HFMA2.MMA R20, -RZ, RZ, 0, 2.384185791015625e-07 ;  /* 0x00000004ff147435 */ /* 0x000fe200000001ff */
[----:B------:R-:W-:-:S05]  /*11a0*/  IMAD.MOV.U32 R7, RZ, RZ, R19 ;  /* 0x000000ffff077224 */ /* 0x000fca00078e0013 */
[----:B------:R-:W-:-:S04]  /*11b0*/  FSETP.GEU.FTZ.AND P1, PT, R4, R7, PT ;  /* 0x000000070400720b */ /* 0x000fc80003f3e000 */
[----:B------:R-:W-:-:S04]  /*11c0*/  FSEL R7, R7, R4, !P1 ;  /* 0x0000000407077208 */ /* 0x000fc80004800000 */
[----:B------:R-:W-:-:S07]  /*11d0*/  MOV R21, R7 ;  /* 0x0000000700157202 */ /* 0x000fce0000000f00 */
[----:B------:R-:W-:Y:S05]  /*11e0*/  WARPSYNC.COLLECTIVE R18, `(.L_x_7453) ;  /* 0x0000000012087348 */ /* 0x000fea0003c00000 */
[----:B------:R0:W1:Y:S02]  /*11f0*/  SHFL.DOWN P1, R19, R21, R20, R23 ;  /* 0x0800001415137389 */ /* 0x0000640000020017 */
[----:B01----:R-:W-:Y:S01]  /*1200*/  ENDCOLLECTIVE ;  /* 0x000000000000791b */ /* 0x003fe20003800000 */
.L_x_7453:
[----:B------:R-:W-:Y:S01]  /*1210*/  HFMA2.MMA R20, -RZ, RZ, 0, 1.1920928955078125e-07 ;  /* 0x00000002ff147435 */ /* 0x000fe200000001ff */
[----:B------:R-:W-:-:S05]  /*1220*/  IMAD.MOV.U32 R6, RZ, RZ, R19 ;  /* 0x000000ffff067224 */ /* 0x000fca00078e0013 */
[----:B------:R-:W-:-:S04]  /*1230*/  FSETP.GEU.FTZ.AND P1, PT, R7, R6, PT ;  /* 0x000000060700720b */ /* 0x000fc80003f3e000 */
[----:B------:R-:W-:-:S04]  /*1240*/  FSEL R6, R6, R7, !P1 ;  /* 0x0000000706067208 */ /* 0x000fc80004800000 */
[----:B------:R-:W-:-:S07]  /*1250*/  MOV R21, R6 ;  /* 0x0000000600157202 */ /* 0x000fce0000000f00 */
[----:B------:R-:W-:Y:S05]  /*1260*/  WARPSYNC.COLLECTIVE R18, `(.L_x_7454) ;  /* 0x0000000012087348 */ /* 0x000fea0003c00000 */
[----:B------:R0:W1:Y:S02]  /*1270*/  SHFL.DOWN P1, R19, R21, R20, R23 ;  /* 0x0800001415137389 */ /* 0x0000640000020017 */
[----:B01----:R-:W-:Y:S01]  /*1280*/  ENDCOLLECTIVE ;  /* 0x000000000000791b */ /* 0x003fe20003800000 */
.L_x_7454:
[----:B------:R-:W-:Y:S01]  /*1290*/  HFMA2.MMA R20, -RZ, RZ, 0, 5.9604644775390625e-08 ;  /* 0x00000001ff147435 */ /* 0x000fe200000001ff */
[----:B------:R-:W-:-:S05]  /*12a0*/  IMAD.MOV.U32 R17, RZ, RZ, R19 ;  /* 0x000000ffff117224 */ /* 0x000fca00078e0013 */
[----:B------:R-:W-:-:S04]  /*12b0*/  FSETP.GEU.FTZ.AND P1, PT, R6, R17, PT ;  /* 0x000000110600720b */ /* 0x000fc80003f3e000 */
[----:B------:R-:W-:-:S04]  /*12c0*/  FSEL R17, R17, R6, !P1 ;  /* 0x0000000611117208 */ /* 0x000fc80004800000 */
[----:B------:R-:W-:-:S07]  /*12d0*/  MOV R21, R17 ;  /* 0x0000001100157202 */ /* 0x000fce0000000f00 */
[----:B------:R-:W-:Y:S05]  /*12e0*/  WARPSYNC.COLLECTIVE R18, `(.L_x_7455) ;  /* 0x0000000012087348 */ /* 0x000fea0003c00000 */
[----:B------:R0:W1:Y:S02]  /*12f0*/  SHFL.DOWN P1, R19, R21, R20, R23 ;  /* 0x0800001415137389 */ /* 0x0000640000020017 */
[----:B01----:R-:W-:Y:S01]  /*1300*/  ENDCOLLECTIVE ;  /* 0x000000000000791b */ /* 0x003fe20003800000 */
.L_x_7455:
[----:B------:R-:W-:Y:S01]  /*1310*/  IMAD.MOV.U32 R12, RZ, RZ, R19 ;  /* 0x000000ffff0c7224 */ /* 0x000fe200078e0013 */
[----:B------:R-:W-:Y:S06]  /*1320*/  BRA `(.L_x_7456) ;  /* 0xfffffff000e07947 */ /* 0x000fec000383ffff */
.L_x_7449:
[----:B------:R-:W-:Y:S01]  /*1330*/  HFMA2.MMA R20, -RZ, RZ, 0, 9.5367431640625e-07 ;  /* 0x00000010ff147435 */ /* 0x000fe200000001ff */
[----:B01----:R-:W-:Y:S01]  /*1340*/  MOV R21, R17 ;  /* 0x0000001100157202 */ /* 0x003fe20000000f00 */
[----:B------:R-:W-:Y:S01]  /*1350*/  IMAD.MOV.U32 R23, RZ, RZ, 0x1f ;  /* 0x0000001fff177424 */ /* 0x000fe200078e00ff */
[----:B------:R-:W-:-:S08]  /*1360*/  MOV R18, 0xffffffff ;  /* 0xffffffff00127802 */ /* 0x000fd00000000f00 */
[----:B--2---:R-:W-:Y:S05]  /*1370*/  WARPSYNC.COLLECTIVE R18, `(.L_x_7457) ;  /* 0x0000000012087348 */ /* 0x004fea0003c00000 */
[----:B------:R0:W1:Y:S02]  /*1380*/  SHFL.DOWN P1, R19, R21, R20, R23 ;  /* 0x0800001415137389 */ /* 0x0000640000020017 */
[----:B012---:R-:W-:Y:S01]  /*1390*/  ENDCOLLECTIVE ;  /* 0x000000000000791b */ /* 0x007fe20003800000 */
.L_x_7457:
[----:B------:R-:W-:Y:S01]  /*13a0*/  HFMA2.MMA R20, -RZ, RZ, 0, 4.76837158203125e-07 ;  /* 0x00000008ff147435 */ /* 0x000fe200000001ff */
[----:B------:R-:W-:-:S05]  /*13b0*/  MOV R4, R19 ;  /* 0x0000001300047202 */ /* 0x000fca0000000f00 */
[----:B------:R-:W-:-:S04]  /*13c0*/  FADD.FTZ R4, R17, R4 ;  /* 0x0000000411047221 */ /* 0x000fc80000010000 */
[----:B------:R-:W-:-:S07]  /*13d0*/  IMAD.MOV.U32 R21, RZ, RZ, R4 ;  /* 0x000000ffff157224 */ /* 0x000fce00078e0004 */
[----:B------:R-:W-:Y:S05]  /*13e0*/  WARPSYNC.COLLECTIVE R18, `(.L_x_7458) ;  /* 0x0000000012087348 */ /* 0x000fea0003c00000 */
[----:B------:R0:W1:Y:S02]  /*13f0*/  SHFL.DOWN P1, R19, R21, R20, R23 ;  /* 0x0800001415137389 */ /* 0x0000640000020017 */
[----:B01----:R-:W-:Y:S01]  /*1400*/  ENDCOLLECTIVE ;  /* 0x000000000000791b */ /* 0x003fe20003800000 */
.L_x_7458:
[----:B------:R-:W-:Y:S01]  /*1410*/  HFMA2.MMA R20, -RZ, RZ, 0, 2.384185791015625e-07 ;  /* 0x00000004ff147435 */ /* 0x000fe200000001ff */
[----:B------:R-:W-:-:S05]  /*1420*/  MOV R5, R19 ;  /* 0x0000001300057202 */ /* 0x000fca0000000f00 */
[----:B------:R-:W-:-:S04]  /*1430*/  FADD.FTZ R5, R4, R5 ;  /* 0x0000000504057221 */ /* 0x000fc80000010000 */
[----:B------:R-:W-:-:S07]  /*1440*/  IMAD.MOV.U32 R21, RZ, RZ, R5 ;  /* 0x000000ffff157224 */ /* 0x000fce00078e0005 */
[----:B------:R-:W-:Y:S05]  /*1450*/  WARPSYNC.COLLECTIVE R18, `(.L_x_7459) ;  /* 0x0000000012087348 */ /* 0x000fea0003c00000 */
[----:B------:R0:W1:Y:S02]  /*1460*/  SHFL.DOWN P1, R19, R21, R20, R23 ;  /* 0x0800001415137389 */ /* 0x0000640000020017 */
[----:B01----:R-:W-:Y:S01]  /*1470*/  ENDCOLLECTIVE ;  /* 0x000000000000791b */ /* 0x003fe20003800000 */
.L_x_7459:
[----:B------:R-:W-:Y:S01]  /*1480*/  HFMA2.MMA R20, -RZ, RZ, 0, 1.1920928955078125e-07 ;  /* 0x00000002ff147435 */ /* 0x000fe200000001ff */
[----:B------:R-:W-:-:S05]  /*1490*/  MOV R6, R19 ;  /* 0x0000001300067202 */ /* 0x000fca0000000f00 */
[----:B------:R-:W-:-:S04]  /*14a0*/  FADD.FTZ R6, R5, R6 ;  /* 0x0000000605067221 */ /* 0x000fc80000010000 */
[----:B------:R-:W-:-:S07]  /*14b0*/  IMAD.MOV.U32 R21, RZ, RZ, R6 ;  /* 0x000000ffff157224 */ /* 0x000fce00078e0006 */
[----:B------:R-:W-:Y:S05]  /*14c0*/  WARPSYNC.COLLECTIVE R18, `(.L_x_7460) ;  /* 0x0000000012087348 */ /* 0x000fea0003c00000 */
[----:B------:R0:W1:Y:S02]  /*14d0*/  SHFL.DOWN P1, R19, R21, R20, R23 ;  /* 0x0800001415137389 */ /* 0x0000640000020017 */
[----:B01----:R-:W-:Y:S01]  /*14e0*/  ENDCOLLECTIVE ;  /* 0x000000000000791b */ /* 0x003fe20003800000 */
.L_x_7460:
[----:B------:R-:W-:Y:S01]  /*14f0*/  HFMA2.MMA R20, -RZ, RZ, 0, 5.9604644775390625e-08 ;  /* 0x00000001ff147435 */ /* 0x000fe200000001ff */
[----:B------:R-:W-:-:S05]  /*1500*/  MOV R7, R19 ;  /* 0x0000001300077202 */ /* 0x000fca0000000f00 */
[----:B------:R-:W-:-:S04]  /*1510*/  FADD.FTZ R7, R6, R7 ;  /* 0x0000000706077221 */ /* 0x000fc80000010000 */
[----:B------:R-:W-:-:S07]  /*1520*/  IMAD.MOV.U32 R21, RZ, RZ, R7 ;  /* 0x000000ffff157224 */ /* 0x000fce00078e0007 */
[----:B------:R-:W-:Y:S05]  /*1530*/  WARPSYNC.COLLECTIVE R18, `(.L_x_7461) ;  /* 0x0000000012087348 */ /* 0x000fea0003c00000 */
[----:B------:R0:W1:Y:S02]  /*1540*/  SHFL.DOWN P1, R19, R21, R20, R23 ;  /* 0x0800001415137389 */ /* 0x0000640000020017 */
[----:B01----:R-:W-:Y:S01]  /*1550*/  ENDCOLLECTIVE ;  /* 0x000000000000791b */ /* 0x003fe20003800000 */
.L_x_7461:
[----:B------:R-:W-:Y:S01]  /*1560*/  MOV R10, R19 ;  /* 0x00000013000a7202 */ /* 0x000fe20000000f00 */
[----:B------:R-:W-:Y:S06]  /*1570*/  BRA `(.L_x_7462) ;  /* 0xfffffff400c47947 */ /* 0x000fec000383ffff */
.L_x_7463:
        /* <DEDUP_REMOVED lines=16> */
.L_x_12084:


//--------------------- .text._ZN2at6native43_GLOBAL__N__9ae7fba5_10_SoftMax_cu_9f978f6319cunn_SoftMaxForwardILi8EN3c104HalfEfS4_NS1_22SoftMaxForwardEpilogueEEEvPT2_PKT0_i --------------------------
	.section	.text._ZN2at6native43_GLOBAL__N__9ae7fba5_10_SoftMax_cu_9f978f6319cunn_SoftMaxForwardILi8EN3c104HalfEfS4_NS1_22SoftMaxForwardEpilogueEEEvPT2_PKT0_i,"ax",@progbits
	.align	128
.text._ZN2at6native43_GLOBAL__N__9ae7fba5_10_SoftMax_cu_9f978f6319cunn_SoftMaxForwardILi8EN3c104HalfEfS4_NS1_22SoftMaxForwardEpilogueEEEvPT2_PKT0_i:
        .type           _ZN2at6native43_GLOBAL__N__9ae7fba5_10_SoftMax_cu_9f978f6319cunn_SoftMaxForwardILi8EN3c104HalfEfS4_NS1_22SoftMaxForwardEpilogueEEEvPT2_PKT0_i,@function
        .size           _ZN2at6native43_GLOBAL__N__9ae7fba5_10_SoftMax_cu_9f978f6319cunn_SoftMaxForwardILi8EN3c104HalfEfS4_NS1_22SoftMaxForwardEpilogueEEEvPT2_PKT0_i,(.L_x_12085 - _ZN2at6native43_GLOBAL__N__9ae7fba5_10_SoftMax_cu_9f978f6319cunn_SoftMaxForwardILi8EN3c104HalfEfS4_NS1_22SoftMaxForwardEpilogueEEEvPT2_PKT0_i)
        .other          _ZN2at6native43_GLOBAL__N__9ae7fba5_10_SoftMax_cu_9f978f6319cunn_SoftMaxForwardILi8EN3c104HalfEfS4_NS1_22SoftMaxForwardEpilogueEEEvPT2_PKT0_i,@"STO_CUDA_ENTRY STV_DEFAULT"
_ZN2at6native43_GLOBAL__N__9ae7fba5_10_SoftMax_cu_9f978f6319cunn_SoftMaxForwardILi8EN3c104HalfEfS4_NS1_22SoftMaxForwardEpilogueEEEvPT2_PKT0_i:
        /* <DEDUP_REMOVED lines=44> */
.L_x_7464:
[----:B------:R-:W-:Y:S01]  /*02c0*/  MOV R20, 0xff7fffff ;  /* 0xff7fffff00147802 */ /* 0x000fe20000000f00 */
[----:B------:R-:W-:Y:S01]  /*02d0*/  IMAD.U32 R21, RZ, RZ, UR10 ;  /* 0x0000000aff157e24 */ /* 0x000fe2000f8e00ff */
[----:B------:R-:W-:Y:S01]  /*02e0*/  MOV R8, R16 ;  /* 0x0000001000087202 */ /* 0x000fe20000000f00 */
[----:B------:R-:W-:-:S07]  /*02f0*/  IMAD.MOV.U32 R9, RZ, RZ, R15 ;  /* 0x000000ffff097224 */ /* 0x000fce00078e000f */
.L_x_7465:
        /* <DEDUP_REMOVED lines=28> */
.L_x_7468:
        /* <DEDUP_REMOVED lines=22> */
.L_x_7467:
[----:B------:R-:W-:Y:S05]  /*0620*/  BSYNC B0 ;  /* 0x0000000000007941 */ /* 0x000fea0003800000 */
.L_x_7466:
[----:B------:R-:W-:Y:S04]  /*0630*/  BSSY B0, `(.L_x_7469) ;  /* 0x0000009000007945 */ /* 0x000fe80003800000 */
[----:B------:R-:W-:Y:S05]  /*0640*/  @P3 BRA `(.L_x_7470) ;  /* 0x00000000001c3947 */ /* 0x000fea0003800000 */
.L_x_7471:
[----:B------:R-:W-:-:S06]  /*0650*/  IMAD.WIDE R4, R24, 0x2, R8 ;  /* 0x0000000218047825 */ /* 0x000fcc00078e0208 */
[----:B------:R-:W2:Y:S01]  /*0660*/  LDG.E.U16 R4, desc[UR8][R4.64] ;  /* 0x0000000804047981 */ /* 0x000ea2000c1e1500 */
[----:B------:R-:W-:-:S05]  /*0670*/  IMAD.IADD R24, R13, 0x1, R24 ;  /* 0x000000010d187824 */ /* 0x000fca00078e0218 */
[----:B------:R-:W-:Y:S01]  /*0680*/  ISETP.GE.AND P2, PT, R24, R21, PT ;  /* 0x000000151800720c */ /* 0x000fe20003f46270 */
[----:B--2---:R-:W-:-:S05]  /*0690*/  HADD2.F32 R7, -RZ, R4.H0_H0 ;  /* 0x20000004ff077230 */ /* 0x004fca0000004100 */
[----:B------:R-:W-:-:S07]  /*06a0*/  FMNMX.FTZ R20, R7, R20, !PT ;  /* 0x0000001407147209 */ /* 0x000fce0007810000 */
[----:B------:R-:W-:Y:S05]  /*06b0*/  @!P2 BRA `(.L_x_7471) ;  /* 0xfffffffc00e4a947 */ /* 0x000fea000383ffff */
.L_x_7470:
[----:B------:R-:W-:Y:S05]  /*06c0*/  BSYNC B0 ;  /* 0x0000000000007941 */ /* 0x000fea0003800000 */
.L_x_7469:
        /* <DEDUP_REMOVED lines=52> */
.L_x_7497:
[----:B-1----:R-:W-:-:S04]  /*0a10*/  FSETP.GEU.FTZ.AND P5, PT, R21, R22, PT ;  /* 0x000000161500720b */ /* 0x002fc80003fbe000 */
[----:B------:R-:W-:-:S09]  /*0a20*/  FSEL R7, R22, R21, !P5 ;  /* 0x0000001516077208 */ /* 0x000fd20006800000 */
.L_x_7473:
[----:B------:R-:W-:Y:S05]  /*0a30*/  BSYNC B0 ;  /* 0x0000000000007941 */ /* 0x000fea0003800000 */
.L_x_7472:
        /* <DEDUP_REMOVED lines=28> */
.L_x_7475:
        /* <DEDUP_REMOVED lines=14> */
.L_x_7478:
        /* <DEDUP_REMOVED lines=46> */
.L_x_7477:
[----:B------:R-:W-:Y:S05]  /*0fc0*/  BSYNC B0 ;  /* 0x0000000000007941 */ /* 0x000fea0003800000 */
.L_x_7476:
[----:B------:R-:W-:Y:S01]  /*0fd0*/  ISETP.GE.AND P6, PT, R26, R21, PT ;  /* 0x000000151a00720c */ /* 0x000fe20003fc6270 */
[----:B------:R-:W-:-:S12]  /*0fe0*/  BSSY B0, `(.L_x_7479) ;  /* 0x000000c000007945 */ /* 0x000fd80003800000 */
[----:B------:R-:W-:Y:S05]  /*0ff0*/  @P6 BRA `(.L_x_7480) ;  /* 0x0000000000286947 */ /* 0x000fea0003800000 */
.L_x_7481:
        /* <DEDUP_REMOVED lines=10> */
.L_x_7480:
[----:B------:R-:W-:Y:S05]  /*10a0*/  BSYNC B0 ;  /* 0x0000000000007941 */ /* 0x000fea0003800000 */
.L_x_7479:
        /* <DEDUP_REMOVED lines=30> */
.L_x_7503:
[----:B--2---:R-:W-:-:S07]  /*1290*/  FADD.FTZ R8, R24, R21 ;  /* 0x0000001518087221 */ /* 0x004fce0000010000 */
.L_x_7483:
[----:B------:R-:W-:Y:S05]  /*12a0*/  BSYNC B0 ;  /* 0x0000000000007941 */ /* 0x000fea0003800000 */
.L_x_7482:
        /* <DEDUP_REMOVED lines=14> */
.L_x_7486:
[----:B------:R-:W-:Y:S02]  /*1390*/  IMAD.MOV.U32 R17, RZ, RZ, R15 ;  /* 0x000000ffff117224 */ /* 0x000fe400078e000f */
[----:B------:R-:W-:-:S06]  /*13a0*/  IMAD.WIDE R6, R19, 0x2, R16 ;  /* 0x0000000213067825 */ /* 0x000fcc00078e0210 */
[----:B---3--:R-:W3:Y:S01]  /*13b0*/  LDG.E.U16 R6, desc[UR8][R6.64] ;  /* 0x0000000806067981 */ /* 0x008ee2000c1e1500 */
[----:B-1----:R-:W-:-:S04]  /*13c0*/  IADD3 R8, P0, R19, R18, RZ ;  /* 0x0000001213087210 */ /* 0x002fc80007f1e0ff */
[----:B------:R-:W-:Y:S02]  /*13d0*/  LEA R2, P1, R8, R5, 0x1 ;  /* 0x0000000508027211 */ /* 0x000fe400078208ff */
[----:B------:R-:W-:Y:S02]  /*13e0*/  LEA.HI.X.SX32 R11, R19, R14, 0x1, P0 ;  /* 0x0000000e130b7211 */ /* 0x000fe400000f0eff */
[----:B------:R-:W-:-:S04]  /*13f0*/  IADD3 R19, R13, R19, RZ ;  /* 0x000000130d137210 */ /* 0x000fc80007ffe0ff */
[----:B------:R-:W-:Y:S01]  /*1400*/  ISETP.GE.AND P0, PT, R19, UR7, PT ;  /* 0x0000000713007c0c */ /* 0x000fe2000bf06270 */
[----:B---3--:R-:W-:-:S05]  /*1410*/  HADD2.F32 R3, -RZ, R6.H0_H0 ;  /* 0x20000006ff037230 */ /* 0x008fca0000004100 */
[----:B0-----:R-:W-:-:S04]  /*1420*/  FADD.FTZ R3, -R20, R3 ;  /* 0x0000000314037221 */ /* 0x001fc80000010100 */
[----:B------:R-:W-:-:S06]  /*1430*/  FMUL.FTZ R0, R3, 1.4426950216293334961 ;  /* 0x3fb8aa3b03007820 */ /* 0x000fcc0000410000 */
[----:B------:R-:W2:Y:S02]  /*1440*/  MUFU.EX2 R0, R0 ;  /* 0x0000000000007308 */ /* 0x000ea40000000800 */
[----:B--2---:R-:W-:-:S05]  /*1450*/  FMUL.FTZ R3, R0, R9 ;  /* 0x0000000900037220 */ /* 0x004fca0000410000 */
[----:B------:R-:W-:Y:S02]  /*1460*/  F2FP.F16.F32.PACK_AB R4, RZ, R3 ;  /* 0x00000003ff04723e */ /* 0x000fe400000000ff */
[----:B------:R-:W-:-:S05]  /*1470*/  LEA.HI.X R3, R8, UR4, R11, 0x1, P1 ;  /* 0x0000000408037c11 */ /* 0x000fca00088f0c0b */
[----:B------:R3:W-:Y:S01]  /*1480*/  STG.E.U16 desc[UR8][R2.64], R4 ;  /* 0x0000000402007986 */ /* 0x0007e2000c101508 */
[----:B------:R-:W-:Y:S05]  /*1490*/  @!P0 BRA `(.L_x_7486) ;  /* 0xfffffffc00bc8947 */ /* 0x000fea000383ffff */
[----:B------:R-:W-:Y:S05]  /*14a0*/  EXIT ;  /* 0x000000000000794d */ /* 0x000fea0003800000 */
.L_x_7485:
[----:B------:R-:W-:Y:S05]  /*14b0*/  @!P0 BRA `(.L_x_7487) ;  /* 0x0000000000748947 */ /* 0x000fea0003800000 */
[----:B------:R-:W-:-:S06]  /*14c0*/  UIADD3 UR7, UR6, UR7, URZ ;  /* 0x0000000706077290 */ /* 0x000fcc000fffe03f */
[----:B------:R-:W-:-:S04]  /*14d0*/  ISETP.GE.AND P0, PT, R19, UR7, PT ;  /* 0x0000000713007c0c */ /* 0x000fc8000bf06270 */
[----:B------:R-:W-:-:S13]  /*14e0*/  ISETP.LT.OR P0, PT, R19, UR6, P0 ;  /* 0x0000000613007c0c */ /* 0x000fda0008701670 */
[----:B------:R-:W2:Y:S01]  /*14f0*/  @!P0 LDG.E.U16 R2, desc[UR8][R2.64] ;  /* 0x0000000802028981 */ /* 0x000ea2000c1e1500 */
[----:B------:R-:W-:Y:S01]  /*1500*/  @!P0 MUFU.RCP R4, R8 ;  /* 0x0000000800048308 */ /* 0x000fe20000001000 */
[----:B------:R-:W3:Y:S01]  /*1510*/  @!P0 LDC R17, c[0x0][0x214] ;  /* 0x00008500ff118b82 */ /* 0x000ee20000000800 */
[----:B------:R-:W1:Y:S02]  /*1520*/  S2R R6, SR_TID.X ;  /* 0x0000000000067919 */ /* 0x000e640000002100 */
[----:B-1----:R-:W-:-:S04]  /*1530*/  IADD3 R9, P2, R6, -UR6, RZ ;  /* 0x8000000606097c10 */ /* 0x002fc8000ff5e0ff */
[----:B------:R-:W-:Y:S02]  /*1540*/  LEA.HI.X.SX32 R21, R6, 0xffffffff, 0x1, P2 ;  /* 0xffffffff06157811 */ /* 0x000fe400010f0eff */
[----:B------:R-:W-:-:S05]  /*1550*/  @!P0 IADD3 R6, P2, R18, R9, RZ ;  /* 0x0000000912068210 */ /* 0x000fca0007f5e0ff */
[----:B------:R-:W-:Y:S02]  /*1560*/  @!P0 IMAD.X R9, R14, 0x1, R21, P2 ;  /* 0x000000010e098824 */ /* 0x000fe400010e0615 */
[----:B--2---:R-:W-:Y:S01]  /*1570*/  @!P0 HADD2.F32 R7, -RZ, R2.H0_H0 ;  /* 0x20000002ff078230 */ /* 0x004fe20000004100 */
[----:B------:R-:W-:-:S04]  /*1580*/  @!P0 LEA R2, P2, R6, R5, 0x1 ;  /* 0x0000000506028211 */ /* 0x000fc800078408ff */
[----:B0-----:R-:W-:-:S04]  /*1590*/  @!P0 FADD.FTZ R7, -R20, R7 ;  /* 0x0000000714078221 */ /* 0x001fc80000010100 */
[----:B------:R-:W-:-:S06]  /*15a0*/  @!P0 FMUL.FTZ R7, R7, 1.4426950216293334961 ;  /* 0x3fb8aa3b07078820 */ /* 0x000fcc0000410000 */
[----:B------:R-:W0:Y:S02]  /*15b0*/  @!P0 MUFU.EX2 R7, R7 ;  /* 0x0000000700078308 */ /* 0x000e240000000800 */
[----:B0-----:R-:W-:-:S05]  /*15c0*/  @!P0 FMUL.FTZ R3, R7, R4 ;  /* 0x0000000407038220 */ /* 0x001fca0000410000 */
[----:B------:R-:W-:Y:S02]  /*15d0*/  @!P0 F2FP.F16.F32.PACK_AB R4, RZ, R3 ;  /* 0x00000003ff04823e */ /* 0x000fe400000000ff */
[----:B---3--:R-:W-:Y:S02]  /*15e0*/  @!P0 LEA.HI.X R3, R6, R17, R9, 0x1, P2 ;  /* 0x0000001106038211 */ /* 0x008fe400010f0c09 */
[----:B------:R-:W-:Y:S02]  /*15f0*/  PRMT R6, R4, 0x7610, R6 ;  /* 0x0000761004067816 */ /* 0x000fe40000000006 */
        /* <DEDUP_REMOVED lines=8> */
[----:B--2---:R-:W-:-:S09]  /*1680*/  LEA.HI.X R15, R7, R15, R4, 0x1, P2 ;  /* 0x0000000f070f7211 */ /* 0x004fd200010f0c04 */
.L_x_7487:
        /* <DEDUP_REMOVED lines=11> */
[----:B-1----:R-:W-:Y:S01]  /*1740*/  IMAD.IADD R9, R17, 0x1, -R10 ;  /* 0x0000000111097824 */ /* 0x002fe200078e0a0a */
[----:B--2---:R-:W-:Y:S02]  /*1750*/  LEA.HI.X R3, R18, R7, R14, 0x1, P1 ;  /* 0x0000000712037211 */ /* 0x004fe400008f0c0e */
[----:B------:R-:W-:Y:S02]  /*1760*/  MOV R14, R16 ;  /* 0x00000010000e7202 */ /* 0x000fe40000000f00 */
[----:B------:R-:W-:Y:S01]  /*1770*/  ISETP.GE.AND P0, PT, R0, R9, PT ;  /* 0x000000090000720c */ /* 0x000fe20003f06270 */
[----:B------:R-:W-:-:S12]  /*1780*/  IMAD.IADD R0, R19, 0x1, R9 ;  /* 0x0000000113007824 */ /* 0x000fd800078e0209 */
[----:B------:R-:W-:Y:S05]  /*1790*/  @P0 BRA `(.L_x_7489) ;  /* 0x0000000000d40947 */ /* 0x000fea0003800000 */
.L_x_7490:
[----:B------:R-:W-:-:S06]  /*17a0*/  IMAD.WIDE R4, R19, 0x10, R14 ;  /* 0x0000001013047825 */ /* 0x000fcc00078e020e */
        /* <DEDUP_REMOVED lines=8> */
[----:B------:R-:W-:-:S02]  /*1830*/  HADD2.F32 R11, -RZ, R4.H0_H0 ;  /* 0x20000004ff0b7230 */ /* 0x000fc40000004100 */
[C---:B------:R-:W-:Y:S01]  /*1840*/  FADD.FTZ R27, -R20.reuse, R27 ;  /* 0x0000001b141b7221 */ /* 0x040fe20000010100 */
[----:B------:R-:W-:Y:S01]  /*1850*/  FMUL.FTZ R5, R23, 1.4426950216293334961 ;  /* 0x3fb8aa3b17057820 */ /* 0x000fe20000410000 */
[----:B------:R-:W-:Y:S01]  /*1860*/  FMUL.FTZ R23, R25, 1.4426950216293334961 ;  /* 0x3fb8aa3b19177820 */ /* 0x000fe20000410000 */
[----:B------:R-:W-:Y:S02]  /*1870*/  HADD2.F32 R21, -RZ, R4.H1_H1 ;  /* 0x30000004ff157230 */ /* 0x000fe40000004100 */
[----:B------:R-:W-:Y:S01]  /*1880*/  FMUL.FTZ R25, R27, 1.4426950216293334961 ;  /* 0x3fb8aa3b1b197820 */ /* 0x000fe20000410000 */
[--C-:B------:R-:W-:Y:S02]  /*1890*/  HADD2.F32 R27, -RZ, R7.reuse.H0_H0 ;  /* 0x20000007ff1b7230 */ /* 0x100fe40000004100 */
[C---:B------:R-:W-:Y:S01]  /*18a0*/  FADD.FTZ R29, -R20.reuse, R29 ;  /* 0x0000001d141d7221 */ /* 0x040fe20000010100 */
[----:B------:R-:W-:Y:S02]  /*18b0*/  HADD2.F32 R4, -RZ, R7.H1_H1 ;  /* 0x30000007ff047230 */ /* 0x000fe40000004100 */
        /* <DEDUP_REMOVED lines=9> */
[----:B------:R-:W0:Y:S08]  /*1950*/  MUFU.EX2 R7, R7 ;  /* 0x0000000700077308 */ /* 0x000e300000000800 */
[----:B------:R-:W1:Y:S08]  /*1960*/  MUFU.EX2 R11, R11 ;  /* 0x0000000b000b7308 */ /* 0x000e700000000800 */
[----:B------:R-:W2:Y:S01]  /*1970*/  MUFU.EX2 R21, R21 ;  /* 0x0000001500157308 */ /* 0x000ea20000000800 */
[----:B0-----:R-:W-:-:S07]  /*1980*/  FMUL.FTZ R12, R7, R10 ;  /* 0x0000000a070c7220 */ /* 0x001fce0000410000 */
[----:B------:R-:W0:Y:S01]  /*1990*/  MUFU.EX2 R5, R5 ;  /* 0x0000000500057308 */ /* 0x000e220000000800 */
[----:B-1----:R-:W-:-:S07]  /*19a0*/  FMUL.FTZ R4, R11, R10 ;  /* 0x0000000a0b047220 */ /* 0x002fce0000410000 */
[----:B------:R-:W1:Y:S01]  /*19b0*/  MUFU.EX2 R23, R23 ;  /* 0x0000001700177308 */ /* 0x000e620000000800 */
[----:B--2---:R-:W-:-:S05]  /*19c0*/  FMUL.FTZ R21, R21, R10 ;  /* 0x0000000a15157220 */ /* 0x004fca0000410000 */
[----:B------:R-:W-:Y:S02]  /*19d0*/  F2FP.F16.F32.PACK_AB R4, R21, R4 ;  /* 0x000000041504723e */ /* 0x000fe400000000ff */
[----:B------:R-:W2:Y:S01]  /*19e0*/  MUFU.EX2 R25, R25 ;  /* 0x0000001900197308 */ /* 0x000ea20000000800 */
[----:B0-----:R-:W-:-:S07]  /*19f0*/  FMUL.FTZ R5, R5, R10 ;  /* 0x0000000a05057220 */ /* 0x001fce0000410000 */
[----:B------:R-:W0:Y:S01]  /*1a00*/  MUFU.EX2 R27, R27 ;  /* 0x0000001b001b7308 */ /* 0x000e220000000800 */
[----:B-1----:R-:W-:-:S05]  /*1a10*/  FMUL.FTZ R6, R23, R10 ;  /* 0x0000000a17067220 */ /* 0x002fca0000410000 */
[----:B------:R-:W-:Y:S02]  /*1a20*/  F2FP.F16.F32.PACK_AB R5, R6, R5 ;  /* 0x000000050605723e */ /* 0x000fe400000000ff */
[----:B------:R-:W1:Y:S01]  /*1a30*/  MUFU.EX2 R29, R16 ;  /* 0x00000010001d7308 */ /* 0x000e620000000800 */
[----:B--2---:R-:W-:-:S05]  /*1a40*/  FMUL.FTZ R25, R25, R10 ;  /* 0x0000000a19197220 */ /* 0x004fca0000410000 */
[----:B------:R-:W-:Y:S01]  /*1a50*/  F2FP.F16.F32.PACK_AB R6, R12, R25 ;  /* 0x000000190c06723e */ /* 0x000fe200000000ff */
[-C--:B0-----:R-:W-:Y:S01]  /*1a60*/  FMUL.FTZ R7, R27, R10.reuse ;  /* 0x0000000a1b077220 */ /* 0x081fe20000410000 */
[----:B-1----:R-:W-:-:S05]  /*1a70*/  FMUL.FTZ R10, R29, R10 ;  /* 0x0000000a1d0a7220 */ /* 0x002fca0000410000 */
[----:B------:R-:W-:Y:S01]  /*1a80*/  F2FP.F16.F32.PACK_AB R7, R10, R7 ;  /* 0x000000070a07723e */ /* 0x000fe200000000ff */
[----:B------:R-:W-:Y:S01]  /*1a90*/  IMAD.WIDE R10, R19, 0x10, R2 ;  /* 0x00000010130a7825 */ /* 0x000fe200078e0202 */
[----:B------:R-:W-:-:S04]  /*1aa0*/  IADD3 R19, R13, R19, RZ ;  /* 0x000000130d137210 */ /* 0x000fc80007ffe0ff */
[----:B------:R1:W-:Y:S01]  /*1ab0*/  STG.E.128 desc[UR8][R10.64], R4 ;  /* 0x000000040a007986 */ /* 0x0003e2000c101d08 */
[----:B------:R-:W-:-:S05]  /*1ac0*/  IMAD.SHL.U32 R12, R19, 0x8, RZ ;  /* 0x00000008130c7824 */ /* 0x000fca00078e00ff */
[----:B------:R-:W-:-:S13]  /*1ad0*/  ISETP.GE.AND P0, PT, R12, R9, PT ;  /* 0x000000090c00720c */ /* 0x000fda0003f06270 */
[----:B-1----:R-:W-:Y:S05]  /*1ae0*/  @!P0 BRA `(.L_x_7490) ;  /* 0xfffffffc002c8947 */ /* 0x002fea000383ffff */
.L_x_7489:
[----:B------:R-:W-:Y:S05]  /*1af0*/  BSYNC B0 ;  /* 0x0000000000007941 */ /* 0x000fea0003800000 */
.L_x_7488:
[----:B------:R-:W-:-:S13]  /*1b00*/  ISETP.GE.AND P0, PT, R0, R17, PT ;  /* 0x000000110000720c */ /* 0x000fda0003f06270 */
[----:B------:R-:W-:Y:S05]  /*1b10*/  @P0 EXIT ;  /* 0x000000000000094d */ /* 0x000fea0003800000 */
[----:B------:R1:W2:Y:S02]  /*1b20*/  MUFU.RCP R9, R8 ;  /* 0x0000000800097308 */ /* 0x0002a40000001000 */
.L_x_7491:
[----:B------:R-:W-:-:S06]  /*1b30*/  IMAD.WIDE R4, R0, 0x2, R14 ;  /* 0x0000000200047825 */ /* 0x000fcc00078e020e */
[----:B------:R-:W3:Y:S02]  /*1b40*/  LDG.E.U16 R4, desc[UR8][R4.64] ;  /* 0x0000000804047981 */ /* 0x000ee4000c1e1500 */
[----:B---3--:R-:W-:-:S05]  /*1b50*/  HADD2.F32 R7, -RZ, R4.H0_H0 ;  /* 0x20000004ff077230 */ /* 0x008fca0000004100 */
[----:B0-----:R-:W-:-:S04]  /*1b60*/  FADD.FTZ R7, -R20, R7 ;  /* 0x0000000714077221 */ /* 0x001fc80000010100 */
[----:B-1----:R-:W-:-:S06]  /*1b70*/  FMUL.FTZ R8, R7, 1.4426950216293334961 ;  /* 0x3fb8aa3b07087820 */ /* 0x002fcc0000410000 */
[----:B------:R-:W2:Y:S02]  /*1b80*/  MUFU.EX2 R8, R8 ;  /* 0x0000000800087308 */ /* 0x000ea40000000800 */
[----:B--2---:R-:W-:-:S05]  /*1b90*/  FMUL.FTZ R6, R8, R9 ;  /* 0x0000000908067220 */ /* 0x004fca0000410000 */
[----:B------:R-:W-:Y:S01]  /*1ba0*/  F2FP.F16.F32.PACK_AB R5, RZ, R6 ;  /* 0x00000006ff05723e */ /* 0x000fe200000000ff */
[----:B------:R-:W-:Y:S01]  /*1bb0*/  IMAD.WIDE R6, R0, 0x2, R2 ;  /* 0x0000000200067825 */ /* 0x000fe200078e0202 */
[----:B------:R-:W-:-:S04]  /*1bc0*/  IADD3 R0, R13, R0, RZ ;  /* 0x000000000d007210 */ /* 0x000fc80007ffe0ff */
[----:B------:R3:W-:Y:S01]  /*1bd0*/  STG.E.U16 desc[UR8][R6.64], R5 ;  /* 0x0000000506007986 */ /* 0x0007e2000c101508 */
[----:B------:R-:W-:-:S13]  /*1be0*/  ISETP.GE.AND P0, PT, R0, R17, PT ;  /* 0x000000110000720c */ /* 0x000fda0003f06270 */
[----:B---3--:R-:W-:Y:S05]  /*1bf0*/  @!P0 BRA `(.L_x_7491) ;  /* 0xfffffffc00cc8947 */ /* 0x008fea000383ffff */
[----:B------:R-:W-:Y:S05]  /*1c00*/  EXIT ;  /* 0x000000000000794d */ /* 0x000fea0003800000 */
.L_x_7474:
[----:B------:R-:W-:Y:S01]  /*1c10*/  HFMA2.MMA R4, -RZ, RZ, 0, 9.5367431640625e-07 ;  /* 0x00000010ff047435 */ /* 0x000fe200000001ff */
[----:B-1----:R-:W-:Y:S01]  /*1c20*/  IMAD.MOV.U32 R27, RZ, RZ, R7 ;  /* 0x000000ffff1b7224 */ /* 0x002fe200078e0007 */
[----:B------:R-:W-:Y:S01]  /*1c30*/  MOV R6, 0xffffffff ;  /* 0xffffffff00067802 */ /* 0x000fe20000000f00 */
[----:B------:R-:W-:-:S08]  /*1c40*/  IMAD.MOV.U32 R5, RZ, RZ, 0x1f ;  /* 0x0000001fff057424 */ /* 0x000fd000078e00ff */
[----:B------:R-:W-:Y:S05]  /*1c50*/  WARPSYNC.COLLECTIVE R6, `(.L_x_7492) ;  /* 0x0000000006087348 */ /* 0x000fea0003c00000 */
[----:B------:R0:W1:Y:S02]  /*1c60*/  SHFL.DOWN P6, R25, R27, R4, R5 ;  /* 0x080000041b197389 */ /* 0x00006400000c0005 */
[----:B01----:R-:W-:Y:S01]  /*1c70*/  ENDCOLLECTIVE ;  /* 0x000000000000791b */ /* 0x003fe20003800000 */
.L_x_7492:
        /* <DEDUP_REMOVED lines=8> */
.L_x_7493:
        /* <DEDUP_REMOVED lines=8> */
.L_x_7494:
        /* <DEDUP_REMOVED lines=8> */
.L_x_7495:
        /* <DEDUP_REMOVED lines=8> */
.L_x_7496:
[----:B------:R-:W-:Y:S01]  /*1e80*/  IMAD.MOV.U32 R22, RZ, RZ, R25 ;  /* 0x000000ffff167224 */ /* 0x000fe200078e0019 */
[----:B------:R-:W-:Y:S06]  /*1e90*/  BRA `(.L_x_7497) ;  /* 0xffffffe800dc7947 */ /* 0x000fec000383ffff */
.L_x_7484:
[----:B------:R-:W-:Y:S01]  /*1ea0*/  HFMA2.MMA R5, -RZ, RZ, 0, 1.847743988037109375e-06 ;  /* 0x0000001fff057435 */ /* 0x000fe200000001ff */
[----:B--2---:R-:W-:Y:S01]  /*1eb0*/  MOV R27, R8 ;  /* 0x00000008001b7202 */ /* 0x004fe20000000f00 */
[----:B------:R-:W-:Y:S02]  /*1ec0*/  IMAD.MOV.U32 R4, RZ, RZ, 0x10 ;  /* 0x00000010ff047424 */ /* 0x000fe400078e00ff */
[----:B------:R-:W-:-:S07]  /*1ed0*/  IMAD.MOV.U32 R6, RZ, RZ, -0x1 ;  /* 0xffffffffff067424 */ /* 0x000fce00078e00ff */
[----:B01----:R-:W-:Y:S05]  /*1ee0*/  WARPSYNC.COLLECTIVE R6, `(.L_x_7498) ;  /* 0x0000000006087348 */ /* 0x003fea0003c00000 */
[----:B------:R2:W3:Y:S02]  /*1ef0*/  SHFL.DOWN P6, R25, R27, R4, R5 ;  /* 0x080000041b197389 */ /* 0x0004e400000c0005 */
[----:B0123--:R-:W-:Y:S01]  /*1f00*/  ENDCOLLECTIVE ;  /* 0x000000000000791b */ /* 0x00ffe20003800000 */
.L_x_7498:
[----:B------:R-:W-:Y:S01]  /*1f10*/  HFMA2.MMA R4, -RZ, RZ, 0, 4.76837158203125e-07 ;  /* 0x00000008ff047435 */ /* 0x000fe200000001ff */
[----:B------:R-:W-:-:S05]  /*1f20*/  MOV R7, R25 ;  /* 0x0000001900077202 */ /* 0x000fca0000000f00 */
[----:B------:R-:W-:-:S04]  /*1f30*/  FADD.FTZ R7, R8, R7 ;  /* 0x0000000708077221 */ /* 0x000fc80000010000 */
[----:B------:R-:W-:-:S07]  /*1f40*/  IMAD.MOV.U32 R27, RZ, RZ, R7 ;  /* 0x000000ffff1b7224 */ /* 0x000fce00078e0007 */
[----:B------:R-:W-:Y:S05]  /*1f50*/  WARPSYNC.COLLECTIVE R6, `(.L_x_7499) ;  /* 0x0000000006087348 */ /* 0x000fea0003c00000 */
[----:B------:R0:W1:Y:S02]  /*1f60*/  SHFL.DOWN P6, R25, R27, R4, R5 ;  /* 0x080000041b197389 */ /* 0x00006400000c0005 */
[----:B01----:R-:W-:Y:S01]  /*1f70*/  ENDCOLLECTIVE ;  /* 0x000000000000791b */ /* 0x003fe20003800000 */
.L_x_7499:
[----:B------:R-:W-:Y:S02]  /*1f80*/  IMAD.MOV.U32 R4, RZ, RZ, 0x4 ;  /* 0x00000004ff047424 */ /* 0x000fe400078e00ff */
[----:B------:R-:W-:-:S04]  /*1f90*/  IMAD.MOV.U32 R22, RZ, RZ, R25 ;  /* 0x000000ffff167224 */ /* 0x000fc800078e0019 */
[----:B------:R-:W-:-:S05]  /*1fa0*/  FADD.FTZ R22, R7, R22 ;  /* 0x0000001607167221 */ /* 0x000fca0000010000 */
[----:B------:R-:W-:-:S07]  /*1fb0*/  MOV R27, R22 ;  /* 0x00000016001b7202 */ /* 0x000fce0000000f00 */
[----:B------:R-:W-:Y:S05]  /*1fc0*/  WARPSYNC.COLLECTIVE R6, `(.L_x_7500) ;  /* 0x0000000006087348 */ /* 0x000fea0003c00000 */
[----:B------:R0:W1:Y:S02]  /*1fd0*/  SHFL.DOWN P6, R25, R27, R4, R5 ;  /* 0x080000041b197389 */ /* 0x00006400000c0005 */
[----:B01----:R-:W-:Y:S01]  /*1fe0*/  ENDCOLLECTIVE ;  /* 0x000000000000791b */ /* 0x003fe20003800000 */
.L_x_7500:
[----:B------:R-:W-:Y:S01]  /*1ff0*/  HFMA2.MMA R4, -RZ, RZ, 0, 1.1920928955078125e-07 ;  /* 0x00000002ff047435 */ /* 0x000fe200000001ff */
[----:B------:R-:W-:-:S05]  /*2000*/  MOV R9, R25 ;  /* 0x0000001900097202 */ /* 0x000fca0000000f00 */
[----:B------:R-:W-:-:S04]  /*2010*/  FADD.FTZ R9, R22, R9 ;  /* 0x0000000916097221 */ /* 0x000fc80000010000 */
[----:B------:R-:W-:-:S07]  /*2020*/  IMAD.MOV.U32 R27, RZ, RZ, R9 ;  /* 0x000000ffff1b7224 */ /* 0x000fce00078e0009 */
[----:B------:R-:W-:Y:S05]  /*2030*/  WARPSYNC.COLLECTIVE R6, `(.L_x_7501) ;  /* 0x0000000006087348 */ /* 0x000fea0003c00000 */
[----:B------:R0:W1:Y:S02]  /*2040*/  SHFL.DOWN P6, R25, R27, R4, R5 ;  /* 0x080000041b197389 */ /* 0x00006400000c0005 */
[----:B01----:R-:W-:Y:S01]  /*2050*/  ENDCOLLECTIVE ;  /* 0x000000000000791b */ /* 0x003fe20003800000 */
.L_x_7501:
[----:B------:R-:W-:Y:S02]  /*2060*/  IMAD.MOV.U32 R4, RZ, RZ, 0x1 ;  /* 0x00000001ff047424 */ /* 0x000fe400078e00ff */
[----:B------:R-:W-:-:S04]  /*2070*/  IMAD.MOV.U32 R24, RZ, RZ, R25 ;  /* 0x000000ffff187224 */ /* 0x000fc800078e0019 */
[----:B------:R-:W-:-:S05]  /*2080*/  FADD.FTZ R24, R9, R24 ;  /* 0x0000001809187221 */ /* 0x000fca0000010000 */
[----:B------:R-:W-:-:S07]  /*2090*/  MOV R27, R24 ;  /* 0x00000018001b7202 */ /* 0x000fce0000000f00 */
[----:B------:R-:W-:Y:S05]  /*20a0*/  WARPSYNC.COLLECTIVE R6, `(.L_x_7502) ;  /* 0x0000000006087348 */ /* 0x000fea0003c00000 */
[----:B------:R0:W1:Y:S02]  /*20b0*/  SHFL.DOWN P6, R25, R27, R4, R5 ;  /* 0x080000041b197389 */ /* 0x00006400000c0005 */
[----:B01----:R-:W-:Y:S01]  /*20c0*/  ENDCOLLECTIVE ;  /* 0x000000000000791b */ /* 0x003fe20003800000 */
.L_x_7502:
[----:B------:R-:W-:Y:S01]  /*20d0*/  MOV R21, R25 ;  /* 0x0000001900157202 */ /* 0x000fe20000000f00 */
[----:B------:R-:W-:Y:S06]  /*20e0*/  BRA `(.L_x_7503) ;  /* 0xfffffff000687947 */ /* 0x000fec000383ffff */
.L_x_7504:
        /* <DEDUP_REMOVED lines=9> */
.L_x_12085:


//--------------------- .text._ZN2at6native43_GLOBAL__N__9ae7fba5_10_SoftMax_cu_9f978f6323cunn_SoftMaxForwardSmemILi8EN3c104HalfEfS4_NS1_22SoftMaxForwardEpilogueElEEvPT2_PKT0_T4_ --------------------------
	.section	.text._ZN2at6native43_GLOBAL__N__9ae7fba5_10_SoftMax_cu_9f978f6323cunn_SoftMaxForwardSmemILi8EN3c104HalfEfS4_NS1_22SoftMaxForwardEpilogueElEEvPT2_PKT0_T4_,"ax",@progbits
	.align	128
.text._ZN2at6native43_GLOBAL__N__9ae7fba5_10_SoftMax_cu_9f978f6323cunn_SoftMaxForwardSmemILi8EN3c104HalfEfS4_NS1_22SoftMaxForwardEpilogueElEEvPT2_PKT0_T4_:
        .type           _ZN2at6native43_GLOBAL__N__9ae7fba5_10_SoftMax_cu_9f978f6323cunn_SoftMaxForwardSmemILi8EN3c104HalfEfS4_NS1_22SoftMaxForwardEpilogueElEEvPT2_PKT0_T4_,@function
        .size           _ZN2at6native43_GLOBAL__N__9ae7fba5_10_SoftMax_cu_9f978f6323cunn_SoftMaxForwardSmemILi8EN3c104HalfEfS4_NS1_22SoftMaxForwardEpilogueElEEvPT2_PKT0_T4_,(.L_x_12086 - _ZN2at6native43_GLOBAL__N__9ae7fba5_10_SoftMax_cu_9f978f6323cunn_SoftMaxForwardSmemILi8EN3c104HalfEfS4_NS1_22SoftMaxForwardEpilogueElEEvPT2_PKT0_T4_)
        .other          _ZN2at6native43_GLOBAL__N__9ae7fba5_10_SoftMax_cu_9f978f6323cunn_SoftMaxForwardSmemILi8EN3c104HalfEfS4_NS1_22SoftMaxForwardEpilogueElEEvPT2_PKT0_T4_,@"STO_CUDA_ENTRY STV_DEFAULT"
_ZN2at6native43_GLOBAL__N__9ae7fba5_10_SoftMax_cu_9f978f6323cunn_SoftMaxForwardSmemILi8EN3c104HalfEfS4_NS1_22SoftMaxForwardEpilogueElEEvPT2_PKT0_T4_:
        /* <DEDUP_REMOVED lines=24> */
.L_x_7507:
        /* <DEDUP_REMOVED lines=28> */
.L_x_7506:
[----:B------:R-:W-:Y:S05]  /*0340*/  BSYNC B0 ;  /* 0x0000000000007941 */ /* 0x000fea0003800000 */
.L_x_7505:
        /* <DEDUP_REMOVED lines=10> */
[----:B0-----:R-:W-:-:S04]  /*03f0*/  FSETP.GEU.FTZ.AND P1, PT, R16, R5, PT ;  /* 0x000000051000720b */ /* 0x001fc80003f3e000 */
[----:B------:R-:W-:Y:S02]  /*0400*/  FSEL R5, R5, R16, !P1 ;  /* 0x0000001005057208 */ /* 0x000fe40004800000 */
[----:B------:R-:W-:Y:S02]  /*0410*/  IADD3 R16, -R8, R9, RZ ;  /* 0x0000000908107210 */ /* 0x000fe40007ffe1ff */
[----:B------:R-:W-:Y:S01]  /*0420*/  MOV R8, 0x400 ;  /* 0x0000040000087802 */ /* 0x000fe20000000f00 */
[----:B------:R-:W0:Y:S01]  /*0430*/  SHFL.DOWN PT, R4, R5, 0x8, 0x1f ;  /* 0x09001f0005047f89 */ /* 0x000e2200000e0000 */
[----:B------:R-:W-:Y:S02]  /*0440*/  ISETP.NE.AND P2, PT, R16, RZ, PT ;  /* 0x000000ff1000720c */ /* 0x000fe40003f45270 */
[----:B-1----:R-:W-:-:S05]  /*0450*/  LEA R8, R15, R8, 0x18 ;  /* 0x000000080f087211 */ /* 0x002fca00078ec0ff */
[----:B------:R-:W-:-:S05]  /*0460*/  IMAD R15, R2, 0x2, R8 ;  /* 0x00000002020f7824 */ /* 0x000fca00078e0208 */
[----:B------:R-:W-:Y:S02]  /*0470*/  LEA R16, R16, R15, 0x2 ;  /* 0x0000000f10107211 */ /* 0x000fe400078e10ff */
[----:B0-----:R-:W-:-:S04]  /*0480*/  FSETP.GEU.FTZ.AND P1, PT, R5, R4, PT ;  /* 0x000000040500720b */ /* 0x001fc80003f3e000 */
[----:B------:R-:W-:-:S05]  /*0490*/  FSEL R4, R4, R5, !P1 ;  /* 0x0000000504047208 */ /* 0x000fca0004800000 */
[----:B------:R-:W0:Y:S02]  /*04a0*/  SHFL.DOWN PT, R7, R4, 0x4, 0x1f ;  /* 0x08801f0004077f89 */ /* 0x000e2400000e0000 */
[----:B0-----:R-:W-:-:S04]  /*04b0*/  FSETP.GEU.FTZ.AND P1, PT, R4, R7, PT ;  /* 0x000000070400720b */ /* 0x001fc80003f3e000 */
[----:B------:R-:W-:Y:S02]  /*04c0*/  FSEL R7, R7, R4, !P1 ;  /* 0x0000000407077208 */ /* 0x000fe40004800000 */
[----:B------:R-:W-:-:S03]  /*04d0*/  @!P2 SHF.R.S32.HI R4, RZ, 0x5, R14 ;  /* 0x00000005ff04a819 */ /* 0x000fc6000001140e */
[----:B------:R-:W0:Y:S01]  /*04e0*/  SHFL.DOWN PT, R6, R7, 0x2, 0x1f ;  /* 0x08401f0007067f89 */ /* 0x000e2200000e0000 */
[----:B------:R-:W-:Y:S02]  /*04f0*/  @!P2 LEA R4, R4, R15, 0x2 ;  /* 0x0000000f0404a211 */ /* 0x000fe400078e10ff */
        /* <DEDUP_REMOVED lines=27> */
.L_x_7523:
[----:B-1----:R-:W-:-:S04]  /*06b0*/  FSETP.GEU.FTZ.AND P1, PT, R12, R17, PT ;  /* 0x000000110c00720b */ /* 0x002fc80003f3e000 */
[----:B------:R-:W-:-:S09]  /*06c0*/  FSEL R6, R17, R12, !P1 ;  /* 0x0000000c11067208 */ /* 0x000fd20004800000 */
.L_x_7509:
[----:B------:R-:W-:Y:S05]  /*06d0*/  BSYNC B0 ;  /* 0x0000000000007941 */ /* 0x000fea0003800000 */
.L_x_7508:
[----:B------:R-:W-:Y:S01]  /*06e0*/  ISETP.NE.AND P5, PT, R9, RZ, PT ;  /* 0x000000ff0900720c */ /* 0x000fe20003fa5270 */
[----:B------:R-:W-:-:S12]  /*06f0*/  WARPSYNC.ALL ;  /* 0x0000000000007948 */ /* 0x000fd80003800000 */
[----:B-1----:R1:W-:Y:S01]  /*0700*/  @!P5 STS [R15], R6 ;  /* 0x000000060f00d388 */ /* 0x0023e20000000800 */
[----:B------:R-:W-:Y:S01]  /*0710*/  BAR.SYNC.DEFER_BLOCKING 0x0 ;  /* 0x0000000000007b1d */ /* 0x000fe20000010000 */
[----:B------:R-:W-:-:S05]  /*0720*/  HFMA2.MMA R19, -RZ, RZ, 0, 0 ;  /* 0x00000000ff137435 */ /* 0x000fca00000001ff */
[----:B------:R-:W-:Y:S01]  /*0730*/  BSSY B0, `(.L_x_7511) ;  /* 0x0000037000007945 */ /* 0x000fe20003800000 */
[----:B0-----:R1:W0:Y:S03]  /*0740*/  LDS R12, [R15] ;  /* 0x000000000f0c7984 */ /* 0x0012260000000800 */
[----:B------:R-:W-:Y:S05]  /*0750*/  @P0 BRA `(.L_x_7512) ;  /* 0x0000000000d00947 */ /* 0x000fea0003800000 */
[----:B------:R-:W-:Y:S01]  /*0760*/  IMAD.MOV.U32 R19, RZ, RZ, RZ ;  /* 0x000000ffff137224 */ /* 0x000fe200078e00ff */
[----:B------:R-:W-:Y:S01]  /*0770*/  MOV R18, R9 ;  /* 0x0000000900127202 */ /* 0x000fe20000000f00 */
[----:B------:R-:W-:-:S07]  /*0780*/  IMAD.MOV.U32 R17, RZ, RZ, R0 ;  /* 0x000000ffff117224 */ /* 0x000fce00078e0000 */
.L_x_7513:
[C---:B------:R-:W-:Y:S02]  /*0790*/  LEA R5, R18.reuse, R8, 0x4 ;  /* 0x0000000812057211 */ /* 0x040fe400078e20ff */
[----:B------:R-:W-:-:S04]  /*07a0*/  IADD3 R18, P1, R18, UR5, RZ ;  /* 0x0000000512127c10 */ /* 0x000fc8000ff3e0ff */
[----:B-1----:R-:W1:Y:S01]  /*07b0*/  LDS.128 R4, [R5] ;  /* 0x0000000005047984 */ /* 0x002e620000000c00 */
[----:B------:R-:W-:Y:S01]  /*07c0*/  IADD3.X R17, RZ, R17, RZ, P1, !PT ;  /* 0x00000011ff117210 */ /* 0x000fe20000ffe4ff */
[--C-:B-1----:R-:W-:Y:S02]  /*07d0*/  HADD2.F32 R21, -RZ, R4.reuse.H0_H0 ;  /* 0x20000004ff157230 */ /* 0x102fe40000004100 */
[----:B------:R-:W-:Y:S02]  /*07e0*/  HADD2.F32 R23, -RZ, R4.H1_H1 ;  /* 0x30000004ff177230 */ /* 0x000fe40000004100 */
[----:B------:R-:W-:Y:S02]  /*07f0*/  HADD2.F32 R25, -RZ, R6.H0_H0 ;  /* 0x20000006ff197230 */ /* 0x000fe40000004100 */
[C---:B0-----:R-:W-:Y:S01]  /*0800*/  FADD.FTZ R21, -R12.reuse, R21 ;  /* 0x000000150c157221 */ /* 0x041fe20000010100 */
        /* <DEDUP_REMOVED lines=28> */
[----:B------:R-:W-:-:S05]  /*09d0*/  IMAD.SHL.U32 R5, R18, 0x8, RZ ;  /* 0x0000000812057824 */ /* 0x000fca00078e00ff */
[----:B------:R-:W-:Y:S01]  /*09e0*/  ISETP.GE.U32.AND P1, PT, R5, R2, PT ;  /* 0x000000020500720c */ /* 0x000fe20003f26070 */
        /* <DEDUP_REMOVED lines=11> */
.L_x_7512:
[----:B------:R-:W-:Y:S05]  /*0aa0*/  BSYNC B0 ;  /* 0x0000000000007941 */ /* 0x000fea0003800000 */
.L_x_7511:
[----:B------:R-:W2:Y:S01]  /*0ab0*/  SHFL.DOWN PT, R4, R19, 0x10, 0x1f ;  /* 0x0a001f0013047f89 */ /* 0x000ea200000e0000 */
[----:B------:R-:W-:Y:S01]  /*0ac0*/  @!P2 SHF.R.S32.HI R14, RZ, 0x5, R14 ;  /* 0x00000005ff0ea819 */ /* 0x000fe2000001140e */
[----:B------:R-:W-:Y:S01]  /*0ad0*/  BSSY B0, `(.L_x_7514) ;  /* 0x000001d000007945 */ /* 0x000fe20003800000 */
[----:B------:R-:W-:Y:S02]  /*0ae0*/  BAR.SYNC.DEFER_BLOCKING 0x0 ;  /* 0x0000000000007b1d */ /* 0x000fe40000010000 */
[----:B------:R-:W-:Y:S01]  /*0af0*/  @!P2 LEA R17, R14, R15, 0x2 ;  /* 0x0000000f0e11a211 */ /* 0x000fe200078e10ff */
[----:B------:R-:W-:Y:S02]  /*0b00*/  IMAD.MOV.U32 R14, RZ, RZ, RZ ;  /* 0x000000ffff0e7224 */ /* 0x000fe400078e00ff */
[----:B--2---:R-:W-:-:S05]  /*0b10*/  FADD.FTZ R4, R4, R19 ;  /* 0x0000001304047221 */ /* 0x004fca0000010000 */
[----:B------:R-:W2:Y:S02]  /*0b20*/  SHFL.DOWN PT, R5, R4, 0x8, 0x1f ;  /* 0x09001f0004057f89 */ /* 0x000ea400000e0000 */
[----:B--2---:R-:W-:-:S05]  /*0b30*/  FADD.FTZ R5, R4, R5 ;  /* 0x0000000504057221 */ /* 0x004fca0000010000 */
[----:B-1----:R-:W1:Y:S02]  /*0b40*/  SHFL.DOWN PT, R6, R5, 0x4, 0x1f ;  /* 0x08801f0005067f89 */ /* 0x002e6400000e0000 */
        /* <DEDUP_REMOVED lines=20> */
.L_x_7529:
[----:B--2---:R-:W-:-:S07]  /*0c90*/  FADD.FTZ R14, R6, R17 ;  /* 0x00000011060e7221 */ /* 0x004fce0000010000 */
.L_x_7515:
[----:B------:R-:W-:Y:S05]  /*0ca0*/  BSYNC B0 ;  /* 0x0000000000007941 */ /* 0x000fea0003800000 */
.L_x_7514:
        /* <DEDUP_REMOVED lines=9> */
.L_x_7517:
[C---:B--2---:R-:W-:Y:S02]  /*0d40*/  LEA R4, R9.reuse, R8, 0x4 ;  /* 0x0000000809047211 */ /* 0x044fe400078e20ff */
[----:B------:R-:W-:-:S04]  /*0d50*/  LEA R10, P0, R9, R16, 0x4 ;  /* 0x00000010090a7211 */ /* 0x000fc800078020ff */
[----:B------:R-:W2:Y:S02]  /*0d60*/  LDS.128 R4, [R4] ;  /* 0x0000000004047984 */ /* 0x000ea40000000c00 */
[--C-:B--2---:R-:W-:Y:S02]  /*0d70*/  HADD2.F32 R17, -RZ, R5.reuse.H0_H0 ;  /* 0x20000005ff117230 */ /* 0x104fe40000004100 */
[----:B------:R-:W-:Y:S02]  /*0d80*/  HADD2.F32 R19, -RZ, R5.H1_H1 ;  /* 0x30000005ff137230 */ /* 0x000fe40000004100 */
[----:B------:R-:W-:Y:S02]  /*0d90*/  HADD2.F32 R21, -RZ, R6.H0_H0 ;  /* 0x20000006ff157230 */ /* 0x000fe40000004100 */
[C---:B0-----:R-:W-:Y:S01]  /*0da0*/  FADD.FTZ R17, -R12.reuse, R17 ;  /* 0x000000110c117221 */ /* 0x041fe20000010100 */
[--C-:B------:R-:W-:Y:S02]  /*0db0*/  HADD2.F32 R11, -RZ, R4.reuse.H0_H0 ;  /* 0x20000004ff0b7230 */ /* 0x100fe40000004100 */
[----:B------:R-:W-:Y:S01]  /*0dc0*/  FADD.FTZ R19, -R12, R19 ;  /* 0x000000130c137221 */ /* 0x000fe20000010100 */
[----:B------:R-:W-:-:S02]  /*0dd0*/  HADD2.F32 R15, -RZ, R4.H1_H1 ;  /* 0x30000004ff0f7230 */ /* 0x000fc40000004100 */
        /* <DEDUP_REMOVED lines=17> */
[----:B------:R-:W1:Y:S08]  /*0ef0*/  MUFU.EX2 R11, R11 ;  /* 0x0000000b000b7308 */ /* 0x000e700000000800 */
[----:B------:R-:W0:Y:S08]  /*0f00*/  MUFU.EX2 R5, R5 ;  /* 0x0000000500057308 */ /* 0x000e300000000800 */
[----:B------:R-:W2:Y:S01]  /*0f10*/  MUFU.EX2 R17, R17 ;  /* 0x0000001100117308 */ /* 0x000ea20000000800 */
[----:B-1----:R-:W-:Y:S01]  /*0f20*/  FMUL.FTZ R4, R11, R14 ;  /* 0x0000000e0b047220 */ /* 0x002fe20000410000 */
[----:B------:R-:W-:-:S02]  /*0f30*/  LEA.HI.X R11, R9, R13, R0, 0x4, P0 ;  /* 0x0000000d090b7211 */ /* 0x000fc400000f2400 */
[----:B------:R-:W-:-:S04]  /*0f40*/  IADD3 R9, P0, R9, UR5, RZ ;  /* 0x0000000509097c10 */ /* 0x000fc8000ff1e0ff */
[----:B------:R-:W1:Y:S01]  /*0f50*/  MUFU.EX2 R15, R15 ;  /* 0x0000000f000f7308 */ /* 0x000e620000000800 */
[----:B0-----:R-:W-:Y:S01]  /*0f60*/  FMUL.FTZ R5, R5, R14 ;  /* 0x0000000e05057220 */ /* 0x001fe20000410000 */
[----:B------:R-:W-:-:S06]  /*0f70*/  IMAD.X R0, RZ, RZ, R0, P0 ;  /* 0x000000ffff007224 */ /* 0x000fcc00000e0600 */
[----:B------:R-:W0:Y:S01]  /*0f80*/  MUFU.EX2 R19, R19 ;  /* 0x0000001300137308 */ /* 0x000e220000000800 */
[----:B--2---:R-:W-:-:S05]  /*0f90*/  FMUL.FTZ R6, R17, R14 ;  /* 0x0000000e11067220 */ /* 0x004fca0000410000 */
[----:B------:R-:W-:Y:S02]  /*0fa0*/  F2FP.F16.F32.PACK_AB R5, R6, R5 ;  /* 0x000000050605723e */ /* 0x000fe400000000ff */
[----:B------:R-:W2:Y:S01]  /*0fb0*/  MUFU.EX2 R23, R23 ;  /* 0x0000001700177308 */ /* 0x000ea20000000800 */
[----:B-1----:R-:W-:-:S05]  /*0fc0*/  FMUL.FTZ R15, R15, R14 ;  /* 0x0000000e0f0f7220 */ /* 0x002fca0000410000 */
[----:B------:R-:W-:Y:S02]  /*0fd0*/  F2FP.F16.F32.PACK_AB R4, R15, R4 ;  /* 0x000000040f04723e */ /* 0x000fe400000000ff */
[----:B------:R-:W1:Y:S01]  /*0fe0*/  MUFU.EX2 R21, R21 ;  /* 0x0000001500157308 */ /* 0x000e620000000800 */
[----:B0-----:R-:W-:Y:S01]  /*0ff0*/  FMUL.FTZ R19, R19, R14 ;  /* 0x0000000e13137220 */ /* 0x001fe20000410000 */
[----:B------:R-:W-:-:S04]  /*1000*/  SHF.L.U32 R15, R9, 0x3, RZ ;  /* 0x00000003090f7819 */ /* 0x000fc800000006ff */
[----:B------:R-:W-:Y:S02]  /*1010*/  ISETP.GE.U32.AND P0, PT, R15, R2, PT ;  /* 0x000000020f00720c */ /* 0x000fe40003f06070 */
[----:B------:R-:W0:Y:S01]  /*1020*/  MUFU.EX2 R25, R20 ;  /* 0x0000001400197308 */ /* 0x000e220000000800 */
[----:B--2---:R-:W-:-:S05]  /*1030*/  FMUL.FTZ R18, R23, R14 ;  /* 0x0000000e17127220 */ /* 0x004fca0000410000 */
[----:B------:R-:W-:Y:S02]  /*1040*/  F2FP.F16.F32.PACK_AB R6, R18, R19 ;  /* 0x000000131206723e */ /* 0x000fe400000000ff */
[----:B------:R-:W-:Y:S01]  /*1050*/  SHF.L.U64.HI R18, R9, 0x3, R0 ;  /* 0x0000000309127819 */ /* 0x000fe20000010200 */
[----:B-1----:R-:W-:-:S03]  /*1060*/  FMUL.FTZ R7, R21, R14 ;  /* 0x0000000e15077220 */ /* 0x002fc60000410000 */
[----:B------:R-:W-:Y:S01]  /*1070*/  ISETP.GE.AND.EX P0, PT, R18, R3, PT, P0 ;  /* 0x000000031200720c */ /* 0x000fe20003f06300 */
[----:B0-----:R-:W-:-:S05]  /*1080*/  FMUL.FTZ R22, R25, R14 ;  /* 0x0000000e19167220 */ /* 0x001fca0000410000 */
[----:B------:R-:W-:-:S05]  /*1090*/  F2FP.F16.F32.PACK_AB R7, R22, R7 ;  /* 0x000000071607723e */ /* 0x000fca00000000ff */
[----:B------:R2:W-:Y:S02]  /*10a0*/  STG.E.128 desc[UR6][R10.64], R4 ;  /* 0x000000040a007986 */ /* 0x0005e4000c101d06 */
[----:B------:R-:W-:Y:S05]  /*10b0*/  @!P0 BRA `(.L_x_7517) ;  /* 0xfffffffc00208947 */ /* 0x000fea000383ffff */
[----:B------:R-:W-:Y:S05]  /*10c0*/  EXIT ;  /* 0x000000000000794d */ /* 0x000fea0003800000 */
.L_x_7510:
[----:B------:R-:W-:Y:S01]  /*10d0*/  HFMA2.MMA R20, -RZ, RZ, 0, 9.5367431640625e-07 ;  /* 0x00000010ff147435 */ /* 0x000fe200000001ff */
[----:B-1----:R-:W-:Y:S01]  /*10e0*/  MOV R19, R6 ;  /* 0x0000000600137202 */ /* 0x002fe20000000f00 */
[----:B------:R-:W-:Y:S01]  /*10f0*/  IMAD.MOV.U32 R21, RZ, RZ, 0x1f ;  /* 0x0000001fff157424 */ /* 0x000fe200078e00ff */
[----:B------:R-:W-:-:S08]  /*1100*/  MOV R18, 0xffffffff ;  /* 0xffffffff00127802 */ /* 0x000fd00000000f00 */
[----:B------:R-:W-:Y:S05]  /*1110*/  WARPSYNC.COLLECTIVE R18, `(.L_x_7518) ;  /* 0x0000000012087348 */ /* 0x000fea0003c00000 */
[----:B------:R0:W1:Y:S02]  /*1120*/  SHFL.DOWN P1, R17, R19, R20, R21 ;  /* 0x0800001413117389 */ /* 0x0000640000020015 */
[----:B01----:R-:W-:Y:S01]  /*1130*/  ENDCOLLECTIVE ;  /* 0x000000000000791b */ /* 0x003fe20003800000 */
.L_x_7518:
        /* <DEDUP_REMOVED lines=8> */
.L_x_7519:
        /* <DEDUP_REMOVED lines=8> */
.L_x_7520:
        /* <DEDUP_REMOVED lines=8> */
.L_x_7521:
        /* <DEDUP_REMOVED lines=8> */
.L_x_7522:
[----:B------:R-:W-:Y:S05]  /*1340*/  BRA `(.L_x_7523) ;  /* 0xfffffff000d87947 */ /* 0x000fea000383ffff */
.L_x_7516:
[----:B------:R-:W-:Y:S01]  /*1350*/  HFMA2.MMA R21, -RZ, RZ, 0, 1.847743988037109375e-06 ;  /* 0x0000001fff157435 */ /* 0x000fe200000001ff */
[----:B--2---:R-:W-:Y:S01]  /*1360*/  MOV R19, R14 ;  /* 0x0000000e00137202 */ /* 0x004fe20000000f00 */
[----:B------:R-:W-:Y:S01]  /*1370*/  IMAD.MOV.U32 R20, RZ, RZ, 0x10 ;  /* 0x00000010ff147424 */ /* 0x000fe200078e00ff */
[----:B-1----:R-:W-:-:S08]  /*1380*/  MOV R18, 0xffffffff ;  /* 0xffffffff00127802 */ /* 0x002fd00000000f00 */
[----:B0-----:R-:W-:Y:S05]  /*1390*/  WARPSYNC.COLLECTIVE R18, `(.L_x_7524) ;  /* 0x0000000012087348 */ /* 0x001fea0003c00000 */
[----:B------:R1:W2:Y:S02]  /*13a0*/  SHFL.DOWN P1, R17, R19, R20, R21 ;  /* 0x0800001413117389 */ /* 0x0002a40000020015 */
[----:B012---:R-:W-:Y:S01]  /*13b0*/  ENDCOLLECTIVE ;  /* 0x000000000000791b */ /* 0x007fe20003800000 */
.L_x_7524:
[----:B------:R-:W-:Y:S01]  /*13c0*/  HFMA2.MMA R20, -RZ, RZ, 0, 4.76837158203125e-07 ;  /* 0x00000008ff147435 */ /* 0x000fe200000001ff */
[----:B------:R-:W-:-:S04]  /*13d0*/  IMAD.MOV.U32 R5, RZ, RZ, R17 ;  /* 0x000000ffff057224 */ /* 0x000fc800078e0011 */
[----:B------:R-:W-:-:S05]  /*13e0*/  FADD.FTZ R5, R14, R5 ;  /* 0x000000050e057221 */ /* 0x000fca0000010000 */
[----:B------:R-:W-:-:S07]  /*13f0*/  MOV R19, R5 ;  /* 0x0000000500137202 */ /* 0x000fce0000000f00 */
[----:B------:R-:W-:Y:S05]  /*1400*/  WARPSYNC.COLLECTIVE R18, `(.L_x_7525) ;  /* 0x0000000012087348 */ /* 0x000fea0003c00000 */
[----:B------:R0:W1:Y:S02]  /*1410*/  SHFL.DOWN P1, R17, R19, R20, R21 ;  /* 0x0800001413117389 */ /* 0x0000640000020015 */
[----:B01----:R-:W-:Y:S01]  /*1420*/  ENDCOLLECTIVE ;  /* 0x000000000000791b */ /* 0x003fe20003800000 */
.L_x_7525:
[----:B------:R-:W-:Y:S01]  /*1430*/  HFMA2.MMA R20, -RZ, RZ, 0, 2.384185791015625e-07 ;  /* 0x00000004ff147435 */ /* 0x000fe200000001ff */
[----:B------:R-:W-:-:S04]  /*1440*/  IMAD.MOV.U32 R4, RZ, RZ, R17 ;  /* 0x000000ffff047224 */ /* 0x000fc800078e0011 */
[----:B------:R-:W-:-:S05]  /*1450*/  FADD.FTZ R4, R5, R4 ;  /* 0x0000000405047221 */ /* 0x000fca0000010000 */
[----:B------:R-:W-:-:S07]  /*1460*/  MOV R19, R4 ;  /* 0x0000000400137202 */ /* 0x000fce0000000f00 */
[----:B------:R-:W-:Y:S05]  /*1470*/  WARPSYNC.COLLECTIVE R18, `(.L_x_7526) ;  /* 0x0000000012087348 */ /* 0x000fea0003c00000 */
[----:B------:R0:W1:Y:S02]  /*1480*/  SHFL.DOWN P1, R17, R19, R20, R21 ;  /* 0x0800001413117389 */ /* 0x0000640000020015 */
[----:B01----:R-:W-:Y:S01]  /*1490*/  ENDCOLLECTIVE ;  /* 0x000000000000791b */ /* 0x003fe20003800000 */
.L_x_7526:
[----:B------:R-:W-:Y:S01]  /*14a0*/  HFMA2.MMA R20, -RZ, RZ, 0, 1.1920928955078125e-07 ;  /* 0x00000002ff147435 */ /* 0x000fe200000001ff */
[----:B------:R-:W-:-:S04]  /*14b0*/  IMAD.MOV.U32 R7, RZ, RZ, R17 ;  /* 0x000000ffff077224 */ /* 0x000fc800078e0011 */
[----:B------:R-:W-:-:S05]  /*14c0*/  FADD.FTZ R7, R4, R7 ;  /* 0x0000000704077221 */ /* 0x000fca0000010000 */
[----:B------:R-:W-:-:S07]  /*14d0*/  MOV R19, R7 ;  /* 0x0000000700137202 */ /* 0x000fce0000000f00 */
[----:B------:R-:W-:Y:S05]  /*14e0*/  WARPSYNC.COLLECTIVE R18, `(.L_x_7527) ;  /* 0x0000000012087348 */ /* 0x000fea0003c00000 */
[----:B------:R0:W1:Y:S02]  /*14f0*/  SHFL.DOWN P1, R17, R19, R20, R21 ;  /* 0x0800001413117389 */ /* 0x0000640000020015 */
[----:B01----:R-:W-:Y:S01]  /*1500*/  ENDCOLLECTIVE ;  /* 0x000000000000791b */ /* 0x003fe20003800000 */
.L_x_7527:
[----:B------:R-:W-:Y:S01]  /*1510*/  HFMA2.MMA R20, -RZ, RZ, 0, 5.9604644775390625e-08 ;  /* 0x00000001ff147435 */ /* 0x000fe200000001ff */
[----:B------:R-:W-:-:S04]  /*1520*/  IMAD.MOV.U32 R6, RZ, RZ, R17 ;  /* 0x000000ffff067224 */ /* 0x000fc800078e0011 */
[----:B------:R-:W-:-:S05]  /*1530*/  FADD.FTZ R6, R7, R6 ;  /* 0x0000000607067221 */ /* 0x000fca0000010000 */
[----:B------:R-:W-:-:S07]  /*1540*/  MOV R19, R6 ;  /* 0x0000000600137202 */ /* 0x000fce0000000f00 */
[----:B------:R-:W-:Y:S05]  /*1550*/  WARPSYNC.COLLECTIVE R18, `(.L_x_7528) ;  /* 0x0000000012087348 */ /* 0x000fea0003c00000 */
[----:B------:R0:W1:Y:S02]  /*1560*/  SHFL.DOWN P1, R17, R19, R20, R21 ;  /* 0x0800001413117389 */ /* 0x0000640000020015 */
[----:B01----:R-:W-:Y:S01]  /*1570*/  ENDCOLLECTIVE ;  /* 0x000000000000791b */ /* 0x003fe20003800000 */
.L_x_7528:
[----:B------:R-:W-:Y:S05]  /*1580*/  BRA `(.L_x_7529) ;  /* 0xfffffff400c07947 */ /* 0x000fea000383ffff */
.L_x_7530:
        /* <DEDUP_REMOVED lines=15> */
.L_x_12086:


//--------------------- .text._ZN2at6native43_GLOBAL__N__9ae7fba5_10_SoftMax_cu_9f978f6322cunn_SoftMaxForwardRegIN3c104HalfEfS4_NS1_22SoftMaxForwardEpilogueElLi9EEEvPT1_PKT_T3_ --------------------------
	.section	.text._ZN2at6native43_GLOBAL__N__9ae7fba5_10_SoftMax_cu_9f978f6322cunn_SoftMaxForwardRegIN3c104HalfEfS4_NS1_22SoftMaxForwardEpilogueElLi9EEEvPT1_PKT_T3_,"ax",@progbits
	.align	128
.text._ZN2at6native43_GLOBAL__N__9ae7fba5_10_SoftMax_cu_9f978f6322cunn_SoftMaxForwardRegIN3c104HalfEfS4_NS1_22SoftMaxForwardEpilogueElLi9EEEvPT1_PKT_T3_:
        .type           _ZN2at6native43_GLOBAL__N__9ae7fba5_10_SoftMax_cu_9f978f6322cunn_SoftMaxForwardRegIN3c104HalfEfS4_NS1_22SoftMaxForwardEpilogueElLi9EEEvPT1_PKT_T3_,@function
        .size           _ZN2at6native43_GLOBAL__N__9ae7fba5_10_SoftMax_cu_9f978f6322cunn_SoftMaxForwardRegIN3c104HalfEfS4_NS1_22SoftMaxForwardEpilogueElLi9EEEvPT1_PKT_T3_,(.L_x_12087 - _ZN2at6native43_GLOBAL__N__9ae7fba5_10_SoftMax_cu_9f978f6322cunn_SoftMaxForwardRegIN3c104HalfEfS4_NS1_22SoftMaxForwardEpilogueElLi9EEEvPT1_PKT_T3_)
        .other          _ZN2at6native43_GLOBAL__N__9ae7fba5_10_SoftMax_cu_9f978f6322cunn_SoftMaxForwardRegIN3c104HalfEfS4_NS1_22SoftMaxForwardEpilogueElLi9EEEvPT1_PKT_T3_,@"STO_CUDA_ENTRY STV_DEFAULT"
_ZN2at6native43_GLOBAL__N__9ae7fba5_10_SoftMax_cu_9f978f6322cunn_SoftMaxForwardRegIN3c104HalfEfS4_NS1_22SoftMaxForwardEpilogueElLi9EEEvPT1_PKT_T3_:
        /* <DEDUP_REMOVED lines=17> */
[----:B------:R-:W-:Y:S02]  /*0110*/  ISETP.GE.U32.AND P0, PT, R24, R14, PT ;  /* 0x0000000e1800720c */ /* 0x000fe40003f06070 */
[----:B------:R-:W-:Y:S02]  /*0120*/  SHF.R.S32.HI R23, RZ, 0x1f, R22 ;  /* 0x0000001fff177819 */ /* 0x000fe40000011416 */
[----:B------:R-:W-:Y:S01]  /*0130*/  ISETP.GE.AND.EX P2, PT, R25, R15, PT, P0 ;  /* 0x0000000f1900720c */ /* 0x000fe20003f46300 */
[----:B------:R-:W0:Y:S01]  /*0140*/  @!P3 LDC.64 R30, c[0x0][0x218] ;  /* 0x00008600ff1ebb82 */ /* 0x000e220000000a00 */
[----:B--2---:R-:W-:Y:S01]  /*0150*/  @!P3 IMAD.WIDE.U32 R18, R14, UR8, R18 ;  /* 0x000000080e12bc25 */ /* 0x004fe2000f8e0012 */
[----:B------:R-:W-:Y:S02]  /*0160*/  IADD3 R32, R22, UR4, RZ ;  /* 0x0000000416207c10 */ /* 0x000fe4000fffe0ff */
[----:B------:R-:W-:Y:S01]  /*0170*/  P2R R28, PR, RZ, 0x4 ;  /* 0x00000004ff1c7803 */ /* 0x000fe20000000000 */
[----:B------:R-:W-:Y:S01]  /*0180*/  @!P3 IMAD R13, R15, UR8, R19 ;  /* 0x000000080f0dbc24 */ /* 0x000fe2000f8e0213 */
[----:B------:R-:W-:Y:S01]  /*0190*/  SHF.R.S32.HI R33, RZ, 0x1f, R32 ;  /* 0x0000001fff217819 */ /* 0x000fe20000011420 */
[----:B------:R-:W-:Y:S01]  /*01a0*/  @!P6 IMAD.WIDE.U32 R16, R14, UR8, R16 ;  /* 0x000000080e10ec25 */ /* 0x000fe2000f8e0010 */
[----:B------:R-:W1:Y:S01]  /*01b0*/  @!P6 LDC.64 R20, c[0x0][0x218] ;  /* 0x00008600ff14eb82 */ /* 0x000e620000000a00 */
[----:B------:R-:W-:-:S02]  /*01c0*/  P2R R11, PR, RZ, 0x8 ;  /* 0x00000008ff0b7803 */ /* 0x000fc40000000000 */
[----:B------:R-:W-:Y:S01]  /*01d0*/  P2R R10, PR, RZ, 0x40 ;  /* 0x00000040ff0a7803 */ /* 0x000fe20000000000 */
        /* <DEDUP_REMOVED lines=23> */
[----:B------:R4:W5:Y:S03]  /*0350*/  @!P0 LDG.E.U16 R4, desc[UR6][R16.64] ;  /* 0x0000000610048981 */ /* 0x000966000c1e1500 */
        /* <DEDUP_REMOVED lines=9> */
[----:B------:R-:W-:-:S04]  /*03f0*/  @!P2 IMAD.WIDE.U32 R26, R14, UR8, R32 ;  /* 0x000000080e1aac25 */ /* 0x000fc8000f8e0020 */
        /* <DEDUP_REMOVED lines=32> */
[----:B------:R-:W5:Y:S01]  /*0600*/  @!P5 LDG.E.U16 R3, desc[UR6][R26.64] ;  /* 0x000000061a03d981 */ /* 0x000f62000c1e1500 */
[----:B------:R-:W-:-:S13]  /*0610*/  ISETP.NE.AND P6, PT, R28, RZ, PT ;  /* 0x000000ff1c00720c */ /* 0x000fda0003fc5270 */
[----:B------:R0:W5:Y:S01]  /*0620*/  @!P6 LDG.E.U16 R5, desc[UR6][R18.64] ;  /* 0x000000061205e981 */ /* 0x000162000c1e1500 */
[----:B----4-:R-:W-:Y:S01]  /*0630*/  P2R R16, PR, RZ, 0x1 ;  /* 0x00000001ff107803 */ /* 0x010fe20000000000 */
[----:B------:R-:W-:Y:S01]  /*0640*/  BAR.SYNC.DEFER_BLOCKING 0x0 ;  /* 0x0000000000007b1d */ /* 0x000fe20000010000 */
[----:B------:R-:W-:Y:S02]  /*0650*/  ISETP.NE.AND P0, PT, R10, RZ, PT ;  /* 0x000000ff0a00720c */ /* 0x000fe40003f05270 */
[----:B0-----:R-:W-:Y:S02]  /*0660*/  P2R R18, PR, RZ, 0x40 ;  /* 0x00000040ff127803 */ /* 0x001fe40000000000 */
[----:B------:R-:W-:Y:S01]  /*0670*/  ISETP.NE.AND P6, PT, R11, RZ, PT ;  /* 0x000000ff0b00720c */ /* 0x000fe20003fc5270 */
[----:B------:R-:W-:-:S12]  /*0680*/  IMAD.MOV.U32 R20, RZ, RZ, -0x800001 ;  /* 0xff7fffffff147424 */ /* 0x000fd800078e00ff */
[----:B--2---:R-:W-:Y:S02]  /*0690*/  @!P6 HADD2.F32 R29, -RZ, R7.H0_H0 ;  /* 0x20000007ff1de230 */ /* 0x004fe40000004100 */
[----:B---3--:R-:W-:Y:S01]  /*06a0*/  @!P0 HADD2.F32 R19, -RZ, R6.H0_H0 ;  /* 0x20000006ff138230 */ /* 0x008fe20000004100 */
[----:B------:R-:W0:Y:S01]  /*06b0*/  S2UR UR5, SR_CgaCtaId ;  /* 0x00000000000579c3 */ /* 0x000e220000008800 */
[----:B------:R-:W-:Y:S02]  /*06c0*/  UMOV UR4, 0x400 ;  /* 0x0000040000047882 */ /* 0x000fe40000000000 */
[----:B0-----:R-:W-:Y:S01]  /*06d0*/  ULEA UR4, UR5, UR4, 0x18 ;  /* 0x0000000405047291 */ /* 0x001fe2000f8ec03f */
[----:B-----5:R-:W-:-:S05]  /*06e0*/  @!P5 HADD2.F32 R21, -RZ, R3.H0_H0 ;  /* 0x20000003ff15d230 */ /* 0x020fca0000004100 */
[----:B------:R-:W-:-:S04]  /*06f0*/  @!P5 FMNMX.FTZ R20, R21, -3.40282346638528859812e+38, !PT ;  /* 0xff7fffff1514d809 */ /* 0x000fc80007810000 */
[----:B------:R-:W-:Y:S02]  /*0700*/  @!P6 FMNMX.FTZ R20, R20, R29, !PT ;  /* 0x0000001d1414e209 */ /* 0x000fe40007810000 */
[----:B------:R-:W-:Y:S02]  /*0710*/  ISETP.NE.AND P6, PT, R18, RZ, PT ;  /* 0x000000ff1200720c */ /* 0x000fe40003fc5270 */
[----:B------:R-:W-:Y:S02]  /*0720*/  @!P0 FMNMX.FTZ R20, R20, R19, !PT ;  /* 0x0000001314148209 */ /* 0x000fe40007810000 */
[----:B------:R-:W-:-:S09]  /*0730*/  ISETP.NE.AND P0, PT, R16, RZ, PT ;  /* 0x000000ff1000720c */ /* 0x000fd20003f05270 */
[----:B------:R-:W-:-:S04]  /*0740*/  @!P6 HADD2.F32 R17, -RZ, R5.H0_H0 ;  /* 0x20000005ff11e230 */ /* 0x000fc80000004100 */
[----:B------:R-:W-:Y:S01]  /*0750*/  @!P0 HADD2.F32 R19, -RZ, R4.H0_H0 ;  /* 0x20000004ff138230 */ /* 0x000fe20000004100 */
[----:B------:R-:W-:Y:S01]  /*0760*/  @!P6 FMNMX.FTZ R20, R20, R17, !PT ;  /* 0x000000111414e209 */ /* 0x000fe20007810000 */
[----:B------:R-:W-:-:S03]  /*0770*/  @!P1 HADD2.F32 R17, -RZ, R2.H0_H0 ;  /* 0x20000002ff119230 */ /* 0x000fc60000004100 */
[----:B------:R-:W-:Y:S01]  /*0780*/  @!P0 FMNMX.FTZ R20, R20, R19, !PT ;  /* 0x0000001314148209 */ /* 0x000fe20007810000 */
[----:B------:R-:W-:-:S03]  /*0790*/  @!P2 HADD2.F32 R19, -RZ, R0.H0_H0 ;  /* 0x20000000ff13a230 */ /* 0x000fc60000004100 */
[----:B------:R-:W-:Y:S01]  /*07a0*/  @!P1 FMNMX.FTZ R20, R20, R17, !PT ;  /* 0x0000001114149209 */ /* 0x000fe20007810000 */
[----:B------:R-:W-:-:S03]  /*07b0*/  @!P3 HADD2.F32 R17, -RZ, R8.H0_H0 ;  /* 0x20000008ff11b230 */ /* 0x000fc60000004100 */
[----:B------:R-:W-:Y:S01]  /*07c0*/  @!P2 FMNMX.FTZ R20, R20, R19, !PT ;  /* 0x000000131414a209 */ /* 0x000fe20007810000 */
[----:B------:R-:W-:-:S03]  /*07d0*/  @!P4 HADD2.F32 R19, -RZ, R9.H0_H0 ;  /* 0x20000009ff13c230 */ /* 0x000fc60000004100 */
[----:B------:R-:W-:-:S04]  /*07e0*/  @!P3 FMNMX.FTZ R20, R20, R17, !PT ;  /* 0x000000111414b209 */ /* 0x000fc80007810000 */
        /* <DEDUP_REMOVED lines=15> */
[----:B------:R-:W-:Y:S02]  /*08e0*/  LEA.HI R17, R17, R12, RZ, 0x5 ;  /* 0x0000000c11117211 */ /* 0x000fe400078f28ff */
[----:B0-----:R-:W-:-:S04]  /*08f0*/  FSETP.GEU.FTZ.AND P6, PT, R18, R21, PT ;  /* 0x000000151200720b */ /* 0x001fc80003fde000 */
[----:B------:R-:W-:Y:S02]  /*0900*/  FSEL R23, R21, R18, !P6 ;  /* 0x0000001215177208 */ /* 0x000fe40007000000 */
[----:B------:R-:W-:-:S04]  /*0910*/  LOP3.LUT R21, R17, 0xffffffe0, RZ, 0xc0, !PT ;  /* 0xffffffe011157812 */ /* 0x000fc800078ec0ff */
[----:B------:R-:W-:-:S04]  /*0920*/  IADD3 R21, -R21, R12, RZ ;  /* 0x0000000c15157210 */ /* 0x000fc80007ffe1ff */
[----:B------:R-:W-:-:S13]  /*0930*/  ISETP.NE.AND P6, PT, R21, RZ, PT ;  /* 0x000000ff1500720c */ /* 0x000fda0003fc5270 */
        /* <DEDUP_REMOVED lines=32> */
.L_x_7558:
[----:B-1----:R-:W-:-:S04]  /*0b40*/  FSETP.GEU.FTZ.AND P6, PT, R23, R22, PT ;  /* 0x000000161700720b */ /* 0x002fc80003fde000 */
[----:B------:R-:W-:-:S09]  /*0b50*/  FSEL R19, R22, R23, !P6 ;  /* 0x0000001716137208 */ /* 0x000fd20007000000 */
.L_x_7532:
[----:B------:R-:W-:Y:S05]  /*0b60*/  BSYNC B0 ;  /* 0x0000000000007941 */ /* 0x000fea0003800000 */
.L_x_7531:
[----:B------:R-:W-:Y:S01]  /*0b70*/  ISETP.NE.AND P6, PT, R12, RZ, PT ;  /* 0x000000ff0c00720c */ /* 0x000fe20003fc5270 */
[----:B------:R-:W-:Y:S05]  /*0b80*/  WARPSYNC.ALL ;  /* 0x0000000000007948 */ /* 0x000fea0003800000 */
[----:B------:R-:W-:-:S07]  /*0b90*/  P2R R26, PR, RZ, 0x40 ;  /* 0x00000040ff1a7803 */ /* 0x000fce0000000000 */
[----:B-1----:R1:W-:Y:S01]  /*0ba0*/  @!P6 STS [UR4], R19 ;  /* 0x00000013ff00e988 */ /* 0x0023e20008000804 */
[----:B------:R-:W-:Y:S01]  /*0bb0*/  BAR.SYNC.DEFER_BLOCKING 0x0 ;  /* 0x0000000000007b1d */ /* 0x000fe20000010000 */
[----:B------:R-:W-:Y:S01]  /*0bc0*/  ISETP.NE.AND P6, PT, R29, RZ, PT ;  /* 0x000000ff1d00720c */ /* 0x000fe20003fc5270 */
[----:B-1----:R-:W-:Y:S01]  /*0bd0*/  @!P5 HADD2.F32 R19, -RZ, R3.H0_H0 ;  /* 0x20000003ff13d230 */ /* 0x002fe20000004100 */
[----:B------:R-:W-:Y:S02]  /*0be0*/  P2R R22, PR, RZ, 0x8 ;  /* 0x00000008ff167803 */ /* 0x000fe40000000000 */
[----:B------:R-:W-:Y:S01]  /*0bf0*/  ISETP.NE.AND P3, PT, R11, RZ, PT ;  /* 0x000000ff0b00720c */ /* 0x000fe20003f65270 */
[----:B------:R-:W-:Y:S01]  /*0c00*/  BSSY B0, `(.L_x_7534) ;  /* 0x0000060000007945 */ /* 0x000fe20003800000 */
[----:B------:R-:W-:Y:S02]  /*0c10*/  P2R R29, PR, RZ, 0x40 ;  /* 0x00000040ff1d7803 */ /* 0x000fe40000000000 */
[----:B------:R-:W-:Y:S01]  /*0c20*/  ISETP.NE.AND P6, PT, R27, RZ, PT ;  /* 0x000000ff1b00720c */ /* 0x000fe20003fc5270 */
[----:B------:R-:W-:Y:S01]  /*0c30*/  @!P2 HADD2.F32 R27, -RZ, R0.H0_H0 ;  /* 0x20000000ff1ba230 */ /* 0x000fe20000004100 */
[----:B0-----:R-:W-:-:S02]  /*0c40*/  P2R R23, PR, RZ, 0x10 ;  /* 0x00000010ff177803 */ /* 0x001fc40000000000 */
[----:B------:R-:W-:Y:S02]  /*0c50*/  P2R R30, PR, RZ, 0x40 ;  /* 0x00000040ff1e7803 */ /* 0x000fe40000000000 */
[----:B------:R-:W-:Y:S02]  /*0c60*/  ISETP.NE.AND P6, PT, R24, RZ, PT ;  /* 0x000000ff1800720c */ /* 0x000fe40003fc5270 */
[----:B------:R-:W-:Y:S01]  /*0c70*/  ISETP.NE.AND P4, PT, R10, RZ, PT ;  /* 0x000000ff0a00720c */ /* 0x000fe20003f85270 */
[----:B------:R-:W-:Y:S01]  /*0c80*/  @!P3 HADD2.F32 R21, -RZ, R7.H0_H0 ;  /* 0x20000007ff15b230 */ /* 0x000fe20000004100 */
[----:B------:R-:W-:Y:S02]  /*0c90*/  P2R R31, PR, RZ, 0x40 ;  /* 0x00000040ff1f7803 */ /* 0x000fe40000000000 */
[----:B------:R-:W-:Y:S01]  /*0ca0*/  ISETP.NE.AND P6, PT, R28, RZ, PT ;  /* 0x000000ff1c00720c */ /* 0x000fe20003fc5270 */
[----:B------:R-:W0:Y:S03]  /*0cb0*/  LDS R16, [UR4] ;  /* 0x00000004ff107984 */ /* 0x000e260008000800 */
[----:B------:R-:W-:-:S09]  /*0cc0*/  P2R R33, PR, RZ, 0x40 ;  /* 0x00000040ff217803 */ /* 0x000fd20000000000 */
[----:B------:R-:W-:Y:S02]  /*0cd0*/  @!P6 HADD2.F32 R25, -RZ, R5.H0_H0 ;  /* 0x20000005ff19e230 */ /* 0x000fe40000004100 */
[--C-:B0-----:R-:W-:Y:S01]  /*0ce0*/  @!P3 FADD.FTZ R20, R21, -R16.reuse ;  /* 0x800000101514b221 */ /* 0x101fe20000010000 */
[--C-:B------:R-:W-:Y:S01]  /*0cf0*/  @!P5 FADD.FTZ R19, R19, -R16.reuse ;  /* 0x800000101313d221 */ /* 0x100fe20000010000 */
[----:B------:R-:W-:Y:S02]  /*0d00*/  @!P4 HADD2.F32 R21, -RZ, R6.H0_H0 ;  /* 0x20000006ff15c230 */ /* 0x000fe40000004100 */
        /* <DEDUP_REMOVED lines=9> */
[----:B------:R-:W-:Y:S02]  /*0da0*/  @!P1 HADD2.F32 R25, -RZ, R2.H0_H0 ;  /* 0x20000002ff199230 */ /* 0x000fe40000004100 */
        /* <DEDUP_REMOVED lines=8> */
[----:B------:R-:W-:-:S03]  /*0e30*/  @!P3 HADD2.F32 R35, -RZ, R8.H0_H0 ;  /* 0x20000008ff23b230 */ /* 0x000fc60000004100 */
[----:B------:R-:W-:Y:S02]  /*0e40*/  P2R R32, PR, RZ, 0x40 ;  /* 0x00000040ff207803 */ /* 0x000fe40000000000 */
[----:B------:R-:W-:Y:S01]  /*0e50*/  ISETP.NE.AND P6, PT, R11, RZ, PT ;  /* 0x000000ff0b00720c */ /* 0x000fe20003fc5270 */
[----:B------:R-:W1:Y:S01]  /*0e60*/  @!P4 MUFU.EX2 R21, R21 ;  /* 0x000000150015c308 */ /* 0x000e620000000800 */
[----:B0-----:R-:W-:Y:S01]  /*0e70*/  @!P5 FADD.FTZ R24, RZ, R19 ;  /* 0x00000013ff18d221 */ /* 0x001fe20000010000 */
[----:B------:R-:W-:Y:S01]  /*0e80*/  ISETP.NE.AND P4, PT, R23, RZ, PT ;  /* 0x000000ff1700720c */ /* 0x000fe20003f85270 */
[----:B------:R-:W-:Y:S02]  /*0e90*/  @!P0 HADD2.F32 R23, -RZ, R4.H0_H0 ;  /* 0x20000004ff178230 */ /* 0x000fe40000004100 */
[----:B------:R-:W-:-:S03]  /*0ea0*/  @!P3 FADD.FTZ R34, R35, -R16 ;  /* 0x800000102322b221 */ /* 0x000fc60000010000 */
[----:B------:R-:W-:Y:S01]  /*0eb0*/  @!P0 FADD.FTZ R23, R23, -R16 ;  /* 0x8000001017178221 */ /* 0x000fe20000010000 */
[----:B------:R-:W-:Y:S01]  /*0ec0*/  @!P1 MUFU.EX2 R25, R25 ;  /* 0x0000001900199308 */ /* 0x000fe20000000800 */
[----:B------:R-:W-:Y:S02]  /*0ed0*/  @!P3 FMUL.FTZ R34, R34, 1.4426950216293334961 ;  /* 0x3fb8aa3b2222b820 */ /* 0x000fe40000410000 */
[----:B------:R-:W-:Y:S01]  /*0ee0*/  @!P6 FADD.FTZ R24, R24, R20 ;  /* 0x000000141818e221 */ /* 0x000fe20000010000 */
[----:B------:R-:W-:Y:S01]  /*0ef0*/  ISETP.NE.AND P6, PT, R32, RZ, PT ;  /* 0x000000ff2000720c */ /* 0x000fe20003fc5270 */
[----:B------:R-:W-:Y:S01]  /*0f00*/  @!P0 FMUL.FTZ R23, R23, 1.4426950216293334961 ;  /* 0x3fb8aa3b17178820 */ /* 0x000fe20000410000 */
[----:B------:R-:W-:Y:S02]  /*0f10*/  @!P4 HADD2.F32 R19, -RZ, R9.H0_H0 ;  /* 0x20000009ff13c230 */ /* 0x000fe40000004100 */
[----:B------:R-:W-:Y:S03]  /*0f20*/  @!P2 MUFU.EX2 R27, R27 ;  /* 0x0000001b001ba308 */ /* 0x000fe60000000800 */
[----:B------:R-:W-:-:S04]  /*0f30*/  @!P4 FADD.FTZ R20, R19, -R16 ;  /* 0x800000101314c221 */ /* 0x000fc80000010000 */
[----:B------:R-:W-:Y:S01]  /*0f40*/  @!P4 FMUL.FTZ R20, R20, 1.4426950216293334961 ;  /* 0x3fb8aa3b1414c820 */ /* 0x000fe20000410000 */
[----:B------:R-:W0:Y:S01]  /*0f50*/  @!P0 MUFU.EX2 R23, R23 ;  /* 0x0000001700178308 */ /* 0x000e220000000800 */
[----:B-1----:R-:W-:Y:S01]  /*0f60*/  @!P6 FADD.FTZ R24, R24, R21 ;  /* 0x000000151818e221 */ /* 0x002fe20000010000 */
[----:B------:R-:W-:-:S06]  /*0f70*/  ISETP.NE.AND P6, PT, R33, RZ, PT ;  /* 0x000000ff2100720c */ /* 0x000fcc0003fc5270 */
[----:B------:R-:W1:Y:S07]  /*0f80*/  @!P3 MUFU.EX2 R19, R34 ;  /* 0x000000220013b308 */ /* 0x000e6e0000000800 */
[----:B------:R-:W-:Y:S01]  /*0f90*/  @!P6 FADD.FTZ R24, R24, R22 ;  /* 0x000000161818e221 */ /* 0x000fe20000010000 */
[----:B------:R-:W2:Y:S01]  /*0fa0*/  @!P4 MUFU.EX2 R21, R20 ;  /* 0x000000140015c308 */ /* 0x000ea20000000800 */
[----:B------:R-:W-:Y:S02]  /*0fb0*/  ISETP.NE.AND P6, PT, R31, RZ, PT ;  /* 0x000000ff1f00720c */ /* 0x000fe40003fc5270 */
        /* <DEDUP_REMOVED lines=35> */
.L_x_7564:
[----:B-1----:R-:W-:-:S07]  /*11f0*/  FADD.FTZ R17, R21, R22 ;  /* 0x0000001615117221 */ /* 0x002fce0000010000 */
.L_x_7535:
[----:B------:R-:W-:Y:S05]  /*1200*/  BSYNC B0 ;  /* 0x0000000000007941 */ /* 0x000fea0003800000 */
.L_x_7534:
[----:B------:R-:W-:Y:S01]  /*1210*/  ISETP.NE.AND P6, PT, R26, RZ, PT ;  /* 0x000000ff1a00720c */ /* 0x000fe20003fc5270 */
[----:B------:R-:W-:-:S12]  /*1220*/  WARPSYNC.ALL ;  /* 0x0000000000007948 */ /* 0x000fd80003800000 */
[----:B-1----:R1:W-:Y:S01]  /*1230*/  @!P6 STS [UR4], R17 ;  /* 0x00000011ff00e988 */ /* 0x0023e20008000804 */
[----:B------:R-:W-:Y:S06]  /*1240*/  BAR.SYNC.DEFER_BLOCKING 0x0 ;  /* 0x0000000000007b1d */ /* 0x000fec0000010000 */
[----:B------:R-:W-:Y:S01]  /*1250*/  BSSY B0, `(.L_x_7537) ;  /* 0x0000012000007945 */ /* 0x000fe20003800000 */
[----:B------:R-:W2:Y:S03]  /*1260*/  LDS R17, [UR4] ;  /* 0x00000004ff117984 */ /* 0x000ea60008000800 */
[----:B-1----:R-:W-:Y:S05]  /*1270*/  @P5 BRA `(.L_x_7538) ;  /* 0x00000000003c5947 */ /* 0x002fea0003800000 */
[----:B0-----:R-:W-:Y:S01]  /*1280*/  SHF.R.S32.HI R21, RZ, 0x1f, R12 ;  /* 0x0000001fff157819 */ /* 0x001fe2000001140c */
[----:B------:R-:W-:Y:S01]  /*1290*/  ULDC.64 UR4, c[0x0][0x210] ;  /* 0x0000840000047ab9 */ /* 0x000fe20000000a00 */
[----:B------:R-:W-:-:S05]  /*12a0*/  MOV R20, R12 ;  /* 0x0000000c00147202 */ /* 0x000fca0000000f00 */
[----:B------:R-:W-:-:S04]  /*12b0*/  IMAD.WIDE.U32 R20, R14, UR8, R20 ;  /* 0x000000080e147c25 */ /* 0x000fc8000f8e0014 */
[----:B------:R-:W-:Y:S01]  /*12c0*/  IMAD R19, R15, UR8, R21 ;  /* 0x000000080f137c24 */ /* 0x000fe2000f8e0215 */
[C---:B------:R-:W-:Y:S01]  /*12d0*/  LEA R18, P5, R20.reuse, UR4, 0x1 ;  /* 0x0000000414127c11 */ /* 0x040fe2000f8a08ff */
[----:B------:R-:W-:Y:S02]  /*12e0*/  HADD2.F32 R21, -RZ, R3.H0_H0 ;  /* 0x20000003ff157230 */ /* 0x000fe40000004100 */
[----:B--2---:R-:W-:Y:S01]  /*12f0*/  MUFU.RCP R3, R17 ;  /* 0x0000001100037308 */ /* 0x004fe20000001000 */
[----:B------:R-:W-:Y:S02]  /*1300*/  LEA.HI.X R19, R20, UR5, R19, 0x1, P5 ;  /* 0x0000000514137c11 */ /* 0x000fe4000a8f0c13 */
[----:B------:R-:W-:-:S04]  /*1310*/  FADD.FTZ R21, R21, -R16 ;  /* 0x8000001015157221 */ /* 0x000fc80000010000 */
[----:B------:R-:W-:-:S04]  /*1320*/  FMUL.FTZ R21, R21, 1.4426950216293334961 ;  /* 0x3fb8aa3b15157820 */ /* 0x000fc80000410000 */
[----:B------:R-:W0:Y:S02]  /*1330*/  MUFU.EX2 R20, R21 ;  /* 0x0000001500147308 */ /* 0x000e240000000800 */
[----:B0-----:R-:W-:-:S05]  /*1340*/  FMUL.FTZ R3, R20, R3 ;  /* 0x0000000314037220 */ /* 0x001fca0000410000 */
[----:B------:R-:W-:-:S05]  /*1350*/  F2FP.F16.F32.PACK_AB R3, RZ, R3 ;  /* 0x00000003ff03723e */ /* 0x000fca00000000ff */
[----:B------:R1:W-:Y:S02]  /*1360*/  STG.E.U16 desc[UR6][R18.64], R3 ;  /* 0x0000000312007986 */ /* 0x0003e4000c101506 */
.L_x_7538:
[----:B------:R-:W-:Y:S05]  /*1370*/  BSYNC B0 ;  /* 0x0000000000007941 */ /* 0x000fea0003800000 */
.L_x_7537:
[----:B------:R-:W-:Y:S01]  /*1380*/  ISETP.NE.AND P5, PT, R11, RZ, PT ;  /* 0x000000ff0b00720c */ /* 0x000fe20003fa5270 */
[----:B------:R-:W-:-:S12]  /*1390*/  BSSY B0, `(.L_x_7539) ;  /* 0x0000012000007945 */ /* 0x000fd80003800000 */
[----:B------:R-:W-:Y:S05]  /*13a0*/  @P5 BRA `(.L_x_7540) ;  /* 0x0000000000405947 */ /* 0x000fea0003800000 */
[----:B------:R-:W-:Y:S01]  /*13b0*/  ULDC UR4, c[0x0][0x0] ;  /* 0x0000000000047ab9 */ /* 0x000fe20000000800 */
[----:B------:R-:W-:Y:S02]  /*13c0*/  HADD2.F32 R7, -RZ, R7.H0_H0 ;  /* 0x20000007ff077230 */ /* 0x000fe40000004100 */
[----:B------:R-:W-:Y:S01]  /*13d0*/  VIADD R20, R12, UR4 ;  /* 0x000000040c147c36 */ /* 0x000fe20008000000 */
[----:B------:R-:W-:Y:S02]  /*13e0*/  ULDC.64 UR4, c[0x0][0x210] ;  /* 0x0000840000047ab9 */ /* 0x000fe40000000a00 */
[----:B------:R-:W-:Y:S02]  /*13f0*/  FADD.FTZ R7, R7, -R16 ;  /* 0x8000001007077221 */ /* 0x000fe40000010000 */
[--C-:B0-----:R-:W-:Y:S02]  /*1400*/  SHF.R.S32.HI R21, RZ, 0x1f, R20.reuse ;  /* 0x0000001fff157819 */ /* 0x101fe40000011414 */
[----:B------:R-:W-:Y:S01]  /*1410*/  FMUL.FTZ R7, R7, 1.4426950216293334961 ;  /* 0x3fb8aa3b07077820 */ /* 0x000fe20000410000 */
[----:B------:R-:W-:-:S04]  /*1420*/  IMAD.WIDE.U32 R20, R14, UR8, R20 ;  /* 0x000000080e147c25 */ /* 0x000fc8000f8e0014 */
[----:B-1----:R-:W-:Y:S01]  /*1430*/  IMAD R3, R15, UR8, R21 ;  /* 0x000000080f037c24 */ /* 0x002fe2000f8e0215 */
[----:B------:R-:W-:-:S04]  /*1440*/  LEA R18, P5, R20, UR4, 0x1 ;  /* 0x0000000414127c11 */ /* 0x000fc8000f8a08ff */
[----:B------:R-:W-:Y:S02]  /*1450*/  LEA.HI.X R19, R20, UR5, R3, 0x1, P5 ;  /* 0x0000000514137c11 */ /* 0x000fe4000a8f0c03 */
[----:B--2---:R-:W-:Y:S08]  /*1460*/  MUFU.RCP R20, R17 ;  /* 0x0000001100147308 */ /* 0x004ff00000001000 */
[----:B------:R-:W0:Y:S02]  /*1470*/  MUFU.EX2 R3, R7 ;  /* 0x0000000700037308 */ /* 0x000e240000000800 */
[----:B0-----:R-:W-:-:S05]  /*1480*/  FMUL.FTZ R3, R3, R20 ;  /* 0x0000001403037220 */ /* 0x001fca0000410000 */
[----:B------:R-:W-:-:S05]  /*1490*/  F2FP.F16.F32.PACK_AB R3, RZ, R3 ;  /* 0x00000003ff03723e */ /* 0x000fca00000000ff */
[----:B------:R3:W-:Y:S02]  /*14a0*/  STG.E.U16 desc[UR6][R18.64], R3 ;  /* 0x0000000312007986 */ /* 0x0007e4000c101506 */
.L_x_7540:
[----:B------:R-:W-:Y:S05]  /*14b0*/  BSYNC B0 ;  /* 0x0000000000007941 */ /* 0x000fea0003800000 */
.L_x_7539:
[----:B------:R-:W-:Y:S01]  /*14c0*/  ISETP.NE.AND P5, PT, R10, RZ, PT ;  /* 0x000000ff0a00720c */ /* 0x000fe20003fa5270 */
[----:B------:R-:W-:-:S12]  /*14d0*/  BSSY B0, `(.L_x_7541) ;  /* 0x0000012000007945 */ /* 0x000fd80003800000 */
[----:B------:R-:W-:Y:S05]  /*14e0*/  @P5 BRA `(.L_x_7542) ;  /* 0x0000000000405947 */ /* 0x000fea0003800000 */
[----:B------:R-:W4:Y:S01]  /*14f0*/  LDC R7, c[0x0][RZ] ;  /* 0x00000000ff077b82 */ /* 0x000f220000000800 */
[----:B-1-3--:R-:W-:Y:S01]  /*1500*/  HADD2.F32 R3, -RZ, R6.H0_H0 ;  /* 0x20000006ff037230 */ /* 0x00afe20000004100 */
        /* <DEDUP_REMOVED lines=9> */
[----:B------:R-:W-:Y:S01]  /*15a0*/  F2FP.F16.F32.PACK_AB R3, RZ, R3 ;  /* 0x00000003ff03723e */ /* 0x000fe200000000ff */
[----:B------:R-:W-:Y:S01]  /*15b0*/  IMAD R7, R15, UR8, R7 ;  /* 0x000000080f077c24 */ /* 0x000fe2000f8e0207 */
[----:B------:R-:W-:-:S04]  /*15c0*/  LEA R10, P5, R6, UR4, 0x1 ;  /* 0x00000004060a7c11 */ /* 0x000fc8000f8a08ff */
[----:B------:R-:W-:-:S05]  /*15d0*/  LEA.HI.X R11, R6, UR5, R7, 0x1, P5 ;  /* 0x00000005060b7c11 */ /* 0x000fca000a8f0c07 */
[----:B------:R4:W-:Y:S04]  /*15e0*/  STG.E.U16 desc[UR6][R10.64], R3 ;  /* 0x000000030a007986 */ /* 0x0009e8000c101506 */
.L_x_7542:
[----:B------:R-:W-:Y:S05]  /*15f0*/  BSYNC B0 ;  /* 0x0000000000007941 */ /* 0x000fea0003800000 */
.L_x_7541:
[----:B------:R-:W-:Y:S01]  /*1600*/  ISETP.NE.AND P5, PT, R28, RZ, PT ;  /* 0x000000ff1c00720c */ /* 0x000fe20003fa5270 */
[----:B------:R-:W-:-:S12]  /*1610*/  BSSY B0, `(.L_x_7543) ;  /* 0x0000013000007945 */ /* 0x000fd80003800000 */
[----:B------:R-:W-:Y:S05]  /*1620*/  @P5 BRA `(.L_x_7544) ;  /* 0x0000000000445947 */ /* 0x000fea0003800000 */
[----:B------:R-:W5:Y:S01]  /*1630*/  LDC R7, c[0x0][RZ] ;  /* 0x00000000ff077b82 */ /* 0x000f620000000800 */
[----:B------:R-:W-:Y:S01]  /*1640*/  HADD2.F32 R5, -RZ, R5.H0_H0 ;  /* 0x20000005ff057230 */ /* 0x000fe20000004100 */
[----:B--2-4-:R-:W-:Y:S01]  /*1650*/  MUFU.RCP R10, R17 ;  /* 0x00000011000a7308 */ /* 0x014fe20000001000 */
[----:B------:R-:W-:-:S03]  /*1660*/  ULDC.64 UR4, c[0x0][0x210] ;  /* 0x0000840000047ab9 */ /* 0x000fc60000000a00 */
[----:B------:R-:W-:-:S04]  /*1670*/  FADD.FTZ R5, R5, -R16 ;  /* 0x8000001005057221 */ /* 0x000fc80000010000 */
[----:B-1-3--:R-:W-:-:S04]  /*1680*/  FMUL.FTZ R18, R5, 1.4426950216293334961 ;  /* 0x3fb8aa3b05127820 */ /* 0x00afc80000410000 */
[----:B------:R-:W1:Y:S01]  /*1690*/  MUFU.EX2 R3, R18 ;  /* 0x0000001200037308 */ /* 0x000e620000000800 */
[----:B-----5:R-:W-:-:S04]  /*16a0*/  IMAD R6, R7, 0x2, R12 ;  /* 0x0000000207067824 */ /* 0x020fc800078e020c */
[----:B------:R-:W-:Y:S02]  /*16b0*/  IMAD.IADD R6, R6, 0x1, R7 ;  /* 0x0000000106067824 */ /* 0x000fe400078e0207 */
[----:B-1----:R-:W-:-:S03]  /*16c0*/  FMUL.FTZ R3, R3, R10 ;  /* 0x0000000a03037220 */ /* 0x002fc60000410000 */
[--C-:B------:R-:W-:Y:S02]  /*16d0*/  SHF.R.S32.HI R7, RZ, 0x1f, R6.reuse ;  /* 0x0000001fff077819 */ /* 0x100fe40000011406 */
[----:B------:R-:W-:Y:S01]  /*16e0*/  F2FP.F16.F32.PACK_AB R3, RZ, R3 ;  /* 0x00000003ff03723e */ /* 0x000fe200000000ff */
[----:B------:R-:W-:-:S04]  /*16f0*/  IMAD.WIDE.U32 R6, R14, UR8, R6 ;  /* 0x000000080e067c25 */ /* 0x000fc8000f8e0006 */
[----:B------:R-:W-:Y:S01]  /*1700*/  IMAD R5, R15, UR8, R7 ;  /* 0x000000080f057c24 */ /* 0x000fe2000f8e0207 */
[----:B------:R-:W-:-:S04]  /*1710*/  LEA R10, P5, R6, UR4, 0x1 ;  /* 0x00000004060a7c11 */ /* 0x000fc8000f8a08ff */
[----:B------:R-:W-:-:S05]  /*1720*/  LEA.HI.X R11, R6, UR5, R5, 0x1, P5 ;  /* 0x00000005060b7c11 */ /* 0x000fca000a8f0c05 */
[----:B------:R1:W-:Y:S04]  /*1730*/  STG.E.U16 desc[UR6][R10.64], R3 ;  /* 0x000000030a007986 */ /* 0x0003e8000c101506 */
.L_x_7544:
[----:B------:R-:W-:Y:S05]  /*1740*/  BSYNC B0 ;  /* 0x0000000000007941 */ /* 0x000fea0003800000 */
.L_x_7543:
[----:B------:R-:W-:Y:S04]  /*1750*/  BSSY B0, `(.L_x_7545) ;  /* 0x0000013000007945 */ /* 0x000fe80003800000 */
[----:B------:R-:W-:Y:S05]  /*1760*/  @P0 BRA `(.L_x_7546) ;  /* 0x0000000000440947 */ /* 0x000fea0003800000 */
[----:B------:R-:W5:Y:S01]  /*1770*/  LDC R5, c[0x0][RZ] ;  /* 0x00000000ff057b82 */ /* 0x000f620000000800 */
[----:B-1-34-:R-:W-:Y:S01]  /*1780*/  HADD2.F32 R3, -RZ, R4.H0_H0 ;  /* 0x20000004ff037230 */ /* 0x01afe20000004100 */
[----:B--2---:R-:W-:Y:S01]  /*1790*/  MUFU.RCP R6, R17 ;  /* 0x0000001100067308 */ /* 0x004fe20000001000 */
[----:B------:R-:W-:-:S03]  /*17a0*/  ULDC.64 UR4, c[0x0][0x210] ;  /* 0x0000840000047ab9 */ /* 0x000fc60000000a00 */
[----:B------:R-:W-:-:S04]  /*17b0*/  FADD.FTZ R3, R3, -R16 ;  /* 0x8000001003037221 */ /* 0x000fc80000010000 */
[----:B------:R-:W-:-:S04]  /*17c0*/  FMUL.FTZ R10, R3, 1.4426950216293334961 ;  /* 0x3fb8aa3b030a7820 */ /* 0x000fc80000410000 */
[----:B------:R-:W1:Y:S01]  /*17d0*/  MUFU.EX2 R3, R10 ;  /* 0x0000000a00037308 */ /* 0x000e620000000800 */
[----:B-----5:R-:W-:-:S05]  /*17e0*/  LEA R4, R5, R12, 0x1 ;  /* 0x0000000c05047211 */ /* 0x020fca00078e08ff */
[----:B------:R-:W-:Y:S02]  /*17f0*/  IMAD R4, R5, 0x2, R4 ;  /* 0x0000000205047824 */ /* 0x000fe400078e0204 */
        /* <DEDUP_REMOVED lines=8> */
.L_x_7546:
[----:B------:R-:W-:Y:S05]  /*1880*/  BSYNC B0 ;  /* 0x0000000000007941 */ /* 0x000fea0003800000 */
.L_x_7545:
[----:B------:R-:W-:Y:S04]  /*1890*/  BSSY B0, `(.L_x_7547) ;  /* 0x0000014000007945 */ /* 0x000fe80003800000 */
[----:B------:R-:W-:Y:S05]  /*18a0*/  @P1 BRA `(.L_x_7548) ;  /* 0x0000000000481947 */ /* 0x000fea0003800000 */
[----:B-1-34-:R-:W1:Y:S01]  /*18b0*/  LDC R3, c[0x0][RZ] ;  /* 0x00000000ff037b82 */ /* 0x01ae620000000800 */
[----:B------:R-:W-:Y:S01]  /*18c0*/  HADD2.F32 R5, -RZ, R2.H0_H0 ;  /* 0x20000002ff057230 */ /* 0x000fe20000004100 */
[----:B--2---:R-:W-:Y:S01]  /*18d0*/  MUFU.RCP R4, R17 ;  /* 0x0000001100047308 */ /* 0x004fe20000001000 */
[----:B------:R-:W-:-:S03]  /*18e0*/  ULDC.64 UR4, c[0x0][0x210] ;  /* 0x0000840000047ab9 */ /* 0x000fc60000000a00 */
        /* <DEDUP_REMOVED lines=11> */
[----:B------:R-:W-:Y:S02]  /*19a0*/  F2FP.F16.F32.PACK_AB R3, RZ, R5 ;  /* 0x00000005ff03723e */ /* 0x000fe400000000ff */
[----:B------:R-:W-:-:S05]  /*19b0*/  LEA.HI.X R5, R2, UR5, R7, 0x1, P0 ;  /* 0x0000000502057c11 */ /* 0x000fca00080f0c07 */
[----:B------:R1:W-:Y:S04]  /*19c0*/  STG.E.U16 desc[UR6][R4.64], R3 ;  /* 0x0000000304007986 */ /* 0x0003e8000c101506 */
.L_x_7548:
[----:B------:R-:W-:Y:S05]  /*19d0*/  BSYNC B0 ;  /* 0x0000000000007941 */ /* 0x000fea0003800000 */
.L_x_7547:
[----:B------:R-:W-:Y:S04]  /*19e0*/  BSSY B0, `(.L_x_7549) ;  /* 0x0000014000007945 */ /* 0x000fe80003800000 */
[----:B------:R-:W-:Y:S05]  /*19f0*/  @P2 BRA `(.L_x_7550) ;  /* 0x0000000000482947 */ /* 0x000fea0003800000 */
[----:B-1-34-:R-:W1:Y:S01]  /*1a00*/  LDC R3, c[0x0][RZ] ;  /* 0x00000000ff037b82 */ /* 0x01ae620000000800 */
[----:B------:R-:W-:Y:S01]  /*1a10*/  HADD2.F32 R5, -RZ, R0.H0_H0 ;  /* 0x20000000ff057230 */ /* 0x000fe20000004100 */
[----:B--2---:R-:W-:Y:S01]  /*1a20*/  MUFU.RCP R7, R17 ;  /* 0x0000001100077308 */ /* 0x004fe20000001000 */
[----:B------:R-:W-:-:S03]  /*1a30*/  ULDC.64 UR4, c[0x0][0x210] ;  /* 0x0000840000047ab9 */ /* 0x000fc60000000a00 */
[----:B------:R-:W-:-:S04]  /*1a40*/  FADD.FTZ R5, R5, -R16 ;  /* 0x8000001005057221 */ /* 0x000fc80000010000 */
[----:B------:R-:W-:-:S06]  /*1a50*/  FMUL.FTZ R6, R5, 1.4426950216293334961 ;  /* 0x3fb8aa3b05067820 */ /* 0x000fcc0000410000 */
[----:B------:R-:W2:Y:S01]  /*1a60*/  MUFU.EX2 R6, R6 ;  /* 0x0000000600067308 */ /* 0x000ea20000000800 */
[----:B-1----:R-:W-:-:S05]  /*1a70*/  LEA R0, R3, R12, 0x1 ;  /* 0x0000000c03007211 */ /* 0x002fca00078e08ff */
[----:B------:R-:W-:-:S04]  /*1a80*/  IMAD R0, R3, 0x2, R0 ;  /* 0x0000000203007824 */ /* 0x000fc800078e0200 */
[----:B------:R-:W-:Y:S02]  /*1a90*/  IMAD R2, R3, 0x2, R0 ;  /* 0x0000000203027824 */ /* 0x000fe400078e0200 */
[----:B--2---:R-:W-:-:S03]  /*1aa0*/  FMUL.FTZ R0, R6, R7 ;  /* 0x0000000706007220 */ /* 0x004fc60000410000 */
[--C-:B------:R-:W-:Y:S02]  /*1ab0*/  SHF.R.S32.HI R3, RZ, 0x1f, R2.reuse ;  /* 0x0000001fff037819 */ /* 0x100fe40000011402 */
[----:B------:R-:W-:Y:S01]  /*1ac0*/  F2FP.F16.F32.PACK_AB R0, RZ, R0 ;  /* 0x00000000ff00723e */ /* 0x000fe200000000ff */
[----:B------:R-:W-:-:S04]  /*1ad0*/  IMAD.WIDE.U32 R2, R14, UR8, R2 ;  /* 0x000000080e027c25 */ /* 0x000fc8000f8e0002 */
[----:B------:R-:W-:Y:S01]  /*1ae0*/  IMAD R3, R15, UR8, R3 ;  /* 0x000000080f037c24 */ /* 0x000fe2000f8e0203 */
[----:B------:R-:W-:-:S04]  /*1af0*/  LEA R4, P0, R2, UR4, 0x1 ;  /* 0x0000000402047c11 */ /* 0x000fc8000f8008ff */
[----:B------:R-:W-:-:S05]  /*1b00*/  LEA.HI.X R5, R2, UR5, R3, 0x1, P0 ;  /* 0x0000000502057c11 */ /* 0x000fca00080f0c03 */
[----:B------:R1:W-:Y:S04]  /*1b10*/  STG.E.U16 desc[UR6][R4.64], R0 ;  /* 0x0000000004007986 */ /* 0x0003e8000c101506 */
.L_x_7550:
[----:B------:R-:W-:Y:S05]  /*1b20*/  BSYNC B0 ;  /* 0x0000000000007941 */ /* 0x000fea0003800000 */
.L_x_7549:
        /* <DEDUP_REMOVED lines=21> */
.L_x_7552:
[----:B------:R-:W-:Y:S05]  /*1c80*/  BSYNC B0 ;  /* 0x0000000000007941 */ /* 0x000fea0003800000 */
.L_x_7551:
[----:B------:R-:W-:Y:S05]  /*1c90*/  @P4 EXIT ;  /* 0x000000000000494d */ /* 0x000fea0003800000 */
[----:B-1-34-:R-:W1:Y:S01]  /*1ca0*/  LDC R3, c[0x0][RZ] ;  /* 0x00000000ff037b82 */ /* 0x01ae620000000800 */
[----:B------:R-:W-:Y:S01]  /*1cb0*/  HADD2.F32 R9, -RZ, R9.H0_H0 ;  /* 0x20000009ff097230 */ /* 0x000fe20000004100 */
[----:B--2---:R-:W-:Y:S01]  /*1cc0*/  MUFU.RCP R17, R17 ;  /* 0x0000001100117308 */ /* 0x004fe20000001000 */
[----:B------:R-:W-:-:S03]  /*1cd0*/  ULDC.64 UR4, c[0x0][0x210] ;  /* 0x0000840000047ab9 */ /* 0x000fc60000000a00 */
[----:B------:R-:W-:-:S04]  /*1ce0*/  FADD.FTZ R9, R9, -R16 ;  /* 0x8000001009097221 */ /* 0x000fc80000010000 */
[----:B------:R-:W-:-:S04]  /*1cf0*/  FMUL.FTZ R9, R9, 1.4426950216293334961 ;  /* 0x3fb8aa3b09097820 */ /* 0x000fc80000410000 */
[----:B------:R-:W2:Y:S01]  /*1d00*/  MUFU.EX2 R0, R9 ;  /* 0x0000000900007308 */ /* 0x000ea20000000800 */
[----:B-1----:R-:W-:-:S05]  /*1d10*/  IMAD R12, R3, 0x2, R12 ;  /* 0x00000002030c7824 */ /* 0x002fca00078e020c */
[----:B------:R-:W-:Y:S01]  /*1d20*/  LEA R12, R3, R12, 0x1 ;  /* 0x0000000c030c7211 */ /* 0x000fe200078e08ff */
[----:B--2---:R-:W-:-:S04]  /*1d30*/  FMUL.FTZ R0, R0, R17 ;  /* 0x0000001100007220 */ /* 0x004fc80000410000 */
[----:B------:R-:W-:Y:S01]  /*1d40*/  IMAD R12, R3, 0x2, R12 ;  /* 0x00000002030c7824 */ /* 0x000fe200078e020c */
[----:B------:R-:W-:-:S03]  /*1d50*/  F2FP.F16.F32.PACK_AB R0, RZ, R0 ;  /* 0x00000000ff00723e */ /* 0x000fc600000000ff */
        /* <DEDUP_REMOVED lines=8> */
.L_x_7533:
[----:B------:R-:W-:Y:S01]  /*1de0*/  HFMA2.MMA R31, -RZ, RZ, 0, 9.5367431640625e-07 ;  /* 0x00000010ff1f7435 */ /* 0x000fe200000001ff */
[----:B-1----:R-:W-:Y:S02]  /*1df0*/  IMAD.MOV.U32 R30, RZ, RZ, R19 ;  /* 0x000000ffff1e7224 */ /* 0x002fe400078e0013 */
[----:B------:R-:W-:Y:S02]  /*1e00*/  IMAD.MOV.U32 R32, RZ, RZ, 0x1f ;  /* 0x0000001fff207424 */ /* 0x000fe400078e00ff */
[----:B------:R-:W-:-:S07]  /*1e10*/  IMAD.MOV.U32 R25, RZ, RZ, -0x1 ;  /* 0xffffffffff197424 */ /* 0x000fce00078e00ff */
[----:B------:R-:W-:Y:S05]  /*1e20*/  WARPSYNC.COLLECTIVE R25, `(.L_x_7553) ;  /* 0x0000000019087348 */ /* 0x000fea0003c00000 */
[----:B------:R0:W1:Y:S02]  /*1e30*/  SHFL.DOWN P6, R22, R30, R31, R32 ;  /* 0x0800001f1e167389 */ /* 0x00006400000c0020 */
[----:B01----:R-:W-:Y:S01]  /*1e40*/  ENDCOLLECTIVE ;  /* 0x000000000000791b */ /* 0x003fe20003800000 */
.L_x_7553:
        /* <DEDUP_REMOVED lines=8> */
.L_x_7554:
        /* <DEDUP_REMOVED lines=8> */
.L_x_7555:
        /* <DEDUP_REMOVED lines=8> */
.L_x_7556:
        /* <DEDUP_REMOVED lines=8> */
.L_x_7557:
[----:B------:R-:W-:Y:S05]  /*2050*/  BRA `(.L_x_7558) ;  /* 0xffffffe800b87947 */ /* 0x000fea000383ffff */
.L_x_7536:
[----:B------:R-:W-:Y:S01]  /*2060*/  HFMA2.MMA R31, -RZ, RZ, 0, 9.5367431640625e-07 ;  /* 0x00000010ff1f7435 */ /* 0x000fe200000001ff */
[----:B-1----:R-:W-:Y:S02]  /*2070*/  IMAD.MOV.U32 R30, RZ, RZ, R17 ;  /* 0x000000ffff1e7224 */ /* 0x002fe400078e0011 */
[----:B------:R-:W-:Y:S02]  /*2080*/  IMAD.MOV.U32 R32, RZ, RZ, 0x1f ;  /* 0x0000001fff207424 */ /* 0x000fe400078e00ff */
[----:B------:R-:W-:-:S07]  /*2090*/  IMAD.MOV.U32 R25, RZ, RZ, -0x1 ;  /* 0xffffffffff197424 */ /* 0x000fce00078e00ff */
[----:B------:R-:W-:Y:S05]  /*20a0*/  WARPSYNC.COLLECTIVE R25, `(.L_x_7559) ;  /* 0x0000000019087348 */ /* 0x000fea0003c00000 */
[----:B------:R0:W1:Y:S02]  /*20b0*/  SHFL.DOWN P6, R22, R30, R31, R32 ;  /* 0x0800001f1e167389 */ /* 0x00006400000c0020 */
[----:B01----:R-:W-:Y:S01]  /*20c0*/  ENDCOLLECTIVE ;  /* 0x000000000000791b */ /* 0x003fe20003800000 */
.L_x_7559:
[----:B------:R-:W-:Y:S02]  /*20d0*/  IMAD.MOV.U32 R31, RZ, RZ, 0x8 ;  /* 0x00000008ff1f7424 */ /* 0x000fe400078e00ff */
[----:B------:R-:W-:-:S04]  /*20e0*/  IMAD.MOV.U32 R18, RZ, RZ, R22 ;  /* 0x000000ffff127224 */ /* 0x000fc800078e0016 */
[----:B------:R-:W-:-:S05]  /*20f0*/  FADD.FTZ R18, R17, R18 ;  /* 0x0000001211127221 */ /* 0x000fca0000010000 */
[----:B------:R-:W-:-:S07]  /*2100*/  MOV R30, R18 ;  /* 0x00000012001e7202 */ /* 0x000fce0000000f00 */
[----:B------:R-:W-:Y:S05]  /*2110*/  WARPSYNC.COLLECTIVE R25, `(.L_x_7560) ;  /* 0x0000000019087348 */ /* 0x000fea0003c00000 */
[----:B------:R0:W1:Y:S02]  /*2120*/  SHFL.DOWN P6, R22, R30, R31, R32 ;  /* 0x0800001f1e167389 */ /* 0x00006400000c0020 */
[----:B01----:R-:W-:Y:S01]  /*2130*/  ENDCOLLECTIVE ;  /* 0x000000000000791b */ /* 0x003fe20003800000 */
.L_x_7560:
[----:B------:R-:W-:Y:S01]  /*2140*/  HFMA2.MMA R31, -RZ, RZ, 0, 2.384185791015625e-07 ;  /* 0x00000004ff1f7435 */ /* 0x000fe200000001ff */
[----:B------:R-:W-:-:S04]  /*2150*/  IMAD.MOV.U32 R19, RZ, RZ, R22 ;  /* 0x000000ffff137224 */ /* 0x000fc800078e0016 */
[----:B------:R-:W-:-:S04]  /*2160*/  FADD.FTZ R19, R18, R19 ;  /* 0x0000001312137221 */ /* 0x000fc80000010000 */
[----:B------:R-:W-:-:S07]  /*2170*/  IMAD.MOV.U32 R30, RZ, RZ, R19 ;  /* 0x000000ffff1e7224 */ /* 0x000fce00078e0013 */
[----:B------:R-:W-:Y:S05]  /*2180*/  WARPSYNC.COLLECTIVE R25, `(.L_x_7561) ;  /* 0x0000000019087348 */ /* 0x000fea0003c00000 */
[----:B------:R0:W1:Y:S02]  /*2190*/  SHFL.DOWN P6, R22, R30, R31, R32 ;  /* 0x0800001f1e167389 */ /* 0x00006400000c0020 */
[----:B01----:R-:W-:Y:S01]  /*21a0*/  ENDCOLLECTIVE ;  /* 0x000000000000791b */ /* 0x003fe20003800000 */
.L_x_7561:
[----:B------:R-:W-:Y:S02]  /*21b0*/  IMAD.MOV.U32 R31, RZ, RZ, 0x2 ;  /* 0x00000002ff1f7424 */ /* 0x000fe400078e00ff */
[----:B------:R-:W-:-:S04]  /*21c0*/  IMAD.MOV.U32 R20, RZ, RZ, R22 ;  /* 0x000000ffff147224 */ /* 0x000fc800078e0016 */
[----:B------:R-:W-:-:S04]  /*21d0*/  FADD.FTZ R20, R19, R20 ;  /* 0x0000001413147221 */ /* 0x000fc80000010000 */
[----:B------:R-:W-:-:S07]  /*21e0*/  IMAD.MOV.U32 R30, RZ, RZ, R20 ;  /* 0x000000ffff1e7224 */ /* 0x000fce00078e0014 */
[----:B------:R-:W-:Y:S05]  /*21f0*/  WARPSYNC.COLLECTIVE R25, `(.L_x_7562) ;  /* 0x0000000019087348 */ /* 0x000fea0003c00000 */
[----:B------:R0:W1:Y:S02]  /*2200*/  SHFL.DOWN P6, R22, R30, R31, R32 ;  /* 0x0800001f1e167389 */ /* 0x00006400000c0020 */
[----:B01----:R-:W-:Y:S01]  /*2210*/  ENDCOLLECTIVE ;  /* 0x000000000000791b */ /* 0x003fe20003800000 */
.L_x_7562:
[----:B------:R-:W-:Y:S01]  /*2220*/  IMAD.MOV.U32 R31, RZ, RZ, 0x1 ;  /* 0x00000001ff1f7424 */ /* 0x000fe200078e00ff */
[----:B------:R-:W-:-:S05]  /*2230*/  MOV R21, R22 ;  /* 0x0000001600157202 */ /* 0x000fca0000000f00 */
[----:B------:R-:W-:-:S04]  /*2240*/  FADD.FTZ R21, R20, R21 ;  /* 0x0000001514157221 */ /* 0x000fc80000010000 */
[----:B------:R-:W-:-:S07]  /*2250*/  IMAD.MOV.U32 R30, RZ, RZ, R21 ;  /* 0x000000ffff1e7224 */ /* 0x000fce00078e0015 */
[----:B------:R-:W-:Y:S05]  /*2260*/  WARPSYNC.COLLECTIVE R25, `(.L_x_7563) ;  /* 0x0000000019087348 */ /* 0x000fea0003c00000 */
[----:B------:R0:W1:Y:S02]  /*2270*/  SHFL.DOWN P6, R22, R30, R31, R32 ;  /* 0x0800001f1e167389 */ /* 0x00006400000c0020 */
[----:B01----:R-:W-:Y:S01]  /*2280*/  ENDCOLLECTIVE ;  /* 0x000000000000791b */ /* 0x003fe20003800000 */
.L_x_7563:
[----:B------:R-:W-:Y:S05]  /*2290*/  BRA `(.L_x_7564) ;  /* 0xffffffec00d47947 */ /* 0x000fea000383ffff */
.L_x_7565:
        /* <DEDUP_REMOVED lines=14> */
.L_x_12087:


//--------------------- .text._ZN2at6native43_GLOBAL__N__9ae7fba5_10_SoftMax_cu_9f978f6322cunn_SoftMaxForwardRegIN3c104HalfEfS4_NS1_22SoftMaxForwardEpilogueElLi8EEEvPT1_PKT_T3_ --------------------------
	.section	.text._ZN2at6native43_GLOBAL__N__9ae7fba5_10_SoftMax_cu_9f978f6322cunn_SoftMaxForwardRegIN3c104HalfEfS4_NS1_22SoftMaxForwardEpilogueElLi8EEEvPT1_PKT_T3_,"ax",@progbits
	.align	128
.text._ZN2at6native43_GLOBAL__N__9ae7fba5_10_SoftMax_cu_9f978f6322cunn_SoftMaxForwardRegIN3c104HalfEfS4_NS1_22SoftMaxForwardEpilogueElLi8EEEvPT1_PKT_T3_:
        .type           _ZN2at6native43_GLOBAL__N__9ae7fba5_10_SoftMax_cu_9f978f6322cunn_SoftMaxForwardRegIN3c104HalfEfS4_NS1_22SoftMaxForwardEpilogueElLi8EEEvPT1_PKT_T3_,@function
        .size           _ZN2at6native43_GLOBAL__N__9ae7fba5_10_SoftMax_cu_9f978f6322cunn_SoftMaxForwardRegIN3c104HalfEfS4_NS1_22SoftMaxForwardEpilogueElLi8EEEvPT1_PKT_T3_,(.L_x_12088 - _ZN2at6native43_GLOBAL__N__9ae7fba5_10_SoftMax_cu_9f978f6322cunn_SoftMaxForwardRegIN3c104HalfEfS4_NS1_22SoftMaxForwardEpilogueElLi8EEEvPT1_PKT_T3_)
        .other          _ZN2at6native43_GLOBAL__N__9ae7fba5_10_SoftMax_cu_9f978f6322cunn_SoftMaxForwardRegIN3c104HalfEfS4_NS1_22SoftMaxForwardEpilogueElLi8EEEvPT1_PKT_T3_,@"STO_CUDA_ENTRY STV_DEFAULT"
_ZN2at6native43_GLOBAL__N__9ae7fba5_10_SoftMax_cu_9f978f6322cunn_SoftMaxForwardRegIN3c104HalfEfS4_NS1_22SoftMaxForwardEpilogueElLi8EEEvPT1_PKT_T3_:
        /* <DEDUP_REMOVED lines=10> */
[C---:B------:R-:W-:Y:S01]  /*00a0*/  VIADD R20, R18.reuse, UR4 ;  /* 0x0000000412147c36 */ /* 0x040fe20008000000 */
[----:B------:R-:W-:Y:S02]  /*00b0*/  SHF.R.S32.HI R19, RZ, 0x1f, R18 ;  /* 0x0000001fff137819 */ /* 0x000fe40000011412 */
[----:B------:R-:W-:Y:S02]  /*00c0*/  ISETP.GE.AND.EX P6, PT, R17, R9, PT, P0 ;  /* 0x000000091100720c */ /* 0x000fe40003fc6300 */
[----:B------:R-:W-:Y:S02]  /*00d0*/  ISETP.GE.U32.AND P0, PT, R18, R8, PT ;  /* 0x000000081200720c */ /* 0x000fe40003f06070 */
[----:B------:R-:W-:-:S02]  /*00e0*/  SHF.R.S32.HI R21, RZ, 0x1f, R20 ;  /* 0x0000001fff157819 */ /* 0x000fc40000011414 */
[-C--:B------:R-:W-:Y:S02]  /*00f0*/  ISETP.GE.AND.EX P3, PT, R19, R9.reuse, PT, P0 ;  /* 0x000000091300720c */ /* 0x080fe40003f66300 */
[CC--:B------:R-:W-:Y:S02]  /*0100*/  ISETP.GE.U32.AND P0, PT, R20.reuse, R8.reuse, PT ;  /* 0x000000081400720c */ /* 0x0c0fe40003f06070 */
[----:B------:R-:W-:Y:S02]  /*0110*/  IADD3 R24, R20, UR4, RZ ;  /* 0x0000000414187c10 */ /* 0x000fe4000fffe0ff */
[-C--:B------:R-:W-:Y:S01]  /*0120*/  ISETP.GE.AND.EX P0, PT, R21, R9.reuse, PT, P0 ;  /* 0x000000091500720c */ /* 0x080fe20003f06300 */
[----:B------:R-:W0:Y:S01]  /*0130*/  @!P6 LDC.64 R12, c[0x0][0x218] ;  /* 0x00008600ff0ceb82 */ /* 0x000e220000000a00 */
[----:B--2---:R-:W-:Y:S01]  /*0140*/  @!P6 IMAD.WIDE.U32 R16, R8, UR8, R16 ;  /* 0x000000080810ec25 */ /* 0x004fe2000f8e0010 */
[----:B------:R-:W-:Y:S02]  /*0150*/  SHF.R.S32.HI R25, RZ, 0x1f, R24 ;  /* 0x0000001fff197819 */ /* 0x000fe40000011418 */
[----:B------:R-:W-:Y:S01]  /*0160*/  ISETP.GE.U32.AND P1, PT, R24, R8, PT ;  /* 0x000000081800720c */ /* 0x000fe20003f26070 */
[----:B------:R-:W-:Y:S01]  /*0170*/  @!P6 IMAD R11, R9, UR8, R17 ;  /* 0x00000008090bec24 */ /* 0x000fe2000f8e0211 */
[----:B------:R-:W-:Y:S01]  /*0180*/  P2R R30, PR, RZ, 0x8 ;  /* 0x00000008ff1e7803 */ /* 0x000fe20000000000 */
[----:B------:R-:W-:Y:S01]  /*0190*/  @!P3 IMAD.WIDE.U32 R18, R8, UR8, R18 ;  /* 0x000000080812bc25 */ /* 0x000fe2000f8e0012 */
[----:B------:R-:W1:Y:S01]  /*01a0*/  @!P3 LDC.64 R14, c[0x0][0x218] ;  /* 0x00008600ff0ebb82 */ /* 0x000e620000000a00 */
[----:B------:R-:W-:-:S02]  /*01b0*/  ISETP.GE.AND.EX P1, PT, R25, R9, PT, P1 ;  /* 0x000000091900720c */ /* 0x000fc40003f26310 */
[----:B------:R-:W-:Y:S01]  /*01c0*/  VIADD R22, R24, UR4 ;  /* 0x0000000418167c36 */ /* 0x000fe20008000000 */
[----:B------:R-:W-:Y:S01]  /*01d0*/  P2R R29, PR, RZ, 0x40 ;  /* 0x00000040ff1d7803 */ /* 0x000fe20000000000 */
[----:B------:R-:W-:-:S03]  /*01e0*/  @!P0 IMAD.WIDE.U32 R20, R8, UR8, R20 ;  /* 0x0000000808148c25 */ /* 0x000fc6000f8e0014 */
[----:B------:R-:W-:-:S06]  /*01f0*/  SHF.R.S32.HI R23, RZ, 0x1f, R22 ;  /* 0x0000001fff177819 */ /* 0x000fcc0000011416 */
        /* <DEDUP_REMOVED lines=53> */
[----:B------:R-:W3:Y:S01]  /*0550*/  @!P5 LDG.E.U16 R3, desc[UR6][R26.64] ;  /* 0x000000061a03d981 */ /* 0x000ee2000c1e1500 */
[----:B------:R-:W-:-:S13]  /*0560*/  ISETP.NE.AND P6, PT, R30, RZ, PT ;  /* 0x000000ff1e00720c */ /* 0x000fda0003fc5270 */
[----:B------:R0:W4:Y:S02]  /*0570*/  @!P6 LDG.E.U16 R2, desc[UR6][R14.64] ;  /* 0x000000060e02e981 */ /* 0x000124000c1e1500 */
[----:B0-----:R-:W-:Y:S01]  /*0580*/  P2R R14, PR, RZ, 0x1 ;  /* 0x00000001ff0e7803 */ /* 0x001fe20000000000 */
[----:B------:R-:W-:Y:S01]  /*0590*/  BAR.SYNC.DEFER_BLOCKING 0x0 ;  /* 0x0000000000007b1d */ /* 0x000fe20000010000 */
[----:B------:R-:W-:Y:S02]  /*05a0*/  ISETP.NE.AND P0, PT, R29, RZ, PT ;  /* 0x000000ff1d00720c */ /* 0x000fe40003f05270 */
[----:B------:R-:W-:-:S11]  /*05b0*/  MOV R12, 0xff7fffff ;  /* 0xff7fffff000c7802 */ /* 0x000fd60000000f00 */
[----:B--2---:R-:W-:Y:S02]  /*05c0*/  @!P0 HADD2.F32 R31, -RZ, R0.H0_H0 ;  /* 0x20000000ff1f8230 */ /* 0x004fe40000004100 */
[----:B---3--:R-:W-:-:S05]  /*05d0*/  @!P5 HADD2.F32 R13, -RZ, R3.H0_H0 ;  /* 0x20000003ff0dd230 */ /* 0x008fca0000004100 */
[----:B------:R-:W-:-:S04]  /*05e0*/  @!P5 FMNMX.FTZ R12, R13, -3.40282346638528859812e+38, !PT ;  /* 0xff7fffff0d0cd809 */ /* 0x000fc80007810000 */
[----:B------:R-:W-:Y:S02]  /*05f0*/  @!P0 FMNMX.FTZ R12, R12, R31, !PT ;  /* 0x0000001f0c0c8209 */ /* 0x000fe40007810000 */
[----:B------:R-:W-:Y:S01]  /*0600*/  ISETP.NE.AND P0, PT, R14, RZ, PT ;  /* 0x000000ff0e00720c */ /* 0x000fe20003f05270 */
[----:B----4-:R-:W-:-:S05]  /*0610*/  @!P6 HADD2.F32 R13, -RZ, R2.H0_H0 ;  /* 0x20000002ff0de230 */ /* 0x010fca0000004100 */
[----:B------:R-:W-:Y:S01]  /*0620*/  @!P6 FMNMX.FTZ R12, R12, R13, !PT ;  /* 0x0000000d0c0ce209 */ /* 0x000fe20007810000 */
[----:B------:R-:W-:-:S06]  /*0630*/  @!P1 HADD2.F32 R13, -RZ, R5.H0_H0 ;  /* 0x20000005ff0d9230 */ /* 0x000fcc0000004100 */
[----:B------:R-:W-:-:S05]  /*0640*/  @!P0 HADD2.F32 R15, -RZ, R4.H0_H0 ;  /* 0x20000004ff0f8230 */ /* 0x000fca0000004100 */
[----:B------:R-:W-:Y:S01]  /*0650*/  @!P0 FMNMX.FTZ R12, R12, R15, !PT ;  /* 0x0000000f0c0c8209 */ /* 0x000fe20007810000 */
[----:B-----5:R-:W-:-:S03]  /*0660*/  @!P2 HADD2.F32 R15, -RZ, R6.H0_H0 ;  /* 0x20000006ff0fa230 */ /* 0x020fc60000004100 */
        /* <DEDUP_REMOVED lines=19> */
[----:B------:R-:W-:Y:S01]  /*07a0*/  SHF.R.S32.HI R13, RZ, 0x1f, R10 ;  /* 0x0000001fff0d7819 */ /* 0x000fe2000001140a */
[----:B------:R-:W1:Y:S03]  /*07b0*/  S2UR UR5, SR_CgaCtaId ;  /* 0x00000000000579c3 */ /* 0x000e660000008800 */
[----:B------:R-:W-:Y:S02]  /*07c0*/  LEA.HI R13, R13, R10, RZ, 0x5 ;  /* 0x0000000a0d0d7211 */ /* 0x000fe400078f28ff */
[----:B0-----:R-:W-:-:S04]  /*07d0*/  FSETP.GEU.FTZ.AND P6, PT, R16, R17, PT ;  /* 0x000000111000720b */ /* 0x001fc80003fde000 */
[----:B------:R-:W-:Y:S02]  /*07e0*/  FSEL R19, R17, R16, !P6 ;  /* 0x0000001011137208 */ /* 0x000fe40007000000 */
[----:B------:R-:W-:-:S05]  /*07f0*/  LOP3.LUT R17, R13, 0xffffffe0, RZ, 0xc0, !PT ;  /* 0xffffffe00d117812 */ /* 0x000fca00078ec0ff */
[----:B------:R-:W-:-:S05]  /*0800*/  IMAD.IADD R17, R10, 0x1, -R17 ;  /* 0x000000010a117824 */ /* 0x000fca00078e0a11 */
        /* <DEDUP_REMOVED lines=35> */
.L_x_7591:
[----:B-1----:R-:W-:-:S04]  /*0a40*/  FSETP.GEU.FTZ.AND P6, PT, R16, R19, PT ;  /* 0x000000131000720b */ /* 0x002fc80003fde000 */
[----:B------:R-:W-:-:S09]  /*0a50*/  FSEL R14, R19, R16, !P6 ;  /* 0x00000010130e7208 */ /* 0x000fd20007000000 */
.L_x_7567:
[----:B------:R-:W-:Y:S05]  /*0a60*/  BSYNC B0 ;  /* 0x0000000000007941 */ /* 0x000fea0003800000 */
.L_x_7566:
[----:B------:R-:W-:Y:S01]  /*0a70*/  ISETP.NE.AND P6, PT, R10, RZ, PT ;  /* 0x000000ff0a00720c */ /* 0x000fe20003fc5270 */
[----:B------:R-:W-:Y:S05]  /*0a80*/  WARPSYNC.ALL ;  /* 0x0000000000007948 */ /* 0x000fea0003800000 */
[----:B------:R-:W-:-:S07]  /*0a90*/  P2R R20, PR, RZ, 0x40 ;  /* 0x00000040ff147803 */ /* 0x000fce0000000000 */
[----:B-1----:R-:W-:Y:S01]  /*0aa0*/  @!P6 STS [UR4], R14 ;  /* 0x0000000eff00e988 */ /* 0x002fe20008000804 */
[----:B------:R-:W-:Y:S01]  /*0ab0*/  BAR.SYNC.DEFER_BLOCKING 0x0 ;  /* 0x0000000000007b1d */ /* 0x000fe20000010000 */
[----:B------:R-:W-:Y:S01]  /*0ac0*/  ISETP.NE.AND P6, PT, R27, RZ, PT ;  /* 0x000000ff1b00720c */ /* 0x000fe20003fc5270 */
[----:B------:R-:W-:Y:S01]  /*0ad0*/  @!P5 HADD2.F32 R15, -RZ, R3.H0_H0 ;  /* 0x20000003ff0fd230 */ /* 0x000fe20000004100 */
[----:B------:R-:W-:Y:S01]  /*0ae0*/  P2R R18, PR, RZ, 0x10 ;  /* 0x00000010ff127803 */ /* 0x000fe20000000000 */
[----:B------:R-:W-:Y:S01]  /*0af0*/  @!P1 HADD2.F32 R19, -RZ, R5.H0_H0 ;  /* 0x20000005ff139230 */ /* 0x000fe20000004100 */
[----:B------:R-:W-:Y:S01]  /*0b00*/  P2R R21, PR, RZ, 0x40 ;  /* 0x00000040ff157803 */ /* 0x000fe20000000000 */
[----:B------:R-:W-:Y:S01]  /*0b10*/  @!P2 HADD2.F32 R25, -RZ, R6.H0_H0 ;  /* 0x20000006ff19a230 */ /* 0x000fe20000004100 */
[----:B------:R-:W-:Y:S01]  /*0b20*/  ISETP.NE.AND P6, PT, R26, RZ, PT ;  /* 0x000000ff1a00720c */ /* 0x000fe20003fc5270 */
[----:B------:R-:W-:Y:S01]  /*0b30*/  BSSY B0, `(.L_x_7569) ;  /* 0x0000054000007945 */ /* 0x000fe20003800000 */
[----:B------:R-:W-:-:S02]  /*0b40*/  ISETP.NE.AND P4, PT, R29, RZ, PT ;  /* 0x000000ff1d00720c */ /* 0x000fc40003f85270 */
[----:B------:R-:W-:Y:S02]  /*0b50*/  P2R R22, PR, RZ, 0x40 ;  /* 0x00000040ff167803 */ /* 0x000fe40000000000 */
[----:B------:R-:W-:-:S04]  /*0b60*/  ISETP.NE.AND P6, PT, R23, RZ, PT ;  /* 0x000000ff1700720c */ /* 0x000fc80003fc5270 */
[----:B------:R-:W-:Y:S02]  /*0b70*/  P2R R23, PR, RZ, 0x40 ;  /* 0x00000040ff177803 */ /* 0x000fe40000000000 */
[----:B------:R-:W-:-:S04]  /*0b80*/  ISETP.NE.AND P6, PT, R30, RZ, PT ;  /* 0x000000ff1e00720c */ /* 0x000fc80003fc5270 */
[----:B------:R-:W-:Y:S01]  /*0b90*/  P2R R31, PR, RZ, 0x40 ;  /* 0x00000040ff1f7803 */ /* 0x000fe20000000000 */
[----:B------:R-:W1:Y:S08]  /*0ba0*/  LDS R12, [UR4] ;  /* 0x00000004ff0c7984 */ /* 0x000e700008000800 */
[----:B------:R-:W-:Y:S02]  /*0bb0*/  @!P6 HADD2.F32 R17, -RZ, R2.H0_H0 ;  /* 0x20000002ff11e230 */ /* 0x000fe40000004100 */
[----:B-1----:R-:W-:Y:S01]  /*0bc0*/  @!P5 FADD.FTZ R14, R15, -R12 ;  /* 0x8000000c0f0ed221 */ /* 0x002fe20000010000 */
[----:B------:R-:W-:-:S02]  /*0bd0*/  @!P4 HADD2.F32 R15, -RZ, R0.H0_H0 ;  /* 0x20000000ff0fc230 */ /* 0x000fc40000004100 */
[--C-:B0-----:R-:W-:Y:S01]  /*0be0*/  @!P6 FADD.FTZ R16, R17, -R12.reuse ;  /* 0x8000000c1110e221 */ /* 0x101fe20000010000 */
[----:B------:R-:W-:Y:S02]  /*0bf0*/  @!P0 HADD2.F32 R17, -RZ, R4.H0_H0 ;  /* 0x20000004ff118230 */ /* 0x000fe40000004100 */
        /* <DEDUP_REMOVED lines=12> */
[--C-:B------:R-:W-:Y:S01]  /*0cc0*/  @!P2 FADD.FTZ R18, R25, -R12.reuse ;  /* 0x8000000c1912a221 */ /* 0x100fe20000010000 */
[----:B------:R-:W2:Y:S01]  /*0cd0*/  @!P6 MUFU.EX2 R16, R16 ;  /* 0x000000100010e308 */ /* 0x000ea20000000800 */
[----:B------:R-:W-:Y:S01]  /*0ce0*/  ISETP.NE.AND P6, PT, R29, RZ, PT ;  /* 0x000000ff1d00720c */ /* 0x000fe20003fc5270 */
[----:B------:R-:W-:Y:S02]  /*0cf0*/  @!P3 HADD2.F32 R25, -RZ, R7.H0_H0 ;  /* 0x20000007ff19b230 */ /* 0x000fe40000004100 */
[----:B------:R-:W-:Y:S01]  /*0d00*/  @!P2 FMUL.FTZ R24, R18, 1.4426950216293334961 ;  /* 0x3fb8aa3b1218a820 */ /* 0x000fe20000410000 */
[----:B------:R-:W-:Y:S01]  /*0d10*/  HFMA2.MMA R18, -RZ, RZ, 0, 0 ;  /* 0x00000000ff127435 */ /* 0x000fe200000001ff */
[----:B------:R-:W-:Y:S02]  /*0d20*/  @!P4 HADD2.F32 R27, -RZ, R28.H0_H0 ;  /* 0x2000001cff1bc230 */ /* 0x000fe40000004100 */
[----:B------:R-:W-:Y:S01]  /*0d30*/  @!P3 FADD.FTZ R26, R25, -R12 ;  /* 0x8000000c191ab221 */ /* 0x000fe20000010000 */
[----:B------:R-:W3:Y:S02]  /*0d40*/  @!P0 MUFU.EX2 R17, R17 ;  /* 0x0000001100118308 */ /* 0x000ee40000000800 */
[----:B0-----:R-:W-:Y:S01]  /*0d50*/  @!P5 FADD.FTZ R18, RZ, R14 ;  /* 0x0000000eff12d221 */ /* 0x001fe20000010000 */
[----:B------:R-:W-:Y:S01]  /*0d60*/  @!P3 FMUL.FTZ R26, R26, 1.4426950216293334961 ;  /* 0x3fb8aa3b1a1ab820 */ /* 0x000fe20000410000 */
[----:B------:R-:W-:-:S02]  /*0d70*/  @!P4 FADD.FTZ R14, R27, -R12 ;  /* 0x8000000c1b0ec221 */ /* 0x000fc40000010000 */
[----:B-1----:R-:W-:Y:S01]  /*0d80*/  @!P6 FADD.FTZ R18, R18, R15 ;  /* 0x0000000f1212e221 */ /* 0x002fe20000010000 */
[----:B------:R-:W-:Y:S01]  /*0d90*/  ISETP.NE.AND P6, PT, R31, RZ, PT ;  /* 0x000000ff1f00720c */ /* 0x000fe20003fc5270 */
[----:B------:R-:W0:Y:S01]  /*0da0*/  @!P1 MUFU.EX2 R19, R19 ;  /* 0x0000001300139308 */ /* 0x000e220000000800 */
[----:B------:R-:W-:-:S07]  /*0db0*/  @!P4 FMUL.FTZ R14, R14, 1.4426950216293334961 ;  /* 0x3fb8aa3b0e0ec820 */ /* 0x000fce0000410000 */
[----:B------:R-:W1:Y:S04]  /*0dc0*/  @!P2 MUFU.EX2 R25, R24 ;  /* 0x000000180019a308 */ /* 0x000e680000000800 */
[----:B--2---:R-:W-:Y:S01]  /*0dd0*/  @!P6 FADD.FTZ R18, R18, R16 ;  /* 0x000000101212e221 */ /* 0x004fe20000010000 */
[----:B------:R-:W-:Y:S02]  /*0de0*/  ISETP.NE.AND P6, PT, R23, RZ, PT ;  /* 0x000000ff1700720c */ /* 0x000fe40003fc5270 */
[----:B------:R-:W-:Y:S01]  /*0df0*/  SHF.R.S32.HI R23, RZ, 0x1f, R10 ;  /* 0x0000001fff177819 */ /* 0x000fe2000001140a */
[----:B------:R-:W2:Y:S01]  /*0e00*/  @!P3 MUFU.EX2 R27, R26 ;  /* 0x0000001a001bb308 */ /* 0x000ea20000000800 */
[----:B---3--:R-:W-:Y:S02]  /*0e10*/  @!P0 FADD.FTZ R18, R18, R17 ;  /* 0x0000001112128221 */ /* 0x008fe40000010000 */
[----:B------:R-:W-:-:S02]  /*0e20*/  LEA.HI R23, R23, R10, RZ, 0x5 ;  /* 0x0000000a17177211 */ /* 0x000fc400078f28ff */
[----:B0-----:R-:W-:-:S03]  /*0e30*/  @!P1 FADD.FTZ R18, R18, R19 ;  /* 0x0000001312129221 */ /* 0x001fc60000010000 */
[----:B------:R-:W0:Y:S01]  /*0e40*/  @!P4 MUFU.EX2 R15, R14 ;  /* 0x0000000e000fc308 */ /* 0x000e220000000800 */
[----:B-1----:R-:W-:-:S04]  /*0e50*/  @!P2 FADD.FTZ R18, R18, R25 ;  /* 0x000000191212a221 */ /* 0x002fc80000010000 */
[----:B--2---:R-:W-:-:S04]  /*0e60*/  @!P3 FADD.FTZ R18, R18, R27 ;  /* 0x0000001b1212b221 */ /* 0x004fc80000010000 */
[----:B0-----:R-:W-:-:S05]  /*0e70*/  @!P4 FADD.FTZ R18, R18, R15 ;  /* 0x0000000f1212c221 */ /* 0x001fca0000010000 */
[----:B------:R-:W0:Y:S02]  /*0e80*/  SHFL.DOWN PT, R15, R18, 0x10, 0x1f ;  /* 0x0a001f00120f7f89 */ /* 0x000e2400000e0000 */
[----:B0-----:R-:W-:Y:S01]  /*0e90*/  FADD.FTZ R15, R15, R18 ;  /* 0x000000120f0f7221 */ /* 0x001fe20000010000 */
[----:B------:R-:W-:-:S04]  /*0ea0*/  @!P6 SHF.R.S32.HI R18, RZ, 0x5, R23 ;  /* 0x00000005ff12e819 */ /* 0x000fc80000011417 */
[----:B------:R-:W0:Y:S01]  /*0eb0*/  SHFL.DOWN PT, R16, R15, 0x8, 0x1f ;  /* 0x09001f000f107f89 */ /* 0x000e2200000e0000 */
[----:B------:R-:W-:Y:S01]  /*0ec0*/  @!P6 LEA R18, R18, UR4, 0x2 ;  /* 0x000000041212ec11 */ /* 0x000fe2000f8e10ff */
[----:B0-----:R-:W-:Y:S01]  /*0ed0*/  FADD.FTZ R16, R15, R16 ;  /* 0x000000100f107221 */ /* 0x001fe20000010000 */
[----:B------:R-:W-:-:S04]  /*0ee0*/  IMAD.MOV.U32 R15, RZ, RZ, RZ ;  /* 0x000000ffff0f7224 */ /* 0x000fc800078e00ff */
        /* <DEDUP_REMOVED lines=23> */
.L_x_7597:
[----:B-1----:R-:W-:-:S07]  /*1060*/  FADD.FTZ R15, R17, R18 ;  /* 0x00000012110f7221 */ /* 0x002fce0000010000 */
.L_x_7570:
[----:B------:R-:W-:Y:S05]  /*1070*/  BSYNC B0 ;  /* 0x0000000000007941 */ /* 0x000fea0003800000 */
.L_x_7569:
        /* <DEDUP_REMOVED lines=22> */
.L_x_7573:
[----:B------:R-:W-:Y:S05]  /*11e0*/  BSYNC B0 ;  /* 0x0000000000007941 */ /* 0x000fea0003800000 */
.L_x_7572:
[----:B------:R-:W-:Y:S01]  /*11f0*/  ISETP.NE.AND P5, PT, R29, RZ, PT ;  /* 0x000000ff1d00720c */ /* 0x000fe20003fa5270 */
[----:B------:R-:W-:-:S12]  /*1200*/  BSSY B0, `(.L_x_7574) ;  /* 0x0000012000007945 */ /* 0x000fd80003800000 */
[----:B------:R-:W-:Y:S05]  /*1210*/  @P5 BRA `(.L_x_7575) ;  /* 0x0000000000405947 */ /* 0x000fea0003800000 */
[----:B-1----:R-:W-:Y:S01]  /*1220*/  HADD2.F32 R3, -RZ, R0.H0_H0 ;  /* 0x20000000ff037230 */ /* 0x002fe20000004100 */
[----:B0-2---:R-:W-:Y:S01]  /*1230*/  MUFU.RCP R17, R13 ;  /* 0x0000000d00117308 */ /* 0x005fe20000001000 */
[----:B------:R-:W-:Y:S02]  /*1240*/  ULDC UR4, c[0x0][0x0] ;  /* 0x0000000000047ab9 */ /* 0x000fe40000000800 */
[----:B------:R-:W-:Y:S02]  /*1250*/  VIADD R14, R10, UR4 ;  /* 0x000000040a0e7c36 */ /* 0x000fe40008000000 */
        /* <DEDUP_REMOVED lines=10> */
[----:B------:R-:W-:-:S05]  /*1300*/  F2FP.F16.F32.PACK_AB R0, RZ, R0 ;  /* 0x00000000ff00723e */ /* 0x000fca00000000ff */
[----:B------:R3:W-:Y:S02]  /*1310*/  STG.E.U16 desc[UR6][R16.64], R0 ;  /* 0x0000000010007986 */ /* 0x0007e4000c101506 */
.L_x_7575:
[----:B------:R-:W-:Y:S05]  /*1320*/  BSYNC B0 ;  /* 0x0000000000007941 */ /* 0x000fea0003800000 */
.L_x_7574:
[----:B------:R-:W-:Y:S01]  /*1330*/  ISETP.NE.AND P5, PT, R30, RZ, PT ;  /* 0x000000ff1e00720c */ /* 0x000fe20003fa5270 */
[----:B------:R-:W-:-:S12]  /*1340*/  BSSY B0, `(.L_x_7576) ;  /* 0x0000012000007945 */ /* 0x000fd80003800000 */
[----:B------:R-:W-:Y:S05]  /*1350*/  @P5 BRA `(.L_x_7577) ;  /* 0x0000000000405947 */ /* 0x000fea0003800000 */
[----:B-1----:R-:W1:Y:S01]  /*1360*/  LDC R3, c[0x0][RZ] ;  /* 0x00000000ff037b82 */ /* 0x002e620000000800 */
[----:B------:R-:W-:Y:S01]  /*1370*/  HADD2.F32 R15, -RZ, R2.H0_H0 ;  /* 0x20000002ff0f7230 */ /* 0x000fe20000004100 */
[----:B0-23--:R-:W-:Y:S01]  /*1380*/  MUFU.RCP R17, R13 ;  /* 0x0000000d00117308 */ /* 0x00dfe20000001000 */
[----:B------:R-:W-:-:S03]  /*1390*/  ULDC.64 UR4, c[0x0][0x210] ;  /* 0x0000840000047ab9 */ /* 0x000fc60000000a00 */
[----:B------:R-:W-:-:S04]  /*13a0*/  FADD.FTZ R15, R15, -R12 ;  /* 0x8000000c0f0f7221 */ /* 0x000fc80000010000 */
[----:B------:R-:W-:-:S04]  /*13b0*/  FMUL.FTZ R16, R15, 1.4426950216293334961 ;  /* 0x3fb8aa3b0f107820 */ /* 0x000fc80000410000 */
[----:B------:R-:W0:Y:S01]  /*13c0*/  MUFU.EX2 R0, R16 ;  /* 0x0000001000007308 */ /* 0x000e220000000800 */
[----:B-1----:R-:W-:-:S04]  /*13d0*/  LEA R2, R3, R10, 0x1 ;  /* 0x0000000a03027211 */ /* 0x002fc800078e08ff */
[--C-:B------:R-:W-:Y:S01]  /*13e0*/  SHF.R.S32.HI R3, RZ, 0x1f, R2.reuse ;  /* 0x0000001fff037819 */ /* 0x100fe20000011402 */
[----:B0-----:R-:W-:Y:S02]  /*13f0*/  FMUL.FTZ R0, R0, R17 ;  /* 0x0000001100007220 */ /* 0x001fe40000410000 */
[----:B------:R-:W-:-:S03]  /*1400*/  IMAD.WIDE.U32 R2, R8, UR8, R2 ;  /* 0x0000000808027c25 */ /* 0x000fc6000f8e0002 */
[----:B------:R-:W-:Y:S01]  /*1410*/  F2FP.F16.F32.PACK_AB R0, RZ, R0 ;  /* 0x00000000ff00723e */ /* 0x000fe200000000ff */
[----:B------:R-:W-:Y:S01]  /*1420*/  IMAD R3, R9, UR8, R3 ;  /* 0x0000000809037c24 */ /* 0x000fe2000f8e0203 */
[----:B------:R-:W-:-:S04]  /*1430*/  LEA R14, P5, R2, UR4, 0x1 ;  /* 0x00000004020e7c11 */ /* 0x000fc8000f8a08ff */
[----:B------:R-:W-:-:S05]  /*1440*/  LEA.HI.X R15, R2, UR5, R3, 0x1, P5 ;  /* 0x00000005020f7c11 */ /* 0x000fca000a8f0c03 */
[----:B------:R4:W-:Y:S04]  /*1450*/  STG.E.U16 desc[UR6][R14.64], R0 ;  /* 0x000000000e007986 */ /* 0x0009e8000c101506 */
.L_x_7577:
[----:B------:R-:W-:Y:S05]  /*1460*/  BSYNC B0 ;  /* 0x0000000000007941 */ /* 0x000fea0003800000 */
.L_x_7576:
[----:B------:R-:W-:Y:S04]  /*1470*/  BSSY B0, `(.L_x_7578) ;  /* 0x0000013000007945 */ /* 0x000fe80003800000 */
[----:B------:R-:W-:Y:S05]  /*1480*/  @P0 BRA `(.L_x_7579) ;  /* 0x0000000000440947 */ /* 0x000fea0003800000 */
[----:B-1----:R-:W1:Y:S01]  /*1490*/  LDC R3, c[0x0][RZ] ;  /* 0x00000000ff037b82 */ /* 0x002e620000000800 */
[----:B----4-:R-:W-:Y:S01]  /*14a0*/  HADD2.F32 R15, -RZ, R4.H0_H0 ;  /* 0x20000004ff0f7230 */ /* 0x010fe20000004100 */
[----:B0-23--:R-:W-:Y:S01]  /*14b0*/  MUFU.RCP R17, R13 ;  /* 0x0000000d00117308 */ /* 0x00dfe20000001000 */
[----:B------:R-:W-:-:S03]  /*14c0*/  ULDC.64 UR4, c[0x0][0x210] ;  /* 0x0000840000047ab9 */ /* 0x000fc60000000a00 */
[----:B------:R-:W-:-:S04]  /*14d0*/  FADD.FTZ R15, R15, -R12 ;  /* 0x8000000c0f0f7221 */ /* 0x000fc80000010000 */
[----:B------:R-:W-:-:S04]  /*14e0*/  FMUL.FTZ R4, R15, 1.4426950216293334961 ;  /* 0x3fb8aa3b0f047820 */ /* 0x000fc80000410000 */
[----:B------:R-:W0:Y:S01]  /*14f0*/  MUFU.EX2 R0, R4 ;  /* 0x0000000400007308 */ /* 0x000e220000000800 */
[----:B-1----:R-:W-:-:S04]  /*1500*/  IMAD R2, R3, 0x2, R10 ;  /* 0x0000000203027824 */ /* 0x002fc800078e020a */
[----:B------:R-:W-:Y:S02]  /*1510*/  IMAD.IADD R2, R2, 0x1, R3 ;  /* 0x0000000102027824 */ /* 0x000fe400078e0203 */
[----:B0-----:R-:W-:-:S03]  /*1520*/  FMUL.FTZ R0, R0, R17 ;  /* 0x0000001100007220 */ /* 0x001fc60000410000 */
[--C-:B------:R-:W-:Y:S02]  /*1530*/  SHF.R.S32.HI R3, RZ, 0x1f, R2.reuse ;  /* 0x0000001fff037819 */ /* 0x100fe40000011402 */
[----:B------:R-:W-:Y:S01]  /*1540*/  F2FP.F16.F32.PACK_AB R0, RZ, R0 ;  /* 0x00000000ff00723e */ /* 0x000fe200000000ff */
[----:B------:R-:W-:-:S04]  /*1550*/  IMAD.WIDE.U32 R2, R8, UR8, R2 ;  /* 0x0000000808027c25 */ /* 0x000fc8000f8e0002 */
[----:B------:R-:W-:Y:S01]  /*1560*/  IMAD R3, R9, UR8, R3 ;  /* 0x0000000809037c24 */ /* 0x000fe2000f8e0203 */
[----:B------:R-:W-:-:S04]  /*1570*/  LEA R14, P0, R2, UR4, 0x1 ;  /* 0x00000004020e7c11 */ /* 0x000fc8000f8008ff */
[----:B------:R-:W-:-:S05]  /*1580*/  LEA.HI.X R15, R2, UR5, R3, 0x1, P0 ;  /* 0x00000005020f7c11 */ /* 0x000fca00080f0c03 */
[----:B------:R0:W-:Y:S04]  /*1590*/  STG.E.U16 desc[UR6][R14.64], R0 ;  /* 0x000000000e007986 */ /* 0x0001e8000c101506 */
.L_x_7579:
[----:B------:R-:W-:Y:S05]  /*15a0*/  BSYNC B0 ;  /* 0x0000000000007941 */ /* 0x000fea0003800000 */
.L_x_7578:
[----:B------:R-:W-:Y:S04]  /*15b0*/  BSSY B0, `(.L_x_7580) ;  /* 0x0000013000007945 */ /* 0x000fe80003800000 */
[----:B------:R-:W-:Y:S05]  /*15c0*/  @P1 BRA `(.L_x_7581) ;  /* 0x0000000000441947 */ /* 0x000fea0003800000 */
[----:B-1----:R-:W1:Y:S01]  /*15d0*/  LDC R3, c[0x0][RZ] ;  /* 0x00000000ff037b82 */ /* 0x002e620000000800 */
[----:B------:R-:W-:Y:S01]  /*15e0*/  HADD2.F32 R5, -RZ, R5.H0_H0 ;  /* 0x20000005ff057230 */ /* 0x000fe20000004100 */
[----:B0-2-4-:R-:W-:Y:S01]  /*15f0*/  MUFU.RCP R15, R13 ;  /* 0x0000000d000f7308 */ /* 0x015fe20000001000 */
[----:B------:R-:W-:-:S03]  /*1600*/  ULDC.64 UR4, c[0x0][0x210] ;  /* 0x0000840000047ab9 */ /* 0x000fc60000000a00 */
[----:B------:R-:W-:-:S04]  /*1610*/  FADD.FTZ R5, R5, -R12 ;  /* 0x8000000c05057221 */ /* 0x000fc80000010000 */
[----:B------:R-:W-:-:S04]  /*1620*/  FMUL.FTZ R14, R5, 1.4426950216293334961 ;  /* 0x3fb8aa3b050e7820 */ /* 0x000fc80000410000 */
[----:B---3--:R-:W0:Y:S01]  /*1630*/  MUFU.EX2 R0, R14 ;  /* 0x0000000e00007308 */ /* 0x008e220000000800 */
[----:B-1----:R-:W-:-:S05]  /*1640*/  IMAD R2, R3, 0x2, R10 ;  /* 0x0000000203027824 */ /* 0x002fca00078e020a */
[----:B------:R-:W-:Y:S01]  /*1650*/  LEA R2, R3, R2, 0x1 ;  /* 0x0000000203027211 */ /* 0x000fe200078e08ff */
        /* <DEDUP_REMOVED lines=8> */
.L_x_7581:
[----:B------:R-:W-:Y:S05]  /*16e0*/  BSYNC B0 ;  /* 0x0000000000007941 */ /* 0x000fea0003800000 */
.L_x_7580:
[----:B------:R-:W-:Y:S04]  /*16f0*/  BSSY B0, `(.L_x_7582) ;  /* 0x0000014000007945 */ /* 0x000fe80003800000 */
[----:B------:R-:W-:Y:S05]  /*1700*/  @P2 BRA `(.L_x_7583) ;  /* 0x0000000000482947 */ /* 0x000fea0003800000 */
[----:B-1----:R-:W3:Y:S01]  /*1710*/  LDC R3, c[0x0][RZ] ;  /* 0x00000000ff037b82 */ /* 0x002ee20000000800 */
[----:B0-----:R-:W-:Y:S01]  /*1720*/  HADD2.F32 R5, -RZ, R6.H0_H0 ;  /* 0x20000006ff057230 */ /* 0x001fe20000004100 */
[----:B--2-4-:R-:W-:Y:S01]  /*1730*/  MUFU.RCP R15, R13 ;  /* 0x0000000d000f7308 */ /* 0x014fe20000001000 */
[----:B------:R-:W-:-:S03]  /*1740*/  ULDC.64 UR4, c[0x0][0x210] ;  /* 0x0000840000047ab9 */ /* 0x000fc60000000a00 */
[----:B------:R-:W-:-:S04]  /*1750*/  FADD.FTZ R5, R5, -R12 ;  /* 0x8000000c05057221 */ /* 0x000fc80000010000 */
[----:B------:R-:W-:-:S06]  /*1760*/  FMUL.FTZ R6, R5, 1.4426950216293334961 ;  /* 0x3fb8aa3b05067820 */ /* 0x000fcc0000410000 */
[----:B------:R-:W0:Y:S01]  /*1770*/  MUFU.EX2 R6, R6 ;  /* 0x0000000600067308 */ /* 0x000e220000000800 */
[----:B---3--:R-:W-:-:S04]  /*1780*/  IMAD R0, R3, 0x2, R10 ;  /* 0x0000000203007824 */ /* 0x008fc800078e020a */
[----:B------:R-:W-:-:S04]  /*1790*/  IMAD R0, R3, 0x2, R0 ;  /* 0x0000000203007824 */ /* 0x000fc800078e0200 */
        /* <DEDUP_REMOVED lines=9> */
.L_x_7583:
[----:B------:R-:W-:Y:S05]  /*1830*/  BSYNC B0 ;  /* 0x0000000000007941 */ /* 0x000fea0003800000 */
.L_x_7582:
[----:B------:R-:W-:Y:S04]  /*1840*/  BSSY B0, `(.L_x_7584) ;  /* 0x0000014000007945 */ /* 0x000fe80003800000 */
[----:B------:R-:W-:Y:S05]  /*1850*/  @P3 BRA `(.L_x_7585) ;  /* 0x0000000000483947 */ /* 0x000fea0003800000 */
[----:B-1----:R-:W3:Y:S01]  /*1860*/  LDC R3, c[0x0][RZ] ;  /* 0x00000000ff037b82 */ /* 0x002ee20000000800 */
[----:B------:R-:W-:Y:S01]  /*1870*/  HADD2.F32 R7, -RZ, R7.H0_H0 ;  /* 0x20000007ff077230 */ /* 0x000fe20000004100 */
[----:B0-2---:R-:W-:Y:S01]  /*1880*/  MUFU.RCP R4, R13 ;  /* 0x0000000d00047308 */ /* 0x005fe20000001000 */
[----:B------:R-:W-:-:S03]  /*1890*/  ULDC.64 UR4, c[0x0][0x210] ;  /* 0x0000840000047ab9 */ /* 0x000fc60000000a00 */
[----:B------:R-:W-:-:S04]  /*18a0*/  FADD.FTZ R7, R7, -R12 ;  /* 0x8000000c07077221 */ /* 0x000fc80000010000 */
[----:B------:R-:W-:-:S06]  /*18b0*/  FMUL.FTZ R7, R7, 1.4426950216293334961 ;  /* 0x3fb8aa3b07077820 */ /* 0x000fcc0000410000 */
[----:B------:R-:W0:Y:S01]  /*18c0*/  MUFU.EX2 R7, R7 ;  /* 0x0000000700077308 */ /* 0x000e220000000800 */
[----:B---34-:R-:W-:-:S05]  /*18d0*/  LEA R0, R3, R10, 0x1 ;  /* 0x0000000a03007211 */ /* 0x018fca00078e08ff */
[----:B------:R-:W-:-:S04]  /*18e0*/  IMAD R0, R3, 0x2, R0 ;  /* 0x0000000203007824 */ /* 0x000fc800078e0200 */
[----:B------:R-:W-:Y:S02]  /*18f0*/  IMAD R2, R3, 0x2, R0 ;  /* 0x0000000203027824 */ /* 0x000fe400078e0200 */
        /* <DEDUP_REMOVED lines=8> */
.L_x_7585:
[----:B------:R-:W-:Y:S05]  /*1980*/  BSYNC B0 ;  /* 0x0000000000007941 */ /* 0x000fea0003800000 */
.L_x_7584:
[----:B------:R-:W-:Y:S05]  /*1990*/  @P4 EXIT ;  /* 0x000000000000494d */ /* 0x000fea0003800000 */
[----:B-1----:R-:W1:Y:S01]  /*19a0*/  LDC R3, c[0x0][RZ] ;  /* 0x00000000ff037b82 */ /* 0x002e620000000800 */
[----:B0-----:R-:W-:Y:S01]  /*19b0*/  HADD2.F32 R5, -RZ, R28.H0_H0 ;  /* 0x2000001cff057230 */ /* 0x001fe20000004100 */
[----:B--2---:R-:W-:Y:S01]  /*19c0*/  MUFU.RCP R13, R13 ;  /* 0x0000000d000d7308 */ /* 0x004fe20000001000 */
[----:B------:R-:W-:-:S03]  /*19d0*/  ULDC.64 UR4, c[0x0][0x210] ;  /* 0x0000840000047ab9 */ /* 0x000fc60000000a00 */
[----:B------:R-:W-:-:S04]  /*19e0*/  FADD.FTZ R5, R5, -R12 ;  /* 0x8000000c05057221 */ /* 0x000fc80000010000 */
[----:B------:R-:W-:-:S04]  /*19f0*/  FMUL.FTZ R6, R5, 1.4426950216293334961 ;  /* 0x3fb8aa3b05067820 */ /* 0x000fc80000410000 */
[----:B---34-:R-:W0:Y:S01]  /*1a00*/  MUFU.EX2 R0, R6 ;  /* 0x0000000600007308 */ /* 0x018e220000000800 */
[----:B-1----:R-:W-:-:S05]  /*1a10*/  IMAD R10, R3, 0x2, R10 ;  /* 0x00000002030a7824 */ /* 0x002fca00078e020a */
[----:B------:R-:W-:Y:S01]  /*1a20*/  LEA R10, R3, R10, 0x1 ;  /* 0x0000000a030a7211 */ /* 0x000fe200078e08ff */
[----:B0-----:R-:W-:-:S04]  /*1a30*/  FMUL.FTZ R0, R0, R13 ;  /* 0x0000000d00007220 */ /* 0x001fc80000410000 */
[----:B------:R-:W-:Y:S01]  /*1a40*/  IMAD R10, R3, 0x2, R10 ;  /* 0x00000002030a7824 */ /* 0x000fe200078e020a */
[----:B------:R-:W-:-:S03]  /*1a50*/  F2FP.F16.F32.PACK_AB R0, RZ, R0 ;  /* 0x00000000ff00723e */ /* 0x000fc600000000ff */
[----:B------:R-:W-:-:S05]  /*1a60*/  IMAD.IADD R2, R10, 0x1, R3 ;  /* 0x000000010a027824 */ /* 0x000fca00078e0203 */
[----:B------:R-:W-:-:S03]  /*1a70*/  SHF.R.S32.HI R3, RZ, 0x1f, R2 ;  /* 0x0000001fff037819 */ /* 0x000fc60000011402 */
[----:B------:R-:W-:-:S04]  /*1a80*/  IMAD.WIDE.U32 R2, R8, UR8, R2 ;  /* 0x0000000808027c25 */ /* 0x000fc8000f8e0002 */
[----:B------:R-:W-:Y:S01]  /*1a90*/  IMAD R9, R9, UR8, R3 ;  /* 0x0000000809097c24 */ /* 0x000fe2000f8e0203 */
[----:B------:R-:W-:-:S04]  /*1aa0*/  LEA R4, P0, R2, UR4, 0x1 ;  /* 0x0000000402047c11 */ /* 0x000fc8000f8008ff */
[----:B------:R-:W-:-:S05]  /*1ab0*/  LEA.HI.X R5, R2, UR5, R9, 0x1, P0 ;  /* 0x0000000502057c11 */ /* 0x000fca00080f0c09 */
[----:B------:R-:W-:Y:S01]  /*1ac0*/  STG.E.U16 desc[UR6][R4.64], R0 ;  /* 0x0000000004007986 */ /* 0x000fe2000c101506 */
[----:B------:R-:W-:Y:S05]  /*1ad0*/  EXIT ;  /* 0x000000000000794d */ /* 0x000fea0003800000 */
.L_x_7568:
[----:B-1----:R-:W-:Y:S01]  /*1ae0*/  IMAD.MOV.U32 R22, RZ, RZ, R14 ;  /* 0x000000ffff167224 */ /* 0x002fe200078e000e */
[----:B------:R-:W-:Y:S01]  /*1af0*/  MOV R24, 0x10 ;  /* 0x0000001000187802 */ /* 0x000fe20000000f00 */
[----:B------:R-:W-:Y:S02]  /*1b00*/  IMAD.MOV.U32 R25, RZ, RZ, 0x1f ;  /* 0x0000001fff197424 */ /* 0x000fe400078e00ff */
[----:B------:R-:W-:-:S07]  /*1b10*/  IMAD.MOV.U32 R21, RZ, RZ, -0x1 ;  /* 0xffffffffff157424 */ /* 0x000fce00078e00ff */
[----:B------:R-:W-:Y:S05]  /*1b20*/  WARPSYNC.COLLECTIVE R21, `(.L_x_7586) ;  /* 0x0000000015087348 */ /* 0x000fea0003c00000 */
[----:B------:R0:W1:Y:S02]  /*1b30*/  SHFL.DOWN P6, R18, R22, R24, R25 ;  /* 0x0800001816127389 */ /* 0x00006400000c0019 */
[----:B01----:R-:W-:Y:S01]  /*1b40*/  ENDCOLLECTIVE ;  /* 0x000000000000791b */ /* 0x003fe20003800000 */
.L_x_7586:
        /* <DEDUP_REMOVED lines=8> */
.L_x_7587:
        /* <DEDUP_REMOVED lines=8> */
.L_x_7588:
        /* <DEDUP_REMOVED lines=8> */
.L_x_7589:
        /* <DEDUP_REMOVED lines=8> */
.L_x_7590:
[----:B------:R-:W-:Y:S01]  /*1d50*/  IMAD.MOV.U32 R19, RZ, RZ, R18 ;  /* 0x000000ffff137224 */ /* 0x000fe200078e0012 */
[----:B------:R-:W-:Y:S06]  /*1d60*/  BRA `(.L_x_7591) ;  /* 0xffffffec00347947 */ /* 0x000fec000383ffff */
.L_x_7571:
[----:B-1----:R-:W-:Y:S01]  /*1d70*/  MOV R22, R15 ;  /* 0x0000000f00167202 */ /* 0x002fe20000000f00 */
[----:B------:R-:W-:Y:S02]  /*1d80*/  IMAD.MOV.U32 R24, RZ, RZ, 0x10 ;  /* 0x00000010ff187424 */ /* 0x000fe400078e00ff */
[----:B------:R-:W-:Y:S02]  /*1d90*/  IMAD.MOV.U32 R25, RZ, RZ, 0x1f ;  /* 0x0000001fff197424 */ /* 0x000fe400078e00ff */
[----:B------:R-:W-:-:S07]  /*1da0*/  IMAD.MOV.U32 R21, RZ, RZ, -0x1 ;  /* 0xffffffffff157424 */ /* 0x000fce00078e00ff */
[----:B------:R-:W-:Y:S05]  /*1db0*/  WARPSYNC.COLLECTIVE R21, `(.L_x_7592) ;  /* 0x0000000015087348 */ /* 0x000fea0003c00000 */
[----:B------:R0:W1:Y:S02]  /*1dc0*/  SHFL.DOWN P6, R18, R22, R24, R25 ;  /* 0x0800001816127389 */ /* 0x00006400000c0019 */
[----:B01----:R-:W-:Y:S01]  /*1dd0*/  ENDCOLLECTIVE ;  /* 0x000000000000791b */ /* 0x003fe20003800000 */
.L_x_7592:
[----:B------:R-:W-:Y:S01]  /*1de0*/  IMAD.MOV.U32 R24, RZ, RZ, 0x8 ;  /* 0x00000008ff187424 */ /* 0x000fe200078e00ff */
[----:B------:R-:W-:-:S05]  /*1df0*/  MOV R14, R18 ;  /* 0x00000012000e7202 */ /* 0x000fca0000000f00 */
[----:B------:R-:W-:-:S04]  /*1e00*/  FADD.FTZ R14, R15, R14 ;  /* 0x0000000e0f0e7221 */ /* 0x000fc80000010000 */
[----:B------:R-:W-:-:S07]  /*1e10*/  IMAD.MOV.U32 R22, RZ, RZ, R14 ;  /* 0x000000ffff167224 */ /* 0x000fce00078e000e */
[----:B------:R-:W-:Y:S05]  /*1e20*/  WARPSYNC.COLLECTIVE R21, `(.L_x_7593) ;  /* 0x0000000015087348 */ /* 0x000fea0003c00000 */
[----:B------:R0:W1:Y:S02]  /*1e30*/  SHFL.DOWN P6, R18, R22, R24, R25 ;  /* 0x0800001816127389 */ /* 0x00006400000c0019 */
[----:B01----:R-:W-:Y:S01]  /*1e40*/  ENDCOLLECTIVE ;  /* 0x000000000000791b */ /* 0x003fe20003800000 */
.L_x_7593:
[----:B------:R-:W-:Y:S02]  /*1e50*/  IMAD.MOV.U32 R24, RZ, RZ, 0x4 ;  /* 0x00000004ff187424 */ /* 0x000fe400078e00ff */
[----:B------:R-:W-:-:S04]  /*1e60*/  IMAD.MOV.U32 R13, RZ, RZ, R18 ;  /* 0x000000ffff0d7224 */ /* 0x000fc800078e0012 */
[----:B------:R-:W-:-:S05]  /*1e70*/  FADD.FTZ R13, R14, R13 ;  /* 0x0000000d0e0d7221 */ /* 0x000fca0000010000 */
[----:B------:R-:W-:-:S07]  /*1e80*/  MOV R22, R13 ;  /* 0x0000000d00167202 */ /* 0x000fce0000000f00 */
[----:B------:R-:W-:Y:S05]  /*1e90*/  WARPSYNC.COLLECTIVE R21, `(.L_x_7594) ;  /* 0x0000000015087348 */ /* 0x000fea0003c00000 */
[----:B------:R0:W1:Y:S02]  /*1ea0*/  SHFL.DOWN P6, R18, R22, R24, R25 ;  /* 0x0800001816127389 */ /* 0x00006400000c0019 */
[----:B01----:R-:W-:Y:S01]  /*1eb0*/  ENDCOLLECTIVE ;  /* 0x000000000000791b */ /* 0x003fe20003800000 */
.L_x_7594:
[----:B------:R-:W-:Y:S02]  /*1ec0*/  IMAD.MOV.U32 R24, RZ, RZ, 0x2 ;  /* 0x00000002ff187424 */ /* 0x000fe400078e00ff */
[----:B------:R-:W-:-:S04]  /*1ed0*/  IMAD.MOV.U32 R16, RZ, RZ, R18 ;  /* 0x000000ffff107224 */ /* 0x000fc800078e0012 */
[----:B------:R-:W-:-:S05]  /*1ee0*/  FADD.FTZ R16, R13, R16 ;  /* 0x000000100d107221 */ /* 0x000fca0000010000 */
[----:B------:R-:W-:-:S07]  /*1ef0*/  MOV R22, R16 ;  /* 0x0000001000167202 */ /* 0x000fce0000000f00 */
[----:B------:R-:W-:Y:S05]  /*1f00*/  WARPSYNC.COLLECTIVE R21, `(.L_x_7595) ;  /* 0x0000000015087348 */ /* 0x000fea0003c00000 */
[----:B------:R0:W1:Y:S02]  /*1f10*/  SHFL.DOWN P6, R18, R22, R24, R25 ;  /* 0x0800001816127389 */ /* 0x00006400000c0019 */
[----:B01----:R-:W-:Y:S01]  /*1f20*/  ENDCOLLECTIVE ;  /* 0x000000000000791b */ /* 0x003fe20003800000 */
.L_x_7595:
[----:B------:R-:W-:Y:S02]  /*1f30*/  IMAD.MOV.U32 R24, RZ, RZ, 0x1 ;  /* 0x00000001ff187424 */ /* 0x000fe400078e00ff */
[----:B------:R-:W-:-:S04]  /*1f40*/  IMAD.MOV.U32 R17, RZ, RZ, R18 ;  /* 0x000000ffff117224 */ /* 0x000fc800078e0012 */
[----:B------:R-:W-:-:S05]  /*1f50*/  FADD.FTZ R17, R16, R17 ;  /* 0x0000001110117221 */ /* 0x000fca0000010000 */
[----:B------:R-:W-:-:S07]  /*1f60*/  MOV R22, R17 ;  /* 0x0000001100167202 */ /* 0x000fce0000000f00 */
[----:B------:R-:W-:Y:S05]  /*1f70*/  WARPSYNC.COLLECTIVE R21, `(.L_x_7596) ;  /* 0x0000000015087348 */ /* 0x000fea0003c00000 */
[----:B------:R0:W1:Y:S02]  /*1f80*/  SHFL.DOWN P6, R18, R22, R24, R25 ;  /* 0x0800001816127389 */ /* 0x00006400000c0019 */
[----:B01----:R-:W-:Y:S01]  /*1f90*/  ENDCOLLECTIVE ;  /* 0x000000000000791b */ /* 0x003fe20003800000 */
.L_x_7596:
[----:B------:R-:W-:Y:S05]  /*1fa0*/  BRA `(.L_x_7597) ;  /* 0xfffffff0002c7947 */ /* 0x000fea000383ffff */
.L_x_7598:
        /* <DEDUP_REMOVED lines=13> */
.L_x_12088:


//--------------------- .text._ZN2at6native43_GLOBAL__N__9ae7fba5_10_SoftMax_cu_9f978f6322cunn_SoftMaxForwardRegIN3c104HalfEfS4_NS1_22SoftMaxForwardEpilogueElLi7EEEvPT1_PKT_T3_ --------------------------
	.section	.text._ZN2at6native43_GLOBAL__N__9ae7fba5_10_SoftMax_cu_9f978f6322cunn_SoftMaxForwardRegIN3c104HalfEfS4_NS1_22SoftMaxForwardEpilogueElLi7EEEvPT1_PKT_T3_,"ax",@progbits
	.align	128
.text._ZN2at6native43_GLOBAL__N__9ae7fba5_10_SoftMax_cu_9f978f6322cunn_SoftMaxForwardRegIN3c104HalfEfS4_NS1_22SoftMaxForwardEpilogueElLi7EEEvPT1_PKT_T3_:
        .type           _ZN2at6native43_GLOBAL__N__9ae7fba5_10_SoftMax_cu_9f978f6322cunn_SoftMaxForwardRegIN3c104HalfEfS4_NS1_22SoftMaxForwardEpilogueElLi7EEEvPT1_PKT_T3_,@function
        .size           _ZN2at6native43_GLOBAL__N__9ae7fba5_10_SoftMax_cu_9f978f6322cunn_SoftMaxForwardRegIN3c104HalfEfS4_NS1_22SoftMaxForwardEpilogueElLi7EEEvPT1_PKT_T3_,(.L_x_12089 - _ZN2at6native43_GLOBAL__N__9ae7fba5_10_SoftMax_cu_9f978f6322cunn_SoftMaxForwardRegIN3c104HalfEfS4_NS1_22SoftMaxForwardEpilogueElLi7EEEvPT1_PKT_T3_)
        .other          _ZN2at6native43_GLOBAL__N__9ae7fba5_10_SoftMax_cu_9f978f6322cunn_SoftMaxForwardRegIN3c104HalfEfS4_NS1_22SoftMaxForwardEpilogueElLi7EEEvPT1_PKT_T3_,@"STO_CUDA_ENTRY STV_DEFAULT"
_ZN2at6native43_GLOBAL__N__9ae7fba5_10_SoftMax_cu_9f978f6322cunn_SoftMaxForwardRegIN3c104HalfEfS4_NS1_22SoftMaxForwardEpilogueElLi7EEEvPT1_PKT_T3_:
        /* <DEDUP_REMOVED lines=18> */
[----:B------:R-:W-:Y:S01]  /*0120*/  ISETP.GE.AND.EX P1, PT, R21, R11, PT, P1 ;  /* 0x0000000b1500720c */ /* 0x000fe20003f26310 */
[----:B------:R-:W0:Y:S01]  /*0130*/  @!P4 LDC.64 R18, c[0x0][0x218] ;  /* 0x00008600ff12cb82 */ /* 0x000e220000000a00 */
[----:B------:R-:W-:Y:S01]  /*0140*/  SHF.R.S32.HI R29, RZ, 0x1f, R28 ;  /* 0x0000001fff1d7819 */ /* 0x000fe2000001141c */
[----:B--2---:R-:W-:Y:S01]  /*0150*/  @!P4 IMAD.WIDE.U32 R14, R10, UR8, R14 ;  /* 0x000000080a0ecc25 */ /* 0x004fe2000f8e000e */
[----:B------:R-:W-:-:S02]  /*0160*/  ISETP.GE.U32.AND P2, PT, R28, R10, PT ;  /* 0x0000000a1c00720c */ /* 0x000fc40003f46070 */
[----:B------:R-:W-:Y:S01]  /*0170*/  P2R R22, PR, RZ, 0x10 ;  /* 0x00000010ff167803 */ /* 0x000fe20000000000 */
[----:B------:R-:W-:Y:S01]  /*0180*/  @!P4 IMAD R9, R11, UR8, R15 ;  /* 0x000000080b09cc24 */ /* 0x000fe2000f8e020f */
[----:B------:R-:W-:Y:S01]  /*0190*/  ISETP.GE.AND.EX P2, PT, R29, R11, PT, P2 ;  /* 0x0000000b1d00720c */ /* 0x000fe20003f46320 */
[----:B------:R-:W1:Y:S01]  /*01a0*/  @!P0 LDC.64 R16, c[0x0][0x218] ;  /* 0x00008600ff108b82 */ /* 0x000e620000000a00 */
[----:B------:R-:W-:-:S04]  /*01b0*/  @!P0 IMAD.WIDE.U32 R12, R10, UR8, R12 ;  /* 0x000000080a0c8c25 */ /* 0x000fc8000f8e000c */
[----:B------:R-:W-:-:S04]  /*01c0*/  @!P1 IMAD.WIDE.U32 R20, R10, UR8, R20 ;  /* 0x000000080a149c25 */ /* 0x000fc8000f8e0014 */
[----:B------:R-:W-:-:S03]  /*01d0*/  VIADD R26, R28, UR4 ;  /* 0x000000041c1a7c36 */ /* 0x000fc60008000000 */
[----:B------:R-:W-:Y:S02]  /*01e0*/  @!P2 IMAD.WIDE.U32 R28, R10, UR8, R28 ;  /* 0x000000080a1cac25 */ /* 0x000fe4000f8e001c */
[----:B------:R-:W-:Y:S02]  /*01f0*/  SHF.R.S32.HI R27, RZ, 0x1f, R26 ;  /* 0x0000001fff1b7819 */ /* 0x000fe4000001141a */
        /* <DEDUP_REMOVED lines=43> */
[----:B------:R-:W5:Y:S10]  /*04b0*/  @!P5 LDG.E.U16 R3, desc[UR6][R12.64] ;  /* 0x000000060c03d981 */ /* 0x000f74000c1e1500 */
[----:B------:R2:W5:Y:S01]  /*04c0*/  @!P6 LDG.E.U16 R4, desc[UR6][R18.64] ;  /* 0x000000061204e981 */ /* 0x000562000c1e1500 */
[----:B------:R-:W-:-:S02]  /*04d0*/  IMAD.MOV.U32 R23, RZ, RZ, -0x800001 ;  /* 0xff7fffffff177424 */ /* 0x000fc400078e00ff */
[----:B--2---:R-:W-:Y:S02]  /*04e0*/  @!P0 HADD2.F32 R18, -RZ, R2.H0_H0 ;  /* 0x20000002ff128230 */ /* 0x004fe40000004100 */
[----:B---3--:R-:W-:Y:S02]  /*04f0*/  @!P1 HADD2.F32 R12, -RZ, R0.H0_H0 ;  /* 0x20000000ff0c9230 */ /* 0x008fe40000004100 */
[----:B----4-:R-:W-:Y:S02]  /*0500*/  @!P2 HADD2.F32 R14, -RZ, R5.H0_H0 ;  /* 0x20000005ff0ea230 */ /* 0x010fe40000004100 */
[----:B-----5:R-:W-:-:S05]  /*0510*/  @!P5 HADD2.F32 R28, -RZ, R3.H0_H0 ;  /* 0x20000003ff1cd230 */ /* 0x020fca0000004100 */
[----:B------:R-:W-:Y:S01]  /*0520*/  @!P5 FMNMX.FTZ R23, R28, -3.40282346638528859812e+38, !PT ;  /* 0xff7fffff1c17d809 */ /* 0x000fe20007810000 */
[----:B------:R-:W-:-:S05]  /*0530*/  @!P6 HADD2.F32 R29, -RZ, R4.H0_H0 ;  /* 0x20000004ff1de230 */ /* 0x000fca0000004100 */
[----:B------:R-:W-:-:S04]  /*0540*/  @!P6 FMNMX.FTZ R23, R23, R29, !PT ;  /* 0x0000001d1717e209 */ /* 0x000fc80007810000 */
[----:B------:R-:W-:-:S04]  /*0550*/  @!P0 FMNMX.FTZ R23, R23, R18, !PT ;  /* 0x0000001217178209 */ /* 0x000fc80007810000 */
[----:B------:R-:W-:Y:S01]  /*0560*/  @!P1 FMNMX.FTZ R23, R23, R12, !PT ;  /* 0x0000000c17179209 */ /* 0x000fe20007810000 */
[----:B------:R-:W-:-:S03]  /*0570*/  @!P3 HADD2.F32 R12, -RZ, R6.H0_H0 ;  /* 0x20000006ff0cb230 */ /* 0x000fc60000004100 */
[----:B------:R-:W-:Y:S01]  /*0580*/  @!P2 FMNMX.FTZ R23, R23, R14, !PT ;  /* 0x0000000e1717a209 */ /* 0x000fe20007810000 */
[----:B------:R-:W-:-:S03]  /*0590*/  @!P4 HADD2.F32 R14, -RZ, R7.H0_H0 ;  /* 0x20000007ff0ec230 */ /* 0x000fc60000004100 */
[----:B------:R-:W-:-:S04]  /*05a0*/  @!P3 FMNMX.FTZ R23, R23, R12, !PT ;  /* 0x0000000c1717b209 */ /* 0x000fc80007810000 */
        /* <DEDUP_REMOVED lines=57> */
.L_x_7622:
[----:B-1----:R-:W-:-:S04]  /*0940*/  FSETP.GEU.FTZ.AND P6, PT, R19, R18, PT ;  /* 0x000000121300720b */ /* 0x002fc80003fde000 */
[----:B0-----:R-:W-:-:S09]  /*0950*/  FSEL R19, R18, R19, !P6 ;  /* 0x0000001312137208 */ /* 0x001fd20007000000 */
.L_x_7600:
[----:B------:R-:W-:Y:S05]  /*0960*/  BSYNC B0 ;  /* 0x0000000000007941 */ /* 0x000fea0003800000 */
.L_x_7599:
[----:B------:R-:W-:Y:S01]  /*0970*/  ISETP.NE.AND P6, PT, R8, RZ, PT ;  /* 0x000000ff0800720c */ /* 0x000fe20003fc5270 */
[----:B------:R-:W-:Y:S05]  /*0980*/  WARPSYNC.ALL ;  /* 0x0000000000007948 */ /* 0x000fea0003800000 */
[----:B------:R-:W-:-:S07]  /*0990*/  P2R R23, PR, RZ, 0x40 ;  /* 0x00000040ff177803 */ /* 0x000fce0000000000 */
[----:B-1----:R0:W-:Y:S01]  /*09a0*/  @!P6 STS [UR4], R19 ;  /* 0x00000013ff00e988 */ /* 0x0021e20008000804 */
[----:B------:R-:W-:Y:S01]  /*09b0*/  BAR.SYNC.DEFER_BLOCKING 0x0 ;  /* 0x0000000000007b1d */ /* 0x000fe20000010000 */
[----:B------:R-:W-:Y:S01]  /*09c0*/  ISETP.NE.AND P6, PT, R25, RZ, PT ;  /* 0x000000ff1900720c */ /* 0x000fe20003fc5270 */
[----:B------:R-:W-:Y:S02]  /*09d0*/  @!P5 HADD2.F32 R15, -RZ, R3.H0_H0 ;  /* 0x20000003ff0fd230 */ /* 0x000fe40000004100 */
[----:B0-----:R-:W-:Y:S01]  /*09e0*/  @!P1 HADD2.F32 R19, -RZ, R0.H0_H0 ;  /* 0x20000000ff139230 */ /* 0x001fe20000004100 */
[----:B------:R-:W-:Y:S01]  /*09f0*/  P2R R25, PR, RZ, 0x40 ;  /* 0x00000040ff197803 */ /* 0x000fe20000000000 */
[----:B------:R-:W-:Y:S01]  /*0a00*/  @!P3 HADD2.F32 R27, -RZ, R6.H0_H0 ;  /* 0x20000006ff1bb230 */ /* 0x000fe20000004100 */
[----:B------:R-:W-:Y:S01]  /*0a10*/  ISETP.NE.AND P6, PT, R24, RZ, PT ;  /* 0x000000ff1800720c */ /* 0x000fe20003fc5270 */
[----:B------:R-:W-:Y:S03]  /*0a20*/  BSSY B0, `(.L_x_7602) ;  /* 0x0000048000007945 */ /* 0x000fe60003800000 */
[----:B------:R-:W-:-:S02]  /*0a30*/  P2R R24, PR, RZ, 0x40 ;  /* 0x00000040ff187803 */ /* 0x000fc40000000000 */
[----:B------:R-:W-:-:S04]  /*0a40*/  ISETP.NE.AND P6, PT, R21, RZ, PT ;  /* 0x000000ff1500720c */ /* 0x000fc80003fc5270 */
[----:B------:R-:W-:Y:S02]  /*0a50*/  P2R R21, PR, RZ, 0x40 ;  /* 0x00000040ff157803 */ /* 0x000fe40000000000 */
[----:B------:R-:W-:Y:S01]  /*0a60*/  ISETP.NE.AND P6, PT, R22, RZ, PT ;  /* 0x000000ff1600720c */ /* 0x000fe20003fc5270 */
[----:B------:R-:W0:-:S12]  /*0a70*/  LDS R12, [UR4] ;  /* 0x00000004ff0c7984 */ /* 0x000e180008000800 */
[----:B------:R-:W-:Y:S02]  /*0a80*/  @!P6 HADD2.F32 R17, -RZ, R4.H0_H0 ;  /* 0x20000004ff11e230 */ /* 0x000fe40000004100 */
[----:B0-----:R-:W-:-:S03]  /*0a90*/  @!P5 FADD.FTZ R15, R15, -R12 ;  /* 0x8000000c0f0fd221 */ /* 0x001fc60000010000 */
[--C-:B------:R-:W-:Y:S01]  /*0aa0*/  @!P6 FADD.FTZ R16, R17, -R12.reuse ;  /* 0x8000000c1110e221 */ /* 0x100fe20000010000 */
[----:B------:R-:W-:Y:S02]  /*0ab0*/  @!P0 HADD2.F32 R17, -RZ, R2.H0_H0 ;  /* 0x20000002ff118230 */ /* 0x000fe40000004100 */
[--C-:B------:R-:W-:Y:S01]  /*0ac0*/  @!P1 FADD.FTZ R18, R19, -R12.reuse ;  /* 0x8000000c13129221 */ /* 0x100fe20000010000 */
[----:B------:R-:W-:Y:S01]  /*0ad0*/  @!P5 FMUL.FTZ R15, R15, 1.4426950216293334961 ;  /* 0x3fb8aa3b0f0fd820 */ /* 0x000fe20000410000 */
[----:B------:R-:W-:Y:S01]  /*0ae0*/  @!P6 FMUL.FTZ R16, R16, 1.4426950216293334961 ;  /* 0x3fb8aa3b1010e820 */ /* 0x000fe20000410000 */
[----:B------:R-:W-:Y:S02]  /*0af0*/  @!P2 HADD2.F32 R19, -RZ, R5.H0_H0 ;  /* 0x20000005ff13a230 */ /* 0x000fe40000004100 */
[--C-:B------:R-:W-:Y:S01]  /*0b00*/  @!P0 FADD.FTZ R17, R17, -R12.reuse ;  /* 0x8000000c11118221 */ /* 0x100fe20000010000 */
[----:B------:R-:W-:Y:S01]  /*0b10*/  @!P1 FMUL.FTZ R18, R18, 1.4426950216293334961 ;  /* 0x3fb8aa3b12129820 */ /* 0x000fe20000410000 */
[--C-:B------:R-:W-:Y:S01]  /*0b20*/  @!P3 FADD.FTZ R26, R27, -R12.reuse ;  /* 0x8000000c1b1ab221 */ /* 0x100fe20000010000 */
[----:B------:R-:W0:Y:S01]  /*0b30*/  @!P5 MUFU.EX2 R15, R15 ;  /* 0x0000000f000fd308 */ /* 0x000e220000000800 */
[----:B------:R-:W-:Y:S01]  /*0b40*/  @!P0 FMUL.FTZ R17, R17, 1.4426950216293334961 ;  /* 0x3fb8aa3b11118820 */ /* 0x000fe20000410000 */
[----:B------:R-:W-:Y:S01]  /*0b50*/  @!P2 FADD.FTZ R19, R19, -R12 ;  /* 0x8000000c1313a221 */ /* 0x000fe20000010000 */
[----:B------:R-:W-:-:S02]  /*0b60*/  @!P4 HADD2.F32 R27, -RZ, R7.H0_H0 ;  /* 0x20000007ff1bc230 */ /* 0x000fc40000004100 */
[----:B------:R-:W-:Y:S01]  /*0b70*/  @!P3 FMUL.FTZ R26, R26, 1.4426950216293334961 ;  /* 0x3fb8aa3b1a1ab820 */ /* 0x000fe20000410000 */
[----:B------:R-:W-:Y:S01]  /*0b80*/  @!P2 FMUL.FTZ R20, R19, 1.4426950216293334961 ;  /* 0x3fb8aa3b1314a820 */ /* 0x000fe20000410000 */
[----:B------:R-:W-:Y:S01]  /*0b90*/  IMAD.MOV.U32 R19, RZ, RZ, RZ ;  /* 0x000000ffff137224 */ /* 0x000fe200078e00ff */
        /* <DEDUP_REMOVED lines=15> */
[----:B------:R-:W-:Y:S01]  /*0c90*/  HFMA2.MMA R13, -RZ, RZ, 0, 0 ;  /* 0x00000000ff0d7435 */ /* 0x000fe200000001ff */
        /* <DEDUP_REMOVED lines=31> */
.L_x_7628:
[----:B-1----:R-:W-:-:S07]  /*0e90*/  FADD.FTZ R13, R21, R18 ;  /* 0x00000012150d7221 */ /* 0x002fce0000010000 */
.L_x_7603:
[----:B------:R-:W-:Y:S05]  /*0ea0*/  BSYNC B0 ;  /* 0x0000000000007941 */ /* 0x000fea0003800000 */
.L_x_7602:
[----:B------:R-:W-:Y:S01]  /*0eb0*/  ISETP.NE.AND P6, PT, R23, RZ, PT ;  /* 0x000000ff1700720c */ /* 0x000fe20003fc5270 */
[----:B------:R-:W-:-:S12]  /*0ec0*/  WARPSYNC.ALL ;  /* 0x0000000000007948 */ /* 0x000fd80003800000 */
[----:B-1----:R1:W-:Y:S01]  /*0ed0*/  @!P6 STS [UR4], R13 ;  /* 0x0000000dff00e988 */ /* 0x0023e20008000804 */
[----:B------:R-:W-:Y:S06]  /*0ee0*/  BAR.SYNC.DEFER_BLOCKING 0x0 ;  /* 0x0000000000007b1d */ /* 0x000fec0000010000 */
[----:B------:R-:W-:Y:S01]  /*0ef0*/  BSSY B0, `(.L_x_7605) ;  /* 0x0000012000007945 */ /* 0x000fe20003800000 */
[----:B------:R-:W2:Y:S03]  /*0f00*/  LDS R13, [UR4] ;  /* 0x00000004ff0d7984 */ /* 0x000ea60008000800 */
[----:B-1----:R-:W-:Y:S05]  /*0f10*/  @P5 BRA `(.L_x_7606) ;  /* 0x00000000003c5947 */ /* 0x002fea0003800000 */
[----:B------:R-:W-:Y:S01]  /*0f20*/  HADD2.F32 R15, -RZ, R3.H0_H0 ;  /* 0x20000003ff0f7230 */ /* 0x000fe20000004100 */
        /* <DEDUP_REMOVED lines=12> */
[----:B------:R-:W-:-:S05]  /*0ff0*/  F2FP.F16.F32.PACK_AB R3, RZ, R3 ;  /* 0x00000003ff03723e */ /* 0x000fca00000000ff */
[----:B------:R1:W-:Y:S02]  /*1000*/  STG.E.U16 desc[UR6][R14.64], R3 ;  /* 0x000000030e007986 */ /* 0x0003e4000c101506 */
.L_x_7606:
[----:B------:R-:W-:Y:S05]  /*1010*/  BSYNC B0 ;  /* 0x0000000000007941 */ /* 0x000fea0003800000 */
.L_x_7605:
[----:B------:R-:W-:Y:S01]  /*1020*/  ISETP.NE.AND P5, PT, R22, RZ, PT ;  /* 0x000000ff1600720c */ /* 0x000fe20003fa5270 */
[----:B------:R-:W-:-:S12]  /*1030*/  BSSY B0, `(.L_x_7607) ;  /* 0x0000012000007945 */ /* 0x000fd80003800000 */
[----:B------:R-:W-:Y:S05]  /*1040*/  @P5 BRA `(.L_x_7608) ;  /* 0x0000000000405947 */ /* 0x000fea0003800000 */
[----:B-1----:R-:W-:Y:S01]  /*1050*/  HADD2.F32 R3, -RZ, R4.H0_H0 ;  /* 0x20000004ff037230 */ /* 0x002fe20000004100 */
        /* <DEDUP_REMOVED lines=12> */
[----:B------:R-:W-:Y:S02]  /*1120*/  F2FP.F16.F32.PACK_AB R3, RZ, R3 ;  /* 0x00000003ff03723e */ /* 0x000fe400000000ff */
[----:B------:R-:W-:-:S05]  /*1130*/  LEA.HI.X R17, R14, UR5, R15, 0x1, P5 ;  /* 0x000000050e117c11 */ /* 0x000fca000a8f0c0f */
[----:B------:R3:W-:Y:S02]  /*1140*/  STG.E.U16 desc[UR6][R16.64], R3 ;  /* 0x0000000310007986 */ /* 0x0007e4000c101506 */
.L_x_7608:
[----:B------:R-:W-:Y:S05]  /*1150*/  BSYNC B0 ;  /* 0x0000000000007941 */ /* 0x000fea0003800000 */
.L_x_7607:
[----:B------:R-:W-:Y:S04]  /*1160*/  BSSY B0, `(.L_x_7609) ;  /* 0x0000012000007945 */ /* 0x000fe80003800000 */
[----:B------:R-:W-:Y:S05]  /*1170*/  @P0 BRA `(.L_x_7610) ;  /* 0x0000000000400947 */ /* 0x000fea0003800000 */
[----:B-1-3--:R-:W1:Y:S01]  /*1180*/  LDC R3, c[0x0][RZ] ;  /* 0x00000000ff037b82 */ /* 0x00ae620000000800 */
[----:B------:R-:W-:Y:S01]  /*1190*/  HADD2.F32 R15, -RZ, R2.H0_H0 ;  /* 0x20000002ff0f7230 */ /* 0x000fe20000004100 */
[----:B--2---:R-:W-:Y:S01]  /*11a0*/  MUFU.RCP R17, R13 ;  /* 0x0000000d00117308 */ /* 0x004fe20000001000 */
[----:B------:R-:W-:-:S03]  /*11b0*/  ULDC.64 UR4, c[0x0][0x210] ;  /* 0x0000840000047ab9 */ /* 0x000fc60000000a00 */
[----:B------:R-:W-:-:S04]  /*11c0*/  FADD.FTZ R15, R15, -R12 ;  /* 0x8000000c0f0f7221 */ /* 0x000fc80000010000 */
[----:B------:R-:W-:-:S04]  /*11d0*/  FMUL.FTZ R16, R15, 1.4426950216293334961 ;  /* 0x3fb8aa3b0f107820 */ /* 0x000fc80000410000 */
[----:B------:R-:W2:Y:S01]  /*11e0*/  MUFU.EX2 R4, R16 ;  /* 0x0000001000047308 */ /* 0x000ea20000000800 */
[----:B-1----:R-:W-:-:S04]  /*11f0*/  LEA R2, R3, R8, 0x1 ;  /* 0x0000000803027211 */ /* 0x002fc800078e08ff */
[--C-:B------:R-:W-:Y:S01]  /*1200*/  SHF.R.S32.HI R3, RZ, 0x1f, R2.reuse ;  /* 0x0000001fff037819 */ /* 0x100fe20000011402 */
[----:B--2---:R-:W-:Y:S02]  /*1210*/  FMUL.FTZ R4, R4, R17 ;  /* 0x0000001104047220 */ /* 0x004fe40000410000 */
[----:B------:R-:W-:-:S03]  /*1220*/  IMAD.WIDE.U32 R2, R10, UR8, R2 ;  /* 0x000000080a027c25 */ /* 0x000fc6000f8e0002 */
[----:B------:R-:W-:Y:S01]  /*1230*/  F2FP.F16.F32.PACK_AB R4, RZ, R4 ;  /* 0x00000004ff04723e */ /* 0x000fe200000000ff */
[----:B------:R-:W-:Y:S01]  /*1240*/  IMAD R3, R11, UR8, R3 ;  /* 0x000000080b037c24 */ /* 0x000fe2000f8e0203 */
[----:B------:R-:W-:-:S04]  /*1250*/  LEA R14, P0, R2, UR4, 0x1 ;  /* 0x00000004020e7c11 */ /* 0x000fc8000f8008ff */
[----:B------:R-:W-:-:S05]  /*1260*/  LEA.HI.X R15, R2, UR5, R3, 0x1, P0 ;  /* 0x00000005020f7c11 */ /* 0x000fca00080f0c03 */
[----:B------:R4:W-:Y:S04]  /*1270*/  STG.E.U16 desc[UR6][R14.64], R4 ;  /* 0x000000040e007986 */ /* 0x0009e8000c101506 */
.L_x_7610:
[----:B------:R-:W-:Y:S05]  /*1280*/  BSYNC B0 ;  /* 0x0000000000007941 */ /* 0x000fea0003800000 */
.L_x_7609:
[----:B------:R-:W-:Y:S04]  /*1290*/  BSSY B0, `(.L_x_7611) ;  /* 0x0000013000007945 */ /* 0x000fe80003800000 */
[----:B------:R-:W-:Y:S05]  /*12a0*/  @P1 BRA `(.L_x_7612) ;  /* 0x0000000000441947 */ /* 0x000fea0003800000 */
[----:B-1-3--:R-:W1:Y:S01]  /*12b0*/  LDC R3, c[0x0][RZ] ;  /* 0x00000000ff037b82 */ /* 0x00ae620000000800 */
[----:B----4-:R-:W-:Y:S01]  /*12c0*/  HADD2.F32 R15, -RZ, R0.H0_H0 ;  /* 0x20000000ff0f7230 */ /* 0x010fe20000004100 */
[----:B--2---:R-:W-:Y:S01]  /*12d0*/  MUFU.RCP R17, R13 ;  /* 0x0000000d00117308 */ /* 0x004fe20000001000 */
[----:B------:R-:W-:-:S03]  /*12e0*/  ULDC.64 UR4, c[0x0][0x210] ;  /* 0x0000840000047ab9 */ /* 0x000fc60000000a00 */
[----:B------:R-:W-:-:S04]  /*12f0*/  FADD.FTZ R15, R15, -R12 ;  /* 0x8000000c0f0f7221 */ /* 0x000fc80000010000 */
[----:B------:R-:W-:-:S04]  /*1300*/  FMUL.FTZ R4, R15, 1.4426950216293334961 ;  /* 0x3fb8aa3b0f047820 */ /* 0x000fc80000410000 */
[----:B------:R-:W2:Y:S01]  /*1310*/  MUFU.EX2 R0, R4 ;  /* 0x0000000400007308 */ /* 0x000ea20000000800 */
[----:B-1----:R-:W-:-:S04]  /*1320*/  IMAD R2, R3, 0x2, R8 ;  /* 0x0000000203027824 */ /* 0x002fc800078e0208 */
        /* <DEDUP_REMOVED lines=9> */
.L_x_7612:
[----:B------:R-:W-:Y:S05]  /*13c0*/  BSYNC B0 ;  /* 0x0000000000007941 */ /* 0x000fea0003800000 */
.L_x_7611:
[----:B------:R-:W-:Y:S04]  /*13d0*/  BSSY B0, `(.L_x_7613) ;  /* 0x0000013000007945 */ /* 0x000fe80003800000 */
[----:B------:R-:W-:Y:S05]  /*13e0*/  @P2 BRA `(.L_x_7614) ;  /* 0x0000000000442947 */ /* 0x000fea0003800000 */
[----:B-1-3--:R-:W1:Y:S01]  /*13f0*/  LDC R3, c[0x0][RZ] ;  /* 0x00000000ff037b82 */ /* 0x00ae620000000800 */
[----:B------:R-:W-:Y:S01]  /*1400*/  HADD2.F32 R5, -RZ, R5.H0_H0 ;  /* 0x20000005ff057230 */ /* 0x000fe20000004100 */
[----:B--2-4-:R-:W-:Y:S01]  /*1410*/  MUFU.RCP R15, R13 ;  /* 0x0000000d000f7308 */ /* 0x014fe20000001000 */
[----:B------:R-:W-:-:S03]  /*1420*/  ULDC.64 UR4, c[0x0][0x210] ;  /* 0x0000840000047ab9 */ /* 0x000fc60000000a00 */
[----:B------:R-:W-:-:S04]  /*1430*/  FADD.FTZ R5, R5, -R12 ;  /* 0x8000000c05057221 */ /* 0x000fc80000010000 */
[----:B------:R-:W-:-:S04]  /*1440*/  FMUL.FTZ R14, R5, 1.4426950216293334961 ;  /* 0x3fb8aa3b050e7820 */ /* 0x000fc80000410000 */
[----:B------:R-:W2:Y:S01]  /*1450*/  MUFU.EX2 R0, R14 ;  /* 0x0000000e00007308 */ /* 0x000ea20000000800 */
[----:B-1----:R-:W-:-:S05]  /*1460*/  LEA R2, R3, R8, 0x1 ;  /* 0x0000000803027211 */ /* 0x002fca00078e08ff */
        /* <DEDUP_REMOVED lines=9> */
.L_x_7614:
[----:B------:R-:W-:Y:S05]  /*1500*/  BSYNC B0 ;  /* 0x0000000000007941 */ /* 0x000fea0003800000 */
.L_x_7613:
[----:B------:R-:W-:Y:S04]  /*1510*/  BSSY B0, `(.L_x_7615) ;  /* 0x0000014000007945 */ /* 0x000fe80003800000 */
[----:B------:R-:W-:Y:S05]  /*1520*/  @P3 BRA `(.L_x_7616) ;  /* 0x0000000000483947 */ /* 0x000fea0003800000 */
[----:B-1-3--:R-:W1:Y:S01]  /*1530*/  LDC R3, c[0x0][RZ] ;  /* 0x00000000ff037b82 */ /* 0x00ae620000000800 */
[----:B------:R-:W-:Y:S01]  /*1540*/  HADD2.F32 R5, -RZ, R6.H0_H0 ;  /* 0x20000006ff057230 */ /* 0x000fe20000004100 */
[----:B--2-4-:R-:W-:Y:S01]  /*1550*/  MUFU.RCP R15, R13 ;  /* 0x0000000d000f7308 */ /* 0x014fe20000001000 */
[----:B------:R-:W-:-:S03]  /*1560*/  ULDC.64 UR4, c[0x0][0x210] ;  /* 0x0000840000047ab9 */ /* 0x000fc60000000a00 */
[----:B------:R-:W-:-:S04]  /*1570*/  FADD.FTZ R5, R5, -R12 ;  /* 0x8000000c05057221 */ /* 0x000fc80000010000 */
[----:B------:R-:W-:-:S06]  /*1580*/  FMUL.FTZ R6, R5, 1.4426950216293334961 ;  /* 0x3fb8aa3b05067820 */ /* 0x000fcc0000410000 */
[----:B------:R-:W2:Y:S01]  /*1590*/  MUFU.EX2 R6, R6 ;  /* 0x0000000600067308 */ /* 0x000ea20000000800 */
[----:B-1----:R-:W-:-:S05]  /*15a0*/  IMAD R0, R3, 0x2, R8 ;  /* 0x0000000203007824 */ /* 0x002fca00078e0208 */
[----:B------:R-:W-:-:S05]  /*15b0*/  LEA R0, R3, R0, 0x1 ;  /* 0x0000000003007211 */ /* 0x000fca00078e08ff */
        /* <DEDUP_REMOVED lines=9> */
.L_x_7616:
[----:B------:R-:W-:Y:S05]  /*1650*/  BSYNC B0 ;  /* 0x0000000000007941 */ /* 0x000fea0003800000 */
.L_x_7615:
[----:B------:R-:W-:Y:S05]  /*1660*/  @P4 EXIT ;  /* 0x000000000000494d */ /* 0x000fea0003800000 */
[----:B-1-3--:R-:W1:Y:S01]  /*1670*/  LDC R3, c[0x0][RZ] ;  /* 0x00000000ff037b82 */ /* 0x00ae620000000800 */
        /* <DEDUP_REMOVED lines=10> */
[----:B------:R-:W-:-:S04]  /*1720*/  F2FP.F16.F32.PACK_AB R0, RZ, R0 ;  /* 0x00000000ff00723e */ /* 0x000fc800000000ff */
[----:B------:R-:W-:-:S03]  /*1730*/  SHF.R.S32.HI R3, RZ, 0x1f, R2 ;  /* 0x0000001fff037819 */ /* 0x000fc60000011402 */
[----:B------:R-:W-:-:S04]  /*1740*/  IMAD.WIDE.U32 R2, R10, UR8, R2 ;  /* 0x000000080a027c25 */ /* 0x000fc8000f8e0002 */
[----:B------:R-:W-:Y:S01]  /*1750*/  IMAD R11, R11, UR8, R3 ;  /* 0x000000080b0b7c24 */ /* 0x000fe2000f8e0203 */
[----:B----4-:R-:W-:-:S04]  /*1760*/  LEA R4, P0, R2, UR4, 0x1 ;  /* 0x0000000402047c11 */ /* 0x010fc8000f8008ff */
[----:B------:R-:W-:-:S05]  /*1770*/  LEA.HI.X R5, R2, UR5, R11, 0x1, P0 ;  /* 0x0000000502057c11 */ /* 0x000fca00080f0c0b */
[----:B------:R-:W-:Y:S01]  /*1780*/  STG.E.U16 desc[UR6][R4.64], R0 ;  /* 0x0000000004007986 */ /* 0x000fe2000c101506 */
[----:B------:R-:W-:Y:S05]  /*1790*/  EXIT ;  /* 0x000000000000794d */ /* 0x000fea0003800000 */
.L_x_7601:
[----:B-1----:R-:W-:Y:S01]  /*17a0*/  IMAD.MOV.U32 R26, RZ, RZ, R19 ;  /* 0x000000ffff1a7224 */ /* 0x002fe200078e0013 */
[----:B------:R-:W-:Y:S01]  /*17b0*/  MOV R17, 0x10 ;  /* 0x0000001000117802 */ /* 0x000fe20000000f00 */
[----:B------:R-:W-:Y:S02]  /*17c0*/  IMAD.MOV.U32 R16, RZ, RZ, 0x1f ;  /* 0x0000001fff107424 */ /* 0x000fe400078e00ff */
[----:B------:R-:W-:-:S07]  /*17d0*/  IMAD.MOV.U32 R15, RZ, RZ, -0x1 ;  /* 0xffffffffff0f7424 */ /* 0x000fce00078e00ff */
[----:B------:R-:W-:Y:S05]  /*17e0*/  WARPSYNC.COLLECTIVE R15, `(.L_x_7617) ;  /* 0x000000000f087348 */ /* 0x000fea0003c00000 */
[----:B------:R0:W1:Y:S02]  /*17f0*/  SHFL.DOWN P6, R18, R26, R17, R16 ;  /* 0x080000111a127389 */ /* 0x00006400000c0010 */
[----:B01----:R-:W-:Y:S01]  /*1800*/  ENDCOLLECTIVE ;  /* 0x000000000000791b */ /* 0x003fe20003800000 */
.L_x_7617:
[----:B------:R-:W-:Y:S01]  /*1810*/  IMAD.MOV.U32 R17, RZ, RZ, 0x8 ;  /* 0x00000008ff117424 */ /* 0x000fe200078e00ff */
[----:B------:R-:W-:-:S04]  /*1820*/  FSETP.GEU.FTZ.AND P6, PT, R19, R18, PT ;  /* 0x000000121300720b */ /* 0x000fc80003fde000 */
[----:B------:R-:W-:-:S04]  /*1830*/  FSEL R12, R18, R19, !P6 ;  /* 0x00000013120c7208 */ /* 0x000fc80007000000 */
[----:B------:R-:W-:-:S07]  /*1840*/  MOV R26, R12 ;  /* 0x0000000c001a7202 */ /* 0x000fce0000000f00 */
[----:B------:R-:W-:Y:S05]  /*1850*/  WARPSYNC.COLLECTIVE R15, `(.L_x_7618) ;  /* 0x000000000f087348 */ /* 0x000fea0003c00000 */
[----:B------:R0:W1:Y:S02]  /*1860*/  SHFL.DOWN P6, R18, R26, R17, R16 ;  /* 0x080000111a127389 */ /* 0x00006400000c0010 */
[----:B01----:R-:W-:Y:S01]  /*1870*/  ENDCOLLECTIVE ;  /* 0x000000000000791b */ /* 0x003fe20003800000 */
.L_x_7618:
[----:B------:R-:W-:Y:S01]  /*1880*/  HFMA2.MMA R17, -RZ, RZ, 0, 2.384185791015625e-07 ;  /* 0x00000004ff117435 */ /* 0x000fe200000001ff */
[----:B------:R-:W-:-:S04]  /*1890*/  FSETP.GEU.FTZ.AND P6, PT, R12, R18, PT ;  /* 0x000000120c00720b */ /* 0x000fc80003fde000 */
[----:B------:R-:W-:-:S05]  /*18a0*/  FSEL R20, R18, R12, !P6 ;  /* 0x0000000c12147208 */ /* 0x000fca0007000000 */
[----:B------:R-:W-:-:S07]  /*18b0*/  IMAD.MOV.U32 R26, RZ, RZ, R20 ;  /* 0x000000ffff1a7224 */ /* 0x000fce00078e0014 */
[----:B------:R-:W-:Y:S05]  /*18c0*/  WARPSYNC.COLLECTIVE R15, `(.L_x_7619) ;  /* 0x000000000f087348 */ /* 0x000fea0003c00000 */
[----:B------:R0:W1:Y:S02]  /*18d0*/  SHFL.DOWN P6, R18, R26, R17, R16 ;  /* 0x080000111a127389 */ /* 0x00006400000c0010 */
[----:B01----:R-:W-:Y:S01]  /*18e0*/  ENDCOLLECTIVE ;  /* 0x000000000000791b */ /* 0x003fe20003800000 */
.L_x_7619:
[----:B------:R-:W-:Y:S01]  /*18f0*/  IMAD.MOV.U32 R17, RZ, RZ, 0x2 ;  /* 0x00000002ff117424 */ /* 0x000fe200078e00ff */
[----:B------:R-:W-:-:S04]  /*1900*/  FSETP.GEU.FTZ.AND P6, PT, R20, R18, PT ;  /* 0x000000121400720b */ /* 0x000fc80003fde000 */
[----:B------:R-:W-:-:S05]  /*1910*/  FSEL R23, R18, R20, !P6 ;  /* 0x0000001412177208 */ /* 0x000fca0007000000 */
[----:B------:R-:W-:-:S07]  /*1920*/  IMAD.MOV.U32 R26, RZ, RZ, R23 ;  /* 0x000000ffff1a7224 */ /* 0x000fce00078e0017 */
[----:B------:R-:W-:Y:S05]  /*1930*/  WARPSYNC.COLLECTIVE R15, `(.L_x_7620) ;  /* 0x000000000f087348 */ /* 0x000fea0003c00000 */
[----:B------:R0:W1:Y:S02]  /*1940*/  SHFL.DOWN P6, R18, R26, R17, R16 ;  /* 0x080000111a127389 */ /* 0x00006400000c0010 */
[----:B01----:R-:W-:Y:S01]  /*1950*/  ENDCOLLECTIVE ;  /* 0x000000000000791b */ /* 0x003fe20003800000 */
.L_x_7620:
[----:B------:R-:W-:Y:S01]  /*1960*/  IMAD.MOV.U32 R17, RZ, RZ, 0x1 ;  /* 0x00000001ff117424 */ /* 0x000fe200078e00ff */
[----:B------:R-:W-:-:S04]  /*1970*/  FSETP.GEU.FTZ.AND P6, PT, R23, R18, PT ;  /* 0x000000121700720b */ /* 0x000fc80003fde000 */
[----:B------:R-:W-:-:S04]  /*1980*/  FSEL R19, R18, R23, !P6 ;  /* 0x0000001712137208 */ /* 0x000fc80007000000 */
[----:B------:R-:W-:-:S07]  /*1990*/  MOV R26, R19 ;  /* 0x00000013001a7202 */ /* 0x000fce0000000f00 */
[----:B------:R-:W-:Y:S05]  /*19a0*/  WARPSYNC.COLLECTIVE R15, `(.L_x_7621) ;  /* 0x000000000f087348 */ /* 0x000fea0003c00000 */
[----:B------:R0:W1:Y:S02]  /*19b0*/  SHFL.DOWN P6, R18, R26, R17, R16 ;  /* 0x080000111a127389 */ /* 0x00006400000c0010 */
[----:B01----:R-:W-:Y:S01]  /*19c0*/  ENDCOLLECTIVE ;  /* 0x000000000000791b */ /* 0x003fe20003800000 */
.L_x_7621:
[----:B------:R-:W-:Y:S05]  /*19d0*/  BRA `(.L_x_7622) ;  /* 0xffffffec00d87947 */ /* 0x000fea000383ffff */
.L_x_7604:
[----:B------:R-:W-:Y:S01]  /*19e0*/  HFMA2.MMA R17, -RZ, RZ, 0, 9.5367431640625e-07 ;  /* 0x00000010ff117435 */ /* 0x000fe200000001ff */
[----:B-1----:R-:W-:Y:S02]  /*19f0*/  IMAD.MOV.U32 R26, RZ, RZ, R13 ;  /* 0x000000ffff1a7224 */ /* 0x002fe400078e000d */
[----:B------:R-:W-:Y:S02]  /*1a00*/  IMAD.MOV.U32 R16, RZ, RZ, 0x1f ;  /* 0x0000001fff107424 */ /* 0x000fe400078e00ff */
[----:B------:R-:W-:-:S07]  /*1a10*/  IMAD.MOV.U32 R15, RZ, RZ, -0x1 ;  /* 0xffffffffff0f7424 */ /* 0x000fce00078e00ff */
[----:B------:R-:W-:Y:S05]  /*1a20*/  WARPSYNC.COLLECTIVE R15, `(.L_x_7623) ;  /* 0x000000000f087348 */ /* 0x000fea0003c00000 */
[----:B------:R0:W1:Y:S02]  /*1a30*/  SHFL.DOWN P6, R18, R26, R17, R16 ;  /* 0x080000111a127389 */ /* 0x00006400000c0010 */
[----:B01----:R-:W-:Y:S01]  /*1a40*/  ENDCOLLECTIVE ;  /* 0x000000000000791b */ /* 0x003fe20003800000 */
.L_x_7623:
[----:B------:R-:W-:Y:S02]  /*1a50*/  IMAD.MOV.U32 R17, RZ, RZ, 0x8 ;  /* 0x00000008ff117424 */ /* 0x000fe400078e00ff */
[----:B------:R-:W-:-:S05]  /*1a60*/  FADD.FTZ R14, R13, R18 ;  /* 0x000000120d0e7221 */ /* 0x000fca0000010000 */
[----:B------:R-:W-:-:S07]  /*1a70*/  MOV R26, R14 ;  /* 0x0000000e001a7202 */ /* 0x000fce0000000f00 */
[----:B------:R-:W-:Y:S05]  /*1a80*/  WARPSYNC.COLLECTIVE R15, `(.L_x_7624) ;  /* 0x000000000f087348 */ /* 0x000fea0003c00000 */
[----:B------:R0:W1:Y:S02]  /*1a90*/  SHFL.DOWN P6, R18, R26, R17, R16 ;  /* 0x080000111a127389 */ /* 0x00006400000c0010 */
[----:B01----:R-:W-:Y:S01]  /*1aa0*/  ENDCOLLECTIVE ;  /* 0x000000000000791b */ /* 0x003fe20003800000 */
.L_x_7624:
[----:B------:R-:W-:Y:S01]  /*1ab0*/  HFMA2.MMA R17, -RZ, RZ, 0, 2.384185791015625e-07 ;  /* 0x00000004ff117435 */ /* 0x000fe200000001ff */
[----:B------:R-:W-:-:S04]  /*1ac0*/  FADD.FTZ R19, R14, R18 ;  /* 0x000000120e137221 */ /* 0x000fc80000010000 */
[----:B------:R-:W-:-:S07]  /*1ad0*/  IMAD.MOV.U32 R26, RZ, RZ, R19 ;  /* 0x000000ffff1a7224 */ /* 0x000fce00078e0013 */
[----:B------:R-:W-:Y:S05]  /*1ae0*/  WARPSYNC.COLLECTIVE R15, `(.L_x_7625) ;  /* 0x000000000f087348 */ /* 0x000fea0003c00000 */
[----:B------:R0:W1:Y:S02]  /*1af0*/  SHFL.DOWN P6, R18, R26, R17, R16 ;  /* 0x080000111a127389 */ /* 0x00006400000c0010 */
[----:B01----:R-:W-:Y:S01]  /*1b00*/  ENDCOLLECTIVE ;  /* 0x000000000000791b */ /* 0x003fe20003800000 */
.L_x_7625:
[----:B------:R-:W-:Y:S02]  /*1b10*/  IMAD.MOV.U32 R17, RZ, RZ, 0x2 ;  /* 0x00000002ff117424 */ /* 0x000fe400078e00ff */
[----:B------:R-:W-:-:S04]  /*1b20*/  FADD.FTZ R20, R19, R18 ;  /* 0x0000001213147221 */ /* 0x000fc80000010000 */
[----:B------:R-:W-:-:S07]  /*1b30*/  IMAD.MOV.U32 R26, RZ, RZ, R20 ;  /* 0x000000ffff1a7224 */ /* 0x000fce00078e0014 */
[----:B------:R-:W-:Y:S05]  /*1b40*/  WARPSYNC.COLLECTIVE R15, `(.L_x_7626) ;  /* 0x000000000f087348 */ /* 0x000fea0003c00000 */
[----:B------:R0:W1:Y:S02]  /*1b50*/  SHFL.DOWN P6, R18, R26, R17, R16 ;  /* 0x080000111a127389 */ /* 0x00006400000c0010 */
[----:B01----:R-:W-:Y:S01]  /*1b60*/  ENDCOLLECTIVE ;  /* 0x000000000000791b */ /* 0x003fe20003800000 */
.L_x_7626:
[----:B------:R-:W-:Y:S02]  /*1b70*/  IMAD.MOV.U32 R17, RZ, RZ, 0x1 ;  /* 0x00000001ff117424 */ /* 0x000fe400078e00ff */
[----:B------:R-:W-:-:S05]  /*1b80*/  FADD.FTZ R21, R20, R18 ;  /* 0x0000001214157221 */ /* 0x000fca0000010000 */
[----:B------:R-:W-:-:S07]  /*1b90*/  MOV R26, R21 ;  /* 0x00000015001a7202 */ /* 0x000fce0000000f00 */
[----:B------:R-:W-:Y:S05]  /*1ba0*/  WARPSYNC.COLLECTIVE R15, `(.L_x_7627) ;  /* 0x000000000f087348 */ /* 0x000fea0003c00000 */
[----:B------:R0:W1:Y:S02]  /*1bb0*/  SHFL.DOWN P6, R18, R26, R17, R16 ;  /* 0x080000111a127389 */ /* 0x00006400000c0010 */
[----:B01----:R-:W-:Y:S01]  /*1bc0*/  ENDCOLLECTIVE ;  /* 0x000000000000791b */ /* 0x003fe20003800000 */
.L_x_7627:
[----:B------:R-:W-:Y:S05]  /*1bd0*/  BRA `(.L_x_7628) ;  /* 0xfffffff000ac7947 */ /* 0x000fea000383ffff */
.L_x_7629:
        /* <DEDUP_REMOVED lines=10> */
.L_x_12089:


//--------------------- .text._ZN2at6native43_GLOBAL__N__9ae7fba5_10_SoftMax_cu_9f978f6322cunn_SoftMaxForwardRegIN3c104HalfEfS4_NS1_22SoftMaxForwardEpilogueElLi6EEEvPT1_PKT_T3_ --------------------------
	.section	.text._ZN2at6native43_GLOBAL__N__9ae7fba5_10_SoftMax_cu_9f978f6322cunn_SoftMaxForwardRegIN3c104HalfEfS4_NS1_22SoftMaxForwardEpilogueElLi6EEEvPT1_PKT_T3_,"ax",@progbits
	.align	128
.text._ZN2at6native43_GLOBAL__N__9ae7fba5_10_SoftMax_cu_9f978f6322cunn_SoftMaxForwardRegIN3c104HalfEfS4_NS1_22SoftMaxForwardEpilogueElLi6EEEvPT1_PKT_T3_:
        .type           _ZN2at6native43_GLOBAL__N__9ae7fba5_10_SoftMax_cu_9f978f6322cunn_SoftMaxForwardRegIN3c104HalfEfS4_NS1_22SoftMaxForwardEpilogueElLi6EEEvPT1_PKT_T3_,@function
        .size           _ZN2at6native43_GLOBAL__N__9ae7fba5_10_SoftMax_cu_9f978f6322cunn_SoftMaxForwardRegIN3c104HalfEfS4_NS1_22SoftMaxForwardEpilogueElLi6EEEvPT1_PKT_T3_,(.L_x_12090 - _ZN2at6native43_GLOBAL__N__9ae7fba5_10_SoftMax_cu_9f978f6322cunn_SoftMaxForwardRegIN3c104HalfEfS4_NS1_22SoftMaxForwardEpilogueElLi6EEEvPT1_PKT_T3_)
        .other          _ZN2at6native43_GLOBAL__N__9ae7fba5_10_SoftMax_cu_9f978f6322cunn_SoftMaxForwardRegIN3c104HalfEfS4_NS1_22SoftMaxForwardEpilogueElLi6EEEvPT1_PKT_T3_,@"STO_CUDA_ENTRY STV_DEFAULT"
_ZN2at6native43_GLOBAL__N__9ae7fba5_10_SoftMax_cu_9f978f6322cunn_SoftMaxForwardRegIN3c104HalfEfS4_NS1_22SoftMaxForwardEpilogueElLi6EEEvPT1_PKT_T3_:
        /* <DEDUP_REMOVED lines=11> */
[----:B------:R-:W-:Y:S02]  /*00b0*/  ISETP.GE.U32.AND P0, PT, R14, R4, PT ;  /* 0x000000040e00720c */ /* 0x000fe40003f06070 */
[----:B------:R-:W-:-:S02]  /*00c0*/  SHF.R.S32.HI R19, RZ, 0x1f, R18 ;  /* 0x0000001fff137819 */ /* 0x000fc40000011412 */
[CC--:B------:R-:W-:Y:S02]  /*00d0*/  ISETP.GE.U32.AND P1, PT, R18.reuse, R4.reuse, PT ;  /* 0x000000041200720c */ /* 0x0c0fe40003f26070 */
[-C--:B------:R-:W-:Y:S02]  /*00e0*/  ISETP.GE.AND.EX P0, PT, R15, R5.reuse, PT, P0 ;  /* 0x000000050f00720c */ /* 0x080fe40003f06300 */
[-C--:B------:R-:W-:Y:S02]  /*00f0*/  ISETP.GE.AND.EX P1, PT, R19, R5.reuse, PT, P1 ;  /* 0x000000051300720c */ /* 0x080fe40003f26310 */
[----:B------:R-:W-:Y:S02]  /*0100*/  IADD3 R8, R18, UR4, RZ ;  /* 0x0000000412087c10 */ /* 0x000fe4000fffe0ff */
[----:B------:R-:W-:Y:S02]  /*0110*/  ISETP.GE.AND.EX P3, PT, R7, R5, PT, P3 ;  /* 0x000000050700720c */ /* 0x000fe40003f66330 */
[----:B------:R-:W-:Y:S01]  /*0120*/  SHF.R.S32.HI R9, RZ, 0x1f, R8 ;  /* 0x0000001fff097819 */ /* 0x000fe20000011408 */
[C---:B------:R-:W-:Y:S01]  /*0130*/  VIADD R20, R8.reuse, UR4 ;  /* 0x0000000408147c36 */ /* 0x040fe20008000000 */
[----:B------:R-:W-:-:S03]  /*0140*/  ISETP.GE.U32.AND P2, PT, R8, R4, PT ;  /* 0x000000040800720c */ /* 0x000fc60003f46070 */
[----:B------:R-:W0:Y:S01]  /*0150*/  @!P0 LDC.64 R10, c[0x0][0x218] ;  /* 0x00008600ff0a8b82 */ /* 0x000e220000000a00 */
[----:B------:R-:W-:Y:S01]  /*0160*/  ISETP.GE.AND.EX P2, PT, R9, R5, PT, P2 ;  /* 0x000000050900720c */ /* 0x000fe20003f46320 */
[----:B--2---:R-:W-:Y:S01]  /*0170*/  @!P0 IMAD.WIDE.U32 R14, R4, UR8, R14 ;  /* 0x00000008040e8c25 */ /* 0x004fe2000f8e000e */
[----:B------:R-:W-:-:S03]  /*0180*/  SHF.R.S32.HI R21, RZ, 0x1f, R20 ;  /* 0x0000001fff157819 */ /* 0x000fc60000011414 */
[C---:B------:R-:W-:Y:S02]  /*0190*/  @!P1 IMAD.WIDE.U32 R18, R4.reuse, UR8, R18 ;  /* 0x0000000804129c25 */ /* 0x040fe4000f8e0012 */
[----:B------:R-:W1:Y:S02]  /*01a0*/  @!P1 LDC.64 R12, c[0x0][0x218] ;  /* 0x00008600ff0c9b82 */ /* 0x000e640000000a00 */
[C---:B------:R-:W-:Y:S02]  /*01b0*/  @!P0 IMAD R15, R5.reuse, UR8, R15 ;  /* 0x00000008050f8c24 */ /* 0x040fe4000f8e020f */
[C---:B------:R-:W-:Y:S02]  /*01c0*/  @!P1 IMAD R19, R5.reuse, UR8, R19 ;  /* 0x0000000805139c24 */ /* 0x040fe4000f8e0213 */
[----:B------:R-:W-:Y:S02]  /*01d0*/  @!P2 IMAD.WIDE.U32 R8, R4, UR8, R8 ;  /* 0x000000080408ac25 */ /* 0x000fe4000f8e0008 */
[----:B------:R-:W2:Y:S02]  /*01e0*/  @!P2 LDC.64 R16, c[0x0][0x218] ;  /* 0x00008600ff10ab82 */ /* 0x000ea40000000a00 */
[----:B------:R-:W-:Y:S01]  /*01f0*/  @!P2 IMAD R9, R5, UR8, R9 ;  /* 0x000000080509ac24 */ /* 0x000fe2000f8e0209 */
[----:B0-----:R-:W-:-:S04]  /*0200*/  @!P0 LEA R10, P4, R14, R10, 0x1 ;  /* 0x0000000a0e0a8211 */ /* 0x001fc800078808ff */
[----:B------:R-:W-:Y:S02]  /*0210*/  @!P0 LEA.HI.X R11, R14, R11, R15, 0x1, P4 ;  /* 0x0000000b0e0b8211 */ /* 0x000fe400020f0c0f */
[----:B------:R-:W-:Y:S01]  /*0220*/  ISETP.GE.U32.AND P4, PT, R20, R4, PT ;  /* 0x000000041400720c */ /* 0x000fe20003f86070 */
[----:B------:R-:W0:Y:S01]  /*0230*/  @!P3 LDC.64 R14, c[0x0][0x218] ;  /* 0x00008600ff0ebb82 */ /* 0x000e220000000a00 */
[----:B-1----:R-:W-:Y:S01]  /*0240*/  @!P1 LEA R12, P5, R18, R12, 0x1 ;  /* 0x0000000c120c9211 */ /* 0x002fe200078a08ff */
[----:B------:R-:W-:Y:S01]  /*0250*/  @!P3 IMAD.WIDE.U32 R28, R4, UR8, R6 ;  /* 0x00000008041cbc25 */ /* 0x000fe2000f8e0006 */
[----:B------:R-:W-:Y:S01]  /*0260*/  ISETP.GE.AND.EX P4, PT, R21, R5, PT, P4 ;  /* 0x000000051500720c */ /* 0x000fe20003f86340 */
[----:B------:R1:W3:Y:S01]  /*0270*/  @!P0 LDG.E.U16 R2, desc[UR6][R10.64] ;  /* 0x000000060a028981 */ /* 0x0002e2000c1e1500 */
[----:B------:R-:W-:Y:S01]  /*0280*/  @!P1 LEA.HI.X R13, R18, R13, R19, 0x1, P5 ;  /* 0x0000000d120d9211 */ /* 0x000fe200028f0c13 */
[----:B------:R-:W-:Y:S01]  /*0290*/  VIADD R18, R20, UR4 ;  /* 0x0000000414127c36 */ /* 0x000fe20008000000 */
[----:B--2---:R-:W-:Y:S01]  /*02a0*/  @!P2 LEA R16, P6, R8, R16, 0x1 ;  /* 0x000000100810a211 */ /* 0x004fe200078c08ff */
[----:B------:R-:W-:-:S03]  /*02b0*/  @!P3 IMAD R25, R5, UR8, R29 ;  /* 0x000000080519bc24 */ /* 0x000fc6000f8e021d */
[----:B------:R-:W-:Y:S01]  /*02c0*/  SHF.R.S32.HI R19, RZ, 0x1f, R18 ;  /* 0x0000001fff137819 */ /* 0x000fe20000011412 */
[----:B------:R-:W2:Y:S01]  /*02d0*/  @!P1 LDG.E.U16 R0, desc[UR6][R12.64] ;  /* 0x000000060c009981 */ /* 0x000ea2000c1e1500 */
[----:B------:R-:W-:Y:S02]  /*02e0*/  ISETP.GE.U32.AND P5, PT, R18, R4, PT ;  /* 0x000000041200720c */ /* 0x000fe40003fa6070 */
[----:B------:R-:W-:Y:S02]  /*02f0*/  @!P2 LEA.HI.X R17, R8, R17, R9, 0x1, P6 ;  /* 0x000000110811a211 */ /* 0x000fe400030f0c09 */
[----:B------:R-:W-:Y:S01]  /*0300*/  ISETP.GE.AND.EX P5, PT, R19, R5, PT, P5 ;  /* 0x000000051300720c */ /* 0x000fe20003fa6350 */
[----:B------:R-:W4:Y:S01]  /*0310*/  @!P4 LDC.64 R8, c[0x0][0x218] ;  /* 0x00008600ff08cb82 */ /* 0x000f220000000a00 */
[----:B------:R-:W-:Y:S01]  /*0320*/  @!P4 IMAD.WIDE.U32 R20, R4, UR8, R20 ;  /* 0x000000080414cc25 */ /* 0x000fe2000f8e0014 */
[----:B------:R-:W5:Y:S01]  /*0330*/  @!P2 LDG.E.U16 R22, desc[UR6][R16.64] ;  /* 0x000000061016a981 */ /* 0x000f62000c1e1500 */
[----:B0-----:R-:W-:-:S09]  /*0340*/  @!P3 LEA R14, P6, R28, R14, 0x1 ;  /* 0x0000000e1c0eb211 */ /* 0x001fd200078c08ff */
[----:B------:R-:W0:Y:S01]  /*0350*/  @!P5 LDC.64 R26, c[0x0][0x218] ;  /* 0x00008600ff1adb82 */ /* 0x000e220000000a00 */
[----:B------:R-:W-:-:S05]  /*0360*/  @!P3 LEA.HI.X R15, R28, R15, R25, 0x1, P6 ;  /* 0x0000000f1c0fb211 */ /* 0x000fca00030f0c19 */
[----:B------:R0:W2:Y:S01]  /*0370*/  @!P3 LDG.E.U16 R3, desc[UR6][R14.64] ;  /* 0x000000060e03b981 */ /* 0x0000a2000c1e1500 */
[----:B------:R-:W-:Y:S02]  /*0380*/  @!P4 IMAD R21, R5, UR8, R21 ;  /* 0x000000080515cc24 */ /* 0x000fe4000f8e0215 */
[----:B------:R-:W-:Y:S01]  /*0390*/  @!P5 IMAD.WIDE.U32 R18, R4, UR8, R18 ;  /* 0x000000080412dc25 */ /* 0x000fe2000f8e0012 */
[----:B----4-:R-:W-:-:S03]  /*03a0*/  @!P4 LEA R8, P6, R20, R8, 0x1 ;  /* 0x000000081408c211 */ /* 0x010fc600078c08ff */
[----:B-1----:R-:W-:Y:S01]  /*03b0*/  @!P5 IMAD R10, R5, UR8, R19 ;  /* 0x00000008050adc24 */ /* 0x002fe2000f8e0213 */
[----:B------:R-:W-:-:S05]  /*03c0*/  @!P4 LEA.HI.X R9, R20, R9, R21, 0x1, P6 ;  /* 0x000000091409c211 */ /* 0x000fca00030f0c15 */
[----:B------:R-:W4:Y:S01]  /*03d0*/  @!P4 LDG.E.U16 R23, desc[UR6][R8.64] ;  /* 0x000000060817c981 */ /* 0x000f22000c1e1500 */
[----:B0-----:R-:W-:-:S04]  /*03e0*/  @!P5 LEA R26, P6, R18, R26, 0x1 ;  /* 0x0000001a121ad211 */ /* 0x001fc800078c08ff */
[----:B------:R-:W-:-:S05]  /*03f0*/  @!P5 LEA.HI.X R27, R18, R27, R10, 0x1, P6 ;  /* 0x0000001b121bd211 */ /* 0x000fca00030f0c0a */
[----:B------:R-:W4:Y:S01]  /*0400*/  @!P5 LDG.E.U16 R24, desc[UR6][R26.64] ;  /* 0x000000061a18d981 */ /* 0x000f22000c1e1500 */
[----:B------:R-:W-:Y:S02]  /*0410*/  MOV R10, 0xff7fffff ;  /* 0xff7fffff000a7802 */ /* 0x000fe40000000f00 */
[----:B------:R-:W-:Y:S01]  /*0420*/  SHF.R.S32.HI R15, RZ, 0x1f, R6 ;  /* 0x0000001fff0f7819 */ /* 0x000fe20000011406 */
[----:B------:R-:W0:Y:S01]  /*0430*/  S2UR UR5, SR_CgaCtaId ;  /* 0x00000000000579c3 */ /* 0x000e220000008800 */
[----:B------:R-:W-:Y:S02]  /*0440*/  UMOV UR4, 0x400 ;  /* 0x0000040000047882 */ /* 0x000fe40000000000 */
[----:B0-----:R-:W-:Y:S01]  /*0450*/  ULEA UR4, UR5, UR4, 0x18 ;  /* 0x0000000405047291 */ /* 0x001fe2000f8ec03f */
[----:B---3--:R-:W-:Y:S02]  /*0460*/  @!P0 HADD2.F32 R13, -RZ, R2.H0_H0 ;  /* 0x20000002ff0d8230 */ /* 0x008fe40000004100 */
[----:B--2---:R-:W-:-:S05]  /*0470*/  @!P3 HADD2.F32 R11, -RZ, R3.H0_H0 ;  /* 0x20000003ff0bb230 */ /* 0x004fca0000004100 */
[----:B------:R-:W-:Y:S01]  /*0480*/  @!P3 FMNMX.FTZ R10, R11, -3.40282346638528859812e+38, !PT ;  /* 0xff7fffff0b0ab809 */ /* 0x000fe20007810000 */
[----:B------:R-:W-:-:S03]  /*0490*/  @!P1 HADD2.F32 R11, -RZ, R0.H0_H0 ;  /* 0x20000000ff0b9230 */ /* 0x000fc60000004100 */
[----:B------:R-:W-:Y:S01]  /*04a0*/  @!P0 FMNMX.FTZ R10, R10, R13, !PT ;  /* 0x0000000d0a0a8209 */ /* 0x000fe20007810000 */
[----:B-----5:R-:W-:-:S03]  /*04b0*/  @!P2 HADD2.F32 R13, -RZ, R22.H0_H0 ;  /* 0x20000016ff0da230 */ /* 0x020fc60000004100 */
[----:B------:R-:W-:Y:S01]  /*04c0*/  @!P1 FMNMX.FTZ R10, R10, R11, !PT ;  /* 0x0000000b0a0a9209 */ /* 0x000fe20007810000 */
[----:B----4-:R-:W-:-:S03]  /*04d0*/  @!P4 HADD2.F32 R11, -RZ, R23.H0_H0 ;  /* 0x20000017ff0bc230 */ /* 0x010fc60000004100 */
[----:B------:R-:W-:-:S04]  /*04e0*/  @!P2 FMNMX.FTZ R10, R10, R13, !PT ;  /* 0x0000000d0a0aa209 */ /* 0x000fc80007810000 */
[----:B------:R-:W-:Y:S01]  /*04f0*/  @!P4 FMNMX.FTZ R10, R10, R11, !PT ;  /* 0x0000000b0a0ac209 */ /* 0x000fe20007810000 */
[----:B------:R-:W-:-:S05]  /*0500*/  @!P5 HADD2.F32 R9, -RZ, R24.H0_H0 ;  /* 0x20000018ff09d230 */ /* 0x000fca0000004100 */
        /* <DEDUP_REMOVED lines=30> */
[----:B------:R-:W-:Y:S02]  /*06f0*/  LEA R10, R15, UR4, 0x2 ;  /* 0x000000040f0a7c11 */ /* 0x000fe4000f8e10ff */
[----:B------:R-:W-:-:S02]  /*0700*/  IADD3 R11, R6, 0x1f, RZ ;  /* 0x0000001f060b7810 */ /* 0x000fc40007ffe0ff */
        /* <DEDUP_REMOVED lines=21> */
.L_x_7651:
[----:B-1----:R-:W-:-:S04]  /*0860*/  FSETP.GEU.FTZ.AND P6, PT, R16, R19, PT ;  /* 0x000000131000720b */ /* 0x002fc80003fde000 */
[----:B------:R-:W-:-:S09]  /*0870*/  FSEL R14, R19, R16, !P6 ;  /* 0x00000010130e7208 */ /* 0x000fd20007000000 */
.L_x_7631:
[----:B------:R-:W-:Y:S05]  /*0880*/  BSYNC B0 ;  /* 0x0000000000007941 */ /* 0x000fea0003800000 */
.L_x_7630:
[----:B------:R-:W-:Y:S01]  /*0890*/  ISETP.NE.AND P6, PT, R6, RZ, PT ;  /* 0x000000ff0600720c */ /* 0x000fe20003fc5270 */
[----:B------:R-:W-:Y:S05]  /*08a0*/  WARPSYNC.ALL ;  /* 0x0000000000007948 */ /* 0x000fea0003800000 */
[----:B------:R-:W-:-:S07]  /*08b0*/  P2R R15, PR, RZ, 0x40 ;  /* 0x00000040ff0f7803 */ /* 0x000fce0000000000 */
[----:B-1----:R-:W-:Y:S01]  /*08c0*/  @!P6 STS [UR4], R14 ;  /* 0x0000000eff00e988 */ /* 0x002fe20008000804 */
[----:B------:R-:W-:Y:S01]  /*08d0*/  BAR.SYNC.DEFER_BLOCKING 0x0 ;  /* 0x0000000000007b1d */ /* 0x000fe20000010000 */
[----:B------:R-:W-:Y:S01]  /*08e0*/  @!P3 HADD2.F32 R11, -RZ, R3.H0_H0 ;  /* 0x20000003ff0bb230 */ /* 0x000fe20000004100 */
[----:B------:R-:W-:Y:S01]  /*08f0*/  ISETP.NE.AND P6, PT, R21, RZ, PT ;  /* 0x000000ff1500720c */ /* 0x000fe20003fc5270 */
[----:B------:R-:W-:Y:S02]  /*0900*/  @!P0 HADD2.F32 R13, -RZ, R2.H0_H0 ;  /* 0x20000002ff0d8230 */ /* 0x000fe40000004100 */
[----:B------:R-:W-:Y:S01]  /*0910*/  @!P2 HADD2.F32 R21, -RZ, R22.H0_H0 ;  /* 0x20000016ff15a230 */ /* 0x000fe20000004100 */
[----:B------:R-:W-:Y:S01]  /*0920*/  P2R R17, PR, RZ, 0x40 ;  /* 0x00000040ff117803 */ /* 0x000fe20000000000 */
[----:B------:R-:W-:Y:S01]  /*0930*/  @!P5 HADD2.F32 R25, -RZ, R24.H0_H0 ;  /* 0x20000018ff19d230 */ /* 0x000fe20000004100 */
[----:B------:R-:W-:Y:S01]  /*0940*/  ISETP.NE.AND P6, PT, R20, RZ, PT ;  /* 0x000000ff1400720c */ /* 0x000fe20003fc5270 */
[----:B------:R-:W-:Y:S03]  /*0950*/  BSSY B0, `(.L_x_7633) ;  /* 0x000003f000007945 */ /* 0x000fe60003800000 */
[----:B------:R-:W-:-:S02]  /*0960*/  P2R R19, PR, RZ, 0x40 ;  /* 0x00000040ff137803 */ /* 0x000fc40000000000 */
[----:B------:R-:W-:Y:S01]  /*0970*/  ISETP.NE.AND P6, PT, R18, RZ, PT ;  /* 0x000000ff1200720c */ /* 0x000fe20003fc5270 */
[----:B------:R-:W1:-:S12]  /*0980*/  LDS R8, [UR4] ;  /* 0x00000004ff087984 */ /* 0x000e580008000800 */
[----:B------:R-:W-:Y:S01]  /*0990*/  @!P6 SHF.R.S32.HI R9, RZ, 0x5, R9 ;  /* 0x00000005ff09e819 */ /* 0x000fe20000011409 */
[--C-:B-1----:R-:W-:Y:S01]  /*09a0*/  @!P3 FADD.FTZ R11, R11, -R8.reuse ;  /* 0x800000080b0bb221 */ /* 0x102fe20000010000 */
[--C-:B------:R-:W-:Y:S01]  /*09b0*/  @!P0 FADD.FTZ R12, R13, -R8.reuse ;  /* 0x800000080d0c8221 */ /* 0x100fe20000010000 */
[----:B------:R-:W-:Y:S02]  /*09c0*/  @!P1 HADD2.F32 R13, -RZ, R0.H0_H0 ;  /* 0x20000000ff0d9230 */ /* 0x000fe40000004100 */
[--C-:B------:R-:W-:Y:S01]  /*09d0*/  @!P2 FADD.FTZ R14, R21, -R8.reuse ;  /* 0x80000008150ea221 */ /* 0x100fe20000010000 */
[----:B------:R-:W-:Y:S01]  /*09e0*/  @!P3 FMUL.FTZ R11, R11, 1.4426950216293334961 ;  /* 0x3fb8aa3b0b0bb820 */ /* 0x000fe20000410000 */
[----:B------:R-:W-:Y:S01]  /*09f0*/  @!P0 FMUL.FTZ R12, R12, 1.4426950216293334961 ;  /* 0x3fb8aa3b0c0c8820 */ /* 0x000fe20000410000 */
[----:B------:R-:W-:Y:S02]  /*0a00*/  @!P4 HADD2.F32 R21, -RZ, R23.H0_H0 ;  /* 0x20000017ff15c230 */ /* 0x000fe40000004100 */
[--C-:B------:R-:W-:Y:S01]  /*0a10*/  @!P1 FADD.FTZ R13, R13, -R8.reuse ;  /* 0x800000080d0d9221 */ /* 0x100fe20000010000 */
        /* <DEDUP_REMOVED lines=49> */
.L_x_7657:
[----:B-1----:R-:W-:-:S07]  /*0d30*/  FADD.FTZ R9, R19, R16 ;  /* 0x0000001013097221 */ /* 0x002fce0000010000 */
.L_x_7634:
[----:B------:R-:W-:Y:S05]  /*0d40*/  BSYNC B0 ;  /* 0x0000000000007941 */ /* 0x000fea0003800000 */
.L_x_7633:
        /* <DEDUP_REMOVED lines=8> */
[----:B------:R-:W-:Y:S01]  /*0dd0*/  MOV R10, R6 ;  /* 0x00000006000a7202 */ /* 0x000fe20000000f00 */
        /* <DEDUP_REMOVED lines=11> */
[----:B------:R-:W-:-:S05]  /*0e90*/  F2FP.F16.F32.PACK_AB R3, RZ, R3 ;  /* 0x00000003ff03723e */ /* 0x000fca00000000ff */
[----:B------:R1:W-:Y:S02]  /*0ea0*/  STG.E.U16 desc[UR6][R12.64], R3 ;  /* 0x000000030c007986 */ /* 0x0003e4000c101506 */
.L_x_7637:
[----:B------:R-:W-:Y:S05]  /*0eb0*/  BSYNC B0 ;  /* 0x0000000000007941 */ /* 0x000fea0003800000 */
.L_x_7636:
[----:B------:R-:W-:Y:S04]  /*0ec0*/  BSSY B0, `(.L_x_7638) ;  /* 0x0000012000007945 */ /* 0x000fe80003800000 */
        /* <DEDUP_REMOVED lines=17> */
.L_x_7639:
[----:B------:R-:W-:Y:S05]  /*0fe0*/  BSYNC B0 ;  /* 0x0000000000007941 */ /* 0x000fea0003800000 */
.L_x_7638:
        /* <DEDUP_REMOVED lines=18> */
.L_x_7641:
[----:B------:R-:W-:Y:S05]  /*1110*/  BSYNC B0 ;  /* 0x0000000000007941 */ /* 0x000fea0003800000 */
.L_x_7640:
        /* <DEDUP_REMOVED lines=19> */
.L_x_7643:
[----:B------:R-:W-:Y:S05]  /*1250*/  BSYNC B0 ;  /* 0x0000000000007941 */ /* 0x000fea0003800000 */
.L_x_7642:
        /* <DEDUP_REMOVED lines=19> */
.L_x_7645:
[----:B------:R-:W-:Y:S05]  /*1390*/  BSYNC B0 ;  /* 0x0000000000007941 */ /* 0x000fea0003800000 */
.L_x_7644:
[----:B------:R-:W-:Y:S05]  /*13a0*/  @P5 EXIT ;  /* 0x000000000000594d */ /* 0x000fea0003800000 */
[----:B-1-3--:R-:W1:Y:S01]  /*13b0*/  LDC R3, c[0x0][RZ] ;  /* 0x00000000ff037b82 */ /* 0x00ae620000000800 */
[----:B------:R-:W-:Y:S01]  /*13c0*/  HADD2.F32 R7, -RZ, R24.H0_H0 ;  /* 0x20000018ff077230 */ /* 0x000fe20000004100 */
[----:B--2---:R-:W-:Y:S01]  /*13d0*/  MUFU.RCP R9, R9 ;  /* 0x0000000900097308 */ /* 0x004fe20000001000 */
[----:B------:R-:W-:-:S03]  /*13e0*/  ULDC.64 UR4, c[0x0][0x210] ;  /* 0x0000840000047ab9 */ /* 0x000fc60000000a00 */
[----:B------:R-:W-:-:S04]  /*13f0*/  FADD.FTZ R7, R7, -R8 ;  /* 0x8000000807077221 */ /* 0x000fc80000010000 */
[----:B------:R-:W-:-:S04]  /*1400*/  FMUL.FTZ R7, R7, 1.4426950216293334961 ;  /* 0x3fb8aa3b07077820 */ /* 0x000fc80000410000 */
[----:B----4-:R-:W2:Y:S01]  /*1410*/  MUFU.EX2 R0, R7 ;  /* 0x0000000700007308 */ /* 0x010ea20000000800 */
[----:B-1----:R-:W-:-:S05]  /*1420*/  IMAD R6, R3, 0x2, R6 ;  /* 0x0000000203067824 */ /* 0x002fca00078e0206 */
[----:B------:R-:W-:Y:S01]  /*1430*/  LEA R6, R3, R6, 0x1 ;  /* 0x0000000603067211 */ /* 0x000fe200078e08ff */
[----:B--2---:R-:W-:-:S04]  /*1440*/  FMUL.FTZ R0, R0, R9 ;  /* 0x0000000900007220 */ /* 0x004fc80000410000 */
[----:B------:R-:W-:Y:S01]  /*1450*/  IMAD.IADD R2, R6, 0x1, R3 ;  /* 0x0000000106027824 */ /* 0x000fe200078e0203 */
[----:B------:R-:W-:-:S04]  /*1460*/  F2FP.F16.F32.PACK_AB R0, RZ, R0 ;  /* 0x00000000ff00723e */ /* 0x000fc800000000ff */
[----:B------:R-:W-:-:S03]  /*1470*/  SHF.R.S32.HI R3, RZ, 0x1f, R2 ;  /* 0x0000001fff037819 */ /* 0x000fc60000011402 */
[----:B------:R-:W-:-:S04]  /*1480*/  IMAD.WIDE.U32 R2, R4, UR8, R2 ;  /* 0x0000000804027c25 */ /* 0x000fc8000f8e0002 */
[----:B------:R-:W-:Y:S01]  /*1490*/  IMAD R5, R5, UR8, R3 ;  /* 0x0000000805057c24 */ /* 0x000fe2000f8e0203 */
[----:B------:R-:W-:-:S04]  /*14a0*/  LEA R4, P0, R2, UR4, 0x1 ;  /* 0x0000000402047c11 */ /* 0x000fc8000f8008ff */
[----:B------:R-:W-:-:S05]  /*14b0*/  LEA.HI.X R5, R2, UR5, R5, 0x1, P0 ;  /* 0x0000000502057c11 */ /* 0x000fca00080f0c05 */
[----:B------:R-:W-:Y:S01]  /*14c0*/  STG.E.U16 desc[UR6][R4.64], R0 ;  /* 0x0000000004007986 */ /* 0x000fe2000c101506 */
[----:B------:R-:W-:Y:S05]  /*14d0*/  EXIT ;  /* 0x000000000000794d */ /* 0x000fea0003800000 */
.L_x_7632:
[----:B------:R-:W-:Y:S01]  /*14e0*/  HFMA2.MMA R13, -RZ, RZ, 0, 9.5367431640625e-07 ;  /* 0x00000010ff0d7435 */ /* 0x000fe200000001ff */
[----:B-1----:R-:W-:Y:S02]  /*14f0*/  IMAD.MOV.U32 R26, RZ, RZ, R14 ;  /* 0x000000ffff1a7224 */ /* 0x002fe400078e000e */
[----:B------:R-:W-:Y:S02]  /*1500*/  IMAD.MOV.U32 R12, RZ, RZ, 0x1f ;  /* 0x0000001fff0c7424 */ /* 0x000fe400078e00ff */
[----:B------:R-:W-:-:S07]  /*1510*/  IMAD.MOV.U32 R11, RZ, RZ, -0x1 ;  /* 0xffffffffff0b7424 */ /* 0x000fce00078e00ff */
[----:B------:R-:W-:Y:S05]  /*1520*/  WARPSYNC.COLLECTIVE R11, `(.L_x_7646) ;  /* 0x000000000b087348 */ /* 0x000fea0003c00000 */
[----:B------:R0:W1:Y:S02]  /*1530*/  SHFL.DOWN P6, R25, R26, R13, R12 ;  /* 0x0800000d1a197389 */ /* 0x00006400000c000c */
[----:B01----:R-:W-:Y:S01]  /*1540*/  ENDCOLLECTIVE ;  /* 0x000000000000791b */ /* 0x003fe20003800000 */
.L_x_7646:
        /* <DEDUP_REMOVED lines=8> */
.L_x_7647:
        /* <DEDUP_REMOVED lines=8> */
.L_x_7648:
        /* <DEDUP_REMOVED lines=8> */
.L_x_7649:
        /* <DEDUP_REMOVED lines=8> */
.L_x_7650:
[----:B------:R-:W-:Y:S01]  /*1750*/  MOV R19, R25 ;  /* 0x0000001900137202 */ /* 0x000fe20000000f00 */
[----:B------:R-:W-:Y:S06]  /*1760*/  BRA `(.L_x_7651) ;  /* 0xfffffff0003c7947 */ /* 0x000fec000383ffff */
.L_x_7635:
[----:B------:R-:W-:Y:S01]  /*1770*/  HFMA2.MMA R12, -RZ, RZ, 0, 1.847743988037109375e-06 ;  /* 0x0000001fff0c7435 */ /* 0x000fe200000001ff */
[----:B-1----:R-:W-:Y:S02]  /*1780*/  IMAD.MOV.U32 R26, RZ, RZ, R9 ;  /* 0x000000ffff1a7224 */ /* 0x002fe400078e0009 */
[----:B------:R-:W-:Y:S02]  /*1790*/  IMAD.MOV.U32 R13, RZ, RZ, 0x10 ;  /* 0x00000010ff0d7424 */ /* 0x000fe400078e00ff */
[----:B------:R-:W-:-:S07]  /*17a0*/  IMAD.MOV.U32 R11, RZ, RZ, -0x1 ;  /* 0xffffffffff0b7424 */ /* 0x000fce00078e00ff */
[----:B------:R-:W-:Y:S05]  /*17b0*/  WARPSYNC.COLLECTIVE R11, `(.L_x_7652) ;  /* 0x000000000b087348 */ /* 0x000fea0003c00000 */
[----:B------:R0:W1:Y:S02]  /*17c0*/  SHFL.DOWN P6, R25, R26, R13, R12 ;  /* 0x0800000d1a197389 */ /* 0x00006400000c000c */
[----:B01----:R-:W-:Y:S01]  /*17d0*/  ENDCOLLECTIVE ;  /* 0x000000000000791b */ /* 0x003fe20003800000 */
.L_x_7652:
[----:B------:R-:W-:Y:S02]  /*17e0*/  IMAD.MOV.U32 R13, RZ, RZ, 0x8 ;  /* 0x00000008ff0d7424 */ /* 0x000fe400078e00ff */
[----:B------:R-:W-:-:S04]  /*17f0*/  IMAD.MOV.U32 R10, RZ, RZ, R25 ;  /* 0x000000ffff0a7224 */ /* 0x000fc800078e0019 */
[----:B------:R-:W-:-:S05]  /*1800*/  FADD.FTZ R10, R9, R10 ;  /* 0x0000000a090a7221 */ /* 0x000fca0000010000 */
[----:B------:R-:W-:-:S07]  /*1810*/  MOV R26, R10 ;  /* 0x0000000a001a7202 */ /* 0x000fce0000000f00 */
[----:B------:R-:W-:Y:S05]  /*1820*/  WARPSYNC.COLLECTIVE R11, `(.L_x_7653) ;  /* 0x000000000b087348 */ /* 0x000fea0003c00000 */
[----:B------:R0:W1:Y:S02]  /*1830*/  SHFL.DOWN P6, R25, R26, R13, R12 ;  /* 0x0800000d1a197389 */ /* 0x00006400000c000c */
[----:B01----:R-:W-:Y:S01]  /*1840*/  ENDCOLLECTIVE ;  /* 0x000000000000791b */ /* 0x003fe20003800000 */
.L_x_7653:
[----:B------:R-:W-:Y:S02]  /*1850*/  IMAD.MOV.U32 R13, RZ, RZ, 0x4 ;  /* 0x00000004ff0d7424 */ /* 0x000fe400078e00ff */
[----:B------:R-:W-:-:S04]  /*1860*/  IMAD.MOV.U32 R17, RZ, RZ, R25 ;  /* 0x000000ffff117224 */ /* 0x000fc800078e0019 */
[----:B------:R-:W-:-:S05]  /*1870*/  FADD.FTZ R17, R10, R17 ;  /* 0x000000110a117221 */ /* 0x000fca0000010000 */
[----:B------:R-:W-:-:S07]  /*1880*/  MOV R26, R17 ;  /* 0x00000011001a7202 */ /* 0x000fce0000000f00 */
[----:B------:R-:W-:Y:S05]  /*1890*/  WARPSYNC.COLLECTIVE R11, `(.L_x_7654) ;  /* 0x000000000b087348 */ /* 0x000fea0003c00000 */
[----:B------:R0:W1:Y:S02]  /*18a0*/  SHFL.DOWN P6, R25, R26, R13, R12 ;  /* 0x0800000d1a197389 */ /* 0x00006400000c000c */
[----:B01----:R-:W-:Y:S01]  /*18b0*/  ENDCOLLECTIVE ;  /* 0x000000000000791b */ /* 0x003fe20003800000 */
.L_x_7654:
[----:B------:R-:W-:Y:S01]  /*18c0*/  HFMA2.MMA R13, -RZ, RZ, 0, 1.1920928955078125e-07 ;  /* 0x00000002ff0d7435 */ /* 0x000fe200000001ff */
[----:B------:R-:W-:-:S05]  /*18d0*/  MOV R14, R25 ;  /* 0x00000019000e7202 */ /* 0x000fca0000000f00 */
[----:B------:R-:W-:-:S04]  /*18e0*/  FADD.FTZ R14, R17, R14 ;  /* 0x0000000e110e7221 */ /* 0x000fc80000010000 */
[----:B------:R-:W-:-:S07]  /*18f0*/  IMAD.MOV.U32 R26, RZ, RZ, R14 ;  /* 0x000000ffff1a7224 */ /* 0x000fce00078e000e */
[----:B------:R-:W-:Y:S05]  /*1900*/  WARPSYNC.COLLECTIVE R11, `(.L_x_7655) ;  /* 0x000000000b087348 */ /* 0x000fea0003c00000 */
[----:B------:R0:W1:Y:S02]  /*1910*/  SHFL.DOWN P6, R25, R26, R13, R12 ;  /* 0x0800000d1a197389 */ /* 0x00006400000c000c */
[----:B01----:R-:W-:Y:S01]  /*1920*/  ENDCOLLECTIVE ;  /* 0x000000000000791b */ /* 0x003fe20003800000 */
.L_x_7655:
[----:B------:R-:W-:Y:S02]  /*1930*/  IMAD.MOV.U32 R13, RZ, RZ, 0x1 ;  /* 0x00000001ff0d7424 */ /* 0x000fe400078e00ff */
[----:B------:R-:W-:-:S04]  /*1940*/  IMAD.MOV.U32 R19, RZ, RZ, R25 ;  /* 0x000000ffff137224 */ /* 0x000fc800078e0019 */
[----:B------:R-:W-:-:S05]  /*1950*/  FADD.FTZ R19, R14, R19 ;  /* 0x000000130e137221 */ /* 0x000fca0000010000 */
[----:B------:R-:W-:-:S07]  /*1960*/  MOV R26, R19 ;  /* 0x00000013001a7202 */ /* 0x000fce0000000f00 */
[----:B------:R-:W-:Y:S05]  /*1970*/  WARPSYNC.COLLECTIVE R11, `(.L_x_7656) ;  /* 0x000000000b087348 */ /* 0x000fea0003c00000 */
[----:B------:R0:W1:Y:S02]  /*1980*/  SHFL.DOWN P6, R25, R26, R13, R12 ;  /* 0x0800000d1a197389 */ /* 0x00006400000c000c */
[----:B01----:R-:W-:Y:S01]  /*1990*/  ENDCOLLECTIVE ;  /* 0x000000000000791b */ /* 0x003fe20003800000 */
.L_x_7656:
[----:B------:R-:W-:Y:S01]  /*19a0*/  MOV R16, R25 ;  /* 0x0000001900107202 */ /* 0x000fe20000000f00 */
[----:B------:R-:W-:Y:S06]  /*19b0*/  BRA `(.L_x_7657) ;  /* 0xfffffff000dc7947 */ /* 0x000fec000383ffff */
.L_x_7658:
        /* <DEDUP_REMOVED lines=12> */
.L_x_12090:


//--------------------- .text._ZN2at6native43_GLOBAL__N__9ae7fba5_10_SoftMax_cu_9f978f6322cunn_SoftMaxForwardRegIN3c104HalfEfS4_NS1_22SoftMaxForwardEpilogueElLi5EEEvPT1_PKT_T3_ --------------------------
	.section	.text._ZN2at6native43_GLOBAL__N__9ae7fba5_10_SoftMax_cu_9f978f6322cunn_SoftMaxForwardRegIN3c104HalfEfS4_NS1_22SoftMaxForwardEpilogueElLi5EEEvPT1_PKT_T3_,"ax",@progbits
	.align	128
.text._ZN2at6native43_GLOBAL__N__9ae7fba5_10_SoftMax_cu_9f978f6322cunn_SoftMaxForwardRegIN3c104HalfEfS4_NS1_22SoftMaxForwardEpilogueElLi5EEEvPT1_PKT_T3_:
        .type           _ZN2at6native43_GLOBAL__N__9ae7fba5_10_SoftMax_cu_9f978f6322cunn_SoftMaxForwardRegIN3c104HalfEfS4_NS1_22SoftMaxForwardEpilogueElLi5EEEvPT1_PKT_T3_,@function
        .size           _ZN2at6native43_GLOBAL__N__9ae7fba5_10_SoftMax_cu_9f978f6322cunn_SoftMaxForwardRegIN3c104HalfEfS4_NS1_22SoftMaxForwardEpilogueElLi5EEEvPT1_PKT_T3_,(.L_x_12091 - _ZN2at6native43_GLOBAL__N__9ae7fba5_10_SoftMax_cu_9f978f6322cunn_SoftMaxForwardRegIN3c104HalfEfS4_NS1_22SoftMaxForwardEpilogueElLi5EEEvPT1_PKT_T3_)
        .other          _ZN2at6native43_GLOBAL__N__9ae7fba5_10_SoftMax_cu_9f978f6322cunn_SoftMaxForwardRegIN3c104HalfEfS4_NS1_22SoftMaxForwardEpilogueElLi5EEEvPT1_PKT_T3_,@"STO_CUDA_ENTRY STV_DEFAULT"
_ZN2at6native43_GLOBAL__N__9ae7fba5_10_SoftMax_cu_9f978f6322cunn_SoftMaxForwardRegIN3c104HalfEfS4_NS1_22SoftMaxForwardEpilogueElLi5EEEvPT1_PKT_T3_:
        /* <DEDUP_REMOVED lines=15> */
[----:B------:R-:W-:-:S02]  /*00f0*/  ISETP.GE.U32.AND P4, PT, R6, R8, PT ;  /* 0x000000080600720c */ /* 0x000fc40003f86070 */
[----:B------:R-:W-:Y:S01]  /*0100*/  IADD3 R14, R6, UR4, RZ ;  /* 0x00000004060e7c10 */ /* 0x000fe2000fffe0ff */
[----:B------:R-:W0:Y:S01]  /*0110*/  @!P6 LDC.64 R16, c[0x0][0x218] ;  /* 0x00008600ff10eb82 */ /* 0x000e220000000a00 */
[-C--:B------:R-:W-:Y:S01]  /*0120*/  ISETP.GE.AND.EX P4, PT, R7, R9.reuse, PT, P4 ;  /* 0x000000090700720c */ /* 0x080fe20003f86340 */
[----:B--2---:R-:W-:Y:S01]  /*0130*/  @!P6 IMAD.WIDE.U32 R18, R8, UR7, R10 ;  /* 0x000000070812ec25 */ /* 0x004fe2000f8e000a */
[----:B------:R-:W-:Y:S02]  /*0140*/  SHF.R.S32.HI R15, RZ, 0x1f, R14 ;  /* 0x0000001fff0f7819 */ /* 0x000fe4000001140e */
[CC--:B------:R-:W-:Y:S01]  /*0150*/  ISETP.GE.U32.AND P3, PT, R14.reuse, R8.reuse, PT ;  /* 0x000000080e00720c */ /* 0x0c0fe20003f66070 */
[----:B------:R-:W-:Y:S02]  /*0160*/  VIADD R4, R14, UR4 ;  /* 0x000000040e047c36 */ /* 0x000fe40008000000 */
[----:B------:R-:W1:Y:S01]  /*0170*/  @!P5 LDC.64 R12, c[0x0][0x218] ;  /* 0x00008600ff0cdb82 */ /* 0x000e620000000a00 */
[----:B------:R-:W-:Y:S01]  /*0180*/  ISETP.GE.AND.EX P3, PT, R15, R9, PT, P3 ;  /* 0x000000090f00720c */ /* 0x000fe20003f66330 */
[----:B------:R-:W-:Y:S01]  /*0190*/  @!P6 IMAD R19, R9, UR7, R19 ;  /* 0x000000070913ec24 */ /* 0x000fe2000f8e0213 */
[----:B------:R-:W-:Y:S01]  /*01a0*/  SHF.R.S32.HI R5, RZ, 0x1f, R4 ;  /* 0x0000001fff057819 */ /* 0x000fe20000011404 */
[----:B------:R-:W-:Y:S01]  /*01b0*/  @!P5 IMAD.WIDE.U32 R20, R8, UR7, R20 ;  /* 0x000000070814dc25 */ /* 0x000fe2000f8e0014 */
[----:B------:R-:W-:-:S03]  /*01c0*/  ISETP.GE.U32.AND P2, PT, R4, R8, PT ;  /* 0x000000080400720c */ /* 0x000fc60003f46070 */
[----:B------:R-:W-:Y:S01]  /*01d0*/  @!P5 IMAD R21, R9, UR7, R21 ;  /* 0x000000070915dc24 */ /* 0x000fe2000f8e0215 */
[----:B------:R-:W-:-:S05]  /*01e0*/  ISETP.GE.AND.EX P2, PT, R5, R9, PT, P2 ;  /* 0x000000090500720c */ /* 0x000fca0003f46320 */
        /* <DEDUP_REMOVED lines=9> */
[C---:B------:R-:W-:Y:S02]  /*0280*/  @!P4 IMAD R27, R9.reuse, UR7, R27 ;  /* 0x00000007091bcc24 */ /* 0x040fe4000f8e021b */
[----:B------:R-:W-:Y:S01]  /*0290*/  @!P3 IMAD.WIDE.U32 R14, R8, UR7, R14 ;  /* 0x00000007080ebc25 */ /* 0x000fe2000f8e000e */
[----:B------:R4:W5:Y:S03]  /*02a0*/  @!P5 LDG.E.U16 R0, desc[UR8][R12.64] ;  /* 0x000000080c00d981 */ /* 0x000966000c1e1500 */
[----:B------:R-:W-:Y:S01]  /*02b0*/  @!P3 IMAD R15, R9, UR7, R15 ;  /* 0x00000007090fbc24 */ /* 0x000fe2000f8e020f */
[----:B0-----:R-:W-:-:S04]  /*02c0*/  @!P4 LEA R18, P0, R26, R18, 0x1 ;  /* 0x000000121a12c211 */ /* 0x001fc800078008ff */
[----:B------:R-:W-:Y:S01]  /*02d0*/  @!P4 LEA.HI.X R19, R26, R19, R27, 0x1, P0 ;  /* 0x000000131a13c211 */ /* 0x000fe200000f0c1b */
[----:B------:R-:W-:Y:S01]  /*02e0*/  @!P2 IMAD.WIDE.U32 R26, R8, UR7, R4 ;  /* 0x00000007081aac25 */ /* 0x000fe2000f8e0004 */
[----:B--2---:R-:W-:-:S03]  /*02f0*/  @!P3 LEA R22, P0, R14, R22, 0x1 ;  /* 0x000000160e16b211 */ /* 0x004fc600078008ff */
[----:B------:R0:W2:Y:S01]  /*0300*/  @!P4 LDG.E.U16 R3, desc[UR8][R18.64] ;  /* 0x000000081203c981 */ /* 0x0000a2000c1e1500 */
[----:B------:R-:W-:Y:S01]  /*0310*/  @!P3 LEA.HI.X R23, R14, R23, R15, 0x1, P0 ;  /* 0x000000170e17b211 */ /* 0x000fe200000f0c0f */
[----:B------:R-:W-:Y:S01]  /*0320*/  @!P2 IMAD R14, R9, UR7, R27 ;  /* 0x00000007090eac24 */ /* 0x000fe2000f8e021b */
[----:B-1----:R-:W-:-:S03]  /*0330*/  @!P2 LEA R20, P0, R26, R20, 0x1 ;  /* 0x000000141a14a211 */ /* 0x002fc600078008ff */
[----:B------:R-:W2:Y:S01]  /*0340*/  @!P3 LDG.E.U16 R24, desc[UR8][R22.64] ;  /* 0x000000081618b981 */ /* 0x000ea2000c1e1500 */
[----:B------:R-:W-:-:S05]  /*0350*/  @!P2 LEA.HI.X R21, R26, R21, R14, 0x1, P0 ;  /* 0x000000151a15a211 */ /* 0x000fca00000f0c0e */
[----:B------:R1:W2:Y:S01]  /*0360*/  @!P2 LDG.E.U16 R25, desc[UR8][R20.64] ;  /* 0x000000081419a981 */ /* 0x0002a2000c1e1500 */
[----:B----4-:R-:W-:Y:S01]  /*0370*/  IMAD.MOV.U32 R12, RZ, RZ, -0x800001 ;  /* 0xff7fffffff0c7424 */ /* 0x010fe200078e00ff */
[----:B0-----:R-:W-:Y:S01]  /*0380*/  SHF.R.S32.HI R19, RZ, 0x1f, R10 ;  /* 0x0000001fff137819 */ /* 0x001fe2000001140a */
[----:B------:R-:W0:Y:S01]  /*0390*/  S2UR UR6, SR_CgaCtaId ;  /* 0x00000000000679c3 */ /* 0x000e220000008800 */
[----:B------:R-:W-:Y:S01]  /*03a0*/  UMOV UR4, 0x400 ;  /* 0x0000040000047882 */ /* 0x000fe20000000000 */
[----:B------:R-:W-:Y:S02]  /*03b0*/  ULDC UR5, c[0x0][0x0] ;  /* 0x0000000000057ab9 */ /* 0x000fe40000000800 */
[----:B------:R-:W-:Y:S02]  /*03c0*/  USHF.R.U32.HI UR5, URZ, 0x5, UR5 ;  /* 0x000000053f057899 */ /* 0x000fe40008011605 */
[----:B0-----:R-:W-:Y:S01]  /*03d0*/  ULEA UR4, UR6, UR4, 0x18 ;  /* 0x0000000406047291 */ /* 0x001fe2000f8ec03f */
[----:B-1----:R-:W-:Y:S01]  /*03e0*/  IMAD.MOV.U32 R20, RZ, RZ, -0x800001 ;  /* 0xff7fffffff147424 */ /* 0x002fe200078e00ff */
[----:B------:R-:W-:Y:S01]  /*03f0*/  BSSY B0, `(.L_x_7659) ;  /* 0x000003c000007945 */ /* 0x000fe20003800000 */
[----:B------:R-:W-:Y:S01]  /*0400*/  BAR.SYNC.DEFER_BLOCKING 0x0 ;  /* 0x0000000000007b1d */ /* 0x000fe20000010000 */
[----:B---3--:R-:W-:-:S05]  /*0410*/  @!P6 HADD2.F32 R13, -RZ, R2.H0_H0 ;  /* 0x20000002ff0de230 */ /* 0x008fca0000004100 */
[----:B------:R-:W-:Y:S01]  /*0420*/  @!P6 FMNMX.FTZ R12, R13, -3.40282346638528859812e+38, !PT ;  /* 0xff7fffff0d0ce809 */ /* 0x000fe20007810000 */
[----:B-----5:R-:W-:-:S05]  /*0430*/  @!P5 HADD2.F32 R15, -RZ, R0.H0_H0 ;  /* 0x20000000ff0fd230 */ /* 0x020fca0000004100 */
[----:B------:R-:W-:Y:S01]  /*0440*/  @!P5 FMNMX.FTZ R12, R12, R15, !PT ;  /* 0x0000000f0c0cd209 */ /* 0x000fe20007810000 */
[----:B--2---:R-:W-:-:S05]  /*0450*/  @!P4 HADD2.F32 R13, -RZ, R3.H0_H0 ;  /* 0x20000003ff0dc230 */ /* 0x004fca0000004100 */
[----:B------:R-:W-:Y:S01]  /*0460*/  @!P4 FMNMX.FTZ R12, R12, R13, !PT ;  /* 0x0000000d0c0cc209 */ /* 0x000fe20007810000 */
[----:B------:R-:W-:-:S05]  /*0470*/  @!P3 HADD2.F32 R15, -RZ, R24.H0_H0 ;  /* 0x20000018ff0fb230 */ /* 0x000fca0000004100 */
[----:B------:R-:W-:Y:S01]  /*0480*/  @!P3 FMNMX.FTZ R12, R12, R15, !PT ;  /* 0x0000000f0c0cb209 */ /* 0x000fe20007810000 */
[----:B------:R-:W-:-:S05]  /*0490*/  @!P2 HADD2.F32 R13, -RZ, R25.H0_H0 ;  /* 0x20000019ff0da230 */ /* 0x000fca0000004100 */
        /* <DEDUP_REMOVED lines=47> */
.L_x_7678:
[----:B-1----:R-:W-:-:S04]  /*0790*/  FSETP.GEU.FTZ.AND P0, PT, R20, R18, PT ;  /* 0x000000121400720b */ /* 0x002fc80003f1e000 */
[----:B0-----:R-:W-:-:S09]  /*07a0*/  FSEL R20, R18, R20, !P0 ;  /* 0x0000001412147208 */ /* 0x001fd20004000000 */
.L_x_7660:
[----:B------:R-:W-:Y:S05]  /*07b0*/  BSYNC B0 ;  /* 0x0000000000007941 */ /* 0x000fea0003800000 */
.L_x_7659:
[----:B------:R-:W-:Y:S01]  /*07c0*/  ISETP.NE.AND P0, PT, R10, RZ, PT ;  /* 0x000000ff0a00720c */ /* 0x000fe20003f05270 */
[----:B------:R-:W-:Y:S05]  /*07d0*/  WARPSYNC.ALL ;  /* 0x0000000000007948 */ /* 0x000fea0003800000 */
[----:B------:R-:W-:-:S07]  /*07e0*/  P2R R19, PR, RZ, 0x1 ;  /* 0x00000001ff137803 */ /* 0x000fce0000000000 */
[----:B-1----:R-:W-:Y:S01]  /*07f0*/  @!P0 STS [UR4], R20 ;  /* 0x00000014ff008988 */ /* 0x002fe20008000804 */
[----:B------:R-:W-:Y:S01]  /*0800*/  BAR.SYNC.DEFER_BLOCKING 0x0 ;  /* 0x0000000000007b1d */ /* 0x000fe20000010000 */
[----:B------:R-:W-:Y:S01]  /*0810*/  @!P5 HADD2.F32 R17, -RZ, R0.H0_H0 ;  /* 0x20000000ff11d230 */ /* 0x000fe20000004100 */
[----:B------:R-:W-:Y:S01]  /*0820*/  ISETP.NE.AND P0, PT, R23, RZ, PT ;  /* 0x000000ff1700720c */ /* 0x000fe20003f05270 */
[----:B------:R-:W-:Y:S01]  /*0830*/  @!P6 HADD2.F32 R15, -RZ, R2.H0_H0 ;  /* 0x20000002ff0fe230 */ /* 0x000fe20000004100 */
[----:B------:R-:W-:Y:S01]  /*0840*/  @!P1 SHF.R.S32.HI R13, RZ, 0x5, R13 ;  /* 0x00000005ff0d9819 */ /* 0x000fe2000001140d */
[----:B------:R-:W-:Y:S01]  /*0850*/  @!P3 HADD2.F32 R23, -RZ, R24.H0_H0 ;  /* 0x20000018ff17b230 */ /* 0x000fe20000004100 */
[----:B------:R-:W-:Y:S02]  /*0860*/  BSSY B0, `(.L_x_7662) ;  /* 0x0000037000007945 */ /* 0x000fe40003800000 */
[----:B------:R-:W-:Y:S01]  /*0870*/  @!P1 LEA R27, R13, UR4, 0x2 ;  /* 0x000000040d1b9c11 */ /* 0x000fe2000f8e10ff */
[----:B------:R-:W-:Y:S01]  /*0880*/  IMAD.MOV.U32 R13, RZ, RZ, RZ ;  /* 0x000000ffff0d7224 */ /* 0x000fe200078e00ff */
[----:B------:R-:W0:Y:S02]  /*0890*/  LDS R12, [UR4] ;  /* 0x00000004ff0c7984 */ /* 0x000e240008000800 */
[--C-:B0-----:R-:W-:Y:S01]  /*08a0*/  @!P5 FADD.FTZ R16, R17, -R12.reuse ;  /* 0x8000000c1110d221 */ /* 0x101fe20000010000 */
[----:B------:R-:W-:Y:S01]  /*08b0*/  @!P6 FADD.FTZ R15, R15, -R12 ;  /* 0x8000000c0f0fe221 */ /* 0x000fe20000010000 */
[----:B------:R-:W-:-:S02]  /*08c0*/  @!P4 HADD2.F32 R17, -RZ, R3.H0_H0 ;  /* 0x20000003ff11c230 */ /* 0x000fc40000004100 */
[----:B------:R-:W-:Y:S01]  /*08d0*/  @!P5 FMUL.FTZ R16, R16, 1.4426950216293334961 ;  /* 0x3fb8aa3b1010d820 */ /* 0x000fe20000410000 */
[----:B------:R-:W-:Y:S02]  /*08e0*/  @!P6 FMUL.FTZ R15, R15, 1.4426950216293334961 ;  /* 0x3fb8aa3b0f0fe820 */ /* 0x000fe40000410000 */
[----:B------:R-:W-:-:S03]  /*08f0*/  @!P4 FADD.FTZ R17, R17, -R12 ;  /* 0x8000000c1111c221 */ /* 0x000fc60000010000 */
[----:B------:R-:W-:Y:S01]  /*0900*/  @!P5 MUFU.EX2 R16, R16 ;  /* 0x000000100010d308 */ /* 0x000fe20000000800 */
[----:B------:R-:W-:Y:S01]  /*0910*/  @!P4 FMUL.FTZ R18, R17, 1.4426950216293334961 ;  /* 0x3fb8aa3b1112c820 */ /* 0x000fe20000410000 */
[----:B------:R-:W-:Y:S01]  /*0920*/  @!P3 FADD.FTZ R17, R23, -R12 ;  /* 0x8000000c1711b221 */ /* 0x000fe20000010000 */
[----:B------:R-:W-:-:S03]  /*0930*/  @!P2 HADD2.F32 R23, -RZ, R25.H0_H0 ;  /* 0x20000019ff17a230 */ /* 0x000fc60000004100 */
[----:B------:R-:W-:Y:S01]  /*0940*/  @!P3 FMUL.FTZ R20, R17, 1.4426950216293334961 ;  /* 0x3fb8aa3b1114b820 */ /* 0x000fe20000410000 */
[----:B------:R-:W-:Y:S01]  /*0950*/  HFMA2.MMA R17, -RZ, RZ, 0, 0 ;  /* 0x00000000ff117435 */ /* 0x000fe200000001ff */
[----:B------:R-:W0:Y:S01]  /*0960*/  @!P6 MUFU.EX2 R15, R15 ;  /* 0x0000000f000fe308 */ /* 0x000e220000000800 */
[----:B------:R-:W-:-:S04]  /*0970*/  @!P2 FADD.FTZ R22, R23, -R12 ;  /* 0x8000000c1716a221 */ /* 0x000fc80000010000 */
[----:B------:R-:W-:-:S03]  /*0980*/  @!P2 FMUL.FTZ R22, R22, 1.4426950216293334961 ;  /* 0x3fb8aa3b1616a820 */ /* 0x000fc60000410000 */
[----:B------:R-:W1:Y:S08]  /*0990*/  @!P4 MUFU.EX2 R18, R18 ;  /* 0x000000120012c308 */ /* 0x000e700000000800 */
[----:B------:R-:W2:Y:S01]  /*09a0*/  @!P3 MUFU.EX2 R20, R20 ;  /* 0x000000140014b308 */ /* 0x000ea20000000800 */
[----:B0-----:R-:W-:-:S04]  /*09b0*/  @!P6 FADD.FTZ R17, RZ, R15 ;  /* 0x0000000fff11e221 */ /* 0x001fc80000010000 */
[----:B------:R-:W-:-:S03]  /*09c0*/  @!P5 FADD.FTZ R17, R17, R16 ;  /* 0x000000101111d221 */ /* 0x000fc60000010000 */
        /* <DEDUP_REMOVED lines=31> */
.L_x_7684:
[----:B-1----:R-:W-:-:S07]  /*0bc0*/  FADD.FTZ R13, R22, R18 ;  /* 0x00000012160d7221 */ /* 0x002fce0000010000 */
.L_x_7663:
[----:B------:R-:W-:Y:S05]  /*0bd0*/  BSYNC B0 ;  /* 0x0000000000007941 */ /* 0x000fea0003800000 */
.L_x_7662:
[----:B------:R-:W-:Y:S01]  /*0be0*/  ISETP.NE.AND P0, PT, R19, RZ, PT ;  /* 0x000000ff1300720c */ /* 0x000fe20003f05270 */
[----:B------:R-:W-:-:S12]  /*0bf0*/  WARPSYNC.ALL ;  /* 0x0000000000007948 */ /* 0x000fd80003800000 */
[----:B-1----:R1:W-:Y:S01]  /*0c00*/  @!P0 STS [UR4], R13 ;  /* 0x0000000dff008988 */ /* 0x0023e20008000804 */
[----:B------:R-:W-:Y:S06]  /*0c10*/  BAR.SYNC.DEFER_BLOCKING 0x0 ;  /* 0x0000000000007b1d */ /* 0x000fec0000010000 */
[----:B------:R-:W-:Y:S01]  /*0c20*/  BSSY B0, `(.L_x_7665) ;  /* 0x0000012000007945 */ /* 0x000fe20003800000 */
[----:B------:R-:W2:Y:S03]  /*0c30*/  LDS R13, [UR4] ;  /* 0x00000004ff0d7984 */ /* 0x000ea60008000800 */
[----:B------:R-:W-:Y:S05]  /*0c40*/  @P6 BRA `(.L_x_7666) ;  /* 0x00000000003c6947 */ /* 0x000fea0003800000 */
[----:B------:R-:W-:Y:S01]  /*0c50*/  HADD2.F32 R15, -RZ, R2.H0_H0 ;  /* 0x20000002ff0f7230 */ /* 0x000fe20000004100 */
[----:B------:R-:W-:Y:S01]  /*0c60*/  ULDC.64 UR4, c[0x0][0x210] ;  /* 0x0000840000047ab9 */ /* 0x000fe20000000a00 */
[----:B--2---:R-:W-:Y:S01]  /*0c70*/  MUFU.RCP R2, R13 ;  /* 0x0000000d00027308 */ /* 0x004fe20000001000 */
[----:B0-----:R-:W-:Y:S02]  /*0c80*/  IMAD.MOV.U32 R14, RZ, RZ, R10 ;  /* 0x000000ffff0e7224 */ /* 0x001fe400078e000a */
[----:B------:R-:W-:-:S04]  /*0c90*/  FADD.FTZ R15, R15, -R12 ;  /* 0x8000000c0f0f7221 */ /* 0x000fc80000010000 */
[----:B------:R-:W-:Y:S01]  /*0ca0*/  FMUL.FTZ R18, R15, 1.4426950216293334961 ;  /* 0x3fb8aa3b0f127820 */ /* 0x000fe20000410000 */
[----:B------:R-:W-:-:S03]  /*0cb0*/  MOV R15, R11 ;  /* 0x0000000b000f7202 */ /* 0x000fc60000000f00 */
        /* <DEDUP_REMOVED lines=8> */
.L_x_7666:
[----:B------:R-:W-:Y:S05]  /*0d40*/  BSYNC B0 ;  /* 0x0000000000007941 */ /* 0x000fea0003800000 */
.L_x_7665:
[----:B------:R-:W-:Y:S04]  /*0d50*/  BSSY B0, `(.L_x_7667) ;  /* 0x0000012000007945 */ /* 0x000fe80003800000 */
[----:B------:R-:W-:Y:S05]  /*0d60*/  @P5 BRA `(.L_x_7668) ;  /* 0x0000000000405947 */ /* 0x000fea0003800000 */
[----:B------:R-:W-:Y:S01]  /*0d70*/  HADD2.F32 R15, -RZ, R0.H0_H0 ;  /* 0x20000000ff0f7230 */ /* 0x000fe20000004100 */
        /* <DEDUP_REMOVED lines=15> */
.L_x_7668:
[----:B------:R-:W-:Y:S05]  /*0e70*/  BSYNC B0 ;  /* 0x0000000000007941 */ /* 0x000fea0003800000 */
.L_x_7667:
[----:B------:R-:W-:Y:S04]  /*0e80*/  BSSY B0, `(.L_x_7669) ;  /* 0x000000f000007945 */ /* 0x000fe80003800000 */
[----:B------:R-:W-:Y:S05]  /*0e90*/  @P4 BRA `(.L_x_7670) ;  /* 0x0000000000344947 */ /* 0x000fea0003800000 */
[----:B------:R-:W-:Y:S01]  /*0ea0*/  HADD2.F32 R3, -RZ, R3.H0_H0 ;  /* 0x20000003ff037230 */ /* 0x000fe20000004100 */
[----:B--2---:R-:W-:Y:S01]  /*0eb0*/  MUFU.RCP R15, R13 ;  /* 0x0000000d000f7308 */ /* 0x004fe20000001000 */
[----:B------:R-:W-:Y:S01]  /*0ec0*/  IMAD.WIDE.U32 R6, R8, UR7, R6 ;  /* 0x0000000708067c25 */ /* 0x000fe2000f8e0006 */
[----:B------:R-:W-:-:S03]  /*0ed0*/  ULDC.64 UR4, c[0x0][0x210] ;  /* 0x0000840000047ab9 */ /* 0x000fc60000000a00 */
[----:B------:R-:W-:Y:S01]  /*0ee0*/  FADD.FTZ R3, R3, -R12 ;  /* 0x8000000c03037221 */ /* 0x000fe20000010000 */
[----:B---3--:R-:W-:-:S03]  /*0ef0*/  LEA R2, P0, R6, UR4, 0x1 ;  /* 0x0000000406027c11 */ /* 0x008fc6000f8008ff */
[----:B0-----:R-:W-:Y:S01]  /*0f00*/  FMUL.FTZ R14, R3, 1.4426950216293334961 ;  /* 0x3fb8aa3b030e7820 */ /* 0x001fe20000410000 */
[----:B------:R-:W-:-:S03]  /*0f10*/  IMAD R3, R9, UR7, R7 ;  /* 0x0000000709037c24 */ /* 0x000fc6000f8e0207 */
[----:B----4-:R-:W0:Y:S02]  /*0f20*/  MUFU.EX2 R0, R14 ;  /* 0x0000000e00007308 */ /* 0x010e240000000800 */
[----:B------:R-:W-:Y:S01]  /*0f30*/  LEA.HI.X R3, R6, UR5, R3, 0x1, P0 ;  /* 0x0000000506037c11 */ /* 0x000fe200080f0c03 */
[----:B0-----:R-:W-:-:S05]  /*0f40*/  FMUL.FTZ R0, R0, R15 ;  /* 0x0000000f00007220 */ /* 0x001fca0000410000 */
[----:B------:R-:W-:-:S05]  /*0f50*/  F2FP.F16.F32.PACK_AB R0, RZ, R0 ;  /* 0x00000000ff00723e */ /* 0x000fca00000000ff */
[----:B------:R0:W-:Y:S02]  /*0f60*/  STG.E.U16 desc[UR8][R2.64], R0 ;  /* 0x0000000002007986 */ /* 0x0001e4000c101508 */
.L_x_7670:
[----:B------:R-:W-:Y:S05]  /*0f70*/  BSYNC B0 ;  /* 0x0000000000007941 */ /* 0x000fea0003800000 */
.L_x_7669:
[----:B------:R-:W-:Y:S04]  /*0f80*/  BSSY B0, `(.L_x_7671) ;  /* 0x0000013000007945 */ /* 0x000fe80003800000 */
[----:B------:R-:W-:Y:S05]  /*0f90*/  @P3 BRA `(.L_x_7672) ;  /* 0x0000000000443947 */ /* 0x000fea0003800000 */
[----:B0-----:R-:W3:Y:S01]  /*0fa0*/  LDC R3, c[0x0][RZ] ;  /* 0x00000000ff037b82 */ /* 0x001ee20000000800 */
[----:B------:R-:W-:Y:S01]  /*0fb0*/  HADD2.F32 R7, -RZ, R24.H0_H0 ;  /* 0x20000018ff077230 */ /* 0x000fe20000004100 */
[----:B--2---:R-:W-:Y:S01]  /*0fc0*/  MUFU.RCP R15, R13 ;  /* 0x0000000d000f7308 */ /* 0x004fe20000001000 */
[----:B------:R-:W-:-:S03]  /*0fd0*/  ULDC.64 UR4, c[0x0][0x210] ;  /* 0x0000840000047ab9 */ /* 0x000fc60000000a00 */
[----:B------:R-:W-:-:S04]  /*0fe0*/  FADD.FTZ R7, R7, -R12 ;  /* 0x8000000c07077221 */ /* 0x000fc80000010000 */
[----:B------:R-:W-:-:S04]  /*0ff0*/  FMUL.FTZ R11, R7, 1.4426950216293334961 ;  /* 0x3fb8aa3b070b7820 */ /* 0x000fc80000410000 */
[----:B----4-:R-:W0:Y:S01]  /*1000*/  MUFU.EX2 R0, R11 ;  /* 0x0000000b00007308 */ /* 0x010e220000000800 */
[----:B---3--:R-:W-:-:S05]  /*1010*/  IMAD R2, R3, 0x2, R10 ;  /* 0x0000000203027824 */ /* 0x008fca00078e020a */
[----:B------:R-:W-:Y:S01]  /*1020*/  IADD3 R2, R2, R3, RZ ;  /* 0x0000000302027210 */ /* 0x000fe20007ffe0ff */
        /* <DEDUP_REMOVED lines=8> */
.L_x_7672:
[----:B------:R-:W-:Y:S05]  /*10b0*/  BSYNC B0 ;  /* 0x0000000000007941 */ /* 0x000fea0003800000 */
.L_x_7671:
[----:B------:R-:W-:Y:S05]  /*10c0*/  @P2 EXIT ;  /* 0x000000000000294d */ /* 0x000fea0003800000 */
[----:B------:R-:W-:Y:S01]  /*10d0*/  HADD2.F32 R25, -RZ, R25.H0_H0 ;  /* 0x20000019ff197230 */ /* 0x000fe20000004100 */
[----:B-12---:R-:W-:Y:S01]  /*10e0*/  MUFU.RCP R13, R13 ;  /* 0x0000000d000d7308 */ /* 0x006fe20000001000 */
[----:B------:R-:W-:Y:S01]  /*10f0*/  IMAD.WIDE.U32 R4, R8, UR7, R4 ;  /* 0x0000000708047c25 */ /* 0x000fe2000f8e0004 */
[----:B------:R-:W-:-:S03]  /*1100*/  ULDC.64 UR4, c[0x0][0x210] ;  /* 0x0000840000047ab9 */ /* 0x000fc60000000a00 */
[----:B------:R-:W-:Y:S01]  /*1110*/  FADD.FTZ R25, R25, -R12 ;  /* 0x8000000c19197221 */ /* 0x000fe20000010000 */
[----:B------:R-:W-:Y:S01]  /*1120*/  IMAD R9, R9, UR7, R5 ;  /* 0x0000000709097c24 */ /* 0x000fe2000f8e0205 */
[C---:B0--3--:R-:W-:Y:S02]  /*1130*/  LEA R2, P0, R4.reuse, UR4, 0x1 ;  /* 0x0000000404027c11 */ /* 0x049fe4000f8008ff */
[----:B------:R-:W-:Y:S02]  /*1140*/  FMUL.FTZ R25, R25, 1.4426950216293334961 ;  /* 0x3fb8aa3b19197820 */ /* 0x000fe40000410000 */
[----:B------:R-:W-:Y:S02]  /*1150*/  LEA.HI.X R3, R4, UR5, R9, 0x1, P0 ;  /* 0x0000000504037c11 */ /* 0x000fe400080f0c09 */
[----:B----4-:R-:W0:Y:S02]  /*1160*/  MUFU.EX2 R0, R25 ;  /* 0x0000001900007308 */ /* 0x010e240000000800 */
[----:B0-----:R-:W-:-:S05]  /*1170*/  FMUL.FTZ R0, R0, R13 ;  /* 0x0000000d00007220 */ /* 0x001fca0000410000 */
[----:B------:R-:W-:-:S05]  /*1180*/  F2FP.F16.F32.PACK_AB R0, RZ, R0 ;  /* 0x00000000ff00723e */ /* 0x000fca00000000ff */
[----:B------:R-:W-:Y:S01]  /*1190*/  STG.E.U16 desc[UR8][R2.64], R0 ;  /* 0x0000000002007986 */ /* 0x000fe2000c101508 */
[----:B------:R-:W-:Y:S05]  /*11a0*/  EXIT ;  /* 0x000000000000794d */ /* 0x000fea0003800000 */
.L_x_7661:
[----:B------:R-:W-:Y:S01]  /*11b0*/  HFMA2.MMA R16, -RZ, RZ, 0, 1.847743988037109375e-06 ;  /* 0x0000001fff107435 */ /* 0x000fe200000001ff */
[----:B-1----:R-:W-:Y:S02]  /*11c0*/  IMAD.MOV.U32 R26, RZ, RZ, R20 ;  /* 0x000000ffff1a7224 */ /* 0x002fe400078e0014 */
[----:B------:R-:W-:Y:S02]  /*11d0*/  IMAD.MOV.U32 R17, RZ, RZ, 0x10 ;  /* 0x00000010ff117424 */ /* 0x000fe400078e00ff */
[----:B------:R-:W-:-:S07]  /*11e0*/  IMAD.MOV.U32 R15, RZ, RZ, -0x1 ;  /* 0xffffffffff0f7424 */ /* 0x000fce00078e00ff */
[----:B------:R-:W-:Y:S05]  /*11f0*/  WARPSYNC.COLLECTIVE R15, `(.L_x_7673) ;  /* 0x000000000f087348 */ /* 0x000fea0003c00000 */
[----:B------:R0:W1:Y:S02]  /*1200*/  SHFL.DOWN P0, R18, R26, R17, R16 ;  /* 0x080000111a127389 */ /* 0x0000640000000010 */
[----:B01----:R-:W-:Y:S01]  /*1210*/  ENDCOLLECTIVE ;  /* 0x000000000000791b */ /* 0x003fe20003800000 */
.L_x_7673:
[----:B------:R-:W-:Y:S02]  /*1220*/  MOV R17, 0x8 ;  /* 0x0000000800117802 */ /* 0x000fe40000000f00 */
[----:B------:R-:W-:-:S04]  /*1230*/  FSETP.GEU.FTZ.AND P0, PT, R20, R18, PT ;  /* 0x000000121400720b */ /* 0x000fc80003f1e000 */
[----:B------:R-:W-:-:S05]  /*1240*/  FSEL R12, R18, R20, !P0 ;  /* 0x00000014120c7208 */ /* 0x000fca0004000000 */
[----:B------:R-:W-:-:S07]  /*1250*/  IMAD.MOV.U32 R26, RZ, RZ, R12 ;  /* 0x000000ffff1a7224 */ /* 0x000fce00078e000c */
[----:B------:R-:W-:Y:S05]  /*1260*/  WARPSYNC.COLLECTIVE R15, `(.L_x_7674) ;  /* 0x000000000f087348 */ /* 0x000fea0003c00000 */
[----:B------:R0:W1:Y:S02]  /*1270*/  SHFL.DOWN P0, R18, R26, R17, R16 ;  /* 0x080000111a127389 */ /* 0x0000640000000010 */
[----:B01----:R-:W-:Y:S01]  /*1280*/  ENDCOLLECTIVE ;  /* 0x000000000000791b */ /* 0x003fe20003800000 */
.L_x_7674:
[----:B------:R-:W-:Y:S01]  /*1290*/  IMAD.MOV.U32 R17, RZ, RZ, 0x4 ;  /* 0x00000004ff117424 */ /* 0x000fe200078e00ff */
[----:B------:R-:W-:-:S04]  /*12a0*/  FSETP.GEU.FTZ.AND P0, PT, R12, R18, PT ;  /* 0x000000120c00720b */ /* 0x000fc80003f1e000 */
[----:B------:R-:W-:-:S05]  /*12b0*/  FSEL R19, R18, R12, !P0 ;  /* 0x0000000c12137208 */ /* 0x000fca0004000000 */
[----:B------:R-:W-:-:S07]  /*12c0*/  IMAD.MOV.U32 R26, RZ, RZ, R19 ;  /* 0x000000ffff1a7224 */ /* 0x000fce00078e0013 */
[----:B------:R-:W-:Y:S05]  /*12d0*/  WARPSYNC.COLLECTIVE R15, `(.L_x_7675) ;  /* 0x000000000f087348 */ /* 0x000fea0003c00000 */
[----:B------:R0:W1:Y:S02]  /*12e0*/  SHFL.DOWN P0, R18, R26, R17, R16 ;  /* 0x080000111a127389 */ /* 0x0000640000000010 */
[----:B01----:R-:W-:Y:S01]  /*12f0*/  ENDCOLLECTIVE ;  /* 0x000000000000791b */ /* 0x003fe20003800000 */
.L_x_7675:
[----:B------:R-:W-:Y:S01]  /*1300*/  IMAD.MOV.U32 R17, RZ, RZ, 0x2 ;  /* 0x00000002ff117424 */ /* 0x000fe200078e00ff */
[----:B------:R-:W-:-:S04]  /*1310*/  FSETP.GEU.FTZ.AND P0, PT, R19, R18, PT ;  /* 0x000000121300720b */ /* 0x000fc80003f1e000 */
[----:B------:R-:W-:-:S04]  /*1320*/  FSEL R22, R18, R19, !P0 ;  /* 0x0000001312167208 */ /* 0x000fc80004000000 */
[----:B------:R-:W-:-:S07]  /*1330*/  MOV R26, R22 ;  /* 0x00000016001a7202 */ /* 0x000fce0000000f00 */
[----:B------:R-:W-:Y:S05]  /*1340*/  WARPSYNC.COLLECTIVE R15, `(.L_x_7676) ;  /* 0x000000000f087348 */ /* 0x000fea0003c00000 */
[----:B------:R0:W1:Y:S02]  /*1350*/  SHFL.DOWN P0, R18, R26, R17, R16 ;  /* 0x080000111a127389 */ /* 0x0000640000000010 */
[----:B01----:R-:W-:Y:S01]  /*1360*/  ENDCOLLECTIVE ;  /* 0x000000000000791b */ /* 0x003fe20003800000 */
.L_x_7676:
[----:B------:R-:W-:Y:S01]  /*1370*/  HFMA2.MMA R17, -RZ, RZ, 0, 5.9604644775390625e-08 ;  /* 0x00000001ff117435 */ /* 0x000fe200000001ff */
[----:B------:R-:W-:-:S04]  /*1380*/  FSETP.GEU.FTZ.AND P0, PT, R22, R18, PT ;  /* 0x000000121600720b */ /* 0x000fc80003f1e000 */
[----:B------:R-:W-:-:S05]  /*1390*/  FSEL R20, R18, R22, !P0 ;  /* 0x0000001612147208 */ /* 0x000fca0004000000 */
[----:B------:R-:W-:-:S07]  /*13a0*/  IMAD.MOV.U32 R26, RZ, RZ, R20 ;  /* 0x000000ffff1a7224 */ /* 0x000fce00078e0014 */
[----:B------:R-:W-:Y:S05]  /*13b0*/  WARPSYNC.COLLECTIVE R15, `(.L_x_7677) ;  /* 0x000000000f087348 */ /* 0x000fea0003c00000 */
[----:B------:R0:W1:Y:S02]  /*13c0*/  SHFL.DOWN P0, R18, R26, R17, R16 ;  /* 0x080000111a127389 */ /* 0x0000640000000010 */
[----:B01----:R-:W-:Y:S01]  /*13d0*/  ENDCOLLECTIVE ;  /* 0x000000000000791b */ /* 0x003fe20003800000 */
.L_x_7677:
[----:B------:R-:W-:Y:S05]  /*13e0*/  BRA `(.L_x_7678) ;  /* 0xfffffff000e87947 */ /* 0x000fea000383ffff */
.L_x_7664:
[----:B-1----:R-:W-:Y:S01]  /*13f0*/  IMAD.MOV.U32 R26, RZ, RZ, R13 ;  /* 0x000000ffff1a7224 */ /* 0x002fe200078e000d */
[----:B------:R-:W-:Y:S01]  /*1400*/  MOV R16, 0x1f ;  /* 0x0000001f00107802 */ /* 0x000fe20000000f00 */
[----:B------:R-:W-:Y:S02]  /*1410*/  IMAD.MOV.U32 R17, RZ, RZ, 0x10 ;  /* 0x00000010ff117424 */ /* 0x000fe400078e00ff */
[----:B------:R-:W-:-:S07]  /*1420*/  IMAD.MOV.U32 R15, RZ, RZ, -0x1 ;  /* 0xffffffffff0f7424 */ /* 0x000fce00078e00ff */
[----:B0-----:R-:W-:Y:S05]  /*1430*/  WARPSYNC.COLLECTIVE R15, `(.L_x_7679) ;  /* 0x000000000f087348 */ /* 0x001fea0003c00000 */
[----:B------:R1:W2:Y:S02]  /*1440*/  SHFL.DOWN P0, R18, R26, R17, R16 ;  /* 0x080000111a127389 */ /* 0x0002a40000000010 */
[----:B012---:R-:W-:Y:S01]  /*1450*/  ENDCOLLECTIVE ;  /* 0x000000000000791b */ /* 0x007fe20003800000 */
.L_x_7679:
[----:B------:R-:W-:Y:S01]  /*1460*/  HFMA2.MMA R17, -RZ, RZ, 0, 4.76837158203125e-07 ;  /* 0x00000008ff117435 */ /* 0x000fe200000001ff */
[----:B------:R-:W-:-:S04]  /*1470*/  FADD.FTZ R14, R13, R18 ;  /* 0x000000120d0e7221 */ /* 0x000fc80000010000 */
[----:B------:R-:W-:-:S07]  /*1480*/  IMAD.MOV.U32 R26, RZ, RZ, R14 ;  /* 0x000000ffff1a7224 */ /* 0x000fce00078e000e */
[----:B------:R-:W-:Y:S05]  /*1490*/  WARPSYNC.COLLECTIVE R15, `(.L_x_7680) ;  /* 0x000000000f087348 */ /* 0x000fea0003c00000 */
[----:B------:R0:W1:Y:S02]  /*14a0*/  SHFL.DOWN P0, R18, R26, R17, R16 ;  /* 0x080000111a127389 */ /* 0x0000640000000010 */
[----:B01----:R-:W-:Y:S01]  /*14b0*/  ENDCOLLECTIVE ;  /* 0x000000000000791b */ /* 0x003fe20003800000 */
.L_x_7680:
[----:B------:R-:W-:Y:S01]  /*14c0*/  MOV R17, 0x4 ;  /* 0x0000000400117802 */ /* 0x000fe20000000f00 */
[----:B------:R-:W-:-:S04]  /*14d0*/  FADD.FTZ R20, R14, R18 ;  /* 0x000000120e147221 */ /* 0x000fc80000010000 */
[----:B------:R-:W-:-:S07]  /*14e0*/  IMAD.MOV.U32 R26, RZ, RZ, R20 ;  /* 0x000000ffff1a7224 */ /* 0x000fce00078e0014 */
[----:B------:R-:W-:Y:S05]  /*14f0*/  WARPSYNC.COLLECTIVE R15, `(.L_x_7681) ;  /* 0x000000000f087348 */ /* 0x000fea0003c00000 */
[----:B------:R0:W1:Y:S02]  /*1500*/  SHFL.DOWN P0, R18, R26, R17, R16 ;  /* 0x080000111a127389 */ /* 0x0000640000000010 */
[----:B01----:R-:W-:Y:S01]  /*1510*/  ENDCOLLECTIVE ;  /* 0x000000000000791b */ /* 0x003fe20003800000 */
.L_x_7681:
[----:B------:R-:W-:Y:S01]  /*1520*/  HFMA2.MMA R17, -RZ, RZ, 0, 1.1920928955078125e-07 ;  /* 0x00000002ff117435 */ /* 0x000fe200000001ff */
[----:B------:R-:W-:-:S04]  /*1530*/  FADD.FTZ R21, R20, R18 ;  /* 0x0000001214157221 */ /* 0x000fc80000010000 */
[----:B------:R-:W-:-:S07]  /*1540*/  IMAD.MOV.U32 R26, RZ, RZ, R21 ;  /* 0x000000ffff1a7224 */ /* 0x000fce00078e0015 */
[----:B------:R-:W-:Y:S05]  /*1550*/  WARPSYNC.COLLECTIVE R15, `(.L_x_7682) ;  /* 0x000000000f087348 */ /* 0x000fea0003c00000 */
[----:B------:R0:W1:Y:S02]  /*1560*/  SHFL.DOWN P0, R18, R26, R17, R16 ;  /* 0x080000111a127389 */ /* 0x0000640000000010 */
[----:B01----:R-:W-:Y:S01]  /*1570*/  ENDCOLLECTIVE ;  /* 0x000000000000791b */ /* 0x003fe20003800000 */
.L_x_7682:
[----:B------:R-:W-:Y:S01]  /*1580*/  MOV R17, 0x1 ;  /* 0x0000000100117802 */ /* 0x000fe20000000f00 */
[----:B------:R-:W-:-:S04]  /*1590*/  FADD.FTZ R22, R21, R18 ;  /* 0x0000001215167221 */ /* 0x000fc80000010000 */
[----:B------:R-:W-:-:S07]  /*15a0*/  IMAD.MOV.U32 R26, RZ, RZ, R22 ;  /* 0x000000ffff1a7224 */ /* 0x000fce00078e0016 */
[----:B------:R-:W-:Y:S05]  /*15b0*/  WARPSYNC.COLLECTIVE R15, `(.L_x_7683) ;  /* 0x000000000f087348 */ /* 0x000fea0003c00000 */
[----:B------:R0:W1:Y:S02]  /*15c0*/  SHFL.DOWN P0, R18, R26, R17, R16 ;  /* 0x080000111a127389 */ /* 0x0000640000000010 */
[----:B01----:R-:W-:Y:S01]  /*15d0*/  ENDCOLLECTIVE ;  /* 0x000000000000791b */ /* 0x003fe20003800000 */
.L_x_7683:
[----:B------:R-:W-:Y:S05]  /*15e0*/  BRA `(.L_x_7684) ;  /* 0xfffffff400747947 */ /* 0x000fea000383ffff */
.L_x_7685:
        /* <DEDUP_REMOVED lines=9> */
.L_x_12091:


//--------------------- .text._ZN2at6native43_GLOBAL__N__9ae7fba5_10_SoftMax_cu_9f978f6322cunn_SoftMaxForwardRegIN3c104HalfEfS4_NS1_22SoftMaxForwardEpilogueElLi4EEEvPT1_PKT_T3_ --------------------------
	.section	.text._ZN2at6native43_GLOBAL__N__9ae7fba5_10_SoftMax_cu_9f978f6322cunn_SoftMaxForwardRegIN3c104HalfEfS4_NS1_22SoftMaxForwardEpilogueElLi4EEEvPT1_PKT_T3_,"ax",@progbits
	.align	128
.text._ZN2at6native43_GLOBAL__N__9ae7fba5_10_SoftMax_cu_9f978f6322cunn_SoftMaxForwardRegIN3c104HalfEfS4_NS1_22SoftMaxForwardEpilogueElLi4EEEvPT1_PKT_T3_:
        .type           _ZN2at6native43_GLOBAL__N__9ae7fba5_10_SoftMax_cu_9f978f6322cunn_SoftMaxForwardRegIN3c104HalfEfS4_NS1_22SoftMaxForwardEpilogueElLi4EEEvPT1_PKT_T3_,@function
        .size           _ZN2at6native43_GLOBAL__N__9ae7fba5_10_SoftMax_cu_9f978f6322cunn_SoftMaxForwardRegIN3c104HalfEfS4_NS1_22SoftMaxForwardEpilogueElLi4EEEvPT1_PKT_T3_,(.L_x_12092 - _ZN2at6native43_GLOBAL__N__9ae7fba5_10_SoftMax_cu_9f978f6322cunn_SoftMaxForwardRegIN3c104HalfEfS4_NS1_22SoftMaxForwardEpilogueElLi4EEEvPT1_PKT_T3_)
        .other          _ZN2at6native43_GLOBAL__N__9ae7fba5_10_SoftMax_cu_9f978f6322cunn_SoftMaxForwardRegIN3c104HalfEfS4_NS1_22SoftMaxForwardEpilogueElLi4EEEvPT1_PKT_T3_,@"STO_CUDA_ENTRY STV_DEFAULT"
_ZN2at6native43_GLOBAL__N__9ae7fba5_10_SoftMax_cu_9f978f6322cunn_SoftMaxForwardRegIN3c104HalfEfS4_NS1_22SoftMaxForwardEpilogueElLi4EEEvPT1_PKT_T3_:
        /* <DEDUP_REMOVED lines=37> */
[----:B------:R-:W2:Y:S03]  /*0250*/  @!P3 LDG.E.U16 R2, desc[UR8][R20.64] ;  /* 0x000000081402b981 */ /* 0x000ea6000c1e1500 */
[----:B------:R-:W-:Y:S01]  /*0260*/  @!P2 LEA.HI.X R15, R22, R15, R23, 0x1, P0 ;  /* 0x0000000f160fa211 */ /* 0x000fe200000f0c17 */
[----:B------:R-:W-:-:S04]  /*0270*/  @!P1 IMAD.WIDE.U32 R22, R10, UR7, R4 ;  /* 0x000000070a169c25 */ /* 0x000fc8000f8e0004 */
[----:B------:R-:W-:Y:S01]  /*0280*/  @!P1 IMAD R23, R11, UR7, R23 ;  /* 0x000000070b179c24 */ /* 0x000fe2000f8e0217 */
[----:B------:R-:W4:Y:S01]  /*0290*/  @!P2 LDG.E.U16 R3, desc[UR8][R14.64] ;  /* 0x000000080e03a981 */ /* 0x000f22000c1e1500 */
[----:B0-----:R-:W-:-:S04]  /*02a0*/  @!P1 LEA R18, P0, R22, R18, 0x1 ;  /* 0x0000001216129211 */ /* 0x001fc800078008ff */
[----:B------:R-:W-:-:S05]  /*02b0*/  @!P1 LEA.HI.X R19, R22, R19, R23, 0x1, P0 ;  /* 0x0000001316139211 */ /* 0x000fca00000f0c17 */
[----:B------:R0:W5:Y:S01]  /*02c0*/  @!P1 LDG.E.U16 R24, desc[UR8][R18.64] ;  /* 0x0000000812189981 */ /* 0x000162000c1e1500 */
[----:B------:R-:W-:Y:S01]  /*02d0*/  MOV R22, 0xff7fffff ;  /* 0xff7fffff00167802 */ /* 0x000fe20000000f00 */
[----:B------:R-:W1:Y:S01]  /*02e0*/  S2UR UR6, SR_CgaCtaId ;  /* 0x00000000000679c3 */ /* 0x000e620000008800 */
[----:B0-----:R-:W-:Y:S01]  /*02f0*/  SHF.R.S32.HI R19, RZ, 0x1f, R12 ;  /* 0x0000001fff137819 */ /* 0x001fe2000001140c */
[----:B------:R-:W-:Y:S02]  /*0300*/  UMOV UR4, 0x400 ;  /* 0x0000040000047882 */ /* 0x000fe40000000000 */
[----:B-1----:R-:W-:Y:S02]  /*0310*/  ULEA UR4, UR6, UR4, 0x18 ;  /* 0x0000000406047291 */ /* 0x002fe4000f8ec03f */
[----:B------:R-:W-:Y:S02]  /*0320*/  USHF.R.U32.HI UR5, URZ, 0x5, UR5 ;  /* 0x000000053f057899 */ /* 0x000fe40008011605 */
[----:B------:R-:W-:Y:S04]  /*0330*/  BAR.SYNC.DEFER_BLOCKING 0x0 ;  /* 0x0000000000007b1d */ /* 0x000fe80000010000 */
[----:B------:R-:W-:Y:S01]  /*0340*/  ISETP.GE.AND P6, PT, R12, UR5, PT ;  /* 0x000000050c007c0c */ /* 0x000fe2000bfc6270 */
[----:B---3--:R-:W-:-:S05]  /*0350*/  @!P4 HADD2.F32 R23, -RZ, R0.H0_H0 ;  /* 0x20000000ff17c230 */ /* 0x008fca0000004100 */
[----:B------:R-:W-:Y:S01]  /*0360*/  @!P4 FMNMX.FTZ R22, R23, -3.40282346638528859812e+38, !PT ;  /* 0xff7fffff1716c809 */ /* 0x000fe20007810000 */
[----:B--2---:R-:W-:-:S05]  /*0370*/  @!P3 HADD2.F32 R25, -RZ, R2.H0_H0 ;  /* 0x20000002ff19b230 */ /* 0x004fca0000004100 */
[----:B------:R-:W-:Y:S01]  /*0380*/  @!P3 FMNMX.FTZ R22, R22, R25, !PT ;  /* 0x000000191616b209 */ /* 0x000fe20007810000 */
[----:B----4-:R-:W-:-:S05]  /*0390*/  @!P2 HADD2.F32 R17, -RZ, R3.H0_H0 ;  /* 0x20000003ff11a230 */ /* 0x010fca0000004100 */
[----:B------:R-:W-:Y:S01]  /*03a0*/  @!P2 FMNMX.FTZ R22, R22, R17, !PT ;  /* 0x000000111616a209 */ /* 0x000fe20007810000 */
[----:B-----5:R-:W-:-:S05]  /*03b0*/  @!P1 HADD2.F32 R23, -RZ, R24.H0_H0 ;  /* 0x20000018ff179230 */ /* 0x020fca0000004100 */
        /* <DEDUP_REMOVED lines=26> */
[----:B------:R-:W-:-:S05]  /*0560*/  IADD3 R17, R12, 0x1f, RZ ;  /* 0x0000001f0c117810 */ /* 0x000fca0007ffe0ff */
        /* <DEDUP_REMOVED lines=21> */
.L_x_7703:
[----:B-1----:R-:W-:-:S04]  /*06c0*/  FSETP.GEU.FTZ.AND P5, PT, R22, R20, PT ;  /* 0x000000141600720b */ /* 0x002fc80003fbe000 */
[----:B0-----:R-:W-:-:S09]  /*06d0*/  FSEL R22, R20, R22, !P5 ;  /* 0x0000001614167208 */ /* 0x001fd20006800000 */
.L_x_7687:
[----:B------:R-:W-:Y:S05]  /*06e0*/  BSYNC B0 ;  /* 0x0000000000007941 */ /* 0x000fea0003800000 */
.L_x_7686:
[----:B------:R-:W-:Y:S01]  /*06f0*/  ISETP.NE.AND P6, PT, R12, RZ, PT ;  /* 0x000000ff0c00720c */ /* 0x000fe20003fc5270 */
[----:B------:R-:W-:-:S12]  /*0700*/  WARPSYNC.ALL ;  /* 0x0000000000007948 */ /* 0x000fd80003800000 */
[----:B-1----:R-:W-:Y:S01]  /*0710*/  @!P6 STS [UR4], R22 ;  /* 0x00000016ff00e988 */ /* 0x002fe20008000804 */
[----:B------:R-:W-:Y:S01]  /*0720*/  BAR.SYNC.DEFER_BLOCKING 0x0 ;  /* 0x0000000000007b1d */ /* 0x000fe20000010000 */
[----:B------:R-:W-:Y:S01]  /*0730*/  @!P4 HADD2.F32 R17, -RZ, R0.H0_H0 ;  /* 0x20000000ff11c230 */ /* 0x000fe20000004100 */
[----:B------:R-:W-:Y:S01]  /*0740*/  ISETP.NE.AND P5, PT, R26, RZ, PT ;  /* 0x000000ff1a00720c */ /* 0x000fe20003fa5270 */
[----:B------:R-:W-:Y:S01]  /*0750*/  @!P3 HADD2.F32 R19, -RZ, R2.H0_H0 ;  /* 0x20000002ff13b230 */ /* 0x000fe20000004100 */
[----:B------:R-:W-:Y:S01]  /*0760*/  @!P0 SHF.R.S32.HI R15, RZ, 0x5, R15 ;  /* 0x00000005ff0f8819 */ /* 0x000fe2000001140f */
[----:B------:R-:W-:Y:S01]  /*0770*/  @!P2 HADD2.F32 R21, -RZ, R3.H0_H0 ;  /* 0x20000003ff15a230 */ /* 0x000fe20000004100 */
[----:B------:R-:W-:Y:S01]  /*0780*/  BSSY B0, `(.L_x_7689) ;  /* 0x0000032000007945 */ /* 0x000fe20003800000 */
[----:B------:R-:W-:Y:S01]  /*0790*/  @!P1 HADD2.F32 R25, -RZ, R24.H0_H0 ;  /* 0x20000018ff199230 */ /* 0x000fe20000004100 */
        /* <DEDUP_REMOVED lines=18> */
[----:B------:R-:W-:Y:S02]  /*08c0*/  IMAD.MOV.U32 R15, RZ, RZ, RZ ;  /* 0x000000ffff0f7224 */ /* 0x000fe400078e00ff */
        /* <DEDUP_REMOVED lines=28> */
.L_x_7709:
[----:B-1----:R-:W-:-:S07]  /*0a90*/  FADD.FTZ R15, R23, R20 ;  /* 0x00000014170f7221 */ /* 0x002fce0000010000 */
.L_x_7690:
[----:B------:R-:W-:Y:S05]  /*0aa0*/  BSYNC B0 ;  /* 0x0000000000007941 */ /* 0x000fea0003800000 */
.L_x_7689:
[----:B-1----:R1:W-:Y:S01]  /*0ab0*/  @!P6 STS [UR4], R15 ;  /* 0x0000000fff00e988 */ /* 0x0023e20008000804 */
[----:B------:R-:W-:Y:S05]  /*0ac0*/  WARPSYNC.ALL ;  /* 0x0000000000007948 */ /* 0x000fea0003800000 */
[----:B------:R-:W-:Y:S06]  /*0ad0*/  BAR.SYNC.DEFER_BLOCKING 0x0 ;  /* 0x0000000000007b1d */ /* 0x000fec0000010000 */
[----:B------:R-:W-:Y:S01]  /*0ae0*/  BSSY B0, `(.L_x_7692) ;  /* 0x0000010000007945 */ /* 0x000fe20003800000 */
[----:B------:R-:W2:Y:S03]  /*0af0*/  LDS R15, [UR4] ;  /* 0x00000004ff0f7984 */ /* 0x000ea60008000800 */
[----:B------:R-:W-:Y:S05]  /*0b00*/  @P4 BRA `(.L_x_7693) ;  /* 0x0000000000344947 */ /* 0x000fea0003800000 */
[----:B------:R-:W-:Y:S01]  /*0b10*/  HADD2.F32 R17, -RZ, R0.H0_H0 ;  /* 0x20000000ff117230 */ /* 0x000fe20000004100 */
[----:B------:R-:W-:Y:S01]  /*0b20*/  ULDC.64 UR4, c[0x0][0x210] ;  /* 0x0000840000047ab9 */ /* 0x000fe20000000a00 */
[----:B--2---:R-:W-:Y:S01]  /*0b30*/  MUFU.RCP R0, R15 ;  /* 0x0000000f00007308 */ /* 0x004fe20000001000 */
[----:B------:R-:W-:-:S04]  /*0b40*/  IMAD.WIDE.U32 R12, R10, UR7, R12 ;  /* 0x000000070a0c7c25 */ /* 0x000fc8000f8e000c */
[----:B------:R-:W-:Y:S01]  /*0b50*/  FADD.FTZ R17, R17, -R14 ;  /* 0x8000000e11117221 */ /* 0x000fe20000010000 */
[----:B------:R-:W-:Y:S01]  /*0b60*/  IMAD R13, R11, UR7, R13 ;  /* 0x000000070b0d7c24 */ /* 0x000fe2000f8e020d */
[----:B0-----:R-:W-:Y:S02]  /*0b70*/  LEA R16, P0, R12, UR4, 0x1 ;  /* 0x000000040c107c11 */ /* 0x001fe4000f8008ff */
[----:B------:R-:W-:-:S04]  /*0b80*/  FMUL.FTZ R18, R17, 1.4426950216293334961 ;  /* 0x3fb8aa3b11127820 */ /* 0x000fc80000410000 */
[----:B------:R-:W0:Y:S02]  /*0b90*/  MUFU.EX2 R17, R18 ;  /* 0x0000001200117308 */ /* 0x000e240000000800 */
[----:B0-----:R-:W-:Y:S01]  /*0ba0*/  FMUL.FTZ R0, R17, R0 ;  /* 0x0000000011007220 */ /* 0x001fe20000410000 */
[----:B------:R-:W-:-:S04]  /*0bb0*/  LEA.HI.X R17, R12, UR5, R13, 0x1, P0 ;  /* 0x000000050c117c11 */ /* 0x000fc800080f0c0d */
[----:B------:R-:W-:-:S05]  /*0bc0*/  F2FP.F16.F32.PACK_AB R0, RZ, R0 ;  /* 0x00000000ff00723e */ /* 0x000fca00000000ff */
[----:B------:R3:W-:Y:S02]  /*0bd0*/  STG.E.U16 desc[UR8][R16.64], R0 ;  /* 0x0000000010007986 */ /* 0x0007e4000c101508 */
.L_x_7693:
[----:B------:R-:W-:Y:S05]  /*0be0*/  BSYNC B0 ;  /* 0x0000000000007941 */ /* 0x000fea0003800000 */
.L_x_7692:
[----:B------:R-:W-:Y:S04]  /*0bf0*/  BSSY B0, `(.L_x_7694) ;  /* 0x000000f000007945 */ /* 0x000fe80003800000 */
[----:B------:R-:W-:Y:S05]  /*0c00*/  @P3 BRA `(.L_x_7695) ;  /* 0x0000000000343947 */ /* 0x000fea0003800000 */
[----:B------:R-:W-:Y:S01]  /*0c10*/  HADD2.F32 R13, -RZ, R2.H0_H0 ;  /* 0x20000002ff0d7230 */ /* 0x000fe20000004100 */
[----:B--23--:R-:W-:Y:S01]  /*0c20*/  MUFU.RCP R17, R15 ;  /* 0x0000000f00117308 */ /* 0x00cfe20000001000 */
[----:B------:R-:W-:-:S03]  /*0c30*/  ULDC.64 UR4, c[0x0][0x210] ;  /* 0x0000840000047ab9 */ /* 0x000fc60000000a00 */
        /* <DEDUP_REMOVED lines=8> */
[----:B------:R-:W-:-:S05]  /*0cc0*/  F2FP.F16.F32.PACK_AB R0, RZ, R0 ;  /* 0x00000000ff00723e */ /* 0x000fca00000000ff */
[----:B------:R4:W-:Y:S02]  /*0cd0*/  STG.E.U16 desc[UR8][R8.64], R0 ;  /* 0x0000000008007986 */ /* 0x0009e4000c101508 */
.L_x_7695:
[----:B------:R-:W-:Y:S05]  /*0ce0*/  BSYNC B0 ;  /* 0x0000000000007941 */ /* 0x000fea0003800000 */
.L_x_7694:
[----:B------:R-:W-:Y:S04]  /*0cf0*/  BSSY B0, `(.L_x_7696) ;  /* 0x000000f000007945 */ /* 0x000fe80003800000 */
[----:B------:R-:W-:Y:S05]  /*0d00*/  @P2 BRA `(.L_x_7697) ;  /* 0x0000000000342947 */ /* 0x000fea0003800000 */
[----:B------:R-:W-:Y:S01]  /*0d10*/  HADD2.F32 R3, -RZ, R3.H0_H0 ;  /* 0x20000003ff037230 */ /* 0x000fe20000004100 */
        /* <DEDUP_REMOVED lines=10> */
[----:B------:R-:W-:-:S05]  /*0dc0*/  F2FP.F16.F32.PACK_AB R0, RZ, R0 ;  /* 0x00000000ff00723e */ /* 0x000fca00000000ff */
[----:B------:R2:W-:Y:S02]  /*0dd0*/  STG.E.U16 desc[UR8][R2.64], R0 ;  /* 0x0000000002007986 */ /* 0x0005e4000c101508 */
.L_x_7697:
[----:B------:R-:W-:Y:S05]  /*0de0*/  BSYNC B0 ;  /* 0x0000000000007941 */ /* 0x000fea0003800000 */
.L_x_7696:
[----:B------:R-:W-:Y:S05]  /*0df0*/  @P1 EXIT ;  /* 0x000000000000194d */ /* 0x000fea0003800000 */
[----:B--2---:R-:W-:Y:S01]  /*0e00*/  HADD2.F32 R3, -RZ, R24.H0_H0 ;  /* 0x20000018ff037230 */ /* 0x004fe20000004100 */
        /* <DEDUP_REMOVED lines=10> */
[----:B------:R-:W-:-:S05]  /*0eb0*/  F2FP.F16.F32.PACK_AB R0, RZ, R0 ;  /* 0x00000000ff00723e */ /* 0x000fca00000000ff */
[----:B------:R-:W-:Y:S01]  /*0ec0*/  STG.E.U16 desc[UR8][R2.64], R0 ;  /* 0x0000000002007986 */ /* 0x000fe2000c101508 */
[----:B------:R-:W-:Y:S05]  /*0ed0*/  EXIT ;  /* 0x000000000000794d */ /* 0x000fea0003800000 */
.L_x_7688:
[----:B-1----:R-:W-:Y:S01]  /*0ee0*/  MOV R28, R22 ;  /* 0x00000016001c7202 */ /* 0x002fe20000000f00 */
[----:B------:R-:W-:Y:S01]  /*0ef0*/  IMAD.MOV.U32 R19, RZ, RZ, 0x10 ;  /* 0x00000010ff137424 */ /* 0x000fe200078e00ff */
[----:B------:R-:W-:Y:S01]  /*0f00*/  MOV R17, 0xffffffff ;  /* 0xffffffff00117802 */ /* 0x000fe20000000f00 */
[----:B------:R-:W-:-:S07]  /*0f10*/  IMAD.MOV.U32 R18, RZ, RZ, 0x1f ;  /* 0x0000001fff127424 */ /* 0x000fce00078e00ff */
[----:B------:R-:W-:Y:S05]  /*0f20*/  WARPSYNC.COLLECTIVE R17, `(.L_x_7698) ;  /* 0x0000000011087348 */ /* 0x000fea0003c00000 */
[----:B------:R0:W1:Y:S02]  /*0f30*/  SHFL.DOWN P5, R20, R28, R19, R18 ;  /* 0x080000131c147389 */ /* 0x00006400000a0012 */
[----:B01----:R-:W-:Y:S01]  /*0f40*/  ENDCOLLECTIVE ;  /* 0x000000000000791b */ /* 0x003fe20003800000 */
.L_x_7698:
[----:B------:R-:W-:Y:S01]  /*0f50*/  IMAD.MOV.U32 R19, RZ, RZ, 0x8 ;  /* 0x00000008ff137424 */ /* 0x000fe200078e00ff */
[----:B------:R-:W-:-:S04]  /*0f60*/  FSETP.GEU.FTZ.AND P5, PT, R22, R20, PT ;  /* 0x000000141600720b */ /* 0x000fc80003fbe000 */
[----:B------:R-:W-:-:S05]  /*0f70*/  FSEL R14, R20, R22, !P5 ;  /* 0x00000016140e7208 */ /* 0x000fca0006800000 */
[----:B------:R-:W-:-:S07]  /*0f80*/  IMAD.MOV.U32 R28, RZ, RZ, R14 ;  /* 0x000000ffff1c7224 */ /* 0x000fce00078e000e */
[----:B------:R-:W-:Y:S05]  /*0f90*/  WARPSYNC.COLLECTIVE R17, `(.L_x_7699) ;  /* 0x0000000011087348 */ /* 0x000fea0003c00000 */
[----:B------:R0:W1:Y:S02]  /*0fa0*/  SHFL.DOWN P5, R20, R28, R19, R18 ;  /* 0x080000131c147389 */ /* 0x00006400000a0012 */
[----:B01----:R-:W-:Y:S01]  /*0fb0*/  ENDCOLLECTIVE ;  /* 0x000000000000791b */ /* 0x003fe20003800000 */
.L_x_7699:
[----:B------:R-:W-:Y:S01]  /*0fc0*/  IMAD.MOV.U32 R19, RZ, RZ, 0x4 ;  /* 0x00000004ff137424 */ /* 0x000fe200078e00ff */
[----:B------:R-:W-:-:S04]  /*0fd0*/  FSETP.GEU.FTZ.AND P5, PT, R14, R20, PT ;  /* 0x000000140e00720b */ /* 0x000fc80003fbe000 */
[----:B------:R-:W-:-:S04]  /*0fe0*/  FSEL R21, R20, R14, !P5 ;  /* 0x0000000e14157208 */ /* 0x000fc80006800000 */
[----:B------:R-:W-:-:S07]  /*0ff0*/  MOV R28, R21 ;  /* 0x00000015001c7202 */ /* 0x000fce0000000f00 */
[----:B------:R-:W-:Y:S05]  /*1000*/  WARPSYNC.COLLECTIVE R17, `(.L_x_7700) ;  /* 0x0000000011087348 */ /* 0x000fea0003c00000 */
[----:B------:R0:W1:Y:S02]  /*1010*/  SHFL.DOWN P5, R20, R28, R19, R18 ;  /* 0x080000131c147389 */ /* 0x00006400000a0012 */
[----:B01----:R-:W-:Y:S01]  /*1020*/  ENDCOLLECTIVE ;  /* 0x000000000000791b */ /* 0x003fe20003800000 */
.L_x_7700:
[----:B------:R-:W-:Y:S01]  /*1030*/  HFMA2.MMA R19, -RZ, RZ, 0, 1.1920928955078125e-07 ;  /* 0x00000002ff137435 */ /* 0x000fe200000001ff */
[----:B------:R-:W-:-:S04]  /*1040*/  FSETP.GEU.FTZ.AND P5, PT, R21, R20, PT ;  /* 0x000000141500720b */ /* 0x000fc80003fbe000 */
[----:B------:R-:W-:-:S05]  /*1050*/  FSEL R25, R20, R21, !P5 ;  /* 0x0000001514197208 */ /* 0x000fca0006800000 */
[----:B------:R-:W-:-:S07]  /*1060*/  IMAD.MOV.U32 R28, RZ, RZ, R25 ;  /* 0x000000ffff1c7224 */ /* 0x000fce00078e0019 */
[----:B------:R-:W-:Y:S05]  /*1070*/  WARPSYNC.COLLECTIVE R17, `(.L_x_7701) ;  /* 0x0000000011087348 */ /* 0x000fea0003c00000 */
[----:B------:R0:W1:Y:S02]  /*1080*/  SHFL.DOWN P5, R20, R28, R19, R18 ;  /* 0x080000131c147389 */ /* 0x00006400000a0012 */
[----:B01----:R-:W-:Y:S01]  /*1090*/  ENDCOLLECTIVE ;  /* 0x000000000000791b */ /* 0x003fe20003800000 */
.L_x_7701:
[----:B------:R-:W-:Y:S01]  /*10a0*/  IMAD.MOV.U32 R19, RZ, RZ, 0x1 ;  /* 0x00000001ff137424 */ /* 0x000fe200078e00ff */
[----:B------:R-:W-:-:S04]  /*10b0*/  FSETP.GEU.FTZ.AND P5, PT, R25, R20, PT ;  /* 0x000000141900720b */ /* 0x000fc80003fbe000 */
[----:B------:R-:W-:-:S05]  /*10c0*/  FSEL R22, R20, R25, !P5 ;  /* 0x0000001914167208 */ /* 0x000fca0006800000 */
[----:B------:R-:W-:-:S07]  /*10d0*/  IMAD.MOV.U32 R28, RZ, RZ, R22 ;  /* 0x000000ffff1c7224 */ /* 0x000fce00078e0016 */
[----:B------:R-:W-:Y:S05]  /*10e0*/  WARPSYNC.COLLECTIVE R17, `(.L_x_7702) ;  /* 0x0000000011087348 */ /* 0x000fea0003c00000 */
[----:B------:R0:W1:Y:S02]  /*10f0*/  SHFL.DOWN P5, R20, R28, R19, R18 ;  /* 0x080000131c147389 */ /* 0x00006400000a0012 */
[----:B01----:R-:W-:Y:S01]  /*1100*/  ENDCOLLECTIVE ;  /* 0x000000000000791b */ /* 0x003fe20003800000 */
.L_x_7702:
[----:B------:R-:W-:Y:S05]  /*1110*/  BRA `(.L_x_7703) ;  /* 0xfffffff400687947 */ /* 0x000fea000383ffff */
.L_x_7691:
[----:B-1----:R-:W-:Y:S01]  /*1120*/  MOV R28, R15 ;  /* 0x0000000f001c7202 */ /* 0x002fe20000000f00 */
[----:B------:R-:W-:Y:S01]  /*1130*/  IMAD.MOV.U32 R19, RZ, RZ, 0x10 ;  /* 0x00000010ff137424 */ /* 0x000fe200078e00ff */
[----:B------:R-:W-:Y:S01]  /*1140*/  MOV R17, 0xffffffff ;  /* 0xffffffff00117802 */ /* 0x000fe20000000f00 */
[----:B------:R-:W-:-:S07]  /*1150*/  IMAD.MOV.U32 R18, RZ, RZ, 0x1f ;  /* 0x0000001fff127424 */ /* 0x000fce00078e00ff */
[----:B0-----:R-:W-:Y:S05]  /*1160*/  WARPSYNC.COLLECTIVE R17, `(.L_x_7704) ;  /* 0x0000000011087348 */ /* 0x001fea0003c00000 */
[----:B------:R1:W2:Y:S02]  /*1170*/  SHFL.DOWN P5, R20, R28, R19, R18 ;  /* 0x080000131c147389 */ /* 0x0002a400000a0012 */
[----:B012---:R-:W-:Y:S01]  /*1180*/  ENDCOLLECTIVE ;  /* 0x000000000000791b */ /* 0x007fe20003800000 */
.L_x_7704:
[----:B------:R-:W-:Y:S02]  /*1190*/  IMAD.MOV.U32 R19, RZ, RZ, 0x8 ;  /* 0x00000008ff137424 */ /* 0x000fe400078e00ff */
[----:B------:R-:W-:-:S04]  /*11a0*/  FADD.FTZ R16, R15, R20 ;  /* 0x000000140f107221 */ /* 0x000fc80000010000 */
[----:B------:R-:W-:-:S07]  /*11b0*/  IMAD.MOV.U32 R28, RZ, RZ, R16 ;  /* 0x000000ffff1c7224 */ /* 0x000fce00078e0010 */
[----:B------:R-:W-:Y:S05]  /*11c0*/  WARPSYNC.COLLECTIVE R17, `(.L_x_7705) ;  /* 0x0000000011087348 */ /* 0x000fea0003c00000 */
[----:B------:R0:W1:Y:S02]  /*11d0*/  SHFL.DOWN P5, R20, R28, R19, R18 ;  /* 0x080000131c147389 */ /* 0x00006400000a0012 */
[----:B01----:R-:W-:Y:S01]  /*11e0*/  ENDCOLLECTIVE ;  /* 0x000000000000791b */ /* 0x003fe20003800000 */
.L_x_7705:
[----:B------:R-:W-:Y:S02]  /*11f0*/  IMAD.MOV.U32 R19, RZ, RZ, 0x4 ;  /* 0x00000004ff137424 */ /* 0x000fe400078e00ff */
[----:B------:R-:W-:-:S05]  /*1200*/  FADD.FTZ R21, R16, R20 ;  /* 0x0000001410157221 */ /* 0x000fca0000010000 */
[----:B------:R-:W-:-:S07]  /*1210*/  MOV R28, R21 ;  /* 0x00000015001c7202 */ /* 0x000fce0000000f00 */
[----:B------:R-:W-:Y:S05]  /*1220*/  WARPSYNC.COLLECTIVE R17, `(.L_x_7706) ;  /* 0x0000000011087348 */ /* 0x000fea0003c00000 */
[----:B------:R0:W1:Y:S02]  /*1230*/  SHFL.DOWN P5, R20, R28, R19, R18 ;  /* 0x080000131c147389 */ /* 0x00006400000a0012 */
[----:B01----:R-:W-:Y:S01]  /*1240*/  ENDCOLLECTIVE ;  /* 0x000000000000791b */ /* 0x003fe20003800000 */
.L_x_7706:
[----:B------:R-:W-:Y:S01]  /*1250*/  HFMA2.MMA R19, -RZ, RZ, 0, 1.1920928955078125e-07 ;  /* 0x00000002ff137435 */ /* 0x000fe200000001ff */
[----:B------:R-:W-:-:S04]  /*1260*/  FADD.FTZ R22, R21, R20 ;  /* 0x0000001415167221 */ /* 0x000fc80000010000 */
[----:B------:R-:W-:-:S07]  /*1270*/  IMAD.MOV.U32 R28, RZ, RZ, R22 ;  /* 0x000000ffff1c7224 */ /* 0x000fce00078e0016 */
[----:B------:R-:W-:Y:S05]  /*1280*/  WARPSYNC.COLLECTIVE R17, `(.L_x_7707) ;  /* 0x0000000011087348 */ /* 0x000fea0003c00000 */
[----:B------:R0:W1:Y:S02]  /*1290*/  SHFL.DOWN P5, R20, R28, R19, R18 ;  /* 0x080000131c147389 */ /* 0x00006400000a0012 */
[----:B01----:R-:W-:Y:S01]  /*12a0*/  ENDCOLLECTIVE ;  /* 0x000000000000791b */ /* 0x003fe20003800000 */
.L_x_7707:
[----:B------:R-:W-:Y:S01]  /*12b0*/  MOV R19, 0x1 ;  /* 0x0000000100137802 */ /* 0x000fe20000000f00 */
[----:B------:R-:W-:-:S04]  /*12c0*/  FADD.FTZ R23, R22, R20 ;  /* 0x0000001416177221 */ /* 0x000fc80000010000 */
[----:B------:R-:W-:-:S07]  /*12d0*/  IMAD.MOV.U32 R28, RZ, RZ, R23 ;  /* 0x000000ffff1c7224 */ /* 0x000fce00078e0017 */
[----:B------:R-:W-:Y:S05]  /*12e0*/  WARPSYNC.COLLECTIVE R17, `(.L_x_7708) ;  /* 0x0000000011087348 */ /* 0x000fea0003c00000 */
[----:B------:R0:W1:Y:S02]  /*12f0*/  SHFL.DOWN P5, R20, R28, R19, R18 ;  /* 0x080000131c147389 */ /* 0x00006400000a0012 */
[----:B01----:R-:W-:Y:S01]  /*1300*/  ENDCOLLECTIVE ;  /* 0x000000000000791b */ /* 0x003fe20003800000 */
.L_x_7708:
[----:B------:R-:W-:Y:S05]  /*1310*/  BRA `(.L_x_7709) ;  /* 0xfffffff400dc7947 */ /* 0x000fea000383ffff */
.L_x_7710:
        /* <DEDUP_REMOVED lines=14> */
.L_x_12092:


//--------------------- .text._ZN2at6native43_GLOBAL__N__9ae7fba5_10_SoftMax_cu_9f978f6322cunn_SoftMaxForwardRegIN3c104HalfEfS4_NS1_22SoftMaxForwardEpilogueElLi3EEEvPT1_PKT_T3_ --------------------------
	.section	.text._ZN2at6native43_GLOBAL__N__9ae7fba5_10_SoftMax_cu_9f978f6322cunn_SoftMaxForwardRegIN3c104HalfEfS4_NS1_22SoftMaxForwardEpilogueElLi3EEEvPT1_PKT_T3_,"ax",@progbits
	.align	128
.text._ZN2at6native43_GLOBAL__N__9ae7fba5_10_SoftMax_cu_9f978f6322cunn_SoftMaxForwardRegIN3c104HalfEfS4_NS1_22SoftMaxForwardEpilogueElLi3EEEvPT1_PKT_T3_:
        .type           _ZN2at6native43_GLOBAL__N__9ae7fba5_10_SoftMax_cu_9f978f6322cunn_SoftMaxForwardRegIN3c104HalfEfS4_NS1_22SoftMaxForwardEpilogueElLi3EEEvPT1_PKT_T3_,@function
        .size           _ZN2at6native43_GLOBAL__N__9ae7fba5_10_SoftMax_cu_9f978f6322cunn_SoftMaxForwardRegIN3c104HalfEfS4_NS1_22SoftMaxForwardEpilogueElLi3EEEvPT1_PKT_T3_,(.L_x_12093 - _ZN2at6native43_GLOBAL__N__9ae7fba5_10_SoftMax_cu_9f978f6322cunn_SoftMaxForwardRegIN3c104HalfEfS4_NS1_22SoftMaxForwardEpilogueElLi3EEEvPT1_PKT_T3_)
        .other          _ZN2at6native43_GLOBAL__N__9ae7fba5_10_SoftMax_cu_9f978f6322cunn_SoftMaxForwardRegIN3c104HalfEfS4_NS1_22SoftMaxForwardEpilogueElLi3EEEvPT1_PKT_T3_,@"STO_CUDA_ENTRY STV_DEFAULT"
_ZN2at6native43_GLOBAL__N__9ae7fba5_10_SoftMax_cu_9f978f6322cunn_SoftMaxForwardRegIN3c104HalfEfS4_NS1_22SoftMaxForwardEpilogueElLi3EEEvPT1_PKT_T3_:
        /* <DEDUP_REMOVED lines=28> */
[----:B------:R-:W-:Y:S01]  /*01c0*/  @!P0 IMAD R19, R5, UR7, R19 ;  /* 0x0000000705138c24 */ /* 0x000fe2000f8e0213 */
[----:B------:R-:W3:Y:S01]  /*01d0*/  @!P2 LDG.E.U16 R10, desc[UR8][R14.64] ;  /* 0x000000080e0aa981 */ /* 0x000ee2000c1e1500 */
        /* <DEDUP_REMOVED lines=13> */
[----:B---3--:R-:W-:-:S05]  /*02b0*/  @!P2 HADD2.F32 R19, -RZ, R10.H0_H0 ;  /* 0x2000000aff13a230 */ /* 0x008fca0000004100 */
[----:B------:R-:W-:Y:S01]  /*02c0*/  @!P2 FMNMX.FTZ R18, R19, -3.40282346638528859812e+38, !PT ;  /* 0xff7fffff1312a809 */ /* 0x000fe20007810000 */
[----:B--2---:R-:W-:-:S05]  /*02d0*/  @!P1 HADD2.F32 R21, -RZ, R0.H0_H0 ;  /* 0x20000000ff159230 */ /* 0x004fca0000004100 */
[----:B------:R-:W-:Y:S01]  /*02e0*/  @!P1 FMNMX.FTZ R18, R18, R21, !PT ;  /* 0x0000001512129209 */ /* 0x000fe20007810000 */
[----:B----4-:R-:W-:-:S05]  /*02f0*/  @!P0 HADD2.F32 R19, -RZ, R11.H0_H0 ;  /* 0x2000000bff138230 */ /* 0x010fca0000004100 */
        /* <DEDUP_REMOVED lines=47> */
.L_x_7726:
[----:B-1----:R-:W-:-:S04]  /*05f0*/  FSETP.GEU.FTZ.AND P5, PT, R20, R17, PT ;  /* 0x000000111400720b */ /* 0x002fc80003fbe000 */
[----:B------:R-:W-:-:S09]  /*0600*/  FSEL R16, R17, R20, !P5 ;  /* 0x0000001411107208 */ /* 0x000fd20006800000 */
.L_x_7712:
[----:B------:R-:W-:Y:S05]  /*0610*/  BSYNC B0 ;  /* 0x0000000000007941 */ /* 0x000fea0003800000 */
.L_x_7711:
[----:B------:R-:W-:Y:S01]  /*0620*/  ISETP.NE.AND P6, PT, R2, RZ, PT ;  /* 0x000000ff0200720c */ /* 0x000fe20003fc5270 */
[----:B------:R-:W-:-:S12]  /*0630*/  WARPSYNC.ALL ;  /* 0x0000000000007948 */ /* 0x000fd80003800000 */
[----:B-1----:R1:W-:Y:S01]  /*0640*/  @!P6 STS [UR4], R16 ;  /* 0x00000010ff00e988 */ /* 0x0023e20008000804 */
[----:B------:R-:W-:Y:S01]  /*0650*/  BAR.SYNC.DEFER_BLOCKING 0x0 ;  /* 0x0000000000007b1d */ /* 0x000fe20000010000 */
[----:B-1----:R-:W-:Y:S01]  /*0660*/  @!P2 HADD2.F32 R16, -RZ, R10.H0_H0 ;  /* 0x2000000aff10a230 */ /* 0x002fe20000004100 */
[----:B------:R-:W-:Y:S01]  /*0670*/  ISETP.NE.AND P5, PT, R19, RZ, PT ;  /* 0x000000ff1300720c */ /* 0x000fe20003fa5270 */
[----:B------:R-:W-:Y:S01]  /*0680*/  @!P1 HADD2.F32 R18, -RZ, R0.H0_H0 ;  /* 0x20000000ff129230 */ /* 0x000fe20000004100 */
[----:B------:R-:W-:Y:S01]  /*0690*/  @!P3 SHF.R.S32.HI R12, RZ, 0x5, R12 ;  /* 0x00000005ff0cb819 */ /* 0x000fe2000001140c */
[----:B0-----:R-:W-:Y:S01]  /*06a0*/  @!P0 HADD2.F32 R20, -RZ, R11.H0_H0 ;  /* 0x2000000bff148230 */ /* 0x001fe20000004100 */
        /* <DEDUP_REMOVED lines=9> */
[----:B------:R-:W-:Y:S02]  /*0740*/  HFMA2.MMA R15, -RZ, RZ, 0, 0 ;  /* 0x00000000ff0f7435 */ /* 0x000fe400000001ff */
        /* <DEDUP_REMOVED lines=33> */
.L_x_7732:
[----:B-1----:R-:W-:-:S07]  /*0960*/  FADD.FTZ R12, R16, R19 ;  /* 0x00000013100c7221 */ /* 0x002fce0000010000 */
.L_x_7715:
[----:B------:R-:W-:Y:S05]  /*0970*/  BSYNC B0 ;  /* 0x0000000000007941 */ /* 0x000fea0003800000 */
.L_x_7714:
[----:B-1----:R1:W-:Y:S01]  /*0980*/  @!P6 STS [UR4], R12 ;  /* 0x0000000cff00e988 */ /* 0x0023e20008000804 */
[----:B------:R-:W-:Y:S05]  /*0990*/  WARPSYNC.ALL ;  /* 0x0000000000007948 */ /* 0x000fea0003800000 */
[----:B------:R-:W-:Y:S06]  /*09a0*/  BAR.SYNC.DEFER_BLOCKING 0x0 ;  /* 0x0000000000007b1d */ /* 0x000fec0000010000 */
[----:B------:R-:W-:Y:S01]  /*09b0*/  BSSY B0, `(.L_x_7717) ;  /* 0x0000010000007945 */ /* 0x000fe20003800000 */
[----:B------:R-:W2:Y:S03]  /*09c0*/  LDS R12, [UR4] ;  /* 0x00000004ff0c7984 */ /* 0x000ea60008000800 */
[----:B------:R-:W-:Y:S05]  /*09d0*/  @P2 BRA `(.L_x_7718) ;  /* 0x0000000000342947 */ /* 0x000fea0003800000 */
[----:B0-----:R-:W-:Y:S01]  /*09e0*/  HADD2.F32 R14, -RZ, R10.H0_H0 ;  /* 0x2000000aff0e7230 */ /* 0x001fe20000004100 */
[----:B------:R-:W-:Y:S01]  /*09f0*/  ULDC.64 UR4, c[0x0][0x210] ;  /* 0x0000840000047ab9 */ /* 0x000fe20000000a00 */
[----:B--2---:R-:W-:Y:S03]  /*0a00*/  MUFU.RCP R10, R12 ;  /* 0x0000000c000a7308 */ /* 0x004fe60000001000 */
[----:B------:R-:W-:-:S04]  /*0a10*/  FADD.FTZ R14, R14, -R13 ;  /* 0x8000000d0e0e7221 */ /* 0x000fc80000010000 */
[----:B------:R-:W-:Y:S01]  /*0a20*/  FMUL.FTZ R16, R14, 1.4426950216293334961 ;  /* 0x3fb8aa3b0e107820 */ /* 0x000fe20000410000 */
[----:B------:R-:W-:-:S03]  /*0a30*/  IMAD.WIDE.U32 R14, R4, UR7, R2 ;  /* 0x00000007040e7c25 */ /* 0x000fc6000f8e0002 */
[----:B------:R-:W0:Y:S01]  /*0a40*/  MUFU.EX2 R17, R16 ;  /* 0x0000001000117308 */ /* 0x000e220000000800 */
[----:B------:R-:W-:Y:S01]  /*0a50*/  IMAD R15, R5, UR7, R15 ;  /* 0x00000007050f7c24 */ /* 0x000fe2000f8e020f */
[----:B------:R-:W-:Y:S01]  /*0a60*/  LEA R2, P2, R14, UR4, 0x1 ;  /* 0x000000040e027c11 */ /* 0x000fe2000f8408ff */
[----:B0-----:R-:W-:-:S05]  /*0a70*/  FMUL.FTZ R3, R17, R10 ;  /* 0x0000000a11037220 */ /* 0x001fca0000410000 */
[----:B------:R-:W-:Y:S02]  /*0a80*/  F2FP.F16.F32.PACK_AB R10, RZ, R3 ;  /* 0x00000003ff0a723e */ /* 0x000fe400000000ff */
[----:B------:R-:W-:-:S05]  /*0a90*/  LEA.HI.X R3, R14, UR5, R15, 0x1, P2 ;  /* 0x000000050e037c11 */ /* 0x000fca00090f0c0f */
[----:B------:R3:W-:Y:S02]  /*0aa0*/  STG.E.U16 desc[UR8][R2.64], R10 ;  /* 0x0000000a02007986 */ /* 0x0007e4000c101508 */
.L_x_7718:
[----:B------:R-:W-:Y:S05]  /*0ab0*/  BSYNC B0 ;  /* 0x0000000000007941 */ /* 0x000fea0003800000 */
.L_x_7717:
[----:B------:R-:W-:Y:S04]  /*0ac0*/  BSSY B0, `(.L_x_7719) ;  /* 0x000000f000007945 */ /* 0x000fe80003800000 */
[----:B------:R-:W-:Y:S05]  /*0ad0*/  @P1 BRA `(.L_x_7720) ;  /* 0x0000000000341947 */ /* 0x000fea0003800000 */
[----:B------:R-:W-:Y:S01]  /*0ae0*/  HADD2.F32 R0, -RZ, R0.H0_H0 ;  /* 0x20000000ff007230 */ /* 0x000fe20000004100 */
        /* <DEDUP_REMOVED lines=9> */
[----:B------:R-:W-:Y:S02]  /*0b80*/  F2FP.F16.F32.PACK_AB R0, RZ, R0 ;  /* 0x00000000ff00723e */ /* 0x000fe400000000ff */
[----:B------:R-:W-:-:S05]  /*0b90*/  LEA.HI.X R3, R6, UR5, R3, 0x1, P1 ;  /* 0x0000000506037c11 */ /* 0x000fca00088f0c03 */
[----:B------:R4:W-:Y:S02]  /*0ba0*/  STG.E.U16 desc[UR8][R2.64], R0 ;  /* 0x0000000002007986 */ /* 0x0009e4000c101508 */
.L_x_7720:
[----:B------:R-:W-:Y:S05]  /*0bb0*/  BSYNC B0 ;  /* 0x0000000000007941 */ /* 0x000fea0003800000 */
.L_x_7719:
[----:B------:R-:W-:Y:S05]  /*0bc0*/  @P0 EXIT ;  /* 0x000000000000094d */ /* 0x000fea0003800000 */
[----:B----4-:R-:W-:Y:S01]  /*0bd0*/  HADD2.F32 R0, -RZ, R11.H0_H0 ;  /* 0x2000000bff007230 */ /* 0x010fe20000004100 */
        /* <DEDUP_REMOVED lines=10> */
[----:B------:R-:W-:-:S05]  /*0c80*/  F2FP.F16.F32.PACK_AB R0, RZ, R0 ;  /* 0x00000000ff00723e */ /* 0x000fca00000000ff */
[----:B------:R-:W-:Y:S01]  /*0c90*/  STG.E.U16 desc[UR8][R2.64], R0 ;  /* 0x0000000002007986 */ /* 0x000fe2000c101508 */
[----:B------:R-:W-:Y:S05]  /*0ca0*/  EXIT ;  /* 0x000000000000794d */ /* 0x000fea0003800000 */
.L_x_7713:
[----:B-1----:R-:W-:Y:S01]  /*0cb0*/  IMAD.MOV.U32 R24, RZ, RZ, R16 ;  /* 0x000000ffff187224 */ /* 0x002fe200078e0010 */
[----:B------:R-:W-:Y:S01]  /*0cc0*/  MOV R23, 0x10 ;  /* 0x0000001000177802 */ /* 0x000fe20000000f00 */
[----:B------:R-:W-:Y:S02]  /*0cd0*/  IMAD.MOV.U32 R26, RZ, RZ, 0x1f ;  /* 0x0000001fff1a7424 */ /* 0x000fe400078e00ff */
[----:B------:R-:W-:-:S07]  /*0ce0*/  IMAD.MOV.U32 R21, RZ, RZ, -0x1 ;  /* 0xffffffffff157424 */ /* 0x000fce00078e00ff */
[----:B------:R-:W-:Y:S05]  /*0cf0*/  WARPSYNC.COLLECTIVE R21, `(.L_x_7721) ;  /* 0x0000000015087348 */ /* 0x000fea0003c00000 */
[----:B------:R0:W1:Y:S02]  /*0d00*/  SHFL.DOWN P5, R22, R24, R23, R26 ;  /* 0x0800001718167389 */ /* 0x00006400000a001a */
[----:B01----:R-:W-:Y:S01]  /*0d10*/  ENDCOLLECTIVE ;  /* 0x000000000000791b */ /* 0x003fe20003800000 */
.L_x_7721:
        /* <DEDUP_REMOVED lines=8> */
.L_x_7722:
        /* <DEDUP_REMOVED lines=8> */
.L_x_7723:
        /* <DEDUP_REMOVED lines=8> */
.L_x_7724:
        /* <DEDUP_REMOVED lines=8> */
.L_x_7725:
[----:B------:R-:W-:Y:S01]  /*0f20*/  MOV R17, R22 ;  /* 0x0000001600117202 */ /* 0x000fe20000000f00 */
[----:B------:R-:W-:Y:S06]  /*0f30*/  BRA `(.L_x_7726) ;  /* 0xfffffff400ac7947 */ /* 0x000fec000383ffff */
.L_x_7716:
[----:B------:R-:W-:Y:S01]  /*0f40*/  HFMA2.MMA R26, -RZ, RZ, 0, 1.847743988037109375e-06 ;  /* 0x0000001fff1a7435 */ /* 0x000fe200000001ff */
[----:B-1----:R-:W-:Y:S02]  /*0f50*/  IMAD.MOV.U32 R24, RZ, RZ, R12 ;  /* 0x000000ffff187224 */ /* 0x002fe400078e000c */
[----:B------:R-:W-:Y:S02]  /*0f60*/  IMAD.MOV.U32 R23, RZ, RZ, 0x10 ;  /* 0x00000010ff177424 */ /* 0x000fe400078e00ff */
[----:B------:R-:W-:-:S07]  /*0f70*/  IMAD.MOV.U32 R21, RZ, RZ, -0x1 ;  /* 0xffffffffff157424 */ /* 0x000fce00078e00ff */
[----:B0-----:R-:W-:Y:S05]  /*0f80*/  WARPSYNC.COLLECTIVE R21, `(.L_x_7727) ;  /* 0x0000000015087348 */ /* 0x001fea0003c00000 */
[----:B------:R1:W2:Y:S02]  /*0f90*/  SHFL.DOWN P5, R22, R24, R23, R26 ;  /* 0x0800001718167389 */ /* 0x0002a400000a001a */
[----:B012---:R-:W-:Y:S01]  /*0fa0*/  ENDCOLLECTIVE ;  /* 0x000000000000791b */ /* 0x007fe20003800000 */
.L_x_7727:
[----:B------:R-:W-:Y:S02]  /*0fb0*/  IMAD.MOV.U32 R23, RZ, RZ, 0x8 ;  /* 0x00000008ff177424 */ /* 0x000fe400078e00ff */
[----:B------:R-:W-:-:S04]  /*0fc0*/  IMAD.MOV.U32 R15, RZ, RZ, R22 ;  /* 0x000000ffff0f7224 */ /* 0x000fc800078e0016 */
[----:B------:R-:W-:-:S05]  /*0fd0*/  FADD.FTZ R15, R12, R15 ;  /* 0x0000000f0c0f7221 */ /* 0x000fca0000010000 */
[----:B------:R-:W-:-:S07]  /*0fe0*/  MOV R24, R15 ;  /* 0x0000000f00187202 */ /* 0x000fce0000000f00 */
[----:B------:R-:W-:Y:S05]  /*0ff0*/  WARPSYNC.COLLECTIVE R21, `(.L_x_7728) ;  /* 0x0000000015087348 */ /* 0x000fea0003c00000 */
[----:B------:R0:W1:Y:S02]  /*1000*/  SHFL.DOWN P5, R22, R24, R23, R26 ;  /* 0x0800001718167389 */ /* 0x00006400000a001a */
[----:B01----:R-:W-:Y:S01]  /*1010*/  ENDCOLLECTIVE ;  /* 0x000000000000791b */ /* 0x003fe20003800000 */
.L_x_7728:
[----:B------:R-:W-:Y:S02]  /*1020*/  IMAD.MOV.U32 R23, RZ, RZ, 0x4 ;  /* 0x00000004ff177424 */ /* 0x000fe400078e00ff */
[----:B------:R-:W-:-:S04]  /*1030*/  IMAD.MOV.U32 R14, RZ, RZ, R22 ;  /* 0x000000ffff0e7224 */ /* 0x000fc800078e0016 */
[----:B------:R-:W-:-:S05]  /*1040*/  FADD.FTZ R14, R15, R14 ;  /* 0x0000000e0f0e7221 */ /* 0x000fca0000010000 */
[----:B------:R-:W-:-:S07]  /*1050*/  MOV R24, R14 ;  /* 0x0000000e00187202 */ /* 0x000fce0000000f00 */
[----:B------:R-:W-:Y:S05]  /*1060*/  WARPSYNC.COLLECTIVE R21, `(.L_x_7729) ;  /* 0x0000000015087348 */ /* 0x000fea0003c00000 */
[----:B------:R0:W1:Y:S02]  /*1070*/  SHFL.DOWN P5, R22, R24, R23, R26 ;  /* 0x0800001718167389 */ /* 0x00006400000a001a */
[----:B01----:R-:W-:Y:S01]  /*1080*/  ENDCOLLECTIVE ;  /* 0x000000000000791b */ /* 0x003fe20003800000 */
.L_x_7729:
[----:B------:R-:W-:Y:S02]  /*1090*/  IMAD.MOV.U32 R23, RZ, RZ, 0x2 ;  /* 0x00000002ff177424 */ /* 0x000fe400078e00ff */
[----:B------:R-:W-:-:S04]  /*10a0*/  IMAD.MOV.U32 R17, RZ, RZ, R22 ;  /* 0x000000ffff117224 */ /* 0x000fc800078e0016 */
[----:B------:R-:W-:-:S05]  /*10b0*/  FADD.FTZ R17, R14, R17 ;  /* 0x000000110e117221 */ /* 0x000fca0000010000 */
[----:B------:R-:W-:-:S07]  /*10c0*/  MOV R24, R17 ;  /* 0x0000001100187202 */ /* 0x000fce0000000f00 */
[----:B------:R-:W-:Y:S05]  /*10d0*/  WARPSYNC.COLLECTIVE R21, `(.L_x_7730) ;  /* 0x0000000015087348 */ /* 0x000fea0003c00000 */
[----:B------:R0:W1:Y:S02]  /*10e0*/  SHFL.DOWN P5, R22, R24, R23, R26 ;  /* 0x0800001718167389 */ /* 0x00006400000a001a */
[----:B01----:R-:W-:Y:S01]  /*10f0*/  ENDCOLLECTIVE ;  /* 0x000000000000791b */ /* 0x003fe20003800000 */
.L_x_7730:
[----:B------:R-:W-:Y:S02]  /*1100*/  IMAD.MOV.U32 R23, RZ, RZ, 0x1 ;  /* 0x00000001ff177424 */ /* 0x000fe400078e00ff */
[----:B------:R-:W-:-:S04]  /*1110*/  IMAD.MOV.U32 R16, RZ, RZ, R22 ;  /* 0x000000ffff107224 */ /* 0x000fc800078e0016 */
[----:B------:R-:W-:-:S05]  /*1120*/  FADD.FTZ R16, R17, R16 ;  /* 0x0000001011107221 */ /* 0x000fca0000010000 */
[----:B------:R-:W-:-:S07]  /*1130*/  MOV R24, R16 ;  /* 0x0000001000187202 */ /* 0x000fce0000000f00 */
[----:B------:R-:W-:Y:S05]  /*1140*/  WARPSYNC.COLLECTIVE R21, `(.L_x_7731) ;  /* 0x0000000015087348 */ /* 0x000fea0003c00000 */
[----:B------:R0:W1:Y:S02]  /*1150*/  SHFL.DOWN P5, R22, R24, R23, R26 ;  /* 0x0800001718167389 */ /* 0x00006400000a001a */
[----:B01----:R-:W-:Y:S01]  /*1160*/  ENDCOLLECTIVE ;  /* 0x000000000000791b */ /* 0x003fe20003800000 */
.L_x_7731:
[----:B------:R-:W-:Y:S01]  /*1170*/  MOV R19, R22 ;  /* 0x0000001600137202 */ /* 0x000fe20000000f00 */
[----:B------:R-:W-:Y:S06]  /*1180*/  BRA `(.L_x_7732) ;  /* 0xfffffff400f47947 */ /* 0x000fec000383ffff */
.L_x_7733:
        /* <DEDUP_REMOVED lines=15> */
.L_x_12093:


//--------------------- .text._ZN2at6native43_GLOBAL__N__9ae7fba5_10_SoftMax_cu_9f978f6322cunn_SoftMaxForwardRegIN3c104HalfEfS4_NS1_22SoftMaxForwardEpilogueElLi2EEEvPT1_PKT_T3_ --------------------------
	.section	.text._ZN2at6native43_GLOBAL__N__9ae7fba5_10_SoftMax_cu_9f978f6322cunn_SoftMaxForwardRegIN3c104HalfEfS4_NS1_22SoftMaxForwardEpilogueElLi2EEEvPT1_PKT_T3_,"ax",@progbits
	.align	128
.text._ZN2at6native43_GLOBAL__N__9ae7fba5_10_SoftMax_cu_9f978f6322cunn_SoftMaxForwardRegIN3c104HalfEfS4_NS1_22SoftMaxForwardEpilogueElLi2EEEvPT1_PKT_T3_:
        .type           _ZN2at6native43_GLOBAL__N__9ae7fba5_10_SoftMax_cu_9f978f6322cunn_SoftMaxForwardRegIN3c104HalfEfS4_NS1_22SoftMaxForwardEpilogueElLi2EEEvPT1_PKT_T3_,@function
        .size           _ZN2at6native43_GLOBAL__N__9ae7fba5_10_SoftMax_cu_9f978f6322cunn_SoftMaxForwardRegIN3c104HalfEfS4_NS1_22SoftMaxForwardEpilogueElLi2EEEvPT1_PKT_T3_,(.L_x_12094 - _ZN2at6native43_GLOBAL__N__9ae7fba5_10_SoftMax_cu_9f978f6322cunn_SoftMaxForwardRegIN3c104HalfEfS4_NS1_22SoftMaxForwardEpilogueElLi2EEEvPT1_PKT_T3_)
        .other          _ZN2at6native43_GLOBAL__N__9ae7fba5_10_SoftMax_cu_9f978f6322cunn_SoftMaxForwardRegIN3c104HalfEfS4_NS1_22SoftMaxForwardEpilogueElLi2EEEvPT1_PKT_T3_,@"STO_CUDA_ENTRY STV_DEFAULT"
_ZN2at6native43_GLOBAL__N__9ae7fba5_10_SoftMax_cu_9f978f6322cunn_SoftMaxForwardRegIN3c104HalfEfS4_NS1_22SoftMaxForwardEpilogueElLi2EEEvPT1_PKT_T3_:
        /* <DEDUP_REMOVED lines=32> */
[----:B--2---:R-:W-:-:S05]  /*0200*/  @!P1 HADD2.F32 R14, -RZ, R8.H0_H0 ;  /* 0x20000008ff0e9230 */ /* 0x004fca0000004100 */
[----:B------:R-:W-:Y:S01]  /*0210*/  @!P1 FMNMX.FTZ R9, R14, -3.40282346638528859812e+38, !PT ;  /* 0xff7fffff0e099809 */ /* 0x000fe20007810000 */
[----:B---3--:R-:W-:-:S05]  /*0220*/  @!P0 HADD2.F32 R16, -RZ, R0.H0_H0 ;  /* 0x20000000ff108230 */ /* 0x008fca0000004100 */
        /* <DEDUP_REMOVED lines=25> */
[C---:B------:R-:W-:Y:S02]  /*03c0*/  ISETP.GE.AND P2, PT, R6.reuse, UR5, PT ;  /* 0x0000000506007c0c */ /* 0x040fe4000bf46270 */
[----:B------:R-:W-:Y:S02]  /*03d0*/  MOV R11, 0xff7fffff ;  /* 0xff7fffff000b7802 */ /* 0x000fe40000000f00 */
[----:B------:R-:W-:Y:S01]  /*03e0*/  LEA R10, R13, UR4, 0x2 ;  /* 0x000000040d0a7c11 */ /* 0x000fe2000f8e10ff */
[----:B------:R-:W-:-:S08]  /*03f0*/  VIADD R12, R6, 0x1f ;  /* 0x0000001f060c7836 */ /* 0x000fd00000000000 */
        /* <DEDUP_REMOVED lines=18> */
.L_x_7747:
[----:B-1----:R-:W-:-:S04]  /*0520*/  FSETP.GEU.FTZ.AND P4, PT, R15, R16, PT ;  /* 0x000000100f00720b */ /* 0x002fc80003f9e000 */
[----:B------:R-:W-:-:S09]  /*0530*/  FSEL R11, R16, R15, !P4 ;  /* 0x0000000f100b7208 */ /* 0x000fd20006000000 */
.L_x_7735:
[----:B------:R-:W-:Y:S05]  /*0540*/  BSYNC B0 ;  /* 0x0000000000007941 */ /* 0x000fea0003800000 */
.L_x_7734:
[----:B------:R-:W-:Y:S01]  /*0550*/  ISETP.NE.AND P5, PT, R6, RZ, PT ;  /* 0x000000ff0600720c */ /* 0x000fe20003fa5270 */
[----:B------:R-:W-:-:S12]  /*0560*/  WARPSYNC.ALL ;  /* 0x0000000000007948 */ /* 0x000fd80003800000 */
[----:B-1----:R-:W-:Y:S01]  /*0570*/  @!P5 STS [UR4], R11 ;  /* 0x0000000bff00d988 */ /* 0x002fe20008000804 */
[----:B------:R-:W-:Y:S01]  /*0580*/  BAR.SYNC.DEFER_BLOCKING 0x0 ;  /* 0x0000000000007b1d */ /* 0x000fe20000010000 */
[----:B------:R-:W-:Y:S01]  /*0590*/  @!P1 HADD2.F32 R12, -RZ, R8.H0_H0 ;  /* 0x20000008ff0c9230 */ /* 0x000fe20000004100 */
[----:B------:R-:W-:Y:S01]  /*05a0*/  @!P6 SHF.R.S32.HI R9, RZ, 0x5, R9 ;  /* 0x00000005ff09e819 */ /* 0x000fe20000011409 */
[----:B------:R-:W-:-:S03]  /*05b0*/  @!P0 HADD2.F32 R14, -RZ, R0.H0_H0 ;  /* 0x20000000ff0e8230 */ /* 0x000fc60000004100 */
        /* <DEDUP_REMOVED lines=39> */
.L_x_7753:
[----:B-1----:R-:W-:-:S07]  /*0830*/  FADD.FTZ R9, R15, R14 ;  /* 0x0000000e0f097221 */ /* 0x002fce0000010000 */
.L_x_7738:
[----:B------:R-:W-:Y:S05]  /*0840*/  BSYNC B0 ;  /* 0x0000000000007941 */ /* 0x000fea0003800000 */
.L_x_7737:
[----:B-1----:R1:W-:Y:S01]  /*0850*/  @!P5 STS [UR4], R9 ;  /* 0x00000009ff00d988 */ /* 0x0023e20008000804 */
[----:B------:R-:W-:Y:S05]  /*0860*/  WARPSYNC.ALL ;  /* 0x0000000000007948 */ /* 0x000fea0003800000 */
[----:B------:R-:W-:Y:S06]  /*0870*/  BAR.SYNC.DEFER_BLOCKING 0x0 ;  /* 0x0000000000007b1d */ /* 0x000fec0000010000 */
[----:B------:R-:W-:Y:S01]  /*0880*/  BSSY B0, `(.L_x_7740) ;  /* 0x0000010000007945 */ /* 0x000fe20003800000 */
[----:B0-----:R-:W0:Y:S03]  /*0890*/  LDS R10, [UR4] ;  /* 0x00000004ff0a7984 */ /* 0x001e260008000800 */
[----:B------:R-:W-:Y:S05]  /*08a0*/  @P1 BRA `(.L_x_7741) ;  /* 0x0000000000341947 */ /* 0x000fea0003800000 */
[----:B------:R-:W-:Y:S01]  /*08b0*/  HADD2.F32 R8, -RZ, R8.H0_H0 ;  /* 0x20000008ff087230 */ /* 0x000fe20000004100 */
        /* <DEDUP_REMOVED lines=9> */
[----:B------:R-:W-:Y:S02]  /*0950*/  F2FP.F16.F32.PACK_AB R9, RZ, R7 ;  /* 0x00000007ff09723e */ /* 0x000fe400000000ff */
[----:B------:R-:W-:-:S05]  /*0960*/  LEA.HI.X R7, R8, UR5, R15, 0x1, P1 ;  /* 0x0000000508077c11 */ /* 0x000fca00088f0c0f */
[----:B------:R2:W-:Y:S02]  /*0970*/  STG.E.U16 desc[UR8][R6.64], R9 ;  /* 0x0000000906007986 */ /* 0x0005e4000c101508 */
.L_x_7741:
[----:B------:R-:W-:Y:S05]  /*0980*/  BSYNC B0 ;  /* 0x0000000000007941 */ /* 0x000fea0003800000 */
.L_x_7740:
[----:B------:R-:W-:Y:S05]  /*0990*/  @P0 EXIT ;  /* 0x000000000000094d */ /* 0x000fea0003800000 */
[----:B------:R-:W-:Y:S01]  /*09a0*/  HADD2.F32 R0, -RZ, R0.H0_H0 ;  /* 0x20000000ff007230 */ /* 0x000fe20000004100 */
        /* <DEDUP_REMOVED lines=10> */
[----:B------:R-:W-:-:S05]  /*0a50*/  F2FP.F16.F32.PACK_AB R0, RZ, R0 ;  /* 0x00000000ff00723e */ /* 0x000fca00000000ff */
[----:B------:R-:W-:Y:S01]  /*0a60*/  STG.E.U16 desc[UR8][R2.64], R0 ;  /* 0x0000000002007986 */ /* 0x000fe2000c101508 */
[----:B------:R-:W-:Y:S05]  /*0a70*/  EXIT ;  /* 0x000000000000794d */ /* 0x000fea0003800000 */
.L_x_7736:
[----:B-1----:R-:W-:Y:S01]  /*0a80*/  MOV R18, R11 ;  /* 0x0000000b00127202 */ /* 0x002fe20000000f00 */
[----:B------:R-:W-:Y:S02]  /*0a90*/  IMAD.MOV.U32 R19, RZ, RZ, 0x10 ;  /* 0x00000010ff137424 */ /* 0x000fe400078e00ff */
[----:B------:R-:W-:Y:S02]  /*0aa0*/  IMAD.MOV.U32 R20, RZ, RZ, 0x1f ;  /* 0x0000001fff147424 */ /* 0x000fe400078e00ff */
[----:B------:R-:W-:-:S07]  /*0ab0*/  IMAD.MOV.U32 R17, RZ, RZ, -0x1 ;  /* 0xffffffffff117424 */ /* 0x000fce00078e00ff */
[----:B------:R-:W-:Y:S05]  /*0ac0*/  WARPSYNC.COLLECTIVE R17, `(.L_x_7742) ;  /* 0x0000000011087348 */ /* 0x000fea0003c00000 */
[----:B------:R0:W1:Y:S02]  /*0ad0*/  SHFL.DOWN P4, R16, R18, R19, R20 ;  /* 0x0800001312107389 */ /* 0x0000640000080014 */
[----:B01----:R-:W-:Y:S01]  /*0ae0*/  ENDCOLLECTIVE ;  /* 0x000000000000791b */ /* 0x003fe20003800000 */
.L_x_7742:
        /* <DEDUP_REMOVED lines=8> */
.L_x_7743:
        /* <DEDUP_REMOVED lines=8> */
.L_x_7744:
        /* <DEDUP_REMOVED lines=8> */
.L_x_7745:
        /* <DEDUP_REMOVED lines=8> */
.L_x_7746:
[----:B------:R-:W-:Y:S05]  /*0cf0*/  BRA `(.L_x_7747) ;  /* 0xfffffff800087947 */ /* 0x000fea000383ffff */
.L_x_7739:
[----:B-1----:R-:W-:Y:S01]  /*0d00*/  MOV R18, R9 ;  /* 0x0000000900127202 */ /* 0x002fe20000000f00 */
[----:B------:R-:W-:Y:S01]  /*0d10*/  IMAD.MOV.U32 R19, RZ, RZ, 0x10 ;  /* 0x00000010ff137424 */ /* 0x000fe200078e00ff */
[----:B------:R-:W-:Y:S01]  /*0d20*/  MOV R17, 0xffffffff ;  /* 0xffffffff00117802 */ /* 0x000fe20000000f00 */
[----:B------:R-:W-:-:S07]  /*0d30*/  IMAD.MOV.U32 R20, RZ, RZ, 0x1f ;  /* 0x0000001fff147424 */ /* 0x000fce00078e00ff */
[----:B0-----:R-:W-:Y:S05]  /*0d40*/  WARPSYNC.COLLECTIVE R17, `(.L_x_7748) ;  /* 0x0000000011087348 */ /* 0x001fea0003c00000 */
[----:B------:R1:W2:Y:S02]  /*0d50*/  SHFL.DOWN P4, R16, R18, R19, R20 ;  /* 0x0800001312107389 */ /* 0x0002a40000080014 */
[----:B012---:R-:W-:Y:S01]  /*0d60*/  ENDCOLLECTIVE ;  /* 0x000000000000791b */ /* 0x007fe20003800000 */
.L_x_7748:
[----:B------:R-:W-:Y:S01]  /*0d70*/  HFMA2.MMA R19, -RZ, RZ, 0, 4.76837158203125e-07 ;  /* 0x00000008ff137435 */ /* 0x000fe200000001ff */
[----:B------:R-:W-:-:S04]  /*0d80*/  IMAD.MOV.U32 R10, RZ, RZ, R16 ;  /* 0x000000ffff0a7224 */ /* 0x000fc800078e0010 */
[----:B------:R-:W-:-:S04]  /*0d90*/  FADD.FTZ R10, R9, R10 ;  /* 0x0000000a090a7221 */ /* 0x000fc80000010000 */
[----:B------:R-:W-:-:S07]  /*0da0*/  IMAD.MOV.U32 R18, RZ, RZ, R10 ;  /* 0x000000ffff127224 */ /* 0x000fce00078e000a */
[----:B------:R-:W-:Y:S05]  /*0db0*/  WARPSYNC.COLLECTIVE R17, `(.L_x_7749) ;  /* 0x0000000011087348 */ /* 0x000fea0003c00000 */
[----:B------:R0:W1:Y:S02]  /*0dc0*/  SHFL.DOWN P4, R16, R18, R19, R20 ;  /* 0x0800001312107389 */ /* 0x0000640000080014 */
[----:B01----:R-:W-:Y:S01]  /*0dd0*/  ENDCOLLECTIVE ;  /* 0x000000000000791b */ /* 0x003fe20003800000 */
.L_x_7749:
[----:B------:R-:W-:Y:S01]  /*0de0*/  MOV R19, 0x4 ;  /* 0x0000000400137802 */ /* 0x000fe20000000f00 */
[----:B------:R-:W-:-:S04]  /*0df0*/  IMAD.MOV.U32 R13, RZ, RZ, R16 ;  /* 0x000000ffff0d7224 */ /* 0x000fc800078e0010 */
[----:B------:R-:W-:-:S04]  /*0e00*/  FADD.FTZ R13, R10, R13 ;  /* 0x0000000d0a0d7221 */ /* 0x000fc80000010000 */
[----:B------:R-:W-:-:S07]  /*0e10*/  IMAD.MOV.U32 R18, RZ, RZ, R13 ;  /* 0x000000ffff127224 */ /* 0x000fce00078e000d */
[----:B------:R-:W-:Y:S05]  /*0e20*/  WARPSYNC.COLLECTIVE R17, `(.L_x_7750) ;  /* 0x0000000011087348 */ /* 0x000fea0003c00000 */
[----:B------:R0:W1:Y:S02]  /*0e30*/  SHFL.DOWN P4, R16, R18, R19, R20 ;  /* 0x0800001312107389 */ /* 0x0000640000080014 */
[----:B01----:R-:W-:Y:S01]  /*0e40*/  ENDCOLLECTIVE ;  /* 0x000000000000791b */ /* 0x003fe20003800000 */
.L_x_7750:
[----:B------:R-:W-:Y:S01]  /*0e50*/  HFMA2.MMA R19, -RZ, RZ, 0, 1.1920928955078125e-07 ;  /* 0x00000002ff137435 */ /* 0x000fe200000001ff */
[----:B------:R-:W-:-:S04]  /*0e60*/  IMAD.MOV.U32 R12, RZ, RZ, R16 ;  /* 0x000000ffff0c7224 */ /* 0x000fc800078e0010 */
[----:B------:R-:W-:-:S04]  /*0e70*/  FADD.FTZ R12, R13, R12 ;  /* 0x0000000c0d0c7221 */ /* 0x000fc80000010000 */
[----:B------:R-:W-:-:S07]  /*0e80*/  IMAD.MOV.U32 R18, RZ, RZ, R12 ;  /* 0x000000ffff127224 */ /* 0x000fce00078e000c */
[----:B------:R-:W-:Y:S05]  /*0e90*/  WARPSYNC.COLLECTIVE R17, `(.L_x_7751) ;  /* 0x0000000011087348 */ /* 0x000fea0003c00000 */
[----:B------:R0:W1:Y:S02]  /*0ea0*/  SHFL.DOWN P4, R16, R18, R19, R20 ;  /* 0x0800001312107389 */ /* 0x0000640000080014 */
[----:B01----:R-:W-:Y:S01]  /*0eb0*/  ENDCOLLECTIVE ;  /* 0x000000000000791b */ /* 0x003fe20003800000 */
.L_x_7751:
[----:B------:R-:W-:Y:S01]  /*0ec0*/  MOV R19, 0x1 ;  /* 0x0000000100137802 */ /* 0x000fe20000000f00 */
[----:B------:R-:W-:-:S04]  /*0ed0*/  IMAD.MOV.U32 R15, RZ, RZ, R16 ;  /* 0x000000ffff0f7224 */ /* 0x000fc800078e0010 */
[----:B------:R-:W-:-:S04]  /*0ee0*/  FADD.FTZ R15, R12, R15 ;  /* 0x0000000f0c0f7221 */ /* 0x000fc80000010000 */
[----:B------:R-:W-:-:S07]  /*0ef0*/  IMAD.MOV.U32 R18, RZ, RZ, R15 ;  /* 0x000000ffff127224 */ /* 0x000fce00078e000f */
[----:B------:R-:W-:Y:S05]  /*0f00*/  WARPSYNC.COLLECTIVE R17, `(.L_x_7752) ;  /* 0x0000000011087348 */ /* 0x000fea0003c00000 */
[----:B------:R0:W1:Y:S02]  /*0f10*/  SHFL.DOWN P4, R16, R18, R19, R20 ;  /* 0x0800001312107389 */ /* 0x0000640000080014 */
[----:B01----:R-:W-:Y:S01]  /*0f20*/  ENDCOLLECTIVE ;  /* 0x000000000000791b */ /* 0x003fe20003800000 */
.L_x_7752:
[----:B------:R-:W-:Y:S01]  /*0f30*/  IMAD.MOV.U32 R14, RZ, RZ, R16 ;  /* 0x000000ffff0e7224 */ /* 0x000fe200078e0010 */
[----:B------:R-:W-:Y:S06]  /*0f40*/  BRA `(.L_x_7753) ;  /* 0xfffffff800387947 */ /* 0x000fec000383ffff */
.L_x_7754:
        /* <DEDUP_REMOVED lines=11> */
.L_x_12094:


//--------------------- .text._ZN2at6native43_GLOBAL__N__9ae7fba5_10_SoftMax_cu_9f978f6322cunn_SoftMaxForwardRegIN3c104HalfEfS4_NS1_22SoftMaxForwardEpilogueElLi1EEEvPT1_PKT_T3_ --------------------------
	.section	.text._ZN2at6native43_GLOBAL__N__9ae7fba5_10_SoftMax_cu_9f978f6322cunn_SoftMaxForwardRegIN3c104HalfEfS4_NS1_22SoftMaxForwardEpilogueElLi1EEEvPT1_PKT_T3_,"ax",@progbits
	.align	128
.text._ZN2at6native43_GLOBAL__N__9ae7fba5_10_SoftMax_cu_9f978f6322cunn_SoftMaxForwardRegIN3c104HalfEfS4_NS1_22SoftMaxForwardEpilogueElLi1EEEvPT1_PKT_T3_:
        .type           _ZN2at6native43_GLOBAL__N__9ae7fba5_10_SoftMax_cu_9f978f6322cunn_SoftMaxForwardRegIN3c104HalfEfS4_NS1_22SoftMaxForwardEpilogueElLi1EEEvPT1_PKT_T3_,@function
        .size           _ZN2at6native43_GLOBAL__N__9ae7fba5_10_SoftMax_cu_9f978f6322cunn_SoftMaxForwardRegIN3c104HalfEfS4_NS1_22SoftMaxForwardEpilogueElLi1EEEvPT1_PKT_T3_,(.L_x_12095 - _ZN2at6native43_GLOBAL__N__9ae7fba5_10_SoftMax_cu_9f978f6322cunn_SoftMaxForwardRegIN3c104HalfEfS4_NS1_22SoftMaxForwardEpilogueElLi1EEEvPT1_PKT_T3_)
        .other          _ZN2at6native43_GLOBAL__N__9ae7fba5_10_SoftMax_cu_9f978f6322cunn_SoftMaxForwardRegIN3c104HalfEfS4_NS1_22SoftMaxForwardEpilogueElLi1EEEvPT1_PKT_T3_,@"STO_CUDA_ENTRY STV_DEFAULT"
_ZN2at6native43_GLOBAL__N__9ae7fba5_10_SoftMax_cu_9f978f6322cunn_SoftMaxForwardRegIN3c104HalfEfS4_NS1_22SoftMaxForwardEpilogueElLi1EEEvPT1_PKT_T3_:
        /* <DEDUP_REMOVED lines=23> */
[----:B--2---:R-:W-:-:S05]  /*0170*/  @!P0 HADD2.F32 R7, -RZ, R0.H0_H0 ;  /* 0x20000000ff078230 */ /* 0x004fca0000004100 */
        /* <DEDUP_REMOVED lines=46> */
.L_x_7766:
[----:B-1----:R-:W-:-:S04]  /*0460*/  FSETP.GEU.FTZ.AND P3, PT, R12, R13, PT ;  /* 0x0000000d0c00720b */ /* 0x002fc80003f7e000 */
[----:B------:R-:W-:-:S09]  /*0470*/  FSEL R8, R13, R12, !P3 ;  /* 0x0000000c0d087208 */ /* 0x000fd20005800000 */
.L_x_7756:
[----:B------:R-:W-:Y:S05]  /*0480*/  BSYNC B0 ;  /* 0x0000000000007941 */ /* 0x000fea0003800000 */
.L_x_7755:
[----:B------:R-:W-:Y:S01]  /*0490*/  ISETP.NE.AND P4, PT, R4, RZ, PT ;  /* 0x000000ff0400720c */ /* 0x000fe20003f85270 */
[----:B------:R-:W-:-:S12]  /*04a0*/  WARPSYNC.ALL ;  /* 0x0000000000007948 */ /* 0x000fd80003800000 */
[----:B-1----:R-:W-:Y:S01]  /*04b0*/  @!P4 STS [UR4], R8 ;  /* 0x00000008ff00c988 */ /* 0x002fe20008000804 */
[----:B------:R-:W-:Y:S01]  /*04c0*/  BAR.SYNC.DEFER_BLOCKING 0x0 ;  /* 0x0000000000007b1d */ /* 0x000fe20000010000 */
[----:B------:R-:W-:Y:S01]  /*04d0*/  @!P0 HADD2.F32 R9, -RZ, R0.H0_H0 ;  /* 0x20000000ff098230 */ /* 0x000fe20000004100 */
        /* <DEDUP_REMOVED lines=36> */
.L_x_7772:
[----:B-1----:R-:W-:-:S07]  /*0720*/  FADD.FTZ R6, R12, R11 ;  /* 0x0000000b0c067221 */ /* 0x002fce0000010000 */
.L_x_7759:
[----:B------:R-:W-:Y:S05]  /*0730*/  BSYNC B0 ;  /* 0x0000000000007941 */ /* 0x000fea0003800000 */
.L_x_7758:
[----:B-1----:R1:W-:Y:S01]  /*0740*/  @!P4 STS [UR4], R6 ;  /* 0x00000006ff00c988 */ /* 0x0023e20008000804 */
[----:B------:R-:W-:Y:S05]  /*0750*/  WARPSYNC.ALL ;  /* 0x0000000000007948 */ /* 0x000fea0003800000 */
[----:B------:R-:W-:Y:S06]  /*0760*/  BAR.SYNC.DEFER_BLOCKING 0x0 ;  /* 0x0000000000007b1d */ /* 0x000fec0000010000 */
[----:B------:R-:W-:Y:S05]  /*0770*/  @P0 EXIT ;  /* 0x000000000000094d */ /* 0x000fea0003800000 */
[----:B-1----:R-:W1:Y:S01]  /*0780*/  LDS R6, [UR4] ;  /* 0x00000004ff067984 */ /* 0x002e620008000800 */
[----:B0-----:R-:W-:Y:S01]  /*0790*/  HADD2.F32 R7, -RZ, R0.H0_H0 ;  /* 0x20000000ff077230 */ /* 0x001fe20000004100 */
[----:B------:R-:W-:Y:S01]  /*07a0*/  ULDC.64 UR10, c[0x0][0x210] ;  /* 0x00008400000a7ab9 */ /* 0x000fe20000000a00 */
[----:B------:R-:W-:-:S04]  /*07b0*/  IMAD.WIDE.U32 R4, R2, UR7, R4 ;  /* 0x0000000702047c25 */ /* 0x000fc8000f8e0004 */
        /* <DEDUP_REMOVED lines=8> */
[----:B------:R-:W-:-:S05]  /*0840*/  F2FP.F16.F32.PACK_AB R0, RZ, R0 ;  /* 0x00000000ff00723e */ /* 0x000fca00000000ff */
[----:B------:R-:W-:Y:S01]  /*0850*/  STG.E.U16 desc[UR8][R2.64], R0 ;  /* 0x0000000002007986 */ /* 0x000fe2000c101508 */
[----:B------:R-:W-:Y:S05]  /*0860*/  EXIT ;  /* 0x000000000000794d */ /* 0x000fea0003800000 */
.L_x_7757:
[----:B------:R-:W-:Y:S01]  /*0870*/  HFMA2.MMA R16, -RZ, RZ, 0, 9.5367431640625e-07 ;  /* 0x00000010ff107435 */ /* 0x000fe200000001ff */
[----:B-1----:R-:W-:Y:S02]  /*0880*/  IMAD.MOV.U32 R15, RZ, RZ, R8 ;  /* 0x000000ffff0f7224 */ /* 0x002fe400078e0008 */
[----:B------:R-:W-:Y:S02]  /*0890*/  IMAD.MOV.U32 R17, RZ, RZ, 0x1f ;  /* 0x0000001fff117424 */ /* 0x000fe400078e00ff */
[----:B------:R-:W-:-:S07]  /*08a0*/  IMAD.MOV.U32 R14, RZ, RZ, -0x1 ;  /* 0xffffffffff0e7424 */ /* 0x000fce00078e00ff */
[----:B------:R-:W-:Y:S05]  /*08b0*/  WARPSYNC.COLLECTIVE R14, `(.L_x_7761) ;  /* 0x000000000e087348 */ /* 0x000fea0003c00000 */
[----:B------:R0:W1:Y:S02]  /*08c0*/  SHFL.DOWN P3, R13, R15, R16, R17 ;  /* 0x080000100f0d7389 */ /* 0x0000640000060011 */
[----:B01----:R-:W-:Y:S01]  /*08d0*/  ENDCOLLECTIVE ;  /* 0x000000000000791b */ /* 0x003fe20003800000 */
.L_x_7761:
        /* <DEDUP_REMOVED lines=8> */
.L_x_7762:
        /* <DEDUP_REMOVED lines=8> */
.L_x_7763:
        /* <DEDUP_REMOVED lines=8> */
.L_x_7764:
        /* <DEDUP_REMOVED lines=8> */
.L_x_7765:
[----:B------:R-:W-:Y:S05]  /*0ae0*/  BRA `(.L_x_7766) ;  /* 0xfffffff8005c7947 */ /* 0x000fea000383ffff */
.L_x_7760:
[----:B------:R-:W-:Y:S01]  /*0af0*/  HFMA2.MMA R16, -RZ, RZ, 0, 9.5367431640625e-07 ;  /* 0x00000010ff107435 */ /* 0x000fe200000001ff */
[----:B01----:R-:W-:Y:S02]  /*0b00*/  IMAD.MOV.U32 R15, RZ, RZ, R6 ;  /* 0x000000ffff0f7224 */ /* 0x003fe400078e0006 */
[----:B------:R-:W-:Y:S02]  /*0b10*/  IMAD.MOV.U32 R17, RZ, RZ, 0x1f ;  /* 0x0000001fff117424 */ /* 0x000fe400078e00ff */
[----:B------:R-:W-:-:S07]  /*0b20*/  IMAD.MOV.U32 R14, RZ, RZ, -0x1 ;  /* 0xffffffffff0e7424 */ /* 0x000fce00078e00ff */
[----:B------:R-:W-:Y:S05]  /*0b30*/  WARPSYNC.COLLECTIVE R14, `(.L_x_7767) ;  /* 0x000000000e087348 */ /* 0x000fea0003c00000 */
[----:B------:R0:W1:Y:S02]  /*0b40*/  SHFL.DOWN P3, R13, R15, R16, R17 ;  /* 0x080000100f0d7389 */ /* 0x0000640000060011 */
[----:B01----:R-:W-:Y:S01]  /*0b50*/  ENDCOLLECTIVE ;  /* 0x000000000000791b */ /* 0x003fe20003800000 */
.L_x_7767:
[----:B------:R-:W-:Y:S02]  /*0b60*/  IMAD.MOV.U32 R16, RZ, RZ, 0x8 ;  /* 0x00000008ff107424 */ /* 0x000fe400078e00ff */
[----:B------:R-:W-:-:S04]  /*0b70*/  IMAD.MOV.U32 R7, RZ, RZ, R13 ;  /* 0x000000ffff077224 */ /* 0x000fc800078e000d */
[----:B------:R-:W-:-:S05]  /*0b80*/  FADD.FTZ R7, R6, R7 ;  /* 0x0000000706077221 */ /* 0x000fca0000010000 */
[----:B------:R-:W-:-:S07]  /*0b90*/  MOV R15, R7 ;  /* 0x00000007000f7202 */ /* 0x000fce0000000f00 */
[----:B------:R-:W-:Y:S05]  /*0ba0*/  WARPSYNC.COLLECTIVE R14, `(.L_x_7768) ;  /* 0x000000000e087348 */ /* 0x000fea0003c00000 */
[----:B------:R0:W1:Y:S02]  /*0bb0*/  SHFL.DOWN P3, R13, R15, R16, R17 ;  /* 0x080000100f0d7389 */ /* 0x0000640000060011 */
[----:B01----:R-:W-:Y:S01]  /*0bc0*/  ENDCOLLECTIVE ;  /* 0x000000000000791b */ /* 0x003fe20003800000 */
.L_x_7768:
[----:B------:R-:W-:Y:S01]  /*0bd0*/  HFMA2.MMA R16, -RZ, RZ, 0, 2.384185791015625e-07 ;  /* 0x00000004ff107435 */ /* 0x000fe200000001ff */
[----:B------:R-:W-:-:S04]  /*0be0*/  IMAD.MOV.U32 R10, RZ, RZ, R13 ;  /* 0x000000ffff0a7224 */ /* 0x000fc800078e000d */
[----:B------:R-:W-:-:S04]  /*0bf0*/  FADD.FTZ R10, R7, R10 ;  /* 0x0000000a070a7221 */ /* 0x000fc80000010000 */
[----:B------:R-:W-:-:S07]  /*0c00*/  IMAD.MOV.U32 R15, RZ, RZ, R10 ;  /* 0x000000ffff0f7224 */ /* 0x000fce00078e000a */
[----:B------:R-:W-:Y:S05]  /*0c10*/  WARPSYNC.COLLECTIVE R14, `(.L_x_7769) ;  /* 0x000000000e087348 */ /* 0x000fea0003c00000 */
[----:B------:R0:W1:Y:S02]  /*0c20*/  SHFL.DOWN P3, R13, R15, R16, R17 ;  /* 0x080000100f0d7389 */ /* 0x0000640000060011 */
[----:B01----:R-:W-:Y:S01]  /*0c30*/  ENDCOLLECTIVE ;  /* 0x000000000000791b */ /* 0x003fe20003800000 */
.L_x_7769:
[----:B------:R-:W-:Y:S01]  /*0c40*/  MOV R16, 0x2 ;  /* 0x0000000200107802 */ /* 0x000fe20000000f00 */
[----:B------:R-:W-:-:S04]  /*0c50*/  IMAD.MOV.U32 R9, RZ, RZ, R13 ;  /* 0x000000ffff097224 */ /* 0x000fc800078e000d */
[----:B------:R-:W-:-:S04]  /*0c60*/  FADD.FTZ R9, R10, R9 ;  /* 0x000000090a097221 */ /* 0x000fc80000010000 */
[----:B------:R-:W-:-:S07]  /*0c70*/  IMAD.MOV.U32 R15, RZ, RZ, R9 ;  /* 0x000000ffff0f7224 */ /* 0x000fce00078e0009 */
[----:B------:R-:W-:Y:S05]  /*0c80*/  WARPSYNC.COLLECTIVE R14, `(.L_x_7770) ;  /* 0x000000000e087348 */ /* 0x000fea0003c00000 */
[----:B------:R0:W1:Y:S02]  /*0c90*/  SHFL.DOWN P3, R13, R15, R16, R17 ;  /* 0x080000100f0d7389 */ /* 0x0000640000060011 */
[----:B01----:R-:W-:Y:S01]  /*0ca0*/  ENDCOLLECTIVE ;  /* 0x000000000000791b */ /* 0x003fe20003800000 */
.L_x_7770:
[----:B------:R-:W-:Y:S01]  /*0cb0*/  HFMA2.MMA R16, -RZ, RZ, 0, 5.9604644775390625e-08 ;  /* 0x00000001ff107435 */ /* 0x000fe200000001ff */
[----:B------:R-:W-:-:S04]  /*0cc0*/  IMAD.MOV.U32 R12, RZ, RZ, R13 ;  /* 0x000000ffff0c7224 */ /* 0x000fc800078e000d */
[----:B------:R-:W-:-:S04]  /*0cd0*/  FADD.FTZ R12, R9, R12 ;  /* 0x0000000c090c7221 */ /* 0x000fc80000010000 */
[----:B------:R-:W-:-:S07]  /*0ce0*/  IMAD.MOV.U32 R15, RZ, RZ, R12 ;  /* 0x000000ffff0f7224 */ /* 0x000fce00078e000c */
[----:B------:R-:W-:Y:S05]  /*0cf0*/  WARPSYNC.COLLECTIVE R14, `(.L_x_7771) ;  /* 0x000000000e087348 */ /* 0x000fea0003c00000 */
[----:B------:R0:W1:Y:S02]  /*0d00*/  SHFL.DOWN P3, R13, R15, R16, R17 ;  /* 0x080000100f0d7389 */ /* 0x0000640000060011 */
[----:B01----:R-:W-:Y:S01]  /*0d10*/  ENDCOLLECTIVE ;  /* 0x000000000000791b */ /* 0x003fe20003800000 */
.L_x_7771:
[----:B------:R-:W-:Y:S01]  /*0d20*/  IMAD.MOV.U32 R11, RZ, RZ, R13 ;  /* 0x000000ffff0b7224 */ /* 0x000fe200078e000d */
[----:B------:R-:W-:Y:S06]  /*0d30*/  BRA `(.L_x_7772) ;  /* 0xfffffff800787947 */ /* 0x000fec000383ffff */
.L_x_7773:
        /* <DEDUP_REMOVED lines=12> */
.L_x_12095:


//--------------------- .text._ZN2at6native43_GLOBAL__N__9ae7fba5_10_SoftMax_cu_9f978f6319cunn_SoftMaxForwardILi4EfffNS1_22SoftMaxForwardEpilogueEEEvPT2_PKT0_i --------------------------
	.section	.text._ZN2at6native43_GLOBAL__N__9ae7fba5_10_SoftMax_cu_9f978f6319cunn_SoftMaxForwardILi4EfffNS1_22SoftMaxForwardEpilogueEEEvPT2_PKT0_i,"ax",@progbits
	.align	128
.text._ZN2at6native43_GLOBAL__N__9ae7fba5_10_SoftMax_cu_9f978f6319cunn_SoftMaxForwardILi4EfffNS1_22SoftMaxForwardEpilogueEEEvPT2_PKT0_i:
        .type           _ZN2at6native43_GLOBAL__N__9ae7fba5_10_SoftMax_cu_9f978f6319cunn_SoftMaxForwardILi4EfffNS1_22SoftMaxForwardEpilogueEEEvPT2_PKT0_i,@function
        .size           _ZN2at6native43_GLOBAL__N__9ae7fba5_10_SoftMax_cu_9f978f6319cunn_SoftMaxForwardILi4EfffNS1_22SoftMaxForwardEpilogueEEEvPT2_PKT0_i,(.L_x_12096 - _ZN2at6native43_GLOBAL__N__9ae7fba5_10_SoftMax_cu_9f978f6319cunn_SoftMaxForwardILi4EfffNS1_22SoftMaxForwardEpilogueEEEvPT2_PKT0_i)
        .other          _ZN2at6native43_GLOBAL__N__9ae7fba5_10_SoftMax_cu_9f978f6319cunn_SoftMaxForwardILi4EfffNS1_22SoftMaxForwardEpilogueEEEvPT2_PKT0_i,@"STO_CUDA_ENTRY STV_DEFAULT"
_ZN2at6native43_GLOBAL__N__9ae7fba5_10_SoftMax_cu_9f978f6319cunn_SoftMaxForwardILi4EfffNS1_22SoftMaxForwardEpilogueEEEvPT2_PKT0_i:
        /* <DEDUP_REMOVED lines=16> */
[----:B------:R-:W-:Y:S01]  /*0100*/  IMAD.U32 R14, RZ, RZ, UR5 ;  /* 0x00000005ff0e7e24 */ /* 0x000fe2000f8e00ff */
[----:B------:R-:W-:Y:S01]  /*0110*/  UIADD3.X UR4, UR4, UR13, URZ, UP0, !UPT ;  /* 0x0000000d04047290 */ /* 0x000fe200087fe43f */
[----:B------:R-:W-:Y:S01]  /*0120*/  IMAD.MOV.U32 R18, RZ, RZ, R4 ;  /* 0x000000ffff127224 */ /* 0x000fe200078e0004 */
[----:B------:R-:W-:-:S02]  /*0130*/  ULDC UR10, c[0x0][0x220] ;  /* 0x00008800000a7ab9 */ /* 0x000fc40000000800 */
[C---:B-1----:R-:W-:Y:S02]  /*0140*/  IADD3 R0, P0, R19.reuse, -UR6, RZ ;  /* 0x8000000613007c10 */ /* 0x042fe4000ff1e0ff */
        /* <DEDUP_REMOVED lines=11> */
[----:B------:R-:W2:Y:S01]  /*0200*/  @!P1 LDG.E R4, desc[UR8][R2.64] ;  /* 0x0000000802049981 */ /* 0x000ea2000c1e1900 */
[----:B------:R-:W0:Y:S01]  /*0210*/  LDC R5, c[0x0][RZ] ;  /* 0x00000000ff057b82 */ /* 0x000e220000000800 */
[----:B------:R-:W-:Y:S02]  /*0220*/  MOV R21, 0xff7fffff ;  /* 0xff7fffff00157802 */ /* 0x000fe40000000f00 */
[----:B0-----:R-:W-:Y:S02]  /*0230*/  IADD3 R9, P2, P3, R18, -UR6, R5 ;  /* 0x8000000612097c10 */ /* 0x001fe4000fb5e005 */
[----:B------:R-:W-:Y:S02]  /*0240*/  VIMNMX.U32 R20, R5, UR4, PT ;  /* 0x0000000405147c48 */ /* 0x000fe4000bfe0000 */
[----:B------:R-:W-:Y:S02]  /*0250*/  IADD3.X R0, R14, -0x1, RZ, P2, P3 ;  /* 0xffffffff0e007810 */ /* 0x000fe400017e64ff */
[----:B------:R-:W-:-:S02]  /*0260*/  LEA R8, P2, R9, UR12, 0x2 ;  /* 0x0000000c09087c11 */ /* 0x000fc4000f8410ff */
[----:B------:R-:W-:Y:S02]  /*0270*/  IADD3 R20, -R20, UR4, RZ ;  /* 0x0000000414147c10 */ /* 0x000fe4000fffe1ff */
[----:B------:R-:W-:Y:S02]  /*0280*/  LEA.HI.X R9, R9, UR13, R0, 0x2, P2 ;  /* 0x0000000d09097c11 */ /* 0x000fe400090f1400 */
[----:B--2---:R-:W-:Y:S01]  /*0290*/  @!P1 FMNMX.FTZ R21, R4, -3.40282346638528859812e+38, !PT ;  /* 0xff7fffff04159809 */ /* 0x004fe20007810000 */
[----:B------:R-:W-:Y:S06]  /*02a0*/  BRA `(.L_x_7775) ;  /* 0x0000000000107947 */ /* 0x000fec0003800000 */
.L_x_7774:
[----:B------:R-:W-:Y:S01]  /*02b0*/  IMAD.MOV.U32 R21, RZ, RZ, -0x800001 ;  /* 0xff7fffffff157424 */ /* 0x000fe200078e00ff */
[----:B------:R-:W-:Y:S01]  /*02c0*/  MOV R9, R15 ;  /* 0x0000000f00097202 */ /* 0x000fe20000000f00 */
[----:B------:R-:W-:Y:S02]  /*02d0*/  IMAD.U32 R20, RZ, RZ, UR10 ;  /* 0x0000000aff147e24 */ /* 0x000fe4000f8e00ff */
[----:B------:R-:W-:-:S07]  /*02e0*/  IMAD.MOV.U32 R8, RZ, RZ, R16 ;  /* 0x000000ffff087224 */ /* 0x000fce00078e0010 */
.L_x_7775:
[----:B------:R-:W0:Y:S01]  /*02f0*/  LDC R13, c[0x0][RZ] ;  /* 0x00000000ff0d7b82 */ /* 0x000e220000000800 */
[----:B------:R-:W-:Y:S01]  /*0300*/  BSSY B0, `(.L_x_7776) ;  /* 0x0000025000007945 */ /* 0x000fe20003800000 */
[----:B0-----:R-:W-:-:S04]  /*0310*/  IMAD.SHL.U32 R12, R13, 0x4, RZ ;  /* 0x000000040d0c7824 */ /* 0x001fc800078e00ff */
[----:B------:R-:W0:Y:S01]  /*0320*/  I2F.U32.RP R0, R12 ;  /* 0x0000000c00007306 */ /* 0x000e220000209000 */
[----:B------:R-:W-:Y:S01]  /*0330*/  IMAD.MOV R11, RZ, RZ, -R12 ;  /* 0x000000ffff0b7224 */ /* 0x000fe200078e0a0c */
[----:B------:R-:W-:-:S06]  /*0340*/  LOP3.LUT R10, RZ, R12, RZ, 0x33, !PT ;  /* 0x0000000cff0a7212 */ /* 0x000fcc00078e33ff */
[----:B0-----:R-:W0:Y:S02]  /*0350*/  MUFU.RCP R0, R0 ;  /* 0x0000000000007308 */ /* 0x001e240000001000 */
[----:B0-----:R-:W-:Y:S02]  /*0360*/  VIADD R4, R0, 0xffffffe ;  /* 0x0ffffffe00047836 */ /* 0x001fe40000000000 */
[----:B------:R-:W-:-:S04]  /*0370*/  IMAD.SHL.U32 R0, R19, 0x4, RZ ;  /* 0x0000000413007824 */ /* 0x000fc800078e00ff */
[----:B------:R0:W1:Y:S02]  /*0380*/  F2I.FTZ.U32.TRUNC.NTZ R5, R4 ;  /* 0x0000000400057305 */ /* 0x000064000021f000 */
[----:B0-----:R-:W-:Y:S01]  /*0390*/  HFMA2.MMA R4, -RZ, RZ, 0, 0 ;  /* 0x00000000ff047435 */ /* 0x001fe200000001ff */
[----:B-1----:R-:W-:-:S09]  /*03a0*/  IMAD R11, R11, R5, RZ ;  /* 0x000000050b0b7224 */ /* 0x002fd200078e02ff */
[----:B------:R-:W-:-:S06]  /*03b0*/  IMAD.HI.U32 R11, R5, R11, R4 ;  /* 0x0000000b050b7227 */ /* 0x000fcc00078e0004 */
[----:B------:R-:W-:-:S04]  /*03c0*/  IMAD.HI.U32 R5, R11, R20, RZ ;  /* 0x000000140b057227 */ /* 0x000fc800078e00ff */
[----:B------:R-:W-:-:S04]  /*03d0*/  IMAD.MOV R5, RZ, RZ, -R5 ;  /* 0x000000ffff057224 */ /* 0x000fc800078e0a05 */
        /* <DEDUP_REMOVED lines=12> */
[----:B------:R-:W-:-:S07]  /*04a0*/  IMAD.MOV.U32 R24, RZ, RZ, R19 ;  /* 0x000000ffff187224 */ /* 0x000fce00078e0013 */
.L_x_7778:
[----:B------:R-:W-:-:S06]  /*04b0*/  IMAD.WIDE R4, R24, 0x10, R8 ;  /* 0x0000001018047825 */ /* 0x000fcc00078e0208 */
[----:B------:R-:W2:Y:S01]  /*04c0*/  LDG.E.128 R4, desc[UR8][R4.64] ;  /* 0x0000000804047981 */ /* 0x000ea2000c1e1d00 */
[----:B------:R-:W-:-:S05]  /*04d0*/  IADD3 R24, R13, R24, RZ ;  /* 0x000000180d187210 */ /* 0x000fca0007ffe0ff */
[----:B------:R-:W-:-:S05]  /*04e0*/  IMAD.SHL.U32 R25, R24, 0x4, RZ ;  /* 0x0000000418197824 */ /* 0x000fca00078e00ff */
[----:B------:R-:W-:Y:S02]  /*04f0*/  ISETP.GE.AND P2, PT, R25, R22, PT ;  /* 0x000000161900720c */ /* 0x000fe40003f46270 */
[----:B--2---:R-:W-:-:S04]  /*0500*/  FMNMX.FTZ R26, R4, R21, !PT ;  /* 0x00000015041a7209 */ /* 0x004fc80007810000 */
[----:B------:R-:W-:-:S04]  /*0510*/  FMNMX.FTZ R21, R5, R26, !PT ;  /* 0x0000001a05157209 */ /* 0x000fc80007810000 */
[----:B------:R-:W-:-:S04]  /*0520*/  FMNMX.FTZ R6, R6, R21, !PT ;  /* 0x0000001506067209 */ /* 0x000fc80007810000 */
[----:B------:R-:W-:Y:S01]  /*0530*/  FMNMX.FTZ R21, R7, R6, !PT ;  /* 0x0000000607157209 */ /* 0x000fe20007810000 */
[----:B------:R-:W-:Y:S06]  /*0540*/  @!P2 BRA `(.L_x_7778) ;  /* 0xfffffffc00d8a947 */ /* 0x000fec000383ffff */
.L_x_7777:
[----:B------:R-:W-:Y:S05]  /*0550*/  BSYNC B0 ;  /* 0x0000000000007941 */ /* 0x000fea0003800000 */
.L_x_7776:
[----:B------:R-:W-:Y:S04]  /*0560*/  BSSY B0, `(.L_x_7779) ;  /* 0x0000008000007945 */ /* 0x000fe80003800000 */
[----:B------:R-:W-:Y:S05]  /*0570*/  @P3 BRA `(.L_x_7780) ;  /* 0x0000000000183947 */ /* 0x000fea0003800000 */
.L_x_7781:
[----:B------:R-:W-:-:S06]  /*0580*/  IMAD.WIDE R4, R23, 0x4, R8 ;  /* 0x0000000417047825 */ /* 0x000fcc00078e0208 */
[----:B------:R-:W2:Y:S01]  /*0590*/  LDG.E R4, desc[UR8][R4.64] ;  /* 0x0000000804047981 */ /* 0x000ea2000c1e1900 */
[----:B------:R-:W-:-:S05]  /*05a0*/  IMAD.IADD R23, R13, 0x1, R23 ;  /* 0x000000010d177824 */ /* 0x000fca00078e0217 */
[----:B------:R-:W-:Y:S02]  /*05b0*/  ISETP.GE.AND P2, PT, R23, R20, PT ;  /* 0x000000141700720c */ /* 0x000fe40003f46270 */
[----:B--2---:R-:W-:-:S11]  /*05c0*/  FMNMX.FTZ R21, R4, R21, !PT ;  /* 0x0000001504157209 */ /* 0x004fd60007810000 */
[----:B------:R-:W-:Y:S05]  /*05d0*/  @!P2 BRA `(.L_x_7781) ;  /* 0xfffffffc00e8a947 */ /* 0x000fea000383ffff */
.L_x_7780:
[----:B------:R-:W-:Y:S05]  /*05e0*/  BSYNC B0 ;  /* 0x0000000000007941 */ /* 0x000fea0003800000 */
.L_x_7779:
        /* <DEDUP_REMOVED lines=30> */
[----:B------:R-:W-:Y:S01]  /*07d0*/  VIADD R4, R19, 0x1f ;  /* 0x0000001f13047836 */ /* 0x000fe20000000000 */
[----:B------:R-:W-:-:S03]  /*07e0*/  MOV R7, 0xff7fffff ;  /* 0xff7fffff00077802 */ /* 0x000fc60000000f00 */
        /* <DEDUP_REMOVED lines=20> */
.L_x_7807:
[----:B-1----:R-:W-:-:S04]  /*0930*/  FSETP.GEU.FTZ.AND P5, PT, R21, R22, PT ;  /* 0x000000161500720b */ /* 0x002fc80003fbe000 */
[----:B------:R-:W-:-:S09]  /*0940*/  FSEL R7, R22, R21, !P5 ;  /* 0x0000001516077208 */ /* 0x000fd20006800000 */
.L_x_7783:
[----:B------:R-:W-:Y:S05]  /*0950*/  BSYNC B0 ;  /* 0x0000000000007941 */ /* 0x000fea0003800000 */
.L_x_7782:
[----:B------:R-:W-:Y:S01]  /*0960*/  ISETP.NE.AND P5, PT, R19, RZ, PT ;  /* 0x000000ff1300720c */ /* 0x000fe20003fa5270 */
[----:B------:R-:W-:-:S12]  /*0970*/  WARPSYNC.ALL ;  /* 0x0000000000007948 */ /* 0x000fd80003800000 */
[----:B-1----:R1:W-:Y:S01]  /*0980*/  @!P5 STS [UR4], R7 ;  /* 0x00000007ff00d988 */ /* 0x0023e20008000804 */
[----:B------:R-:W-:Y:S01]  /*0990*/  BAR.SYNC.DEFER_BLOCKING 0x0 ;  /* 0x0000000000007b1d */ /* 0x000fe20000010000 */
[----:B------:R-:W-:Y:S01]  /*09a0*/  IMAD.MOV.U32 R22, RZ, RZ, RZ ;  /* 0x000000ffff167224 */ /* 0x000fe200078e00ff */
[----:B------:R-:W-:Y:S01]  /*09b0*/  MOV R8, R16 ;  /* 0x0000001000087202 */ /* 0x000fe20000000f00 */
[----:B0-----:R-:W-:Y:S02]  /*09c0*/  IMAD.U32 R21, RZ, RZ, UR10 ;  /* 0x0000000aff157e24 */ /* 0x001fe4000f8e00ff */
[----:B------:R-:W-:Y:S01]  /*09d0*/  IMAD.MOV.U32 R9, RZ, RZ, R15 ;  /* 0x000000ffff097224 */ /* 0x000fe200078e000f */
[----:B------:R-:W0:Y:S01]  /*09e0*/  LDS R20, [UR4] ;  /* 0x00000004ff147984 */ /* 0x000e220008000800 */
[----:B-1----:R-:W-:Y:S05]  /*09f0*/  @!P0 BRA `(.L_x_7785) ;  /* 0x0000000000448947 */ /* 0x002fea0003800000 */
[----:B------:R-:W-:Y:S01]  /*0a00*/  P2R R5, PR, RZ, 0x1 ;  /* 0x00000001ff057803 */ /* 0x000fe20000000000 */
[----:B------:R-:W-:Y:S02]  /*0a10*/  UIADD3 UR5, UR6, UR7, URZ ;  /* 0x0000000706057290 */ /* 0x000fe4000fffe03f */
[----:B------:R-:W-:-:S04]  /*0a20*/  IADD3 R4, P0, P6, R18, -UR6, R13 ;  /* 0x8000000612047c10 */ /* 0x000fc8000fe1e00d */
[----:B------:R-:W-:Y:S02]  /*0a30*/  IADD3.X R7, R14, -0x1, RZ, P0, P6 ;  /* 0xffffffff0e077810 */ /* 0x000fe400007ec4ff */
[----:B------:R-:W-:Y:S02]  /*0a40*/  ISETP.GE.AND P6, PT, R19, UR5, PT ;  /* 0x0000000513007c0c */ /* 0x000fe4000bfc6270 */
[----:B------:R-:W-:Y:S02]  /*0a50*/  ISETP.NE.AND P0, PT, R5, RZ, PT ;  /* 0x000000ff0500720c */ /* 0x000fe40003f05270 */
[----:B------:R-:W-:-:S13]  /*0a60*/  ISETP.LT.OR P6, PT, R19, UR6, P6 ;  /* 0x0000000613007c0c */ /* 0x000fda000b7c1670 */
[----:B------:R-:W0:Y:S01]  /*0a70*/  @!P6 LDG.E R5, desc[UR8][R2.64] ;  /* 0x000000080205e981 */ /* 0x000e22000c1e1900 */
[----:B------:R-:W-:Y:S01]  /*0a80*/  IMAD.MOV.U32 R22, RZ, RZ, RZ ;  /* 0x000000ffff167224 */ /* 0x000fe200078e00ff */
[----:B------:R-:W-:-:S04]  /*0a90*/  VIMNMX.U32 R21, R13, UR5, PT ;  /* 0x000000050d157c48 */ /* 0x000fc8000bfe0000 */
[----:B------:R-:W-:Y:S01]  /*0aa0*/  IADD3 R21, -R21, UR5, RZ ;  /* 0x0000000515157c10 */ /* 0x000fe2000fffe1ff */
[----:B0-----:R-:W-:-:S04]  /*0ab0*/  @!P6 FADD.FTZ R5, -R20, R5 ;  /* 0x000000051405e221 */ /* 0x001fc80000010100 */
[----:B------:R-:W-:-:S06]  /*0ac0*/  @!P6 FMUL.FTZ R5, R5, 1.4426950216293334961 ;  /* 0x3fb8aa3b0505e820 */ /* 0x000fcc0000410000 */
[----:B------:R-:W0:Y:S02]  /*0ad0*/  @!P6 MUFU.EX2 R5, R5 ;  /* 0x000000050005e308 */ /* 0x000e240000000800 */
[----:B0-----:R-:W-:Y:S01]  /*0ae0*/  @!P6 FADD.FTZ R22, RZ, R5 ;  /* 0x00000005ff16e221 */ /* 0x001fe20000010000 */
[----:B------:R-:W-:-:S04]  /*0af0*/  LEA R8, P6, R4, UR12, 0x2 ;  /* 0x0000000c04087c11 */ /* 0x000fc8000f8c10ff */
[----:B------:R-:W-:-:S09]  /*0b00*/  LEA.HI.X R9, R4, UR13, R7, 0x2, P6 ;  /* 0x0000000d04097c11 */ /* 0x000fd2000b0f1407 */
.L_x_7785:
[----:B------:R-:W-:Y:S01]  /*0b10*/  IMAD.HI.U32 R4, R11, R21, RZ ;  /* 0x000000150b047227 */ /* 0x000fe200078e00ff */
[----:B------:R-:W-:Y:S03]  /*0b20*/  BSSY B0, `(.L_x_7786) ;  /* 0x0000023000007945 */ /* 0x000fe60003800000 */
[----:B------:R-:W-:-:S04]  /*0b30*/  IMAD.MOV R4, RZ, RZ, -R4 ;  /* 0x000000ffff047224 */ /* 0x000fc800078e0a04 */
[----:B------:R-:W-:-:S05]  /*0b40*/  IMAD R5, R12, R4, R21 ;  /* 0x000000040c057224 */ /* 0x000fca00078e0215 */
[----:B------:R-:W-:-:S13]  /*0b50*/  ISETP.GE.U32.AND P6, PT, R5, R12, PT ;  /* 0x0000000c0500720c */ /* 0x000fda0003fc6070 */
[----:B------:R-:W-:-:S04]  /*0b60*/  @P6 IADD3 R5, -R12, R5, RZ ;  /* 0x000000050c056210 */ /* 0x000fc80007ffe1ff */
[----:B------:R-:W-:-:S13]  /*0b70*/  ISETP.GE.U32.AND P6, PT, R5, R12, PT ;  /* 0x0000000c0500720c */ /* 0x000fda0003fc6070 */
[----:B------:R-:W-:-:S05]  /*0b80*/  @P6 IMAD.IADD R5, R5, 0x1, -R12 ;  /* 0x0000000105056824 */ /* 0x000fca00078e0a0c */
[----:B------:R-:W-:-:S05]  /*0b90*/  SEL R26, R10, R5, !P1 ;  /* 0x000000050a1a7207 */ /* 0x000fca0004800000 */
[----:B------:R-:W-:-:S04]  /*0ba0*/  IMAD.IADD R26, R21, 0x1, -R26 ;  /* 0x00000001151a7824 */ /* 0x000fc800078e0a1a */
[----:B------:R-:W-:Y:S01]  /*0bb0*/  IMAD.IADD R28, R19, 0x1, R26 ;  /* 0x00000001131c7824 */ /* 0x000fe200078e021a */
[----:B------:R-:W-:-:S13]  /*0bc0*/  ISETP.GE.AND P6, PT, R0, R26, PT ;  /* 0x0000001a0000720c */ /* 0x000fda0003fc6270 */
[----:B------:R-:W-:Y:S05]  /*0bd0*/  @P6 BRA `(.L_x_7787) ;  /* 0x00000000005c6947 */ /* 0x000fea0003800000 */
[----:B------:R-:W-:-:S07]  /*0be0*/  MOV R25, R19 ;  /* 0x0000001300197202 */ /* 0x000fce0000000f00 */
.L_x_7788:
[----:B------:R-:W-:-:S06]  /*0bf0*/  IMAD.WIDE R4, R25, 0x10, R8 ;  /* 0x0000001019047825 */ /* 0x000fcc00078e0208 */
[----:B------:R-:W0:Y:S01]  /*0c00*/  LDG.E.128 R4, desc[UR8][R4.64] ;  /* 0x0000000804047981 */ /* 0x000e22000c1e1d00 */
[----:B------:R-:W-:Y:S02]  /*0c10*/  IMAD.IADD R25, R13, 0x1, R25 ;  /* 0x000000010d197824 */ /* 0x000fe400078e0219 */
[C---:B0-----:R-:W-:Y:S01]  /*0c20*/  FADD.FTZ R27, -R20.reuse, R4 ;  /* 0x00000004141b7221 */ /* 0x041fe20000010100 */
[C---:B------:R-:W-:Y:S01]  /*0c30*/  FADD.FTZ R6, -R20.reuse, R6 ;  /* 0x0000000614067221 */ /* 0x040fe20000010100 */
[C---:B------:R-:W-:Y:S02]  /*0c40*/  FADD.FTZ R7, -R20.reuse, R7 ;  /* 0x0000000714077221 */ /* 0x040fe40000010100 */
[----:B------:R-:W-:Y:S01]  /*0c50*/  FMUL.FTZ R29, R27, 1.4426950216293334961 ;  /* 0x3fb8aa3b1b1d7820 */ /* 0x000fe20000410000 */
[----:B------:R-:W-:Y:S01]  /*0c60*/  FADD.FTZ R27, -R20, R5 ;  /* 0x00000005141b7221 */ /* 0x000fe20000010100 */
[----:B------:R-:W-:Y:S01]  /*0c70*/  FMUL.FTZ R6, R6, 1.4426950216293334961 ;  /* 0x3fb8aa3b06067820 */ /* 0x000fe20000410000 */
[----:B------:R-:W-:-:S02]  /*0c80*/  FMUL.FTZ R7, R7, 1.4426950216293334961 ;  /* 0x3fb8aa3b07077820 */ /* 0x000fc40000410000 */
[----:B------:R-:W-:Y:S01]  /*0c90*/  FMUL.FTZ R27, R27, 1.4426950216293334961 ;  /* 0x3fb8aa3b1b1b7820 */ /* 0x000fe20000410000 */
[----:B------:R-:W0:Y:S08]  /*0ca0*/  MUFU.EX2 R29, R29 ;  /* 0x0000001d001d7308 */ /* 0x000e300000000800 */
[----:B------:R-:W1:Y:S08]  /*0cb0*/  MUFU.EX2 R27, R27 ;  /* 0x0000001b001b7308 */ /* 0x000e700000000800 */
[----:B------:R-:W2:Y:S01]  /*0cc0*/  MUFU.EX2 R4, R6 ;  /* 0x0000000600047308 */ /* 0x000ea20000000800 */
[----:B0-----:R-:W-:Y:S01]  /*0cd0*/  FADD.FTZ R22, R29, R22 ;  /* 0x000000161d167221 */ /* 0x001fe20000010000 */
[----:B------:R-:W-:-:S05]  /*0ce0*/  IMAD.SHL.U32 R29, R25, 0x4, RZ ;  /* 0x00000004191d7824 */ /* 0x000fca00078e00ff */
[----:B------:R-:W-:Y:S01]  /*0cf0*/  ISETP.GE.AND P6, PT, R29, R26, PT ;  /* 0x0000001a1d00720c */ /* 0x000fe20003fc6270 */
[----:B------:R-:W0:Y:S01]  /*0d00*/  MUFU.EX2 R7, R7 ;  /* 0x0000000700077308 */ /* 0x000e220000000800 */
[----:B-1----:R-:W-:-:S04]  /*0d10*/  FADD.FTZ R5, R22, R27 ;  /* 0x0000001b16057221 */ /* 0x002fc80000010000 */
[----:B--2---:R-:W-:-:S04]  /*0d20*/  FADD.FTZ R4, R5, R4 ;  /* 0x0000000405047221 */ /* 0x004fc80000010000 */
[----:B0-----:R-:W-:-:S03]  /*0d30*/  FADD.FTZ R22, R4, R7 ;  /* 0x0000000704167221 */ /* 0x001fc60000010000 */
[----:B------:R-:W-:Y:S05]  /*0d40*/  @!P6 BRA `(.L_x_7788) ;  /* 0xfffffffc00a8e947 */ /* 0x000fea000383ffff */
.L_x_7787:
[----:B------:R-:W-:Y:S05]  /*0d50*/  BSYNC B0 ;  /* 0x0000000000007941 */ /* 0x000fea0003800000 */
.L_x_7786:
[----:B------:R-:W-:Y:S01]  /*0d60*/  ISETP.GE.AND P6, PT, R28, R21, PT ;  /* 0x000000151c00720c */ /* 0x000fe20003fc6270 */
[----:B------:R-:W-:-:S12]  /*0d70*/  BSSY B0, `(.L_x_7789) ;  /* 0x000000b000007945 */ /* 0x000fd80003800000 */
[----:B------:R-:W-:Y:S05]  /*0d80*/  @P6 BRA `(.L_x_7790) ;  /* 0x0000000000246947 */ /* 0x000fea0003800000 */
.L_x_7791:
[----:B------:R-:W-:-:S06]  /*0d90*/  IMAD.WIDE R4, R28, 0x4, R8 ;  /* 0x000000041c047825 */ /* 0x000fcc00078e0208 */
[----:B------:R-:W0:Y:S01]  /*0da0*/  LDG.E R5, desc[UR8][R4.64] ;  /* 0x0000000804057981 */ /* 0x000e22000c1e1900 */
[----:B------:R-:W-:-:S05]  /*0db0*/  IMAD.IADD R28, R13, 0x1, R28 ;  /* 0x000000010d1c7824 */ /* 0x000fca00078e021c */
[----:B------:R-:W-:Y:S01]  /*0dc0*/  ISETP.GE.AND P6, PT, R28, R21, PT ;  /* 0x000000151c00720c */ /* 0x000fe20003fc6270 */
[----:B0-----:R-:W-:-:S04]  /*0dd0*/  FADD.FTZ R6, -R20, R5 ;  /* 0x0000000514067221 */ /* 0x001fc80000010100 */
[----:B------:R-:W-:-:S04]  /*0de0*/  FMUL.FTZ R6, R6, 1.4426950216293334961 ;  /* 0x3fb8aa3b06067820 */ /* 0x000fc80000410000 */
[----:B------:R-:W0:Y:S02]  /*0df0*/  MUFU.EX2 R7, R6 ;  /* 0x0000000600077308 */ /* 0x000e240000000800 */
[----:B0-----:R-:W-:Y:S02]  /*0e00*/  FADD.FTZ R22, R7, R22 ;  /* 0x0000001607167221 */ /* 0x001fe40000010000 */
[----:B------:R-:W-:Y:S05]  /*0e10*/  @!P6 BRA `(.L_x_7791) ;  /* 0xfffffffc00dce947 */ /* 0x000fea000383ffff */
.L_x_7790:
[----:B------:R-:W-:Y:S05]  /*0e20*/  BSYNC B0 ;  /* 0x0000000000007941 */ /* 0x000fea0003800000 */
.L_x_7789:
[----:B------:R-:W1:Y:S01]  /*0e30*/  SHFL.DOWN PT, R5, R22, 0x10, 0x1f ;  /* 0x0a001f0016057f89 */ /* 0x000e6200000e0000 */
[----:B------:R-:W-:Y:S01]  /*0e40*/  @!P2 SHF.R.S32.HI R24, RZ, 0x5, R24 ;  /* 0x00000005ff18a819 */ /* 0x000fe20000011418 */
[----:B------:R-:W-:Y:S01]  /*0e50*/  HFMA2.MMA R8, -RZ, RZ, 0, 0 ;  /* 0x00000000ff087435 */ /* 0x000fe200000001ff */
        /* <DEDUP_REMOVED lines=27> */
.L_x_7813:
[----:B--2---:R-:W-:-:S07]  /*1010*/  FADD.FTZ R8, R24, R21 ;  /* 0x0000001518087221 */ /* 0x004fce0000010000 */
.L_x_7793:
[----:B------:R-:W-:Y:S05]  /*1020*/  BSYNC B0 ;  /* 0x0000000000007941 */ /* 0x000fea0003800000 */
.L_x_7792:
        /* <DEDUP_REMOVED lines=12> */
[----:B------:R2:W3:Y:S01]  /*10f0*/  MUFU.RCP R11, R8 ;  /* 0x00000008000b7308 */ /* 0x0004e20000001000 */
[----:B------:R-:W-:-:S05]  /*1100*/  ULDC UR4, c[0x0][0x214] ;  /* 0x0000850000047ab9 */ /* 0x000fca0000000800 */
.L_x_7796:
[----:B------:R-:W-:Y:S02]  /*1110*/  IMAD.MOV.U32 R17, RZ, RZ, R15 ;  /* 0x000000ffff117224 */ /* 0x000fe400078e000f */
[----:B------:R-:W-:-:S06]  /*1120*/  IMAD.WIDE R2, R19, 0x4, R16 ;  /* 0x0000000413027825 */ /* 0x000fcc00078e0210 */
[----:B------:R-:W0:Y:S01]  /*1130*/  LDG.E R3, desc[UR8][R2.64] ;  /* 0x0000000802037981 */ /* 0x000e22000c1e1900 */
[----:B------:R-:W-:-:S04]  /*1140*/  IADD3 R4, P0, R19, R18, RZ ;  /* 0x0000001213047210 */ /* 0x000fc80007f1e0ff */
[----:B----4-:R-:W-:Y:S01]  /*1150*/  LEA.HI.X.SX32 R7, R19, R14, 0x1, P0 ;  /* 0x0000000e13077211 */ /* 0x010fe200000f0eff */
[----:B------:R-:W-:Y:S01]  /*1160*/  IMAD.IADD R19, R13, 0x1, R19 ;  /* 0x000000010d137824 */ /* 0x000fe200078e0213 */
[----:B------:R-:W-:-:S04]  /*1170*/  LEA R6, P0, R4, R5, 0x2 ;  /* 0x0000000504067211 */ /* 0x000fc800078010ff */
[----:B------:R-:W-:Y:S02]  /*1180*/  LEA.HI.X R7, R4, UR4, R7, 0x2, P0 ;  /* 0x0000000404077c11 */ /* 0x000fe400080f1407 */
[----:B------:R-:W-:Y:S01]  /*1190*/  ISETP.GE.AND P0, PT, R19, UR7, PT ;  /* 0x0000000713007c0c */ /* 0x000fe2000bf06270 */
[----:B0-----:R-:W-:-:S04]  /*11a0*/  FADD.FTZ R0, -R20, R3 ;  /* 0x0000000314007221 */ /* 0x001fc80000010100 */
[----:B------:R-:W-:-:S06]  /*11b0*/  FMUL.FTZ R0, R0, 1.4426950216293334961 ;  /* 0x3fb8aa3b00007820 */ /* 0x000fcc0000410000 */
[----:B------:R-:W1:Y:S02]  /*11c0*/  MUFU.EX2 R0, R0 ;  /* 0x0000000000007308 */ /* 0x000e640000000800 */
[----:B-1-3--:R-:W-:-:S05]  /*11d0*/  FMUL.FTZ R9, R0, R11 ;  /* 0x0000000b00097220 */ /* 0x00afca0000410000 */
[----:B------:R4:W-:Y:S01]  /*11e0*/  STG.E desc[UR8][R6.64], R9 ;  /* 0x0000000906007986 */ /* 0x0009e2000c101908 */
[----:B------:R-:W-:Y:S05]  /*11f0*/  @!P0 BRA `(.L_x_7796) ;  /* 0xfffffffc00c48947 */ /* 0x000fea000383ffff */
[----:B------:R-:W-:Y:S05]  /*1200*/  EXIT ;  /* 0x000000000000794d */ /* 0x000fea0003800000 */
.L_x_7795:
[----:B------:R-:W-:Y:S05]  /*1210*/  @!P0 BRA `(.L_x_7797) ;  /* 0x0000000000688947 */ /* 0x000fea0003800000 */
[----:B------:R-:W-:-:S06]  /*1220*/  UIADD3 UR7, UR6, UR7, URZ ;  /* 0x0000000706077290 */ /* 0x000fcc000fffe03f */
[----:B------:R-:W-:-:S04]  /*1230*/  ISETP.GE.AND P0, PT, R19, UR7, PT ;  /* 0x0000000713007c0c */ /* 0x000fc8000bf06270 */
[----:B------:R-:W-:-:S13]  /*1240*/  ISETP.LT.OR P0, PT, R19, UR6, P0 ;  /* 0x0000000613007c0c */ /* 0x000fda0008701670 */
[----:B------:R2:W0:Y:S01]  /*1250*/  @!P0 LDG.E R3, desc[UR8][R2.64] ;  /* 0x0000000802038981 */ /* 0x000422000c1e1900 */
[----:B------:R-:W3:Y:S01]  /*1260*/  @!P0 LDC R17, c[0x0][0x214] ;  /* 0x00008500ff118b82 */ /* 0x000ee20000000800 */
[----:B-1----:R-:W-:Y:S01]  /*1270*/  @!P0 MUFU.RCP R9, R8 ;  /* 0x0000000800098308 */ /* 0x002fe20000001000 */
[----:B------:R-:W1:Y:S02]  /*1280*/  S2R R6, SR_TID.X ;  /* 0x0000000000067919 */ /* 0x000e640000002100 */
[----:B-1----:R-:W-:-:S04]  /*1290*/  IADD3 R7, P2, R6, -UR6, RZ ;  /* 0x8000000606077c10 */ /* 0x002fc8000ff5e0ff */
[----:B------:R-:W-:Y:S02]  /*12a0*/  LEA.HI.X.SX32 R21, R6, 0xffffffff, 0x1, P2 ;  /* 0xffffffff06157811 */ /* 0x000fe400010f0eff */
[----:B------:R-:W-:-:S04]  /*12b0*/  @!P0 IADD3 R6, P2, R18, R7, RZ ;  /* 0x0000000712068210 */ /* 0x000fc80007f5e0ff */
[----:B------:R-:W-:Y:S02]  /*12c0*/  @!P0 IADD3.X R7, R14, R21, RZ, P2, !PT ;  /* 0x000000150e078210 */ /* 0x000fe400017fe4ff */
[----:B--2---:R-:W-:Y:S01]  /*12d0*/  @!P0 LEA R2, P2, R6, R5, 0x2 ;  /* 0x0000000506028211 */ /* 0x004fe200078410ff */
[----:B0-----:R-:W-:-:S03]  /*12e0*/  @!P0 FADD.FTZ R4, -R20, R3 ;  /* 0x0000000314048221 */ /* 0x001fc60000010100 */
[----:B---3--:R-:W-:Y:S02]  /*12f0*/  @!P0 LEA.HI.X R3, R6, R17, R7, 0x2, P2 ;  /* 0x0000001106038211 */ /* 0x008fe400010f1407 */
[----:B------:R-:W-:Y:S01]  /*1300*/  VIMNMX.U32 R17, R13, UR7, PT ;  /* 0x000000070d117c48 */ /* 0x000fe2000bfe0000 */
[----:B------:R-:W-:-:S03]  /*1310*/  @!P0 FMUL.FTZ R4, R4, 1.4426950216293334961 ;  /* 0x3fb8aa3b04048820 */ /* 0x000fc60000410000 */
[----:B------:R-:W-:-:S03]  /*1320*/  IADD3 R17, -R17, UR7, RZ ;  /* 0x0000000711117c10 */ /* 0x000fc6000fffe1ff */
[----:B------:R-:W0:Y:S02]  /*1330*/  @!P0 MUFU.EX2 R4, R4 ;  /* 0x0000000400048308 */ /* 0x000e240000000800 */
[----:B0-----:R-:W-:-:S05]  /*1340*/  @!P0 FMUL.FTZ R7, R4, R9 ;  /* 0x0000000904078220 */ /* 0x001fca0000410000 */
[----:B------:R2:W-:Y:S01]  /*1350*/  @!P0 STG.E desc[UR8][R2.64], R7 ;  /* 0x0000000702008986 */ /* 0x0005e2000c101908 */
[----:B------:R-:W-:-:S04]  /*1360*/  IADD3 R9, P0, R13, -UR6, RZ ;  /* 0x800000060d097c10 */ /* 0x000fc8000ff1e0ff */
[C---:B------:R-:W-:Y:S01]  /*1370*/  LEA R16, P2, R9.reuse, R16, 0x2 ;  /* 0x0000001009107211 */ /* 0x040fe200078410ff */
[----:B------:R-:W-:Y:S01]  /*1380*/  IMAD.X R4, RZ, RZ, -0x1, P0 ;  /* 0xffffffffff047424 */ /* 0x000fe200000e06ff */
[----:B------:R-:W-:-:S04]  /*1390*/  IADD3 R18, P0, R9, R18, RZ ;  /* 0x0000001209127210 */ /* 0x000fc80007f1e0ff */
[----:B------:R-:W-:Y:S01]  /*13a0*/  LEA.HI.X R15, R9, R15, R4, 0x2, P2 ;  /* 0x0000000f090f7211 */ /* 0x000fe200010f1404 */
[----:B--2---:R-:W-:-:S08]  /*13b0*/  IMAD.X R14, R4, 0x1, R14, P0 ;  /* 0x00000001040e7824 */ /* 0x004fd000000e060e */
.L_x_7797:
[----:B------:R-:W-:Y:S01]  /*13c0*/  IMAD.HI.U32 R11, R11, R17, RZ ;  /* 0x000000110b0b7227 */ /* 0x000fe200078e00ff */
[----:B------:R-:W2:Y:S01]  /*13d0*/  LDC R7, c[0x0][0x214] ;  /* 0x00008500ff077b82 */ /* 0x000ea20000000800 */
[----:B------:R-:W-:Y:S02]  /*13e0*/  BSSY B0, `(.L_x_7798) ;  /* 0x0000028000007945 */ /* 0x000fe40003800000 */
[----:B------:R-:W-:-:S04]  /*13f0*/  IMAD.MOV R11, RZ, RZ, -R11 ;  /* 0x000000ffff0b7224 */ /* 0x000fc800078e0a0b */
[----:B------:R-:W-:-:S05]  /*1400*/  IMAD R3, R12, R11, R17 ;  /* 0x0000000b0c037224 */ /* 0x000fca00078e0211 */
[----:B------:R-:W-:-:S13]  /*1410*/  ISETP.GE.U32.AND P0, PT, R3, R12, PT ;  /* 0x0000000c0300720c */ /* 0x000fda0003f06070 */
[----:B------:R-:W-:-:S04]  /*1420*/  @P0 IADD3 R3, -R12, R3, RZ ;  /* 0x000000030c030210 */ /* 0x000fc80007ffe1ff */
[----:B------:R-:W-:-:S13]  /*1430*/  ISETP.GE.U32.AND P0, PT, R3, R12, PT ;  /* 0x0000000c0300720c */ /* 0x000fda0003f06070 */
[----:B------:R-:W-:-:S05]  /*1440*/  @P0 IMAD.IADD R3, R3, 0x1, -R12 ;  /* 0x0000000103030824 */ /* 0x000fca00078e0a0c */
[----:B------:R-:W-:Y:S02]  /*1450*/  SEL R10, R10, R3, !P1 ;  /* 0x000000030a0a7207 */ /* 0x000fe40004800000 */
[----:B------:R-:W-:-:S03]  /*1460*/  LEA R2, P1, R18, R5, 0x2 ;  /* 0x0000000512027211 */ /* 0x000fc600078210ff */
[----:B-1----:R-:W-:Y:S01]  /*1470*/  IMAD.IADD R9, R17, 0x1, -R10 ;  /* 0x0000000111097824 */ /* 0x002fe200078e0a0a */
[----:B--2---:R-:W-:Y:S01]  /*1480*/  LEA.HI.X R3, R18, R7, R14, 0x2, P1 ;  /* 0x0000000712037211 */ /* 0x004fe200008f140e */
[----:B------:R-:W-:-:S03]  /*1490*/  IMAD.MOV.U32 R14, RZ, RZ, R16 ;  /* 0x000000ffff0e7224 */ /* 0x000fc600078e0010 */
[-C--:B------:R-:W-:Y:S02]  /*14a0*/  ISETP.GE.AND P0, PT, R0, R9.reuse, PT ;  /* 0x000000090000720c */ /* 0x080fe40003f06270 */
[----:B------:R-:W-:-:S11]  /*14b0*/  IADD3 R0, R19, R9, RZ ;  /* 0x0000000913007210 */ /* 0x000fd60007ffe0ff */
[----:B------:R-:W-:Y:S05]  /*14c0*/  @P0 BRA `(.L_x_7799) ;  /* 0x0000000000640947 */ /* 0x000fea0003800000 */
[----:B------:R1:W2:Y:S02]  /*14d0*/  MUFU.RCP R10, R8 ;  /* 0x00000008000a7308 */ /* 0x0002a40000001000 */
.L_x_7800:
[----:B---3--:R-:W-:-:S06]  /*14e0*/  IMAD.WIDE R4, R19, 0x10, R14 ;  /* 0x0000001013047825 */ /* 0x008fcc00078e020e */
[----:B------:R-:W0:Y:S01]  /*14f0*/  LDG.E.128 R4, desc[UR8][R4.64] ;  /* 0x0000000804047981 */ /* 0x000e22000c1e1d00 */
[----:B------:R-:W-:-:S04]  /*1500*/  IMAD.WIDE R22, R19, 0x10, R2 ;  /* 0x0000001013167825 */ /* 0x000fc800078e0202 */
[----:B------:R-:W-:Y:S02]  /*1510*/  IMAD.IADD R19, R13, 0x1, R19 ;  /* 0x000000010d137824 */ /* 0x000fe400078e0213 */
[C---:B0-----:R-:W-:Y:S01]  /*1520*/  FADD.FTZ R6, -R20.reuse, R6 ;  /* 0x0000000614067221 */ /* 0x041fe20000010100 */
[C---:B------:R-:W-:Y:S01]  /*1530*/  FADD.FTZ R11, -R20.reuse, R5 ;  /* 0x00000005140b7221 */ /* 0x040fe20000010100 */
[----:B------:R-:W-:Y:S02]  /*1540*/  FADD.FTZ R7, -R20, R7 ;  /* 0x0000000714077221 */ /* 0x000fe40000010100 */
[----:B------:R-:W-:Y:S01]  /*1550*/  FMUL.FTZ R16, R6, 1.4426950216293334961 ;  /* 0x3fb8aa3b06107820 */ /* 0x000fe20000410000 */
[----:B------:R-:W-:Y:S01]  /*1560*/  FADD.FTZ R6, -R20, R4 ;  /* 0x0000000414067221 */ /* 0x000fe20000010100 */
[----:B------:R-:W-:Y:S01]  /*1570*/  FMUL.FTZ R12, R11, 1.4426950216293334961 ;  /* 0x3fb8aa3b0b0c7820 */ /* 0x000fe20000410000 */
[----:B------:R-:W-:Y:S01]  /*1580*/  FMUL.FTZ R18, R7, 1.4426950216293334961 ;  /* 0x3fb8aa3b07127820 */ /* 0x000fe20000410000 */
[----:B------:R-:W2:Y:S01]  /*1590*/  MUFU.EX2 R25, R16 ;  /* 0x0000001000197308 */ /* 0x000ea20000000800 */
[----:B------:R-:W-:-:S07]  /*15a0*/  FMUL.FTZ R11, R6, 1.4426950216293334961 ;  /* 0x3fb8aa3b060b7820 */ /* 0x000fce0000410000 */
[----:B------:R0:W3:Y:S08]  /*15b0*/  MUFU.EX2 R21, R12 ;  /* 0x0000000c00157308 */ /* 0x0000f00000000800 */
[----:B------:R-:W4:Y:S01]  /*15c0*/  MUFU.EX2 R7, R18 ;  /* 0x0000001200077308 */ /* 0x000f220000000800 */
[----:B--2---:R-:W-:Y:S01]  /*15d0*/  FMUL.FTZ R6, R25, R10 ;  /* 0x0000000a19067220 */ /* 0x004fe20000410000 */
[----:B0-----:R-:W-:-:S05]  /*15e0*/  IMAD.SHL.U32 R12, R19, 0x4, RZ ;  /* 0x00000004130c7824 */ /* 0x001fca00078e00ff */
[----:B------:R-:W-:Y:S01]  /*15f0*/  ISETP.GE.AND P0, PT, R12, R9, PT ;  /* 0x000000090c00720c */ /* 0x000fe20003f06270 */
[----:B------:R-:W0:Y:S01]  /*1600*/  MUFU.EX2 R11, R11 ;  /* 0x0000000b000b7308 */ /* 0x000e220000000800 */
[-C--:B---3--:R-:W-:Y:S01]  /*1610*/  FMUL.FTZ R5, R21, R10.reuse ;  /* 0x0000000a15057220 */ /* 0x088fe20000410000 */
[-C--:B----4-:R-:W-:Y:S01]  /*1620*/  FMUL.FTZ R7, R7, R10.reuse ;  /* 0x0000000a07077220 */ /* 0x090fe20000410000 */
[----:B0-----:R-:W-:-:S05]  /*1630*/  FMUL.FTZ R4, R11, R10 ;  /* 0x0000000a0b047220 */ /* 0x001fca0000410000 */
[----:B------:R3:W-:Y:S04]  /*1640*/  STG.E.128 desc[UR8][R22.64], R4 ;  /* 0x0000000416007986 */ /* 0x0007e8000c101d08 */
[----:B------:R-:W-:Y:S05]  /*1650*/  @!P0 BRA `(.L_x_7800) ;  /* 0xfffffffc00a08947 */ /* 0x000fea000383ffff */
.L_x_7799:
[----:B------:R-:W-:Y:S05]  /*1660*/  BSYNC B0 ;  /* 0x0000000000007941 */ /* 0x000fea0003800000 */
.L_x_7798:
[----:B------:R-:W-:-:S13]  /*1670*/  ISETP.GE.AND P0, PT, R0, R17, PT ;  /* 0x000000110000720c */ /* 0x000fda0003f06270 */
[----:B------:R-:W-:Y:S05]  /*1680*/  @P0 EXIT ;  /* 0x000000000000094d */ /* 0x000fea0003800000 */
[----:B------:R2:W4:Y:S02]  /*1690*/  MUFU.RCP R11, R8 ;  /* 0x00000008000b7308 */ /* 0x0005240000001000 */
.L_x_7801:
[----:B---3--:R-:W-:-:S06]  /*16a0*/  IMAD.WIDE R4, R0, 0x4, R14 ;  /* 0x0000000400047825 */ /* 0x008fcc00078e020e */
[----:B0-----:R-:W0:Y:S02]  /*16b0*/  LDG.E R5, desc[UR8][R4.64] ;  /* 0x0000000804057981 */ /* 0x001e24000c1e1900 */
[----:B0-----:R-:W-:-:S04]  /*16c0*/  FADD.FTZ R6, -R20, R5 ;  /* 0x0000000514067221 */ /* 0x001fc80000010100 */
[----:B-12---:R-:W-:Y:S01]  /*16d0*/  FMUL.FTZ R8, R6, 1.4426950216293334961 ;  /* 0x3fb8aa3b06087820 */ /* 0x006fe20000410000 */
[----:B------:R-:W-:-:S04]  /*16e0*/  IMAD.WIDE R6, R0, 0x4, R2 ;  /* 0x0000000400067825 */ /* 0x000fc800078e0202 */
[----:B------:R-:W-:Y:S01]  /*16f0*/  IMAD.IADD R0, R13, 0x1, R0 ;  /* 0x000000010d007824 */ /* 0x000fe200078e0200 */
[----:B------:R-:W4:Y:S04]  /*1700*/  MUFU.EX2 R8, R8 ;  /* 0x0000000800087308 */ /* 0x000f280000000800 */
[----:B------:R-:W-:Y:S01]  /*1710*/  ISETP.GE.AND P0, PT, R0, R17, PT ;  /* 0x000000110000720c */ /* 0x000fe20003f06270 */
[----:B----4-:R-:W-:-:S05]  /*1720*/  FMUL.FTZ R9, R8, R11 ;  /* 0x0000000b08097220 */ /* 0x010fca0000410000 */
[----:B------:R0:W-:Y:S07]  /*1730*/  STG.E desc[UR8][R6.64], R9 ;  /* 0x0000000906007986 */ /* 0x0001ee000c101908 */
[----:B------:R-:W-:Y:S05]  /*1740*/  @!P0 BRA `(.L_x_7801) ;  /* 0xfffffffc00d48947 */ /* 0x000fea000383ffff */
[----:B------:R-:W-:Y:S05]  /*1750*/  EXIT ;  /* 0x000000000000794d */ /* 0x000fea0003800000 */
.L_x_7784:
[----:B-1----:R-:W-:Y:S01]  /*1760*/  MOV R27, R7 ;  /* 0x00000007001b7202 */ /* 0x002fe20000000f00 */
[----:B------:R-:W-:Y:S02]  /*1770*/  IMAD.MOV.U32 R4, RZ, RZ, 0x10 ;  /* 0x00000010ff047424 */ /* 0x000fe400078e00ff */
[----:B------:R-:W-:Y:S02]  /*1780*/  IMAD.MOV.U32 R5, RZ, RZ, 0x1f ;  /* 0x0000001fff057424 */ /* 0x000fe400078e00ff */
[----:B------:R-:W-:-:S07]  /*1790*/  IMAD.MOV.U32 R6, RZ, RZ, -0x1 ;  /* 0xffffffffff067424 */ /* 0x000fce00078e00ff */
[----:B------:R-:W-:Y:S05]  /*17a0*/  WARPSYNC.COLLECTIVE R6, `(.L_x_7802) ;  /* 0x0000000006087348 */ /* 0x000fea0003c00000 */
[----:B------:R0:W1:Y:S02]  /*17b0*/  SHFL.DOWN P6, R25, R27, R4, R5 ;  /* 0x080000041b197389 */ /* 0x00006400000c0005 */
[----:B01----:R-:W-:Y:S01]  /*17c0*/  ENDCOLLECTIVE ;  /* 0x000000000000791b */ /* 0x003fe20003800000 */
.L_x_7802:
        /* <DEDUP_REMOVED lines=8> */
.L_x_7803:
        /* <DEDUP_REMOVED lines=8> */
.L_x_7804:
        /* <DEDUP_REMOVED lines=8> */
.L_x_7805:
        /* <DEDUP_REMOVED lines=8> */
.L_x_7806:
[----:B------:R-:W-:Y:S01]  /*19d0*/  MOV R22, R25 ;  /* 0x0000001900167202 */ /* 0x000fe20000000f00 */
[----:B------:R-:W-:Y:S06]  /*19e0*/  BRA `(.L_x_7807) ;  /* 0xffffffec00d07947 */ /* 0x000fec000383ffff */
.L_x_7794:
[----:B--2---:R-:W-:Y:S01]  /*19f0*/  IMAD.MOV.U32 R27, RZ, RZ, R8 ;  /* 0x000000ffff1b7224 */ /* 0x004fe200078e0008 */
[----:B------:R-:W-:Y:S01]  /*1a00*/  MOV R6, 0xffffffff ;  /* 0xffffffff00067802 */ /* 0x000fe20000000f00 */
[----:B------:R-:W-:Y:S02]  /*1a10*/  IMAD.MOV.U32 R4, RZ, RZ, 0x10 ;  /* 0x00000010ff047424 */ /* 0x000fe400078e00ff */
[----:B------:R-:W-:-:S07]  /*1a20*/  IMAD.MOV.U32 R5, RZ, RZ, 0x1f ;  /* 0x0000001fff057424 */ /* 0x000fce00078e00ff */
[----:B01----:R-:W-:Y:S05]  /*1a30*/  WARPSYNC.COLLECTIVE R6, `(.L_x_7808) ;  /* 0x0000000006087348 */ /* 0x003fea0003c00000 */
[----:B------:R2:W3:Y:S02]  /*1a40*/  SHFL.DOWN P6, R25, R27, R4, R5 ;  /* 0x080000041b197389 */ /* 0x0004e400000c0005 */
[----:B0123--:R-:W-:Y:S01]  /*1a50*/  ENDCOLLECTIVE ;  /* 0x000000000000791b */ /* 0x00ffe20003800000 */
.L_x_7808:
[----:B------:R-:W-:Y:S01]  /*1a60*/  HFMA2.MMA R4, -RZ, RZ, 0, 4.76837158203125e-07 ;  /* 0x00000008ff047435 */ /* 0x000fe200000001ff */
[----:B------:R-:W-:-:S04]  /*1a70*/  IMAD.MOV.U32 R7, RZ, RZ, R25 ;  /* 0x000000ffff077224 */ /* 0x000fc800078e0019 */
[----:B------:R-:W-:-:S04]  /*1a80*/  FADD.FTZ R7, R8, R7 ;  /* 0x0000000708077221 */ /* 0x000fc80000010000 */
[----:B------:R-:W-:-:S07]  /*1a90*/  IMAD.MOV.U32 R27, RZ, RZ, R7 ;  /* 0x000000ffff1b7224 */ /* 0x000fce00078e0007 */
[----:B------:R-:W-:Y:S05]  /*1aa0*/  WARPSYNC.COLLECTIVE R6, `(.L_x_7809) ;  /* 0x0000000006087348 */ /* 0x000fea0003c00000 */
[----:B------:R0:W1:Y:S02]  /*1ab0*/  SHFL.DOWN P6, R25, R27, R4, R5 ;  /* 0x080000041b197389 */ /* 0x00006400000c0005 */
[----:B01----:R-:W-:Y:S01]  /*1ac0*/  ENDCOLLECTIVE ;  /* 0x000000000000791b */ /* 0x003fe20003800000 */
.L_x_7809:
[----:B------:R-:W-:Y:S01]  /*1ad0*/  MOV R4, 0x4 ;  /* 0x0000000400047802 */ /* 0x000fe20000000f00 */
[----:B------:R-:W-:-:S04]  /*1ae0*/  IMAD.MOV.U32 R22, RZ, RZ, R25 ;  /* 0x000000ffff167224 */ /* 0x000fc800078e0019 */
[----:B------:R-:W-:-:S04]  /*1af0*/  FADD.FTZ R22, R7, R22 ;  /* 0x0000001607167221 */ /* 0x000fc80000010000 */
[----:B------:R-:W-:-:S07]  /*1b00*/  IMAD.MOV.U32 R27, RZ, RZ, R22 ;  /* 0x000000ffff1b7224 */ /* 0x000fce00078e0016 */
[----:B------:R-:W-:Y:S05]  /*1b10*/  WARPSYNC.COLLECTIVE R6, `(.L_x_7810) ;  /* 0x0000000006087348 */ /* 0x000fea0003c00000 */
[----:B------:R0:W1:Y:S02]  /*1b20*/  SHFL.DOWN P6, R25, R27, R4, R5 ;  /* 0x080000041b197389 */ /* 0x00006400000c0005 */
[----:B01----:R-:W-:Y:S01]  /*1b30*/  ENDCOLLECTIVE ;  /* 0x000000000000791b */ /* 0x003fe20003800000 */
.L_x_7810:
[----:B------:R-:W-:Y:S01]  /*1b40*/  HFMA2.MMA R4, -RZ, RZ, 0, 1.1920928955078125e-07 ;  /* 0x00000002ff047435 */ /* 0x000fe200000001ff */
[----:B------:R-:W-:-:S04]  /*1b50*/  IMAD.MOV.U32 R9, RZ, RZ, R25 ;  /* 0x000000ffff097224 */ /* 0x000fc800078e0019 */
[----:B------:R-:W-:-:S04]  /*1b60*/  FADD.FTZ R9, R22, R9 ;  /* 0x0000000916097221 */ /* 0x000fc80000010000 */
[----:B------:R-:W-:-:S07]  /*1b70*/  IMAD.MOV.U32 R27, RZ, RZ, R9 ;  /* 0x000000ffff1b7224 */ /* 0x000fce00078e0009 */
[----:B------:R-:W-:Y:S05]  /*1b80*/  WARPSYNC.COLLECTIVE R6, `(.L_x_7811) ;  /* 0x0000000006087348 */ /* 0x000fea0003c00000 */
[----:B------:R0:W1:Y:S02]  /*1b90*/  SHFL.DOWN P6, R25, R27, R4, R5 ;  /* 0x080000041b197389 */ /* 0x00006400000c0005 */
[----:B01----:R-:W-:Y:S01]  /*1ba0*/  ENDCOLLECTIVE ;  /* 0x000000000000791b */ /* 0x003fe20003800000 */
.L_x_7811:
[----:B------:R-:W-:Y:S01]  /*1bb0*/  MOV R4, 0x1 ;  /* 0x0000000100047802 */ /* 0x000fe20000000f00 */
[----:B------:R-:W-:-:S04]  /*1bc0*/  IMAD.MOV.U32 R24, RZ, RZ, R25 ;  /* 0x000000ffff187224 */ /* 0x000fc800078e0019 */
[----:B------:R-:W-:-:S04]  /*1bd0*/  FADD.FTZ R24, R9, R24 ;  /* 0x0000001809187221 */ /* 0x000fc80000010000 */
[----:B------:R-:W-:-:S07]  /*1be0*/  IMAD.MOV.U32 R27, RZ, RZ, R24 ;  /* 0x000000ffff1b7224 */ /* 0x000fce00078e0018 */
[----:B------:R-:W-:Y:S05]  /*1bf0*/  WARPSYNC.COLLECTIVE R6, `(.L_x_7812) ;  /* 0x0000000006087348 */ /* 0x000fea0003c00000 */
[----:B------:R0:W1:Y:S02]  /*1c00*/  SHFL.DOWN P6, R25, R27, R4, R5 ;  /* 0x080000041b197389 */ /* 0x00006400000c0005 */
[----:B01----:R-:W-:Y:S01]  /*1c10*/  ENDCOLLECTIVE ;  /* 0x000000000000791b */ /* 0x003fe20003800000 */
.L_x_7812:
[----:B------:R-:W-:Y:S01]  /*1c20*/  IMAD.MOV.U32 R21, RZ, RZ, R25 ;  /* 0x000000ffff157224 */ /* 0x000fe200078e0019 */
[----:B------:R-:W-:Y:S06]  /*1c30*/  BRA `(.L_x_7813) ;  /* 0xfffffff000f47947 */ /* 0x000fec000383ffff */
.L_x_7814:
        /* <DEDUP_REMOVED lines=12> */
.L_x_12096:


//--------------------- .text._ZN2at6native43_GLOBAL__N__9ae7fba5_10_SoftMax_cu_9f978f6323cunn_SoftMaxForwardSmemILi4EfffNS1_22SoftMaxForwardEpilogueElEEvPT2_PKT0_T4_ --------------------------
	.section	.text._ZN2at6native43_GLOBAL__N__9ae7fba5_10_SoftMax_cu_9f978f6323cunn_SoftMaxForwardSmemILi4EfffNS1_22SoftMaxForwardEpilogueElEEvPT2_PKT0_T4_,"ax",@progbits
	.align	128
.text._ZN2at6native43_GLOBAL__N__9ae7fba5_10_SoftMax_cu_9f978f6323cunn_SoftMaxForwardSmemILi4EfffNS1_22SoftMaxForwardEpilogueElEEvPT2_PKT0_T4_:
        .type           _ZN2at6native43_GLOBAL__N__9ae7fba5_10_SoftMax_cu_9f978f6323cunn_SoftMaxForwardSmemILi4EfffNS1_22SoftMaxForwardEpilogueElEEvPT2_PKT0_T4_,@function
        .size           _ZN2at6native43_GLOBAL__N__9ae7fba5_10_SoftMax_cu_9f978f6323cunn_SoftMaxForwardSmemILi4EfffNS1_22SoftMaxForwardEpilogueElEEvPT2_PKT0_T4_,(.L_x_12097 - _ZN2at6native43_GLOBAL__N__9ae7fba5_10_SoftMax_cu_9f978f6323cunn_SoftMaxForwardSmemILi4EfffNS1_22SoftMaxForwardEpilogueElEEvPT2_PKT0_T4_)
        .other          _ZN2at6native43_GLOBAL__N__9ae7fba5_10_SoftMax_cu_9f978f6323cunn_SoftMaxForwardSmemILi4EfffNS1_22SoftMaxForwardEpilogueElEEvPT2_PKT0_T4_,@"STO_CUDA_ENTRY STV_DEFAULT"
_ZN2at6native43_GLOBAL__N__9ae7fba5_10_SoftMax_cu_9f978f6323cunn_SoftMaxForwardSmemILi4EfffNS1_22SoftMaxForwardEpilogueElEEvPT2_PKT0_T4_:
        /* <DEDUP_REMOVED lines=18> */
[----:B------:R-:W-:Y:S01]  /*0120*/  IMAD.MOV.U32 R15, RZ, RZ, -0x800001 ;  /* 0xff7fffffff0f7424 */ /* 0x000fe200078e00ff */
[C---:B------:R-:W-:Y:S01]  /*0130*/  LEA R22, P1, R8.reuse, UR4, 0x2 ;  /* 0x0000000408167c11 */ /* 0x040fe2000f8210ff */
[----:B------:R-:W-:Y:S01]  /*0140*/  IMAD.MOV.U32 R20, RZ, RZ, R0 ;  /* 0x000000ffff147224 */ /* 0x000fe200078e0000 */
[----:B------:R-:W-:Y:S02]  /*0150*/  MOV R19, R11 ;  /* 0x0000000b00137202 */ /* 0x000fe40000000f00 */
[----:B------:R-:W-:Y:S02]  /*0160*/  LEA.HI.X R21, R8, UR5, R13, 0x2, P1 ;  /* 0x0000000508157c11 */ /* 0x000fe400088f140d */
[----:B0-----:R-:W-:-:S07]  /*0170*/  LEA R10, R5, R4, 0x18 ;  /* 0x00000004050a7211 */ /* 0x001fce00078ec0ff */
.L_x_7817:
[----:B0-----:R-:W-:-:S04]  /*0180*/  LEA R4, P1, R19, R22, 0x4 ;  /* 0x0000001613047211 */ /* 0x001fc800078220ff */
[----:B------:R-:W-:-:S06]  /*0190*/  LEA.HI.X R5, R19, R21, R20, 0x4, P1 ;  /* 0x0000001513057211 */ /* 0x000fcc00008f2414 */
[----:B------:R-:W2:Y:S01]  /*01a0*/  LDG.E.128 R4, desc[UR6][R4.64] ;  /* 0x0000000604047981 */ /* 0x000ea2000c1e1d00 */
[----:B------:R-:W-:Y:S01]  /*01b0*/  IMAD R12, R19, 0x10, R10 ;  /* 0x00000010130c7824 */ /* 0x000fe200078e020a */
[----:B-1----:R-:W-:-:S04]  /*01c0*/  IADD3 R19, P1, R16, R19, RZ ;  /* 0x0000001310137210 */ /* 0x002fc80007f3e0ff */
[----:B------:R-:W-:Y:S01]  /*01d0*/  IADD3.X R20, RZ, R20, RZ, P1, !PT ;  /* 0x00000014ff147210 */ /* 0x000fe20000ffe4ff */
[----:B------:R-:W-:-:S03]  /*01e0*/  IMAD.SHL.U32 R17, R19, 0x4, RZ ;  /* 0x0000000413117824 */ /* 0x000fc600078e00ff */
[----:B------:R-:W-:Y:S02]  /*01f0*/  SHF.L.U64.HI R18, R19, 0x2, R20 ;  /* 0x0000000213127819 */ /* 0x000fe40000010214 */
[----:B------:R-:W-:-:S04]  /*0200*/  ISETP.GE.U32.AND P1, PT, R17, R2, PT ;  /* 0x000000021100720c */ /* 0x000fc80003f26070 */
[----:B------:R-:W-:Y:S01]  /*0210*/  ISETP.GE.AND.EX P1, PT, R18, R3, PT, P1 ;  /* 0x000000031200720c */ /* 0x000fe20003f26310 */
[----:B--2---:R0:W-:Y:S01]  /*0220*/  STS.128 [R12], R4 ;  /* 0x000000040c007388 */ /* 0x0041e20000000c00 */
[----:B------:R-:W-:-:S04]  /*0230*/  FMNMX.FTZ R14, R4, R15, !PT ;  /* 0x0000000f040e7209 */ /* 0x000fc80007810000 */
[----:B------:R-:W-:-:S04]  /*0240*/  FMNMX.FTZ R15, R5, R14, !PT ;  /* 0x0000000e050f7209 */ /* 0x000fc80007810000 */
[----:B------:R-:W-:-:S04]  /*0250*/  FMNMX.FTZ R14, R6, R15, !PT ;  /* 0x0000000f060e7209 */ /* 0x000fc80007810000 */
[----:B------:R-:W-:Y:S01]  /*0260*/  FMNMX.FTZ R15, R7, R14, !PT ;  /* 0x0000000e070f7209 */ /* 0x000fe20007810000 */
[----:B------:R-:W-:Y:S06]  /*0270*/  @!P1 BRA `(.L_x_7817) ;  /* 0xfffffffc00c09947 */ /* 0x000fec000383ffff */
.L_x_7816:
[----:B------:R-:W-:Y:S05]  /*0280*/  BSYNC B0 ;  /* 0x0000000000007941 */ /* 0x000fea0003800000 */
.L_x_7815:
[----:B0-----:R-:W0:Y:S01]  /*0290*/  SHFL.DOWN PT, R4, R15, 0x10, 0x1f ;  /* 0x0a001f000f047f89 */ /* 0x001e2200000e0000 */
[----:B------:R-:W-:Y:S01]  /*02a0*/  SHF.R.S32.HI R14, RZ, 0x1f, R11 ;  /* 0x0000001fff0e7819 */ /* 0x000fe2000001140b */
[----:B------:R-:W-:Y:S01]  /*02b0*/  ULDC UR5, c[0x0][0x0] ;  /* 0x0000000000057ab9 */ /* 0x000fe20000000800 */
[----:B------:R-:W-:Y:S01]  /*02c0*/  MOV R12, 0x400 ;  /* 0x00000400000c7802 */ /* 0x000fe20000000f00 */
[----:B------:R-:W1:Y:S01]  /*02d0*/  S2R R17, SR_CgaCtaId ;  /* 0x0000000000117919 */ /* 0x000e620000008800 */
[----:B------:R-:W-:Y:S01]  /*02e0*/  LEA.HI R14, R14, R11, RZ, 0x5 ;  /* 0x0000000b0e0e7211 */ /* 0x000fe200078f28ff */
[----:B------:R-:W-:Y:S01]  /*02f0*/  USHF.R.U32.HI UR4, URZ, 0x5, UR5 ;  /* 0x000000053f047899 */ /* 0x000fe20008011605 */
[----:B------:R-:W-:Y:S01]  /*0300*/  BSSY B0, `(.L_x_7818) ;  /* 0x0000031000007945 */ /* 0x000fe20003800000 */
[----:B------:R-:W-:Y:S01]  /*0310*/  BAR.SYNC.DEFER_BLOCKING 0x0 ;  /* 0x0000000000007b1d */ /* 0x000fe20000010000 */
[----:B------:R-:W-:-:S03]  /*0320*/  LOP3.LUT R10, R14, 0xffffffe0, RZ, 0xc0, !PT ;  /* 0xffffffe00e0a7812 */ /* 0x000fc600078ec0ff */
[C---:B------:R-:W-:Y:S02]  /*0330*/  ISETP.GE.AND P3, PT, R11.reuse, UR4, PT ;  /* 0x000000040b007c0c */ /* 0x040fe4000bf66270 */
[----:B------:R-:W-:-:S05]  /*0340*/  IMAD.IADD R10, R11, 0x1, -R10 ;  /* 0x000000010b0a7824 */ /* 0x000fca00078e0a0a */
        /* <DEDUP_REMOVED lines=42> */
.L_x_7833:
[----:B-1----:R-:W-:-:S04]  /*05f0*/  FSETP.GEU.FTZ.AND P1, PT, R10, R17, PT ;  /* 0x000000110a00720b */ /* 0x002fc80003f3e000 */
[----:B------:R-:W-:-:S09]  /*0600*/  FSEL R4, R17, R10, !P1 ;  /* 0x0000000a11047208 */ /* 0x000fd20004800000 */
.L_x_7819:
[----:B------:R-:W-:Y:S05]  /*0610*/  BSYNC B0 ;  /* 0x0000000000007941 */ /* 0x000fea0003800000 */
.L_x_7818:
        /* <DEDUP_REMOVED lines=11> */
.L_x_7823:
[C---:B-1----:R-:W-:Y:S01]  /*06d0*/  IMAD R4, R17.reuse, 0x10, R12 ;  /* 0x0000001011047824 */ /* 0x042fe200078e020c */
[----:B------:R-:W-:-:S04]  /*06e0*/  IADD3 R17, P1, R17, UR5, RZ ;  /* 0x0000000511117c10 */ /* 0x000fc8000ff3e0ff */
[----:B------:R-:W-:Y:S01]  /*06f0*/  SHF.L.U32 R21, R17, 0x2, RZ ;  /* 0x0000000211157819 */ /* 0x000fe200000006ff */
[----:B------:R-:W0:Y:S01]  /*0700*/  LDS.128 R4, [R4] ;  /* 0x0000000004047984 */ /* 0x000e220000000c00 */
[----:B------:R-:W-:Y:S02]  /*0710*/  IMAD.X R18, RZ, RZ, R18, P1 ;  /* 0x000000ffff127224 */ /* 0x000fe400008e0612 */
[----:B------:R-:W-:-:S03]  /*0720*/  ISETP.GE.U32.AND P1, PT, R21, R2, PT ;  /* 0x000000021500720c */ /* 0x000fc60003f26070 */
[----:B------:R-:W-:-:S04]  /*0730*/  SHF.L.U64.HI R22, R17, 0x2, R18 ;  /* 0x0000000211167819 */ /* 0x000fc80000010212 */
[----:B------:R-:W-:Y:S01]  /*0740*/  ISETP.GE.AND.EX P1, PT, R22, R3, PT, P1 ;  /* 0x000000031600720c */ /* 0x000fe20003f26310 */
[C---:B0-----:R-:W-:Y:S01]  /*0750*/  FADD.FTZ R20, -R10.reuse, R4 ;  /* 0x000000040a147221 */ /* 0x041fe20000010100 */
[C---:B------:R-:W-:Y:S01]  /*0760*/  FADD.FTZ R5, -R10.reuse, R5 ;  /* 0x000000050a057221 */ /* 0x040fe20000010100 */
[C---:B------:R-:W-:Y:S01]  /*0770*/  FADD.FTZ R6, -R10.reuse, R6 ;  /* 0x000000060a067221 */ /* 0x040fe20000010100 */
[----:B------:R-:W-:Y:S01]  /*0780*/  FADD.FTZ R7, -R10, R7 ;  /* 0x000000070a077221 */ /* 0x000fe20000010100 */
[----:B------:R-:W-:Y:S01]  /*0790*/  FMUL.FTZ R20, R20, 1.4426950216293334961 ;  /* 0x3fb8aa3b14147820 */ /* 0x000fe20000410000 */
[----:B------:R-:W-:Y:S01]  /*07a0*/  FMUL.FTZ R5, R5, 1.4426950216293334961 ;  /* 0x3fb8aa3b05057820 */ /* 0x000fe20000410000 */
[----:B------:R-:W-:Y:S01]  /*07b0*/  FMUL.FTZ R6, R6, 1.4426950216293334961 ;  /* 0x3fb8aa3b06067820 */ /* 0x000fe20000410000 */
[----:B------:R-:W-:-:S03]  /*07c0*/  FMUL.FTZ R7, R7, 1.4426950216293334961 ;  /* 0x3fb8aa3b07077820 */ /* 0x000fc60000410000 */
[----:B------:R-:W0:Y:S08]  /*07d0*/  MUFU.EX2 R20, R20 ;  /* 0x0000001400147308 */ /* 0x000e300000000800 */
[----:B------:R-:W1:Y:S08]  /*07e0*/  MUFU.EX2 R5, R5 ;  /* 0x0000000500057308 */ /* 0x000e700000000800 */
[----:B------:R-:W2:Y:S01]  /*07f0*/  MUFU.EX2 R6, R6 ;  /* 0x0000000600067308 */ /* 0x000ea20000000800 */
[----:B0-----:R-:W-:-:S07]  /*0800*/  FADD.FTZ R20, R20, R19 ;  /* 0x0000001314147221 */ /* 0x001fce0000010000 */
[----:B------:R-:W0:Y:S01]  /*0810*/  MUFU.EX2 R4, R7 ;  /* 0x0000000700047308 */ /* 0x000e220000000800 */
[----:B-1----:R-:W-:-:S04]  /*0820*/  FADD.FTZ R5, R20, R5 ;  /* 0x0000000514057221 */ /* 0x002fc80000010000 */
[----:B--2---:R-:W-:-:S04]  /*0830*/  FADD.FTZ R5, R5, R6 ;  /* 0x0000000605057221 */ /* 0x004fc80000010000 */
[----:B0-----:R-:W-:Y:S01]  /*0840*/  FADD.FTZ R19, R5, R4 ;  /* 0x0000000405137221 */ /* 0x001fe20000010000 */
[----:B------:R-:W-:Y:S06]  /*0850*/  @!P1 BRA `(.L_x_7823) ;  /* 0xfffffffc009c9947 */ /* 0x000fec000383ffff */
.L_x_7822:
[----:B------:R-:W-:Y:S05]  /*0860*/  BSYNC B0 ;  /* 0x0000000000007941 */ /* 0x000fea0003800000 */
.L_x_7821:
[----:B-1----:R-:W1:Y:S01]  /*0870*/  SHFL.DOWN PT, R4, R19, 0x10, 0x1f ;  /* 0x0a001f0013047f89 */ /* 0x002e6200000e0000 */
[----:B------:R-:W-:Y:S01]  /*0880*/  @!P2 SHF.R.S32.HI R14, RZ, 0x5, R14 ;  /* 0x00000005ff0ea819 */ /* 0x000fe2000001140e */
[----:B------:R-:W-:Y:S01]  /*0890*/  BSSY B0, `(.L_x_7824) ;  /* 0x000001d000007945 */ /* 0x000fe20003800000 */
[----:B------:R-:W-:Y:S03]  /*08a0*/  BAR.SYNC.DEFER_BLOCKING 0x0 ;  /* 0x0000000000007b1d */ /* 0x000fe60000010000 */
[----:B------:R-:W-:Y:S02]  /*08b0*/  @!P2 IMAD R17, R14, 0x4, R15 ;  /* 0x000000040e11a824 */ /* 0x000fe400078e020f */
[----:B------:R-:W-:Y:S02]  /*08c0*/  IMAD.MOV.U32 R14, RZ, RZ, RZ ;  /* 0x000000ffff0e7224 */ /* 0x000fe400078e00ff */
        /* <DEDUP_REMOVED lines=24> */
.L_x_7839:
[----:B--2---:R-:W-:-:S07]  /*0a50*/  FADD.FTZ R14, R6, R17 ;  /* 0x00000011060e7221 */ /* 0x004fce0000010000 */
.L_x_7825:
[----:B------:R-:W-:Y:S05]  /*0a60*/  BSYNC B0 ;  /* 0x0000000000007941 */ /* 0x000fea0003800000 */
.L_x_7824:
[----:B--2---:R2:W-:Y:S01]  /*0a70*/  @!P5 STS [R15], R14 ;  /* 0x0000000e0f00d388 */ /* 0x0045e20000000800 */
[----:B------:R-:W-:Y:S05]  /*0a80*/  WARPSYNC.ALL ;  /* 0x0000000000007948 */ /* 0x000fea0003800000 */
[----:B------:R-:W-:Y:S06]  /*0a90*/  BAR.SYNC.DEFER_BLOCKING 0x0 ;  /* 0x0000000000007b1d */ /* 0x000fec0000010000 */
[----:B------:R-:W-:Y:S05]  /*0aa0*/  @P0 EXIT ;  /* 0x000000000000094d */ /* 0x000fea0003800000 */
[----:B------:R-:W3:Y:S01]  /*0ab0*/  LDS R9, [R15] ;  /* 0x000000000f097984 */ /* 0x000ee20000000800 */
[----:B------:R-:W2:Y:S02]  /*0ac0*/  LDC.64 R4, c[0x0][0x210] ;  /* 0x00008400ff047b82 */ /* 0x000ea40000000a00 */
[----:B--2---:R-:W-:-:S04]  /*0ad0*/  LEA R14, P0, R8, R4, 0x2 ;  /* 0x00000004080e7211 */ /* 0x004fc800078010ff */
[----:B------:R-:W-:Y:S01]  /*0ae0*/  LEA.HI.X R8, R8, R5, R13, 0x2, P0 ;  /* 0x0000000508087211 */ /* 0x000fe200000f140d */
[----:B---3--:R-:W2:Y:S08]  /*0af0*/  MUFU.RCP R9, R9 ;  /* 0x0000000900097308 */ /* 0x008eb00000001000 */
.L_x_7827:
[C---:B---3--:R-:W-:Y:S02]  /*0b00*/  LEA R4, R11.reuse, R12, 0x4 ;  /* 0x0000000c0b047211 */ /* 0x048fe400078e20ff */
[----:B-1----:R-:W-:-:S04]  /*0b10*/  LEA R16, P0, R11, R14, 0x4 ;  /* 0x0000000e0b107211 */ /* 0x002fc800078020ff */
[----:B------:R-:W0:Y:S01]  /*0b20*/  LDS.128 R4, [R4] ;  /* 0x0000000004047984 */ /* 0x000e220000000c00 */
[C---:B------:R-:W-:Y:S02]  /*0b30*/  LEA.HI.X R17, R11.reuse, R8, R0, 0x4, P0 ;  /* 0x000000080b117211 */ /* 0x040fe400000f2400 */
[----:B------:R-:W-:-:S05]  /*0b40*/  IADD3 R11, P0, R11, UR5, RZ ;  /* 0x000000050b0b7c10 */ /* 0x000fca000ff1e0ff */
[----:B------:R-:W-:Y:S02]  /*0b50*/  IMAD.X R0, RZ, RZ, R0, P0 ;  /* 0x000000ffff007224 */ /* 0x000fe400000e0600 */
[C---:B0-----:R-:W-:Y:S01]  /*0b60*/  FADD.FTZ R5, -R10.reuse, R5 ;  /* 0x000000050a057221 */ /* 0x041fe20000010100 */
[C---:B------:R-:W-:Y:S01]  /*0b70*/  FADD.FTZ R7, -R10.reuse, R7 ;  /* 0x000000070a077221 */ /* 0x040fe20000010100 */
[C---:B------:R-:W-:Y:S02]  /*0b80*/  FADD.FTZ R6, -R10.reuse, R6 ;  /* 0x000000060a067221 */ /* 0x040fe40000010100 */
[----:B------:R-:W-:Y:S01]  /*0b90*/  FMUL.FTZ R15, R5, 1.4426950216293334961 ;  /* 0x3fb8aa3b050f7820 */ /* 0x000fe20000410000 */
[----:B------:R-:W-:Y:S01]  /*0ba0*/  FADD.FTZ R5, -R10, R4 ;  /* 0x000000040a057221 */ /* 0x000fe20000010100 */
[----:B------:R-:W-:Y:S01]  /*0bb0*/  FMUL.FTZ R20, R7, 1.4426950216293334961 ;  /* 0x3fb8aa3b07147820 */ /* 0x000fe20000410000 */
[----:B------:R-:W-:Y:S01]  /*0bc0*/  FMUL.FTZ R19, R6, 1.4426950216293334961 ;  /* 0x3fb8aa3b06137820 */ /* 0x000fe20000410000 */
[----:B------:R0:W2:Y:S01]  /*0bd0*/  MUFU.EX2 R18, R15 ;  /* 0x0000000f00127308 */ /* 0x0000a20000000800 */
[----:B------:R-:W-:-:S07]  /*0be0*/  FMUL.FTZ R13, R5, 1.4426950216293334961 ;  /* 0x3fb8aa3b050d7820 */ /* 0x000fce0000410000 */
[----:B------:R-:W1:Y:S01]  /*0bf0*/  MUFU.EX2 R6, R19 ;  /* 0x0000001300067308 */ /* 0x000e620000000800 */
[----:B0-----:R-:W-:-:S05]  /*0c00*/  IMAD.SHL.U32 R15, R11, 0x4, RZ ;  /* 0x000000040b0f7824 */ /* 0x001fca00078e00ff */
[----:B------:R-:W-:Y:S02]  /*0c10*/  ISETP.GE.U32.AND P0, PT, R15, R2, PT ;  /* 0x000000020f00720c */ /* 0x000fe40003f06070 */
[----:B------:R-:W0:Y:S01]  /*0c20*/  MUFU.EX2 R20, R20 ;  /* 0x0000001400147308 */ /* 0x000e220000000800 */
[----:B--2---:R-:W-:Y:S01]  /*0c30*/  FMUL.FTZ R5, R18, R9 ;  /* 0x0000000912057220 */ /* 0x004fe20000410000 */
[----:B------:R-:W-:-:S04]  /*0c40*/  SHF.L.U64.HI R18, R11, 0x2, R0 ;  /* 0x000000020b127819 */ /* 0x000fc80000010200 */
[----:B------:R-:W-:Y:S02]  /*0c50*/  ISETP.GE.AND.EX P0, PT, R18, R3, PT, P0 ;  /* 0x000000031200720c */ /* 0x000fe40003f06300 */
[----:B------:R-:W2:Y:S01]  /*0c60*/  MUFU.EX2 R4, R13 ;  /* 0x0000000d00047308 */ /* 0x000ea20000000800 */
[-C--:B-1----:R-:W-:Y:S01]  /*0c70*/  FMUL.FTZ R6, R6, R9.reuse ;  /* 0x0000000906067220 */ /* 0x082fe20000410000 */
[-C--:B0-----:R-:W-:Y:S01]  /*0c80*/  FMUL.FTZ R7, R20, R9.reuse ;  /* 0x0000000914077220 */ /* 0x081fe20000410000 */
[----:B--2---:R-:W-:-:S05]  /*0c90*/  FMUL.FTZ R4, R4, R9 ;  /* 0x0000000904047220 */ /* 0x004fca0000410000 */
[----:B------:R3:W-:Y:S03]  /*0ca0*/  STG.E.128 desc[UR6][R16.64], R4 ;  /* 0x0000000410007986 */ /* 0x0007e6000c101d06 */
[----:B------:R-:W-:Y:S05]  /*0cb0*/  @!P0 BRA `(.L_x_7827) ;  /* 0xfffffffc00908947 */ /* 0x000fea000383ffff */
[----:B------:R-:W-:Y:S05]  /*0cc0*/  EXIT ;  /* 0x000000000000794d */ /* 0x000fea0003800000 */
.L_x_7820:
[----:B-1----:R-:W-:Y:S01]  /*0cd0*/  MOV R19, R4 ;  /* 0x0000000400137202 */ /* 0x002fe20000000f00 */
[----:B------:R-:W-:Y:S01]  /*0ce0*/  IMAD.MOV.U32 R20, RZ, RZ, 0x10 ;  /* 0x00000010ff147424 */ /* 0x000fe200078e00ff */
[----:B------:R-:W-:Y:S01]  /*0cf0*/  MOV R18, 0xffffffff ;  /* 0xffffffff00127802 */ /* 0x000fe20000000f00 */
[----:B------:R-:W-:-:S07]  /*0d00*/  IMAD.MOV.U32 R21, RZ, RZ, 0x1f ;  /* 0x0000001fff157424 */ /* 0x000fce00078e00ff */
[----:B0-----:R-:W-:Y:S05]  /*0d10*/  WARPSYNC.COLLECTIVE R18, `(.L_x_7828) ;  /* 0x0000000012087348 */ /* 0x001fea0003c00000 */
[----:B------:R1:W2:Y:S02]  /*0d20*/  SHFL.DOWN P1, R17, R19, R20, R21 ;  /* 0x0800001413117389 */ /* 0x0002a40000020015 */
[----:B012---:R-:W-:Y:S01]  /*0d30*/  ENDCOLLECTIVE ;  /* 0x000000000000791b */ /* 0x007fe20003800000 */
.L_x_7828:
        /* <DEDUP_REMOVED lines=8> */
.L_x_7829:
        /* <DEDUP_REMOVED lines=8> */
.L_x_7830:
        /* <DEDUP_REMOVED lines=8> */
.L_x_7831:
        /* <DEDUP_REMOVED lines=8> */
.L_x_7832:
[----:B------:R-:W-:Y:S05]  /*0f40*/  BRA `(.L_x_7833) ;  /* 0xfffffff400a87947 */ /* 0x000fea000383ffff */
.L_x_7826:
[----:B------:R-:W-:Y:S01]  /*0f50*/  HFMA2.MMA R21, -RZ, RZ, 0, 1.847743988037109375e-06 ;  /* 0x0000001fff157435 */ /* 0x000fe200000001ff */
[----:B--2---:R-:W-:Y:S02]  /*0f60*/  IMAD.MOV.U32 R19, RZ, RZ, R14 ;  /* 0x000000ffff137224 */ /* 0x004fe400078e000e */
[----:B------:R-:W-:Y:S02]  /*0f70*/  IMAD.MOV.U32 R20, RZ, RZ, 0x10 ;  /* 0x00000010ff147424 */ /* 0x000fe400078e00ff */
[----:B-1----:R-:W-:-:S07]  /*0f80*/  IMAD.MOV.U32 R18, RZ, RZ, -0x1 ;  /* 0xffffffffff127424 */ /* 0x002fce00078e00ff */
[----:B0-----:R-:W-:Y:S05]  /*0f90*/  WARPSYNC.COLLECTIVE R18, `(.L_x_7834) ;  /* 0x0000000012087348 */ /* 0x001fea0003c00000 */
[----:B------:R1:W2:Y:S02]  /*0fa0*/  SHFL.DOWN P1, R17, R19, R20, R21 ;  /* 0x0800001413117389 */ /* 0x0002a40000020015 */
[----:B012---:R-:W-:Y:S01]  /*0fb0*/  ENDCOLLECTIVE ;  /* 0x000000000000791b */ /* 0x007fe20003800000 */
.L_x_7834:
[----:B------:R-:W-:Y:S02]  /*0fc0*/  IMAD.MOV.U32 R20, RZ, RZ, 0x8 ;  /* 0x00000008ff147424 */ /* 0x000fe400078e00ff */
[----:B------:R-:W-:-:S04]  /*0fd0*/  IMAD.MOV.U32 R5, RZ, RZ, R17 ;  /* 0x000000ffff057224 */ /* 0x000fc800078e0011 */
[----:B------:R-:W-:-:S05]  /*0fe0*/  FADD.FTZ R5, R14, R5 ;  /* 0x000000050e057221 */ /* 0x000fca0000010000 */
[----:B------:R-:W-:-:S07]  /*0ff0*/  MOV R19, R5 ;  /* 0x0000000500137202 */ /* 0x000fce0000000f00 */
[----:B------:R-:W-:Y:S05]  /*1000*/  WARPSYNC.COLLECTIVE R18, `(.L_x_7835) ;  /* 0x0000000012087348 */ /* 0x000fea0003c00000 */
[----:B------:R0:W1:Y:S02]  /*1010*/  SHFL.DOWN P1, R17, R19, R20, R21 ;  /* 0x0800001413117389 */ /* 0x0000640000020015 */
[----:B01----:R-:W-:Y:S01]  /*1020*/  ENDCOLLECTIVE ;  /* 0x000000000000791b */ /* 0x003fe20003800000 */
.L_x_7835:
[----:B------:R-:W-:Y:S02]  /*1030*/  IMAD.MOV.U32 R20, RZ, RZ, 0x4 ;  /* 0x00000004ff147424 */ /* 0x000fe400078e00ff */
[----:B------:R-:W-:-:S04]  /*1040*/  IMAD.MOV.U32 R4, RZ, RZ, R17 ;  /* 0x000000ffff047224 */ /* 0x000fc800078e0011 */
[----:B------:R-:W-:-:S05]  /*1050*/  FADD.FTZ R4, R5, R4 ;  /* 0x0000000405047221 */ /* 0x000fca0000010000 */
[----:B------:R-:W-:-:S07]  /*1060*/  MOV R19, R4 ;  /* 0x0000000400137202 */ /* 0x000fce0000000f00 */
[----:B------:R-:W-:Y:S05]  /*1070*/  WARPSYNC.COLLECTIVE R18, `(.L_x_7836) ;  /* 0x0000000012087348 */ /* 0x000fea0003c00000 */
[----:B------:R0:W1:Y:S02]  /*1080*/  SHFL.DOWN P1, R17, R19, R20, R21 ;  /* 0x0800001413117389 */ /* 0x0000640000020015 */
[----:B01----:R-:W-:Y:S01]  /*1090*/  ENDCOLLECTIVE ;  /* 0x000000000000791b */ /* 0x003fe20003800000 */
.L_x_7836:
[----:B------:R-:W-:Y:S02]  /*10a0*/  IMAD.MOV.U32 R20, RZ, RZ, 0x2 ;  /* 0x00000002ff147424 */ /* 0x000fe400078e00ff */
[----:B------:R-:W-:-:S04]  /*10b0*/  IMAD.MOV.U32 R7, RZ, RZ, R17 ;  /* 0x000000ffff077224 */ /* 0x000fc800078e0011 */
[----:B------:R-:W-:-:S05]  /*10c0*/  FADD.FTZ R7, R4, R7 ;  /* 0x0000000704077221 */ /* 0x000fca0000010000 */
[----:B------:R-:W-:-:S07]  /*10d0*/  MOV R19, R7 ;  /* 0x0000000700137202 */ /* 0x000fce0000000f00 */
[----:B------:R-:W-:Y:S05]  /*10e0*/  WARPSYNC.COLLECTIVE R18, `(.L_x_7837) ;  /* 0x0000000012087348 */ /* 0x000fea0003c00000 */
[----:B------:R0:W1:Y:S02]  /*10f0*/  SHFL.DOWN P1, R17, R19, R20, R21 ;  /* 0x0800001413117389 */ /* 0x0000640000020015 */
[----:B01----:R-:W-:Y:S01]  /*1100*/  ENDCOLLECTIVE ;  /* 0x000000000000791b */ /* 0x003fe20003800000 */
.L_x_7837:
[----:B------:R-:W-:Y:S02]  /*1110*/  IMAD.MOV.U32 R20, RZ, RZ, 0x1 ;  /* 0x00000001ff147424 */ /* 0x000fe400078e00ff */
[----:B------:R-:W-:-:S04]  /*1120*/  IMAD.MOV.U32 R6, RZ, RZ, R17 ;  /* 0x000000ffff067224 */ /* 0x000fc800078e0011 */
[----:B------:R-:W-:-:S05]  /*1130*/  FADD.FTZ R6, R7, R6 ;  /* 0x0000000607067221 */ /* 0x000fca0000010000 */
[----:B------:R-:W-:-:S07]  /*1140*/  MOV R19, R6 ;  /* 0x0000000600137202 */ /* 0x000fce0000000f00 */
[----:B------:R-:W-:Y:S05]  /*1150*/  WARPSYNC.COLLECTIVE R18, `(.L_x_7838) ;  /* 0x0000000012087348 */ /* 0x000fea0003c00000 */
[----:B------:R0:W1:Y:S02]  /*1160*/  SHFL.DOWN P1, R17, R19, R20, R21 ;  /* 0x0800001413117389 */ /* 0x0000640000020015 */
[----:B01----:R-:W-:Y:S01]  /*1170*/  ENDCOLLECTIVE ;  /* 0x000000000000791b */ /* 0x003fe20003800000 */
.L_x_7838:
[----:B------:R-:W-:Y:S05]  /*1180*/  BRA `(.L_x_7839) ;  /* 0xfffffff800307947 */ /* 0x000fea000383ffff */
.L_x_7840:
        /* <DEDUP_REMOVED lines=15> */
.L_x_12097:


//--------------------- .text._ZN2at6native43_GLOBAL__N__9ae7fba5_10_SoftMax_cu_9f978f6322cunn_SoftMaxForwardRegIfffNS1_22SoftMaxForwardEpilogueElLi9EEEvPT1_PKT_T3_ --------------------------
	.section	.text._ZN2at6native43_GLOBAL__N__9ae7fba5_10_SoftMax_cu_9f978f6322cunn_SoftMaxForwardRegIfffNS1_22SoftMaxForwardEpilogueElLi9EEEvPT1_PKT_T3_,"ax",@progbits
	.align	128
.text._ZN2at6native43_GLOBAL__N__9ae7fba5_10_SoftMax_cu_9f978f6322cunn_SoftMaxForwardRegIfffNS1_22SoftMaxForwardEpilogueElLi9EEEvPT1_PKT_T3_:
        .type           _ZN2at6native43_GLOBAL__N__9ae7fba5_10_SoftMax_cu_9f978f6322cunn_SoftMaxForwardRegIfffNS1_22SoftMaxForwardEpilogueElLi9EEEvPT1_PKT_T3_,@function
        .size           _ZN2at6native43_GLOBAL__N__9ae7fba5_10_SoftMax_cu_9f978f6322cunn_SoftMaxForwardRegIfffNS1_22SoftMaxForwardEpilogueElLi9EEEvPT1_PKT_T3_,(.L_x_12098 - _ZN2at6native43_GLOBAL__N__9ae7fba5_10_SoftMax_cu_9f978f6322cunn_SoftMaxForwardRegIfffNS1_22SoftMaxForwardEpilogueElLi9EEEvPT1_PKT_T3_)
        .other          _ZN2at6native43_GLOBAL__N__9ae7fba5_10_SoftMax_cu_9f978f6322cunn_SoftMaxForwardRegIfffNS1_22SoftMaxForwardEpilogueElLi9EEEvPT1_PKT_T3_,@"STO_CUDA_ENTRY STV_DEFAULT"
_ZN2at6native43_GLOBAL__N__9ae7fba5_10_SoftMax_cu_9f978f6322cunn_SoftMaxForwardRegIfffNS1_22SoftMaxForwardEpilogueElLi9EEEvPT1_PKT_T3_:
        /* <DEDUP_REMOVED lines=37> */
[----:B------:R1:W2:Y:S01]  /*0250*/  @!P3 LDG.E R7, desc[UR6][R30.64] ;  /* 0x000000061e07b981 */ /* 0x0002a2000c1e1900 */
[----:B------:R-:W-:Y:S02]  /*0260*/  ISETP.GE.AND.EX P0, PT, R23, R15, PT, P0 ;  /* 0x0000000f1700720c */ /* 0x000fe40003f06300 */
[----:B------:R-:W-:Y:S01]  /*0270*/  @!P6 LEA.HI.X R21, R16, R21, R13, 0x2, P1 ;  /* 0x000000151015e211 */ /* 0x000fe200008f140d */
[----:B------:R-:W-:-:S04]  /*0280*/  @!P2 IMAD R13, R15, UR8, R25 ;  /* 0x000000080f0dac24 */ /* 0x000fc8000f8e0219 */
[----:B------:R-:W3:Y:S06]  /*0290*/  @!P6 LDG.E R6, desc[UR6][R20.64] ;  /* 0x000000061406e981 */ /* 0x000eec000c1e1900 */
        /* <DEDUP_REMOVED lines=11> */
[----:B------:R-:W4:Y:S03]  /*0350*/  @!P0 LDG.E R4, desc[UR6][R16.64] ;  /* 0x0000000610048981 */ /* 0x000f26000c1e1900 */
[----:B------:R-:W-:Y:S02]  /*0360*/  @!P1 IMAD R13, R15, UR8, R23 ;  /* 0x000000080f0d9c24 */ /* 0x000fe4000f8e0217 */
[----:B------:R-:W-:-:S05]  /*0370*/  VIADD R32, R32, UR4 ;  /* 0x0000000420207c36 */ /* 0x000fca0008000000 */
[----:B------:R-:W-:Y:S02]  /*0380*/  SHF.R.S32.HI R33, RZ, 0x1f, R32 ;  /* 0x0000001fff217819 */ /* 0x000fe40000011420 */
[----:B0-----:R-:W-:-:S04]  /*0390*/  @!P1 LEA R24, P2, R22, R24, 0x2 ;  /* 0x0000001816189211 */ /* 0x001fc800078410ff */
[----:B------:R-:W-:Y:S02]  /*03a0*/  @!P1 LEA.HI.X R25, R22, R25, R13, 0x2, P2 ;  /* 0x0000001916199211 */ /* 0x000fe400010f140d */
[----:B------:R-:W-:-:S03]  /*03b0*/  ISETP.GE.U32.AND P2, PT, R32, R14, PT ;  /* 0x0000000e2000720c */ /* 0x000fc60003f46070 */
[----:B------:R-:W5:Y:S01]  /*03c0*/  @!P1 LDG.E R2, desc[UR6][R24.64] ;  /* 0x0000000618029981 */ /* 0x000f62000c1e1900 */
        /* <DEDUP_REMOVED lines=11> */
[----:B------:R-:W1:Y:S01]  /*0480*/  @!P3 LDC.64 R26, c[0x0][0x218] ;  /* 0x00008600ff1abb82 */ /* 0x000e620000000a00 */
[----:B------:R-:W-:Y:S01]  /*0490*/  @!P3 IMAD.WIDE.U32 R34, R14, UR8, R32 ;  /* 0x000000080e22bc25 */ /* 0x000fe2000f8e0020 */
[----:B------:R-:W-:-:S03]  /*04a0*/  IADD3 R32, R32, UR4, RZ ;  /* 0x0000000420207c10 */ /* 0x000fc6000fffe0ff */
[----:B------:R-:W-:Y:S01]  /*04b0*/  @!P3 IMAD R13, R15, UR8, R35 ;  /* 0x000000080f0dbc24 */ /* 0x000fe2000f8e0223 */
[----:B------:R-:W-:Y:S02]  /*04c0*/  SHF.R.S32.HI R33, RZ, 0x1f, R32 ;  /* 0x0000001fff217819 */ /* 0x000fe40000011420 */
[----:B-1----:R-:W-:-:S04]  /*04d0*/  @!P3 LEA R30, P4, R34, R26, 0x2 ;  /* 0x0000001a221eb211 */ /* 0x002fc800078810ff */
[----:B------:R-:W-:Y:S02]  /*04e0*/  @!P3 LEA.HI.X R31, R34, R27, R13, 0x2, P4 ;  /* 0x0000001b221fb211 */ /* 0x000fe400020f140d */
[----:B------:R-:W-:-:S03]  /*04f0*/  ISETP.GE.U32.AND P4, PT, R32, R14, PT ;  /* 0x0000000e2000720c */ /* 0x000fc60003f86070 */
[----:B------:R-:W5:Y:S01]  /*0500*/  @!P3 LDG.E R8, desc[UR6][R30.64] ;  /* 0x000000061e08b981 */ /* 0x000f62000c1e1900 */
        /* <DEDUP_REMOVED lines=8> */
[----:B------:R-:W5:Y:S03]  /*0590*/  @!P4 LDG.E R9, desc[UR6][R32.64] ;  /* 0x000000062009c981 */ /* 0x000f66000c1e1900 */
[----:B------:R-:W-:-:S13]  /*05a0*/  ISETP.GE.AND.EX P5, PT, R13, R15, PT, P5 ;  /* 0x0000000f0d00720c */ /* 0x000fda0003fa6350 */
[----:B------:R-:W0:Y:S01]  /*05b0*/  @!P5 LDC.64 R26, c[0x0][0x218] ;  /* 0x00008600ff1adb82 */ /* 0x000e220000000a00 */
[----:B------:R-:W-:-:S04]  /*05c0*/  @!P5 IMAD.WIDE.U32 R34, R14, UR8, R12 ;  /* 0x000000080e22dc25 */ /* 0x000fc8000f8e000c */
[----:B------:R-:W-:Y:S01]  /*05d0*/  @!P5 IMAD R29, R15, UR8, R35 ;  /* 0x000000080f1ddc24 */ /* 0x000fe2000f8e0223 */
[----:B0-----:R-:W-:-:S04]  /*05e0*/  @!P5 LEA R26, P6, R34, R26, 0x2 ;  /* 0x0000001a221ad211 */ /* 0x001fc800078c10ff */
[----:B------:R-:W-:-:S05]  /*05f0*/  @!P5 LEA.HI.X R27, R34, R27, R29, 0x2, P6 ;  /* 0x0000001b221bd211 */ /* 0x000fca00030f141d */
[----:B------:R-:W2:Y:S01]  /*0600*/  @!P5 LDG.E R3, desc[UR6][R26.64] ;  /* 0x000000061a03d981 */ /* 0x000ea2000c1e1900 */
[----:B------:R-:W-:-:S13]  /*0610*/  ISETP.NE.AND P6, PT, R28, RZ, PT ;  /* 0x000000ff1c00720c */ /* 0x000fda0003fc5270 */
[----:B------:R0:W4:Y:S02]  /*0620*/  @!P6 LDG.E R5, desc[UR6][R18.64] ;  /* 0x000000061205e981 */ /* 0x000124000c1e1900 */
[----:B0-----:R-:W-:Y:S01]  /*0630*/  P2R R19, PR, RZ, 0x40 ;  /* 0x00000040ff137803 */ /* 0x001fe20000000000 */
[----:B------:R-:W-:Y:S01]  /*0640*/  BAR.SYNC.DEFER_BLOCKING 0x0 ;  /* 0x0000000000007b1d */ /* 0x000fe20000010000 */
[----:B------:R-:W-:-:S04]  /*0650*/  ISETP.NE.AND P6, PT, R11, RZ, PT ;  /* 0x000000ff0b00720c */ /* 0x000fc80003fc5270 */
[----:B------:R-:W-:Y:S02]  /*0660*/  P2R R18, PR, RZ, 0x40 ;  /* 0x00000040ff127803 */ /* 0x000fe40000000000 */
[----:B------:R-:W-:Y:S01]  /*0670*/  ISETP.NE.AND P6, PT, R10, RZ, PT ;  /* 0x000000ff0a00720c */ /* 0x000fe20003fc5270 */
[----:B------:R-:W-:Y:S01]  /*0680*/  IMAD.MOV.U32 R21, RZ, RZ, -0x800001 ;  /* 0xff7fffffff157424 */ /* 0x000fe200078e00ff */
[----:B------:R-:W0:Y:S01]  /*0690*/  S2UR UR5, SR_CgaCtaId ;  /* 0x00000000000579c3 */ /* 0x000e220000008800 */
[----:B------:R-:W-:Y:S02]  /*06a0*/  UMOV UR4, 0x400 ;  /* 0x0000040000047882 */ /* 0x000fe40000000000 */
[----:B0-----:R-:W-:Y:S01]  /*06b0*/  ULEA UR4, UR5, UR4, 0x18 ;  /* 0x0000000405047291 */ /* 0x001fe2000f8ec03f */
[----:B--2---:R-:W-:-:S07]  /*06c0*/  @!P5 FMNMX.FTZ R21, R3, -3.40282346638528859812e+38, !PT ;  /* 0xff7fffff0315d809 */ /* 0x004fce0007810000 */
[----:B------:R-:W-:Y:S02]  /*06d0*/  @!P6 FMNMX.FTZ R21, R21, R7, !PT ;  /* 0x000000071515e209 */ /* 0x000fe40007810000 */
[----:B------:R-:W-:-:S13]  /*06e0*/  ISETP.NE.AND P6, PT, R18, RZ, PT ;  /* 0x000000ff1200720c */ /* 0x000fda0003fc5270 */
[----:B---3--:R-:W-:Y:S02]  /*06f0*/  @!P6 FMNMX.FTZ R21, R21, R6, !PT ;  /* 0x000000061515e209 */ /* 0x008fe40007810000 */
[----:B------:R-:W-:-:S13]  /*0700*/  ISETP.NE.AND P6, PT, R19, RZ, PT ;  /* 0x000000ff1300720c */ /* 0x000fda0003fc5270 */
[----:B----4-:R-:W-:-:S04]  /*0710*/  @!P6 FMNMX.FTZ R21, R21, R5, !PT ;  /* 0x000000051515e209 */ /* 0x010fc80007810000 */
[----:B------:R-:W-:-:S04]  /*0720*/  @!P0 FMNMX.FTZ R21, R21, R4, !PT ;  /* 0x0000000415158209 */ /* 0x000fc80007810000 */
[----:B-----5:R-:W-:-:S04]  /*0730*/  @!P1 FMNMX.FTZ R21, R21, R2, !PT ;  /* 0x0000000215159209 */ /* 0x020fc80007810000 */
[----:B------:R-:W-:-:S04]  /*0740*/  @!P2 FMNMX.FTZ R21, R21, R0, !PT ;  /* 0x000000001515a209 */ /* 0x000fc80007810000 */
        /* <DEDUP_REMOVED lines=54> */
.L_x_7868:
[----:B-1----:R-:W-:-:S04]  /*0ab0*/  FSETP.GEU.FTZ.AND P6, PT, R24, R21, PT ;  /* 0x000000151800720b */ /* 0x002fc80003fde000 */
[----:B------:R-:W-:-:S09]  /*0ac0*/  FSEL R20, R21, R24, !P6 ;  /* 0x0000001815147208 */ /* 0x000fd20007000000 */
.L_x_7842:
[----:B------:R-:W-:Y:S05]  /*0ad0*/  BSYNC B0 ;  /* 0x0000000000007941 */ /* 0x000fea0003800000 */
.L_x_7841:
[----:B------:R-:W-:Y:S01]  /*0ae0*/  ISETP.NE.AND P6, PT, R12, RZ, PT ;  /* 0x000000ff0c00720c */ /* 0x000fe20003fc5270 */
[----:B------:R-:W-:Y:S05]  /*0af0*/  WARPSYNC.ALL ;  /* 0x0000000000007948 */ /* 0x000fea0003800000 */
[----:B------:R-:W-:-:S07]  /*0b00*/  P2R R26, PR, RZ, 0x40 ;  /* 0x00000040ff1a7803 */ /* 0x000fce0000000000 */
[----:B-1----:R-:W-:Y:S01]  /*0b10*/  @!P6 STS [UR4], R20 ;  /* 0x00000014ff00e988 */ /* 0x002fe20008000804 */
[----:B------:R-:W-:Y:S01]  /*0b20*/  BAR.SYNC.DEFER_BLOCKING 0x0 ;  /* 0x0000000000007b1d */ /* 0x000fe20000010000 */
[----:B------:R-:W-:Y:S02]  /*0b30*/  ISETP.NE.AND P6, PT, R29, RZ, PT ;  /* 0x000000ff1d00720c */ /* 0x000fe40003fc5270 */
[----:B------:R-:W-:Y:S02]  /*0b40*/  P2R R32, PR, RZ, 0x10 ;  /* 0x00000010ff207803 */ /* 0x000fe40000000000 */
[----:B------:R-:W-:Y:S01]  /*0b50*/  P2R R29, PR, RZ, 0x40 ;  /* 0x00000040ff1d7803 */ /* 0x000fe20000000000 */
[----:B------:R-:W-:Y:S01]  /*0b60*/  BSSY B0, `(.L_x_7844) ;  /* 0x0000055000007945 */ /* 0x000fe20003800000 */
[----:B------:R-:W-:Y:S02]  /*0b70*/  ISETP.NE.AND P6, PT, R31, RZ, PT ;  /* 0x000000ff1f00720c */ /* 0x000fe40003fc5270 */
[----:B------:R-:W-:-:S02]  /*0b80*/  ISETP.NE.AND P4, PT, R10, RZ, PT ;  /* 0x000000ff0a00720c */ /* 0x000fc40003f85270 */
[----:B------:R-:W-:Y:S02]  /*0b90*/  P2R R30, PR, RZ, 0x40 ;  /* 0x00000040ff1e7803 */ /* 0x000fe40000000000 */
[----:B------:R-:W-:Y:S02]  /*0ba0*/  ISETP.NE.AND P6, PT, R23, RZ, PT ;  /* 0x000000ff1700720c */ /* 0x000fe40003fc5270 */
[----:B0-----:R-:W-:Y:S02]  /*0bb0*/  P2R R24, PR, RZ, 0x8 ;  /* 0x00000008ff187803 */ /* 0x001fe40000000000 */
[----:B------:R-:W-:Y:S02]  /*0bc0*/  ISETP.NE.AND P3, PT, R11, RZ, PT ;  /* 0x000000ff0b00720c */ /* 0x000fe40003f65270 */
[----:B------:R-:W-:Y:S02]  /*0bd0*/  P2R R31, PR, RZ, 0x40 ;  /* 0x00000040ff1f7803 */ /* 0x000fe40000000000 */
[----:B------:R-:W-:Y:S01]  /*0be0*/  ISETP.NE.AND P6, PT, R28, RZ, PT ;  /* 0x000000ff1c00720c */ /* 0x000fe20003fc5270 */
[----:B------:R-:W0:Y:S03]  /*0bf0*/  LDS R17, [UR4] ;  /* 0x00000004ff117984 */ /* 0x000e260008000800 */
[----:B------:R-:W-:Y:S01]  /*0c00*/  P2R R33, PR, RZ, 0x40 ;  /* 0x00000040ff217803 */ /* 0x000fe20000000000 */
[--C-:B0-----:R-:W-:Y:S01]  /*0c10*/  @!P5 FADD.FTZ R19, R3, -R17.reuse ;  /* 0x800000110313d221 */ /* 0x101fe20000010000 */
[----:B------:R-:W-:-:S03]  /*0c20*/  @!P4 FADD.FTZ R20, R7, -R17 ;  /* 0x800000110714c221 */ /* 0x000fc60000010000 */
[----:B------:R-:W-:-:S04]  /*0c30*/  @!P3 FADD.FTZ R21, R6, -R17 ;  /* 0x800000110615b221 */ /* 0x000fc80000010000 */
[--C-:B------:R-:W-:Y:S01]  /*0c40*/  @!P6 FADD.FTZ R22, R5, -R17.reuse ;  /* 0x800000110516e221 */ /* 0x100fe20000010000 */
[----:B------:R-:W-:Y:S01]  /*0c50*/  @!P5 FMUL.FTZ R19, R19, 1.4426950216293334961 ;  /* 0x3fb8aa3b1313d820 */ /* 0x000fe20000410000 */
[----:B------:R-:W-:Y:S01]  /*0c60*/  @!P4 FMUL.FTZ R20, R20, 1.4426950216293334961 ;  /* 0x3fb8aa3b1414c820 */ /* 0x000fe20000410000 */
[----:B------:R-:W-:Y:S01]  /*0c70*/  @!P3 FMUL.FTZ R21, R21, 1.4426950216293334961 ;  /* 0x3fb8aa3b1515b820 */ /* 0x000fe20000410000 */
[----:B------:R-:W-:Y:S01]  /*0c80*/  @!P6 FMUL.FTZ R22, R22, 1.4426950216293334961 ;  /* 0x3fb8aa3b1616e820 */ /* 0x000fe20000410000 */
[--C-:B------:R-:W-:Y:S01]  /*0c90*/  @!P0 FADD.FTZ R23, R4, -R17.reuse ;  /* 0x8000001104178221 */ /* 0x100fe20000010000 */
[----:B------:R-:W-:Y:S01]  /*0ca0*/  @!P2 FADD.FTZ R27, R0, -R17 ;  /* 0x80000011001ba221 */ /* 0x000fe20000010000 */
[----:B------:R-:W0:Y:S02]  /*0cb0*/  @!P5 MUFU.EX2 R19, R19 ;  /* 0x000000130013d308 */ /* 0x000e240000000800 */
[----:B------:R-:W-:Y:S01]  /*0cc0*/  @!P0 FMUL.FTZ R23, R23, 1.4426950216293334961 ;  /* 0x3fb8aa3b17178820 */ /* 0x000fe20000410000 */
[----:B------:R-:W-:-:S05]  /*0cd0*/  @!P2 FMUL.FTZ R27, R27, 1.4426950216293334961 ;  /* 0x3fb8aa3b1b1ba820 */ /* 0x000fca0000410000 */
[----:B------:R-:W1:Y:S08]  /*0ce0*/  @!P4 MUFU.EX2 R20, R20 ;  /* 0x000000140014c308 */ /* 0x000e700000000800 */
[----:B------:R-:W2:Y:S01]  /*0cf0*/  @!P3 MUFU.EX2 R21, R21 ;  /* 0x000000150015b308 */ /* 0x000ea20000000800 */
[----:B------:R-:W-:Y:S01]  /*0d00*/  BAR.SYNC.DEFER_BLOCKING 0x0 ;  /* 0x0000000000007b1d */ /* 0x000fe20000010000 */
[----:B------:R-:W-:Y:S01]  /*0d10*/  ISETP.NE.AND P3, PT, R24, RZ, PT ;  /* 0x000000ff1800720c */ /* 0x000fe20003f65270 */
[----:B------:R-:W-:-:S04]  /*0d20*/  @!P1 FADD.FTZ R24, R2, -R17 ;  /* 0x8000001102189221 */ /* 0x000fc80000010000 */
[----:B------:R-:W-:Y:S01]  /*0d30*/  @!P1 FMUL.FTZ R25, R24, 1.4426950216293334961 ;  /* 0x3fb8aa3b18199820 */ /* 0x000fe20000410000 */
[----:B------:R-:W3:Y:S01]  /*0d40*/  @!P6 MUFU.EX2 R22, R22 ;  /* 0x000000160016e308 */ /* 0x000ee20000000800 */
[----:B------:R-:W-:Y:S01]  /*0d50*/  ISETP.NE.AND P6, PT, R11, RZ, PT ;  /* 0x000000ff0b00720c */ /* 0x000fe20003fc5270 */
[----:B------:R-:W-:Y:S02]  /*0d60*/  IMAD.MOV.U32 R24, RZ, RZ, RZ ;  /* 0x000000ffff187224 */ /* 0x000fe400078e00ff */
[----:B0-----:R-:W-:-:S04]  /*0d70*/  @!P5 FADD.FTZ R24, RZ, R19 ;  /* 0x00000013ff18d221 */ /* 0x001fc80000010000 */
[----:B-1----:R-:W-:Y:S01]  /*0d80*/  @!P4 FADD.FTZ R24, R24, R20 ;  /* 0x000000141818c221 */ /* 0x002fe20000010000 */
[----:B------:R-:W-:Y:S01]  /*0d90*/  ISETP.NE.AND P4, PT, R32, RZ, PT ;  /* 0x000000ff2000720c */ /* 0x000fe20003f85270 */
[----:B------:R-:W0:Y:S01]  /*0da0*/  @!P0 MUFU.EX2 R23, R23 ;  /* 0x0000001700178308 */ /* 0x000e220000000800 */
[----:B------:R-:W-:-:S03]  /*0db0*/  @!P3 FADD.FTZ R34, R8, -R17 ;  /* 0x800000110822b221 */ /* 0x000fc60000010000 */
[----:B--2---:R-:W-:Y:S01]  /*0dc0*/  @!P6 FADD.FTZ R24, R24, R21 ;  /* 0x000000151818e221 */ /* 0x004fe20000010000 */
[----:B------:R-:W-:Y:S01]  /*0dd0*/  ISETP.NE.AND P6, PT, R33, RZ, PT ;  /* 0x000000ff2100720c */ /* 0x000fe20003fc5270 */
[----:B------:R-:W-:Y:S02]  /*0de0*/  @!P3 FMUL.FTZ R34, R34, 1.4426950216293334961 ;  /* 0x3fb8aa3b2222b820 */ /* 0x000fe40000410000 */
[----:B------:R-:W1:Y:S04]  /*0df0*/  @!P1 MUFU.EX2 R25, R25 ;  /* 0x0000001900199308 */ /* 0x000e680000000800 */
[----:B------:R-:W-:-:S04]  /*0e00*/  @!P4 FADD.FTZ R20, R9, -R17 ;  /* 0x800000110914c221 */ /* 0x000fc80000010000 */
[----:B------:R-:W2:Y:S01]  /*0e10*/  @!P2 MUFU.EX2 R27, R27 ;  /* 0x0000001b001ba308 */ /* 0x000ea20000000800 */
[----:B------:R-:W-:Y:S01]  /*0e20*/  @!P4 FMUL.FTZ R20, R20, 1.4426950216293334961 ;  /* 0x3fb8aa3b1414c820 */ /* 0x000fe20000410000 */
[----:B---3--:R-:W-:Y:S01]  /*0e30*/  @!P6 FADD.FTZ R24, R24, R22 ;  /* 0x000000161818e221 */ /* 0x008fe20000010000 */
[----:B------:R-:W-:-:S03]  /*0e40*/  ISETP.NE.AND P6, PT, R31, RZ, PT ;  /* 0x000000ff1f00720c */ /* 0x000fc60003fc5270 */
[----:B0-----:R-:W-:Y:S02]  /*0e50*/  @!P0 FADD.FTZ R24, R24, R23 ;  /* 0x0000001718188221 */ /* 0x001fe40000010000 */
[----:B------:R-:W0:Y:S02]  /*0e60*/  @!P3 MUFU.EX2 R19, R34 ;  /* 0x000000220013b308 */ /* 0x000e240000000800 */
[----:B-1----:R-:W-:-:S06]  /*0e70*/  @!P1 FADD.FTZ R24, R24, R25 ;  /* 0x0000001918189221 */ /* 0x002fcc0000010000 */
[----:B------:R-:W1:Y:S01]  /*0e80*/  @!P4 MUFU.EX2 R21, R20 ;  /* 0x000000140015c308 */ /* 0x000e620000000800 */
[----:B--2---:R-:W-:Y:S01]  /*0e90*/  @!P2 FADD.FTZ R24, R24, R27 ;  /* 0x0000001b1818a221 */ /* 0x004fe20000010000 */
[----:B------:R-:W-:-:S04]  /*0ea0*/  @!P6 SHF.R.S32.HI R16, RZ, 0x5, R16 ;  /* 0x00000005ff10e819 */ /* 0x000fc80000011410 */
[----:B------:R-:W-:Y:S01]  /*0eb0*/  @!P6 LEA R32, R16, UR4, 0x2 ;  /* 0x000000041020ec11 */ /* 0x000fe2000f8e10ff */
[----:B------:R-:W-:Y:S02]  /*0ec0*/  IMAD.MOV.U32 R16, RZ, RZ, RZ ;  /* 0x000000ffff107224 */ /* 0x000fe400078e00ff */
        /* <DEDUP_REMOVED lines=29> */
.L_x_7874:
[----:B-1----:R-:W-:-:S07]  /*10a0*/  FADD.FTZ R16, R20, R23 ;  /* 0x0000001714107221 */ /* 0x002fce0000010000 */
.L_x_7845:
[----:B------:R-:W-:Y:S05]  /*10b0*/  BSYNC B0 ;  /* 0x0000000000007941 */ /* 0x000fea0003800000 */
.L_x_7844:
[----:B------:R-:W-:Y:S01]  /*10c0*/  ISETP.NE.AND P6, PT, R26, RZ, PT ;  /* 0x000000ff1a00720c */ /* 0x000fe20003fc5270 */
[----:B------:R-:W-:-:S12]  /*10d0*/  WARPSYNC.ALL ;  /* 0x0000000000007948 */ /* 0x000fd80003800000 */
[----:B-1----:R1:W-:Y:S01]  /*10e0*/  @!P6 STS [UR4], R16 ;  /* 0x00000010ff00e988 */ /* 0x0023e20008000804 */
[----:B------:R-:W-:Y:S06]  /*10f0*/  BAR.SYNC.DEFER_BLOCKING 0x0 ;  /* 0x0000000000007b1d */ /* 0x000fec0000010000 */
[----:B------:R-:W-:Y:S01]  /*1100*/  BSSY B0, `(.L_x_7847) ;  /* 0x0000010000007945 */ /* 0x000fe20003800000 */
[----:B------:R-:W2:Y:S03]  /*1110*/  LDS R16, [UR4] ;  /* 0x00000004ff107984 */ /* 0x000ea60008000800 */
[----:B-1----:R-:W-:Y:S05]  /*1120*/  @P5 BRA `(.L_x_7848) ;  /* 0x0000000000345947 */ /* 0x002fea0003800000 */
[----:B------:R-:W-:Y:S01]  /*1130*/  SHF.R.S32.HI R21, RZ, 0x1f, R12 ;  /* 0x0000001fff157819 */ /* 0x000fe2000001140c */
[----:B------:R-:W-:Y:S01]  /*1140*/  ULDC.64 UR4, c[0x0][0x210] ;  /* 0x0000840000047ab9 */ /* 0x000fe20000000a00 */
[----:B0-----:R-:W-:-:S05]  /*1150*/  MOV R20, R12 ;  /* 0x0000000c00147202 */ /* 0x001fca0000000f00 */
[----:B------:R-:W-:-:S04]  /*1160*/  IMAD.WIDE.U32 R20, R14, UR8, R20 ;  /* 0x000000080e147c25 */ /* 0x000fc8000f8e0014 */
[----:B------:R-:W-:Y:S01]  /*1170*/  IMAD R19, R15, UR8, R21 ;  /* 0x000000080f137c24 */ /* 0x000fe2000f8e0215 */
[----:B------:R-:W-:-:S04]  /*1180*/  LEA R18, P5, R20, UR4, 0x2 ;  /* 0x0000000414127c11 */ /* 0x000fc8000f8a10ff */
[----:B------:R-:W-:Y:S01]  /*1190*/  LEA.HI.X R19, R20, UR5, R19, 0x2, P5 ;  /* 0x0000000514137c11 */ /* 0x000fe2000a8f1413 */
[----:B------:R-:W-:Y:S02]  /*11a0*/  FADD.FTZ R20, R3, -R17 ;  /* 0x8000001103147221 */ /* 0x000fe40000010000 */
[----:B--2---:R-:W-:Y:S02]  /*11b0*/  MUFU.RCP R3, R16 ;  /* 0x0000001000037308 */ /* 0x004fe40000001000 */
[----:B------:R-:W-:-:S06]  /*11c0*/  FMUL.FTZ R20, R20, 1.4426950216293334961 ;  /* 0x3fb8aa3b14147820 */ /* 0x000fcc0000410000 */
[----:B------:R-:W0:Y:S02]  /*11d0*/  MUFU.EX2 R20, R20 ;  /* 0x0000001400147308 */ /* 0x000e240000000800 */
[----:B0-----:R-:W-:-:S05]  /*11e0*/  FMUL.FTZ R3, R20, R3 ;  /* 0x0000000314037220 */ /* 0x001fca0000410000 */
[----:B------:R1:W-:Y:S02]  /*11f0*/  STG.E desc[UR6][R18.64], R3 ;  /* 0x0000000312007986 */ /* 0x0003e4000c101906 */
.L_x_7848:
[----:B------:R-:W-:Y:S05]  /*1200*/  BSYNC B0 ;  /* 0x0000000000007941 */ /* 0x000fea0003800000 */
.L_x_7847:
[----:B------:R-:W-:Y:S01]  /*1210*/  ISETP.NE.AND P5, PT, R10, RZ, PT ;  /* 0x000000ff0a00720c */ /* 0x000fe20003fa5270 */
[----:B------:R-:W-:-:S12]  /*1220*/  BSSY B0, `(.L_x_7849) ;  /* 0x0000010000007945 */ /* 0x000fd80003800000 */
[----:B------:R-:W-:Y:S05]  /*1230*/  @P5 BRA `(.L_x_7850) ;  /* 0x0000000000385947 */ /* 0x000fea0003800000 */
[----:B------:R-:W-:Y:S01]  /*1240*/  ULDC UR4, c[0x0][0x0] ;  /* 0x0000000000047ab9 */ /* 0x000fe20000000800 */
[----:B------:R-:W-:Y:S01]  /*1250*/  FADD.FTZ R7, R7, -R17 ;  /* 0x8000001107077221 */ /* 0x000fe20000010000 */
[----:B0-----:R-:W-:Y:S01]  /*1260*/  VIADD R20, R12, UR4 ;  /* 0x000000040c147c36 */ /* 0x001fe20008000000 */
[----:B------:R-:W-:Y:S01]  /*1270*/  ULDC.64 UR4, c[0x0][0x210] ;  /* 0x0000840000047ab9 */ /* 0x000fe20000000a00 */
[----:B--2---:R-:W-:Y:S01]  /*1280*/  MUFU.RCP R10, R16 ;  /* 0x00000010000a7308 */ /* 0x004fe20000001000 */
[----:B------:R-:W-:Y:S02]  /*1290*/  FMUL.FTZ R7, R7, 1.4426950216293334961 ;  /* 0x3fb8aa3b07077820 */ /* 0x000fe40000410000 */
[----:B------:R-:W-:-:S03]  /*12a0*/  SHF.R.S32.HI R21, RZ, 0x1f, R20 ;  /* 0x0000001fff157819 */ /* 0x000fc60000011414 */
[----:B------:R-:W-:-:S04]  /*12b0*/  IMAD.WIDE.U32 R20, R14, UR8, R20 ;  /* 0x000000080e147c25 */ /* 0x000fc8000f8e0014 */
[----:B-1----:R-:W-:Y:S01]  /*12c0*/  IMAD R3, R15, UR8, R21 ;  /* 0x000000080f037c24 */ /* 0x002fe2000f8e0215 */
[----:B------:R-:W-:-:S04]  /*12d0*/  LEA R18, P5, R20, UR4, 0x2 ;  /* 0x0000000414127c11 */ /* 0x000fc8000f8a10ff */
[----:B------:R-:W-:Y:S02]  /*12e0*/  LEA.HI.X R19, R20, UR5, R3, 0x2, P5 ;  /* 0x0000000514137c11 */ /* 0x000fe4000a8f1403 */
[----:B------:R-:W0:Y:S02]  /*12f0*/  MUFU.EX2 R3, R7 ;  /* 0x0000000700037308 */ /* 0x000e240000000800 */
[----:B0-----:R-:W-:-:S05]  /*1300*/  FMUL.FTZ R3, R3, R10 ;  /* 0x0000000a03037220 */ /* 0x001fca0000410000 */
[----:B------:R3:W-:Y:S02]  /*1310*/  STG.E desc[UR6][R18.64], R3 ;  /* 0x0000000312007986 */ /* 0x0007e4000c101906 */
.L_x_7850:
[----:B------:R-:W-:Y:S05]  /*1320*/  BSYNC B0 ;  /* 0x0000000000007941 */ /* 0x000fea0003800000 */
.L_x_7849:
[----:B------:R-:W-:Y:S01]  /*1330*/  ISETP.NE.AND P5, PT, R11, RZ, PT ;  /* 0x000000ff0b00720c */ /* 0x000fe20003fa5270 */
[----:B------:R-:W-:-:S12]  /*1340*/  BSSY B0, `(.L_x_7851) ;  /* 0x0000010000007945 */ /* 0x000fd80003800000 */
[----:B------:R-:W-:Y:S05]  /*1350*/  @P5 BRA `(.L_x_7852) ;  /* 0x0000000000385947 */ /* 0x000fea0003800000 */
[----:B------:R-:W4:Y:S01]  /*1360*/  LDC R7, c[0x0][RZ] ;  /* 0x00000000ff077b82 */ /* 0x000f220000000800 */
[----:B------:R-:W-:Y:S01]  /*1370*/  FADD.FTZ R6, R6, -R17 ;  /* 0x8000001106067221 */ /* 0x000fe20000010000 */
[----:B-123--:R-:W-:Y:S01]  /*1380*/  MUFU.RCP R19, R16 ;  /* 0x0000001000137308 */ /* 0x00efe20000001000 */
[----:B------:R-:W-:Y:S02]  /*1390*/  ULDC.64 UR4, c[0x0][0x210] ;  /* 0x0000840000047ab9 */ /* 0x000fe40000000a00 */
[----:B------:R-:W-:-:S06]  /*13a0*/  FMUL.FTZ R18, R6, 1.4426950216293334961 ;  /* 0x3fb8aa3b06127820 */ /* 0x000fcc0000410000 */
[----:B------:R-:W1:Y:S01]  /*13b0*/  MUFU.EX2 R18, R18 ;  /* 0x0000001200127308 */ /* 0x000e620000000800 */
[----:B----4-:R-:W-:-:S05]  /*13c0*/  IMAD R6, R7, 0x2, R12 ;  /* 0x0000000207067824 */ /* 0x010fca00078e020c */
[----:B------:R-:W-:-:S03]  /*13d0*/  SHF.R.S32.HI R7, RZ, 0x1f, R6 ;  /* 0x0000001fff077819 */ /* 0x000fc60000011406 */
[----:B------:R-:W-:-:S04]  /*13e0*/  IMAD.WIDE.U32 R6, R14, UR8, R6 ;  /* 0x000000080e067c25 */ /* 0x000fc8000f8e0006 */
[----:B------:R-:W-:Y:S01]  /*13f0*/  IMAD R3, R15, UR8, R7 ;  /* 0x000000080f037c24 */ /* 0x000fe2000f8e0207 */
[----:B------:R-:W-:-:S04]  /*1400*/  LEA R10, P5, R6, UR4, 0x2 ;  /* 0x00000004060a7c11 */ /* 0x000fc8000f8a10ff */
[----:B------:R-:W-:Y:S01]  /*1410*/  LEA.HI.X R11, R6, UR5, R3, 0x2, P5 ;  /* 0x00000005060b7c11 */ /* 0x000fe2000a8f1403 */
[----:B-1----:R-:W-:-:S05]  /*1420*/  FMUL.FTZ R3, R18, R19 ;  /* 0x0000001312037220 */ /* 0x002fca0000410000 */
[----:B------:R4:W-:Y:S03]  /*1430*/  STG.E desc[UR6][R10.64], R3 ;  /* 0x000000030a007986 */ /* 0x0009e6000c101906 */
.L_x_7852:
[----:B------:R-:W-:Y:S05]  /*1440*/  BSYNC B0 ;  /* 0x0000000000007941 */ /* 0x000fea0003800000 */
.L_x_7851:
[----:B------:R-:W-:Y:S01]  /*1450*/  ISETP.NE.AND P5, PT, R28, RZ, PT ;  /* 0x000000ff1c00720c */ /* 0x000fe20003fa5270 */
[----:B------:R-:W-:-:S12]  /*1460*/  BSSY B0, `(.L_x_7853) ;  /* 0x0000011000007945 */ /* 0x000fd80003800000 */
[----:B------:R-:W-:Y:S05]  /*1470*/  @P5 BRA `(.L_x_7854) ;  /* 0x00000000003c5947 */ /* 0x000fea0003800000 */
[----:B------:R-:W5:Y:S01]  /*1480*/  LDC R7, c[0x0][RZ] ;  /* 0x00000000ff077b82 */ /* 0x000f620000000800 */
[----:B------:R-:W-:Y:S01]  /*1490*/  FADD.FTZ R5, R5, -R17 ;  /* 0x8000001105057221 */ /* 0x000fe20000010000 */
[----:B-123--:R-:W-:Y:S01]  /*14a0*/  MUFU.RCP R18, R16 ;  /* 0x0000001000127308 */ /* 0x00efe20000001000 */
[----:B------:R-:W-:Y:S02]  /*14b0*/  ULDC.64 UR4, c[0x0][0x210] ;  /* 0x0000840000047ab9 */ /* 0x000fe40000000a00 */
[----:B------:R-:W-:-:S06]  /*14c0*/  FMUL.FTZ R5, R5, 1.4426950216293334961 ;  /* 0x3fb8aa3b05057820 */ /* 0x000fcc0000410000 */
[----:B------:R-:W1:Y:S01]  /*14d0*/  MUFU.EX2 R5, R5 ;  /* 0x0000000500057308 */ /* 0x000e620000000800 */
[----:B-----5:R-:W-:-:S04]  /*14e0*/  IMAD R6, R7, 0x2, R12 ;  /* 0x0000000207067824 */ /* 0x020fc800078e020c */
[----:B------:R-:W-:-:S05]  /*14f0*/  IMAD.IADD R6, R6, 0x1, R7 ;  /* 0x0000000106067824 */ /* 0x000fca00078e0207 */
[----:B------:R-:W-:-:S03]  /*1500*/  SHF.R.S32.HI R7, RZ, 0x1f, R6 ;  /* 0x0000001fff077819 */ /* 0x000fc60000011406 */
[----:B------:R-:W-:-:S04]  /*1510*/  IMAD.WIDE.U32 R6, R14, UR8, R6 ;  /* 0x000000080e067c25 */ /* 0x000fc8000f8e0006 */
[----:B----4-:R-:W-:Y:S01]  /*1520*/  IMAD R3, R15, UR8, R7 ;  /* 0x000000080f037c24 */ /* 0x010fe2000f8e0207 */
[----:B------:R-:W-:-:S04]  /*1530*/  LEA R10, P5, R6, UR4, 0x2 ;  /* 0x00000004060a7c11 */ /* 0x000fc8000f8a10ff */
[----:B------:R-:W-:Y:S01]  /*1540*/  LEA.HI.X R11, R6, UR5, R3, 0x2, P5 ;  /* 0x00000005060b7c11 */ /* 0x000fe2000a8f1403 */
[----:B-1----:R-:W-:-:S05]  /*1550*/  FMUL.FTZ R3, R5, R18 ;  /* 0x0000001205037220 */ /* 0x002fca0000410000 */
[----:B------:R1:W-:Y:S03]  /*1560*/  STG.E desc[UR6][R10.64], R3 ;  /* 0x000000030a007986 */ /* 0x0003e6000c101906 */
.L_x_7854:
[----:B------:R-:W-:Y:S05]  /*1570*/  BSYNC B0 ;  /* 0x0000000000007941 */ /* 0x000fea0003800000 */
.L_x_7853:
[----:B------:R-:W-:Y:S04]  /*1580*/  BSSY B0, `(.L_x_7855) ;  /* 0x0000011000007945 */ /* 0x000fe80003800000 */
[----:B------:R-:W-:Y:S05]  /*1590*/  @P0 BRA `(.L_x_7856) ;  /* 0x00000000003c0947 */ /* 0x000fea0003800000 */
[----:B------:R-:W5:Y:S01]  /*15a0*/  LDC R5, c[0x0][RZ] ;  /* 0x00000000ff057b82 */ /* 0x000f620000000800 */
[----:B-1-34-:R-:W-:Y:S01]  /*15b0*/  FADD.FTZ R3, R4, -R17 ;  /* 0x8000001104037221 */ /* 0x01afe20000010000 */
[----:B--2---:R-:W-:Y:S01]  /*15c0*/  MUFU.RCP R11, R16 ;  /* 0x00000010000b7308 */ /* 0x004fe20000001000 */
[----:B------:R-:W-:Y:S02]  /*15d0*/  ULDC.64 UR4, c[0x0][0x210] ;  /* 0x0000840000047ab9 */ /* 0x000fe40000000a00 */
[----:B------:R-:W-:-:S06]  /*15e0*/  FMUL.FTZ R10, R3, 1.4426950216293334961 ;  /* 0x3fb8aa3b030a7820 */ /* 0x000fcc0000410000 */
[----:B------:R-:W1:Y:S01]  /*15f0*/  MUFU.EX2 R10, R10 ;  /* 0x0000000a000a7308 */ /* 0x000e620000000800 */
[----:B-----5:R-:W-:-:S04]  /*1600*/  IMAD R4, R5, 0x2, R12 ;  /* 0x0000000205047824 */ /* 0x020fc800078e020c */
[----:B------:R-:W-:-:S05]  /*1610*/  IMAD R4, R5, 0x2, R4 ;  /* 0x0000000205047824 */ /* 0x000fca00078e0204 */
[----:B------:R-:W-:-:S03]  /*1620*/  SHF.R.S32.HI R5, RZ, 0x1f, R4 ;  /* 0x0000001fff057819 */ /* 0x000fc60000011404 */
[----:B------:R-:W-:-:S04]  /*1630*/  IMAD.WIDE.U32 R4, R14, UR8, R4 ;  /* 0x000000080e047c25 */ /* 0x000fc8000f8e0004 */
[----:B------:R-:W-:Y:S01]  /*1640*/  IMAD R3, R15, UR8, R5 ;  /* 0x000000080f037c24 */ /* 0x000fe2000f8e0205 */
[----:B------:R-:W-:-:S04]  /*1650*/  LEA R6, P0, R4, UR4, 0x2 ;  /* 0x0000000404067c11 */ /* 0x000fc8000f8010ff */
[----:B------:R-:W-:Y:S01]  /*1660*/  LEA.HI.X R7, R4, UR5, R3, 0x2, P0 ;  /* 0x0000000504077c11 */ /* 0x000fe200080f1403 */
[----:B-1----:R-:W-:-:S05]  /*1670*/  FMUL.FTZ R3, R10, R11 ;  /* 0x0000000b0a037220 */ /* 0x002fca0000410000 */
[----:B------:R1:W-:Y:S03]  /*1680*/  STG.E desc[UR6][R6.64], R3 ;  /* 0x0000000306007986 */ /* 0x0003e6000c101906 */
.L_x_7856:
[----:B------:R-:W-:Y:S05]  /*1690*/  BSYNC B0 ;  /* 0x0000000000007941 */ /* 0x000fea0003800000 */
.L_x_7855:
[----:B------:R-:W-:Y:S04]  /*16a0*/  BSSY B0, `(.L_x_7857) ;  /* 0x0000012000007945 */ /* 0x000fe80003800000 */
[----:B------:R-:W-:Y:S05]  /*16b0*/  @P1 BRA `(.L_x_7858) ;  /* 0x0000000000401947 */ /* 0x000fea0003800000 */
[----:B------:R-:W3:Y:S01]  /*16c0*/  LDC R4, c[0x0][RZ] ;  /* 0x00000000ff047b82 */ /* 0x000ee20000000800 */
[----:B------:R-:W-:Y:S01]  /*16d0*/  FADD.FTZ R2, R2, -R17 ;  /* 0x8000001102027221 */ /* 0x000fe20000010000 */
[----:B-12---:R-:W-:Y:S01]  /*16e0*/  MUFU.RCP R7, R16 ;  /* 0x0000001000077308 */ /* 0x006fe20000001000 */
[----:B------:R-:W-:Y:S02]  /*16f0*/  ULDC.64 UR4, c[0x0][0x210] ;  /* 0x0000840000047ab9 */ /* 0x000fe40000000a00 */
[----:B------:R-:W-:-:S06]  /*1700*/  FMUL.FTZ R6, R2, 1.4426950216293334961 ;  /* 0x3fb8aa3b02067820 */ /* 0x000fcc0000410000 */
[----:B------:R-:W1:Y:S01]  /*1710*/  MUFU.EX2 R6, R6 ;  /* 0x0000000600067308 */ /* 0x000e620000000800 */
[----:B---34-:R-:W-:-:S05]  /*1720*/  LEA R3, R4, R12, 0x1 ;  /* 0x0000000c04037211 */ /* 0x018fca00078e08ff */
[----:B------:R-:W-:-:S04]  /*1730*/  IMAD R3, R4, 0x2, R3 ;  /* 0x0000000204037824 */ /* 0x000fc800078e0203 */
[----:B------:R-:W-:-:S05]  /*1740*/  IMAD.IADD R2, R3, 0x1, R4 ;  /* 0x0000000103027824 */ /* 0x000fca00078e0204 */
[----:B------:R-:W-:-:S03]  /*1750*/  SHF.R.S32.HI R3, RZ, 0x1f, R2 ;  /* 0x0000001fff037819 */ /* 0x000fc60000011402 */
[----:B------:R-:W-:-:S04]  /*1760*/  IMAD.WIDE.U32 R2, R14, UR8, R2 ;  /* 0x000000080e027c25 */ /* 0x000fc8000f8e0002 */
[----:B------:R-:W-:Y:S01]  /*1770*/  IMAD R3, R15, UR8, R3 ;  /* 0x000000080f037c24 */ /* 0x000fe2000f8e0203 */
[----:B------:R-:W-:-:S04]  /*1780*/  LEA R4, P0, R2, UR4, 0x2 ;  /* 0x0000000402047c11 */ /* 0x000fc8000f8010ff */
[----:B------:R-:W-:Y:S01]  /*1790*/  LEA.HI.X R5, R2, UR5, R3, 0x2, P0 ;  /* 0x0000000502057c11 */ /* 0x000fe200080f1403 */
[----:B-1----:R-:W-:-:S05]  /*17a0*/  FMUL.FTZ R3, R6, R7 ;  /* 0x0000000706037220 */ /* 0x002fca0000410000 */
[----:B------:R1:W-:Y:S03]  /*17b0*/  STG.E desc[UR6][R4.64], R3 ;  /* 0x0000000304007986 */ /* 0x0003e6000c101906 */
.L_x_7858:
[----:B------:R-:W-:Y:S05]  /*17c0*/  BSYNC B0 ;  /* 0x0000000000007941 */ /* 0x000fea0003800000 */
.L_x_7857:
[----:B------:R-:W-:Y:S04]  /*17d0*/  BSSY B0, `(.L_x_7859) ;  /* 0x0000012000007945 */ /* 0x000fe80003800000 */
[----:B------:R-:W-:Y:S05]  /*17e0*/  @P2 BRA `(.L_x_7860) ;  /* 0x0000000000402947 */ /* 0x000fea0003800000 */
[----:B-1-34-:R-:W1:Y:S01]  /*17f0*/  LDC R3, c[0x0][RZ] ;  /* 0x00000000ff037b82 */ /* 0x01ae620000000800 */
[----:B------:R-:W-:Y:S01]  /*1800*/  FADD.FTZ R0, R0, -R17 ;  /* 0x8000001100007221 */ /* 0x000fe20000010000 */
[----:B--2---:R-:W-:Y:S01]  /*1810*/  MUFU.RCP R7, R16 ;  /* 0x0000001000077308 */ /* 0x004fe20000001000 */
[----:B------:R-:W-:Y:S02]  /*1820*/  ULDC.64 UR4, c[0x0][0x210] ;  /* 0x0000840000047ab9 */ /* 0x000fe40000000a00 */
[----:B------:R-:W-:-:S06]  /*1830*/  FMUL.FTZ R0, R0, 1.4426950216293334961 ;  /* 0x3fb8aa3b00007820 */ /* 0x000fcc0000410000 */
[----:B------:R-:W2:Y:S01]  /*1840*/  MUFU.EX2 R0, R0 ;  /* 0x0000000000007308 */ /* 0x000ea20000000800 */
[----:B-1----:R-:W-:-:S04]  /*1850*/  IMAD R2, R3, 0x2, R12 ;  /* 0x0000000203027824 */ /* 0x002fc800078e020c */
[----:B------:R-:W-:-:S04]  /*1860*/  IMAD R2, R3, 0x2, R2 ;  /* 0x0000000203027824 */ /* 0x000fc800078e0202 */
[----:B------:R-:W-:-:S05]  /*1870*/  IMAD R2, R3, 0x2, R2 ;  /* 0x0000000203027824 */ /* 0x000fca00078e0202 */
[----:B------:R-:W-:-:S03]  /*1880*/  SHF.R.S32.HI R3, RZ, 0x1f, R2 ;  /* 0x0000001fff037819 */ /* 0x000fc60000011402 */
[----:B------:R-:W-:-:S04]  /*1890*/  IMAD.WIDE.U32 R2, R14, UR8, R2 ;  /* 0x000000080e027c25 */ /* 0x000fc8000f8e0002 */
[----:B------:R-:W-:Y:S01]  /*18a0*/  IMAD R3, R15, UR8, R3 ;  /* 0x000000080f037c24 */ /* 0x000fe2000f8e0203 */
[----:B------:R-:W-:-:S04]  /*18b0*/  LEA R4, P0, R2, UR4, 0x2 ;  /* 0x0000000402047c11 */ /* 0x000fc8000f8010ff */
[----:B------:R-:W-:Y:S01]  /*18c0*/  LEA.HI.X R5, R2, UR5, R3, 0x2, P0 ;  /* 0x0000000502057c11 */ /* 0x000fe200080f1403 */
[----:B--2---:R-:W-:-:S05]  /*18d0*/  FMUL.FTZ R3, R0, R7 ;  /* 0x0000000700037220 */ /* 0x004fca0000410000 */
[----:B------:R1:W-:Y:S03]  /*18e0*/  STG.E desc[UR6][R4.64], R3 ;  /* 0x0000000304007986 */ /* 0x0003e6000c101906 */
.L_x_7860:
[----:B------:R-:W-:Y:S05]  /*18f0*/  BSYNC B0 ;  /* 0x0000000000007941 */ /* 0x000fea0003800000 */
.L_x_7859:
        /* <DEDUP_REMOVED lines=8> */
[----:B-1----:R-:W-:-:S05]  /*1980*/  IMAD R0, R3, 0x2, R12 ;  /* 0x0000000203007824 */ /* 0x002fca00078e020c */
[----:B------:R-:W-:-:S05]  /*1990*/  LEA R0, R3, R0, 0x1 ;  /* 0x0000000003007211 */ /* 0x000fca00078e08ff */
[----:B------:R-:W-:-:S04]  /*19a0*/  IMAD R0, R3, 0x2, R0 ;  /* 0x0000000203007824 */ /* 0x000fc800078e0200 */
[----:B------:R-:W-:-:S05]  /*19b0*/  IMAD.IADD R2, R0, 0x1, R3 ;  /* 0x0000000100027824 */ /* 0x000fca00078e0203 */
[----:B------:R-:W-:-:S03]  /*19c0*/  SHF.R.S32.HI R3, RZ, 0x1f, R2 ;  /* 0x0000001fff037819 */ /* 0x000fc60000011402 */
[----:B------:R-:W-:-:S04]  /*19d0*/  IMAD.WIDE.U32 R2, R14, UR8, R2 ;  /* 0x000000080e027c25 */ /* 0x000fc8000f8e0002 */
[----:B------:R-:W-:Y:S01]  /*19e0*/  IMAD R3, R15, UR8, R3 ;  /* 0x000000080f037c24 */ /* 0x000fe2000f8e0203 */
[----:B------:R-:W-:-:S04]  /*19f0*/  LEA R4, P0, R2, UR4, 0x2 ;  /* 0x0000000402047c11 */ /* 0x000fc8000f8010ff */
[----:B------:R-:W-:Y:S01]  /*1a00*/  LEA.HI.X R5, R2, UR5, R3, 0x2, P0 ;  /* 0x0000000502057c11 */ /* 0x000fe200080f1403 */
[----:B--2---:R-:W-:-:S05]  /*1a10*/  FMUL.FTZ R3, R8, R7 ;  /* 0x0000000708037220 */ /* 0x004fca0000410000 */
[----:B------:R1:W-:Y:S03]  /*1a20*/  STG.E desc[UR6][R4.64], R3 ;  /* 0x0000000304007986 */ /* 0x0003e6000c101906 */
.L_x_7862:
[----:B------:R-:W-:Y:S05]  /*1a30*/  BSYNC B0 ;  /* 0x0000000000007941 */ /* 0x000fea0003800000 */
.L_x_7861:
[----:B------:R-:W-:Y:S05]  /*1a40*/  @P4 EXIT ;  /* 0x000000000000494d */ /* 0x000fea0003800000 */
        /* <DEDUP_REMOVED lines=8> */
[----:B------:R-:W-:-:S04]  /*1ad0*/  IMAD R12, R3, 0x2, R12 ;  /* 0x00000002030c7824 */ /* 0x000fc800078e020c */
[----:B------:R-:W-:-:S05]  /*1ae0*/  IMAD R2, R3, 0x2, R12 ;  /* 0x0000000203027824 */ /* 0x000fca00078e020c */
[----:B------:R-:W-:-:S03]  /*1af0*/  SHF.R.S32.HI R3, RZ, 0x1f, R2 ;  /* 0x0000001fff037819 */ /* 0x000fc60000011402 */
[----:B------:R-:W-:-:S04]  /*1b00*/  IMAD.WIDE.U32 R2, R14, UR8, R2 ;  /* 0x000000080e027c25 */ /* 0x000fc8000f8e0002 */
[----:B------:R-:W-:Y:S01]  /*1b10*/  IMAD R15, R15, UR8, R3 ;  /* 0x000000080f0f7c24 */ /* 0x000fe2000f8e0203 */
[----:B------:R-:W-:Y:S01]  /*1b20*/  LEA R4, P0, R2, UR4, 0x2 ;  /* 0x0000000402047c11 */ /* 0x000fe2000f8010ff */
[----:B--2---:R-:W-:-:S03]  /*1b30*/  FMUL.FTZ R3, R9, R16 ;  /* 0x0000001009037220 */ /* 0x004fc60000410000 */
[----:B------:R-:W-:-:S05]  /*1b40*/  LEA.HI.X R5, R2, UR5, R15, 0x2, P0 ;  /* 0x0000000502057c11 */ /* 0x000fca00080f140f */
[----:B------:R-:W-:Y:S01]  /*1b50*/  STG.E desc[UR6][R4.64], R3 ;  /* 0x0000000304007986 */ /* 0x000fe2000c101906 */
[----:B------:R-:W-:Y:S05]  /*1b60*/  EXIT ;  /* 0x000000000000794d */ /* 0x000fea0003800000 */
.L_x_7843:
[----:B-1----:R-:W-:Y:S01]  /*1b70*/  MOV R30, R20 ;  /* 0x00000014001e7202 */ /* 0x002fe20000000f00 */
[----:B------:R-:W-:Y:S02]  /*1b80*/  IMAD.MOV.U32 R32, RZ, RZ, 0x10 ;  /* 0x00000010ff207424 */ /* 0x000fe400078e00ff */
[----:B------:R-:W-:Y:S02]  /*1b90*/  IMAD.MOV.U32 R33, RZ, RZ, 0x1f ;  /* 0x0000001fff217424 */ /* 0x000fe400078e00ff */
[----:B------:R-:W-:-:S07]  /*1ba0*/  IMAD.MOV.U32 R25, RZ, RZ, -0x1 ;  /* 0xffffffffff197424 */ /* 0x000fce00078e00ff */
[----:B------:R-:W-:Y:S05]  /*1bb0*/  WARPSYNC.COLLECTIVE R25, `(.L_x_7863) ;  /* 0x0000000019087348 */ /* 0x000fea0003c00000 */
[----:B------:R0:W1:Y:S02]  /*1bc0*/  SHFL.DOWN P6, R27, R30, R32, R33 ;  /* 0x080000201e1b7389 */ /* 0x00006400000c0021 */
[----:B01----:R-:W-:Y:S01]  /*1bd0*/  ENDCOLLECTIVE ;  /* 0x000000000000791b */ /* 0x003fe20003800000 */
.L_x_7863:
        /* <DEDUP_REMOVED lines=8> */
.L_x_7864:
        /* <DEDUP_REMOVED lines=8> */
.L_x_7865:
        /* <DEDUP_REMOVED lines=8> */
.L_x_7866:
        /* <DEDUP_REMOVED lines=8> */
.L_x_7867:
[----:B------:R-:W-:Y:S01]  /*1de0*/  IMAD.MOV.U32 R21, RZ, RZ, R27 ;  /* 0x000000ffff157224 */ /* 0x000fe200078e001b */
[----:B------:R-:W-:Y:S06]  /*1df0*/  BRA `(.L_x_7868) ;  /* 0xffffffec002c7947 */ /* 0x000fec000383ffff */
.L_x_7846:
[----:B-1----:R-:W-:Y:S02]  /*1e00*/  IMAD.MOV.U32 R30, RZ, RZ, R16 ;  /* 0x000000ffff1e7224 */ /* 0x002fe400078e0010 */
[----:B------:R-:W-:Y:S02]  /*1e10*/  IMAD.MOV.U32 R32, RZ, RZ, 0x10 ;  /* 0x00000010ff207424 */ /* 0x000fe400078e00ff */
[----:B------:R-:W-:Y:S02]  /*1e20*/  IMAD.MOV.U32 R33, RZ, RZ, 0x1f ;  /* 0x0000001fff217424 */ /* 0x000fe400078e00ff */
[----:B------:R-:W-:-:S07]  /*1e30*/  IMAD.MOV.U32 R25, RZ, RZ, -0x1 ;  /* 0xffffffffff197424 */ /* 0x000fce00078e00ff */
[----:B------:R-:W-:Y:S05]  /*1e40*/  WARPSYNC.COLLECTIVE R25, `(.L_x_7869) ;  /* 0x0000000019087348 */ /* 0x000fea0003c00000 */
[----:B------:R0:W1:Y:S02]  /*1e50*/  SHFL.DOWN P6, R27, R30, R32, R33 ;  /* 0x080000201e1b7389 */ /* 0x00006400000c0021 */
[----:B01----:R-:W-:Y:S01]  /*1e60*/  ENDCOLLECTIVE ;  /* 0x000000000000791b */ /* 0x003fe20003800000 */
.L_x_7869:
[----:B------:R-:W-:Y:S01]  /*1e70*/  IMAD.MOV.U32 R32, RZ, RZ, 0x8 ;  /* 0x00000008ff207424 */ /* 0x000fe200078e00ff */
[----:B------:R-:W-:-:S05]  /*1e80*/  MOV R19, R27 ;  /* 0x0000001b00137202 */ /* 0x000fca0000000f00 */
[----:B------:R-:W-:-:S04]  /*1e90*/  FADD.FTZ R19, R16, R19 ;  /* 0x0000001310137221 */ /* 0x000fc80000010000 */
[----:B------:R-:W-:-:S07]  /*1ea0*/  IMAD.MOV.U32 R30, RZ, RZ, R19 ;  /* 0x000000ffff1e7224 */ /* 0x000fce00078e0013 */
[----:B------:R-:W-:Y:S05]  /*1eb0*/  WARPSYNC.COLLECTIVE R25, `(.L_x_7870) ;  /* 0x0000000019087348 */ /* 0x000fea0003c00000 */
[----:B------:R0:W1:Y:S02]  /*1ec0*/  SHFL.DOWN P6, R27, R30, R32, R33 ;  /* 0x080000201e1b7389 */ /* 0x00006400000c0021 */
[----:B01----:R-:W-:Y:S01]  /*1ed0*/  ENDCOLLECTIVE ;  /* 0x000000000000791b */ /* 0x003fe20003800000 */
.L_x_7870:
[----:B------:R-:W-:Y:S02]  /*1ee0*/  IMAD.MOV.U32 R32, RZ, RZ, 0x4 ;  /* 0x00000004ff207424 */ /* 0x000fe400078e00ff */
[----:B------:R-:W-:-:S04]  /*1ef0*/  IMAD.MOV.U32 R18, RZ, RZ, R27 ;  /* 0x000000ffff127224 */ /* 0x000fc800078e001b */
[----:B------:R-:W-:-:S04]  /*1f00*/  FADD.FTZ R18, R19, R18 ;  /* 0x0000001213127221 */ /* 0x000fc80000010000 */
[----:B------:R-:W-:-:S07]  /*1f10*/  IMAD.MOV.U32 R30, RZ, RZ, R18 ;  /* 0x000000ffff1e7224 */ /* 0x000fce00078e0012 */
[----:B------:R-:W-:Y:S05]  /*1f20*/  WARPSYNC.COLLECTIVE R25, `(.L_x_7871) ;  /* 0x0000000019087348 */ /* 0x000fea0003c00000 */
[----:B------:R0:W1:Y:S02]  /*1f30*/  SHFL.DOWN P6, R27, R30, R32, R33 ;  /* 0x080000201e1b7389 */ /* 0x00006400000c0021 */
[----:B01----:R-:W-:Y:S01]  /*1f40*/  ENDCOLLECTIVE ;  /* 0x000000000000791b */ /* 0x003fe20003800000 */
.L_x_7871:
[----:B------:R-:W-:Y:S02]  /*1f50*/  IMAD.MOV.U32 R32, RZ, RZ, 0x2 ;  /* 0x00000002ff207424 */ /* 0x000fe400078e00ff */
[----:B------:R-:W-:-:S04]  /*1f60*/  IMAD.MOV.U32 R21, RZ, RZ, R27 ;  /* 0x000000ffff157224 */ /* 0x000fc800078e001b */
[----:B------:R-:W-:-:S05]  /*1f70*/  FADD.FTZ R21, R18, R21 ;  /* 0x0000001512157221 */ /* 0x000fca0000010000 */
[----:B------:R-:W-:-:S07]  /*1f80*/  MOV R30, R21 ;  /* 0x00000015001e7202 */ /* 0x000fce0000000f00 */
[----:B------:R-:W-:Y:S05]  /*1f90*/  WARPSYNC.COLLECTIVE R25, `(.L_x_7872) ;  /* 0x0000000019087348 */ /* 0x000fea0003c00000 */
[----:B------:R0:W1:Y:S02]  /*1fa0*/  SHFL.DOWN P6, R27, R30, R32, R33 ;  /* 0x080000201e1b7389 */ /* 0x00006400000c0021 */
[----:B01----:R-:W-:Y:S01]  /*1fb0*/  ENDCOLLECTIVE ;  /* 0x000000000000791b */ /* 0x003fe20003800000 */
.L_x_7872:
[----:B------:R-:W-:Y:S02]  /*1fc0*/  IMAD.MOV.U32 R32, RZ, RZ, 0x1 ;  /* 0x00000001ff207424 */ /* 0x000fe400078e00ff */
[----:B------:R-:W-:-:S04]  /*1fd0*/  IMAD.MOV.U32 R20, RZ, RZ, R27 ;  /* 0x000000ffff147224 */ /* 0x000fc800078e001b */
[----:B------:R-:W-:-:S04]  /*1fe0*/  FADD.FTZ R20, R21, R20 ;  /* 0x0000001415147221 */ /* 0x000fc80000010000 */
[----:B------:R-:W-:-:S07]  /*1ff0*/  IMAD.MOV.U32 R30, RZ, RZ, R20 ;  /* 0x000000ffff1e7224 */ /* 0x000fce00078e0014 */
[----:B------:R-:W-:Y:S05]  /*2000*/  WARPSYNC.COLLECTIVE R25, `(.L_x_7873) ;  /* 0x0000000019087348 */ /* 0x000fea0003c00000 */
[----:B------:R0:W1:Y:S02]  /*2010*/  SHFL.DOWN P6, R27, R30, R32, R33 ;  /* 0x080000201e1b7389 */ /* 0x00006400000c0021 */
[----:B01----:R-:W-:Y:S01]  /*2020*/  ENDCOLLECTIVE ;  /* 0x000000000000791b */ /* 0x003fe20003800000 */
.L_x_7873:
[----:B------:R-:W-:Y:S01]  /*2030*/  IMAD.MOV.U32 R23, RZ, RZ, R27 ;  /* 0x000000ffff177224 */ /* 0x000fe200078e001b */
[----:B------:R-:W-:Y:S06]  /*2040*/  BRA `(.L_x_7874) ;  /* 0xfffffff000147947 */ /* 0x000fec000383ffff */
.L_x_7875:
        /* <DEDUP_REMOVED lines=11> */
.L_x_12098:


//--------------------- .text._ZN2at6native43_GLOBAL__N__9ae7fba5_10_SoftMax_cu_9f978f6322cunn_SoftMaxForwardRegIfffNS1_22SoftMaxForwardEpilogueElLi8EEEvPT1_PKT_T3_ --------------------------
	.section	.text._ZN2at6native43_GLOBAL__N__9ae7fba5_10_SoftMax_cu_9f978f6322cunn_SoftMaxForwardRegIfffNS1_22SoftMaxForwardEpilogueElLi8EEEvPT1_PKT_T3_,"ax",@progbits
	.align	128
.text._ZN2at6native43_GLOBAL__N__9ae7fba5_10_SoftMax_cu_9f978f6322cunn_SoftMaxForwardRegIfffNS1_22SoftMaxForwardEpilogueElLi8EEEvPT1_PKT_T3_:
        .type           _ZN2at6native43_GLOBAL__N__9ae7fba5_10_SoftMax_cu_9f978f6322cunn_SoftMaxForwardRegIfffNS1_22SoftMaxForwardEpilogueElLi8EEEvPT1_PKT_T3_,@function
        .size           _ZN2at6native43_GLOBAL__N__9ae7fba5_10_SoftMax_cu_9f978f6322cunn_SoftMaxForwardRegIfffNS1_22SoftMaxForwardEpilogueElLi8EEEvPT1_PKT_T3_,(.L_x_12099 - _ZN2at6native43_GLOBAL__N__9ae7fba5_10_SoftMax_cu_9f978f6322cunn_SoftMaxForwardRegIfffNS1_22SoftMaxForwardEpilogueElLi8EEEvPT1_PKT_T3_)
        .other          _ZN2at6native43_GLOBAL__N__9ae7fba5_10_SoftMax_cu_9f978f6322cunn_SoftMaxForwardRegIfffNS1_22SoftMaxForwardEpilogueElLi8EEEvPT1_PKT_T3_,@"STO_CUDA_ENTRY STV_DEFAULT"
_ZN2at6native43_GLOBAL__N__9ae7fba5_10_SoftMax_cu_9f978f6322cunn_SoftMaxForwardRegIfffNS1_22SoftMaxForwardEpilogueElLi8EEEvPT1_PKT_T3_:
        /* <DEDUP_REMOVED lines=38> */
[----:B------:R1:W2:Y:S02]  /*0260*/  @!P6 LDG.E R0, desc[UR6][R12.64] ;  /* 0x000000060c00e981 */ /* 0x0002a4000c1e1900 */
[----:B------:R-:W-:Y:S01]  /*0270*/  @!P3 LEA.HI.X R15, R18, R15, R11, 0x2, P2 ;  /* 0x0000000f120fb211 */ /* 0x000fe200010f140b */
[----:B------:R-:W-:Y:S02]  /*0280*/  @!P0 IMAD R11, R9, UR8, R21 ;  /* 0x00000008090b8c24 */ /* 0x000fe4000f8e0215 */
[----:B------:R-:W3:Y:S01]  /*0290*/  @!P1 LDC.64 R18, c[0x0][0x218] ;  /* 0x00008600ff129b82 */ /* 0x000ee20000000a00 */
[----:B------:R-:W-:-:S04]  /*02a0*/  ISETP.GE.U32.AND P2, PT, R22, R8, PT ;  /* 0x000000081600720c */ /* 0x000fc80003f46070 */
[----:B------:R-:W-:Y:S02]  /*02b0*/  ISETP.GE.AND.EX P2, PT, R23, R9, PT, P2 ;  /* 0x000000091700720c */ /* 0x000fe40003f46320 */
[----:B0-----:R-:W-:-:S04]  /*02c0*/  @!P0 LEA R16, P3, R20, R16, 0x2 ;  /* 0x0000001014108211 */ /* 0x001fc800078610ff */
[----:B------:R-:W-:Y:S01]  /*02d0*/  @!P0 LEA.HI.X R17, R20, R17, R11, 0x2, P3 ;  /* 0x0000001114118211 */ /* 0x000fe200018f140b */
[----:B------:R-:W-:-:S06]  /*02e0*/  @!P1 IMAD R11, R9, UR8, R25 ;  /* 0x00000008090b9c24 */ /* 0x000fcc000f8e0219 */
[----:B------:R-:W0:Y:S01]  /*02f0*/  @!P2 LDC.64 R20, c[0x0][0x218] ;  /* 0x00008600ff14ab82 */ /* 0x000e220000000a00 */
[C---:B---3--:R-:W-:Y:S01]  /*0300*/  @!P1 LEA R18, P3, R24.reuse, R18, 0x2 ;  /* 0x0000001218129211 */ /* 0x048fe200078610ff */
[----:B------:R-:W3:Y:S03]  /*0310*/  @!P0 LDG.E R4, desc[UR6][R16.64] ;  /* 0x0000000610048981 */ /* 0x000ee6000c1e1900 */
[----:B------:R-:W-:Y:S01]  /*0320*/  @!P1 LEA.HI.X R19, R24, R19, R11, 0x2, P3 ;  /* 0x0000001318139211 */ /* 0x000fe200018f140b */
[----:B------:R-:W-:Y:S02]  /*0330*/  VIADD R24, R22, UR4 ;  /* 0x0000000416187c36 */ /* 0x000fe40008000000 */
[----:B------:R-:W-:Y:S02]  /*0340*/  @!P2 IMAD.WIDE.U32 R22, R8, UR8, R22 ;  /* 0x000000080816ac25 */ /* 0x000fe4000f8e0016 */
[----:B------:R-:W4:Y:S01]  /*0350*/  @!P1 LDG.E R5, desc[UR6][R18.64] ;  /* 0x0000000612059981 */ /* 0x000f22000c1e1900 */
        /* <DEDUP_REMOVED lines=8> */
[----:B------:R-:W5:Y:S03]  /*03e0*/  @!P2 LDG.E R6, desc[UR6][R20.64] ;  /* 0x000000061406a981 */ /* 0x000f66000c1e1900 */
[----:B------:R-:W-:Y:S01]  /*03f0*/  @!P3 IMAD R11, R9, UR8, R27 ;  /* 0x00000008090bbc24 */ /* 0x000fe2000f8e021b */
[----:B0-----:R-:W-:-:S04]  /*0400*/  @!P3 LEA R22, P4, R26, R22, 0x2 ;  /* 0x000000161a16b211 */ /* 0x001fc800078810ff */
[----:B------:R-:W-:Y:S01]  /*0410*/  @!P3 LEA.HI.X R23, R26, R23, R11, 0x2, P4 ;  /* 0x000000171a17b211 */ /* 0x000fe200020f140b */
[----:B------:R-:W-:-:S04]  /*0420*/  VIADD R26, R24, UR4 ;  /* 0x00000004181a7c36 */ /* 0x000fc80008000000 */
[----:B------:R-:W5:Y:S01]  /*0430*/  @!P3 LDG.E R7, desc[UR6][R22.64] ;  /* 0x000000061607b981 */ /* 0x000f62000c1e1900 */
        /* <DEDUP_REMOVED lines=19> */
[----:B------:R-:W3:Y:S01]  /*0570*/  @!P6 LDG.E R2, desc[UR6][R14.64] ;  /* 0x000000060e02e981 */ /* 0x000ee2000c1e1900 */
[----:B-1----:R-:W-:Y:S01]  /*0580*/  P2R R12, PR, RZ, 0x40 ;  /* 0x00000040ff0c7803 */ /* 0x002fe20000000000 */
[----:B------:R-:W-:Y:S01]  /*0590*/  BAR.SYNC.DEFER_BLOCKING 0x0 ;  /* 0x0000000000007b1d */ /* 0x000fe20000010000 */
[----:B------:R-:W-:Y:S02]  /*05a0*/  ISETP.NE.AND P6, PT, R29, RZ, PT ;  /* 0x000000ff1d00720c */ /* 0x000fe40003fc5270 */
[----:B------:R-:W-:-:S05]  /*05b0*/  MOV R13, 0xff7fffff ;  /* 0xff7fffff000d7802 */ /* 0x000fca0000000f00 */
[----:B------:R-:W0:Y:S01]  /*05c0*/  S2UR UR5, SR_CgaCtaId ;  /* 0x00000000000579c3 */ /* 0x000e220000008800 */
[----:B------:R-:W-:Y:S02]  /*05d0*/  UMOV UR4, 0x400 ;  /* 0x0000040000047882 */ /* 0x000fe40000000000 */
[----:B0-----:R-:W-:-:S03]  /*05e0*/  ULEA UR4, UR5, UR4, 0x18 ;  /* 0x0000000405047291 */ /* 0x001fc6000f8ec03f */
[----:B------:R-:W-:Y:S02]  /*05f0*/  ULDC UR5, c[0x0][0x0] ;  /* 0x0000000000057ab9 */ /* 0x000fe40000000800 */
[----:B------:R-:W-:Y:S01]  /*0600*/  USHF.R.U32.HI UR5, URZ, 0x5, UR5 ;  /* 0x000000053f057899 */ /* 0x000fe20008011605 */
[----:B--2---:R-:W-:-:S04]  /*0610*/  @!P5 FMNMX.FTZ R13, R3, -3.40282346638528859812e+38, !PT ;  /* 0xff7fffff030dd809 */ /* 0x004fc80007810000 */
[----:B------:R-:W-:Y:S02]  /*0620*/  @!P6 FMNMX.FTZ R13, R13, R0, !PT ;  /* 0x000000000d0de209 */ /* 0x000fe40007810000 */
[----:B------:R-:W-:-:S13]  /*0630*/  ISETP.NE.AND P6, PT, R12, RZ, PT ;  /* 0x000000ff0c00720c */ /* 0x000fda0003fc5270 */
[----:B---3--:R-:W-:-:S04]  /*0640*/  @!P6 FMNMX.FTZ R13, R13, R2, !PT ;  /* 0x000000020d0de209 */ /* 0x008fc80007810000 */
[----:B------:R-:W-:-:S04]  /*0650*/  @!P0 FMNMX.FTZ R13, R13, R4, !PT ;  /* 0x000000040d0d8209 */ /* 0x000fc80007810000 */
[----:B----4-:R-:W-:-:S04]  /*0660*/  @!P1 FMNMX.FTZ R13, R13, R5, !PT ;  /* 0x000000050d0d9209 */ /* 0x010fc80007810000 */
[----:B-----5:R-:W-:-:S04]  /*0670*/  @!P2 FMNMX.FTZ R13, R13, R6, !PT ;  /* 0x000000060d0da209 */ /* 0x020fc80007810000 */
        /* <DEDUP_REMOVED lines=52> */
.L_x_7901:
[----:B-1----:R-:W-:-:S04]  /*09c0*/  FSETP.GEU.FTZ.AND P6, PT, R18, R17, PT ;  /* 0x000000111200720b */ /* 0x002fc80003fde000 */
[----:B------:R-:W-:-:S09]  /*09d0*/  FSEL R14, R17, R18, !P6 ;  /* 0x00000012110e7208 */ /* 0x000fd20007000000 */
.L_x_7877:
[----:B------:R-:W-:Y:S05]  /*09e0*/  BSYNC B0 ;  /* 0x0000000000007941 */ /* 0x000fea0003800000 */
.L_x_7876:
        /* <DEDUP_REMOVED lines=12> */
[----:B------:R-:W-:-:S04]  /*0ab0*/  ISETP.NE.AND P6, PT, R19, RZ, PT ;  /* 0x000000ff1300720c */ /* 0x000fc80003fc5270 */
[----:B------:R-:W-:Y:S02]  /*0ac0*/  P2R R24, PR, RZ, 0x40 ;  /* 0x00000040ff187803 */ /* 0x000fe40000000000 */
[----:B------:R-:W-:-:S04]  /*0ad0*/  ISETP.NE.AND P6, PT, R30, RZ, PT ;  /* 0x000000ff1e00720c */ /* 0x000fc80003fc5270 */
[----:B------:R-:W-:Y:S01]  /*0ae0*/  P2R R31, PR, RZ, 0x40 ;  /* 0x00000040ff1f7803 */ /* 0x000fe20000000000 */
[----:B------:R-:W1:Y:S02]  /*0af0*/  LDS R13, [UR4] ;  /* 0x00000004ff0d7984 */ /* 0x000e640008000800 */
[--C-:B-1----:R-:W-:Y:S01]  /*0b00*/  @!P5 FADD.FTZ R14, R3, -R13.reuse ;  /* 0x8000000d030ed221 */ /* 0x102fe20000010000 */
[----:B------:R-:W-:-:S05]  /*0b10*/  @!P4 FADD.FTZ R15, R0, -R13 ;  /* 0x8000000d000fc221 */ /* 0x000fca0000010000 */
[--C-:B------:R-:W-:Y:S01]  /*0b20*/  @!P6 FADD.FTZ R16, R2, -R13.reuse ;  /* 0x8000000d0210e221 */ /* 0x100fe20000010000 */
[--C-:B0-----:R-:W-:Y:S01]  /*0b30*/  @!P1 FADD.FTZ R18, R5, -R13.reuse ;  /* 0x8000000d05129221 */ /* 0x101fe20000010000 */
[----:B------:R-:W-:Y:S01]  /*0b40*/  @!P5 FMUL.FTZ R14, R14, 1.4426950216293334961 ;  /* 0x3fb8aa3b0e0ed820 */ /* 0x000fe20000410000 */
[----:B------:R-:W-:Y:S01]  /*0b50*/  @!P4 FMUL.FTZ R15, R15, 1.4426950216293334961 ;  /* 0x3fb8aa3b0f0fc820 */ /* 0x000fe20000410000 */
[----:B------:R-:W-:Y:S01]  /*0b60*/  @!P6 FMUL.FTZ R16, R16, 1.4426950216293334961 ;  /* 0x3fb8aa3b1010e820 */ /* 0x000fe20000410000 */
[----:B------:R-:W-:Y:S01]  /*0b70*/  @!P1 FMUL.FTZ R19, R18, 1.4426950216293334961 ;  /* 0x3fb8aa3b12139820 */ /* 0x000fe20000410000 */
[----:B------:R-:W-:Y:S02]  /*0b80*/  IMAD.MOV.U32 R18, RZ, RZ, RZ ;  /* 0x000000ffff127224 */ /* 0x000fe400078e00ff */
[--C-:B------:R-:W-:Y:S01]  /*0b90*/  @!P2 FADD.FTZ R20, R6, -R13.reuse ;  /* 0x8000000d0614a221 */ /* 0x100fe20000010000 */
[----:B------:R-:W0:Y:S01]  /*0ba0*/  @!P5 MUFU.EX2 R14, R14 ;  /* 0x0000000e000ed308 */ /* 0x000e220000000800 */
[----:B------:R-:W-:-:S02]  /*0bb0*/  @!P3 FADD.FTZ R26, R7, -R13 ;  /* 0x8000000d071ab221 */ /* 0x000fc40000010000 */
[----:B------:R-:W-:Y:S02]  /*0bc0*/  @!P2 FMUL.FTZ R20, R20, 1.4426950216293334961 ;  /* 0x3fb8aa3b1414a820 */ /* 0x000fe40000410000 */
[----:B------:R-:W-:-:S03]  /*0bd0*/  @!P3 FMUL.FTZ R26, R26, 1.4426950216293334961 ;  /* 0x3fb8aa3b1a1ab820 */ /* 0x000fc60000410000 */
[----:B------:R-:W1:Y:S01]  /*0be0*/  @!P4 MUFU.EX2 R15, R15 ;  /* 0x0000000f000fc308 */ /* 0x000e620000000800 */
[----:B------:R-:W-:Y:S01]  /*0bf0*/  BAR.SYNC.DEFER_BLOCKING 0x0 ;  /* 0x0000000000007b1d */ /* 0x000fe20000010000 */
[----:B------:R-:W-:Y:S01]  /*0c00*/  ISETP.NE.AND P4, PT, R17, RZ, PT ;  /* 0x000000ff1100720c */ /* 0x000fe20003f85270 */
[----:B------:R-:W-:-:S04]  /*0c10*/  @!P0 FADD.FTZ R17, R4, -R13 ;  /* 0x8000000d04118221 */ /* 0x000fc80000010000 */
[----:B------:R-:W-:Y:S01]  /*0c20*/  @!P0 FMUL.FTZ R17, R17, 1.4426950216293334961 ;  /* 0x3fb8aa3b11118820 */ /* 0x000fe20000410000 */
[----:B------:R-:W2:Y:S01]  /*0c30*/  @!P6 MUFU.EX2 R16, R16 ;  /* 0x000000100010e308 */ /* 0x000ea20000000800 */
[----:B------:R-:W-:Y:S01]  /*0c40*/  ISETP.NE.AND P6, PT, R29, RZ, PT ;  /* 0x000000ff1d00720c */ /* 0x000fe20003fc5270 */
[----:B0-----:R-:W-:-:S05]  /*0c50*/  @!P5 FADD.FTZ R18, RZ, R14 ;  /* 0x0000000eff12d221 */ /* 0x001fca0000010000 */
[----:B------:R-:W-:Y:S01]  /*0c60*/  @!P4 FADD.FTZ R14, R28, -R13 ;  /* 0x8000000d1c0ec221 */ /* 0x000fe20000010000 */
[----:B------:R-:W0:Y:S03]  /*0c70*/  @!P0 MUFU.EX2 R17, R17 ;  /* 0x0000001100118308 */ /* 0x000e260000000800 */
[----:B------:R-:W-:-:S03]  /*0c80*/  @!P4 FMUL.FTZ R14, R14, 1.4426950216293334961 ;  /* 0x3fb8aa3b0e0ec820 */ /* 0x000fc60000410000 */
[----:B-1----:R-:W-:Y:S01]  /*0c90*/  @!P6 FADD.FTZ R18, R18, R15 ;  /* 0x0000000f1212e221 */ /* 0x002fe20000010000 */
[----:B------:R-:W-:Y:S01]  /*0ca0*/  ISETP.NE.AND P6, PT, R31, RZ, PT ;  /* 0x000000ff1f00720c */ /* 0x000fe20003fc5270 */
[----:B------:R-:W1:Y:S08]  /*0cb0*/  @!P1 MUFU.EX2 R19, R19 ;  /* 0x0000001300139308 */ /* 0x000e700000000800 */
[----:B------:R-:W3:Y:S04]  /*0cc0*/  @!P2 MUFU.EX2 R25, R20 ;  /* 0x000000140019a308 */ /* 0x000ee80000000800 */
[----:B--2---:R-:W-:Y:S01]  /*0cd0*/  @!P6 FADD.FTZ R18, R18, R16 ;  /* 0x000000101212e221 */ /* 0x004fe20000010000 */
[----:B------:R-:W-:-:S03]  /*0ce0*/  ISETP.NE.AND P6, PT, R24, RZ, PT ;  /* 0x000000ff1800720c */ /* 0x000fc60003fc5270 */
[----:B------:R-:W2:Y:S01]  /*0cf0*/  @!P3 MUFU.EX2 R27, R26 ;  /* 0x0000001a001bb308 */ /* 0x000ea20000000800 */
[----:B0-----:R-:W-:-:S04]  /*0d00*/  @!P0 FADD.FTZ R18, R18, R17 ;  /* 0x0000001112128221 */ /* 0x001fc80000010000 */
[----:B-1----:R-:W-:-:S03]  /*0d10*/  @!P1 FADD.FTZ R18, R18, R19 ;  /* 0x0000001312129221 */ /* 0x002fc60000010000 */
[----:B------:R-:W0:Y:S01]  /*0d20*/  @!P4 MUFU.EX2 R15, R14 ;  /* 0x0000000e000fc308 */ /* 0x000e220000000800 */
[----:B---3--:R-:W-:Y:S01]  /*0d30*/  @!P2 FADD.FTZ R18, R18, R25 ;  /* 0x000000191212a221 */ /* 0x008fe20000010000 */
[----:B------:R-:W-:-:S04]  /*0d40*/  SHF.R.S32.HI R25, RZ, 0x1f, R10 ;  /* 0x0000001fff197819 */ /* 0x000fc8000001140a */
[----:B------:R-:W-:Y:S01]  /*0d50*/  LEA.HI R25, R25, R10, RZ, 0x5 ;  /* 0x0000000a19197211 */ /* 0x000fe200078f28ff */
        /* <DEDUP_REMOVED lines=32> */
.L_x_7907:
[----:B-1----:R-:W-:-:S07]  /*0f60*/  FADD.FTZ R15, R19, R16 ;  /* 0x00000010130f7221 */ /* 0x002fce0000010000 */
.L_x_7880:
[----:B------:R-:W-:Y:S05]  /*0f70*/  BSYNC B0 ;  /* 0x0000000000007941 */ /* 0x000fea0003800000 */
.L_x_7879:
        /* <DEDUP_REMOVED lines=10> */
[----:B------:R-:W-:-:S04]  /*1020*/  IMAD.WIDE.U32 R16, R8, UR8, R14 ;  /* 0x0000000808107c25 */ /* 0x000fc8000f8e000e */
[----:B------:R-:W-:Y:S01]  /*1030*/  IMAD R15, R9, UR8, R17 ;  /* 0x00000008090f7c24 */ /* 0x000fe2000f8e0211 */
[----:B------:R-:W-:-:S04]  /*1040*/  LEA R14, P5, R16, UR4, 0x2 ;  /* 0x00000004100e7c11 */ /* 0x000fc8000f8a10ff */
[----:B------:R-:W-:Y:S01]  /*1050*/  LEA.HI.X R15, R16, UR5, R15, 0x2, P5 ;  /* 0x00000005100f7c11 */ /* 0x000fe2000a8f140f */
[----:B------:R-:W-:Y:S02]  /*1060*/  FADD.FTZ R16, R3, -R13 ;  /* 0x8000000d03107221 */ /* 0x000fe40000010000 */
[----:B--2---:R-:W-:Y:S02]  /*1070*/  MUFU.RCP R3, R12 ;  /* 0x0000000c00037308 */ /* 0x004fe40000001000 */
[----:B------:R-:W-:-:S06]  /*1080*/  FMUL.FTZ R16, R16, 1.4426950216293334961 ;  /* 0x3fb8aa3b10107820 */ /* 0x000fcc0000410000 */
[----:B------:R-:W1:Y:S02]  /*1090*/  MUFU.EX2 R16, R16 ;  /* 0x0000001000107308 */ /* 0x000e640000000800 */
[----:B-1----:R-:W-:-:S05]  /*10a0*/  FMUL.FTZ R3, R16, R3 ;  /* 0x0000000310037220 */ /* 0x002fca0000410000 */
[----:B------:R1:W-:Y:S02]  /*10b0*/  STG.E desc[UR6][R14.64], R3 ;  /* 0x000000030e007986 */ /* 0x0003e4000c101906 */
.L_x_7883:
[----:B------:R-:W-:Y:S05]  /*10c0*/  BSYNC B0 ;  /* 0x0000000000007941 */ /* 0x000fea0003800000 */
.L_x_7882:
[----:B------:R-:W-:Y:S01]  /*10d0*/  ISETP.NE.AND P5, PT, R29, RZ, PT ;  /* 0x000000ff1d00720c */ /* 0x000fe20003fa5270 */
[----:B------:R-:W-:-:S12]  /*10e0*/  BSSY B0, `(.L_x_7884) ;  /* 0x0000010000007945 */ /* 0x000fd80003800000 */
[----:B------:R-:W-:Y:S05]  /*10f0*/  @P5 BRA `(.L_x_7885) ;  /* 0x0000000000385947 */ /* 0x000fea0003800000 */
[----:B------:R-:W-:Y:S01]  /*1100*/  FADD.FTZ R0, R0, -R13 ;  /* 0x8000000d00007221 */ /* 0x000fe20000010000 */
[----:B------:R-:W-:Y:S01]  /*1110*/  ULDC UR4, c[0x0][0x0] ;  /* 0x0000000000047ab9 */ /* 0x000fe20000000800 */
[----:B0-2---:R-:W-:Y:S01]  /*1120*/  MUFU.RCP R19, R12 ;  /* 0x0000000c00137308 */ /* 0x005fe20000001000 */
[----:B-1----:R-:W-:Y:S01]  /*1130*/  IADD3 R14, R10, UR4, RZ ;  /* 0x000000040a0e7c10 */ /* 0x002fe2000fffe0ff */
[----:B------:R-:W-:Y:S01]  /*1140*/  FMUL.FTZ R0, R0, 1.4426950216293334961 ;  /* 0x3fb8aa3b00007820 */ /* 0x000fe20000410000 */
[----:B------:R-:W-:Y:S02]  /*1150*/  ULDC.64 UR4, c[0x0][0x210] ;  /* 0x0000840000047ab9 */ /* 0x000fe40000000a00 */
[----:B------:R-:W-:-:S03]  /*1160*/  SHF.R.S32.HI R15, RZ, 0x1f, R14 ;  /* 0x0000001fff0f7819 */ /* 0x000fc6000001140e */
[----:B------:R-:W0:Y:S01]  /*1170*/  MUFU.EX2 R0, R0 ;  /* 0x0000000000007308 */ /* 0x000e220000000800 */
[----:B------:R-:W-:-:S04]  /*1180*/  IMAD.WIDE.U32 R14, R8, UR8, R14 ;  /* 0x00000008080e7c25 */ /* 0x000fc8000f8e000e */
[----:B------:R-:W-:Y:S01]  /*1190*/  IMAD R3, R9, UR8, R15 ;  /* 0x0000000809037c24 */ /* 0x000fe2000f8e020f */
[----:B------:R-:W-:-:S04]  /*11a0*/  LEA R16, P5, R14, UR4, 0x2 ;  /* 0x000000040e107c11 */ /* 0x000fc8000f8a10ff */
[----:B------:R-:W-:Y:S01]  /*11b0*/  LEA.HI.X R17, R14, UR5, R3, 0x2, P5 ;  /* 0x000000050e117c11 */ /* 0x000fe2000a8f1403 */
[----:B0-----:R-:W-:-:S05]  /*11c0*/  FMUL.FTZ R3, R0, R19 ;  /* 0x0000001300037220 */ /* 0x001fca0000410000 */
[----:B------:R3:W-:Y:S03]  /*11d0*/  STG.E desc[UR6][R16.64], R3 ;  /* 0x0000000310007986 */ /* 0x0007e6000c101906 */
.L_x_7885:
[----:B------:R-:W-:Y:S05]  /*11e0*/  BSYNC B0 ;  /* 0x0000000000007941 */ /* 0x000fea0003800000 */
.L_x_7884:
[----:B------:R-:W-:Y:S01]  /*11f0*/  ISETP.NE.AND P5, PT, R30, RZ, PT ;  /* 0x000000ff1e00720c */ /* 0x000fe20003fa5270 */
[----:B------:R-:W-:-:S12]  /*1200*/  BSSY B0, `(.L_x_7886) ;  /* 0x0000010000007945 */ /* 0x000fd80003800000 */
[----:B------:R-:W-:Y:S05]  /*1210*/  @P5 BRA `(.L_x_7887) ;  /* 0x0000000000385947 */ /* 0x000fea0003800000 */
[----:B-1-3--:R-:W1:Y:S01]  /*1220*/  LDC R3, c[0x0][RZ] ;  /* 0x00000000ff037b82 */ /* 0x00ae620000000800 */
[----:B------:R-:W-:Y:S01]  /*1230*/  FADD.FTZ R2, R2, -R13 ;  /* 0x8000000d02027221 */ /* 0x000fe20000010000 */
[----:B--2---:R-:W-:Y:S01]  /*1240*/  MUFU.RCP R17, R12 ;  /* 0x0000000c00117308 */ /* 0x004fe20000001000 */
[----:B------:R-:W-:Y:S02]  /*1250*/  ULDC.64 UR4, c[0x0][0x210] ;  /* 0x0000840000047ab9 */ /* 0x000fe40000000a00 */
[----:B------:R-:W-:-:S06]  /*1260*/  FMUL.FTZ R0, R2, 1.4426950216293334961 ;  /* 0x3fb8aa3b02007820 */ /* 0x000fcc0000410000 */
[----:B------:R-:W2:Y:S01]  /*1270*/  MUFU.EX2 R0, R0 ;  /* 0x0000000000007308 */ /* 0x000ea20000000800 */
[----:B-1----:R-:W-:-:S05]  /*1280*/  IMAD R2, R3, 0x2, R10 ;  /* 0x0000000203027824 */ /* 0x002fca00078e020a */
[----:B------:R-:W-:-:S03]  /*1290*/  SHF.R.S32.HI R3, RZ, 0x1f, R2 ;  /* 0x0000001fff037819 */ /* 0x000fc60000011402 */
[----:B------:R-:W-:-:S04]  /*12a0*/  IMAD.WIDE.U32 R2, R8, UR8, R2 ;  /* 0x0000000808027c25 */ /* 0x000fc8000f8e0002 */
[----:B------:R-:W-:Y:S01]  /*12b0*/  IMAD R3, R9, UR8, R3 ;  /* 0x0000000809037c24 */ /* 0x000fe2000f8e0203 */
[----:B------:R-:W-:-:S04]  /*12c0*/  LEA R14, P5, R2, UR4, 0x2 ;  /* 0x00000004020e7c11 */ /* 0x000fc8000f8a10ff */
[----:B------:R-:W-:Y:S01]  /*12d0*/  LEA.HI.X R15, R2, UR5, R3, 0x2, P5 ;  /* 0x00000005020f7c11 */ /* 0x000fe2000a8f1403 */
[----:B--2---:R-:W-:-:S05]  /*12e0*/  FMUL.FTZ R3, R0, R17 ;  /* 0x0000001100037220 */ /* 0x004fca0000410000 */
[----:B------:R4:W-:Y:S03]  /*12f0*/  STG.E desc[UR6][R14.64], R3 ;  /* 0x000000030e007986 */ /* 0x0009e6000c101906 */
.L_x_7887:
[----:B------:R-:W-:Y:S05]  /*1300*/  BSYNC B0 ;  /* 0x0000000000007941 */ /* 0x000fea0003800000 */
.L_x_7886:
        /* <DEDUP_REMOVED lines=17> */
.L_x_7889:
[----:B------:R-:W-:Y:S05]  /*1420*/  BSYNC B0 ;  /* 0x0000000000007941 */ /* 0x000fea0003800000 */
.L_x_7888:
        /* <DEDUP_REMOVED lines=17> */
.L_x_7891:
[----:B------:R-:W-:Y:S05]  /*1540*/  BSYNC B0 ;  /* 0x0000000000007941 */ /* 0x000fea0003800000 */
.L_x_7890:
        /* <DEDUP_REMOVED lines=18> */
.L_x_7893:
[----:B------:R-:W-:Y:S05]  /*1670*/  BSYNC B0 ;  /* 0x0000000000007941 */ /* 0x000fea0003800000 */
.L_x_7892:
        /* <DEDUP_REMOVED lines=18> */
.L_x_7895:
[----:B------:R-:W-:Y:S05]  /*17a0*/  BSYNC B0 ;  /* 0x0000000000007941 */ /* 0x000fea0003800000 */
.L_x_7894:
        /* <DEDUP_REMOVED lines=9> */
[----:B------:R-:W-:-:S05]  /*1840*/  LEA R10, R3, R10, 0x1 ;  /* 0x0000000a030a7211 */ /* 0x000fca00078e08ff */
[----:B------:R-:W-:-:S05]  /*1850*/  IMAD.IADD R2, R10, 0x1, R3 ;  /* 0x000000010a027824 */ /* 0x000fca00078e0203 */
        /* <DEDUP_REMOVED lines=8> */
.L_x_7878:
[----:B-1----:R-:W-:Y:S02]  /*18e0*/  IMAD.MOV.U32 R23, RZ, RZ, R14 ;  /* 0x000000ffff177224 */ /* 0x002fe400078e000e */
[----:B------:R-:W-:Y:S02]  /*18f0*/  IMAD.MOV.U32 R24, RZ, RZ, 0x10 ;  /* 0x00000010ff187424 */ /* 0x000fe400078e00ff */
[----:B------:R-:W-:Y:S02]  /*1900*/  IMAD.MOV.U32 R25, RZ, RZ, 0x1f ;  /* 0x0000001fff197424 */ /* 0x000fe400078e00ff */
[----:B------:R-:W-:-:S07]  /*1910*/  IMAD.MOV.U32 R20, RZ, RZ, -0x1 ;  /* 0xffffffffff147424 */ /* 0x000fce00078e00ff */
[----:B------:R-:W-:Y:S05]  /*1920*/  WARPSYNC.COLLECTIVE R20, `(.L_x_7896) ;  /* 0x0000000014087348 */ /* 0x000fea0003c00000 */
[----:B------:R0:W1:Y:S02]  /*1930*/  SHFL.DOWN P6, R22, R23, R24, R25 ;  /* 0x0800001817167389 */ /* 0x00006400000c0019 */
[----:B01----:R-:W-:Y:S01]  /*1940*/  ENDCOLLECTIVE ;  /* 0x000000000000791b */ /* 0x003fe20003800000 */
.L_x_7896:
        /* <DEDUP_REMOVED lines=8> */
.L_x_7897:
        /* <DEDUP_REMOVED lines=8> */
.L_x_7898:
        /* <DEDUP_REMOVED lines=8> */
.L_x_7899:
        /* <DEDUP_REMOVED lines=8> */
.L_x_7900:
[----:B------:R-:W-:Y:S01]  /*1b50*/  IMAD.MOV.U32 R17, RZ, RZ, R22 ;  /* 0x000000ffff117224 */ /* 0x000fe200078e0016 */
[----:B------:R-:W-:Y:S06]  /*1b60*/  BRA `(.L_x_7901) ;  /* 0xffffffec00947947 */ /* 0x000fec000383ffff */
.L_x_7881:
[----:B-1----:R-:W-:Y:S01]  /*1b70*/  MOV R23, R15 ;  /* 0x0000000f00177202 */ /* 0x002fe20000000f00 */
[----:B------:R-:W-:Y:S02]  /*1b80*/  IMAD.MOV.U32 R24, RZ, RZ, 0x10 ;  /* 0x00000010ff187424 */ /* 0x000fe400078e00ff */
[----:B------:R-:W-:Y:S02]  /*1b90*/  IMAD.MOV.U32 R25, RZ, RZ, 0x1f ;  /* 0x0000001fff197424 */ /* 0x000fe400078e00ff */
[----:B------:R-:W-:-:S07]  /*1ba0*/  IMAD.MOV.U32 R20, RZ, RZ, -0x1 ;  /* 0xffffffffff147424 */ /* 0x000fce00078e00ff */
[----:B------:R-:W-:Y:S05]  /*1bb0*/  WARPSYNC.COLLECTIVE R20, `(.L_x_7902) ;  /* 0x0000000014087348 */ /* 0x000fea0003c00000 */
[----:B------:R0:W1:Y:S02]  /*1bc0*/  SHFL.DOWN P6, R22, R23, R24, R25 ;  /* 0x0800001817167389 */ /* 0x00006400000c0019 */
[----:B01----:R-:W-:Y:S01]  /*1bd0*/  ENDCOLLECTIVE ;  /* 0x000000000000791b */ /* 0x003fe20003800000 */
.L_x_7902:
[----:B------:R-:W-:Y:S01]  /*1be0*/  HFMA2.MMA R24, -RZ, RZ, 0, 4.76837158203125e-07 ;  /* 0x00000008ff187435 */ /* 0x000fe200000001ff */
[----:B------:R-:W-:-:S04]  /*1bf0*/  IMAD.MOV.U32 R12, RZ, RZ, R22 ;  /* 0x000000ffff0c7224 */ /* 0x000fc800078e0016 */
[----:B------:R-:W-:-:S04]  /*1c00*/  FADD.FTZ R12, R15, R12 ;  /* 0x0000000c0f0c7221 */ /* 0x000fc80000010000 */
[----:B------:R-:W-:-:S07]  /*1c10*/  IMAD.MOV.U32 R23, RZ, RZ, R12 ;  /* 0x000000ffff177224 */ /* 0x000fce00078e000c */
[----:B------:R-:W-:Y:S05]  /*1c20*/  WARPSYNC.COLLECTIVE R20, `(.L_x_7903) ;  /* 0x0000000014087348 */ /* 0x000fea0003c00000 */
[----:B------:R0:W1:Y:S02]  /*1c30*/  SHFL.DOWN P6, R22, R23, R24, R25 ;  /* 0x0800001817167389 */ /* 0x00006400000c0019 */
[----:B01----:R-:W-:Y:S01]  /*1c40*/  ENDCOLLECTIVE ;  /* 0x000000000000791b */ /* 0x003fe20003800000 */
.L_x_7903:
[----:B------:R-:W-:Y:S02]  /*1c50*/  IMAD.MOV.U32 R24, RZ, RZ, 0x4 ;  /* 0x00000004ff187424 */ /* 0x000fe400078e00ff */
[----:B------:R-:W-:-:S04]  /*1c60*/  IMAD.MOV.U32 R17, RZ, RZ, R22 ;  /* 0x000000ffff117224 */ /* 0x000fc800078e0016 */
[----:B------:R-:W-:-:S04]  /*1c70*/  FADD.FTZ R17, R12, R17 ;  /* 0x000000110c117221 */ /* 0x000fc80000010000 */
[----:B------:R-:W-:-:S07]  /*1c80*/  IMAD.MOV.U32 R23, RZ, RZ, R17 ;  /* 0x000000ffff177224 */ /* 0x000fce00078e0011 */
[----:B------:R-:W-:Y:S05]  /*1c90*/  WARPSYNC.COLLECTIVE R20, `(.L_x_7904) ;  /* 0x0000000014087348 */ /* 0x000fea0003c00000 */
[----:B------:R0:W1:Y:S02]  /*1ca0*/  SHFL.DOWN P6, R22, R23, R24, R25 ;  /* 0x0800001817167389 */ /* 0x00006400000c0019 */
[----:B01----:R-:W-:Y:S01]  /*1cb0*/  ENDCOLLECTIVE ;  /* 0x000000000000791b */ /* 0x003fe20003800000 */
.L_x_7904:
[----:B------:R-:W-:Y:S01]  /*1cc0*/  MOV R24, 0x2 ;  /* 0x0000000200187802 */ /* 0x000fe20000000f00 */
[----:B------:R-:W-:-:S04]  /*1cd0*/  IMAD.MOV.U32 R14, RZ, RZ, R22 ;  /* 0x000000ffff0e7224 */ /* 0x000fc800078e0016 */
[----:B------:R-:W-:-:S04]  /*1ce0*/  FADD.FTZ R14, R17, R14 ;  /* 0x0000000e110e7221 */ /* 0x000fc80000010000 */
[----:B------:R-:W-:-:S07]  /*1cf0*/  IMAD.MOV.U32 R23, RZ, RZ, R14 ;  /* 0x000000ffff177224 */ /* 0x000fce00078e000e */
[----:B------:R-:W-:Y:S05]  /*1d00*/  WARPSYNC.COLLECTIVE R20, `(.L_x_7905) ;  /* 0x0000000014087348 */ /* 0x000fea0003c00000 */
[----:B------:R0:W1:Y:S02]  /*1d10*/  SHFL.DOWN P6, R22, R23, R24, R25 ;  /* 0x0800001817167389 */ /* 0x00006400000c0019 */
[----:B01----:R-:W-:Y:S01]  /*1d20*/  ENDCOLLECTIVE ;  /* 0x000000000000791b */ /* 0x003fe20003800000 */
.L_x_7905:
[----:B------:R-:W-:Y:S02]  /*1d30*/  IMAD.MOV.U32 R24, RZ, RZ, 0x1 ;  /* 0x00000001ff187424 */ /* 0x000fe400078e00ff */
[----:B------:R-:W-:-:S04]  /*1d40*/  IMAD.MOV.U32 R19, RZ, RZ, R22 ;  /* 0x000000ffff137224 */ /* 0x000fc800078e0016 */
[----:B------:R-:W-:-:S04]  /*1d50*/  FADD.FTZ R19, R14, R19 ;  /* 0x000000130e137221 */ /* 0x000fc80000010000 */
[----:B------:R-:W-:-:S07]  /*1d60*/  IMAD.MOV.U32 R23, RZ, RZ, R19 ;  /* 0x000000ffff177224 */ /* 0x000fce00078e0013 */
[----:B------:R-:W-:Y:S05]  /*1d70*/  WARPSYNC.COLLECTIVE R20, `(.L_x_7906) ;  /* 0x0000000014087348 */ /* 0x000fea0003c00000 */
[----:B------:R0:W1:Y:S02]  /*1d80*/  SHFL.DOWN P6, R22, R23, R24, R25 ;  /* 0x0800001817167389 */ /* 0x00006400000c0019 */
[----:B01----:R-:W-:Y:S01]  /*1d90*/  ENDCOLLECTIVE ;  /* 0x000000000000791b */ /* 0x003fe20003800000 */
.L_x_7906:
[----:B------:R-:W-:Y:S01]  /*1da0*/  IMAD.MOV.U32 R16, RZ, RZ, R22 ;  /* 0x000000ffff107224 */ /* 0x000fe200078e0016 */
[----:B------:R-:W-:Y:S06]  /*1db0*/  BRA `(.L_x_7907) ;  /* 0xfffffff000687947 */ /* 0x000fec000383ffff */
.L_x_7908:
        /* <DEDUP_REMOVED lines=12> */
.L_x_12099:


//--------------------- .text._ZN2at6native43_GLOBAL__N__9ae7fba5_10_SoftMax_cu_9f978f6322cunn_SoftMaxForwardRegIfffNS1_22SoftMaxForwardEpilogueElLi7EEEvPT1_PKT_T3_ --------------------------
	.section	.text._ZN2at6native43_GLOBAL__N__9ae7fba5_10_SoftMax_cu_9f978f6322cunn_SoftMaxForwardRegIfffNS1_22SoftMaxForwardEpilogueElLi7EEEvPT1_PKT_T3_,"ax",@progbits
	.align	128
.text._ZN2at6native43_GLOBAL__N__9ae7fba5_10_SoftMax_cu_9f978f6322cunn_SoftMaxForwardRegIfffNS1_22SoftMaxForwardEpilogueElLi7EEEvPT1_PKT_T3_:
        .type           _ZN2at6native43_GLOBAL__N__9ae7fba5_10_SoftMax_cu_9f978f6322cunn_SoftMaxForwardRegIfffNS1_22SoftMaxForwardEpilogueElLi7EEEvPT1_PKT_T3_,@function
        .size           _ZN2at6native43_GLOBAL__N__9ae7fba5_10_SoftMax_cu_9f978f6322cunn_SoftMaxForwardRegIfffNS1_22SoftMaxForwardEpilogueElLi7EEEvPT1_PKT_T3_,(.L_x_12100 - _ZN2at6native43_GLOBAL__N__9ae7fba5_10_SoftMax_cu_9f978f6322cunn_SoftMaxForwardRegIfffNS1_22SoftMaxForwardEpilogueElLi7EEEvPT1_PKT_T3_)
        .other          _ZN2at6native43_GLOBAL__N__9ae7fba5_10_SoftMax_cu_9f978f6322cunn_SoftMaxForwardRegIfffNS1_22SoftMaxForwardEpilogueElLi7EEEvPT1_PKT_T3_,@"STO_CUDA_ENTRY STV_DEFAULT"
_ZN2at6native43_GLOBAL__N__9ae7fba5_10_SoftMax_cu_9f978f6322cunn_SoftMaxForwardRegIfffNS1_22SoftMaxForwardEpilogueElLi7EEEvPT1_PKT_T3_:
        /* <DEDUP_REMOVED lines=22> */
[----:B------:R-:W-:Y:S01]  /*0160*/  ISETP.GE.U32.AND P2, PT, R28, R10, PT ;  /* 0x0000000a1c00720c */ /* 0x000fe20003f46070 */
[C---:B--2---:R-:W-:Y:S01]  /*0170*/  @!P4 IMAD.WIDE.U32 R14, R10.reuse, UR8, R14 ;  /* 0x000000080a0ecc25 */ /* 0x044fe2000f8e000e */
[----:B------:R-:W-:Y:S02]  /*0180*/  P2R R22, PR, RZ, 0x10 ;  /* 0x00000010ff167803 */ /* 0x000fe40000000000 */
[----:B------:R-:W-:Y:S01]  /*0190*/  ISETP.GE.AND.EX P2, PT, R29, R11, PT, P2 ;  /* 0x0000000b1d00720c */ /* 0x000fe20003f46320 */
[----:B------:R-:W-:Y:S01]  /*01a0*/  @!P4 IMAD R9, R11, UR8, R15 ;  /* 0x000000080b09cc24 */ /* 0x000fe2000f8e020f */
[----:B------:R-:W-:Y:S01]  /*01b0*/  SHF.R.S32.HI R27, RZ, 0x1f, R26 ;  /* 0x0000001fff1b7819 */ /* 0x000fe2000001141a */
[----:B------:R-:W1:Y:S01]  /*01c0*/  @!P0 LDC.64 R16, c[0x0][0x218] ;  /* 0x00008600ff108b82 */ /* 0x000e620000000a00 */
[----:B------:R-:W-:-:S04]  /*01d0*/  @!P0 IMAD.WIDE.U32 R12, R10, UR8, R12 ;  /* 0x000000080a0c8c25 */ /* 0x000fc8000f8e000c */
        /* <DEDUP_REMOVED lines=11> */
[----:B------:R2:W3:Y:S03]  /*0290*/  @!P0 LDG.E R2, desc[UR6][R16.64] ;  /* 0x0000000610028981 */ /* 0x0004e6000c1e1900 */
[----:B------:R-:W-:Y:S02]  /*02a0*/  ISETP.GE.AND.EX P3, PT, R27, R11, PT, P3 ;  /* 0x0000000b1b00720c */ /* 0x000fe40003f66330 */
[----:B0-----:R-:W-:-:S04]  /*02b0*/  @!P1 LEA R14, P4, R20, R14, 0x2 ;  /* 0x0000000e140e9211 */ /* 0x001fc800078810ff */
[----:B------:R-:W-:Y:S01]  /*02c0*/  @!P1 LEA.HI.X R15, R20, R15, R9, 0x2, P4 ;  /* 0x0000000f140f9211 */ /* 0x000fe200020f1409 */
[----:B------:R-:W-:-:S06]  /*02d0*/  @!P2 IMAD R9, R11, UR8, R29 ;  /* 0x000000080b09ac24 */ /* 0x000fcc000f8e021d */
[----:B------:R-:W0:Y:S01]  /*02e0*/  @!P3 LDC.64 R20, c[0x0][0x218] ;  /* 0x00008600ff14bb82 */ /* 0x000e220000000a00 */
[C---:B-1----:R-:W-:Y:S01]  /*02f0*/  @!P2 LEA R24, P4, R28.reuse, R12, 0x2 ;  /* 0x0000000c1c18a211 */ /* 0x042fe200078810ff */
[----:B------:R-:W4:Y:S03]  /*0300*/  @!P1 LDG.E R0, desc[UR6][R14.64] ;  /* 0x000000060e009981 */ /* 0x000f26000c1e1900 */
[----:B------:R-:W-:Y:S01]  /*0310*/  @!P2 LEA.HI.X R25, R28, R13, R9, 0x2, P4 ;  /* 0x0000000d1c19a211 */ /* 0x000fe200020f1409 */
[----:B------:R-:W-:Y:S02]  /*0320*/  VIADD R28, R26, UR4 ;  /* 0x000000041a1c7c36 */ /* 0x000fe40008000000 */
[----:B------:R-:W-:Y:S02]  /*0330*/  @!P3 IMAD.WIDE.U32 R26, R10, UR8, R26 ;  /* 0x000000080a1abc25 */ /* 0x000fe4000f8e001a */
[----:B------:R-:W5:Y:S01]  /*0340*/  @!P2 LDG.E R5, desc[UR6][R24.64] ;  /* 0x000000061805a981 */ /* 0x000f62000c1e1900 */
        /* <DEDUP_REMOVED lines=20> */
[----:B------:R-:W-:Y:S02]  /*0490*/  @!P5 LEA.HI.X R13, R28, R13, R23, 0x2, P6 ;  /* 0x0000000d1c0dd211 */ /* 0x000fe400030f1417 */
[----:B------:R-:W-:-:S03]  /*04a0*/  ISETP.NE.AND P6, PT, R22, RZ, PT ;  /* 0x000000ff1600720c */ /* 0x000fc60003fc5270 */
[----:B------:R-:W3:Y:S10]  /*04b0*/  @!P5 LDG.E R3, desc[UR6][R12.64] ;  /* 0x000000060c03d981 */ /* 0x000ef4000c1e1900 */
[----:B------:R0:W4:Y:S01]  /*04c0*/  @!P6 LDG.E R4, desc[UR6][R18.64] ;  /* 0x000000061204e981 */ /* 0x000122000c1e1900 */
[----:B------:R-:W-:-:S02]  /*04d0*/  MOV R23, 0xff7fffff ;  /* 0xff7fffff00177802 */ /* 0x000fc40000000f00 */
[----:B--2---:R-:W-:Y:S01]  /*04e0*/  SHF.R.S32.HI R17, RZ, 0x1f, R8 ;  /* 0x0000001fff117819 */ /* 0x004fe20000011408 */
[----:B------:R-:W1:Y:S01]  /*04f0*/  S2UR UR5, SR_CgaCtaId ;  /* 0x00000000000579c3 */ /* 0x000e620000008800 */
[----:B------:R-:W-:Y:S02]  /*0500*/  UMOV UR4, 0x400 ;  /* 0x0000040000047882 */ /* 0x000fe40000000000 */
[----:B-1----:R-:W-:-:S03]  /*0510*/  ULEA UR4, UR5, UR4, 0x18 ;  /* 0x0000000405047291 */ /* 0x002fc6000f8ec03f */
[----:B------:R-:W-:Y:S02]  /*0520*/  ULDC UR5, c[0x0][0x0] ;  /* 0x0000000000057ab9 */ /* 0x000fe40000000800 */
[----:B------:R-:W-:Y:S01]  /*0530*/  USHF.R.U32.HI UR5, URZ, 0x5, UR5 ;  /* 0x000000053f057899 */ /* 0x000fe20008011605 */
[----:B0-----:R-:W-:Y:S01]  /*0540*/  IMAD.MOV.U32 R19, RZ, RZ, -0x800001 ;  /* 0xff7fffffff137424 */ /* 0x001fe200078e00ff */
[----:B------:R-:W-:Y:S01]  /*0550*/  BSSY B0, `(.L_x_7909) ;  /* 0x000003a000007945 */ /* 0x000fe20003800000 */
[----:B------:R-:W-:Y:S01]  /*0560*/  BAR.SYNC.DEFER_BLOCKING 0x0 ;  /* 0x0000000000007b1d */ /* 0x000fe20000010000 */
[----:B---3--:R-:W-:-:S04]  /*0570*/  @!P5 FMNMX.FTZ R23, R3, -3.40282346638528859812e+38, !PT ;  /* 0xff7fffff0317d809 */ /* 0x008fc80007810000 */
[----:B----4-:R-:W-:-:S04]  /*0580*/  @!P6 FMNMX.FTZ R23, R23, R4, !PT ;  /* 0x000000041717e209 */ /* 0x010fc80007810000 */
[----:B------:R-:W-:-:S04]  /*0590*/  @!P0 FMNMX.FTZ R23, R23, R2, !PT ;  /* 0x0000000217178209 */ /* 0x000fc80007810000 */
[----:B------:R-:W-:-:S04]  /*05a0*/  @!P1 FMNMX.FTZ R23, R23, R0, !PT ;  /* 0x0000000017179209 */ /* 0x000fc80007810000 */
        /* <DEDUP_REMOVED lines=27> */
[C---:B------:R-:W-:Y:S02]  /*0760*/  ISETP.GE.AND P6, PT, R8.reuse, UR5, PT ;  /* 0x0000000508007c0c */ /* 0x040fe4000bfc6270 */
[----:B------:R-:W-:Y:S01]  /*0770*/  LEA R14, R13, UR4, 0x2 ;  /* 0x000000040d0e7c11 */ /* 0x000fe2000f8e10ff */
[----:B------:R-:W-:Y:S01]  /*0780*/  VIADD R13, R8, 0x1f ;  /* 0x0000001f080d7836 */ /* 0x000fe20000000000 */
        /* <DEDUP_REMOVED lines=20> */
.L_x_7932:
[----:B-1----:R-:W-:-:S04]  /*08d0*/  FSETP.GEU.FTZ.AND P6, PT, R19, R18, PT ;  /* 0x000000121300720b */ /* 0x002fc80003fde000 */
[----:B0-----:R-:W-:-:S09]  /*08e0*/  FSEL R19, R18, R19, !P6 ;  /* 0x0000001312137208 */ /* 0x001fd20007000000 */
.L_x_7910:
[----:B------:R-:W-:Y:S05]  /*08f0*/  BSYNC B0 ;  /* 0x0000000000007941 */ /* 0x000fea0003800000 */
.L_x_7909:
[----:B------:R-:W-:Y:S01]  /*0900*/  ISETP.NE.AND P6, PT, R8, RZ, PT ;  /* 0x000000ff0800720c */ /* 0x000fe20003fc5270 */
[----:B------:R-:W-:Y:S05]  /*0910*/  WARPSYNC.ALL ;  /* 0x0000000000007948 */ /* 0x000fea0003800000 */
[----:B------:R-:W-:-:S07]  /*0920*/  P2R R23, PR, RZ, 0x40 ;  /* 0x00000040ff177803 */ /* 0x000fce0000000000 */
[----:B-1----:R-:W-:Y:S01]  /*0930*/  @!P6 STS [UR4], R19 ;  /* 0x00000013ff00e988 */ /* 0x002fe20008000804 */
[----:B------:R-:W-:Y:S01]  /*0940*/  BAR.SYNC.DEFER_BLOCKING 0x0 ;  /* 0x0000000000007b1d */ /* 0x000fe20000010000 */
[----:B------:R-:W-:-:S04]  /*0950*/  ISETP.NE.AND P6, PT, R25, RZ, PT ;  /* 0x000000ff1900720c */ /* 0x000fc80003fc5270 */
[----:B------:R-:W-:Y:S01]  /*0960*/  P2R R25, PR, RZ, 0x40 ;  /* 0x00000040ff197803 */ /* 0x000fe20000000000 */
[----:B------:R-:W-:Y:S01]  /*0970*/  BSSY B0, `(.L_x_7912) ;  /* 0x0000045000007945 */ /* 0x000fe20003800000 */
[----:B------:R-:W-:-:S04]  /*0980*/  ISETP.NE.AND P6, PT, R24, RZ, PT ;  /* 0x000000ff1800720c */ /* 0x000fc80003fc5270 */
[----:B------:R-:W-:Y:S02]  /*0990*/  P2R R24, PR, RZ, 0x40 ;  /* 0x00000040ff187803 */ /* 0x000fe40000000000 */
[----:B------:R-:W-:-:S04]  /*09a0*/  ISETP.NE.AND P6, PT, R21, RZ, PT ;  /* 0x000000ff1500720c */ /* 0x000fc80003fc5270 */
[----:B------:R-:W-:Y:S02]  /*09b0*/  P2R R21, PR, RZ, 0x40 ;  /* 0x00000040ff157803 */ /* 0x000fe40000000000 */
[----:B------:R-:W-:Y:S01]  /*09c0*/  ISETP.NE.AND P6, PT, R22, RZ, PT ;  /* 0x000000ff1600720c */ /* 0x000fe20003fc5270 */
[----:B------:R-:W0:Y:S02]  /*09d0*/  LDS R13, [UR4] ;  /* 0x00000004ff0d7984 */ /* 0x000e240008000800 */
[----:B0-----:R-:W-:-:S10]  /*09e0*/  @!P5 FADD.FTZ R15, R3, -R13 ;  /* 0x8000000d030fd221 */ /* 0x001fd40000010000 */
[--C-:B------:R-:W-:Y:S01]  /*09f0*/  @!P6 FADD.FTZ R16, R4, -R13.reuse ;  /* 0x8000000d0410e221 */ /* 0x100fe20000010000 */
[--C-:B------:R-:W-:Y:S01]  /*0a00*/  @!P0 FADD.FTZ R17, R2, -R13.reuse ;  /* 0x8000000d02118221 */ /* 0x100fe20000010000 */
[--C-:B------:R-:W-:Y:S01]  /*0a10*/  @!P1 FADD.FTZ R18, R0, -R13.reuse ;  /* 0x8000000d00129221 */ /* 0x100fe20000010000 */
[----:B------:R-:W-:Y:S01]  /*0a20*/  @!P5 FMUL.FTZ R15, R15, 1.4426950216293334961 ;  /* 0x3fb8aa3b0f0fd820 */ /* 0x000fe20000410000 */
[----:B------:R-:W-:Y:S01]  /*0a30*/  @!P6 FMUL.FTZ R16, R16, 1.4426950216293334961 ;  /* 0x3fb8aa3b1010e820 */ /* 0x000fe20000410000 */
[----:B------:R-:W-:Y:S01]  /*0a40*/  @!P0 FMUL.FTZ R17, R17, 1.4426950216293334961 ;  /* 0x3fb8aa3b11118820 */ /* 0x000fe20000410000 */
[----:B------:R-:W-:Y:S01]  /*0a50*/  @!P1 FMUL.FTZ R18, R18, 1.4426950216293334961 ;  /* 0x3fb8aa3b12129820 */ /* 0x000fe20000410000 */
[--C-:B------:R-:W-:Y:S01]  /*0a60*/  @!P2 FADD.FTZ R19, R5, -R13.reuse ;  /* 0x8000000d0513a221 */ /* 0x100fe20000010000 */
[--C-:B------:R-:W-:Y:S01]  /*0a70*/  @!P3 FADD.FTZ R26, R6, -R13.reuse ;  /* 0x8000000d061ab221 */ /* 0x100fe20000010000 */
[----:B------:R-:W0:Y:S01]  /*0a80*/  @!P5 MUFU.EX2 R15, R15 ;  /* 0x0000000f000fd308 */ /* 0x000e220000000800 */
[----:B------:R-:W-:Y:S01]  /*0a90*/  @!P4 FADD.FTZ R27, R7, -R13 ;  /* 0x8000000d071bc221 */ /* 0x000fe20000010000 */
[----:B------:R-:W-:Y:S01]  /*0aa0*/  @!P2 FMUL.FTZ R20, R19, 1.4426950216293334961 ;  /* 0x3fb8aa3b1314a820 */ /* 0x000fe20000410000 */
[----:B------:R-:W-:Y:S01]  /*0ab0*/  @!P3 FMUL.FTZ R26, R26, 1.4426950216293334961 ;  /* 0x3fb8aa3b1a1ab820 */ /* 0x000fe20000410000 */
[----:B------:R-:W-:-:S02]  /*0ac0*/  IMAD.MOV.U32 R19, RZ, RZ, RZ ;  /* 0x000000ffff137224 */ /* 0x000fc400078e00ff */
[----:B------:R-:W-:Y:S02]  /*0ad0*/  @!P4 FMUL.FTZ R27, R27, 1.4426950216293334961 ;  /* 0x3fb8aa3b1b1bc820 */ /* 0x000fe40000410000 */
[----:B------:R-:W1:Y:S08]  /*0ae0*/  @!P6 MUFU.EX2 R16, R16 ;  /* 0x000000100010e308 */ /* 0x000e700000000800 */
        /* <DEDUP_REMOVED lines=44> */
.L_x_7938:
[----:B-1----:R-:W-:-:S07]  /*0db0*/  FADD.FTZ R12, R21, R18 ;  /* 0x00000012150c7221 */ /* 0x002fce0000010000 */
.L_x_7913:
[----:B------:R-:W-:Y:S05]  /*0dc0*/  BSYNC B0 ;  /* 0x0000000000007941 */ /* 0x000fea0003800000 */
.L_x_7912:
[----:B------:R-:W-:Y:S01]  /*0dd0*/  ISETP.NE.AND P6, PT, R23, RZ, PT ;  /* 0x000000ff1700720c */ /* 0x000fe20003fc5270 */
[----:B------:R-:W-:-:S12]  /*0de0*/  WARPSYNC.ALL ;  /* 0x0000000000007948 */ /* 0x000fd80003800000 */
[----:B-1----:R1:W-:Y:S01]  /*0df0*/  @!P6 STS [UR4], R12 ;  /* 0x0000000cff00e988 */ /* 0x0023e20008000804 */
[----:B------:R-:W-:Y:S06]  /*0e00*/  BAR.SYNC.DEFER_BLOCKING 0x0 ;  /* 0x0000000000007b1d */ /* 0x000fec0000010000 */
[----:B------:R-:W-:Y:S01]  /*0e10*/  BSSY B0, `(.L_x_7915) ;  /* 0x0000010000007945 */ /* 0x000fe20003800000 */
[----:B------:R-:W2:Y:S03]  /*0e20*/  LDS R12, [UR4] ;  /* 0x00000004ff0c7984 */ /* 0x000ea60008000800 */
[----:B-1----:R-:W-:Y:S05]  /*0e30*/  @P5 BRA `(.L_x_7916) ;  /* 0x0000000000345947 */ /* 0x002fea0003800000 */
[----:B------:R-:W-:Y:S01]  /*0e40*/  FADD.FTZ R14, R3, -R13 ;  /* 0x8000000d030e7221 */ /* 0x000fe20000010000 */
[----:B------:R-:W-:Y:S01]  /*0e50*/  MOV R16, R8 ;  /* 0x0000000800107202 */ /* 0x000fe20000000f00 */
[----:B--2---:R-:W-:Y:S01]  /*0e60*/  MUFU.RCP R3, R12 ;  /* 0x0000000c00037308 */ /* 0x004fe20000001000 */
[----:B------:R-:W-:Y:S02]  /*0e70*/  IMAD.MOV.U32 R17, RZ, RZ, R9 ;  /* 0x000000ffff117224 */ /* 0x000fe400078e0009 */
[----:B------:R-:W-:Y:S01]  /*0e80*/  FMUL.FTZ R18, R14, 1.4426950216293334961 ;  /* 0x3fb8aa3b0e127820 */ /* 0x000fe20000410000 */
[----:B------:R-:W-:Y:S01]  /*0e90*/  ULDC.64 UR4, c[0x0][0x210] ;  /* 0x0000840000047ab9 */ /* 0x000fe20000000a00 */
[----:B------:R-:W-:-:S04]  /*0ea0*/  IMAD.WIDE.U32 R16, R10, UR8, R16 ;  /* 0x000000080a107c25 */ /* 0x000fc8000f8e0010 */
[----:B------:R-:W1:Y:S01]  /*0eb0*/  MUFU.EX2 R18, R18 ;  /* 0x0000001200127308 */ /* 0x000e620000000800 */
[----:B------:R-:W-:Y:S01]  /*0ec0*/  IMAD R15, R11, UR8, R17 ;  /* 0x000000080b0f7c24 */ /* 0x000fe2000f8e0211 */
[----:B------:R-:W-:-:S04]  /*0ed0*/  LEA R14, P5, R16, UR4, 0x2 ;  /* 0x00000004100e7c11 */ /* 0x000fc8000f8a10ff */
[----:B------:R-:W-:Y:S01]  /*0ee0*/  LEA.HI.X R15, R16, UR5, R15, 0x2, P5 ;  /* 0x00000005100f7c11 */ /* 0x000fe2000a8f140f */
[----:B-1----:R-:W-:-:S05]  /*0ef0*/  FMUL.FTZ R3, R18, R3 ;  /* 0x0000000312037220 */ /* 0x002fca0000410000 */
[----:B------:R1:W-:Y:S03]  /*0f00*/  STG.E desc[UR6][R14.64], R3 ;  /* 0x000000030e007986 */ /* 0x0003e6000c101906 */
.L_x_7916:
[----:B------:R-:W-:Y:S05]  /*0f10*/  BSYNC B0 ;  /* 0x0000000000007941 */ /* 0x000fea0003800000 */
.L_x_7915:
[----:B------:R-:W-:Y:S01]  /*0f20*/  ISETP.NE.AND P5, PT, R22, RZ, PT ;  /* 0x000000ff1600720c */ /* 0x000fe20003fa5270 */
[----:B------:R-:W-:-:S12]  /*0f30*/  BSSY B0, `(.L_x_7917) ;  /* 0x0000010000007945 */ /* 0x000fd80003800000 */
[----:B------:R-:W-:Y:S05]  /*0f40*/  @P5 BRA `(.L_x_7918) ;  /* 0x0000000000385947 */ /* 0x000fea0003800000 */
[----:B------:R-:W-:Y:S01]  /*0f50*/  FADD.FTZ R4, R4, -R13 ;  /* 0x8000000d04047221 */ /* 0x000fe20000010000 */
[----:B------:R-:W-:Y:S01]  /*0f60*/  ULDC UR4, c[0x0][0x0] ;  /* 0x0000000000047ab9 */ /* 0x000fe20000000800 */
[----:B--2---:R-:W-:Y:S01]  /*0f70*/  MUFU.RCP R19, R12 ;  /* 0x0000000c00137308 */ /* 0x004fe20000001000 */
[----:B------:R-:W-:Y:S02]  /*0f80*/  VIADD R16, R8, UR4 ;  /* 0x0000000408107c36 */ /* 0x000fe40008000000 */
[----:B------:R-:W-:Y:S01]  /*0f90*/  FMUL.FTZ R4, R4, 1.4426950216293334961 ;  /* 0x3fb8aa3b04047820 */ /* 0x000fe20000410000 */
[----:B------:R-:W-:Y:S02]  /*0fa0*/  ULDC.64 UR4, c[0x0][0x210] ;  /* 0x0000840000047ab9 */ /* 0x000fe40000000a00 */
[----:B------:R-:W-:-:S03]  /*0fb0*/  SHF.R.S32.HI R17, RZ, 0x1f, R16 ;  /* 0x0000001fff117819 */ /* 0x000fc60000011410 */
[----:B------:R-:W2:Y:S01]  /*0fc0*/  MUFU.EX2 R4, R4 ;  /* 0x0000000400047308 */ /* 0x000ea20000000800 */
[----:B------:R-:W-:-:S04]  /*0fd0*/  IMAD.WIDE.U32 R16, R10, UR8, R16 ;  /* 0x000000080a107c25 */ /* 0x000fc8000f8e0010 */
[----:B-1----:R-:W-:Y:S01]  /*0fe0*/  IMAD R3, R11, UR8, R17 ;  /* 0x000000080b037c24 */ /* 0x002fe2000f8e0211 */
[----:B------:R-:W-:-:S04]  /*0ff0*/  LEA R14, P5, R16, UR4, 0x2 ;  /* 0x00000004100e7c11 */ /* 0x000fc8000f8a10ff */
[----:B------:R-:W-:Y:S01]  /*1000*/  LEA.HI.X R15, R16, UR5, R3, 0x2, P5 ;  /* 0x00000005100f7c11 */ /* 0x000fe2000a8f1403 */
[----:B--2---:R-:W-:-:S05]  /*1010*/  FMUL.FTZ R3, R4, R19 ;  /* 0x0000001304037220 */ /* 0x004fca0000410000 */
[----:B------:R3:W-:Y:S03]  /*1020*/  STG.E desc[UR6][R14.64], R3 ;  /* 0x000000030e007986 */ /* 0x0007e6000c101906 */
.L_x_7918:
[----:B------:R-:W-:Y:S05]  /*1030*/  BSYNC B0 ;  /* 0x0000000000007941 */ /* 0x000fea0003800000 */
.L_x_7917:
[----:B------:R-:W-:Y:S04]  /*1040*/  BSSY B0, `(.L_x_7919) ;  /* 0x0000010000007945 */ /* 0x000fe80003800000 */
        /* <DEDUP_REMOVED lines=15> */
.L_x_7920:
[----:B------:R-:W-:Y:S05]  /*1140*/  BSYNC B0 ;  /* 0x0000000000007941 */ /* 0x000fea0003800000 */
.L_x_7919:
        /* <DEDUP_REMOVED lines=17> */
.L_x_7922:
[----:B------:R-:W-:Y:S05]  /*1260*/  BSYNC B0 ;  /* 0x0000000000007941 */ /* 0x000fea0003800000 */
.L_x_7921:
        /* <DEDUP_REMOVED lines=8> */
[----:B-1----:R-:W-:-:S05]  /*12f0*/  LEA R2, R3, R8, 0x1 ;  /* 0x0000000803027211 */ /* 0x002fca00078e08ff */
        /* <DEDUP_REMOVED lines=8> */
.L_x_7924:
[----:B------:R-:W-:Y:S05]  /*1380*/  BSYNC B0 ;  /* 0x0000000000007941 */ /* 0x000fea0003800000 */
.L_x_7923:
        /* <DEDUP_REMOVED lines=18> */
.L_x_7926:
[----:B------:R-:W-:Y:S05]  /*14b0*/  BSYNC B0 ;  /* 0x0000000000007941 */ /* 0x000fea0003800000 */
.L_x_7925:
[----:B------:R-:W-:Y:S05]  /*14c0*/  @P4 EXIT ;  /* 0x000000000000494d */ /* 0x000fea0003800000 */
        /* <DEDUP_REMOVED lines=17> */
.L_x_7911:
[----:B-1----:R-:W-:Y:S02]  /*15e0*/  IMAD.MOV.U32 R26, RZ, RZ, R19 ;  /* 0x000000ffff1a7224 */ /* 0x002fe400078e0013 */
[----:B------:R-:W-:Y:S02]  /*15f0*/  IMAD.MOV.U32 R17, RZ, RZ, 0x10 ;  /* 0x00000010ff117424 */ /* 0x000fe400078e00ff */
[----:B------:R-:W-:Y:S02]  /*1600*/  IMAD.MOV.U32 R16, RZ, RZ, 0x1f ;  /* 0x0000001fff107424 */ /* 0x000fe400078e00ff */
[----:B------:R-:W-:-:S07]  /*1610*/  IMAD.MOV.U32 R15, RZ, RZ, -0x1 ;  /* 0xffffffffff0f7424 */ /* 0x000fce00078e00ff */
[----:B------:R-:W-:Y:S05]  /*1620*/  WARPSYNC.COLLECTIVE R15, `(.L_x_7927) ;  /* 0x000000000f087348 */ /* 0x000fea0003c00000 */
[----:B------:R0:W1:Y:S02]  /*1630*/  SHFL.DOWN P6, R18, R26, R17, R16 ;  /* 0x080000111a127389 */ /* 0x00006400000c0010 */
[----:B01----:R-:W-:Y:S01]  /*1640*/  ENDCOLLECTIVE ;  /* 0x000000000000791b */ /* 0x003fe20003800000 */
.L_x_7927:
[----:B------:R-:W-:Y:S01]  /*1650*/  IMAD.MOV.U32 R17, RZ, RZ, 0x8 ;  /* 0x00000008ff117424 */ /* 0x000fe200078e00ff */
[----:B------:R-:W-:-:S04]  /*1660*/  FSETP.GEU.FTZ.AND P6, PT, R19, R18, PT ;  /* 0x000000121300720b */ /* 0x000fc80003fde000 */
[----:B------:R-:W-:-:S04]  /*1670*/  FSEL R13, R18, R19, !P6 ;  /* 0x00000013120d7208 */ /* 0x000fc80007000000 */
[----:B------:R-:W-:-:S07]  /*1680*/  MOV R26, R13 ;  /* 0x0000000d001a7202 */ /* 0x000fce0000000f00 */
[----:B------:R-:W-:Y:S05]  /*1690*/  WARPSYNC.COLLECTIVE R15, `(.L_x_7928) ;  /* 0x000000000f087348 */ /* 0x000fea0003c00000 */
[----:B------:R0:W1:Y:S02]  /*16a0*/  SHFL.DOWN P6, R18, R26, R17, R16 ;  /* 0x080000111a127389 */ /* 0x00006400000c0010 */
[----:B01----:R-:W-:Y:S01]  /*16b0*/  ENDCOLLECTIVE ;  /* 0x000000000000791b */ /* 0x003fe20003800000 */
.L_x_7928:
[----:B------:R-:W-:Y:S01]  /*16c0*/  IMAD.MOV.U32 R17, RZ, RZ, 0x4 ;  /* 0x00000004ff117424 */ /* 0x000fe200078e00ff */
[----:B------:R-:W-:-:S04]  /*16d0*/  FSETP.GEU.FTZ.AND P6, PT, R13, R18, PT ;  /* 0x000000120d00720b */ /* 0x000fc80003fde000 */
[----:B------:R-:W-:-:S05]  /*16e0*/  FSEL R20, R18, R13, !P6 ;  /* 0x0000000d12147208 */ /* 0x000fca0007000000 */
[----:B------:R-:W-:-:S07]  /*16f0*/  IMAD.MOV.U32 R26, RZ, RZ, R20 ;  /* 0x000000ffff1a7224 */ /* 0x000fce00078e0014 */
[----:B------:R-:W-:Y:S05]  /*1700*/  WARPSYNC.COLLECTIVE R15, `(.L_x_7929) ;  /* 0x000000000f087348 */ /* 0x000fea0003c00000 */
[----:B------:R0:W1:Y:S02]  /*1710*/  SHFL.DOWN P6, R18, R26, R17, R16 ;  /* 0x080000111a127389 */ /* 0x00006400000c0010 */
[----:B01----:R-:W-:Y:S01]  /*1720*/  ENDCOLLECTIVE ;  /* 0x000000000000791b */ /* 0x003fe20003800000 */
.L_x_7929:
[----:B------:R-:W-:Y:S01]  /*1730*/  IMAD.MOV.U32 R17, RZ, RZ, 0x2 ;  /* 0x00000002ff117424 */ /* 0x000fe200078e00ff */
[----:B------:R-:W-:-:S04]  /*1740*/  FSETP.GEU.FTZ.AND P6, PT, R20, R18, PT ;  /* 0x000000121400720b */ /* 0x000fc80003fde000 */
[----:B------:R-:W-:-:S05]  /*1750*/  FSEL R23, R18, R20, !P6 ;  /* 0x0000001412177208 */ /* 0x000fca0007000000 */
[----:B------:R-:W-:-:S07]  /*1760*/  IMAD.MOV.U32 R26, RZ, RZ, R23 ;  /* 0x000000ffff1a7224 */ /* 0x000fce00078e0017 */
[----:B------:R-:W-:Y:S05]  /*1770*/  WARPSYNC.COLLECTIVE R15, `(.L_x_7930) ;  /* 0x000000000f087348 */ /* 0x000fea0003c00000 */
[----:B------:R0:W1:Y:S02]  /*1780*/  SHFL.DOWN P6, R18, R26, R17, R16 ;  /* 0x080000111a127389 */ /* 0x00006400000c0010 */
[----:B01----:R-:W-:Y:S01]  /*1790*/  ENDCOLLECTIVE ;  /* 0x000000000000791b */ /* 0x003fe20003800000 */
.L_x_7930:
[----:B------:R-:W-:Y:S01]  /*17a0*/  IMAD.MOV.U32 R17, RZ, RZ, 0x1 ;  /* 0x00000001ff117424 */ /* 0x000fe200078e00ff */
[----:B------:R-:W-:-:S04]  /*17b0*/  FSETP.GEU.FTZ.AND P6, PT, R23, R18, PT ;  /* 0x000000121700720b */ /* 0x000fc80003fde000 */
[----:B------:R-:W-:-:S04]  /*17c0*/  FSEL R19, R18, R23, !P6 ;  /* 0x0000001712137208 */ /* 0x000fc80007000000 */
[----:B------:R-:W-:-:S07]  /*17d0*/  MOV R26, R19 ;  /* 0x00000013001a7202 */ /* 0x000fce0000000f00 */
[----:B------:R-:W-:Y:S05]  /*17e0*/  WARPSYNC.COLLECTIVE R15, `(.L_x_7931) ;  /* 0x000000000f087348 */ /* 0x000fea0003c00000 */
[----:B------:R0:W1:Y:S02]  /*17f0*/  SHFL.DOWN P6, R18, R26, R17, R16 ;  /* 0x080000111a127389 */ /* 0x00006400000c0010 */
[----:B01----:R-:W-:Y:S01]  /*1800*/  ENDCOLLECTIVE ;  /* 0x000000000000791b */ /* 0x003fe20003800000 */
.L_x_7931:
[----:B------:R-:W-:Y:S05]  /*1810*/  BRA `(.L_x_7932) ;  /* 0xfffffff0002c7947 */ /* 0x000fea000383ffff */
.L_x_7914:
[----:B-1----:R-:W-:Y:S01]  /*1820*/  IMAD.MOV.U32 R26, RZ, RZ, R12 ;  /* 0x000000ffff1a7224 */ /* 0x002fe200078e000c */
[----:B------:R-:W-:Y:S01]  /*1830*/  MOV R15, 0xffffffff ;  /* 0xffffffff000f7802 */ /* 0x000fe20000000f00 */
[----:B------:R-:W-:Y:S02]  /*1840*/  IMAD.MOV.U32 R17, RZ, RZ, 0x10 ;  /* 0x00000010ff117424 */ /* 0x000fe400078e00ff */
[----:B------:R-:W-:-:S07]  /*1850*/  IMAD.MOV.U32 R16, RZ, RZ, 0x1f ;  /* 0x0000001fff107424 */ /* 0x000fce00078e00ff */
[----:B------:R-:W-:Y:S05]  /*1860*/  WARPSYNC.COLLECTIVE R15, `(.L_x_7933) ;  /* 0x000000000f087348 */ /* 0x000fea0003c00000 */
[----:B------:R0:W1:Y:S02]  /*1870*/  SHFL.DOWN P6, R18, R26, R17, R16 ;  /* 0x080000111a127389 */ /* 0x00006400000c0010 */
[----:B01----:R-:W-:Y:S01]  /*1880*/  ENDCOLLECTIVE ;  /* 0x000000000000791b */ /* 0x003fe20003800000 */
.L_x_7933:
[----:B------:R-:W-:Y:S02]  /*1890*/  IMAD.MOV.U32 R17, RZ, RZ, 0x8 ;  /* 0x00000008ff117424 */ /* 0x000fe400078e00ff */
[----:B------:R-:W-:-:S04]  /*18a0*/  FADD.FTZ R14, R12, R18 ;  /* 0x000000120c0e7221 */ /* 0x000fc80000010000 */
[----:B------:R-:W-:-:S07]  /*18b0*/  IMAD.MOV.U32 R26, RZ, RZ, R14 ;  /* 0x000000ffff1a7224 */ /* 0x000fce00078e000e */
[----:B------:R-:W-:Y:S05]  /*18c0*/  WARPSYNC.COLLECTIVE R15, `(.L_x_7934) ;  /* 0x000000000f087348 */ /* 0x000fea0003c00000 */
[----:B------:R0:W1:Y:S02]  /*18d0*/  SHFL.DOWN P6, R18, R26, R17, R16 ;  /* 0x080000111a127389 */ /* 0x00006400000c0010 */
[----:B01----:R-:W-:Y:S01]  /*18e0*/  ENDCOLLECTIVE ;  /* 0x000000000000791b */ /* 0x003fe20003800000 */
.L_x_7934:
[----:B------:R-:W-:Y:S02]  /*18f0*/  IMAD.MOV.U32 R17, RZ, RZ, 0x4 ;  /* 0x00000004ff117424 */ /* 0x000fe400078e00ff */
[----:B------:R-:W-:-:S04]  /*1900*/  FADD.FTZ R19, R14, R18 ;  /* 0x000000120e137221 */ /* 0x000fc80000010000 */
[----:B------:R-:W-:-:S07]  /*1910*/  IMAD.MOV.U32 R26, RZ, RZ, R19 ;  /* 0x000000ffff1a7224 */ /* 0x000fce00078e0013 */
[----:B------:R-:W-:Y:S05]  /*1920*/  WARPSYNC.COLLECTIVE R15, `(.L_x_7935) ;  /* 0x000000000f087348 */ /* 0x000fea0003c00000 */
[----:B------:R0:W1:Y:S02]  /*1930*/  SHFL.DOWN P6, R18, R26, R17, R16 ;  /* 0x080000111a127389 */ /* 0x00006400000c0010 */
[----:B01----:R-:W-:Y:S01]  /*1940*/  ENDCOLLECTIVE ;  /* 0x000000000000791b */ /* 0x003fe20003800000 */
.L_x_7935:
[----:B------:R-:W-:Y:S02]  /*1950*/  IMAD.MOV.U32 R17, RZ, RZ, 0x2 ;  /* 0x00000002ff117424 */ /* 0x000fe400078e00ff */
[----:B------:R-:W-:-:S05]  /*1960*/  FADD.FTZ R20, R19, R18 ;  /* 0x0000001213147221 */ /* 0x000fca0000010000 */
[----:B------:R-:W-:-:S07]  /*1970*/  MOV R26, R20 ;  /* 0x00000014001a7202 */ /* 0x000fce0000000f00 */
[----:B------:R-:W-:Y:S05]  /*1980*/  WARPSYNC.COLLECTIVE R15, `(.L_x_7936) ;  /* 0x000000000f087348 */ /* 0x000fea0003c00000 */
[----:B------:R0:W1:Y:S02]  /*1990*/  SHFL.DOWN P6, R18, R26, R17, R16 ;  /* 0x080000111a127389 */ /* 0x00006400000c0010 */
[----:B01----:R-:W-:Y:S01]  /*19a0*/  ENDCOLLECTIVE ;  /* 0x000000000000791b */ /* 0x003fe20003800000 */
.L_x_7936:
[----:B------:R-:W-:Y:S02]  /*19b0*/  IMAD.MOV.U32 R17, RZ, RZ, 0x1 ;  /* 0x00000001ff117424 */ /* 0x000fe400078e00ff */
[----:B------:R-:W-:-:S04]  /*19c0*/  FADD.FTZ R21, R20, R18 ;  /* 0x0000001214157221 */ /* 0x000fc80000010000 */
[----:B------:R-:W-:-:S07]  /*19d0*/  IMAD.MOV.U32 R26, RZ, RZ, R21 ;  /* 0x000000ffff1a7224 */ /* 0x000fce00078e0015 */
[----:B------:R-:W-:Y:S05]  /*19e0*/  WARPSYNC.COLLECTIVE R15, `(.L_x_7937) ;  /* 0x000000000f087348 */ /* 0x000fea0003c00000 */
[----:B------:R0:W1:Y:S02]  /*19f0*/  SHFL.DOWN P6, R18, R26, R17, R16 ;  /* 0x080000111a127389 */ /* 0x00006400000c0010 */
[----:B01----:R-:W-:Y:S01]  /*1a00*/  ENDCOLLECTIVE ;  /* 0x000000000000791b */ /* 0x003fe20003800000 */
.L_x_7937:
[----:B------:R-:W-:Y:S05]  /*1a10*/  BRA `(.L_x_7938) ;  /* 0xfffffff000e47947 */ /* 0x000fea000383ffff */
.L_x_7939:
        /* <DEDUP_REMOVED lines=14> */
.L_x_12100:


//--------------------- .text._ZN2at6native43_GLOBAL__N__9ae7fba5_10_SoftMax_cu_9f978f6322cunn_SoftMaxForwardRegIfffNS1_22SoftMaxForwardEpilogueElLi6EEEvPT1_PKT_T3_ --------------------------
	.section	.text._ZN2at6native43_GLOBAL__N__9ae7fba5_10_SoftMax_cu_9f978f6322cunn_SoftMaxForwardRegIfffNS1_22SoftMaxForwardEpilogueElLi6EEEvPT1_PKT_T3_,"ax",@progbits
	.align	128
.text._ZN2at6native43_GLOBAL__N__9ae7fba5_10_SoftMax_cu_9f978f6322cunn_SoftMaxForwardRegIfffNS1_22SoftMaxForwardEpilogueElLi6EEEvPT1_PKT_T3_:
        .type           _ZN2at6native43_GLOBAL__N__9ae7fba5_10_SoftMax_cu_9f978f6322cunn_SoftMaxForwardRegIfffNS1_22SoftMaxForwardEpilogueElLi6EEEvPT1_PKT_T3_,@function
        .size           _ZN2at6native43_GLOBAL__N__9ae7fba5_10_SoftMax_cu_9f978f6322cunn_SoftMaxForwardRegIfffNS1_22SoftMaxForwardEpilogueElLi6EEEvPT1_PKT_T3_,(.L_x_12101 - _ZN2at6native43_GLOBAL__N__9ae7fba5_10_SoftMax_cu_9f978f6322cunn_SoftMaxForwardRegIfffNS1_22SoftMaxForwardEpilogueElLi6EEEvPT1_PKT_T3_)
        .other          _ZN2at6native43_GLOBAL__N__9ae7fba5_10_SoftMax_cu_9f978f6322cunn_SoftMaxForwardRegIfffNS1_22SoftMaxForwardEpilogueElLi6EEEvPT1_PKT_T3_,@"STO_CUDA_ENTRY STV_DEFAULT"
_ZN2at6native43_GLOBAL__N__9ae7fba5_10_SoftMax_cu_9f978f6322cunn_SoftMaxForwardRegIfffNS1_22SoftMaxForwardEpilogueElLi6EEEvPT1_PKT_T3_:
        /* <DEDUP_REMOVED lines=14> */
[-C--:B------:R-:W-:Y:S01]  /*00e0*/  ISETP.GE.U32.AND P1, PT, R18, R4.reuse, PT ;  /* 0x000000041200720c */ /* 0x080fe20003f26070 */
[C---:B------:R-:W-:Y:S01]  /*00f0*/  VIADD R20, R8.reuse, UR4 ;  /* 0x0000000408147c36 */ /* 0x040fe20008000000 */
[-C--:B------:R-:W-:Y:S02]  /*0100*/  ISETP.GE.AND.EX P0, PT, R15, R5.reuse, PT, P0 ;  /* 0x000000050f00720c */ /* 0x080fe40003f06300 */
[-C--:B------:R-:W-:Y:S02]  /*0110*/  ISETP.GE.AND.EX P1, PT, R19, R5.reuse, PT, P1 ;  /* 0x000000051300720c */ /* 0x080fe40003f26310 */
[----:B------:R-:W-:Y:S02]  /*0120*/  SHF.R.S32.HI R9, RZ, 0x1f, R8 ;  /* 0x0000001fff097819 */ /* 0x000fe40000011408 */
[----:B------:R-:W-:Y:S02]  /*0130*/  ISETP.GE.U32.AND P2, PT, R8, R4, PT ;  /* 0x000000040800720c */ /* 0x000fe40003f46070 */
[----:B------:R-:W-:-:S02]  /*0140*/  ISETP.GE.AND.EX P3, PT, R7, R5, PT, P3 ;  /* 0x000000050700720c */ /* 0x000fc40003f66330 */
[----:B------:R-:W-:Y:S02]  /*0150*/  ISETP.GE.AND.EX P2, PT, R9, R5, PT, P2 ;  /* 0x000000050900720c */ /* 0x000fe40003f46320 */
[----:B------:R-:W-:Y:S01]  /*0160*/  SHF.R.S32.HI R21, RZ, 0x1f, R20 ;  /* 0x0000001fff157819 */ /* 0x000fe20000011414 */
[----:B------:R-:W0:Y:S01]  /*0170*/  @!P0 LDC.64 R10, c[0x0][0x218] ;  /* 0x00008600ff0a8b82 */ /* 0x000e220000000a00 */
[----:B--2---:R-:W-:-:S04]  /*0180*/  @!P0 IMAD.WIDE.U32 R14, R4, UR8, R14 ;  /* 0x00000008040e8c25 */ /* 0x004fc8000f8e000e */
[----:B------:R-:W-:-:S03]  /*0190*/  @!P1 IMAD.WIDE.U32 R18, R4, UR8, R18 ;  /* 0x0000000804129c25 */ /* 0x000fc6000f8e0012 */
[----:B------:R-:W1:Y:S01]  /*01a0*/  @!P1 LDC.64 R12, c[0x0][0x218] ;  /* 0x00008600ff0c9b82 */ /* 0x000e620000000a00 */
[C---:B------:R-:W-:Y:S02]  /*01b0*/  @!P0 IMAD R15, R5.reuse, UR8, R15 ;  /* 0x00000008050f8c24 */ /* 0x040fe4000f8e020f */
[----:B------:R-:W-:Y:S02]  /*01c0*/  @!P1 IMAD R19, R5, UR8, R19 ;  /* 0x0000000805139c24 */ /* 0x000fe4000f8e0213 */
[----:B------:R-:W-:-:S03]  /*01d0*/  @!P2 IMAD.WIDE.U32 R8, R4, UR8, R8 ;  /* 0x000000080408ac25 */ /* 0x000fc6000f8e0008 */
[----:B------:R-:W2:Y:S01]  /*01e0*/  @!P2 LDC.64 R16, c[0x0][0x218] ;  /* 0x00008600ff10ab82 */ /* 0x000ea20000000a00 */
        /* <DEDUP_REMOVED lines=8> */
[----:B------:R1:W3:Y:S01]  /*0270*/  @!P0 LDG.E R2, desc[UR6][R10.64] ;  /* 0x000000060a028981 */ /* 0x0002e2000c1e1900 */
[----:B------:R-:W-:Y:S02]  /*0280*/  @!P1 LEA.HI.X R13, R18, R13, R19, 0x2, P5 ;  /* 0x0000000d120d9211 */ /* 0x000fe400028f1413 */
[----:B------:R-:W-:-:S02]  /*0290*/  IADD3 R18, R20, UR4, RZ ;  /* 0x0000000414127c10 */ /* 0x000fc4000fffe0ff */
[----:B--2---:R-:W-:Y:S01]  /*02a0*/  @!P2 LEA R16, P6, R8, R16, 0x2 ;  /* 0x000000100810a211 */ /* 0x004fe200078c10ff */
[----:B------:R-:W-:Y:S01]  /*02b0*/  @!P3 IMAD R25, R5, UR8, R29 ;  /* 0x000000080519bc24 */ /* 0x000fe2000f8e021d */
[----:B------:R-:W-:Y:S01]  /*02c0*/  SHF.R.S32.HI R19, RZ, 0x1f, R18 ;  /* 0x0000001fff137819 */ /* 0x000fe20000011412 */
[----:B------:R-:W2:Y:S01]  /*02d0*/  @!P1 LDG.E R0, desc[UR6][R12.64] ;  /* 0x000000060c009981 */ /* 0x000ea2000c1e1900 */
[----:B------:R-:W-:Y:S02]  /*02e0*/  ISETP.GE.U32.AND P5, PT, R18, R4, PT ;  /* 0x000000041200720c */ /* 0x000fe40003fa6070 */
[----:B------:R-:W-:Y:S02]  /*02f0*/  @!P2 LEA.HI.X R17, R8, R17, R9, 0x2, P6 ;  /* 0x000000110811a211 */ /* 0x000fe400030f1409 */
[----:B------:R-:W-:Y:S01]  /*0300*/  ISETP.GE.AND.EX P5, PT, R19, R5, PT, P5 ;  /* 0x000000051300720c */ /* 0x000fe20003fa6350 */
[----:B------:R-:W4:Y:S01]  /*0310*/  @!P4 LDC.64 R8, c[0x0][0x218] ;  /* 0x00008600ff08cb82 */ /* 0x000f220000000a00 */
[----:B------:R-:W-:Y:S01]  /*0320*/  @!P4 IMAD.WIDE.U32 R20, R4, UR8, R20 ;  /* 0x000000080414cc25 */ /* 0x000fe2000f8e0014 */
[----:B------:R-:W5:Y:S01]  /*0330*/  @!P2 LDG.E R22, desc[UR6][R16.64] ;  /* 0x000000061016a981 */ /* 0x000f62000c1e1900 */
[----:B0-----:R-:W-:-:S09]  /*0340*/  @!P3 LEA R14, P6, R28, R14, 0x2 ;  /* 0x0000000e1c0eb211 */ /* 0x001fd200078c10ff */
[----:B------:R-:W0:Y:S01]  /*0350*/  @!P5 LDC.64 R26, c[0x0][0x218] ;  /* 0x00008600ff1adb82 */ /* 0x000e220000000a00 */
[----:B------:R-:W-:-:S05]  /*0360*/  @!P3 LEA.HI.X R15, R28, R15, R25, 0x2, P6 ;  /* 0x0000000f1c0fb211 */ /* 0x000fca00030f1419 */
[----:B------:R-:W3:Y:S01]  /*0370*/  @!P3 LDG.E R3, desc[UR6][R14.64] ;  /* 0x000000060e03b981 */ /* 0x000ee2000c1e1900 */
[----:B------:R-:W-:Y:S02]  /*0380*/  @!P4 IMAD R21, R5, UR8, R21 ;  /* 0x000000080515cc24 */ /* 0x000fe4000f8e0215 */
[----:B------:R-:W-:Y:S01]  /*0390*/  @!P5 IMAD.WIDE.U32 R18, R4, UR8, R18 ;  /* 0x000000080412dc25 */ /* 0x000fe2000f8e0012 */
[----:B----4-:R-:W-:-:S03]  /*03a0*/  @!P4 LEA R8, P6, R20, R8, 0x2 ;  /* 0x000000081408c211 */ /* 0x010fc600078c10ff */
[----:B-1----:R-:W-:Y:S01]  /*03b0*/  @!P5 IMAD R10, R5, UR8, R19 ;  /* 0x00000008050adc24 */ /* 0x002fe2000f8e0213 */
[----:B------:R-:W-:-:S05]  /*03c0*/  @!P4 LEA.HI.X R9, R20, R9, R21, 0x2, P6 ;  /* 0x000000091409c211 */ /* 0x000fca00030f1415 */
[----:B------:R-:W4:Y:S01]  /*03d0*/  @!P4 LDG.E R23, desc[UR6][R8.64] ;  /* 0x000000060817c981 */ /* 0x000f22000c1e1900 */
[----:B0-----:R-:W-:-:S04]  /*03e0*/  @!P5 LEA R26, P6, R18, R26, 0x2 ;  /* 0x0000001a121ad211 */ /* 0x001fc800078c10ff */
[----:B------:R-:W-:-:S05]  /*03f0*/  @!P5 LEA.HI.X R27, R18, R27, R10, 0x2, P6 ;  /* 0x0000001b121bd211 */ /* 0x000fca00030f140a */
[----:B------:R-:W4:Y:S01]  /*0400*/  @!P5 LDG.E R24, desc[UR6][R26.64] ;  /* 0x000000061a18d981 */ /* 0x000f22000c1e1900 */
[----:B------:R-:W-:Y:S01]  /*0410*/  IMAD.MOV.U32 R11, RZ, RZ, -0x800001 ;  /* 0xff7fffffff0b7424 */ /* 0x000fe200078e00ff */
[----:B------:R-:W0:Y:S01]  /*0420*/  S2UR UR5, SR_CgaCtaId ;  /* 0x00000000000579c3 */ /* 0x000e220000008800 */
[----:B------:R-:W-:Y:S02]  /*0430*/  UMOV UR4, 0x400 ;  /* 0x0000040000047882 */ /* 0x000fe40000000000 */
[----:B0-----:R-:W-:-:S03]  /*0440*/  ULEA UR4, UR5, UR4, 0x18 ;  /* 0x0000000405047291 */ /* 0x001fc6000f8ec03f */
[----:B------:R-:W-:Y:S02]  /*0450*/  ULDC UR5, c[0x0][0x0] ;  /* 0x0000000000057ab9 */ /* 0x000fe40000000800 */
[----:B------:R-:W-:Y:S01]  /*0460*/  USHF.R.U32.HI UR5, URZ, 0x5, UR5 ;  /* 0x000000053f057899 */ /* 0x000fe20008011605 */
[----:B------:R-:W-:Y:S01]  /*0470*/  BSSY B0, `(.L_x_7940) ;  /* 0x000003b000007945 */ /* 0x000fe20003800000 */
[----:B------:R-:W-:Y:S01]  /*0480*/  BAR.SYNC.DEFER_BLOCKING 0x0 ;  /* 0x0000000000007b1d */ /* 0x000fe20000010000 */
[----:B---3--:R-:W-:-:S04]  /*0490*/  @!P3 FMNMX.FTZ R11, R3, -3.40282346638528859812e+38, !PT ;  /* 0xff7fffff030bb809 */ /* 0x008fc80007810000 */
[----:B------:R-:W-:-:S04]  /*04a0*/  @!P0 FMNMX.FTZ R11, R11, R2, !PT ;  /* 0x000000020b0b8209 */ /* 0x000fc80007810000 */
[----:B--2---:R-:W-:-:S04]  /*04b0*/  @!P1 FMNMX.FTZ R11, R11, R0, !PT ;  /* 0x000000000b0b9209 */ /* 0x004fc80007810000 */
[----:B-----5:R-:W-:-:S04]  /*04c0*/  @!P2 FMNMX.FTZ R11, R11, R22, !PT ;  /* 0x000000160b0ba209 */ /* 0x020fc80007810000 */
[----:B----4-:R-:W-:-:S04]  /*04d0*/  @!P4 FMNMX.FTZ R11, R11, R23, !PT ;  /* 0x000000170b0bc209 */ /* 0x010fc80007810000 */
        /* <DEDUP_REMOVED lines=28> */
[----:B------:R-:W-:Y:S02]  /*06a0*/  LEA R10, R11, UR4, 0x2 ;  /* 0x000000040b0a7c11 */ /* 0x000fe4000f8e10ff */
[----:B------:R-:W-:Y:S02]  /*06b0*/  IADD3 R11, R6, 0x1f, RZ ;  /* 0x0000001f060b7810 */ /* 0x000fe40007ffe0ff */
[----:B------:R-:W-:-:S07]  /*06c0*/  P2R R20, PR, RZ, 0x40 ;  /* 0x00000040ff147803 */ /* 0x000fce0000000000 */
        /* <DEDUP_REMOVED lines=19> */
.L_x_7961:
[----:B-1----:R-:W-:-:S04]  /*0800*/  FSETP.GEU.FTZ.AND P6, PT, R18, R19, PT ;  /* 0x000000131200720b */ /* 0x002fc80003fde000 */
[----:B------:R-:W-:-:S09]  /*0810*/  FSEL R14, R19, R18, !P6 ;  /* 0x00000012130e7208 */ /* 0x000fd20007000000 */
.L_x_7941:
[----:B------:R-:W-:Y:S05]  /*0820*/  BSYNC B0 ;  /* 0x0000000000007941 */ /* 0x000fea0003800000 */
.L_x_7940:
[----:B------:R-:W-:Y:S01]  /*0830*/  ISETP.NE.AND P6, PT, R6, RZ, PT ;  /* 0x000000ff0600720c */ /* 0x000fe20003fc5270 */
[----:B------:R-:W-:Y:S05]  /*0840*/  WARPSYNC.ALL ;  /* 0x0000000000007948 */ /* 0x000fea0003800000 */
[----:B------:R-:W-:-:S07]  /*0850*/  P2R R15, PR, RZ, 0x40 ;  /* 0x00000040ff0f7803 */ /* 0x000fce0000000000 */
[----:B-1----:R-:W-:Y:S01]  /*0860*/  @!P6 STS [UR4], R14 ;  /* 0x0000000eff00e988 */ /* 0x002fe20008000804 */
[----:B------:R-:W-:Y:S01]  /*0870*/  BAR.SYNC.DEFER_BLOCKING 0x0 ;  /* 0x0000000000007b1d */ /* 0x000fe20000010000 */
[----:B------:R-:W-:-:S04]  /*0880*/  ISETP.NE.AND P6, PT, R21, RZ, PT ;  /* 0x000000ff1500720c */ /* 0x000fc80003fc5270 */
[----:B0-----:R-:W-:Y:S01]  /*0890*/  P2R R18, PR, RZ, 0x40 ;  /* 0x00000040ff127803 */ /* 0x001fe20000000000 */
[----:B------:R-:W-:Y:S01]  /*08a0*/  BSSY B0, `(.L_x_7943) ;  /* 0x000003e000007945 */ /* 0x000fe20003800000 */
[----:B------:R-:W-:-:S04]  /*08b0*/  ISETP.NE.AND P6, PT, R20, RZ, PT ;  /* 0x000000ff1400720c */ /* 0x000fc80003fc5270 */
[----:B------:R-:W-:Y:S02]  /*08c0*/  P2R R19, PR, RZ, 0x40 ;  /* 0x00000040ff137803 */ /* 0x000fe40000000000 */
[----:B------:R-:W-:Y:S01]  /*08d0*/  ISETP.NE.AND P6, PT, R17, RZ, PT ;  /* 0x000000ff1100720c */ /* 0x000fe20003fc5270 */
[----:B------:R-:W0:-:S12]  /*08e0*/  LDS R9, [UR4] ;  /* 0x00000004ff097984 */ /* 0x000e180008000800 */
[----:B------:R-:W-:Y:S01]  /*08f0*/  @!P6 SHF.R.S32.HI R8, RZ, 0x5, R8 ;  /* 0x00000005ff08e819 */ /* 0x000fe20000011408 */
[--C-:B0-----:R-:W-:Y:S01]  /*0900*/  @!P3 FADD.FTZ R11, R3, -R9.reuse ;  /* 0x80000009030bb221 */ /* 0x101fe20000010000 */
[--C-:B------:R-:W-:Y:S01]  /*0910*/  @!P0 FADD.FTZ R12, R2, -R9.reuse ;  /* 0x80000009020c8221 */ /* 0x100fe20000010000 */
[--C-:B------:R-:W-:Y:S01]  /*0920*/  @!P1 FADD.FTZ R13, R0, -R9.reuse ;  /* 0x80000009000d9221 */ /* 0x100fe20000010000 */
[--C-:B------:R-:W-:Y:S01]  /*0930*/  @!P4 FADD.FTZ R17, R23, -R9.reuse ;  /* 0x800000091711c221 */ /* 0x100fe20000010000 */
[----:B------:R-:W-:Y:S01]  /*0940*/  @!P3 FMUL.FTZ R11, R11, 1.4426950216293334961 ;  /* 0x3fb8aa3b0b0bb820 */ /* 0x000fe20000410000 */
[----:B------:R-:W-:Y:S01]  /*0950*/  @!P0 FMUL.FTZ R12, R12, 1.4426950216293334961 ;  /* 0x3fb8aa3b0c0c8820 */ /* 0x000fe20000410000 */
[----:B------:R-:W-:Y:S01]  /*0960*/  @!P1 FMUL.FTZ R14, R13, 1.4426950216293334961 ;  /* 0x3fb8aa3b0d0e9820 */ /* 0x000fe20000410000 */
[--C-:B------:R-:W-:Y:S01]  /*0970*/  @!P2 FADD.FTZ R13, R22, -R9.reuse ;  /* 0x80000009160da221 */ /* 0x100fe20000010000 */
[----:B------:R-:W-:Y:S01]  /*0980*/  @!P4 FMUL.FTZ R17, R17, 1.4426950216293334961 ;  /* 0x3fb8aa3b1111c820 */ /* 0x000fe20000410000 */
[----:B------:R-:W-:Y:S01]  /*0990*/  @!P5 FADD.FTZ R21, R24, -R9 ;  /* 0x800000091815d221 */ /* 0x000fe20000010000 */
[----:B------:R-:W0:Y:S01]  /*09a0*/  @!P3 MUFU.EX2 R11, R11 ;  /* 0x0000000b000bb308 */ /* 0x000e220000000800 */
[----:B------:R-:W-:Y:S01]  /*09b0*/  @!P2 FMUL.FTZ R16, R13, 1.4426950216293334961 ;  /* 0x3fb8aa3b0d10a820 */ /* 0x000fe20000410000 */
[----:B------:R-:W-:-:S02]  /*09c0*/  IMAD.MOV.U32 R13, RZ, RZ, RZ ;  /* 0x000000ffff0d7224 */ /* 0x000fc400078e00ff */
[----:B------:R-:W-:-:S04]  /*09d0*/  @!P5 FMUL.FTZ R21, R21, 1.4426950216293334961 ;  /* 0x3fb8aa3b1515d820 */ /* 0x000fc80000410000 */
[----:B------:R-:W1:Y:S08]  /*09e0*/  @!P0 MUFU.EX2 R12, R12 ;  /* 0x0000000c000c8308 */ /* 0x000e700000000800 */
[----:B------:R-:W2:Y:S01]  /*09f0*/  @!P1 MUFU.EX2 R14, R14 ;  /* 0x0000000e000e9308 */ /* 0x000ea20000000800 */
[----:B0-----:R-:W-:-:S07]  /*0a00*/  @!P3 FADD.FTZ R13, RZ, R11 ;  /* 0x0000000bff0db221 */ /* 0x001fce0000010000 */
[----:B------:R-:W0:Y:S01]  /*0a10*/  @!P2 MUFU.EX2 R16, R16 ;  /* 0x000000100010a308 */ /* 0x000e220000000800 */
[----:B-1----:R-:W-:-:S07]  /*0a20*/  @!P0 FADD.FTZ R13, R13, R12 ;  /* 0x0000000c0d0d8221 */ /* 0x002fce0000010000 */
[----:B------:R-:W1:Y:S01]  /*0a30*/  @!P4 MUFU.EX2 R20, R17 ;  /* 0x000000110014c308 */ /* 0x000e620000000800 */
[----:B--2---:R-:W-:-:S07]  /*0a40*/  @!P1 FADD.FTZ R13, R13, R14 ;  /* 0x0000000e0d0d9221 */ /* 0x004fce0000010000 */
[----:B------:R2:W3:Y:S01]  /*0a50*/  @!P5 MUFU.EX2 R26, R21 ;  /* 0x00000015001ad308 */ /* 0x0004e20000000800 */
[----:B0-----:R-:W-:-:S04]  /*0a60*/  @!P2 FADD.FTZ R13, R13, R16 ;  /* 0x000000100d0da221 */ /* 0x001fc80000010000 */
[----:B-1----:R-:W-:Y:S01]  /*0a70*/  @!P4 FADD.FTZ R13, R13, R20 ;  /* 0x000000140d0dc221 */ /* 0x002fe20000010000 */
[----:B--2---:R-:W-:Y:S01]  /*0a80*/  @!P6 LEA R21, R8, UR4, 0x2 ;  /* 0x000000040815ec11 */ /* 0x004fe2000f8e10ff */
        /* <DEDUP_REMOVED lines=30> */
.L_x_7967:
[----:B-1----:R-:W-:-:S07]  /*0c70*/  FADD.FTZ R8, R14, R21 ;  /* 0x000000150e087221 */ /* 0x002fce0000010000 */
.L_x_7944:
[----:B------:R-:W-:Y:S05]  /*0c80*/  BSYNC B0 ;  /* 0x0000000000007941 */ /* 0x000fea0003800000 */
.L_x_7943:
        /* <DEDUP_REMOVED lines=8> */
[----:B------:R-:W-:Y:S01]  /*0d10*/  IMAD.WIDE.U32 R12, R4, UR8, R6 ;  /* 0x00000008040c7c25 */ /* 0x000fe2000f8e0006 */
[----:B--2---:R-:W-:Y:S01]  /*0d20*/  MUFU.RCP R3, R8 ;  /* 0x0000000800037308 */ /* 0x004fe20000001000 */
[----:B------:R-:W-:Y:S02]  /*0d30*/  ULDC.64 UR4, c[0x0][0x210] ;  /* 0x0000840000047ab9 */ /* 0x000fe40000000a00 */
[----:B0-----:R-:W-:Y:S01]  /*0d40*/  FMUL.FTZ R14, R10, 1.4426950216293334961 ;  /* 0x3fb8aa3b0a0e7820 */ /* 0x001fe20000410000 */
[----:B------:R-:W-:Y:S01]  /*0d50*/  IMAD R11, R5, UR8, R13 ;  /* 0x00000008050b7c24 */ /* 0x000fe2000f8e020d */
[----:B------:R-:W-:-:S04]  /*0d60*/  LEA R10, P3, R12, UR4, 0x2 ;  /* 0x000000040c0a7c11 */ /* 0x000fc8000f8610ff */
[----:B------:R-:W0:Y:S01]  /*0d70*/  MUFU.EX2 R14, R14 ;  /* 0x0000000e000e7308 */ /* 0x000e220000000800 */
[----:B------:R-:W-:Y:S01]  /*0d80*/  LEA.HI.X R11, R12, UR5, R11, 0x2, P3 ;  /* 0x000000050c0b7c11 */ /* 0x000fe200098f140b */
[----:B0-----:R-:W-:-:S05]  /*0d90*/  FMUL.FTZ R3, R14, R3 ;  /* 0x000000030e037220 */ /* 0x001fca0000410000 */
[----:B------:R1:W-:Y:S02]  /*0da0*/  STG.E desc[UR6][R10.64], R3 ;  /* 0x000000030a007986 */ /* 0x0003e4000c101906 */
.L_x_7947:
[----:B------:R-:W-:Y:S05]  /*0db0*/  BSYNC B0 ;  /* 0x0000000000007941 */ /* 0x000fea0003800000 */
.L_x_7946:
[----:B------:R-:W-:Y:S04]  /*0dc0*/  BSSY B0, `(.L_x_7948) ;  /* 0x0000010000007945 */ /* 0x000fe80003800000 */
[----:B------:R-:W-:Y:S05]  /*0dd0*/  @P0 BRA `(.L_x_7949) ;  /* 0x0000000000380947 */ /* 0x000fea0003800000 */
[----:B------:R-:W-:Y:S01]  /*0de0*/  FADD.FTZ R2, R2, -R9 ;  /* 0x8000000902027221 */ /* 0x000fe20000010000 */
[----:B------:R-:W-:Y:S01]  /*0df0*/  ULDC UR4, c[0x0][0x0] ;  /* 0x0000000000047ab9 */ /* 0x000fe20000000800 */
[----:B--2---:R-:W-:Y:S02]  /*0e00*/  MUFU.RCP R13, R8 ;  /* 0x00000008000d7308 */ /* 0x004fe40000001000 */
[----:B------:R-:W-:Y:S01]  /*0e10*/  FMUL.FTZ R12, R2, 1.4426950216293334961 ;  /* 0x3fb8aa3b020c7820 */ /* 0x000fe20000410000 */
[----:B------:R-:W-:Y:S01]  /*0e20*/  VIADD R2, R6, UR4 ;  /* 0x0000000406027c36 */ /* 0x000fe20008000000 */
[----:B------:R-:W-:-:S04]  /*0e30*/  ULDC.64 UR4, c[0x0][0x210] ;  /* 0x0000840000047ab9 */ /* 0x000fc80000000a00 */
[----:B------:R-:W2:Y:S01]  /*0e40*/  MUFU.EX2 R12, R12 ;  /* 0x0000000c000c7308 */ /* 0x000ea20000000800 */
[----:B-1----:R-:W-:-:S03]  /*0e50*/  SHF.R.S32.HI R3, RZ, 0x1f, R2 ;  /* 0x0000001fff037819 */ /* 0x002fc60000011402 */
[----:B------:R-:W-:-:S04]  /*0e60*/  IMAD.WIDE.U32 R2, R4, UR8, R2 ;  /* 0x0000000804027c25 */ /* 0x000fc8000f8e0002 */
[----:B------:R-:W-:Y:S01]  /*0e70*/  IMAD R3, R5, UR8, R3 ;  /* 0x0000000805037c24 */ /* 0x000fe2000f8e0203 */
[----:B------:R-:W-:-:S04]  /*0e80*/  LEA R10, P0, R2, UR4, 0x2 ;  /* 0x00000004020a7c11 */ /* 0x000fc8000f8010ff */
[----:B------:R-:W-:Y:S01]  /*0e90*/  LEA.HI.X R11, R2, UR5, R3, 0x2, P0 ;  /* 0x00000005020b7c11 */ /* 0x000fe200080f1403 */
[----:B--2---:R-:W-:-:S05]  /*0ea0*/  FMUL.FTZ R3, R12, R13 ;  /* 0x0000000d0c037220 */ /* 0x004fca0000410000 */
[----:B------:R3:W-:Y:S03]  /*0eb0*/  STG.E desc[UR6][R10.64], R3 ;  /* 0x000000030a007986 */ /* 0x0007e6000c101906 */
.L_x_7949:
[----:B------:R-:W-:Y:S05]  /*0ec0*/  BSYNC B0 ;  /* 0x0000000000007941 */ /* 0x000fea0003800000 */
.L_x_7948:
        /* <DEDUP_REMOVED lines=8> */
[----:B-1----:R-:W-:-:S04]  /*0f50*/  LEA R2, R3, R6, 0x1 ;  /* 0x0000000603027211 */ /* 0x002fc800078e08ff */
[----:B------:R-:W-:-:S03]  /*0f60*/  SHF.R.S32.HI R3, RZ, 0x1f, R2 ;  /* 0x0000001fff037819 */ /* 0x000fc60000011402 */
[----:B------:R-:W-:-:S04]  /*0f70*/  IMAD.WIDE.U32 R2, R4, UR8, R2 ;  /* 0x0000000804027c25 */ /* 0x000fc8000f8e0002 */
[----:B------:R-:W-:Y:S01]  /*0f80*/  IMAD R3, R5, UR8, R3 ;  /* 0x0000000805037c24 */ /* 0x000fe2000f8e0203 */
[----:B------:R-:W-:-:S04]  /*0f90*/  LEA R10, P0, R2, UR4, 0x2 ;  /* 0x00000004020a7c11 */ /* 0x000fc8000f8010ff */
[----:B------:R-:W-:Y:S01]  /*0fa0*/  LEA.HI.X R11, R2, UR5, R3, 0x2, P0 ;  /* 0x00000005020b7c11 */ /* 0x000fe200080f1403 */
[----:B--2---:R-:W-:-:S05]  /*0fb0*/  FMUL.FTZ R3, R0, R13 ;  /* 0x0000000d00037220 */ /* 0x004fca0000410000 */
[----:B------:R4:W-:Y:S03]  /*0fc0*/  STG.E desc[UR6][R10.64], R3 ;  /* 0x000000030a007986 */ /* 0x0009e6000c101906 */
.L_x_7951:
[----:B------:R-:W-:Y:S05]  /*0fd0*/  BSYNC B0 ;  /* 0x0000000000007941 */ /* 0x000fea0003800000 */
.L_x_7950:
        /* <DEDUP_REMOVED lines=17> */
.L_x_7953:
[----:B------:R-:W-:Y:S05]  /*10f0*/  BSYNC B0 ;  /* 0x0000000000007941 */ /* 0x000fea0003800000 */
.L_x_7952:
        /* <DEDUP_REMOVED lines=9> */
[----:B------:R-:W-:-:S04]  /*1190*/  LEA R2, R3, R2, 0x1 ;  /* 0x0000000203027211 */ /* 0x000fc800078e08ff */
[----:B------:R-:W-:-:S03]  /*11a0*/  SHF.R.S32.HI R3, RZ, 0x1f, R2 ;  /* 0x0000001fff037819 */ /* 0x000fc60000011402 */
[----:B------:R-:W-:-:S04]  /*11b0*/  IMAD.WIDE.U32 R2, R4, UR8, R2 ;  /* 0x0000000804027c25 */ /* 0x000fc8000f8e0002 */
[----:B------:R-:W-:Y:S01]  /*11c0*/  IMAD R3, R5, UR8, R3 ;  /* 0x0000000805037c24 */ /* 0x000fe2000f8e0203 */
[----:B------:R-:W-:-:S04]  /*11d0*/  LEA R10, P0, R2, UR4, 0x2 ;  /* 0x00000004020a7c11 */ /* 0x000fc8000f8010ff */
[----:B------:R-:W-:Y:S01]  /*11e0*/  LEA.HI.X R11, R2, UR5, R3, 0x2, P0 ;  /* 0x00000005020b7c11 */ /* 0x000fe200080f1403 */
[----:B--2---:R-:W-:-:S05]  /*11f0*/  FMUL.FTZ R3, R23, R0 ;  /* 0x0000000017037220 */ /* 0x004fca0000410000 */
[----:B------:R1:W-:Y:S03]  /*1200*/  STG.E desc[UR6][R10.64], R3 ;  /* 0x000000030a007986 */ /* 0x0003e6000c101906 */
.L_x_7955:
[----:B------:R-:W-:Y:S05]  /*1210*/  BSYNC B0 ;  /* 0x0000000000007941 */ /* 0x000fea0003800000 */
.L_x_7954:
        /* <DEDUP_REMOVED lines=18> */
.L_x_7942:
[----:B-1----:R-:W-:Y:S01]  /*1340*/  MOV R26, R14 ;  /* 0x0000000e001a7202 */ /* 0x002fe20000000f00 */
[----:B------:R-:W-:Y:S02]  /*1350*/  IMAD.MOV.U32 R13, RZ, RZ, 0x10 ;  /* 0x00000010ff0d7424 */ /* 0x000fe400078e00ff */
[----:B------:R-:W-:Y:S02]  /*1360*/  IMAD.MOV.U32 R12, RZ, RZ, 0x1f ;  /* 0x0000001fff0c7424 */ /* 0x000fe400078e00ff */
[----:B------:R-:W-:-:S07]  /*1370*/  IMAD.MOV.U32 R11, RZ, RZ, -0x1 ;  /* 0xffffffffff0b7424 */ /* 0x000fce00078e00ff */
[----:B------:R-:W-:Y:S05]  /*1380*/  WARPSYNC.COLLECTIVE R11, `(.L_x_7956) ;  /* 0x000000000b087348 */ /* 0x000fea0003c00000 */
[----:B------:R0:W1:Y:S02]  /*1390*/  SHFL.DOWN P6, R25, R26, R13, R12 ;  /* 0x0800000d1a197389 */ /* 0x00006400000c000c */
[----:B01----:R-:W-:Y:S01]  /*13a0*/  ENDCOLLECTIVE ;  /* 0x000000000000791b */ /* 0x003fe20003800000 */
.L_x_7956:
        /* <DEDUP_REMOVED lines=8> */
.L_x_7957:
        /* <DEDUP_REMOVED lines=8> */
.L_x_7958:
        /* <DEDUP_REMOVED lines=8> */
.L_x_7959:
        /* <DEDUP_REMOVED lines=8> */
.L_x_7960:
[----:B------:R-:W-:Y:S01]  /*15b0*/  MOV R19, R25 ;  /* 0x0000001900137202 */ /* 0x000fe20000000f00 */
[----:B------:R-:W-:Y:S06]  /*15c0*/  BRA `(.L_x_7961) ;  /* 0xfffffff0008c7947 */ /* 0x000fec000383ffff */
.L_x_7945:
[----:B-1----:R-:W-:Y:S01]  /*15d0*/  IMAD.MOV.U32 R26, RZ, RZ, R8 ;  /* 0x000000ffff1a7224 */ /* 0x002fe200078e0008 */
[----:B------:R-:W-:Y:S01]  /*15e0*/  MOV R11, 0xffffffff ;  /* 0xffffffff000b7802 */ /* 0x000fe20000000f00 */
[----:B------:R-:W-:Y:S02]  /*15f0*/  IMAD.MOV.U32 R13, RZ, RZ, 0x10 ;  /* 0x00000010ff0d7424 */ /* 0x000fe400078e00ff */
[----:B------:R-:W-:-:S07]  /*1600*/  IMAD.MOV.U32 R12, RZ, RZ, 0x1f ;  /* 0x0000001fff0c7424 */ /* 0x000fce00078e00ff */
[----:B------:R-:W-:Y:S05]  /*1610*/  WARPSYNC.COLLECTIVE R11, `(.L_x_7962) ;  /* 0x000000000b087348 */ /* 0x000fea0003c00000 */
[----:B------:R0:W1:Y:S02]  /*1620*/  SHFL.DOWN P6, R25, R26, R13, R12 ;  /* 0x0800000d1a197389 */ /* 0x00006400000c000c */
[----:B01----:R-:W-:Y:S01]  /*1630*/  ENDCOLLECTIVE ;  /* 0x000000000000791b */ /* 0x003fe20003800000 */
.L_x_7962:
[----:B------:R-:W-:Y:S02]  /*1640*/  IMAD.MOV.U32 R13, RZ, RZ, 0x8 ;  /* 0x00000008ff0d7424 */ /* 0x000fe400078e00ff */
[----:B------:R-:W-:-:S04]  /*1650*/  IMAD.MOV.U32 R17, RZ, RZ, R25 ;  /* 0x000000ffff117224 */ /* 0x000fc800078e0019 */
[----:B------:R-:W-:-:S04]  /*1660*/  FADD.FTZ R17, R8, R17 ;  /* 0x0000001108117221 */ /* 0x000fc80000010000 */
[----:B------:R-:W-:-:S07]  /*1670*/  IMAD.MOV.U32 R26, RZ, RZ, R17 ;  /* 0x000000ffff1a7224 */ /* 0x000fce00078e0011 */
[----:B------:R-:W-:Y:S05]  /*1680*/  WARPSYNC.COLLECTIVE R11, `(.L_x_7963) ;  /* 0x000000000b087348 */ /* 0x000fea0003c00000 */
[----:B------:R0:W1:Y:S02]  /*1690*/  SHFL.DOWN P6, R25, R26, R13, R12 ;  /* 0x0800000d1a197389 */ /* 0x00006400000c000c */
[----:B01----:R-:W-:Y:S01]  /*16a0*/  ENDCOLLECTIVE ;  /* 0x000000000000791b */ /* 0x003fe20003800000 */
.L_x_7963:
[----:B------:R-:W-:Y:S01]  /*16b0*/  IMAD.MOV.U32 R13, RZ, RZ, 0x4 ;  /* 0x00000004ff0d7424 */ /* 0x000fe200078e00ff */
[----:B------:R-:W-:-:S05]  /*16c0*/  MOV R10, R25 ;  /* 0x00000019000a7202 */ /* 0x000fca0000000f00 */
[----:B------:R-:W-:-:S04]  /*16d0*/  FADD.FTZ R10, R17, R10 ;  /* 0x0000000a110a7221 */ /* 0x000fc80000010000 */
[----:B------:R-:W-:-:S07]  /*16e0*/  IMAD.MOV.U32 R26, RZ, RZ, R10 ;  /* 0x000000ffff1a7224 */ /* 0x000fce00078e000a */
[----:B------:R-:W-:Y:S05]  /*16f0*/  WARPSYNC.COLLECTIVE R11, `(.L_x_7964) ;  /* 0x000000000b087348 */ /* 0x000fea0003c00000 */
[----:B------:R0:W1:Y:S02]  /*1700*/  SHFL.DOWN P6, R25, R26, R13, R12 ;  /* 0x0800000d1a197389 */ /* 0x00006400000c000c */
[----:B01----:R-:W-:Y:S01]  /*1710*/  ENDCOLLECTIVE ;  /* 0x000000000000791b */ /* 0x003fe20003800000 */
.L_x_7964:
[----:B------:R-:W-:Y:S02]  /*1720*/  IMAD.MOV.U32 R13, RZ, RZ, 0x2 ;  /* 0x00000002ff0d7424 */ /* 0x000fe400078e00ff */
[----:B------:R-:W-:-:S04]  /*1730*/  IMAD.MOV.U32 R19, RZ, RZ, R25 ;  /* 0x000000ffff137224 */ /* 0x000fc800078e0019 */
[----:B------:R-:W-:-:S05]  /*1740*/  FADD.FTZ R19, R10, R19 ;  /* 0x000000130a137221 */ /* 0x000fca0000010000 */
[----:B------:R-:W-:-:S07]  /*1750*/  MOV R26, R19 ;  /* 0x00000013001a7202 */ /* 0x000fce0000000f00 */
[----:B------:R-:W-:Y:S05]  /*1760*/  WARPSYNC.COLLECTIVE R11, `(.L_x_7965) ;  /* 0x000000000b087348 */ /* 0x000fea0003c00000 */
[----:B------:R0:W1:Y:S02]  /*1770*/  SHFL.DOWN P6, R25, R26, R13, R12 ;  /* 0x0800000d1a197389 */ /* 0x00006400000c000c */
[----:B01----:R-:W-:Y:S01]  /*1780*/  ENDCOLLECTIVE ;  /* 0x000000000000791b */ /* 0x003fe20003800000 */
.L_x_7965:
[----:B------:R-:W-:Y:S01]  /*1790*/  HFMA2.MMA R13, -RZ, RZ, 0, 5.9604644775390625e-08 ;  /* 0x00000001ff0d7435 */ /* 0x000fe200000001ff */
[----:B------:R-:W-:-:S04]  /*17a0*/  IMAD.MOV.U32 R14, RZ, RZ, R25 ;  /* 0x000000ffff0e7224 */ /* 0x000fc800078e0019 */
[----:B------:R-:W-:-:S04]  /*17b0*/  FADD.FTZ R14, R19, R14 ;  /* 0x0000000e130e7221 */ /* 0x000fc80000010000 */
[----:B------:R-:W-:-:S07]  /*17c0*/  IMAD.MOV.U32 R26, RZ, RZ, R14 ;  /* 0x000000ffff1a7224 */ /* 0x000fce00078e000e */
[----:B------:R-:W-:Y:S05]  /*17d0*/  WARPSYNC.COLLECTIVE R11, `(.L_x_7966) ;  /* 0x000000000b087348 */ /* 0x000fea0003c00000 */
[----:B------:R0:W1:Y:S02]  /*17e0*/  SHFL.DOWN P6, R25, R26, R13, R12 ;  /* 0x0800000d1a197389 */ /* 0x00006400000c000c */
[----:B01----:R-:W-:Y:S01]  /*17f0*/  ENDCOLLECTIVE ;  /* 0x000000000000791b */ /* 0x003fe20003800000 */
.L_x_7966:
[----:B------:R-:W-:Y:S01]  /*1800*/  IMAD.MOV.U32 R21, RZ, RZ, R25 ;  /* 0x000000ffff157224 */ /* 0x000fe200078e0019 */
[----:B------:R-:W-:Y:S06]  /*1810*/  BRA `(.L_x_7967) ;  /* 0xfffffff400147947 */ /* 0x000fec000383ffff */
.L_x_7968:
        /* <DEDUP_REMOVED lines=14> */
.L_x_12101:


//--------------------- .text._ZN2at6native43_GLOBAL__N__9ae7fba5_10_SoftMax_cu_9f978f6322cunn_SoftMaxForwardRegIfffNS1_22SoftMaxForwardEpilogueElLi5EEEvPT1_PKT_T3_ --------------------------
	.section	.text._ZN2at6native43_GLOBAL__N__9ae7fba5_10_SoftMax_cu_9f978f6322cunn_SoftMaxForwardRegIfffNS1_22SoftMaxForwardEpilogueElLi5EEEvPT1_PKT_T3_,"ax",@progbits
	.align	128
.text._ZN2at6native43_GLOBAL__N__9ae7fba5_10_SoftMax_cu_9f978f6322cunn_SoftMaxForwardRegIfffNS1_22SoftMaxForwardEpilogueElLi5EEEvPT1_PKT_T3_:
        .type           _ZN2at6native43_GLOBAL__N__9ae7fba5_10_SoftMax_cu_9f978f6322cunn_SoftMaxForwardRegIfffNS1_22SoftMaxForwardEpilogueElLi5EEEvPT1_PKT_T3_,@function
        .size           _ZN2at6native43_GLOBAL__N__9ae7fba5_10_SoftMax_cu_9f978f6322cunn_SoftMaxForwardRegIfffNS1_22SoftMaxForwardEpilogueElLi5EEEvPT1_PKT_T3_,(.L_x_12102 - _ZN2at6native43_GLOBAL__N__9ae7fba5_10_SoftMax_cu_9f978f6322cunn_SoftMaxForwardRegIfffNS1_22SoftMaxForwardEpilogueElLi5EEEvPT1_PKT_T3_)
        .other          _ZN2at6native43_GLOBAL__N__9ae7fba5_10_SoftMax_cu_9f978f6322cunn_SoftMaxForwardRegIfffNS1_22SoftMaxForwardEpilogueElLi5EEEvPT1_PKT_T3_,@"STO_CUDA_ENTRY STV_DEFAULT"
_ZN2at6native43_GLOBAL__N__9ae7fba5_10_SoftMax_cu_9f978f6322cunn_SoftMaxForwardRegIfffNS1_22SoftMaxForwardEpilogueElLi5EEEvPT1_PKT_T3_:
        /* <DEDUP_REMOVED lines=14> */
[----:B------:R-:W-:Y:S01]  /*00e0*/  SHF.R.S32.HI R7, RZ, 0x1f, R6 ;  /* 0x0000001fff077819 */ /* 0x000fe20000011406 */
[----:B------:R-:W-:Y:S01]  /*00f0*/  VIADD R4, R14, UR4 ;  /* 0x000000040e047c36 */ /* 0x000fe20008000000 */
[----:B------:R-:W-:Y:S02]  /*0100*/  ISETP.GE.AND.EX P5, PT, R21, R9, PT, P5 ;  /* 0x000000091500720c */ /* 0x000fe40003fa6350 */
[----:B------:R-:W-:-:S02]  /*0110*/  ISETP.GE.U32.AND P4, PT, R6, R8, PT ;  /* 0x000000080600720c */ /* 0x000fc40003f86070 */
[----:B------:R-:W-:Y:S01]  /*0120*/  SHF.R.S32.HI R15, RZ, 0x1f, R14 ;  /* 0x0000001fff0f7819 */ /* 0x000fe2000001140e */
[----:B------:R-:W0:Y:S01]  /*0130*/  @!P6 LDC.64 R16, c[0x0][0x218] ;  /* 0x00008600ff10eb82 */ /* 0x000e220000000a00 */
[-C--:B------:R-:W-:Y:S01]  /*0140*/  ISETP.GE.AND.EX P4, PT, R7, R9.reuse, PT, P4 ;  /* 0x000000090700720c */ /* 0x080fe20003f86340 */
[----:B--2---:R-:W-:Y:S01]  /*0150*/  @!P6 IMAD.WIDE.U32 R18, R8, UR7, R10 ;  /* 0x000000070812ec25 */ /* 0x004fe2000f8e000a */
[-C--:B------:R-:W-:Y:S02]  /*0160*/  ISETP.GE.U32.AND P3, PT, R14, R8.reuse, PT ;  /* 0x000000080e00720c */ /* 0x080fe40003f66070 */
[----:B------:R-:W-:Y:S01]  /*0170*/  SHF.R.S32.HI R5, RZ, 0x1f, R4 ;  /* 0x0000001fff057819 */ /* 0x000fe20000011404 */
[----:B------:R-:W-:Y:S01]  /*0180*/  @!P6 IMAD R19, R9, UR7, R19 ;  /* 0x000000070913ec24 */ /* 0x000fe2000f8e0213 */
[----:B------:R-:W-:Y:S01]  /*0190*/  ISETP.GE.AND.EX P3, PT, R15, R9, PT, P3 ;  /* 0x000000090f00720c */ /* 0x000fe20003f66330 */
[----:B------:R-:W1:Y:S01]  /*01a0*/  @!P5 LDC.64 R12, c[0x0][0x218] ;  /* 0x00008600ff0cdb82 */ /* 0x000e620000000a00 */
[----:B------:R-:W-:Y:S01]  /*01b0*/  ISETP.GE.U32.AND P2, PT, R4, R8, PT ;  /* 0x000000080400720c */ /* 0x000fe20003f46070 */
[----:B------:R-:W-:-:S03]  /*01c0*/  @!P5 IMAD.WIDE.U32 R20, R8, UR7, R20 ;  /* 0x000000070814dc25 */ /* 0x000fc6000f8e0014 */
[----:B------:R-:W-:Y:S01]  /*01d0*/  ISETP.GE.AND.EX P2, PT, R5, R9, PT, P2 ;  /* 0x000000090500720c */ /* 0x000fe20003f46320 */
[----:B------:R-:W-:-:S06]  /*01e0*/  @!P5 IMAD R21, R9, UR7, R21 ;  /* 0x000000070915dc24 */ /* 0x000fcc000f8e0215 */
[----:B------:R-:W2:Y:S01]  /*01f0*/  @!P3 LDC.64 R22, c[0x0][0x218] ;  /* 0x00008600ff16bb82 */ /* 0x000ea20000000a00 */
[----:B0-----:R-:W-:-:S04]  /*0200*/  @!P6 LEA R16, P0, R18, R16, 0x2 ;  /* 0x000000101210e211 */ /* 0x001fc800078010ff */
[----:B------:R-:W-:-:S03]  /*0210*/  @!P6 LEA.HI.X R17, R18, R17, R19, 0x2, P0 ;  /* 0x000000111211e211 */ /* 0x000fc600000f1413 */
[----:B------:R-:W0:Y:S01]  /*0220*/  @!P4 LDC.64 R18, c[0x0][0x218] ;  /* 0x00008600ff12cb82 */ /* 0x000e220000000a00 */
[----:B-1----:R-:W-:Y:S01]  /*0230*/  @!P5 LEA R12, P0, R20, R12, 0x2 ;  /* 0x0000000c140cd211 */ /* 0x002fe200078010ff */
[----:B------:R-:W-:Y:S01]  /*0240*/  @!P4 IMAD.WIDE.U32 R26, R8, UR7, R6 ;  /* 0x00000007081acc25 */ /* 0x000fe2000f8e0006 */
[----:B------:R-:W3:Y:S02]  /*0250*/  @!P6 LDG.E R2, desc[UR8][R16.64] ;  /* 0x000000081002e981 */ /* 0x000ee4000c1e1900 */
[----:B------:R-:W-:-:S03]  /*0260*/  @!P5 LEA.HI.X R13, R20, R13, R21, 0x2, P0 ;  /* 0x0000000d140dd211 */ /* 0x000fc600000f1415 */
[----:B------:R-:W1:Y:S01]  /*0270*/  @!P2 LDC.64 R20, c[0x0][0x218] ;  /* 0x00008600ff14ab82 */ /* 0x000e620000000a00 */
[C---:B------:R-:W-:Y:S02]  /*0280*/  @!P4 IMAD R27, R9.reuse, UR7, R27 ;  /* 0x00000007091bcc24 */ /* 0x040fe4000f8e021b */
[----:B------:R-:W-:Y:S01]  /*0290*/  @!P3 IMAD.WIDE.U32 R14, R8, UR7, R14 ;  /* 0x00000007080ebc25 */ /* 0x000fe2000f8e000e */
[----:B------:R4:W5:Y:S03]  /*02a0*/  @!P5 LDG.E R0, desc[UR8][R12.64] ;  /* 0x000000080c00d981 */ /* 0x000966000c1e1900 */
[----:B------:R-:W-:Y:S01]  /*02b0*/  @!P3 IMAD R15, R9, UR7, R15 ;  /* 0x00000007090fbc24 */ /* 0x000fe2000f8e020f */
[----:B0-----:R-:W-:-:S04]  /*02c0*/  @!P4 LEA R18, P0, R26, R18, 0x2 ;  /* 0x000000121a12c211 */ /* 0x001fc800078010ff */
[----:B------:R-:W-:Y:S01]  /*02d0*/  @!P4 LEA.HI.X R19, R26, R19, R27, 0x2, P0 ;  /* 0x000000131a13c211 */ /* 0x000fe200000f141b */
[----:B------:R-:W-:Y:S01]  /*02e0*/  @!P2 IMAD.WIDE.U32 R26, R8, UR7, R4 ;  /* 0x00000007081aac25 */ /* 0x000fe2000f8e0004 */
[----:B--2---:R-:W-:-:S03]  /*02f0*/  @!P3 LEA R22, P0, R14, R22, 0x2 ;  /* 0x000000160e16b211 */ /* 0x004fc600078010ff */
[----:B------:R0:W2:Y:S01]  /*0300*/  @!P4 LDG.E R3, desc[UR8][R18.64] ;  /* 0x000000081203c981 */ /* 0x0000a2000c1e1900 */
[----:B------:R-:W-:Y:S01]  /*0310*/  @!P3 LEA.HI.X R23, R14, R23, R15, 0x2, P0 ;  /* 0x000000170e17b211 */ /* 0x000fe200000f140f */
[----:B------:R-:W-:Y:S01]  /*0320*/  @!P2 IMAD R14, R9, UR7, R27 ;  /* 0x00000007090eac24 */ /* 0x000fe2000f8e021b */
[----:B-1----:R-:W-:-:S03]  /*0330*/  @!P2 LEA R20, P0, R26, R20, 0x2 ;  /* 0x000000141a14a211 */ /* 0x002fc600078010ff */
[----:B------:R-:W2:Y:S01]  /*0340*/  @!P3 LDG.E R24, desc[UR8][R22.64] ;  /* 0x000000081618b981 */ /* 0x000ea2000c1e1900 */
[----:B------:R-:W-:-:S05]  /*0350*/  @!P2 LEA.HI.X R21, R26, R21, R14, 0x2, P0 ;  /* 0x000000151a15a211 */ /* 0x000fca00000f140e */
[----:B------:R-:W2:Y:S01]  /*0360*/  @!P2 LDG.E R25, desc[UR8][R20.64] ;  /* 0x000000081419a981 */ /* 0x000ea2000c1e1900 */
[----:B----4-:R-:W-:Y:S02]  /*0370*/  MOV R12, 0xff7fffff ;  /* 0xff7fffff000c7802 */ /* 0x010fe40000000f00 */
[----:B0-----:R-:W-:Y:S01]  /*0380*/  SHF.R.S32.HI R19, RZ, 0x1f, R10 ;  /* 0x0000001fff137819 */ /* 0x001fe2000001140a */
[----:B------:R-:W0:Y:S01]  /*0390*/  S2UR UR6, SR_CgaCtaId ;  /* 0x00000000000679c3 */ /* 0x000e220000008800 */
[----:B------:R-:W-:Y:S01]  /*03a0*/  UMOV UR4, 0x400 ;  /* 0x0000040000047882 */ /* 0x000fe20000000000 */
[----:B------:R-:W-:Y:S02]  /*03b0*/  ULDC UR5, c[0x0][0x0] ;  /* 0x0000000000057ab9 */ /* 0x000fe40000000800 */
[----:B------:R-:W-:Y:S02]  /*03c0*/  USHF.R.U32.HI UR5, URZ, 0x5, UR5 ;  /* 0x000000053f057899 */ /* 0x000fe40008011605 */
[----:B0-----:R-:W-:Y:S01]  /*03d0*/  ULEA UR4, UR6, UR4, 0x18 ;  /* 0x0000000406047291 */ /* 0x001fe2000f8ec03f */
[----:B------:R-:W-:Y:S01]  /*03e0*/  BSSY B0, `(.L_x_7969) ;  /* 0x0000038000007945 */ /* 0x000fe20003800000 */
[----:B------:R-:W-:Y:S01]  /*03f0*/  BAR.SYNC.DEFER_BLOCKING 0x0 ;  /* 0x0000000000007b1d */ /* 0x000fe20000010000 */
[----:B---3--:R-:W-:-:S04]  /*0400*/  @!P6 FMNMX.FTZ R12, R2, -3.40282346638528859812e+38, !PT ;  /* 0xff7fffff020ce809 */ /* 0x008fc80007810000 */
[----:B-----5:R-:W-:-:S04]  /*0410*/  @!P5 FMNMX.FTZ R12, R12, R0, !PT ;  /* 0x000000000c0cd209 */ /* 0x020fc80007810000 */
[----:B--2---:R-:W-:-:S04]  /*0420*/  @!P4 FMNMX.FTZ R12, R12, R3, !PT ;  /* 0x000000030c0cc209 */ /* 0x004fc80007810000 */
        /* <DEDUP_REMOVED lines=49> */
.L_x_7988:
[----:B-1----:R-:W-:-:S04]  /*0740*/  FSETP.GEU.FTZ.AND P0, PT, R19, R18, PT ;  /* 0x000000121300720b */ /* 0x002fc80003f1e000 */
[----:B0-----:R-:W-:-:S09]  /*0750*/  FSEL R19, R18, R19, !P0 ;  /* 0x0000001312137208 */ /* 0x001fd20004000000 */
.L_x_7970:
[----:B------:R-:W-:Y:S05]  /*0760*/  BSYNC B0 ;  /* 0x0000000000007941 */ /* 0x000fea0003800000 */
.L_x_7969:
[----:B------:R-:W-:Y:S01]  /*0770*/  ISETP.NE.AND P0, PT, R10, RZ, PT ;  /* 0x000000ff0a00720c */ /* 0x000fe20003f05270 */
[----:B------:R-:W-:Y:S05]  /*0780*/  WARPSYNC.ALL ;  /* 0x0000000000007948 */ /* 0x000fea0003800000 */
[----:B------:R-:W-:-:S07]  /*0790*/  P2R R21, PR, RZ, 0x1 ;  /* 0x00000001ff157803 */ /* 0x000fce0000000000 */
[----:B-1----:R-:W-:Y:S01]  /*07a0*/  @!P0 STS [UR4], R19 ;  /* 0x00000013ff008988 */ /* 0x002fe20008000804 */
[----:B------:R-:W-:Y:S01]  /*07b0*/  BAR.SYNC.DEFER_BLOCKING 0x0 ;  /* 0x0000000000007b1d */ /* 0x000fe20000010000 */
[----:B------:R-:W-:Y:S02]  /*07c0*/  ISETP.NE.AND P0, PT, R23, RZ, PT ;  /* 0x000000ff1700720c */ /* 0x000fe40003f05270 */
[----:B------:R-:W-:-:S03]  /*07d0*/  @!P1 SHF.R.S32.HI R12, RZ, 0x5, R12 ;  /* 0x00000005ff0c9819 */ /* 0x000fc6000001140c */
[----:B------:R-:W-:Y:S01]  /*07e0*/  BSSY B0, `(.L_x_7972) ;  /* 0x0000035000007945 */ /* 0x000fe20003800000 */
[----:B------:R-:W0:Y:S02]  /*07f0*/  LDS R13, [UR4] ;  /* 0x00000004ff0d7984 */ /* 0x000e240008000800 */
[--C-:B0-----:R-:W-:Y:S01]  /*0800*/  @!P6 FADD.FTZ R15, R2, -R13.reuse ;  /* 0x8000000d020fe221 */ /* 0x101fe20000010000 */
[--C-:B------:R-:W-:Y:S01]  /*0810*/  @!P5 FADD.FTZ R16, R0, -R13.reuse ;  /* 0x8000000d0010d221 */ /* 0x100fe20000010000 */
[--C-:B------:R-:W-:Y:S01]  /*0820*/  @!P4 FADD.FTZ R17, R3, -R13.reuse ;  /* 0x8000000d0311c221 */ /* 0x100fe20000010000 */
[--C-:B------:R-:W-:Y:S01]  /*0830*/  @!P2 FADD.FTZ R23, R25, -R13.reuse ;  /* 0x8000000d1917a221 */ /* 0x100fe20000010000 */
[----:B------:R-:W-:Y:S01]  /*0840*/  @!P6 FMUL.FTZ R15, R15, 1.4426950216293334961 ;  /* 0x3fb8aa3b0f0fe820 */ /* 0x000fe20000410000 */
[----:B------:R-:W-:Y:S01]  /*0850*/  @!P5 FMUL.FTZ R16, R16, 1.4426950216293334961 ;  /* 0x3fb8aa3b1010d820 */ /* 0x000fe20000410000 */
[----:B------:R-:W-:Y:S01]  /*0860*/  @!P4 FMUL.FTZ R18, R17, 1.4426950216293334961 ;  /* 0x3fb8aa3b1112c820 */ /* 0x000fe20000410000 */
[----:B------:R-:W-:Y:S01]  /*0870*/  @!P3 FADD.FTZ R17, R24, -R13 ;  /* 0x8000000d1811b221 */ /* 0x000fe20000010000 */
[----:B------:R-:W-:-:S02]  /*0880*/  @!P2 FMUL.FTZ R23, R23, 1.4426950216293334961 ;  /* 0x3fb8aa3b1717a820 */ /* 0x000fc40000410000 */
[----:B------:R-:W0:Y:S01]  /*0890*/  @!P6 MUFU.EX2 R15, R15 ;  /* 0x0000000f000fe308 */ /* 0x000e220000000800 */
[----:B------:R-:W-:Y:S01]  /*08a0*/  @!P3 FMUL.FTZ R19, R17, 1.4426950216293334961 ;  /* 0x3fb8aa3b1113b820 */ /* 0x000fe20000410000 */
[----:B------:R-:W-:-:S06]  /*08b0*/  HFMA2.MMA R17, -RZ, RZ, 0, 0 ;  /* 0x00000000ff117435 */ /* 0x000fcc00000001ff */
[----:B------:R-:W1:Y:S08]  /*08c0*/  @!P5 MUFU.EX2 R16, R16 ;  /* 0x000000100010d308 */ /* 0x000e700000000800 */
[----:B------:R-:W2:Y:S01]  /*08d0*/  @!P4 MUFU.EX2 R18, R18 ;  /* 0x000000120012c308 */ /* 0x000ea20000000800 */
[----:B0-----:R-:W-:-:S07]  /*08e0*/  @!P6 FADD.FTZ R17, RZ, R15 ;  /* 0x0000000fff11e221 */ /* 0x001fce0000010000 */
[----:B------:R-:W0:Y:S01]  /*08f0*/  @!P3 MUFU.EX2 R22, R19 ;  /* 0x000000130016b308 */ /* 0x000e220000000800 */
[----:B-1----:R-:W-:-:S07]  /*0900*/  @!P5 FADD.FTZ R17, R17, R16 ;  /* 0x000000101111d221 */ /* 0x002fce0000010000 */
[----:B------:R1:W3:Y:S01]  /*0910*/  @!P2 MUFU.EX2 R26, R23 ;  /* 0x00000017001aa308 */ /* 0x0002e20000000800 */
[----:B--2---:R-:W-:-:S04]  /*0920*/  @!P4 FADD.FTZ R17, R17, R18 ;  /* 0x000000121111c221 */ /* 0x004fc80000010000 */
[----:B0-----:R-:W-:Y:S01]  /*0930*/  @!P3 FADD.FTZ R17, R17, R22 ;  /* 0x000000161111b221 */ /* 0x001fe20000010000 */
[----:B-1----:R-:W-:Y:S01]  /*0940*/  @!P1 LEA R23, R12, UR4, 0x2 ;  /* 0x000000040c179c11 */ /* 0x002fe2000f8e10ff */
        /* <DEDUP_REMOVED lines=29> */
.L_x_7994:
[----:B-1----:R-:W-:-:S07]  /*0b20*/  FADD.FTZ R12, R22, R18 ;  /* 0x00000012160c7221 */ /* 0x002fce0000010000 */
.L_x_7973:
[----:B------:R-:W-:Y:S05]  /*0b30*/  BSYNC B0 ;  /* 0x0000000000007941 */ /* 0x000fea0003800000 */
.L_x_7972:
[----:B------:R-:W-:Y:S01]  /*0b40*/  ISETP.NE.AND P0, PT, R21, RZ, PT ;  /* 0x000000ff1500720c */ /* 0x000fe20003f05270 */
[----:B------:R-:W-:-:S12]  /*0b50*/  WARPSYNC.ALL ;  /* 0x0000000000007948 */ /* 0x000fd80003800000 */
[----:B-1----:R1:W-:Y:S01]  /*0b60*/  @!P0 STS [UR4], R12 ;  /* 0x0000000cff008988 */ /* 0x0023e20008000804 */
[----:B------:R-:W-:Y:S06]  /*0b70*/  BAR.SYNC.DEFER_BLOCKING 0x0 ;  /* 0x0000000000007b1d */ /* 0x000fec0000010000 */
[----:B------:R-:W-:Y:S01]  /*0b80*/  BSSY B0, `(.L_x_7975) ;  /* 0x0000010000007945 */ /* 0x000fe20003800000 */
[----:B------:R-:W2:Y:S03]  /*0b90*/  LDS R12, [UR4] ;  /* 0x00000004ff0c7984 */ /* 0x000ea60008000800 */
[----:B------:R-:W-:Y:S05]  /*0ba0*/  @P6 BRA `(.L_x_7976) ;  /* 0x0000000000346947 */ /* 0x000fea0003800000 */
[----:B0-----:R-:W-:Y:S01]  /*0bb0*/  FADD.FTZ R14, R2, -R13 ;  /* 0x8000000d020e7221 */ /* 0x001fe20000010000 */
[----:B------:R-:W-:Y:S01]  /*0bc0*/  IMAD.MOV.U32 R16, RZ, RZ, R10 ;  /* 0x000000ffff107224 */ /* 0x000fe200078e000a */
[----:B--2---:R-:W-:Y:S01]  /*0bd0*/  MUFU.RCP R2, R12 ;  /* 0x0000000c00027308 */ /* 0x004fe20000001000 */
[----:B------:R-:W-:Y:S02]  /*0be0*/  IMAD.MOV.U32 R17, RZ, RZ, R11 ;  /* 0x000000ffff117224 */ /* 0x000fe400078e000b */
[----:B------:R-:W-:Y:S01]  /*0bf0*/  FMUL.FTZ R18, R14, 1.4426950216293334961 ;  /* 0x3fb8aa3b0e127820 */ /* 0x000fe20000410000 */
[----:B------:R-:W-:Y:S01]  /*0c00*/  ULDC.64 UR4, c[0x0][0x210] ;  /* 0x0000840000047ab9 */ /* 0x000fe20000000a00 */
[----:B------:R-:W-:-:S03]  /*0c10*/  IMAD.WIDE.U32 R16, R8, UR7, R16 ;  /* 0x0000000708107c25 */ /* 0x000fc6000f8e0010 */
[----:B------:R-:W0:Y:S01]  /*0c20*/  MUFU.EX2 R19, R18 ;  /* 0x0000001200137308 */ /* 0x000e220000000800 */
[----:B------:R-:W-:Y:S01]  /*0c30*/  IMAD R15, R9, UR7, R17 ;  /* 0x00000007090f7c24 */ /* 0x000fe2000f8e0211 */
[----:B------:R-:W-:-:S04]  /*0c40*/  LEA R14, P0, R16, UR4, 0x2 ;  /* 0x00000004100e7c11 */ /* 0x000fc8000f8010ff */
[----:B------:R-:W-:Y:S01]  /*0c50*/  LEA.HI.X R15, R16, UR5, R15, 0x2, P0 ;  /* 0x00000005100f7c11 */ /* 0x000fe200080f140f */
[----:B0-----:R-:W-:-:S05]  /*0c60*/  FMUL.FTZ R17, R19, R2 ;  /* 0x0000000213117220 */ /* 0x001fca0000410000 */
[----:B------:R3:W-:Y:S03]  /*0c70*/  STG.E desc[UR8][R14.64], R17 ;  /* 0x000000110e007986 */ /* 0x0007e6000c101908 */
.L_x_7976:
[----:B------:R-:W-:Y:S05]  /*0c80*/  BSYNC B0 ;  /* 0x0000000000007941 */ /* 0x000fea0003800000 */
.L_x_7975:
[----:B------:R-:W-:Y:S04]  /*0c90*/  BSSY B0, `(.L_x_7977) ;  /* 0x0000010000007945 */ /* 0x000fe80003800000 */
[----:B------:R-:W-:Y:S05]  /*0ca0*/  @P5 BRA `(.L_x_7978) ;  /* 0x0000000000385947 */ /* 0x000fea0003800000 */
[----:B------:R-:W-:Y:S01]  /*0cb0*/  FADD.FTZ R0, R0, -R13 ;  /* 0x8000000d00007221 */ /* 0x000fe20000010000 */
[----:B------:R-:W-:Y:S01]  /*0cc0*/  ULDC UR4, c[0x0][0x0] ;  /* 0x0000000000047ab9 */ /* 0x000fe20000000800 */
[----:B--2---:R-:W-:Y:S01]  /*0cd0*/  MUFU.RCP R19, R12 ;  /* 0x0000000c00137308 */ /* 0x004fe20000001000 */
[----:B------:R-:W-:Y:S01]  /*0ce0*/  IADD3 R16, R10, UR4, RZ ;  /* 0x000000040a107c10 */ /* 0x000fe2000fffe0ff */
[----:B------:R-:W-:Y:S01]  /*0cf0*/  FMUL.FTZ R0, R0, 1.4426950216293334961 ;  /* 0x3fb8aa3b00007820 */ /* 0x000fe20000410000 */
[----:B------:R-:W-:Y:S02]  /*0d00*/  ULDC.64 UR4, c[0x0][0x210] ;  /* 0x0000840000047ab9 */ /* 0x000fe40000000a00 */
[----:B---3--:R-:W-:-:S03]  /*0d10*/  SHF.R.S32.HI R17, RZ, 0x1f, R16 ;  /* 0x0000001fff117819 */ /* 0x008fc60000011410 */
[----:B------:R-:W2:Y:S01]  /*0d20*/  MUFU.EX2 R0, R0 ;  /* 0x0000000000007308 */ /* 0x000ea20000000800 */
[----:B------:R-:W-:-:S04]  /*0d30*/  IMAD.WIDE.U32 R16, R8, UR7, R16 ;  /* 0x0000000708107c25 */ /* 0x000fc8000f8e0010 */
[----:B------:R-:W-:Y:S01]  /*0d40*/  IMAD R15, R9, UR7, R17 ;  /* 0x00000007090f7c24 */ /* 0x000fe2000f8e0211 */
[----:B0-----:R-:W-:-:S04]  /*0d50*/  LEA R14, P0, R16, UR4, 0x2 ;  /* 0x00000004100e7c11 */ /* 0x001fc8000f8010ff */
[----:B------:R-:W-:Y:S01]  /*0d60*/  LEA.HI.X R15, R16, UR5, R15, 0x2, P0 ;  /* 0x00000005100f7c11 */ /* 0x000fe200080f140f */
[----:B--2---:R-:W-:-:S05]  /*0d70*/  FMUL.FTZ R17, R0, R19 ;  /* 0x0000001300117220 */ /* 0x004fca0000410000 */
[----:B------:R4:W-:Y:S03]  /*0d80*/  STG.E desc[UR8][R14.64], R17 ;  /* 0x000000110e007986 */ /* 0x0009e6000c101908 */
.L_x_7978:
[----:B------:R-:W-:Y:S05]  /*0d90*/  BSYNC B0 ;  /* 0x0000000000007941 */ /* 0x000fea0003800000 */
.L_x_7977:
[----:B------:R-:W-:Y:S04]  /*0da0*/  BSSY B0, `(.L_x_7979) ;  /* 0x000000d000007945 */ /* 0x000fe80003800000 */
[----:B------:R-:W-:Y:S05]  /*0db0*/  @P4 BRA `(.L_x_7980) ;  /* 0x00000000002c4947 */ /* 0x000fea0003800000 */
[----:B------:R-:W-:Y:S01]  /*0dc0*/  FADD.FTZ R3, R3, -R13 ;  /* 0x8000000d03037221 */ /* 0x000fe20000010000 */
[----:B--234-:R-:W-:Y:S01]  /*0dd0*/  MUFU.RCP R15, R12 ;  /* 0x0000000c000f7308 */ /* 0x01cfe20000001000 */
[----:B------:R-:W-:Y:S01]  /*0de0*/  IMAD.WIDE.U32 R6, R8, UR7, R6 ;  /* 0x0000000708067c25 */ /* 0x000fe2000f8e0006 */
[----:B------:R-:W-:-:S03]  /*0df0*/  ULDC.64 UR4, c[0x0][0x210] ;  /* 0x0000840000047ab9 */ /* 0x000fc60000000a00 */
[----:B------:R-:W-:Y:S01]  /*0e00*/  FMUL.FTZ R0, R3, 1.4426950216293334961 ;  /* 0x3fb8aa3b03007820 */ /* 0x000fe20000410000 */
[----:B------:R-:W-:Y:S01]  /*0e10*/  IMAD R3, R9, UR7, R7 ;  /* 0x0000000709037c24 */ /* 0x000fe2000f8e0207 */
[----:B------:R-:W-:-:S04]  /*0e20*/  LEA R2, P0, R6, UR4, 0x2 ;  /* 0x0000000406027c11 */ /* 0x000fc8000f8010ff */
[----:B------:R-:W2:Y:S01]  /*0e30*/  MUFU.EX2 R0, R0 ;  /* 0x0000000000007308 */ /* 0x000ea20000000800 */
[----:B------:R-:W-:Y:S01]  /*0e40*/  LEA.HI.X R3, R6, UR5, R3, 0x2, P0 ;  /* 0x0000000506037c11 */ /* 0x000fe200080f1403 */
[----:B--2---:R-:W-:-:S05]  /*0e50*/  FMUL.FTZ R7, R0, R15 ;  /* 0x0000000f00077220 */ /* 0x004fca0000410000 */
[----:B------:R2:W-:Y:S02]  /*0e60*/  STG.E desc[UR8][R2.64], R7 ;  /* 0x0000000702007986 */ /* 0x0005e4000c101908 */
.L_x_7980:
[----:B------:R-:W-:Y:S05]  /*0e70*/  BSYNC B0 ;  /* 0x0000000000007941 */ /* 0x000fea0003800000 */
.L_x_7979:
[----:B------:R-:W-:Y:S04]  /*0e80*/  BSSY B0, `(.L_x_7981) ;  /* 0x0000011000007945 */ /* 0x000fe80003800000 */
[----:B------:R-:W-:Y:S05]  /*0e90*/  @P3 BRA `(.L_x_7982) ;  /* 0x00000000003c3947 */ /* 0x000fea0003800000 */
[----:B--2---:R-:W2:Y:S01]  /*0ea0*/  LDC R3, c[0x0][RZ] ;  /* 0x00000000ff037b82 */ /* 0x004ea20000000800 */
[----:B------:R-:W-:Y:S01]  /*0eb0*/  FADD.FTZ R24, R24, -R13 ;  /* 0x8000000d18187221 */ /* 0x000fe20000010000 */
[----:B------:R-:W-:Y:S01]  /*0ec0*/  MUFU.RCP R11, R12 ;  /* 0x0000000c000b7308 */ /* 0x000fe20000001000 */
[----:B------:R-:W-:Y:S02]  /*0ed0*/  ULDC.64 UR4, c[0x0][0x210] ;  /* 0x0000840000047ab9 */ /* 0x000fe40000000a00 */
[----:B------:R-:W-:-:S06]  /*0ee0*/  FMUL.FTZ R24, R24, 1.4426950216293334961 ;  /* 0x3fb8aa3b18187820 */ /* 0x000fcc0000410000 */
[----:B------:R-:W5:Y:S01]  /*0ef0*/  MUFU.EX2 R24, R24 ;  /* 0x0000001800187308 */ /* 0x000f620000000800 */
[----:B--2---:R-:W-:-:S04]  /*0f00*/  IMAD R2, R3, 0x2, R10 ;  /* 0x0000000203027824 */ /* 0x004fc800078e020a */
[----:B------:R-:W-:-:S05]  /*0f10*/  IMAD.IADD R2, R2, 0x1, R3 ;  /* 0x0000000102027824 */ /* 0x000fca00078e0203 */
[----:B------:R-:W-:-:S03]  /*0f20*/  SHF.R.S32.HI R3, RZ, 0x1f, R2 ;  /* 0x0000001fff037819 */ /* 0x000fc60000011402 */
[----:B------:R-:W-:-:S04]  /*0f30*/  IMAD.WIDE.U32 R2, R8, UR7, R2 ;  /* 0x0000000708027c25 */ /* 0x000fc8000f8e0002 */
[----:B------:R-:W-:Y:S01]  /*0f40*/  IMAD R3, R9, UR7, R3 ;  /* 0x0000000709037c24 */ /* 0x000fe2000f8e0203 */
[----:B------:R-:W-:-:S04]  /*0f50*/  LEA R6, P0, R2, UR4, 0x2 ;  /* 0x0000000402067c11 */ /* 0x000fc8000f8010ff */
[----:B------:R-:W-:Y:S01]  /*0f60*/  LEA.HI.X R7, R2, UR5, R3, 0x2, P0 ;  /* 0x0000000502077c11 */ /* 0x000fe200080f1403 */
[----:B-----5:R-:W-:-:S05]  /*0f70*/  FMUL.FTZ R3, R24, R11 ;  /* 0x0000000b18037220 */ /* 0x020fca0000410000 */
[----:B------:R2:W-:Y:S03]  /*0f80*/  STG.E desc[UR8][R6.64], R3 ;  /* 0x0000000306007986 */ /* 0x0005e6000c101908 */
.L_x_7982:
[----:B------:R-:W-:Y:S05]  /*0f90*/  BSYNC B0 ;  /* 0x0000000000007941 */ /* 0x000fea0003800000 */
.L_x_7981:
[----:B------:R-:W-:Y:S05]  /*0fa0*/  @P2 EXIT ;  /* 0x000000000000294d */ /* 0x000fea0003800000 */
[----:B------:R-:W-:Y:S01]  /*0fb0*/  FADD.FTZ R13, R25, -R13 ;  /* 0x8000000d190d7221 */ /* 0x000fe20000010000 */
[----:B-12---:R-:W-:Y:S01]  /*0fc0*/  MUFU.RCP R12, R12 ;  /* 0x0000000c000c7308 */ /* 0x006fe20000001000 */
[----:B------:R-:W-:Y:S01]  /*0fd0*/  IMAD.WIDE.U32 R4, R8, UR7, R4 ;  /* 0x0000000708047c25 */ /* 0x000fe2000f8e0004 */
[----:B------:R-:W-:-:S03]  /*0fe0*/  ULDC.64 UR4, c[0x0][0x210] ;  /* 0x0000840000047ab9 */ /* 0x000fc60000000a00 */
[----:B------:R-:W-:Y:S01]  /*0ff0*/  FMUL.FTZ R13, R13, 1.4426950216293334961 ;  /* 0x3fb8aa3b0d0d7820 */ /* 0x000fe20000410000 */
[----:B------:R-:W-:Y:S01]  /*1000*/  IMAD R9, R9, UR7, R5 ;  /* 0x0000000709097c24 */ /* 0x000fe2000f8e0205 */
[----:B------:R-:W-:-:S04]  /*1010*/  LEA R2, P0, R4, UR4, 0x2 ;  /* 0x0000000404027c11 */ /* 0x000fc8000f8010ff */
[----:B------:R-:W1:Y:S01]  /*1020*/  MUFU.EX2 R13, R13 ;  /* 0x0000000d000d7308 */ /* 0x000e620000000800 */
[----:B------:R-:W-:Y:S01]  /*1030*/  LEA.HI.X R3, R4, UR5, R9, 0x2, P0 ;  /* 0x0000000504037c11 */ /* 0x000fe200080f1409 */
[----:B-1----:R-:W-:-:S05]  /*1040*/  FMUL.FTZ R5, R13, R12 ;  /* 0x0000000c0d057220 */ /* 0x002fca0000410000 */
[----:B------:R-:W-:Y:S01]  /*1050*/  STG.E desc[UR8][R2.64], R5 ;  /* 0x0000000502007986 */ /* 0x000fe2000c101908 */
[----:B------:R-:W-:Y:S05]  /*1060*/  EXIT ;  /* 0x000000000000794d */ /* 0x000fea0003800000 */
.L_x_7971:
[----:B-1----:R-:W-:Y:S01]  /*1070*/  IMAD.MOV.U32 R26, RZ, RZ, R19 ;  /* 0x000000ffff1a7224 */ /* 0x002fe200078e0013 */
[----:B------:R-:W-:Y:S01]  /*1080*/  MOV R17, 0x10 ;  /* 0x0000001000117802 */ /* 0x000fe20000000f00 */
[----:B------:R-:W-:Y:S02]  /*1090*/  IMAD.MOV.U32 R16, RZ, RZ, 0x1f ;  /* 0x0000001fff107424 */ /* 0x000fe400078e00ff */
[----:B------:R-:W-:-:S07]  /*10a0*/  IMAD.MOV.U32 R15, RZ, RZ, -0x1 ;  /* 0xffffffffff0f7424 */ /* 0x000fce00078e00ff */
[----:B------:R-:W-:Y:S05]  /*10b0*/  WARPSYNC.COLLECTIVE R15, `(.L_x_7983) ;  /* 0x000000000f087348 */ /* 0x000fea0003c00000 */
[----:B------:R0:W1:Y:S02]  /*10c0*/  SHFL.DOWN P0, R18, R26, R17, R16 ;  /* 0x080000111a127389 */ /* 0x0000640000000010 */
[----:B01----:R-:W-:Y:S01]  /*10d0*/  ENDCOLLECTIVE ;  /* 0x000000000000791b */ /* 0x003fe20003800000 */
.L_x_7983:
[----:B------:R-:W-:Y:S01]  /*10e0*/  HFMA2.MMA R17, -RZ, RZ, 0, 4.76837158203125e-07 ;  /* 0x00000008ff117435 */ /* 0x000fe200000001ff */
[----:B------:R-:W-:-:S04]  /*10f0*/  FSETP.GEU.FTZ.AND P0, PT, R19, R18, PT ;  /* 0x000000121300720b */ /* 0x000fc80003f1e000 */
[----:B------:R-:W-:-:S05]  /*1100*/  FSEL R13, R18, R19, !P0 ;  /* 0x00000013120d7208 */ /* 0x000fca0004000000 */
[----:B------:R-:W-:-:S07]  /*1110*/  IMAD.MOV.U32 R26, RZ, RZ, R13 ;  /* 0x000000ffff1a7224 */ /* 0x000fce00078e000d */
[----:B------:R-:W-:Y:S05]  /*1120*/  WARPSYNC.COLLECTIVE R15, `(.L_x_7984) ;  /* 0x000000000f087348 */ /* 0x000fea0003c00000 */
[----:B------:R0:W1:Y:S02]  /*1130*/  SHFL.DOWN P0, R18, R26, R17, R16 ;  /* 0x080000111a127389 */ /* 0x0000640000000010 */
[----:B01----:R-:W-:Y:S01]  /*1140*/  ENDCOLLECTIVE ;  /* 0x000000000000791b */ /* 0x003fe20003800000 */
.L_x_7984:
[----:B------:R-:W-:Y:S01]  /*1150*/  IMAD.MOV.U32 R17, RZ, RZ, 0x4 ;  /* 0x00000004ff117424 */ /* 0x000fe200078e00ff */
[----:B------:R-:W-:-:S04]  /*1160*/  FSETP.GEU.FTZ.AND P0, PT, R13, R18, PT ;  /* 0x000000120d00720b */ /* 0x000fc80003f1e000 */
[----:B------:R-:W-:-:S05]  /*1170*/  FSEL R21, R18, R13, !P0 ;  /* 0x0000000d12157208 */ /* 0x000fca0004000000 */
[----:B------:R-:W-:-:S07]  /*1180*/  IMAD.MOV.U32 R26, RZ, RZ, R21 ;  /* 0x000000ffff1a7224 */ /* 0x000fce00078e0015 */
[----:B------:R-:W-:Y:S05]  /*1190*/  WARPSYNC.COLLECTIVE R15, `(.L_x_7985) ;  /* 0x000000000f087348 */ /* 0x000fea0003c00000 */
[----:B------:R0:W1:Y:S02]  /*11a0*/  SHFL.DOWN P0, R18, R26, R17, R16 ;  /* 0x080000111a127389 */ /* 0x0000640000000010 */
[----:B01----:R-:W-:Y:S01]  /*11b0*/  ENDCOLLECTIVE ;  /* 0x000000000000791b */ /* 0x003fe20003800000 */
.L_x_7985:
[----:B------:R-:W-:Y:S02]  /*11c0*/  MOV R17, 0x2 ;  /* 0x0000000200117802 */ /* 0x000fe40000000f00 */
[----:B------:R-:W-:-:S04]  /*11d0*/  FSETP.GEU.FTZ.AND P0, PT, R21, R18, PT ;  /* 0x000000121500720b */ /* 0x000fc80003f1e000 */
[----:B------:R-:W-:-:S05]  /*11e0*/  FSEL R22, R18, R21, !P0 ;  /* 0x0000001512167208 */ /* 0x000fca0004000000 */
[----:B------:R-:W-:-:S07]  /*11f0*/  IMAD.MOV.U32 R26, RZ, RZ, R22 ;  /* 0x000000ffff1a7224 */ /* 0x000fce00078e0016 */
[----:B------:R-:W-:Y:S05]  /*1200*/  WARPSYNC.COLLECTIVE R15, `(.L_x_7986) ;  /* 0x000000000f087348 */ /* 0x000fea0003c00000 */
[----:B------:R0:W1:Y:S02]  /*1210*/  SHFL.DOWN P0, R18, R26, R17, R16 ;  /* 0x080000111a127389 */ /* 0x0000640000000010 */
[----:B01----:R-:W-:Y:S01]  /*1220*/  ENDCOLLECTIVE ;  /* 0x000000000000791b */ /* 0x003fe20003800000 */
.L_x_7986:
[----:B------:R-:W-:Y:S01]  /*1230*/  IMAD.MOV.U32 R17, RZ, RZ, 0x1 ;  /* 0x00000001ff117424 */ /* 0x000fe200078e00ff */
[----:B------:R-:W-:-:S04]  /*1240*/  FSETP.GEU.FTZ.AND P0, PT, R22, R18, PT ;  /* 0x000000121600720b */ /* 0x000fc80003f1e000 */
[----:B------:R-:W-:-:S05]  /*1250*/  FSEL R19, R18, R22, !P0 ;  /* 0x0000001612137208 */ /* 0x000fca0004000000 */
[----:B------:R-:W-:-:S07]  /*1260*/  IMAD.MOV.U32 R26, RZ, RZ, R19 ;  /* 0x000000ffff1a7224 */ /* 0x000fce00078e0013 */
[----:B------:R-:W-:Y:S05]  /*1270*/  WARPSYNC.COLLECTIVE R15, `(.L_x_7987) ;  /* 0x000000000f087348 */ /* 0x000fea0003c00000 */
[----:B------:R0:W1:Y:S02]  /*1280*/  SHFL.DOWN P0, R18, R26, R17, R16 ;  /* 0x080000111a127389 */ /* 0x0000640000000010 */
[----:B01----:R-:W-:Y:S01]  /*1290*/  ENDCOLLECTIVE ;  /* 0x000000000000791b */ /* 0x003fe20003800000 */
.L_x_7987:
[----:B------:R-:W-:Y:S05]  /*12a0*/  BRA `(.L_x_7988) ;  /* 0xfffffff400247947 */ /* 0x000fea000383ffff */
.L_x_7974:
[----:B------:R-:W-:Y:S01]  /*12b0*/  HFMA2.MMA R17, -RZ, RZ, 0, 9.5367431640625e-07 ;  /* 0x00000010ff117435 */ /* 0x000fe200000001ff */
[----:B-1----:R-:W-:Y:S02]  /*12c0*/  IMAD.MOV.U32 R26, RZ, RZ, R12 ;  /* 0x000000ffff1a7224 */ /* 0x002fe400078e000c */
[----:B------:R-:W-:Y:S02]  /*12d0*/  IMAD.MOV.U32 R16, RZ, RZ, 0x1f ;  /* 0x0000001fff107424 */ /* 0x000fe400078e00ff */
[----:B------:R-:W-:-:S07]  /*12e0*/  IMAD.MOV.U32 R15, RZ, RZ, -0x1 ;  /* 0xffffffffff0f7424 */ /* 0x000fce00078e00ff */
[----:B0-----:R-:W-:Y:S05]  /*12f0*/  WARPSYNC.COLLECTIVE R15, `(.L_x_7989) ;  /* 0x000000000f087348 */ /* 0x001fea0003c00000 */
[----:B------:R1:W2:Y:S02]  /*1300*/  SHFL.DOWN P0, R18, R26, R17, R16 ;  /* 0x080000111a127389 */ /* 0x0002a40000000010 */
[----:B012---:R-:W-:Y:S01]  /*1310*/  ENDCOLLECTIVE ;  /* 0x000000000000791b */ /* 0x007fe20003800000 */
.L_x_7989:
[----:B------:R-:W-:Y:S01]  /*1320*/  MOV R17, 0x8 ;  /* 0x0000000800117802 */ /* 0x000fe20000000f00 */
[----:B------:R-:W-:-:S04]  /*1330*/  FADD.FTZ R14, R12, R18 ;  /* 0x000000120c0e7221 */ /* 0x000fc80000010000 */
[----:B------:R-:W-:-:S07]  /*1340*/  IMAD.MOV.U32 R26, RZ, RZ, R14 ;  /* 0x000000ffff1a7224 */ /* 0x000fce00078e000e */
[----:B------:R-:W-:Y:S05]  /*1350*/  WARPSYNC.COLLECTIVE R15, `(.L_x_7990) ;  /* 0x000000000f087348 */ /* 0x000fea0003c00000 */
[----:B------:R0:W1:Y:S02]  /*1360*/  SHFL.DOWN P0, R18, R26, R17, R16 ;  /* 0x080000111a127389 */ /* 0x0000640000000010 */
[----:B01----:R-:W-:Y:S01]  /*1370*/  ENDCOLLECTIVE ;  /* 0x000000000000791b */ /* 0x003fe20003800000 */
.L_x_7990:
[----:B------:R-:W-:Y:S02]  /*1380*/  IMAD.MOV.U32 R17, RZ, RZ, 0x4 ;  /* 0x00000004ff117424 */ /* 0x000fe400078e00ff */
[----:B------:R-:W-:-:S04]  /*1390*/  FADD.FTZ R19, R14, R18 ;  /* 0x000000120e137221 */ /* 0x000fc80000010000 */
[----:B------:R-:W-:-:S07]  /*13a0*/  IMAD.MOV.U32 R26, RZ, RZ, R19 ;  /* 0x000000ffff1a7224 */ /* 0x000fce00078e0013 */
[----:B------:R-:W-:Y:S05]  /*13b0*/  WARPSYNC.COLLECTIVE R15, `(.L_x_7991) ;  /* 0x000000000f087348 */ /* 0x000fea0003c00000 */
[----:B------:R0:W1:Y:S02]  /*13c0*/  SHFL.DOWN P0, R18, R26, R17, R16 ;  /* 0x080000111a127389 */ /* 0x0000640000000010 */
[----:B01----:R-:W-:Y:S01]  /*13d0*/  ENDCOLLECTIVE ;  /* 0x000000000000791b */ /* 0x003fe20003800000 */
.L_x_7991:
[----:B------:R-:W-:Y:S01]  /*13e0*/  HFMA2.MMA R17, -RZ, RZ, 0, 1.1920928955078125e-07 ;  /* 0x00000002ff117435 */ /* 0x000fe200000001ff */
[----:B------:R-:W-:-:S04]  /*13f0*/  FADD.FTZ R20, R19, R18 ;  /* 0x0000001213147221 */ /* 0x000fc80000010000 */
[----:B------:R-:W-:-:S07]  /*1400*/  IMAD.MOV.U32 R26, RZ, RZ, R20 ;  /* 0x000000ffff1a7224 */ /* 0x000fce00078e0014 */
[----:B------:R-:W-:Y:S05]  /*1410*/  WARPSYNC.COLLECTIVE R15, `(.L_x_7992) ;  /* 0x000000000f087348 */ /* 0x000fea0003c00000 */
[----:B------:R0:W1:Y:S02]  /*1420*/  SHFL.DOWN P0, R18, R26, R17, R16 ;  /* 0x080000111a127389 */ /* 0x0000640000000010 */
[----:B01----:R-:W-:Y:S01]  /*1430*/  ENDCOLLECTIVE ;  /* 0x000000000000791b */ /* 0x003fe20003800000 */
.L_x_7992:
[----:B------:R-:W-:Y:S02]  /*1440*/  IMAD.MOV.U32 R17, RZ, RZ, 0x1 ;  /* 0x00000001ff117424 */ /* 0x000fe400078e00ff */
[----:B------:R-:W-:-:S04]  /*1450*/  FADD.FTZ R22, R20, R18 ;  /* 0x0000001214167221 */ /* 0x000fc80000010000 */
[----:B------:R-:W-:-:S07]  /*1460*/  IMAD.MOV.U32 R26, RZ, RZ, R22 ;  /* 0x000000ffff1a7224 */ /* 0x000fce00078e0016 */
[----:B------:R-:W-:Y:S05]  /*1470*/  WARPSYNC.COLLECTIVE R15, `(.L_x_7993) ;  /* 0x000000000f087348 */ /* 0x000fea0003c00000 */
[----:B------:R0:W1:Y:S02]  /*1480*/  SHFL.DOWN P0, R18, R26, R17, R16 ;  /* 0x080000111a127389 */ /* 0x0000640000000010 */
[----:B01----:R-:W-:Y:S01]  /*1490*/  ENDCOLLECTIVE ;  /* 0x000000000000791b */ /* 0x003fe20003800000 */
.L_x_7993:
[----:B------:R-:W-:Y:S05]  /*14a0*/  BRA `(.L_x_7994) ;  /* 0xfffffff4009c7947 */ /* 0x000fea000383ffff */
.L_x_7995:
        /* <DEDUP_REMOVED lines=13> */
.L_x_12102:


//--------------------- .text._ZN2at6native43_GLOBAL__N__9ae7fba5_10_SoftMax_cu_9f978f6322cunn_SoftMaxForwardRegIfffNS1_22SoftMaxForwardEpilogueElLi4EEEvPT1_PKT_T3_ --------------------------
	.section	.text._ZN2at6native43_GLOBAL__N__9ae7fba5_10_SoftMax_cu_9f978f6322cunn_SoftMaxForwardRegIfffNS1_22SoftMaxForwardEpilogueElLi4EEEvPT1_PKT_T3_,"ax",@progbits
	.align	128
.text._ZN2at6native43_GLOBAL__N__9ae7fba5_10_SoftMax_cu_9f978f6322cunn_SoftMaxForwardRegIfffNS1_22SoftMaxForwardEpilogueElLi4EEEvPT1_PKT_T3_:
        .type           _ZN2at6native43_GLOBAL__N__9ae7fba5_10_SoftMax_cu_9f978f6322cunn_SoftMaxForwardRegIfffNS1_22SoftMaxForwardEpilogueElLi4EEEvPT1_PKT_T3_,@function
        .size           _ZN2at6native43_GLOBAL__N__9ae7fba5_10_SoftMax_cu_9f978f6322cunn_SoftMaxForwardRegIfffNS1_22SoftMaxForwardEpilogueElLi4EEEvPT1_PKT_T3_,(.L_x_12103 - _ZN2at6native43_GLOBAL__N__9ae7fba5_10_SoftMax_cu_9f978f6322cunn_SoftMaxForwardRegIfffNS1_22SoftMaxForwardEpilogueElLi4EEEvPT1_PKT_T3_)
        .other          _ZN2at6native43_GLOBAL__N__9ae7fba5_10_SoftMax_cu_9f978f6322cunn_SoftMaxForwardRegIfffNS1_22SoftMaxForwardEpilogueElLi4EEEvPT1_PKT_T3_,@"STO_CUDA_ENTRY STV_DEFAULT"
_ZN2at6native43_GLOBAL__N__9ae7fba5_10_SoftMax_cu_9f978f6322cunn_SoftMaxForwardRegIfffNS1_22SoftMaxForwardEpilogueElLi4EEEvPT1_PKT_T3_:
        /* <DEDUP_REMOVED lines=32> */
[----:B------:R-:W3:Y:S03]  /*0200*/  @!P4 LDG.E R0, desc[UR8][R16.64] ;  /* 0x000000081000c981 */ /* 0x000ee6000c1e1900 */
[----:B------:R-:W-:Y:S01]  /*0210*/  @!P3 LEA.HI.X R21, R22, R21, R23, 0x2, P0 ;  /* 0x000000151615b211 */ /* 0x000fe200000f1417 */
[----:B------:R-:W-:-:S04]  /*0220*/  @!P2 IMAD.WIDE.U32 R22, R10, UR7, R6 ;  /* 0x000000070a16ac25 */ /* 0x000fc8000f8e0006 */
[----:B------:R-:W-:Y:S01]  /*0230*/  @!P2 IMAD R23, R11, UR7, R23 ;  /* 0x000000070b17ac24 */ /* 0x000fe2000f8e0217 */
[C---:B--2---:R-:W-:Y:S01]  /*0240*/  @!P2 LEA R14, P0, R22.reuse, R14, 0x2 ;  /* 0x0000000e160ea211 */ /* 0x044fe200078010ff */
[----:B------:R-:W2:Y:S03]  /*0250*/  @!P3 LDG.E R2, desc[UR8][R20.64] ;  /* 0x000000081402b981 */ /* 0x000ea6000c1e1900 */
[----:B------:R-:W-:Y:S01]  /*0260*/  @!P2 LEA.HI.X R15, R22, R15, R23, 0x2, P0 ;  /* 0x0000000f160fa211 */ /* 0x000fe200000f1417 */
[----:B------:R-:W-:-:S04]  /*0270*/  @!P1 IMAD.WIDE.U32 R22, R10, UR7, R4 ;  /* 0x000000070a169c25 */ /* 0x000fc8000f8e0004 */
[----:B------:R-:W-:Y:S01]  /*0280*/  @!P1 IMAD R23, R11, UR7, R23 ;  /* 0x000000070b179c24 */ /* 0x000fe2000f8e0217 */
[----:B------:R-:W4:Y:S01]  /*0290*/  @!P2 LDG.E R3, desc[UR8][R14.64] ;  /* 0x000000080e03a981 */ /* 0x000f22000c1e1900 */
[----:B0-----:R-:W-:-:S04]  /*02a0*/  @!P1 LEA R18, P0, R22, R18, 0x2 ;  /* 0x0000001216129211 */ /* 0x001fc800078010ff */
[----:B------:R-:W-:-:S05]  /*02b0*/  @!P1 LEA.HI.X R19, R22, R19, R23, 0x2, P0 ;  /* 0x0000001316139211 */ /* 0x000fca00000f1417 */
[----:B------:R0:W5:Y:S01]  /*02c0*/  @!P1 LDG.E R24, desc[UR8][R18.64] ;  /* 0x0000000812189981 */ /* 0x000162000c1e1900 */
[----:B------:R-:W-:Y:S01]  /*02d0*/  IMAD.MOV.U32 R23, RZ, RZ, -0x800001 ;  /* 0xff7fffffff177424 */ /* 0x000fe200078e00ff */
[----:B------:R-:W1:Y:S01]  /*02e0*/  S2UR UR6, SR_CgaCtaId ;  /* 0x00000000000679c3 */ /* 0x000e620000008800 */
[----:B0-----:R-:W-:Y:S01]  /*02f0*/  SHF.R.S32.HI R19, RZ, 0x1f, R12 ;  /* 0x0000001fff137819 */ /* 0x001fe2000001140c */
[----:B------:R-:W-:Y:S02]  /*0300*/  UMOV UR4, 0x400 ;  /* 0x0000040000047882 */ /* 0x000fe40000000000 */
[----:B-1----:R-:W-:Y:S02]  /*0310*/  ULEA UR4, UR6, UR4, 0x18 ;  /* 0x0000000406047291 */ /* 0x002fe4000f8ec03f */
[----:B------:R-:W-:Y:S02]  /*0320*/  USHF.R.U32.HI UR5, URZ, 0x5, UR5 ;  /* 0x000000053f057899 */ /* 0x000fe40008011605 */
[----:B------:R-:W-:Y:S04]  /*0330*/  BAR.SYNC.DEFER_BLOCKING 0x0 ;  /* 0x0000000000007b1d */ /* 0x000fe80000010000 */
[----:B------:R-:W-:Y:S01]  /*0340*/  ISETP.GE.AND P6, PT, R12, UR5, PT ;  /* 0x000000050c007c0c */ /* 0x000fe2000bfc6270 */
[----:B------:R-:W-:Y:S01]  /*0350*/  IMAD.MOV.U32 R22, RZ, RZ, -0x800001 ;  /* 0xff7fffffff167424 */ /* 0x000fe200078e00ff */
[----:B---3--:R-:W-:-:S04]  /*0360*/  @!P4 FMNMX.FTZ R23, R0, -3.40282346638528859812e+38, !PT ;  /* 0xff7fffff0017c809 */ /* 0x008fc80007810000 */
[----:B--2---:R-:W-:-:S04]  /*0370*/  @!P3 FMNMX.FTZ R23, R23, R2, !PT ;  /* 0x000000021717b209 */ /* 0x004fc80007810000 */
[----:B----4-:R-:W-:-:S04]  /*0380*/  @!P2 FMNMX.FTZ R23, R23, R3, !PT ;  /* 0x000000031717a209 */ /* 0x010fc80007810000 */
[----:B-----5:R-:W-:-:S05]  /*0390*/  @!P1 FMNMX.FTZ R23, R23, R24, !PT ;  /* 0x0000001817179209 */ /* 0x020fca0007810000 */
        /* <DEDUP_REMOVED lines=12> */
[----:B------:R-:W-:-:S03]  /*0460*/  LEA.HI R14, R19, R12, RZ, 0x5 ;  /* 0x0000000c130e7211 */ /* 0x000fc600078f28ff */
[----:B------:R-:W0:Y:S01]  /*0470*/  SHFL.DOWN PT, R19, R18, 0x1, 0x1f ;  /* 0x08201f0012137f89 */ /* 0x000e2200000e0000 */
[----:B------:R-:W-:-:S04]  /*0480*/  LOP3.LUT R21, R14, 0xffffffe0, RZ, 0xc0, !PT ;  /* 0xffffffe00e157812 */ /* 0x000fc800078ec0ff */
[----:B------:R-:W-:-:S04]  /*0490*/  IADD3 R21, -R21, R12, RZ ;  /* 0x0000000c15157210 */ /* 0x000fc80007ffe1ff */
[----:B------:R-:W-:-:S13]  /*04a0*/  ISETP.NE.AND P0, PT, R21, RZ, PT ;  /* 0x000000ff1500720c */ /* 0x000fda0003f05270 */
[----:B------:R-:W-:Y:S02]  /*04b0*/  @!P0 SHF.R.S32.HI R15, RZ, 0x5, R14 ;  /* 0x00000005ff0f8819 */ /* 0x000fe4000001140e */
[----:B0-----:R-:W-:Y:S02]  /*04c0*/  FSETP.GEU.FTZ.AND P5, PT, R18, R19, PT ;  /* 0x000000131200720b */ /* 0x001fe40003fbe000 */
[----:B------:R-:W-:Y:S02]  /*04d0*/  @!P0 LEA R15, R15, UR4, 0x2 ;  /* 0x000000040f0f8c11 */ /* 0x000fe4000f8e10ff */
[----:B------:R-:W-:-:S05]  /*04e0*/  FSEL R18, R19, R18, !P5 ;  /* 0x0000001213127208 */ /* 0x000fca0006800000 */
[----:B------:R0:W-:Y:S01]  /*04f0*/  @!P0 STS [R15], R18 ;  /* 0x000000120f008388 */ /* 0x0001e20000000800 */
        /* <DEDUP_REMOVED lines=24> */
.L_x_8013:
[----:B-1----:R-:W-:-:S04]  /*0680*/  FSETP.GEU.FTZ.AND P5, PT, R22, R20, PT ;  /* 0x000000141600720b */ /* 0x002fc80003fbe000 */
[----:B0-----:R-:W-:-:S09]  /*0690*/  FSEL R22, R20, R22, !P5 ;  /* 0x0000001614167208 */ /* 0x001fd20006800000 */
.L_x_7997:
[----:B------:R-:W-:Y:S05]  /*06a0*/  BSYNC B0 ;  /* 0x0000000000007941 */ /* 0x000fea0003800000 */
.L_x_7996:
[----:B------:R-:W-:Y:S01]  /*06b0*/  ISETP.NE.AND P6, PT, R12, RZ, PT ;  /* 0x000000ff0c00720c */ /* 0x000fe20003fc5270 */
[----:B------:R-:W-:-:S12]  /*06c0*/  WARPSYNC.ALL ;  /* 0x0000000000007948 */ /* 0x000fd80003800000 */
[----:B-1----:R-:W-:Y:S01]  /*06d0*/  @!P6 STS [UR4], R22 ;  /* 0x00000016ff00e988 */ /* 0x002fe20008000804 */
[----:B------:R-:W-:Y:S01]  /*06e0*/  BAR.SYNC.DEFER_BLOCKING 0x0 ;  /* 0x0000000000007b1d */ /* 0x000fe20000010000 */
[----:B------:R-:W-:Y:S02]  /*06f0*/  ISETP.NE.AND P5, PT, R26, RZ, PT ;  /* 0x000000ff1a00720c */ /* 0x000fe40003fa5270 */
[----:B------:R-:W-:-:S03]  /*0700*/  @!P0 SHF.R.S32.HI R14, RZ, 0x5, R14 ;  /* 0x00000005ff0e8819 */ /* 0x000fc6000001140e */
[----:B------:R-:W-:Y:S01]  /*0710*/  BSSY B0, `(.L_x_7999) ;  /* 0x0000031000007945 */ /* 0x000fe20003800000 */
[----:B------:R-:W0:Y:S02]  /*0720*/  LDS R15, [UR4] ;  /* 0x00000004ff0f7984 */ /* 0x000e240008000800 */
[----:B0-----:R-:W-:-:S04]  /*0730*/  @!P4 FADD.FTZ R17, R0, -R15 ;  /* 0x8000000f0011c221 */ /* 0x001fc80000010000 */
[----:B------:R-:W-:Y:S01]  /*0740*/  @!P4 FMUL.FTZ R18, R17, 1.4426950216293334961 ;  /* 0x3fb8aa3b1112c820 */ /* 0x000fe20000410000 */
[----:B------:R-:W-:-:S04]  /*0750*/  @!P3 FADD.FTZ R17, R2, -R15 ;  /* 0x8000000f0211b221 */ /* 0x000fc80000010000 */
[----:B------:R-:W-:Y:S01]  /*0760*/  @!P3 FMUL.FTZ R19, R17, 1.4426950216293334961 ;  /* 0x3fb8aa3b1113b820 */ /* 0x000fe20000410000 */
[--C-:B------:R-:W-:Y:S01]  /*0770*/  @!P2 FADD.FTZ R17, R3, -R15.reuse ;  /* 0x8000000f0311a221 */ /* 0x100fe20000010000 */
[----:B------:R-:W0:Y:S03]  /*0780*/  @!P4 MUFU.EX2 R18, R18 ;  /* 0x000000120012c308 */ /* 0x000e260000000800 */
[----:B------:R-:W-:Y:S01]  /*0790*/  @!P2 FMUL.FTZ R21, R17, 1.4426950216293334961 ;  /* 0x3fb8aa3b1115a820 */ /* 0x000fe20000410000 */
[----:B------:R-:W-:-:S04]  /*07a0*/  @!P1 FADD.FTZ R17, R24, -R15 ;  /* 0x8000000f18119221 */ /* 0x000fc80000010000 */
[----:B------:R-:W1:Y:S01]  /*07b0*/  @!P3 MUFU.EX2 R20, R19 ;  /* 0x000000130014b308 */ /* 0x000e620000000800 */
[----:B------:R-:W-:Y:S01]  /*07c0*/  @!P1 FMUL.FTZ R25, R17, 1.4426950216293334961 ;  /* 0x3fb8aa3b11199820 */ /* 0x000fe20000410000 */
[----:B------:R-:W-:-:S06]  /*07d0*/  IMAD.MOV.U32 R17, RZ, RZ, RZ ;  /* 0x000000ffff117224 */ /* 0x000fcc00078e00ff */
        /* <DEDUP_REMOVED lines=35> */
.L_x_8019:
[----:B-1----:R-:W-:-:S07]  /*0a10*/  FADD.FTZ R14, R23, R20 ;  /* 0x00000014170e7221 */ /* 0x002fce0000010000 */
.L_x_8000:
[----:B------:R-:W-:Y:S05]  /*0a20*/  BSYNC B0 ;  /* 0x0000000000007941 */ /* 0x000fea0003800000 */
.L_x_7999:
[----:B-1----:R1:W-:Y:S01]  /*0a30*/  @!P6 STS [UR4], R14 ;  /* 0x0000000eff00e988 */ /* 0x0023e20008000804 */
[----:B------:R-:W-:Y:S05]  /*0a40*/  WARPSYNC.ALL ;  /* 0x0000000000007948 */ /* 0x000fea0003800000 */
[----:B------:R-:W-:Y:S06]  /*0a50*/  BAR.SYNC.DEFER_BLOCKING 0x0 ;  /* 0x0000000000007b1d */ /* 0x000fec0000010000 */
[----:B------:R-:W-:Y:S01]  /*0a60*/  BSSY B0, `(.L_x_8002) ;  /* 0x000000e000007945 */ /* 0x000fe20003800000 */
[----:B------:R-:W2:Y:S03]  /*0a70*/  LDS R14, [UR4] ;  /* 0x00000004ff0e7984 */ /* 0x000ea60008000800 */
[----:B------:R-:W-:Y:S05]  /*0a80*/  @P4 BRA `(.L_x_8003) ;  /* 0x00000000002c4947 */ /* 0x000fea0003800000 */
[----:B0-----:R-:W-:Y:S01]  /*0a90*/  FADD.FTZ R16, R0, -R15 ;  /* 0x8000000f00107221 */ /* 0x001fe20000010000 */
[----:B------:R-:W-:Y:S01]  /*0aa0*/  ULDC.64 UR4, c[0x0][0x210] ;  /* 0x0000840000047ab9 */ /* 0x000fe20000000a00 */
[----:B--2---:R-:W-:Y:S02]  /*0ab0*/  MUFU.RCP R0, R14 ;  /* 0x0000000e00007308 */ /* 0x004fe40000001000 */
[----:B------:R-:W-:Y:S01]  /*0ac0*/  FMUL.FTZ R18, R16, 1.4426950216293334961 ;  /* 0x3fb8aa3b10127820 */ /* 0x000fe20000410000 */
[----:B------:R-:W-:-:S04]  /*0ad0*/  IMAD.WIDE.U32 R16, R10, UR7, R12 ;  /* 0x000000070a107c25 */ /* 0x000fc8000f8e000c */
[----:B------:R-:W-:Y:S01]  /*0ae0*/  IMAD R13, R11, UR7, R17 ;  /* 0x000000070b0d7c24 */ /* 0x000fe2000f8e0211 */
[----:B------:R-:W0:Y:S01]  /*0af0*/  MUFU.EX2 R19, R18 ;  /* 0x0000001200137308 */ /* 0x000e220000000800 */
[----:B------:R-:W-:-:S04]  /*0b00*/  LEA R12, P0, R16, UR4, 0x2 ;  /* 0x00000004100c7c11 */ /* 0x000fc8000f8010ff */
[----:B------:R-:W-:Y:S01]  /*0b10*/  LEA.HI.X R13, R16, UR5, R13, 0x2, P0 ;  /* 0x00000005100d7c11 */ /* 0x000fe200080f140d */
[----:B0-----:R-:W-:-:S05]  /*0b20*/  FMUL.FTZ R17, R19, R0 ;  /* 0x0000000013117220 */ /* 0x001fca0000410000 */
[----:B------:R3:W-:Y:S03]  /*0b30*/  STG.E desc[UR8][R12.64], R17 ;  /* 0x000000110c007986 */ /* 0x0007e6000c101908 */
.L_x_8003:
[----:B------:R-:W-:Y:S05]  /*0b40*/  BSYNC B0 ;  /* 0x0000000000007941 */ /* 0x000fea0003800000 */
.L_x_8002:
[----:B------:R-:W-:Y:S04]  /*0b50*/  BSSY B0, `(.L_x_8004) ;  /* 0x000000d000007945 */ /* 0x000fe80003800000 */
[----:B------:R-:W-:Y:S05]  /*0b60*/  @P3 BRA `(.L_x_8005) ;  /* 0x00000000002c3947 */ /* 0x000fea0003800000 */
[----:B------:R-:W-:Y:S01]  /*0b70*/  FADD.FTZ R2, R2, -R15 ;  /* 0x8000000f02027221 */ /* 0x000fe20000010000 */
[----:B--23--:R-:W-:Y:S01]  /*0b80*/  MUFU.RCP R17, R14 ;  /* 0x0000000e00117308 */ /* 0x00cfe20000001000 */
        /* <DEDUP_REMOVED lines=9> */
.L_x_8005:
[----:B------:R-:W-:Y:S05]  /*0c20*/  BSYNC B0 ;  /* 0x0000000000007941 */ /* 0x000fea0003800000 */
.L_x_8004:
[----:B------:R-:W-:Y:S04]  /*0c30*/  BSSY B0, `(.L_x_8006) ;  /* 0x000000d000007945 */ /* 0x000fe80003800000 */
[----:B------:R-:W-:Y:S05]  /*0c40*/  @P2 BRA `(.L_x_8007) ;  /* 0x00000000002c2947 */ /* 0x000fea0003800000 */
[----:B------:R-:W-:Y:S01]  /*0c50*/  FADD.FTZ R3, R3, -R15 ;  /* 0x8000000f03037221 */ /* 0x000fe20000010000 */
[----:B--2-4-:R-:W-:Y:S01]  /*0c60*/  MUFU.RCP R9, R14 ;  /* 0x0000000e00097308 */ /* 0x014fe20000001000 */
        /* <DEDUP_REMOVED lines=9> */
.L_x_8007:
[----:B------:R-:W-:Y:S05]  /*0d00*/  BSYNC B0 ;  /* 0x0000000000007941 */ /* 0x000fea0003800000 */
.L_x_8006:
        /* <DEDUP_REMOVED lines=13> */
.L_x_7998:
[----:B-1----:R-:W-:Y:S01]  /*0de0*/  MOV R28, R22 ;  /* 0x00000016001c7202 */ /* 0x002fe20000000f00 */
[----:B------:R-:W-:Y:S02]  /*0df0*/  IMAD.MOV.U32 R19, RZ, RZ, 0x10 ;  /* 0x00000010ff137424 */ /* 0x000fe400078e00ff */
[----:B------:R-:W-:Y:S02]  /*0e00*/  IMAD.MOV.U32 R18, RZ, RZ, 0x1f ;  /* 0x0000001fff127424 */ /* 0x000fe400078e00ff */
[----:B------:R-:W-:-:S07]  /*0e10*/  IMAD.MOV.U32 R17, RZ, RZ, -0x1 ;  /* 0xffffffffff117424 */ /* 0x000fce00078e00ff */
[----:B------:R-:W-:Y:S05]  /*0e20*/  WARPSYNC.COLLECTIVE R17, `(.L_x_8008) ;  /* 0x0000000011087348 */ /* 0x000fea0003c00000 */
[----:B------:R0:W1:Y:S02]  /*0e30*/  SHFL.DOWN P5, R20, R28, R19, R18 ;  /* 0x080000131c147389 */ /* 0x00006400000a0012 */
[----:B01----:R-:W-:Y:S01]  /*0e40*/  ENDCOLLECTIVE ;  /* 0x000000000000791b */ /* 0x003fe20003800000 */
.L_x_8008:
[----:B------:R-:W-:Y:S01]  /*0e50*/  HFMA2.MMA R19, -RZ, RZ, 0, 4.76837158203125e-07 ;  /* 0x00000008ff137435 */ /* 0x000fe200000001ff */
[----:B------:R-:W-:-:S04]  /*0e60*/  FSETP.GEU.FTZ.AND P5, PT, R22, R20, PT ;  /* 0x000000141600720b */ /* 0x000fc80003fbe000 */
[----:B------:R-:W-:-:S05]  /*0e70*/  FSEL R15, R20, R22, !P5 ;  /* 0x00000016140f7208 */ /* 0x000fca0006800000 */
[----:B------:R-:W-:-:S07]  /*0e80*/  IMAD.MOV.U32 R28, RZ, RZ, R15 ;  /* 0x000000ffff1c7224 */ /* 0x000fce00078e000f */
[----:B------:R-:W-:Y:S05]  /*0e90*/  WARPSYNC.COLLECTIVE R17, `(.L_x_8009) ;  /* 0x0000000011087348 */ /* 0x000fea0003c00000 */
[----:B------:R0:W1:Y:S02]  /*0ea0*/  SHFL.DOWN P5, R20, R28, R19, R18 ;  /* 0x080000131c147389 */ /* 0x00006400000a0012 */
[----:B01----:R-:W-:Y:S01]  /*0eb0*/  ENDCOLLECTIVE ;  /* 0x000000000000791b */ /* 0x003fe20003800000 */
.L_x_8009:
[----:B------:R-:W-:Y:S01]  /*0ec0*/  IMAD.MOV.U32 R19, RZ, RZ, 0x4 ;  /* 0x00000004ff137424 */ /* 0x000fe200078e00ff */
[----:B------:R-:W-:-:S04]  /*0ed0*/  FSETP.GEU.FTZ.AND P5, PT, R15, R20, PT ;  /* 0x000000140f00720b */ /* 0x000fc80003fbe000 */
[----:B------:R-:W-:-:S05]  /*0ee0*/  FSEL R21, R20, R15, !P5 ;  /* 0x0000000f14157208 */ /* 0x000fca0006800000 */
[----:B------:R-:W-:-:S07]  /*0ef0*/  IMAD.MOV.U32 R28, RZ, RZ, R21 ;  /* 0x000000ffff1c7224 */ /* 0x000fce00078e0015 */
[----:B------:R-:W-:Y:S05]  /*0f00*/  WARPSYNC.COLLECTIVE R17, `(.L_x_8010) ;  /* 0x0000000011087348 */ /* 0x000fea0003c00000 */
[----:B------:R0:W1:Y:S02]  /*0f10*/  SHFL.DOWN P5, R20, R28, R19, R18 ;  /* 0x080000131c147389 */ /* 0x00006400000a0012 */
[----:B01----:R-:W-:Y:S01]  /*0f20*/  ENDCOLLECTIVE ;  /* 0x000000000000791b */ /* 0x003fe20003800000 */
.L_x_8010:
[----:B------:R-:W-:Y:S02]  /*0f30*/  MOV R19, 0x2 ;  /* 0x0000000200137802 */ /* 0x000fe40000000f00 */
[----:B------:R-:W-:-:S04]  /*0f40*/  FSETP.GEU.FTZ.AND P5, PT, R21, R20, PT ;  /* 0x000000141500720b */ /* 0x000fc80003fbe000 */
[----:B------:R-:W-:-:S05]  /*0f50*/  FSEL R25, R20, R21, !P5 ;  /* 0x0000001514197208 */ /* 0x000fca0006800000 */
[----:B------:R-:W-:-:S07]  /*0f60*/  IMAD.MOV.U32 R28, RZ, RZ, R25 ;  /* 0x000000ffff1c7224 */ /* 0x000fce00078e0019 */
[----:B------:R-:W-:Y:S05]  /*0f70*/  WARPSYNC.COLLECTIVE R17, `(.L_x_8011) ;  /* 0x0000000011087348 */ /* 0x000fea0003c00000 */
[----:B------:R0:W1:Y:S02]  /*0f80*/  SHFL.DOWN P5, R20, R28, R19, R18 ;  /* 0x080000131c147389 */ /* 0x00006400000a0012 */
[----:B01----:R-:W-:Y:S01]  /*0f90*/  ENDCOLLECTIVE ;  /* 0x000000000000791b */ /* 0x003fe20003800000 */
.L_x_8011:
[----:B------:R-:W-:Y:S01]  /*0fa0*/  IMAD.MOV.U32 R19, RZ, RZ, 0x1 ;  /* 0x00000001ff137424 */ /* 0x000fe200078e00ff */
[----:B------:R-:W-:-:S04]  /*0fb0*/  FSETP.GEU.FTZ.AND P5, PT, R25, R20, PT ;  /* 0x000000141900720b */ /* 0x000fc80003fbe000 */
[----:B------:R-:W-:-:S05]  /*0fc0*/  FSEL R22, R20, R25, !P5 ;  /* 0x0000001914167208 */ /* 0x000fca0006800000 */
[----:B------:R-:W-:-:S07]  /*0fd0*/  IMAD.MOV.U32 R28, RZ, RZ, R22 ;  /* 0x000000ffff1c7224 */ /* 0x000fce00078e0016 */
[----:B------:R-:W-:Y:S05]  /*0fe0*/  WARPSYNC.COLLECTIVE R17, `(.L_x_8012) ;  /* 0x0000000011087348 */ /* 0x000fea0003c00000 */
[----:B------:R0:W1:Y:S02]  /*0ff0*/  SHFL.DOWN P5, R20, R28, R19, R18 ;  /* 0x080000131c147389 */ /* 0x00006400000a0012 */
[----:B01----:R-:W-:Y:S01]  /*1000*/  ENDCOLLECTIVE ;  /* 0x000000000000791b */ /* 0x003fe20003800000 */
.L_x_8012:
[----:B------:R-:W-:Y:S05]  /*1010*/  BRA `(.L_x_8013) ;  /* 0xfffffff400987947 */ /* 0x000fea000383ffff */
.L_x_8001:
[----:B------:R-:W-:Y:S01]  /*1020*/  HFMA2.MMA R19, -RZ, RZ, 0, 9.5367431640625e-07 ;  /* 0x00000010ff137435 */ /* 0x000fe200000001ff */
[----:B-1----:R-:W-:Y:S02]  /*1030*/  IMAD.MOV.U32 R28, RZ, RZ, R14 ;  /* 0x000000ffff1c7224 */ /* 0x002fe400078e000e */
[----:B------:R-:W-:Y:S02]  /*1040*/  IMAD.MOV.U32 R18, RZ, RZ, 0x1f ;  /* 0x0000001fff127424 */ /* 0x000fe400078e00ff */
[----:B------:R-:W-:-:S07]  /*1050*/  IMAD.MOV.U32 R17, RZ, RZ, -0x1 ;  /* 0xffffffffff117424 */ /* 0x000fce00078e00ff */
[----:B0-----:R-:W-:Y:S05]  /*1060*/  WARPSYNC.COLLECTIVE R17, `(.L_x_8014) ;  /* 0x0000000011087348 */ /* 0x001fea0003c00000 */
[----:B------:R1:W2:Y:S02]  /*1070*/  SHFL.DOWN P5, R20, R28, R19, R18 ;  /* 0x080000131c147389 */ /* 0x0002a400000a0012 */
[----:B012---:R-:W-:Y:S01]  /*1080*/  ENDCOLLECTIVE ;  /* 0x000000000000791b */ /* 0x007fe20003800000 */
.L_x_8014:
[----:B------:R-:W-:Y:S01]  /*1090*/  MOV R19, 0x8 ;  /* 0x0000000800137802 */ /* 0x000fe20000000f00 */
[----:B------:R-:W-:-:S04]  /*10a0*/  FADD.FTZ R16, R14, R20 ;  /* 0x000000140e107221 */ /* 0x000fc80000010000 */
[----:B------:R-:W-:-:S07]  /*10b0*/  IMAD.MOV.U32 R28, RZ, RZ, R16 ;  /* 0x000000ffff1c7224 */ /* 0x000fce00078e0010 */
[----:B------:R-:W-:Y:S05]  /*10c0*/  WARPSYNC.COLLECTIVE R17, `(.L_x_8015) ;  /* 0x0000000011087348 */ /* 0x000fea0003c00000 */
[----:B------:R0:W1:Y:S02]  /*10d0*/  SHFL.DOWN P5, R20, R28, R19, R18 ;  /* 0x080000131c147389 */ /* 0x00006400000a0012 */
[----:B01----:R-:W-:Y:S01]  /*10e0*/  ENDCOLLECTIVE ;  /* 0x000000000000791b */ /* 0x003fe20003800000 */
.L_x_8015:
[----:B------:R-:W-:Y:S02]  /*10f0*/  IMAD.MOV.U32 R19, RZ, RZ, 0x4 ;  /* 0x00000004ff137424 */ /* 0x000fe400078e00ff */
[----:B------:R-:W-:-:S04]  /*1100*/  FADD.FTZ R21, R16, R20 ;  /* 0x0000001410157221 */ /* 0x000fc80000010000 */
[----:B------:R-:W-:-:S07]  /*1110*/  IMAD.MOV.U32 R28, RZ, RZ, R21 ;  /* 0x000000ffff1c7224 */ /* 0x000fce00078e0015 */
[----:B------:R-:W-:Y:S05]  /*1120*/  WARPSYNC.COLLECTIVE R17, `(.L_x_8016) ;  /* 0x0000000011087348 */ /* 0x000fea0003c00000 */
[----:B------:R0:W1:Y:S02]  /*1130*/  SHFL.DOWN P5, R20, R28, R19, R18 ;  /* 0x080000131c147389 */ /* 0x00006400000a0012 */
[----:B01----:R-:W-:Y:S01]  /*1140*/  ENDCOLLECTIVE ;  /* 0x000000000000791b */ /* 0x003fe20003800000 */
.L_x_8016:
[----:B------:R-:W-:Y:S01]  /*1150*/  HFMA2.MMA R19, -RZ, RZ, 0, 1.1920928955078125e-07 ;  /* 0x00000002ff137435 */ /* 0x000fe200000001ff */
[----:B------:R-:W-:-:S04]  /*1160*/  FADD.FTZ R22, R21, R20 ;  /* 0x0000001415167221 */ /* 0x000fc80000010000 */
[----:B------:R-:W-:-:S07]  /*1170*/  IMAD.MOV.U32 R28, RZ, RZ, R22 ;  /* 0x000000ffff1c7224 */ /* 0x000fce00078e0016 */
[----:B------:R-:W-:Y:S05]  /*1180*/  WARPSYNC.COLLECTIVE R17, `(.L_x_8017) ;  /* 0x0000000011087348 */ /* 0x000fea0003c00000 */
[----:B------:R0:W1:Y:S02]  /*1190*/  SHFL.DOWN P5, R20, R28, R19, R18 ;  /* 0x080000131c147389 */ /* 0x00006400000a0012 */
[----:B01----:R-:W-:Y:S01]  /*11a0*/  ENDCOLLECTIVE ;  /* 0x000000000000791b */ /* 0x003fe20003800000 */
.L_x_8017:
[----:B------:R-:W-:Y:S02]  /*11b0*/  IMAD.MOV.U32 R19, RZ, RZ, 0x1 ;  /* 0x00000001ff137424 */ /* 0x000fe400078e00ff */
[----:B------:R-:W-:-:S04]  /*11c0*/  FADD.FTZ R23, R22, R20 ;  /* 0x0000001416177221 */ /* 0x000fc80000010000 */
[----:B------:R-:W-:-:S07]  /*11d0*/  IMAD.MOV.U32 R28, RZ, RZ, R23 ;  /* 0x000000ffff1c7224 */ /* 0x000fce00078e0017 */
[----:B------:R-:W-:Y:S05]  /*11e0*/  WARPSYNC.COLLECTIVE R17, `(.L_x_8018) ;  /* 0x0000000011087348 */ /* 0x000fea0003c00000 */
[----:B------:R0:W1:Y:S02]  /*11f0*/  SHFL.DOWN P5, R20, R28, R19, R18 ;  /* 0x080000131c147389 */ /* 0x00006400000a0012 */
[----:B01----:R-:W-:Y:S01]  /*1200*/  ENDCOLLECTIVE ;  /* 0x000000000000791b */ /* 0x003fe20003800000 */
.L_x_8018:
[----:B------:R-:W-:Y:S05]  /*1210*/  BRA `(.L_x_8019) ;  /* 0xfffffff400fc7947 */ /* 0x000fea000383ffff */
.L_x_8020:
        /* <DEDUP_REMOVED lines=14> */
.L_x_12103:


//--------------------- .text._ZN2at6native43_GLOBAL__N__9ae7fba5_10_SoftMax_cu_9f978f6322cunn_SoftMaxForwardRegIfffNS1_22SoftMaxForwardEpilogueElLi3EEEvPT1_PKT_T3_ --------------------------
	.section	.text._ZN2at6native43_GLOBAL__N__9ae7fba5_10_SoftMax_cu_9f978f6322cunn_SoftMaxForwardRegIfffNS1_22SoftMaxForwardEpilogueElLi3EEEvPT1_PKT_T3_,"ax",@progbits
	.align	128
.text._ZN2at6native43_GLOBAL__N__9ae7fba5_10_SoftMax_cu_9f978f6322cunn_SoftMaxForwardRegIfffNS1_22SoftMaxForwardEpilogueElLi3EEEvPT1_PKT_T3_:
        .type           _ZN2at6native43_GLOBAL__N__9ae7fba5_10_SoftMax_cu_9f978f6322cunn_SoftMaxForwardRegIfffNS1_22SoftMaxForwardEpilogueElLi3EEEvPT1_PKT_T3_,@function
        .size           _ZN2at6native43_GLOBAL__N__9ae7fba5_10_SoftMax_cu_9f978f6322cunn_SoftMaxForwardRegIfffNS1_22SoftMaxForwardEpilogueElLi3EEEvPT1_PKT_T3_,(.L_x_12104 - _ZN2at6native43_GLOBAL__N__9ae7fba5_10_SoftMax_cu_9f978f6322cunn_SoftMaxForwardRegIfffNS1_22SoftMaxForwardEpilogueElLi3EEEvPT1_PKT_T3_)
        .other          _ZN2at6native43_GLOBAL__N__9ae7fba5_10_SoftMax_cu_9f978f6322cunn_SoftMaxForwardRegIfffNS1_22SoftMaxForwardEpilogueElLi3EEEvPT1_PKT_T3_,@"STO_CUDA_ENTRY STV_DEFAULT"
_ZN2at6native43_GLOBAL__N__9ae7fba5_10_SoftMax_cu_9f978f6322cunn_SoftMaxForwardRegIfffNS1_22SoftMaxForwardEpilogueElLi3EEEvPT1_PKT_T3_:
        /* <DEDUP_REMOVED lines=29> */
[----:B------:R-:W3:Y:S01]  /*01d0*/  @!P2 LDG.E R10, desc[UR8][R14.64] ;  /* 0x000000080e0aa981 */ /* 0x000ee2000c1e1900 */
[----:B------:R-:W-:Y:S02]  /*01e0*/  @!P1 LEA.HI.X R17, R20, R17, R21, 0x2, P3 ;  /* 0x0000001114119211 */ /* 0x000fe400018f1415 */
[----:B--2---:R-:W-:-:S03]  /*01f0*/  @!P0 LEA R12, P3, R18, R12, 0x2 ;  /* 0x0000000c120c8211 */ /* 0x004fc600078610ff */
[----:B------:R0:W2:Y:S01]  /*0200*/  @!P1 LDG.E R0, desc[UR8][R16.64] ;  /* 0x0000000810009981 */ /* 0x0000a2000c1e1900 */
[----:B------:R-:W-:-:S05]  /*0210*/  @!P0 LEA.HI.X R13, R18, R13, R19, 0x2, P3 ;  /* 0x0000000d120d8211 */ /* 0x000fca00018f1413 */
[----:B------:R-:W4:Y:S01]  /*0220*/  @!P0 LDG.E R11, desc[UR8][R12.64] ;  /* 0x000000080c0b8981 */ /* 0x000f22000c1e1900 */
[----:B------:R-:W-:Y:S01]  /*0230*/  IMAD.MOV.U32 R18, RZ, RZ, -0x800001 ;  /* 0xff7fffffff127424 */ /* 0x000fe200078e00ff */
[----:B0-----:R-:W-:Y:S01]  /*0240*/  SHF.R.S32.HI R17, RZ, 0x1f, R2 ;  /* 0x0000001fff117819 */ /* 0x001fe20000011402 */
[----:B------:R-:W0:Y:S01]  /*0250*/  S2UR UR6, SR_CgaCtaId ;  /* 0x00000000000679c3 */ /* 0x000e220000008800 */
[----:B------:R-:W-:Y:S01]  /*0260*/  UMOV UR4, 0x400 ;  /* 0x0000040000047882 */ /* 0x000fe20000000000 */
[----:B------:R-:W-:Y:S02]  /*0270*/  USHF.R.U32.HI UR5, URZ, 0x5, UR5 ;  /* 0x000000053f057899 */ /* 0x000fe40008011605 */
[----:B0-----:R-:W-:-:S04]  /*0280*/  ULEA UR4, UR6, UR4, 0x18 ;  /* 0x0000000406047291 */ /* 0x001fc8000f8ec03f */
[----:B------:R-:W-:Y:S01]  /*0290*/  BAR.SYNC.DEFER_BLOCKING 0x0 ;  /* 0x0000000000007b1d */ /* 0x000fe20000010000 */
[----:B------:R-:W-:-:S05]  /*02a0*/  ISETP.GE.AND P5, PT, R2, UR5, PT ;  /* 0x0000000502007c0c */ /* 0x000fca000bfa6270 */
[----:B------:R-:W-:Y:S01]  /*02b0*/  BSSY B0, `(.L_x_8021) ;  /* 0x0000033000007945 */ /* 0x000fe20003800000 */
[----:B---3--:R-:W-:-:S04]  /*02c0*/  @!P2 FMNMX.FTZ R18, R10, -3.40282346638528859812e+38, !PT ;  /* 0xff7fffff0a12a809 */ /* 0x008fc80007810000 */
[----:B--2---:R-:W-:-:S04]  /*02d0*/  @!P1 FMNMX.FTZ R18, R18, R0, !PT ;  /* 0x0000000012129209 */ /* 0x004fc80007810000 */
[----:B----4-:R-:W-:-:S05]  /*02e0*/  @!P0 FMNMX.FTZ R18, R18, R11, !PT ;  /* 0x0000000b12128209 */ /* 0x010fca0007810000 */
        /* <DEDUP_REMOVED lines=45> */
.L_x_8036:
[----:B-1----:R-:W-:-:S04]  /*05c0*/  FSETP.GEU.FTZ.AND P5, PT, R17, R20, PT ;  /* 0x000000141100720b */ /* 0x002fc80003fbe000 */
[----:B------:R-:W-:-:S09]  /*05d0*/  FSEL R15, R20, R17, !P5 ;  /* 0x00000011140f7208 */ /* 0x000fd20006800000 */
.L_x_8022:
[----:B------:R-:W-:Y:S05]  /*05e0*/  BSYNC B0 ;  /* 0x0000000000007941 */ /* 0x000fea0003800000 */
.L_x_8021:
[----:B------:R-:W-:Y:S01]  /*05f0*/  ISETP.NE.AND P6, PT, R2, RZ, PT ;  /* 0x000000ff0200720c */ /* 0x000fe20003fc5270 */
[----:B------:R-:W-:-:S12]  /*0600*/  WARPSYNC.ALL ;  /* 0x0000000000007948 */ /* 0x000fd80003800000 */
[----:B-1----:R-:W-:Y:S01]  /*0610*/  @!P6 STS [UR4], R15 ;  /* 0x0000000fff00e988 */ /* 0x002fe20008000804 */
[----:B------:R-:W-:Y:S01]  /*0620*/  BAR.SYNC.DEFER_BLOCKING 0x0 ;  /* 0x0000000000007b1d */ /* 0x000fe20000010000 */
[----:B------:R-:W-:Y:S02]  /*0630*/  ISETP.NE.AND P5, PT, R19, RZ, PT ;  /* 0x000000ff1300720c */ /* 0x000fe40003fa5270 */
[----:B------:R-:W-:-:S03]  /*0640*/  @!P3 SHF.R.S32.HI R12, RZ, 0x5, R12 ;  /* 0x00000005ff0cb819 */ /* 0x000fc6000001140c */
[----:B------:R-:W-:Y:S01]  /*0650*/  BSSY B0, `(.L_x_8024) ;  /* 0x000002c000007945 */ /* 0x000fe20003800000 */
[----:B------:R-:W1:Y:S02]  /*0660*/  LDS R13, [UR4] ;  /* 0x00000004ff0d7984 */ /* 0x000e640008000800 */
[----:B-1----:R-:W-:-:S04]  /*0670*/  @!P2 FADD.FTZ R15, R10, -R13 ;  /* 0x8000000d0a0fa221 */ /* 0x002fc80000010000 */
[----:B------:R-:W-:Y:S01]  /*0680*/  @!P2 FMUL.FTZ R16, R15, 1.4426950216293334961 ;  /* 0x3fb8aa3b0f10a820 */ /* 0x000fe20000410000 */
[----:B------:R-:W-:-:S04]  /*0690*/  @!P1 FADD.FTZ R15, R0, -R13 ;  /* 0x8000000d000f9221 */ /* 0x000fc80000010000 */
[----:B0-----:R-:W-:Y:S01]  /*06a0*/  @!P1 FMUL.FTZ R17, R15, 1.4426950216293334961 ;  /* 0x3fb8aa3b0f119820 */ /* 0x001fe20000410000 */
        /* <DEDUP_REMOVED lines=9> */
[----:B------:R-:W-:Y:S01]  /*0740*/  HFMA2.MMA R12, -RZ, RZ, 0, 0 ;  /* 0x00000000ff0c7435 */ /* 0x000fe200000001ff */
        /* <DEDUP_REMOVED lines=27> */
.L_x_8042:
[----:B-1----:R-:W-:-:S07]  /*0900*/  FADD.FTZ R12, R16, R19 ;  /* 0x00000013100c7221 */ /* 0x002fce0000010000 */
.L_x_8025:
[----:B------:R-:W-:Y:S05]  /*0910*/  BSYNC B0 ;  /* 0x0000000000007941 */ /* 0x000fea0003800000 */
.L_x_8024:
        /* <DEDUP_REMOVED lines=17> */
.L_x_8028:
[----:B------:R-:W-:Y:S05]  /*0a30*/  BSYNC B0 ;  /* 0x0000000000007941 */ /* 0x000fea0003800000 */
.L_x_8027:
        /* <DEDUP_REMOVED lines=13> */
.L_x_8030:
[----:B------:R-:W-:Y:S05]  /*0b10*/  BSYNC B0 ;  /* 0x0000000000007941 */ /* 0x000fea0003800000 */
.L_x_8029:
[----:B------:R-:W-:Y:S05]  /*0b20*/  @P0 EXIT ;  /* 0x000000000000094d */ /* 0x000fea0003800000 */
[----:B------:R-:W-:Y:S01]  /*0b30*/  FADD.FTZ R11, R11, -R13 ;  /* 0x8000000d0b0b7221 */ /* 0x000fe20000010000 */
[----:B-12---:R-:W-:Y:S01]  /*0b40*/  MUFU.RCP R12, R12 ;  /* 0x0000000c000c7308 */ /* 0x006fe20000001000 */
[----:B------:R-:W-:Y:S01]  /*0b50*/  IMAD.WIDE.U32 R8, R4, UR7, R8 ;  /* 0x0000000704087c25 */ /* 0x000fe2000f8e0008 */
[----:B------:R-:W-:-:S03]  /*0b60*/  ULDC.64 UR4, c[0x0][0x210] ;  /* 0x0000840000047ab9 */ /* 0x000fc60000000a00 */
[----:B------:R-:W-:Y:S01]  /*0b70*/  FMUL.FTZ R11, R11, 1.4426950216293334961 ;  /* 0x3fb8aa3b0b0b7820 */ /* 0x000fe20000410000 */
[----:B------:R-:W-:Y:S01]  /*0b80*/  IMAD R5, R5, UR7, R9 ;  /* 0x0000000705057c24 */ /* 0x000fe2000f8e0209 */
[----:B---34-:R-:W-:-:S04]  /*0b90*/  LEA R2, P0, R8, UR4, 0x2 ;  /* 0x0000000408027c11 */ /* 0x018fc8000f8010ff */
[----:B------:R-:W1:Y:S01]  /*0ba0*/  MUFU.EX2 R11, R11 ;  /* 0x0000000b000b7308 */ /* 0x000e620000000800 */
[----:B------:R-:W-:Y:S01]  /*0bb0*/  LEA.HI.X R3, R8, UR5, R5, 0x2, P0 ;  /* 0x0000000508037c11 */ /* 0x000fe200080f1405 */
[----:B-1----:R-:W-:-:S05]  /*0bc0*/  FMUL.FTZ R5, R11, R12 ;  /* 0x0000000c0b057220 */ /* 0x002fca0000410000 */
[----:B------:R-:W-:Y:S01]  /*0bd0*/  STG.E desc[UR8][R2.64], R5 ;  /* 0x0000000502007986 */ /* 0x000fe2000c101908 */
[----:B------:R-:W-:Y:S05]  /*0be0*/  EXIT ;  /* 0x000000000000794d */ /* 0x000fea0003800000 */
.L_x_8023:
[----:B-1----:R-:W-:Y:S01]  /*0bf0*/  IMAD.MOV.U32 R22, RZ, RZ, R15 ;  /* 0x000000ffff167224 */ /* 0x002fe200078e000f */
[----:B------:R-:W-:Y:S01]  /*0c00*/  MOV R21, 0xffffffff ;  /* 0xffffffff00157802 */ /* 0x000fe20000000f00 */
[----:B------:R-:W-:Y:S02]  /*0c10*/  IMAD.MOV.U32 R23, RZ, RZ, 0x10 ;  /* 0x00000010ff177424 */ /* 0x000fe400078e00ff */
[----:B------:R-:W-:-:S07]  /*0c20*/  IMAD.MOV.U32 R24, RZ, RZ, 0x1f ;  /* 0x0000001fff187424 */ /* 0x000fce00078e00ff */
[----:B------:R-:W-:Y:S05]  /*0c30*/  WARPSYNC.COLLECTIVE R21, `(.L_x_8031) ;  /* 0x0000000015087348 */ /* 0x000fea0003c00000 */
[----:B------:R0:W1:Y:S02]  /*0c40*/  SHFL.DOWN P5, R20, R22, R23, R24 ;  /* 0x0800001716147389 */ /* 0x00006400000a0018 */
[----:B01----:R-:W-:Y:S01]  /*0c50*/  ENDCOLLECTIVE ;  /* 0x000000000000791b */ /* 0x003fe20003800000 */
.L_x_8031:
        /* <DEDUP_REMOVED lines=8> */
.L_x_8032:
        /* <DEDUP_REMOVED lines=8> */
.L_x_8033:
        /* <DEDUP_REMOVED lines=8> */
.L_x_8034:
        /* <DEDUP_REMOVED lines=8> */
.L_x_8035:
[----:B------:R-:W-:Y:S05]  /*0e60*/  BRA `(.L_x_8036) ;  /* 0xfffffff400d47947 */ /* 0x000fea000383ffff */
.L_x_8026:
[----:B-1----:R-:W-:Y:S01]  /*0e70*/  IMAD.MOV.U32 R22, RZ, RZ, R12 ;  /* 0x000000ffff167224 */ /* 0x002fe200078e000c */
[----:B------:R-:W-:Y:S01]  /*0e80*/  MOV R21, 0xffffffff ;  /* 0xffffffff00157802 */ /* 0x000fe20000000f00 */
[----:B------:R-:W-:Y:S02]  /*0e90*/  IMAD.MOV.U32 R23, RZ, RZ, 0x10 ;  /* 0x00000010ff177424 */ /* 0x000fe400078e00ff */
[----:B------:R-:W-:-:S07]  /*0ea0*/  IMAD.MOV.U32 R24, RZ, RZ, 0x1f ;  /* 0x0000001fff187424 */ /* 0x000fce00078e00ff */
[----:B0-----:R-:W-:Y:S05]  /*0eb0*/  WARPSYNC.COLLECTIVE R21, `(.L_x_8037) ;  /* 0x0000000015087348 */ /* 0x001fea0003c00000 */
[----:B0-----:R0:W1:Y:S02]  /*0ec0*/  SHFL.DOWN P5, R20, R22, R23, R24 ;  /* 0x0800001716147389 */ /* 0x00106400000a0018 */
[----:B01----:R-:W-:Y:S01]  /*0ed0*/  ENDCOLLECTIVE ;  /* 0x000000000000791b */ /* 0x003fe20003800000 */
.L_x_8037:
[----:B------:R-:W-:Y:S01]  /*0ee0*/  HFMA2.MMA R23, -RZ, RZ, 0, 4.76837158203125e-07 ;  /* 0x00000008ff177435 */ /* 0x000fe200000001ff */
[----:B------:R-:W-:-:S04]  /*0ef0*/  IMAD.MOV.U32 R15, RZ, RZ, R20 ;  /* 0x000000ffff0f7224 */ /* 0x000fc800078e0014 */
[----:B------:R-:W-:-:S04]  /*0f00*/  FADD.FTZ R15, R12, R15 ;  /* 0x0000000f0c0f7221 */ /* 0x000fc80000010000 */
[----:B------:R-:W-:-:S07]  /*0f10*/  IMAD.MOV.U32 R22, RZ, RZ, R15 ;  /* 0x000000ffff167224 */ /* 0x000fce00078e000f */
[----:B------:R-:W-:Y:S05]  /*0f20*/  WARPSYNC.COLLECTIVE R21, `(.L_x_8038) ;  /* 0x0000000015087348 */ /* 0x000fea0003c00000 */
[----:B------:R0:W1:Y:S02]  /*0f30*/  SHFL.DOWN P5, R20, R22, R23, R24 ;  /* 0x0800001716147389 */ /* 0x00006400000a0018 */
[----:B01----:R-:W-:Y:S01]  /*0f40*/  ENDCOLLECTIVE ;  /* 0x000000000000791b */ /* 0x003fe20003800000 */
.L_x_8038:
[----:B------:R-:W-:Y:S01]  /*0f50*/  MOV R23, 0x4 ;  /* 0x0000000400177802 */ /* 0x000fe20000000f00 */
[----:B------:R-:W-:-:S04]  /*0f60*/  IMAD.MOV.U32 R14, RZ, RZ, R20 ;  /* 0x000000ffff0e7224 */ /* 0x000fc800078e0014 */
[----:B------:R-:W-:-:S04]  /*0f70*/  FADD.FTZ R14, R15, R14 ;  /* 0x0000000e0f0e7221 */ /* 0x000fc80000010000 */
[----:B------:R-:W-:-:S07]  /*0f80*/  IMAD.MOV.U32 R22, RZ, RZ, R14 ;  /* 0x000000ffff167224 */ /* 0x000fce00078e000e */
[----:B------:R-:W-:Y:S05]  /*0f90*/  WARPSYNC.COLLECTIVE R21, `(.L_x_8039) ;  /* 0x0000000015087348 */ /* 0x000fea0003c00000 */
[----:B------:R0:W1:Y:S02]  /*0fa0*/  SHFL.DOWN P5, R20, R22, R23, R24 ;  /* 0x0800001716147389 */ /* 0x00006400000a0018 */
[----:B01----:R-:W-:Y:S01]  /*0fb0*/  ENDCOLLECTIVE ;  /* 0x000000000000791b */ /* 0x003fe20003800000 */
.L_x_8039:
[----:B------:R-:W-:Y:S01]  /*0fc0*/  HFMA2.MMA R23, -RZ, RZ, 0, 1.1920928955078125e-07 ;  /* 0x00000002ff177435 */ /* 0x000fe200000001ff */
[----:B------:R-:W-:-:S04]  /*0fd0*/  IMAD.MOV.U32 R17, RZ, RZ, R20 ;  /* 0x000000ffff117224 */ /* 0x000fc800078e0014 */
[----:B------:R-:W-:-:S04]  /*0fe0*/  FADD.FTZ R17, R14, R17 ;  /* 0x000000110e117221 */ /* 0x000fc80000010000 */
[----:B------:R-:W-:-:S07]  /*0ff0*/  IMAD.MOV.U32 R22, RZ, RZ, R17 ;  /* 0x000000ffff167224 */ /* 0x000fce00078e0011 */
[----:B------:R-:W-:Y:S05]  /*1000*/  WARPSYNC.COLLECTIVE R21, `(.L_x_8040) ;  /* 0x0000000015087348 */ /* 0x000fea0003c00000 */
[----:B------:R0:W1:Y:S02]  /*1010*/  SHFL.DOWN P5, R20, R22, R23, R24 ;  /* 0x0800001716147389 */ /* 0x00006400000a0018 */
[----:B01----:R-:W-:Y:S01]  /*1020*/  ENDCOLLECTIVE ;  /* 0x000000000000791b */ /* 0x003fe20003800000 */
.L_x_8040:
[----:B------:R-:W-:Y:S01]  /*1030*/  MOV R23, 0x1 ;  /* 0x0000000100177802 */ /* 0x000fe20000000f00 */
[----:B------:R-:W-:-:S04]  /*1040*/  IMAD.MOV.U32 R16, RZ, RZ, R20 ;  /* 0x000000ffff107224 */ /* 0x000fc800078e0014 */
[----:B------:R-:W-:-:S04]  /*1050*/  FADD.FTZ R16, R17, R16 ;  /* 0x0000001011107221 */ /* 0x000fc80000010000 */
[----:B------:R-:W-:-:S07]  /*1060*/  IMAD.MOV.U32 R22, RZ, RZ, R16 ;  /* 0x000000ffff167224 */ /* 0x000fce00078e0010 */
[----:B------:R-:W-:Y:S05]  /*1070*/  WARPSYNC.COLLECTIVE R21, `(.L_x_8041) ;  /* 0x0000000015087348 */ /* 0x000fea0003c00000 */
[----:B------:R0:W1:Y:S02]  /*1080*/  SHFL.DOWN P5, R20, R22, R23, R24 ;  /* 0x0800001716147389 */ /* 0x00006400000a0018 */
[----:B01----:R-:W-:Y:S01]  /*1090*/  ENDCOLLECTIVE ;  /* 0x000000000000791b */ /* 0x003fe20003800000 */
.L_x_8041:
[----:B------:R-:W-:Y:S01]  /*10a0*/  IMAD.MOV.U32 R19, RZ, RZ, R20 ;  /* 0x000000ffff137224 */ /* 0x000fe200078e0014 */
[----:B------:R-:W-:Y:S06]  /*10b0*/  BRA `(.L_x_8042) ;  /* 0xfffffff800107947 */ /* 0x000fec000383ffff */
.L_x_8043:
        /* <DEDUP_REMOVED lines=12> */
.L_x_12104:


//--------------------- .text._ZN2at6native43_GLOBAL__N__9ae7fba5_10_SoftMax_cu_9f978f6322cunn_SoftMaxForwardRegIfffNS1_22SoftMaxForwardEpilogueElLi2EEEvPT1_PKT_T3_ --------------------------
	.section	.text._ZN2at6native43_GLOBAL__N__9ae7fba5_10_SoftMax_cu_9f978f6322cunn_SoftMaxForwardRegIfffNS1_22SoftMaxForwardEpilogueElLi2EEEvPT1_PKT_T3_,"ax",@progbits
	.align	128
.text._ZN2at6native43_GLOBAL__N__9ae7fba5_10_SoftMax_cu_9f978f6322cunn_SoftMaxForwardRegIfffNS1_22SoftMaxForwardEpilogueElLi2EEEvPT1_PKT_T3_:
        .type           _ZN2at6native43_GLOBAL__N__9ae7fba5_10_SoftMax_cu_9f978f6322cunn_SoftMaxForwardRegIfffNS1_22SoftMaxForwardEpilogueElLi2EEEvPT1_PKT_T3_,@function
        .size           _ZN2at6native43_GLOBAL__N__9ae7fba5_10_SoftMax_cu_9f978f6322cunn_SoftMaxForwardRegIfffNS1_22SoftMaxForwardEpilogueElLi2EEEvPT1_PKT_T3_,(.L_x_12105 - _ZN2at6native43_GLOBAL__N__9ae7fba5_10_SoftMax_cu_9f978f6322cunn_SoftMaxForwardRegIfffNS1_22SoftMaxForwardEpilogueElLi2EEEvPT1_PKT_T3_)
        .other          _ZN2at6native43_GLOBAL__N__9ae7fba5_10_SoftMax_cu_9f978f6322cunn_SoftMaxForwardRegIfffNS1_22SoftMaxForwardEpilogueElLi2EEEvPT1_PKT_T3_,@"STO_CUDA_ENTRY STV_DEFAULT"
_ZN2at6native43_GLOBAL__N__9ae7fba5_10_SoftMax_cu_9f978f6322cunn_SoftMaxForwardRegIfffNS1_22SoftMaxForwardEpilogueElLi2EEEvPT1_PKT_T3_:
        /* <DEDUP_REMOVED lines=22> */
[----:B------:R-:W2:Y:S01]  /*0160*/  @!P1 LDG.E R8, desc[UR8][R12.64] ;  /* 0x000000080c089981 */ /* 0x000ea2000c1e1900 */
[----:B------:R-:W-:-:S05]  /*0170*/  @!P0 LEA.HI.X R11, R14, R17, R9, 0x2, P2 ;  /* 0x000000110e0b8211 */ /* 0x000fca00010f1409 */
[----:B------:R-:W3:Y:S01]  /*0180*/  @!P0 LDG.E R0, desc[UR8][R10.64] ;  /* 0x000000080a008981 */ /* 0x000ee2000c1e1900 */
[----:B------:R-:W-:Y:S01]  /*0190*/  IMAD.MOV.U32 R9, RZ, RZ, -0x800001 ;  /* 0xff7fffffff097424 */ /* 0x000fe200078e00ff */
[----:B------:R-:W0:Y:S01]  /*01a0*/  S2UR UR6, SR_CgaCtaId ;  /* 0x00000000000679c3 */ /* 0x000e220000008800 */
[----:B------:R-:W-:Y:S01]  /*01b0*/  UMOV UR4, 0x400 ;  /* 0x0000040000047882 */ /* 0x000fe20000000000 */
[----:B------:R-:W-:Y:S02]  /*01c0*/  USHF.R.U32.HI UR5, URZ, 0x5, UR5 ;  /* 0x000000053f057899 */ /* 0x000fe40008011605 */
[----:B0-----:R-:W-:Y:S01]  /*01d0*/  ULEA UR4, UR6, UR4, 0x18 ;  /* 0x0000000406047291 */ /* 0x001fe2000f8ec03f */
[----:B------:R-:W-:Y:S03]  /*01e0*/  BSSY B0, `(.L_x_8044) ;  /* 0x0000034000007945 */ /* 0x000fe60003800000 */
[----:B------:R-:W-:Y:S01]  /*01f0*/  BAR.SYNC.DEFER_BLOCKING 0x0 ;  /* 0x0000000000007b1d */ /* 0x000fe20000010000 */
[----:B--2---:R-:W-:-:S04]  /*0200*/  @!P1 FMNMX.FTZ R9, R8, -3.40282346638528859812e+38, !PT ;  /* 0xff7fffff08099809 */ /* 0x004fc80007810000 */
[----:B---3--:R-:W-:-:S05]  /*0210*/  @!P0 FMNMX.FTZ R9, R9, R0, !PT ;  /* 0x0000000009098209 */ /* 0x008fca0007810000 */
        /* <DEDUP_REMOVED lines=26> */
[----:B------:R-:W-:Y:S02]  /*03c0*/  LEA R10, R13, UR4, 0x2 ;  /* 0x000000040d0a7c11 */ /* 0x000fe4000f8e10ff */
[----:B------:R-:W-:-:S09]  /*03d0*/  IADD3 R13, R6, 0x1f, RZ ;  /* 0x0000001f060d7810 */ /* 0x000fd20007ffe0ff */
        /* <DEDUP_REMOVED lines=18> */
.L_x_8057:
[----:B-1----:R-:W-:-:S04]  /*0500*/  FSETP.GEU.FTZ.AND P4, PT, R15, R16, PT ;  /* 0x000000100f00720b */ /* 0x002fc80003f9e000 */
[----:B------:R-:W-:-:S09]  /*0510*/  FSEL R11, R16, R15, !P4 ;  /* 0x0000000f100b7208 */ /* 0x000fd20006000000 */
.L_x_8045:
[----:B------:R-:W-:Y:S05]  /*0520*/  BSYNC B0 ;  /* 0x0000000000007941 */ /* 0x000fea0003800000 */
.L_x_8044:
[----:B------:R-:W-:Y:S01]  /*0530*/  ISETP.NE.AND P5, PT, R6, RZ, PT ;  /* 0x000000ff0600720c */ /* 0x000fe20003fa5270 */
[----:B------:R-:W-:-:S12]  /*0540*/  WARPSYNC.ALL ;  /* 0x0000000000007948 */ /* 0x000fd80003800000 */
[----:B-1----:R-:W-:Y:S01]  /*0550*/  @!P5 STS [UR4], R11 ;  /* 0x0000000bff00d988 */ /* 0x002fe20008000804 */
[----:B------:R-:W-:Y:S01]  /*0560*/  BAR.SYNC.DEFER_BLOCKING 0x0 ;  /* 0x0000000000007b1d */ /* 0x000fe20000010000 */
[----:B------:R-:W-:-:S05]  /*0570*/  @!P6 SHF.R.S32.HI R9, RZ, 0x5, R9 ;  /* 0x00000005ff09e819 */ /* 0x000fca0000011409 */
        /* <DEDUP_REMOVED lines=39> */
.L_x_8063:
[----:B-1----:R-:W-:-:S07]  /*07f0*/  FADD.FTZ R9, R15, R14 ;  /* 0x0000000e0f097221 */ /* 0x002fce0000010000 */
.L_x_8048:
[----:B------:R-:W-:Y:S05]  /*0800*/  BSYNC B0 ;  /* 0x0000000000007941 */ /* 0x000fea0003800000 */
.L_x_8047:
[----:B-1----:R1:W-:Y:S01]  /*0810*/  @!P5 STS [UR4], R9 ;  /* 0x00000009ff00d988 */ /* 0x0023e20008000804 */
[----:B------:R-:W-:Y:S05]  /*0820*/  WARPSYNC.ALL ;  /* 0x0000000000007948 */ /* 0x000fea0003800000 */
[----:B------:R-:W-:Y:S06]  /*0830*/  BAR.SYNC.DEFER_BLOCKING 0x0 ;  /* 0x0000000000007b1d */ /* 0x000fec0000010000 */
[----:B------:R-:W-:Y:S01]  /*0840*/  BSSY B0, `(.L_x_8050) ;  /* 0x000000e000007945 */ /* 0x000fe20003800000 */
[----:B0-----:R-:W0:Y:S03]  /*0850*/  LDS R10, [UR4] ;  /* 0x00000004ff0a7984 */ /* 0x001e260008000800 */
[----:B------:R-:W-:Y:S05]  /*0860*/  @P1 BRA `(.L_x_8051) ;  /* 0x00000000002c1947 */ /* 0x000fea0003800000 */
[----:B------:R-:W-:Y:S01]  /*0870*/  FADD.FTZ R8, R8, -R11 ;  /* 0x8000000b08087221 */ /* 0x000fe20000010000 */
[----:B0-----:R-:W-:Y:S01]  /*0880*/  MUFU.RCP R12, R10 ;  /* 0x0000000a000c7308 */ /* 0x001fe20000001000 */
[----:B------:R-:W-:Y:S02]  /*0890*/  ULDC.64 UR4, c[0x0][0x210] ;  /* 0x0000840000047ab9 */ /* 0x000fe40000000a00 */
[----:B------:R-:W-:Y:S01]  /*08a0*/  FMUL.FTZ R13, R8, 1.4426950216293334961 ;  /* 0x3fb8aa3b080d7820 */ /* 0x000fe20000410000 */
[----:B-1----:R-:W-:-:S04]  /*08b0*/  IMAD.WIDE.U32 R8, R2, UR7, R6 ;  /* 0x0000000702087c25 */ /* 0x002fc8000f8e0006 */
[----:B------:R-:W-:Y:S01]  /*08c0*/  IMAD R7, R3, UR7, R9 ;  /* 0x0000000703077c24 */ /* 0x000fe2000f8e0209 */
[----:B------:R-:W0:Y:S01]  /*08d0*/  MUFU.EX2 R13, R13 ;  /* 0x0000000d000d7308 */ /* 0x000e220000000800 */
[----:B------:R-:W-:-:S04]  /*08e0*/  LEA R6, P1, R8, UR4, 0x2 ;  /* 0x0000000408067c11 */ /* 0x000fc8000f8210ff */
[----:B------:R-:W-:Y:S01]  /*08f0*/  LEA.HI.X R7, R8, UR5, R7, 0x2, P1 ;  /* 0x0000000508077c11 */ /* 0x000fe200088f1407 */
[----:B0-----:R-:W-:-:S05]  /*0900*/  FMUL.FTZ R9, R13, R12 ;  /* 0x0000000c0d097220 */ /* 0x001fca0000410000 */
[----:B------:R2:W-:Y:S03]  /*0910*/  STG.E desc[UR8][R6.64], R9 ;  /* 0x0000000906007986 */ /* 0x0005e6000c101908 */
.L_x_8051:
[----:B------:R-:W-:Y:S05]  /*0920*/  BSYNC B0 ;  /* 0x0000000000007941 */ /* 0x000fea0003800000 */
.L_x_8050:
[----:B------:R-:W-:Y:S05]  /*0930*/  @P0 EXIT ;  /* 0x000000000000094d */ /* 0x000fea0003800000 */
[----:B------:R-:W-:Y:S01]  /*0940*/  FADD.FTZ R0, R0, -R11 ;  /* 0x8000000b00007221 */ /* 0x000fe20000010000 */
[----:B0-2---:R-:W-:Y:S01]  /*0950*/  MUFU.RCP R7, R10 ;  /* 0x0000000a00077308 */ /* 0x005fe20000001000 */
[----:B------:R-:W-:Y:S01]  /*0960*/  IMAD.WIDE.U32 R4, R2, UR7, R4 ;  /* 0x0000000702047c25 */ /* 0x000fe2000f8e0004 */
[----:B------:R-:W-:-:S03]  /*0970*/  ULDC.64 UR4, c[0x0][0x210] ;  /* 0x0000840000047ab9 */ /* 0x000fc60000000a00 */
[----:B------:R-:W-:Y:S01]  /*0980*/  FMUL.FTZ R0, R0, 1.4426950216293334961 ;  /* 0x3fb8aa3b00007820 */ /* 0x000fe20000410000 */
[----:B------:R-:W-:Y:S01]  /*0990*/  IMAD R3, R3, UR7, R5 ;  /* 0x0000000703037c24 */ /* 0x000fe2000f8e0205 */
[----:B------:R-:W-:-:S04]  /*09a0*/  LEA R2, P0, R4, UR4, 0x2 ;  /* 0x0000000404027c11 */ /* 0x000fc8000f8010ff */
[----:B------:R-:W0:Y:S01]  /*09b0*/  MUFU.EX2 R0, R0 ;  /* 0x0000000000007308 */ /* 0x000e220000000800 */
[----:B------:R-:W-:Y:S01]  /*09c0*/  LEA.HI.X R3, R4, UR5, R3, 0x2, P0 ;  /* 0x0000000504037c11 */ /* 0x000fe200080f1403 */
[----:B0-----:R-:W-:-:S05]  /*09d0*/  FMUL.FTZ R5, R0, R7 ;  /* 0x0000000700057220 */ /* 0x001fca0000410000 */
[----:B------:R-:W-:Y:S01]  /*09e0*/  STG.E desc[UR8][R2.64], R5 ;  /* 0x0000000502007986 */ /* 0x000fe2000c101908 */
[----:B------:R-:W-:Y:S05]  /*09f0*/  EXIT ;  /* 0x000000000000794d */ /* 0x000fea0003800000 */
.L_x_8046:
[----:B------:R-:W-:Y:S01]  /*0a00*/  HFMA2.MMA R19, -RZ, RZ, 0, 9.5367431640625e-07 ;  /* 0x00000010ff137435 */ /* 0x000fe200000001ff */
[----:B-1----:R-:W-:Y:S02]  /*0a10*/  IMAD.MOV.U32 R18, RZ, RZ, R11 ;  /* 0x000000ffff127224 */ /* 0x002fe400078e000b */
[----:B------:R-:W-:Y:S02]  /*0a20*/  IMAD.MOV.U32 R20, RZ, RZ, 0x1f ;  /* 0x0000001fff147424 */ /* 0x000fe400078e00ff */
[----:B------:R-:W-:-:S07]  /*0a30*/  IMAD.MOV.U32 R17, RZ, RZ, -0x1 ;  /* 0xffffffffff117424 */ /* 0x000fce00078e00ff */
[----:B------:R-:W-:Y:S05]  /*0a40*/  WARPSYNC.COLLECTIVE R17, `(.L_x_8052) ;  /* 0x0000000011087348 */ /* 0x000fea0003c00000 */
[----:B------:R0:W1:Y:S02]  /*0a50*/  SHFL.DOWN P4, R16, R18, R19, R20 ;  /* 0x0800001312107389 */ /* 0x0000640000080014 */
[----:B01----:R-:W-:Y:S01]  /*0a60*/  ENDCOLLECTIVE ;  /* 0x000000000000791b */ /* 0x003fe20003800000 */
.L_x_8052:
        /* <DEDUP_REMOVED lines=8> */
.L_x_8053:
        /* <DEDUP_REMOVED lines=8> */
.L_x_8054:
        /* <DEDUP_REMOVED lines=8> */
.L_x_8055:
        /* <DEDUP_REMOVED lines=8> */
.L_x_8056:
[----:B------:R-:W-:Y:S05]  /*0c70*/  BRA `(.L_x_8057) ;  /* 0xfffffff800207947 */ /* 0x000fea000383ffff */
.L_x_8049:
[----:B------:R-:W-:Y:S01]  /*0c80*/  HFMA2.MMA R19, -RZ, RZ, 0, 9.5367431640625e-07 ;  /* 0x00000010ff137435 */ /* 0x000fe200000001ff */
[----:B-1----:R-:W-:Y:S02]  /*0c90*/  IMAD.MOV.U32 R18, RZ, RZ, R9 ;  /* 0x000000ffff127224 */ /* 0x002fe400078e0009 */
[----:B------:R-:W-:Y:S02]  /*0ca0*/  IMAD.MOV.U32 R20, RZ, RZ, 0x1f ;  /* 0x0000001fff147424 */ /* 0x000fe400078e00ff */
[----:B------:R-:W-:-:S07]  /*0cb0*/  IMAD.MOV.U32 R17, RZ, RZ, -0x1 ;  /* 0xffffffffff117424 */ /* 0x000fce00078e00ff */
[----:B0-----:R-:W-:Y:S05]  /*0cc0*/  WARPSYNC.COLLECTIVE R17, `(.L_x_8058) ;  /* 0x0000000011087348 */ /* 0x001fea0003c00000 */
[----:B------:R1:W2:Y:S02]  /*0cd0*/  SHFL.DOWN P4, R16, R18, R19, R20 ;  /* 0x0800001312107389 */ /* 0x0002a40000080014 */
[----:B012---:R-:W-:Y:S01]  /*0ce0*/  ENDCOLLECTIVE ;  /* 0x000000000000791b */ /* 0x007fe20003800000 */
.L_x_8058:
[----:B------:R-:W-:Y:S02]  /*0cf0*/  IMAD.MOV.U32 R19, RZ, RZ, 0x8 ;  /* 0x00000008ff137424 */ /* 0x000fe400078e00ff */
[----:B------:R-:W-:-:S04]  /*0d00*/  IMAD.MOV.U32 R10, RZ, RZ, R16 ;  /* 0x000000ffff0a7224 */ /* 0x000fc800078e0010 */
[----:B------:R-:W-:-:S05]  /*0d10*/  FADD.FTZ R10, R9, R10 ;  /* 0x0000000a090a7221 */ /* 0x000fca0000010000 */
[----:B------:R-:W-:-:S07]  /*0d20*/  MOV R18, R10 ;  /* 0x0000000a00127202 */ /* 0x000fce0000000f00 */
[----:B------:R-:W-:Y:S05]  /*0d30*/  WARPSYNC.COLLECTIVE R17, `(.L_x_8059) ;  /* 0x0000000011087348 */ /* 0x000fea0003c00000 */
[----:B------:R0:W1:Y:S02]  /*0d40*/  SHFL.DOWN P4, R16, R18, R19, R20 ;  /* 0x0800001312107389 */ /* 0x0000640000080014 */
[----:B01----:R-:W-:Y:S01]  /*0d50*/  ENDCOLLECTIVE ;  /* 0x000000000000791b */ /* 0x003fe20003800000 */
.L_x_8059:
[----:B------:R-:W-:Y:S01]  /*0d60*/  HFMA2.MMA R19, -RZ, RZ, 0, 2.384185791015625e-07 ;  /* 0x00000004ff137435 */ /* 0x000fe200000001ff */
[----:B------:R-:W-:-:S04]  /*0d70*/  IMAD.MOV.U32 R13, RZ, RZ, R16 ;  /* 0x000000ffff0d7224 */ /* 0x000fc800078e0010 */
[----:B------:R-:W-:-:S04]  /*0d80*/  FADD.FTZ R13, R10, R13 ;  /* 0x0000000d0a0d7221 */ /* 0x000fc80000010000 */
[----:B------:R-:W-:-:S07]  /*0d90*/  IMAD.MOV.U32 R18, RZ, RZ, R13 ;  /* 0x000000ffff127224 */ /* 0x000fce00078e000d */
[----:B------:R-:W-:Y:S05]  /*0da0*/  WARPSYNC.COLLECTIVE R17, `(.L_x_8060) ;  /* 0x0000000011087348 */ /* 0x000fea0003c00000 */
[----:B------:R0:W1:Y:S02]  /*0db0*/  SHFL.DOWN P4, R16, R18, R19, R20 ;  /* 0x0800001312107389 */ /* 0x0000640000080014 */
[----:B01----:R-:W-:Y:S01]  /*0dc0*/  ENDCOLLECTIVE ;  /* 0x000000000000791b */ /* 0x003fe20003800000 */
.L_x_8060:
[----:B------:R-:W-:Y:S01]  /*0dd0*/  MOV R19, 0x2 ;  /* 0x0000000200137802 */ /* 0x000fe20000000f00 */
[----:B------:R-:W-:-:S04]  /*0de0*/  IMAD.MOV.U32 R12, RZ, RZ, R16 ;  /* 0x000000ffff0c7224 */ /* 0x000fc800078e0010 */
[----:B------:R-:W-:-:S04]  /*0df0*/  FADD.FTZ R12, R13, R12 ;  /* 0x0000000c0d0c7221 */ /* 0x000fc80000010000 */
[----:B------:R-:W-:-:S07]  /*0e00*/  IMAD.MOV.U32 R18, RZ, RZ, R12 ;  /* 0x000000ffff127224 */ /* 0x000fce00078e000c */
[----:B------:R-:W-:Y:S05]  /*0e10*/  WARPSYNC.COLLECTIVE R17, `(.L_x_8061) ;  /* 0x0000000011087348 */ /* 0x000fea0003c00000 */
[----:B------:R0:W1:Y:S02]  /*0e20*/  SHFL.DOWN P4, R16, R18, R19, R20 ;  /* 0x0800001312107389 */ /* 0x0000640000080014 */
[----:B01----:R-:W-:Y:S01]  /*0e30*/  ENDCOLLECTIVE ;  /* 0x000000000000791b */ /* 0x003fe20003800000 */
.L_x_8061:
[----:B------:R-:W-:Y:S01]  /*0e40*/  HFMA2.MMA R19, -RZ, RZ, 0, 5.9604644775390625e-08 ;  /* 0x00000001ff137435 */ /* 0x000fe200000001ff */
[----:B------:R-:W-:-:S04]  /*0e50*/  IMAD.MOV.U32 R15, RZ, RZ, R16 ;  /* 0x000000ffff0f7224 */ /* 0x000fc800078e0010 */
[----:B------:R-:W-:-:S04]  /*0e60*/  FADD.FTZ R15, R12, R15 ;  /* 0x0000000f0c0f7221 */ /* 0x000fc80000010000 */
[----:B------:R-:W-:-:S07]  /*0e70*/  IMAD.MOV.U32 R18, RZ, RZ, R15 ;  /* 0x000000ffff127224 */ /* 0x000fce00078e000f */
[----:B------:R-:W-:Y:S05]  /*0e80*/  WARPSYNC.COLLECTIVE R17, `(.L_x_8062) ;  /* 0x0000000011087348 */ /* 0x000fea0003c00000 */
[----:B------:R0:W1:Y:S02]  /*0e90*/  SHFL.DOWN P4, R16, R18, R19, R20 ;  /* 0x0800001312107389 */ /* 0x0000640000080014 */
[----:B01----:R-:W-:Y:S01]  /*0ea0*/  ENDCOLLECTIVE ;  /* 0x000000000000791b */ /* 0x003fe20003800000 */
.L_x_8062:
[----:B------:R-:W-:Y:S01]  /*0eb0*/  IMAD.MOV.U32 R14, RZ, RZ, R16 ;  /* 0x000000ffff0e7224 */ /* 0x000fe200078e0010 */
[----:B------:R-:W-:Y:S06]  /*0ec0*/  BRA `(.L_x_8063) ;  /* 0xfffffff800487947 */ /* 0x000fec000383ffff */
.L_x_8064:
        /* <DEDUP_REMOVED lines=11> */
.L_x_12105:


//--------------------- .text._ZN2at6native43_GLOBAL__N__9ae7fba5_10_SoftMax_cu_9f978f6322cunn_SoftMaxForwardRegIfffNS1_22SoftMaxForwardEpilogueElLi1EEEvPT1_PKT_T3_ --------------------------
	.section	.text._ZN2at6native43_GLOBAL__N__9ae7fba5_10_SoftMax_cu_9f978f6322cunn_SoftMaxForwardRegIfffNS1_22SoftMaxForwardEpilogueElLi1EEEvPT1_PKT_T3_,"ax",@progbits
	.align	128
.text._ZN2at6native43_GLOBAL__N__9ae7fba5_10_SoftMax_cu_9f978f6322cunn_SoftMaxForwardRegIfffNS1_22SoftMaxForwardEpilogueElLi1EEEvPT1_PKT_T3_:
        .type           _ZN2at6native43_GLOBAL__N__9ae7fba5_10_SoftMax_cu_9f978f6322cunn_SoftMaxForwardRegIfffNS1_22SoftMaxForwardEpilogueElLi1EEEvPT1_PKT_T3_,@function
        .size           _ZN2at6native43_GLOBAL__N__9ae7fba5_10_SoftMax_cu_9f978f6322cunn_SoftMaxForwardRegIfffNS1_22SoftMaxForwardEpilogueElLi1EEEvPT1_PKT_T3_,(.L_x_12106 - _ZN2at6native43_GLOBAL__N__9ae7fba5_10_SoftMax_cu_9f978f6322cunn_SoftMaxForwardRegIfffNS1_22SoftMaxForwardEpilogueElLi1EEEvPT1_PKT_T3_)
        .other          _ZN2at6native43_GLOBAL__N__9ae7fba5_10_SoftMax_cu_9f978f6322cunn_SoftMaxForwardRegIfffNS1_22SoftMaxForwardEpilogueElLi1EEEvPT1_PKT_T3_,@"STO_CUDA_ENTRY STV_DEFAULT"
_ZN2at6native43_GLOBAL__N__9ae7fba5_10_SoftMax_cu_9f978f6322cunn_SoftMaxForwardRegIfffNS1_22SoftMaxForwardEpilogueElLi1EEEvPT1_PKT_T3_:
        /* <DEDUP_REMOVED lines=13> */
[----:B------:R0:W2:Y:S01]  /*00d0*/  @!P0 LDG.E R0, desc[UR8][R8.64] ;  /* 0x0000000808008981 */ /* 0x0000a2000c1e1900 */
        /* <DEDUP_REMOVED lines=9> */
[----:B--2---:R-:W-:-:S05]  /*0170*/  @!P0 FMNMX.FTZ R6, R0, -3.40282346638528859812e+38, !PT ;  /* 0xff7fffff00068809 */ /* 0x004fca0007810000 */
        /* <DEDUP_REMOVED lines=23> */
[----:B------:R-:W-:Y:S01]  /*02f0*/  LEA R7, R9, UR4, 0x2 ;  /* 0x0000000409077c11 */ /* 0x000fe2000f8e10ff */
        /* <DEDUP_REMOVED lines=21> */
.L_x_8076:
[----:B-1----:R-:W-:-:S04]  /*0450*/  FSETP.GEU.FTZ.AND P3, PT, R12, R13, PT ;  /* 0x0000000d0c00720b */ /* 0x002fc80003f7e000 */
[----:B------:R-:W-:-:S09]  /*0460*/  FSEL R8, R13, R12, !P3 ;  /* 0x0000000c0d087208 */ /* 0x000fd20005800000 */
.L_x_8066:
[----:B------:R-:W-:Y:S05]  /*0470*/  BSYNC B0 ;  /* 0x0000000000007941 */ /* 0x000fea0003800000 */
.L_x_8065:
        /* <DEDUP_REMOVED lines=9> */
[----:B------:R-:W-:-:S05]  /*0510*/  HFMA2.MMA R8, -RZ, RZ, 0, 0 ;  /* 0x00000000ff087435 */ /* 0x000fca00000001ff */
[----:B------:R-:W1:Y:S02]  /*0520*/  @!P0 MUFU.EX2 R10, R10 ;  /* 0x0000000a000a8308 */ /* 0x000e640000000800 */
[----:B-1----:R-:W-:Y:S01]  /*0530*/  @!P0 FADD.FTZ R8, RZ, R10 ;  /* 0x0000000aff088221 */ /* 0x002fe20000010000 */
[----:B------:R-:W-:Y:S01]  /*0540*/  @!P5 LEA R10, R6, UR4, 0x2 ;  /* 0x00000004060adc11 */ /* 0x000fe2000f8e10ff */
[----:B------:R-:W-:Y:S01]  /*0550*/  IMAD.MOV.U32 R6, RZ, RZ, RZ ;  /* 0x000000ffff067224 */ /* 0x000fe200078e00ff */
[----:B------:R-:W-:Y:S06]  /*0560*/  BAR.SYNC.DEFER_BLOCKING 0x0 ;  /* 0x0000000000007b1d */ /* 0x000fec0000010000 */
[----:B------:R-:W1:Y:S02]  /*0570*/  SHFL.DOWN PT, R11, R8, 0x10, 0x1f ;  /* 0x0a001f00080b7f89 */ /* 0x000e6400000e0000 */
[----:B-1----:R-:W-:-:S05]  /*0580*/  FADD.FTZ R11, R11, R8 ;  /* 0x000000080b0b7221 */ /* 0x002fca0000010000 */
        /* <DEDUP_REMOVED lines=23> */
.L_x_8082:
[----:B-1----:R-:W-:-:S07]  /*0700*/  FADD.FTZ R6, R10, R13 ;  /* 0x0000000d0a067221 */ /* 0x002fce0000010000 */
.L_x_8069:
[----:B------:R-:W-:Y:S05]  /*0710*/  BSYNC B0 ;  /* 0x0000000000007941 */ /* 0x000fea0003800000 */
.L_x_8068:
[----:B-1----:R1:W-:Y:S01]  /*0720*/  @!P4 STS [UR4], R6 ;  /* 0x00000006ff00c988 */ /* 0x0023e20008000804 */
[----:B------:R-:W-:Y:S05]  /*0730*/  WARPSYNC.ALL ;  /* 0x0000000000007948 */ /* 0x000fea0003800000 */
[----:B------:R-:W-:Y:S06]  /*0740*/  BAR.SYNC.DEFER_BLOCKING 0x0 ;  /* 0x0000000000007b1d */ /* 0x000fec0000010000 */
[----:B------:R-:W-:Y:S05]  /*0750*/  @P0 EXIT ;  /* 0x000000000000094d */ /* 0x000fea0003800000 */
[----:B-1----:R-:W1:Y:S01]  /*0760*/  LDS R6, [UR4] ;  /* 0x00000004ff067984 */ /* 0x002e620008000800 */
[----:B------:R-:W-:Y:S01]  /*0770*/  FADD.FTZ R0, R0, -R9 ;  /* 0x8000000900007221 */ /* 0x000fe20000010000 */
[----:B------:R-:W-:Y:S01]  /*0780*/  IMAD.WIDE.U32 R4, R2, UR7, R4 ;  /* 0x0000000702047c25 */ /* 0x000fe2000f8e0004 */
[----:B------:R-:W-:-:S03]  /*0790*/  ULDC.64 UR10, c[0x0][0x210] ;  /* 0x00008400000a7ab9 */ /* 0x000fc60000000a00 */
[----:B------:R-:W-:Y:S01]  /*07a0*/  FMUL.FTZ R0, R0, 1.4426950216293334961 ;  /* 0x3fb8aa3b00007820 */ /* 0x000fe20000410000 */
[----:B------:R-:W-:Y:S01]  /*07b0*/  IMAD R3, R3, UR7, R5 ;  /* 0x0000000703037c24 */ /* 0x000fe2000f8e0205 */
[C---:B------:R-:W-:Y:S02]  /*07c0*/  LEA R2, P0, R4.reuse, UR10, 0x2 ;  /* 0x0000000a04027c11 */ /* 0x040fe4000f8010ff */
[----:B0-----:R-:W-:Y:S02]  /*07d0*/  MUFU.EX2 R7, R0 ;  /* 0x0000000000077308 */ /* 0x001fe40000000800 */
[----:B------:R-:W-:-:S06]  /*07e0*/  LEA.HI.X R3, R4, UR11, R3, 0x2, P0 ;  /* 0x0000000b04037c11 */ /* 0x000fcc00080f1403 */
[----:B-1----:R-:W0:Y:S02]  /*07f0*/  MUFU.RCP R6, R6 ;  /* 0x0000000600067308 */ /* 0x002e240000001000 */
[----:B0-----:R-:W-:-:S05]  /*0800*/  FMUL.FTZ R5, R7, R6 ;  /* 0x0000000607057220 */ /* 0x001fca0000410000 */
[----:B------:R-:W-:Y:S01]  /*0810*/  STG.E desc[UR8][R2.64], R5 ;  /* 0x0000000502007986 */ /* 0x000fe2000c101908 */
[----:B------:R-:W-:Y:S05]  /*0820*/  EXIT ;  /* 0x000000000000794d */ /* 0x000fea0003800000 */
.L_x_8067:
[----:B-1----:R-:W-:Y:S01]  /*0830*/  IMAD.MOV.U32 R15, RZ, RZ, R8 ;  /* 0x000000ffff0f7224 */ /* 0x002fe200078e0008 */
[----:B------:R-:W-:Y:S01]  /*0840*/  MOV R14, 0xffffffff ;  /* 0xffffffff000e7802 */ /* 0x000fe20000000f00 */
[----:B------:R-:W-:Y:S02]  /*0850*/  IMAD.MOV.U32 R16, RZ, RZ, 0x10 ;  /* 0x00000010ff107424 */ /* 0x000fe400078e00ff */
[----:B------:R-:W-:-:S07]  /*0860*/  IMAD.MOV.U32 R17, RZ, RZ, 0x1f ;  /* 0x0000001fff117424 */ /* 0x000fce00078e00ff */
[----:B------:R-:W-:Y:S05]  /*0870*/  WARPSYNC.COLLECTIVE R14, `(.L_x_8071) ;  /* 0x000000000e087348 */ /* 0x000fea0003c00000 */
[----:B------:R0:W1:Y:S02]  /*0880*/  SHFL.DOWN P3, R13, R15, R16, R17 ;  /* 0x080000100f0d7389 */ /* 0x0000640000060011 */
[----:B01----:R-:W-:Y:S01]  /*0890*/  ENDCOLLECTIVE ;  /* 0x000000000000791b */ /* 0x003fe20003800000 */
.L_x_8071:
        /* <DEDUP_REMOVED lines=8> */
.L_x_8072:
        /* <DEDUP_REMOVED lines=8> */
.L_x_8073:
        /* <DEDUP_REMOVED lines=8> */
.L_x_8074:
        /* <DEDUP_REMOVED lines=8> */
.L_x_8075:
[----:B------:R-:W-:Y:S05]  /*0aa0*/  BRA `(.L_x_8076) ;  /* 0xfffffff800687947 */ /* 0x000fea000383ffff */
.L_x_8070:
[----:B------:R-:W-:Y:S01]  /*0ab0*/  HFMA2.MMA R16, -RZ, RZ, 0, 9.5367431640625e-07 ;  /* 0x00000010ff107435 */ /* 0x000fe200000001ff */
[----:B01----:R-:W-:Y:S02]  /*0ac0*/  IMAD.MOV.U32 R15, RZ, RZ, R6 ;  /* 0x000000ffff0f7224 */ /* 0x003fe400078e0006 */
[----:B------:R-:W-:Y:S02]  /*0ad0*/  IMAD.MOV.U32 R17, RZ, RZ, 0x1f ;  /* 0x0000001fff117424 */ /* 0x000fe400078e00ff */
[----:B------:R-:W-:-:S07]  /*0ae0*/  IMAD.MOV.U32 R14, RZ, RZ, -0x1 ;  /* 0xffffffffff0e7424 */ /* 0x000fce00078e00ff */
[----:B------:R-:W-:Y:S05]  /*0af0*/  WARPSYNC.COLLECTIVE R14, `(.L_x_8077) ;  /* 0x000000000e087348 */ /* 0x000fea0003c00000 */
[----:B------:R0:W1:Y:S02]  /*0b00*/  SHFL.DOWN P3, R13, R15, R16, R17 ;  /* 0x080000100f0d7389 */ /* 0x0000640000060011 */
[----:B01----:R-:W-:Y:S01]  /*0b10*/  ENDCOLLECTIVE ;  /* 0x000000000000791b */ /* 0x003fe20003800000 */
.L_x_8077:
[----:B------:R-:W-:Y:S02]  /*0b20*/  IMAD.MOV.U32 R16, RZ, RZ, 0x8 ;  /* 0x00000008ff107424 */ /* 0x000fe400078e00ff */
[----:B------:R-:W-:-:S04]  /*0b30*/  IMAD.MOV.U32 R7, RZ, RZ, R13 ;  /* 0x000000ffff077224 */ /* 0x000fc800078e000d */
[----:B------:R-:W-:-:S05]  /*0b40*/  FADD.FTZ R7, R6, R7 ;  /* 0x0000000706077221 */ /* 0x000fca0000010000 */
[----:B------:R-:W-:-:S07]  /*0b50*/  MOV R15, R7 ;  /* 0x00000007000f7202 */ /* 0x000fce0000000f00 */
[----:B------:R-:W-:Y:S05]  /*0b60*/  WARPSYNC.COLLECTIVE R14, `(.L_x_8078) ;  /* 0x000000000e087348 */ /* 0x000fea0003c00000 */
[----:B------:R0:W1:Y:S02]  /*0b70*/  SHFL.DOWN P3, R13, R15, R16, R17 ;  /* 0x080000100f0d7389 */ /* 0x0000640000060011 */
[----:B01----:R-:W-:Y:S01]  /*0b80*/  ENDCOLLECTIVE ;  /* 0x000000000000791b */ /* 0x003fe20003800000 */
.L_x_8078:
[----:B------:R-:W-:Y:S01]  /*0b90*/  HFMA2.MMA R16, -RZ, RZ, 0, 2.384185791015625e-07 ;  /* 0x00000004ff107435 */ /* 0x000fe200000001ff */
[----:B------:R-:W-:-:S04]  /*0ba0*/  IMAD.MOV.U32 R8, RZ, RZ, R13 ;  /* 0x000000ffff087224 */ /* 0x000fc800078e000d */
[----:B------:R-:W-:-:S04]  /*0bb0*/  FADD.FTZ R8, R7, R8 ;  /* 0x0000000807087221 */ /* 0x000fc80000010000 */
[----:B------:R-:W-:-:S07]  /*0bc0*/  IMAD.MOV.U32 R15, RZ, RZ, R8 ;  /* 0x000000ffff0f7224 */ /* 0x000fce00078e0008 */
[----:B------:R-:W-:Y:S05]  /*0bd0*/  WARPSYNC.COLLECTIVE R14, `(.L_x_8079) ;  /* 0x000000000e087348 */ /* 0x000fea0003c00000 */
[----:B------:R0:W1:Y:S02]  /*0be0*/  SHFL.DOWN P3, R13, R15, R16, R17 ;  /* 0x080000100f0d7389 */ /* 0x0000640000060011 */
[----:B01----:R-:W-:Y:S01]  /*0bf0*/  ENDCOLLECTIVE ;  /* 0x000000000000791b */ /* 0x003fe20003800000 */
.L_x_8079:
[----:B------:R-:W-:Y:S02]  /*0c00*/  IMAD.MOV.U32 R16, RZ, RZ, 0x2 ;  /* 0x00000002ff107424 */ /* 0x000fe400078e00ff */
[----:B------:R-:W-:-:S04]  /*0c10*/  IMAD.MOV.U32 R11, RZ, RZ, R13 ;  /* 0x000000ffff0b7224 */ /* 0x000fc800078e000d */
[----:B------:R-:W-:-:S04]  /*0c20*/  FADD.FTZ R11, R8, R11 ;  /* 0x0000000b080b7221 */ /* 0x000fc80000010000 */
[----:B------:R-:W-:-:S07]  /*0c30*/  IMAD.MOV.U32 R15, RZ, RZ, R11 ;  /* 0x000000ffff0f7224 */ /* 0x000fce00078e000b */
[----:B------:R-:W-:Y:S05]  /*0c40*/  WARPSYNC.COLLECTIVE R14, `(.L_x_8080) ;  /* 0x000000000e087348 */ /* 0x000fea0003c00000 */
[----:B------:R0:W1:Y:S02]  /*0c50*/  SHFL.DOWN P3, R13, R15, R16, R17 ;  /* 0x080000100f0d7389 */ /* 0x0000640000060011 */
[----:B01----:R-:W-:Y:S01]  /*0c60*/  ENDCOLLECTIVE ;  /* 0x000000000000791b */ /* 0x003fe20003800000 */
.L_x_8080:
[----:B------:R-:W-:Y:S01]  /*0c70*/  IMAD.MOV.U32 R16, RZ, RZ, 0x1 ;  /* 0x00000001ff107424 */ /* 0x000fe200078e00ff */
[----:B------:R-:W-:-:S05]  /*0c80*/  MOV R10, R13 ;  /* 0x0000000d000a7202 */ /* 0x000fca0000000f00 */
[----:B------:R-:W-:-:S04]  /*0c90*/  FADD.FTZ R10, R11, R10 ;  /* 0x0000000a0b0a7221 */ /* 0x000fc80000010000 */
[----:B------:R-:W-:-:S07]  /*0ca0*/  IMAD.MOV.U32 R15, RZ, RZ, R10 ;  /* 0x000000ffff0f7224 */ /* 0x000fce00078e000a */
[----:B------:R-:W-:Y:S05]  /*0cb0*/  WARPSYNC.COLLECTIVE R14, `(.L_x_8081) ;  /* 0x000000000e087348 */ /* 0x000fea0003c00000 */
[----:B------:R0:W1:Y:S02]  /*0cc0*/  SHFL.DOWN P3, R13, R15, R16, R17 ;  /* 0x080000100f0d7389 */ /* 0x0000640000060011 */
[----:B01----:R-:W-:Y:S01]  /*0cd0*/  ENDCOLLECTIVE ;  /* 0x000000000000791b */ /* 0x003fe20003800000 */
.L_x_8081:
[----:B------:R-:W-:Y:S05]  /*0ce0*/  BRA `(.L_x_8082) ;  /* 0xfffffff800847947 */ /* 0x000fea000383ffff */
.L_x_8083:
        /* <DEDUP_REMOVED lines=9> */
.L_x_12106:


//--------------------- .text._ZN2at6native43_GLOBAL__N__9ae7fba5_10_SoftMax_cu_9f978f6319cunn_SoftMaxForwardILi2EdddNS1_22SoftMaxForwardEpilogueEEEvPT2_PKT0_i --------------------------
	.section	.text._ZN2at6native43_GLOBAL__N__9ae7fba5_10_SoftMax_cu_9f978f6319cunn_SoftMaxForwardILi2EdddNS1_22SoftMaxForwardEpilogueEEEvPT2_PKT0_i,"ax",@progbits
	.align	128
.text._ZN2at6native43_GLOBAL__N__9ae7fba5_10_SoftMax_cu_9f978f6319cunn_SoftMaxForwardILi2EdddNS1_22SoftMaxForwardEpilogueEEEvPT2_PKT0_i:
        .type           _ZN2at6native43_GLOBAL__N__9ae7fba5_10_SoftMax_cu_9f978f6319cunn_SoftMaxForwardILi2EdddNS1_22SoftMaxForwardEpilogueEEEvPT2_PKT0_i,@function
        .size           _ZN2at6native43_GLOBAL__N__9ae7fba5_10_SoftMax_cu_9f978f6319cunn_SoftMaxForwardILi2EdddNS1_22SoftMaxForwardEpilogueEEEvPT2_PKT0_i,(.L_x_12107 - _ZN2at6native43_GLOBAL__N__9ae7fba5_10_SoftMax_cu_9f978f6319cunn_SoftMaxForwardILi2EdddNS1_22SoftMaxForwardEpilogueEEEvPT2_PKT0_i)
        .other          _ZN2at6native43_GLOBAL__N__9ae7fba5_10_SoftMax_cu_9f978f6319cunn_SoftMaxForwardILi2EdddNS1_22SoftMaxForwardEpilogueEEEvPT2_PKT0_i,@"STO_CUDA_ENTRY STV_DEFAULT"
_ZN2at6native43_GLOBAL__N__9ae7fba5_10_SoftMax_cu_9f978f6319cunn_SoftMaxForwardILi2EdddNS1_22SoftMaxForwardEpilogueEEEvPT2_PKT0_i:
[----:B------:R-:W-:Y:S08]  /*0000*/  LDC R1, c[0x0][0x28] ;  /* 0x00000a00ff017b82 */ /* 0x000ff00000000800 */
[----:B------:R-:W0:Y:S01]  /*0010*/  S2UR UR4, SR_CTAID.X ;  /* 0x00000000000479c3 */ /* 0x000e220000002500 */
[----:B------:R-:W1:Y:S01]  /*0020*/  S2R R0, SR_TID.X ;  /* 0x0000000000007919 */ /* 0x000e620000002100 */
[----:B------:R-:W-:Y:S01]  /*0030*/  ULDC UR18, c[0x0][0x220] ;  /* 0x0000880000127ab9 */ /* 0x000fe20000000800 */
[----:B------:R-:W-:Y:S01]  /*0040*/  ULDC.64 UR6, c[0x0][0x218] ;  /* 0x0000860000067ab9 */ /* 0x000fe20000000a00 */
[----:B------:R-:W-:Y:S01]  /*0050*/  USHF.R.S32.HI UR5, URZ, 0x1f, UR18 ;  /* 0x0000001f3f057899 */ /* 0x000fe20008011412 */
[----:B------:R-:W-:Y:S01]  /*0060*/  ULDC.64 UR16, c[0x0][0x208] ;  /* 0x0000820000107ab9 */ /* 0x000fe20000000a00 */
[----:B0-----:R-:W-:-:S02]  /*0070*/  UIMAD.WIDE.U32 UR10, UR4, UR18, URZ ;  /* 0x00000012040a72a5 */ /* 0x001fc4000f8e003f */
[----:B------:R-:W-:Y:S02]  /*0080*/  UIMAD UR5, UR5, UR4, URZ ;  /* 0x00000004050572a4 */ /* 0x000fe4000f8e023f */
[----:B------:R-:W-:Y:S02]  /*0090*/  ULEA UR19, UP0, UR10, UR6, 0x3 ;  /* 0x000000060a137291 */ /* 0x000fe4000f80183f */
[----:B------:R-:W-:Y:S02]  /*00a0*/  UIADD3 UR8, UR11, UR5, URZ ;  /* 0x000000050b087290 */ /* 0x000fe4000fffe03f */
[----:B------:R-:W-:Y:S02]  /*00b0*/  ULOP3.LUT UR12, UR19, 0x8, URZ, 0xc0, !UPT ;  /* 0x00000008130c7892 */ /* 0x000fe4000f8ec03f */
[----:B------:R-:W-:Y:S02]  /*00c0*/  USHF.L.U64.HI UR9, UR10, 0x3, UR8 ;  /* 0x000000030a097899 */ /* 0x000fe40008010208 */
[----:B------:R-:W-:-:S02]  /*00d0*/  USHF.R.U64 UR12, UR12, 0x3, URZ ;  /* 0x000000030c0c7899 */ /* 0x000fc4000800123f */
[----:B------:R-:W-:Y:S01]  /*00e0*/  UIADD3.X UR9, UR9, UR7, URZ, UP0, !UPT ;  /* 0x0000000709097290 */ /* 0x000fe200087fe43f */
[----:B------:R-:W-:-:S03]  /*00f0*/  ULDC UR11, c[0x0][0x220] ;  /* 0x00008800000b7ab9 */ /* 0x000fc60000000800 */
[----:B------:R-:W-:Y:S02]  /*0100*/  ISETP.NE.AND P2, PT, RZ, UR12, PT ;  /* 0x0000000cff007c0c */ /* 0x000fe4000bf45270 */
[----:B-1----:R-:W-:-:S04]  /*0110*/  IADD3 R2, P0, R0, -UR12, RZ ;  /* 0x8000000c00027c10 */ /* 0x002fc8000ff1e0ff */
[----:B------:R-:W-:Y:S02]  /*0120*/  LEA.HI.X.SX32 R25, R0, 0xffffffff, 0x1, P0 ;  /* 0xffffffff00197811 */ /* 0x000fe400000f0eff */
[----:B------:R-:W-:-:S04]  /*0130*/  LEA R18, P0, R2, UR19, 0x3 ;  /* 0x0000001302127c11 */ /* 0x000fc8000f8018ff */
[----:B------:R-:W-:Y:S01]  /*0140*/  LEA.HI.X R19, R2, UR9, R25, 0x3, P0 ;  /* 0x0000000902137c11 */ /* 0x000fe200080f1c19 */
[----:B------:R-:W-:Y:S08]  /*0150*/  @!P2 BRA `(.L_x_8084) ;  /* 0x000000000070a947 */ /* 0x000ff00003800000 */
[----:B------:R-:W-:-:S06]  /*0160*/  UIADD3 UR4, UR12, UR18, URZ ;  /* 0x000000120c047290 */ /* 0x000fcc000fffe03f */
[----:B------:R-:W-:-:S04]  /*0170*/  ISETP.GE.AND P0, PT, R0, UR4, PT ;  /* 0x0000000400007c0c */ /* 0x000fc8000bf06270 */
[----:B------:R-:W-:-:S13]  /*0180*/  ISETP.LT.OR P0, PT, R0, UR12, P0 ;  /* 0x0000000c00007c0c */ /* 0x000fda0008701670 */
[----:B------:R-:W2:Y:S01]  /*0190*/  @!P0 LDG.E.64 R4, desc[UR16][R18.64] ;  /* 0x0000001012048981 */ /* 0x000ea2000c1e1b00 */
[----:B------:R-:W-:Y:S01]  /*01a0*/  @!P0 IMAD.MOV.U32 R6, RZ, RZ, -0x1 ;  /* 0xffffffffff068424 */ /* 0x000fe200078e00ff */
[----:B------:R-:W-:Y:S01]  /*01b0*/  ULDC UR5, c[0x0][0x0] ;  /* 0x0000000000057ab9 */ /* 0x000fe20000000800 */
[----:B------:R-:W-:Y:S01]  /*01c0*/  @!P0 IMAD.MOV.U32 R7, RZ, RZ, 0x7fefffff ;  /* 0x7fefffffff078424 */ /* 0x000fe200078e00ff */
[----:B------:R-:W-:Y:S01]  /*01d0*/  UIADD3 UR14, UP0, UP1, -UR12, UR10, UR5 ;  /* 0x0000000a0c0e7290 */ /* 0x000fe2000f91e105 */
[----:B------:R-:W-:Y:S01]  /*01e0*/  @!P0 IMAD.MOV.U32 R8, RZ, RZ, R6 ;  /* 0x000000ffff088224 */ /* 0x000fe200078e0006 */
[----:B------:R-:W-:Y:S01]  /*01f0*/  UISETP.LT.U32.AND UP2, UPT, UR4, UR5, UPT ;  /* 0x000000050400728c */ /* 0x000fe2000bf41070 */
[----:B------:R-:W-:Y:S01]  /*0200*/  MOV R9, 0xffefffff ;  /* 0xffefffff00097802 */ /* 0x000fe20000000f00 */
[----:B------:R-:W-:Y:S02]  /*0210*/  UIADD3.X UR13, UR8, -0x1, URZ, UP0, UP1 ;  /* 0xffffffff080d7890 */ /* 0x000fe400087e243f */
[----:B------:R-:W-:-:S02]  /*0220*/  ULEA UR15, UP0, UR14, UR6, 0x3 ;  /* 0x000000060e0f7291 */ /* 0x000fc4000f80183f */
[----:B------:R-:W-:Y:S02]  /*0230*/  USEL UR5, UR4, UR5, UP2 ;  /* 0x0000000504057287 */ /* 0x000fe40009000000 */
[----:B------:R-:W-:Y:S02]  /*0240*/  ULEA.HI.X UR14, UR14, UR7, UR13, 0x3, UP0 ;  /* 0x000000070e0e7291 */ /* 0x000fe400080f1c0d */
[----:B------:R-:W-:Y:S01]  /*0250*/  IMAD.U32 R10, RZ, RZ, UR15 ;  /* 0x0000000fff0a7e24 */ /* 0x000fe2000f8e00ff */
[----:B------:R-:W-:-:S03]  /*0260*/  UIADD3 UR13, UR4, -UR5, URZ ;  /* 0x80000005040d7290 */ /* 0x000fc6000fffe03f */
[----:B------:R-:W-:Y:S01]  /*0270*/  IMAD.U32 R11, RZ, RZ, UR14 ;  /* 0x0000000eff0b7e24 */ /* 0x000fe2000f8e00ff */
[----:B--2---:R-:W-:Y:S01]  /*0280*/  @!P0 DSETP.MAX.AND P1, P3, R4, -R6, PT ;  /* 0x800000060400822a */ /* 0x004fe20003b2f000 */
[----:B------:R-:W-:Y:S01]  /*0290*/  @!P0 IMAD.MOV.U32 R3, RZ, RZ, R4 ;  /* 0x000000ffff038224 */ /* 0x000fe200078e0004 */
[----:B------:R-:W-:-:S04]  /*02a0*/  @!P0 LOP3.LUT R4, R7, 0x80000, RZ, 0xfc, !PT ;  /* 0x0008000007048812 */ /* 0x000fc800078efcff */
[----:B------:R-:W-:Y:S02]  /*02b0*/  @!P0 FSEL R5, R5, -R7, P1 ;  /* 0x8000000705058208 */ /* 0x000fe40000800000 */
[----:B------:R-:W-:Y:S01]  /*02c0*/  @!P0 SEL R3, R3, R8, P1 ;  /* 0x0000000803038207 */ /* 0x000fe20000800000 */
[----:B------:R-:W-:Y:S01]  /*02d0*/  IMAD.MOV.U32 R8, RZ, RZ, -0x1 ;  /* 0xffffffffff087424 */ /* 0x000fe200078e00ff */
[----:B------:R-:W-:-:S03]  /*02e0*/  @!P0 SEL R4, R4, R5, P3 ;  /* 0x0000000504048207 */ /* 0x000fc60001800000 */
[----:B------:R-:W-:Y:S02]  /*02f0*/  @!P0 IMAD.MOV.U32 R8, RZ, RZ, R3 ;  /* 0x000000ffff088224 */ /* 0x000fe400078e0003 */
[----:B------:R-:W-:Y:S01]  /*0300*/  @!P0 IMAD.MOV.U32 R9, RZ, RZ, R4 ;  /* 0x000000ffff098224 */ /* 0x000fe200078e0004 */
[----:B------:R-:W-:Y:S06]  /*0310*/  BRA `(.L_x_8085) ;  /* 0x0000000000147947 */ /* 0x000fec0003800000 */
.L_x_8084:
[----:B------:R-:W-:Y:S01]  /*0320*/  IMAD.U32 R10, RZ, RZ, UR19 ;  /* 0x00000013ff0a7e24 */ /* 0x000fe2000f8e00ff */
[----:B------:R-:W-:Y:S01]  /*0330*/  MOV R11, UR9 ;  /* 0x00000009000b7c02 */ /* 0x000fe20008000f00 */
[----:B------:R-:W-:Y:S01]  /*0340*/  IMAD.MOV.U32 R8, RZ, RZ, -0x1 ;  /* 0xffffffffff087424 */ /* 0x000fe200078e00ff */
[----:B------:R-:W-:Y:S01]  /*0350*/  UMOV UR13, UR11 ;  /* 0x0000000b000d7c82 */ /* 0x000fe20008000000 */
[----:B------:R-:W-:-:S07]  /*0360*/  IMAD.MOV.U32 R9, RZ, RZ, -0x100001 ;  /* 0xffefffffff097424 */ /* 0x000fce00078e00ff */
.L_x_8085:
[----:B------:R-:W-:Y:S01]  /*0370*/  ULDC UR21, c[0x0][0x0] ;  /* 0x0000000000157ab9 */ /* 0x000fe20000000800 */
[----:B------:R-:W-:Y:S01]  /*0380*/  UMOV UR4, URZ ;  /* 0x0000003f00047c82 */ /* 0x000fe20008000000 */
[----:B------:R-:W-:Y:S01]  /*0390*/  USHF.L.U32 UR23, UR21, 0x1, URZ ;  /* 0x0000000115177899 */ /* 0x000fe2000800063f */
[----:B------:R-:W-:Y:S01]  /*03a0*/  IMAD.SHL.U32 R12, R0, 0x2, RZ ;  /* 0x00000002000c7824 */ /* 0x000fe200078e00ff */
[----:B------:R-:W-:Y:S02]  /*03b0*/  BSSY B0, `(.L_x_8086) ;  /* 0x000002d000007945 */ /* 0x000fe40003800000 */
[----:B------:R-:W-:-:S05]  /*03c0*/  UIADD3 UR14, URZ, -UR23, URZ ;  /* 0x800000173f0e7290 */ /* 0x000fca000fffe03f */
[----:B------:R-:W0:Y:S08]  /*03d0*/  I2F.U32.RP R3, UR23 ;  /* 0x0000001700037d06 */ /* 0x000e300008209000 */
[----:B0-----:R-:W0:Y:S02]  /*03e0*/  MUFU.RCP R3, R3 ;  /* 0x0000000300037308 */ /* 0x001e240000001000 */
[----:B0-----:R-:W-:-:S06]  /*03f0*/  VIADD R4, R3, 0xffffffe ;  /* 0x0ffffffe03047836 */ /* 0x001fcc0000000000 */
[----:B------:R-:W0:Y:S02]  /*0400*/  F2I.FTZ.U32.TRUNC.NTZ R4, R4 ;  /* 0x0000000400047305 */ /* 0x000e24000021f000 */
[----:B0-----:R-:W-:-:S13]  /*0410*/  R2UR UR5, R4 ;  /* 0x00000000040572ca */ /* 0x001fda00000e0000 */
[----:B------:R-:W-:-:S04]  /*0420*/  UIMAD UR14, UR14, UR5, URZ ;  /* 0x000000050e0e72a4 */ /* 0x000fc8000f8e023f */
[----:B------:R-:W-:Y:S02]  /*0430*/  UIMAD.WIDE.U32 UR4, UR5, UR14, UR4 ;  /* 0x0000000e050472a5 */ /* 0x000fe4000f8e0004 */
[----:B------:R-:W-:Y:S02]  /*0440*/  ULOP3.LUT UR4, URZ, UR23, URZ, 0x33, !UPT ;  /* 0x000000173f047292 */ /* 0x000fe4000f8e333f */
[----:B------:R-:W-:-:S04]  /*0450*/  UIMAD.WIDE.U32 UR14, UR5, UR13, URZ ;  /* 0x0000000d050e72a5 */ /* 0x000fc8000f8e003f */
[----:B------:R-:W-:-:S04]  /*0460*/  UIADD3 UR15, -UR15, URZ, URZ ;  /* 0x0000003f0f0f7290 */ /* 0x000fc8000fffe13f */
[----:B------:R-:W-:-:S04]  /*0470*/  UIMAD UR14, UR23, UR15, UR13 ;  /* 0x0000000f170e72a4 */ /* 0x000fc8000f8e020d */
[----:B------:R-:W-:-:S11]  /*0480*/  UISETP.GE.U32.AND UP0, UPT, UR14, UR23, UPT ;  /* 0x000000170e00728c */ /* 0x000fd6000bf06070 */
[----:B------:R-:W-:Y:S02]  /*0490*/  @UP0 UIADD3 UR14, -UR23, UR14, URZ ;  /* 0x0000000e170e0290 */ /* 0x000fe4000fffe13f */
[----:B------:R-:W-:Y:S02]  /*04a0*/  UISETP.NE.U32.AND UP0, UPT, UR23, URZ, UPT ;  /* 0x0000003f1700728c */ /* 0x000fe4000bf05070 */
[----:B------:R-:W-:-:S11]  /*04b0*/  UISETP.GE.U32.AND UP1, UPT, UR14, UR23, UPT ;  /* 0x000000170e00728c */ /* 0x000fd6000bf26070 */
[----:B------:R-:W-:-:S04]  /*04c0*/  @UP1 UIADD3 UR14, -UR23, UR14, URZ ;  /* 0x0000000e170e1290 */ /* 0x000fc8000fffe13f */
[----:B------:R-:W-:-:S04]  /*04d0*/  USEL UR14, UR4, UR14, !UP0 ;  /* 0x0000000e040e7287 */ /* 0x000fc8000c000000 */
[----:B------:R-:W-:-:S06]  /*04e0*/  UIADD3 UR14, -UR14, UR13, URZ ;  /* 0x0000000d0e0e7290 */ /* 0x000fcc000fffe13f */
[----:B------:R-:W-:Y:S01]  /*04f0*/  ISETP.GE.AND P1, PT, R12, UR14, PT ;  /* 0x0000000e0c007c0c */ /* 0x000fe2000bf26270 */
[----:B------:R-:W-:-:S05]  /*0500*/  VIADD R13, R0, UR14 ;  /* 0x0000000e000d7c36 */ /* 0x000fca0008000000 */
[----:B------:R-:W-:-:S07]  /*0510*/  ISETP.GE.AND P0, PT, R13, UR13, PT ;  /* 0x0000000d0d007c0c */ /* 0x000fce000bf06270 */
[----:B------:R-:W-:Y:S06]  /*0520*/  @P1 BRA `(.L_x_8087) ;  /* 0x0000000000541947 */ /* 0x000fec0003800000 */
[----:B------:R-:W-:-:S07]  /*0530*/  MOV R3, R0 ;  /* 0x0000000000037202 */ /* 0x000fce0000000f00 */
.L_x_8088:
[----:B------:R-:W-:-:S06]  /*0540*/  IMAD.WIDE R4, R3, 0x10, R10 ;  /* 0x0000001003047825 */ /* 0x000fcc00078e020a */
[----:B------:R-:W2:Y:S01]  /*0550*/  LDG.E.128 R4, desc[UR16][R4.64] ;  /* 0x0000001004047981 */ /* 0x000ea2000c1e1d00 */
[----:B------:R-:W-:Y:S02]  /*0560*/  IMAD.MOV.U32 R15, RZ, RZ, R9 ;  /* 0x000000ffff0f7224 */ /* 0x000fe400078e0009 */
[----:B------:R-:W-:Y:S01]  /*0570*/  VIADD R3, R3, UR21 ;  /* 0x0000001503037c36 */ /* 0x000fe20008000000 */
[----:B--2---:R-:W-:Y:S01]  /*0580*/  DSETP.MAX.AND P1, P3, R4, R8, PT ;  /* 0x000000080400722a */ /* 0x004fe20003b2f000 */
[----:B------:R-:W-:Y:S02]  /*0590*/  IMAD.MOV.U32 R14, RZ, RZ, R5 ;  /* 0x000000ffff0e7224 */ /* 0x000fe400078e0005 */
[----:B------:R-:W-:-:S03]  /*05a0*/  IMAD.SHL.U32 R5, R3, 0x2, RZ ;  /* 0x0000000203057824 */ /* 0x000fc600078e00ff */
[----:B------:R-:W-:Y:S02]  /*05b0*/  FSEL R17, R14, R15, P1 ;  /* 0x0000000f0e117208 */ /* 0x000fe40000800000 */
[----:B------:R-:W-:Y:S02]  /*05c0*/  SEL R8, R4, R8, P1 ;  /* 0x0000000804087207 */ /* 0x000fe40000800000 */
[----:B------:R-:W-:Y:S02]  /*05d0*/  ISETP.GE.AND P1, PT, R5, UR14, PT ;  /* 0x0000000e05007c0c */ /* 0x000fe4000bf26270 */
[----:B------:R-:W-:Y:S02]  /*05e0*/  MOV R4, R6 ;  /* 0x0000000600047202 */ /* 0x000fe40000000f00 */
[----:B------:R-:W-:-:S05]  /*05f0*/  @P3 LOP3.LUT R17, R15, 0x80000, RZ, 0xfc, !PT ;  /* 0x000800000f113812 */ /* 0x000fca00078efcff */
[----:B------:R-:W-:-:S06]  /*0600*/  IMAD.MOV.U32 R9, RZ, RZ, R17 ;  /* 0x000000ffff097224 */ /* 0x000fcc00078e0011 */
[----:B------:R-:W-:Y:S01]  /*0610*/  DSETP.MAX.AND P3, P4, R6, R8, PT ;  /* 0x000000080600722a */ /* 0x000fe20003c6f000 */
[----:B------:R-:W-:-:S05]  /*0620*/  IMAD.MOV.U32 R6, RZ, RZ, R9 ;  /* 0x000000ffff067224 */ /* 0x000fca00078e0009 */
[----:B------:R-:W-:Y:S02]  /*0630*/  SEL R8, R4, R8, P3 ;  /* 0x0000000804087207 */ /* 0x000fe40001800000 */
[----:B------:R-:W-:-:S06]  /*0640*/  FSEL R7, R7, R6, P3 ;  /* 0x0000000607077208 */ /* 0x000fcc0001800000 */
[----:B------:R-:W-:-:S05]  /*0650*/  @P4 LOP3.LUT R7, R6, 0x80000, RZ, 0xfc, !PT ;  /* 0x0008000006074812 */ /* 0x000fca00078efcff */
[----:B------:R-:W-:Y:S01]  /*0660*/  IMAD.MOV.U32 R9, RZ, RZ, R7 ;  /* 0x000000ffff097224 */ /* 0x000fe200078e0007 */
[----:B------:R-:W-:Y:S06]  /*0670*/  @!P1 BRA `(.L_x_8088) ;  /* 0xfffffffc00b09947 */ /* 0x000fec000383ffff */
.L_x_8087:
[----:B------:R-:W-:Y:S05]  /*0680*/  BSYNC B0 ;  /* 0x0000000000007941 */ /* 0x000fea0003800000 */
.L_x_8086:
[----:B------:R-:W-:Y:S04]  /*0690*/  BSSY B0, `(.L_x_8089) ;  /* 0x000000d000007945 */ /* 0x000fe80003800000 */
[----:B------:R-:W-:Y:S05]  /*06a0*/  @P0 BRA `(.L_x_8090) ;  /* 0x00000000002c0947 */ /* 0x000fea0003800000 */
.L_x_8091:
[----:B------:R-:W-:-:S06]  /*06b0*/  IMAD.WIDE R4, R13, 0x8, R10 ;  /* 0x000000080d047825 */ /* 0x000fcc00078e020a */
[----:B------:R-:W2:Y:S01]  /*06c0*/  LDG.E.64 R4, desc[UR16][R4.64] ;  /* 0x0000001004047981 */ /* 0x000ea2000c1e1b00 */
[----:B------:R-:W-:Y:S02]  /*06d0*/  VIADD R13, R13, UR21 ;  /* 0x000000150d0d7c36 */ /* 0x000fe40008000000 */
[----:B------:R-:W-:-:S03]  /*06e0*/  IMAD.MOV.U32 R6, RZ, RZ, R9 ;  /* 0x000000ffff067224 */ /* 0x000fc600078e0009 */
[----:B------:R-:W-:Y:S01]  /*06f0*/  ISETP.GE.AND P0, PT, R13, UR13, PT ;  /* 0x0000000d0d007c0c */ /* 0x000fe2000bf06270 */
[----:B--2---:R-:W-:Y:S01]  /*0700*/  DSETP.MAX.AND P1, P3, R4, R8, PT ;  /* 0x000000080400722a */ /* 0x004fe20003b2f000 */
[----:B------:R-:W-:-:S05]  /*0710*/  IMAD.MOV.U32 R3, RZ, RZ, R5 ;  /* 0x000000ffff037224 */ /* 0x000fca00078e0005 */
[----:B------:R-:W-:Y:S02]  /*0720*/  FSEL R9, R3, R6, P1 ;  /* 0x0000000603097208 */ /* 0x000fe40000800000 */
[----:B------:R-:W-:-:S06]  /*0730*/  SEL R8, R4, R8, P1 ;  /* 0x0000000804087207 */ /* 0x000fcc0000800000 */
[----:B------:R-:W-:Y:S01]  /*0740*/  @P3 LOP3.LUT R9, R6, 0x80000, RZ, 0xfc, !PT ;  /* 0x0008000006093812 */ /* 0x000fe200078efcff */
[----:B------:R-:W-:Y:S06]  /*0750*/  @!P0 BRA `(.L_x_8091) ;  /* 0xfffffffc00d48947 */ /* 0x000fec000383ffff */
.L_x_8090:
[----:B------:R-:W-:Y:S05]  /*0760*/  BSYNC B0 ;  /* 0x0000000000007941 */ /* 0x000fea0003800000 */
.L_x_8089:
[----:B------:R-:W-:Y:S01]  /*0770*/  SHFL.DOWN PT, R5, R9, 0x10, 0x1f ;  /* 0x0a001f0009057f89 */ /* 0x000fe200000e0000 */
[----:B------:R-:W-:Y:S01]  /*0780*/  SHF.R.S32.HI R3, RZ, 0x1f, R0 ;  /* 0x0000001fff037819 */ /* 0x000fe20000011400 */
[----:B------:R-:W0:Y:S01]  /*0790*/  S2UR UR14, SR_CgaCtaId ;  /* 0x00000000000e79c3 */ /* 0x000e220000008800 */
[----:B------:R-:W-:Y:S01]  /*07a0*/  UMOV UR13, 0x400 ;  /* 0x00000400000d7882 */ /* 0x000fe20000000000 */
[----:B------:R-:W1:Y:S01]  /*07b0*/  SHFL.DOWN PT, R4, R8, 0x10, 0x1f ;  /* 0x0a001f0008047f89 */ /* 0x000e6200000e0000 */
[----:B------:R-:W-:Y:S01]  /*07c0*/  USHF.R.U32.HI UR15, URZ, 0x5, UR21 ;  /* 0x000000053f0f7899 */ /* 0x000fe20008011615 */
[----:B------:R-:W-:Y:S04]  /*07d0*/  BSSY B0, `(.L_x_8092) ;  /* 0x000004f000007945 */ /* 0x000fe80003800000 */
[----:B------:R-:W-:Y:S01]  /*07e0*/  BAR.SYNC.DEFER_BLOCKING 0x0 ;  /* 0x0000000000007b1d */ /* 0x000fe20000010000 */
[----:B------:R-:W-:Y:S01]  /*07f0*/  ISETP.GE.AND P3, PT, R0, UR15, PT ;  /* 0x0000000f00007c0c */ /* 0x000fe2000bf66270 */
[----:B0-----:R-:W-:-:S04]  /*0800*/  ULEA UR13, UR14, UR13, 0x18 ;  /* 0x0000000d0e0d7291 */ /* 0x001fc8000f8ec03f */
[----:B-1----:R-:W-:-:S06]  /*0810*/  DSETP.GEU.AND P0, PT, R8, R4, PT ;  /* 0x000000040800722a */ /* 0x002fcc0003f0e000 */
[----:B------:R-:W-:Y:S02]  /*0820*/  FSEL R7, R5, R9, !P0 ;  /* 0x0000000905077208 */ /* 0x000fe40004000000 */
[----:B------:R-:W-:-:S03]  /*0830*/  FSEL R6, R4, R8, !P0 ;  /* 0x0000000804067208 */ /* 0x000fc60004000000 */
[----:B------:R-:W-:Y:S04]  /*0840*/  SHFL.DOWN PT, R5, R7, 0x8, 0x1f ;  /* 0x09001f0007057f89 */ /* 0x000fe800000e0000 */
[----:B------:R-:W0:Y:S02]  /*0850*/  SHFL.DOWN PT, R4, R6, 0x8, 0x1f ;  /* 0x09001f0006047f89 */ /* 0x000e2400000e0000 */
[----:B0-----:R-:W-:-:S06]  /*0860*/  DSETP.GEU.AND P0, PT, R6, R4, PT ;  /* 0x000000040600722a */ /* 0x001fcc0003f0e000 */
[----:B------:R-:W-:Y:S02]  /*0870*/  FSEL R11, R5, R7, !P0 ;  /* 0x00000007050b7208 */ /* 0x000fe40004000000 */
[----:B------:R-:W-:-:S03]  /*0880*/  FSEL R10, R4, R6, !P0 ;  /* 0x00000006040a7208 */ /* 0x000fc60004000000 */
[----:B------:R-:W-:Y:S04]  /*0890*/  SHFL.DOWN PT, R5, R11, 0x4, 0x1f ;  /* 0x08801f000b057f89 */ /* 0x000fe800000e0000 */
[----:B------:R-:W0:Y:S02]  /*08a0*/  SHFL.DOWN PT, R4, R10, 0x4, 0x1f ;  /* 0x08801f000a047f89 */ /* 0x000e2400000e0000 */
[----:B0-----:R-:W-:-:S06]  /*08b0*/  DSETP.GEU.AND P0, PT, R10, R4, PT ;  /* 0x000000040a00722a */ /* 0x001fcc0003f0e000 */
[----:B------:R-:W-:Y:S02]  /*08c0*/  FSEL R9, R5, R11, !P0 ;  /* 0x0000000b05097208 */ /* 0x000fe40004000000 */
[----:B------:R-:W-:Y:S02]  /*08d0*/  FSEL R8, R4, R10, !P0 ;  /* 0x0000000a04087208 */ /* 0x000fe40004000000 */
[----:B------:R-:W-:Y:S01]  /*08e0*/  LEA.HI R10, R3, R0, RZ, 0x5 ;  /* 0x00000000030a7211 */ /* 0x000fe200078f28ff */
[----:B------:R-:W-:Y:S03]  /*08f0*/  SHFL.DOWN PT, R5, R9, 0x2, 0x1f ;  /* 0x08401f0009057f89 */ /* 0x000fe600000e0000 */
[----:B------:R-:W-:Y:S01]  /*0900*/  LOP3.LUT R3, R10, 0xffffffe0, RZ, 0xc0, !PT ;  /* 0xffffffe00a037812 */ /* 0x000fe200078ec0ff */
[----:B------:R-:W0:Y:S03]  /*0910*/  SHFL.DOWN PT, R4, R8, 0x2, 0x1f ;  /* 0x08401f0008047f89 */ /* 0x000e2600000e0000 */
[----:B------:R-:W-:-:S04]  /*0920*/  IADD3 R11, R0, -R3, RZ ;  /* 0x80000003000b7210 */ /* 0x000fc80007ffe0ff */
[----:B------:R-:W-:-:S13]  /*0930*/  ISETP.NE.AND P1, PT, R11, RZ, PT ;  /* 0x000000ff0b00720c */ /* 0x000fda0003f25270 */
[----:B------:R-:W-:Y:S01]  /*0940*/  @!P1 SHF.R.S32.HI R3, RZ, 0x5, R10 ;  /* 0x00000005ff039819 */ /* 0x000fe2000001140a */
[----:B0-----:R-:W-:-:S06]  /*0950*/  DSETP.GEU.AND P0, PT, R8, R4, PT ;  /* 0x000000040800722a */ /* 0x001fcc0003f0e000 */
[----:B------:R-:W-:Y:S02]  /*0960*/  FSEL R7, R5, R9, !P0 ;  /* 0x0000000905077208 */ /* 0x000fe40004000000 */
[----:B------:R-:W-:Y:S01]  /*0970*/  FSEL R6, R4, R8, !P0 ;  /* 0x0000000804067208 */ /* 0x000fe20004000000 */
[----:B------:R-:W-:Y:S01]  /*0980*/  VIADD R8, R0, 0x1f ;  /* 0x0000001f00087836 */ /* 0x000fe20000000000 */
[----:B------:R-:W-:Y:S01]  /*0990*/  @!P1 LEA R9, R3, UR13, 0x3 ;  /* 0x0000000d03099c11 */ /* 0x000fe2000f8e18ff */
[----:B------:R-:W-:Y:S01]  /*09a0*/  SHFL.DOWN PT, R5, R7, 0x1, 0x1f ;  /* 0x08201f0007057f89 */ /* 0x000fe200000e0000 */
[----:B------:R-:W-:-:S03]  /*09b0*/  LEA R3, R11, UR13, 0x3 ;  /* 0x0000000d0b037c11 */ /* 0x000fc6000f8e18ff */
[----:B------:R-:W0:Y:S02]  /*09c0*/  SHFL.DOWN PT, R4, R6, 0x1, 0x1f ;  /* 0x08201f0006047f89 */ /* 0x000e2400000e0000 */
[----:B0-----:R-:W-:-:S06]  /*09d0*/  DSETP.GEU.AND P0, PT, R6, R4, PT ;  /* 0x000000040600722a */ /* 0x001fcc0003f0e000 */
[----:B------:R-:W-:Y:S01]  /*09e0*/  FSEL R6, R4, R6, !P0 ;  /* 0x0000000604067208 */ /* 0x000fe20004000000 */
[----:B------:R-:W-:Y:S01]  /*09f0*/  IMAD.MOV.U32 R4, RZ, RZ, -0x1 ;  /* 0xffffffffff047424 */ /* 0x000fe200078e00ff */
[----:B------:R-:W-:Y:S01]  /*0a00*/  FSEL R7, R5, R7, !P0 ;  /* 0x0000000705077208 */ /* 0x000fe20004000000 */
[----:B------:R-:W-:Y:S01]  /*0a10*/  IMAD.MOV.U32 R5, RZ, RZ, -0x100001 ;  /* 0xffefffffff057424 */ /* 0x000fe200078e00ff */
[----:B------:R-:W-:-:S03]  /*0a20*/  ISETP.GT.U32.AND P0, PT, R8, 0x3e, PT ;  /* 0x0000003e0800780c */ /* 0x000fc60003f04070 */
[----:B------:R0:W-:Y:S01]  /*0a30*/  @!P1 STS.64 [R9], R6 ;  /* 0x0000000609009388 */ /* 0x0001e20000000a00 */
[----:B------:R-:W-:Y:S06]  /*0a40*/  BAR.SYNC.DEFER_BLOCKING 0x0 ;  /* 0x0000000000007b1d */ /* 0x000fec0000010000 */
[----:B------:R0:W1:Y:S03]  /*0a50*/  @!P3 LDS.64 R4, [R3] ;  /* 0x000000000304b984 */ /* 0x0000660000000a00 */
[----:B------:R-:W-:Y:S05]  /*0a60*/  @P0 BRA `(.L_x_8093) ;  /* 0x0000000000940947 */ /* 0x000fea0003800000 */
[----:B------:R-:W-:-:S03]  /*0a70*/  UMOV UR14, 0xffffffff ;  /* 0xffffffff000e7882 */ /* 0x000fc60000000000 */
[----:B------:R-:W-:Y:S05]  /*0a80*/  BRA.DIV UR14, `(.L_x_8094) ;  /* 0x0000003a0e8c7947 */ /* 0x000fea000b800000 */
[----:B-1----:R-:W0:Y:S04]  /*0a90*/  SHFL.DOWN PT, R11, R5, 0x10, 0x1f ;  /* 0x0a001f00050b7f89 */ /* 0x002e2800000e0000 */
[----:B------:R-:W1:Y:S01]  /*0aa0*/  SHFL.DOWN PT, R10, R4, 0x10, 0x1f ;  /* 0x0a001f00040a7f89 */ /* 0x000e6200000e0000 */
[----:B0-----:R-:W-:Y:S01]  /*0ab0*/  MOV R7, R11 ;  /* 0x0000000b00077202 */ /* 0x001fe20000000f00 */
[----:B-1----:R-:W-:-:S06]  /*0ac0*/  IMAD.MOV.U32 R6, RZ, RZ, R10 ;  /* 0x000000ffff067224 */ /* 0x002fcc00078e000a */
[----:B------:R-:W-:-:S06]  /*0ad0*/  DSETP.GEU.AND P0, PT, R4, R6, PT ;  /* 0x000000060400722a */ /* 0x000fcc0003f0e000 */
[----:B------:R-:W-:Y:S02]  /*0ae0*/  FSEL R16, R11, R5, !P0 ;  /* 0x000000050b107208 */ /* 0x000fe40004000000 */
[----:B------:R-:W-:-:S03]  /*0af0*/  FSEL R13, R10, R4, !P0 ;  /* 0x000000040a0d7208 */ /* 0x000fc60004000000 */
[----:B------:R-:W-:Y:S01]  /*0b00*/  SHFL.DOWN PT, R5, R16, 0x8, 0x1f ;  /* 0x09001f0010057f89 */ /* 0x000fe200000e0000 */
[----:B------:R-:W-:Y:S02]  /*0b10*/  IMAD.MOV.U32 R7, RZ, RZ, R16 ;  /* 0x000000ffff077224 */ /* 0x000fe400078e0010 */
[----:B------:R-:W-:Y:S01]  /*0b20*/  IMAD.MOV.U32 R6, RZ, RZ, R13 ;  /* 0x000000ffff067224 */ /* 0x000fe200078e000d */
[----:B------:R-:W0:Y:S05]  /*0b30*/  SHFL.DOWN PT, R4, R13, 0x8, 0x1f ;  /* 0x09001f000d047f89 */ /* 0x000e2a00000e0000 */
[----:B0-----:R-:W-:-:S06]  /*0b40*/  DSETP.GEU.AND P0, PT, R6, R4, PT ;  /* 0x000000040600722a */ /* 0x001fcc0003f0e000 */
        /* <DEDUP_REMOVED lines=10> */
[----:B------:R-:W-:Y:S01]  /*0bf0*/  MOV R6, R13 ;  /* 0x0000000d00067202 */ /* 0x000fe20000000f00 */
[----:B------:R-:W-:Y:S02]  /*0c00*/  IMAD.MOV.U32 R7, RZ, RZ, R16 ;  /* 0x000000ffff077224 */ /* 0x000fe400078e0010 */
[----:B------:R-:W0:Y:S04]  /*0c10*/  SHFL.DOWN PT, R4, R13, 0x2, 0x1f ;  /* 0x08401f000d047f89 */ /* 0x000e2800000e0000 */
[----:B0-----:R-:W-:-:S06]  /*0c20*/  DSETP.GEU.AND P0, PT, R6, R4, PT ;  /* 0x000000040600722a */ /* 0x001fcc0003f0e000 */
[----:B------:R-:W-:Y:S02]  /*0c30*/  FSEL R14, R5, R16, !P0 ;  /* 0x00000010050e7208 */ /* 0x000fe40004000000 */
[----:B------:R-:W-:-:S03]  /*0c40*/  FSEL R11, R4, R13, !P0 ;  /* 0x0000000d040b7208 */ /* 0x000fc60004000000 */
[----:B------:R0:W1:Y:S04]  /*0c50*/  SHFL.DOWN PT, R5, R14, 0x1, 0x1f ;  /* 0x08201f000e057f89 */ /* 0x00006800000e0000 */
[----:B------:R0:W2:Y:S02]  /*0c60*/  SHFL.DOWN PT, R4, R11, 0x1, 0x1f ;  /* 0x08201f000b047f89 */ /* 0x0000a400000e0000 */
.L_x_8157:
[----:B------:R-:W-:Y:S02]  /*0c70*/  IMAD.MOV.U32 R6, RZ, RZ, R11 ;  /* 0x000000ffff067224 */ /* 0x000fe400078e000b */
[----:B------:R-:W-:-:S06]  /*0c80*/  IMAD.MOV.U32 R7, RZ, RZ, R14 ;  /* 0x000000ffff077224 */ /* 0x000fcc00078e000e */
[----:B-12---:R-:W-:-:S06]  /*0c90*/  DSETP.GEU.AND P0, PT, R6, R4, PT ;  /* 0x000000040600722a */ /* 0x006fcc0003f0e000 */
[----:B------:R-:W-:Y:S02]  /*0ca0*/  FSEL R4, R4, R11, !P0 ;  /* 0x0000000b04047208 */ /* 0x000fe40004000000 */
[----:B------:R-:W-:-:S07]  /*0cb0*/  FSEL R5, R5, R14, !P0 ;  /* 0x0000000e05057208 */ /* 0x000fce0004000000 */
.L_x_8093:
[----:B------:R-:W-:Y:S05]  /*0cc0*/  BSYNC B0 ;  /* 0x0000000000007941 */ /* 0x000fea0003800000 */
.L_x_8092:
[----:B------:R-:W-:Y:S01]  /*0cd0*/  ISETP.NE.AND P0, PT, R0, RZ, PT ;  /* 0x000000ff0000720c */ /* 0x000fe20003f05270 */
[----:B------:R-:W-:-:S12]  /*0ce0*/  WARPSYNC.ALL ;  /* 0x0000000000007948 */ /* 0x000fd80003800000 */
[----:B-1----:R-:W-:Y:S01]  /*0cf0*/  @!P0 STS.64 [UR13], R4 ;  /* 0x00000004ff008988 */ /* 0x002fe20008000a0d */
[----:B------:R-:W-:Y:S01]  /*0d00*/  BAR.SYNC.DEFER_BLOCKING 0x0 ;  /* 0x0000000000007b1d */ /* 0x000fe20000010000 */
[----:B------:R-:W-:Y:S01]  /*0d10*/  IMAD.U32 R22, RZ, RZ, UR19 ;  /* 0x00000013ff167e24 */ /* 0x000fe2000f8e00ff */
[----:B------:R-:W-:Y:S02]  /*0d20*/  MOV R23, UR9 ;  /* 0x0000000900177c02 */ /* 0x000fe40008000f00 */
[----:B------:R-:W-:Y:S02]  /*0d30*/  CS2R R20, SRZ ;  /* 0x0000000000147805 */ /* 0x000fe4000001ff00 */
[----:B------:R-:W1:Y:S01]  /*0d40*/  LDS.64 R4, [UR13] ;  /* 0x0000000dff047984 */ /* 0x000e620008000a00 */
[----:B------:R-:W-:Y:S01]  /*0d50*/  UMOV UR13, UR11 ;  /* 0x0000000b000d7c82 */ /* 0x000fe20008000000 */
[----:B-1----:R-:W-:Y:S02]  /*0d60*/  R2UR UR14, R4 ;  /* 0x00000000040e72ca */ /* 0x002fe400000e0000 */
[----:B------:R-:W-:Y:S01]  /*0d70*/  R2UR UR15, R5 ;  /* 0x00000000050f72ca */ /* 0x000fe200000e0000 */
[----:B------:R-:W-:-:S14]  /*0d80*/  @!P2 BRA `(.L_x_8095) ;  /* 0x000000040038a947 */ /* 0x000fdc0003800000 */
[----:B------:R-:W-:Y:S01]  /*0d90*/  UIADD3 UR22, UR12, UR18, URZ ;  /* 0x000000120c167290 */ /* 0x000fe2000fffe03f */
[----:B------:R-:W-:Y:S01]  /*0da0*/  BSSY B0, `(.L_x_8096) ;  /* 0x0000043000007945 */ /* 0x000fe20003800000 */
[----:B------:R-:W-:-:S04]  /*0db0*/  CS2R R20, SRZ ;  /* 0x0000000000147805 */ /* 0x000fc8000001ff00 */
[----:B------:R-:W-:-:S04]  /*0dc0*/  ISETP.GE.AND P0, PT, R0, UR22, PT ;  /* 0x0000001600007c0c */ /* 0x000fc8000bf06270 */
[----:B------:R-:W-:-:S13]  /*0dd0*/  ISETP.LT.OR P0, PT, R0, UR12, P0 ;  /* 0x0000000c00007c0c */ /* 0x000fda0008701670 */
[----:B------:R-:W-:Y:S05]  /*0de0*/  @P0 BRA `(.L_x_8097) ;  /* 0x0000000000f80947 */ /* 0x000fea0003800000 */
[----:B------:R-:W2:Y:S01]  /*0df0*/  LDG.E.64 R4, desc[UR16][R18.64] ;  /* 0x0000001012047981 */ /* 0x000ea2000c1e1b00 */
[----:B0-----:R-:W-:Y:S01]  /*0e00*/  IMAD.MOV.U32 R6, RZ, RZ, 0x652b82fe ;  /* 0x652b82feff067424 */ /* 0x001fe200078e00ff */
[----:B------:R-:W-:Y:S01]  /*0e10*/  UMOV UR24, 0xfefa39ef ;  /* 0xfefa39ef00187882 */ /* 0x000fe20000000000 */
[----:B------:R-:W-:Y:S01]  /*0e20*/  IMAD.MOV.U32 R7, RZ, RZ, 0x3ff71547 ;  /* 0x3ff71547ff077424 */ /* 0x000fe200078e00ff */
[----:B------:R-:W-:Y:S01]  /*0e30*/  UMOV UR25, 0x3fe62e42 ;  /* 0x3fe62e4200197882 */ /* 0x000fe20000000000 */
[----:B------:R-:W-:Y:S01]  /*0e40*/  BSSY B1, `(.L_x_8098) ;  /* 0x0000037000017945 */ /* 0x000fe20003800000 */
[----:B--2---:R-:W-:-:S08]  /*0e50*/  DADD R4, R4, -UR14 ;  /* 0x8000000e04047e29 */ /* 0x004fd00008000000 */
        /* <DEDUP_REMOVED lines=53> */
.L_x_8099:
[----:B------:R-:W-:Y:S05]  /*11b0*/  BSYNC B1 ;  /* 0x0000000000017941 */ /* 0x000fea0003800000 */
.L_x_8098:
[----:B------:R-:W-:-:S11]  /*11c0*/  DADD R20, RZ, R20 ;  /* 0x00000000ff147229 */ /* 0x000fd60000000014 */
.L_x_8097:
[----:B------:R-:W-:Y:S05]  /*11d0*/  BSYNC B0 ;  /* 0x0000000000007941 */ /* 0x000fea0003800000 */
.L_x_8096:
[----:B------:R-:W-:Y:S02]  /*11e0*/  UIADD3 UR18, UP2, UP3, -UR12, UR10, UR21 ;  /* 0x0000000a0c127290 */ /* 0x000fe4000fb5e115 */
[----:B------:R-:W-:Y:S02]  /*11f0*/  UISETP.LT.U32.AND UP1, UPT, UR22, UR21, UPT ;  /* 0x000000151600728c */ /* 0x000fe4000bf21070 */
[----:B------:R-:W-:Y:S02]  /*1200*/  UIADD3.X UR20, UR8, -0x1, URZ, UP2, UP3 ;  /* 0xffffffff08147890 */ /* 0x000fe400097e643f */
[----:B------:R-:W-:Y:S02]  /*1210*/  ULEA UR6, UP2, UR18, UR6, 0x3 ;  /* 0x0000000612067291 */ /* 0x000fe4000f84183f */
[----:B------:R-:W-:Y:S02]  /*1220*/  USEL UR13, UR22, UR21, UP1 ;  /* 0x00000015160d7287 */ /* 0x000fe40008800000 */
[----:B------:R-:W-:-:S02]  /*1230*/  ULEA.HI.X UR7, UR18, UR7, UR20, 0x3, UP2 ;  /* 0x0000000712077291 */ /* 0x000fc400090f1c14 */
[----:B------:R-:W-:Y:S01]  /*1240*/  MOV R22, UR6 ;  /* 0x0000000600167c02 */ /* 0x000fe20008000f00 */
[----:B------:R-:W-:-:S03]  /*1250*/  UIADD3 UR13, UR22, -UR13, URZ ;  /* 0x8000000d160d7290 */ /* 0x000fc6000fffe03f */
[----:B------:R-:W-:-:S09]  /*1260*/  IMAD.U32 R23, RZ, RZ, UR7 ;  /* 0x00000007ff177e24 */ /* 0x000fd2000f8e00ff */
.L_x_8095:
[----:B------:R-:W-:Y:S01]  /*1270*/  UIMAD.WIDE.U32 UR6, UR5, UR13, URZ ;  /* 0x0000000d050672a5 */ /* 0x000fe2000f8e003f */
[----:B------:R-:W-:Y:S03]  /*1280*/  BSSY B0, `(.L_x_8100) ;  /* 0x0000073000007945 */ /* 0x000fe60003800000 */
[----:B------:R-:W-:-:S04]  /*1290*/  UIADD3 UR7, -UR7, URZ, URZ ;  /* 0x0000003f07077290 */ /* 0x000fc8000fffe13f */
[----:B------:R-:W-:-:S04]  /*12a0*/  UIMAD UR5, UR23, UR7, UR13 ;  /* 0x00000007170572a4 */ /* 0x000fc8000f8e020d */
[----:B------:R-:W-:-:S11]  /*12b0*/  UISETP.GE.U32.AND UP1, UPT, UR5, UR23, UPT ;  /* 0x000000170500728c */ /* 0x000fd6000bf26070 */
[----:B------:R-:W-:-:S04]  /*12c0*/  @UP1 UIADD3 UR5, -UR23, UR5, URZ ;  /* 0x0000000517051290 */ /* 0x000fc8000fffe13f */
[----:B------:R-:W-:-:S11]  /*12d0*/  UISETP.GE.U32.AND UP1, UPT, UR5, UR23, UPT ;  /* 0x000000170500728c */ /* 0x000fd6000bf26070 */
[----:B------:R-:W-:-:S04]  /*12e0*/  @UP1 UIADD3 UR5, -UR23, UR5, URZ ;  /* 0x0000000517051290 */ /* 0x000fc8000fffe13f */
[----:B------:R-:W-:-:S04]  /*12f0*/  USEL UR4, UR4, UR5, !UP0 ;  /* 0x0000000504047287 */ /* 0x000fc8000c000000 */
[----:B------:R-:W-:-:S06]  /*1300*/  UIADD3 UR4, -UR4, UR13, URZ ;  /* 0x0000000d04047290 */ /* 0x000fcc000fffe13f */
[----:B------:R-:W-:-:S13]  /*1310*/  ISETP.GE.AND P0, PT, R12, UR4, PT ;  /* 0x000000040c007c0c */ /* 0x000fda000bf06270 */
[----:B------:R-:W-:Y:S05]  /*1320*/  @P0 BRA `(.L_x_8101) ;  /* 0x0000000400a00947 */ /* 0x000fea0003800000 */
.L_x_8106:
[----:B------:R-:W-:-:S05]  /*1330*/  IMAD.WIDE R12, R0, 0x10, R22 ;  /* 0x00000010000c7825 */ /* 0x000fca00078e0216 */
[----:B0-----:R0:W2:Y:S01]  /*1340*/  LDG.E.128 R4, desc[UR16][R12.64] ;  /* 0x000000100c047981 */ /* 0x0010a2000c1e1d00 */
[----:B------:R-:W-:Y:S01]  /*1350*/  IMAD.MOV.U32 R28, RZ, RZ, 0x652b82fe ;  /* 0x652b82feff1c7424 */ /* 0x000fe200078e00ff */
[----:B------:R-:W-:Y:S01]  /*1360*/  MOV R15, 0x3fe62e42 ;  /* 0x3fe62e42000f7802 */ /* 0x000fe20000000f00 */
[----:B------:R-:W-:Y:S01]  /*1370*/  IMAD.MOV.U32 R29, RZ, RZ, 0x3ff71547 ;  /* 0x3ff71547ff1d7424 */ /* 0x000fe200078e00ff */
[----:B------:R-:W-:Y:S01]  /*1380*/  BSSY B1, `(.L_x_8102) ;  /* 0x000004b000017945 */ /* 0x000fe20003800000 */
[----:B------:R-:W-:Y:S02]  /*1390*/  IMAD.MOV.U32 R14, RZ, RZ, -0x105c611 ;  /* 0xfefa39efff0e7424 */ /* 0x000fe400078e00ff */
[----:B------:R-:W-:Y:S02]  /*13a0*/  IMAD.MOV.U32 R8, RZ, RZ, 0x3b39803f ;  /* 0x3b39803fff087424 */ /* 0x000fe400078e00ff */
[----:B------:R-:W-:Y:S02]  /*13b0*/  IMAD.MOV.U32 R9, RZ, RZ, 0x3c7abc9e ;  /* 0x3c7abc9eff097424 */ /* 0x000fe400078e00ff */
[----:B0-----:R-:W-:-:S02]  /*13c0*/  IMAD.MOV.U32 R12, RZ, RZ, 0x69ce2bdf ;  /* 0x69ce2bdfff0c7424 */ /* 0x001fc400078e00ff */
[----:B------:R-:W-:Y:S01]  /*13d0*/  IMAD.MOV.U32 R13, RZ, RZ, 0x3e5ade15 ;  /* 0x3e5ade15ff0d7424 */ /* 0x000fe200078e00ff */
[----:B--2---:R-:W-:Y:S02]  /*13e0*/  DADD R26, R4, -UR14 ;  /* 0x8000000e041a7e29 */ /* 0x004fe40008000000 */
[----:B------:R-:W-:-:S06]  /*13f0*/  DADD R4, R6, -UR14 ;  /* 0x8000000e06047e29 */ /* 0x000fcc0008000000 */
[-C--:B------:R-:W-:Y:S02]  /*1400*/  DFMA R30, R26, R28.reuse, 6.75539944105574400000e+15 ;  /* 0x433800001a1e742b */ /* 0x080fe4000000001c */
[----:B------:R-:W-:Y:S01]  /*1410*/  DFMA R6, R4, R28, 6.75539944105574400000e+15 ;  /* 0x433800000406742b */ /* 0x000fe2000000001c */
[----:B------:R-:W-:Y:S02]  /*1420*/  FSETP.GEU.FTZ.AND P0, PT, |R27|, 4.1917929649353027344, PT ;  /* 0x4086232b1b00780b */ /* 0x000fe40003f1e200 */
[----:B------:R-:W-:-:S03]  /*1430*/  FSETP.GEU.FTZ.AND P3, PT, |R5|, 4.1917929649353027344, PT ;  /* 0x4086232b0500780b */ /* 0x000fc60003f7e200 */
[----:B------:R-:W-:Y:S02]  /*1440*/  DADD R34, R30, -6.75539944105574400000e+15 ;  /* 0xc33800001e227429 */ /* 0x000fe40000000000 */
[----:B------:R-:W-:-:S06]  /*1450*/  DADD R10, R6, -6.75539944105574400000e+15 ;  /* 0xc3380000060a7429 */ /* 0x000fcc0000000000 */
[-C--:B------:R-:W-:Y:S02]  /*1460*/  DFMA R16, R34, -R14.reuse, R26 ;  /* 0x8000000e2210722b */ /* 0x080fe4000000001a */
[----:B------:R-:W-:-:S06]  /*1470*/  DFMA R14, R10, -R14, R4 ;  /* 0x8000000e0a0e722b */ /* 0x000fcc0000000004 */
[-C--:B------:R-:W-:Y:S01]  /*1480*/  DFMA R34, R34, -R8.reuse, R16 ;  /* 0x800000082222722b */ /* 0x080fe20000000010 */
[----:B------:R-:W-:Y:S01]  /*1490*/  MOV R16, 0xfca213ea ;  /* 0xfca213ea00107802 */ /* 0x000fe20000000f00 */
[----:B------:R-:W-:Y:S01]  /*14a0*/  IMAD.MOV.U32 R17, RZ, RZ, 0x3e928af3 ;  /* 0x3e928af3ff117424 */ /* 0x000fe200078e00ff */
[----:B------:R-:W-:Y:S01]  /*14b0*/  DFMA R14, R10, -R8, R14 ;  /* 0x800000080a0e722b */ /* 0x000fe2000000000e */
[----:B------:R-:W-:Y:S01]  /*14c0*/  IMAD.MOV.U32 R8, RZ, RZ, 0x62401315 ;  /* 0x62401315ff087424 */ /* 0x000fe200078e00ff */
[----:B------:R-:W-:Y:S01]  /*14d0*/  MOV R11, 0x3efa0199 ;  /* 0x3efa0199000b7802 */ /* 0x000fe20000000f00 */
[----:B------:R-:W-:Y:S02]  /*14e0*/  IMAD.MOV.U32 R9, RZ, RZ, 0x3ec71dee ;  /* 0x3ec71deeff097424 */ /* 0x000fe400078e00ff */
[-CC-:B------:R-:W-:Y:S01]  /*14f0*/  DFMA R32, R34, R12.reuse, R16.reuse ;  /* 0x0000000c2220722b */ /* 0x180fe20000000010 */
[----:B------:R-:W-:Y:S02]  /*1500*/  IMAD.MOV.U32 R10, RZ, RZ, 0x7c89eb71 ;  /* 0x7c89eb71ff0a7424 */ /* 0x000fe400078e00ff */
[----:B------:R-:W-:-:S05]  /*1510*/  DFMA R12, R14, R12, R16 ;  /* 0x0000000c0e0c722b */ /* 0x000fca0000000010 */
[----:B------:R-:W-:-:S03]  /*1520*/  DFMA R32, R34, R32, R8 ;  /* 0x000000202220722b */ /* 0x000fc60000000008 */
[----:B------:R-:W-:Y:S01]  /*1530*/  DFMA R12, R14, R12, R8 ;  /* 0x0000000c0e0c722b */ /* 0x000fe20000000008 */
[----:B------:R-:W-:Y:S02]  /*1540*/  IMAD.MOV.U32 R8, RZ, RZ, 0x14761f65 ;  /* 0x14761f65ff087424 */ /* 0x000fe400078e00ff */
[----:B------:R-:W-:Y:S02]  /*1550*/  IMAD.MOV.U32 R9, RZ, RZ, 0x3f2a01a0 ;  /* 0x3f2a01a0ff097424 */ /* 0x000fe400078e00ff */
[----:B------:R-:W-:-:S03]  /*1560*/  DFMA R32, R34, R32, R10 ;  /* 0x000000202220722b */ /* 0x000fc6000000000a */
[----:B------:R-:W-:Y:S01]  /*1570*/  DFMA R12, R14, R12, R10 ;  /* 0x0000000c0e0c722b */ /* 0x000fe2000000000a */
[----:B------:R-:W-:Y:S02]  /*1580*/  IMAD.MOV.U32 R10, RZ, RZ, 0x1852b7af ;  /* 0x1852b7afff0a7424 */ /* 0x000fe400078e00ff */
[----:B------:R-:W-:Y:S02]  /*1590*/  IMAD.MOV.U32 R11, RZ, RZ, 0x3f56c16c ;  /* 0x3f56c16cff0b7424 */ /* 0x000fe400078e00ff */
[----:B------:R-:W-:-:S03]  /*15a0*/  DFMA R32, R34, R32, R8 ;  /* 0x000000202220722b */ /* 0x000fc60000000008 */
[----:B------:R-:W-:Y:S01]  /*15b0*/  DFMA R12, R14, R12, R8 ;  /* 0x0000000c0e0c722b */ /* 0x000fe20000000008 */
[----:B------:R-:W-:Y:S01]  /*15c0*/  MOV R8, 0x11122322 ;  /* 0x1112232200087802 */ /* 0x000fe20000000f00 */
[----:B------:R-:W-:-:S03]  /*15d0*/  IMAD.MOV.U32 R9, RZ, RZ, 0x3f811111 ;  /* 0x3f811111ff097424 */ /* 0x000fc600078e00ff */
[----:B------:R-:W-:-:S03]  /*15e0*/  DFMA R32, R34, R32, R10 ;  /* 0x000000202220722b */ /* 0x000fc6000000000a */
[----:B------:R-:W-:Y:S01]  /*15f0*/  DFMA R12, R14, R12, R10 ;  /* 0x0000000c0e0c722b */ /* 0x000fe2000000000a */
[----:B------:R-:W-:Y:S02]  /*1600*/  IMAD.MOV.U32 R10, RZ, RZ, 0x555502a1 ;  /* 0x555502a1ff0a7424 */ /* 0x000fe400078e00ff */
[----:B------:R-:W-:Y:S02]  /*1610*/  IMAD.MOV.U32 R11, RZ, RZ, 0x3fa55555 ;  /* 0x3fa55555ff0b7424 */ /* 0x000fe400078e00ff */
[----:B------:R-:W-:-:S03]  /*1620*/  DFMA R32, R34, R32, R8 ;  /* 0x000000202220722b */ /* 0x000fc60000000008 */
[----:B------:R-:W-:Y:S01]  /*1630*/  DFMA R12, R14, R12, R8 ;  /* 0x0000000c0e0c722b */ /* 0x000fe20000000008 */
[----:B------:R-:W-:Y:S01]  /*1640*/  IMAD.MOV.U32 R8, RZ, RZ, 0x55555511 ;  /* 0x55555511ff087424 */ /* 0x000fe200078e00ff */
[----:B------:R-:W-:-:S03]  /*1650*/  MOV R9, 0x3fc55555 ;  /* 0x3fc5555500097802 */ /* 0x000fc60000000f00 */
[----:B------:R-:W-:-:S03]  /*1660*/  DFMA R32, R34, R32, R10 ;  /* 0x000000202220722b */ /* 0x000fc6000000000a */
[----:B------:R-:W-:Y:S01]  /*1670*/  DFMA R12, R14, R12, R10 ;  /* 0x0000000c0e0c722b */ /* 0x000fe2000000000a */
[----:B------:R-:W-:Y:S02]  /*1680*/  IMAD.MOV.U32 R10, RZ, RZ, 0xb ;  /* 0x0000000bff0a7424 */ /* 0x000fe400078e00ff */
[----:B------:R-:W-:Y:S02]  /*1690*/  IMAD.MOV.U32 R11, RZ, RZ, 0x3fe00000 ;  /* 0x3fe00000ff0b7424 */ /* 0x000fe400078e00ff */
[----:B------:R-:W-:-:S03]  /*16a0*/  DFMA R32, R34, R32, R8 ;  /* 0x000000202220722b */ /* 0x000fc60000000008 */
[----:B------:R-:W-:-:S05]  /*16b0*/  DFMA R12, R14, R12, R8 ;  /* 0x0000000c0e0c722b */ /* 0x000fca0000000008 */
[----:B------:R-:W-:-:S03]  /*16c0*/  DFMA R32, R34, R32, R10 ;  /* 0x000000202220722b */ /* 0x000fc6000000000a */
[----:B------:R-:W-:-:S05]  /*16d0*/  DFMA R12, R14, R12, R10 ;  /* 0x0000000c0e0c722b */ /* 0x000fca000000000a */
[----:B------:R-:W-:-:S03]  /*16e0*/  DFMA R32, R34, R32, 1 ;  /* 0x3ff000002220742b */ /* 0x000fc60000000020 */
[----:B------:R-:W-:-:S05]  /*16f0*/  DFMA R12, R14, R12, 1 ;  /* 0x3ff000000e0c742b */ /* 0x000fca000000000c */
[----:B------:R-:W-:-:S03]  /*1700*/  DFMA R34, R34, R32, 1 ;  /* 0x3ff000002222742b */ /* 0x000fc60000000020 */
[----:B------:R-:W-:-:S07]  /*1710*/  DFMA R14, R14, R12, 1 ;  /* 0x3ff000000e0e742b */ /* 0x000fce000000000c */
[----:B------:R-:W-:Y:S02]  /*1720*/  IMAD R31, R30, 0x100000, R35 ;  /* 0x001000001e1f7824 */ /* 0x000fe400078e0223 */
[----:B------:R-:W-:Y:S01]  /*1730*/  IMAD.MOV.U32 R30, RZ, RZ, R34 ;  /* 0x000000ffff1e7224 */ /* 0x000fe200078e0022 */
[----:B------:R-:W-:Y:S06]  /*1740*/  @!P0 BRA `(.L_x_8103) ;  /* 0x0000000000388947 */ /* 0x000fec0003800000 */
[----:B------:R-:W-:Y:S01]  /*1750*/  FSETP.GEU.FTZ.AND P0, PT, |R27|, 4.2275390625, PT ;  /* 0x408748001b00780b */ /* 0x000fe20003f1e200 */
[C---:B------:R-:W-:Y:S02]  /*1760*/  DADD R8, R26.reuse, +INF ;  /* 0x7ff000001a087429 */ /* 0x040fe40000000000 */
[----:B------:R-:W-:-:S08]  /*1770*/  DSETP.GEU.AND P2, PT, R26, RZ, PT ;  /* 0x000000ff1a00722a */ /* 0x000fd00003f4e000 */
[----:B------:R-:W-:Y:S02]  /*1780*/  FSEL R30, R8, RZ, P2 ;  /* 0x000000ff081e7208 */ /* 0x000fe40001000000 */
[----:B------:R-:W-:Y:S01]  /*1790*/  FSEL R31, R9, RZ, P2 ;  /* 0x000000ff091f7208 */ /* 0x000fe20001000000 */
[----:B------:R-:W-:Y:S06]  /*17a0*/  @P0 BRA `(.L_x_8103) ;  /* 0x0000000000200947 */ /* 0x000fec0003800000 */
[----:B------:R-:W-:Y:S01]  /*17b0*/  DFMA R26, R28, R26, 6.75539944105574400000e+15 ;  /* 0x433800001c1a742b */ /* 0x000fe2000000001a */
[----:B------:R-:W-:-:S09]  /*17c0*/  IMAD.MOV.U32 R30, RZ, RZ, RZ ;  /* 0x000000ffff1e7224 */ /* 0x000fd200078e00ff */
[----:B------:R-:W-:-:S04]  /*17d0*/  LEA.HI R8, R26, R26, RZ, 0x1 ;  /* 0x0000001a1a087211 */ /* 0x000fc800078f08ff */
[----:B------:R-:W-:-:S04]  /*17e0*/  SHF.R.S32.HI R9, RZ, 0x1, R8 ;  /* 0x00000001ff097819 */ /* 0x000fc80000011408 */
[----:B------:R-:W-:Y:S01]  /*17f0*/  IADD3 R26, R26, -R9, RZ ;  /* 0x800000091a1a7210 */ /* 0x000fe20007ffe0ff */
[----:B------:R-:W-:-:S03]  /*1800*/  IMAD R35, R9, 0x100000, R35 ;  /* 0x0010000009237824 */ /* 0x000fc600078e0223 */
[----:B------:R-:W-:-:S06]  /*1810*/  LEA R31, R26, 0x3ff00000, 0x14 ;  /* 0x3ff000001a1f7811 */ /* 0x000fcc00078ea0ff */
[----:B------:R-:W-:-:S11]  /*1820*/  DMUL R30, R34, R30 ;  /* 0x0000001e221e7228 */ /* 0x000fd60000000000 */
.L_x_8103:
[----:B------:R-:W-:Y:S05]  /*1830*/  BSYNC B1 ;  /* 0x0000000000017941 */ /* 0x000fea0003800000 */
.L_x_8102:
        /* <DEDUP_REMOVED lines=17> */
.L_x_8105:
[----:B------:R-:W-:Y:S05]  /*1950*/  BSYNC B1 ;  /* 0x0000000000017941 */ /* 0x000fea0003800000 */
.L_x_8104:
[----:B------:R-:W-:Y:S01]  /*1960*/  VIADD R0, R0, UR21 ;  /* 0x0000001500007c36 */ /* 0x000fe20008000000 */
[----:B------:R-:W-:-:S03]  /*1970*/  DADD R20, R30, R20 ;  /* 0x000000001e147229 */ /* 0x000fc60000000014 */
[----:B------:R-:W-:-:S05]  /*1980*/  IMAD.SHL.U32 R4, R0, 0x2, RZ ;  /* 0x0000000200047824 */ /* 0x000fca00078e00ff */
[----:B------:R-:W-:-:S13]  /*1990*/  ISETP.GE.AND P0, PT, R4, UR4, PT ;  /* 0x0000000404007c0c */ /* 0x000fda000bf06270 */
[----:B------:R-:W-:Y:S05]  /*19a0*/  @!P0 BRA `(.L_x_8106) ;  /* 0xfffffff800608947 */ /* 0x000fea000383ffff */
.L_x_8101:
[----:B------:R-:W-:Y:S05]  /*19b0*/  BSYNC B0 ;  /* 0x0000000000007941 */ /* 0x000fea0003800000 */
.L_x_8100:
[----:B------:R-:W1:Y:S01]  /*19c0*/  S2R R5, SR_TID.X ;  /* 0x0000000000057919 */ /* 0x000e620000002100 */
[----:B------:R-:W-:Y:S01]  /*19d0*/  BSSY B0, `(.L_x_8107) ;  /* 0x0000047000007945 */ /* 0x000fe20003800000 */
[----:B-1----:R-:W-:-:S04]  /*19e0*/  IADD3 R5, R5, UR4, RZ ;  /* 0x0000000405057c10 */ /* 0x002fc8000fffe0ff */
[----:B------:R-:W-:-:S13]  /*19f0*/  ISETP.GE.AND P0, PT, R5, UR13, PT ;  /* 0x0000000d05007c0c */ /* 0x000fda000bf06270 */
[----:B------:R-:W-:Y:S05]  /*1a00*/  @P0 BRA `(.L_x_8108) ;  /* 0x00000004000c0947 */ /* 0x000fea0003800000 */
.L_x_8111:
[----:B------:R-:W-:-:S05]  /*1a10*/  IMAD.WIDE R12, R5, 0x8, R22 ;  /* 0x00000008050c7825 */ /* 0x000fca00078e0216 */
[----:B0-----:R-:W2:Y:S01]  /*1a20*/  LDG.E.64 R6, desc[UR16][R12.64] ;  /* 0x000000100c067981 */ /* 0x001ea2000c1e1b00 */
[----:B------:R-:W-:Y:S01]  /*1a30*/  IMAD.MOV.U32 R8, RZ, RZ, 0x652b82fe ;  /* 0x652b82feff087424 */ /* 0x000fe200078e00ff */
[----:B------:R-:W-:Y:S01]  /*1a40*/  UMOV UR4, 0xfefa39ef ;  /* 0xfefa39ef00047882 */ /* 0x000fe20000000000 */
[----:B------:R-:W-:Y:S01]  /*1a50*/  IMAD.MOV.U32 R9, RZ, RZ, 0x3ff71547 ;  /* 0x3ff71547ff097424 */ /* 0x000fe200078e00ff */
[----:B------:R-:W-:Y:S01]  /*1a60*/  UMOV UR5, 0x3fe62e42 ;  /* 0x3fe62e4200057882 */ /* 0x000fe20000000000 */
[----:B------:R-:W-:Y:S01]  /*1a70*/  IADD3 R5, R5, UR21, RZ ;  /* 0x0000001505057c10 */ /* 0x000fe2000fffe0ff */
[----:B------:R-:W-:Y:S03]  /*1a80*/  BSSY B1, `(.L_x_8109) ;  /* 0x0000039000017945 */ /* 0x000fe60003800000 */
[----:B------:R-:W-:Y:S01]  /*1a90*/  ISETP.GE.AND P3, PT, R5, UR13, PT ;  /* 0x0000000d05007c0c */ /* 0x000fe2000bf66270 */
        /* <DEDUP_REMOVED lines=47> */
[----:B------:R-:W-:Y:S02]  /*1d90*/  @!P0 MOV R6, R12 ;  /* 0x0000000c00068202 */ /* 0x000fe40000000f00 */
[----:B------:R-:W-:Y:S02]  /*1da0*/  @!P0 SHF.R.S32.HI R7, RZ, 0x1, R0 ;  /* 0x00000001ff078819 */ /* 0x000fe40000011400 */
[----:B------:R-:W-:-:S03]  /*1db0*/  FSEL R11, R11, RZ, P2 ;  /* 0x000000ff0b0b7208 */ /* 0x000fc60001000000 */
[----:B------:R-:W-:Y:S02]  /*1dc0*/  @!P0 IMAD.IADD R8, R8, 0x1, -R7 ;  /* 0x0000000108088824 */ /* 0x000fe400078e0a07 */
[----:B------:R-:W-:-:S03]  /*1dd0*/  @!P0 IMAD R7, R7, 0x100000, R13 ;  /* 0x0010000007078824 */ /* 0x000fc600078e020d */
[----:B------:R-:W-:Y:S01]  /*1de0*/  @!P0 LEA R9, R8, 0x3ff00000, 0x14 ;  /* 0x3ff0000008098811 */ /* 0x000fe200078ea0ff */
[----:B------:R-:W-:-:S06]  /*1df0*/  @!P0 IMAD.MOV.U32 R8, RZ, RZ, RZ ;  /* 0x000000ffff088224 */ /* 0x000fcc00078e00ff */
[----:B------:R-:W-:-:S11]  /*1e00*/  @!P0 DMUL R10, R6, R8 ;  /* 0x00000008060a8228 */ /* 0x000fd60000000000 */
.L_x_8110:
[----:B------:R-:W-:Y:S05]  /*1e10*/  BSYNC B1 ;  /* 0x0000000000017941 */ /* 0x000fea0003800000 */
.L_x_8109:
[----:B------:R-:W-:Y:S01]  /*1e20*/  DADD R20, R10, R20 ;  /* 0x000000000a147229 */ /* 0x000fe20000000014 */
[----:B------:R-:W-:Y:S10]  /*1e30*/  @!P3 BRA `(.L_x_8111) ;  /* 0xfffffff800f4b947 */ /* 0x000ff4000383ffff */
.L_x_8108:
[----:B------:R-:W-:Y:S05]  /*1e40*/  BSYNC B0 ;  /* 0x0000000000007941 */ /* 0x000fea0003800000 */
.L_x_8107:
[----:B------:R-:W-:Y:S01]  /*1e50*/  SHFL.DOWN PT, R5, R21, 0x10, 0x1f ;  /* 0x0a001f0015057f89 */ /* 0x000fe200000e0000 */
[----:B------:R-:W-:Y:S03]  /*1e60*/  BSSY B0, `(.L_x_8112) ;  /* 0x000001b000007945 */ /* 0x000fe60003800000 */
[----:B------:R-:W1:Y:S01]  /*1e70*/  SHFL.DOWN PT, R4, R20, 0x10, 0x1f ;  /* 0x0a001f0014047f89 */ /* 0x000e6200000e0000 */
[----:B------:R-:W2:Y:S01]  /*1e80*/  S2R R0, SR_TID.X ;  /* 0x0000000000007919 */ /* 0x000ea20000002100 */
[----:B------:R-:W-:Y:S06]  /*1e90*/  BAR.SYNC.DEFER_BLOCKING 0x0 ;  /* 0x0000000000007b1d */ /* 0x000fec0000010000 */
[----:B-1----:R-:W-:-:S07]  /*1ea0*/  DADD R4, R4, R20 ;  /* 0x0000000004047229 */ /* 0x002fce0000000014 */
[----:B0-----:R-:W-:Y:S04]  /*1eb0*/  SHFL.DOWN PT, R7, R5, 0x8, 0x1f ;  /* 0x09001f0005077f89 */ /* 0x001fe800000e0000 */
        /* <DEDUP_REMOVED lines=10> */
[----:B0-----:R-:W-:Y:S01]  /*1f60*/  DADD R12, R10, R12 ;  /* 0x000000000a0c7229 */ /* 0x001fe2000000000c */
[----:B--2---:R-:W-:Y:S10]  /*1f70*/  @P1 BRA `(.L_x_8113) ;  /* 0x0000000000241947 */ /* 0x004ff40003800000 */
[----:B------:R-:W0:Y:S01]  /*1f80*/  S2R R5, SR_TID.X ;  /* 0x0000000000057919 */ /* 0x000e220000002100 */
[----:B------:R-:W1:Y:S01]  /*1f90*/  S2UR UR5, SR_CgaCtaId ;  /* 0x00000000000579c3 */ /* 0x000e620000008800 */
[----:B------:R-:W-:Y:S02]  /*1fa0*/  UMOV UR4, 0x400 ;  /* 0x0000040000047882 */ /* 0x000fe40000000000 */
[----:B-1----:R-:W-:Y:S01]  /*1fb0*/  ULEA UR4, UR5, UR4, 0x18 ;  /* 0x0000000405047291 */ /* 0x002fe2000f8ec03f */
[----:B0-----:R-:W-:-:S04]  /*1fc0*/  SHF.R.S32.HI R4, RZ, 0x1f, R5 ;  /* 0x0000001fff047819 */ /* 0x001fc80000011405 */
[----:B------:R-:W-:-:S04]  /*1fd0*/  LEA.HI R4, R4, R5, RZ, 0x5 ;  /* 0x0000000504047211 */ /* 0x000fc800078f28ff */
[----:B------:R-:W-:-:S04]  /*1fe0*/  SHF.R.S32.HI R4, RZ, 0x5, R4 ;  /* 0x00000005ff047819 */ /* 0x000fc80000011404 */
[----:B------:R-:W-:-:S05]  /*1ff0*/  LEA R5, R4, UR4, 0x3 ;  /* 0x0000000404057c11 */ /* 0x000fca000f8e18ff */
[----:B------:R0:W-:Y:S02]  /*2000*/  STS.64 [R5], R12 ;  /* 0x0000000c05007388 */ /* 0x0001e40000000a00 */
.L_x_8113:
[----:B------:R-:W-:Y:S05]  /*2010*/  BSYNC B0 ;  /* 0x0000000000007941 */ /* 0x000fea0003800000 */
.L_x_8112:
[----:B------:R-:W-:Y:S01]  /*2020*/  BAR.SYNC.DEFER_BLOCKING 0x0 ;  /* 0x0000000000007b1d */ /* 0x000fe20000010000 */
[----:B------:R-:W-:Y:S01]  /*2030*/  USHF.R.U32.HI UR4, URZ, 0x5, UR21 ;  /* 0x000000053f047899 */ /* 0x000fe20008011615 */
[----:B0-----:R-:W-:Y:S01]  /*2040*/  CS2R R4, SRZ ;  /* 0x0000000000047805 */ /* 0x001fe2000001ff00 */
[----:B------:R-:W-:-:S03]  /*2050*/  VIADD R6, R0, 0x1f ;  /* 0x0000001f00067836 */ /* 0x000fc60000000000 */
[----:B------:R-:W-:Y:S01]  /*2060*/  BSSY B0, `(.L_x_8114) ;  /* 0x000001e000007945 */ /* 0x000fe20003800000 */
[----:B------:R-:W-:-:S13]  /*2070*/  ISETP.GE.AND P0, PT, R0, UR4, PT ;  /* 0x0000000400007c0c */ /* 0x000fda000bf06270 */
[----:B------:R0:W1:Y:S01]  /*2080*/  @!P0 LDS.64 R4, [R3] ;  /* 0x0000000003048984 */ /* 0x0000620000000a00 */
[----:B------:R-:W-:-:S13]  /*2090*/  ISETP.GT.U32.AND P0, PT, R6, 0x3e, PT ;  /* 0x0000003e0600780c */ /* 0x000fda0003f04070 */
[----:B0-----:R-:W-:Y:S05]  /*20a0*/  @P0 BRA `(.L_x_8115) ;  /* 0x0000000000640947 */ /* 0x001fea0003800000 */
[----:B------:R-:W-:-:S03]  /*20b0*/  UMOV UR4, 0xffffffff ;  /* 0xffffffff00047882 */ /* 0x000fc60000000000 */
[----:B------:R-:W-:Y:S05]  /*20c0*/  BRA.DIV UR4, `(.L_x_8116) ;  /* 0x0000002a04507947 */ /* 0x000fea000b800000 */
[----:B-1----:R-:W0:Y:S04]  /*20d0*/  SHFL.DOWN PT, R13, R5, 0x10, 0x1f ;  /* 0x0a001f00050d7f89 */ /* 0x002e2800000e0000 */
[----:B------:R-:W1:Y:S01]  /*20e0*/  SHFL.DOWN PT, R12, R4, 0x10, 0x1f ;  /* 0x0a001f00040c7f89 */ /* 0x000e6200000e0000 */
[----:B0-----:R-:W-:Y:S02]  /*20f0*/  IMAD.MOV.U32 R7, RZ, RZ, R13 ;  /* 0x000000ffff077224 */ /* 0x001fe400078e000d */
[----:B-1----:R-:W-:-:S06]  /*2100*/  IMAD.MOV.U32 R6, RZ, RZ, R12 ;  /* 0x000000ffff067224 */ /* 0x002fcc00078e000c */
[----:B------:R-:W-:-:S07]  /*2110*/  DADD R12, R4, R6 ;  /* 0x00000000040c7229 */ /* 0x000fce0000000006 */
[----:B------:R-:W0:Y:S04]  /*2120*/  SHFL.DOWN PT, R15, R13, 0x8, 0x1f ;  /* 0x09001f000d0f7f89 */ /* 0x000e2800000e0000 */
[----:B------:R-:W1:Y:S01]  /*2130*/  SHFL.DOWN PT, R14, R12, 0x8, 0x1f ;  /* 0x09001f000c0e7f89 */ /* 0x000e6200000e0000 */
[----:B0-----:R-:W-:Y:S01]  /*2140*/  IMAD.MOV.U32 R5, RZ, RZ, R15 ;  /* 0x000000ffff057224 */ /* 0x001fe200078e000f */
[----:B-1----:R-:W-:-:S06]  /*2150*/  MOV R4, R14 ;  /* 0x0000000e00047202 */ /* 0x002fcc0000000f00 */
[----:B------:R-:W-:-:S07]  /*2160*/  DADD R14, R12, R4 ;  /* 0x000000000c0e7229 */ /* 0x000fce0000000004 */
[----:B------:R-:W0:Y:S04]  /*2170*/  SHFL.DOWN PT, R17, R15, 0x4, 0x1f ;  /* 0x08801f000f117f89 */ /* 0x000e2800000e0000 */
[----:B------:R-:W1:Y:S01]  /*2180*/  SHFL.DOWN PT, R16, R14, 0x4, 0x1f ;  /* 0x08801f000e107f89 */ /* 0x000e6200000e0000 */
[----:B0-----:R-:W-:Y:S02]  /*2190*/  IMAD.MOV.U32 R5, RZ, RZ, R17 ;  /* 0x000000ffff057224 */ /* 0x001fe400078e0011 */
[----:B-1----:R-:W-:-:S06]  /*21a0*/  IMAD.MOV.U32 R4, RZ, RZ, R16 ;  /* 0x000000ffff047224 */ /* 0x002fcc00078e0010 */
[----:B------:R-:W-:-:S07]  /*21b0*/  DADD R16, R14, R4 ;  /* 0x000000000e107229 */ /* 0x000fce0000000004 */
[----:B------:R-:W-:Y:S04]  /*21c0*/  SHFL.DOWN PT, R5, R17, 0x2, 0x1f ;  /* 0x08401f0011057f89 */ /* 0x000fe800000e0000 */
[----:B------:R-:W0:Y:S02]  /*21d0*/  SHFL.DOWN PT, R4, R16, 0x2, 0x1f ;  /* 0x08401f0010047f89 */ /* 0x000e2400000e0000 */
[----:B0-----:R-:W-:-:S07]  /*21e0*/  DADD R4, R16, R4 ;  /* 0x0000000010047229 */ /* 0x001fce0000000004 */
[----:B------:R0:W1:Y:S04]  /*21f0*/  SHFL.DOWN PT, R3, R5, 0x1, 0x1f ;  /* 0x08201f0005037f89 */ /* 0x00006800000e0000 */
[----:B------:R0:W2:Y:S02]  /*2200*/  SHFL.DOWN PT, R10, R4, 0x1, 0x1f ;  /* 0x08201f00040a7f89 */ /* 0x0000a400000e0000 */
.L_x_8168:
[----:B--2---:R-:W-:Y:S01]  /*2210*/  IMAD.MOV.U32 R6, RZ, RZ, R10 ;  /* 0x000000ffff067224 */ /* 0x004fe200078e000a */
[----:B-1----:R-:W-:-:S06]  /*2220*/  MOV R7, R3 ;  /* 0x0000000300077202 */ /* 0x002fcc0000000f00 */
[----:B0-----:R-:W-:-:S11]  /*2230*/  DADD R4, R4, R6 ;  /* 0x0000000004047229 */ /* 0x001fd60000000006 */
.L_x_8115:
[----:B------:R-:W-:Y:S05]  /*2240*/  BSYNC B0 ;  /* 0x0000000000007941 */ /* 0x000fea0003800000 */
.L_x_8114:
[----:B------:R-:W0:Y:S01]  /*2250*/  S2R R6, SR_CgaCtaId ;  /* 0x0000000000067919 */ /* 0x000e220000008800 */
[----:B------:R-:W-:Y:S01]  /*2260*/  ISETP.NE.AND P0, PT, R0, RZ, PT ;  /* 0x000000ff0000720c */ /* 0x000fe20003f05270 */
[----:B------:R-:W-:Y:S05]  /*2270*/  WARPSYNC.ALL ;  /* 0x0000000000007948 */ /* 0x000fea0003800000 */
[----:B------:R-:W-:-:S04]  /*2280*/  MOV R3, 0x400 ;  /* 0x0000040000037802 */ /* 0x000fc80000000f00 */
[----:B0-----:R-:W-:-:S05]  /*2290*/  LEA R7, R6, R3, 0x18 ;  /* 0x0000000306077211 */ /* 0x001fca00078ec0ff */
[----:B-1----:R-:W-:Y:S01]  /*22a0*/  @!P0 STS.64 [R7], R4 ;  /* 0x0000000407008388 */ /* 0x002fe20000000a00 */
[----:B------:R-:W-:Y:S06]  /*22b0*/  BAR.SYNC.DEFER_BLOCKING 0x0 ;  /* 0x0000000000007b1d */ /* 0x000fec0000010000 */
[----:B------:R-:W-:Y:S02]  /*22c0*/  ULDC UR5, c[0x0][0x210] ;  /* 0x0000840000057ab9 */ /* 0x000fe40000000800 */
[----:B------:R-:W-:-:S04]  /*22d0*/  ULEA UR4, UR10, UR5, 0x3 ;  /* 0x000000050a047291 */ /* 0x000fc8000f8e183f */
[----:B------:R-:W-:-:S06]  /*22e0*/  ULOP3.LUT UR4, UR4, 0x8, URZ, 0xc0, !UPT ;  /* 0x0000000804047892 */ /* 0x000fcc000f8ec03f */
[----:B------:R-:W-:-:S05]  /*22f0*/  IMAD.U32 R3, RZ, RZ, UR4 ;  /* 0x00000004ff037e24 */ /* 0x000fca000f8e00ff */
[----:B------:R-:W-:Y:S01]  /*2300*/  SHF.R.U64 R3, R3, 0x3, RZ ;  /* 0x0000000303037819 */ /* 0x000fe200000012ff */
[----:B------:R-:W0:Y:S03]  /*2310*/  LDS.64 R4, [R7] ;  /* 0x0000000007047984 */ /* 0x000e260000000a00 */
[----:B------:R-:W-:Y:S02]  /*2320*/  ISETP.NE.AND P0, PT, R3, UR12, PT ;  /* 0x0000000c03007c0c */ /* 0x000fe4000bf05270 */
[----:B0-----:R-:W-:Y:S02]  /*2330*/  R2UR UR22, R4 ;  /* 0x00000000041672ca */ /* 0x001fe400000e0000 */
[----:B------:R-:W-:-:S09]  /*2340*/  R2UR UR23, R5 ;  /* 0x00000000051772ca */ /* 0x000fd200000e0000 */
[----:B------:R-:W-:Y:S06]  /*2350*/  @!P0 BRA `(.L_x_8117) ;  /* 0x0000000400c48947 */ /* 0x000fec0003800000 */
[----:B------:R-:W-:Y:S02]  /*2360*/  ULDC UR4, c[0x0][0x220] ;  /* 0x0000880000047ab9 */ /* 0x000fe40000000800 */
[----:B------:R-:W-:-:S13]  /*2370*/  ISETP.GE.AND P0, PT, R0, UR4, PT ;  /* 0x0000000400007c0c */ /* 0x000fda000bf06270 */
[----:B------:R-:W-:Y:S05]  /*2380*/  @P0 EXIT ;  /* 0x000000000000094d */ /* 0x000fea0003800000 */
[----:B------:R-:W-:Y:S01]  /*2390*/  BSSY B0, `(.L_x_8118) ;  /* 0x000006c000007945 */ /* 0x000fe20003800000 */
[----:B------:R-:W-:Y:S01]  /*23a0*/  ULDC UR6, c[0x0][0x220] ;  /* 0x0000880000067ab9 */ /* 0x000fe20000000800 */
[----:B------:R-:W-:-:S05]  /*23b0*/  ULDC.64 UR12, c[0x0][0x210] ;  /* 0x00008400000c7ab9 */ /* 0x000fca0000000a00 */
.L_x_8123:
[----:B------:R-:W-:Y:S02]  /*23c0*/  IMAD.U32 R8, RZ, RZ, UR19 ;  /* 0x00000013ff087e24 */ /* 0x000fe4000f8e00ff */
[----:B------:R-:W-:Y:S02]  /*23d0*/  IMAD.U32 R9, RZ, RZ, UR9 ;  /* 0x00000009ff097e24 */ /* 0x000fe4000f8e00ff */
[----:B------:R-:W-:-:S05]  /*23e0*/  IMAD.WIDE R8, R0, 0x8, R8 ;  /* 0x0000000800087825 */ /* 0x000fca00078e0208 */
[----:B0-----:R-:W2:Y:S01]  /*23f0*/  LDG.E.64 R2, desc[UR16][R8.64] ;  /* 0x0000001008027981 */ /* 0x001ea2000c1e1b00 */
[----:B------:R-:W-:Y:S01]  /*2400*/  IMAD.MOV.U32 R4, RZ, RZ, 0x652b82fe ;  /* 0x652b82feff047424 */ /* 0x000fe200078e00ff */
[----:B------:R-:W-:Y:S01]  /*2410*/  MOV R5, 0x3ff71547 ;  /* 0x3ff7154700057802 */ /* 0x000fe20000000f00 */
[----:B------:R-:W-:Y:S01]  /*2420*/  UMOV UR4, 0xfefa39ef ;  /* 0xfefa39ef00047882 */ /* 0x000fe20000000000 */
[----:B------:R-:W-:Y:S01]  /*2430*/  UMOV UR5, 0x3fe62e42 ;  /* 0x3fe62e4200057882 */ /* 0x000fe20000000000 */
[----:B------:R-:W-:Y:S01]  /*2440*/  IMAD.U32 R12, RZ, RZ, UR22 ;  /* 0x00000016ff0c7e24 */ /* 0x000fe2000f8e00ff */
[----:B------:R-:W-:Y:S01]  /*2450*/  BSSY B1, `(.L_x_8119) ;  /* 0x0000042000017945 */ /* 0x000fe20003800000 */
[----:B------:R-:W-:Y:S01]  /*2460*/  IMAD.U32 R13, RZ, RZ, UR23 ;  /* 0x00000017ff0d7e24 */ /* 0x000fe2000f8e00ff */
        /* <DEDUP_REMOVED lines=14> */
[----:B------:R-:W-:Y:S01]  /*2550*/  UMOV UR5, 0x3ec71dee ;  /* 0x3ec71dee00057882 */ /* 0x000fe20000000000 */
[----:B------:R-:W0:Y:S01]  /*2560*/  MUFU.RCP64H R11, UR23 ;  /* 0x00000017000b7d08 */ /* 0x000e220008001800 */
[----:B------:R-:W-:-:S04]  /*2570*/  MOV R10, 0x1 ;  /* 0x00000001000a7802 */ /* 0x000fc80000000f00 */
        /* <DEDUP_REMOVED lines=14> */
[----:B------:R-:W-:Y:S01]  /*2660*/  DFMA R12, R10, R12, R10 ;  /* 0x0000000c0a0c722b */ /* 0x000fe2000000000a */
[----:B------:R-:W-:-:S04]  /*2670*/  IMAD.U32 R10, RZ, RZ, UR22 ;  /* 0x00000016ff0a7e24 */ /* 0x000fc8000f8e00ff */
[----:B------:R-:W-:Y:S01]  /*2680*/  DFMA R8, R6, R8, UR4 ;  /* 0x0000000406087e2b */ /* 0x000fe20008000008 */
[----:B------:R-:W-:Y:S01]  /*2690*/  UMOV UR4, 0x555502a1 ;  /* 0x555502a100047882 */ /* 0x000fe20000000000 */
[----:B------:R-:W-:Y:S01]  /*26a0*/  UMOV UR5, 0x3fa55555 ;  /* 0x3fa5555500057882 */ /* 0x000fe20000000000 */
[----:B------:R-:W-:-:S05]  /*26b0*/  IMAD.U32 R11, RZ, RZ, UR23 ;  /* 0x00000017ff0b7e24 */ /* 0x000fca000f8e00ff */
        /* <DEDUP_REMOVED lines=8> */
[----:B------:R-:W-:Y:S02]  /*2740*/  DFMA R8, R6, R8, 1 ;  /* 0x3ff000000608742b */ /* 0x000fe40000000008 */
[----:B------:R-:W-:-:S08]  /*2750*/  DFMA R6, R12, -R10, 1 ;  /* 0x3ff000000c06742b */ /* 0x000fd0000000080a */
[----:B------:R-:W-:Y:S01]  /*2760*/  DFMA R6, R12, R6, R12 ;  /* 0x000000060c06722b */ /* 0x000fe2000000000c */
        /* <DEDUP_REMOVED lines=9> */
[----:B------:R-:W-:Y:S02]  /*2800*/  FSEL R21, R11, RZ, P1 ;  /* 0x000000ff0b157208 */ /* 0x000fe40000800000 */
[----:B------:R-:W-:-:S04]  /*2810*/  @!P0 SHF.R.S32.HI R5, RZ, 0x1, R5 ;  /* 0x00000001ff058819 */ /* 0x000fc80000011405 */
[----:B------:R-:W-:Y:S01]  /*2820*/  @!P0 IADD3 R4, R4, -R5, RZ ;  /* 0x8000000504048210 */ /* 0x000fe20007ffe0ff */
[----:B------:R-:W-:-:S03]  /*2830*/  @!P0 IMAD R3, R5, 0x100000, R9 ;  /* 0x0010000005038824 */ /* 0x000fc600078e0209 */
[----:B------:R-:W-:Y:S01]  /*2840*/  @!P0 LEA R5, R4, 0x3ff00000, 0x14 ;  /* 0x3ff0000004058811 */ /* 0x000fe200078ea0ff */
[----:B------:R-:W-:-:S06]  /*2850*/  @!P0 IMAD.MOV.U32 R4, RZ, RZ, RZ ;  /* 0x000000ffff048224 */ /* 0x000fcc00078e00ff */
[----:B------:R-:W-:-:S11]  /*2860*/  @!P0 DMUL R20, R2, R4 ;  /* 0x0000000402148228 */ /* 0x000fd60000000000 */
.L_x_8120:
[----:B------:R-:W-:Y:S05]  /*2870*/  BSYNC B1 ;  /* 0x0000000000017941 */ /* 0x000fea0003800000 */
.L_x_8119:
[----:B------:R-:W-:Y:S01]  /*2880*/  IMAD.MOV.U32 R4, RZ, RZ, R20 ;  /* 0x000000ffff047224 */ /* 0x000fe200078e0014 */
[----:B------:R-:W-:Y:S01]  /*2890*/  MOV R5, R21 ;  /* 0x0000001500057202 */ /* 0x000fe20000000f00 */
[----:B------:R-:W-:Y:S01]  /*28a0*/  BSSY B1, `(.L_x_8121) ;  /* 0x0000018000017945 */ /* 0x000fe20003800000 */
[----:B------:R-:W-:-:S04]  /*28b0*/  FSETP.GEU.AND P4, PT, |R21|, 6.5827683646048100446e-37, PT ;  /* 0x036000001500780b */ /* 0x000fc80003f8e200 */
[----:B------:R-:W-:-:S08]  /*28c0*/  DMUL R2, R6, R4 ;  /* 0x0000000406027228 */ /* 0x000fd00000000000 */
[----:B------:R-:W-:-:S08]  /*28d0*/  DFMA R4, R2, -UR22, R4 ;  /* 0x8000001602047c2b */ /* 0x000fd00008000004 */
[----:B------:R-:W-:Y:S01]  /*28e0*/  DFMA R2, R6, R4, R2 ;  /* 0x000000040602722b */ /* 0x000fe20000000002 */
[----:B------:R-:W-:Y:S02]  /*28f0*/  SHF.R.S32.HI R5, RZ, 0x1f, R0 ;  /* 0x0000001fff057819 */ /* 0x000fe40000011400 */
[C---:B------:R-:W-:Y:S01]  /*2900*/  IADD3 R4, P2, R0.reuse, UR10, RZ ;  /* 0x0000000a00047c10 */ /* 0x040fe2000ff5e0ff */
[----:B------:R-:W-:-:S03]  /*2910*/  VIADD R0, R0, UR21 ;  /* 0x0000001500007c36 */ /* 0x000fc60008000000 */
[----:B------:R-:W-:-:S03]  /*2920*/  LEA R6, P3, R4, UR12, 0x3 ;  /* 0x0000000c04067c11 */ /* 0x000fc6000f8618ff */
[----:B------:R-:W-:Y:S01]  /*2930*/  FFMA R7, RZ, UR23, R3 ;  /* 0x00000017ff077c23 */ /* 0x000fe20008000003 */
[----:B------:R-:W-:Y:S02]  /*2940*/  IADD3.X R5, R5, UR8, RZ, P2, !PT ;  /* 0x0000000805057c10 */ /* 0x000fe400097fe4ff */
[----:B------:R-:W-:Y:S02]  /*2950*/  ISETP.GE.AND P1, PT, R0, UR6, PT ;  /* 0x0000000600007c0c */ /* 0x000fe4000bf26270 */
[----:B------:R-:W-:Y:S02]  /*2960*/  FSETP.GT.AND P0, PT, |R7|, 1.469367938527859385e-39, PT ;  /* 0x001000000700780b */ /* 0x000fe40003f04200 */
[----:B------:R-:W-:-:S11]  /*2970*/  LEA.HI.X R7, R4, UR13, R5, 0x3, P3 ;  /* 0x0000000d04077c11 */ /* 0x000fd600098f1c05 */
[----:B------:R-:W-:Y:S05]  /*2980*/  @P0 BRA P4, `(.L_x_8122) ;  /* 0x0000000000240947 */ /* 0x000fea0002000000 */
[----:B------:R-:W-:Y:S01]  /*2990*/  IMAD.U32 R2, RZ, RZ, UR22 ;  /* 0x00000016ff027e24 */ /* 0x000fe2000f8e00ff */
[----:B------:R-:W-:Y:S01]  /*29a0*/  MOV R5, UR23 ;  /* 0x0000001700057c02 */ /* 0x000fe20008000f00 */
[----:B------:R-:W-:Y:S02]  /*29b0*/  IMAD.U32 R3, RZ, RZ, UR23 ;  /* 0x00000017ff037e24 */ /* 0x000fe4000f8e00ff */
[----:B------:R-:W-:Y:S01]  /*29c0*/  IMAD.MOV.U32 R18, RZ, RZ, R2 ;  /* 0x000000ffff127224 */ /* 0x000fe200078e0002 */
[----:B------:R-:W-:Y:S01]  /*29d0*/  MOV R2, 0x2a00 ;  /* 0x00002a0000027802 */ /* 0x000fe20000000f00 */
[----:B------:R-:W-:-:S07]  /*29e0*/  IMAD.U32 R4, RZ, RZ, UR22 ;  /* 0x00000016ff047e24 */ /* 0x000fce000f8e00ff */
[----:B------:R-:W-:Y:S05]  /*29f0*/  CALL.REL.NOINC `($__internal_36_$__cuda_sm20_div_rn_f64_full) ;  /* 0x0000002000f87944 */ /* 0x000fea0003c00000 */
[----:B------:R-:W-:Y:S02]  /*2a00*/  IMAD.MOV.U32 R2, RZ, RZ, R4 ;  /* 0x000000ffff027224 */ /* 0x000fe400078e0004 */
[----:B------:R-:W-:-:S07]  /*2a10*/  IMAD.MOV.U32 R3, RZ, RZ, R5 ;  /* 0x000000ffff037224 */ /* 0x000fce00078e0005 */
.L_x_8122:
[----:B------:R-:W-:Y:S05]  /*2a20*/  BSYNC B1 ;  /* 0x0000000000017941 */ /* 0x000fea0003800000 */
.L_x_8121:
[----:B------:R0:W-:Y:S01]  /*2a30*/  STG.E.64 desc[UR16][R6.64], R2 ;  /* 0x0000000206007986 */ /* 0x0001e2000c101b10 */
[----:B------:R-:W-:Y:S05]  /*2a40*/  @!P1 BRA `(.L_x_8123) ;  /* 0xfffffff8005c9947 */ /* 0x000fea000383ffff */
[----:B------:R-:W-:Y:S05]  /*2a50*/  BSYNC B0 ;  /* 0x0000000000007941 */ /* 0x000fea0003800000 */
.L_x_8118:
[----:B------:R-:W-:Y:S05]  /*2a60*/  EXIT ;  /* 0x000000000000794d */ /* 0x000fea0003800000 */
.L_x_8117:
[----:B------:R-:W-:-:S13]  /*2a70*/  ISETP.NE.AND P0, PT, RZ, UR12, PT ;  /* 0x0000000cff007c0c */ /* 0x000fda000bf05270 */
[----:B------:R-:W-:Y:S05]  /*2a80*/  @!P0 BRA `(.L_x_8124) ;  /* 0x0000000400d08947 */ /* 0x000fea0003800000 */
[----:B------:R-:W-:Y:S01]  /*2a90*/  ULDC UR4, c[0x0][0x220] ;  /* 0x0000880000047ab9 */ /* 0x000fe20000000800 */
[----:B------:R-:W-:Y:S01]  /*2aa0*/  BSSY B0, `(.L_x_8125) ;  /* 0x0000065000007945 */ /* 0x000fe20003800000 */
[----:B------:R-:W-:-:S06]  /*2ab0*/  UIADD3 UR11, UR12, UR4, URZ ;  /* 0x000000040c0b7290 */ /* 0x000fcc000fffe03f */
[----:B------:R-:W-:-:S04]  /*2ac0*/  ISETP.GE.AND P0, PT, R0, UR11, PT ;  /* 0x0000000b00007c0c */ /* 0x000fc8000bf06270 */
[----:B------:R-:W-:-:S13]  /*2ad0*/  ISETP.LT.OR P0, PT, R0, UR12, P0 ;  /* 0x0000000c00007c0c */ /* 0x000fda0008701670 */
[----:B------:R-:W-:Y:S05]  /*2ae0*/  @P0 BRA `(.L_x_8126) ;  /* 0x0000000400800947 */ /* 0x000fea0003800000 */
[----:B------:R-:W2:Y:S01]  /*2af0*/  LDG.E.64 R6, desc[UR16][R18.64] ;  /* 0x0000001012067981 */ /* 0x000ea2000c1e1b00 */
[----:B------:R-:W-:Y:S01]  /*2b00*/  IMAD.MOV.U32 R4, RZ, RZ, 0x652b82fe ;  /* 0x652b82feff047424 */ /* 0x000fe200078e00ff */
[----:B------:R-:W-:Y:S01]  /*2b10*/  MOV R5, 0x3ff71547 ;  /* 0x3ff7154700057802 */ /* 0x000fe20000000f00 */
[----:B------:R-:W-:Y:S01]  /*2b20*/  UMOV UR6, 0xfefa39ef ;  /* 0xfefa39ef00067882 */ /* 0x000fe20000000000 */
[----:B------:R-:W-:Y:S01]  /*2b30*/  UMOV UR7, 0x3fe62e42 ;  /* 0x3fe62e4200077882 */ /* 0x000fe20000000000 */
[----:B------:R-:W0:Y:S01]  /*2b40*/  MUFU.RCP64H R13, UR23 ;  /* 0x00000017000d7d08 */ /* 0x000e220008001800 */
[----:B------:R-:W-:Y:S01]  /*2b50*/  IMAD.U32 R14, RZ, RZ, UR22 ;  /* 0x00000016ff0e7e24 */ /* 0x000fe2000f8e00ff */
[----:B------:R-:W-:Y:S01]  /*2b60*/  MOV R12, 0x1 ;  /* 0x00000001000c7802 */ /* 0x000fe20000000f00 */
[----:B------:R-:W-:Y:S01]  /*2b70*/  IMAD.U32 R15, RZ, RZ, UR23 ;  /* 0x00000017ff0f7e24 */ /* 0x000fe2000f8e00ff */
[----:B------:R-:W-:Y:S05]  /*2b80*/  BSSY B1, `(.L_x_8127) ;  /* 0x000003e000017945 */ /* 0x000fea0003800000 */
[----:B0-----:R-:W-:-:S08]  /*2b90*/  DFMA R14, R12, -R14, 1 ;  /* 0x3ff000000c0e742b */ /* 0x001fd0000000080e */
[----:B------:R-:W-:-:S08]  /*2ba0*/  DFMA R14, R14, R14, R14 ;  /* 0x0000000e0e0e722b */ /* 0x000fd0000000000e */
[----:B------:R-:W-:Y:S01]  /*2bb0*/  DFMA R14, R12, R14, R12 ;  /* 0x0000000e0c0e722b */ /* 0x000fe2000000000c */
[----:B------:R-:W-:Y:S02]  /*2bc0*/  IMAD.U32 R12, RZ, RZ, UR22 ;  /* 0x00000016ff0c7e24 */ /* 0x000fe4000f8e00ff */
        /* <DEDUP_REMOVED lines=57> */
.L_x_8128:
[----:B------:R-:W-:Y:S05]  /*2f60*/  BSYNC B1 ;  /* 0x0000000000017941 */ /* 0x000fea0003800000 */
.L_x_8127:
[----:B------:R-:W-:Y:S01]  /*2f70*/  IMAD.MOV.U32 R6, RZ, RZ, R20 ;  /* 0x000000ffff067224 */ /* 0x000fe200078e0014 */
[----:B------:R-:W-:Y:S01]  /*2f80*/  FSETP.GEU.AND P3, PT, |R21|, 6.5827683646048100446e-37, PT ;  /* 0x036000001500780b */ /* 0x000fe20003f6e200 */
[----:B------:R-:W-:Y:S01]  /*2f90*/  IMAD.MOV.U32 R7, RZ, RZ, R21 ;  /* 0x000000ffff077224 */ /* 0x000fe200078e0015 */
[----:B------:R-:W-:Y:S01]  /*2fa0*/  IADD3 R2, P1, R2, UR10, RZ ;  /* 0x0000000a02027c10 */ /* 0x000fe2000ff3e0ff */
[----:B------:R-:W-:Y:S01]  /*2fb0*/  ULDC UR4, c[0x0][0x214] ;  /* 0x0000850000047ab9 */ /* 0x000fe20000000800 */
[----:B------:R-:W-:Y:S02]  /*2fc0*/  BSSY B1, `(.L_x_8129) ;  /* 0x0000011000017945 */ /* 0x000fe40003800000 */
[----:B------:R-:W-:Y:S01]  /*2fd0*/  IADD3.X R25, R25, UR8, RZ, P1, !PT ;  /* 0x0000000819197c10 */ /* 0x000fe20008ffe4ff */
[----:B------:R-:W-:-:S08]  /*2fe0*/  DMUL R4, R8, R6 ;  /* 0x0000000608047228 */ /* 0x000fd00000000000 */
[----:B------:R-:W-:-:S08]  /*2ff0*/  DFMA R6, R4, -UR22, R6 ;  /* 0x8000001604067c2b */ /* 0x000fd00008000006 */
[----:B------:R-:W-:Y:S01]  /*3000*/  DFMA R4, R6, R8, R4 ;  /* 0x000000080604722b */ /* 0x000fe20000000004 */
[----:B------:R-:W-:-:S04]  /*3010*/  LEA R6, P2, R2, UR5, 0x3 ;  /* 0x0000000502067c11 */ /* 0x000fc8000f8418ff */
[----:B------:R-:W-:-:S05]  /*3020*/  LEA.HI.X R7, R2, UR4, R25, 0x3, P2 ;  /* 0x0000000402077c11 */ /* 0x000fca00090f1c19 */
[----:B------:R-:W-:-:S05]  /*3030*/  FFMA R0, RZ, UR23, R5 ;  /* 0x00000017ff007c23 */ /* 0x000fca0008000005 */
[----:B------:R-:W-:-:S13]  /*3040*/  FSETP.GT.AND P0, PT, |R0|, 1.469367938527859385e-39, PT ;  /* 0x001000000000780b */ /* 0x000fda0003f04200 */
[----:B------:R-:W-:Y:S05]  /*3050*/  @P0 BRA P3, `(.L_x_8130) ;  /* 0x00000000001c0947 */ /* 0x000fea0001800000 */
[----:B------:R-:W-:Y:S01]  /*3060*/  MOV R2, UR22 ;  /* 0x0000001600027c02 */ /* 0x000fe20008000f00 */
[----:B------:R-:W-:Y:S02]  /*3070*/  IMAD.U32 R3, RZ, RZ, UR23 ;  /* 0x00000017ff037e24 */ /* 0x000fe4000f8e00ff */
[----:B------:R-:W-:Y:S02]  /*3080*/  IMAD.U32 R4, RZ, RZ, UR22 ;  /* 0x00000016ff047e24 */ /* 0x000fe4000f8e00ff */
[----:B------:R-:W-:Y:S01]  /*3090*/  IMAD.MOV.U32 R18, RZ, RZ, R2 ;  /* 0x000000ffff127224 */ /* 0x000fe200078e0002 */
[----:B------:R-:W-:Y:S01]  /*30a0*/  MOV R2, 0x30d0 ;  /* 0x000030d000027802 */ /* 0x000fe20000000f00 */
[----:B------:R-:W-:-:S07]  /*30b0*/  IMAD.U32 R5, RZ, RZ, UR23 ;  /* 0x00000017ff057e24 */ /* 0x000fce000f8e00ff */
[----:B------:R-:W-:Y:S05]  /*30c0*/  CALL.REL.NOINC `($__internal_36_$__cuda_sm20_div_rn_f64_full) ;  /* 0x0000001c00447944 */ /* 0x000fea0003c00000 */
.L_x_8130:
[----:B------:R-:W-:Y:S05]  /*30d0*/  BSYNC B1 ;  /* 0x0000000000017941 */ /* 0x000fea0003800000 */
.L_x_8129:
[----:B------:R0:W-:Y:S02]  /*30e0*/  STG.E.64 desc[UR16][R6.64], R4 ;  /* 0x0000000406007986 */ /* 0x0001e4000c101b10 */
.L_x_8126:
[----:B------:R-:W-:Y:S05]  /*30f0*/  BSYNC B0 ;  /* 0x0000000000007941 */ /* 0x000fea0003800000 */
.L_x_8125:
[----:B------:R-:W-:Y:S01]  /*3100*/  ULDC UR4, c[0x0][0x218] ;  /* 0x0000860000047ab9 */ /* 0x000fe20000000800 */
[----:B------:R-:W-:Y:S02]  /*3110*/  UISETP.LT.U32.AND UP1, UPT, UR11, UR21, UPT ;  /* 0x000000150b00728c */ /* 0x000fe4000bf21070 */
[----:B------:R-:W-:Y:S02]  /*3120*/  ULEA UR4, UR10, UR4, 0x3 ;  /* 0x000000040a047291 */ /* 0x000fe4000f8e183f */
[----:B------:R-:W-:Y:S02]  /*3130*/  USEL UR5, UR11, UR21, UP1 ;  /* 0x000000150b057287 */ /* 0x000fe40008800000 */
[----:B------:R-:W-:Y:S02]  /*3140*/  ULOP3.LUT UR4, UR4, 0x8, URZ, 0xc0, !UPT ;  /* 0x0000000804047892 */ /* 0x000fe4000f8ec03f */
[----:B------:R-:W-:Y:S02]  /*3150*/  UIADD3 UR11, UR11, -UR5, URZ ;  /* 0x800000050b0b7290 */ /* 0x000fe4000fffe03f */
[----:B------:R-:W-:-:S04]  /*3160*/  USHF.R.U64 UR4, UR4, 0x3, URZ ;  /* 0x0000000304047899 */ /* 0x000fc8000800123f */
[----:B------:R-:W-:-:S04]  /*3170*/  UIADD3 UR4, UP0, UR21, -UR4, URZ ;  /* 0x8000000415047290 */ /* 0x000fc8000ff1e03f */
[----:B------:R-:W-:Y:S02]  /*3180*/  UIADD3.X UR6, URZ, -0x1, URZ, UP0, !UPT ;  /* 0xffffffff3f067890 */ /* 0x000fe400087fe43f */
[----:B------:R-:W-:Y:S02]  /*3190*/  UIADD3 UR10, UP0, UR4, UR10, URZ ;  /* 0x0000000a040a7290 */ /* 0x000fe4000ff1e03f */
[----:B------:R-:W-:Y:S02]  /*31a0*/  ULEA UR19, UP1, UR4, UR19, 0x3 ;  /* 0x0000001304137291 */ /* 0x000fe4000f82183f */
[----:B------:R-:W-:Y:S02]  /*31b0*/  UIADD3.X UR8, UR6, UR8, URZ, UP0, !UPT ;  /* 0x0000000806087290 */ /* 0x000fe400087fe43f */
[----:B------:R-:W-:-:S12]  /*31c0*/  ULEA.HI.X UR9, UR4, UR9, UR6, 0x3, UP1 ;  /* 0x0000000904097291 */ /* 0x000fd800088f1c06 */
.L_x_8124:
[----:B------:R-:W-:Y:S01]  /*31d0*/  USHF.L.U32 UR7, UR21, 0x1, URZ ;  /* 0x0000000115077899 */ /* 0x000fe2000800063f */
[----:B------:R-:W-:Y:S01]  /*31e0*/  BSSY B0, `(.L_x_8131) ;  /* 0x00000c3000007945 */ /* 0x000fe20003800000 */
[----:B------:R-:W-:Y:S01]  /*31f0*/  UMOV UR4, URZ ;  /* 0x0000003f00047c82 */ /* 0x000fe20008000000 */
[----:B------:R-:W-:Y:S01]  /*3200*/  IMAD.U32 R10, RZ, RZ, UR19 ;  /* 0x00000013ff0a7e24 */ /* 0x000fe2000f8e00ff */
[----:B------:R-:W-:Y:S01]  /*3210*/  UIADD3 UR6, URZ, -UR7, URZ ;  /* 0x800000073f067290 */ /* 0x000fe2000fffe03f */
[----:B------:R-:W-:Y:S01]  /*3220*/  IMAD.U32 R11, RZ, RZ, UR9 ;  /* 0x00000009ff0b7e24 */ /* 0x000fe2000f8e00ff */
[----:B------:R-:W-:-:S03]  /*3230*/  UISETP.NE.U32.AND UP1, UPT, UR7, URZ, UPT ;  /* 0x0000003f0700728c */ /* 0x000fc6000bf25070 */
[----:B------:R-:W1:Y:S08]  /*3240*/  I2F.U32.RP R0, UR7 ;  /* 0x0000000700007d06 */ /* 0x000e700008209000 */
[----:B-1----:R-:W1:Y:S02]  /*3250*/  MUFU.RCP R0, R0 ;  /* 0x0000000000007308 */ /* 0x002e640000001000 */
[----:B-1----:R-:W-:-:S02]  /*3260*/  IADD3 R2, R0, 0xffffffe, RZ ;  /* 0x0ffffffe00027810 */ /* 0x002fc40007ffe0ff */
[----:B------:R-:W1:Y:S04]  /*3270*/  S2R R0, SR_TID.X ;  /* 0x0000000000007919 */ /* 0x000e680000002100 */
[----:B------:R-:W2:Y:S02]  /*3280*/  F2I.FTZ.U32.TRUNC.NTZ R2, R2 ;  /* 0x0000000200027305 */ /* 0x000ea4000021f000 */
[----:B--2---:R-:W-:-:S13]  /*3290*/  R2UR UR5, R2 ;  /* 0x00000000020572ca */ /* 0x004fda00000e0000 */
[----:B------:R-:W-:Y:S01]  /*32a0*/  UIMAD UR6, UR6, UR5, URZ ;  /* 0x00000005060672a4 */ /* 0x000fe2000f8e023f */
[----:B-1----:R-:W-:-:S03]  /*32b0*/  IMAD.SHL.U32 R2, R0, 0x2, RZ ;  /* 0x0000000200027824 */ /* 0x002fc600078e00ff */
[----:B------:R-:W-:-:S04]  /*32c0*/  UIMAD.WIDE.U32 UR4, UR5, UR6, UR4 ;  /* 0x00000006050472a5 */ /* 0x000fc8000f8e0004 */
[----:B------:R-:W-:-:S04]  /*32d0*/  UIMAD.WIDE.U32 UR4, UR5, UR11, URZ ;  /* 0x0000000b050472a5 */ /* 0x000fc8000f8e003f */
[----:B------:R-:W-:-:S04]  /*32e0*/  UIADD3 UR5, -UR5, URZ, URZ ;  /* 0x0000003f05057290 */ /* 0x000fc8000fffe13f */
[----:B------:R-:W-:-:S04]  /*32f0*/  UIMAD UR4, UR7, UR5, UR11 ;  /* 0x00000005070472a4 */ /* 0x000fc8000f8e020b */
[----:B------:R-:W-:-:S11]  /*3300*/  UISETP.GE.U32.AND UP0, UPT, UR4, UR7, UPT ;  /* 0x000000070400728c */ /* 0x000fd6000bf06070 */
[----:B------:R-:W-:-:S04]  /*3310*/  @UP0 UIADD3 UR4, -UR7, UR4, URZ ;  /* 0x0000000407040290 */ /* 0x000fc8000fffe13f */
[----:B------:R-:W-:-:S11]  /*3320*/  UISETP.GE.U32.AND UP0, UPT, UR4, UR7, UPT ;  /* 0x000000070400728c */ /* 0x000fd6000bf06070 */
[----:B------:R-:W-:Y:S02]  /*3330*/  @UP0 UIADD3 UR4, -UR7, UR4, URZ ;  /* 0x0000000407040290 */ /* 0x000fe4000fffe13f */
[----:B------:R-:W-:-:S03]  /*3340*/  @!UP1 ULOP3.LUT UR4, URZ, UR7, URZ, 0x33, !UPT ;  /* 0x000000073f049292 */ /* 0x000fc6000f8e333f */
[----:B------:R-:W-:Y:S01]  /*3350*/  ULDC.64 UR6, c[0x0][0x210] ;  /* 0x0000840000067ab9 */ /* 0x000fe20000000a00 */
[----:B------:R-:W-:Y:S02]  /*3360*/  UIADD3 UR5, -UR4, UR11, URZ ;  /* 0x0000000b04057290 */ /* 0x000fe4000fffe13f */
[----:B------:R-:W-:-:S04]  /*3370*/  ULEA UR4, UP0, UR10, UR6, 0x3 ;  /* 0x000000060a047291 */ /* 0x000fc8000f80183f */
[----:B------:R-:W-:Y:S01]  /*3380*/  ISETP.GE.AND P0, PT, R2, UR5, PT ;  /* 0x0000000502007c0c */ /* 0x000fe2000bf06270 */
[----:B------:R-:W-:-:S12]  /*3390*/  ULEA.HI.X UR8, UR10, UR7, UR8, 0x3, UP0 ;  /* 0x000000070a087291 */ /* 0x000fd800080f1c08 */
[----:B------:R-:W-:Y:S05]  /*33a0*/  @P0 BRA `(.L_x_8132) ;  /* 0x0000000800980947 */ /* 0x000fea0003800000 */
.L_x_8141:
[----:B------:R-:W-:-:S06]  /*33b0*/  IMAD.WIDE R12, R0, 0x10, R10 ;  /* 0x00000010000c7825 */ /* 0x000fcc00078e020a */
[----:B------:R-:W2:Y:S01]  /*33c0*/  LDG.E.128 R12, desc[UR16][R12.64] ;  /* 0x000000100c0c7981 */ /* 0x000ea2000c1e1d00 */
[----:B0-----:R-:W-:Y:S01]  /*33d0*/  IMAD.MOV.U32 R6, RZ, RZ, 0x652b82fe ;  /* 0x652b82feff067424 */ /* 0x001fe200078e00ff */
[----:B------:R-:W-:Y:S01]  /*33e0*/  MOV R7, 0x3ff71547 ;  /* 0x3ff7154700077802 */ /* 0x000fe20000000f00 */
[----:B------:R-:W-:Y:S01]  /*33f0*/  IMAD.MOV.U32 R20, RZ, RZ, -0x105c611 ;  /* 0xfefa39efff147424 */ /* 0x000fe200078e00ff */
[----:B------:R-:W-:Y:S01]  /*3400*/  BSSY B1, `(.L_x_8133) ;  /* 0x0000055000017945 */ /* 0x000fe20003800000 */
[----:B------:R-:W-:Y:S02]  /*3410*/  IMAD.MOV.U32 R21, RZ, RZ, 0x3fe62e42 ;  /* 0x3fe62e42ff157424 */ /* 0x000fe400078e00ff */
[----:B------:R-:W-:Y:S02]  /*3420*/  IMAD.MOV.U32 R22, RZ, RZ, 0x3b39803f ;  /* 0x3b39803fff167424 */ /* 0x000fe400078e00ff */
[----:B------:R-:W-:Y:S02]  /*3430*/  IMAD.MOV.U32 R23, RZ, RZ, 0x3c7abc9e ;  /* 0x3c7abc9eff177424 */ /* 0x000fe400078e00ff */
[----:B------:R-:W-:-:S02]  /*3440*/  IMAD.MOV.U32 R24, RZ, RZ, -0x35dec16 ;  /* 0xfca213eaff187424 */ /* 0x000fc400078e00ff */
[----:B------:R-:W-:Y:S02]  /*3450*/  IMAD.MOV.U32 R25, RZ, RZ, 0x3e928af3 ;  /* 0x3e928af3ff197424 */ /* 0x000fe400078e00ff */
[----:B------:R-:W-:Y:S02]  /*3460*/  IMAD.U32 R26, RZ, RZ, UR22 ;  /* 0x00000016ff1a7e24 */ /* 0x000fe4000f8e00ff */
[----:B------:R-:W-:Y:S01]  /*3470*/  IMAD.U32 R27, RZ, RZ, UR23 ;  /* 0x00000017ff1b7e24 */ /* 0x000fe2000f8e00ff */
        /* <DEDUP_REMOVED lines=9> */
[----:B------:R-:W-:Y:S01]  /*3510*/  DFMA R12, R18, -R20, R4 ;  /* 0x80000014120c722b */ /* 0x000fe20000000004 */
[----:B------:R-:W-:Y:S01]  /*3520*/  MOV R20, 0x69ce2bdf ;  /* 0x69ce2bdf00147802 */ /* 0x000fe20000000f00 */
[----:B------:R-:W-:-:S04]  /*3530*/  IMAD.MOV.U32 R21, RZ, RZ, 0x3e5ade15 ;  /* 0x3e5ade15ff157424 */ /* 0x000fc800078e00ff */
[-C--:B------:R-:W-:Y:S02]  /*3540*/  DFMA R14, R14, -R22.reuse, R16 ;  /* 0x800000160e0e722b */ /* 0x080fe40000000010 */
[----:B------:R-:W-:Y:S01]  /*3550*/  DFMA R12, R18, -R22, R12 ;  /* 0x80000016120c722b */ /* 0x000fe2000000000c */
[----:B------:R-:W-:Y:S01]  /*3560*/  IMAD.MOV.U32 R22, RZ, RZ, 0x62401315 ;  /* 0x62401315ff167424 */ /* 0x000fe200078e00ff */
[----:B------:R-:W-:-:S04]  /*3570*/  MOV R23, 0x3ec71dee ;  /* 0x3ec71dee00177802 */ /* 0x000fc80000000f00 */
[-CC-:B------:R-:W-:Y:S02]  /*3580*/  DFMA R16, R14, R20.reuse, R24.reuse ;  /* 0x000000140e10722b */ /* 0x180fe40000000018 */
[----:B------:R-:W-:Y:S01]  /*3590*/  DFMA R18, R12, R20, R24 ;  /* 0x000000140c12722b */ /* 0x000fe20000000018 */
[----:B------:R-:W-:Y:S01]  /*35a0*/  IMAD.MOV.U32 R20, RZ, RZ, 0x7c89eb71 ;  /* 0x7c89eb71ff147424 */ /* 0x000fe200078e00ff */
[----:B------:R-:W-:Y:S01]  /*35b0*/  MOV R25, 0x3fa55555 ;  /* 0x3fa5555500197802 */ /* 0x000fe20000000f00 */
[----:B------:R-:W-:-:S03]  /*35c0*/  IMAD.MOV.U32 R21, RZ, RZ, 0x3efa0199 ;  /* 0x3efa0199ff157424 */ /* 0x000fc600078e00ff */
[--C-:B------:R-:W-:Y:S01]  /*35d0*/  DFMA R16, R14, R16, R22.reuse ;  /* 0x000000100e10722b */ /* 0x100fe20000000016 */
[----:B------:R-:W-:Y:S01]  /*35e0*/  IMAD.MOV.U32 R24, RZ, RZ, 0x555502a1 ;  /* 0x555502a1ff187424 */ /* 0x000fe200078e00ff */
[----:B------:R-:W-:Y:S01]  /*35f0*/  DFMA R18, R12, R18, R22 ;  /* 0x000000120c12722b */ /* 0x000fe20000000016 */
[----:B------:R-:W-:Y:S02]  /*3600*/  IMAD.MOV.U32 R22, RZ, RZ, 0x14761f65 ;  /* 0x14761f65ff167424 */ /* 0x000fe400078e00ff */
[----:B------:R-:W-:-:S03]  /*3610*/  IMAD.MOV.U32 R23, RZ, RZ, 0x3f2a01a0 ;  /* 0x3f2a01a0ff177424 */ /* 0x000fc600078e00ff */
[--C-:B------:R-:W-:Y:S02]  /*3620*/  DFMA R16, R14, R16, R20.reuse ;  /* 0x000000100e10722b */ /* 0x100fe40000000014 */
[----:B------:R-:W-:Y:S01]  /*3630*/  DFMA R18, R12, R18, R20 ;  /* 0x000000120c12722b */ /* 0x000fe20000000014 */
[----:B------:R-:W-:Y:S01]  /*3640*/  MOV R20, 0x1852b7af ;  /* 0x1852b7af00147802 */ /* 0x000fe20000000f00 */
[----:B------:R-:W-:-:S04]  /*3650*/  IMAD.MOV.U32 R21, RZ, RZ, 0x3f56c16c ;  /* 0x3f56c16cff157424 */ /* 0x000fc800078e00ff */
[--C-:B------:R-:W-:Y:S02]  /*3660*/  DFMA R16, R14, R16, R22.reuse ;  /* 0x000000100e10722b */ /* 0x100fe40000000016 */
[----:B------:R-:W-:Y:S01]  /*3670*/  DFMA R18, R12, R18, R22 ;  /* 0x000000120c12722b */ /* 0x000fe20000000016 */
[----:B------:R-:W-:Y:S02]  /*3680*/  IMAD.MOV.U32 R22, RZ, RZ, 0x11122322 ;  /* 0x11122322ff167424 */ /* 0x000fe400078e00ff */
[----:B------:R-:W-:-:S03]  /*3690*/  IMAD.MOV.U32 R23, RZ, RZ, 0x3f811111 ;  /* 0x3f811111ff177424 */ /* 0x000fc600078e00ff */
[--C-:B------:R-:W-:Y:S02]  /*36a0*/  DFMA R16, R14, R16, R20.reuse ;  /* 0x000000100e10722b */ /* 0x100fe40000000014 */
[----:B------:R-:W-:-:S06]  /*36b0*/  DFMA R20, R12, R18, R20 ;  /* 0x000000120c14722b */ /* 0x000fcc0000000014 */
[--C-:B------:R-:W-:Y:S02]  /*36c0*/  DFMA R18, R14, R16, R22.reuse ;  /* 0x000000100e12722b */ /* 0x100fe40000000016 */
[----:B------:R-:W0:Y:S01]  /*36d0*/  MUFU.RCP64H R17, UR23 ;  /* 0x0000001700117d08 */ /* 0x000e220008001800 */
[----:B------:R-:W-:Y:S01]  /*36e0*/  DFMA R20, R12, R20, R22 ;  /* 0x000000140c14722b */ /* 0x000fe20000000016 */
[----:B------:R-:W-:Y:S01]  /*36f0*/  MOV R16, 0x1 ;  /* 0x0000000100107802 */ /* 0x000fe20000000f00 */
[----:B------:R-:W-:Y:S02]  /*3700*/  IMAD.MOV.U32 R22, RZ, RZ, 0x55555511 ;  /* 0x55555511ff167424 */ /* 0x000fe400078e00ff */
[----:B------:R-:W-:Y:S01]  /*3710*/  IMAD.MOV.U32 R23, RZ, RZ, 0x3fc55555 ;  /* 0x3fc55555ff177424 */ /* 0x000fe200078e00ff */
[----:B------:R-:W-:-:S03]  /*3720*/  DFMA R18, R14, R18, R24 ;  /* 0x000000120e12722b */ /* 0x000fc60000000018 */
[----:B------:R-:W-:Y:S01]  /*3730*/  DFMA R20, R12, R20, R24 ;  /* 0x000000140c14722b */ /* 0x000fe20000000018 */
[----:B------:R-:W-:Y:S02]  /*3740*/  IMAD.MOV.U32 R24, RZ, RZ, 0xb ;  /* 0x0000000bff187424 */ /* 0x000fe400078e00ff */
[----:B------:R-:W-:Y:S02]  /*3750*/  IMAD.MOV.U32 R25, RZ, RZ, 0x3fe00000 ;  /* 0x3fe00000ff197424 */ /* 0x000fe400078e00ff */
[--C-:B------:R-:W-:Y:S02]  /*3760*/  DFMA R18, R14, R18, R22.reuse ;  /* 0x000000120e12722b */ /* 0x100fe40000000016 */
[----:B0-----:R-:W-:Y:S02]  /*3770*/  DFMA R26, R16, -R26, 1 ;  /* 0x3ff00000101a742b */ /* 0x001fe4000000081a */
[----:B------:R-:W-:Y:S01]  /*3780*/  DFMA R20, R12, R20, R22 ;  /* 0x000000140c14722b */ /* 0x000fe20000000016 */
[----:B------:R-:W-:-:S03]  /*3790*/  IMAD.U32 R22, RZ, RZ, UR22 ;  /* 0x00000016ff167e24 */ /* 0x000fc6000f8e00ff */
[----:B------:R-:W-:Y:S01]  /*37a0*/  DFMA R18, R14, R18, R24 ;  /* 0x000000120e12722b */ /* 0x000fe20000000018 */
[----:B------:R-:W-:Y:S01]  /*37b0*/  IMAD.U32 R23, RZ, RZ, UR23 ;  /* 0x00000017ff177e24 */ /* 0x000fe2000f8e00ff */
[----:B------:R-:W-:Y:S02]  /*37c0*/  DFMA R26, R26, R26, R26 ;  /* 0x0000001a1a1a722b */ /* 0x000fe4000000001a */
[----:B------:R-:W-:-:S04]  /*37d0*/  DFMA R20, R12, R20, R24 ;  /* 0x000000140c14722b */ /* 0x000fc80000000018 */
[----:B------:R-:W-:Y:S02]  /*37e0*/  DFMA R18, R14, R18, 1 ;  /* 0x3ff000000e12742b */ /* 0x000fe40000000012 */
[----:B------:R-:W-:Y:S02]  /*37f0*/  DFMA R26, R16, R26, R16 ;  /* 0x0000001a101a722b */ /* 0x000fe40000000010 */
[----:B------:R-:W-:-:S04]  /*3800*/  DFMA R16, R12, R20, 1 ;  /* 0x3ff000000c10742b */ /* 0x000fc80000000014 */
[----:B------:R-:W-:Y:S02]  /*3810*/  DFMA R18, R14, R18, 1 ;  /* 0x3ff000000e12742b */ /* 0x000fe40000000012 */
[----:B------:R-:W-:Y:S02]  /*3820*/  DFMA R14, R26, -R22, 1 ;  /* 0x3ff000001a0e742b */ /* 0x000fe40000000816 */
[----:B------:R-:W-:-:S06]  /*3830*/  DFMA R16, R12, R16, 1 ;  /* 0x3ff000000c10742b */ /* 0x000fcc0000000010 */
[----:B------:R-:W-:Y:S01]  /*3840*/  LEA R13, R8, R19, 0x14 ;  /* 0x00000013080d7211 */ /* 0x000fe200078ea0ff */
[----:B------:R-:W-:Y:S01]  /*3850*/  DFMA R14, R26, R14, R26 ;  /* 0x0000000e1a0e722b */ /* 0x000fe2000000001a */
        /* <DEDUP_REMOVED lines=15> */
.L_x_8134:
[----:B------:R-:W-:Y:S05]  /*3950*/  BSYNC B1 ;  /* 0x0000000000017941 */ /* 0x000fea0003800000 */
.L_x_8133:
        /* <DEDUP_REMOVED lines=15> */
.L_x_8136:
[----:B------:R-:W-:Y:S05]  /*3a50*/  BSYNC B1 ;  /* 0x0000000000017941 */ /* 0x000fea0003800000 */
.L_x_8135:
[----:B------:R-:W-:Y:S01]  /*3a60*/  MOV R2, R20 ;  /* 0x0000001400027202 */ /* 0x000fe20000000f00 */
[----:B------:R-:W-:Y:S01]  /*3a70*/  IMAD.MOV.U32 R3, RZ, RZ, R21 ;  /* 0x000000ffff037224 */ /* 0x000fe200078e0015 */
[----:B------:R-:W-:Y:S01]  /*3a80*/  FSETP.GEU.AND P2, PT, |R21|, 6.5827683646048100446e-37, PT ;  /* 0x036000001500780b */ /* 0x000fe20003f4e200 */
[----:B------:R-:W-:Y:S04]  /*3a90*/  BSSY B1, `(.L_x_8137) ;  /* 0x0000013000017945 */ /* 0x000fe80003800000 */
[----:B------:R-:W-:-:S08]  /*3aa0*/  DMUL R6, R14, R2 ;  /* 0x000000020e067228 */ /* 0x000fd00000000000 */
[----:B------:R-:W-:-:S08]  /*3ab0*/  DFMA R2, R6, -UR22, R2 ;  /* 0x8000001606027c2b */ /* 0x000fd00008000002 */
[----:B------:R-:W-:Y:S01]  /*3ac0*/  DFMA R6, R2, R14, R6 ;  /* 0x0000000e0206722b */ /* 0x000fe20000000006 */
[----:B------:R-:W-:Y:S02]  /*3ad0*/  LEA R14, P1, R0, UR4, 0x4 ;  /* 0x00000004000e7c11 */ /* 0x000fe4000f8220ff */
[----:B------:R-:W-:-:S04]  /*3ae0*/  SHF.R.S32.HI R3, RZ, 0x1f, R0 ;  /* 0x0000001fff037819 */ /* 0x000fc80000011400 */
[----:B------:R-:W-:-:S03]  /*3af0*/  LEA.HI.X R15, R0, UR8, R3, 0x4, P1 ;  /* 0x00000008000f7c11 */ /* 0x000fc600088f2403 */
[----:B------:R-:W-:-:S05]  /*3b00*/  FFMA R2, RZ, UR23, R7 ;  /* 0x00000017ff027c23 */ /* 0x000fca0008000007 */
[----:B------:R-:W-:-:S13]  /*3b10*/  FSETP.GT.AND P0, PT, |R2|, 1.469367938527859385e-39, PT ;  /* 0x001000000200780b */ /* 0x000fda0003f04200 */
        /* <DEDUP_REMOVED lines=10> */
.L_x_8138:
[----:B------:R-:W-:Y:S05]  /*3bc0*/  BSYNC B1 ;  /* 0x0000000000017941 */ /* 0x000fea0003800000 */
.L_x_8137:
[----:B------:R-:W0:Y:S01]  /*3bd0*/  MUFU.RCP64H R3, UR23 ;  /* 0x0000001700037d08 */ /* 0x000e220008001800 */
[----:B------:R-:W-:Y:S01]  /*3be0*/  IMAD.U32 R4, RZ, RZ, UR22 ;  /* 0x00000016ff047e24 */ /* 0x000fe2000f8e00ff */
[----:B------:R-:W-:Y:S01]  /*3bf0*/  MOV R5, UR23 ;  /* 0x0000001700057c02 */ /* 0x000fe20008000f00 */
[----:B------:R-:W-:Y:S01]  /*3c00*/  IMAD.MOV.U32 R2, RZ, RZ, 0x1 ;  /* 0x00000001ff027424 */ /* 0x000fe200078e00ff */
[----:B------:R-:W-:Y:S01]  /*3c10*/  FSETP.GEU.AND P1, PT, |R13|, 6.5827683646048100446e-37, PT ;  /* 0x036000000d00780b */ /* 0x000fe20003f2e200 */
[----:B------:R-:W-:Y:S04]  /*3c20*/  BSSY B1, `(.L_x_8139) ;  /* 0x0000019000017945 */ /* 0x000fe80003800000 */
[----:B0-----:R-:W-:-:S08]  /*3c30*/  DFMA R4, R2, -R4, 1 ;  /* 0x3ff000000204742b */ /* 0x001fd00000000804 */
[----:B------:R-:W-:-:S08]  /*3c40*/  DFMA R4, R4, R4, R4 ;  /* 0x000000040404722b */ /* 0x000fd00000000004 */
[----:B------:R-:W-:Y:S01]  /*3c50*/  DFMA R4, R2, R4, R2 ;  /* 0x000000040204722b */ /* 0x000fe20000000002 */
[----:B------:R-:W-:Y:S02]  /*3c60*/  IMAD.U32 R2, RZ, RZ, UR22 ;  /* 0x00000016ff027e24 */ /* 0x000fe4000f8e00ff */
[----:B------:R-:W-:-:S06]  /*3c70*/  IMAD.U32 R3, RZ, RZ, UR23 ;  /* 0x00000017ff037e24 */ /* 0x000fcc000f8e00ff */
[----:B------:R-:W-:-:S08]  /*3c80*/  DFMA R2, R4, -R2, 1 ;  /* 0x3ff000000402742b */ /* 0x000fd00000000802 */
[----:B------:R-:W-:Y:S01]  /*3c90*/  DFMA R8, R4, R2, R4 ;  /* 0x000000020408722b */ /* 0x000fe20000000004 */
[----:B------:R-:W-:Y:S01]  /*3ca0*/  IMAD.MOV.U32 R2, RZ, RZ, R12 ;  /* 0x000000ffff027224 */ /* 0x000fe200078e000c */
[----:B------:R-:W-:-:S06]  /*3cb0*/  MOV R3, R13 ;  /* 0x0000000d00037202 */ /* 0x000fcc0000000f00 */
[----:B------:R-:W-:-:S08]  /*3cc0*/  DMUL R4, R8, R2 ;  /* 0x0000000208047228 */ /* 0x000fd00000000000 */
[----:B------:R-:W-:-:S08]  /*3cd0*/  DFMA R2, R4, -UR22, R2 ;  /* 0x8000001604027c2b */ /* 0x000fd00008000002 */
[----:B------:R-:W-:-:S10]  /*3ce0*/  DFMA R4, R2, R8, R4 ;  /* 0x000000080204722b */ /* 0x000fd40000000004 */
[----:B------:R-:W-:-:S05]  /*3cf0*/  FFMA R2, RZ, UR23, R5 ;  /* 0x00000017ff027c23 */ /* 0x000fca0008000005 */
[----:B------:R-:W-:-:S13]  /*3d00*/  FSETP.GT.AND P0, PT, |R2|, 1.469367938527859385e-39, PT ;  /* 0x001000000200780b */ /* 0x000fda0003f04200 */
[----:B------:R-:W-:Y:S05]  /*3d10*/  @P0 BRA P1, `(.L_x_8140) ;  /* 0x0000000000240947 */ /* 0x000fea0000800000 */
[----:B------:R-:W-:Y:S01]  /*3d20*/  IMAD.U32 R2, RZ, RZ, UR22 ;  /* 0x00000016ff027e24 */ /* 0x000fe2000f8e00ff */
[----:B------:R-:W-:Y:S01]  /*3d30*/  MOV R20, R12 ;  /* 0x0000000c00147202 */ /* 0x000fe20000000f00 */
[----:B------:R-:W-:Y:S02]  /*3d40*/  IMAD.U32 R3, RZ, RZ, UR23 ;  /* 0x00000017ff037e24 */ /* 0x000fe4000f8e00ff */
[----:B------:R-:W-:Y:S01]  /*3d50*/  IMAD.MOV.U32 R18, RZ, RZ, R2 ;  /* 0x000000ffff127224 */ /* 0x000fe200078e0002 */
[----:B------:R-:W-:Y:S01]  /*3d60*/  MOV R2, 0x3db0 ;  /* 0x00003db000027802 */ /* 0x000fe20000000f00 */
[----:B------:R-:W-:Y:S02]  /*3d70*/  IMAD.U32 R4, RZ, RZ, UR22 ;  /* 0x00000016ff047e24 */ /* 0x000fe4000f8e00ff */
[----:B------:R-:W-:Y:S02]  /*3d80*/  IMAD.U32 R5, RZ, RZ, UR23 ;  /* 0x00000017ff057e24 */ /* 0x000fe4000f8e00ff */
[----:B------:R-:W-:-:S07]  /*3d90*/  IMAD.MOV.U32 R21, RZ, RZ, R13 ;  /* 0x000000ffff157224 */ /* 0x000fce00078e000d */
[----:B------:R-:W-:Y:S05]  /*3da0*/  CALL.REL.NOINC `($__internal_36_$__cuda_sm20_div_rn_f64_full) ;  /* 0x00000010000c7944 */ /* 0x000fea0003c00000 */
.L_x_8140:
[----:B------:R-:W-:Y:S05]  /*3db0*/  BSYNC B1 ;  /* 0x0000000000017941 */ /* 0x000fea0003800000 */
.L_x_8139:
[----:B------:R-:W-:Y:S01]  /*3dc0*/  VIADD R0, R0, UR21 ;  /* 0x0000001500007c36 */ /* 0x000fe20008000000 */
[----:B------:R1:W-:Y:S03]  /*3dd0*/  STG.E.128 desc[UR16][R14.64], R4 ;  /* 0x000000040e007986 */ /* 0x0003e6000c101d10 */
[----:B------:R-:W-:-:S05]  /*3de0*/  IMAD.SHL.U32 R2, R0, 0x2, RZ ;  /* 0x0000000200027824 */ /* 0x000fca00078e00ff */
[----:B------:R-:W-:-:S13]  /*3df0*/  ISETP.GE.AND P0, PT, R2, UR5, PT ;  /* 0x0000000502007c0c */ /* 0x000fda000bf06270 */
[----:B-1----:R-:W-:Y:S05]  /*3e00*/  @!P0 BRA `(.L_x_8141) ;  /* 0xfffffff400688947 */ /* 0x002fea000383ffff */
.L_x_8132:
[----:B------:R-:W-:Y:S05]  /*3e10*/  BSYNC B0 ;  /* 0x0000000000007941 */ /* 0x000fea0003800000 */
.L_x_8131:
[----:B------:R-:W1:Y:S02]  /*3e20*/  S2R R13, SR_TID.X ;  /* 0x00000000000d7919 */ /* 0x000e640000002100 */
[----:B-1----:R-:W-:-:S04]  /*3e30*/  IADD3 R13, R13, UR5, RZ ;  /* 0x000000050d0d7c10 */ /* 0x002fc8000fffe0ff */
[----:B------:R-:W-:-:S13]  /*3e40*/  ISETP.GE.AND P0, PT, R13, UR11, PT ;  /* 0x0000000b0d007c0c */ /* 0x000fda000bf06270 */
[----:B------:R-:W-:Y:S05]  /*3e50*/  @P0 EXIT ;  /* 0x000000000000094d */ /* 0x000fea0003800000 */
.L_x_8146:
[----:B------:R-:W-:-:S05]  /*3e60*/  IMAD.WIDE R8, R13, 0x8, R10 ;  /* 0x000000080d087825 */ /* 0x000fca00078e020a */
[----:B0-----:R-:W2:Y:S01]  /*3e70*/  LDG.E.64 R4, desc[UR16][R8.64] ;  /* 0x0000001008047981 */ /* 0x001ea2000c1e1b00 */
[----:B------:R-:W-:Y:S01]  /*3e80*/  IMAD.MOV.U32 R2, RZ, RZ, 0x652b82fe ;  /* 0x652b82feff027424 */ /* 0x000fe200078e00ff */
[----:B------:R-:W-:Y:S01]  /*3e90*/  UMOV UR6, 0xfefa39ef ;  /* 0xfefa39ef00067882 */ /* 0x000fe20000000000 */
[----:B------:R-:W-:Y:S01]  /*3ea0*/  IMAD.MOV.U32 R3, RZ, RZ, 0x3ff71547 ;  /* 0x3ff71547ff037424 */ /* 0x000fe200078e00ff */
[----:B------:R-:W-:Y:S01]  /*3eb0*/  UMOV UR7, 0x3fe62e42 ;  /* 0x3fe62e4200077882 */ /* 0x000fe20000000000 */
[----:B------:R-:W-:Y:S01]  /*3ec0*/  MOV R16, UR22 ;  /* 0x0000001600107c02 */ /* 0x000fe20008000f00 */
[----:B------:R-:W-:Y:S01]  /*3ed0*/  IMAD.U32 R17, RZ, RZ, UR23 ;  /* 0x00000017ff117e24 */ /* 0x000fe2000f8e00ff */
        /* <DEDUP_REMOVED lines=57> */
[----:B------:R-:W-:Y:S02]  /*4270*/  @!P0 MOV R4, RZ ;  /* 0x000000ff00048202 */ /* 0x000fe40000000f00 */
[----:B------:R-:W-:Y:S02]  /*4280*/  @!P0 SHF.R.S32.HI R3, RZ, 0x1, R0 ;  /* 0x00000001ff038819 */ /* 0x000fe40000011400 */
[----:B------:R-:W-:-:S03]  /*4290*/  FSEL R21, R15, RZ, P1 ;  /* 0x000000ff0f157208 */ /* 0x000fc60000800000 */
[----:B------:R-:W-:Y:S02]  /*42a0*/  @!P0 IMAD.IADD R2, R2, 0x1, -R3 ;  /* 0x0000000102028824 */ /* 0x000fe400078e0a03 */
[----:B------:R-:W-:-:S03]  /*42b0*/  @!P0 IMAD R3, R3, 0x100000, R9 ;  /* 0x0010000003038824 */ /* 0x000fc600078e0209 */
[----:B------:R-:W-:Y:S01]  /*42c0*/  @!P0 LEA R5, R2, 0x3ff00000, 0x14 ;  /* 0x3ff0000002058811 */ /* 0x000fe200078ea0ff */
[----:B------:R-:W-:-:S06]  /*42d0*/  @!P0 IMAD.MOV.U32 R2, RZ, RZ, R8 ;  /* 0x000000ffff028224 */ /* 0x000fcc00078e0008 */
[----:B------:R-:W-:-:S11]  /*42e0*/  @!P0 DMUL R20, R2, R4 ;  /* 0x0000000402148228 */ /* 0x000fd60000000000 */
.L_x_8143:
[----:B------:R-:W-:Y:S05]  /*42f0*/  BSYNC B0 ;  /* 0x0000000000007941 */ /* 0x000fea0003800000 */
.L_x_8142:
[----:B------:R-:W-:Y:S01]  /*4300*/  IMAD.MOV.U32 R4, RZ, RZ, R20 ;  /* 0x000000ffff047224 */ /* 0x000fe200078e0014 */
[----:B------:R-:W-:Y:S01]  /*4310*/  FSETP.GEU.AND P2, PT, |R21|, 6.5827683646048100446e-37, PT ;  /* 0x036000001500780b */ /* 0x000fe20003f4e200 */
[----:B------:R-:W-:Y:S01]  /*4320*/  IMAD.MOV.U32 R5, RZ, RZ, R21 ;  /* 0x000000ffff057224 */ /* 0x000fe200078e0015 */
[----:B------:R-:W-:Y:S05]  /*4330*/  BSSY B0, `(.L_x_8144) ;  /* 0x0000013000007945 */ /* 0x000fea0003800000 */
[----:B------:R-:W-:-:S08]  /*4340*/  DMUL R2, R6, R4 ;  /* 0x0000000406027228 */ /* 0x000fd00000000000 */
[----:B------:R-:W-:-:S08]  /*4350*/  DFMA R4, R2, -UR22, R4 ;  /* 0x8000001602047c2b */ /* 0x000fd00008000004 */
[----:B------:R-:W-:Y:S01]  /*4360*/  DFMA R2, R4, R6, R2 ;  /* 0x000000060402722b */ /* 0x000fe20000000002 */
[----:B------:R-:W-:-:S09]  /*4370*/  LEA R6, P1, R13, UR4, 0x3 ;  /* 0x000000040d067c11 */ /* 0x000fd2000f8218ff */
[----:B------:R-:W-:-:S05]  /*4380*/  FFMA R0, RZ, UR23, R3 ;  /* 0x00000017ff007c23 */ /* 0x000fca0008000003 */
[----:B------:R-:W-:Y:S02]  /*4390*/  FSETP.GT.AND P0, PT, |R0|, 1.469367938527859385e-39, PT ;  /* 0x001000000000780b */ /* 0x000fe40003f04200 */
[----:B------:R-:W-:-:S04]  /*43a0*/  SHF.R.S32.HI R0, RZ, 0x1f, R13 ;  /* 0x0000001fff007819 */ /* 0x000fc8000001140d */
[----:B------:R-:W-:-:S07]  /*43b0*/  LEA.HI.X R7, R13, UR8, R0, 0x3, P1 ;  /* 0x000000080d077c11 */ /* 0x000fce00088f1c00 */
        /* <DEDUP_REMOVED lines=10> */
.L_x_8145:
[----:B------:R-:W-:Y:S05]  /*4460*/  BSYNC B0 ;  /* 0x0000000000007941 */ /* 0x000fea0003800000 */
.L_x_8144:
[----:B------:R1:W-:Y:S01]  /*4470*/  STG.E.64 desc[UR16][R6.64], R2 ;  /* 0x0000000206007986 */ /* 0x0003e2000c101b10 */
[----:B------:R-:W-:-:S04]  /*4480*/  IADD3 R13, R13, UR21, RZ ;  /* 0x000000150d0d7c10 */ /* 0x000fc8000fffe0ff */
[----:B------:R-:W-:-:S13]  /*4490*/  ISETP.GE.AND P0, PT, R13, UR11, PT ;  /* 0x0000000b0d007c0c */ /* 0x000fda000bf06270 */
[----:B-1----:R-:W-:Y:S05]  /*44a0*/  @!P0 BRA `(.L_x_8146) ;  /* 0xfffffff8006c8947 */ /* 0x002fea000383ffff */
[----:B------:R-:W-:Y:S05]  /*44b0*/  EXIT ;  /* 0x000000000000794d */ /* 0x000fea0003800000 */
.L_x_8094:
[----:B01----:R-:W-:Y:S02]  /*44c0*/  IMAD.MOV.U32 R9, RZ, RZ, R5 ;  /* 0x000000ffff097224 */ /* 0x003fe400078e0005 */
[----:B------:R-:W-:Y:S02]  /*44d0*/  IMAD.MOV.U32 R8, RZ, RZ, 0x10 ;  /* 0x00000010ff087424 */ /* 0x000fe400078e00ff */
[----:B------:R-:W-:Y:S02]  /*44e0*/  IMAD.MOV.U32 R7, RZ, RZ, 0x1f ;  /* 0x0000001fff077424 */ /* 0x000fe400078e00ff */
[----:B------:R-:W-:-:S07]  /*44f0*/  IMAD.MOV.U32 R6, RZ, RZ, -0x1 ;  /* 0xffffffffff067424 */ /* 0x000fce00078e00ff */
[----:B------:R-:W-:Y:S05]  /*4500*/  WARPSYNC.COLLECTIVE R6, `(.L_x_8147) ;  /* 0x0000000006087348 */ /* 0x000fea0003c00000 */
[----:B------:R0:W1:Y:S02]  /*4510*/  SHFL.DOWN P0, R10, R9, R8, R7 ;  /* 0x08000008090a7389 */ /* 0x0000640000000007 */
[----:B01----:R-:W-:Y:S01]  /*4520*/  ENDCOLLECTIVE ;  /* 0x000000000000791b */ /* 0x003fe20003800000 */
.L_x_8147:
[----:B------:R-:W-:Y:S01]  /*4530*/  IMAD.MOV.U32 R9, RZ, RZ, R4 ;  /* 0x000000ffff097224 */ /* 0x000fe200078e0004 */
[----:B------:R-:W-:-:S07]  /*4540*/  MOV R11, R10 ;  /* 0x0000000a000b7202 */ /* 0x000fce0000000f00 */
[----:B------:R-:W-:Y:S05]  /*4550*/  WARPSYNC.COLLECTIVE R6, `(.L_x_8148) ;  /* 0x0000000006087348 */ /* 0x000fea0003c00000 */
[----:B------:R0:W1:Y:S02]  /*4560*/  SHFL.DOWN P0, R10, R9, R8, R7 ;  /* 0x08000008090a7389 */ /* 0x0000640000000007 */
[----:B01----:R-:W-:Y:S01]  /*4570*/  ENDCOLLECTIVE ;  /* 0x000000000000791b */ /* 0x003fe20003800000 */
.L_x_8148:
[----:B------:R-:W-:Y:S01]  /*4580*/  IMAD.MOV.U32 R7, RZ, RZ, R11 ;  /* 0x000000ffff077224 */ /* 0x000fe200078e000b */
[----:B------:R-:W-:Y:S01]  /*4590*/  MOV R8, 0x8 ;  /* 0x0000000800087802 */ /* 0x000fe20000000f00 */
[----:B------:R-:W-:-:S06]  /*45a0*/  IMAD.MOV.U32 R6, RZ, RZ, R10 ;  /* 0x000000ffff067224 */ /* 0x000fcc00078e000a */
[----:B------:R-:W-:Y:S01]  /*45b0*/  DSETP.GEU.AND P0, PT, R4, R6, PT ;  /* 0x000000060400722a */ /* 0x000fe20003f0e000 */
[----:B------:R-:W-:Y:S02]  /*45c0*/  IMAD.MOV.U32 R7, RZ, RZ, 0x1f ;  /* 0x0000001fff077424 */ /* 0x000fe400078e00ff */
[----:B------:R-:W-:-:S03]  /*45d0*/  IMAD.MOV.U32 R6, RZ, RZ, -0x1 ;  /* 0xffffffffff067424 */ /* 0x000fc600078e00ff */
[----:B------:R-:W-:Y:S02]  /*45e0*/  FSEL R16, R11, R5, !P0 ;  /* 0x000000050b107208 */ /* 0x000fe40004000000 */
[----:B------:R-:W-:-:S03]  /*45f0*/  FSEL R13, R10, R4, !P0 ;  /* 0x000000040a0d7208 */ /* 0x000fc60004000000 */
[----:B------:R-:W-:-:S07]  /*4600*/  IMAD.MOV.U32 R9, RZ, RZ, R16 ;  /* 0x000000ffff097224 */ /* 0x000fce00078e0010 */
[----:B------:R-:W-:Y:S05]  /*4610*/  WARPSYNC.COLLECTIVE R6, `(.L_x_8149) ;  /* 0x0000000006087348 */ /* 0x000fea0003c00000 */
[----:B------:R0:W1:Y:S02]  /*4620*/  SHFL.DOWN P0, R10, R9, R8, R7 ;  /* 0x08000008090a7389 */ /* 0x0000640000000007 */
[----:B01----:R-:W-:Y:S01]  /*4630*/  ENDCOLLECTIVE ;  /* 0x000000000000791b */ /* 0x003fe20003800000 */
.L_x_8149:
[----:B------:R-:W-:Y:S02]  /*4640*/  IMAD.MOV.U32 R9, RZ, RZ, R13 ;  /* 0x000000ffff097224 */ /* 0x000fe400078e000d */
[----:B------:R-:W-:-:S07]  /*4650*/  IMAD.MOV.U32 R5, RZ, RZ, R10 ;  /* 0x000000ffff057224 */ /* 0x000fce00078e000a */
[----:B------:R-:W-:Y:S05]  /*4660*/  WARPSYNC.COLLECTIVE R6, `(.L_x_8150) ;  /* 0x0000000006087348 */ /* 0x000fea0003c00000 */
[----:B------:R0:W1:Y:S02]  /*4670*/  SHFL.DOWN P0, R10, R9, R8, R7 ;  /* 0x08000008090a7389 */ /* 0x0000640000000007 */
[----:B01----:R-:W-:Y:S01]  /*4680*/  ENDCOLLECTIVE ;  /* 0x000000000000791b */ /* 0x003fe20003800000 */
.L_x_8150:
[----:B------:R-:W-:Y:S02]  /*4690*/  IMAD.MOV.U32 R6, RZ, RZ, R13 ;  /* 0x000000ffff067224 */ /* 0x000fe400078e000d */
[----:B------:R-:W-:Y:S02]  /*46a0*/  IMAD.MOV.U32 R7, RZ, RZ, R16 ;  /* 0x000000ffff077224 */ /* 0x000fe400078e0010 */
[----:B------:R-:W-:Y:S01]  /*46b0*/  IMAD.MOV.U32 R8, RZ, RZ, 0x4 ;  /* 0x00000004ff087424 */ /* 0x000fe200078e00ff */
[----:B------:R-:W-:-:S06]  /*46c0*/  MOV R4, R10 ;  /* 0x0000000a00047202 */ /* 0x000fcc0000000f00 */
[----:B------:R-:W-:Y:S01]  /*46d0*/  DSETP.GEU.AND P0, PT, R6, R4, PT ;  /* 0x000000040600722a */ /* 0x000fe20003f0e000 */
[----:B------:R-:W-:Y:S01]  /*46e0*/  MOV R7, 0x1f ;  /* 0x0000001f00077802 */ /* 0x000fe20000000f00 */
[----:B------:R-:W-:-:S04]  /*46f0*/  IMAD.MOV.U32 R6, RZ, RZ, -0x1 ;  /* 0xffffffffff067424 */ /* 0x000fc800078e00ff */
[----:B------:R-:W-:Y:S02]  /*4700*/  FSEL R14, R5, R16, !P0 ;  /* 0x00000010050e7208 */ /* 0x000fe40004000000 */
[----:B------:R-:W-:-:S03]  /*4710*/  FSEL R11, R4, R13, !P0 ;  /* 0x0000000d040b7208 */ /* 0x000fc60004000000 */
[----:B------:R-:W-:-:S07]  /*4720*/  IMAD.MOV.U32 R9, RZ, RZ, R14 ;  /* 0x000000ffff097224 */ /* 0x000fce00078e000e */
[----:B------:R-:W-:Y:S05]  /*4730*/  WARPSYNC.COLLECTIVE R6, `(.L_x_8151) ;  /* 0x0000000006087348 */ /* 0x000fea0003c00000 */
[----:B------:R0:W1:Y:S02]  /*4740*/  SHFL.DOWN P0, R10, R9, R8, R7 ;  /* 0x08000008090a7389 */ /* 0x0000640000000007 */
[----:B01----:R-:W-:Y:S01]  /*4750*/  ENDCOLLECTIVE ;  /* 0x000000000000791b */ /* 0x003fe20003800000 */
.L_x_8151:
[----:B------:R-:W-:Y:S02]  /*4760*/  IMAD.MOV.U32 R9, RZ, RZ, R11 ;  /* 0x000000ffff097224 */ /* 0x000fe400078e000b */
[----:B------:R-:W-:-:S07]  /*4770*/  IMAD.MOV.U32 R5, RZ, RZ, R10 ;  /* 0x000000ffff057224 */ /* 0x000fce00078e000a */
[----:B------:R-:W-:Y:S05]  /*4780*/  WARPSYNC.COLLECTIVE R6, `(.L_x_8152) ;  /* 0x0000000006087348 */ /* 0x000fea0003c00000 */
[----:B------:R0:W1:Y:S02]  /*4790*/  SHFL.DOWN P0, R10, R9, R8, R7 ;  /* 0x08000008090a7389 */ /* 0x0000640000000007 */
[----:B01----:R-:W-:Y:S01]  /*47a0*/  ENDCOLLECTIVE ;  /* 0x000000000000791b */ /* 0x003fe20003800000 */
.L_x_8152:
[----:B------:R-:W-:Y:S01]  /*47b0*/  MOV R6, R11 ;  /* 0x0000000b00067202 */ /* 0x000fe20000000f00 */
[----:B------:R-:W-:Y:S02]  /*47c0*/  IMAD.MOV.U32 R7, RZ, RZ, R14 ;  /* 0x000000ffff077224 */ /* 0x000fe400078e000e */
[----:B------:R-:W-:Y:S02]  /*47d0*/  IMAD.MOV.U32 R8, RZ, RZ, 0x2 ;  /* 0x00000002ff087424 */ /* 0x000fe400078e00ff */
[----:B------:R-:W-:-:S06]  /*47e0*/  IMAD.MOV.U32 R4, RZ, RZ, R10 ;  /* 0x000000ffff047224 */ /* 0x000fcc00078e000a */
[----:B------:R-:W-:Y:S01]  /*47f0*/  DSETP.GEU.AND P0, PT, R6, R4, PT ;  /* 0x000000040600722a */ /* 0x000fe20003f0e000 */
[----:B------:R-:W-:Y:S01]  /*4800*/  IMAD.MOV.U32 R7, RZ, RZ, 0x1f ;  /* 0x0000001fff077424 */ /* 0x000fe200078e00ff */
[----:B------:R-:W-:-:S04]  /*4810*/  MOV R6, 0xffffffff ;  /* 0xffffffff00067802 */ /* 0x000fc80000000f00 */
[----:B------:R-:W-:Y:S02]  /*4820*/  FSEL R16, R5, R14, !P0 ;  /* 0x0000000e05107208 */ /* 0x000fe40004000000 */
[----:B------:R-:W-:-:S03]  /*4830*/  FSEL R13, R4, R11, !P0 ;  /* 0x0000000b040d7208 */ /* 0x000fc60004000000 */
[----:B------:R-:W-:-:S07]  /*4840*/  IMAD.MOV.U32 R9, RZ, RZ, R16 ;  /* 0x000000ffff097224 */ /* 0x000fce00078e0010 */
[----:B------:R-:W-:Y:S05]  /*4850*/  WARPSYNC.COLLECTIVE R6, `(.L_x_8153) ;  /* 0x0000000006087348 */ /* 0x000fea0003c00000 */
[----:B------:R0:W1:Y:S02]  /*4860*/  SHFL.DOWN P0, R10, R9, R8, R7 ;  /* 0x08000008090a7389 */ /* 0x0000640000000007 */
[----:B01----:R-:W-:Y:S01]  /*4870*/  ENDCOLLECTIVE ;  /* 0x000000000000791b */ /* 0x003fe20003800000 */
.L_x_8153:
[----:B------:R-:W-:Y:S02]  /*4880*/  IMAD.MOV.U32 R9, RZ, RZ, R13 ;  /* 0x000000ffff097224 */ /* 0x000fe400078e000d */
[----:B------:R-:W-:-:S07]  /*4890*/  IMAD.MOV.U32 R5, RZ, RZ, R10 ;  /* 0x000000ffff057224 */ /* 0x000fce00078e000a */
[----:B------:R-:W-:Y:S05]  /*48a0*/  WARPSYNC.COLLECTIVE R6, `(.L_x_8154) ;  /* 0x0000000006087348 */ /* 0x000fea0003c00000 */
[----:B------:R0:W1:Y:S02]  /*48b0*/  SHFL.DOWN P0, R10, R9, R8, R7 ;  /* 0x08000008090a7389 */ /* 0x0000640000000007 */
[----:B01----:R-:W-:Y:S01]  /*48c0*/  ENDCOLLECTIVE ;  /* 0x000000000000791b */ /* 0x003fe20003800000 */
.L_x_8154:
[----:B------:R-:W-:Y:S01]  /*48d0*/  IMAD.MOV.U32 R6, RZ, RZ, R13 ;  /* 0x000000ffff067224 */ /* 0x000fe200078e000d */
[----:B------:R-:W-:Y:S01]  /*48e0*/  MOV R7, R16 ;  /* 0x0000001000077202 */ /* 0x000fe20000000f00 */
[----:B------:R-:W-:Y:S02]  /*48f0*/  IMAD.MOV.U32 R8, RZ, RZ, 0x1 ;  /* 0x00000001ff087424 */ /* 0x000fe400078e00ff */
        /* <DEDUP_REMOVED lines=10> */
.L_x_8155:
[----:B------:R-:W-:Y:S01]  /*49a0*/  IMAD.MOV.U32 R9, RZ, RZ, R11 ;  /* 0x000000ffff097224 */ /* 0x000fe200078e000b */
[----:B------:R-:W-:-:S07]  /*49b0*/  MOV R5, R10 ;  /* 0x0000000a00057202 */ /* 0x000fce0000000f00 */
[----:B------:R-:W-:Y:S05]  /*49c0*/  WARPSYNC.COLLECTIVE R6, `(.L_x_8156) ;  /* 0x0000000006087348 */ /* 0x000fea0003c00000 */
[----:B------:R0:W1:Y:S02]  /*49d0*/  SHFL.DOWN P0, R10, R9, R8, R7 ;  /* 0x08000008090a7389 */ /* 0x0000640000000007 */
[----:B01----:R-:W-:Y:S01]  /*49e0*/  ENDCOLLECTIVE ;  /* 0x000000000000791b */ /* 0x003fe20003800000 */
.L_x_8156:
[----:B------:R-:W-:Y:S01]  /*49f0*/  IMAD.MOV.U32 R4, RZ, RZ, R10 ;  /* 0x000000ffff047224 */ /* 0x000fe200078e000a */
[----:B------:R-:W-:Y:S06]  /*4a00*/  BRA `(.L_x_8157) ;  /* 0xffffffc000987947 */ /* 0x000fec000383ffff */
.L_x_8116:
[----:B------:R-:W-:Y:S01]  /*4a10*/  HFMA2.MMA R7, -RZ, RZ, 0, 1.847743988037109375e-06 ;  /* 0x0000001fff077435 */ /* 0x000fe200000001ff */
[----:B-1----:R-:W-:Y:S02]  /*4a20*/  IMAD.MOV.U32 R9, RZ, RZ, R5 ;  /* 0x000000ffff097224 */ /* 0x002fe400078e0005 */
[----:B------:R-:W-:Y:S02]  /*4a30*/  IMAD.MOV.U32 R8, RZ, RZ, 0x10 ;  /* 0x00000010ff087424 */ /* 0x000fe400078e00ff */
[----:B------:R-:W-:-:S07]  /*4a40*/  IMAD.MOV.U32 R6, RZ, RZ, -0x1 ;  /* 0xffffffffff067424 */ /* 0x000fce00078e00ff */
[----:B------:R-:W-:Y:S05]  /*4a50*/  WARPSYNC.COLLECTIVE R6, `(.L_x_8158) ;  /* 0x0000000006087348 */ /* 0x000fea0003c00000 */
[----:B------:R0:W1:Y:S02]  /*4a60*/  SHFL.DOWN P0, R10, R9, R8, R7 ;  /* 0x08000008090a7389 */ /* 0x0000640000000007 */
[----:B01----:R-:W-:Y:S01]  /*4a70*/  ENDCOLLECTIVE ;  /* 0x000000000000791b */ /* 0x003fe20003800000 */
.L_x_8158:
[----:B------:R-:W-:Y:S02]  /*4a80*/  IMAD.MOV.U32 R9, RZ, RZ, R4 ;  /* 0x000000ffff097224 */ /* 0x000fe400078e0004 */
[----:B------:R-:W-:-:S07]  /*4a90*/  IMAD.MOV.U32 R13, RZ, RZ, R10 ;  /* 0x000000ffff0d7224 */ /* 0x000fce00078e000a */
[----:B------:R-:W-:Y:S05]  /*4aa0*/  WARPSYNC.COLLECTIVE R6, `(.L_x_8159) ;  /* 0x0000000006087348 */ /* 0x000fea0003c00000 */
[----:B------:R0:W1:Y:S02]  /*4ab0*/  SHFL.DOWN P0, R10, R9, R8, R7 ;  /* 0x08000008090a7389 */ /* 0x0000640000000007 */
[----:B01----:R-:W-:Y:S01]  /*4ac0*/  ENDCOLLECTIVE ;  /* 0x000000000000791b */ /* 0x003fe20003800000 */
.L_x_8159:
[----:B------:R-:W-:Y:S02]  /*4ad0*/  IMAD.MOV.U32 R8, RZ, RZ, 0x8 ;  /* 0x00000008ff087424 */ /* 0x000fe400078e00ff */
[----:B------:R-:W-:-:S06]  /*4ae0*/  IMAD.MOV.U32 R12, RZ, RZ, R10 ;  /* 0x000000ffff0c7224 */ /* 0x000fcc00078e000a */
[----:B------:R-:W-:-:S10]  /*4af0*/  DADD R12, R4, R12 ;  /* 0x00000000040c7229 */ /* 0x000fd4000000000c */
[----:B------:R-:W-:-:S07]  /*4b00*/  MOV R9, R13 ;  /* 0x0000000d00097202 */ /* 0x000fce0000000f00 */
[----:B------:R-:W-:Y:S05]  /*4b10*/  WARPSYNC.COLLECTIVE R6, `(.L_x_8160) ;  /* 0x0000000006087348 */ /* 0x000fea0003c00000 */
[----:B------:R0:W1:Y:S02]  /*4b20*/  SHFL.DOWN P0, R10, R9, R8, R7 ;  /* 0x08000008090a7389 */ /* 0x0000640000000007 */
[----:B01----:R-:W-:Y:S01]  /*4b30*/  ENDCOLLECTIVE ;  /* 0x000000000000791b */ /* 0x003fe20003800000 */
.L_x_8160:
[----:B------:R-:W-:Y:S02]  /*4b40*/  IMAD.MOV.U32 R9, RZ, RZ, R12 ;  /* 0x000000ffff097224 */ /* 0x000fe400078e000c */
[----:B------:R-:W-:-:S07]  /*4b50*/  IMAD.MOV.U32 R15, RZ, RZ, R10 ;  /* 0x000000ffff0f7224 */ /* 0x000fce00078e000a */
[----:B------:R-:W-:Y:S05]  /*4b60*/  WARPSYNC.COLLECTIVE R6, `(.L_x_8161) ;  /* 0x0000000006087348 */ /* 0x000fea0003c00000 */
[----:B------:R0:W1:Y:S02]  /*4b70*/  SHFL.DOWN P0, R10, R9, R8, R7 ;  /* 0x08000008090a7389 */ /* 0x0000640000000007 */
[----:B01----:R-:W-:Y:S01]  /*4b80*/  ENDCOLLECTIVE ;  /* 0x000000000000791b */ /* 0x003fe20003800000 */
.L_x_8161:
[----:B------:R-:W-:Y:S02]  /*4b90*/  IMAD.MOV.U32 R8, RZ, RZ, 0x4 ;  /* 0x00000004ff087424 */ /* 0x000fe400078e00ff */
[----:B------:R-:W-:-:S06]  /*4ba0*/  IMAD.MOV.U32 R14, RZ, RZ, R10 ;  /* 0x000000ffff0e7224 */ /* 0x000fcc00078e000a */
[----:B------:R-:W-:-:S10]  /*4bb0*/  DADD R14, R12, R14 ;  /* 0x000000000c0e7229 */ /* 0x000fd4000000000e */
[----:B------:R-:W-:-:S07]  /*4bc0*/  MOV R9, R15 ;  /* 0x0000000f00097202 */ /* 0x000fce0000000f00 */
[----:B------:R-:W-:Y:S05]  /*4bd0*/  WARPSYNC.COLLECTIVE R6, `(.L_x_8162) ;  /* 0x0000000006087348 */ /* 0x000fea0003c00000 */
[----:B------:R0:W1:Y:S02]  /*4be0*/  SHFL.DOWN P0, R10, R9, R8, R7 ;  /* 0x08000008090a7389 */ /* 0x0000640000000007 */
[----:B01----:R-:W-:Y:S01]  /*4bf0*/  ENDCOLLECTIVE ;  /* 0x000000000000791b */ /* 0x003fe20003800000 */
.L_x_8162:
[----:B------:R-:W-:Y:S02]  /*4c00*/  IMAD.MOV.U32 R9, RZ, RZ, R14 ;  /* 0x000000ffff097224 */ /* 0x000fe400078e000e */
[----:B------:R-:W-:-:S07]  /*4c10*/  IMAD.MOV.U32 R17, RZ, RZ, R10 ;  /* 0x000000ffff117224 */ /* 0x000fce00078e000a */
[----:B------:R-:W-:Y:S05]  /*4c20*/  WARPSYNC.COLLECTIVE R6, `(.L_x_8163) ;  /* 0x0000000006087348 */ /* 0x000fea0003c00000 */
[----:B------:R0:W1:Y:S02]  /*4c30*/  SHFL.DOWN P0, R10, R9, R8, R7 ;  /* 0x08000008090a7389 */ /* 0x0000640000000007 */
[----:B01----:R-:W-:Y:S01]  /*4c40*/  ENDCOLLECTIVE ;  /* 0x000000000000791b */ /* 0x003fe20003800000 */
.L_x_8163:
[----:B------:R-:W-:Y:S02]  /*4c50*/  IMAD.MOV.U32 R8, RZ, RZ, 0x2 ;  /* 0x00000002ff087424 */ /* 0x000fe400078e00ff */
[----:B------:R-:W-:-:S06]  /*4c60*/  IMAD.MOV.U32 R16, RZ, RZ, R10 ;  /* 0x000000ffff107224 */ /* 0x000fcc00078e000a */
[----:B------:R-:W-:-:S10]  /*4c70*/  DADD R16, R14, R16 ;  /* 0x000000000e107229 */ /* 0x000fd40000000010 */
[----:B------:R-:W-:-:S07]  /*4c80*/  MOV R9, R17 ;  /* 0x0000001100097202 */ /* 0x000fce0000000f00 */
[----:B------:R-:W-:Y:S05]  /*4c90*/  WARPSYNC.COLLECTIVE R6, `(.L_x_8164) ;  /* 0x0000000006087348 */ /* 0x000fea0003c00000 */
[----:B------:R0:W1:Y:S02]  /*4ca0*/  SHFL.DOWN P0, R10, R9, R8, R7 ;  /* 0x08000008090a7389 */ /* 0x0000640000000007 */
[----:B01----:R-:W-:Y:S01]  /*4cb0*/  ENDCOLLECTIVE ;  /* 0x000000000000791b */ /* 0x003fe20003800000 */
.L_x_8164:
[----:B------:R-:W-:Y:S02]  /*4cc0*/  IMAD.MOV.U32 R9, RZ, RZ, R16 ;  /* 0x000000ffff097224 */ /* 0x000fe400078e0010 */
[----:B------:R-:W-:-:S07]  /*4cd0*/  IMAD.MOV.U32 R5, RZ, RZ, R10 ;  /* 0x000000ffff057224 */ /* 0x000fce00078e000a */
[----:B------:R-:W-:Y:S05]  /*4ce0*/  WARPSYNC.COLLECTIVE R6, `(.L_x_8165) ;  /* 0x0000000006087348 */ /* 0x000fea0003c00000 */
[----:B------:R0:W1:Y:S02]  /*4cf0*/  SHFL.DOWN P0, R10, R9, R8, R7 ;  /* 0x08000008090a7389 */ /* 0x0000640000000007 */
[----:B01----:R-:W-:Y:S01]  /*4d00*/  ENDCOLLECTIVE ;  /* 0x000000000000791b */ /* 0x003fe20003800000 */
.L_x_8165:
[----:B------:R-:W-:Y:S02]  /*4d10*/  IMAD.MOV.U32 R8, RZ, RZ, 0x1 ;  /* 0x00000001ff087424 */ /* 0x000fe400078e00ff */
[----:B------:R-:W-:-:S06]  /*4d20*/  IMAD.MOV.U32 R4, RZ, RZ, R10 ;  /* 0x000000ffff047224 */ /* 0x000fcc00078e000a */
[----:B------:R-:W-:-:S10]  /*4d30*/  DADD R4, R16, R4 ;  /* 0x0000000010047229 */ /* 0x000fd40000000004 */
[----:B------:R-:W-:-:S07]  /*4d40*/  MOV R9, R5 ;  /* 0x0000000500097202 */ /* 0x000fce0000000f00 */
[----:B------:R-:W-:Y:S05]  /*4d50*/  WARPSYNC.COLLECTIVE R6, `(.L_x_8166) ;  /* 0x0000000006087348 */ /* 0x000fea0003c00000 */
[----:B------:R0:W1:Y:S02]  /*4d60*/  SHFL.DOWN P0, R10, R9, R8, R7 ;  /* 0x08000008090a7389 */ /* 0x0000640000000007 */
[----:B01----:R-:W-:Y:S01]  /*4d70*/  ENDCOLLECTIVE ;  /* 0x000000000000791b */ /* 0x003fe20003800000 */
.L_x_8166:
[----:B------:R-:W-:Y:S02]  /*4d80*/  IMAD.MOV.U32 R9, RZ, RZ, R4 ;  /* 0x000000ffff097224 */ /* 0x000fe400078e0004 */
[----:B------:R-:W-:-:S07]  /*4d90*/  IMAD.MOV.U32 R3, RZ, RZ, R10 ;  /* 0x000000ffff037224 */ /* 0x000fce00078e000a */
[----:B------:R-:W-:Y:S05]  /*4da0*/  WARPSYNC.COLLECTIVE R6, `(.L_x_8167) ;  /* 0x0000000006087348 */ /* 0x000fea0003c00000 */
[----:B------:R0:W1:Y:S02]  /*4db0*/  SHFL.DOWN P0, R10, R9, R8, R7 ;  /* 0x08000008090a7389 */ /* 0x0000640000000007 */
[----:B01----:R-:W-:Y:S01]  /*4dc0*/  ENDCOLLECTIVE ;  /* 0x000000000000791b */ /* 0x003fe20003800000 */
.L_x_8167:
[----:B------:R-:W-:Y:S05]  /*4dd0*/  BRA `(.L_x_8168) ;  /* 0xffffffd4000c7947 */ /* 0x000fea000383ffff */
        .weak           $__internal_36_$__cuda_sm20_div_rn_f64_full
        .type           $__internal_36_$__cuda_sm20_div_rn_f64_full,@function
        .size           $__internal_36_$__cuda_sm20_div_rn_f64_full,(.L_x_12107 - $__internal_36_$__cuda_sm20_div_rn_f64_full)
$__internal_36_$__cuda_sm20_div_rn_f64_full:
[C---:B------:R-:W-:Y:S01]  /*4de0*/  FSETP.GEU.AND P0, PT, |R5|.reuse, 1.469367938527859385e-39, PT ;  /* 0x001000000500780b */ /* 0x040fe20003f0e200 */
[----:B------:R-:W-:Y:S01]  /*4df0*/  IMAD.MOV.U32 R19, RZ, RZ, R5 ;  /* 0x000000ffff137224 */ /* 0x000fe200078e0005 */
[----:B------:R-:W-:Y:S01]  /*4e00*/  LOP3.LUT R16, R5, 0x800fffff, RZ, 0xc0, !PT ;  /* 0x800fffff05107812 */ /* 0x000fe200078ec0ff */
[----:B------:R-:W-:Y:S01]  /*4e10*/  IMAD.MOV.U32 R8, RZ, RZ, 0x1 ;  /* 0x00000001ff087424 */ /* 0x000fe200078e00ff */
[C---:B------:R-:W-:Y:S01]  /*4e20*/  FSETP.GEU.AND P3, PT, |R21|.reuse, 1.469367938527859385e-39, PT ;  /* 0x001000001500780b */ /* 0x040fe20003f6e200 */
[----:B------:R-:W-:Y:S01]  /*4e30*/  IMAD.MOV.U32 R22, RZ, RZ, R20 ;  /* 0x000000ffff167224 */ /* 0x000fe200078e0014 */
[----:B------:R-:W-:Y:S01]  /*4e40*/  LOP3.LUT R17, R16, 0x3ff00000, RZ, 0xfc, !PT ;  /* 0x3ff0000010117812 */ /* 0x000fe200078efcff */
[----:B------:R-:W-:Y:S01]  /*4e50*/  BSSY B2, `(.L_x_8169) ;  /* 0x0000051000027945 */ /* 0x000fe20003800000 */
[----:B------:R-:W-:Y:S02]  /*4e60*/  MOV R16, R18 ;  /* 0x0000001200107202 */ /* 0x000fe40000000f00 */
[----:B------:R-:W-:-:S02]  /*4e70*/  LOP3.LUT R3, R21, 0x7ff00000, RZ, 0xc0, !PT ;  /* 0x7ff0000015037812 */ /* 0x000fc400078ec0ff */
[----:B------:R-:W-:Y:S01]  /*4e80*/  LOP3.LUT R5, R5, 0x7ff00000, RZ, 0xc0, !PT ;  /* 0x7ff0000005057812 */ /* 0x000fe200078ec0ff */
[----:B------:R-:W-:-:S03]  /*4e90*/  @!P0 DMUL R16, R18, 8.98846567431157953865e+307 ;  /* 0x7fe0000012108828 */ /* 0x000fc60000000000 */
[----:B------:R-:W-:Y:S02]  /*4ea0*/  ISETP.GE.U32.AND P2, PT, R3, R5, PT ;  /* 0x000000050300720c */ /* 0x000fe40003f46070 */
[----:B------:R-:W-:Y:S01]  /*4eb0*/  @!P3 LOP3.LUT R4, R19, 0x7ff00000, RZ, 0xc0, !PT ;  /* 0x7ff000001304b812 */ /* 0x000fe200078ec0ff */
[----:B------:R-:W0:Y:S03]  /*4ec0*/  MUFU.RCP64H R9, R17 ;  /* 0x0000001100097308 */ /* 0x000e260000001800 */
[----:B------:R-:W-:Y:S01]  /*4ed0*/  @!P3 ISETP.GE.U32.AND P4, PT, R3, R4, PT ;  /* 0x000000040300b20c */ /* 0x000fe20003f86070 */
[----:B------:R-:W-:Y:S01]  /*4ee0*/  IMAD.MOV.U32 R4, RZ, RZ, 0x1ca00000 ;  /* 0x1ca00000ff047424 */ /* 0x000fe200078e00ff */
[----:B------:R-:W-:-:S04]  /*4ef0*/  @!P0 LOP3.LUT R5, R17, 0x7ff00000, RZ, 0xc0, !PT ;  /* 0x7ff0000011058812 */ /* 0x000fc800078ec0ff */
[----:B------:R-:W-:Y:S01]  /*4f00*/  SEL R23, R4, 0x63400000, !P2 ;  /* 0x6340000004177807 */ /* 0x000fe20005000000 */
[----:B------:R-:W-:-:S03]  /*4f10*/  VIADD R30, R5, 0xffffffff ;  /* 0xffffffff051e7836 */ /* 0x000fc60000000000 */
[----:B------:R-:W-:Y:S01]  /*4f20*/  LOP3.LUT R23, R23, 0x800fffff, R21, 0xf8, !PT ;  /* 0x800fffff17177812 */ /* 0x000fe200078ef815 */
[----:B0-----:R-:W-:-:S08]  /*4f30*/  DFMA R24, R8, -R16, 1 ;  /* 0x3ff000000818742b */ /* 0x001fd00000000810 */
[----:B------:R-:W-:-:S08]  /*4f40*/  DFMA R24, R24, R24, R24 ;  /* 0x000000181818722b */ /* 0x000fd00000000018 */
[----:B------:R-:W-:Y:S01]  /*4f50*/  DFMA R24, R8, R24, R8 ;  /* 0x000000180818722b */ /* 0x000fe20000000008 */
[----:B------:R-:W-:-:S04]  /*4f60*/  @!P3 SEL R9, R4, 0x63400000, !P4 ;  /* 0x634000000409b807 */ /* 0x000fc80006000000 */
[----:B------:R-:W-:-:S03]  /*4f70*/  @!P3 LOP3.LUT R26, R9, 0x80000000, R21, 0xf8, !PT ;  /* 0x80000000091ab812 */ /* 0x000fc600078ef815 */
[----:B------:R-:W-:Y:S01]  /*4f80*/  DFMA R8, R24, -R16, 1 ;  /* 0x3ff000001808742b */ /* 0x000fe20000000810 */
[----:B------:R-:W-:Y:S01]  /*4f90*/  @!P3 LOP3.LUT R27, R26, 0x100000, RZ, 0xfc, !PT ;  /* 0x001000001a1bb812 */ /* 0x000fe200078efcff */
[----:B------:R-:W-:-:S06]  /*4fa0*/  @!P3 IMAD.MOV.U32 R26, RZ, RZ, RZ ;  /* 0x000000ffff1ab224 */ /* 0x000fcc00078e00ff */
[----:B------:R-:W-:Y:S02]  /*4fb0*/  DFMA R24, R24, R8, R24 ;  /* 0x000000081818722b */ /* 0x000fe40000000018 */
[----:B------:R-:W-:Y:S01]  /*4fc0*/  @!P3 DFMA R22, R22, 2, -R26 ;  /* 0x400000001616b82b */ /* 0x000fe2000000081a */
[----:B------:R-:W-:-:S07]  /*4fd0*/  MOV R8, R3 ;  /* 0x0000000300087202 */ /* 0x000fce0000000f00 */
[----:B------:R-:W-:Y:S02]  /*4fe0*/  DMUL R26, R24, R22 ;  /* 0x00000016181a7228 */ /* 0x000fe40000000000 */
[----:B------:R-:W-:-:S05]  /*4ff0*/  @!P3 LOP3.LUT R8, R23, 0x7ff00000, RZ, 0xc0, !PT ;  /* 0x7ff000001708b812 */ /* 0x000fca00078ec0ff */
[----:B------:R-:W-:Y:S01]  /*5000*/  VIADD R9, R8, 0xffffffff ;  /* 0xffffffff08097836 */ /* 0x000fe20000000000 */
[----:B------:R-:W-:-:S04]  /*5010*/  DFMA R28, R26, -R16, R22 ;  /* 0x800000101a1c722b */ /* 0x000fc80000000016 */
[----:B------:R-:W-:-:S04]  /*5020*/  ISETP.GT.U32.AND P0, PT, R9, 0x7feffffe, PT ;  /* 0x7feffffe0900780c */ /* 0x000fc80003f04070 */
        /* <DEDUP_REMOVED lines=8> */
[----:B------:R-:W-:Y:S01]  /*50b0*/  IMAD.IADD R3, R3, 0x1, -R4 ;  /* 0x0000000103037824 */ /* 0x000fe200078e0a04 */
[----:B------:R-:W-:-:S03]  /*50c0*/  MOV R4, RZ ;  /* 0x000000ff00047202 */ /* 0x000fc60000000f00 */
        /* <DEDUP_REMOVED lines=20> */
.L_x_8170:
[----:B------:R-:W-:-:S14]  /*5210*/  DSETP.NAN.AND P0, PT, R20, R20, PT ;  /* 0x000000141400722a */ /* 0x000fdc0003f08000 */
[----:B------:R-:W-:Y:S05]  /*5220*/  @P0 BRA `(.L_x_8172) ;  /* 0x0000000000440947 */ /* 0x000fea0003800000 */
[----:B------:R-:W-:-:S14]  /*5230*/  DSETP.NAN.AND P0, PT, R18, R18, PT ;  /* 0x000000121200722a */ /* 0x000fdc0003f08000 */
[----:B------:R-:W-:Y:S05]  /*5240*/  @P0 BRA `(.L_x_8173) ;  /* 0x0000000000300947 */ /* 0x000fea0003800000 */
[----:B------:R-:W-:Y:S01]  /*5250*/  ISETP.NE.AND P0, PT, R8, R5, PT ;  /* 0x000000050800720c */ /* 0x000fe20003f05270 */
[----:B------:R-:W-:Y:S01]  /*5260*/  IMAD.MOV.U32 R24, RZ, RZ, 0x0 ;  /* 0x00000000ff187424 */ /* 0x000fe200078e00ff */
        /* <DEDUP_REMOVED lines=10> */
.L_x_8173:
[----:B------:R-:W-:Y:S01]  /*5310*/  LOP3.LUT R25, R19, 0x80000, RZ, 0xfc, !PT ;  /* 0x0008000013197812 */ /* 0x000fe200078efcff */
[----:B------:R-:W-:Y:S01]  /*5320*/  IMAD.MOV.U32 R24, RZ, RZ, R18 ;  /* 0x000000ffff187224 */ /* 0x000fe200078e0012 */
[----:B------:R-:W-:Y:S06]  /*5330*/  BRA `(.L_x_8171) ;  /* 0x0000000000087947 */ /* 0x000fec0003800000 */
.L_x_8172:
[----:B------:R-:W-:Y:S02]  /*5340*/  LOP3.LUT R25, R21, 0x80000, RZ, 0xfc, !PT ;  /* 0x0008000015197812 */ /* 0x000fe400078efcff */
[----:B------:R-:W-:-:S07]  /*5350*/  MOV R24, R20 ;  /* 0x0000001400187202 */ /* 0x000fce0000000f00 */
.L_x_8171:
[----:B------:R-:W-:Y:S05]  /*5360*/  BSYNC B2 ;  /* 0x0000000000027941 */ /* 0x000fea0003800000 */
.L_x_8169:
[----:B------:R-:W-:Y:S02]  /*5370*/  IMAD.MOV.U32 R3, RZ, RZ, 0x0 ;  /* 0x00000000ff037424 */ /* 0x000fe400078e00ff */
[----:B------:R-:W-:Y:S02]  /*5380*/  IMAD.MOV.U32 R4, RZ, RZ, R24 ;  /* 0x000000ffff047224 */ /* 0x000fe400078e0018 */
[----:B------:R-:W-:Y:S01]  /*5390*/  IMAD.MOV.U32 R5, RZ, RZ, R25 ;  /* 0x000000ffff057224 */ /* 0x000fe200078e0019 */
[----:B------:R-:W-:Y:S06]  /*53a0*/  RET.REL.NODEC R2 `(_ZN2at6native43_GLOBAL__N__9ae7fba5_10_SoftMax_cu_9f978f6319cunn_SoftMaxForwardILi2EdddNS1_22SoftMaxForwardEpilogueEEEvPT2_PKT0_i) ;  /* 0xffffffac02147950 */ /* 0x000fec0003c3ffff */
.L_x_8174:
        /* <DEDUP_REMOVED lines=13> */
.L_x_12107:


//--------------------- .text._ZN2at6native43_GLOBAL__N__9ae7fba5_10_SoftMax_cu_9f978f6323cunn_SoftMaxForwardSmemILi2EdddNS1_22SoftMaxForwardEpilogueElEEvPT2_PKT0_T4_ --------------------------
	.section	.text._ZN2at6native43_GLOBAL__N__9ae7fba5_10_SoftMax_cu_9f978f6323cunn_SoftMaxForwardSmemILi2EdddNS1_22SoftMaxForwardEpilogueElEEvPT2_PKT0_T4_,"ax",@progbits
	.align	128
.text._ZN2at6native43_GLOBAL__N__9ae7fba5_10_SoftMax_cu_9f978f6323cunn_SoftMaxForwardSmemILi2EdddNS1_22SoftMaxForwardEpilogueElEEvPT2_PKT0_T4_:
        .type           _ZN2at6native43_GLOBAL__N__9ae7fba5_10_SoftMax_cu_9f978f6323cunn_SoftMaxForwardSmemILi2EdddNS1_22SoftMaxForwardEpilogueElEEvPT2_PKT0_T4_,@function
        .size           _ZN2at6native43_GLOBAL__N__9ae7fba5_10_SoftMax_cu_9f978f6323cunn_SoftMaxForwardSmemILi2EdddNS1_22SoftMaxForwardEpilogueElEEvPT2_PKT0_T4_,(.L_x_12109 - _ZN2at6native43_GLOBAL__N__9ae7fba5_10_SoftMax_cu_9f978f6323cunn_SoftMaxForwardSmemILi2EdddNS1_22SoftMaxForwardEpilogueElEEvPT2_PKT0_T4_)
        .other          _ZN2at6native43_GLOBAL__N__9ae7fba5_10_SoftMax_cu_9f978f6323cunn_SoftMaxForwardSmemILi2EdddNS1_22SoftMaxForwardEpilogueElEEvPT2_PKT0_T4_,@"STO_CUDA_ENTRY STV_DEFAULT"
_ZN2at6native43_GLOBAL__N__9ae7fba5_10_SoftMax_cu_9f978f6323cunn_SoftMaxForwardSmemILi2EdddNS1_22SoftMaxForwardEpilogueElEEvPT2_PKT0_T4_:
[----:B------:R-:W-:Y:S01]  /*0000*/  LDC R1, c[0x0][0x28] ;  /* 0x00000a00ff017b82 */ /* 0x000fe20000000800 */
[----:B------:R-:W0:Y:S01]  /*0010*/  S2R R0, SR_TID.X ;  /* 0x0000000000007919 */ /* 0x000e220000002100 */
[----:B------:R-:W-:Y:S01]  /*0020*/  ULDC.64 UR4, c[0x0][0x220] ;  /* 0x0000880000047ab9 */ /* 0x000fe20000000a00 */
[----:B------:R-:W-:Y:S01]  /*0030*/  ULDC.64 UR8, c[0x0][0x208] ;  /* 0x0000820000087ab9 */ /* 0x000fe20000000a00 */
[----:B------:R-:W-:Y:S01]  /*0040*/  IMAD.U32 R11, RZ, RZ, UR4 ;  /* 0x00000004ff0b7e24 */ /* 0x000fe2000f8e00ff */
[----:B------:R-:W-:Y:S01]  /*0050*/  BSSY B0, `(.L_x_8175) ;  /* 0x0000034000007945 */ /* 0x000fe20003800000 */
[----:B------:R-:W-:Y:S02]  /*0060*/  IMAD.U32 R10, RZ, RZ, UR5 ;  /* 0x00000005ff0a7e24 */ /* 0x000fe4000f8e00ff */
[----:B------:R-:W-:Y:S02]  /*0070*/  IMAD.MOV.U32 R8, RZ, RZ, -0x1 ;  /* 0xffffffffff087424 */ /* 0x000fe400078e00ff */
[----:B------:R-:W-:-:S02]  /*0080*/  IMAD.MOV.U32 R9, RZ, RZ, -0x100001 ;  /* 0xffefffffff097424 */ /* 0x000fc400078e00ff */
[----:B0-----:R-:W-:-:S03]  /*0090*/  IMAD.WIDE.U32 R2, R0, 0x2, RZ ;  /* 0x0000000200027825 */ /* 0x001fc600078e00ff */
[----:B------:R-:W-:-:S04]  /*00a0*/  ISETP.GE.U32.AND P0, PT, R2, R11, PT ;  /* 0x0000000b0200720c */ /* 0x000fc80003f06070 */
[----:B------:R-:W-:Y:S01]  /*00b0*/  ISETP.GE.AND.EX P0, PT, R3, R10, PT, P0 ;  /* 0x0000000a0300720c */ /* 0x000fe20003f06300 */
[----:B------:R-:W-:-:S12]  /*00c0*/  IMAD.MOV.U32 R3, RZ, RZ, RZ ;  /* 0x000000ffff037224 */ /* 0x000fd800078e00ff */
[----:B------:R-:W-:Y:S05]  /*00d0*/  @P0 BRA `(.L_x_8176) ;  /* 0x0000000000ac0947 */ /* 0x000fea0003800000 */
[----:B------:R-:W0:Y:S01]  /*00e0*/  S2UR UR4, SR_CTAID.X ;  /* 0x00000000000479c3 */ /* 0x000e220000002500 */
[----:B------:R-:W1:Y:S01]  /*00f0*/  S2R R7, SR_CgaCtaId ;  /* 0x0000000000077919 */ /* 0x000e620000008800 */
[----:B------:R-:W-:Y:S01]  /*0100*/  MOV R2, 0x400 ;  /* 0x0000040000027802 */ /* 0x000fe20000000f00 */
[----:B------:R-:W-:Y:S01]  /*0110*/  IMAD.MOV.U32 R16, RZ, RZ, R3 ;  /* 0x000000ffff107224 */ /* 0x000fe200078e0003 */
[----:B------:R-:W-:Y:S01]  /*0120*/  MOV R15, R0 ;  /* 0x00000000000f7202 */ /* 0x000fe20000000f00 */
[----:B------:R-:W-:Y:S02]  /*0130*/  IMAD.MOV.U32 R8, RZ, RZ, -0x1 ;  /* 0xffffffffff087424 */ /* 0x000fe400078e00ff */
[----:B------:R-:W-:Y:S01]  /*0140*/  IMAD.MOV.U32 R9, RZ, RZ, -0x100001 ;  /* 0xffefffffff097424 */ /* 0x000fe200078e00ff */
[----:B------:R-:W2:Y:S01]  /*0150*/  LDC R12, c[0x0][RZ] ;  /* 0x00000000ff0c7b82 */ /* 0x000ea20000000800 */
[----:B0-----:R-:W-:Y:S02]  /*0160*/  IMAD R17, R10, UR4, RZ ;  /* 0x000000040a117c24 */ /* 0x001fe4000f8e02ff */
[----:B------:R-:W-:Y:S01]  /*0170*/  IMAD.WIDE.U32 R4, R11, UR4, RZ ;  /* 0x000000040b047c25 */ /* 0x000fe2000f8e00ff */
[----:B------:R-:W-:-:S03]  /*0180*/  ULDC.64 UR4, c[0x0][0x218] ;  /* 0x0000860000047ab9 */ /* 0x000fc60000000a00 */
[----:B------:R-:W-:Y:S01]  /*0190*/  IMAD.IADD R17, R5, 0x1, R17 ;  /* 0x0000000105117824 */ /* 0x000fe200078e0211 */
[C---:B------:R-:W-:Y:S02]  /*01a0*/  LEA R18, P1, R4.reuse, UR4, 0x3 ;  /* 0x0000000404127c11 */ /* 0x040fe4000f8218ff */
[----:B-1----:R-:W-:Y:S02]  /*01b0*/  LEA R2, R7, R2, 0x18 ;  /* 0x0000000207027211 */ /* 0x002fe400078ec0ff */
[----:B------:R-:W-:-:S09]  /*01c0*/  LEA.HI.X R17, R4, UR5, R17, 0x3, P1 ;  /* 0x0000000504117c11 */ /* 0x000fd200088f1c11 */
.L_x_8177:
[----:B------:R-:W-:-:S04]  /*01d0*/  LEA R4, P1, R15, R18, 0x4 ;  /* 0x000000120f047211 */ /* 0x000fc800078220ff */
[----:B------:R-:W-:-:S06]  /*01e0*/  LEA.HI.X R5, R15, R17, R16, 0x4, P1 ;  /* 0x000000110f057211 */ /* 0x000fcc00008f2410 */
[----:B------:R-:W3:Y:S01]  /*01f0*/  LDG.E.128 R4, desc[UR8][R4.64] ;  /* 0x0000000804047981 */ /* 0x000ee2000c1e1d00 */
[----:B------:R-:W-:Y:S02]  /*0200*/  IMAD.MOV.U32 R13, RZ, RZ, R8 ;  /* 0x000000ffff0d7224 */ /* 0x000fe400078e0008 */
[----:B------:R-:W-:Y:S01]  /*0210*/  IMAD.MOV.U32 R19, RZ, RZ, R9 ;  /* 0x000000ffff137224 */ /* 0x000fe200078e0009 */
[----:B---3--:R-:W-:Y:S01]  /*0220*/  DSETP.MAX.AND P2, P3, R4, R8, PT ;  /* 0x000000080400722a */ /* 0x008fe20003b4f000 */
[----:B------:R-:W-:Y:S01]  /*0230*/  IMAD.MOV.U32 R8, RZ, RZ, R5 ;  /* 0x000000ffff087224 */ /* 0x000fe200078e0005 */
[----:B------:R-:W-:Y:S02]  /*0240*/  LEA R9, R15, R2, 0x4 ;  /* 0x000000020f097211 */ /* 0x000fe400078e20ff */
[----:B--2---:R-:W-:Y:S02]  /*0250*/  IADD3 R15, P1, R12, R15, RZ ;  /* 0x0000000f0c0f7210 */ /* 0x004fe40007f3e0ff */
[----:B------:R-:W-:Y:S01]  /*0260*/  FSEL R21, R8, R19, P2 ;  /* 0x0000001308157208 */ /* 0x000fe20001000000 */
[----:B------:R-:W-:Y:S01]  /*0270*/  IMAD.MOV.U32 R8, RZ, RZ, R4 ;  /* 0x000000ffff087224 */ /* 0x000fe200078e0004 */
[----:B------:R0:W-:Y:S01]  /*0280*/  STS.128 [R9], R4 ;  /* 0x0000000409007388 */ /* 0x0001e20000000c00 */
[----:B------:R-:W-:-:S02]  /*0290*/  IMAD.X R16, RZ, RZ, R16, P1 ;  /* 0x000000ffff107224 */ /* 0x000fc400008e0610 */
[----:B------:R-:W-:Y:S01]  /*02a0*/  IMAD.SHL.U32 R14, R15, 0x2, RZ ;  /* 0x000000020f0e7824 */ /* 0x000fe200078e00ff */
[----:B------:R-:W-:Y:S02]  /*02b0*/  SEL R8, R8, R13, P2 ;  /* 0x0000000d08087207 */ /* 0x000fe40001000000 */
[----:B------:R-:W-:Y:S02]  /*02c0*/  @P3 LOP3.LUT R21, R19, 0x80000, RZ, 0xfc, !PT ;  /* 0x0008000013153812 */ /* 0x000fe400078efcff */
[----:B------:R-:W-:Y:S02]  /*02d0*/  ISETP.GE.U32.AND P1, PT, R14, R11, PT ;  /* 0x0000000b0e00720c */ /* 0x000fe40003f26070 */
[----:B------:R-:W-:-:S04]  /*02e0*/  SHF.L.U64.HI R13, R15, 0x1, R16 ;  /* 0x000000010f0d7819 */ /* 0x000fc80000010210 */
[----:B------:R-:W-:Y:S01]  /*02f0*/  ISETP.GE.AND.EX P1, PT, R13, R10, PT, P1 ;  /* 0x0000000a0d00720c */ /* 0x000fe20003f26310 */
[----:B0-----:R-:W-:Y:S01]  /*0300*/  IMAD.MOV.U32 R9, RZ, RZ, R21 ;  /* 0x000000ffff097224 */ /* 0x001fe200078e0015 */
[----:B------:R-:W-:-:S03]  /*0310*/  MOV R13, R7 ;  /* 0x00000007000d7202 */ /* 0x000fc60000000f00 */
[----:B------:R-:W-:Y:S02]  /*0320*/  IMAD.MOV.U32 R14, RZ, RZ, R9 ;  /* 0x000000ffff0e7224 */ /* 0x000fe400078e0009 */
[----:B------:R-:W-:-:S06]  /*0330*/  DSETP.MAX.AND P2, P3, R6, R8, PT ;  /* 0x000000080600722a */ /* 0x000fcc0003b4f000 */
[----:B------:R-:W-:Y:S02]  /*0340*/  FSEL R13, R13, R14, P2 ;  /* 0x0000000e0d0d7208 */ /* 0x000fe40001000000 */
[----:B------:R-:W-:-:S06]  /*0350*/  SEL R8, R6, R8, P2 ;  /* 0x0000000806087207 */ /* 0x000fcc0001000000 */
[----:B------:R-:W-:-:S05]  /*0360*/  @P3 LOP3.LUT R13, R14, 0x80000, RZ, 0xfc, !PT ;  /* 0x000800000e0d3812 */ /* 0x000fca00078efcff */
[----:B------:R-:W-:Y:S01]  /*0370*/  IMAD.MOV.U32 R9, RZ, RZ, R13 ;  /* 0x000000ffff097224 */ /* 0x000fe200078e000d */
[----:B------:R-:W-:Y:S06]  /*0380*/  @!P1 BRA `(.L_x_8177) ;  /* 0xfffffffc00909947 */ /* 0x000fec000383ffff */
.L_x_8176:
[----:B------:R-:W-:Y:S05]  /*0390*/  BSYNC B0 ;  /* 0x0000000000007941 */ /* 0x000fea0003800000 */
.L_x_8175:
[----:B------:R-:W-:Y:S01]  /*03a0*/  SHFL.DOWN PT, R5, R9, 0x10, 0x1f ;  /* 0x0a001f0009057f89 */ /* 0x000fe200000e0000 */
[----:B------:R-:W0:Y:S01]  /*03b0*/  S2UR UR5, SR_CgaCtaId ;  /* 0x00000000000579c3 */ /* 0x000e220000008800 */
[----:B------:R-:W-:Y:S01]  /*03c0*/  UMOV UR4, 0x400 ;  /* 0x0000040000047882 */ /* 0x000fe20000000000 */
[----:B------:R-:W-:Y:S01]  /*03d0*/  ULDC UR7, c[0x0][0x0] ;  /* 0x0000000000077ab9 */ /* 0x000fe20000000800 */
[----:B------:R-:W1:Y:S01]  /*03e0*/  SHFL.DOWN PT, R4, R8, 0x10, 0x1f ;  /* 0x0a001f0008047f89 */ /* 0x000e6200000e0000 */
[----:B------:R-:W-:Y:S01]  /*03f0*/  USHF.R.U32.HI UR6, URZ, 0x5, UR7 ;  /* 0x000000053f067899 */ /* 0x000fe20008011607 */
[----:B------:R-:W-:Y:S03]  /*0400*/  BSSY B0, `(.L_x_8178) ;  /* 0x0000047000007945 */ /* 0x000fe60003800000 */
[----:B------:R-:W-:Y:S02]  /*0410*/  BAR.SYNC.DEFER_BLOCKING 0x0 ;  /* 0x0000000000007b1d */ /* 0x000fe40000010000 */
[----:B------:R-:W-:Y:S01]  /*0420*/  ISETP.GE.AND P2, PT, R0, UR6, PT ;  /* 0x0000000600007c0c */ /* 0x000fe2000bf46270 */
[----:B0-----:R-:W-:-:S03]  /*0430*/  ULEA UR4, UR5, UR4, 0x18 ;  /* 0x0000000405047291 */ /* 0x001fc6000f8ec03f */
[----:B-1----:R-:W-:-:S06]  /*0440*/  DSETP.GEU.AND P1, PT, R8, R4, PT ;  /* 0x000000040800722a */ /* 0x002fcc0003f2e000 */
[----:B------:R-:W-:Y:S02]  /*0450*/  FSEL R7, R5, R9, !P1 ;  /* 0x0000000905077208 */ /* 0x000fe40004800000 */
[----:B------:R-:W-:-:S03]  /*0460*/  FSEL R6, R4, R8, !P1 ;  /* 0x0000000804067208 */ /* 0x000fc60004800000 */
[----:B------:R-:W-:Y:S04]  /*0470*/  SHFL.DOWN PT, R5, R7, 0x8, 0x1f ;  /* 0x09001f0007057f89 */ /* 0x000fe800000e0000 */
[----:B------:R-:W0:Y:S02]  /*0480*/  SHFL.DOWN PT, R4, R6, 0x8, 0x1f ;  /* 0x09001f0006047f89 */ /* 0x000e2400000e0000 */
[----:B0-----:R-:W-:-:S06]  /*0490*/  DSETP.GEU.AND P1, PT, R6, R4, PT ;  /* 0x000000040600722a */ /* 0x001fcc0003f2e000 */
[----:B------:R-:W-:Y:S02]  /*04a0*/  FSEL R13, R5, R7, !P1 ;  /* 0x00000007050d7208 */ /* 0x000fe40004800000 */
[----:B------:R-:W-:Y:S02]  /*04b0*/  FSEL R12, R4, R6, !P1 ;  /* 0x00000006040c7208 */ /* 0x000fe40004800000 */
[----:B------:R-:W-:Y:S01]  /*04c0*/  SHF.R.S32.HI R7, RZ, 0x1f, R0 ;  /* 0x0000001fff077819 */ /* 0x000fe20000011400 */
[----:B------:R-:W-:Y:S01]  /*04d0*/  SHFL.DOWN PT, R5, R13, 0x4, 0x1f ;  /* 0x08801f000d057f89 */ /* 0x000fe200000e0000 */
[----:B------:R-:W-:Y:S02]  /*04e0*/  LEA R6, R11, UR4, 0x3 ;  /* 0x000000040b067c11 */ /* 0x000fe4000f8e18ff */
[----:B------:R-:W-:Y:S01]  /*04f0*/  LEA.HI R2, R7, R0, RZ, 0x5 ;  /* 0x0000000007027211 */ /* 0x000fe200078f28ff */
[----:B------:R-:W0:Y:S03]  /*0500*/  SHFL.DOWN PT, R4, R12, 0x4, 0x1f ;  /* 0x08801f000c047f89 */ /* 0x000e2600000e0000 */
[----:B------:R-:W-:Y:S01]  /*0510*/  LOP3.LUT R7, R2, 0xffffffe0, RZ, 0xc0, !PT ;  /* 0xffffffe002077812 */ /* 0x000fe200078ec0ff */
[----:B0-----:R-:W-:-:S06]  /*0520*/  DSETP.GEU.AND P1, PT, R12, R4, PT ;  /* 0x000000040c00722a */ /* 0x001fcc0003f2e000 */
[----:B------:R-:W-:Y:S01]  /*0530*/  FSEL R9, R5, R13, !P1 ;  /* 0x0000000d05097208 */ /* 0x000fe20004800000 */
[----:B------:R-:W-:Y:S01]  /*0540*/  IMAD.IADD R13, R0, 0x1, -R7 ;  /* 0x00000001000d7824 */ /* 0x000fe200078e0a07 */
[----:B------:R-:W-:Y:S01]  /*0550*/  FSEL R8, R4, R12, !P1 ;  /* 0x0000000c04087208 */ /* 0x000fe20004800000 */
[----:B------:R-:W-:Y:S02]  /*0560*/  VIADD R12, R0, 0x1f ;  /* 0x0000001f000c7836 */ /* 0x000fe40000000000 */
[----:B------:R-:W-:Y:S04]  /*0570*/  SHFL.DOWN PT, R5, R9, 0x2, 0x1f ;  /* 0x08401f0009057f89 */ /* 0x000fe800000e0000 */
[----:B------:R-:W0:Y:S02]  /*0580*/  SHFL.DOWN PT, R4, R8, 0x2, 0x1f ;  /* 0x08401f0008047f89 */ /* 0x000e2400000e0000 */
[----:B0-----:R-:W-:-:S06]  /*0590*/  DSETP.GEU.AND P1, PT, R8, R4, PT ;  /* 0x000000040800722a */ /* 0x001fcc0003f2e000 */
[----:B------:R-:W-:Y:S02]  /*05a0*/  FSEL R15, R5, R9, !P1 ;  /* 0x00000009050f7208 */ /* 0x000fe40004800000 */
[----:B------:R-:W-:Y:S02]  /*05b0*/  FSEL R14, R4, R8, !P1 ;  /* 0x00000008040e7208 */ /* 0x000fe40004800000 */
[C---:B------:R-:W-:Y:S01]  /*05c0*/  ISETP.NE.AND P1, PT, R13.reuse, RZ, PT ;  /* 0x000000ff0d00720c */ /* 0x040fe20003f25270 */
[----:B------:R-:W-:Y:S04]  /*05d0*/  SHFL.DOWN PT, R5, R15, 0x1, 0x1f ;  /* 0x08201f000f057f89 */ /* 0x000fe800000e0000 */
[----:B------:R-:W0:Y:S08]  /*05e0*/  SHFL.DOWN PT, R4, R14, 0x1, 0x1f ;  /* 0x08201f000e047f89 */ /* 0x000e3000000e0000 */
[----:B------:R-:W-:Y:S01]  /*05f0*/  @!P1 SHF.R.S32.HI R7, RZ, 0x5, R2 ;  /* 0x00000005ff079819 */ /* 0x000fe20000011402 */
[----:B------:R-:W-:-:S04]  /*0600*/  IMAD R2, R13, 0x8, R6 ;  /* 0x000000080d027824 */ /* 0x000fc800078e0206 */
[----:B------:R-:W-:Y:S01]  /*0610*/  @!P1 IMAD R7, R7, 0x8, R6 ;  /* 0x0000000807079824 */ /* 0x000fe200078e0206 */
[----:B0-----:R-:W-:-:S06]  /*0620*/  DSETP.GEU.AND P3, PT, R14, R4, PT ;  /* 0x000000040e00722a */ /* 0x001fcc0003f6e000 */
[----:B------:R-:W-:Y:S01]  /*0630*/  FSEL R8, R4, R14, !P3 ;  /* 0x0000000e04087208 */ /* 0x000fe20005800000 */
[----:B------:R-:W-:Y:S01]  /*0640*/  IMAD.MOV.U32 R4, RZ, RZ, -0x1 ;  /* 0xffffffffff047424 */ /* 0x000fe200078e00ff */
[----:B------:R-:W-:Y:S02]  /*0650*/  FSEL R9, R5, R15, !P3 ;  /* 0x0000000f05097208 */ /* 0x000fe40005800000 */
[----:B------:R-:W-:Y:S02]  /*0660*/  MOV R5, 0xffefffff ;  /* 0xffefffff00057802 */ /* 0x000fe40000000f00 */
[----:B------:R-:W-:Y:S01]  /*0670*/  ISETP.GT.U32.AND P3, PT, R12, 0x3e, PT ;  /* 0x0000003e0c00780c */ /* 0x000fe20003f64070 */
[----:B------:R0:W-:Y:S01]  /*0680*/  @!P1 STS.64 [R7], R8 ;  /* 0x0000000807009388 */ /* 0x0001e20000000a00 */
[----:B------:R-:W-:Y:S06]  /*0690*/  BAR.SYNC.DEFER_BLOCKING 0x0 ;  /* 0x0000000000007b1d */ /* 0x000fec0000010000 */
[----:B------:R0:W1:Y:S05]  /*06a0*/  @!P2 LDS.64 R4, [R2] ;  /* 0x000000000204a984 */ /* 0x00006a0000000a00 */
[----:B0-----:R-:W-:Y:S05]  /*06b0*/  @P3 BRA `(.L_x_8179) ;  /* 0x00000000006c3947 */ /* 0x001fea0003800000 */
[----:B------:R-:W-:-:S03]  /*06c0*/  UMOV UR5, 0xffffffff ;  /* 0xffffffff00057882 */ /* 0x000fc60000000000 */
[----:B------:R-:W-:Y:S05]  /*06d0*/  BRA.DIV UR5, `(.L_x_8180) ;  /* 0x0000001605ec7947 */ /* 0x000fea000b800000 */
[----:B-1----:R-:W-:Y:S04]  /*06e0*/  SHFL.DOWN PT, R9, R5, 0x10, 0x1f ;  /* 0x0a001f0005097f89 */ /* 0x002fe800000e0000 */
        /* <DEDUP_REMOVED lines=19> */
[----:B------:R0:W1:Y:S04]  /*0820*/  SHFL.DOWN PT, R5, R9, 0x1, 0x1f ;  /* 0x08201f0009057f89 */ /* 0x00006800000e0000 */
[----:B------:R0:W2:Y:S02]  /*0830*/  SHFL.DOWN PT, R4, R8, 0x1, 0x1f ;  /* 0x08201f0008047f89 */ /* 0x0000a400000e0000 */
.L_x_8209:
[----:B-12---:R-:W-:-:S06]  /*0840*/  DSETP.GEU.AND P4, PT, R8, R4, PT ;  /* 0x000000040800722a */ /* 0x006fcc0003f8e000 */
[----:B------:R-:W-:Y:S02]  /*0850*/  FSEL R4, R4, R8, !P4 ;  /* 0x0000000804047208 */ /* 0x000fe40006000000 */
[----:B------:R-:W-:-:S07]  /*0860*/  FSEL R5, R5, R9, !P4 ;  /* 0x0000000905057208 */ /* 0x000fce0006000000 */
.L_x_8179:
[----:B------:R-:W-:Y:S05]  /*0870*/  BSYNC B0 ;  /* 0x0000000000007941 */ /* 0x000fea0003800000 */
.L_x_8178:
[----:B------:R-:W-:Y:S01]  /*0880*/  ISETP.NE.AND P4, PT, R0, RZ, PT ;  /* 0x000000ff0000720c */ /* 0x000fe20003f85270 */
[----:B------:R-:W-:-:S12]  /*0890*/  WARPSYNC.ALL ;  /* 0x0000000000007948 */ /* 0x000fd80003800000 */
[----:B-1----:R1:W-:Y:S01]  /*08a0*/  @!P4 STS.64 [R6], R4 ;  /* 0x000000040600c388 */ /* 0x0023e20000000a00 */
[----:B------:R-:W-:Y:S01]  /*08b0*/  BAR.SYNC.DEFER_BLOCKING 0x0 ;  /* 0x0000000000007b1d */ /* 0x000fe20000010000 */
[----:B-1----:R-:W-:-:S05]  /*08c0*/  CS2R R4, SRZ ;  /* 0x0000000000047805 */ /* 0x002fca000001ff00 */
[----:B------:R-:W-:Y:S01]  /*08d0*/  ULDC.64 UR10, c[0x0][0x220] ;  /* 0x00008800000a7ab9 */ /* 0x000fe20000000a00 */
[----:B------:R-:W-:Y:S01]  /*08e0*/  BSSY B0, `(.L_x_8181) ;  /* 0x0000072000007945 */ /* 0x000fe20003800000 */
[----:B0-----:R0:W1:Y:S03]  /*08f0*/  LDS.64 R8, [R6] ;  /* 0x0000000006087984 */ /* 0x0010660000000a00 */
[----:B------:R-:W-:Y:S05]  /*0900*/  @P0 BRA `(.L_x_8182) ;  /* 0x0000000400bc0947 */ /* 0x000fea0003800000 */
[----:B------:R-:W-:-:S07]  /*0910*/  CS2R R4, SRZ ;  /* 0x0000000000047805 */ /* 0x000fce000001ff00 */
.L_x_8187:
[----:B------:R-:W-:Y:S01]  /*0920*/  LEA R14, R0, UR4, 0x4 ;  /* 0x00000004000e7c11 */ /* 0x000fe2000f8e20ff */
[----:B------:R-:W-:Y:S01]  /*0930*/  IMAD.MOV.U32 R10, RZ, RZ, 0x652b82fe ;  /* 0x652b82feff0a7424 */ /* 0x000fe200078e00ff */
[----:B------:R-:W-:Y:S01]  /*0940*/  MOV R17, 0x3fe62e42 ;  /* 0x3fe62e4200117802 */ /* 0x000fe20000000f00 */
[----:B------:R-:W-:Y:S01]  /*0950*/  IMAD.MOV.U32 R11, RZ, RZ, 0x3ff71547 ;  /* 0x3ff71547ff0b7424 */ /* 0x000fe200078e00ff */
[----:B------:R-:W-:Y:S01]  /*0960*/  MOV R23, 0x3e928af3 ;  /* 0x3e928af300177802 */ /* 0x000fe20000000f00 */
[----:B------:R-:W-:Y:S01]  /*0970*/  IMAD.MOV.U32 R16, RZ, RZ, -0x105c611 ;  /* 0xfefa39efff107424 */ /* 0x000fe200078e00ff */
[----:B------:R-:W1:Y:S01]  /*0980*/  LDS.128 R12, [R14] ;  /* 0x000000000e0c7984 */ /* 0x000e620000000c00 */
[----:B------:R-:W-:Y:S01]  /*0990*/  IMAD.MOV.U32 R18, RZ, RZ, 0x3b39803f ;  /* 0x3b39803fff127424 */ /* 0x000fe200078e00ff */
[----:B------:R-:W-:Y:S01]  /*09a0*/  BSSY B1, `(.L_x_8183) ;  /* 0x0000038000017945 */ /* 0x000fe20003800000 */
[----:B------:R-:W-:Y:S02]  /*09b0*/  IMAD.MOV.U32 R19, RZ, RZ, 0x3c7abc9e ;  /* 0x3c7abc9eff137424 */ /* 0x000fe400078e00ff */
[----:B------:R-:W-:-:S02]  /*09c0*/  IMAD.MOV.U32 R22, RZ, RZ, -0x35dec16 ;  /* 0xfca213eaff167424 */ /* 0x000fc400078e00ff */
[----:B------:R-:W-:Y:S02]  /*09d0*/  IMAD.MOV.U32 R24, RZ, RZ, 0x62401315 ;  /* 0x62401315ff187424 */ /* 0x000fe400078e00ff */
[----:B------:R-:W-:Y:S02]  /*09e0*/  IMAD.MOV.U32 R25, RZ, RZ, 0x3ec71dee ;  /* 0x3ec71deeff197424 */ /* 0x000fe400078e00ff */
[----:B------:R-:W-:Y:S02]  /*09f0*/  IMAD.MOV.U32 R36, RZ, RZ, 0x55555511 ;  /* 0x55555511ff247424 */ /* 0x000fe400078e00ff */
[----:B------:R-:W-:Y:S02]  /*0a00*/  IMAD.MOV.U32 R37, RZ, RZ, 0x3fc55555 ;  /* 0x3fc55555ff257424 */ /* 0x000fe400078e00ff */
[----:B------:R-:W-:Y:S02]  /*0a10*/  IMAD.MOV.U32 R38, RZ, RZ, 0xb ;  /* 0x0000000bff267424 */ /* 0x000fe400078e00ff */
[----:B------:R-:W-:Y:S01]  /*0a20*/  IMAD.MOV.U32 R39, RZ, RZ, 0x3fe00000 ;  /* 0x3fe00000ff277424 */ /* 0x000fe200078e00ff */
[----:B-1----:R-:W-:-:S02]  /*0a30*/  DADD R12, -R8, R12 ;  /* 0x00000000080c7229 */ /* 0x002fc4000000010c */
[----:B------:R-:W-:-:S06]  /*0a40*/  DADD R14, -R8, R14 ;  /* 0x00000000080e7229 */ /* 0x000fcc000000010e */
[----:B------:R-:W-:Y:S02]  /*0a50*/  DFMA R44, R12, R10, 6.75539944105574400000e+15 ;  /* 0x433800000c2c742b */ /* 0x000fe4000000000a */
[----:B------:R-:W-:-:S06]  /*0a60*/  FSETP.GEU.FTZ.AND P0, PT, |R13|, 4.1917929649353027344, PT ;  /* 0x4086232b0d00780b */ /* 0x000fcc0003f1e200 */
[----:B------:R-:W-:-:S08]  /*0a70*/  DADD R40, R44, -6.75539944105574400000e+15 ;  /* 0xc33800002c287429 */ /* 0x000fd00000000000 */
[----:B------:R-:W-:-:S08]  /*0a80*/  DFMA R20, R40, -R16, R12 ;  /* 0x800000102814722b */ /* 0x000fd0000000000c */
[----:B------:R-:W-:Y:S01]  /*0a90*/  DFMA R40, R40, -R18, R20 ;  /* 0x800000122828722b */ /* 0x000fe20000000014 */
[----:B------:R-:W-:Y:S02]  /*0aa0*/  IMAD.MOV.U32 R20, RZ, RZ, 0x69ce2bdf ;  /* 0x69ce2bdfff147424 */ /* 0x000fe400078e00ff */
[----:B------:R-:W-:-:S06]  /*0ab0*/  IMAD.MOV.U32 R21, RZ, RZ, 0x3e5ade15 ;  /* 0x3e5ade15ff157424 */ /* 0x000fcc00078e00ff */
[----:B------:R-:W-:-:S08]  /*0ac0*/  DFMA R26, R40, R20, R22 ;  /* 0x00000014281a722b */ /* 0x000fd00000000016 */
[----:B------:R-:W-:Y:S01]  /*0ad0*/  DFMA R28, R40, R26, R24 ;  /* 0x0000001a281c722b */ /* 0x000fe20000000018 */
[----:B------:R-:W-:Y:S02]  /*0ae0*/  IMAD.MOV.U32 R26, RZ, RZ, 0x7c89eb71 ;  /* 0x7c89eb71ff1a7424 */ /* 0x000fe400078e00ff */
[----:B------:R-:W-:-:S06]  /*0af0*/  IMAD.MOV.U32 R27, RZ, RZ, 0x3efa0199 ;  /* 0x3efa0199ff1b7424 */ /* 0x000fcc00078e00ff */
[----:B------:R-:W-:Y:S01]  /*0b00*/  DFMA R30, R40, R28, R26 ;  /* 0x0000001c281e722b */ /* 0x000fe2000000001a */
[----:B------:R-:W-:Y:S01]  /*0b10*/  IMAD.MOV.U32 R28, RZ, RZ, 0x14761f65 ;  /* 0x14761f65ff1c7424 */ /* 0x000fe200078e00ff */
[----:B------:R-:W-:-:S06]  /*0b20*/  MOV R29, 0x3f2a01a0 ;  /* 0x3f2a01a0001d7802 */ /* 0x000fcc0000000f00 */
[----:B------:R-:W-:Y:S01]  /*0b30*/  DFMA R32, R40, R30, R28 ;  /* 0x0000001e2820722b */ /* 0x000fe2000000001c */
[----:B------:R-:W-:Y:S02]  /*0b40*/  IMAD.MOV.U32 R30, RZ, RZ, 0x1852b7af ;  /* 0x1852b7afff1e7424 */ /* 0x000fe400078e00ff */
[----:B------:R-:W-:-:S06]  /*0b50*/  IMAD.MOV.U32 R31, RZ, RZ, 0x3f56c16c ;  /* 0x3f56c16cff1f7424 */ /* 0x000fcc00078e00ff */
[----:B------:R-:W-:Y:S01]  /*0b60*/  DFMA R34, R40, R32, R30 ;  /* 0x000000202822722b */ /* 0x000fe2000000001e */
[----:B------:R-:W-:Y:S02]  /*0b70*/  IMAD.MOV.U32 R32, RZ, RZ, 0x11122322 ;  /* 0x11122322ff207424 */ /* 0x000fe400078e00ff */
[----:B------:R-:W-:-:S06]  /*0b80*/  IMAD.MOV.U32 R33, RZ, RZ, 0x3f811111 ;  /* 0x3f811111ff217424 */ /* 0x000fcc00078e00ff */
[----:B------:R-:W-:Y:S01]  /*0b90*/  DFMA R42, R40, R34, R32 ;  /* 0x00000022282a722b */ /* 0x000fe20000000020 */
[----:B------:R-:W-:Y:S01]  /*0ba0*/  IMAD.MOV.U32 R34, RZ, RZ, 0x555502a1 ;  /* 0x555502a1ff227424 */ /* 0x000fe200078e00ff */
[----:B------:R-:W-:-:S06]  /*0bb0*/  MOV R35, 0x3fa55555 ;  /* 0x3fa5555500237802 */ /* 0x000fcc0000000f00 */
[----:B------:R-:W-:-:S08]  /*0bc0*/  DFMA R42, R40, R42, R34 ;  /* 0x0000002a282a722b */ /* 0x000fd00000000022 */
[----:B------:R-:W-:-:S08]  /*0bd0*/  DFMA R42, R40, R42, R36 ;  /* 0x0000002a282a722b */ /* 0x000fd00000000024 */
[----:B------:R-:W-:-:S08]  /*0be0*/  DFMA R42, R40, R42, R38 ;  /* 0x0000002a282a722b */ /* 0x000fd00000000026 */
        /* <DEDUP_REMOVED lines=19> */
.L_x_8184:
[----:B------:R-:W-:Y:S05]  /*0d20*/  BSYNC B1 ;  /* 0x0000000000017941 */ /* 0x000fea0003800000 */
.L_x_8183:
[----:B------:R-:W-:Y:S01]  /*0d30*/  DFMA R10, R14, R10, 6.75539944105574400000e+15 ;  /* 0x433800000e0a742b */ /* 0x000fe2000000000a */
[----:B------:R-:W-:Y:S01]  /*0d40*/  FSETP.GEU.FTZ.AND P0, PT, |R15|, 4.1917929649353027344, PT ;  /* 0x4086232b0f00780b */ /* 0x000fe20003f1e200 */
[----:B------:R-:W-:Y:S01]  /*0d50*/  BSSY B1, `(.L_x_8185) ;  /* 0x0000020000017945 */ /* 0x000fe20003800000 */
[----:B------:R-:W-:-:S05]  /*0d60*/  DADD R44, R44, R4 ;  /* 0x000000002c2c7229 */ /* 0x000fca0000000004 */
[----:B------:R-:W-:-:S08]  /*0d70*/  DADD R12, R10, -6.75539944105574400000e+15 ;  /* 0xc33800000a0c7429 */ /* 0x000fd00000000000 */
[----:B------:R-:W-:-:S08]  /*0d80*/  DFMA R16, R12, -R16, R14 ;  /* 0x800000100c10722b */ /* 0x000fd0000000000e */
[----:B------:R-:W-:-:S08]  /*0d90*/  DFMA R12, R12, -R18, R16 ;  /* 0x800000120c0c722b */ /* 0x000fd00000000010 */
[----:B------:R-:W-:-:S08]  /*0da0*/  DFMA R20, R12, R20, R22 ;  /* 0x000000140c14722b */ /* 0x000fd00000000016 */
        /* <DEDUP_REMOVED lines=19> */
[----:B------:R-:W-:Y:S01]  /*0ee0*/  FSEL R4, R12, RZ, P4 ;  /* 0x000000ff0c047208 */ /* 0x000fe20002000000 */
[----:B------:R-:W-:Y:S01]  /*0ef0*/  @!P0 IMAD.MOV.U32 R12, RZ, RZ, RZ ;  /* 0x000000ffff0c8224 */ /* 0x000fe200078e00ff */
[----:B------:R-:W-:Y:S01]  /*0f00*/  @!P0 IADD3 R10, R10, -R11, RZ ;  /* 0x8000000b0a0a8210 */ /* 0x000fe20007ffe0ff */
[----:B------:R-:W-:-:S03]  /*0f10*/  @!P0 IMAD R11, R11, 0x100000, R21 ;  /* 0x001000000b0b8824 */ /* 0x000fc600078e0215 */
[----:B------:R-:W-:Y:S01]  /*0f20*/  @!P0 LEA R13, R10, 0x3ff00000, 0x14 ;  /* 0x3ff000000a0d8811 */ /* 0x000fe200078ea0ff */
[----:B------:R-:W-:-:S06]  /*0f30*/  @!P0 IMAD.MOV.U32 R10, RZ, RZ, R20 ;  /* 0x000000ffff0a8224 */ /* 0x000fcc00078e0014 */
[----:B------:R-:W-:-:S11]  /*0f40*/  @!P0 DMUL R4, R10, R12 ;  /* 0x0000000c0a048228 */ /* 0x000fd60000000000 */
.L_x_8186:
[----:B------:R-:W-:Y:S05]  /*0f50*/  BSYNC B1 ;  /* 0x0000000000017941 */ /* 0x000fea0003800000 */
.L_x_8185:
[----:B------:R-:W-:Y:S01]  /*0f60*/  IADD3 R0, P0, R0, UR7, RZ ;  /* 0x0000000700007c10 */ /* 0x000fe2000ff1e0ff */
[----:B------:R-:W-:Y:S01]  /*0f70*/  IMAD.U32 R11, RZ, RZ, UR10 ;  /* 0x0000000aff0b7e24 */ /* 0x000fe2000f8e00ff */
[----:B------:R-:W-:Y:S01]  /*0f80*/  DADD R4, R44, R4 ;  /* 0x000000002c047229 */ /* 0x000fe20000000004 */
[----:B------:R-:W-:Y:S01]  /*0f90*/  IMAD.U32 R10, RZ, RZ, UR11 ;  /* 0x0000000bff0a7e24 */ /* 0x000fe2000f8e00ff */
[----:B------:R-:W-:Y:S01]  /*0fa0*/  IADD3.X R3, RZ, R3, RZ, P0, !PT ;  /* 0x00000003ff037210 */ /* 0x000fe200007fe4ff */
[----:B------:R-:W-:-:S03]  /*0fb0*/  IMAD.SHL.U32 R12, R0, 0x2, RZ ;  /* 0x00000002000c7824 */ /* 0x000fc600078e00ff */
[----:B------:R-:W-:Y:S02]  /*0fc0*/  SHF.L.U64.HI R7, R0, 0x1, R3 ;  /* 0x0000000100077819 */ /* 0x000fe40000010203 */
[----:B------:R-:W-:-:S04]  /*0fd0*/  ISETP.GE.U32.AND P0, PT, R12, R11, PT ;  /* 0x0000000b0c00720c */ /* 0x000fc80003f06070 */
[----:B------:R-:W-:-:S13]  /*0fe0*/  ISETP.GE.AND.EX P0, PT, R7, R10, PT, P0 ;  /* 0x0000000a0700720c */ /* 0x000fda0003f06300 */
[----:B------:R-:W-:Y:S05]  /*0ff0*/  @!P0 BRA `(.L_x_8187) ;  /* 0xfffffff800488947 */ /* 0x000fea000383ffff */
.L_x_8182:
[----:B------:R-:W-:Y:S05]  /*1000*/  BSYNC B0 ;  /* 0x0000000000007941 */ /* 0x000fea0003800000 */
.L_x_8181:
[----:B------:R-:W-:Y:S04]  /*1010*/  SHFL.DOWN PT, R13, R5, 0x10, 0x1f ;  /* 0x0a001f00050d7f89 */ /* 0x000fe800000e0000 */
[----:B------:R-:W2:Y:S01]  /*1020*/  SHFL.DOWN PT, R12, R4, 0x10, 0x1f ;  /* 0x0a001f00040c7f89 */ /* 0x000ea200000e0000 */
[----:B------:R-:W3:Y:S01]  /*1030*/  @!P1 S2R R3, SR_TID.X ;  /* 0x0000000000039919 */ /* 0x000ee20000002100 */
[----:B------:R-:W-:Y:S06]  /*1040*/  BAR.SYNC.DEFER_BLOCKING 0x0 ;  /* 0x0000000000007b1d */ /* 0x000fec0000010000 */
[----:B--2---:R-:W-:-:S07]  /*1050*/  DADD R12, R12, R4 ;  /* 0x000000000c0c7229 */ /* 0x004fce0000000004 */
[----:B------:R-:W-:Y:S04]  /*1060*/  SHFL.DOWN PT, R15, R13, 0x8, 0x1f ;  /* 0x09001f000d0f7f89 */ /* 0x000fe800000e0000 */
[----:B------:R-:W2:Y:S01]  /*1070*/  SHFL.DOWN PT, R14, R12, 0x8, 0x1f ;  /* 0x09001f000c0e7f89 */ /* 0x000ea200000e0000 */
[----:B---3--:R-:W-:-:S04]  /*1080*/  @!P1 SHF.R.S32.HI R0, RZ, 0x1f, R3 ;  /* 0x0000001fff009819 */ /* 0x008fc80000011403 */
[----:B------:R-:W-:-:S04]  /*1090*/  @!P1 LEA.HI R0, R0, R3, RZ, 0x5 ;  /* 0x0000000300009211 */ /* 0x000fc800078f28ff */
[----:B------:R-:W-:-:S05]  /*10a0*/  @!P1 SHF.R.S32.HI R3, RZ, 0x5, R0 ;  /* 0x00000005ff039819 */ /* 0x000fca0000011400 */
[----:B------:R-:W-:Y:S01]  /*10b0*/  @!P1 IMAD R3, R3, 0x8, R6 ;  /* 0x0000000803039824 */ /* 0x000fe200078e0206 */
[----:B--2---:R-:W-:-:S07]  /*10c0*/  DADD R14, R12, R14 ;  /* 0x000000000c0e7229 */ /* 0x004fce000000000e */
[----:B------:R-:W-:Y:S04]  /*10d0*/  SHFL.DOWN PT, R17, R15, 0x4, 0x1f ;  /* 0x08801f000f117f89 */ /* 0x000fe800000e0000 */
[----:B------:R-:W2:Y:S02]  /*10e0*/  SHFL.DOWN PT, R16, R14, 0x4, 0x1f ;  /* 0x08801f000e107f89 */ /* 0x000ea400000e0000 */
[----:B--2---:R-:W-:-:S07]  /*10f0*/  DADD R16, R14, R16 ;  /* 0x000000000e107229 */ /* 0x004fce0000000010 */
[----:B------:R-:W-:Y:S04]  /*1100*/  SHFL.DOWN PT, R19, R17, 0x2, 0x1f ;  /* 0x08401f0011137f89 */ /* 0x000fe800000e0000 */
[----:B------:R-:W2:Y:S02]  /*1110*/  SHFL.DOWN PT, R18, R16, 0x2, 0x1f ;  /* 0x08401f0010127f89 */ /* 0x000ea400000e0000 */
[----:B--2---:R-:W-:-:S07]  /*1120*/  DADD R18, R16, R18 ;  /* 0x0000000010127229 */ /* 0x004fce0000000012 */
[----:B------:R-:W-:Y:S04]  /*1130*/  SHFL.DOWN PT, R5, R19, 0x1, 0x1f ;  /* 0x08201f0013057f89 */ /* 0x000fe800000e0000 */
[----:B------:R-:W2:Y:S02]  /*1140*/  SHFL.DOWN PT, R4, R18, 0x1, 0x1f ;  /* 0x08201f0012047f89 */ /* 0x000ea400000e0000 */
[----:B--2---:R-:W-:Y:S01]  /*1150*/  DADD R12, R18, R4 ;  /* 0x00000000120c7229 */ /* 0x004fe20000000004 */
[----:B------:R-:W-:-:S06]  /*1160*/  CS2R R4, SRZ ;  /* 0x0000000000047805 */ /* 0x000fcc000001ff00 */
[----:B------:R2:W-:Y:S01]  /*1170*/  @!P1 STS.64 [R3], R12 ;  /* 0x0000000c03009388 */ /* 0x0005e20000000a00 */
[----:B------:R-:W-:Y:S06]  /*1180*/  BAR.SYNC.DEFER_BLOCKING 0x0 ;  /* 0x0000000000007b1d */ /* 0x000fec0000010000 */
[----:B------:R2:W3:Y:S01]  /*1190*/  @!P2 LDS.64 R4, [R2] ;  /* 0x000000000204a984 */ /* 0x0004e20000000a00 */
[----:B------:R-:W-:Y:S05]  /*11a0*/  @P3 BRA `(.L_x_8188) ;  /* 0x00000000005c3947 */ /* 0x000fea0003800000 */
[----:B------:R-:W-:-:S03]  /*11b0*/  UMOV UR4, 0xffffffff ;  /* 0xffffffff00047882 */ /* 0x000fc60000000000 */
[----:B------:R-:W-:Y:S05]  /*11c0*/  BRA.DIV UR4, `(.L_x_8189) ;  /* 0x0000001204487947 */ /* 0x000fea000b800000 */
[----:B--23--:R-:W-:Y:S04]  /*11d0*/  SHFL.DOWN PT, R3, R5, 0x10, 0x1f ;  /* 0x0a001f0005037f89 */ /* 0x00cfe800000e0000 */
[----:B------:R-:W2:Y:S02]  /*11e0*/  SHFL.DOWN PT, R2, R4, 0x10, 0x1f ;  /* 0x0a001f0004027f89 */ /* 0x000ea400000e0000 */
[----:B--2---:R-:W-:-:S07]  /*11f0*/  DADD R2, R4, R2 ;  /* 0x0000000004027229 */ /* 0x004fce0000000002 */
[----:B------:R-:W2:Y:S04]  /*1200*/  SHFL.DOWN PT, R13, R3, 0x8, 0x1f ;  /* 0x09001f00030d7f89 */ /* 0x000ea800000e0000 */
[----:B------:R-:W3:Y:S01]  /*1210*/  SHFL.DOWN PT, R12, R2, 0x8, 0x1f ;  /* 0x09001f00020c7f89 */ /* 0x000ee200000e0000 */
[----:B--2---:R-:W-:Y:S02]  /*1220*/  IMAD.MOV.U32 R5, RZ, RZ, R13 ;  /* 0x000000ffff057224 */ /* 0x004fe400078e000d */
[----:B---3--:R-:W-:-:S06]  /*1230*/  IMAD.MOV.U32 R4, RZ, RZ, R12 ;  /* 0x000000ffff047224 */ /* 0x008fcc00078e000c */
[----:B------:R-:W-:-:S07]  /*1240*/  DADD R12, R2, R4 ;  /* 0x00000000020c7229 */ /* 0x000fce0000000004 */
[----:B------:R-:W2:Y:S04]  /*1250*/  SHFL.DOWN PT, R15, R13, 0x4, 0x1f ;  /* 0x08801f000d0f7f89 */ /* 0x000ea800000e0000 */
[----:B------:R-:W3:Y:S01]  /*1260*/  SHFL.DOWN PT, R14, R12, 0x4, 0x1f ;  /* 0x08801f000c0e7f89 */ /* 0x000ee200000e0000 */
[----:B--2---:R-:W-:Y:S01]  /*1270*/  MOV R3, R15 ;  /* 0x0000000f00037202 */ /* 0x004fe20000000f00 */
[----:B---3--:R-:W-:-:S06]  /*1280*/  IMAD.MOV.U32 R2, RZ, RZ, R14 ;  /* 0x000000ffff027224 */ /* 0x008fcc00078e000e */
[----:B------:R-:W-:-:S07]  /*1290*/  DADD R14, R12, R2 ;  /* 0x000000000c0e7229 */ /* 0x000fce0000000002 */
[----:B------:R-:W2:Y:S04]  /*12a0*/  SHFL.DOWN PT, R5, R15, 0x2, 0x1f ;  /* 0x08401f000f057f89 */ /* 0x000ea800000e0000 */
[----:B------:R-:W3:Y:S01]  /*12b0*/  SHFL.DOWN PT, R4, R14, 0x2, 0x1f ;  /* 0x08401f000e047f89 */ /* 0x000ee200000e0000 */
[----:B--2---:R-:W-:Y:S02]  /*12c0*/  IMAD.MOV.U32 R3, RZ, RZ, R5 ;  /* 0x000000ffff037224 */ /* 0x004fe400078e0005 */
[----:B---3--:R-:W-:-:S06]  /*12d0*/  IMAD.MOV.U32 R2, RZ, RZ, R4 ;  /* 0x000000ffff027224 */ /* 0x008fcc00078e0004 */
[----:B------:R-:W-:-:S07]  /*12e0*/  DADD R4, R14, R2 ;  /* 0x000000000e047229 */ /* 0x000fce0000000002 */
[----:B------:R2:W3:Y:S04]  /*12f0*/  SHFL.DOWN PT, R3, R5, 0x1, 0x1f ;  /* 0x08201f0005037f89 */ /* 0x0004e800000e0000 */
[----:B------:R2:W4:Y:S02]  /*1300*/  SHFL.DOWN PT, R2, R4, 0x1, 0x1f ;  /* 0x08201f0004027f89 */ /* 0x00052400000e0000 */
.L_x_8220:
[----:B--234-:R-:W-:-:S11]  /*1310*/  DADD R4, R4, R2 ;  /* 0x0000000004047229 */ /* 0x01cfd60000000002 */
.L_x_8188:
[----:B------:R-:W4:Y:S01]  /*1320*/  S2R R0, SR_TID.X ;  /* 0x0000000000007919 */ /* 0x000f220000002100 */
[----:B------:R-:W-:Y:S05]  /*1330*/  WARPSYNC.ALL ;  /* 0x0000000000007948 */ /* 0x000fea0003800000 */
[C---:B----4-:R-:W-:Y:S01]  /*1340*/  ISETP.NE.AND P1, PT, R0.reuse, RZ, PT ;  /* 0x000000ff0000720c */ /* 0x050fe20003f25270 */
[----:B--2---:R-:W-:-:S03]  /*1350*/  IMAD.WIDE.U32 R2, R0, 0x2, RZ ;  /* 0x0000000200027825 */ /* 0x004fc600078e00ff */
[----:B------:R-:W-:-:S04]  /*1360*/  ISETP.GE.U32.AND P0, PT, R2, R11, PT ;  /* 0x0000000b0200720c */ /* 0x000fc80003f06070 */
[----:B------:R-:W-:-:S05]  /*1370*/  ISETP.GE.AND.EX P0, PT, R3, R10, PT, P0 ;  /* 0x0000000a0300720c */ /* 0x000fca0003f06300 */
[----:B---3--:R2:W-:Y:S01]  /*1380*/  @!P1 STS.64 [R6], R4 ;  /* 0x0000000406009388 */ /* 0x0085e20000000a00 */
[----:B------:R-:W-:Y:S07]  /*1390*/  BAR.SYNC.DEFER_BLOCKING 0x0 ;  /* 0x0000000000007b1d */ /* 0x000fee0000010000 */
[----:B------:R-:W-:Y:S05]  /*13a0*/  @P0 EXIT ;  /* 0x000000000000094d */ /* 0x000fea0003800000 */
[----:B0-2---:R-:W0:Y:S01]  /*13b0*/  LDS.64 R6, [R6] ;  /* 0x0000000006067984 */ /* 0x005e220000000a00 */
[----:B------:R-:W2:Y:S01]  /*13c0*/  S2UR UR6, SR_CTAID.X ;  /* 0x00000000000679c3 */ /* 0x000ea20000002500 */
[----:B------:R-:W-:Y:S01]  /*13d0*/  ULDC.64 UR4, c[0x0][0x210] ;  /* 0x0000840000047ab9 */ /* 0x000fe20000000a00 */
[----:B------:R-:W-:Y:S01]  /*13e0*/  ULDC.64 UR10, c[0x0][0x220] ;  /* 0x00008800000a7ab9 */ /* 0x000fe20000000a00 */
[----:B--2---:R-:W-:-:S04]  /*13f0*/  IMAD.WIDE.U32 R4, R11, UR6, RZ ;  /* 0x000000060b047c25 */ /* 0x004fc8000f8e00ff */
[----:B------:R-:W-:Y:S01]  /*1400*/  IMAD R3, R10, UR6, R5 ;  /* 0x000000060a037c24 */ /* 0x000fe2000f8e0205 */
[C---:B------:R-:W-:Y:S01]  /*1410*/  LEA R2, P0, R4.reuse, UR4, 0x3 ;  /* 0x0000000404027c11 */ /* 0x040fe2000f8018ff */
[----:B------:R-:W-:Y:S01]  /*1420*/  IMAD.MOV.U32 R5, RZ, RZ, R0 ;  /* 0x000000ffff057224 */ /* 0x000fe200078e0000 */
[----:B------:R-:W-:Y:S01]  /*1430*/  ULDC UR6, c[0x0][0x0] ;  /* 0x0000000000067ab9 */ /* 0x000fe20000000800 */
[----:B------:R-:W-:Y:S01]  /*1440*/  IMAD.MOV.U32 R0, RZ, RZ, RZ ;  /* 0x000000ffff007224 */ /* 0x000fe200078e00ff */
[----:B------:R-:W-:-:S09]  /*1450*/  LEA.HI.X R3, R4, UR5, R3, 0x3, P0 ;  /* 0x0000000504037c11 */ /* 0x000fd200080f1c03 */
.L_x_8198:
[----:B------:R-:W2:Y:S01]  /*1460*/  S2UR UR5, SR_CgaCtaId ;  /* 0x00000000000579c3 */ /* 0x000ea20000008800 */
[----:B------:R-:W-:Y:S01]  /*1470*/  UMOV UR4, 0x400 ;  /* 0x0000040000047882 */ /* 0x000fe20000000000 */
[----:B------:R-:W-:Y:S01]  /*1480*/  IMAD.MOV.U32 R10, RZ, RZ, 0x652b82fe ;  /* 0x652b82feff0a7424 */ /* 0x000fe200078e00ff */
[----:B------:R-:W-:Y:S01]  /*1490*/  MOV R11, 0x3ff71547 ;  /* 0x3ff71547000b7802 */ /* 0x000fe20000000f00 */
[----:B------:R-:W-:Y:S01]  /*14a0*/  IMAD.MOV.U32 R16, RZ, RZ, -0x105c611 ;  /* 0xfefa39efff107424 */ /* 0x000fe200078e00ff */
[----:B------:R-:W-:Y:S01]  /*14b0*/  MOV R39, 0x3fe00000 ;  /* 0x3fe0000000277802 */ /* 0x000fe20000000f00 */
[----:B------:R-:W-:Y:S01]  /*14c0*/  IMAD.MOV.U32 R17, RZ, RZ, 0x3fe62e42 ;  /* 0x3fe62e42ff117424 */ /* 0x000fe200078e00ff */
[----:B------:R-:W-:Y:S01]  /*14d0*/  BSSY B0, `(.L_x_8190) ;  /* 0x0000039000007945 */ /* 0x000fe20003800000 */
[----:B------:R-:W-:Y:S02]  /*14e0*/  IMAD.MOV.U32 R18, RZ, RZ, 0x3b39803f ;  /* 0x3b39803fff127424 */ /* 0x000fe400078e00ff */
[----:B------:R-:W-:-:S02]  /*14f0*/  IMAD.MOV.U32 R19, RZ, RZ, 0x3c7abc9e ;  /* 0x3c7abc9eff137424 */ /* 0x000fc400078e00ff */
[----:B------:R-:W-:Y:S02]  /*1500*/  IMAD.MOV.U32 R22, RZ, RZ, -0x35dec16 ;  /* 0xfca213eaff167424 */ /* 0x000fe400078e00ff */
[----:B------:R-:W-:Y:S02]  /*1510*/  IMAD.MOV.U32 R23, RZ, RZ, 0x3e928af3 ;  /* 0x3e928af3ff177424 */ /* 0x000fe400078e00ff */
[----:B------:R-:W-:Y:S02]  /*1520*/  IMAD.MOV.U32 R24, RZ, RZ, 0x62401315 ;  /* 0x62401315ff187424 */ /* 0x000fe400078e00ff */
[----:B------:R-:W-:Y:S02]  /*1530*/  IMAD.MOV.U32 R25, RZ, RZ, 0x3ec71dee ;  /* 0x3ec71deeff197424 */ /* 0x000fe400078e00ff */
[----:B------:R-:W-:Y:S02]  /*1540*/  IMAD.MOV.U32 R36, RZ, RZ, 0x55555511 ;  /* 0x55555511ff247424 */ /* 0x000fe400078e00ff */
[----:B------:R-:W-:Y:S01]  /*1550*/  IMAD.MOV.U32 R37, RZ, RZ, 0x3fc55555 ;  /* 0x3fc55555ff257424 */ /* 0x000fe200078e00ff */
[----:B--2---:R-:W-:Y:S01]  /*1560*/  ULEA UR4, UR5, UR4, 0x18 ;  /* 0x0000000405047291 */ /* 0x004fe2000f8ec03f */
[----:B------:R-:W-:-:S05]  /*1570*/  IMAD.MOV.U32 R38, RZ, RZ, 0xb ;  /* 0x0000000bff267424 */ /* 0x000fca00078e00ff */
[----:B------:R-:W-:-:S06]  /*1580*/  LEA R14, R5, UR4, 0x4 ;  /* 0x00000004050e7c11 */ /* 0x000fcc000f8e20ff */
[----:B------:R-:W1:Y:S02]  /*1590*/  LDS.128 R12, [R14] ;  /* 0x000000000e0c7984 */ /* 0x000e640000000c00 */
[----:B-1----:R-:W-:-:S08]  /*15a0*/  DADD R12, -R8, R12 ;  /* 0x00000000080c7229 */ /* 0x002fd0000000010c */
[----:B------:R-:W-:Y:S02]  /*15b0*/  DFMA R44, R12, R10, 6.75539944105574400000e+15 ;  /* 0x433800000c2c742b */ /* 0x000fe4000000000a */
[----:B------:R-:W-:-:S06]  /*15c0*/  FSETP.GEU.FTZ.AND P0, PT, |R13|, 4.1917929649353027344, PT ;  /* 0x4086232b0d00780b */ /* 0x000fcc0003f1e200 */
[----:B------:R-:W-:-:S08]  /*15d0*/  DADD R42, R44, -6.75539944105574400000e+15 ;  /* 0xc33800002c2a7429 */ /* 0x000fd00000000000 */
[----:B------:R-:W-:-:S08]  /*15e0*/  DFMA R20, R42, -R16, R12 ;  /* 0x800000102a14722b */ /* 0x000fd0000000000c */
[----:B------:R-:W-:Y:S01]  /*15f0*/  DFMA R42, R42, -R18, R20 ;  /* 0x800000122a2a722b */ /* 0x000fe20000000014 */
[----:B------:R-:W-:Y:S01]  /*1600*/  IMAD.MOV.U32 R20, RZ, RZ, 0x69ce2bdf ;  /* 0x69ce2bdfff147424 */ /* 0x000fe200078e00ff */
[----:B------:R-:W-:-:S06]  /*1610*/  MOV R21, 0x3e5ade15 ;  /* 0x3e5ade1500157802 */ /* 0x000fcc0000000f00 */
[----:B------:R-:W-:-:S08]  /*1620*/  DFMA R26, R42, R20, R22 ;  /* 0x000000142a1a722b */ /* 0x000fd00000000016 */
        /* <DEDUP_REMOVED lines=28> */
[----:B------:R-:W-:-:S05]  /*17f0*/  @!P0 SHF.R.S32.HI R43, RZ, 0x1, R43 ;  /* 0x00000001ff2b8819 */ /* 0x000fca000001142b */
[----:B------:R-:W-:Y:S02]  /*1800*/  @!P0 IMAD.IADD R44, R44, 0x1, -R43 ;  /* 0x000000012c2c8824 */ /* 0x000fe400078e0a2b */
[----:B------:R-:W-:Y:S01]  /*1810*/  @!P0 IMAD R41, R43, 0x100000, R41 ;  /* 0x001000002b298824 */ /* 0x000fe200078e0229 */
[----:B------:R-:W-:Y:S02]  /*1820*/  FSEL R43, R13, RZ, P1 ;  /* 0x000000ff0d2b7208 */ /* 0x000fe40000800000 */
[----:B------:R-:W-:Y:S01]  /*1830*/  @!P0 LEA R45, R44, 0x3ff00000, 0x14 ;  /* 0x3ff000002c2d8811 */ /* 0x000fe200078ea0ff */
[----:B------:R-:W-:-:S06]  /*1840*/  @!P0 IMAD.MOV.U32 R44, RZ, RZ, RZ ;  /* 0x000000ffff2c8224 */ /* 0x000fcc00078e00ff */
[----:B------:R-:W-:-:S11]  /*1850*/  @!P0 DMUL R42, R40, R44 ;  /* 0x0000002c282a8228 */ /* 0x000fd60000000000 */
.L_x_8191:
[----:B------:R-:W-:Y:S05]  /*1860*/  BSYNC B0 ;  /* 0x0000000000007941 */ /* 0x000fea0003800000 */
.L_x_8190:
[----:B------:R-:W-:Y:S01]  /*1870*/  DADD R14, -R8, R14 ;  /* 0x00000000080e7229 */ /* 0x000fe2000000010e */
[----:B------:R-:W-:Y:S07]  /*1880*/  BSSY B0, `(.L_x_8192) ;  /* 0x0000028000007945 */ /* 0x000fee0003800000 */
[----:B------:R-:W-:Y:S02]  /*1890*/  DFMA R10, R14, R10, 6.75539944105574400000e+15 ;  /* 0x433800000e0a742b */ /* 0x000fe4000000000a */
[----:B------:R-:W-:-:S06]  /*18a0*/  FSETP.GEU.FTZ.AND P0, PT, |R15|, 4.1917929649353027344, PT ;  /* 0x4086232b0f00780b */ /* 0x000fcc0003f1e200 */
[----:B------:R-:W-:-:S08]  /*18b0*/  DADD R12, R10, -6.75539944105574400000e+15 ;  /* 0xc33800000a0c7429 */ /* 0x000fd00000000000 */
[----:B------:R-:W-:-:S08]  /*18c0*/  DFMA R16, R12, -R16, R14 ;  /* 0x800000100c10722b */ /* 0x000fd0000000000e */
[----:B------:R-:W-:Y:S02]  /*18d0*/  DFMA R12, R12, -R18, R16 ;  /* 0x800000120c0c722b */ /* 0x000fe40000000010 */
[----:B0-----:R-:W0:Y:S01]  /*18e0*/  MUFU.RCP64H R17, R7 ;  /* 0x0000000700117308 */ /* 0x001e220000001800 */
[----:B------:R-:W-:-:S05]  /*18f0*/  MOV R16, 0x1 ;  /* 0x0000000100107802 */ /* 0x000fca0000000f00 */
[----:B------:R-:W-:-:S08]  /*1900*/  DFMA R20, R12, R20, R22 ;  /* 0x000000140c14722b */ /* 0x000fd00000000016 */
[----:B------:R-:W-:Y:S02]  /*1910*/  DFMA R20, R12, R20, R24 ;  /* 0x000000140c14722b */ /* 0x000fe40000000018 */
[----:B0-----:R-:W-:-:S06]  /*1920*/  DFMA R18, -R6, R16, 1 ;  /* 0x3ff000000612742b */ /* 0x001fcc0000000110 */
[----:B------:R-:W-:Y:S02]  /*1930*/  DFMA R20, R12, R20, R26 ;  /* 0x000000140c14722b */ /* 0x000fe4000000001a */
[----:B------:R-:W-:-:S06]  /*1940*/  DFMA R18, R18, R18, R18 ;  /* 0x000000121212722b */ /* 0x000fcc0000000012 */
[----:B------:R-:W-:Y:S02]  /*1950*/  DFMA R20, R12, R20, R28 ;  /* 0x000000140c14722b */ /* 0x000fe4000000001c */
[----:B------:R-:W-:-:S06]  /*1960*/  DFMA R18, R16, R18, R16 ;  /* 0x000000121012722b */ /* 0x000fcc0000000010 */
[----:B------:R-:W-:-:S08]  /*1970*/  DFMA R20, R12, R20, R30 ;  /* 0x000000140c14722b */ /* 0x000fd0000000001e */
[----:B------:R-:W-:-:S08]  /*1980*/  DFMA R20, R12, R20, R32 ;  /* 0x000000140c14722b */ /* 0x000fd00000000020 */
[----:B------:R-:W-:-:S08]  /*1990*/  DFMA R20, R12, R20, R34 ;  /* 0x000000140c14722b */ /* 0x000fd00000000022 */
[----:B------:R-:W-:-:S08]  /*19a0*/  DFMA R20, R12, R20, R36 ;  /* 0x000000140c14722b */ /* 0x000fd00000000024 */
[----:B------:R-:W-:-:S08]  /*19b0*/  DFMA R20, R12, R20, R38 ;  /* 0x000000140c14722b */ /* 0x000fd00000000026 */
[----:B------:R-:W-:-:S08]  /*19c0*/  DFMA R20, R12, R20, 1 ;  /* 0x3ff000000c14742b */ /* 0x000fd00000000014 */
[----:B------:R-:W-:Y:S02]  /*19d0*/  DFMA R20, R12, R20, 1 ;  /* 0x3ff000000c14742b */ /* 0x000fe40000000014 */
[----:B------:R-:W-:-:S08]  /*19e0*/  DFMA R12, -R6, R18, 1 ;  /* 0x3ff00000060c742b */ /* 0x000fd00000000112 */
        /* <DEDUP_REMOVED lines=17> */
.L_x_8193:
[----:B------:R-:W-:Y:S05]  /*1b00*/  BSYNC B0 ;  /* 0x0000000000007941 */ /* 0x000fea0003800000 */
.L_x_8192:
[----:B------:R-:W-:Y:S01]  /*1b10*/  IMAD.MOV.U32 R10, RZ, RZ, R12 ;  /* 0x000000ffff0a7224 */ /* 0x000fe200078e000c */
[----:B------:R-:W-:Y:S01]  /*1b20*/  FSETP.GEU.AND P2, PT, |R13|, 6.5827683646048100446e-37, PT ;  /* 0x036000000d00780b */ /* 0x000fe20003f4e200 */
[----:B------:R-:W-:Y:S01]  /*1b30*/  IMAD.MOV.U32 R11, RZ, RZ, R13 ;  /* 0x000000ffff0b7224 */ /* 0x000fe200078e000d */
[----:B------:R-:W-:Y:S05]  /*1b40*/  BSSY B0, `(.L_x_8194) ;  /* 0x0000011000007945 */ /* 0x000fea0003800000 */
[----:B------:R-:W-:-:S08]  /*1b50*/  DMUL R14, R18, R10 ;  /* 0x0000000a120e7228 */ /* 0x000fd00000000000 */
[----:B------:R-:W-:-:S08]  /*1b60*/  DFMA R10, -R6, R14, R10 ;  /* 0x0000000e060a722b */ /* 0x000fd0000000010a */
[----:B------:R-:W-:Y:S01]  /*1b70*/  DFMA R14, R18, R10, R14 ;  /* 0x0000000a120e722b */ /* 0x000fe2000000000e */
[----:B------:R-:W-:-:S04]  /*1b80*/  LEA R10, P1, R5, R2, 0x4 ;  /* 0x00000002050a7211 */ /* 0x000fc800078220ff */
[----:B------:R-:W-:-:S05]  /*1b90*/  LEA.HI.X R11, R5, R3, R0, 0x4, P1 ;  /* 0x00000003050b7211 */ /* 0x000fca00008f2400 */
        /* <DEDUP_REMOVED lines=8> */
[----:B------:R-:W-:Y:S05]  /*1c20*/  CALL.REL.NOINC `($__internal_37_$__cuda_sm20_div_rn_f64_full) ;  /* 0x0000000800a87944 */ /* 0x000fea0003c00000 */
[----:B------:R-:W-:Y:S02]  /*1c30*/  IMAD.MOV.U32 R14, RZ, RZ, R24 ;  /* 0x000000ffff0e7224 */ /* 0x000fe400078e0018 */
[----:B------:R-:W-:-:S07]  /*1c40*/  IMAD.MOV.U32 R15, RZ, RZ, R25 ;  /* 0x000000ffff0f7224 */ /* 0x000fce00078e0019 */
.L_x_8195:
[----:B------:R-:W-:Y:S05]  /*1c50*/  BSYNC B0 ;  /* 0x0000000000007941 */ /* 0x000fea0003800000 */
.L_x_8194:
        /* <DEDUP_REMOVED lines=8> */
[----:B------:R-:W-:Y:S01]  /*1ce0*/  DFMA R18, R16, R12, R16 ;  /* 0x0000000c1012722b */ /* 0x000fe20000000010 */
[----:B------:R-:W-:Y:S02]  /*1cf0*/  IMAD.MOV.U32 R16, RZ, RZ, R42 ;  /* 0x000000ffff107224 */ /* 0x000fe400078e002a */
[----:B------:R-:W-:-:S06]  /*1d00*/  IMAD.MOV.U32 R17, RZ, RZ, R43 ;  /* 0x000000ffff117224 */ /* 0x000fcc00078e002b */
        /* <DEDUP_REMOVED lines=11> */
[----:B------:R-:W-:Y:S05]  /*1dc0*/  CALL.REL.NOINC `($__internal_37_$__cuda_sm20_div_rn_f64_full) ;  /* 0x0000000800407944 */ /* 0x000fea0003c00000 */
[----:B------:R-:W-:Y:S02]  /*1dd0*/  IMAD.MOV.U32 R12, RZ, RZ, R24 ;  /* 0x000000ffff0c7224 */ /* 0x000fe400078e0018 */
[----:B------:R-:W-:-:S07]  /*1de0*/  IMAD.MOV.U32 R13, RZ, RZ, R25 ;  /* 0x000000ffff0d7224 */ /* 0x000fce00078e0019 */
.L_x_8197:
[----:B------:R-:W-:Y:S05]  /*1df0*/  BSYNC B0 ;  /* 0x0000000000007941 */ /* 0x000fea0003800000 */
.L_x_8196:
[----:B------:R-:W-:Y:S01]  /*1e00*/  IADD3 R5, P0, R5, UR6, RZ ;  /* 0x0000000605057c10 */ /* 0x000fe2000ff1e0ff */
[----:B------:R2:W-:Y:S03]  /*1e10*/  STG.E.128 desc[UR8][R10.64], R12 ;  /* 0x0000000c0a007986 */ /* 0x0005e6000c101d08 */
[----:B------:R-:W-:Y:S01]  /*1e20*/  SHF.L.U32 R4, R5, 0x1, RZ ;  /* 0x0000000105047819 */ /* 0x000fe200000006ff */
[----:B------:R-:W-:-:S03]  /*1e30*/  IMAD.X R0, RZ, RZ, R0, P0 ;  /* 0x000000ffff007224 */ /* 0x000fc600000e0600 */
[----:B------:R-:W-:Y:S02]  /*1e40*/  ISETP.GE.U32.AND P0, PT, R4, UR10, PT ;  /* 0x0000000a04007c0c */ /* 0x000fe4000bf06070 */
[----:B------:R-:W-:-:S04]  /*1e50*/  SHF.L.U64.HI R4, R5, 0x1, R0 ;  /* 0x0000000105047819 */ /* 0x000fc80000010200 */
[----:B------:R-:W-:-:S13]  /*1e60*/  ISETP.GE.AND.EX P0, PT, R4, UR11, PT, P0 ;  /* 0x0000000b04007c0c */ /* 0x000fda000bf06300 */
[----:B--2---:R-:W-:Y:S05]  /*1e70*/  @!P0 BRA `(.L_x_8198) ;  /* 0xfffffff400788947 */ /* 0x004fea000383ffff */
[----:B------:R-:W-:Y:S05]  /*1e80*/  EXIT ;  /* 0x000000000000794d */ /* 0x000fea0003800000 */
.L_x_8180:
[----:B-1----:R-:W-:Y:S02]  /*1e90*/  IMAD.MOV.U32 R18, RZ, RZ, R5 ;  /* 0x000000ffff127224 */ /* 0x002fe400078e0005 */
[----:B------:R-:W-:Y:S02]  /*1ea0*/  IMAD.MOV.U32 R17, RZ, RZ, 0x10 ;  /* 0x00000010ff117424 */ /* 0x000fe400078e00ff */
[----:B------:R-:W-:Y:S02]  /*1eb0*/  IMAD.MOV.U32 R20, RZ, RZ, 0x1f ;  /* 0x0000001fff147424 */ /* 0x000fe400078e00ff */
[----:B------:R-:W-:-:S07]  /*1ec0*/  IMAD.MOV.U32 R7, RZ, RZ, -0x1 ;  /* 0xffffffffff077424 */ /* 0x000fce00078e00ff */
[----:B------:R-:W-:Y:S05]  /*1ed0*/  WARPSYNC.COLLECTIVE R7, `(.L_x_8199) ;  /* 0x0000000007087348 */ /* 0x000fea0003c00000 */
[----:B------:R0:W1:Y:S02]  /*1ee0*/  SHFL.DOWN P4, R16, R18, R17, R20 ;  /* 0x0800001112107389 */ /* 0x0000640000080014 */
[----:B01----:R-:W-:Y:S01]  /*1ef0*/  ENDCOLLECTIVE ;  /* 0x000000000000791b */ /* 0x003fe20003800000 */
.L_x_8199:
[----:B------:R-:W-:Y:S01]  /*1f00*/  IMAD.MOV.U32 R18, RZ, RZ, R4 ;  /* 0x000000ffff127224 */ /* 0x000fe200078e0004 */
[----:B------:R-:W-:-:S07]  /*1f10*/  MOV R9, R16 ;  /* 0x0000001000097202 */ /* 0x000fce0000000f00 */
[----:B------:R-:W-:Y:S05]  /*1f20*/  WARPSYNC.COLLECTIVE R7, `(.L_x_8200) ;  /* 0x0000000007087348 */ /* 0x000fea0003c00000 */
[----:B------:R0:W1:Y:S02]  /*1f30*/  SHFL.DOWN P4, R16, R18, R17, R20 ;  /* 0x0800001112107389 */ /* 0x0000640000080014 */
[----:B01----:R-:W-:Y:S01]  /*1f40*/  ENDCOLLECTIVE ;  /* 0x000000000000791b */ /* 0x003fe20003800000 */
.L_x_8200:
[----:B------:R-:W-:Y:S02]  /*1f50*/  IMAD.MOV.U32 R17, RZ, RZ, 0x8 ;  /* 0x00000008ff117424 */ /* 0x000fe400078e00ff */
[----:B------:R-:W-:-:S06]  /*1f60*/  IMAD.MOV.U32 R8, RZ, RZ, R16 ;  /* 0x000000ffff087224 */ /* 0x000fcc00078e0010 */
[----:B------:R-:W-:-:S06]  /*1f70*/  DSETP.GEU.AND P4, PT, R4, R8, PT ;  /* 0x000000080400722a */ /* 0x000fcc0003f8e000 */
[----:B------:R-:W-:Y:S02]  /*1f80*/  FSEL R9, R9, R5, !P4 ;  /* 0x0000000509097208 */ /* 0x000fe40006000000 */
[----:B------:R-:W-:-:S03]  /*1f90*/  FSEL R8, R8, R4, !P4 ;  /* 0x0000000408087208 */ /* 0x000fc60006000000 */
[----:B------:R-:W-:-:S07]  /*1fa0*/  IMAD.MOV.U32 R18, RZ, RZ, R9 ;  /* 0x000000ffff127224 */ /* 0x000fce00078e0009 */
[----:B------:R-:W-:Y:S05]  /*1fb0*/  WARPSYNC.COLLECTIVE R7, `(.L_x_8201) ;  /* 0x0000000007087348 */ /* 0x000fea0003c00000 */
[----:B------:R0:W1:Y:S02]  /*1fc0*/  SHFL.DOWN P4, R16, R18, R17, R20 ;  /* 0x0800001112107389 */ /* 0x0000640000080014 */
[----:B01----:R-:W-:Y:S01]  /*1fd0*/  ENDCOLLECTIVE ;  /* 0x000000000000791b */ /* 0x003fe20003800000 */
.L_x_8201:
[----:B------:R-:W-:Y:S01]  /*1fe0*/  MOV R18, R8 ;  /* 0x0000000800127202 */ /* 0x000fe20000000f00 */
[----:B------:R-:W-:-:S07]  /*1ff0*/  IMAD.MOV.U32 R5, RZ, RZ, R16 ;  /* 0x000000ffff057224 */ /* 0x000fce00078e0010 */
[----:B------:R-:W-:Y:S05]  /*2000*/  WARPSYNC.COLLECTIVE R7, `(.L_x_8202) ;  /* 0x0000000007087348 */ /* 0x000fea0003c00000 */
[----:B------:R0:W1:Y:S02]  /*2010*/  SHFL.DOWN P4, R16, R18, R17, R20 ;  /* 0x0800001112107389 */ /* 0x0000640000080014 */
[----:B01----:R-:W-:Y:S01]  /*2020*/  ENDCOLLECTIVE ;  /* 0x000000000000791b */ /* 0x003fe20003800000 */
.L_x_8202:
        /* <DEDUP_REMOVED lines=9> */
.L_x_8203:
[----:B------:R-:W-:Y:S02]  /*20c0*/  IMAD.MOV.U32 R18, RZ, RZ, R8 ;  /* 0x000000ffff127224 */ /* 0x000fe400078e0008 */
[----:B------:R-:W-:-:S07]  /*20d0*/  IMAD.MOV.U32 R5, RZ, RZ, R16 ;  /* 0x000000ffff057224 */ /* 0x000fce00078e0010 */
[----:B------:R-:W-:Y:S05]  /*20e0*/  WARPSYNC.COLLECTIVE R7, `(.L_x_8204) ;  /* 0x0000000007087348 */ /* 0x000fea0003c00000 */
[----:B------:R0:W1:Y:S02]  /*20f0*/  SHFL.DOWN P4, R16, R18, R17, R20 ;  /* 0x0800001112107389 */ /* 0x0000640000080014 */
[----:B01----:R-:W-:Y:S01]  /*2100*/  ENDCOLLECTIVE ;  /* 0x000000000000791b */ /* 0x003fe20003800000 */
.L_x_8204:
[----:B------:R-:W-:Y:S01]  /*2110*/  IMAD.MOV.U32 R17, RZ, RZ, 0x2 ;  /* 0x00000002ff117424 */ /* 0x000fe200078e00ff */
[----:B------:R-:W-:-:S06]  /*2120*/  MOV R4, R16 ;  /* 0x0000001000047202 */ /* 0x000fcc0000000f00 */
[----:B------:R-:W-:-:S06]  /*2130*/  DSETP.GEU.AND P4, PT, R8, R4, PT ;  /* 0x000000040800722a */ /* 0x000fcc0003f8e000 */
[----:B------:R-:W-:Y:S02]  /*2140*/  FSEL R9, R5, R9, !P4 ;  /* 0x0000000905097208 */ /* 0x000fe40006000000 */
[----:B------:R-:W-:-:S03]  /*2150*/  FSEL R8, R4, R8, !P4 ;  /* 0x0000000804087208 */ /* 0x000fc60006000000 */
[----:B------:R-:W-:-:S07]  /*2160*/  IMAD.MOV.U32 R18, RZ, RZ, R9 ;  /* 0x000000ffff127224 */ /* 0x000fce00078e0009 */
[----:B------:R-:W-:Y:S05]  /*2170*/  WARPSYNC.COLLECTIVE R7, `(.L_x_8205) ;  /* 0x0000000007087348 */ /* 0x000fea0003c00000 */
[----:B------:R0:W1:Y:S02]  /*2180*/  SHFL.DOWN P4, R16, R18, R17, R20 ;  /* 0x0800001112107389 */ /* 0x0000640000080014 */
[----:B01----:R-:W-:Y:S01]  /*2190*/  ENDCOLLECTIVE ;  /* 0x000000000000791b */ /* 0x003fe20003800000 */
.L_x_8205:
[----:B------:R-:W-:Y:S02]  /*21a0*/  IMAD.MOV.U32 R18, RZ, RZ, R8 ;  /* 0x000000ffff127224 */ /* 0x000fe400078e0008 */
[----:B------:R-:W-:-:S07]  /*21b0*/  IMAD.MOV.U32 R5, RZ, RZ, R16 ;  /* 0x000000ffff057224 */ /* 0x000fce00078e0010 */
[----:B------:R-:W-:Y:S05]  /*21c0*/  WARPSYNC.COLLECTIVE R7, `(.L_x_8206) ;  /* 0x0000000007087348 */ /* 0x000fea0003c00000 */
[----:B------:R0:W1:Y:S02]  /*21d0*/  SHFL.DOWN P4, R16, R18, R17, R20 ;  /* 0x0800001112107389 */ /* 0x0000640000080014 */
[----:B01----:R-:W-:Y:S01]  /*21e0*/  ENDCOLLECTIVE ;  /* 0x000000000000791b */ /* 0x003fe20003800000 */
.L_x_8206:
[----:B------:R-:W-:Y:S02]  /*21f0*/  IMAD.MOV.U32 R17, RZ, RZ, 0x1 ;  /* 0x00000001ff117424 */ /* 0x000fe400078e00ff */
[----:B------:R-:W-:-:S06]  /*2200*/  IMAD.MOV.U32 R4, RZ, RZ, R16 ;  /* 0x000000ffff047224 */ /* 0x000fcc00078e0010 */
[----:B------:R-:W-:-:S06]  /*2210*/  DSETP.GEU.AND P4, PT, R8, R4, PT ;  /* 0x000000040800722a */ /* 0x000fcc0003f8e000 */
[----:B------:R-:W-:Y:S02]  /*2220*/  FSEL R9, R5, R9, !P4 ;  /* 0x0000000905097208 */ /* 0x000fe40006000000 */
[----:B------:R-:W-:Y:S02]  /*2230*/  FSEL R8, R4, R8, !P4 ;  /* 0x0000000804087208 */ /* 0x000fe40006000000 */
[----:B------:R-:W-:-:S07]  /*2240*/  MOV R18, R9 ;  /* 0x0000000900127202 */ /* 0x000fce0000000f00 */
[----:B------:R-:W-:Y:S05]  /*2250*/  WARPSYNC.COLLECTIVE R7, `(.L_x_8207) ;  /* 0x0000000007087348 */ /* 0x000fea0003c00000 */
[----:B------:R0:W1:Y:S02]  /*2260*/  SHFL.DOWN P4, R16, R18, R17, R20 ;  /* 0x0800001112107389 */ /* 0x0000640000080014 */
[----:B01----:R-:W-:Y:S01]  /*2270*/  ENDCOLLECTIVE ;  /* 0x000000000000791b */ /* 0x003fe20003800000 */
.L_x_8207:
[----:B------:R-:W-:Y:S02]  /*2280*/  IMAD.MOV.U32 R18, RZ, RZ, R8 ;  /* 0x000000ffff127224 */ /* 0x000fe400078e0008 */
[----:B------:R-:W-:-:S07]  /*2290*/  IMAD.MOV.U32 R5, RZ, RZ, R16 ;  /* 0x000000ffff057224 */ /* 0x000fce00078e0010 */
[----:B------:R-:W-:Y:S05]  /*22a0*/  WARPSYNC.COLLECTIVE R7, `(.L_x_8208) ;  /* 0x0000000007087348 */ /* 0x000fea0003c00000 */
[----:B------:R0:W1:Y:S02]  /*22b0*/  SHFL.DOWN P4, R16, R18, R17, R20 ;  /* 0x0800001112107389 */ /* 0x0000640000080014 */
[----:B01----:R-:W-:Y:S01]  /*22c0*/  ENDCOLLECTIVE ;  /* 0x000000000000791b */ /* 0x003fe20003800000 */
.L_x_8208:
[----:B------:R-:W-:Y:S01]  /*22d0*/  IMAD.MOV.U32 R4, RZ, RZ, R16 ;  /* 0x000000ffff047224 */ /* 0x000fe200078e0010 */
[----:B------:R-:W-:Y:S06]  /*22e0*/  BRA `(.L_x_8209) ;  /* 0xffffffe400547947 */ /* 0x000fec000383ffff */
.L_x_8189:
[----:B------:R-:W-:Y:S01]  /*22f0*/  HFMA2.MMA R17, -RZ, RZ, 0, 9.5367431640625e-07 ;  /* 0x00000010ff117435 */ /* 0x000fe200000001ff */
[----:B---3--:R-:W-:Y:S02]  /*2300*/  IMAD.MOV.U32 R18, RZ, RZ, R5 ;  /* 0x000000ffff127224 */ /* 0x008fe400078e0005 */
[----:B------:R-:W-:Y:S02]  /*2310*/  IMAD.MOV.U32 R20, RZ, RZ, 0x1f ;  /* 0x0000001fff147424 */ /* 0x000fe400078e00ff */
[----:B------:R-:W-:-:S07]  /*2320*/  IMAD.MOV.U32 R7, RZ, RZ, -0x1 ;  /* 0xffffffffff077424 */ /* 0x000fce00078e00ff */
[----:B012---:R-:W-:Y:S05]  /*2330*/  WARPSYNC.COLLECTIVE R7, `(.L_x_8210) ;  /* 0x0000000007087348 */ /* 0x007fea0003c00000 */
[----:B------:R3:W4:Y:S02]  /*2340*/  SHFL.DOWN P4, R16, R18, R17, R20 ;  /* 0x0800001112107389 */ /* 0x0007240000080014 */
[----:B01234-:R-:W-:Y:S01]  /*2350*/  ENDCOLLECTIVE ;  /* 0x000000000000791b */ /* 0x01ffe20003800000 */
.L_x_8210:
[----:B------:R-:W-:Y:S02]  /*2360*/  IMAD.MOV.U32 R18, RZ, RZ, R4 ;  /* 0x000000ffff127224 */ /* 0x000fe400078e0004 */
[----:B------:R-:W-:-:S07]  /*2370*/  IMAD.MOV.U32 R3, RZ, RZ, R16 ;  /* 0x000000ffff037224 */ /* 0x000fce00078e0010 */
[----:B------:R-:W-:Y:S05]  /*2380*/  WARPSYNC.COLLECTIVE R7, `(.L_x_8211) ;  /* 0x0000000007087348 */ /* 0x000fea0003c00000 */
[----:B------:R0:W1:Y:S02]  /*2390*/  SHFL.DOWN P4, R16, R18, R17, R20 ;  /* 0x0800001112107389 */ /* 0x0000640000080014 */
[----:B01----:R-:W-:Y:S01]  /*23a0*/  ENDCOLLECTIVE ;  /* 0x000000000000791b */ /* 0x003fe20003800000 */
.L_x_8211:
[----:B------:R-:W-:Y:S02]  /*23b0*/  IMAD.MOV.U32 R17, RZ, RZ, 0x8 ;  /* 0x00000008ff117424 */ /* 0x000fe400078e00ff */
[----:B------:R-:W-:-:S06]  /*23c0*/  IMAD.MOV.U32 R2, RZ, RZ, R16 ;  /* 0x000000ffff027224 */ /* 0x000fcc00078e0010 */
[----:B------:R-:W-:-:S10]  /*23d0*/  DADD R2, R4, R2 ;  /* 0x0000000004027229 */ /* 0x000fd40000000002 */
[----:B------:R-:W-:-:S07]  /*23e0*/  MOV R18, R3 ;  /* 0x0000000300127202 */ /* 0x000fce0000000f00 */
[----:B------:R-:W-:Y:S05]  /*23f0*/  WARPSYNC.COLLECTIVE R7, `(.L_x_8212) ;  /* 0x0000000007087348 */ /* 0x000fea0003c00000 */
[----:B------:R0:W1:Y:S02]  /*2400*/  SHFL.DOWN P4, R16, R18, R17, R20 ;  /* 0x0800001112107389 */ /* 0x0000640000080014 */
[----:B01----:R-:W-:Y:S01]  /*2410*/  ENDCOLLECTIVE ;  /* 0x000000000000791b */ /* 0x003fe20003800000 */
.L_x_8212:
[----:B------:R-:W-:Y:S02]  /*2420*/  IMAD.MOV.U32 R18, RZ, RZ, R2 ;  /* 0x000000ffff127224 */ /* 0x000fe400078e0002 */
[----:B------:R-:W-:-:S07]  /*2430*/  IMAD.MOV.U32 R13, RZ, RZ, R16 ;  /* 0x000000ffff0d7224 */ /* 0x000fce00078e0010 */
[----:B------:R-:W-:Y:S05]  /*2440*/  WARPSYNC.COLLECTIVE R7, `(.L_x_8213) ;  /* 0x0000000007087348 */ /* 0x000fea0003c00000 */
[----:B------:R0:W1:Y:S02]  /*2450*/  SHFL.DOWN P4, R16, R18, R17, R20 ;  /* 0x0800001112107389 */ /* 0x0000640000080014 */
[----:B01----:R-:W-:Y:S01]  /*2460*/  ENDCOLLECTIVE ;  /* 0x000000000000791b */ /* 0x003fe20003800000 */
.L_x_8213:
[----:B------:R-:W-:Y:S01]  /*2470*/  MOV R17, 0x4 ;  /* 0x0000000400117802 */ /* 0x000fe20000000f00 */
[----:B------:R-:W-:-:S06]  /*2480*/  IMAD.MOV.U32 R12, RZ, RZ, R16 ;  /* 0x000000ffff0c7224 */ /* 0x000fcc00078e0010 */
[----:B------:R-:W-:-:S10]  /*2490*/  DADD R12, R2, R12 ;  /* 0x00000000020c7229 */ /* 0x000fd4000000000c */
[----:B------:R-:W-:-:S07]  /*24a0*/  IMAD.MOV.U32 R18, RZ, RZ, R13 ;  /* 0x000000ffff127224 */ /* 0x000fce00078e000d */
[----:B------:R-:W-:Y:S05]  /*24b0*/  WARPSYNC.COLLECTIVE R7, `(.L_x_8214) ;  /* 0x0000000007087348 */ /* 0x000fea0003c00000 */
[----:B------:R0:W1:Y:S02]  /*24c0*/  SHFL.DOWN P4, R16, R18, R17, R20 ;  /* 0x0800001112107389 */ /* 0x0000640000080014 */
[----:B01----:R-:W-:Y:S01]  /*24d0*/  ENDCOLLECTIVE ;  /* 0x000000000000791b */ /* 0x003fe20003800000 */
.L_x_8214:
[----:B------:R-:W-:Y:S02]  /*24e0*/  IMAD.MOV.U32 R18, RZ, RZ, R12 ;  /* 0x000000ffff127224 */ /* 0x000fe400078e000c */
[----:B------:R-:W-:-:S07]  /*24f0*/  IMAD.MOV.U32 R15, RZ, RZ, R16 ;  /* 0x000000ffff0f7224 */ /* 0x000fce00078e0010 */
[----:B------:R-:W-:Y:S05]  /*2500*/  WARPSYNC.COLLECTIVE R7, `(.L_x_8215) ;  /* 0x0000000007087348 */ /* 0x000fea0003c00000 */
[----:B------:R0:W1:Y:S02]  /*2510*/  SHFL.DOWN P4, R16, R18, R17, R20 ;  /* 0x0800001112107389 */ /* 0x0000640000080014 */
[----:B01----:R-:W-:Y:S01]  /*2520*/  ENDCOLLECTIVE ;  /* 0x000000000000791b */ /* 0x003fe20003800000 */
.L_x_8215:
[----:B------:R-:W-:Y:S02]  /*2530*/  IMAD.MOV.U32 R17, RZ, RZ, 0x2 ;  /* 0x00000002ff117424 */ /* 0x000fe400078e00ff */
[----:B------:R-:W-:-:S06]  /*2540*/  IMAD.MOV.U32 R14, RZ, RZ, R16 ;  /* 0x000000ffff0e7224 */ /* 0x000fcc00078e0010 */
[----:B------:R-:W-:-:S10]  /*2550*/  DADD R14, R12, R14 ;  /* 0x000000000c0e7229 */ /* 0x000fd4000000000e */
[----:B------:R-:W-:-:S07]  /*2560*/  IMAD.MOV.U32 R18, RZ, RZ, R15 ;  /* 0x000000ffff127224 */ /* 0x000fce00078e000f */
[----:B------:R-:W-:Y:S05]  /*2570*/  WARPSYNC.COLLECTIVE R7, `(.L_x_8216) ;  /* 0x0000000007087348 */ /* 0x000fea0003c00000 */
[----:B------:R0:W1:Y:S02]  /*2580*/  SHFL.DOWN P4, R16, R18, R17, R20 ;  /* 0x0800001112107389 */ /* 0x0000640000080014 */
[----:B01----:R-:W-:Y:S01]  /*2590*/  ENDCOLLECTIVE ;  /* 0x000000000000791b */ /* 0x003fe20003800000 */
.L_x_8216:
[----:B------:R-:W-:Y:S01]  /*25a0*/  IMAD.MOV.U32 R18, RZ, RZ, R14 ;  /* 0x000000ffff127224 */ /* 0x000fe200078e000e */
[----:B------:R-:W-:-:S07]  /*25b0*/  MOV R5, R16 ;  /* 0x0000001000057202 */ /* 0x000fce0000000f00 */
[----:B------:R-:W-:Y:S05]  /*25c0*/  WARPSYNC.COLLECTIVE R7, `(.L_x_8217) ;  /* 0x0000000007087348 */ /* 0x000fea0003c00000 */
[----:B------:R0:W1:Y:S02]  /*25d0*/  SHFL.DOWN P4, R16, R18, R17, R20 ;  /* 0x0800001112107389 */ /* 0x0000640000080014 */
[----:B01----:R-:W-:Y:S01]  /*25e0*/  ENDCOLLECTIVE ;  /* 0x000000000000791b */ /* 0x003fe20003800000 */
.L_x_8217:
[----:B------:R-:W-:Y:S02]  /*25f0*/  IMAD.MOV.U32 R17, RZ, RZ, 0x1 ;  /* 0x00000001ff117424 */ /* 0x000fe400078e00ff */
[----:B------:R-:W-:-:S06]  /*2600*/  IMAD.MOV.U32 R4, RZ, RZ, R16 ;  /* 0x000000ffff047224 */ /* 0x000fcc00078e0010 */
[----:B------:R-:W-:-:S10]  /*2610*/  DADD R4, R14, R4 ;  /* 0x000000000e047229 */ /* 0x000fd40000000004 */
[----:B------:R-:W-:-:S07]  /*2620*/  IMAD.MOV.U32 R18, RZ, RZ, R5 ;  /* 0x000000ffff127224 */ /* 0x000fce00078e0005 */
[----:B------:R-:W-:Y:S05]  /*2630*/  WARPSYNC.COLLECTIVE R7, `(.L_x_8218) ;  /* 0x0000000007087348 */ /* 0x000fea0003c00000 */
[----:B------:R0:W1:Y:S02]  /*2640*/  SHFL.DOWN P4, R16, R18, R17, R20 ;  /* 0x0800001112107389 */ /* 0x0000640000080014 */
[----:B01----:R-:W-:Y:S01]  /*2650*/  ENDCOLLECTIVE ;  /* 0x000000000000791b */ /* 0x003fe20003800000 */
.L_x_8218:
[----:B------:R-:W-:Y:S01]  /*2660*/  MOV R18, R4 ;  /* 0x0000000400127202 */ /* 0x000fe20000000f00 */
[----:B------:R-:W-:-:S07]  /*2670*/  IMAD.MOV.U32 R3, RZ, RZ, R16 ;  /* 0x000000ffff037224 */ /* 0x000fce00078e0010 */
[----:B------:R-:W-:Y:S05]  /*2680*/  WARPSYNC.COLLECTIVE R7, `(.L_x_8219) ;  /* 0x0000000007087348 */ /* 0x000fea0003c00000 */
[----:B------:R0:W1:Y:S02]  /*2690*/  SHFL.DOWN P4, R16, R18, R17, R20 ;  /* 0x0800001112107389 */ /* 0x0000640000080014 */
[----:B01----:R-:W-:Y:S01]  /*26a0*/  ENDCOLLECTIVE ;  /* 0x000000000000791b */ /* 0x003fe20003800000 */
.L_x_8219:
[----:B------:R-:W-:Y:S01]  /*26b0*/  IMAD.MOV.U32 R2, RZ, RZ, R16 ;  /* 0x000000ffff027224 */ /* 0x000fe200078e0010 */
[----:B------:R-:W-:Y:S06]  /*26c0*/  BRA `(.L_x_8220) ;  /* 0xffffffec00107947 */ /* 0x000fec000383ffff */
        .weak           $__internal_37_$__cuda_sm20_div_rn_f64_full
        .type           $__internal_37_$__cuda_sm20_div_rn_f64_full,@function
        .size           $__internal_37_$__cuda_sm20_div_rn_f64_full,(.L_x_12109 - $__internal_37_$__cuda_sm20_div_rn_f64_full)
$__internal_37_$__cuda_sm20_div_rn_f64_full:
        /* <DEDUP_REMOVED lines=10> */
[C---:B------:R-:W-:Y:S01]  /*2770*/  ISETP.GE.U32.AND P1, PT, R24.reuse, R30, PT ;  /* 0x0000001e1800720c */ /* 0x040fe20003f26070 */
[----:B------:R-:W-:Y:S02]  /*2780*/  IMAD.MOV.U32 R31, RZ, RZ, R24 ;  /* 0x000000ffff1f7224 */ /* 0x000fe400078e0018 */
[----:B------:R-:W-:Y:S02]  /*2790*/  @!P2 LOP3.LUT R25, R17, 0x7ff00000, RZ, 0xc0, !PT ;  /* 0x7ff000001119a812 */ /* 0x000fe400078ec0ff */
[----:B------:R-:W0:Y:S01]  /*27a0*/  MUFU.RCP64H R21, R13 ;  /* 0x0000000d00157308 */ /* 0x000e220000001800 */
[----:B------:R-:W-:Y:S02]  /*27b0*/  @!P2 MOV R26, RZ ;  /* 0x000000ff001aa202 */ /* 0x000fe40000000f00 */
[----:B------:R-:W-:Y:S01]  /*27c0*/  @!P2 ISETP.GE.U32.AND P3, PT, R24, R25, PT ;  /* 0x000000191800a20c */ /* 0x000fe20003f66070 */
[----:B------:R-:W-:Y:S01]  /*27d0*/  IMAD.MOV.U32 R25, RZ, RZ, 0x1ca00000 ;  /* 0x1ca00000ff197424 */ /* 0x000fe200078e00ff */
[----:B------:R-:W-:-:S04]  /*27e0*/  @!P0 LOP3.LUT R30, R13, 0x7ff00000, RZ, 0xc0, !PT ;  /* 0x7ff000000d1e8812 */ /* 0x000fc800078ec0ff */
[----:B------:R-:W-:Y:S01]  /*27f0*/  @!P2 SEL R27, R25, 0x63400000, !P3 ;  /* 0x63400000191ba807 */ /* 0x000fe20005800000 */
[----:B------:R-:W-:-:S03]  /*2800*/  VIADD R33, R30, 0xffffffff ;  /* 0xffffffff1e217836 */ /* 0x000fc60000000000 */
        /* <DEDUP_REMOVED lines=15> */
[----:B------:R-:W-:-:S03]  /*2900*/  DFMA R28, R26, -R12, R20 ;  /* 0x8000000c1a1c722b */ /* 0x000fc60000000014 */
[----:B------:R-:W-:-:S05]  /*2910*/  ISETP.GT.U32.OR P0, PT, R33, 0x7feffffe, P0 ;  /* 0x7feffffe2100780c */ /* 0x000fca0000704470 */
[----:B------:R-:W-:-:S08]  /*2920*/  DFMA R22, R22, R28, R26 ;  /* 0x0000001c1616722b */ /* 0x000fd0000000001a */
[----:B------:R-:W-:Y:S05]  /*2930*/  @P0 BRA `(.L_x_8222) ;  /* 0x00000000006c0947 */ /* 0x000fea0003800000 */
[----:B------:R-:W-:-:S04]  /*2940*/  LOP3.LUT R19, R17, 0x7ff00000, RZ, 0xc0, !PT ;  /* 0x7ff0000011137812 */ /* 0x000fc800078ec0ff */
[CC--:B------:R-:W-:Y:S02]  /*2950*/  VIADDMNMX R18, R24.reuse, -R19.reuse, 0xb9600000, !PT ;  /* 0xb960000018127446 */ /* 0x0c0fe40007800913 */
[----:B------:R-:W-:Y:S02]  /*2960*/  ISETP.GE.U32.AND P0, PT, R24, R19, PT ;  /* 0x000000131800720c */ /* 0x000fe40003f06070 */
[----:B------:R-:W-:Y:S02]  /*2970*/  VIMNMX R18, R18, 0x46a00000, PT ;  /* 0x46a0000012127848 */ /* 0x000fe40003fe0100 */
[----:B------:R-:W-:-:S05]  /*2980*/  SEL R25, R25, 0x63400000, !P0 ;  /* 0x6340000019197807 */ /* 0x000fca0004000000 */
[----:B------:R-:W-:Y:S02]  /*2990*/  IMAD.IADD R26, R18, 0x1, -R25 ;  /* 0x00000001121a7824 */ /* 0x000fe400078e0a19 */
[----:B------:R-:W-:-:S03]  /*29a0*/  IMAD.MOV.U32 R18, RZ, RZ, RZ ;  /* 0x000000ffff127224 */ /* 0x000fc600078e00ff */
[----:B------:R-:W-:-:S06]  /*29b0*/  IADD3 R19, R26, 0x7fe00000, RZ ;  /* 0x7fe000001a137810 */ /* 0x000fcc0007ffe0ff */
        /* <DEDUP_REMOVED lines=19> */
.L_x_8222:
        /* <DEDUP_REMOVED lines=16> */
.L_x_8225:
[----:B------:R-:W-:Y:S02]  /*2bf0*/  LOP3.LUT R25, R17, 0x80000, RZ, 0xfc, !PT ;  /* 0x0008000011197812 */ /* 0x000fe400078efcff */
[----:B------:R-:W-:Y:S01]  /*2c00*/  MOV R24, R16 ;  /* 0x0000001000187202 */ /* 0x000fe20000000f00 */
[----:B------:R-:W-:Y:S06]  /*2c10*/  BRA `(.L_x_8223) ;  /* 0x0000000000087947 */ /* 0x000fec0003800000 */
.L_x_8224:
[----:B------:R-:W-:Y:S01]  /*2c20*/  LOP3.LUT R25, R19, 0x80000, RZ, 0xfc, !PT ;  /* 0x0008000013197812 */ /* 0x000fe200078efcff */
[----:B------:R-:W-:-:S07]  /*2c30*/  IMAD.MOV.U32 R24, RZ, RZ, R18 ;  /* 0x000000ffff187224 */ /* 0x000fce00078e0012 */
.L_x_8223:
[----:B------:R-:W-:Y:S05]  /*2c40*/  BSYNC B1 ;  /* 0x0000000000017941 */ /* 0x000fea0003800000 */
.L_x_8221:
[----:B------:R-:W-:Y:S02]  /*2c50*/  IMAD.MOV.U32 R12, RZ, RZ, R4 ;  /* 0x000000ffff0c7224 */ /* 0x000fe400078e0004 */
[----:B------:R-:W-:-:S04]  /*2c60*/  IMAD.MOV.U32 R13, RZ, RZ, 0x0 ;  /* 0x00000000ff0d7424 */ /* 0x000fc800078e00ff */
[----:B------:R-:W-:Y:S05]  /*2c70*/  RET.REL.NODEC R12 `(_ZN2at6native43_GLOBAL__N__9ae7fba5_10_SoftMax_cu_9f978f6323cunn_SoftMaxForwardSmemILi2EdddNS1_22SoftMaxForwardEpilogueElEEvPT2_PKT0_T4_) ;  /* 0xffffffd00ce07950 */ /* 0x000fea0003c3ffff */
.L_x_8226:
        /* <DEDUP_REMOVED lines=16> */
.L_x_12109:


//--------------------- .text._ZN2at6native43_GLOBAL__N__9ae7fba5_10_SoftMax_cu_9f978f6322cunn_SoftMaxForwardRegIdddNS1_22SoftMaxForwardEpilogueElLi9EEEvPT1_PKT_T3_ --------------------------
	.section	.text._ZN2at6native43_GLOBAL__N__9ae7fba5_10_SoftMax_cu_9f978f6322cunn_SoftMaxForwardRegIdddNS1_22SoftMaxForwardEpilogueElLi9EEEvPT1_PKT_T3_,"ax",@progbits
	.align	128
.text._ZN2at6native43_GLOBAL__N__9ae7fba5_10_SoftMax_cu_9f978f6322cunn_SoftMaxForwardRegIdddNS1_22SoftMaxForwardEpilogueElLi9EEEvPT1_PKT_T3_:
        .type           _ZN2at6native43_GLOBAL__N__9ae7fba5_10_SoftMax_cu_9f978f6322cunn_SoftMaxForwardRegIdddNS1_22SoftMaxForwardEpilogueElLi9EEEvPT1_PKT_T3_,@function
        .size           _ZN2at6native43_GLOBAL__N__9ae7fba5_10_SoftMax_cu_9f978f6322cunn_SoftMaxForwardRegIdddNS1_22SoftMaxForwardEpilogueElLi9EEEvPT1_PKT_T3_,(.L_x_12111 - _ZN2at6native43_GLOBAL__N__9ae7fba5_10_SoftMax_cu_9f978f6322cunn_SoftMaxForwardRegIdddNS1_22SoftMaxForwardEpilogueElLi9EEEvPT1_PKT_T3_)
        .other          _ZN2at6native43_GLOBAL__N__9ae7fba5_10_SoftMax_cu_9f978f6322cunn_SoftMaxForwardRegIdddNS1_22SoftMaxForwardEpilogueElLi9EEEvPT1_PKT_T3_,@"STO_CUDA_ENTRY STV_DEFAULT"
_ZN2at6native43_GLOBAL__N__9ae7fba5_10_SoftMax_cu_9f978f6322cunn_SoftMaxForwardRegIdddNS1_22SoftMaxForwardEpilogueElLi9EEEvPT1_PKT_T3_:
        /* <DEDUP_REMOVED lines=17> */
[----:B--2---:R-:W-:Y:S01]  /*0110*/  @!P1 IMAD.WIDE.U32 R2, R28, UR8, R30 ;  /* 0x000000081c029c25 */ /* 0x004fe2000f8e001e */
[----:B------:R-:W-:-:S03]  /*0120*/  ISETP.GE.AND.EX P6, PT, R11, R29, PT, P0 ;  /* 0x0000001d0b00720c */ /* 0x000fc60003fc6300 */
[----:B------:R-:W-:-:S03]  /*0130*/  @!P1 IMAD R0, R29, UR8, R3 ;  /* 0x000000081d009c24 */ /* 0x000fc6000f8e0203 */
[----:B------:R-:W1:Y:S01]  /*0140*/  @!P2 LDC.64 R8, c[0x0][0x218] ;  /* 0x00008600ff08ab82 */ /* 0x000e620000000a00 */
[----:B------:R-:W-:-:S04]  /*0150*/  @!P2 IMAD.WIDE.U32 R6, R28, UR8, R40 ;  /* 0x000000081c06ac25 */ /* 0x000fc8000f8e0028 */
[----:B------:R-:W-:-:S03]  /*0160*/  VIADD R32, R10, UR4 ;  /* 0x000000040a207c36 */ /* 0x000fc60008000000 */
[----:B------:R-:W2:Y:S01]  /*0170*/  @!P6 LDC.64 R34, c[0x0][0x218] ;  /* 0x00008600ff22eb82 */ /* 0x000ea20000000a00 */
[----:B0-----:R-:W-:-:S04]  /*0180*/  @!P1 LEA R4, P3, R2, R4, 0x3 ;  /* 0x0000000402049211 */ /* 0x001fc800078618ff */
[----:B------:R-:W-:-:S05]  /*0190*/  @!P1 LEA.HI.X R5, R2, R5, R0, 0x3, P3 ;  /* 0x0000000502059211 */ /* 0x000fca00018f1c00 */
[----:B------:R0:W3:Y:S01]  /*01a0*/  @!P1 LDG.E.64 R26, desc[UR6][R4.64] ;  /* 0x00000006041a9981 */ /* 0x0000e2000c1e1b00 */
[----:B------:R-:W-:Y:S01]  /*01b0*/  @!P2 IMAD R0, R29, UR8, R7 ;  /* 0x000000081d00ac24 */ /* 0x000fe2000f8e0207 */
[C---:B-1----:R-:W-:Y:S02]  /*01c0*/  @!P2 LEA R8, P3, R6.reuse, R8, 0x3 ;  /* 0x000000080608a211 */ /* 0x042fe400078618ff */
[----:B------:R-:W-:Y:S02]  /*01d0*/  SHF.R.S32.HI R33, RZ, 0x1f, R32 ;  /* 0x0000001fff217819 */ /* 0x000fe40000011420 */
[----:B------:R-:W-:Y:S02]  /*01e0*/  @!P2 LEA.HI.X R9, R6, R9, R0, 0x3, P3 ;  /* 0x000000090609a211 */ /* 0x000fe400018f1c00 */
[----:B------:R-:W-:Y:S02]  /*01f0*/  ISETP.GE.U32.AND P0, PT, R32, R28, PT ;  /* 0x0000001c2000720c */ /* 0x000fe40003f06070 */
[----:B------:R-:W-:Y:S01]  /*0200*/  P2R R2, PR, RZ, 0x40 ;  /* 0x00000040ff027803 */ /* 0x000fe20000000000 */
[----:B------:R1:W4:Y:S01]  /*0210*/  @!P2 LDG.E.64 R42, desc[UR6][R8.64] ;  /* 0x00000006082aa981 */ /* 0x000322000c1e1b00 */
[----:B------:R-:W-:Y:S01]  /*0220*/  ISETP.GE.AND.EX P5, PT, R33, R29, PT, P0 ;  /* 0x0000001d2100720c */ /* 0x000fe20003fa6300 */
[----:B------:R-:W-:-:S04]  /*0230*/  @!P6 IMAD.WIDE.U32 R6, R28, UR8, R10 ;  /* 0x000000081c06ec25 */ /* 0x000fc8000f8e000a */
[----:B0-----:R-:W-:Y:S01]  /*0240*/  VIADD R4, R32, UR4 ;  /* 0x0000000420047c36 */ /* 0x001fe20008000000 */
[----:B--2---:R-:W-:Y:S01]  /*0250*/  @!P6 LEA R10, P0, R6, R34, 0x3 ;  /* 0x00000022060ae211 */ /* 0x004fe200078018ff */
[----:B------:R-:W-:-:S06]  /*0260*/  @!P6 IMAD R0, R29, UR8, R7 ;  /* 0x000000081d00ec24 */ /* 0x000fcc000f8e0207 */
[----:B------:R-:W1:Y:S01]  /*0270*/  @!P5 LDC.64 R36, c[0x0][0x218] ;  /* 0x00008600ff24db82 */ /* 0x000e620000000a00 */
[----:B------:R-:W-:Y:S02]  /*0280*/  SHF.R.S32.HI R5, RZ, 0x1f, R4 ;  /* 0x0000001fff057819 */ /* 0x000fe40000011404 */
[----:B------:R-:W-:Y:S02]  /*0290*/  ISETP.GE.U32.AND P3, PT, R4, R28, PT ;  /* 0x0000001c0400720c */ /* 0x000fe40003f66070 */
[----:B------:R-:W-:Y:S02]  /*02a0*/  @!P6 LEA.HI.X R11, R6, R35, R0, 0x3, P0 ;  /* 0x00000023060be211 */ /* 0x000fe400000f1c00 */
[----:B------:R-:W-:-:S03]  /*02b0*/  ISETP.GE.AND.EX P3, PT, R5, R29, PT, P3 ;  /* 0x0000001d0500720c */ /* 0x000fc60003f66330 */
[----:B------:R-:W2:Y:S01]  /*02c0*/  @!P6 LDG.E.64 R24, desc[UR6][R10.64] ;  /* 0x000000060a18e981 */ /* 0x000ea2000c1e1b00 */
[----:B------:R-:W-:-:S04]  /*02d0*/  @!P5 IMAD.WIDE.U32 R6, R28, UR8, R32 ;  /* 0x000000081c06dc25 */ /* 0x000fc8000f8e0020 */
[----:B------:R-:W-:-:S05]  /*02e0*/  @!P5 IMAD R0, R29, UR8, R7 ;  /* 0x000000081d00dc24 */ /* 0x000fca000f8e0207 */
[----:B------:R-:W0:Y:S01]  /*02f0*/  @!P3 LDC.64 R32, c[0x0][0x218] ;  /* 0x00008600ff20bb82 */ /* 0x000e220000000a00 */
[----:B-1----:R-:W-:-:S04]  /*0300*/  @!P5 LEA R8, P0, R6, R36, 0x3 ;  /* 0x000000240608d211 */ /* 0x002fc800078018ff */
[----:B------:R-:W-:-:S05]  /*0310*/  @!P5 LEA.HI.X R9, R6, R37, R0, 0x3, P0 ;  /* 0x000000250609d211 */ /* 0x000fca00000f1c00 */
[----:B------:R4:W5:Y:S01]  /*0320*/  @!P5 LDG.E.64 R22, desc[UR6][R8.64] ;  /* 0x000000060816d981 */ /* 0x000962000c1e1b00 */
[----:B------:R-:W-:-:S04]  /*0330*/  @!P3 IMAD.WIDE.U32 R6, R28, UR8, R4 ;  /* 0x000000081c06bc25 */ /* 0x000fc8000f8e0004 */
[----:B------:R-:W-:Y:S01]  /*0340*/  @!P3 IMAD R0, R29, UR8, R7 ;  /* 0x000000081d00bc24 */ /* 0x000fe2000f8e0207 */
[----:B0-----:R-:W-:-:S04]  /*0350*/  @!P3 LEA R32, P0, R6, R32, 0x3 ;  /* 0x000000200620b211 */ /* 0x001fc800078018ff */
[----:B------:R-:W-:-:S05]  /*0360*/  @!P3 LEA.HI.X R33, R6, R33, R0, 0x3, P0 ;  /* 0x000000210621b211 */ /* 0x000fca00000f1c00 */
[----:B------:R-:W5:Y:S01]  /*0370*/  @!P3 LDG.E.64 R20, desc[UR6][R32.64] ;  /* 0x000000062014b981 */ /* 0x000f62000c1e1b00 */
[----:B------:R-:W-:Y:S02]  /*0380*/  @!P1 IMAD.MOV.U32 R6, RZ, RZ, -0x1 ;  /* 0xffffffffff069424 */ /* 0x000fe400078e00ff */
[----:B------:R-:W-:Y:S02]  /*0390*/  @!P1 IMAD.MOV.U32 R7, RZ, RZ, 0x7fefffff ;  /* 0x7fefffffff079424 */ /* 0x000fe400078e00ff */
[----:B------:R-:W-:Y:S01]  /*03a0*/  @!P1 IMAD.MOV.U32 R5, RZ, RZ, R6 ;  /* 0x000000ffff059224 */ /* 0x000fe200078e0006 */
[----:B------:R-:W-:Y:S02]  /*03b0*/  IADD3 R4, R4, UR4, RZ ;  /* 0x0000000404047c10 */ /* 0x000fe4000fffe0ff */
[----:B------:R-:W-:Y:S01]  /*03c0*/  P2R R3, PR, RZ, 0x20 ;  /* 0x00000020ff037803 */ /* 0x000fe20000000000 */
[----:B---3--:R-:W-:Y:S01]  /*03d0*/  @!P1 DSETP.MAX.AND P0, P4, R26, -R6, PT ;  /* 0x800000061a00922a */ /* 0x008fe20003c0f000 */
[----:B------:R-:W-:-:S05]  /*03e0*/  @!P1 IMAD.MOV.U32 R0, RZ, RZ, R26 ;  /* 0x000000ffff009224 */ /* 0x000fca00078e001a */
[----:B------:R-:W-:Y:S01]  /*03f0*/  @!P1 SEL R5, R0, R5, P0 ;  /* 0x0000000500059207 */ /* 0x000fe20000000000 */
[----:B------:R-:W-:-:S05]  /*0400*/  @!P1 IMAD.MOV.U32 R0, RZ, RZ, R27 ;  /* 0x000000ffff009224 */ /* 0x000fca00078e001b */
[----:B------:R-:W-:Y:S02]  /*0410*/  @!P1 FSEL R0, R0, -R7, P0 ;  /* 0x8000000700009208 */ /* 0x000fe40000000000 */
[----:B------:R-:W-:-:S04]  /*0420*/  @!P1 LOP3.LUT R7, R7, 0x80000, RZ, 0xfc, !PT ;  /* 0x0008000007079812 */ /* 0x000fc800078efcff */
[----:B------:R-:W-:Y:S01]  /*0430*/  @!P1 SEL R0, R7, R0, P4 ;  /* 0x0000000007009207 */ /* 0x000fe20002000000 */
[----:B------:R-:W-:Y:S01]  /*0440*/  IMAD.MOV.U32 R7, RZ, RZ, -0x100001 ;  /* 0xffefffffff077424 */ /* 0x000fe200078e00ff */
[----:B------:R-:W-:Y:S01]  /*0450*/  MOV R6, 0xffffffff ;  /* 0xffffffff00067802 */ /* 0x000fe20000000f00 */
[----:B------:R-:W-:Y:S02]  /*0460*/  @!P1 IMAD.MOV.U32 R6, RZ, RZ, R5 ;  /* 0x000000ffff069224 */ /* 0x000fe400078e0005 */
[----:B------:R-:W-:Y:S02]  /*0470*/  @!P1 IMAD.MOV.U32 R7, RZ, RZ, R0 ;  /* 0x000000ffff079224 */ /* 0x000fe400078e0000 */
[----:B----4-:R-:W-:Y:S02]  /*0480*/  @!P2 IMAD.MOV.U32 R8, RZ, RZ, R42 ;  /* 0x000000ffff08a224 */ /* 0x010fe400078e002a */
[----:B------:R-:W-:Y:S02]  /*0490*/  @!P2 IMAD.MOV.U32 R5, RZ, RZ, R6 ;  /* 0x000000ffff05a224 */ /* 0x000fe400078e0006 */
[----:B------:R-:W-:-:S06]  /*04a0*/  @!P2 DSETP.MAX.AND P0, P4, R6, R42, PT ;  /* 0x0000002a0600a22a */ /* 0x000fcc0003c0f000 */
[----:B------:R-:W-:Y:S01]  /*04b0*/  @!P2 SEL R9, R5, R8, P0 ;  /* 0x000000080509a207 */ /* 0x000fe20000000000 */
[----:B------:R-:W-:Y:S02]  /*04c0*/  @!P2 IMAD.MOV.U32 R8, RZ, RZ, R43 ;  /* 0x000000ffff08a224 */ /* 0x000fe400078e002b */
[----:B------:R-:W-:-:S05]  /*04d0*/  @!P2 IMAD.MOV.U32 R5, RZ, RZ, R7 ;  /* 0x000000ffff05a224 */ /* 0x000fca00078e0007 */
[----:B------:R-:W-:Y:S02]  /*04e0*/  @!P2 FSEL R5, R5, R8, P0 ;  /* 0x000000080505a208 */ /* 0x000fe40000000000 */
[----:B------:R-:W-:Y:S01]  /*04f0*/  @!P2 LOP3.LUT R8, R8, 0x80000, RZ, 0xfc, !PT ;  /* 0x000800000808a812 */ /* 0x000fe200078efcff */
[----:B------:R-:W-:-:S03]  /*0500*/  @!P2 IMAD.MOV.U32 R6, RZ, RZ, R9 ;  /* 0x000000ffff06a224 */ /* 0x000fc600078e0009 */
[----:B------:R-:W-:Y:S01]  /*0510*/  @!P2 SEL R7, R8, R5, P4 ;  /* 0x000000050807a207 */ /* 0x000fe20002000000 */
[----:B------:R-:W-:Y:S01]  /*0520*/  @!P6 IMAD.MOV.U32 R5, RZ, RZ, R6 ;  /* 0x000000ffff05e224 */ /* 0x000fe200078e0006 */
[----:B--2---:R-:W-:-:S04]  /*0530*/  @!P6 MOV R8, R24 ;  /* 0x000000180008e202 */ /* 0x004fc80000000f00 */
        /* <DEDUP_REMOVED lines=8> */
[----:B-----5:R-:W-:Y:S02]  /*05c0*/  @!P5 IMAD.MOV.U32 R8, RZ, RZ, R22 ;  /* 0x000000ffff08d224 */ /* 0x020fe400078e0016 */
[----:B------:R-:W-:-:S03]  /*05d0*/  @!P5 IMAD.MOV.U32 R5, RZ, RZ, R6 ;  /* 0x000000ffff05d224 */ /* 0x000fc600078e0006 */
[----:B------:R-:W-:Y:S01]  /*05e0*/  @!P5 DSETP.MAX.AND P0, P4, R6, R22, PT ;  /* 0x000000160600d22a */ /* 0x000fe20003c0f000 */
[----:B------:R-:W-:-:S05]  /*05f0*/  @!P5 IMAD.MOV.U32 R10, RZ, RZ, R23 ;  /* 0x000000ffff0ad224 */ /* 0x000fca00078e0017 */
[----:B------:R-:W-:Y:S01]  /*0600*/  @!P5 SEL R9, R5, R8, P0 ;  /* 0x000000080509d207 */ /* 0x000fe20000000000 */
[----:B------:R-:W-:Y:S01]  /*0610*/  @!P5 IMAD.MOV.U32 R5, RZ, RZ, R7 ;  /* 0x000000ffff05d224 */ /* 0x000fe200078e0007 */
[----:B------:R-:W-:-:S04]  /*0620*/  @!P5 LOP3.LUT R8, R10, 0x80000, RZ, 0xfc, !PT ;  /* 0x000800000a08d812 */ /* 0x000fc800078efcff */
[----:B------:R-:W-:Y:S01]  /*0630*/  @!P5 FSEL R5, R5, R10, P0 ;  /* 0x0000000a0505d208 */ /* 0x000fe20000000000 */
[----:B------:R-:W-:-:S03]  /*0640*/  @!P5 IMAD.MOV.U32 R6, RZ, RZ, R9 ;  /* 0x000000ffff06d224 */ /* 0x000fc600078e0009 */
[----:B------:R-:W-:Y:S01]  /*0650*/  @!P5 SEL R7, R8, R5, P4 ;  /* 0x000000050807d207 */ /* 0x000fe20002000000 */
[----:B------:R-:W-:Y:S02]  /*0660*/  @!P3 IMAD.MOV.U32 R9, RZ, RZ, R20 ;  /* 0x000000ffff09b224 */ /* 0x000fe400078e0014 */
[----:B------:R-:W-:-:S03]  /*0670*/  @!P3 IMAD.MOV.U32 R8, RZ, RZ, R6 ;  /* 0x000000ffff08b224 */ /* 0x000fc600078e0006 */
[----:B------:R-:W-:Y:S01]  /*0680*/  @!P3 DSETP.MAX.AND P4, P0, R6, R20, PT ;  /* 0x000000140600b22a */ /* 0x000fe2000388f000 */
[----:B------:R-:W-:-:S05]  /*0690*/  @!P3 IMAD.MOV.U32 R11, RZ, RZ, R21 ;  /* 0x000000ffff0bb224 */ /* 0x000fca00078e0015 */
[----:B------:R-:W-:Y:S01]  /*06a0*/  @!P3 SEL R33, R8, R9, P4 ;  /* 0x000000090821b207 */ /* 0x000fe20002000000 */
[----:B------:R-:W-:Y:S01]  /*06b0*/  @!P3 IMAD.MOV.U32 R8, RZ, RZ, R7 ;  /* 0x000000ffff08b224 */ /* 0x000fe200078e0007 */
[----:B------:R-:W-:-:S04]  /*06c0*/  SHF.R.S32.HI R5, RZ, 0x1f, R4 ;  /* 0x0000001fff057819 */ /* 0x000fc80000011404 */
[----:B------:R-:W-:Y:S02]  /*06d0*/  @!P3 FSEL R10, R8, R11, P4 ;  /* 0x0000000b080ab208 */ /* 0x000fe40002000000 */
[----:B------:R-:W-:-:S04]  /*06e0*/  ISETP.GE.U32.AND P4, PT, R4, R28, PT ;  /* 0x0000001c0400720c */ /* 0x000fc80003f86070 */
[----:B------:R-:W-:-:S13]  /*06f0*/  ISETP.GE.AND.EX P4, PT, R5, R29, PT, P4 ;  /* 0x0000001d0500720c */ /* 0x000fda0003f86340 */
[----:B------:R-:W0:Y:S01]  /*0700*/  @!P4 LDC.64 R8, c[0x0][0x218] ;  /* 0x00008600ff08cb82 */ /* 0x000e220000000a00 */
[----:B------:R-:W-:Y:S01]  /*0710*/  @!P3 LOP3.LUT R11, R11, 0x80000, RZ, 0xfc, !PT ;  /* 0x000800000b0bb812 */ /* 0x000fe200078efcff */
[----:B------:R-:W-:-:S03]  /*0720*/  @!P4 IMAD.WIDE.U32 R34, R28, UR8, R4 ;  /* 0x000000081c22cc25 */ /* 0x000fc6000f8e0004 */
[----:B------:R-:W-:Y:S01]  /*0730*/  @!P3 SEL R7, R11, R10, P0 ;  /* 0x0000000a0b07b207 */ /* 0x000fe20000000000 */
[----:B------:R-:W-:Y:S01]  /*0740*/  @!P4 IMAD R5, R29, UR8, R35 ;  /* 0x000000081d05cc24 */ /* 0x000fe2000f8e0223 */
[----:B0-----:R-:W-:-:S04]  /*0750*/  @!P4 LEA R8, P0, R34, R8, 0x3 ;  /* 0x000000082208c211 */ /* 0x001fc800078018ff */
[----:B------:R-:W-:-:S05]  /*0760*/  @!P4 LEA.HI.X R9, R34, R9, R5, 0x3, P0 ;  /* 0x000000092209c211 */ /* 0x000fca00000f1c05 */
[----:B------:R-:W2:Y:S01]  /*0770*/  @!P4 LDG.E.64 R18, desc[UR6][R8.64] ;  /* 0x000000060812c981 */ /* 0x000ea2000c1e1b00 */
[----:B------:R-:W-:-:S05]  /*0780*/  VIADD R10, R4, UR4 ;  /* 0x00000004040a7c36 */ /* 0x000fca0008000000 */
[----:B------:R-:W-:Y:S02]  /*0790*/  SHF.R.S32.HI R11, RZ, 0x1f, R10 ;  /* 0x0000001fff0b7819 */ /* 0x000fe4000001140a */
[----:B------:R-:W-:-:S04]  /*07a0*/  ISETP.GE.U32.AND P5, PT, R10, R28, PT ;  /* 0x0000001c0a00720c */ /* 0x000fc80003fa6070 */
[----:B------:R-:W-:-:S13]  /*07b0*/  ISETP.GE.AND.EX P5, PT, R11, R29, PT, P5 ;  /* 0x0000001d0b00720c */ /* 0x000fda0003fa6350 */
[----:B------:R-:W0:Y:S01]  /*07c0*/  @!P5 LDC.64 R36, c[0x0][0x218] ;  /* 0x00008600ff24db82 */ /* 0x000e220000000a00 */
[----:B------:R-:W-:-:S04]  /*07d0*/  @!P5 IMAD.WIDE.U32 R34, R28, UR8, R10 ;  /* 0x000000081c22dc25 */ /* 0x000fc8000f8e000a */
[----:B------:R-:W-:Y:S01]  /*07e0*/  @!P5 IMAD R5, R29, UR8, R35 ;  /* 0x000000081d05dc24 */ /* 0x000fe2000f8e0223 */
[----:B0-----:R-:W-:-:S04]  /*07f0*/  @!P5 LEA R4, P0, R34, R36, 0x3 ;  /* 0x000000242204d211 */ /* 0x001fc800078018ff */
[----:B------:R-:W-:-:S05]  /*0800*/  @!P5 LEA.HI.X R5, R34, R37, R5, 0x3, P0 ;  /* 0x000000252205d211 */ /* 0x000fca00000f1c05 */
[----:B------:R-:W3:Y:S01]  /*0810*/  @!P5 LDG.E.64 R16, desc[UR6][R4.64] ;  /* 0x000000060410d981 */ /* 0x000ee2000c1e1b00 */
[----:B------:R-:W-:-:S04]  /*0820*/  @!P3 IMAD.MOV.U32 R6, RZ, RZ, R33 ;  /* 0x000000ffff06b224 */ /* 0x000fc800078e0021 */
[----:B------:R-:W-:Y:S02]  /*0830*/  @!P4 IMAD.MOV.U32 R11, RZ, RZ, R6 ;  /* 0x000000ffff0bc224 */ /* 0x000fe400078e0006 */
[----:B------:R-:W-:Y:S01]  /*0840*/  VIADD R10, R10, UR4 ;  /* 0x000000040a0a7c36 */ /* 0x000fe20008000000 */
[----:B------:R-:W-:Y:S02]  /*0850*/  P2R R0, PR, RZ, 0x2 ;  /* 0x00000002ff007803 */ /* 0x000fe40000000000 */
[----:B------:R-:W-:Y:S01]  /*0860*/  P2R R32, PR, RZ, 0x4 ;  /* 0x00000004ff207803 */ /* 0x000fe20000000000 */
[----:B--2---:R-:W-:Y:S01]  /*0870*/  @!P4 DSETP.MAX.AND P0, P6, R6, R18, PT ;  /* 0x000000120600c22a */ /* 0x004fe20003e0f000 */
[----:B------:R-:W-:Y:S01]  /*0880*/  @!P4 IMAD.MOV.U32 R34, RZ, RZ, R18 ;  /* 0x000000ffff22c224 */ /* 0x000fe200078e0012 */
[----:B------:R-:W-:-:S04]  /*0890*/  @!P4 MOV R36, R19 ;  /* 0x000000130024c202 */ /* 0x000fc80000000f00 */
[----:B------:R-:W-:Y:S01]  /*08a0*/  @!P4 SEL R33, R11, R34, P0 ;  /* 0x000000220b21c207 */ /* 0x000fe20000000000 */
[----:B------:R-:W-:Y:S01]  /*08b0*/  @!P4 IMAD.MOV.U32 R11, RZ, RZ, R7 ;  /* 0x000000ffff0bc224 */ /* 0x000fe200078e0007 */
[----:B------:R-:W-:-:S04]  /*08c0*/  @!P4 LOP3.LUT R34, R36, 0x80000, RZ, 0xfc, !PT ;  /* 0x000800002422c812 */ /* 0x000fc800078efcff */
[----:B------:R-:W-:-:S04]  /*08d0*/  @!P4 FSEL R11, R11, R36, P0 ;  /* 0x000000240b0bc208 */ /* 0x000fc80000000000 */
[----:B------:R-:W-:Y:S02]  /*08e0*/  @!P4 SEL R7, R34, R11, P6 ;  /* 0x0000000b2207c207 */ /* 0x000fe40003000000 */
[----:B------:R-:W-:Y:S02]  /*08f0*/  SHF.R.S32.HI R11, RZ, 0x1f, R10 ;  /* 0x0000001fff0b7819 */ /* 0x000fe4000001140a */
[----:B------:R-:W-:-:S04]  /*0900*/  ISETP.GE.U32.AND P6, PT, R10, R28, PT ;  /* 0x0000001c0a00720c */ /* 0x000fc80003fc6070 */
[----:B------:R-:W-:-:S13]  /*0910*/  ISETP.GE.AND.EX P6, PT, R11, R29, PT, P6 ;  /* 0x0000001d0b00720c */ /* 0x000fda0003fc6360 */
[----:B------:R-:W0:Y:S01]  /*0920*/  @!P6 LDC.64 R36, c[0x0][0x218] ;  /* 0x00008600ff24eb82 */ /* 0x000e220000000a00 */
[----:B------:R-:W-:-:S04]  /*0930*/  @!P6 IMAD.WIDE.U32 R34, R28, UR8, R10 ;  /* 0x000000081c22ec25 */ /* 0x000fc8000f8e000a */
[----:B------:R-:W-:Y:S02]  /*0940*/  @!P6 IMAD R9, R29, UR8, R35 ;  /* 0x000000081d09ec24 */ /* 0x000fe4000f8e0223 */
[----:B------:R-:W-:-:S04]  /*0950*/  @!P4 IMAD.MOV.U32 R6, RZ, RZ, R33 ;  /* 0x000000ffff06c224 */ /* 0x000fc800078e0021 */
[----:B------:R-:W-:Y:S01]  /*0960*/  @!P5 IMAD.MOV.U32 R11, RZ, RZ, R6 ;  /* 0x000000ffff0bd224 */ /* 0x000fe200078e0006 */
[----:B0-----:R-:W-:-:S04]  /*0970*/  @!P6 LEA R8, P0, R34, R36, 0x3 ;  /* 0x000000242208e211 */ /* 0x001fc800078018ff */
[----:B------:R-:W-:Y:S01]  /*0980*/  @!P6 LEA.HI.X R9, R34, R37, R9, 0x3, P0 ;  /* 0x000000252209e211 */ /* 0x000fe200000f1c09 */
[----:B---3--:R-:W-:Y:S02]  /*0990*/  @!P5 IMAD.MOV.U32 R34, RZ, RZ, R16 ;  /* 0x000000ffff22d224 */ /* 0x008fe400078e0010 */
[----:B------:R-:W-:Y:S01]  /*09a0*/  @!P5 DSETP.MAX.AND P0, P1, R6, R16, PT ;  /* 0x000000100600d22a */ /* 0x000fe2000390f000 */
[----:B------:R-:W-:Y:S01]  /*09b0*/  @!P5 IMAD.MOV.U32 R36, RZ, RZ, R17 ;  /* 0x000000ffff24d224 */ /* 0x000fe200078e0011 */
[----:B------:R-:W-:Y:S01]  /*09c0*/  IADD3 R10, R10, UR4, RZ ;  /* 0x000000040a0a7c10 */ /* 0x000fe2000fffe0ff */
[----:B------:R-:W2:Y:S03]  /*09d0*/  @!P6 LDG.E.64 R14, desc[UR6][R8.64] ;  /* 0x00000006080ee981 */ /* 0x000ea6000c1e1b00 */
[----:B------:R-:W-:Y:S01]  /*09e0*/  @!P5 SEL R33, R11, R34, P0 ;  /* 0x000000220b21d207 */ /* 0x000fe20000000000 */
[----:B------:R-:W-:Y:S01]  /*09f0*/  @!P5 IMAD.MOV.U32 R11, RZ, RZ, R7 ;  /* 0x000000ffff0bd224 */ /* 0x000fe200078e0007 */
[----:B------:R-:W-:-:S04]  /*0a00*/  @!P5 LOP3.LUT R34, R36, 0x80000, RZ, 0xfc, !PT ;  /* 0x000800002422d812 */ /* 0x000fc800078efcff */
[----:B------:R-:W-:Y:S02]  /*0a10*/  @!P5 FSEL R11, R11, R36, P0 ;  /* 0x000000240b0bd208 */ /* 0x000fe40000000000 */
[----:B------:R-:W-:Y:S02]  /*0a20*/  ISETP.GE.U32.AND P0, PT, R10, R28, PT ;  /* 0x0000001c0a00720c */ /* 0x000fe40003f06070 */
[----:B------:R-:W-:Y:S02]  /*0a30*/  @!P5 SEL R7, R34, R11, P1 ;  /* 0x0000000b2207d207 */ /* 0x000fe40000800000 */
[----:B------:R-:W-:-:S04]  /*0a40*/  SHF.R.S32.HI R11, RZ, 0x1f, R10 ;  /* 0x0000001fff0b7819 */ /* 0x000fc8000001140a */
        /* <DEDUP_REMOVED lines=8> */
[----:B------:R-:W-:Y:S01]  /*0ad0*/  @!P6 IMAD.MOV.U32 R5, RZ, RZ, R6 ;  /* 0x000000ffff05e224 */ /* 0x000fe200078e0006 */
[----:B------:R-:W-:Y:S01]  /*0ae0*/  P2R R4, PR, RZ, 0x4 ;  /* 0x00000004ff047803 */ /* 0x000fe20000000000 */
[----:B------:R-:W0:Y:S01]  /*0af0*/  S2UR UR5, SR_CgaCtaId ;  /* 0x00000000000579c3 */ /* 0x000e220000008800 */
[----:B------:R-:W-:Y:S01]  /*0b00*/  UMOV UR4, 0x400 ;  /* 0x0000040000047882 */ /* 0x000fe20000000000 */
[----:B------:R-:W-:Y:S06]  /*0b10*/  BSSY B0, `(.L_x_8227) ;  /* 0x000006b000007945 */ /* 0x000fec0003800000 */
[----:B------:R-:W-:Y:S06]  /*0b20*/  BAR.SYNC.DEFER_BLOCKING 0x0 ;  /* 0x0000000000007b1d */ /* 0x000fec0000010000 */
[----:B--2---:R-:W-:Y:S01]  /*0b30*/  @!P6 DSETP.MAX.AND P0, P1, R6, R14, PT ;  /* 0x0000000e0600e22a */ /* 0x004fe2000390f000 */
[----:B------:R-:W-:-:S02]  /*0b40*/  @!P6 IMAD.MOV.U32 R34, RZ, RZ, R14 ;  /* 0x000000ffff22e224 */ /* 0x000fc400078e000e */
[----:B------:R-:W-:-:S03]  /*0b50*/  @!P6 IMAD.MOV.U32 R36, RZ, RZ, R15 ;  /* 0x000000ffff24e224 */ /* 0x000fc600078e000f */
[----:B------:R-:W-:Y:S01]  /*0b60*/  @!P6 SEL R33, R5, R34, P0 ;  /* 0x000000220521e207 */ /* 0x000fe20000000000 */
[----:B------:R-:W-:Y:S01]  /*0b70*/  @!P6 IMAD.MOV.U32 R5, RZ, RZ, R7 ;  /* 0x000000ffff05e224 */ /* 0x000fe200078e0007 */
[----:B------:R-:W-:-:S04]  /*0b80*/  @!P6 LOP3.LUT R34, R36, 0x80000, RZ, 0xfc, !PT ;  /* 0x000800002422e812 */ /* 0x000fc800078efcff */
[----:B------:R-:W-:Y:S01]  /*0b90*/  @!P6 FSEL R5, R5, R36, P0 ;  /* 0x000000240505e208 */ /* 0x000fe20000000000 */
[----:B------:R-:W-:-:S03]  /*0ba0*/  @!P6 IMAD.MOV.U32 R6, RZ, RZ, R33 ;  /* 0x000000ffff06e224 */ /* 0x000fc600078e0021 */
[----:B------:R-:W-:Y:S02]  /*0bb0*/  @!P6 SEL R7, R34, R5, P1 ;  /* 0x000000052207e207 */ /* 0x000fe40000800000 */
[----:B------:R-:W-:-:S03]  /*0bc0*/  @!P2 MOV R5, R6 ;  /* 0x000000060005a202 */ /* 0x000fc60000000f00 */
[----:B------:R-:W-:Y:S01]  /*0bd0*/  @!P2 IMAD.MOV.U32 R8, RZ, RZ, R7 ;  /* 0x000000ffff08a224 */ /* 0x000fe200078e0007 */
[----:B---3--:R-:W-:Y:S01]  /*0be0*/  @!P2 DSETP.MAX.AND P0, P1, R6, R12, PT ;  /* 0x0000000c0600a22a */ /* 0x008fe2000390f000 */
[----:B------:R-:W-:Y:S02]  /*0bf0*/  @!P2 IMAD.MOV.U32 R34, RZ, RZ, R12 ;  /* 0x000000ffff22a224 */ /* 0x000fe400078e000c */
[----:B------:R-:W-:-:S03]  /*0c00*/  @!P2 IMAD.MOV.U32 R9, RZ, RZ, R13 ;  /* 0x000000ffff09a224 */ /* 0x000fc600078e000d */
[----:B------:R-:W-:Y:S02]  /*0c10*/  @!P2 SEL R6, R5, R34, P0 ;  /* 0x000000220506a207 */ /* 0x000fe40000000000 */
[----:B------:R-:W-:Y:S02]  /*0c20*/  @!P2 FSEL R5, R8, R9, P0 ;  /* 0x000000090805a208 */ /* 0x000fe40000000000 */
[----:B------:R-:W-:-:S04]  /*0c30*/  @!P2 LOP3.LUT R8, R9, 0x80000, RZ, 0xfc, !PT ;  /* 0x000800000908a812 */ /* 0x000fc800078efcff */
[----:B------:R-:W-:Y:S02]  /*0c40*/  @!P2 SEL R7, R8, R5, P1 ;  /* 0x000000050807a207 */ /* 0x000fe40000800000 */
[----:B------:R-:W-:Y:S04]  /*0c50*/  SHFL.DOWN PT, R8, R6, 0x10, 0x1f ;  /* 0x0a001f0006087f89 */ /* 0x000fe800000e0000 */
[----:B------:R-:W1:Y:S02]  /*0c60*/  SHFL.DOWN PT, R9, R7, 0x10, 0x1f ;  /* 0x0a001f0007097f89 */ /* 0x000e6400000e0000 */
[----:B-1----:R-:W-:-:S06]  /*0c70*/  DSETP.GEU.AND P0, PT, R6, R8, PT ;  /* 0x000000080600722a */ /* 0x002fcc0003f0e000 */
[----:B------:R-:W-:Y:S02]  /*0c80*/  FSEL R11, R9, R7, !P0 ;  /* 0x00000007090b7208 */ /* 0x000fe40004000000 */
[----:B------:R-:W-:-:S03]  /*0c90*/  FSEL R10, R8, R6, !P0 ;  /* 0x00000006080a7208 */ /* 0x000fc60004000000 */
[----:B------:R-:W-:Y:S04]  /*0ca0*/  SHFL.DOWN PT, R9, R11, 0x8, 0x1f ;  /* 0x09001f000b097f89 */ /* 0x000fe800000e0000 */
[----:B------:R-:W1:Y:S01]  /*0cb0*/  SHFL.DOWN PT, R8, R10, 0x8, 0x1f ;  /* 0x09001f000a087f89 */ /* 0x000e6200000e0000 */
[----:B------:R-:W-:Y:S01]  /*0cc0*/  ISETP.NE.AND P2, PT, R32, RZ, PT ;  /* 0x000000ff2000720c */ /* 0x000fe20003f45270 */
[----:B-1----:R-:W-:-:S06]  /*0cd0*/  DSETP.GEU.AND P0, PT, R10, R8, PT ;  /* 0x000000080a00722a */ /* 0x002fcc0003f0e000 */
[----:B------:R-:W-:Y:S02]  /*0ce0*/  FSEL R33, R9, R11, !P0 ;  /* 0x0000000b09217208 */ /* 0x000fe40004000000 */
[----:B------:R-:W-:-:S03]  /*0cf0*/  FSEL R32, R8, R10, !P0 ;  /* 0x0000000a08207208 */ /* 0x000fc60004000000 */
[----:B------:R-:W-:Y:S04]  /*0d00*/  SHFL.DOWN PT, R9, R33, 0x4, 0x1f ;  /* 0x08801f0021097f89 */ /* 0x000fe800000e0000 */
[----:B------:R-:W1:Y:S02]  /*0d10*/  SHFL.DOWN PT, R8, R32, 0x4, 0x1f ;  /* 0x08801f0020087f89 */ /* 0x000e6400000e0000 */
        /* <DEDUP_REMOVED lines=9> */
[----:B------:R-:W1:Y:S01]  /*0db0*/  SHFL.DOWN PT, R6, R10, 0x1, 0x1f ;  /* 0x08201f000a067f89 */ /* 0x000e6200000e0000 */
[----:B------:R-:W-:Y:S02]  /*0dc0*/  SHF.R.S32.HI R5, RZ, 0x1f, R30 ;  /* 0x0000001fff057819 */ /* 0x000fe4000001141e */
[----:B------:R-:W-:Y:S02]  /*0dd0*/  ISETP.NE.AND P1, PT, R0, RZ, PT ;  /* 0x000000ff0000720c */ /* 0x000fe40003f25270 */
[----:B------:R-:W-:-:S04]  /*0de0*/  LEA.HI R0, R5, R30, RZ, 0x5 ;  /* 0x0000001e05007211 */ /* 0x000fc800078f28ff */
[----:B------:R-:W-:-:S05]  /*0df0*/  LOP3.LUT R5, R0, 0xffffffe0, RZ, 0xc0, !PT ;  /* 0xffffffe000057812 */ /* 0x000fca00078ec0ff */
[----:B------:R-:W-:Y:S01]  /*0e00*/  IMAD.IADD R5, R30, 0x1, -R5 ;  /* 0x000000011e057824 */ /* 0x000fe200078e0a05 */
[----:B-1----:R-:W-:-:S06]  /*0e10*/  DSETP.GEU.AND P0, PT, R10, R6, PT ;  /* 0x000000060a00722a */ /* 0x002fcc0003f0e000 */
[----:B------:R-:W-:Y:S02]  /*0e20*/  FSEL R6, R6, R10, !P0 ;  /* 0x0000000a06067208 */ /* 0x000fe40004000000 */
[----:B------:R-:W-:Y:S02]  /*0e30*/  FSEL R7, R7, R11, !P0 ;  /* 0x0000000b07077208 */ /* 0x000fe40004000000 */
[----:B------:R-:W-:Y:S01]  /*0e40*/  ISETP.NE.AND P0, PT, R5, RZ, PT ;  /* 0x000000ff0500720c */ /* 0x000fe20003f05270 */
[----:B0-----:R-:W-:-:S12]  /*0e50*/  ULEA UR4, UR5, UR4, 0x18 ;  /* 0x0000000405047291 */ /* 0x001fd8000f8ec03f */
[----:B------:R-:W-:-:S04]  /*0e60*/  @!P0 SHF.R.S32.HI R9, RZ, 0x5, R0 ;  /* 0x00000005ff098819 */ /* 0x000fc80000011400 */
[----:B------:R-:W-:Y:S01]  /*0e70*/  @!P0 LEA R9, R9, UR4, 0x3 ;  /* 0x0000000409098c11 */ /* 0x000fe2000f8e18ff */
[----:B------:R-:W-:-:S04]  /*0e80*/  ULDC UR5, c[0x0][0x0] ;  /* 0x0000000000057ab9 */ /* 0x000fc80000000800 */
[----:B------:R0:W-:Y:S01]  /*0e90*/  @!P0 STS.64 [R9], R6 ;  /* 0x0000000609008388 */ /* 0x0001e20000000a00 */
[----:B------:R-:W-:Y:S01]  /*0ea0*/  USHF.R.U32.HI UR5, URZ, 0x5, UR5 ;  /* 0x000000053f057899 */ /* 0x000fe20008011605 */
[----:B------:R-:W-:Y:S01]  /*0eb0*/  P2R R8, PR, RZ, 0x1 ;  /* 0x00000001ff087803 */ /* 0x000fe20000000000 */
[----:B------:R-:W-:Y:S04]  /*0ec0*/  BAR.SYNC.DEFER_BLOCKING 0x0 ;  /* 0x0000000000007b1d */ /* 0x000fe80000010000 */
[----:B------:R-:W-:Y:S01]  /*0ed0*/  ISETP.GE.AND P0, PT, R30, UR5, PT ;  /* 0x000000051e007c0c */ /* 0x000fe2000bf06270 */
[----:B------:R-:W-:Y:S01]  /*0ee0*/  IMAD.MOV.U32 R10, RZ, RZ, -0x1 ;  /* 0xffffffffff0a7424 */ /* 0x000fe200078e00ff */
[----:B------:R-:W-:Y:S01]  /*0ef0*/  LEA R5, R5, UR4, 0x3 ;  /* 0x0000000405057c11 */ /* 0x000fe2000f8e18ff */
[----:B------:R-:W-:-:S02]  /*0f00*/  IMAD.MOV.U32 R11, RZ, RZ, -0x100001 ;  /* 0xffefffffff0b7424 */ /* 0x000fc400078e00ff */
[----:B------:R-:W-:Y:S01]  /*0f10*/  VIADD R32, R30, 0x1f ;  /* 0x0000001f1e207836 */ /* 0x000fe20000000000 */
[----:B0-----:R-:W-:-:S07]  /*0f20*/  P2R R9, PR, RZ, 0x1 ;  /* 0x00000001ff097803 */ /* 0x001fce0000000000 */
[----:B------:R0:W1:Y:S01]  /*0f30*/  @!P0 LDS.64 R10, [R5] ;  /* 0x00000000050a8984 */ /* 0x0000620000000a00 */
[----:B------:R-:W-:-:S04]  /*0f40*/  ISETP.GT.U32.AND P0, PT, R32, 0x3e, PT ;  /* 0x0000003e2000780c */ /* 0x000fc80003f04070 */
[----:B------:R-:W-:-:S09]  /*0f50*/  P2R R6, PR, RZ, 0x1 ;  /* 0x00000001ff067803 */ /* 0x000fd20000000000 */
[----:B0-----:R-:W-:Y:S05]  /*0f60*/  @P0 BRA `(.L_x_8228) ;  /* 0x0000000000940947 */ /* 0x001fea0003800000 */
[----:B------:R-:W-:-:S03]  /*0f70*/  UMOV UR5, 0xffffffff ;  /* 0xffffffff00057882 */ /* 0x000fc60000000000 */
[----:B------:R-:W-:Y:S05]  /*0f80*/  BRA.DIV UR5, `(.L_x_8229) ;  /* 0x0000006205747947 */ /* 0x000fea000b800000 */
[----:B-1----:R-:W0:Y:S04]  /*0f90*/  SHFL.DOWN PT, R7, R11, 0x10, 0x1f ;  /* 0x0a001f000b077f89 */ /* 0x002e2800000e0000 */
[----:B------:R-:W1:Y:S01]  /*0fa0*/  SHFL.DOWN PT, R36, R10, 0x10, 0x1f ;  /* 0x0a001f000a247f89 */ /* 0x000e6200000e0000 */
[----:B0-----:R-:W-:Y:S02]  /*0fb0*/  IMAD.MOV.U32 R33, RZ, RZ, R7 ;  /* 0x000000ffff217224 */ /* 0x001fe400078e0007 */
[----:B-1----:R-:W-:-:S06]  /*0fc0*/  IMAD.MOV.U32 R32, RZ, RZ, R36 ;  /* 0x000000ffff207224 */ /* 0x002fcc00078e0024 */
[----:B------:R-:W-:-:S06]  /*0fd0*/  DSETP.GEU.AND P0, PT, R10, R32, PT ;  /* 0x000000200a00722a */ /* 0x000fcc0003f0e000 */
[----:B------:R-:W-:Y:S02]  /*0fe0*/  FSEL R44, R7, R11, !P0 ;  /* 0x0000000b072c7208 */ /* 0x000fe40004000000 */
[----:B------:R-:W-:Y:S02]  /*0ff0*/  FSEL R37, R36, R10, !P0 ;  /* 0x0000000a24257208 */ /* 0x000fe40004000000 */
[----:B------:R-:W-:Y:S01]  /*1000*/  MOV R33, R44 ;  /* 0x0000002c00217202 */ /* 0x000fe20000000f00 */
[----:B------:R-:W-:Y:S02]  /*1010*/  SHFL.DOWN PT, R11, R44, 0x8, 0x1f ;  /* 0x09001f002c0b7f89 */ /* 0x000fe400000e0000 */
[----:B------:R-:W-:Y:S02]  /*1020*/  IMAD.MOV.U32 R32, RZ, RZ, R37 ;  /* 0x000000ffff207224 */ /* 0x000fe400078e0025 */
[----:B------:R-:W0:Y:S04]  /*1030*/  SHFL.DOWN PT, R10, R37, 0x8, 0x1f ;  /* 0x09001f00250a7f89 */ /* 0x000e2800000e0000 */
        /* <DEDUP_REMOVED lines=17> */
[----:B------:R0:W1:Y:S04]  /*1150*/  SHFL.DOWN PT, R11, R38, 0x1, 0x1f ;  /* 0x08201f00260b7f89 */ /* 0x00006800000e0000 */
[----:B------:R0:W2:Y:S02]  /*1160*/  SHFL.DOWN PT, R10, R7, 0x1, 0x1f ;  /* 0x08201f00070a7f89 */ /* 0x0000a400000e0000 */
.L_x_8331:
[----:B------:R-:W-:Y:S02]  /*1170*/  IMAD.MOV.U32 R32, RZ, RZ, R7 ;  /* 0x000000ffff207224 */ /* 0x000fe400078e0007 */
[----:B------:R-:W-:-:S06]  /*1180*/  IMAD.MOV.U32 R33, RZ, RZ, R38 ;  /* 0x000000ffff217224 */ /* 0x000fcc00078e0026 */
[----:B-12---:R-:W-:-:S06]  /*1190*/  DSETP.GEU.AND P0, PT, R32, R10, PT ;  /* 0x0000000a2000722a */ /* 0x006fcc0003f0e000 */
[----:B------:R-:W-:Y:S02]  /*11a0*/  FSEL R10, R10, R7, !P0 ;  /* 0x000000070a0a7208 */ /* 0x000fe40004000000 */
[----:B------:R-:W-:-:S07]  /*11b0*/  FSEL R11, R11, R38, !P0 ;  /* 0x000000260b0b7208 */ /* 0x000fce0004000000 */
.L_x_8228:
[----:B------:R-:W-:Y:S05]  /*11c0*/  BSYNC B0 ;  /* 0x0000000000007941 */ /* 0x000fea0003800000 */
.L_x_8227:
[----:B------:R-:W-:Y:S01]  /*11d0*/  ISETP.NE.AND P0, PT, R30, RZ, PT ;  /* 0x000000ff1e00720c */ /* 0x000fe20003f05270 */
[----:B------:R-:W-:Y:S05]  /*11e0*/  WARPSYNC.ALL ;  /* 0x0000000000007948 */ /* 0x000fea0003800000 */
[----:B0-----:R-:W-:-:S07]  /*11f0*/  P2R R7, PR, RZ, 0x1 ;  /* 0x00000001ff077803 */ /* 0x001fce0000000000 */
[----:B-1----:R0:W-:Y:S01]  /*1200*/  @!P0 STS.64 [UR4], R10 ;  /* 0x0000000aff008988 */ /* 0x0021e20008000a04 */
[----:B------:R-:W-:Y:S01]  /*1210*/  BAR.SYNC.DEFER_BLOCKING 0x0 ;  /* 0x0000000000007b1d */ /* 0x000fe20000010000 */
[----:B------:R-:W-:-:S05]  /*1220*/  CS2R R32, SRZ ;  /* 0x0000000000207805 */ /* 0x000fca000001ff00 */
[----:B------:R-:W-:Y:S01]  /*1230*/  BSSY B0, `(.L_x_8230) ;  /* 0x0000040000007945 */ /* 0x000fe20003800000 */
[----:B------:R-:W1:Y:S03]  /*1240*/  LDS.64 R10, [UR4] ;  /* 0x00000004ff0a7984 */ /* 0x000e660008000a00 */
[----:B0-----:R-:W-:Y:S05]  /*1250*/  @P1 BRA `(.L_x_8231) ;  /* 0x0000000000f41947 */ /* 0x001fea0003800000 */
[----:B-1----:R-:W-:Y:S01]  /*1260*/  DADD R34, R26, -R10 ;  /* 0x000000001a227229 */ /* 0x002fe2000000080a */
        /* <DEDUP_REMOVED lines=58> */
.L_x_8233:
[----:B------:R-:W-:Y:S05]  /*1610*/  BSYNC B1 ;  /* 0x0000000000017941 */ /* 0x000fea0003800000 */
.L_x_8232:
[----:B------:R-:W-:-:S11]  /*1620*/  DADD R32, RZ, R36 ;  /* 0x00000000ff207229 */ /* 0x000fd60000000024 */
.L_x_8231:
[----:B------:R-:W-:Y:S05]  /*1630*/  BSYNC B0 ;  /* 0x0000000000007941 */ /* 0x000fea0003800000 */
.L_x_8230:
[----:B------:R-:W-:Y:S04]  /*1640*/  BSSY B0, `(.L_x_8234) ;  /* 0x000003f000007945 */ /* 0x000fe80003800000 */
[----:B------:R-:W-:Y:S05]  /*1650*/  @P2 BRA `(.L_x_8235) ;  /* 0x0000000000f42947 */ /* 0x000fea0003800000 */
        /* <DEDUP_REMOVED lines=59> */
.L_x_8237:
[----:B------:R-:W-:Y:S05]  /*1a10*/  BSYNC B1 ;  /* 0x0000000000017941 */ /* 0x000fea0003800000 */
.L_x_8236:
[----:B------:R-:W-:-:S11]  /*1a20*/  DADD R32, R32, R38 ;  /* 0x0000000020207229 */ /* 0x000fd60000000026 */
.L_x_8235:
[----:B------:R-:W-:Y:S05]  /*1a30*/  BSYNC B0 ;  /* 0x0000000000007941 */ /* 0x000fea0003800000 */
.L_x_8234:
[----:B------:R-:W-:Y:S01]  /*1a40*/  ISETP.NE.AND P0, PT, R2, RZ, PT ;  /* 0x000000ff0200720c */ /* 0x000fe20003f05270 */
[----:B------:R-:W-:-:S12]  /*1a50*/  BSSY B0, `(.L_x_8238) ;  /* 0x000003f000007945 */ /* 0x000fd80003800000 */
        /* <DEDUP_REMOVED lines=60> */
.L_x_8241:
[----:B------:R-:W-:Y:S05]  /*1e20*/  BSYNC B1 ;  /* 0x0000000000017941 */ /* 0x000fea0003800000 */
.L_x_8240:
[----:B------:R-:W-:-:S11]  /*1e30*/  DADD R32, R32, R38 ;  /* 0x0000000020207229 */ /* 0x000fd60000000026 */
.L_x_8239:
[----:B------:R-:W-:Y:S05]  /*1e40*/  BSYNC B0 ;  /* 0x0000000000007941 */ /* 0x000fea0003800000 */
.L_x_8238:
        /* <DEDUP_REMOVED lines=62> */
.L_x_8245:
[----:B------:R-:W-:Y:S05]  /*2230*/  BSYNC B1 ;  /* 0x0000000000017941 */ /* 0x000fea0003800000 */
.L_x_8244:
[----:B------:R-:W-:-:S11]  /*2240*/  DADD R32, R32, R38 ;  /* 0x0000000020207229 */ /* 0x000fd60000000026 */
.L_x_8243:
[----:B------:R-:W-:Y:S05]  /*2250*/  BSYNC B0 ;  /* 0x0000000000007941 */ /* 0x000fea0003800000 */
.L_x_8242:
        /* <DEDUP_REMOVED lines=61> */
.L_x_8249:
[----:B------:R-:W-:Y:S05]  /*2630*/  BSYNC B1 ;  /* 0x0000000000017941 */ /* 0x000fea0003800000 */
.L_x_8248:
[----:B------:R-:W-:-:S11]  /*2640*/  DADD R32, R32, R38 ;  /* 0x0000000020207229 */ /* 0x000fd60000000026 */
.L_x_8247:
[----:B------:R-:W-:Y:S05]  /*2650*/  BSYNC B0 ;  /* 0x0000000000007941 */ /* 0x000fea0003800000 */
.L_x_8246:
        /* <DEDUP_REMOVED lines=61> */
.L_x_8253:
[----:B------:R-:W-:Y:S05]  /*2a30*/  BSYNC B1 ;  /* 0x0000000000017941 */ /* 0x000fea0003800000 */
.L_x_8252:
[----:B------:R-:W-:-:S11]  /*2a40*/  DADD R32, R32, R38 ;  /* 0x0000000020207229 */ /* 0x000fd60000000026 */
.L_x_8251:
[----:B------:R-:W-:Y:S05]  /*2a50*/  BSYNC B0 ;  /* 0x0000000000007941 */ /* 0x000fea0003800000 */
.L_x_8250:
        /* <DEDUP_REMOVED lines=61> */
.L_x_8257:
[----:B------:R-:W-:Y:S05]  /*2e30*/  BSYNC B1 ;  /* 0x0000000000017941 */ /* 0x000fea0003800000 */
.L_x_8256:
[----:B------:R-:W-:-:S11]  /*2e40*/  DADD R32, R32, R38 ;  /* 0x0000000020207229 */ /* 0x000fd60000000026 */
.L_x_8255:
[----:B------:R-:W-:Y:S05]  /*2e50*/  BSYNC B0 ;  /* 0x0000000000007941 */ /* 0x000fea0003800000 */
.L_x_8254:
        /* <DEDUP_REMOVED lines=61> */
.L_x_8261:
[----:B------:R-:W-:Y:S05]  /*3230*/  BSYNC B1 ;  /* 0x0000000000017941 */ /* 0x000fea0003800000 */
.L_x_8260:
[----:B------:R-:W-:-:S11]  /*3240*/  DADD R32, R32, R38 ;  /* 0x0000000020207229 */ /* 0x000fd60000000026 */
.L_x_8259:
[----:B------:R-:W-:Y:S05]  /*3250*/  BSYNC B0 ;  /* 0x0000000000007941 */ /* 0x000fea0003800000 */
.L_x_8258:
        /* <DEDUP_REMOVED lines=62> */
.L_x_8265:
[----:B------:R-:W-:Y:S05]  /*3640*/  BSYNC B1 ;  /* 0x0000000000017941 */ /* 0x000fea0003800000 */
.L_x_8264:
[----:B------:R-:W-:-:S11]  /*3650*/  DADD R32, R32, R44 ;  /* 0x0000000020207229 */ /* 0x000fd6000000002c */
.L_x_8263:
[----:B------:R-:W-:Y:S05]  /*3660*/  BSYNC B0 ;  /* 0x0000000000007941 */ /* 0x000fea0003800000 */
.L_x_8262:
[----:B------:R-:W-:Y:S01]  /*3670*/  P2R R45, PR, RZ, 0x4 ;  /* 0x00000004ff2d7803 */ /* 0x000fe20000000000 */
[----:B------:R-:W-:Y:S01]  /*3680*/  BAR.SYNC.DEFER_BLOCKING 0x0 ;  /* 0x0000000000007b1d */ /* 0x000fe20000010000 */
[----:B------:R-:W-:Y:S02]  /*3690*/  P2R R44, PR, RZ, 0x2 ;  /* 0x00000002ff2c7803 */ /* 0x000fe40000000000 */
[----:B------:R-:W-:Y:S02]  /*36a0*/  ISETP.NE.AND P2, PT, R8, RZ, PT ;  /* 0x000000ff0800720c */ /* 0x000fe40003f45270 */
[----:B------:R-:W-:Y:S01]  /*36b0*/  ISETP.NE.AND P1, PT, R9, RZ, PT ;  /* 0x000000ff0900720c */ /* 0x000fe20003f25270 */
[----:B------:R-:W-:Y:S01]  /*36c0*/  BSSY B0, `(.L_x_8266) ;  /* 0x000002d000007945 */ /* 0x000fe20003800000 */
[----:B------:R-:W-:Y:S01]  /*36d0*/  ISETP.NE.AND P0, PT, R6, RZ, PT ;  /* 0x000000ff0600720c */ /* 0x000fe20003f05270 */
[----:B------:R-:W-:Y:S04]  /*36e0*/  SHFL.DOWN PT, R9, R33, 0x10, 0x1f ;  /* 0x0a001f0021097f89 */ /* 0x000fe800000e0000 */
[----:B------:R-:W0:Y:S04]  /*36f0*/  SHFL.DOWN PT, R8, R32, 0x10, 0x1f ;  /* 0x0a001f0020087f89 */ /* 0x000e2800000e0000 */
[----:B------:R-:W-:-:S04]  /*3700*/  @!P2 SHF.R.S32.HI R0, RZ, 0x5, R0 ;  /* 0x00000005ff00a819 */ /* 0x000fc80000011400 */
[----:B------:R-:W-:Y:S01]  /*3710*/  @!P2 LEA R47, R0, UR4, 0x3 ;  /* 0x00000004002fac11 */ /* 0x000fe2000f8e18ff */
[----:B0-----:R-:W-:-:S07]  /*3720*/  DADD R8, R8, R32 ;  /* 0x0000000008087229 */ /* 0x001fce0000000020 */
[----:B------:R-:W-:Y:S04]  /*3730*/  SHFL.DOWN PT, R35, R9, 0x8, 0x1f ;  /* 0x09001f0009237f89 */ /* 0x000fe800000e0000 */
[----:B------:R-:W0:Y:S02]  /*3740*/  SHFL.DOWN PT, R34, R8, 0x8, 0x1f ;  /* 0x09001f0008227f89 */ /* 0x000e2400000e0000 */
[----:B0-----:R-:W-:Y:S01]  /*3750*/  DADD R34, R8, R34 ;  /* 0x0000000008227229 */ /* 0x001fe20000000022 */
[----:B------:R-:W-:-:S06]  /*3760*/  CS2R R8, SRZ ;  /* 0x0000000000087805 */ /* 0x000fcc000001ff00 */
        /* <DEDUP_REMOVED lines=9> */
[----:B------:R0:W-:Y:S01]  /*3800*/  @!P2 STS.64 [R47], R32 ;  /* 0x000000202f00a388 */ /* 0x0001e20000000a00 */
[----:B------:R-:W-:Y:S01]  /*3810*/  BAR.SYNC.DEFER_BLOCKING 0x0 ;  /* 0x0000000000007b1d */ /* 0x000fe20000010000 */
[----:B------:R-:W-:-:S05]  /*3820*/  ISETP.NE.AND P2, PT, R45, RZ, PT ;  /* 0x000000ff2d00720c */ /* 0x000fca0003f45270 */
[----:B------:R0:W2:Y:S01]  /*3830*/  @!P1 LDS.64 R8, [R5] ;  /* 0x0000000005089984 */ /* 0x0000a20000000a00 */
[----:B------:R-:W-:Y:S01]  /*3840*/  ISETP.NE.AND P1, PT, R44, RZ, PT ;  /* 0x000000ff2c00720c */ /* 0x000fe20003f25270 */
[----:B------:R-:W-:-:S12]  /*3850*/  @P0 BRA `(.L_x_8267) ;  /* 0x00000000004c0947 */ /* 0x000fd80003800000 */
[----:B------:R-:W-:-:S03]  /*3860*/  UMOV UR5, 0xffffffff ;  /* 0xffffffff00057882 */ /* 0x000fc60000000000 */
[----:B------:R-:W-:Y:S05]  /*3870*/  BRA.DIV UR5, `(.L_x_8268) ;  /* 0x0000003e058c7947 */ /* 0x000fea000b800000 */
[----:B--2---:R-:W-:Y:S04]  /*3880*/  SHFL.DOWN PT, R39, R9, 0x10, 0x1f ;  /* 0x0a001f0009277f89 */ /* 0x004fe800000e0000 */
[----:B------:R-:W2:Y:S02]  /*3890*/  SHFL.DOWN PT, R38, R8, 0x10, 0x1f ;  /* 0x0a001f0008267f89 */ /* 0x000ea400000e0000 */
[----:B--2---:R-:W-:-:S07]  /*38a0*/  DADD R38, R8, R38 ;  /* 0x0000000008267229 */ /* 0x004fce0000000026 */
[----:B------:R-:W-:Y:S04]  /*38b0*/  SHFL.DOWN PT, R45, R39, 0x8, 0x1f ;  /* 0x09001f00272d7f89 */ /* 0x000fe800000e0000 */
[----:B------:R-:W2:Y:S02]  /*38c0*/  SHFL.DOWN PT, R44, R38, 0x8, 0x1f ;  /* 0x09001f00262c7f89 */ /* 0x000ea400000e0000 */
[----:B--2---:R-:W-:-:S07]  /*38d0*/  DADD R44, R38, R44 ;  /* 0x00000000262c7229 */ /* 0x004fce000000002c */
[----:B0-----:R-:W-:Y:S04]  /*38e0*/  SHFL.DOWN PT, R47, R45, 0x4, 0x1f ;  /* 0x08801f002d2f7f89 */ /* 0x001fe800000e0000 */
[----:B------:R-:W0:Y:S02]  /*38f0*/  SHFL.DOWN PT, R46, R44, 0x4, 0x1f ;  /* 0x08801f002c2e7f89 */ /* 0x000e2400000e0000 */
[----:B0-----:R-:W-:-:S07]  /*3900*/  DADD R46, R44, R46 ;  /* 0x000000002c2e7229 */ /* 0x001fce000000002e */
[----:B------:R-:W-:Y:S04]  /*3910*/  SHFL.DOWN PT, R9, R47, 0x2, 0x1f ;  /* 0x08401f002f097f89 */ /* 0x000fe800000e0000 */
[----:B------:R-:W0:Y:S02]  /*3920*/  SHFL.DOWN PT, R8, R46, 0x2, 0x1f ;  /* 0x08401f002e087f89 */ /* 0x000e2400000e0000 */
[----:B0-----:R-:W-:-:S07]  /*3930*/  DADD R8, R46, R8 ;  /* 0x000000002e087229 */ /* 0x001fce0000000008 */
[----:B------:R0:W2:Y:S04]  /*3940*/  SHFL.DOWN PT, R0, R9, 0x1, 0x1f ;  /* 0x08201f0009007f89 */ /* 0x0000a800000e0000 */
[----:B------:R0:W3:Y:S02]  /*3950*/  SHFL.DOWN PT, R36, R8, 0x1, 0x1f ;  /* 0x08201f0008247f89 */ /* 0x0000e400000e0000 */
.L_x_8342:
[----:B---3--:R-:W-:Y:S02]  /*3960*/  IMAD.MOV.U32 R32, RZ, RZ, R36 ;  /* 0x000000ffff207224 */ /* 0x008fe400078e0024 */
[----:B--2---:R-:W-:-:S06]  /*3970*/  IMAD.MOV.U32 R33, RZ, RZ, R0 ;  /* 0x000000ffff217224 */ /* 0x004fcc00078e0000 */
[----:B0-----:R-:W-:-:S11]  /*3980*/  DADD R8, R8, R32 ;  /* 0x0000000008087229 */ /* 0x001fd60000000020 */
.L_x_8267:
[----:B------:R-:W-:Y:S05]  /*3990*/  BSYNC B0 ;  /* 0x0000000000007941 */ /* 0x000fea0003800000 */
.L_x_8266:
[----:B------:R-:W-:Y:S01]  /*39a0*/  ISETP.NE.AND P0, PT, R7, RZ, PT ;  /* 0x000000ff0700720c */ /* 0x000fe20003f05270 */
[----:B------:R-:W-:-:S12]  /*39b0*/  WARPSYNC.ALL ;  /* 0x0000000000007948 */ /* 0x000fd80003800000 */
[----:B--2---:R2:W-:Y:S01]  /*39c0*/  @!P0 STS.64 [UR4], R8 ;  /* 0x00000008ff008988 */ /* 0x0045e20008000a04 */
[----:B------:R-:W-:Y:S06]  /*39d0*/  BAR.SYNC.DEFER_BLOCKING 0x0 ;  /* 0x0000000000007b1d */ /* 0x000fec0000010000 */
[----:B------:R-:W-:Y:S01]  /*39e0*/  BSSY B1, `(.L_x_8269) ;  /* 0x000005d000017945 */ /* 0x000fe20003800000 */
[----:B------:R-:W3:Y:S03]  /*39f0*/  LDS.64 R8, [UR4] ;  /* 0x00000004ff087984 */ /* 0x000ee60008000a00 */
[----:B--2---:R-:W-:Y:S05]  /*3a00*/  @P1 BRA `(.L_x_8270) ;  /* 0x0000000400681947 */ /* 0x004fea0003800000 */
[----:B-1----:R-:W-:Y:S01]  /*3a10*/  DADD R6, R26, -R10 ;  /* 0x000000001a067229 */ /* 0x002fe2000000080a */
[----:B0-----:R-:W-:Y:S01]  /*3a20*/  MOV R32, 0x652b82fe ;  /* 0x652b82fe00207802 */ /* 0x001fe20000000f00 */
[----:B------:R-:W-:Y:S01]  /*3a30*/  IMAD.MOV.U32 R33, RZ, RZ, 0x3ff71547 ;  /* 0x3ff71547ff217424 */ /* 0x000fe200078e00ff */
[----:B------:R-:W-:Y:S01]  /*3a40*/  UMOV UR4, 0xfefa39ef ;  /* 0xfefa39ef00047882 */ /* 0x000fe20000000000 */
[----:B------:R-:W-:Y:S01]  /*3a50*/  UMOV UR5, 0x3fe62e42 ;  /* 0x3fe62e4200057882 */ /* 0x000fe20000000000 */
[----:B------:R-:W-:Y:S01]  /*3a60*/  BSSY B0, `(.L_x_8271) ;  /* 0x0000037000007945 */ /* 0x000fe20003800000 */
[----:B------:R-:W-:Y:S02]  /*3a70*/  IMAD.WIDE.U32 R30, R28, UR8, R30 ;  /* 0x000000081c1e7c25 */ /* 0x000fe4000f8e001e */
        /* <DEDUP_REMOVED lines=53> */
.L_x_8272:
[----:B------:R-:W-:Y:S05]  /*3dd0*/  BSYNC B0 ;  /* 0x0000000000007941 */ /* 0x000fea0003800000 */
.L_x_8271:
[----:B---3--:R-:W0:Y:S01]  /*3de0*/  MUFU.RCP64H R7, R9 ;  /* 0x0000000900077308 */ /* 0x008e220000001800 */
[----:B------:R-:W-:Y:S01]  /*3df0*/  ULDC.64 UR4, c[0x0][0x210] ;  /* 0x0000840000047ab9 */ /* 0x000fe20000000a00 */
[----:B------:R-:W-:Y:S01]  /*3e00*/  IMAD R29, R29, UR8, R31 ;  /* 0x000000081d1d7c24 */ /* 0x000fe2000f8e021f */
[----:B------:R-:W-:Y:S01]  /*3e10*/  MOV R6, 0x1 ;  /* 0x0000000100067802 */ /* 0x000fe20000000f00 */
[----:B------:R-:W-:Y:S01]  /*3e20*/  IMAD.MOV.U32 R31, RZ, RZ, R27 ;  /* 0x000000ffff1f7224 */ /* 0x000fe200078e001b */
[C---:B------:R-:W-:Y:S01]  /*3e30*/  LEA R44, P0, R30.reuse, UR4, 0x3 ;  /* 0x000000041e2c7c11 */ /* 0x040fe2000f8018ff */
[----:B------:R-:W-:Y:S03]  /*3e40*/  BSSY B2, `(.L_x_8273) ;  /* 0x0000015000027945 */ /* 0x000fe60003800000 */
[----:B------:R-:W-:Y:S01]  /*3e50*/  LEA.HI.X R45, R30, UR5, R29, 0x3, P0 ;  /* 0x000000051e2d7c11 */ /* 0x000fe200080f1c1d */
[----:B------:R-:W-:Y:S01]  /*3e60*/  IMAD.MOV.U32 R30, RZ, RZ, R26 ;  /* 0x000000ffff1e7224 */ /* 0x000fe200078e001a */
[----:B------:R-:W-:Y:S01]  /*3e70*/  FSETP.GEU.AND P0, PT, |R27|, 6.5827683646048100446e-37, PT ;  /* 0x036000001b00780b */ /* 0x000fe20003f0e200 */
        /* <DEDUP_REMOVED lines=14> */
[----:B------:R-:W-:Y:S05]  /*3f60*/  CALL.REL.NOINC `($__internal_38_$__cuda_sm20_div_rn_f64_full) ;  /* 0x0000003800c47944 */ /* 0x000fea0003c00000 */
[----:B------:R-:W-:Y:S02]  /*3f70*/  IMAD.MOV.U32 R6, RZ, RZ, R34 ;  /* 0x000000ffff067224 */ /* 0x000fe400078e0022 */
[----:B------:R-:W-:-:S07]  /*3f80*/  IMAD.MOV.U32 R7, RZ, RZ, R35 ;  /* 0x000000ffff077224 */ /* 0x000fce00078e0023 */
.L_x_8274:
[----:B------:R-:W-:Y:S05]  /*3f90*/  BSYNC B2 ;  /* 0x0000000000027941 */ /* 0x000fea0003800000 */
.L_x_8273:
[----:B------:R2:W-:Y:S02]  /*3fa0*/  STG.E.64 desc[UR6][R44.64], R6 ;  /* 0x000000062c007986 */ /* 0x0005e4000c101b06 */
.L_x_8270:
[----:B------:R-:W-:Y:S05]  /*3fb0*/  BSYNC B1 ;  /* 0x0000000000017941 */ /* 0x000fea0003800000 */
.L_x_8269:
[----:B------:R-:W-:Y:S04]  /*3fc0*/  BSSY B1, `(.L_x_8275) ;  /* 0x000005d000017945 */ /* 0x000fe80003800000 */
[----:B------:R-:W-:Y:S05]  /*3fd0*/  @P2 BRA `(.L_x_8276) ;  /* 0x00000004006c2947 */ /* 0x000fea0003800000 */
[----:B-1----:R-:W-:Y:S01]  /*3fe0*/  DADD R42, R42, -R10 ;  /* 0x000000002a2a7229 */ /* 0x002fe2000000080a */
[----:B--2---:R-:W-:Y:S01]  /*3ff0*/  IMAD.MOV.U32 R6, RZ, RZ, 0x652b82fe ;  /* 0x652b82feff067424 */ /* 0x004fe200078e00ff */
        /* <DEDUP_REMOVED lines=39> */
[C---:B------:R-:W-:Y:S02]  /*4270*/  DFMA R30, R26.reuse, R28, UR4 ;  /* 0x000000041a1e7e2b */ /* 0x040fe4000800001c */
[----:B------:R-:W0:Y:S06]  /*4280*/  LDC.64 R28, c[0x0][0x220] ;  /* 0x00008800ff1c7b82 */ /* 0x000e2c0000000a00 */
[----:B------:R-:W-:-:S08]  /*4290*/  DFMA R30, R26, R30, 1 ;  /* 0x3ff000001a1e742b */ /* 0x000fd0000000001e */
[----:B------:R-:W-:-:S10]  /*42a0*/  DFMA R30, R26, R30, 1 ;  /* 0x3ff000001a1e742b */ /* 0x000fd4000000001e */
[----:B------:R-:W-:Y:S02]  /*42b0*/  IMAD R27, R6, 0x100000, R31 ;  /* 0x00100000061b7824 */ /* 0x000fe400078e021f */
[----:B0-----:R-:W-:-:S04]  /*42c0*/  IMAD.WIDE.U32 R32, R28, UR8, R40 ;  /* 0x000000081c207c25 */ /* 0x001fc8000f8e0028 */
        /* <DEDUP_REMOVED lines=14> */
.L_x_8278:
[----:B------:R-:W-:Y:S05]  /*43b0*/  BSYNC B0 ;  /* 0x0000000000007941 */ /* 0x000fea0003800000 */
.L_x_8277:
[----:B---3--:R-:W0:Y:S01]  /*43c0*/  MUFU.RCP64H R7, R9 ;  /* 0x0000000900077308 */ /* 0x008e220000001800 */
[----:B------:R-:W-:Y:S01]  /*43d0*/  ULDC.64 UR4, c[0x0][0x210] ;  /* 0x0000840000047ab9 */ /* 0x000fe20000000a00 */
[----:B------:R-:W-:Y:S01]  /*43e0*/  IMAD R29, R29, UR8, R33 ;  /* 0x000000081d1d7c24 */ /* 0x000fe2000f8e0221 */
[C---:B------:R-:W-:Y:S01]  /*43f0*/  LEA R40, P0, R32.reuse, UR4, 0x3 ;  /* 0x0000000420287c11 */ /* 0x040fe2000f8018ff */
[----:B------:R-:W-:Y:S01]  /*4400*/  IMAD.MOV.U32 R6, RZ, RZ, 0x1 ;  /* 0x00000001ff067424 */ /* 0x000fe200078e00ff */
[----:B------:R-:W-:Y:S02]  /*4410*/  BSSY B2, `(.L_x_8279) ;  /* 0x0000016000027945 */ /* 0x000fe40003800000 */
[----:B------:R-:W-:Y:S02]  /*4420*/  LEA.HI.X R41, R32, UR5, R29, 0x3, P0 ;  /* 0x0000000520297c11 */ /* 0x000fe400080f1c1d */
[----:B------:R-:W-:Y:S01]  /*4430*/  FSETP.GEU.AND P0, PT, |R27|, 6.5827683646048100446e-37, PT ;  /* 0x036000001b00780b */ /* 0x000fe20003f0e200 */
[----:B0-----:R-:W-:-:S08]  /*4440*/  DFMA R28, -R8, R6, 1 ;  /* 0x3ff00000081c742b */ /* 0x001fd00000000106 */
[----:B------:R-:W-:-:S08]  /*4450*/  DFMA R28, R28, R28, R28 ;  /* 0x0000001c1c1c722b */ /* 0x000fd0000000001c */
[----:B------:R-:W-:-:S08]  /*4460*/  DFMA R28, R6, R28, R6 ;  /* 0x0000001c061c722b */ /* 0x000fd00000000006 */
[----:B------:R-:W-:-:S08]  /*4470*/  DFMA R6, -R8, R28, 1 ;  /* 0x3ff000000806742b */ /* 0x000fd0000000011c */
[----:B------:R-:W-:Y:S01]  /*4480*/  DFMA R30, R28, R6, R28 ;  /* 0x000000061c1e722b */ /* 0x000fe2000000001c */
[----:B------:R-:W-:Y:S01]  /*4490*/  IMAD.MOV.U32 R28, RZ, RZ, R26 ;  /* 0x000000ffff1c7224 */ /* 0x000fe200078e001a */
[----:B------:R-:W-:-:S06]  /*44a0*/  MOV R29, R27 ;  /* 0x0000001b001d7202 */ /* 0x000fcc0000000f00 */
        /* <DEDUP_REMOVED lines=12> */
.L_x_8280:
[----:B------:R-:W-:Y:S05]  /*4570*/  BSYNC B2 ;  /* 0x0000000000027941 */ /* 0x000fea0003800000 */
.L_x_8279:
[----:B------:R4:W-:Y:S02]  /*4580*/  STG.E.64 desc[UR6][R40.64], R6 ;  /* 0x0000000628007986 */ /* 0x0009e4000c101b06 */
.L_x_8276:
[----:B------:R-:W-:Y:S05]  /*4590*/  BSYNC B1 ;  /* 0x0000000000017941 */ /* 0x000fea0003800000 */
.L_x_8275:
[----:B------:R-:W-:Y:S01]  /*45a0*/  ISETP.NE.AND P0, PT, R2, RZ, PT ;  /* 0x000000ff0200720c */ /* 0x000fe20003f05270 */
[----:B------:R-:W-:-:S12]  /*45b0*/  BSSY B1, `(.L_x_8281) ;  /* 0x0000061000017945 */ /* 0x000fd80003800000 */
[----:B------:R-:W-:Y:S05]  /*45c0*/  @P0 BRA `(.L_x_8282) ;  /* 0x00000004007c0947 */ /* 0x000fea0003800000 */
[----:B-1----:R-:W-:Y:S01]  /*45d0*/  DADD R24, R24, -R10 ;  /* 0x0000000018187229 */ /* 0x002fe2000000080a */
[----:B--2-4-:R-:W-:Y:S01]  /*45e0*/  IMAD.MOV.U32 R6, RZ, RZ, 0x652b82fe ;  /* 0x652b82feff067424 */ /* 0x014fe200078e00ff */
[----:B------:R-:W-:Y:S01]  /*45f0*/  UMOV UR4, 0xfefa39ef ;  /* 0xfefa39ef00047882 */ /* 0x000fe20000000000 */
[----:B------:R-:W-:Y:S01]  /*4600*/  IMAD.MOV.U32 R7, RZ, RZ, 0x3ff71547 ;  /* 0x3ff71547ff077424 */ /* 0x000fe200078e00ff */
[----:B------:R-:W-:Y:S01]  /*4610*/  UMOV UR5, 0x3fe62e42 ;  /* 0x3fe62e4200057882 */ /* 0x000fe20000000000 */
[----:B0--3--:R-:W0:Y:S01]  /*4620*/  MUFU.RCP64H R33, R9 ;  /* 0x0000000900217308 */ /* 0x009e220000001800 */
[----:B------:R-:W-:Y:S01]  /*4630*/  MOV R32, 0x1 ;  /* 0x0000000100207802 */ /* 0x000fe20000000f00 */
[----:B------:R-:W1:Y:S01]  /*4640*/  S2R R0, SR_TID.X ;  /* 0x0000000000007919 */ /* 0x000e620000002100 */
[----:B------:R-:W2:Y:S01]  /*4650*/  LDC R5, c[0x0][RZ] ;  /* 0x00000000ff057b82 */ /* 0x000ea20000000800 */
[----:B------:R-:W-:Y:S01]  /*4660*/  DFMA R6, R24, R6, 6.75539944105574400000e+15 ;  /* 0x433800001806742b */ /* 0x000fe20000000006 */
[----:B------:R-:W-:Y:S01]  /*4670*/  FSETP.GEU.FTZ.AND P0, PT, |R25|, 4.1917929649353027344, PT ;  /* 0x4086232b1900780b */ /* 0x000fe20003f1e200 */
[----:B------:R-:W-:Y:S06]  /*4680*/  BSSY B0, `(.L_x_8283) ;  /* 0x000003a000007945 */ /* 0x000fec0003800000 */
[----:B------:R-:W-:-:S02]  /*4690*/  DADD R26, R6, -6.75539944105574400000e+15 ;  /* 0xc3380000061a7429 */ /* 0x000fc40000000000 */
[----:B0-----:R-:W-:-:S06]  /*46a0*/  DFMA R30, -R8, R32, 1 ;  /* 0x3ff00000081e742b */ /* 0x001fcc0000000120 */
[----:B------:R-:W-:Y:S01]  /*46b0*/  DFMA R28, R26, -UR4, R24 ;  /* 0x800000041a1c7c2b */ /* 0x000fe20008000018 */
[----:B------:R-:W-:Y:S01]  /*46c0*/  UMOV UR4, 0x3b39803f ;  /* 0x3b39803f00047882 */ /* 0x000fe20000000000 */
[----:B------:R-:W-:Y:S01]  /*46d0*/  UMOV UR5, 0x3c7abc9e ;  /* 0x3c7abc9e00057882 */ /* 0x000fe20000000000 */
[----:B------:R-:W-:-:S05]  /*46e0*/  DFMA R34, R30, R30, R30 ;  /* 0x0000001e1e22722b */ /* 0x000fca000000001e */
[----:B------:R-:W-:Y:S01]  /*46f0*/  DFMA R26, R26, -UR4, R28 ;  /* 0x800000041a1a7c2b */ /* 0x000fe2000800001c */
[----:B------:R-:W-:Y:S01]  /*4700*/  UMOV UR4, 0x69ce2bdf ;  /* 0x69ce2bdf00047882 */ /* 0x000fe20000000000 */
[----:B------:R-:W-:Y:S01]  /*4710*/  IMAD.MOV.U32 R28, RZ, RZ, -0x35dec16 ;  /* 0xfca213eaff1c7424 */ /* 0x000fe200078e00ff */
[----:B------:R-:W-:Y:S01]  /*4720*/  UMOV UR5, 0x3e5ade15 ;  /* 0x3e5ade1500057882 */ /* 0x000fe20000000000 */
[----:B------:R-:W-:Y:S01]  /*4730*/  IMAD.MOV.U32 R29, RZ, RZ, 0x3e928af3 ;  /* 0x3e928af3ff1d7424 */ /* 0x000fe200078e00ff */
[----:B------:R-:W-:-:S05]  /*4740*/  DFMA R34, R32, R34, R32 ;  /* 0x000000222022722b */ /* 0x000fca0000000020 */
        /* <DEDUP_REMOVED lines=25> */
[C---:B------:R-:W-:Y:S02]  /*48e0*/  DFMA R30, R26.reuse, R28, 1 ;  /* 0x3ff000001a1e742b */ /* 0x040fe4000000001c */
[----:B------:R-:W0:Y:S06]  /*48f0*/  LDC.64 R28, c[0x0][0x220] ;  /* 0x00008800ff1c7b82 */ /* 0x000e2c0000000a00 */
[----:B------:R-:W-:Y:S02]  /*4900*/  DFMA R32, R26, R30, 1 ;  /* 0x3ff000001a20742b */ /* 0x000fe4000000001e */
[----:B------:R-:W-:-:S08]  /*4910*/  DFMA R30, -R8, R34, 1 ;  /* 0x3ff00000081e742b */ /* 0x000fd00000000122 */
[----:B------:R-:W-:Y:S01]  /*4920*/  DFMA R30, R34, R30, R34 ;  /* 0x0000001e221e722b */ /* 0x000fe20000000022 */
[----:B------:R-:W-:Y:S02]  /*4930*/  IMAD R27, R6, 0x100000, R33 ;  /* 0x00100000061b7824 */ /* 0x000fe400078e0221 */
[----:B------:R-:W-:Y:S01]  /*4940*/  IMAD.MOV.U32 R26, RZ, RZ, R32 ;  /* 0x000000ffff1a7224 */ /* 0x000fe200078e0020 */
[----:B-12---:R-:W-:Y:S07]  /*4950*/  @!P0 BRA `(.L_x_8284) ;  /* 0x0000000000308947 */ /* 0x006fee0003800000 */
        /* <DEDUP_REMOVED lines=12> */
.L_x_8284:
[----:B------:R-:W-:Y:S05]  /*4a20*/  BSYNC B0 ;  /* 0x0000000000007941 */ /* 0x000fea0003800000 */
.L_x_8283:
[----:B------:R-:W-:Y:S01]  /*4a30*/  IMAD.MOV.U32 R24, RZ, RZ, R26 ;  /* 0x000000ffff187224 */ /* 0x000fe200078e001a */
[----:B------:R-:W-:Y:S01]  /*4a40*/  ULDC.64 UR4, c[0x0][0x210] ;  /* 0x0000840000047ab9 */ /* 0x000fe20000000a00 */
[----:B------:R-:W-:Y:S01]  /*4a50*/  IMAD.MOV.U32 R25, RZ, RZ, R27 ;  /* 0x000000ffff197224 */ /* 0x000fe200078e001b */
[----:B------:R-:W-:Y:S01]  /*4a60*/  BSSY B2, `(.L_x_8285) ;  /* 0x0000014000027945 */ /* 0x000fe20003800000 */
[----:B------:R-:W-:-:S04]  /*4a70*/  IMAD R32, R5, 0x2, R0 ;  /* 0x0000000205207824 */ /* 0x000fc800078e0200 */
[----:B------:R-:W-:Y:S01]  /*4a80*/  DMUL R6, R30, R24 ;  /* 0x000000181e067228 */ /* 0x000fe20000000000 */
[----:B------:R-:W-:-:S07]  /*4a90*/  SHF.R.S32.HI R33, RZ, 0x1f, R32 ;  /* 0x0000001fff217819 */ /* 0x000fce0000011420 */
[----:B------:R-:W-:-:S08]  /*4aa0*/  DFMA R24, -R8, R6, R24 ;  /* 0x000000060818722b */ /* 0x000fd00000000118 */
[----:B------:R-:W-:Y:S01]  /*4ab0*/  DFMA R6, R30, R24, R6 ;  /* 0x000000181e06722b */ /* 0x000fe20000000006 */
[----:B0-----:R-:W-:-:S04]  /*4ac0*/  IMAD.WIDE.U32 R30, R28, UR8, R32 ;  /* 0x000000081c1e7c25 */ /* 0x001fc8000f8e0020 */
[----:B------:R-:W-:Y:S01]  /*4ad0*/  IMAD R29, R29, UR8, R31 ;  /* 0x000000081d1d7c24 */ /* 0x000fe2000f8e021f */
[----:B------:R-:W-:-:S04]  /*4ae0*/  LEA R24, P0, R30, UR4, 0x3 ;  /* 0x000000041e187c11 */ /* 0x000fc8000f8018ff */
[----:B------:R-:W-:Y:S01]  /*4af0*/  FFMA R0, RZ, R9, R7 ;  /* 0x00000009ff007223 */ /* 0x000fe20000000007 */
[----:B------:R-:W-:Y:S02]  /*4b00*/  LEA.HI.X R25, R30, UR5, R29, 0x3, P0 ;  /* 0x000000051e197c11 */ /* 0x000fe400080f1c1d */
[----:B------:R-:W-:Y:S02]  /*4b10*/  FSETP.GEU.AND P0, PT, |R27|, 6.5827683646048100446e-37, PT ;  /* 0x036000001b00780b */ /* 0x000fe40003f0e200 */
[----:B------:R-:W-:-:S13]  /*4b20*/  FSETP.GT.AND P1, PT, |R0|, 1.469367938527859385e-39, PT ;  /* 0x001000000000780b */ /* 0x000fda0003f24200 */
[----:B------:R-:W-:Y:S05]  /*4b30*/  @P1 BRA P0, `(.L_x_8286) ;  /* 0x0000000000181947 */ /* 0x000fea0000000000 */
[----:B------:R-:W-:Y:S01]  /*4b40*/  MOV R28, R8 ;  /* 0x00000008001c7202 */ /* 0x000fe20000000f00 */
[----:B------:R-:W-:Y:S01]  /*4b50*/  IMAD.MOV.U32 R29, RZ, RZ, R9 ;  /* 0x000000ffff1d7224 */ /* 0x000fe200078e0009 */
[----:B------:R-:W-:-:S07]  /*4b60*/  MOV R0, 0x4b80 ;  /* 0x00004b8000007802 */ /* 0x000fce0000000f00 */
[----:B------:R-:W-:Y:S05]  /*4b70*/  CALL.REL.NOINC `($__internal_38_$__cuda_sm20_div_rn_f64_full) ;  /* 0x0000002c00c07944 */ /* 0x000fea0003c00000 */
[----:B------:R-:W-:Y:S02]  /*4b80*/  IMAD.MOV.U32 R6, RZ, RZ, R34 ;  /* 0x000000ffff067224 */ /* 0x000fe400078e0022 */
[----:B------:R-:W-:-:S07]  /*4b90*/  IMAD.MOV.U32 R7, RZ, RZ, R35 ;  /* 0x000000ffff077224 */ /* 0x000fce00078e0023 */
.L_x_8286:
[----:B------:R-:W-:Y:S05]  /*4ba0*/  BSYNC B2 ;  /* 0x0000000000027941 */ /* 0x000fea0003800000 */
.L_x_8285:
[----:B------:R0:W-:Y:S02]  /*4bb0*/  STG.E.64 desc[UR6][R24.64], R6 ;  /* 0x0000000618007986 */ /* 0x0001e4000c101b06 */
.L_x_8282:
[----:B------:R-:W-:Y:S05]  /*4bc0*/  BSYNC B1 ;  /* 0x0000000000017941 */ /* 0x000fea0003800000 */
.L_x_8281:
        /* <DEDUP_REMOVED lines=8> */
[----:B---3--:R-:W1:Y:S01]  /*4c50*/  MUFU.RCP64H R29, R9 ;  /* 0x00000009001d7308 */ /* 0x008e620000001800 */
[----:B------:R-:W-:Y:S01]  /*4c60*/  IMAD.MOV.U32 R28, RZ, RZ, 0x1 ;  /* 0x00000001ff1c7424 */ /* 0x000fe200078e00ff */
[----:B------:R-:W3:Y:S01]  /*4c70*/  S2R R0, SR_TID.X ;  /* 0x0000000000007919 */ /* 0x000ee20000002100 */
[----:B0-----:R-:W0:Y:S01]  /*4c80*/  LDC R5, c[0x0][RZ] ;  /* 0x00000000ff057b82 */ /* 0x001e220000000800 */
[----:B------:R-:W-:Y:S01]  /*4c90*/  DFMA R2, R22, R2, 6.75539944105574400000e+15 ;  /* 0x433800001602742b */ /* 0x000fe20000000002 */
[----:B------:R-:W-:Y:S01]  /*4ca0*/  FSETP.GEU.FTZ.AND P0, PT, |R23|, 4.1917929649353027344, PT ;  /* 0x4086232b1700780b */ /* 0x000fe20003f1e200 */
[----:B------:R-:W-:Y:S06]  /*4cb0*/  BSSY B0, `(.L_x_8289) ;  /* 0x000003a000007945 */ /* 0x000fec0003800000 */
[----:B--2-4-:R-:W-:-:S02]  /*4cc0*/  DADD R6, R2, -6.75539944105574400000e+15 ;  /* 0xc338000002067429 */ /* 0x014fc40000000000 */
[----:B-1----:R-:W-:-:S06]  /*4cd0*/  DFMA R26, -R8, R28, 1 ;  /* 0x3ff00000081a742b */ /* 0x002fcc000000011c */
        /* <DEDUP_REMOVED lines=36> */
[----:B------:R-:W1:Y:S06]  /*4f20*/  LDC.64 R24, c[0x0][0x220] ;  /* 0x00008800ff187b82 */ /* 0x000e6c0000000a00 */
[----:B------:R-:W-:Y:S02]  /*4f30*/  DFMA R28, R6, R26, 1 ;  /* 0x3ff00000061c742b */ /* 0x000fe4000000001a */
[----:B------:R-:W-:-:S08]  /*4f40*/  DFMA R6, -R8, R30, 1 ;  /* 0x3ff000000806742b */ /* 0x000fd0000000011e */
[----:B------:R-:W-:Y:S01]  /*4f50*/  DFMA R6, R30, R6, R30 ;  /* 0x000000061e06722b */ /* 0x000fe2000000001e */
[----:B------:R-:W-:Y:S01]  /*4f60*/  LEA R27, R2, R29, 0x14 ;  /* 0x0000001d021b7211 */ /* 0x000fe200078ea0ff */
[----:B------:R-:W-:Y:S01]  /*4f70*/  IMAD.MOV.U32 R26, RZ, RZ, R28 ;  /* 0x000000ffff1a7224 */ /* 0x000fe200078e001c */
[----:B0--3--:R-:W-:Y:S08]  /*4f80*/  @!P0 BRA `(.L_x_8290) ;  /* 0x0000000000308947 */ /* 0x009ff00003800000 */
        /* <DEDUP_REMOVED lines=12> */
.L_x_8290:
[----:B------:R-:W-:Y:S05]  /*5050*/  BSYNC B0 ;  /* 0x0000000000007941 */ /* 0x000fea0003800000 */
.L_x_8289:
[----:B------:R-:W-:Y:S01]  /*5060*/  IMAD.MOV.U32 R22, RZ, RZ, R26 ;  /* 0x000000ffff167224 */ /* 0x000fe200078e001a */
[----:B------:R-:W-:Y:S01]  /*5070*/  ULDC.64 UR4, c[0x0][0x210] ;  /* 0x0000840000047ab9 */ /* 0x000fe20000000a00 */
[----:B------:R-:W-:Y:S01]  /*5080*/  IMAD.MOV.U32 R23, RZ, RZ, R27 ;  /* 0x000000ffff177224 */ /* 0x000fe200078e001b */
[----:B------:R-:W-:Y:S01]  /*5090*/  FSETP.GEU.AND P0, PT, |R27|, 6.5827683646048100446e-37, PT ;  /* 0x036000001b00780b */ /* 0x000fe20003f0e200 */
[----:B------:R-:W-:Y:S01]  /*50a0*/  IMAD R0, R5, 0x2, R0 ;  /* 0x0000000205007824 */ /* 0x000fe200078e0200 */
[----:B------:R-:W-:Y:S03]  /*50b0*/  BSSY B2, `(.L_x_8291) ;  /* 0x0000013000027945 */ /* 0x000fe60003800000 */
[----:B------:R-:W-:Y:S01]  /*50c0*/  DMUL R2, R6, R22 ;  /* 0x0000001606027228 */ /* 0x000fe20000000000 */
[----:B------:R-:W-:-:S05]  /*50d0*/  IMAD.IADD R28, R0, 0x1, R5 ;  /* 0x00000001001c7824 */ /* 0x000fca00078e0205 */
[----:B------:R-:W-:Y:S02]  /*50e0*/  SHF.R.S32.HI R29, RZ, 0x1f, R28 ;  /* 0x0000001fff1d7819 */ /* 0x000fe4000001141c */
[----:B------:R-:W-:-:S08]  /*50f0*/  DFMA R22, -R8, R2, R22 ;  /* 0x000000020816722b */ /* 0x000fd00000000116 */
[----:B------:R-:W-:Y:S01]  /*5100*/  DFMA R6, R6, R22, R2 ;  /* 0x000000160606722b */ /* 0x000fe20000000002 */
[----:B-1----:R-:W-:-:S04]  /*5110*/  IMAD.WIDE.U32 R22, R24, UR8, R28 ;  /* 0x0000000818167c25 */ /* 0x002fc8000f8e001c */
[----:B------:R-:W-:Y:S01]  /*5120*/  IMAD R25, R25, UR8, R23 ;  /* 0x0000000819197c24 */ /* 0x000fe2000f8e0217 */
[----:B------:R-:W-:-:S04]  /*5130*/  LEA R2, P1, R22, UR4, 0x3 ;  /* 0x0000000416027c11 */ /* 0x000fc8000f8218ff */
[----:B------:R-:W-:Y:S01]  /*5140*/  FFMA R0, RZ, R9, R7 ;  /* 0x00000009ff007223 */ /* 0x000fe20000000007 */
[----:B------:R-:W-:-:S04]  /*5150*/  LEA.HI.X R3, R22, UR5, R25, 0x3, P1 ;  /* 0x0000000516037c11 */ /* 0x000fc800088f1c19 */
        /* <DEDUP_REMOVED lines=8> */
.L_x_8292:
[----:B------:R-:W-:Y:S05]  /*51e0*/  BSYNC B2 ;  /* 0x0000000000027941 */ /* 0x000fea0003800000 */
.L_x_8291:
[----:B------:R0:W-:Y:S02]  /*51f0*/  STG.E.64 desc[UR6][R2.64], R6 ;  /* 0x0000000602007986 */ /* 0x0001e4000c101b06 */
.L_x_8288:
[----:B------:R-:W-:Y:S05]  /*5200*/  BSYNC B1 ;  /* 0x0000000000017941 */ /* 0x000fea0003800000 */
.L_x_8287:
[----:B------:R-:W-:Y:S04]  /*5210*/  BSSY B1, `(.L_x_8293) ;  /* 0x0000062000017945 */ /* 0x000fe80003800000 */
[----:B------:R-:W-:Y:S05]  /*5220*/  @P3 BRA `(.L_x_8294) ;  /* 0x0000000400803947 */ /* 0x000fea0003800000 */
[----:B-1----:R-:W-:Y:S01]  /*5230*/  DADD R20, R20, -R10 ;  /* 0x0000000014147229 */ /* 0x002fe2000000080a */
[----:B0-----:R-:W-:Y:S01]  /*5240*/  IMAD.MOV.U32 R2, RZ, RZ, 0x652b82fe ;  /* 0x652b82feff027424 */ /* 0x001fe200078e00ff */
[----:B------:R-:W-:Y:S01]  /*5250*/  UMOV UR4, 0xfefa39ef ;  /* 0xfefa39ef00047882 */ /* 0x000fe20000000000 */
[----:B------:R-:W-:Y:S01]  /*5260*/  IMAD.MOV.U32 R3, RZ, RZ, 0x3ff71547 ;  /* 0x3ff71547ff037424 */ /* 0x000fe200078e00ff */
[----:B------:R-:W-:Y:S01]  /*5270*/  UMOV UR5, 0x3fe62e42 ;  /* 0x3fe62e4200057882 */ /* 0x000fe20000000000 */
[----:B---3--:R-:W0:Y:S01]  /*5280*/  MUFU.RCP64H R25, R9 ;  /* 0x0000000900197308 */ /* 0x008e220000001800 */
[----:B------:R-:W-:Y:S01]  /*5290*/  IMAD.MOV.U32 R24, RZ, RZ, 0x1 ;  /* 0x00000001ff187424 */ /* 0x000fe200078e00ff */
[----:B------:R-:W1:Y:S01]  /*52a0*/  S2R R0, SR_TID.X ;  /* 0x0000000000007919 */ /* 0x000e620000002100 */
[----:B------:R-:W3:Y:S01]  /*52b0*/  LDC R5, c[0x0][RZ] ;  /* 0x00000000ff057b82 */ /* 0x000ee20000000800 */
[----:B------:R-:W-:Y:S01]  /*52c0*/  DFMA R2, R20, R2, 6.75539944105574400000e+15 ;  /* 0x433800001402742b */ /* 0x000fe20000000002 */
[----:B------:R-:W-:Y:S01]  /*52d0*/  FSETP.GEU.FTZ.AND P0, PT, |R21|, 4.1917929649353027344, PT ;  /* 0x4086232b1500780b */ /* 0x000fe20003f1e200 */
[----:B------:R-:W-:Y:S06]  /*52e0*/  BSSY B0, `(.L_x_8295) ;  /* 0x0000039000007945 */ /* 0x000fec0003800000 */
[----:B--2-4-:R-:W-:-:S02]  /*52f0*/  DADD R6, R2, -6.75539944105574400000e+15 ;  /* 0xc338000002067429 */ /* 0x014fc40000000000 */
        /* <DEDUP_REMOVED lines=38> */
[----:B------:R-:W-:-:S08]  /*5560*/  DFMA R6, -R8, R26, 1 ;  /* 0x3ff000000806742b */ /* 0x000fd0000000011a */
[----:B------:R-:W-:Y:S01]  /*5570*/  DFMA R24, R26, R6, R26 ;  /* 0x000000061a18722b */ /* 0x000fe2000000001a */
[----:B------:R-:W-:Y:S01]  /*5580*/  LEA R27, R2, R23, 0x14 ;  /* 0x00000017021b7211 */ /* 0x000fe200078ea0ff */
[----:B------:R-:W-:Y:S01]  /*5590*/  IMAD.MOV.U32 R26, RZ, RZ, R22 ;  /* 0x000000ffff1a7224 */ /* 0x000fe200078e0016 */
[----:B-1-3--:R-:W-:Y:S08]  /*55a0*/  @!P0 BRA `(.L_x_8296) ;  /* 0x0000000000308947 */ /* 0x00aff00003800000 */
        /* <DEDUP_REMOVED lines=12> */
.L_x_8296:
[----:B------:R-:W-:Y:S05]  /*5670*/  BSYNC B0 ;  /* 0x0000000000007941 */ /* 0x000fea0003800000 */
.L_x_8295:
[----:B------:R-:W-:Y:S01]  /*5680*/  IMAD.MOV.U32 R2, RZ, RZ, R26 ;  /* 0x000000ffff027224 */ /* 0x000fe200078e001a */
[----:B------:R-:W0:Y:S01]  /*5690*/  LDC.64 R22, c[0x0][0x220] ;  /* 0x00008800ff167b82 */ /* 0x000e220000000a00 */
[----:B------:R-:W-:Y:S01]  /*56a0*/  IMAD.MOV.U32 R3, RZ, RZ, R27 ;  /* 0x000000ffff037224 */ /* 0x000fe200078e001b */
[----:B------:R-:W-:Y:S01]  /*56b0*/  FSETP.GEU.AND P2, PT, |R27|, 6.5827683646048100446e-37, PT ;  /* 0x036000001b00780b */ /* 0x000fe20003f4e200 */
[C---:B------:R-:W-:Y:S01]  /*56c0*/  IMAD R0, R5.reuse, 0x2, R0 ;  /* 0x0000000205007824 */ /* 0x040fe200078e0200 */
[----:B------:R-:W-:Y:S01]  /*56d0*/  ULDC.64 UR4, c[0x0][0x210] ;  /* 0x0000840000047ab9 */ /* 0x000fe20000000a00 */
[----:B------:R-:W-:Y:S02]  /*56e0*/  BSSY B2, `(.L_x_8297) ;  /* 0x0000013000027945 */ /* 0x000fe40003800000 */
[----:B------:R-:W-:Y:S01]  /*56f0*/  DMUL R6, R24, R2 ;  /* 0x0000000218067228 */ /* 0x000fe20000000000 */
[----:B------:R-:W-:-:S05]  /*5700*/  IMAD R20, R5, 0x2, R0 ;  /* 0x0000000205147824 */ /* 0x000fca00078e0200 */
[----:B------:R-:W-:Y:S02]  /*5710*/  SHF.R.S32.HI R21, RZ, 0x1f, R20 ;  /* 0x0000001fff157819 */ /* 0x000fe40000011414 */
[----:B------:R-:W-:-:S08]  /*5720*/  DFMA R2, -R8, R6, R2 ;  /* 0x000000060802722b */ /* 0x000fd00000000102 */
[----:B------:R-:W-:Y:S01]  /*5730*/  DFMA R6, R24, R2, R6 ;  /* 0x000000021806722b */ /* 0x000fe20000000006 */
[----:B0-----:R-:W-:-:S04]  /*5740*/  IMAD.WIDE.U32 R20, R22, UR8, R20 ;  /* 0x0000000816147c25 */ /* 0x001fc8000f8e0014 */
        /* <DEDUP_REMOVED lines=12> */
.L_x_8298:
[----:B------:R-:W-:Y:S05]  /*5810*/  BSYNC B2 ;  /* 0x0000000000027941 */ /* 0x000fea0003800000 */
.L_x_8297:
[----:B------:R0:W-:Y:S02]  /*5820*/  STG.E.64 desc[UR6][R2.64], R6 ;  /* 0x0000000602007986 */ /* 0x0001e4000c101b06 */
.L_x_8294:
[----:B------:R-:W-:Y:S05]  /*5830*/  BSYNC B1 ;  /* 0x0000000000017941 */ /* 0x000fea0003800000 */
.L_x_8293:
        /* <DEDUP_REMOVED lines=70> */
.L_x_8302:
[----:B------:R-:W-:Y:S05]  /*5ca0*/  BSYNC B0 ;  /* 0x0000000000007941 */ /* 0x000fea0003800000 */
.L_x_8301:
        /* <DEDUP_REMOVED lines=9> */
[----:B------:R-:W-:Y:S02]  /*5d40*/  IADD3 R18, R0, R5, RZ ;  /* 0x0000000500127210 */ /* 0x000fe40007ffe0ff */
[----:B------:R-:W-:Y:S02]  /*5d50*/  DFMA R2, -R8, R6, R2 ;  /* 0x000000060802722b */ /* 0x000fe40000000102 */
[----:B------:R-:W-:-:S06]  /*5d60*/  SHF.R.S32.HI R19, RZ, 0x1f, R18 ;  /* 0x0000001fff137819 */ /* 0x000fcc0000011412 */
        /* <DEDUP_REMOVED lines=14> */
.L_x_8304:
[----:B------:R-:W-:Y:S05]  /*5e50*/  BSYNC B2 ;  /* 0x0000000000027941 */ /* 0x000fea0003800000 */
.L_x_8303:
[----:B------:R0:W-:Y:S02]  /*5e60*/  STG.E.64 desc[UR6][R2.64], R6 ;  /* 0x0000000602007986 */ /* 0x0001e4000c101b06 */
.L_x_8300:
[----:B------:R-:W-:Y:S05]  /*5e70*/  BSYNC B1 ;  /* 0x0000000000017941 */ /* 0x000fea0003800000 */
.L_x_8299:
        /* <DEDUP_REMOVED lines=8> */
[----:B------:R-:W-:Y:S01]  /*5f00*/  MOV R20, 0x1 ;  /* 0x0000000100147802 */ /* 0x000fe20000000f00 */
        /* <DEDUP_REMOVED lines=46> */
[----:B------:R-:W-:Y:S02]  /*61f0*/  IMAD R27, R2, 0x100000, R7 ;  /* 0x00100000021b7824 */ /* 0x000fe400078e0207 */
[----:B------:R-:W-:Y:S01]  /*6200*/  IMAD.MOV.U32 R26, RZ, RZ, R6 ;  /* 0x000000ffff1a7224 */ /* 0x000fe200078e0006 */
[----:B-1-3--:R-:W-:Y:S07]  /*6210*/  @!P0 BRA `(.L_x_8308) ;  /* 0x0000000000308947 */ /* 0x00afee0003800000 */
        /* <DEDUP_REMOVED lines=12> */
.L_x_8308:
[----:B------:R-:W-:Y:S05]  /*62e0*/  BSYNC B0 ;  /* 0x0000000000007941 */ /* 0x000fea0003800000 */
.L_x_8307:
        /* <DEDUP_REMOVED lines=8> */
[----:B------:R-:W-:-:S05]  /*6370*/  LEA R0, R5, R0, 0x1 ;  /* 0x0000000005007211 */ /* 0x000fca00078e08ff */
[----:B------:R-:W-:Y:S02]  /*6380*/  IMAD R16, R5, 0x2, R0 ;  /* 0x0000000205107824 */ /* 0x000fe400078e0200 */
[----:B------:R-:W-:-:S03]  /*6390*/  DFMA R2, -R8, R6, R2 ;  /* 0x000000060802722b */ /* 0x000fc60000000102 */
[----:B------:R-:W-:-:S05]  /*63a0*/  SHF.R.S32.HI R17, RZ, 0x1f, R16 ;  /* 0x0000001fff117819 */ /* 0x000fca0000011410 */
        /* <DEDUP_REMOVED lines=14> */
.L_x_8310:
[----:B------:R-:W-:Y:S05]  /*6490*/  BSYNC B2 ;  /* 0x0000000000027941 */ /* 0x000fea0003800000 */
.L_x_8309:
[----:B------:R0:W-:Y:S02]  /*64a0*/  STG.E.64 desc[UR6][R2.64], R6 ;  /* 0x0000000602007986 */ /* 0x0001e4000c101b06 */
.L_x_8306:
[----:B------:R-:W-:Y:S05]  /*64b0*/  BSYNC B1 ;  /* 0x0000000000017941 */ /* 0x000fea0003800000 */
.L_x_8305:
        /* <DEDUP_REMOVED lines=23> */
[----:B------:R-:W-:Y:S01]  /*6630*/  MOV R7, 0x3e928af3 ;  /* 0x3e928af300077802 */ /* 0x000fe20000000f00 */
[----:B------:R-:W-:Y:S01]  /*6640*/  UMOV UR5, 0x3e5ade15 ;  /* 0x3e5ade1500057882 */ /* 0x000fe20000000000 */
[----:B------:R-:W-:-:S04]  /*6650*/  DFMA R20, R18, R20, R18 ;  /* 0x000000141214722b */ /* 0x000fc80000000012 */
        /* <DEDUP_REMOVED lines=44> */
.L_x_8314:
[----:B------:R-:W-:Y:S05]  /*6920*/  BSYNC B0 ;  /* 0x0000000000007941 */ /* 0x000fea0003800000 */
.L_x_8313:
[----:B------:R-:W-:Y:S01]  /*6930*/  IMAD.MOV.U32 R2, RZ, RZ, R26 ;  /* 0x000000ffff027224 */ /* 0x000fe200078e001a */
[----:B------:R-:W0:Y:S01]  /*6940*/  LDC.64 R18, c[0x0][0x220] ;  /* 0x00008800ff127b82 */ /* 0x000e220000000a00 */
[----:B------:R-:W-:Y:S01]  /*6950*/  IMAD.MOV.U32 R3, RZ, RZ, R27 ;  /* 0x000000ffff037224 */ /* 0x000fe200078e001b */
[----:B------:R-:W-:Y:S01]  /*6960*/  LEA R0, R5, R22, 0x1 ;  /* 0x0000001605007211 */ /* 0x000fe200078e08ff */
[----:B------:R-:W-:Y:S01]  /*6970*/  ULDC.64 UR4, c[0x0][0x210] ;  /* 0x0000840000047ab9 */ /* 0x000fe20000000a00 */
[----:B------:R-:W-:Y:S01]  /*6980*/  FSETP.GEU.AND P2, PT, |R27|, 6.5827683646048100446e-37, PT ;  /* 0x036000001b00780b */ /* 0x000fe20003f4e200 */
[----:B------:R-:W-:Y:S02]  /*6990*/  BSSY B2, `(.L_x_8315) ;  /* 0x0000015000027945 */ /* 0x000fe40003800000 */
[----:B------:R-:W-:Y:S01]  /*69a0*/  DMUL R6, R16, R2 ;  /* 0x0000000210067228 */ /* 0x000fe20000000000 */
[----:B------:R-:W-:-:S04]  /*69b0*/  IMAD R0, R5, 0x2, R0 ;  /* 0x0000000205007824 */ /* 0x000fc800078e0200 */
[----:B------:R-:W-:-:S03]  /*69c0*/  IMAD R0, R5, 0x2, R0 ;  /* 0x0000000205007824 */ /* 0x000fc600078e0200 */
[----:B------:R-:W-:Y:S01]  /*69d0*/  DFMA R2, -R8, R6, R2 ;  /* 0x000000060802722b */ /* 0x000fe20000000102 */
[----:B------:R-:W-:-:S05]  /*69e0*/  IMAD.IADD R14, R0, 0x1, R5 ;  /* 0x00000001000e7824 */ /* 0x000fca00078e0205 */
[--C-:B------:R-:W-:Y:S02]  /*69f0*/  SHF.R.S32.HI R15, RZ, 0x1f, R14.reuse ;  /* 0x0000001fff0f7819 */ /* 0x100fe4000001140e */
        /* <DEDUP_REMOVED lines=14> */
.L_x_8316:
[----:B------:R-:W-:Y:S05]  /*6ae0*/  BSYNC B2 ;  /* 0x0000000000027941 */ /* 0x000fea0003800000 */
.L_x_8315:
[----:B------:R0:W-:Y:S02]  /*6af0*/  STG.E.64 desc[UR6][R2.64], R6 ;  /* 0x0000000602007986 */ /* 0x0001e4000c101b06 */
.L_x_8312:
[----:B------:R-:W-:Y:S05]  /*6b00*/  BSYNC B1 ;  /* 0x0000000000017941 */ /* 0x000fea0003800000 */
.L_x_8311:
[----:B------:R-:W-:-:S13]  /*6b10*/  ISETP.NE.AND P0, PT, R4, RZ, PT ;  /* 0x000000ff0400720c */ /* 0x000fda0003f05270 */
[----:B------:R-:W-:Y:S05]  /*6b20*/  @P0 EXIT ;  /* 0x000000000000094d */ /* 0x000fea0003800000 */
[----:B-1----:R-:W-:Y:S01]  /*6b30*/  DADD R10, R12, -R10 ;  /* 0x000000000c0a7229 */ /* 0x002fe2000000080a */
[----:B0-----:R-:W-:Y:S01]  /*6b40*/  IMAD.MOV.U32 R2, RZ, RZ, 0x652b82fe ;  /* 0x652b82feff027424 */ /* 0x001fe200078e00ff */
[----:B------:R-:W-:Y:S01]  /*6b50*/  MOV R3, 0x3ff71547 ;  /* 0x3ff7154700037802 */ /* 0x000fe20000000f00 */
[----:B------:R-:W-:Y:S01]  /*6b60*/  UMOV UR4, 0xfefa39ef ;  /* 0xfefa39ef00047882 */ /* 0x000fe20000000000 */
[----:B------:R-:W-:Y:S01]  /*6b70*/  UMOV UR5, 0x3fe62e42 ;  /* 0x3fe62e4200057882 */ /* 0x000fe20000000000 */
[----:B---3--:R-:W0:Y:S01]  /*6b80*/  MUFU.RCP64H R13, R9 ;  /* 0x00000009000d7308 */ /* 0x008e220000001800 */
[----:B------:R-:W-:Y:S01]  /*6b90*/  IMAD.MOV.U32 R12, RZ, RZ, 0x1 ;  /* 0x00000001ff0c7424 */ /* 0x000fe200078e00ff */
[----:B------:R-:W1:Y:S01]  /*6ba0*/  S2R R16, SR_TID.X ;  /* 0x0000000000107919 */ /* 0x000e620000002100 */
[----:B------:R-:W-:Y:S01]  /*6bb0*/  DFMA R2, R10, R2, 6.75539944105574400000e+15 ;  /* 0x433800000a02742b */ /* 0x000fe20000000002 */
[----:B------:R-:W-:Y:S01]  /*6bc0*/  BSSY B0, `(.L_x_8317) ;  /* 0x000003b000007945 */ /* 0x000fe20003800000 */
[----:B------:R-:W-:-:S06]  /*6bd0*/  FSETP.GEU.FTZ.AND P0, PT, |R11|, 4.1917929649353027344, PT ;  /* 0x4086232b0b00780b */ /* 0x000fcc0003f1e200 */
[----:B------:R-:W-:Y:S02]  /*6be0*/  DADD R4, R2, -6.75539944105574400000e+15 ;  /* 0xc338000002047429 */ /* 0x000fe40000000000 */
[----:B0-----:R-:W-:-:S06]  /*6bf0*/  DFMA R14, -R8, R12, 1 ;  /* 0x3ff00000080e742b */ /* 0x001fcc000000010c */
[----:B--2-4-:R-:W-:Y:S01]  /*6c00*/  DFMA R6, R4, -UR4, R10 ;  /* 0x8000000404067c2b */ /* 0x014fe2000800000a */
        /* <DEDUP_REMOVED lines=8> */
[----:B------:R-:W-:Y:S01]  /*6c90*/  DFMA R14, R12, R14, R12 ;  /* 0x0000000e0c0e722b */ /* 0x000fe2000000000c */
[----:B------:R-:W0:Y:S04]  /*6ca0*/  LDC R13, c[0x0][RZ] ;  /* 0x00000000ff0d7b82 */ /* 0x000e280000000800 */
        /* <DEDUP_REMOVED lines=31> */
[----:B01----:R-:W-:Y:S07]  /*6ea0*/  @!P0 BRA `(.L_x_8318) ;  /* 0x0000000000308947 */ /* 0x003fee0003800000 */
        /* <DEDUP_REMOVED lines=12> */
.L_x_8318:
[----:B------:R-:W-:Y:S05]  /*6f70*/  BSYNC B0 ;  /* 0x0000000000007941 */ /* 0x000fea0003800000 */
.L_x_8317:
[----:B------:R-:W-:Y:S01]  /*6f80*/  MOV R2, R26 ;  /* 0x0000001a00027202 */ /* 0x000fe20000000f00 */
[----:B------:R-:W-:Y:S01]  /*6f90*/  IMAD.MOV.U32 R3, RZ, RZ, R27 ;  /* 0x000000ffff037224 */ /* 0x000fe200078e001b */
[----:B------:R-:W0:Y:S01]  /*6fa0*/  LDC.64 R10, c[0x0][0x220] ;  /* 0x00008800ff0a7b82 */ /* 0x000e220000000a00 */
[----:B------:R-:W-:Y:S01]  /*6fb0*/  IMAD R0, R13, 0x2, R16 ;  /* 0x000000020d007824 */ /* 0x000fe200078e0210 */
[----:B------:R-:W-:Y:S01]  /*6fc0*/  FSETP.GEU.AND P2, PT, |R27|, 6.5827683646048100446e-37, PT ;  /* 0x036000001b00780b */ /* 0x000fe20003f4e200 */
[----:B------:R-:W-:Y:S01]  /*6fd0*/  ULDC.64 UR4, c[0x0][0x210] ;  /* 0x0000840000047ab9 */ /* 0x000fe20000000a00 */
[----:B------:R-:W-:Y:S01]  /*6fe0*/  BSSY B1, `(.L_x_8319) ;  /* 0x0000015000017945 */ /* 0x000fe20003800000 */
[----:B------:R-:W-:Y:S01]  /*6ff0*/  DMUL R4, R14, R2 ;  /* 0x000000020e047228 */ /* 0x000fe20000000000 */
[----:B------:R-:W-:-:S04]  /*7000*/  IMAD R0, R13, 0x2, R0 ;  /* 0x000000020d007824 */ /* 0x000fc800078e0200 */
[----:B------:R-:W-:-:S03]  /*7010*/  IMAD R0, R13, 0x2, R0 ;  /* 0x000000020d007824 */ /* 0x000fc600078e0200 */
[----:B------:R-:W-:Y:S01]  /*7020*/  DFMA R2, -R8, R4, R2 ;  /* 0x000000040802722b */ /* 0x000fe20000000102 */
[----:B------:R-:W-:-:S05]  /*7030*/  IMAD R6, R13, 0x2, R0 ;  /* 0x000000020d067824 */ /* 0x000fca00078e0200 */
        /* <DEDUP_REMOVED lines=13> */
[----:B------:R-:W-:Y:S01]  /*7110*/  IMAD.MOV.U32 R4, RZ, RZ, R34 ;  /* 0x000000ffff047224 */ /* 0x000fe200078e0022 */
[----:B------:R-:W-:-:S07]  /*7120*/  MOV R5, R35 ;  /* 0x0000002300057202 */ /* 0x000fce0000000f00 */
.L_x_8320:
[----:B------:R-:W-:Y:S05]  /*7130*/  BSYNC B1 ;  /* 0x0000000000017941 */ /* 0x000fea0003800000 */
.L_x_8319:
[----:B------:R-:W-:Y:S01]  /*7140*/  STG.E.64 desc[UR6][R2.64], R4 ;  /* 0x0000000402007986 */ /* 0x000fe2000c101b06 */
[----:B------:R-:W-:Y:S05]  /*7150*/  EXIT ;  /* 0x000000000000794d */ /* 0x000fea0003800000 */
.L_x_8229:
[----:B-1----:R-:W-:Y:S02]  /*7160*/  IMAD.MOV.U32 R35, RZ, RZ, R11 ;  /* 0x000000ffff237224 */ /* 0x002fe400078e000b */
[----:B------:R-:W-:Y:S02]  /*7170*/  IMAD.MOV.U32 R34, RZ, RZ, 0x10 ;  /* 0x00000010ff227424 */ /* 0x000fe400078e00ff */
[----:B------:R-:W-:Y:S02]  /*7180*/  IMAD.MOV.U32 R33, RZ, RZ, 0x1f ;  /* 0x0000001fff217424 */ /* 0x000fe400078e00ff */
[----:B------:R-:W-:-:S07]  /*7190*/  IMAD.MOV.U32 R32, RZ, RZ, -0x1 ;  /* 0xffffffffff207424 */ /* 0x000fce00078e00ff */
[----:B------:R-:W-:Y:S05]  /*71a0*/  WARPSYNC.COLLECTIVE R32, `(.L_x_8321) ;  /* 0x0000000020087348 */ /* 0x000fea0003c00000 */
[----:B------:R0:W1:Y:S02]  /*71b0*/  SHFL.DOWN P0, R36, R35, R34, R33 ;  /* 0x0800002223247389 */ /* 0x0000640000000021 */
[----:B01----:R-:W-:Y:S01]  /*71c0*/  ENDCOLLECTIVE ;  /* 0x000000000000791b */ /* 0x003fe20003800000 */
.L_x_8321:
[----:B------:R-:W-:Y:S02]  /*71d0*/  IMAD.MOV.U32 R35, RZ, RZ, R10 ;  /* 0x000000ffff237224 */ /* 0x000fe400078e000a */
[----:B------:R-:W-:-:S07]  /*71e0*/  IMAD.MOV.U32 R7, RZ, RZ, R36 ;  /* 0x000000ffff077224 */ /* 0x000fce00078e0024 */
[----:B------:R-:W-:Y:S05]  /*71f0*/  WARPSYNC.COLLECTIVE R32, `(.L_x_8322) ;  /* 0x0000000020087348 */ /* 0x000fea0003c00000 */
[----:B------:R0:W1:Y:S02]  /*7200*/  SHFL.DOWN P0, R36, R35, R34, R33 ;  /* 0x0800002223247389 */ /* 0x0000640000000021 */
[----:B01----:R-:W-:Y:S01]  /*7210*/  ENDCOLLECTIVE ;  /* 0x000000000000791b */ /* 0x003fe20003800000 */
.L_x_8322:
[----:B------:R-:W-:Y:S02]  /*7220*/  IMAD.MOV.U32 R33, RZ, RZ, R7 ;  /* 0x000000ffff217224 */ /* 0x000fe400078e0007 */
[----:B------:R-:W-:Y:S02]  /*7230*/  IMAD.MOV.U32 R34, RZ, RZ, 0x8 ;  /* 0x00000008ff227424 */ /* 0x000fe400078e00ff */
[----:B------:R-:W-:-:S06]  /*7240*/  IMAD.MOV.U32 R32, RZ, RZ, R36 ;  /* 0x000000ffff207224 */ /* 0x000fcc00078e0024 */
[----:B------:R-:W-:Y:S01]  /*7250*/  DSETP.GEU.AND P0, PT, R10, R32, PT ;  /* 0x000000200a00722a */ /* 0x000fe20003f0e000 */
[----:B------:R-:W-:Y:S02]  /*7260*/  IMAD.MOV.U32 R33, RZ, RZ, 0x1f ;  /* 0x0000001fff217424 */ /* 0x000fe400078e00ff */
[----:B------:R-:W-:-:S03]  /*7270*/  IMAD.MOV.U32 R32, RZ, RZ, -0x1 ;  /* 0xffffffffff207424 */ /* 0x000fc600078e00ff */
[----:B------:R-:W-:Y:S02]  /*7280*/  FSEL R44, R7, R11, !P0 ;  /* 0x0000000b072c7208 */ /* 0x000fe40004000000 */
[----:B------:R-:W-:Y:S02]  /*7290*/  FSEL R37, R36, R10, !P0 ;  /* 0x0000000a24257208 */ /* 0x000fe40004000000 */
[----:B------:R-:W-:-:S07]  /*72a0*/  MOV R35, R44 ;  /* 0x0000002c00237202 */ /* 0x000fce0000000f00 */
[----:B------:R-:W-:Y:S05]  /*72b0*/  WARPSYNC.COLLECTIVE R32, `(.L_x_8323) ;  /* 0x0000000020087348 */ /* 0x000fea0003c00000 */
[----:B------:R0:W1:Y:S02]  /*72c0*/  SHFL.DOWN P0, R36, R35, R34, R33 ;  /* 0x0800002223247389 */ /* 0x0000640000000021 */
[----:B01----:R-:W-:Y:S01]  /*72d0*/  ENDCOLLECTIVE ;  /* 0x000000000000791b */ /* 0x003fe20003800000 */
.L_x_8323:
[----:B------:R-:W-:Y:S02]  /*72e0*/  IMAD.MOV.U32 R35, RZ, RZ, R37 ;  /* 0x000000ffff237224 */ /* 0x000fe400078e0025 */
[----:B------:R-:W-:-:S07]  /*72f0*/  IMAD.MOV.U32 R11, RZ, RZ, R36 ;  /* 0x000000ffff0b7224 */ /* 0x000fce00078e0024 */
[----:B------:R-:W-:Y:S05]  /*7300*/  WARPSYNC.COLLECTIVE R32, `(.L_x_8324) ;  /* 0x0000000020087348 */ /* 0x000fea0003c00000 */
[----:B------:R0:W1:Y:S02]  /*7310*/  SHFL.DOWN P0, R36, R35, R34, R33 ;  /* 0x0800002223247389 */ /* 0x0000640000000021 */
[----:B01----:R-:W-:Y:S01]  /*7320*/  ENDCOLLECTIVE ;  /* 0x000000000000791b */ /* 0x003fe20003800000 */
.L_x_8324:
[----:B------:R-:W-:Y:S02]  /*7330*/  IMAD.MOV.U32 R32, RZ, RZ, R37 ;  /* 0x000000ffff207224 */ /* 0x000fe400078e0025 */
        /* <DEDUP_REMOVED lines=12> */
.L_x_8325:
[----:B------:R-:W-:Y:S02]  /*7400*/  IMAD.MOV.U32 R35, RZ, RZ, R7 ;  /* 0x000000ffff237224 */ /* 0x000fe400078e0007 */
[----:B------:R-:W-:-:S07]  /*7410*/  IMAD.MOV.U32 R11, RZ, RZ, R36 ;  /* 0x000000ffff0b7224 */ /* 0x000fce00078e0024 */
[----:B------:R-:W-:Y:S05]  /*7420*/  WARPSYNC.COLLECTIVE R32, `(.L_x_8326) ;  /* 0x0000000020087348 */ /* 0x000fea0003c00000 */
[----:B------:R0:W1:Y:S02]  /*7430*/  SHFL.DOWN P0, R36, R35, R34, R33 ;  /* 0x0800002223247389 */ /* 0x0000640000000021 */
[----:B01----:R-:W-:Y:S01]  /*7440*/  ENDCOLLECTIVE ;  /* 0x000000000000791b */ /* 0x003fe20003800000 */
.L_x_8326:
        /* <DEDUP_REMOVED lines=13> */
.L_x_8327:
[----:B------:R-:W-:Y:S02]  /*7520*/  IMAD.MOV.U32 R35, RZ, RZ, R37 ;  /* 0x000000ffff237224 */ /* 0x000fe400078e0025 */
[----:B------:R-:W-:-:S07]  /*7530*/  IMAD.MOV.U32 R11, RZ, RZ, R36 ;  /* 0x000000ffff0b7224 */ /* 0x000fce00078e0024 */
[----:B------:R-:W-:Y:S05]  /*7540*/  WARPSYNC.COLLECTIVE R32, `(.L_x_8328) ;  /* 0x0000000020087348 */ /* 0x000fea0003c00000 */
[----:B------:R0:W1:Y:S02]  /*7550*/  SHFL.DOWN P0, R36, R35, R34, R33 ;  /* 0x0800002223247389 */ /* 0x0000640000000021 */
[----:B01----:R-:W-:Y:S01]  /*7560*/  ENDCOLLECTIVE ;  /* 0x000000000000791b */ /* 0x003fe20003800000 */
.L_x_8328:
        /* <DEDUP_REMOVED lines=13> */
.L_x_8329:
[----:B------:R-:W-:Y:S02]  /*7640*/  IMAD.MOV.U32 R35, RZ, RZ, R7 ;  /* 0x000000ffff237224 */ /* 0x000fe400078e0007 */
[----:B------:R-:W-:-:S07]  /*7650*/  IMAD.MOV.U32 R11, RZ, RZ, R36 ;  /* 0x000000ffff0b7224 */ /* 0x000fce00078e0024 */
[----:B------:R-:W-:Y:S05]  /*7660*/  WARPSYNC.COLLECTIVE R32, `(.L_x_8330) ;  /* 0x0000000020087348 */ /* 0x000fea0003c00000 */
[----:B------:R0:W1:Y:S02]  /*7670*/  SHFL.DOWN P0, R36, R35, R34, R33 ;  /* 0x0800002223247389 */ /* 0x0000640000000021 */
[----:B01----:R-:W-:Y:S01]  /*7680*/  ENDCOLLECTIVE ;  /* 0x000000000000791b */ /* 0x003fe20003800000 */
.L_x_8330:
[----:B------:R-:W-:Y:S01]  /*7690*/  IMAD.MOV.U32 R10, RZ, RZ, R36 ;  /* 0x000000ffff0a7224 */ /* 0x000fe200078e0024 */
[----:B------:R-:W-:Y:S06]  /*76a0*/  BRA `(.L_x_8331) ;  /* 0xffffff9800b07947 */ /* 0x000fec000383ffff */
.L_x_8268:
[----:B0-----:R-:W-:Y:S01]  /*76b0*/  HFMA2.MMA R33, -RZ, RZ, 0, 1.847743988037109375e-06 ;  /* 0x0000001fff217435 */ /* 0x001fe200000001ff */
[----:B--2---:R-:W-:Y:S02]  /*76c0*/  IMAD.MOV.U32 R35, RZ, RZ, R9 ;  /* 0x000000ffff237224 */ /* 0x004fe400078e0009 */
[----:B------:R-:W-:Y:S02]  /*76d0*/  IMAD.MOV.U32 R34, RZ, RZ, 0x10 ;  /* 0x00000010ff227424 */ /* 0x000fe400078e00ff */
[----:B------:R-:W-:-:S07]  /*76e0*/  IMAD.MOV.U32 R32, RZ, RZ, -0x1 ;  /* 0xffffffffff207424 */ /* 0x000fce00078e00ff */
[----:B-1----:R-:W-:Y:S05]  /*76f0*/  WARPSYNC.COLLECTIVE R32, `(.L_x_8332) ;  /* 0x0000000020087348 */ /* 0x002fea0003c00000 */
[----:B------:R0:W2:Y:S02]  /*7700*/  SHFL.DOWN P0, R36, R35, R34, R33 ;  /* 0x0800002223247389 */ /* 0x0000a40000000021 */
[----:B012---:R-:W-:Y:S01]  /*7710*/  ENDCOLLECTIVE ;  /* 0x000000000000791b */ /* 0x007fe20003800000 */
.L_x_8332:
[----:B------:R-:W-:Y:S02]  /*7720*/  IMAD.MOV.U32 R35, RZ, RZ, R8 ;  /* 0x000000ffff237224 */ /* 0x000fe400078e0008 */
[----:B------:R-:W-:-:S07]  /*7730*/  IMAD.MOV.U32 R39, RZ, RZ, R36 ;  /* 0x000000ffff277224 */ /* 0x000fce00078e0024 */
[----:B------:R-:W-:Y:S05]  /*7740*/  WARPSYNC.COLLECTIVE R32, `(.L_x_8333) ;  /* 0x0000000020087348 */ /* 0x000fea0003c00000 */
[----:B------:R0:W1:Y:S02]  /*7750*/  SHFL.DOWN P0, R36, R35, R34, R33 ;  /* 0x0800002223247389 */ /* 0x0000640000000021 */
[----:B01----:R-:W-:Y:S01]  /*7760*/  ENDCOLLECTIVE ;  /* 0x000000000000791b */ /* 0x003fe20003800000 */
.L_x_8333:
[----:B------:R-:W-:Y:S02]  /*7770*/  IMAD.MOV.U32 R34, RZ, RZ, 0x8 ;  /* 0x00000008ff227424 */ /* 0x000fe400078e00ff */
[----:B------:R-:W-:-:S06]  /*7780*/  IMAD.MOV.U32 R38, RZ, RZ, R36 ;  /* 0x000000ffff267224 */ /* 0x000fcc00078e0024 */
[----:B------:R-:W-:-:S10]  /*7790*/  DADD R38, R8, R38 ;  /* 0x0000000008267229 */ /* 0x000fd40000000026 */
[----:B------:R-:W-:-:S07]  /*77a0*/  IMAD.MOV.U32 R35, RZ, RZ, R39 ;  /* 0x000000ffff237224 */ /* 0x000fce00078e0027 */
[----:B------:R-:W-:Y:S05]  /*77b0*/  WARPSYNC.COLLECTIVE R32, `(.L_x_8334) ;  /* 0x0000000020087348 */ /* 0x000fea0003c00000 */
[----:B------:R0:W1:Y:S02]  /*77c0*/  SHFL.DOWN P0, R36, R35, R34, R33 ;  /* 0x0800002223247389 */ /* 0x0000640000000021 */
[----:B01----:R-:W-:Y:S01]  /*77d0*/  ENDCOLLECTIVE ;  /* 0x000000000000791b */ /* 0x003fe20003800000 */
.L_x_8334:
[----:B------:R-:W-:Y:S01]  /*77e0*/  MOV R35, R38 ;  /* 0x0000002600237202 */ /* 0x000fe20000000f00 */
[----:B------:R-:W-:-:S07]  /*77f0*/  IMAD.MOV.U32 R45, RZ, RZ, R36 ;  /* 0x000000ffff2d7224 */ /* 0x000fce00078e0024 */
[----:B------:R-:W-:Y:S05]  /*7800*/  WARPSYNC.COLLECTIVE R32, `(.L_x_8335) ;  /* 0x0000000020087348 */ /* 0x000fea0003c00000 */
[----:B------:R0:W1:Y:S02]  /*7810*/  SHFL.DOWN P0, R36, R35, R34, R33 ;  /* 0x0800002223247389 */ /* 0x0000640000000021 */
[----:B01----:R-:W-:Y:S01]  /*7820*/  ENDCOLLECTIVE ;  /* 0x000000000000791b */ /* 0x003fe20003800000 */
.L_x_8335:
[----:B------:R-:W-:Y:S02]  /*7830*/  IMAD.MOV.U32 R34, RZ, RZ, 0x4 ;  /* 0x00000004ff227424 */ /* 0x000fe400078e00ff */
[----:B------:R-:W-:-:S06]  /*7840*/  IMAD.MOV.U32 R44, RZ, RZ, R36 ;  /* 0x000000ffff2c7224 */ /* 0x000fcc00078e0024 */
[----:B------:R-:W-:-:S10]  /*7850*/  DADD R44, R38, R44 ;  /* 0x00000000262c7229 */ /* 0x000fd4000000002c */
[----:B------:R-:W-:-:S07]  /*7860*/  IMAD.MOV.U32 R35, RZ, RZ, R45 ;  /* 0x000000ffff237224 */ /* 0x000fce00078e002d */
[----:B------:R-:W-:Y:S05]  /*7870*/  WARPSYNC.COLLECTIVE R32, `(.L_x_8336) ;  /* 0x0000000020087348 */ /* 0x000fea0003c00000 */
[----:B------:R0:W1:Y:S02]  /*7880*/  SHFL.DOWN P0, R36, R35, R34, R33 ;  /* 0x0800002223247389 */ /* 0x0000640000000021 */
[----:B01----:R-:W-:Y:S01]  /*7890*/  ENDCOLLECTIVE ;  /* 0x000000000000791b */ /* 0x003fe20003800000 */
.L_x_8336:
[----:B------:R-:W-:Y:S02]  /*78a0*/  IMAD.MOV.U32 R35, RZ, RZ, R44 ;  /* 0x000000ffff237224 */ /* 0x000fe400078e002c */
[----:B------:R-:W-:-:S07]  /*78b0*/  IMAD.MOV.U32 R47, RZ, RZ, R36 ;  /* 0x000000ffff2f7224 */ /* 0x000fce00078e0024 */
[----:B------:R-:W-:Y:S05]  /*78c0*/  WARPSYNC.COLLECTIVE R32, `(.L_x_8337) ;  /* 0x0000000020087348 */ /* 0x000fea0003c00000 */
[----:B------:R0:W1:Y:S02]  /*78d0*/  SHFL.DOWN P0, R36, R35, R34, R33 ;  /* 0x0800002223247389 */ /* 0x0000640000000021 */
[----:B01----:R-:W-:Y:S01]  /*78e0*/  ENDCOLLECTIVE ;  /* 0x000000000000791b */ /* 0x003fe20003800000 */
.L_x_8337:
[----:B------:R-:W-:Y:S01]  /*78f0*/  MOV R34, 0x2 ;  /* 0x0000000200227802 */ /* 0x000fe20000000f00 */
[----:B------:R-:W-:-:S06]  /*7900*/  IMAD.MOV.U32 R46, RZ, RZ, R36 ;  /* 0x000000ffff2e7224 */ /* 0x000fcc00078e0024 */
[----:B------:R-:W-:-:S10]  /*7910*/  DADD R46, R44, R46 ;  /* 0x000000002c2e7229 */ /* 0x000fd4000000002e */
[----:B------:R-:W-:-:S07]  /*7920*/  IMAD.MOV.U32 R35, RZ, RZ, R47 ;  /* 0x000000ffff237224 */ /* 0x000fce00078e002f */
[----:B------:R-:W-:Y:S05]  /*7930*/  WARPSYNC.COLLECTIVE R32, `(.L_x_8338) ;  /* 0x0000000020087348 */ /* 0x000fea0003c00000 */
[----:B------:R0:W1:Y:S02]  /*7940*/  SHFL.DOWN P0, R36, R35, R34, R33 ;  /* 0x0800002223247389 */ /* 0x0000640000000021 */
[----:B01----:R-:W-:Y:S01]  /*7950*/  ENDCOLLECTIVE ;  /* 0x000000000000791b */ /* 0x003fe20003800000 */
.L_x_8338:
[----:B------:R-:W-:Y:S02]  /*7960*/  IMAD.MOV.U32 R35, RZ, RZ, R46 ;  /* 0x000000ffff237224 */ /* 0x000fe400078e002e */
[----:B------:R-:W-:-:S07]  /*7970*/  IMAD.MOV.U32 R9, RZ, RZ, R36 ;  /* 0x000000ffff097224 */ /* 0x000fce00078e0024 */
[----:B------:R-:W-:Y:S05]  /*7980*/  WARPSYNC.COLLECTIVE R32, `(.L_x_8339) ;  /* 0x0000000020087348 */ /* 0x000fea0003c00000 */
[----:B------:R0:W1:Y:S02]  /*7990*/  SHFL.DOWN P0, R36, R35, R34, R33 ;  /* 0x0800002223247389 */ /* 0x0000640000000021 */
[----:B01----:R-:W-:Y:S01]  /*79a0*/  ENDCOLLECTIVE ;  /* 0x000000000000791b */ /* 0x003fe20003800000 */
.L_x_8339:
[----:B------:R-:W-:Y:S02]  /*79b0*/  IMAD.MOV.U32 R34, RZ, RZ, 0x1 ;  /* 0x00000001ff227424 */ /* 0x000fe400078e00ff */
[----:B------:R-:W-:-:S06]  /*79c0*/  IMAD.MOV.U32 R8, RZ, RZ, R36 ;  /* 0x000000ffff087224 */ /* 0x000fcc00078e0024 */
[----:B------:R-:W-:-:S10]  /*79d0*/  DADD R8, R46, R8 ;  /* 0x000000002e087229 */ /* 0x000fd40000000008 */
[----:B------:R-:W-:-:S07]  /*79e0*/  IMAD.MOV.U32 R35, RZ, RZ, R9 ;  /* 0x000000ffff237224 */ /* 0x000fce00078e0009 */
[----:B------:R-:W-:Y:S05]  /*79f0*/  WARPSYNC.COLLECTIVE R32, `(.L_x_8340) ;  /* 0x0000000020087348 */ /* 0x000fea0003c00000 */
[----:B------:R0:W1:Y:S02]  /*7a00*/  SHFL.DOWN P0, R36, R35, R34, R33 ;  /* 0x0800002223247389 */ /* 0x0000640000000021 */
[----:B01----:R-:W-:Y:S01]  /*7a10*/  ENDCOLLECTIVE ;  /* 0x000000000000791b */ /* 0x003fe20003800000 */
.L_x_8340:
[----:B------:R-:W-:Y:S02]  /*7a20*/  IMAD.MOV.U32 R35, RZ, RZ, R8 ;  /* 0x000000ffff237224 */ /* 0x000fe400078e0008 */
[----:B------:R-:W-:-:S07]  /*7a30*/  IMAD.MOV.U32 R0, RZ, RZ, R36 ;  /* 0x000000ffff007224 */ /* 0x000fce00078e0024 */
[----:B------:R-:W-:Y:S05]  /*7a40*/  WARPSYNC.COLLECTIVE R32, `(.L_x_8341) ;  /* 0x0000000020087348 */ /* 0x000fea0003c00000 */
[----:B------:R0:W1:Y:S02]  /*7a50*/  SHFL.DOWN P0, R36, R35, R34, R33 ;  /* 0x0800002223247389 */ /* 0x0000640000000021 */
[----:B01----:R-:W-:Y:S01]  /*7a60*/  ENDCOLLECTIVE ;  /* 0x000000000000791b */ /* 0x003fe20003800000 */
.L_x_8341:
[----:B------:R-:W-:Y:S05]  /*7a70*/  BRA `(.L_x_8342) ;  /* 0xffffffbc00b87947 */ /* 0x000fea000383ffff */
        .weak           $__internal_38_$__cuda_sm20_div_rn_f64_full
        .type           $__internal_38_$__cuda_sm20_div_rn_f64_full,@function
        .size           $__internal_38_$__cuda_sm20_div_rn_f64_full,(.L_x_12111 - $__internal_38_$__cuda_sm20_div_rn_f64_full)
$__internal_38_$__cuda_sm20_div_rn_f64_full:
[----:B------:R-:W-:Y:S01]  /*7a80*/  LOP3.LUT R7, R29, 0x7ff00000, RZ, 0xc0, !PT ;  /* 0x7ff000001d077812 */ /* 0x000fe200078ec0ff */
[----:B------:R-:W-:Y:S01]  /*7a90*/  IMAD.MOV.U32 R32, RZ, RZ, R26 ;  /* 0x000000ffff207224 */ /* 0x000fe200078e001a */
[----:B------:R-:W-:Y:S01]  /*7aa0*/  LOP3.LUT R5, R27, 0x7ff00000, RZ, 0xc0, !PT ;  /* 0x7ff000001b057812 */ /* 0x000fe200078ec0ff */
[----:B------:R-:W-:Y:S01]  /*7ab0*/  IMAD.MOV.U32 R36, RZ, RZ, 0x1 ;  /* 0x00000001ff247424 */ /* 0x000fe200078e00ff */
[----:B------:R-:W-:Y:S01]  /*7ac0*/  MOV R6, 0x1ca00000 ;  /* 0x1ca0000000067802 */ /* 0x000fe20000000f00 */
[----:B------:R-:W-:Y:S01]  /*7ad0*/  BSSY B0, `(.L_x_8343) ;  /* 0x0000052000007945 */ /* 0x000fe20003800000 */
[----:B------:R-:W-:Y:S01]  /*7ae0*/  ISETP.GE.U32.AND P0, PT, R5, R7, PT ;  /* 0x000000070500720c */ /* 0x000fe20003f06070 */
[----:B------:R-:W-:-:S03]  /*7af0*/  IMAD.MOV.U32 R46, RZ, RZ, R5 ;  /* 0x000000ffff2e7224 */ /* 0x000fc600078e0005 */
[----:B------:R-:W-:Y:S02]  /*7b00*/  SEL R33, R6, 0x63400000, !P0 ;  /* 0x6340000006217807 */ /* 0x000fe40004000000 */
[----:B------:R-:W-:Y:S02]  /*7b10*/  FSETP.GEU.AND P0, PT, |R27|, 1.469367938527859385e-39, PT ;  /* 0x001000001b00780b */ /* 0x000fe40003f0e200 */
[----:B------:R-:W-:-:S11]  /*7b20*/  LOP3.LUT R33, R33, 0x800fffff, R27, 0xf8, !PT ;  /* 0x800fffff21217812 */ /* 0x000fd600078ef81b */
[----:B------:R-:W-:Y:S01]  /*7b30*/  @!P0 LOP3.LUT R30, R29, 0x7ff00000, RZ, 0xc0, !PT ;  /* 0x7ff000001d1e8812 */ /* 0x000fe200078ec0ff */
[----:B------:R-:W-:-:S03]  /*7b40*/  @!P0 IMAD.MOV.U32 R34, RZ, RZ, RZ ;  /* 0x000000ffff228224 */ /* 0x000fc600078e00ff */
[----:B------:R-:W-:Y:S02]  /*7b50*/  @!P0 ISETP.GE.U32.AND P1, PT, R5, R30, PT ;  /* 0x0000001e0500820c */ /* 0x000fe40003f26070 */
[C---:B------:R-:W-:Y:S02]  /*7b60*/  LOP3.LUT R30, R29.reuse, 0x800fffff, RZ, 0xc0, !PT ;  /* 0x800fffff1d1e7812 */ /* 0x040fe400078ec0ff */
[----:B------:R-:W-:Y:S02]  /*7b70*/  @!P0 SEL R35, R6, 0x63400000, !P1 ;  /* 0x6340000006238807 */ /* 0x000fe40004800000 */
[----:B------:R-:W-:Y:S02]  /*7b80*/  FSETP.GEU.AND P1, PT, |R29|, 1.469367938527859385e-39, PT ;  /* 0x001000001d00780b */ /* 0x000fe40003f2e200 */
[----:B------:R-:W-:Y:S01]  /*7b90*/  LOP3.LUT R31, R30, 0x3ff00000, RZ, 0xfc, !PT ;  /* 0x3ff000001e1f7812 */ /* 0x000fe200078efcff */
[----:B------:R-:W-:Y:S01]  /*7ba0*/  IMAD.MOV.U32 R30, RZ, RZ, R28 ;  /* 0x000000ffff1e7224 */ /* 0x000fe200078e001c */
[----:B------:R-:W-:-:S04]  /*7bb0*/  @!P0 LOP3.LUT R35, R35, 0x80000000, R27, 0xf8, !PT ;  /* 0x8000000023238812 */ /* 0x000fc800078ef81b */
[----:B------:R-:W-:-:S05]  /*7bc0*/  @!P0 LOP3.LUT R35, R35, 0x100000, RZ, 0xfc, !PT ;  /* 0x0010000023238812 */ /* 0x000fca00078efcff */
[----:B------:R-:W-:Y:S02]  /*7bd0*/  @!P1 DMUL R30, R28, 8.98846567431157953865e+307 ;  /* 0x7fe000001c1e9828 */ /* 0x000fe40000000000 */
[----:B------:R-:W-:-:S04]  /*7be0*/  @!P0 DFMA R32, R32, 2, -R34 ;  /* 0x400000002020882b */ /* 0x000fc80000000822 */
[----:B------:R-:W0:Y:S04]  /*7bf0*/  MUFU.RCP64H R37, R31 ;  /* 0x0000001f00257308 */ /* 0x000e280000001800 */
[----:B------:R-:W-:Y:S02]  /*7c00*/  @!P1 LOP3.LUT R7, R31, 0x7ff00000, RZ, 0xc0, !PT ;  /* 0x7ff000001f079812 */ /* 0x000fe400078ec0ff */
[----:B------:R-:W-:Y:S01]  /*7c10*/  @!P0 LOP3.LUT R46, R33, 0x7ff00000, RZ, 0xc0, !PT ;  /* 0x7ff00000212e8812 */ /* 0x000fe200078ec0ff */
        /* <DEDUP_REMOVED lines=8> */
[----:B------:R-:W-:Y:S02]  /*7ca0*/  VIADD R34, R46, 0xffffffff ;  /* 0xffffffff2e227836 */ /* 0x000fe40000000000 */
[----:B------:R-:W-:-:S03]  /*7cb0*/  VIADD R35, R7, 0xffffffff ;  /* 0xffffffff07237836 */ /* 0x000fc60000000000 */
[----:B------:R-:W-:-:S04]  /*7cc0*/  ISETP.GT.U32.AND P0, PT, R34, 0x7feffffe, PT ;  /* 0x7feffffe2200780c */ /* 0x000fc80003f04070 */
[----:B------:R-:W-:-:S13]  /*7cd0*/  ISETP.GT.U32.OR P0, PT, R35, 0x7feffffe, P0 ;  /* 0x7feffffe2300780c */ /* 0x000fda0000704470 */
[----:B------:R-:W-:Y:S05]  /*7ce0*/  @P0 BRA `(.L_x_8344) ;  /* 0x00000000006c0947 */ /* 0x000fea0003800000 */
[----:B------:R-:W-:-:S04]  /*7cf0*/  LOP3.LUT R26, R29, 0x7ff00000, RZ, 0xc0, !PT ;  /* 0x7ff000001d1a7812 */ /* 0x000fc800078ec0ff */
[CC--:B------:R-:W-:Y:S02]  /*7d00*/  ISETP.GE.U32.AND P0, PT, R5.reuse, R26.reuse, PT ;  /* 0x0000001a0500720c */ /* 0x0c0fe40003f06070 */
[----:B------:R-:W-:Y:S02]  /*7d10*/  VIADDMNMX R5, R5, -R26, 0xb9600000, !PT ;  /* 0xb960000005057446 */ /* 0x000fe4000780091a */
[----:B------:R-:W-:Y:S02]  /*7d20*/  SEL R6, R6, 0x63400000, !P0 ;  /* 0x6340000006067807 */ /* 0x000fe40004000000 */
[----:B------:R-:W-:-:S04]  /*7d30*/  VIMNMX R5, R5, 0x46a00000, PT ;  /* 0x46a0000005057848 */ /* 0x000fc80003fe0100 */
[----:B------:R-:W-:Y:S01]  /*7d40*/  IADD3 R5, -R6, R5, RZ ;  /* 0x0000000506057210 */ /* 0x000fe20007ffe1ff */
[----:B------:R-:W-:-:S04]  /*7d50*/  IMAD.MOV.U32 R6, RZ, RZ, RZ ;  /* 0x000000ffff067224 */ /* 0x000fc800078e00ff */
        /* <DEDUP_REMOVED lines=20> */
.L_x_8344:
        /* <DEDUP_REMOVED lines=11> */
[----:B------:R-:W-:Y:S02]  /*7f50*/  @P0 LOP3.LUT R5, R35, 0x7ff00000, RZ, 0xfc, !PT ;  /* 0x7ff0000023050812 */ /* 0x000fe400078efcff */
[----:B------:R-:W-:Y:S01]  /*7f60*/  @!P0 MOV R34, RZ ;  /* 0x000000ff00228202 */ /* 0x000fe20000000f00 */
[----:B------:R-:W-:Y:S02]  /*7f70*/  @P0 IMAD.MOV.U32 R34, RZ, RZ, RZ ;  /* 0x000000ffff220224 */ /* 0x000fe400078e00ff */
[----:B------:R-:W-:Y:S01]  /*7f80*/  @P0 IMAD.MOV.U32 R35, RZ, RZ, R5 ;  /* 0x000000ffff230224 */ /* 0x000fe200078e0005 */
[----:B------:R-:W-:Y:S06]  /*7f90*/  BRA `(.L_x_8345) ;  /* 0x0000000000147947 */ /* 0x000fec0003800000 */
.L_x_8347:
[----:B------:R-:W-:Y:S01]  /*7fa0*/  LOP3.LUT R35, R29, 0x80000, RZ, 0xfc, !PT ;  /* 0x000800001d237812 */ /* 0x000fe200078efcff */
[----:B------:R-:W-:Y:S01]  /*7fb0*/  IMAD.MOV.U32 R34, RZ, RZ, R28 ;  /* 0x000000ffff227224 */ /* 0x000fe200078e001c */
[----:B------:R-:W-:Y:S06]  /*7fc0*/  BRA `(.L_x_8345) ;  /* 0x0000000000087947 */ /* 0x000fec0003800000 */
.L_x_8346:
[----:B------:R-:W-:Y:S01]  /*7fd0*/  LOP3.LUT R35, R27, 0x80000, RZ, 0xfc, !PT ;  /* 0x000800001b237812 */ /* 0x000fe200078efcff */
[----:B------:R-:W-:-:S07]  /*7fe0*/  IMAD.MOV.U32 R34, RZ, RZ, R26 ;  /* 0x000000ffff227224 */ /* 0x000fce00078e001a */
.L_x_8345:
[----:B------:R-:W-:Y:S05]  /*7ff0*/  BSYNC B0 ;  /* 0x0000000000007941 */ /* 0x000fea0003800000 */
.L_x_8343:
[----:B------:R-:W-:Y:S02]  /*8000*/  IMAD.MOV.U32 R6, RZ, RZ, R0 ;  /* 0x000000ffff067224 */ /* 0x000fe400078e0000 */
[----:B------:R-:W-:-:S04]  /*8010*/  IMAD.MOV.U32 R7, RZ, RZ, 0x0 ;  /* 0x00000000ff077424 */ /* 0x000fc800078e00ff */
[----:B------:R-:W-:Y:S05]  /*8020*/  RET.REL.NODEC R6 `(_ZN2at6native43_GLOBAL__N__9ae7fba5_10_SoftMax_cu_9f978f6322cunn_SoftMaxForwardRegIdddNS1_22SoftMaxForwardEpilogueElLi9EEEvPT1_PKT_T3_) ;  /* 0xffffff7c06f47950 */ /* 0x000fea0003c3ffff */
.L_x_8348:
        /* <DEDUP_REMOVED lines=13> */
.L_x_12111:


//--------------------- .text._ZN2at6native43_GLOBAL__N__9ae7fba5_10_SoftMax_cu_9f978f6322cunn_SoftMaxForwardRegIdddNS1_22SoftMaxForwardEpilogueElLi8EEEvPT1_PKT_T3_ --------------------------
	.section	.text._ZN2at6native43_GLOBAL__N__9ae7fba5_10_SoftMax_cu_9f978f6322cunn_SoftMaxForwardRegIdddNS1_22SoftMaxForwardEpilogueElLi8EEEvPT1_PKT_T3_,"ax",@progbits
	.align	128
.text._ZN2at6native43_GLOBAL__N__9ae7fba5_10_SoftMax_cu_9f978f6322cunn_SoftMaxForwardRegIdddNS1_22SoftMaxForwardEpilogueElLi8EEEvPT1_PKT_T3_:
        .type           _ZN2at6native43_GLOBAL__N__9ae7fba5_10_SoftMax_cu_9f978f6322cunn_SoftMaxForwardRegIdddNS1_22SoftMaxForwardEpilogueElLi8EEEvPT1_PKT_T3_,@function
        .size           _ZN2at6native43_GLOBAL__N__9ae7fba5_10_SoftMax_cu_9f978f6322cunn_SoftMaxForwardRegIdddNS1_22SoftMaxForwardEpilogueElLi8EEEvPT1_PKT_T3_,(.L_x_12113 - _ZN2at6native43_GLOBAL__N__9ae7fba5_10_SoftMax_cu_9f978f6322cunn_SoftMaxForwardRegIdddNS1_22SoftMaxForwardEpilogueElLi8EEEvPT1_PKT_T3_)
        .other          _ZN2at6native43_GLOBAL__N__9ae7fba5_10_SoftMax_cu_9f978f6322cunn_SoftMaxForwardRegIdddNS1_22SoftMaxForwardEpilogueElLi8EEEvPT1_PKT_T3_,@"STO_CUDA_ENTRY STV_DEFAULT"
_ZN2at6native43_GLOBAL__N__9ae7fba5_10_SoftMax_cu_9f978f6322cunn_SoftMaxForwardRegIdddNS1_22SoftMaxForwardEpilogueElLi8EEEvPT1_PKT_T3_:
        /* <DEDUP_REMOVED lines=21> */
[----:B------:R-:W-:-:S07]  /*0150*/  @!P1 IMAD.WIDE.U32 R34, R30, UR8, R24 ;  /* 0x000000081e229c25 */ /* 0x000fce000f8e0018 */
[----:B------:R-:W2:Y:S01]  /*0160*/  @!P6 LDC.64 R8, c[0x0][0x218] ;  /* 0x00008600ff08eb82 */ /* 0x000ea20000000a00 */
[----:B0-----:R-:W-:-:S04]  /*0170*/  @!P0 LEA R6, P3, R2, R6, 0x3 ;  /* 0x0000000602068211 */ /* 0x001fc800078618ff */
[----:B------:R-:W-:-:S05]  /*0180*/  @!P0 LEA.HI.X R7, R2, R7, R0, 0x3, P3 ;  /* 0x0000000702078211 */ /* 0x000fca00018f1c00 */
[----:B------:R0:W3:Y:S01]  /*0190*/  @!P0 LDG.E.64 R28, desc[UR6][R6.64] ;  /* 0x00000006061c8981 */ /* 0x0000e2000c1e1b00 */
[----:B------:R-:W-:Y:S01]  /*01a0*/  @!P1 IMAD R0, R31, UR8, R35 ;  /* 0x000000081f009c24 */ /* 0x000fe2000f8e0223 */
[----:B-1----:R-:W-:Y:S01]  /*01b0*/  @!P1 LEA R36, P3, R34, R4, 0x3 ;  /* 0x0000000422249211 */ /* 0x002fe200078618ff */
[----:B------:R-:W-:-:S03]  /*01c0*/  VIADD R2, R26, UR4 ;  /* 0x000000041a027c36 */ /* 0x000fc60008000000 */
[----:B------:R-:W-:Y:S02]  /*01d0*/  @!P1 LEA.HI.X R37, R34, R5, R0, 0x3, P3 ;  /* 0x0000000522259211 */ /* 0x000fe400018f1c00 */
[----:B------:R-:W-:Y:S02]  /*01e0*/  SHF.R.S32.HI R3, RZ, 0x1f, R2 ;  /* 0x0000001fff037819 */ /* 0x000fe40000011402 */
[----:B------:R-:W-:Y:S01]  /*01f0*/  ISETP.GE.U32.AND P2, PT, R2, R30, PT ;  /* 0x0000001e0200720c */ /* 0x000fe20003f46070 */
[----:B------:R-:W4:Y:S01]  /*0200*/  @!P1 LDG.E.64 R22, desc[UR6][R36.64] ;  /* 0x0000000624169981 */ /* 0x000f22000c1e1b00 */
[----:B0-----:R-:W-:Y:S02]  /*0210*/  P2R R7, PR, RZ, 0x40 ;  /* 0x00000040ff077803 */ /* 0x001fe40000000000 */
[----:B------:R-:W-:Y:S01]  /*0220*/  ISETP.GE.AND.EX P2, PT, R3, R31, PT, P2 ;  /* 0x0000001f0300720c */ /* 0x000fe20003f46320 */
[----:B------:R-:W-:-:S04]  /*0230*/  @!P6 IMAD.WIDE.U32 R34, R30, UR8, R26 ;  /* 0x000000081e22ec25 */ /* 0x000fc8000f8e001a */
[----:B------:R-:W-:Y:S01]  /*0240*/  VIADD R4, R2, UR4 ;  /* 0x0000000402047c36 */ /* 0x000fe20008000000 */
[----:B--2---:R-:W-:Y:S01]  /*0250*/  @!P6 LEA R8, P4, R34, R8, 0x3 ;  /* 0x000000082208e211 */ /* 0x004fe200078818ff */
[----:B------:R-:W-:-:S06]  /*0260*/  @!P6 IMAD R0, R31, UR8, R35 ;  /* 0x000000081f00ec24 */ /* 0x000fcc000f8e0223 */
[----:B------:R-:W0:Y:S01]  /*0270*/  @!P2 LDC.64 R26, c[0x0][0x218] ;  /* 0x00008600ff1aab82 */ /* 0x000e220000000a00 */
[----:B------:R-:W-:Y:S02]  /*0280*/  SHF.R.S32.HI R5, RZ, 0x1f, R4 ;  /* 0x0000001fff057819 */ /* 0x000fe40000011404 */
[----:B------:R-:W-:Y:S02]  /*0290*/  ISETP.GE.U32.AND P3, PT, R4, R30, PT ;  /* 0x0000001e0400720c */ /* 0x000fe40003f66070 */
[----:B------:R-:W-:Y:S02]  /*02a0*/  @!P6 LEA.HI.X R9, R34, R9, R0, 0x3, P4 ;  /* 0x000000092209e211 */ /* 0x000fe400020f1c00 */
[----:B------:R-:W-:-:S03]  /*02b0*/  ISETP.GE.AND.EX P3, PT, R5, R31, PT, P3 ;  /* 0x0000001f0500720c */ /* 0x000fc60003f66330 */
[----:B------:R1:W2:Y:S01]  /*02c0*/  @!P6 LDG.E.64 R20, desc[UR6][R8.64] ;  /* 0x000000060814e981 */ /* 0x0002a2000c1e1b00 */
[----:B------:R-:W-:-:S04]  /*02d0*/  @!P2 IMAD.WIDE.U32 R2, R30, UR8, R2 ;  /* 0x000000081e02ac25 */ /* 0x000fc8000f8e0002 */
[----:B------:R-:W-:-:S05]  /*02e0*/  @!P2 IMAD R0, R31, UR8, R3 ;  /* 0x000000081f00ac24 */ /* 0x000fca000f8e0203 */
[----:B------:R-:W5:Y:S01]  /*02f0*/  @!P3 LDC.64 R34, c[0x0][0x218] ;  /* 0x00008600ff22bb82 */ /* 0x000f620000000a00 */
[----:B0-----:R-:W-:-:S04]  /*0300*/  @!P2 LEA R26, P4, R2, R26, 0x3 ;  /* 0x0000001a021aa211 */ /* 0x001fc800078818ff */
[----:B------:R-:W-:-:S05]  /*0310*/  @!P2 LEA.HI.X R27, R2, R27, R0, 0x3, P4 ;  /* 0x0000001b021ba211 */ /* 0x000fca00020f1c00 */
[----:B------:R-:W2:Y:S01]  /*0320*/  @!P2 LDG.E.64 R18, desc[UR6][R26.64] ;  /* 0x000000061a12a981 */ /* 0x000ea2000c1e1b00 */
[----:B------:R-:W-:-:S04]  /*0330*/  @!P3 IMAD.WIDE.U32 R2, R30, UR8, R4 ;  /* 0x000000081e02bc25 */ /* 0x000fc8000f8e0004 */
[----:B------:R-:W-:Y:S01]  /*0340*/  @!P3 IMAD R0, R31, UR8, R3 ;  /* 0x000000081f00bc24 */ /* 0x000fe2000f8e0203 */
[----:B-----5:R-:W-:-:S04]  /*0350*/  @!P3 LEA R34, P4, R2, R34, 0x3 ;  /* 0x000000220222b211 */ /* 0x020fc800078818ff */
[----:B------:R-:W-:-:S05]  /*0360*/  @!P3 LEA.HI.X R35, R2, R35, R0, 0x3, P4 ;  /* 0x000000230223b211 */ /* 0x000fca00020f1c00 */
[----:B------:R-:W5:Y:S01]  /*0370*/  @!P3 LDG.E.64 R16, desc[UR6][R34.64] ;  /* 0x000000062210b981 */ /* 0x000f62000c1e1b00 */
[----:B------:R-:W-:Y:S02]  /*0380*/  @!P0 IMAD.MOV.U32 R2, RZ, RZ, -0x1 ;  /* 0xffffffffff028424 */ /* 0x000fe400078e00ff */
[----:B------:R-:W-:Y:S02]  /*0390*/  @!P0 IMAD.MOV.U32 R3, RZ, RZ, 0x7fefffff ;  /* 0x7fefffffff038424 */ /* 0x000fe400078e00ff */
[----:B------:R-:W-:Y:S02]  /*03a0*/  @!P0 IMAD.MOV.U32 R5, RZ, RZ, R2 ;  /* 0x000000ffff058224 */ /* 0x000fe400078e0002 */
[----:B------:R-:W-:Y:S02]  /*03b0*/  VIADD R4, R4, UR4 ;  /* 0x0000000404047c36 */ /* 0x000fe40008000000 */
[----:B---3--:R-:W-:Y:S01]  /*03c0*/  @!P0 DSETP.MAX.AND P4, P5, R28, -R2, PT ;  /* 0x800000021c00822a */ /* 0x008fe20003d8f000 */
[----:B------:R-:W-:-:S05]  /*03d0*/  @!P0 IMAD.MOV.U32 R0, RZ, RZ, R28 ;  /* 0x000000ffff008224 */ /* 0x000fca00078e001c */
[----:B------:R-:W-:Y:S02]  /*03e0*/  @!P0 SEL R5, R0, R5, P4 ;  /* 0x0000000500058207 */ /* 0x000fe40002000000 */
[----:B------:R-:W-:-:S04]  /*03f0*/  @!P0 MOV R0, R29 ;  /* 0x0000001d00008202 */ /* 0x000fc80000000f00 */
[----:B------:R-:W-:Y:S02]  /*0400*/  @!P0 FSEL R0, R0, -R3, P4 ;  /* 0x8000000300008208 */ /* 0x000fe40002000000 */
[----:B------:R-:W-:-:S04]  /*0410*/  @!P0 LOP3.LUT R3, R3, 0x80000, RZ, 0xfc, !PT ;  /* 0x0008000003038812 */ /* 0x000fc800078efcff */
[----:B------:R-:W-:Y:S01]  /*0420*/  @!P0 SEL R0, R3, R0, P5 ;  /* 0x0000000003008207 */ /* 0x000fe20002800000 */
[----:B------:R-:W-:Y:S02]  /*0430*/  IMAD.MOV.U32 R2, RZ, RZ, -0x1 ;  /* 0xffffffffff027424 */ /* 0x000fe400078e00ff */
[----:B------:R-:W-:Y:S02]  /*0440*/  IMAD.MOV.U32 R3, RZ, RZ, -0x100001 ;  /* 0xffefffffff037424 */ /* 0x000fe400078e00ff */
[----:B------:R-:W-:Y:S02]  /*0450*/  @!P0 IMAD.MOV.U32 R2, RZ, RZ, R5 ;  /* 0x000000ffff028224 */ /* 0x000fe400078e0005 */
[----:B------:R-:W-:Y:S02]  /*0460*/  @!P0 IMAD.MOV.U32 R3, RZ, RZ, R0 ;  /* 0x000000ffff038224 */ /* 0x000fe400078e0000 */
[----:B----4-:R-:W-:Y:S02]  /*0470*/  @!P1 IMAD.MOV.U32 R5, RZ, RZ, R22 ;  /* 0x000000ffff059224 */ /* 0x010fe400078e0016 */
[----:B------:R-:W-:-:S02]  /*0480*/  @!P1 IMAD.MOV.U32 R0, RZ, RZ, R2 ;  /* 0x000000ffff009224 */ /* 0x000fc400078e0002 */
[----:B------:R-:W-:-:S06]  /*0490*/  @!P1 DSETP.MAX.AND P4, P5, R2, R22, PT ;  /* 0x000000160200922a */ /* 0x000fcc0003d8f000 */
[----:B-1----:R-:W-:Y:S01]  /*04a0*/  @!P1 SEL R9, R0, R5, P4 ;  /* 0x0000000500099207 */ /* 0x002fe20002000000 */
[----:B------:R-:W-:Y:S02]  /*04b0*/  @!P1 IMAD.MOV.U32 R5, RZ, RZ, R23 ;  /* 0x000000ffff059224 */ /* 0x000fe400078e0017 */
[----:B------:R-:W-:-:S05]  /*04c0*/  @!P1 IMAD.MOV.U32 R0, RZ, RZ, R3 ;  /* 0x000000ffff009224 */ /* 0x000fca00078e0003 */
[----:B------:R-:W-:Y:S02]  /*04d0*/  @!P1 FSEL R0, R0, R5, P4 ;  /* 0x0000000500009208 */ /* 0x000fe40002000000 */
[----:B------:R-:W-:Y:S02]  /*04e0*/  @!P1 LOP3.LUT R5, R5, 0x80000, RZ, 0xfc, !PT ;  /* 0x0008000005059812 */ /* 0x000fe400078efcff */
[----:B------:R-:W-:Y:S02]  /*04f0*/  @!P1 MOV R2, R9 ;  /* 0x0000000900029202 */ /* 0x000fe40000000f00 */
[----:B------:R-:W-:Y:S01]  /*0500*/  @!P1 SEL R3, R5, R0, P5 ;  /* 0x0000000005039207 */ /* 0x000fe20002800000 */
[----:B--2---:R-:W-:Y:S02]  /*0510*/  @!P6 IMAD.MOV.U32 R5, RZ, RZ, R20 ;  /* 0x000000ffff05e224 */ /* 0x004fe400078e0014 */
[----:B------:R-:W-:-:S03]  /*0520*/  @!P6 IMAD.MOV.U32 R0, RZ, RZ, R2 ;  /* 0x000000ffff00e224 */ /* 0x000fc600078e0002 */
        /* <DEDUP_REMOVED lines=8> */
[----:B------:R-:W-:Y:S02]  /*05b0*/  @!P2 IMAD.MOV.U32 R5, RZ, RZ, R18 ;  /* 0x000000ffff05a224 */ /* 0x000fe400078e0012 */
[----:B------:R-:W-:-:S03]  /*05c0*/  @!P2 IMAD.MOV.U32 R0, RZ, RZ, R2 ;  /* 0x000000ffff00a224 */ /* 0x000fc600078e0002 */
[----:B------:R-:W-:Y:S01]  /*05d0*/  @!P2 DSETP.MAX.AND P4, P5, R2, R18, PT ;  /* 0x000000120200a22a */ /* 0x000fe20003d8f000 */
[----:B------:R-:W-:-:S05]  /*05e0*/  @!P2 IMAD.MOV.U32 R9, RZ, RZ, R19 ;  /* 0x000000ffff09a224 */ /* 0x000fca00078e0013 */
[----:B------:R-:W-:Y:S02]  /*05f0*/  @!P2 SEL R5, R0, R5, P4 ;  /* 0x000000050005a207 */ /* 0x000fe40002000000 */
[----:B------:R-:W-:-:S04]  /*0600*/  @!P2 MOV R0, R3 ;  /* 0x000000030000a202 */ /* 0x000fc80000000f00 */
        /* <DEDUP_REMOVED lines=21> */
[----:B------:R0:W2:Y:S01]  /*0760*/  @!P4 LDG.E.64 R14, desc[UR6][R26.64] ;  /* 0x000000061a0ec981 */ /* 0x0000a2000c1e1b00 */
[----:B------:R-:W-:-:S05]  /*0770*/  VIADD R8, R4, UR4 ;  /* 0x0000000404087c36 */ /* 0x000fca0008000000 */
[----:B------:R-:W-:Y:S02]  /*0780*/  SHF.R.S32.HI R9, RZ, 0x1f, R8 ;  /* 0x0000001fff097819 */ /* 0x000fe40000011408 */
[----:B------:R-:W-:-:S04]  /*0790*/  ISETP.GE.U32.AND P5, PT, R8, R30, PT ;  /* 0x0000001e0800720c */ /* 0x000fc80003fa6070 */
[----:B------:R-:W-:-:S13]  /*07a0*/  ISETP.GE.AND.EX P5, PT, R9, R31, PT, P5 ;  /* 0x0000001f0900720c */ /* 0x000fda0003fa6350 */
[----:B------:R-:W1:Y:S01]  /*07b0*/  @!P5 LDC.64 R4, c[0x0][0x218] ;  /* 0x00008600ff04db82 */ /* 0x000e620000000a00 */
[----:B------:R-:W-:Y:S01]  /*07c0*/  @!P5 IMAD.WIDE.U32 R36, R30, UR8, R8 ;  /* 0x000000081e24dc25 */ /* 0x000fe2000f8e0008 */
[----:B------:R-:W-:-:S03]  /*07d0*/  @!P3 MOV R2, R35 ;  /* 0x000000230002b202 */ /* 0x000fc60000000f00 */
[----:B------:R-:W-:Y:S01]  /*07e0*/  @!P5 IMAD R0, R31, UR8, R37 ;  /* 0x000000081f00dc24 */ /* 0x000fe2000f8e0225 */
[----:B------:R-:W-:Y:S01]  /*07f0*/  P2R R6, PR, RZ, 0x1 ;  /* 0x00000001ff067803 */ /* 0x000fe20000000000 */
[----:B0-----:R-:W-:Y:S01]  /*0800*/  VIADD R26, R8, UR4 ;  /* 0x00000004081a7c36 */ /* 0x001fe20008000000 */
[----:B-1----:R-:W-:-:S04]  /*0810*/  @!P5 LEA R4, P6, R36, R4, 0x3 ;  /* 0x000000042404d211 */ /* 0x002fc800078c18ff */
[----:B------:R-:W-:Y:S01]  /*0820*/  @!P5 LEA.HI.X R5, R36, R5, R0, 0x3, P6 ;  /* 0x000000052405d211 */ /* 0x000fe200030f1c00 */
[----:B------:R-:W-:Y:S01]  /*0830*/  @!P4 IMAD.MOV.U32 R0, RZ, RZ, R2 ;  /* 0x000000ffff00c224 */ /* 0x000fe200078e0002 */
[----:B------:R-:W-:Y:S02]  /*0840*/  SHF.R.S32.HI R27, RZ, 0x1f, R26 ;  /* 0x0000001fff1b7819 */ /* 0x000fe4000001141a */
[----:B------:R-:W-:Y:S01]  /*0850*/  P2R R34, PR, RZ, 0x2 ;  /* 0x00000002ff227803 */ /* 0x000fe20000000000 */
[----:B------:R-:W3:Y:S01]  /*0860*/  @!P5 LDG.E.64 R12, desc[UR6][R4.64] ;  /* 0x00000006040cd981 */ /* 0x000ee2000c1e1b00 */
[----:B--2---:R-:W-:Y:S01]  /*0870*/  @!P4 DSETP.MAX.AND P6, P0, R2, R14, PT ;  /* 0x0000000e0200c22a */ /* 0x004fe200038cf000 */
[----:B------:R-:W-:Y:S02]  /*0880*/  @!P4 IMAD.MOV.U32 R9, RZ, RZ, R14 ;  /* 0x000000ffff09c224 */ /* 0x000fe400078e000e */
[----:B------:R-:W-:-:S03]  /*0890*/  @!P4 IMAD.MOV.U32 R37, RZ, RZ, R15 ;  /* 0x000000ffff25c224 */ /* 0x000fc600078e000f */
[----:B------:R-:W-:Y:S01]  /*08a0*/  @!P4 SEL R35, R0, R9, P6 ;  /* 0x000000090023c207 */ /* 0x000fe20003000000 */
[----:B------:R-:W-:-:S05]  /*08b0*/  @!P4 IMAD.MOV.U32 R0, RZ, RZ, R3 ;  /* 0x000000ffff00c224 */ /* 0x000fca00078e0003 */
[----:B------:R-:W-:Y:S02]  /*08c0*/  @!P4 FSEL R0, R0, R37, P6 ;  /* 0x000000250000c208 */ /* 0x000fe40003000000 */
[----:B------:R-:W-:-:S04]  /*08d0*/  ISETP.GE.U32.AND P6, PT, R26, R30, PT ;  /* 0x0000001e1a00720c */ /* 0x000fc80003fc6070 */
[----:B------:R-:W-:Y:S02]  /*08e0*/  ISETP.GE.AND.EX P1, PT, R27, R31, PT, P6 ;  /* 0x0000001f1b00720c */ /* 0x000fe40003f26360 */
[----:B------:R-:W-:-:S04]  /*08f0*/  @!P4 LOP3.LUT R9, R37, 0x80000, RZ, 0xfc, !PT ;  /* 0x000800002509c812 */ /* 0x000fc800078efcff */
[----:B------:R-:W-:-:S07]  /*0900*/  @!P4 SEL R3, R9, R0, P0 ;  /* 0x000000000903c207 */ /* 0x000fce0000000000 */
[----:B------:R-:W0:Y:S01]  /*0910*/  @!P1 LDC.64 R8, c[0x0][0x218] ;  /* 0x00008600ff089b82 */ /* 0x000e220000000a00 */
[----:B------:R-:W-:-:S04]  /*0920*/  @!P1 IMAD.WIDE.U32 R26, R30, UR8, R26 ;  /* 0x000000081e1a9c25 */ /* 0x000fc8000f8e001a */
[----:B------:R-:W-:Y:S01]  /*0930*/  @!P1 IMAD R27, R31, UR8, R27 ;  /* 0x000000081f1b9c24 */ /* 0x000fe2000f8e021b */
[----:B0-----:R-:W-:-:S04]  /*0940*/  @!P1 LEA R8, P6, R26, R8, 0x3 ;  /* 0x000000081a089211 */ /* 0x001fc800078c18ff */
[----:B------:R-:W-:-:S05]  /*0950*/  @!P1 LEA.HI.X R9, R26, R9, R27, 0x3, P6 ;  /* 0x000000091a099211 */ /* 0x000fca00030f1c1b */
[----:B------:R-:W2:Y:S01]  /*0960*/  @!P1 LDG.E.64 R10, desc[UR6][R8.64] ;  /* 0x00000006080a9981 */ /* 0x000ea2000c1e1b00 */
[----:B------:R-:W-:Y:S02]  /*0970*/  @!P4 IMAD.MOV.U32 R2, RZ, RZ, R35 ;  /* 0x000000ffff02c224 */ /* 0x000fe400078e0023 */
[----:B---3--:R-:W-:Y:S02]  /*0980*/  @!P5 IMAD.MOV.U32 R27, RZ, RZ, R12 ;  /* 0x000000ffff1bd224 */ /* 0x008fe400078e000c */
[----:B------:R-:W-:Y:S01]  /*0990*/  @!P5 IMAD.MOV.U32 R26, RZ, RZ, R2 ;  /* 0x000000ffff1ad224 */ /* 0x000fe200078e0002 */
[----:B------:R-:W-:Y:S06]  /*09a0*/  BAR.SYNC.DEFER_BLOCKING 0x0 ;  /* 0x0000000000007b1d */ /* 0x000fec0000010000 */
        /* <DEDUP_REMOVED lines=8> */
[----:B------:R-:W-:-:S04]  /*0a30*/  @!P1 IMAD.MOV.U32 R4, RZ, RZ, R2 ;  /* 0x000000ffff049224 */ /* 0x000fc800078e0002 */
[----:B------:R-:W-:Y:S01]  /*0a40*/  @!P1 IMAD.MOV.U32 R5, RZ, RZ, R3 ;  /* 0x000000ffff059224 */ /* 0x000fe200078e0003 */
[----:B------:R-:W0:Y:S01]  /*0a50*/  S2UR UR5, SR_CgaCtaId ;  /* 0x00000000000579c3 */ /* 0x000e220000008800 */
[----:B------:R-:W-:Y:S02]  /*0a60*/  UMOV UR4, 0x400 ;  /* 0x0000040000047882 */ /* 0x000fe40000000000 */
[----:B0-----:R-:W-:-:S03]  /*0a70*/  ULEA UR4, UR5, UR4, 0x18 ;  /* 0x0000000405047291 */ /* 0x001fc6000f8ec03f */
[----:B------:R-:W-:Y:S02]  /*0a80*/  ULDC UR5, c[0x0][0x0] ;  /* 0x0000000000057ab9 */ /* 0x000fe40000000800 */
[----:B------:R-:W-:Y:S01]  /*0a90*/  USHF.R.U32.HI UR5, URZ, 0x5, UR5 ;  /* 0x000000053f057899 */ /* 0x000fe20008011605 */
[----:B--2---:R-:W-:Y:S01]  /*0aa0*/  @!P1 DSETP.MAX.AND P6, P0, R2, R10, PT ;  /* 0x0000000a0200922a */ /* 0x004fe200038cf000 */
[----:B------:R-:W-:Y:S02]  /*0ab0*/  @!P1 IMAD.MOV.U32 R35, RZ, RZ, R10 ;  /* 0x000000ffff239224 */ /* 0x000fe400078e000a */
[----:B------:R-:W-:-:S03]  /*0ac0*/  @!P1 IMAD.MOV.U32 R26, RZ, RZ, R11 ;  /* 0x000000ffff1a9224 */ /* 0x000fc600078e000b */
[----:B------:R-:W-:Y:S02]  /*0ad0*/  @!P1 SEL R2, R4, R35, P6 ;  /* 0x0000002304029207 */ /* 0x000fe40003000000 */
[----:B------:R-:W-:Y:S02]  /*0ae0*/  @!P1 FSEL R4, R5, R26, P6 ;  /* 0x0000001a05049208 */ /* 0x000fe40003000000 */
[----:B------:R-:W-:-:S04]  /*0af0*/  @!P1 LOP3.LUT R5, R26, 0x80000, RZ, 0xfc, !PT ;  /* 0x000800001a059812 */ /* 0x000fc800078efcff */
[----:B------:R-:W-:Y:S02]  /*0b00*/  @!P1 SEL R3, R5, R4, P0 ;  /* 0x0000000405039207 */ /* 0x000fe40000000000 */
        /* <DEDUP_REMOVED lines=24> */
[----:B------:R-:W-:Y:S02]  /*0c90*/  SHF.R.S32.HI R3, RZ, 0x1f, R32 ;  /* 0x0000001fff037819 */ /* 0x000fe40000011420 */
[----:B------:R-:W-:Y:S02]  /*0ca0*/  FSEL R26, R2, R8, !P6 ;  /* 0x00000008021a7208 */ /* 0x000fe40007000000 */
[----:B------:R-:W-:-:S04]  /*0cb0*/  LEA.HI R2, R3, R32, RZ, 0x5 ;  /* 0x0000002003027211 */ /* 0x000fc800078f28ff */
[----:B------:R-:W-:-:S05]  /*0cc0*/  LOP3.LUT R3, R2, 0xffffffe0, RZ, 0xc0, !PT ;  /* 0xffffffe002037812 */ /* 0x000fca00078ec0ff */
[----:B------:R-:W-:-:S05]  /*0cd0*/  IMAD.IADD R3, R32, 0x1, -R3 ;  /* 0x0000000120037824 */ /* 0x000fca00078e0a03 */
[----:B------:R-:W-:-:S13]  /*0ce0*/  ISETP.NE.AND P6, PT, R3, RZ, PT ;  /* 0x000000ff0300720c */ /* 0x000fda0003fc5270 */
[----:B------:R-:W-:-:S04]  /*0cf0*/  @!P6 SHF.R.S32.HI R4, RZ, 0x5, R2 ;  /* 0x00000005ff04e819 */ /* 0x000fc80000011402 */
[----:B------:R-:W-:-:S05]  /*0d00*/  @!P6 LEA R5, R4, UR4, 0x3 ;  /* 0x000000040405ec11 */ /* 0x000fca000f8e18ff */
[----:B------:R0:W-:Y:S01]  /*0d10*/  @!P6 STS.64 [R5], R26 ;  /* 0x0000001a0500e388 */ /* 0x0001e20000000a00 */
[----:B------:R-:W-:Y:S01]  /*0d20*/  BAR.SYNC.DEFER_BLOCKING 0x0 ;  /* 0x0000000000007b1d */ /* 0x000fe20000010000 */
[----:B------:R-:W-:Y:S02]  /*0d30*/  ISETP.NE.AND P0, PT, R6, RZ, PT ;  /* 0x000000ff0600720c */ /* 0x000fe40003f05270 */
[----:B------:R-:W-:Y:S02]  /*0d40*/  P2R R6, PR, RZ, 0x40 ;  /* 0x00000040ff067803 */ /* 0x000fe40000000000 */
[C---:B------:R-:W-:Y:S01]  /*0d50*/  ISETP.GE.AND P6, PT, R32.reuse, UR5, PT ;  /* 0x0000000520007c0c */ /* 0x040fe2000bfc6270 */
[----:B------:R-:W-:Y:S01]  /*0d60*/  IMAD.MOV.U32 R8, RZ, RZ, -0x1 ;  /* 0xffffffffff087424 */ /* 0x000fe200078e00ff */
[----:B------:R-:W-:Y:S01]  /*0d70*/  LEA R3, R3, UR4, 0x3 ;  /* 0x0000000403037c11 */ /* 0x000fe2000f8e18ff */
[----:B------:R-:W-:Y:S01]  /*0d80*/  IMAD.MOV.U32 R9, RZ, RZ, -0x100001 ;  /* 0xffefffffff097424 */ /* 0x000fe200078e00ff */
[----:B------:R-:W-:-:S02]  /*0d90*/  IADD3 R4, R32, 0x1f, RZ ;  /* 0x0000001f20047810 */ /* 0x000fc40007ffe0ff */
[----:B------:R-:W-:-:S07]  /*0da0*/  P2R R42, PR, RZ, 0x40 ;  /* 0x00000040ff2a7803 */ /* 0x000fce0000000000 */
[----:B------:R0:W1:Y:S01]  /*0db0*/  @!P6 LDS.64 R8, [R3] ;  /* 0x000000000308e984 */ /* 0x0000620000000a00 */
[----:B------:R-:W-:Y:S01]  /*0dc0*/  ISETP.GT.U32.AND P6, PT, R4, 0x3e, PT ;  /* 0x0000003e0400780c */ /* 0x000fe20003fc4070 */
[----:B------:R-:W-:Y:S01]  /*0dd0*/  BSSY B0, `(.L_x_8349) ;  /* 0x000002b000007945 */ /* 0x000fe20003800000 */
[----:B------:R-:W-:Y:S02]  /*0de0*/  P2R R0, PR, RZ, 0x2 ;  /* 0x00000002ff007803 */ /* 0x000fe40000000000 */
[----:B------:R-:W-:Y:S02]  /*0df0*/  ISETP.NE.AND P1, PT, R34, RZ, PT ;  /* 0x000000ff2200720c */ /* 0x000fe40003f25270 */
[----:B------:R-:W-:-:S07]  /*0e00*/  P2R R4, PR, RZ, 0x40 ;  /* 0x00000040ff047803 */ /* 0x000fce0000000000 */
        /* <DEDUP_REMOVED lines=9> */
[----:B------:R-:W-:-:S03]  /*0ea0*/  FSEL R38, R36, R8, !P6 ;  /* 0x0000000824267208 */ /* 0x000fc60007000000 */
[----:B------:R-:W-:Y:S01]  /*0eb0*/  SHFL.DOWN PT, R9, R5, 0x8, 0x1f ;  /* 0x09001f0005097f89 */ /* 0x000fe200000e0000 */
[----:B------:R-:W-:-:S03]  /*0ec0*/  IMAD.MOV.U32 R39, RZ, RZ, R5 ;  /* 0x000000ffff277224 */ /* 0x000fc600078e0005 */
[----:B------:R-:W0:Y:S03]  /*0ed0*/  SHFL.DOWN PT, R8, R38, 0x8, 0x1f ;  /* 0x09001f0026087f89 */ /* 0x000e2600000e0000 */
[----:B0-----:R-:W-:-:S06]  /*0ee0*/  DSETP.GEU.AND P6, PT, R38, R8, PT ;  /* 0x000000082600722a */ /* 0x001fcc0003fce000 */
[----:B------:R-:W-:Y:S02]  /*0ef0*/  FSEL R9, R9, R5, !P6 ;  /* 0x0000000509097208 */ /* 0x000fe40007000000 */
[----:B------:R-:W-:-:S03]  /*0f00*/  FSEL R8, R8, R38, !P6 ;  /* 0x0000002608087208 */ /* 0x000fc60007000000 */
[----:B------:R-:W0:Y:S04]  /*0f10*/  SHFL.DOWN PT, R40, R9, 0x4, 0x1f ;  /* 0x08801f0009287f89 */ /* 0x000e2800000e0000 */
[----:B------:R-:W1:Y:S01]  /*0f20*/  SHFL.DOWN PT, R36, R8, 0x4, 0x1f ;  /* 0x08801f0008247f89 */ /* 0x000e6200000e0000 */
[----:B0-----:R-:W-:Y:S02]  /*0f30*/  IMAD.MOV.U32 R27, RZ, RZ, R40 ;  /* 0x000000ffff1b7224 */ /* 0x001fe400078e0028 */
[----:B-1----:R-:W-:-:S06]  /*0f40*/  IMAD.MOV.U32 R26, RZ, RZ, R36 ;  /* 0x000000ffff1a7224 */ /* 0x002fcc00078e0024 */
[----:B------:R-:W-:-:S06]  /*0f50*/  DSETP.GEU.AND P6, PT, R8, R26, PT ;  /* 0x0000001a0800722a */ /* 0x000fcc0003fce000 */
[----:B------:R-:W-:Y:S02]  /*0f60*/  FSEL R5, R40, R9, !P6 ;  /* 0x0000000928057208 */ /* 0x000fe40007000000 */
[----:B------:R-:W-:-:S03]  /*0f70*/  FSEL R8, R36, R8, !P6 ;  /* 0x0000000824087208 */ /* 0x000fc60007000000 */
[----:B------:R-:W0:Y:S01]  /*0f80*/  SHFL.DOWN PT, R38, R5, 0x2, 0x1f ;  /* 0x08401f0005267f89 */ /* 0x000e2200000e0000 */
[----:B------:R-:W-:-:S03]  /*0f90*/  IMAD.MOV.U32 R9, RZ, RZ, R5 ;  /* 0x000000ffff097224 */ /* 0x000fc600078e0005 */
[----:B------:R-:W1:Y:S01]  /*0fa0*/  SHFL.DOWN PT, R36, R8, 0x2, 0x1f ;  /* 0x08401f0008247f89 */ /* 0x000e6200000e0000 */
[----:B0-----:R-:W-:Y:S02]  /*0fb0*/  IMAD.MOV.U32 R27, RZ, RZ, R38 ;  /* 0x000000ffff1b7224 */ /* 0x001fe400078e0026 */
[----:B-1----:R-:W-:-:S06]  /*0fc0*/  IMAD.MOV.U32 R26, RZ, RZ, R36 ;  /* 0x000000ffff1a7224 */ /* 0x002fcc00078e0024 */
[----:B------:R-:W-:-:S06]  /*0fd0*/  DSETP.GEU.AND P6, PT, R8, R26, PT ;  /* 0x0000001a0800722a */ /* 0x000fcc0003fce000 */
[----:B------:R-:W-:Y:S02]  /*0fe0*/  FSEL R38, R38, R5, !P6 ;  /* 0x0000000526267208 */ /* 0x000fe40007000000 */
[----:B------:R-:W-:-:S03]  /*0ff0*/  FSEL R37, R36, R8, !P6 ;  /* 0x0000000824257208 */ /* 0x000fc60007000000 */
[----:B------:R0:W1:Y:S04]  /*1000*/  SHFL.DOWN PT, R9, R38, 0x1, 0x1f ;  /* 0x08201f0026097f89 */ /* 0x00006800000e0000 */
[----:B------:R0:W2:Y:S02]  /*1010*/  SHFL.DOWN PT, R36, R37, 0x1, 0x1f ;  /* 0x08201f0025247f89 */ /* 0x0000a400000e0000 */
.L_x_8443:
[----:B--2---:R-:W-:Y:S01]  /*1020*/  MOV R8, R36 ;  /* 0x0000002400087202 */ /* 0x004fe20000000f00 */
[----:B------:R-:W-:Y:S02]  /*1030*/  IMAD.MOV.U32 R26, RZ, RZ, R37 ;  /* 0x000000ffff1a7224 */ /* 0x000fe400078e0025 */
[----:B------:R-:W-:-:S06]  /*1040*/  IMAD.MOV.U32 R27, RZ, RZ, R38 ;  /* 0x000000ffff1b7224 */ /* 0x000fcc00078e0026 */
[----:B-1----:R-:W-:-:S06]  /*1050*/  DSETP.GEU.AND P6, PT, R26, R8, PT ;  /* 0x000000081a00722a */ /* 0x002fcc0003fce000 */
[----:B------:R-:W-:Y:S02]  /*1060*/  FSEL R8, R36, R37, !P6 ;  /* 0x0000002524087208 */ /* 0x000fe40007000000 */
[----:B------:R-:W-:-:S07]  /*1070*/  FSEL R9, R9, R38, !P6 ;  /* 0x0000002609097208 */ /* 0x000fce0007000000 */
.L_x_8350:
[----:B------:R-:W-:Y:S05]  /*1080*/  BSYNC B0 ;  /* 0x0000000000007941 */ /* 0x000fea0003800000 */
.L_x_8349:
[----:B------:R-:W-:Y:S01]  /*1090*/  ISETP.NE.AND P6, PT, R32, RZ, PT ;  /* 0x000000ff2000720c */ /* 0x000fe20003fc5270 */
[----:B------:R-:W-:Y:S05]  /*10a0*/  WARPSYNC.ALL ;  /* 0x0000000000007948 */ /* 0x000fea0003800000 */
[----:B------:R-:W-:-:S07]  /*10b0*/  P2R R5, PR, RZ, 0x40 ;  /* 0x00000040ff057803 */ /* 0x000fce0000000000 */
[----:B-1----:R1:W-:Y:S01]  /*10c0*/  @!P6 STS.64 [UR4], R8 ;  /* 0x00000008ff00e988 */ /* 0x0023e20008000a04 */
[----:B------:R-:W-:Y:S01]  /*10d0*/  BAR.SYNC.DEFER_BLOCKING 0x0 ;  /* 0x0000000000007b1d */ /* 0x000fe20000010000 */
[----:B------:R-:W-:-:S05]  /*10e0*/  CS2R R26, SRZ ;  /* 0x00000000001a7805 */ /* 0x000fca000001ff00 */
[----:B------:R-:W-:Y:S01]  /*10f0*/  BSSY B0, `(.L_x_8352) ;  /* 0x0000041000007945 */ /* 0x000fe20003800000 */
[----:B------:R-:W2:Y:S03]  /*1100*/  LDS.64 R8, [UR4] ;  /* 0x00000004ff087984 */ /* 0x000ea60008000a00 */
[----:B-1----:R-:W-:Y:S05]  /*1110*/  @P0 BRA `(.L_x_8353) ;  /* 0x0000000000f80947 */ /* 0x002fea0003800000 */
[----:B0-2---:R-:W-:Y:S01]  /*1120*/  DADD R38, R28, -R8 ;  /* 0x000000001c267229 */ /* 0x005fe20000000808 */
        /* <DEDUP_REMOVED lines=52> */
[----:B------:R-:W-:-:S04]  /*1470*/  @!P6 SHF.R.S32.HI R37, RZ, 0x1, R37 ;  /* 0x00000001ff25e819 */ /* 0x000fc80000011425 */
[----:B------:R-:W-:Y:S01]  /*1480*/  @!P6 IADD3 R36, R36, -R37, RZ ;  /* 0x800000252424e210 */ /* 0x000fe20007ffe0ff */
[----:B------:R-:W-:-:S03]  /*1490*/  @!P6 IMAD R37, R37, 0x100000, R27 ;  /* 0x001000002525e824 */ /* 0x000fc600078e021b */
[----:B------:R-:W-:Y:S01]  /*14a0*/  @!P6 LEA R27, R36, 0x3ff00000, 0x14 ;  /* 0x3ff00000241be811 */ /* 0x000fe200078ea0ff */
[----:B------:R-:W-:Y:S02]  /*14b0*/  @!P6 IMAD.MOV.U32 R36, RZ, RZ, R26 ;  /* 0x000000ffff24e224 */ /* 0x000fe400078e001a */
[----:B------:R-:W-:-:S06]  /*14c0*/  @!P6 IMAD.MOV.U32 R26, RZ, RZ, RZ ;  /* 0x000000ffff1ae224 */ /* 0x000fcc00078e00ff */
[----:B------:R-:W-:-:S11]  /*14d0*/  @!P6 DMUL R34, R36, R26 ;  /* 0x0000001a2422e228 */ /* 0x000fd60000000000 */
.L_x_8355:
[----:B------:R-:W-:Y:S05]  /*14e0*/  BSYNC B1 ;  /* 0x0000000000017941 */ /* 0x000fea0003800000 */
.L_x_8354:
[----:B------:R-:W-:-:S11]  /*14f0*/  DADD R26, RZ, R34 ;  /* 0x00000000ff1a7229 */ /* 0x000fd60000000022 */
.L_x_8353:
[----:B------:R-:W-:Y:S05]  /*1500*/  BSYNC B0 ;  /* 0x0000000000007941 */ /* 0x000fea0003800000 */
.L_x_8352:
[----:B------:R-:W-:Y:S04]  /*1510*/  BSSY B0, `(.L_x_8356) ;  /* 0x0000040000007945 */ /* 0x000fe80003800000 */
[----:B------:R-:W-:Y:S05]  /*1520*/  @P1 BRA `(.L_x_8357) ;  /* 0x0000000000f81947 */ /* 0x000fea0003800000 */
[----:B--2---:R-:W-:Y:S01]  /*1530*/  DADD R40, R22, -R8 ;  /* 0x0000000016287229 */ /* 0x004fe20000000808 */
[----:B0-----:R-:W-:Y:S01]  /*1540*/  IMAD.MOV.U32 R38, RZ, RZ, 0x652b82fe ;  /* 0x652b82feff267424 */ /* 0x001fe200078e00ff */
        /* <DEDUP_REMOVED lines=58> */
.L_x_8359:
[----:B------:R-:W-:Y:S05]  /*18f0*/  BSYNC B1 ;  /* 0x0000000000017941 */ /* 0x000fea0003800000 */
.L_x_8358:
[----:B------:R-:W-:-:S11]  /*1900*/  DADD R26, R26, R34 ;  /* 0x000000001a1a7229 */ /* 0x000fd60000000022 */
.L_x_8357:
[----:B------:R-:W-:Y:S05]  /*1910*/  BSYNC B0 ;  /* 0x0000000000007941 */ /* 0x000fea0003800000 */
.L_x_8356:
[----:B------:R-:W-:Y:S01]  /*1920*/  ISETP.NE.AND P6, PT, R7, RZ, PT ;  /* 0x000000ff0700720c */ /* 0x000fe20003fc5270 */
[----:B------:R-:W-:-:S12]  /*1930*/  BSSY B0, `(.L_x_8360) ;  /* 0x0000040000007945 */ /* 0x000fd80003800000 */
        /* <DEDUP_REMOVED lines=61> */
.L_x_8363:
[----:B------:R-:W-:Y:S05]  /*1d10*/  BSYNC B1 ;  /* 0x0000000000017941 */ /* 0x000fea0003800000 */
.L_x_8362:
[----:B------:R-:W-:-:S11]  /*1d20*/  DADD R26, R26, R34 ;  /* 0x000000001a1a7229 */ /* 0x000fd60000000022 */
.L_x_8361:
[----:B------:R-:W-:Y:S05]  /*1d30*/  BSYNC B0 ;  /* 0x0000000000007941 */ /* 0x000fea0003800000 */
.L_x_8360:
        /* <DEDUP_REMOVED lines=62> */
.L_x_8367:
[----:B------:R-:W-:Y:S05]  /*2120*/  BSYNC B1 ;  /* 0x0000000000017941 */ /* 0x000fea0003800000 */
.L_x_8366:
[----:B------:R-:W-:-:S11]  /*2130*/  DADD R26, R26, R34 ;  /* 0x000000001a1a7229 */ /* 0x000fd60000000022 */
.L_x_8365:
[----:B------:R-:W-:Y:S05]  /*2140*/  BSYNC B0 ;  /* 0x0000000000007941 */ /* 0x000fea0003800000 */
.L_x_8364:
        /* <DEDUP_REMOVED lines=62> */
.L_x_8371:
[----:B------:R-:W-:Y:S05]  /*2530*/  BSYNC B1 ;  /* 0x0000000000017941 */ /* 0x000fea0003800000 */
.L_x_8370:
[----:B------:R-:W-:-:S11]  /*2540*/  DADD R26, R26, R34 ;  /* 0x000000001a1a7229 */ /* 0x000fd60000000022 */
.L_x_8369:
[----:B------:R-:W-:Y:S05]  /*2550*/  BSYNC B0 ;  /* 0x0000000000007941 */ /* 0x000fea0003800000 */
.L_x_8368:
[----:B------:R-:W-:Y:S04]  /*2560*/  BSSY B0, `(.L_x_8372) ;  /* 0x0000040000007945 */ /* 0x000fe80003800000 */
[----:B------:R-:W-:Y:S05]  /*2570*/  @P4 BRA `(.L_x_8373) ;  /* 0x0000000000f84947 */ /* 0x000fea0003800000 */
[----:B--2---:R-:W-:Y:S01]  /*2580*/  DADD R40, R14, -R8 ;  /* 0x000000000e287229 */ /* 0x004fe20000000808 */
[----:B0-----:R-:W-:Y:S01]  /*2590*/  IMAD.MOV.U32 R38, RZ, RZ, 0x652b82fe ;  /* 0x652b82feff267424 */ /* 0x001fe200078e00ff */
        /* <DEDUP_REMOVED lines=58> */
.L_x_8375:
[----:B------:R-:W-:Y:S05]  /*2940*/  BSYNC B1 ;  /* 0x0000000000017941 */ /* 0x000fea0003800000 */
.L_x_8374:
[----:B------:R-:W-:-:S11]  /*2950*/  DADD R26, R26, R34 ;  /* 0x000000001a1a7229 */ /* 0x000fd60000000022 */
.L_x_8373:
[----:B------:R-:W-:Y:S05]  /*2960*/  BSYNC B0 ;  /* 0x0000000000007941 */ /* 0x000fea0003800000 */
.L_x_8372:
[----:B------:R-:W-:Y:S04]  /*2970*/  BSSY B0, `(.L_x_8376) ;  /* 0x0000040000007945 */ /* 0x000fe80003800000 */
[----:B------:R-:W-:Y:S05]  /*2980*/  @P5 BRA `(.L_x_8377) ;  /* 0x0000000000f85947 */ /* 0x000fea0003800000 */
[----:B--2---:R-:W-:Y:S01]  /*2990*/  DADD R40, R12, -R8 ;  /* 0x000000000c287229 */ /* 0x004fe20000000808 */
[----:B0-----:R-:W-:Y:S01]  /*29a0*/  MOV R38, 0x652b82fe ;  /* 0x652b82fe00267802 */ /* 0x001fe20000000f00 */
        /* <DEDUP_REMOVED lines=55> */
[----:B------:R-:W-:Y:S01]  /*2d20*/  @!P6 IMAD.MOV.U32 R38, RZ, RZ, R36 ;  /* 0x000000ffff26e224 */ /* 0x000fe200078e0024 */
[----:B------:R-:W-:-:S06]  /*2d30*/  @!P6 MOV R36, RZ ;  /* 0x000000ff0024e202 */ /* 0x000fcc0000000f00 */
[----:B------:R-:W-:-:S11]  /*2d40*/  @!P6 DMUL R34, R38, R36 ;  /* 0x000000242622e228 */ /* 0x000fd60000000000 */
.L_x_8379:
[----:B------:R-:W-:Y:S05]  /*2d50*/  BSYNC B1 ;  /* 0x0000000000017941 */ /* 0x000fea0003800000 */
.L_x_8378:
[----:B------:R-:W-:-:S11]  /*2d60*/  DADD R26, R26, R34 ;  /* 0x000000001a1a7229 */ /* 0x000fd60000000022 */
.L_x_8377:
[----:B------:R-:W-:Y:S05]  /*2d70*/  BSYNC B0 ;  /* 0x0000000000007941 */ /* 0x000fea0003800000 */
.L_x_8376:
[----:B------:R-:W-:Y:S01]  /*2d80*/  ISETP.NE.AND P6, PT, R0, RZ, PT ;  /* 0x000000ff0000720c */ /* 0x000fe20003fc5270 */
[----:B------:R-:W-:-:S12]  /*2d90*/  BSSY B0, `(.L_x_8380) ;  /* 0x000003f000007945 */ /* 0x000fd80003800000 */
[----:B------:R-:W-:Y:S05]  /*2da0*/  @P6 BRA `(.L_x_8381) ;  /* 0x0000000000f46947 */ /* 0x000fea0003800000 */
        /* <DEDUP_REMOVED lines=56> */
[----:B------:R-:W-:Y:S02]  /*3130*/  @!P6 LEA R35, R34, 0x3ff00000, 0x14 ;  /* 0x3ff000002223e811 */ /* 0x000fe400078ea0ff */
[----:B------:R-:W-:-:S06]  /*3140*/  @!P6 MOV R34, RZ ;  /* 0x000000ff0022e202 */ /* 0x000fcc0000000f00 */
[----:B------:R-:W-:-:S11]  /*3150*/  @!P6 DMUL R40, R36, R34 ;  /* 0x000000222428e228 */ /* 0x000fd60000000000 */
.L_x_8383:
[----:B------:R-:W-:Y:S05]  /*3160*/  BSYNC B1 ;  /* 0x0000000000017941 */ /* 0x000fea0003800000 */
.L_x_8382:
[----:B------:R-:W-:-:S11]  /*3170*/  DADD R26, R26, R40 ;  /* 0x000000001a1a7229 */ /* 0x000fd60000000028 */
.L_x_8381:
[----:B------:R-:W-:Y:S05]  /*3180*/  BSYNC B0 ;  /* 0x0000000000007941 */ /* 0x000fea0003800000 */
.L_x_8380:
[----:B------:R-:W-:Y:S01]  /*3190*/  SHFL.DOWN PT, R35, R27, 0x10, 0x1f ;  /* 0x0a001f001b237f89 */ /* 0x000fe200000e0000 */
[----:B0-----:R-:W-:Y:S01]  /*31a0*/  P2R R38, PR, RZ, 0x2 ;  /* 0x00000002ff267803 */ /* 0x001fe20000000000 */
[----:B------:R-:W-:Y:S01]  /*31b0*/  BSSY B0, `(.L_x_8384) ;  /* 0x000002e000007945 */ /* 0x000fe20003800000 */
[----:B------:R-:W-:Y:S01]  /*31c0*/  BAR.SYNC.DEFER_BLOCKING 0x0 ;  /* 0x0000000000007b1d */ /* 0x000fe20000010000 */
[----:B------:R-:W-:Y:S02]  /*31d0*/  ISETP.NE.AND P1, PT, R6, RZ, PT ;  /* 0x000000ff0600720c */ /* 0x000fe40003f25270 */
[----:B------:R-:W-:Y:S02]  /*31e0*/  P2R R6, PR, RZ, 0x1 ;  /* 0x00000001ff067803 */ /* 0x000fe40000000000 */
[----:B------:R-:W-:Y:S02]  /*31f0*/  ISETP.NE.AND P0, PT, R42, RZ, PT ;  /* 0x000000ff2a00720c */ /* 0x000fe40003f05270 */
[----:B------:R-:W-:Y:S01]  /*3200*/  ISETP.NE.AND P6, PT, R4, RZ, PT ;  /* 0x000000ff0400720c */ /* 0x000fe20003fc5270 */
[----:B------:R-:W0:Y:S06]  /*3210*/  SHFL.DOWN PT, R34, R26, 0x10, 0x1f ;  /* 0x0a001f001a227f89 */ /* 0x000e2c00000e0000 */
[----:B------:R-:W-:Y:S01]  /*3220*/  @!P1 SHF.R.S32.HI R2, RZ, 0x5, R2 ;  /* 0x00000005ff029819 */ /* 0x000fe20000011402 */
[----:B0-----:R-:W-:-:S07]  /*3230*/  DADD R34, R34, R26 ;  /* 0x0000000022227229 */ /* 0x001fce000000001a */
[----:B------:R-:W-:Y:S04]  /*3240*/  SHFL.DOWN PT, R37, R35, 0x8, 0x1f ;  /* 0x09001f0023257f89 */ /* 0x000fe800000e0000 */
[----:B------:R-:W0:Y:S02]  /*3250*/  SHFL.DOWN PT, R36, R34, 0x8, 0x1f ;  /* 0x09001f0022247f89 */ /* 0x000e2400000e0000 */
[----:B0-----:R-:W-:Y:S01]  /*3260*/  DADD R36, R34, R36 ;  /* 0x0000000022247229 */ /* 0x001fe20000000024 */
[----:B------:R-:W-:-:S06]  /*3270*/  @!P1 LEA R35, R2, UR4, 0x3 ;  /* 0x0000000402239c11 */ /* 0x000fcc000f8e18ff */
        /* <DEDUP_REMOVED lines=11> */
[----:B------:R-:W-:Y:S02]  /*3330*/  ISETP.NE.AND P1, PT, R38, RZ, PT ;  /* 0x000000ff2600720c */ /* 0x000fe40003f25270 */
[----:B------:R-:W-:-:S06]  /*3340*/  CS2R R38, SRZ ;  /* 0x0000000000267805 */ /* 0x000fcc000001ff00 */
[----:B------:R0:W1:Y:S01]  /*3350*/  @!P0 LDS.64 R38, [R3] ;  /* 0x0000000003268984 */ /* 0x0000620000000a00 */
[----:B------:R-:W-:Y:S01]  /*3360*/  ISETP.NE.AND P0, PT, R6, RZ, PT ;  /* 0x000000ff0600720c */ /* 0x000fe20003f05270 */
[----:B------:R-:W-:-:S12]  /*3370*/  @P6 BRA `(.L_x_8385) ;  /* 0x0000000000446947 */ /* 0x000fd80003800000 */
[----:B------:R-:W-:-:S03]  /*3380*/  UMOV UR5, 0xffffffff ;  /* 0xffffffff00057882 */ /* 0x000fc60000000000 */
[----:B------:R-:W-:Y:S05]  /*3390*/  BRA.DIV UR5, `(.L_x_8386) ;  /* 0x0000003605e07947 */ /* 0x000fea000b800000 */
[----:B01----:R-:W-:Y:S04]  /*33a0*/  SHFL.DOWN PT, R3, R39, 0x10, 0x1f ;  /* 0x0a001f0027037f89 */ /* 0x003fe800000e0000 */
        /* <DEDUP_REMOVED lines=12> */
[----:B------:R0:W3:Y:S02]  /*3470*/  SHFL.DOWN PT, R2, R38, 0x1, 0x1f ;  /* 0x08201f0026027f89 */ /* 0x0000e400000e0000 */
.L_x_8454:
[----:B01-3--:R-:W-:-:S11]  /*3480*/  DADD R38, R38, R2 ;  /* 0x0000000026267229 */ /* 0x00bfd60000000002 */
.L_x_8385:
[----:B------:R-:W-:Y:S05]  /*3490*/  BSYNC B0 ;  /* 0x0000000000007941 */ /* 0x000fea0003800000 */
.L_x_8384:
[----:B------:R-:W-:Y:S01]  /*34a0*/  ISETP.NE.AND P6, PT, R5, RZ, PT ;  /* 0x000000ff0500720c */ /* 0x000fe20003fc5270 */
[----:B------:R-:W-:-:S12]  /*34b0*/  WARPSYNC.ALL ;  /* 0x0000000000007948 */ /* 0x000fd80003800000 */
[----:B-1----:R1:W-:Y:S01]  /*34c0*/  @!P6 STS.64 [UR4], R38 ;  /* 0x00000026ff00e988 */ /* 0x0023e20008000a04 */
[----:B------:R-:W-:Y:S06]  /*34d0*/  BAR.SYNC.DEFER_BLOCKING 0x0 ;  /* 0x0000000000007b1d */ /* 0x000fec0000010000 */
[----:B------:R-:W-:Y:S01]  /*34e0*/  BSSY B1, `(.L_x_8387) ;  /* 0x000005f000017945 */ /* 0x000fe20003800000 */
[----:B0-----:R-:W0:Y:S03]  /*34f0*/  LDS.64 R26, [UR4] ;  /* 0x00000004ff1a7984 */ /* 0x001e260008000a00 */
[----:B-1----:R-:W-:Y:S05]  /*3500*/  @P0 BRA `(.L_x_8388) ;  /* 0x0000000400700947 */ /* 0x002fea0003800000 */
[----:B--2---:R-:W-:Y:S01]  /*3510*/  DADD R28, R28, -R8 ;  /* 0x000000001c1c7229 */ /* 0x004fe20000000808 */
[----:B------:R-:W-:Y:S01]  /*3520*/  IMAD.MOV.U32 R2, RZ, RZ, 0x652b82fe ;  /* 0x652b82feff027424 */ /* 0x000fe200078e00ff */
[----:B------:R-:W-:Y:S01]  /*3530*/  UMOV UR4, 0xfefa39ef ;  /* 0xfefa39ef00047882 */ /* 0x000fe20000000000 */
[----:B------:R-:W-:Y:S01]  /*3540*/  IMAD.MOV.U32 R3, RZ, RZ, 0x3ff71547 ;  /* 0x3ff71547ff037424 */ /* 0x000fe200078e00ff */
[----:B------:R-:W-:Y:S01]  /*3550*/  UMOV UR5, 0x3fe62e42 ;  /* 0x3fe62e4200057882 */ /* 0x000fe20000000000 */
[----:B------:R-:W-:Y:S01]  /*3560*/  BSSY B0, `(.L_x_8389) ;  /* 0x0000037000007945 */ /* 0x000fe20003800000 */
[----:B------:R-:W-:-:S03]  /*3570*/  IMAD.WIDE.U32 R32, R30, UR8, R32 ;  /* 0x000000081e207c25 */ /* 0x000fc6000f8e0020 */
        /* <DEDUP_REMOVED lines=53> */
.L_x_8390:
[----:B------:R-:W-:Y:S05]  /*38d0*/  BSYNC B0 ;  /* 0x0000000000007941 */ /* 0x000fea0003800000 */
.L_x_8389:
[----:B0-----:R-:W0:Y:S01]  /*38e0*/  MUFU.RCP64H R3, R27 ;  /* 0x0000001b00037308 */ /* 0x001e220000001800 */
[----:B------:R-:W-:Y:S01]  /*38f0*/  ULDC.64 UR4, c[0x0][0x210] ;  /* 0x0000840000047ab9 */ /* 0x000fe20000000a00 */
[----:B------:R-:W-:Y:S01]  /*3900*/  IMAD R31, R31, UR8, R33 ;  /* 0x000000081f1f7c24 */ /* 0x000fe2000f8e0221 */
[C---:B------:R-:W-:Y:S01]  /*3910*/  LEA R28, P0, R32.reuse, UR4, 0x3 ;  /* 0x00000004201c7c11 */ /* 0x040fe2000f8018ff */
[----:B------:R-:W-:Y:S01]  /*3920*/  IMAD.MOV.U32 R2, RZ, RZ, 0x1 ;  /* 0x00000001ff027424 */ /* 0x000fe200078e00ff */
[----:B------:R-:W-:Y:S01]  /*3930*/  BSSY B2, `(.L_x_8391) ;  /* 0x0000018000027945 */ /* 0x000fe20003800000 */
[----:B------:R-:W-:Y:S01]  /*3940*/  IMAD.MOV.U32 R33, RZ, RZ, R5 ;  /* 0x000000ffff217224 */ /* 0x000fe200078e0005 */
        /* <DEDUP_REMOVED lines=19> */
[----:B------:R-:W-:Y:S05]  /*3a80*/  CALL.REL.NOINC `($__internal_39_$__cuda_sm20_div_rn_f64_full) ;  /* 0x00000034001c7944 */ /* 0x000fea0003c00000 */
[----:B------:R-:W-:Y:S01]  /*3a90*/  IMAD.MOV.U32 R2, RZ, RZ, R40 ;  /* 0x000000ffff027224 */ /* 0x000fe200078e0028 */
[----:B------:R-:W-:-:S07]  /*3aa0*/  MOV R3, R41 ;  /* 0x0000002900037202 */ /* 0x000fce0000000f00 */
.L_x_8392:
[----:B------:R-:W-:Y:S05]  /*3ab0*/  BSYNC B2 ;  /* 0x0000000000027941 */ /* 0x000fea0003800000 */
.L_x_8391:
[----:B------:R1:W-:Y:S02]  /*3ac0*/  STG.E.64 desc[UR6][R28.64], R2 ;  /* 0x000000021c007986 */ /* 0x0003e4000c101b06 */
.L_x_8388:
[----:B------:R-:W-:Y:S05]  /*3ad0*/  BSYNC B1 ;  /* 0x0000000000017941 */ /* 0x000fea0003800000 */
.L_x_8387:
[----:B------:R-:W-:Y:S04]  /*3ae0*/  BSSY B1, `(.L_x_8393) ;  /* 0x000005d000017945 */ /* 0x000fe80003800000 */
[----:B------:R-:W-:Y:S05]  /*3af0*/  @P1 BRA `(.L_x_8394) ;  /* 0x00000004006c1947 */ /* 0x000fea0003800000 */
[----:B--2---:R-:W-:Y:S01]  /*3b00*/  DADD R22, R22, -R8 ;  /* 0x0000000016167229 */ /* 0x004fe20000000808 */
[----:B-1----:R-:W-:Y:S01]  /*3b10*/  IMAD.MOV.U32 R2, RZ, RZ, 0x652b82fe ;  /* 0x652b82feff027424 */ /* 0x002fe200078e00ff */
[----:B------:R-:W-:Y:S01]  /*3b20*/  UMOV UR4, 0xfefa39ef ;  /* 0xfefa39ef00047882 */ /* 0x000fe20000000000 */
[----:B------:R-:W-:Y:S01]  /*3b30*/  IMAD.MOV.U32 R3, RZ, RZ, 0x3ff71547 ;  /* 0x3ff71547ff037424 */ /* 0x000fe200078e00ff */
[----:B------:R-:W-:Y:S01]  /*3b40*/  UMOV UR5, 0x3fe62e42 ;  /* 0x3fe62e4200057882 */ /* 0x000fe20000000000 */
[----:B0-----:R-:W0:Y:S01]  /*3b50*/  MUFU.RCP64H R31, R27 ;  /* 0x0000001b001f7308 */ /* 0x001e220000001800 */
[----:B------:R-:W-:Y:S01]  /*3b60*/  IMAD.MOV.U32 R30, RZ, RZ, 0x1 ;  /* 0x00000001ff1e7424 */ /* 0x000fe200078e00ff */
[----:B------:R-:W-:Y:S02]  /*3b70*/  BSSY B0, `(.L_x_8395) ;  /* 0x000003c000007945 */ /* 0x000fe40003800000 */
[----:B------:R-:W-:Y:S01]  /*3b80*/  DFMA R2, R22, R2, 6.75539944105574400000e+15 ;  /* 0x433800001602742b */ /* 0x000fe20000000002 */
[----:B------:R-:W-:-:S07]  /*3b90*/  FSETP.GEU.FTZ.AND P0, PT, |R23|, 4.1917929649353027344, PT ;  /* 0x4086232b1700780b */ /* 0x000fce0003f1e200 */
[----:B------:R-:W-:Y:S02]  /*3ba0*/  DADD R4, R2, -6.75539944105574400000e+15 ;  /* 0xc338000002047429 */ /* 0x000fe40000000000 */
        /* <DEDUP_REMOVED lines=43> */
[----:B------:R-:W-:Y:S07]  /*3e60*/  @!P0 BRA `(.L_x_8396) ;  /* 0x0000000000308947 */ /* 0x000fee0003800000 */
[C---:B------:R-:W-:Y:S02]  /*3e70*/  DADD R30, R22.reuse, +INF ;  /* 0x7ff00000161e7429 */ /* 0x040fe40000000000 */
[----:B------:R-:W-:-:S08]  /*3e80*/  DSETP.GEU.AND P0, PT, R22, RZ, PT ;  /* 0x000000ff1600722a */ /* 0x000fd00003f0e000 */
[----:B------:R-:W-:Y:S02]  /*3e90*/  FSEL R30, R30, RZ, P0 ;  /* 0x000000ff1e1e7208 */ /* 0x000fe40000000000 */
[----:B------:R-:W-:Y:S02]  /*3ea0*/  FSEL R31, R31, RZ, P0 ;  /* 0x000000ff1f1f7208 */ /* 0x000fe40000000000 */
[----:B------:R-:W-:-:S13]  /*3eb0*/  FSETP.GEU.FTZ.AND P0, PT, |R23|, 4.2275390625, PT ;  /* 0x408748001700780b */ /* 0x000fda0003f1e200 */
[----:B------:R-:W-:-:S04]  /*3ec0*/  @!P0 LEA.HI R3, R2, R2, RZ, 0x1 ;  /* 0x0000000202038211 */ /* 0x000fc800078f08ff */
[----:B------:R-:W-:-:S04]  /*3ed0*/  @!P0 SHF.R.S32.HI R3, RZ, 0x1, R3 ;  /* 0x00000001ff038819 */ /* 0x000fc80000011403 */
[----:B------:R-:W-:Y:S01]  /*3ee0*/  @!P0 LEA R33, R3, R33, 0x14 ;  /* 0x0000002103218211 */ /* 0x000fe200078ea0ff */
[----:B------:R-:W-:-:S05]  /*3ef0*/  @!P0 IMAD.IADD R2, R2, 0x1, -R3 ;  /* 0x0000000102028824 */ /* 0x000fca00078e0a03 */
[----:B------:R-:W-:Y:S01]  /*3f00*/  @!P0 LEA R3, R2, 0x3ff00000, 0x14 ;  /* 0x3ff0000002038811 */ /* 0x000fe200078ea0ff */
[----:B------:R-:W-:-:S06]  /*3f10*/  @!P0 IMAD.MOV.U32 R2, RZ, RZ, RZ ;  /* 0x000000ffff028224 */ /* 0x000fcc00078e00ff */
[----:B------:R-:W-:-:S11]  /*3f20*/  @!P0 DMUL R30, R32, R2 ;  /* 0x00000002201e8228 */ /* 0x000fd60000000000 */
.L_x_8396:
[----:B------:R-:W-:Y:S05]  /*3f30*/  BSYNC B0 ;  /* 0x0000000000007941 */ /* 0x000fea0003800000 */
.L_x_8395:
[----:B------:R-:W-:Y:S01]  /*3f40*/  IMAD.MOV.U32 R22, RZ, RZ, R30 ;  /* 0x000000ffff167224 */ /* 0x000fe200078e001e */
[----:B------:R-:W-:Y:S01]  /*3f50*/  ULDC.64 UR4, c[0x0][0x210] ;  /* 0x0000840000047ab9 */ /* 0x000fe20000000a00 */
[----:B------:R-:W-:Y:S01]  /*3f60*/  IMAD.MOV.U32 R23, RZ, RZ, R31 ;  /* 0x000000ffff177224 */ /* 0x000fe200078e001f */
[----:B------:R-:W-:Y:S01]  /*3f70*/  BSSY B2, `(.L_x_8397) ;  /* 0x0000012000027945 */ /* 0x000fe20003800000 */
[----:B0-----:R-:W-:-:S04]  /*3f80*/  IMAD.WIDE.U32 R24, R28, UR8, R24 ;  /* 0x000000081c187c25 */ /* 0x001fc8000f8e0018 */
[----:B------:R-:W-:Y:S01]  /*3f90*/  DMUL R2, R4, R22 ;  /* 0x0000001604027228 */ /* 0x000fe20000000000 */
[----:B------:R-:W-:-:S07]  /*3fa0*/  IMAD R29, R29, UR8, R25 ;  /* 0x000000081d1d7c24 */ /* 0x000fce000f8e0219 */
[----:B------:R-:W-:-:S08]  /*3fb0*/  DFMA R22, -R26, R2, R22 ;  /* 0x000000021a16722b */ /* 0x000fd00000000116 */
[----:B------:R-:W-:Y:S01]  /*3fc0*/  DFMA R2, R4, R22, R2 ;  /* 0x000000160402722b */ /* 0x000fe20000000002 */
[----:B------:R-:W-:-:S04]  /*3fd0*/  LEA R22, P0, R24, UR4, 0x3 ;  /* 0x0000000418167c11 */ /* 0x000fc8000f8018ff */
[----:B------:R-:W-:Y:S02]  /*3fe0*/  LEA.HI.X R23, R24, UR5, R29, 0x3, P0 ;  /* 0x0000000518177c11 */ /* 0x000fe400080f1c1d */
[----:B------:R-:W-:-:S03]  /*3ff0*/  FSETP.GEU.AND P0, PT, |R31|, 6.5827683646048100446e-37, PT ;  /* 0x036000001f00780b */ /* 0x000fc60003f0e200 */
[----:B------:R-:W-:-:S05]  /*4000*/  FFMA R4, RZ, R27, R3 ;  /* 0x0000001bff047223 */ /* 0x000fca0000000003 */
[----:B------:R-:W-:-:S13]  /*4010*/  FSETP.GT.AND P1, PT, |R4|, 1.469367938527859385e-39, PT ;  /* 0x001000000400780b */ /* 0x000fda0003f24200 */
[----:B------:R-:W-:Y:S05]  /*4020*/  @P1 BRA P0, `(.L_x_8398) ;  /* 0x0000000000181947 */ /* 0x000fea0000000000 */
[----:B------:R-:W-:Y:S01]  /*4030*/  IMAD.MOV.U32 R32, RZ, RZ, R26 ;  /* 0x000000ffff207224 */ /* 0x000fe200078e001a */
[----:B------:R-:W-:Y:S01]  /*4040*/  MOV R2, 0x4070 ;  /* 0x0000407000027802 */ /* 0x000fe20000000f00 */
[----:B------:R-:W-:-:S07]  /*4050*/  IMAD.MOV.U32 R33, RZ, RZ, R27 ;  /* 0x000000ffff217224 */ /* 0x000fce00078e001b */
[----:B------:R-:W-:Y:S05]  /*4060*/  CALL.REL.NOINC `($__internal_39_$__cuda_sm20_div_rn_f64_full) ;  /* 0x0000002c00a47944 */ /* 0x000fea0003c00000 */
[----:B------:R-:W-:Y:S02]  /*4070*/  IMAD.MOV.U32 R2, RZ, RZ, R40 ;  /* 0x000000ffff027224 */ /* 0x000fe400078e0028 */
[----:B------:R-:W-:-:S07]  /*4080*/  IMAD.MOV.U32 R3, RZ, RZ, R41 ;  /* 0x000000ffff037224 */ /* 0x000fce00078e0029 */
.L_x_8398:
[----:B------:R-:W-:Y:S05]  /*4090*/  BSYNC B2 ;  /* 0x0000000000027941 */ /* 0x000fea0003800000 */
.L_x_8397:
[----:B------:R3:W-:Y:S02]  /*40a0*/  STG.E.64 desc[UR6][R22.64], R2 ;  /* 0x0000000216007986 */ /* 0x0007e4000c101b06 */
.L_x_8394:
[----:B------:R-:W-:Y:S05]  /*40b0*/  BSYNC B1 ;  /* 0x0000000000017941 */ /* 0x000fea0003800000 */
.L_x_8393:
[----:B------:R-:W-:Y:S01]  /*40c0*/  ISETP.NE.AND P0, PT, R7, RZ, PT ;  /* 0x000000ff0700720c */ /* 0x000fe20003f05270 */
[----:B------:R-:W-:-:S12]  /*40d0*/  BSSY B1, `(.L_x_8399) ;  /* 0x0000061000017945 */ /* 0x000fd80003800000 */
[----:B------:R-:W-:Y:S05]  /*40e0*/  @P0 BRA `(.L_x_8400) ;  /* 0x00000004007c0947 */ /* 0x000fea0003800000 */
[----:B--2---:R-:W-:Y:S01]  /*40f0*/  DADD R20, R20, -R8 ;  /* 0x0000000014147229 */ /* 0x004fe20000000808 */
[----:B-1-3--:R-:W-:Y:S01]  /*4100*/  IMAD.MOV.U32 R2, RZ, RZ, 0x652b82fe ;  /* 0x652b82feff027424 */ /* 0x00afe200078e00ff */
[----:B------:R-:W-:Y:S01]  /*4110*/  MOV R3, 0x3ff71547 ;  /* 0x3ff7154700037802 */ /* 0x000fe20000000f00 */
[----:B------:R-:W-:Y:S01]  /*4120*/  UMOV UR4, 0xfefa39ef ;  /* 0xfefa39ef00047882 */ /* 0x000fe20000000000 */
[----:B------:R-:W-:Y:S01]  /*4130*/  UMOV UR5, 0x3fe62e42 ;  /* 0x3fe62e4200057882 */ /* 0x000fe20000000000 */
[----:B0-----:R-:W0:Y:S01]  /*4140*/  MUFU.RCP64H R29, R27 ;  /* 0x0000001b001d7308 */ /* 0x001e220000001800 */
[----:B------:R-:W-:Y:S01]  /*4150*/  IMAD.MOV.U32 R28, RZ, RZ, 0x1 ;  /* 0x00000001ff1c7424 */ /* 0x000fe200078e00ff */
[----:B------:R-:W-:Y:S01]  /*4160*/  BSSY B0, `(.L_x_8401) ;  /* 0x000003e000007945 */ /* 0x000fe20003800000 */
[----:B------:R-:W-:Y:S02]  /*4170*/  DFMA R2, R20, R2, 6.75539944105574400000e+15 ;  /* 0x433800001402742b */ /* 0x000fe40000000002 */
[----:B------:R-:W-:-:S06]  /*4180*/  FSETP.GEU.FTZ.AND P0, PT, |R21|, 4.1917929649353027344, PT ;  /* 0x4086232b1500780b */ /* 0x000fcc0003f1e200 */
        /* <DEDUP_REMOVED lines=11> */
[----:B------:R-:W0:Y:S01]  /*4240*/  S2R R22, SR_TID.X ;  /* 0x0000000000167919 */ /* 0x000e220000002100 */
[----:B------:R-:W1:Y:S01]  /*4250*/  LDC R23, c[0x0][RZ] ;  /* 0x00000000ff177b82 */ /* 0x000e620000000800 */
[----:B------:R-:W-:-:S03]  /*4260*/  DFMA R30, R28, R30, R28 ;  /* 0x0000001e1c1e722b */ /* 0x000fc6000000001c */
        /* <DEDUP_REMOVED lines=26> */
[----:B------:R-:W2:Y:S06]  /*4410*/  LDC.64 R6, c[0x0][0x220] ;  /* 0x00008800ff067b82 */ /* 0x000eac0000000a00 */
        /* <DEDUP_REMOVED lines=18> */
.L_x_8402:
[----:B------:R-:W-:Y:S05]  /*4540*/  BSYNC B0 ;  /* 0x0000000000007941 */ /* 0x000fea0003800000 */
.L_x_8401:
[----:B------:R-:W-:Y:S01]  /*4550*/  MOV R20, R30 ;  /* 0x0000001e00147202 */ /* 0x000fe20000000f00 */
[----:B------:R-:W-:Y:S01]  /*4560*/  IMAD.MOV.U32 R21, RZ, RZ, R31 ;  /* 0x000000ffff157224 */ /* 0x000fe200078e001f */
[----:B------:R-:W-:Y:S01]  /*4570*/  ULDC.64 UR4, c[0x0][0x210] ;  /* 0x0000840000047ab9 */ /* 0x000fe20000000a00 */
[----:B------:R-:W-:Y:S01]  /*4580*/  IMAD R22, R23, 0x2, R22 ;  /* 0x0000000217167824 */ /* 0x000fe200078e0216 */
[----:B------:R-:W-:Y:S01]  /*4590*/  FSETP.GEU.AND P0, PT, |R31|, 6.5827683646048100446e-37, PT ;  /* 0x036000001f00780b */ /* 0x000fe20003f0e200 */
[----:B------:R-:W-:Y:S02]  /*45a0*/  BSSY B2, `(.L_x_8403) ;  /* 0x0000012000027945 */ /* 0x000fe40003800000 */
[----:B------:R-:W-:Y:S01]  /*45b0*/  DMUL R2, R4, R20 ;  /* 0x0000001404027228 */ /* 0x000fe20000000000 */
[----:B------:R-:W-:-:S07]  /*45c0*/  SHF.R.S32.HI R23, RZ, 0x1f, R22 ;  /* 0x0000001fff177819 */ /* 0x000fce0000011416 */
[----:B------:R-:W-:-:S08]  /*45d0*/  DFMA R20, -R26, R2, R20 ;  /* 0x000000021a14722b */ /* 0x000fd00000000114 */
[----:B------:R-:W-:Y:S01]  /*45e0*/  DFMA R2, R4, R20, R2 ;  /* 0x000000140402722b */ /* 0x000fe20000000002 */
[----:B--2---:R-:W-:-:S04]  /*45f0*/  IMAD.WIDE.U32 R4, R6, UR8, R22 ;  /* 0x0000000806047c25 */ /* 0x004fc8000f8e0016 */
        /* <DEDUP_REMOVED lines=12> */
.L_x_8404:
[----:B------:R-:W-:Y:S05]  /*46c0*/  BSYNC B2 ;  /* 0x0000000000027941 */ /* 0x000fea0003800000 */
.L_x_8403:
[----:B------:R4:W-:Y:S02]  /*46d0*/  STG.E.64 desc[UR6][R20.64], R2 ;  /* 0x0000000214007986 */ /* 0x0009e4000c101b06 */
.L_x_8400:
[----:B------:R-:W-:Y:S05]  /*46e0*/  BSYNC B1 ;  /* 0x0000000000017941 */ /* 0x000fea0003800000 */
.L_x_8399:
[----:B------:R-:W-:Y:S04]  /*46f0*/  BSSY B1, `(.L_x_8405) ;  /* 0x0000062000017945 */ /* 0x000fe80003800000 */
[----:B------:R-:W-:Y:S05]  /*4700*/  @P2 BRA `(.L_x_8406) ;  /* 0x0000000400802947 */ /* 0x000fea0003800000 */
[----:B--2---:R-:W-:Y:S01]  /*4710*/  DADD R18, R18, -R8 ;  /* 0x0000000012127229 */ /* 0x004fe20000000808 */
[----:B-1-34-:R-:W-:Y:S01]  /*4720*/  IMAD.MOV.U32 R2, RZ, RZ, 0x652b82fe ;  /* 0x652b82feff027424 */ /* 0x01afe200078e00ff */
        /* <DEDUP_REMOVED lines=16> */
[----:B------:R-:W-:Y:S01]  /*4830*/  MOV R6, 0xfca213ea ;  /* 0xfca213ea00067802 */ /* 0x000fe20000000f00 */
[----:B------:R-:W-:Y:S01]  /*4840*/  IMAD.MOV.U32 R7, RZ, RZ, 0x3e928af3 ;  /* 0x3e928af3ff077424 */ /* 0x000fe200078e00ff */
        /* <DEDUP_REMOVED lines=27> */
[----:B------:R-:W0:Y:S01]  /*4a00*/  S2R R6, SR_TID.X ;  /* 0x0000000000067919 */ /* 0x000e220000002100 */
[----:B------:R-:W1:Y:S05]  /*4a10*/  LDC R7, c[0x0][RZ] ;  /* 0x00000000ff077b82 */ /* 0x000e6a0000000800 */
        /* <DEDUP_REMOVED lines=19> */
.L_x_8408:
[----:B------:R-:W-:Y:S05]  /*4b50*/  BSYNC B0 ;  /* 0x0000000000007941 */ /* 0x000fea0003800000 */
.L_x_8407:
[----:B------:R-:W-:Y:S01]  /*4b60*/  IMAD.MOV.U32 R18, RZ, RZ, R30 ;  /* 0x000000ffff127224 */ /* 0x000fe200078e001e */
[----:B------:R-:W-:Y:S01]  /*4b70*/  MOV R19, R31 ;  /* 0x0000001f00137202 */ /* 0x000fe20000000f00 */
[----:B------:R-:W2:Y:S01]  /*4b80*/  LDC.64 R20, c[0x0][0x220] ;  /* 0x00008800ff147b82 */ /* 0x000ea20000000a00 */
[----:B01----:R-:W-:Y:S01]  /*4b90*/  IMAD R6, R7, 0x2, R6 ;  /* 0x0000000207067824 */ /* 0x003fe200078e0206 */
[----:B------:R-:W-:Y:S01]  /*4ba0*/  FSETP.GEU.AND P2, PT, |R31|, 6.5827683646048100446e-37, PT ;  /* 0x036000001f00780b */ /* 0x000fe20003f4e200 */
[----:B------:R-:W-:Y:S01]  /*4bb0*/  ULDC.64 UR4, c[0x0][0x210] ;  /* 0x0000840000047ab9 */ /* 0x000fe20000000a00 */
[----:B------:R-:W-:Y:S01]  /*4bc0*/  BSSY B2, `(.L_x_8409) ;  /* 0x0000013000027945 */ /* 0x000fe20003800000 */
[----:B------:R-:W-:Y:S01]  /*4bd0*/  DMUL R2, R4, R18 ;  /* 0x0000001204027228 */ /* 0x000fe20000000000 */
[----:B------:R-:W-:-:S05]  /*4be0*/  IMAD.IADD R6, R6, 0x1, R7 ;  /* 0x0000000106067824 */ /* 0x000fca00078e0207 */
[----:B------:R-:W-:Y:S02]  /*4bf0*/  SHF.R.S32.HI R7, RZ, 0x1f, R6 ;  /* 0x0000001fff077819 */ /* 0x000fe40000011406 */
        /* <DEDUP_REMOVED lines=15> */
.L_x_8410:
[----:B------:R-:W-:Y:S05]  /*4cf0*/  BSYNC B2 ;  /* 0x0000000000027941 */ /* 0x000fea0003800000 */
.L_x_8409:
[----:B------:R0:W-:Y:S02]  /*4d00*/  STG.E.64 desc[UR6][R18.64], R2 ;  /* 0x0000000212007986 */ /* 0x0001e4000c101b06 */
.L_x_8406:
[----:B------:R-:W-:Y:S05]  /*4d10*/  BSYNC B1 ;  /* 0x0000000000017941 */ /* 0x000fea0003800000 */
.L_x_8405:
[----:B------:R-:W-:Y:S04]  /*4d20*/  BSSY B1, `(.L_x_8411) ;  /* 0x0000062000017945 */ /* 0x000fe80003800000 */
[----:B------:R-:W-:Y:S05]  /*4d30*/  @P3 BRA `(.L_x_8412) ;  /* 0x0000000400803947 */ /* 0x000fea0003800000 */
[----:B--2---:R-:W-:Y:S01]  /*4d40*/  DADD R16, R16, -R8 ;  /* 0x0000000010107229 */ /* 0x004fe20000000808 */
[----:B01-34-:R-:W-:Y:S01]  /*4d50*/  IMAD.MOV.U32 R2, RZ, RZ, 0x652b82fe ;  /* 0x652b82feff027424 */ /* 0x01bfe200078e00ff */
[----:B------:R-:W-:Y:S01]  /*4d60*/  UMOV UR4, 0xfefa39ef ;  /* 0xfefa39ef00047882 */ /* 0x000fe20000000000 */
[----:B------:R-:W-:Y:S01]  /*4d70*/  IMAD.MOV.U32 R3, RZ, RZ, 0x3ff71547 ;  /* 0x3ff71547ff037424 */ /* 0x000fe200078e00ff */
[----:B------:R-:W-:Y:S01]  /*4d80*/  UMOV UR5, 0x3fe62e42 ;  /* 0x3fe62e4200057882 */ /* 0x000fe20000000000 */
[----:B------:R-:W0:Y:S01]  /*4d90*/  MUFU.RCP64H R21, R27 ;  /* 0x0000001b00157308 */ /* 0x000e220000001800 */
        /* <DEDUP_REMOVED lines=62> */
.L_x_8414:
[----:B------:R-:W-:Y:S05]  /*5180*/  BSYNC B0 ;  /* 0x0000000000007941 */ /* 0x000fea0003800000 */
.L_x_8413:
        /* <DEDUP_REMOVED lines=8> */
[----:B------:R-:W-:-:S05]  /*5210*/  IMAD R6, R7, 0x2, R6 ;  /* 0x0000000207067824 */ /* 0x000fca00078e0206 */
        /* <DEDUP_REMOVED lines=16> */
.L_x_8416:
[----:B------:R-:W-:Y:S05]  /*5320*/  BSYNC B2 ;  /* 0x0000000000027941 */ /* 0x000fea0003800000 */
.L_x_8415:
[----:B------:R0:W-:Y:S02]  /*5330*/  STG.E.64 desc[UR6][R16.64], R2 ;  /* 0x0000000210007986 */ /* 0x0001e4000c101b06 */
.L_x_8412:
[----:B------:R-:W-:Y:S05]  /*5340*/  BSYNC B1 ;  /* 0x0000000000017941 */ /* 0x000fea0003800000 */
.L_x_8411:
        /* <DEDUP_REMOVED lines=70> */
.L_x_8420:
[----:B------:R-:W-:Y:S05]  /*57b0*/  BSYNC B0 ;  /* 0x0000000000007941 */ /* 0x000fea0003800000 */
.L_x_8419:
        /* <DEDUP_REMOVED lines=8> */
[----:B------:R-:W-:-:S04]  /*5840*/  IMAD R6, R7, 0x2, R6 ;  /* 0x0000000207067824 */ /* 0x000fc800078e0206 */
[----:B------:R-:W-:-:S03]  /*5850*/  IMAD.IADD R6, R6, 0x1, R7 ;  /* 0x0000000106067824 */ /* 0x000fc600078e0207 */
[----:B------:R-:W-:Y:S02]  /*5860*/  DFMA R14, -R26, R2, R14 ;  /* 0x000000021a0e722b */ /* 0x000fe4000000010e */
[----:B------:R-:W-:-:S06]  /*5870*/  SHF.R.S32.HI R7, RZ, 0x1f, R6 ;  /* 0x0000001fff077819 */ /* 0x000fcc0000011406 */
        /* <DEDUP_REMOVED lines=14> */
.L_x_8422:
[----:B------:R-:W-:Y:S05]  /*5960*/  BSYNC B2 ;  /* 0x0000000000027941 */ /* 0x000fea0003800000 */
.L_x_8421:
[----:B------:R0:W-:Y:S02]  /*5970*/  STG.E.64 desc[UR6][R14.64], R2 ;  /* 0x000000020e007986 */ /* 0x0001e4000c101b06 */
.L_x_8418:
[----:B------:R-:W-:Y:S05]  /*5980*/  BSYNC B1 ;  /* 0x0000000000017941 */ /* 0x000fea0003800000 */
.L_x_8417:
[----:B------:R-:W-:Y:S04]  /*5990*/  BSSY B1, `(.L_x_8423) ;  /* 0x0000063000017945 */ /* 0x000fe80003800000 */
[----:B------:R-:W-:Y:S05]  /*59a0*/  @P5 BRA `(.L_x_8424) ;  /* 0x0000000400845947 */ /* 0x000fea0003800000 */
[----:B--2---:R-:W-:Y:S01]  /*59b0*/  DADD R12, R12, -R8 ;  /* 0x000000000c0c7229 */ /* 0x004fe20000000808 */
[----:B01-34-:R-:W-:Y:S01]  /*59c0*/  IMAD.MOV.U32 R2, RZ, RZ, 0x652b82fe ;  /* 0x652b82feff027424 */ /* 0x01bfe200078e00ff */
[----:B------:R-:W-:Y:S01]  /*59d0*/  MOV R3, 0x3ff71547 ;  /* 0x3ff7154700037802 */ /* 0x000fe20000000f00 */
[----:B------:R-:W-:Y:S01]  /*59e0*/  UMOV UR4, 0xfefa39ef ;  /* 0xfefa39ef00047882 */ /* 0x000fe20000000000 */
[----:B------:R-:W-:Y:S01]  /*59f0*/  UMOV UR5, 0x3fe62e42 ;  /* 0x3fe62e4200057882 */ /* 0x000fe20000000000 */
[----:B------:R-:W0:Y:S01]  /*5a00*/  MUFU.RCP64H R17, R27 ;  /* 0x0000001b00117308 */ /* 0x000e220000001800 */
        /* <DEDUP_REMOVED lines=62> */
.L_x_8426:
[----:B------:R-:W-:Y:S05]  /*5df0*/  BSYNC B0 ;  /* 0x0000000000007941 */ /* 0x000fea0003800000 */
.L_x_8425:
[----:B------:R-:W-:Y:S01]  /*5e00*/  MOV R12, R30 ;  /* 0x0000001e000c7202 */ /* 0x000fe20000000f00 */
[----:B------:R-:W-:Y:S01]  /*5e10*/  IMAD.MOV.U32 R13, RZ, RZ, R31 ;  /* 0x000000ffff0d7224 */ /* 0x000fe200078e001f */
[----:B------:R-:W2:Y:S01]  /*5e20*/  LDC.64 R14, c[0x0][0x220] ;  /* 0x00008800ff0e7b82 */ /* 0x000ea20000000a00 */
[----:B01----:R-:W-:Y:S01]  /*5e30*/  IMAD R6, R7, 0x2, R6 ;  /* 0x0000000207067824 */ /* 0x003fe200078e0206 */
[----:B------:R-:W-:Y:S01]  /*5e40*/  FSETP.GEU.AND P2, PT, |R31|, 6.5827683646048100446e-37, PT ;  /* 0x036000001f00780b */ /* 0x000fe20003f4e200 */
[----:B------:R-:W-:Y:S01]  /*5e50*/  ULDC.64 UR4, c[0x0][0x210] ;  /* 0x0000840000047ab9 */ /* 0x000fe20000000a00 */
[----:B------:R-:W-:Y:S01]  /*5e60*/  BSSY B2, `(.L_x_8427) ;  /* 0x0000014000027945 */ /* 0x000fe20003800000 */
[----:B------:R-:W-:Y:S01]  /*5e70*/  DMUL R2, R4, R12 ;  /* 0x0000000c04027228 */ /* 0x000fe20000000000 */
[----:B------:R-:W-:-:S04]  /*5e80*/  IMAD R6, R7, 0x2, R6 ;  /* 0x0000000207067824 */ /* 0x000fc800078e0206 */
[----:B------:R-:W-:-:S03]  /*5e90*/  IMAD R6, R7, 0x2, R6 ;  /* 0x0000000207067824 */ /* 0x000fc600078e0206 */
        /* <DEDUP_REMOVED lines=16> */
.L_x_8428:
[----:B------:R-:W-:Y:S05]  /*5fa0*/  BSYNC B2 ;  /* 0x0000000000027941 */ /* 0x000fea0003800000 */
.L_x_8427:
[----:B------:R0:W-:Y:S02]  /*5fb0*/  STG.E.64 desc[UR6][R12.64], R2 ;  /* 0x000000020c007986 */ /* 0x0001e4000c101b06 */
.L_x_8424:
[----:B------:R-:W-:Y:S05]  /*5fc0*/  BSYNC B1 ;  /* 0x0000000000017941 */ /* 0x000fea0003800000 */
.L_x_8423:
[----:B------:R-:W-:-:S13]  /*5fd0*/  ISETP.NE.AND P0, PT, R0, RZ, PT ;  /* 0x000000ff0000720c */ /* 0x000fda0003f05270 */
[----:B------:R-:W-:Y:S05]  /*5fe0*/  @P0 EXIT ;  /* 0x000000000000094d */ /* 0x000fea0003800000 */
[----:B--2---:R-:W-:Y:S01]  /*5ff0*/  DADD R8, R10, -R8 ;  /* 0x000000000a087229 */ /* 0x004fe20000000808 */
[----:B01-34-:R-:W-:Y:S01]  /*6000*/  MOV R2, 0x652b82fe ;  /* 0x652b82fe00027802 */ /* 0x01bfe20000000f00 */
[----:B------:R-:W-:Y:S01]  /*6010*/  IMAD.MOV.U32 R3, RZ, RZ, 0x3ff71547 ;  /* 0x3ff71547ff037424 */ /* 0x000fe200078e00ff */
[----:B------:R-:W-:Y:S01]  /*6020*/  UMOV UR4, 0xfefa39ef ;  /* 0xfefa39ef00047882 */ /* 0x000fe20000000000 */
[----:B------:R-:W-:Y:S01]  /*6030*/  UMOV UR5, 0x3fe62e42 ;  /* 0x3fe62e4200057882 */ /* 0x000fe20000000000 */
[----:B------:R-:W0:Y:S01]  /*6040*/  MUFU.RCP64H R11, R27 ;  /* 0x0000001b000b7308 */ /* 0x000e220000001800 */
[----:B------:R-:W-:Y:S01]  /*6050*/  IMAD.MOV.U32 R10, RZ, RZ, 0x1 ;  /* 0x00000001ff0a7424 */ /* 0x000fe200078e00ff */
[----:B------:R-:W1:Y:S01]  /*6060*/  S2R R14, SR_TID.X ;  /* 0x00000000000e7919 */ /* 0x000e620000002100 */
[----:B------:R-:W-:Y:S01]  /*6070*/  DFMA R2, R8, R2, 6.75539944105574400000e+15 ;  /* 0x433800000802742b */ /* 0x000fe20000000002 */
[----:B------:R-:W-:Y:S01]  /*6080*/  BSSY B0, `(.L_x_8429) ;  /* 0x000003b000007945 */ /* 0x000fe20003800000 */
        /* <DEDUP_REMOVED lines=58> */
.L_x_8430:
[----:B------:R-:W-:Y:S05]  /*6430*/  BSYNC B0 ;  /* 0x0000000000007941 */ /* 0x000fea0003800000 */
.L_x_8429:
        /* <DEDUP_REMOVED lines=25> */
[----:B------:R-:W-:Y:S01]  /*65d0*/  MOV R2, R40 ;  /* 0x0000002800027202 */ /* 0x000fe20000000f00 */
[----:B------:R-:W-:-:S07]  /*65e0*/  IMAD.MOV.U32 R3, RZ, RZ, R41 ;  /* 0x000000ffff037224 */ /* 0x000fce00078e0029 */
.L_x_8432:
[----:B------:R-:W-:Y:S05]  /*65f0*/  BSYNC B1 ;  /* 0x0000000000017941 */ /* 0x000fea0003800000 */
.L_x_8431:
[----:B------:R-:W-:Y:S01]  /*6600*/  STG.E.64 desc[UR6][R8.64], R2 ;  /* 0x0000000208007986 */ /* 0x000fe2000c101b06 */
[----:B------:R-:W-:Y:S05]  /*6610*/  EXIT ;  /* 0x000000000000794d */ /* 0x000fea0003800000 */
.L_x_8351:
[----:B-1----:R-:W-:Y:S02]  /*6620*/  IMAD.MOV.U32 R35, RZ, RZ, R9 ;  /* 0x000000ffff237224 */ /* 0x002fe400078e0009 */
[----:B------:R-:W-:Y:S02]  /*6630*/  IMAD.MOV.U32 R34, RZ, RZ, 0x10 ;  /* 0x00000010ff227424 */ /* 0x000fe400078e00ff */
[----:B------:R-:W-:Y:S02]  /*6640*/  IMAD.MOV.U32 R27, RZ, RZ, 0x1f ;  /* 0x0000001fff1b7424 */ /* 0x000fe400078e00ff */
[----:B------:R-:W-:-:S07]  /*6650*/  IMAD.MOV.U32 R26, RZ, RZ, -0x1 ;  /* 0xffffffffff1a7424 */ /* 0x000fce00078e00ff */
[----:B------:R-:W-:Y:S05]  /*6660*/  WARPSYNC.COLLECTIVE R26, `(.L_x_8433) ;  /* 0x000000001a087348 */ /* 0x000fea0003c00000 */
[----:B------:R0:W1:Y:S02]  /*6670*/  SHFL.DOWN P6, R36, R35, R34, R27 ;  /* 0x0800002223247389 */ /* 0x00006400000c001b */
[----:B01----:R-:W-:Y:S01]  /*6680*/  ENDCOLLECTIVE ;  /* 0x000000000000791b */ /* 0x003fe20003800000 */
.L_x_8433:
[----:B------:R-:W-:Y:S02]  /*6690*/  IMAD.MOV.U32 R35, RZ, RZ, R8 ;  /* 0x000000ffff237224 */ /* 0x000fe400078e0008 */
[----:B------:R-:W-:-:S07]  /*66a0*/  IMAD.MOV.U32 R5, RZ, RZ, R36 ;  /* 0x000000ffff057224 */ /* 0x000fce00078e0024 */
[----:B------:R-:W-:Y:S05]  /*66b0*/  WARPSYNC.COLLECTIVE R26, `(.L_x_8434) ;  /* 0x000000001a087348 */ /* 0x000fea0003c00000 */
[----:B------:R0:W1:Y:S02]  /*66c0*/  SHFL.DOWN P6, R36, R35, R34, R27 ;  /* 0x0800002223247389 */ /* 0x00006400000c001b */
[----:B01----:R-:W-:Y:S01]  /*66d0*/  ENDCOLLECTIVE ;  /* 0x000000000000791b */ /* 0x003fe20003800000 */
.L_x_8434:
[----:B------:R-:W-:Y:S01]  /*66e0*/  MOV R27, R5 ;  /* 0x00000005001b7202 */ /* 0x000fe20000000f00 */
[----:B------:R-:W-:Y:S02]  /*66f0*/  IMAD.MOV.U32 R34, RZ, RZ, 0x8 ;  /* 0x00000008ff227424 */ /* 0x000fe400078e00ff */
[----:B------:R-:W-:-:S06]  /*6700*/  IMAD.MOV.U32 R26, RZ, RZ, R36 ;  /* 0x000000ffff1a7224 */ /* 0x000fcc00078e0024 */
[----:B------:R-:W-:Y:S01]  /*6710*/  DSETP.GEU.AND P6, PT, R8, R26, PT ;  /* 0x0000001a0800722a */ /* 0x000fe20003fce000 */
[----:B------:R-:W-:Y:S02]  /*6720*/  IMAD.MOV.U32 R27, RZ, RZ, 0x1f ;  /* 0x0000001fff1b7424 */ /* 0x000fe400078e00ff */
[----:B------:R-:W-:-:S03]  /*6730*/  IMAD.MOV.U32 R26, RZ, RZ, -0x1 ;  /* 0xffffffffff1a7424 */ /* 0x000fc600078e00ff */
[----:B------:R-:W-:Y:S02]  /*6740*/  FSEL R5, R5, R9, !P6 ;  /* 0x0000000905057208 */ /* 0x000fe40007000000 */
[----:B------:R-:W-:Y:S02]  /*6750*/  FSEL R38, R36, R8, !P6 ;  /* 0x0000000824267208 */ /* 0x000fe40007000000 */
[----:B------:R-:W-:Y:S01]  /*6760*/  MOV R39, R5 ;  /* 0x0000000500277202 */ /* 0x000fe20000000f00 */
[----:B------:R-:W-:-:S07]  /*6770*/  IMAD.MOV.U32 R35, RZ, RZ, R5 ;  /* 0x000000ffff237224 */ /* 0x000fce00078e0005 */
[----:B------:R-:W-:Y:S05]  /*6780*/  WARPSYNC.COLLECTIVE R26, `(.L_x_8435) ;  /* 0x000000001a087348 */ /* 0x000fea0003c00000 */
[----:B------:R0:W1:Y:S02]  /*6790*/  SHFL.DOWN P6, R36, R35, R34, R27 ;  /* 0x0800002223247389 */ /* 0x00006400000c001b */
[----:B01----:R-:W-:Y:S01]  /*67a0*/  ENDCOLLECTIVE ;  /* 0x000000000000791b */ /* 0x003fe20003800000 */
.L_x_8435:
[----:B------:R-:W-:Y:S02]  /*67b0*/  IMAD.MOV.U32 R35, RZ, RZ, R38 ;  /* 0x000000ffff237224 */ /* 0x000fe400078e0026 */
[----:B------:R-:W-:-:S07]  /*67c0*/  IMAD.MOV.U32 R9, RZ, RZ, R36 ;  /* 0x000000ffff097224 */ /* 0x000fce00078e0024 */
[----:B------:R-:W-:Y:S05]  /*67d0*/  WARPSYNC.COLLECTIVE R26, `(.L_x_8436) ;  /* 0x000000001a087348 */ /* 0x000fea0003c00000 */
[----:B------:R0:W1:Y:S02]  /*67e0*/  SHFL.DOWN P6, R36, R35, R34, R27 ;  /* 0x0800002223247389 */ /* 0x00006400000c001b */
[----:B01----:R-:W-:Y:S01]  /*67f0*/  ENDCOLLECTIVE ;  /* 0x000000000000791b */ /* 0x003fe20003800000 */
.L_x_8436:
        /* <DEDUP_REMOVED lines=9> */
.L_x_8437:
[----:B------:R-:W-:Y:S02]  /*6890*/  IMAD.MOV.U32 R35, RZ, RZ, R8 ;  /* 0x000000ffff237224 */ /* 0x000fe400078e0008 */
[----:B------:R-:W-:-:S07]  /*68a0*/  IMAD.MOV.U32 R40, RZ, RZ, R36 ;  /* 0x000000ffff287224 */ /* 0x000fce00078e0024 */
[----:B------:R-:W-:Y:S05]  /*68b0*/  WARPSYNC.COLLECTIVE R26, `(.L_x_8438) ;  /* 0x000000001a087348 */ /* 0x000fea0003c00000 */
[----:B------:R0:W1:Y:S02]  /*68c0*/  SHFL.DOWN P6, R36, R35, R34, R27 ;  /* 0x0800002223247389 */ /* 0x00006400000c001b */
[----:B01----:R-:W-:Y:S01]  /*68d0*/  ENDCOLLECTIVE ;  /* 0x000000000000791b */ /* 0x003fe20003800000 */
.L_x_8438:
        /* <DEDUP_REMOVED lines=8> */
[--C-:B------:R-:W-:Y:S02]  /*6960*/  IMAD.MOV.U32 R35, RZ, RZ, R5.reuse ;  /* 0x000000ffff237224 */ /* 0x100fe400078e0005 */
[----:B------:R-:W-:-:S07]  /*6970*/  IMAD.MOV.U32 R9, RZ, RZ, R5 ;  /* 0x000000ffff097224 */ /* 0x000fce00078e0005 */
[----:B------:R-:W-:Y:S05]  /*6980*/  WARPSYNC.COLLECTIVE R26, `(.L_x_8439) ;  /* 0x000000001a087348 */ /* 0x000fea0003c00000 */
[----:B------:R0:W1:Y:S02]  /*6990*/  SHFL.DOWN P6, R36, R35, R34, R27 ;  /* 0x0800002223247389 */ /* 0x00006400000c001b */
[----:B01----:R-:W-:Y:S01]  /*69a0*/  ENDCOLLECTIVE ;  /* 0x000000000000791b */ /* 0x003fe20003800000 */
.L_x_8439:
[----:B------:R-:W-:Y:S02]  /*69b0*/  IMAD.MOV.U32 R35, RZ, RZ, R8 ;  /* 0x000000ffff237224 */ /* 0x000fe400078e0008 */
[----:B------:R-:W-:-:S07]  /*69c0*/  IMAD.MOV.U32 R38, RZ, RZ, R36 ;  /* 0x000000ffff267224 */ /* 0x000fce00078e0024 */
[----:B------:R-:W-:Y:S05]  /*69d0*/  WARPSYNC.COLLECTIVE R26, `(.L_x_8440) ;  /* 0x000000001a087348 */ /* 0x000fea0003c00000 */
[----:B------:R0:W1:Y:S02]  /*69e0*/  SHFL.DOWN P6, R36, R35, R34, R27 ;  /* 0x0800002223247389 */ /* 0x00006400000c001b */
[----:B01----:R-:W-:Y:S01]  /*69f0*/  ENDCOLLECTIVE ;  /* 0x000000000000791b */ /* 0x003fe20003800000 */
.L_x_8440:
        /* <DEDUP_REMOVED lines=12> */
.L_x_8441:
[----:B------:R-:W-:Y:S02]  /*6ac0*/  IMAD.MOV.U32 R35, RZ, RZ, R37 ;  /* 0x000000ffff237224 */ /* 0x000fe400078e0025 */
[----:B------:R-:W-:-:S07]  /*6ad0*/  IMAD.MOV.U32 R9, RZ, RZ, R36 ;  /* 0x000000ffff097224 */ /* 0x000fce00078e0024 */
[----:B------:R-:W-:Y:S05]  /*6ae0*/  WARPSYNC.COLLECTIVE R26, `(.L_x_8442) ;  /* 0x000000001a087348 */ /* 0x000fea0003c00000 */
[----:B------:R0:W1:Y:S02]  /*6af0*/  SHFL.DOWN P6, R36, R35, R34, R27 ;  /* 0x0800002223247389 */ /* 0x00006400000c001b */
[----:B01----:R-:W-:Y:S01]  /*6b00*/  ENDCOLLECTIVE ;  /* 0x000000000000791b */ /* 0x003fe20003800000 */
.L_x_8442:
[----:B------:R-:W-:Y:S05]  /*6b10*/  BRA `(.L_x_8443) ;  /* 0xffffffa400407947 */ /* 0x000fea000383ffff */
.L_x_8386:
[----:B0-----:R-:W-:Y:S01]  /*6b20*/  HFMA2.MMA R27, -RZ, RZ, 0, 1.847743988037109375e-06 ;  /* 0x0000001fff1b7435 */ /* 0x001fe200000001ff */
[----:B-1----:R-:W-:Y:S02]  /*6b30*/  IMAD.MOV.U32 R35, RZ, RZ, R39 ;  /* 0x000000ffff237224 */ /* 0x002fe400078e0027 */
[----:B------:R-:W-:Y:S02]  /*6b40*/  IMAD.MOV.U32 R34, RZ, RZ, 0x10 ;  /* 0x00000010ff227424 */ /* 0x000fe400078e00ff */
[----:B------:R-:W-:-:S07]  /*6b50*/  IMAD.MOV.U32 R26, RZ, RZ, -0x1 ;  /* 0xffffffffff1a7424 */ /* 0x000fce00078e00ff */
[----:B--2---:R-:W-:Y:S05]  /*6b60*/  WARPSYNC.COLLECTIVE R26, `(.L_x_8444) ;  /* 0x000000001a087348 */ /* 0x004fea0003c00000 */
[----:B------:R0:W1:Y:S02]  /*6b70*/  SHFL.DOWN P6, R36, R35, R34, R27 ;  /* 0x0800002223247389 */ /* 0x00006400000c001b */
[----:B012---:R-:W-:Y:S01]  /*6b80*/  ENDCOLLECTIVE ;  /* 0x000000000000791b */ /* 0x007fe20003800000 */
.L_x_8444:
[----:B------:R-:W-:Y:S02]  /*6b90*/  IMAD.MOV.U32 R35, RZ, RZ, R38 ;  /* 0x000000ffff237224 */ /* 0x000fe400078e0026 */
[----:B------:R-:W-:-:S07]  /*6ba0*/  IMAD.MOV.U32 R3, RZ, RZ, R36 ;  /* 0x000000ffff037224 */ /* 0x000fce00078e0024 */
[----:B------:R-:W-:Y:S05]  /*6bb0*/  WARPSYNC.COLLECTIVE R26, `(.L_x_8445) ;  /* 0x000000001a087348 */ /* 0x000fea0003c00000 */
[----:B------:R0:W1:Y:S02]  /*6bc0*/  SHFL.DOWN P6, R36, R35, R34, R27 ;  /* 0x0800002223247389 */ /* 0x00006400000c001b */
[----:B01----:R-:W-:Y:S01]  /*6bd0*/  ENDCOLLECTIVE ;  /* 0x000000000000791b */ /* 0x003fe20003800000 */
.L_x_8445:
[----:B------:R-:W-:Y:S02]  /*6be0*/  IMAD.MOV.U32 R34, RZ, RZ, 0x8 ;  /* 0x00000008ff227424 */ /* 0x000fe400078e00ff */
[----:B------:R-:W-:-:S06]  /*6bf0*/  IMAD.MOV.U32 R2, RZ, RZ, R36 ;  /* 0x000000ffff027224 */ /* 0x000fcc00078e0024 */
[----:B------:R-:W-:-:S10]  /*6c00*/  DADD R2, R38, R2 ;  /* 0x0000000026027229 */ /* 0x000fd40000000002 */
[----:B------:R-:W-:-:S07]  /*6c10*/  IMAD.MOV.U32 R35, RZ, RZ, R3 ;  /* 0x000000ffff237224 */ /* 0x000fce00078e0003 */
[----:B------:R-:W-:Y:S05]  /*6c20*/  WARPSYNC.COLLECTIVE R26, `(.L_x_8446) ;  /* 0x000000001a087348 */ /* 0x000fea0003c00000 */
[----:B------:R0:W1:Y:S02]  /*6c30*/  SHFL.DOWN P6, R36, R35, R34, R27 ;  /* 0x0800002223247389 */ /* 0x00006400000c001b */
[----:B01----:R-:W-:Y:S01]  /*6c40*/  ENDCOLLECTIVE ;  /* 0x000000000000791b */ /* 0x003fe20003800000 */
.L_x_8446:
[----:B------:R-:W-:Y:S01]  /*6c50*/  MOV R35, R2 ;  /* 0x0000000200237202 */ /* 0x000fe20000000f00 */
[----:B------:R-:W-:-:S07]  /*6c60*/  IMAD.MOV.U32 R41, RZ, RZ, R36 ;  /* 0x000000ffff297224 */ /* 0x000fce00078e0024 */
[----:B------:R-:W-:Y:S05]  /*6c70*/  WARPSYNC.COLLECTIVE R26, `(.L_x_8447) ;  /* 0x000000001a087348 */ /* 0x000fea0003c00000 */
[----:B------:R0:W1:Y:S02]  /*6c80*/  SHFL.DOWN P6, R36, R35, R34, R27 ;  /* 0x0800002223247389 */ /* 0x00006400000c001b */
[----:B01----:R-:W-:Y:S01]  /*6c90*/  ENDCOLLECTIVE ;  /* 0x000000000000791b */ /* 0x003fe20003800000 */
.L_x_8447:
[----:B------:R-:W-:Y:S02]  /*6ca0*/  IMAD.MOV.U32 R34, RZ, RZ, 0x4 ;  /* 0x00000004ff227424 */ /* 0x000fe400078e00ff */
[----:B------:R-:W-:-:S06]  /*6cb0*/  IMAD.MOV.U32 R40, RZ, RZ, R36 ;  /* 0x000000ffff287224 */ /* 0x000fcc00078e0024 */
[----:B------:R-:W-:-:S10]  /*6cc0*/  DADD R40, R2, R40 ;  /* 0x0000000002287229 */ /* 0x000fd40000000028 */
[----:B------:R-:W-:-:S07]  /*6cd0*/  IMAD.MOV.U32 R35, RZ, RZ, R41 ;  /* 0x000000ffff237224 */ /* 0x000fce00078e0029 */
[----:B------:R-:W-:Y:S05]  /*6ce0*/  WARPSYNC.COLLECTIVE R26, `(.L_x_8448) ;  /* 0x000000001a087348 */ /* 0x000fea0003c00000 */
[----:B------:R0:W1:Y:S02]  /*6cf0*/  SHFL.DOWN P6, R36, R35, R34, R27 ;  /* 0x0800002223247389 */ /* 0x00006400000c001b */
[----:B01----:R-:W-:Y:S01]  /*6d00*/  ENDCOLLECTIVE ;  /* 0x000000000000791b */ /* 0x003fe20003800000 */
.L_x_8448:
[----:B------:R-:W-:Y:S02]  /*6d10*/  IMAD.MOV.U32 R35, RZ, RZ, R40 ;  /* 0x000000ffff237224 */ /* 0x000fe400078e0028 */
[----:B------:R-:W-:-:S07]  /*6d20*/  IMAD.MOV.U32 R43, RZ, RZ, R36 ;  /* 0x000000ffff2b7224 */ /* 0x000fce00078e0024 */
[----:B------:R-:W-:Y:S05]  /*6d30*/  WARPSYNC.COLLECTIVE R26, `(.L_x_8449) ;  /* 0x000000001a087348 */ /* 0x000fea0003c00000 */
[----:B------:R0:W1:Y:S02]  /*6d40*/  SHFL.DOWN P6, R36, R35, R34, R27 ;  /* 0x0800002223247389 */ /* 0x00006400000c001b */
[----:B01----:R-:W-:Y:S01]  /*6d50*/  ENDCOLLECTIVE ;  /* 0x000000000000791b */ /* 0x003fe20003800000 */
.L_x_8449:
[----:B------:R-:W-:Y:S01]  /*6d60*/  MOV R34, 0x2 ;  /* 0x0000000200227802 */ /* 0x000fe20000000f00 */
[----:B------:R-:W-:-:S06]  /*6d70*/  IMAD.MOV.U32 R42, RZ, RZ, R36 ;  /* 0x000000ffff2a7224 */ /* 0x000fcc00078e0024 */
[----:B------:R-:W-:-:S10]  /*6d80*/  DADD R42, R40, R42 ;  /* 0x00000000282a7229 */ /* 0x000fd4000000002a */
[----:B------:R-:W-:-:S07]  /*6d90*/  IMAD.MOV.U32 R35, RZ, RZ, R43 ;  /* 0x000000ffff237224 */ /* 0x000fce00078e002b */
[----:B------:R-:W-:Y:S05]  /*6da0*/  WARPSYNC.COLLECTIVE R26, `(.L_x_8450) ;  /* 0x000000001a087348 */ /* 0x000fea0003c00000 */
[----:B------:R0:W1:Y:S02]  /*6db0*/  SHFL.DOWN P6, R36, R35, R34, R27 ;  /* 0x0800002223247389 */ /* 0x00006400000c001b */
[----:B01----:R-:W-:Y:S01]  /*6dc0*/  ENDCOLLECTIVE ;  /* 0x000000000000791b */ /* 0x003fe20003800000 */
.L_x_8450:
[----:B------:R-:W-:Y:S02]  /*6dd0*/  IMAD.MOV.U32 R35, RZ, RZ, R42 ;  /* 0x000000ffff237224 */ /* 0x000fe400078e002a */
[----:B------:R-:W-:-:S07]  /*6de0*/  IMAD.MOV.U32 R39, RZ, RZ, R36 ;  /* 0x000000ffff277224 */ /* 0x000fce00078e0024 */
[----:B------:R-:W-:Y:S05]  /*6df0*/  WARPSYNC.COLLECTIVE R26, `(.L_x_8451) ;  /* 0x000000001a087348 */ /* 0x000fea0003c00000 */
[----:B------:R0:W1:Y:S02]  /*6e00*/  SHFL.DOWN P6, R36, R35, R34, R27 ;  /* 0x0800002223247389 */ /* 0x00006400000c001b */
[----:B01----:R-:W-:Y:S01]  /*6e10*/  ENDCOLLECTIVE ;  /* 0x000000000000791b */ /* 0x003fe20003800000 */
.L_x_8451:
[----:B------:R-:W-:Y:S02]  /*6e20*/  IMAD.MOV.U32 R34, RZ, RZ, 0x1 ;  /* 0x00000001ff227424 */ /* 0x000fe400078e00ff */
[----:B------:R-:W-:-:S06]  /*6e30*/  IMAD.MOV.U32 R38, RZ, RZ, R36 ;  /* 0x000000ffff267224 */ /* 0x000fcc00078e0024 */
[----:B------:R-:W-:-:S10]  /*6e40*/  DADD R38, R42, R38 ;  /* 0x000000002a267229 */ /* 0x000fd40000000026 */
[----:B------:R-:W-:-:S07]  /*6e50*/  IMAD.MOV.U32 R35, RZ, RZ, R39 ;  /* 0x000000ffff237224 */ /* 0x000fce00078e0027 */
[----:B------:R-:W-:Y:S05]  /*6e60*/  WARPSYNC.COLLECTIVE R26, `(.L_x_8452) ;  /* 0x000000001a087348 */ /* 0x000fea0003c00000 */
[----:B------:R0:W1:Y:S02]  /*6e70*/  SHFL.DOWN P6, R36, R35, R34, R27 ;  /* 0x0800002223247389 */ /* 0x00006400000c001b */
[----:B01----:R-:W-:Y:S01]  /*6e80*/  ENDCOLLECTIVE ;  /* 0x000000000000791b */ /* 0x003fe20003800000 */
.L_x_8452:
[----:B------:R-:W-:Y:S02]  /*6e90*/  IMAD.MOV.U32 R35, RZ, RZ, R38 ;  /* 0x000000ffff237224 */ /* 0x000fe400078e0026 */
[----:B------:R-:W-:-:S07]  /*6ea0*/  IMAD.MOV.U32 R3, RZ, RZ, R36 ;  /* 0x000000ffff037224 */ /* 0x000fce00078e0024 */
[----:B------:R-:W-:Y:S05]  /*6eb0*/  WARPSYNC.COLLECTIVE R26, `(.L_x_8453) ;  /* 0x000000001a087348 */ /* 0x000fea0003c00000 */
[----:B------:R0:W1:Y:S02]  /*6ec0*/  SHFL.DOWN P6, R36, R35, R34, R27 ;  /* 0x0800002223247389 */ /* 0x00006400000c001b */
[----:B01----:R-:W-:Y:S01]  /*6ed0*/  ENDCOLLECTIVE ;  /* 0x000000000000791b */ /* 0x003fe20003800000 */
.L_x_8453:
[----:B------:R-:W-:Y:S01]  /*6ee0*/  MOV R2, R36 ;  /* 0x0000002400027202 */ /* 0x000fe20000000f00 */
[----:B------:R-:W-:Y:S06]  /*6ef0*/  BRA `(.L_x_8454) ;  /* 0xffffffc400607947 */ /* 0x000fec000383ffff */
        .weak           $__internal_39_$__cuda_sm20_div_rn_f64_full
        .type           $__internal_39_$__cuda_sm20_div_rn_f64_full,@function
        .size           $__internal_39_$__cuda_sm20_div_rn_f64_full,(.L_x_12113 - $__internal_39_$__cuda_sm20_div_rn_f64_full)
$__internal_39_$__cuda_sm20_div_rn_f64_full:
[----:B------:R-:W-:Y:S01]  /*6f00*/  LOP3.LUT R5, R33, 0x7ff00000, RZ, 0xc0, !PT ;  /* 0x7ff0000021057812 */ /* 0x000fe200078ec0ff */
[----:B------:R-:W-:Y:S01]  /*6f10*/  IMAD.MOV.U32 R4, RZ, RZ, 0x1ca00000 ;  /* 0x1ca00000ff047424 */ /* 0x000fe200078e00ff */
[----:B------:R-:W-:Y:S01]  /*6f20*/  LOP3.LUT R3, R31, 0x7ff00000, RZ, 0xc0, !PT ;  /* 0x7ff000001f037812 */ /* 0x000fe200078ec0ff */
[----:B------:R-:W-:Y:S01]  /*6f30*/  IMAD.MOV.U32 R36, RZ, RZ, R30 ;  /* 0x000000ffff247224 */ /* 0x000fe200078e001e */
[----:B------:R-:W-:Y:S01]  /*6f40*/  LOP3.LUT R34, R33, 0x800fffff, RZ, 0xc0, !PT ;  /* 0x800fffff21227812 */ /* 0x000fe200078ec0ff */
[----:B------:R-:W-:Y:S01]  /*6f50*/  IMAD.MOV.U32 R40, RZ, RZ, 0x1 ;  /* 0x00000001ff287424 */ /* 0x000fe200078e00ff */
[----:B------:R-:W-:Y:S01]  /*6f60*/  ISETP.GE.U32.AND P0, PT, R3, R5, PT ;  /* 0x000000050300720c */ /* 0x000fe20003f06070 */
[----:B------:R-:W-:Y:S01]  /*6f70*/  BSSY B0, `(.L_x_8455) ;  /* 0x0000050000007945 */ /* 0x000fe20003800000 */
[----:B------:R-:W-:Y:S01]  /*6f80*/  LOP3.LUT R35, R34, 0x3ff00000, RZ, 0xfc, !PT ;  /* 0x3ff0000022237812 */ /* 0x000fe200078efcff */
[----:B------:R-:W-:Y:S01]  /*6f90*/  IMAD.MOV.U32 R34, RZ, RZ, R32 ;  /* 0x000000ffff227224 */ /* 0x000fe200078e0020 */
[----:B------:R-:W-:-:S02]  /*6fa0*/  SEL R37, R4, 0x63400000, !P0 ;  /* 0x6340000004257807 */ /* 0x000fc40004000000 */
[----:B------:R-:W-:Y:S02]  /*6fb0*/  FSETP.GEU.AND P0, PT, |R31|, 1.469367938527859385e-39, PT ;  /* 0x001000001f00780b */ /* 0x000fe40003f0e200 */
[----:B------:R-:W-:-:S11]  /*6fc0*/  LOP3.LUT R37, R37, 0x800fffff, R31, 0xf8, !PT ;  /* 0x800fffff25257812 */ /* 0x000fd600078ef81f */
[----:B------:R-:W-:Y:S01]  /*6fd0*/  @!P0 LOP3.LUT R6, R33, 0x7ff00000, RZ, 0xc0, !PT ;  /* 0x7ff0000021068812 */ /* 0x000fe200078ec0ff */
[----:B------:R-:W-:-:S03]  /*6fe0*/  @!P0 IMAD.MOV.U32 R38, RZ, RZ, RZ ;  /* 0x000000ffff268224 */ /* 0x000fc600078e00ff */
[----:B------:R-:W-:Y:S01]  /*6ff0*/  @!P0 ISETP.GE.U32.AND P6, PT, R3, R6, PT ;  /* 0x000000060300820c */ /* 0x000fe20003fc6070 */
[----:B------:R-:W-:-:S03]  /*7000*/  IMAD.MOV.U32 R6, RZ, RZ, R3 ;  /* 0x000000ffff067224 */ /* 0x000fc600078e0003 */
[----:B------:R-:W-:Y:S02]  /*7010*/  @!P0 SEL R39, R4, 0x63400000, !P6 ;  /* 0x6340000004278807 */ /* 0x000fe40007000000 */
[----:B------:R-:W-:Y:S02]  /*7020*/  FSETP.GEU.AND P6, PT, |R33|, 1.469367938527859385e-39, PT ;  /* 0x001000002100780b */ /* 0x000fe40003fce200 */
[----:B------:R-:W-:-:S04]  /*7030*/  @!P0 LOP3.LUT R39, R39, 0x80000000, R31, 0xf8, !PT ;  /* 0x8000000027278812 */ /* 0x000fc800078ef81f */
[----:B------:R-:W-:-:S06]  /*7040*/  @!P0 LOP3.LUT R39, R39, 0x100000, RZ, 0xfc, !PT ;  /* 0x0010000027278812 */ /* 0x000fcc00078efcff */
[----:B------:R-:W-:Y:S02]  /*7050*/  @!P0 DFMA R36, R36, 2, -R38 ;  /* 0x400000002424882b */ /* 0x000fe40000000826 */
[----:B------:R-:W-:-:S06]  /*7060*/  @!P6 DMUL R34, R32, 8.98846567431157953865e+307 ;  /* 0x7fe000002022e828 */ /* 0x000fcc0000000000 */
[----:B------:R-:W0:Y:S02]  /*7070*/  MUFU.RCP64H R41, R35 ;  /* 0x0000002300297308 */ /* 0x000e240000001800 */
[----:B------:R-:W-:Y:S02]  /*7080*/  @!P0 LOP3.LUT R6, R37, 0x7ff00000, RZ, 0xc0, !PT ;  /* 0x7ff0000025068812 */ /* 0x000fe400078ec0ff */
[----:B------:R-:W-:Y:S01]  /*7090*/  @!P6 LOP3.LUT R5, R35, 0x7ff00000, RZ, 0xc0, !PT ;  /* 0x7ff000002305e812 */ /* 0x000fe200078ec0ff */
[----:B0-----:R-:W-:-:S08]  /*70a0*/  DFMA R38, R40, -R34, 1 ;  /* 0x3ff000002826742b */ /* 0x001fd00000000822 */
[----:B------:R-:W-:-:S08]  /*70b0*/  DFMA R38, R38, R38, R38 ;  /* 0x000000262626722b */ /* 0x000fd00000000026 */
[----:B------:R-:W-:-:S08]  /*70c0*/  DFMA R38, R40, R38, R40 ;  /* 0x000000262826722b */ /* 0x000fd00000000028 */
[----:B------:R-:W-:-:S08]  /*70d0*/  DFMA R44, R38, -R34, 1 ;  /* 0x3ff00000262c742b */ /* 0x000fd00000000822 */
[----:B------:R-:W-:Y:S01]  /*70e0*/  DFMA R44, R38, R44, R38 ;  /* 0x0000002c262c722b */ /* 0x000fe20000000026 */
[----:B------:R-:W-:Y:S01]  /*70f0*/  VIADD R38, R6, 0xffffffff ;  /* 0xffffffff06267836 */ /* 0x000fe20000000000 */
[----:B------:R-:W-:-:S04]  /*7100*/  IADD3 R39, R5, -0x1, RZ ;  /* 0xffffffff05277810 */ /* 0x000fc80007ffe0ff */
[----:B------:R-:W-:Y:S02]  /*7110*/  ISETP.GT.U32.AND P0, PT, R38, 0x7feffffe, PT ;  /* 0x7feffffe2600780c */ /* 0x000fe40003f04070 */
[----:B------:R-:W-:Y:S02]  /*7120*/  DMUL R42, R44, R36 ;  /* 0x000000242c2a7228 */ /* 0x000fe40000000000 */
[----:B------:R-:W-:-:S06]  /*7130*/  ISETP.GT.U32.OR P0, PT, R39, 0x7feffffe, P0 ;  /* 0x7feffffe2700780c */ /* 0x000fcc0000704470 */
[----:B------:R-:W-:-:S08]  /*7140*/  DFMA R40, R42, -R34, R36 ;  /* 0x800000222a28722b */ /* 0x000fd00000000024 */
[----:B------:R-:W-:Y:S01]  /*7150*/  DFMA R38, R44, R40, R42 ;  /* 0x000000282c26722b */ /* 0x000fe2000000002a */
[----:B------:R-:W-:Y:S10]  /*7160*/  @P0 BRA `(.L_x_8456) ;  /* 0x00000000006c0947 */ /* 0x000ff40003800000 */
[----:B------:R-:W-:-:S04]  /*7170*/  LOP3.LUT R6, R33, 0x7ff00000, RZ, 0xc0, !PT ;  /* 0x7ff0000021067812 */ /* 0x000fc800078ec0ff */
[CC--:B------:R-:W-:Y:S02]  /*7180*/  ISETP.GE.U32.AND P0, PT, R3.reuse, R6.reuse, PT ;  /* 0x000000060300720c */ /* 0x0c0fe40003f06070 */
[----:B------:R-:W-:Y:S02]  /*7190*/  VIADDMNMX R3, R3, -R6, 0xb9600000, !PT ;  /* 0xb960000003037446 */ /* 0x000fe40007800906 */
[----:B------:R-:W-:Y:S02]  /*71a0*/  SEL R4, R4, 0x63400000, !P0 ;  /* 0x6340000004047807 */ /* 0x000fe40004000000 */
[----:B------:R-:W-:-:S05]  /*71b0*/  VIMNMX R3, R3, 0x46a00000, PT ;  /* 0x46a0000003037848 */ /* 0x000fca0003fe0100 */
        /* <DEDUP_REMOVED lines=22> */
.L_x_8456:
        /* <DEDUP_REMOVED lines=16> */
.L_x_8459:
[----:B------:R-:W-:Y:S01]  /*7420*/  LOP3.LUT R41, R33, 0x80000, RZ, 0xfc, !PT ;  /* 0x0008000021297812 */ /* 0x000fe200078efcff */
[----:B------:R-:W-:Y:S01]  /*7430*/  IMAD.MOV.U32 R40, RZ, RZ, R32 ;  /* 0x000000ffff287224 */ /* 0x000fe200078e0020 */
[----:B------:R-:W-:Y:S06]  /*7440*/  BRA `(.L_x_8457) ;  /* 0x0000000000087947 */ /* 0x000fec0003800000 */
.L_x_8458:
[----:B------:R-:W-:Y:S01]  /*7450*/  LOP3.LUT R41, R31, 0x80000, RZ, 0xfc, !PT ;  /* 0x000800001f297812 */ /* 0x000fe200078efcff */
[----:B------:R-:W-:-:S07]  /*7460*/  IMAD.MOV.U32 R40, RZ, RZ, R30 ;  /* 0x000000ffff287224 */ /* 0x000fce00078e001e */
.L_x_8457:
[----:B------:R-:W-:Y:S05]  /*7470*/  BSYNC B0 ;  /* 0x0000000000007941 */ /* 0x000fea0003800000 */
.L_x_8455:
[----:B------:R-:W-:-:S04]  /*7480*/  IMAD.MOV.U32 R3, RZ, RZ, 0x0 ;  /* 0x00000000ff037424 */ /* 0x000fc800078e00ff */
[----:B------:R-:W-:Y:S05]  /*7490*/  RET.REL.NODEC R2 `(_ZN2at6native43_GLOBAL__N__9ae7fba5_10_SoftMax_cu_9f978f6322cunn_SoftMaxForwardRegIdddNS1_22SoftMaxForwardEpilogueElLi8EEEvPT1_PKT_T3_) ;  /* 0xffffff8802d87950 */ /* 0x000fea0003c3ffff */
.L_x_8460:
        /* <DEDUP_REMOVED lines=14> */
.L_x_12113:


//--------------------- .text._ZN2at6native43_GLOBAL__N__9ae7fba5_10_SoftMax_cu_9f978f6322cunn_SoftMaxForwardRegIdddNS1_22SoftMaxForwardEpilogueElLi7EEEvPT1_PKT_T3_ --------------------------
	.section	.text._ZN2at6native43_GLOBAL__N__9ae7fba5_10_SoftMax_cu_9f978f6322cunn_SoftMaxForwardRegIdddNS1_22SoftMaxForwardEpilogueElLi7EEEvPT1_PKT_T3_,"ax",@progbits
	.align	128
.text._ZN2at6native43_GLOBAL__N__9ae7fba5_10_SoftMax_cu_9f978f6322cunn_SoftMaxForwardRegIdddNS1_22SoftMaxForwardEpilogueElLi7EEEvPT1_PKT_T3_:
        .type           _ZN2at6native43_GLOBAL__N__9ae7fba5_10_SoftMax_cu_9f978f6322cunn_SoftMaxForwardRegIdddNS1_22SoftMaxForwardEpilogueElLi7EEEvPT1_PKT_T3_,@function
        .size           _ZN2at6native43_GLOBAL__N__9ae7fba5_10_SoftMax_cu_9f978f6322cunn_SoftMaxForwardRegIdddNS1_22SoftMaxForwardEpilogueElLi7EEEvPT1_PKT_T3_,(.L_x_12115 - _ZN2at6native43_GLOBAL__N__9ae7fba5_10_SoftMax_cu_9f978f6322cunn_SoftMaxForwardRegIdddNS1_22SoftMaxForwardEpilogueElLi7EEEvPT1_PKT_T3_)
        .other          _ZN2at6native43_GLOBAL__N__9ae7fba5_10_SoftMax_cu_9f978f6322cunn_SoftMaxForwardRegIdddNS1_22SoftMaxForwardEpilogueElLi7EEEvPT1_PKT_T3_,@"STO_CUDA_ENTRY STV_DEFAULT"
_ZN2at6native43_GLOBAL__N__9ae7fba5_10_SoftMax_cu_9f978f6322cunn_SoftMaxForwardRegIdddNS1_22SoftMaxForwardEpilogueElLi7EEEvPT1_PKT_T3_:
        /* <DEDUP_REMOVED lines=32> */
[----:B------:R-:W4:Y:S03]  /*0200*/  @!P1 LDG.E.64 R28, desc[UR6][R32.64] ;  /* 0x00000006201c9981 */ /* 0x000f26000c1e1b00 */
[----:B------:R-:W-:Y:S01]  /*0210*/  ISETP.GE.AND.EX P3, PT, R11, R7, PT, P3 ;  /* 0x000000070b00720c */ /* 0x000fe20003f66330 */
[----:B0-----:R-:W-:-:S04]  /*0220*/  @!P2 IMAD.WIDE.U32 R16, R6, UR8, R2 ;  /* 0x000000080610ac25 */ /* 0x001fc8000f8e0002 */
[----:B------:R-:W-:Y:S01]  /*0230*/  @!P2 IMAD R0, R7, UR8, R17 ;  /* 0x000000080700ac24 */ /* 0x000fe2000f8e0211 */
[----:B--2---:R-:W-:Y:S01]  /*0240*/  @!P2 LEA R14, P5, R16, R14, 0x3 ;  /* 0x0000000e100ea211 */ /* 0x004fe200078a18ff */
[----:B------:R-:W-:-:S06]  /*0250*/  VIADD R12, R10, UR4 ;  /* 0x000000040a0c7c36 */ /* 0x000fcc0008000000 */
[----:B------:R-:W0:Y:S01]  /*0260*/  @!P3 LDC.64 R2, c[0x0][0x218] ;  /* 0x00008600ff02bb82 */ /* 0x000e220000000a00 */
[----:B------:R-:W-:Y:S02]  /*0270*/  @!P2 LEA.HI.X R15, R16, R15, R0, 0x3, P5 ;  /* 0x0000000f100fa211 */ /* 0x000fe400028f1c00 */
[----:B------:R-:W-:Y:S02]  /*0280*/  SHF.R.S32.HI R13, RZ, 0x1f, R12 ;  /* 0x0000001fff0d7819 */ /* 0x000fe4000001140c */
[----:B------:R-:W-:Y:S01]  /*0290*/  ISETP.GE.U32.AND P4, PT, R12, R6, PT ;  /* 0x000000060c00720c */ /* 0x000fe20003f86070 */
[----:B------:R-:W2:Y:S03]  /*02a0*/  @!P2 LDG.E.64 R26, desc[UR6][R14.64] ;  /* 0x000000060e1aa981 */ /* 0x000ea6000c1e1b00 */
[----:B------:R-:W-:Y:S01]  /*02b0*/  ISETP.GE.AND.EX P4, PT, R13, R7, PT, P4 ;  /* 0x000000070d00720c */ /* 0x000fe20003f86340 */
[----:B------:R-:W-:-:S04]  /*02c0*/  @!P3 IMAD.WIDE.U32 R10, R6, UR8, R10 ;  /* 0x00000008060abc25 */ /* 0x000fc8000f8e000a */
[----:B------:R-:W-:-:S08]  /*02d0*/  @!P3 IMAD R0, R7, UR8, R11 ;  /* 0x000000080700bc24 */ /* 0x000fd0000f8e020b */
[----:B------:R-:W1:Y:S01]  /*02e0*/  @!P4 LDC.64 R16, c[0x0][0x218] ;  /* 0x00008600ff10cb82 */ /* 0x000e620000000a00 */
[----:B0-----:R-:W-:-:S04]  /*02f0*/  @!P3 LEA R2, P5, R10, R2, 0x3 ;  /* 0x000000020a02b211 */ /* 0x001fc800078a18ff */
[----:B------:R-:W-:-:S05]  /*0300*/  @!P3 LEA.HI.X R3, R10, R3, R0, 0x3, P5 ;  /* 0x000000030a03b211 */ /* 0x000fca00028f1c00 */
[----:B------:R-:W5:Y:S01]  /*0310*/  @!P3 LDG.E.64 R24, desc[UR6][R2.64] ;  /* 0x000000060218b981 */ /* 0x000f62000c1e1b00 */
[----:B------:R-:W-:-:S04]  /*0320*/  @!P4 IMAD.WIDE.U32 R10, R6, UR8, R12 ;  /* 0x00000008060acc25 */ /* 0x000fc8000f8e000c */
[----:B------:R-:W-:Y:S01]  /*0330*/  @!P4 IMAD R0, R7, UR8, R11 ;  /* 0x000000080700cc24 */ /* 0x000fe2000f8e020b */
[----:B-1----:R-:W-:-:S04]  /*0340*/  @!P4 LEA R16, P5, R10, R16, 0x3 ;  /* 0x000000100a10c211 */ /* 0x002fc800078a18ff */
[----:B------:R-:W-:-:S05]  /*0350*/  @!P4 LEA.HI.X R17, R10, R17, R0, 0x3, P5 ;  /* 0x000000110a11c211 */ /* 0x000fca00028f1c00 */
[----:B------:R0:W5:Y:S01]  /*0360*/  @!P4 LDG.E.64 R22, desc[UR6][R16.64] ;  /* 0x000000061016c981 */ /* 0x000162000c1e1b00 */
[----:B------:R-:W-:Y:S02]  /*0370*/  @!P0 IMAD.MOV.U32 R10, RZ, RZ, -0x1 ;  /* 0xffffffffff0a8424 */ /* 0x000fe400078e00ff */
[----:B------:R-:W-:Y:S02]  /*0380*/  @!P0 IMAD.MOV.U32 R11, RZ, RZ, 0x7fefffff ;  /* 0x7fefffffff0b8424 */ /* 0x000fe400078e00ff */
[----:B------:R-:W-:Y:S02]  /*0390*/  @!P0 IMAD.MOV.U32 R13, RZ, RZ, R10 ;  /* 0x000000ffff0d8224 */ /* 0x000fe400078e000a */
[----:B0-----:R-:W-:-:S05]  /*03a0*/  VIADD R16, R12, UR4 ;  /* 0x000000040c107c36 */ /* 0x001fca0008000000 */
[----:B------:R-:W-:Y:S02]  /*03b0*/  SHF.R.S32.HI R17, RZ, 0x1f, R16 ;  /* 0x0000001fff117819 */ /* 0x000fe40000011410 */
        /* <DEDUP_REMOVED lines=22> */
[----:B--2---:R-:W-:Y:S02]  /*0520*/  @!P2 IMAD.MOV.U32 R3, RZ, RZ, R26 ;  /* 0x000000ffff03a224 */ /* 0x004fe400078e001a */
[----:B------:R-:W-:-:S03]  /*0530*/  @!P2 IMAD.MOV.U32 R2, RZ, RZ, R10 ;  /* 0x000000ffff02a224 */ /* 0x000fc600078e000a */
[----:B------:R-:W-:-:S06]  /*0540*/  @!P2 DSETP.MAX.AND P5, P6, R10, R26, PT ;  /* 0x0000001a0a00a22a */ /* 0x000fcc0003eaf000 */
[----:B------:R-:W-:Y:S01]  /*0550*/  @!P2 SEL R13, R2, R3, P5 ;  /* 0x00000003020da207 */ /* 0x000fe20002800000 */
[----:B------:R-:W-:Y:S01]  /*0560*/  @!P2 IMAD.MOV.U32 R3, RZ, RZ, R27 ;  /* 0x000000ffff03a224 */ /* 0x000fe200078e001b */
        /* <DEDUP_REMOVED lines=22> */
[----:B------:R-:W-:-:S04]  /*06d0*/  ISETP.GE.U32.AND P5, PT, R16, R6, PT ;  /* 0x000000061000720c */ /* 0x000fc80003fa6070 */
[----:B------:R-:W-:-:S13]  /*06e0*/  ISETP.GE.AND.EX P5, PT, R17, R7, PT, P5 ;  /* 0x000000071100720c */ /* 0x000fda0003fa6350 */
[----:B------:R-:W0:Y:S01]  /*06f0*/  @!P5 LDC.64 R12, c[0x0][0x218] ;  /* 0x00008600ff0cdb82 */ /* 0x000e220000000a00 */
[----:B------:R-:W-:Y:S01]  /*0700*/  @!P4 LOP3.LUT R31, R15, 0x80000, RZ, 0xfc, !PT ;  /* 0x000800000f1fc812 */ /* 0x000fe200078efcff */
[----:B------:R-:W-:-:S03]  /*0710*/  @!P5 IMAD.WIDE.U32 R14, R6, UR8, R16 ;  /* 0x00000008060edc25 */ /* 0x000fc6000f8e0010 */
[----:B------:R-:W-:Y:S01]  /*0720*/  @!P4 SEL R11, R31, R2, P6 ;  /* 0x000000021f0bc207 */ /* 0x000fe20003000000 */
[----:B------:R-:W-:Y:S02]  /*0730*/  @!P5 IMAD R2, R7, UR8, R15 ;  /* 0x000000080702dc24 */ /* 0x000fe4000f8e020f */
[----:B------:R-:W-:-:S05]  /*0740*/  VIADD R16, R16, UR4 ;  /* 0x0000000410107c36 */ /* 0x000fca0008000000 */
[----:B------:R-:W-:Y:S02]  /*0750*/  SHF.R.S32.HI R17, RZ, 0x1f, R16 ;  /* 0x0000001fff117819 */ /* 0x000fe40000011410 */
[----:B0-----:R-:W-:-:S04]  /*0760*/  @!P5 LEA R12, P6, R14, R12, 0x3 ;  /* 0x0000000c0e0cd211 */ /* 0x001fc800078c18ff */
[----:B------:R-:W-:Y:S02]  /*0770*/  @!P5 LEA.HI.X R13, R14, R13, R2, 0x3, P6 ;  /* 0x0000000d0e0dd211 */ /* 0x000fe400030f1c02 */
[----:B------:R-:W-:-:S03]  /*0780*/  ISETP.GE.U32.AND P6, PT, R16, R6, PT ;  /* 0x000000061000720c */ /* 0x000fc60003fc6070 */
[----:B------:R-:W2:Y:S01]  /*0790*/  @!P5 LDG.E.64 R20, desc[UR6][R12.64] ;  /* 0x000000060c14d981 */ /* 0x000ea2000c1e1b00 */
[----:B------:R-:W-:-:S13]  /*07a0*/  ISETP.GE.AND.EX P1, PT, R17, R7, PT, P6 ;  /* 0x000000071100720c */ /* 0x000fda0003f26360 */
[----:B------:R-:W0:Y:S01]  /*07b0*/  @!P1 LDC.64 R14, c[0x0][0x218] ;  /* 0x00008600ff0e9b82 */ /* 0x000e220000000a00 */
[----:B------:R-:W-:-:S04]  /*07c0*/  @!P1 IMAD.WIDE.U32 R16, R6, UR8, R16 ;  /* 0x0000000806109c25 */ /* 0x000fc8000f8e0010 */
[----:B------:R-:W-:Y:S01]  /*07d0*/  @!P1 IMAD R17, R7, UR8, R17 ;  /* 0x0000000807119c24 */ /* 0x000fe2000f8e0211 */
[----:B0-----:R-:W-:-:S04]  /*07e0*/  @!P1 LEA R14, P6, R16, R14, 0x3 ;  /* 0x0000000e100e9211 */ /* 0x001fc800078c18ff */
[----:B------:R-:W-:-:S05]  /*07f0*/  @!P1 LEA.HI.X R15, R16, R15, R17, 0x3, P6 ;  /* 0x0000000f100f9211 */ /* 0x000fca00030f1c11 */
[----:B------:R-:W3:Y:S01]  /*0800*/  @!P1 LDG.E.64 R18, desc[UR6][R14.64] ;  /* 0x000000060e129981 */ /* 0x000ee2000c1e1b00 */
[----:B------:R-:W-:Y:S01]  /*0810*/  @!P4 IMAD.MOV.U32 R10, RZ, RZ, R3 ;  /* 0x000000ffff0ac224 */ /* 0x000fe200078e0003 */
[----:B------:R-:W-:-:S03]  /*0820*/  P2R R0, PR, RZ, 0x1 ;  /* 0x00000001ff007803 */ /* 0x000fc60000000000 */
        /* <DEDUP_REMOVED lines=14> */
[----:B------:R-:W-:Y:S01]  /*0910*/  @!P5 SEL R11, R16, R3, P0 ;  /* 0x00000003100bd207 */ /* 0x000fe20000000000 */
[----:B------:R-:W-:-:S03]  /*0920*/  @!P1 IMAD.MOV.U32 R3, RZ, RZ, R10 ;  /* 0x000000ffff039224 */ /* 0x000fc600078e000a */
[----:B------:R-:W-:Y:S02]  /*0930*/  @!P1 MOV R12, R11 ;  /* 0x0000000b000c9202 */ /* 0x000fe40000000f00 */
        /* <DEDUP_REMOVED lines=30> */
[----:B------:R-:W-:-:S04]  /*0b20*/  SHF.R.S32.HI R3, RZ, 0x1f, R4 ;  /* 0x0000001fff037819 */ /* 0x000fc80000011404 */
[----:B------:R-:W-:Y:S02]  /*0b30*/  LEA.HI R3, R3, R4, RZ, 0x5 ;  /* 0x0000000403037211 */ /* 0x000fe400078f28ff */
[----:B------:R-:W-:Y:S01]  /*0b40*/  ISETP.NE.AND P0, PT, R0, RZ, PT ;  /* 0x000000ff0000720c */ /* 0x000fe20003f05270 */
[----:B-1----:R-:W-:-:S06]  /*0b50*/  DSETP.GEU.AND P6, PT, R14, R10, PT ;  /* 0x0000000a0e00722a */ /* 0x002fcc0003fce000 */
[----:B------:R-:W-:Y:S02]  /*0b60*/  FSEL R13, R11, R15, !P6 ;  /* 0x0000000f0b0d7208 */ /* 0x000fe40007000000 */
[----:B------:R-:W-:-:S05]  /*0b70*/  LOP3.LUT R11, R3, 0xffffffe0, RZ, 0xc0, !PT ;  /* 0xffffffe0030b7812 */ /* 0x000fca00078ec0ff */
[----:B------:R-:W-:Y:S01]  /*0b80*/  IMAD.IADD R0, R4, 0x1, -R11 ;  /* 0x0000000104007824 */ /* 0x000fe200078e0a0b */
[----:B------:R-:W-:-:S04]  /*0b90*/  FSEL R12, R10, R14, !P6 ;  /* 0x0000000e0a0c7208 */ /* 0x000fc80007000000 */
        /* <DEDUP_REMOVED lines=14> */
[----:B------:R-:W-:-:S07]  /*0c80*/  P2R R35, PR, RZ, 0x40 ;  /* 0x00000040ff237803 */ /* 0x000fce0000000000 */
        /* <DEDUP_REMOVED lines=8> */
[----:B0-----:R-:W-:-:S06]  /*0d10*/  IMAD.MOV.U32 R12, RZ, RZ, R30 ;  /* 0x000000ffff0c7224 */ /* 0x001fcc00078e001e */
[----:B-1----:R-:W-:-:S06]  /*0d20*/  DSETP.GEU.AND P6, PT, R10, R12, PT ;  /* 0x0000000c0a00722a */ /* 0x002fcc0003fce000 */
[----:B------:R-:W-:Y:S02]  /*0d30*/  FSEL R13, R13, R11, !P6 ;  /* 0x0000000b0d0d7208 */ /* 0x000fe40007000000 */
[----:B------:R-:W-:-:S03]  /*0d40*/  FSEL R32, R30, R10, !P6 ;  /* 0x0000000a1e207208 */ /* 0x000fc60007000000 */
[----:B------:R-:W0:Y:S02]  /*0d50*/  SHFL.DOWN PT, R16, R13, 0x8, 0x1f ;  /* 0x09001f000d107f89 */ /* 0x000e2400000e0000 */
[----:B------:R-:W-:Y:S02]  /*0d60*/  IMAD.MOV.U32 R12, RZ, RZ, R32 ;  /* 0x000000ffff0c7224 */ /* 0x000fe400078e0020 */
[----:B------:R-:W1:Y:S01]  /*0d70*/  SHFL.DOWN PT, R10, R32, 0x8, 0x1f ;  /* 0x09001f00200a7f89 */ /* 0x000e6200000e0000 */
[----:B0-----:R-:W-:-:S06]  /*0d80*/  IMAD.MOV.U32 R11, RZ, RZ, R16 ;  /* 0x000000ffff0b7224 */ /* 0x001fcc00078e0010 */
        /* <DEDUP_REMOVED lines=8> */
[----:B------:R-:W0:Y:S04]  /*0e10*/  SHFL.DOWN PT, R30, R10, 0x2, 0x1f ;  /* 0x08401f000a1e7f89 */ /* 0x000e2800000e0000 */
[----:B------:R-:W1:Y:S01]  /*0e20*/  SHFL.DOWN PT, R13, R11, 0x2, 0x1f ;  /* 0x08401f000b0d7f89 */ /* 0x000e6200000e0000 */
[----:B0-----:R-:W-:-:S06]  /*0e30*/  IMAD.MOV.U32 R12, RZ, RZ, R30 ;  /* 0x000000ffff0c7224 */ /* 0x001fcc00078e001e */
[----:B-1----:R-:W-:-:S06]  /*0e40*/  DSETP.GEU.AND P6, PT, R10, R12, PT ;  /* 0x0000000c0a00722a */ /* 0x002fcc0003fce000 */
[----:B------:R-:W-:Y:S02]  /*0e50*/  FSEL R13, R13, R11, !P6 ;  /* 0x0000000b0d0d7208 */ /* 0x000fe40007000000 */
[----:B------:R-:W-:-:S03]  /*0e60*/  FSEL R17, R30, R10, !P6 ;  /* 0x0000000a1e117208 */ /* 0x000fc60007000000 */
[----:B------:R0:W1:Y:S04]  /*0e70*/  SHFL.DOWN PT, R16, R13, 0x1, 0x1f ;  /* 0x08201f000d107f89 */ /* 0x00006800000e0000 */
[----:B------:R0:W2:Y:S02]  /*0e80*/  SHFL.DOWN PT, R30, R17, 0x1, 0x1f ;  /* 0x08201f00111e7f89 */ /* 0x0000a400000e0000 */
.L_x_8545:
[----:B--2---:R-:W-:Y:S01]  /*0e90*/  IMAD.MOV.U32 R10, RZ, RZ, R30 ;  /* 0x000000ffff0a7224 */ /* 0x004fe200078e001e */
[----:B------:R-:W-:Y:S01]  /*0ea0*/  MOV R12, R17 ;  /* 0x00000011000c7202 */ /* 0x000fe20000000f00 */
[----:B-1----:R-:W-:-:S06]  /*0eb0*/  IMAD.MOV.U32 R11, RZ, RZ, R16 ;  /* 0x000000ffff0b7224 */ /* 0x002fcc00078e0010 */
[----:B------:R-:W-:-:S06]  /*0ec0*/  DSETP.GEU.AND P6, PT, R12, R10, PT ;  /* 0x0000000a0c00722a */ /* 0x000fcc0003fce000 */
[----:B------:R-:W-:Y:S02]  /*0ed0*/  FSEL R10, R30, R17, !P6 ;  /* 0x000000111e0a7208 */ /* 0x000fe40007000000 */
[----:B------:R-:W-:-:S07]  /*0ee0*/  FSEL R11, R16, R13, !P6 ;  /* 0x0000000d100b7208 */ /* 0x000fce0007000000 */
.L_x_8462:
[----:B------:R-:W-:Y:S05]  /*0ef0*/  BSYNC B0 ;  /* 0x0000000000007941 */ /* 0x000fea0003800000 */
.L_x_8461:
[----:B------:R-:W-:Y:S01]  /*0f00*/  ISETP.NE.AND P6, PT, R4, RZ, PT ;  /* 0x000000ff0400720c */ /* 0x000fe20003fc5270 */
[----:B------:R-:W-:Y:S05]  /*0f10*/  WARPSYNC.ALL ;  /* 0x0000000000007948 */ /* 0x000fea0003800000 */
[----:B------:R-:W-:-:S07]  /*0f20*/  P2R R37, PR, RZ, 0x40 ;  /* 0x00000040ff257803 */ /* 0x000fce0000000000 */
[----:B-1----:R1:W-:Y:S01]  /*0f30*/  @!P6 STS.64 [UR4], R10 ;  /* 0x0000000aff00e988 */ /* 0x0023e20008000a04 */
[----:B------:R-:W-:Y:S01]  /*0f40*/  BAR.SYNC.DEFER_BLOCKING 0x0 ;  /* 0x0000000000007b1d */ /* 0x000fe20000010000 */
[----:B------:R-:W-:-:S05]  /*0f50*/  CS2R R30, SRZ ;  /* 0x00000000001e7805 */ /* 0x000fca000001ff00 */
[----:B------:R-:W-:Y:S01]  /*0f60*/  BSSY B0, `(.L_x_8464) ;  /* 0x0000041000007945 */ /* 0x000fe20003800000 */
[----:B0-----:R-:W0:Y:S03]  /*0f70*/  LDS.64 R16, [UR4] ;  /* 0x00000004ff107984 */ /* 0x001e260008000a00 */
[----:B-1----:R-:W-:Y:S05]  /*0f80*/  @P0 BRA `(.L_x_8465) ;  /* 0x0000000000f80947 */ /* 0x002fea0003800000 */
[----:B0-----:R-:W-:Y:S01]  /*0f90*/  DADD R30, R8, -R16 ;  /* 0x00000000081e7229 */ /* 0x001fe20000000810 */
        /* <DEDUP_REMOVED lines=59> */
.L_x_8467:
[----:B------:R-:W-:Y:S05]  /*1350*/  BSYNC B1 ;  /* 0x0000000000017941 */ /* 0x000fea0003800000 */
.L_x_8466:
[----:B------:R-:W-:-:S11]  /*1360*/  DADD R30, RZ, R10 ;  /* 0x00000000ff1e7229 */ /* 0x000fd6000000000a */
.L_x_8465:
[----:B------:R-:W-:Y:S05]  /*1370*/  BSYNC B0 ;  /* 0x0000000000007941 */ /* 0x000fea0003800000 */
.L_x_8464:
[----:B------:R-:W-:Y:S04]  /*1380*/  BSSY B0, `(.L_x_8468) ;  /* 0x0000040000007945 */ /* 0x000fe80003800000 */
[----:B------:R-:W-:Y:S05]  /*1390*/  @P1 BRA `(.L_x_8469) ;  /* 0x0000000000f81947 */ /* 0x000fea0003800000 */
[----:B0-----:R-:W-:Y:S01]  /*13a0*/  DADD R32, R28, -R16 ;  /* 0x000000001c207229 */ /* 0x001fe20000000810 */
        /* <DEDUP_REMOVED lines=59> */
.L_x_8471:
[----:B------:R-:W-:Y:S05]  /*1760*/  BSYNC B1 ;  /* 0x0000000000017941 */ /* 0x000fea0003800000 */
.L_x_8470:
[----:B------:R-:W-:-:S11]  /*1770*/  DADD R30, R30, R10 ;  /* 0x000000001e1e7229 */ /* 0x000fd6000000000a */
.L_x_8469:
[----:B------:R-:W-:Y:S05]  /*1780*/  BSYNC B0 ;  /* 0x0000000000007941 */ /* 0x000fea0003800000 */
.L_x_8468:
[----:B------:R-:W-:Y:S04]  /*1790*/  BSSY B0, `(.L_x_8472) ;  /* 0x0000040000007945 */ /* 0x000fe80003800000 */
[----:B------:R-:W-:Y:S05]  /*17a0*/  @P2 BRA `(.L_x_8473) ;  /* 0x0000000000f82947 */ /* 0x000fea0003800000 */
[----:B0-----:R-:W-:Y:S01]  /*17b0*/  DADD R32, R26, -R16 ;  /* 0x000000001a207229 */ /* 0x001fe20000000810 */
        /* <DEDUP_REMOVED lines=59> */
.L_x_8475:
[----:B------:R-:W-:Y:S05]  /*1b70*/  BSYNC B1 ;  /* 0x0000000000017941 */ /* 0x000fea0003800000 */
.L_x_8474:
[----:B------:R-:W-:-:S11]  /*1b80*/  DADD R30, R30, R10 ;  /* 0x000000001e1e7229 */ /* 0x000fd6000000000a */
.L_x_8473:
[----:B------:R-:W-:Y:S05]  /*1b90*/  BSYNC B0 ;  /* 0x0000000000007941 */ /* 0x000fea0003800000 */
.L_x_8472:
[----:B------:R-:W-:Y:S04]  /*1ba0*/  BSSY B0, `(.L_x_8476) ;  /* 0x0000040000007945 */ /* 0x000fe80003800000 */
[----:B------:R-:W-:Y:S05]  /*1bb0*/  @P3 BRA `(.L_x_8477) ;  /* 0x0000000000f83947 */ /* 0x000fea0003800000 */
        /* <DEDUP_REMOVED lines=60> */
.L_x_8479:
[----:B------:R-:W-:Y:S05]  /*1f80*/  BSYNC B1 ;  /* 0x0000000000017941 */ /* 0x000fea0003800000 */
.L_x_8478:
[----:B------:R-:W-:-:S11]  /*1f90*/  DADD R30, R30, R10 ;  /* 0x000000001e1e7229 */ /* 0x000fd6000000000a */
.L_x_8477:
[----:B------:R-:W-:Y:S05]  /*1fa0*/  BSYNC B0 ;  /* 0x0000000000007941 */ /* 0x000fea0003800000 */
.L_x_8476:
        /* <DEDUP_REMOVED lines=62> */
.L_x_8483:
[----:B------:R-:W-:Y:S05]  /*2390*/  BSYNC B1 ;  /* 0x0000000000017941 */ /* 0x000fea0003800000 */
.L_x_8482:
[----:B------:R-:W-:-:S11]  /*23a0*/  DADD R30, R30, R10 ;  /* 0x000000001e1e7229 */ /* 0x000fd6000000000a */
.L_x_8481:
[----:B------:R-:W-:Y:S05]  /*23b0*/  BSYNC B0 ;  /* 0x0000000000007941 */ /* 0x000fea0003800000 */
.L_x_8480:
        /* <DEDUP_REMOVED lines=62> */
.L_x_8487:
[----:B------:R-:W-:Y:S05]  /*27a0*/  BSYNC B1 ;  /* 0x0000000000017941 */ /* 0x000fea0003800000 */
.L_x_8486:
[----:B------:R-:W-:-:S11]  /*27b0*/  DADD R30, R30, R10 ;  /* 0x000000001e1e7229 */ /* 0x000fd6000000000a */
.L_x_8485:
[----:B------:R-:W-:Y:S05]  /*27c0*/  BSYNC B0 ;  /* 0x0000000000007941 */ /* 0x000fea0003800000 */
.L_x_8484:
[----:B------:R-:W-:Y:S01]  /*27d0*/  ISETP.NE.AND P6, PT, R2, RZ, PT ;  /* 0x000000ff0200720c */ /* 0x000fe20003fc5270 */
[----:B------:R-:W-:-:S12]  /*27e0*/  BSSY B0, `(.L_x_8488) ;  /* 0x0000040000007945 */ /* 0x000fd80003800000 */
        /* <DEDUP_REMOVED lines=61> */
.L_x_8491:
[----:B------:R-:W-:Y:S05]  /*2bc0*/  BSYNC B1 ;  /* 0x0000000000017941 */ /* 0x000fea0003800000 */
.L_x_8490:
[----:B------:R-:W-:-:S11]  /*2bd0*/  DADD R30, R30, R32 ;  /* 0x000000001e1e7229 */ /* 0x000fd60000000020 */
.L_x_8489:
[----:B------:R-:W-:Y:S05]  /*2be0*/  BSYNC B0 ;  /* 0x0000000000007941 */ /* 0x000fea0003800000 */
.L_x_8488:
[----:B------:R-:W-:Y:S01]  /*2bf0*/  SHFL.DOWN PT, R11, R31, 0x10, 0x1f ;  /* 0x0a001f001f0b7f89 */ /* 0x000fe200000e0000 */
[----:B------:R-:W-:Y:S01]  /*2c00*/  P2R R15, PR, RZ, 0x2 ;  /* 0x00000002ff0f7803 */ /* 0x000fe20000000000 */
[----:B------:R-:W-:Y:S01]  /*2c10*/  BSSY B0, `(.L_x_8492) ;  /* 0x000002f000007945 */ /* 0x000fe20003800000 */
[----:B------:R-:W-:Y:S01]  /*2c20*/  P2R R14, PR, RZ, 0x1 ;  /* 0x00000001ff0e7803 */ /* 0x000fe20000000000 */
[----:B------:R-:W1:Y:S01]  /*2c30*/  SHFL.DOWN PT, R10, R30, 0x10, 0x1f ;  /* 0x0a001f001e0a7f89 */ /* 0x000e6200000e0000 */
[----:B------:R-:W-:Y:S01]  /*2c40*/  BAR.SYNC.DEFER_BLOCKING 0x0 ;  /* 0x0000000000007b1d */ /* 0x000fe20000010000 */
[----:B------:R-:W-:Y:S02]  /*2c50*/  ISETP.NE.AND P1, PT, R34, RZ, PT ;  /* 0x000000ff2200720c */ /* 0x000fe40003f25270 */
[----:B------:R-:W-:Y:S02]  /*2c60*/  ISETP.NE.AND P0, PT, R35, RZ, PT ;  /* 0x000000ff2300720c */ /* 0x000fe40003f05270 */
[----:B------:R-:W-:-:S09]  /*2c70*/  ISETP.NE.AND P6, PT, R36, RZ, PT ;  /* 0x000000ff2400720c */ /* 0x000fd20003fc5270 */
[----:B------:R-:W-:-:S04]  /*2c80*/  @!P1 SHF.R.S32.HI R3, RZ, 0x5, R3 ;  /* 0x00000005ff039819 */ /* 0x000fc80000011403 */
[----:B------:R-:W-:Y:S01]  /*2c90*/  @!P1 LEA R3, R3, UR4, 0x3 ;  /* 0x0000000403039c11 */ /* 0x000fe2000f8e18ff */
[----:B-1----:R-:W-:-:S07]  /*2ca0*/  DADD R32, R10, R30 ;  /* 0x000000000a207229 */ /* 0x002fce000000001e */
[----:B------:R-:W-:Y:S04]  /*2cb0*/  SHFL.DOWN PT, R11, R33, 0x8, 0x1f ;  /* 0x09001f00210b7f89 */ /* 0x000fe800000e0000 */
[----:B------:R-:W1:Y:S02]  /*2cc0*/  SHFL.DOWN PT, R10, R32, 0x8, 0x1f ;  /* 0x09001f00200a7f89 */ /* 0x000e6400000e0000 */
        /* <DEDUP_REMOVED lines=9> */
[----:B-1----:R-:W-:Y:S01]  /*2d60*/  DADD R30, R12, R10 ;  /* 0x000000000c1e7229 */ /* 0x002fe2000000000a */
[----:B------:R-:W-:-:S06]  /*2d70*/  CS2R R10, SRZ ;  /* 0x00000000000a7805 */ /* 0x000fcc000001ff00 */
        /* <DEDUP_REMOVED lines=20> */
[----:B------:R2:W3:Y:S04]  /*2ec0*/  SHFL.DOWN PT, R11, R33, 0x1, 0x1f ;  /* 0x08201f00210b7f89 */ /* 0x0004e800000e0000 */
[----:B-1----:R2:W1:Y:S02]  /*2ed0*/  SHFL.DOWN PT, R30, R32, 0x1, 0x1f ;  /* 0x08201f00201e7f89 */ /* 0x00246400000e0000 */
.L_x_8556:
[----:B-1----:R-:W-:-:S06]  /*2ee0*/  IMAD.MOV.U32 R10, RZ, RZ, R30 ;  /* 0x000000ffff0a7224 */ /* 0x002fcc00078e001e */
[----:B---3--:R-:W-:-:S11]  /*2ef0*/  DADD R10, R32, R10 ;  /* 0x00000000200a7229 */ /* 0x008fd6000000000a */
.L_x_8493:
[----:B------:R-:W-:Y:S05]  /*2f00*/  BSYNC B0 ;  /* 0x0000000000007941 */ /* 0x000fea0003800000 */
.L_x_8492:
[----:B------:R-:W-:Y:S01]  /*2f10*/  ISETP.NE.AND P6, PT, R37, RZ, PT ;  /* 0x000000ff2500720c */ /* 0x000fe20003fc5270 */
[----:B------:R-:W-:-:S12]  /*2f20*/  WARPSYNC.ALL ;  /* 0x0000000000007948 */ /* 0x000fd80003800000 */
[----:B--2---:R2:W-:Y:S01]  /*2f30*/  @!P6 STS.64 [UR4], R10 ;  /* 0x0000000aff00e988 */ /* 0x0045e20008000a04 */
[----:B------:R-:W-:Y:S06]  /*2f40*/  BAR.SYNC.DEFER_BLOCKING 0x0 ;  /* 0x0000000000007b1d */ /* 0x000fec0000010000 */
[----:B------:R-:W-:Y:S01]  /*2f50*/  BSSY B1, `(.L_x_8495) ;  /* 0x000005f000017945 */ /* 0x000fe20003800000 */
[----:B------:R-:W3:Y:S03]  /*2f60*/  LDS.64 R14, [UR4] ;  /* 0x00000004ff0e7984 */ /* 0x000ee60008000a00 */
[----:B--2---:R-:W-:Y:S05]  /*2f70*/  @P0 BRA `(.L_x_8496) ;  /* 0x0000000400700947 */ /* 0x004fea0003800000 */
[----:B0-----:R-:W-:Y:S01]  /*2f80*/  DADD R10, R8, -R16 ;  /* 0x00000000080a7229 */ /* 0x001fe20000000810 */
        /* <DEDUP_REMOVED lines=31> */
[----:B---3--:R-:W0:Y:S01]  /*3180*/  MUFU.RCP64H R31, R15 ;  /* 0x0000000f001f7308 */ /* 0x008e220000001800 */
        /* <DEDUP_REMOVED lines=12> */
[----:B------:R-:W-:-:S03]  /*3250*/  DFMA R34, R12, R34, UR4 ;  /* 0x000000040c227e2b */ /* 0x000fc60008000022 */
[----:B------:R-:W-:-:S05]  /*3260*/  DFMA R30, R30, R32, R30 ;  /* 0x000000201e1e722b */ /* 0x000fca000000001e */
[----:B------:R-:W-:-:S08]  /*3270*/  DFMA R32, R12, R34, 1 ;  /* 0x3ff000000c20742b */ /* 0x000fd00000000022 */
[----:B------:R-:W-:Y:S02]  /*3280*/  DFMA R32, R12, R32, 1 ;  /* 0x3ff000000c20742b */ /* 0x000fe40000000020 */
[----:B------:R-:W-:-:S08]  /*3290*/  DFMA R12, -R14, R30, 1 ;  /* 0x3ff000000e0c742b */ /* 0x000fd0000000011e */
[----:B------:R-:W-:Y:S01]  /*32a0*/  DFMA R12, R30, R12, R30 ;  /* 0x0000000c1e0c722b */ /* 0x000fe2000000001e */
[----:B------:R-:W-:Y:S01]  /*32b0*/  LEA R31, R8, R33, 0x14 ;  /* 0x00000021081f7211 */ /* 0x000fe200078ea0ff */
[----:B------:R-:W-:Y:S01]  /*32c0*/  IMAD.MOV.U32 R30, RZ, RZ, R32 ;  /* 0x000000ffff1e7224 */ /* 0x000fe200078e0020 */
[----:B------:R-:W-:Y:S08]  /*32d0*/  @!P0 BRA `(.L_x_8498) ;  /* 0x0000000000308947 */ /* 0x000ff00003800000 */
        /* <DEDUP_REMOVED lines=12> */
.L_x_8498:
[----:B------:R-:W-:Y:S05]  /*33a0*/  BSYNC B0 ;  /* 0x0000000000007941 */ /* 0x000fea0003800000 */
.L_x_8497:
[----:B------:R-:W-:Y:S01]  /*33b0*/  IMAD.MOV.U32 R10, RZ, RZ, R30 ;  /* 0x000000ffff0a7224 */ /* 0x000fe200078e001e */
[----:B------:R-:W-:Y:S01]  /*33c0*/  ULDC.64 UR4, c[0x0][0x210] ;  /* 0x0000840000047ab9 */ /* 0x000fe20000000a00 */
[----:B------:R-:W-:Y:S01]  /*33d0*/  IMAD.MOV.U32 R11, RZ, RZ, R31 ;  /* 0x000000ffff0b7224 */ /* 0x000fe200078e001f */
[----:B------:R-:W-:Y:S01]  /*33e0*/  BSSY B2, `(.L_x_8499) ;  /* 0x0000014000027945 */ /* 0x000fe20003800000 */
[----:B------:R-:W-:-:S04]  /*33f0*/  IMAD.WIDE.U32 R4, R6, UR8, R4 ;  /* 0x0000000806047c25 */ /* 0x000fc8000f8e0004 */
        /* <DEDUP_REMOVED lines=15> */
[----:B------:R-:W-:Y:S05]  /*34f0*/  CALL.REL.NOINC `($__internal_40_$__cuda_sm20_div_rn_f64_full) ;  /* 0x0000002c00507944 */ /* 0x000fea0003c00000 */
[----:B------:R-:W-:Y:S01]  /*3500*/  MOV R8, R4 ;  /* 0x0000000400087202 */ /* 0x000fe20000000f00 */
[----:B------:R-:W-:-:S07]  /*3510*/  IMAD.MOV.U32 R9, RZ, RZ, R5 ;  /* 0x000000ffff097224 */ /* 0x000fce00078e0005 */
.L_x_8500:
[----:B------:R-:W-:Y:S05]  /*3520*/  BSYNC B2 ;  /* 0x0000000000027941 */ /* 0x000fea0003800000 */
.L_x_8499:
[----:B------:R2:W-:Y:S02]  /*3530*/  STG.E.64 desc[UR6][R12.64], R8 ;  /* 0x000000080c007986 */ /* 0x0005e4000c101b06 */
.L_x_8496:
[----:B------:R-:W-:Y:S05]  /*3540*/  BSYNC B1 ;  /* 0x0000000000017941 */ /* 0x000fea0003800000 */
.L_x_8495:
[----:B------:R-:W-:Y:S04]  /*3550*/  BSSY B1, `(.L_x_8501) ;  /* 0x000005f000017945 */ /* 0x000fe80003800000 */
[----:B------:R-:W-:Y:S05]  /*3560*/  @P1 BRA `(.L_x_8502) ;  /* 0x0000000400741947 */ /* 0x000fea0003800000 */
[----:B0-----:R-:W-:Y:S01]  /*3570*/  DADD R28, R28, -R16 ;  /* 0x000000001c1c7229 */ /* 0x001fe20000000810 */
[----:B--2---:R-:W-:Y:S01]  /*3580*/  IMAD.MOV.U32 R8, RZ, RZ, 0x652b82fe ;  /* 0x652b82feff087424 */ /* 0x004fe200078e00ff */
[----:B------:R-:W-:Y:S01]  /*3590*/  UMOV UR4, 0xfefa39ef ;  /* 0xfefa39ef00047882 */ /* 0x000fe20000000000 */
[----:B------:R-:W-:Y:S01]  /*35a0*/  IMAD.MOV.U32 R9, RZ, RZ, 0x3ff71547 ;  /* 0x3ff71547ff097424 */ /* 0x000fe200078e00ff */
[----:B------:R-:W-:Y:S01]  /*35b0*/  UMOV UR5, 0x3fe62e42 ;  /* 0x3fe62e4200057882 */ /* 0x000fe20000000000 */
[----:B-1----:R-:W0:Y:S01]  /*35c0*/  S2R R0, SR_TID.X ;  /* 0x0000000000007919 */ /* 0x002e220000002100 */
[----:B------:R-:W-:Y:S03]  /*35d0*/  BSSY B0, `(.L_x_8503) ;  /* 0x000003d000007945 */ /* 0x000fe60003800000 */
        /* <DEDUP_REMOVED lines=28> */
[----:B---3--:R-:W1:Y:S01]  /*37a0*/  MUFU.RCP64H R7, R15 ;  /* 0x0000000f00077308 */ /* 0x008e620000001800 */
        /* <DEDUP_REMOVED lines=8> */
[----:B-1----:R-:W-:-:S05]  /*3830*/  DFMA R12, -R14, R6, 1 ;  /* 0x3ff000000e0c742b */ /* 0x002fca0000000106 */
[----:B------:R-:W-:-:S03]  /*3840*/  DFMA R10, R4, R10, UR4 ;  /* 0x00000004040a7e2b */ /* 0x000fc6000800000a */
[----:B------:R-:W-:-:S05]  /*3850*/  DFMA R12, R12, R12, R12 ;  /* 0x0000000c0c0c722b */ /* 0x000fca000000000c */
[----:B------:R-:W-:-:S03]  /*3860*/  DFMA R10, R4, R10, 1 ;  /* 0x3ff00000040a742b */ /* 0x000fc6000000000a */
[----:B------:R-:W-:-:S05]  /*3870*/  DFMA R12, R6, R12, R6 ;  /* 0x0000000c060c722b */ /* 0x000fca0000000006 */
[----:B------:R-:W-:-:S03]  /*3880*/  DFMA R10, R4, R10, 1 ;  /* 0x3ff00000040a742b */ /* 0x000fc6000000000a */
[----:B------:R-:W-:-:S07]  /*3890*/  DFMA R4, -R14, R12, 1 ;  /* 0x3ff000000e04742b */ /* 0x000fce000000010c */
[----:B------:R-:W-:Y:S01]  /*38a0*/  IMAD R7, R8, 0x100000, R11 ;  /* 0x0010000008077824 */ /* 0x000fe200078e020b */
[----:B------:R-:W-:Y:S01]  /*38b0*/  DFMA R4, R12, R4, R12 ;  /* 0x000000040c04722b */ /* 0x000fe2000000000c */
[----:B------:R-:W-:Y:S01]  /*38c0*/  IMAD.MOV.U32 R6, RZ, RZ, R10 ;  /* 0x000000ffff067224 */ /* 0x000fe200078e000a */
[----:B0-----:R-:W-:Y:S09]  /*38d0*/  @!P0 BRA `(.L_x_8504) ;  /* 0x0000000000308947 */ /* 0x001ff20003800000 */
        /* <DEDUP_REMOVED lines=12> */
.L_x_8504:
[----:B------:R-:W-:Y:S05]  /*39a0*/  BSYNC B0 ;  /* 0x0000000000007941 */ /* 0x000fea0003800000 */
.L_x_8503:
[----:B------:R-:W-:Y:S01]  /*39b0*/  IMAD.MOV.U32 R12, RZ, RZ, R6 ;  /* 0x000000ffff0c7224 */ /* 0x000fe200078e0006 */
[----:B------:R-:W0:Y:S01]  /*39c0*/  LDC.64 R8, c[0x0][0x220] ;  /* 0x00008800ff087b82 */ /* 0x000e220000000a00 */
[----:B------:R-:W-:Y:S01]  /*39d0*/  IMAD.MOV.U32 R13, RZ, RZ, R7 ;  /* 0x000000ffff0d7224 */ /* 0x000fe200078e0007 */
[----:B------:R-:W-:Y:S01]  /*39e0*/  ULDC UR4, c[0x0][0x0] ;  /* 0x0000000000047ab9 */ /* 0x000fe20000000800 */
[----:B------:R-:W-:Y:S01]  /*39f0*/  FSETP.GEU.AND P0, PT, |R7|, 6.5827683646048100446e-37, PT ;  /* 0x036000000700780b */ /* 0x000fe20003f0e200 */
[----:B------:R-:W-:Y:S01]  /*3a00*/  VIADD R28, R0, UR4 ;  /* 0x00000004001c7c36 */ /* 0x000fe20008000000 */
[----:B------:R-:W-:Y:S01]  /*3a10*/  ULDC.64 UR4, c[0x0][0x210] ;  /* 0x0000840000047ab9 */ /* 0x000fe20000000a00 */
[----:B------:R-:W-:Y:S01]  /*3a20*/  BSSY B2, `(.L_x_8505) ;  /* 0x0000010000027945 */ /* 0x000fe20003800000 */
[----:B------:R-:W-:Y:S02]  /*3a30*/  DMUL R10, R4, R12 ;  /* 0x0000000c040a7228 */ /* 0x000fe40000000000 */
[----:B------:R-:W-:-:S06]  /*3a40*/  SHF.R.S32.HI R29, RZ, 0x1f, R28 ;  /* 0x0000001fff1d7819 */ /* 0x000fcc000001141c */
        /* <DEDUP_REMOVED lines=12> */
[----:B------:R-:W-:Y:S05]  /*3b10*/  CALL.REL.NOINC `($__internal_40_$__cuda_sm20_div_rn_f64_full) ;  /* 0x0000002400c87944 */ /* 0x000fea0003c00000 */
.L_x_8506:
[----:B------:R-:W-:Y:S05]  /*3b20*/  BSYNC B2 ;  /* 0x0000000000027941 */ /* 0x000fea0003800000 */
.L_x_8505:
[----:B------:R4:W-:Y:S02]  /*3b30*/  STG.E.64 desc[UR6][R12.64], R4 ;  /* 0x000000040c007986 */ /* 0x0009e4000c101b06 */
.L_x_8502:
[----:B------:R-:W-:Y:S05]  /*3b40*/  BSYNC B1 ;  /* 0x0000000000017941 */ /* 0x000fea0003800000 */
.L_x_8501:
        /* <DEDUP_REMOVED lines=8> */
[----:B------:R-:W1:Y:S01]  /*3bd0*/  LDC R3, c[0x0][RZ] ;  /* 0x00000000ff037b82 */ /* 0x000e620000000800 */
[----:B------:R-:W-:Y:S02]  /*3be0*/  BSSY B0, `(.L_x_8509) ;  /* 0x000003d000007945 */ /* 0x000fe40003800000 */
[----:B------:R-:W-:Y:S01]  /*3bf0*/  DFMA R8, R26, R8, 6.75539944105574400000e+15 ;  /* 0x433800001a08742b */ /* 0x000fe20000000008 */
[----:B------:R-:W-:-:S07]  /*3c00*/  FSETP.GEU.FTZ.AND P0, PT, |R27|, 4.1917929649353027344, PT ;  /* 0x4086232b1b00780b */ /* 0x000fce0003f1e200 */
[----:B----4-:R-:W-:-:S08]  /*3c10*/  DADD R4, R8, -6.75539944105574400000e+15 ;  /* 0xc338000008047429 */ /* 0x010fd00000000000 */
        /* <DEDUP_REMOVED lines=25> */
[----:B---3--:R-:W2:Y:S01]  /*3db0*/  MUFU.RCP64H R7, R15 ;  /* 0x0000000f00077308 */ /* 0x008ea20000001800 */
        /* <DEDUP_REMOVED lines=14> */
[----:B------:R-:W-:-:S07]  /*3ea0*/  DFMA R4, -R14, R12, 1 ;  /* 0x3ff000000e04742b */ /* 0x000fce000000010c */
[----:B------:R-:W-:Y:S01]  /*3eb0*/  LEA R7, R8, R11, 0x14 ;  /* 0x0000000b08077211 */ /* 0x000fe200078ea0ff */
[----:B------:R-:W-:Y:S01]  /*3ec0*/  DFMA R4, R12, R4, R12 ;  /* 0x000000040c04722b */ /* 0x000fe2000000000c */
[----:B------:R-:W-:Y:S01]  /*3ed0*/  IMAD.MOV.U32 R6, RZ, RZ, R10 ;  /* 0x000000ffff067224 */ /* 0x000fe200078e000a */
[----:B01----:R-:W-:Y:S09]  /*3ee0*/  @!P0 BRA `(.L_x_8510) ;  /* 0x0000000000308947 */ /* 0x003ff20003800000 */
        /* <DEDUP_REMOVED lines=12> */
.L_x_8510:
[----:B------:R-:W-:Y:S05]  /*3fb0*/  BSYNC B0 ;  /* 0x0000000000007941 */ /* 0x000fea0003800000 */
.L_x_8509:
[----:B------:R-:W-:Y:S01]  /*3fc0*/  IMAD.MOV.U32 R12, RZ, RZ, R6 ;  /* 0x000000ffff0c7224 */ /* 0x000fe200078e0006 */
[----:B------:R-:W0:Y:S01]  /*3fd0*/  LDC.64 R8, c[0x0][0x220] ;  /* 0x00008800ff087b82 */ /* 0x000e220000000a00 */
[----:B------:R-:W-:Y:S01]  /*3fe0*/  IMAD.MOV.U32 R13, RZ, RZ, R7 ;  /* 0x000000ffff0d7224 */ /* 0x000fe200078e0007 */
[----:B------:R-:W-:Y:S01]  /*3ff0*/  FSETP.GEU.AND P2, PT, |R7|, 6.5827683646048100446e-37, PT ;  /* 0x036000000700780b */ /* 0x000fe20003f4e200 */
[----:B------:R-:W-:Y:S01]  /*4000*/  IMAD R26, R3, 0x2, R0 ;  /* 0x00000002031a7824 */ /* 0x000fe200078e0200 */
[----:B------:R-:W-:Y:S01]  /*4010*/  ULDC.64 UR4, c[0x0][0x210] ;  /* 0x0000840000047ab9 */ /* 0x000fe20000000a00 */
[----:B------:R-:W-:Y:S02]  /*4020*/  BSSY B2, `(.L_x_8511) ;  /* 0x0000010000027945 */ /* 0x000fe40003800000 */
        /* <DEDUP_REMOVED lines=15> */
.L_x_8512:
[----:B------:R-:W-:Y:S05]  /*4120*/  BSYNC B2 ;  /* 0x0000000000027941 */ /* 0x000fea0003800000 */
.L_x_8511:
[----:B------:R0:W-:Y:S02]  /*4130*/  STG.E.64 desc[UR6][R12.64], R4 ;  /* 0x000000040c007986 */ /* 0x0001e4000c101b06 */
.L_x_8508:
[----:B------:R-:W-:Y:S05]  /*4140*/  BSYNC B1 ;  /* 0x0000000000017941 */ /* 0x000fea0003800000 */
.L_x_8507:
[----:B------:R-:W-:Y:S04]  /*4150*/  BSSY B1, `(.L_x_8513) ;  /* 0x0000060000017945 */ /* 0x000fe80003800000 */
[----:B------:R-:W-:Y:S05]  /*4160*/  @P3 BRA `(.L_x_8514) ;  /* 0x0000000400783947 */ /* 0x000fea0003800000 */
[----:B0-----:R-:W-:Y:S01]  /*4170*/  DADD R24, R24, -R16 ;  /* 0x0000000018187229 */ /* 0x001fe20000000810 */
[----:B----4-:R-:W-:Y:S01]  /*4180*/  IMAD.MOV.U32 R4, RZ, RZ, 0x652b82fe ;  /* 0x652b82feff047424 */ /* 0x010fe200078e00ff */
[----:B------:R-:W-:Y:S01]  /*4190*/  MOV R5, 0x3ff71547 ;  /* 0x3ff7154700057802 */ /* 0x000fe20000000f00 */
[----:B------:R-:W-:Y:S01]  /*41a0*/  UMOV UR4, 0xfefa39ef ;  /* 0xfefa39ef00047882 */ /* 0x000fe20000000000 */
[----:B------:R-:W-:Y:S01]  /*41b0*/  UMOV UR5, 0x3fe62e42 ;  /* 0x3fe62e4200057882 */ /* 0x000fe20000000000 */
[----:B---3--:R-:W2:Y:S01]  /*41c0*/  MUFU.RCP64H R11, R15 ;  /* 0x0000000f000b7308 */ /* 0x008ea20000001800 */
[----:B------:R-:W-:Y:S01]  /*41d0*/  IMAD.MOV.U32 R10, RZ, RZ, 0x1 ;  /* 0x00000001ff0a7424 */ /* 0x000fe200078e00ff */
[----:B-1----:R-:W0:Y:S01]  /*41e0*/  S2R R0, SR_TID.X ;  /* 0x0000000000007919 */ /* 0x002e220000002100 */
[----:B------:R-:W-:Y:S01]  /*41f0*/  DFMA R4, R24, R4, 6.75539944105574400000e+15 ;  /* 0x433800001804742b */ /* 0x000fe20000000004 */
[----:B------:R-:W1:Y:S01]  /*4200*/  LDC R3, c[0x0][RZ] ;  /* 0x00000000ff037b82 */ /* 0x000e620000000800 */
[----:B------:R-:W-:Y:S01]  /*4210*/  FSETP.GEU.FTZ.AND P0, PT, |R25|, 4.1917929649353027344, PT ;  /* 0x4086232b1900780b */ /* 0x000fe20003f1e200 */
[----:B------:R-:W-:Y:S05]  /*4220*/  BSSY B0, `(.L_x_8515) ;  /* 0x0000039000007945 */ /* 0x000fea0003800000 */
[----:B------:R-:W-:-:S02]  /*4230*/  DADD R6, R4, -6.75539944105574400000e+15 ;  /* 0xc338000004067429 */ /* 0x000fc40000000000 */
[----:B--2---:R-:W-:-:S06]  /*4240*/  DFMA R12, -R14, R10, 1 ;  /* 0x3ff000000e0c742b */ /* 0x004fcc000000010a */
        /* <DEDUP_REMOVED lines=54> */
.L_x_8516:
[----:B------:R-:W-:Y:S05]  /*45b0*/  BSYNC B0 ;  /* 0x0000000000007941 */ /* 0x000fea0003800000 */
.L_x_8515:
        /* <DEDUP_REMOVED lines=8> */
[----:B------:R-:W-:-:S05]  /*4640*/  IMAD.IADD R24, R0, 0x1, R3 ;  /* 0x0000000100187824 */ /* 0x000fca00078e0203 */
        /* <DEDUP_REMOVED lines=14> */
.L_x_8518:
[----:B------:R-:W-:Y:S05]  /*4730*/  BSYNC B2 ;  /* 0x0000000000027941 */ /* 0x000fea0003800000 */
.L_x_8517:
[----:B------:R0:W-:Y:S02]  /*4740*/  STG.E.64 desc[UR6][R12.64], R4 ;  /* 0x000000040c007986 */ /* 0x0001e4000c101b06 */
.L_x_8514:
[----:B------:R-:W-:Y:S05]  /*4750*/  BSYNC B1 ;  /* 0x0000000000017941 */ /* 0x000fea0003800000 */
.L_x_8513:
[----:B------:R-:W-:Y:S04]  /*4760*/  BSSY B1, `(.L_x_8519) ;  /* 0x0000060000017945 */ /* 0x000fe80003800000 */
[----:B------:R-:W-:Y:S05]  /*4770*/  @P4 BRA `(.L_x_8520) ;  /* 0x0000000400784947 */ /* 0x000fea0003800000 */
[----:B0-----:R-:W-:Y:S01]  /*4780*/  DADD R22, R22, -R16 ;  /* 0x0000000016167229 */ /* 0x001fe20000000810 */
[----:B----4-:R-:W-:Y:S01]  /*4790*/  IMAD.MOV.U32 R4, RZ, RZ, 0x652b82fe ;  /* 0x652b82feff047424 */ /* 0x010fe200078e00ff */
[----:B------:R-:W-:Y:S01]  /*47a0*/  UMOV UR4, 0xfefa39ef ;  /* 0xfefa39ef00047882 */ /* 0x000fe20000000000 */
[----:B------:R-:W-:Y:S01]  /*47b0*/  IMAD.MOV.U32 R5, RZ, RZ, 0x3ff71547 ;  /* 0x3ff71547ff057424 */ /* 0x000fe200078e00ff */
[----:B------:R-:W-:Y:S01]  /*47c0*/  UMOV UR5, 0x3fe62e42 ;  /* 0x3fe62e4200057882 */ /* 0x000fe20000000000 */
[----:B---3--:R-:W2:Y:S01]  /*47d0*/  MUFU.RCP64H R11, R15 ;  /* 0x0000000f000b7308 */ /* 0x008ea20000001800 */
[----:B------:R-:W-:Y:S01]  /*47e0*/  IMAD.MOV.U32 R10, RZ, RZ, 0x1 ;  /* 0x00000001ff0a7424 */ /* 0x000fe200078e00ff */
[----:B-1----:R-:W0:Y:S01]  /*47f0*/  S2R R0, SR_TID.X ;  /* 0x0000000000007919 */ /* 0x002e220000002100 */
[----:B------:R-:W1:Y:S01]  /*4800*/  LDC R3, c[0x0][RZ] ;  /* 0x00000000ff037b82 */ /* 0x000e620000000800 */
[----:B------:R-:W-:Y:S01]  /*4810*/  DFMA R4, R22, R4, 6.75539944105574400000e+15 ;  /* 0x433800001604742b */ /* 0x000fe20000000004 */
[----:B------:R-:W-:Y:S01]  /*4820*/  FSETP.GEU.FTZ.AND P0, PT, |R23|, 4.1917929649353027344, PT ;  /* 0x4086232b1700780b */ /* 0x000fe20003f1e200 */
[----:B------:R-:W-:Y:S06]  /*4830*/  BSSY B0, `(.L_x_8521) ;  /* 0x0000039000007945 */ /* 0x000fec0003800000 */
        /* <DEDUP_REMOVED lines=41> */
[----:B------:R-:W-:Y:S01]  /*4ad0*/  IMAD R7, R4, 0x100000, R11 ;  /* 0x0010000004077824 */ /* 0x000fe200078e020b */
[----:B------:R-:W-:Y:S01]  /*4ae0*/  MOV R6, R10 ;  /* 0x0000000a00067202 */ /* 0x000fe20000000f00 */
[----:B01----:R-:W-:Y:S08]  /*4af0*/  @!P0 BRA `(.L_x_8522) ;  /* 0x0000000000308947 */ /* 0x003ff00003800000 */
        /* <DEDUP_REMOVED lines=12> */
.L_x_8522:
[----:B------:R-:W-:Y:S05]  /*4bc0*/  BSYNC B0 ;  /* 0x0000000000007941 */ /* 0x000fea0003800000 */
.L_x_8521:
        /* <DEDUP_REMOVED lines=23> */
.L_x_8524:
[----:B------:R-:W-:Y:S05]  /*4d40*/  BSYNC B2 ;  /* 0x0000000000027941 */ /* 0x000fea0003800000 */
.L_x_8523:
[----:B------:R0:W-:Y:S02]  /*4d50*/  STG.E.64 desc[UR6][R12.64], R4 ;  /* 0x000000040c007986 */ /* 0x0001e4000c101b06 */
.L_x_8520:
[----:B------:R-:W-:Y:S05]  /*4d60*/  BSYNC B1 ;  /* 0x0000000000017941 */ /* 0x000fea0003800000 */
.L_x_8519:
[----:B------:R-:W-:Y:S04]  /*4d70*/  BSSY B1, `(.L_x_8525) ;  /* 0x0000061000017945 */ /* 0x000fe80003800000 */
[----:B------:R-:W-:Y:S05]  /*4d80*/  @P5 BRA `(.L_x_8526) ;  /* 0x00000004007c5947 */ /* 0x000fea0003800000 */
[----:B0-----:R-:W-:Y:S01]  /*4d90*/  DADD R20, R20, -R16 ;  /* 0x0000000014147229 */ /* 0x001fe20000000810 */
[----:B----4-:R-:W-:Y:S01]  /*4da0*/  MOV R4, 0x652b82fe ;  /* 0x652b82fe00047802 */ /* 0x010fe20000000f00 */
[----:B------:R-:W-:Y:S01]  /*4db0*/  IMAD.MOV.U32 R5, RZ, RZ, 0x3ff71547 ;  /* 0x3ff71547ff057424 */ /* 0x000fe200078e00ff */
        /* <DEDUP_REMOVED lines=65> */
.L_x_8528:
[----:B------:R-:W-:Y:S05]  /*51d0*/  BSYNC B0 ;  /* 0x0000000000007941 */ /* 0x000fea0003800000 */
.L_x_8527:
        /* <DEDUP_REMOVED lines=24> */
.L_x_8530:
[----:B------:R-:W-:Y:S05]  /*5360*/  BSYNC B2 ;  /* 0x0000000000027941 */ /* 0x000fea0003800000 */
.L_x_8529:
[----:B------:R0:W-:Y:S02]  /*5370*/  STG.E.64 desc[UR6][R12.64], R4 ;  /* 0x000000040c007986 */ /* 0x0001e4000c101b06 */
.L_x_8526:
[----:B------:R-:W-:Y:S05]  /*5380*/  BSYNC B1 ;  /* 0x0000000000017941 */ /* 0x000fea0003800000 */
.L_x_8525:
[----:B------:R-:W-:-:S13]  /*5390*/  ISETP.NE.AND P0, PT, R2, RZ, PT ;  /* 0x000000ff0200720c */ /* 0x000fda0003f05270 */
[----:B------:R-:W-:Y:S05]  /*53a0*/  @P0 EXIT ;  /* 0x000000000000094d */ /* 0x000fea0003800000 */
[----:B0-----:R-:W-:Y:S01]  /*53b0*/  DADD R16, R18, -R16 ;  /* 0x0000000012107229 */ /* 0x001fe20000000810 */
[----:B------:R-:W-:Y:S01]  /*53c0*/  IMAD.MOV.U32 R2, RZ, RZ, 0x652b82fe ;  /* 0x652b82feff027424 */ /* 0x000fe200078e00ff */
[----:B------:R-:W-:Y:S01]  /*53d0*/  UMOV UR4, 0xfefa39ef ;  /* 0xfefa39ef00047882 */ /* 0x000fe20000000000 */
[----:B-1----:R-:W-:Y:S01]  /*53e0*/  IMAD.MOV.U32 R3, RZ, RZ, 0x3ff71547 ;  /* 0x3ff71547ff037424 */ /* 0x002fe200078e00ff */
[----:B------:R-:W-:Y:S01]  /*53f0*/  UMOV UR5, 0x3fe62e42 ;  /* 0x3fe62e4200057882 */ /* 0x000fe20000000000 */
[----:B--23--:R-:W0:Y:S01]  /*5400*/  MUFU.RCP64H R9, R15 ;  /* 0x0000000f00097308 */ /* 0x00ce220000001800 */
[----:B------:R-:W-:Y:S01]  /*5410*/  IMAD.MOV.U32 R8, RZ, RZ, 0x1 ;  /* 0x00000001ff087424 */ /* 0x000fe200078e00ff */
[----:B------:R-:W1:Y:S01]  /*5420*/  S2R R0, SR_TID.X ;  /* 0x0000000000007919 */ /* 0x000e620000002100 */
[----:B------:R-:W-:Y:S01]  /*5430*/  BSSY B0, `(.L_x_8531) ;  /* 0x000003c000007945 */ /* 0x000fe20003800000 */
[----:B------:R-:W-:Y:S01]  /*5440*/  DFMA R2, R16, R2, 6.75539944105574400000e+15 ;  /* 0x433800001002742b */ /* 0x000fe20000000002 */
[----:B------:R-:W-:-:S07]  /*5450*/  FSETP.GEU.FTZ.AND P0, PT, |R17|, 4.1917929649353027344, PT ;  /* 0x4086232b1100780b */ /* 0x000fce0003f1e200 */
[----:B----4-:R-:W-:Y:S02]  /*5460*/  DADD R4, R2, -6.75539944105574400000e+15 ;  /* 0xc338000002047429 */ /* 0x010fe40000000000 */
        /* <DEDUP_REMOVED lines=10> */
[----:B------:R-:W-:Y:S01]  /*5510*/  DFMA R12, R8, R10, R8 ;  /* 0x0000000a080c722b */ /* 0x000fe20000000008 */
[----:B------:R-:W0:Y:S03]  /*5520*/  LDC R9, c[0x0][RZ] ;  /* 0x00000000ff097b82 */ /* 0x000e260000000800 */
        /* <DEDUP_REMOVED lines=44> */
.L_x_8532:
[----:B------:R-:W-:Y:S05]  /*57f0*/  BSYNC B0 ;  /* 0x0000000000007941 */ /* 0x000fea0003800000 */
.L_x_8531:
        /* <DEDUP_REMOVED lines=24> */
[----:B------:R-:W-:Y:S02]  /*5980*/  IMAD.MOV.U32 R2, RZ, RZ, R4 ;  /* 0x000000ffff027224 */ /* 0x000fe400078e0004 */
[----:B------:R-:W-:-:S07]  /*5990*/  IMAD.MOV.U32 R3, RZ, RZ, R5 ;  /* 0x000000ffff037224 */ /* 0x000fce00078e0005 */
.L_x_8534:
[----:B------:R-:W-:Y:S05]  /*59a0*/  BSYNC B1 ;  /* 0x0000000000017941 */ /* 0x000fea0003800000 */
.L_x_8533:
[----:B------:R-:W-:Y:S01]  /*59b0*/  STG.E.64 desc[UR6][R12.64], R2 ;  /* 0x000000020c007986 */ /* 0x000fe2000c101b06 */
[----:B------:R-:W-:Y:S05]  /*59c0*/  EXIT ;  /* 0x000000000000794d */ /* 0x000fea0003800000 */
.L_x_8463:
[----:B-1----:R-:W-:Y:S02]  /*59d0*/  IMAD.MOV.U32 R31, RZ, RZ, R11 ;  /* 0x000000ffff1f7224 */ /* 0x002fe400078e000b */
[----:B------:R-:W-:Y:S02]  /*59e0*/  IMAD.MOV.U32 R14, RZ, RZ, 0x10 ;  /* 0x00000010ff0e7424 */ /* 0x000fe400078e00ff */
[----:B------:R-:W-:Y:S02]  /*59f0*/  IMAD.MOV.U32 R15, RZ, RZ, 0x1f ;  /* 0x0000001fff0f7424 */ /* 0x000fe400078e00ff */
[----:B------:R-:W-:-:S07]  /*5a00*/  IMAD.MOV.U32 R12, RZ, RZ, -0x1 ;  /* 0xffffffffff0c7424 */ /* 0x000fce00078e00ff */
[----:B------:R-:W-:Y:S05]  /*5a10*/  WARPSYNC.COLLECTIVE R12, `(.L_x_8535) ;  /* 0x000000000c087348 */ /* 0x000fea0003c00000 */
[----:B------:R0:W1:Y:S02]  /*5a20*/  SHFL.DOWN P6, R30, R31, R14, R15 ;  /* 0x0800000e1f1e7389 */ /* 0x00006400000c000f */
[----:B01----:R-:W-:Y:S01]  /*5a30*/  ENDCOLLECTIVE ;  /* 0x000000000000791b */ /* 0x003fe20003800000 */
.L_x_8535:
[----:B------:R-:W-:Y:S01]  /*5a40*/  IMAD.MOV.U32 R31, RZ, RZ, R10 ;  /* 0x000000ffff1f7224 */ /* 0x000fe200078e000a */
[----:B------:R-:W-:-:S07]  /*5a50*/  MOV R13, R30 ;  /* 0x0000001e000d7202 */ /* 0x000fce0000000f00 */
[----:B------:R-:W-:Y:S05]  /*5a60*/  WARPSYNC.COLLECTIVE R12, `(.L_x_8536) ;  /* 0x000000000c087348 */ /* 0x000fea0003c00000 */
[----:B------:R0:W1:Y:S02]  /*5a70*/  SHFL.DOWN P6, R30, R31, R14, R15 ;  /* 0x0800000e1f1e7389 */ /* 0x00006400000c000f */
[----:B01----:R-:W-:Y:S01]  /*5a80*/  ENDCOLLECTIVE ;  /* 0x000000000000791b */ /* 0x003fe20003800000 */
.L_x_8536:
[----:B------:R-:W-:Y:S02]  /*5a90*/  IMAD.MOV.U32 R14, RZ, RZ, 0x8 ;  /* 0x00000008ff0e7424 */ /* 0x000fe400078e00ff */
[----:B------:R-:W-:-:S06]  /*5aa0*/  IMAD.MOV.U32 R12, RZ, RZ, R30 ;  /* 0x000000ffff0c7224 */ /* 0x000fcc00078e001e */
[----:B------:R-:W-:Y:S01]  /*5ab0*/  DSETP.GEU.AND P6, PT, R10, R12, PT ;  /* 0x0000000c0a00722a */ /* 0x000fe20003fce000 */
[----:B------:R-:W-:-:S05]  /*5ac0*/  IMAD.MOV.U32 R12, RZ, RZ, -0x1 ;  /* 0xffffffffff0c7424 */ /* 0x000fca00078e00ff */
[----:B------:R-:W-:Y:S02]  /*5ad0*/  FSEL R13, R13, R11, !P6 ;  /* 0x0000000b0d0d7208 */ /* 0x000fe40007000000 */
[----:B------:R-:W-:-:S03]  /*5ae0*/  FSEL R32, R30, R10, !P6 ;  /* 0x0000000a1e207208 */ /* 0x000fc60007000000 */
[----:B------:R-:W-:-:S07]  /*5af0*/  IMAD.MOV.U32 R31, RZ, RZ, R13 ;  /* 0x000000ffff1f7224 */ /* 0x000fce00078e000d */
[----:B------:R-:W-:Y:S05]  /*5b00*/  WARPSYNC.COLLECTIVE R12, `(.L_x_8537) ;  /* 0x000000000c087348 */ /* 0x000fea0003c00000 */
[----:B------:R0:W1:Y:S02]  /*5b10*/  SHFL.DOWN P6, R30, R31, R14, R15 ;  /* 0x0800000e1f1e7389 */ /* 0x00006400000c000f */
[----:B01----:R-:W-:Y:S01]  /*5b20*/  ENDCOLLECTIVE ;  /* 0x000000000000791b */ /* 0x003fe20003800000 */
.L_x_8537:
[----:B------:R-:W-:Y:S02]  /*5b30*/  IMAD.MOV.U32 R31, RZ, RZ, R32 ;  /* 0x000000ffff1f7224 */ /* 0x000fe400078e0020 */
[----:B------:R-:W-:-:S07]  /*5b40*/  IMAD.MOV.U32 R16, RZ, RZ, R30 ;  /* 0x000000ffff107224 */ /* 0x000fce00078e001e */
[----:B------:R-:W-:Y:S05]  /*5b50*/  WARPSYNC.COLLECTIVE R12, `(.L_x_8538) ;  /* 0x000000000c087348 */ /* 0x000fea0003c00000 */
[----:B------:R0:W1:Y:S02]  /*5b60*/  SHFL.DOWN P6, R30, R31, R14, R15 ;  /* 0x0800000e1f1e7389 */ /* 0x00006400000c000f */
[----:B01----:R-:W-:Y:S01]  /*5b70*/  ENDCOLLECTIVE ;  /* 0x000000000000791b */ /* 0x003fe20003800000 */
.L_x_8538:
[----:B------:R-:W-:Y:S01]  /*5b80*/  MOV R11, R16 ;  /* 0x00000010000b7202 */ /* 0x000fe20000000f00 */
[----:B------:R-:W-:Y:S02]  /*5b90*/  IMAD.MOV.U32 R12, RZ, RZ, R32 ;  /* 0x000000ffff0c7224 */ /* 0x000fe400078e0020 */
        /* <DEDUP_REMOVED lines=10> */
.L_x_8539:
[----:B------:R-:W-:Y:S02]  /*5c40*/  IMAD.MOV.U32 R31, RZ, RZ, R16 ;  /* 0x000000ffff1f7224 */ /* 0x000fe400078e0010 */
[----:B------:R-:W-:-:S07]  /*5c50*/  IMAD.MOV.U32 R11, RZ, RZ, R30 ;  /* 0x000000ffff0b7224 */ /* 0x000fce00078e001e */
[----:B------:R-:W-:Y:S05]  /*5c60*/  WARPSYNC.COLLECTIVE R12, `(.L_x_8540) ;  /* 0x000000000c087348 */ /* 0x000fea0003c00000 */
[----:B------:R0:W1:Y:S02]  /*5c70*/  SHFL.DOWN P6, R30, R31, R14, R15 ;  /* 0x0800000e1f1e7389 */ /* 0x00006400000c000f */
[----:B01----:R-:W-:Y:S01]  /*5c80*/  ENDCOLLECTIVE ;  /* 0x000000000000791b */ /* 0x003fe20003800000 */
.L_x_8540:
        /* <DEDUP_REMOVED lines=9> */
.L_x_8541:
[----:B------:R-:W-:Y:S01]  /*5d20*/  MOV R31, R10 ;  /* 0x0000000a001f7202 */ /* 0x000fe20000000f00 */
[----:B------:R-:W-:-:S07]  /*5d30*/  IMAD.MOV.U32 R13, RZ, RZ, R30 ;  /* 0x000000ffff0d7224 */ /* 0x000fce00078e001e */
[----:B------:R-:W-:Y:S05]  /*5d40*/  WARPSYNC.COLLECTIVE R12, `(.L_x_8542) ;  /* 0x000000000c087348 */ /* 0x000fea0003c00000 */
[----:B------:R0:W1:Y:S02]  /*5d50*/  SHFL.DOWN P6, R30, R31, R14, R15 ;  /* 0x0800000e1f1e7389 */ /* 0x00006400000c000f */
[----:B01----:R-:W-:Y:S01]  /*5d60*/  ENDCOLLECTIVE ;  /* 0x000000000000791b */ /* 0x003fe20003800000 */
.L_x_8542:
        /* <DEDUP_REMOVED lines=10> */
.L_x_8543:
[----:B------:R-:W-:Y:S02]  /*5e10*/  IMAD.MOV.U32 R31, RZ, RZ, R17 ;  /* 0x000000ffff1f7224 */ /* 0x000fe400078e0011 */
[----:B------:R-:W-:-:S07]  /*5e20*/  IMAD.MOV.U32 R16, RZ, RZ, R30 ;  /* 0x000000ffff107224 */ /* 0x000fce00078e001e */
[----:B------:R-:W-:Y:S05]  /*5e30*/  WARPSYNC.COLLECTIVE R12, `(.L_x_8544) ;  /* 0x000000000c087348 */ /* 0x000fea0003c00000 */
[----:B------:R0:W1:Y:S02]  /*5e40*/  SHFL.DOWN P6, R30, R31, R14, R15 ;  /* 0x0800000e1f1e7389 */ /* 0x00006400000c000f */
[----:B01----:R-:W-:Y:S01]  /*5e50*/  ENDCOLLECTIVE ;  /* 0x000000000000791b */ /* 0x003fe20003800000 */
.L_x_8544:
[----:B------:R-:W-:Y:S05]  /*5e60*/  BRA `(.L_x_8545) ;  /* 0xffffffb000087947 */ /* 0x000fea000383ffff */
.L_x_8494:
[----:B-12---:R-:W-:Y:S01]  /*5e70*/  IMAD.MOV.U32 R31, RZ, RZ, R11 ;  /* 0x000000ffff1f7224 */ /* 0x006fe200078e000b */
[----:B------:R-:W-:Y:S01]  /*5e80*/  MOV R12, 0xffffffff ;  /* 0xffffffff000c7802 */ /* 0x000fe20000000f00 */
[----:B------:R-:W-:Y:S02]  /*5e90*/  IMAD.MOV.U32 R14, RZ, RZ, 0x10 ;  /* 0x00000010ff0e7424 */ /* 0x000fe400078e00ff */
[----:B------:R-:W-:-:S07]  /*5ea0*/  IMAD.MOV.U32 R15, RZ, RZ, 0x1f ;  /* 0x0000001fff0f7424 */ /* 0x000fce00078e00ff */
[----:B0-----:R-:W-:Y:S05]  /*5eb0*/  WARPSYNC.COLLECTIVE R12, `(.L_x_8546) ;  /* 0x000000000c087348 */ /* 0x001fea0003c00000 */
[----:B------:R1:W2:Y:S02]  /*5ec0*/  SHFL.DOWN P6, R30, R31, R14, R15 ;  /* 0x0800000e1f1e7389 */ /* 0x0002a400000c000f */
[----:B012---:R-:W-:Y:S01]  /*5ed0*/  ENDCOLLECTIVE ;  /* 0x000000000000791b */ /* 0x007fe20003800000 */
.L_x_8546:
[----:B------:R-:W-:Y:S02]  /*5ee0*/  IMAD.MOV.U32 R31, RZ, RZ, R10 ;  /* 0x000000ffff1f7224 */ /* 0x000fe400078e000a */
[----:B------:R-:W-:-:S07]  /*5ef0*/  IMAD.MOV.U32 R33, RZ, RZ, R30 ;  /* 0x000000ffff217224 */ /* 0x000fce00078e001e */
[----:B------:R-:W-:Y:S05]  /*5f00*/  WARPSYNC.COLLECTIVE R12, `(.L_x_8547) ;  /* 0x000000000c087348 */ /* 0x000fea0003c00000 */
[----:B------:R0:W1:Y:S02]  /*5f10*/  SHFL.DOWN P6, R30, R31, R14, R15 ;  /* 0x0800000e1f1e7389 */ /* 0x00006400000c000f */
[----:B01----:R-:W-:Y:S01]  /*5f20*/  ENDCOLLECTIVE ;  /* 0x000000000000791b */ /* 0x003fe20003800000 */
.L_x_8547:
[----:B------:R-:W-:Y:S02]  /*5f30*/  IMAD.MOV.U32 R14, RZ, RZ, 0x8 ;  /* 0x00000008ff0e7424 */ /* 0x000fe400078e00ff */
[----:B------:R-:W-:-:S06]  /*5f40*/  IMAD.MOV.U32 R32, RZ, RZ, R30 ;  /* 0x000000ffff207224 */ /* 0x000fcc00078e001e */
[----:B------:R-:W-:-:S10]  /*5f50*/  DADD R32, R10, R32 ;  /* 0x000000000a207229 */ /* 0x000fd40000000020 */
[----:B------:R-:W-:-:S07]  /*5f60*/  IMAD.MOV.U32 R31, RZ, RZ, R33 ;  /* 0x000000ffff1f7224 */ /* 0x000fce00078e0021 */
[----:B------:R-:W-:Y:S05]  /*5f70*/  WARPSYNC.COLLECTIVE R12, `(.L_x_8548) ;  /* 0x000000000c087348 */ /* 0x000fea0003c00000 */
[----:B------:R0:W1:Y:S02]  /*5f80*/  SHFL.DOWN P6, R30, R31, R14, R15 ;  /* 0x0800000e1f1e7389 */ /* 0x00006400000c000f */
[----:B01----:R-:W-:Y:S01]  /*5f90*/  ENDCOLLECTIVE ;  /* 0x000000000000791b */ /* 0x003fe20003800000 */
.L_x_8548:
[----:B------:R-:W-:Y:S02]  /*5fa0*/  IMAD.MOV.U32 R31, RZ, RZ, R32 ;  /* 0x000000ffff1f7224 */ /* 0x000fe400078e0020 */
[----:B------:R-:W-:-:S07]  /*5fb0*/  IMAD.MOV.U32 R35, RZ, RZ, R30 ;  /* 0x000000ffff237224 */ /* 0x000fce00078e001e */
[----:B------:R-:W-:Y:S05]  /*5fc0*/  WARPSYNC.COLLECTIVE R12, `(.L_x_8549) ;  /* 0x000000000c087348 */ /* 0x000fea0003c00000 */
[----:B------:R0:W1:Y:S02]  /*5fd0*/  SHFL.DOWN P6, R30, R31, R14, R15 ;  /* 0x0800000e1f1e7389 */ /* 0x00006400000c000f */
[----:B01----:R-:W-:Y:S01]  /*5fe0*/  ENDCOLLECTIVE ;  /* 0x000000000000791b */ /* 0x003fe20003800000 */
.L_x_8549:
[----:B------:R-:W-:Y:S01]  /*5ff0*/  MOV R14, 0x4 ;  /* 0x00000004000e7802 */ /* 0x000fe20000000f00 */
[----:B------:R-:W-:-:S06]  /*6000*/  IMAD.MOV.U32 R34, RZ, RZ, R30 ;  /* 0x000000ffff227224 */ /* 0x000fcc00078e001e */
[----:B------:R-:W-:-:S10]  /*6010*/  DADD R34, R32, R34 ;  /* 0x0000000020227229 */ /* 0x000fd40000000022 */
[----:B------:R-:W-:-:S07]  /*6020*/  IMAD.MOV.U32 R31, RZ, RZ, R35 ;  /* 0x000000ffff1f7224 */ /* 0x000fce00078e0023 */
[----:B------:R-:W-:Y:S05]  /*6030*/  WARPSYNC.COLLECTIVE R12, `(.L_x_8550) ;  /* 0x000000000c087348 */ /* 0x000fea0003c00000 */
[----:B------:R0:W1:Y:S02]  /*6040*/  SHFL.DOWN P6, R30, R31, R14, R15 ;  /* 0x0800000e1f1e7389 */ /* 0x00006400000c000f */
[----:B01----:R-:W-:Y:S01]  /*6050*/  ENDCOLLECTIVE ;  /* 0x000000000000791b */ /* 0x003fe20003800000 */
.L_x_8550:
[----:B------:R-:W-:Y:S02]  /*6060*/  IMAD.MOV.U32 R31, RZ, RZ, R34 ;  /* 0x000000ffff1f7224 */ /* 0x000fe400078e0022 */
[----:B------:R-:W-:-:S07]  /*6070*/  IMAD.MOV.U32 R11, RZ, RZ, R30 ;  /* 0x000000ffff0b7224 */ /* 0x000fce00078e001e */
[----:B------:R-:W-:Y:S05]  /*6080*/  WARPSYNC.COLLECTIVE R12, `(.L_x_8551) ;  /* 0x000000000c087348 */ /* 0x000fea0003c00000 */
[----:B------:R0:W1:Y:S02]  /*6090*/  SHFL.DOWN P6, R30, R31, R14, R15 ;  /* 0x0800000e1f1e7389 */ /* 0x00006400000c000f */
[----:B01----:R-:W-:Y:S01]  /*60a0*/  ENDCOLLECTIVE ;  /* 0x000000000000791b */ /* 0x003fe20003800000 */
.L_x_8551:
[----:B------:R-:W-:Y:S02]  /*60b0*/  IMAD.MOV.U32 R14, RZ, RZ, 0x2 ;  /* 0x00000002ff0e7424 */ /* 0x000fe400078e00ff */
[----:B------:R-:W-:-:S06]  /*60c0*/  IMAD.MOV.U32 R10, RZ, RZ, R30 ;  /* 0x000000ffff0a7224 */ /* 0x000fcc00078e001e */
[----:B------:R-:W-:-:S10]  /*60d0*/  DADD R10, R34, R10 ;  /* 0x00000000220a7229 */ /* 0x000fd4000000000a */
[----:B------:R-:W-:-:S07]  /*60e0*/  IMAD.MOV.U32 R31, RZ, RZ, R11 ;  /* 0x000000ffff1f7224 */ /* 0x000fce00078e000b */
[----:B------:R-:W-:Y:S05]  /*60f0*/  WARPSYNC.COLLECTIVE R12, `(.L_x_8552) ;  /* 0x000000000c087348 */ /* 0x000fea0003c00000 */
[----:B------:R0:W1:Y:S02]  /*6100*/  SHFL.DOWN P6, R30, R31, R14, R15 ;  /* 0x0800000e1f1e7389 */ /* 0x00006400000c000f */
[----:B01----:R-:W-:Y:S01]  /*6110*/  ENDCOLLECTIVE ;  /* 0x000000000000791b */ /* 0x003fe20003800000 */
.L_x_8552:
[----:B------:R-:W-:Y:S02]  /*6120*/  IMAD.MOV.U32 R31, RZ, RZ, R10 ;  /* 0x000000ffff1f7224 */ /* 0x000fe400078e000a */
[----:B------:R-:W-:-:S07]  /*6130*/  IMAD.MOV.U32 R33, RZ, RZ, R30 ;  /* 0x000000ffff217224 */ /* 0x000fce00078e001e */
[----:B------:R-:W-:Y:S05]  /*6140*/  WARPSYNC.COLLECTIVE R12, `(.L_x_8553) ;  /* 0x000000000c087348 */ /* 0x000fea0003c00000 */
[----:B------:R0:W1:Y:S02]  /*6150*/  SHFL.DOWN P6, R30, R31, R14, R15 ;  /* 0x0800000e1f1e7389 */ /* 0x00006400000c000f */
[----:B01----:R-:W-:Y:S01]  /*6160*/  ENDCOLLECTIVE ;  /* 0x000000000000791b */ /* 0x003fe20003800000 */
.L_x_8553:
[----:B------:R-:W-:Y:S01]  /*6170*/  MOV R14, 0x1 ;  /* 0x00000001000e7802 */ /* 0x000fe20000000f00 */
[----:B------:R-:W-:-:S06]  /*6180*/  IMAD.MOV.U32 R32, RZ, RZ, R30 ;  /* 0x000000ffff207224 */ /* 0x000fcc00078e001e */
[----:B------:R-:W-:-:S10]  /*6190*/  DADD R32, R10, R32 ;  /* 0x000000000a207229 */ /* 0x000fd40000000020 */
[----:B------:R-:W-:-:S07]  /*61a0*/  IMAD.MOV.U32 R31, RZ, RZ, R33 ;  /* 0x000000ffff1f7224 */ /* 0x000fce00078e0021 */
[----:B------:R-:W-:Y:S05]  /*61b0*/  WARPSYNC.COLLECTIVE R12, `(.L_x_8554) ;  /* 0x000000000c087348 */ /* 0x000fea0003c00000 */
[----:B------:R0:W1:Y:S02]  /*61c0*/  SHFL.DOWN P6, R30, R31, R14, R15 ;  /* 0x0800000e1f1e7389 */ /* 0x00006400000c000f */
[----:B01----:R-:W-:Y:S01]  /*61d0*/  ENDCOLLECTIVE ;  /* 0x000000000000791b */ /* 0x003fe20003800000 */
.L_x_8554:
[----:B------:R-:W-:Y:S02]  /*61e0*/  IMAD.MOV.U32 R31, RZ, RZ, R32 ;  /* 0x000000ffff1f7224 */ /* 0x000fe400078e0020 */
[----:B------:R-:W-:-:S07]  /*61f0*/  IMAD.MOV.U32 R11, RZ, RZ, R30 ;  /* 0x000000ffff0b7224 */ /* 0x000fce00078e001e */
[----:B------:R-:W-:Y:S05]  /*6200*/  WARPSYNC.COLLECTIVE R12, `(.L_x_8555) ;  /* 0x000000000c087348 */ /* 0x000fea0003c00000 */
[----:B------:R0:W1:Y:S02]  /*6210*/  SHFL.DOWN P6, R30, R31, R14, R15 ;  /* 0x0800000e1f1e7389 */ /* 0x00006400000c000f */
[----:B01----:R-:W-:Y:S01]  /*6220*/  ENDCOLLECTIVE ;  /* 0x000000000000791b */ /* 0x003fe20003800000 */
.L_x_8555:
[----:B------:R-:W-:Y:S05]  /*6230*/  BRA `(.L_x_8556) ;  /* 0xffffffcc00287947 */ /* 0x000fea000383ffff */
        .weak           $__internal_40_$__cuda_sm20_div_rn_f64_full
        .type           $__internal_40_$__cuda_sm20_div_rn_f64_full,@function
        .size           $__internal_40_$__cuda_sm20_div_rn_f64_full,(.L_x_12115 - $__internal_40_$__cuda_sm20_div_rn_f64_full)
$__internal_40_$__cuda_sm20_div_rn_f64_full:
[C---:B------:R-:W-:Y:S01]  /*6240*/  FSETP.GEU.AND P0, PT, |R9|.reuse, 1.469367938527859385e-39, PT ;  /* 0x001000000900780b */ /* 0x040fe20003f0e200 */
[----:B------:R-:W-:Y:S01]  /*6250*/  IMAD.MOV.U32 R5, RZ, RZ, 0x1ca00000 ;  /* 0x1ca00000ff057424 */ /* 0x000fe200078e00ff */
[C---:B------:R-:W-:Y:S01]  /*6260*/  LOP3.LUT R10, R9.reuse, 0x800fffff, RZ, 0xc0, !PT ;  /* 0x800fffff090a7812 */ /* 0x040fe200078ec0ff */
[----:B------:R-:W-:Y:S01]  /*6270*/  IMAD.MOV.U32 R34, RZ, RZ, 0x1 ;  /* 0x00000001ff227424 */ /* 0x000fe200078e00ff */
[----:B------:R-:W-:Y:S01]  /*6280*/  LOP3.LUT R31, R9, 0x7ff00000, RZ, 0xc0, !PT ;  /* 0x7ff00000091f7812 */ /* 0x000fe200078ec0ff */
[----:B------:R-:W-:Y:S01]  /*6290*/  BSSY B0, `(.L_x_8557) ;  /* 0x0000053000007945 */ /* 0x000fe20003800000 */
[----:B------:R-:W-:Y:S01]  /*62a0*/  LOP3.LUT R11, R10, 0x3ff00000, RZ, 0xfc, !PT ;  /* 0x3ff000000a0b7812 */ /* 0x000fe200078efcff */
[----:B------:R-:W-:Y:S01]  /*62b0*/  IMAD.MOV.U32 R10, RZ, RZ, R8 ;  /* 0x000000ffff0a7224 */ /* 0x000fe200078e0008 */
[----:B------:R-:W-:Y:S01]  /*62c0*/  LOP3.LUT R4, R7, 0x7ff00000, RZ, 0xc0, !PT ;  /* 0x7ff0000007047812 */ /* 0x000fe200078ec0ff */
[----:B------:R-:W-:-:S04]  /*62d0*/  IMAD.MOV.U32 R3, RZ, RZ, R31 ;  /* 0x000000ffff037224 */ /* 0x000fc800078e001f */
[----:B------:R-:W-:-:S06]  /*62e0*/  @!P0 DMUL R10, R8, 8.98846567431157953865e+307 ;  /* 0x7fe00000080a8828 */ /* 0x000fcc0000000000 */
[----:B------:R-:W0:Y:S04]  /*62f0*/  MUFU.RCP64H R35, R11 ;  /* 0x0000000b00237308 */ /* 0x000e280000001800 */
[----:B------:R-:W-:Y:S02]  /*6300*/  @!P0 LOP3.LUT R3, R11, 0x7ff00000, RZ, 0xc0, !PT ;  /* 0x7ff000000b038812 */ /* 0x000fe400078ec0ff */
[----:B------:R-:W-:-:S04]  /*6310*/  ISETP.GE.U32.AND P0, PT, R4, R31, PT ;  /* 0x0000001f0400720c */ /* 0x000fc80003f06070 */
[----:B------:R-:W-:Y:S02]  /*6320*/  SEL R31, R5, 0x63400000, !P0 ;  /* 0x63400000051f7807 */ /* 0x000fe40004000000 */
[----:B------:R-:W-:Y:S02]  /*6330*/  FSETP.GEU.AND P0, PT, |R7|, 1.469367938527859385e-39, PT ;  /* 0x001000000700780b */ /* 0x000fe40003f0e200 */
[----:B------:R-:W-:-:S11]  /*6340*/  LOP3.LUT R31, R31, 0x800fffff, R7, 0xf8, !PT ;  /* 0x800fffff1f1f7812 */ /* 0x000fd600078ef807 */
[----:B------:R-:W-:Y:S01]  /*6350*/  @!P0 LOP3.LUT R33, R9, 0x7ff00000, RZ, 0xc0, !PT ;  /* 0x7ff0000009218812 */ /* 0x000fe200078ec0ff */
[----:B------:R-:W-:-:S03]  /*6360*/  @!P0 IMAD.MOV.U32 R32, RZ, RZ, RZ ;  /* 0x000000ffff208224 */ /* 0x000fc600078e00ff */
[----:B------:R-:W-:-:S04]  /*6370*/  @!P0 ISETP.GE.U32.AND P6, PT, R4, R33, PT ;  /* 0x000000210400820c */ /* 0x000fc80003fc6070 */
[----:B------:R-:W-:-:S04]  /*6380*/  @!P0 SEL R33, R5, 0x63400000, !P6 ;  /* 0x6340000005218807 */ /* 0x000fc80007000000 */
[----:B------:R-:W-:-:S04]  /*6390*/  @!P0 LOP3.LUT R30, R33, 0x80000000, R7, 0xf8, !PT ;  /* 0x80000000211e8812 */ /* 0x000fc800078ef807 */
[----:B------:R-:W-:Y:S01]  /*63a0*/  @!P0 LOP3.LUT R33, R30, 0x100000, RZ, 0xfc, !PT ;  /* 0x001000001e218812 */ /* 0x000fe200078efcff */
[----:B------:R-:W-:-:S06]  /*63b0*/  IMAD.MOV.U32 R30, RZ, RZ, R6 ;  /* 0x000000ffff1e7224 */ /* 0x000fcc00078e0006 */
        /* <DEDUP_REMOVED lines=10> */
[----:B------:R-:W-:-:S04]  /*6460*/  @!P0 LOP3.LUT R34, R31, 0x7ff00000, RZ, 0xc0, !PT ;  /* 0x7ff000001f228812 */ /* 0x000fc800078ec0ff */
[----:B------:R-:W-:-:S04]  /*6470*/  IADD3 R35, R34, -0x1, RZ ;  /* 0xffffffff22237810 */ /* 0x000fc80007ffe0ff */
        /* <DEDUP_REMOVED lines=22> */
[----:B------:R-:W-:Y:S01]  /*65e0*/  IADD3 R5, -R5, -0x43300000, RZ ;  /* 0xbcd0000005057810 */ /* 0x000fe20007ffe1ff */
[----:B------:R-:W-:-:S06]  /*65f0*/  IMAD.MOV.U32 R6, RZ, RZ, RZ ;  /* 0x000000ffff067224 */ /* 0x000fcc00078e00ff */
[----:B------:R-:W-:Y:S02]  /*6600*/  DFMA R6, R36, -R6, R32 ;  /* 0x800000062406722b */ /* 0x000fe40000000020 */
[----:B------:R-:W-:-:S08]  /*6610*/  DMUL.RP R32, R32, R10 ;  /* 0x0000000a20207228 */ /* 0x000fd00000008000 */
[----:B------:R-:W-:Y:S02]  /*6620*/  FSETP.NEU.AND P0, PT, |R7|, R5, PT ;  /* 0x000000050700720b */ /* 0x000fe40003f0d200 */
[----:B------:R-:W-:Y:S02]  /*6630*/  LOP3.LUT R3, R33, R8, RZ, 0x3c, !PT ;  /* 0x0000000821037212 */ /* 0x000fe400078e3cff */
[----:B------:R-:W-:Y:S02]  /*6640*/  FSEL R36, R32, R36, !P0 ;  /* 0x0000002420247208 */ /* 0x000fe40004000000 */
[----:B------:R-:W-:Y:S01]  /*6650*/  FSEL R37, R3, R37, !P0 ;  /* 0x0000002503257208 */ /* 0x000fe20004000000 */
[----:B------:R-:W-:Y:S06]  /*6660*/  BRA `(.L_x_8559) ;  /* 0x0000000000547947 */ /* 0x000fec0003800000 */
.L_x_8558:
        /* <DEDUP_REMOVED lines=16> */
.L_x_8561:
[----:B------:R-:W-:Y:S01]  /*6770*/  LOP3.LUT R37, R9, 0x80000, RZ, 0xfc, !PT ;  /* 0x0008000009257812 */ /* 0x000fe200078efcff */
[----:B------:R-:W-:Y:S01]  /*6780*/  IMAD.MOV.U32 R36, RZ, RZ, R8 ;  /* 0x000000ffff247224 */ /* 0x000fe200078e0008 */
[----:B------:R-:W-:Y:S06]  /*6790*/  BRA `(.L_x_8559) ;  /* 0x0000000000087947 */ /* 0x000fec0003800000 */
.L_x_8560:
[----:B------:R-:W-:Y:S01]  /*67a0*/  LOP3.LUT R37, R7, 0x80000, RZ, 0xfc, !PT ;  /* 0x0008000007257812 */ /* 0x000fe200078efcff */
[----:B------:R-:W-:-:S07]  /*67b0*/  IMAD.MOV.U32 R36, RZ, RZ, R6 ;  /* 0x000000ffff247224 */ /* 0x000fce00078e0006 */
.L_x_8559:
[----:B------:R-:W-:Y:S05]  /*67c0*/  BSYNC B0 ;  /* 0x0000000000007941 */ /* 0x000fea0003800000 */
.L_x_8557:
[----:B------:R-:W-:Y:S02]  /*67d0*/  IMAD.MOV.U32 R6, RZ, RZ, R0 ;  /* 0x000000ffff067224 */ /* 0x000fe400078e0000 */
[----:B------:R-:W-:Y:S02]  /*67e0*/  IMAD.MOV.U32 R7, RZ, RZ, 0x0 ;  /* 0x00000000ff077424 */ /* 0x000fe400078e00ff */
[----:B------:R-:W-:Y:S02]  /*67f0*/  IMAD.MOV.U32 R4, RZ, RZ, R36 ;  /* 0x000000ffff047224 */ /* 0x000fe400078e0024 */
[----:B------:R-:W-:Y:S01]  /*6800*/  IMAD.MOV.U32 R5, RZ, RZ, R37 ;  /* 0x000000ffff057224 */ /* 0x000fe200078e0025 */
[----:B------:R-:W-:Y:S06]  /*6810*/  RET.REL.NODEC R6 `(_ZN2at6native43_GLOBAL__N__9ae7fba5_10_SoftMax_cu_9f978f6322cunn_SoftMaxForwardRegIdddNS1_22SoftMaxForwardEpilogueElLi7EEEvPT1_PKT_T3_) ;  /* 0xffffff9406f87950 */ /* 0x000fec0003c3ffff */
.L_x_8562:
        /* <DEDUP_REMOVED lines=14> */
.L_x_12115:


//--------------------- .text._ZN2at6native43_GLOBAL__N__9ae7fba5_10_SoftMax_cu_9f978f6322cunn_SoftMaxForwardRegIdddNS1_22SoftMaxForwardEpilogueElLi6EEEvPT1_PKT_T3_ --------------------------
	.section	.text._ZN2at6native43_GLOBAL__N__9ae7fba5_10_SoftMax_cu_9f978f6322cunn_SoftMaxForwardRegIdddNS1_22SoftMaxForwardEpilogueElLi6EEEvPT1_PKT_T3_,"ax",@progbits
	.align	128
.text._ZN2at6native43_GLOBAL__N__9ae7fba5_10_SoftMax_cu_9f978f6322cunn_SoftMaxForwardRegIdddNS1_22SoftMaxForwardEpilogueElLi6EEEvPT1_PKT_T3_:
        .type           _ZN2at6native43_GLOBAL__N__9ae7fba5_10_SoftMax_cu_9f978f6322cunn_SoftMaxForwardRegIdddNS1_22SoftMaxForwardEpilogueElLi6EEEvPT1_PKT_T3_,@function
        .size           _ZN2at6native43_GLOBAL__N__9ae7fba5_10_SoftMax_cu_9f978f6322cunn_SoftMaxForwardRegIdddNS1_22SoftMaxForwardEpilogueElLi6EEEvPT1_PKT_T3_,(.L_x_12117 - _ZN2at6native43_GLOBAL__N__9ae7fba5_10_SoftMax_cu_9f978f6322cunn_SoftMaxForwardRegIdddNS1_22SoftMaxForwardEpilogueElLi6EEEvPT1_PKT_T3_)
        .other          _ZN2at6native43_GLOBAL__N__9ae7fba5_10_SoftMax_cu_9f978f6322cunn_SoftMaxForwardRegIdddNS1_22SoftMaxForwardEpilogueElLi6EEEvPT1_PKT_T3_,@"STO_CUDA_ENTRY STV_DEFAULT"
_ZN2at6native43_GLOBAL__N__9ae7fba5_10_SoftMax_cu_9f978f6322cunn_SoftMaxForwardRegIdddNS1_22SoftMaxForwardEpilogueElLi6EEEvPT1_PKT_T3_:
        /* <DEDUP_REMOVED lines=32> */
[----:B------:R1:W4:Y:S03]  /*0200*/  @!P2 LDG.E.64 R6, desc[UR6][R4.64] ;  /* 0x000000060406a981 */ /* 0x000326000c1e1b00 */
[----:B------:R-:W-:Y:S01]  /*0210*/  ISETP.GE.AND.EX P4, PT, R3, R23, PT, P4 ;  /* 0x000000170300720c */ /* 0x000fe20003f86340 */
[----:B------:R-:W-:-:S04]  /*0220*/  @!P3 IMAD.WIDE.U32 R16, R22, UR8, R16 ;  /* 0x000000081610bc25 */ /* 0x000fc8000f8e0010 */
[----:B------:R-:W-:Y:S01]  /*0230*/  @!P3 IMAD R0, R23, UR8, R17 ;  /* 0x000000081700bc24 */ /* 0x000fe2000f8e0211 */
[----:B--2---:R-:W-:-:S07]  /*0240*/  @!P3 LEA R18, P0, R16, R18, 0x3 ;  /* 0x000000121012b211 */ /* 0x004fce00078018ff */
[----:B0-----:R-:W0:Y:S01]  /*0250*/  @!P4 LDC.64 R26, c[0x0][0x218] ;  /* 0x00008600ff1acb82 */ /* 0x001e220000000a00 */
[----:B------:R-:W-:-:S05]  /*0260*/  @!P3 LEA.HI.X R19, R16, R19, R0, 0x3, P0 ;  /* 0x000000131013b211 */ /* 0x000fca00000f1c00 */
[----:B------:R-:W2:Y:S01]  /*0270*/  @!P3 LDG.E.64 R8, desc[UR6][R18.64] ;  /* 0x000000061208b981 */ /* 0x000ea2000c1e1b00 */
[----:B------:R-:W-:-:S04]  /*0280*/  @!P4 IMAD.WIDE.U32 R16, R22, UR8, R2 ;  /* 0x000000081610cc25 */ /* 0x000fc8000f8e0002 */
[----:B------:R-:W-:Y:S01]  /*0290*/  @!P4 IMAD R0, R23, UR8, R17 ;  /* 0x000000081700cc24 */ /* 0x000fe2000f8e0211 */
[----:B0-----:R-:W-:-:S04]  /*02a0*/  @!P4 LEA R26, P0, R16, R26, 0x3 ;  /* 0x0000001a101ac211 */ /* 0x001fc800078018ff */
[----:B------:R-:W-:-:S05]  /*02b0*/  @!P4 LEA.HI.X R27, R16, R27, R0, 0x3, P0 ;  /* 0x0000001b101bc211 */ /* 0x000fca00000f1c00 */
[----:B------:R-:W5:Y:S01]  /*02c0*/  @!P4 LDG.E.64 R10, desc[UR6][R26.64] ;  /* 0x000000061a0ac981 */ /* 0x000f62000c1e1b00 */
[----:B------:R-:W-:-:S05]  /*02d0*/  VIADD R2, R2, UR4 ;  /* 0x0000000402027c36 */ /* 0x000fca0008000000 */
[----:B------:R-:W-:Y:S02]  /*02e0*/  SHF.R.S32.HI R3, RZ, 0x1f, R2 ;  /* 0x0000001fff037819 */ /* 0x000fe40000011402 */
[----:B------:R-:W-:-:S04]  /*02f0*/  ISETP.GE.U32.AND P5, PT, R2, R22, PT ;  /* 0x000000160200720c */ /* 0x000fc80003fa6070 */
[----:B------:R-:W-:-:S13]  /*0300*/  ISETP.GE.AND.EX P5, PT, R3, R23, PT, P5 ;  /* 0x000000170300720c */ /* 0x000fda0003fa6350 */
[----:B------:R-:W0:Y:S01]  /*0310*/  @!P5 LDC.64 R16, c[0x0][0x218] ;  /* 0x00008600ff10db82 */ /* 0x000e220000000a00 */
[----:B-1----:R-:W-:-:S04]  /*0320*/  @!P5 IMAD.WIDE.U32 R4, R22, UR8, R2 ;  /* 0x000000081604dc25 */ /* 0x002fc8000f8e0002 */
[----:B------:R-:W-:Y:S02]  /*0330*/  @!P5 IMAD R0, R23, UR8, R5 ;  /* 0x000000081700dc24 */ /* 0x000fe4000f8e0205 */
[----:B------:R-:W-:Y:S01]  /*0340*/  @!P1 IMAD.MOV.U32 R5, RZ, RZ, 0x7fefffff ;  /* 0x7fefffffff059424 */ /* 0x000fe200078e00ff */
[----:B0-----:R-:W-:-:S04]  /*0350*/  @!P5 LEA R16, P0, R4, R16, 0x3 ;  /* 0x000000100410d211 */ /* 0x001fc800078018ff */
[----:B------:R-:W-:Y:S01]  /*0360*/  @!P5 LEA.HI.X R17, R4, R17, R0, 0x3, P0 ;  /* 0x000000110411d211 */ /* 0x000fe200000f1c00 */
[----:B------:R-:W-:-:S04]  /*0370*/  @!P1 IMAD.MOV.U32 R4, RZ, RZ, -0x1 ;  /* 0xffffffffff049424 */ /* 0x000fc800078e00ff */
[----:B------:R-:W-:Y:S01]  /*0380*/  @!P1 IMAD.MOV.U32 R3, RZ, RZ, R4 ;  /* 0x000000ffff039224 */ /* 0x000fe200078e0004 */
[----:B------:R0:W5:Y:S02]  /*0390*/  @!P5 LDG.E.64 R12, desc[UR6][R16.64] ;  /* 0x00000006100cd981 */ /* 0x000164000c1e1b00 */
[----:B0-----:R-:W-:Y:S01]  /*03a0*/  VIADD R16, R2, UR4 ;  /* 0x0000000402107c36 */ /* 0x001fe20008000000 */
        /* <DEDUP_REMOVED lines=35> */
[----:B------:R-:W-:Y:S02]  /*05e0*/  @!P4 SEL R27, R0, R3, P6 ;  /* 0x00000003001bc207 */ /* 0x000fe40003000000 */
[----:B------:R-:W-:Y:S02]  /*05f0*/  @!P4 MOV R0, R5 ;  /* 0x000000050000c202 */ /* 0x000fe40000000f00 */
[----:B------:R-:W-:Y:S02]  /*0600*/  SHF.R.S32.HI R17, RZ, 0x1f, R16 ;  /* 0x0000001fff117819 */ /* 0x000fe40000011410 */
        /* <DEDUP_REMOVED lines=11> */
[----:B------:R-:W-:Y:S01]  /*06c0*/  @!P4 IMAD.MOV.U32 R4, RZ, RZ, R27 ;  /* 0x000000ffff04c224 */ /* 0x000fe200078e001b */
[----:B------:R-:W-:Y:S01]  /*06d0*/  P2R R18, PR, RZ, 0x2 ;  /* 0x00000002ff127803 */ /* 0x000fe20000000000 */
[----:B------:R-:W-:Y:S02]  /*06e0*/  @!P5 IMAD.MOV.U32 R17, RZ, RZ, R12 ;  /* 0x000000ffff11d224 */ /* 0x000fe400078e000c */
[----:B------:R-:W-:Y:S01]  /*06f0*/  @!P5 IMAD.MOV.U32 R0, RZ, RZ, R4 ;  /* 0x000000ffff00d224 */ /* 0x000fe200078e0004 */
[----:B------:R-:W-:Y:S06]  /*0700*/  BAR.SYNC.DEFER_BLOCKING 0x0 ;  /* 0x0000000000007b1d */ /* 0x000fec0000010000 */
[----:B------:R-:W-:Y:S01]  /*0710*/  @!P5 DSETP.MAX.AND P0, P1, R4, R12, PT ;  /* 0x0000000c0400d22a */ /* 0x000fe2000390f000 */
[----:B------:R-:W-:-:S05]  /*0720*/  @!P5 IMAD.MOV.U32 R19, RZ, RZ, R13 ;  /* 0x000000ffff13d224 */ /* 0x000fca00078e000d */
[----:B------:R-:W-:Y:S01]  /*0730*/  @!P5 SEL R17, R0, R17, P0 ;  /* 0x000000110011d207 */ /* 0x000fe20000000000 */
[----:B------:R-:W-:-:S05]  /*0740*/  @!P5 IMAD.MOV.U32 R0, RZ, RZ, R5 ;  /* 0x000000ffff00d224 */ /* 0x000fca00078e0005 */
[----:B------:R-:W-:Y:S02]  /*0750*/  @!P5 FSEL R0, R0, R19, P0 ;  /* 0x000000130000d208 */ /* 0x000fe40000000000 */
[----:B------:R-:W-:Y:S01]  /*0760*/  @!P5 LOP3.LUT R19, R19, 0x80000, RZ, 0xfc, !PT ;  /* 0x000800001313d812 */ /* 0x000fe200078efcff */
[----:B------:R-:W-:-:S03]  /*0770*/  @!P5 IMAD.MOV.U32 R4, RZ, RZ, R17 ;  /* 0x000000ffff04d224 */ /* 0x000fc600078e0011 */
[----:B------:R-:W-:Y:S02]  /*0780*/  @!P5 SEL R5, R19, R0, P1 ;  /* 0x000000001305d207 */ /* 0x000fe40000800000 */
[----:B------:R-:W-:-:S03]  /*0790*/  @!P6 MOV R0, R4 ;  /* 0x000000040000e202 */ /* 0x000fc60000000f00 */
        /* <DEDUP_REMOVED lines=12> */
[----:B------:R-:W-:Y:S01]  /*0860*/  @!P6 SEL R5, R3, R0, P1 ;  /* 0x000000000305e207 */ /* 0x000fe20000800000 */
[----:B------:R-:W-:Y:S04]  /*0870*/  SHFL.DOWN PT, R2, R4, 0x10, 0x1f ;  /* 0x0a001f0004027f89 */ /* 0x000fe800000e0000 */
[----:B------:R-:W0:Y:S02]  /*0880*/  SHFL.DOWN PT, R3, R5, 0x10, 0x1f ;  /* 0x0a001f0005037f89 */ /* 0x000e2400000e0000 */
[----:B0-----:R-:W-:-:S06]  /*0890*/  DSETP.GEU.AND P0, PT, R4, R2, PT ;  /* 0x000000020400722a */ /* 0x001fcc0003f0e000 */
[----:B------:R-:W-:Y:S02]  /*08a0*/  FSEL R16, R2, R4, !P0 ;  /* 0x0000000402107208 */ /* 0x000fe40004000000 */
[----:B------:R-:W-:-:S03]  /*08b0*/  FSEL R17, R3, R5, !P0 ;  /* 0x0000000503117208 */ /* 0x000fc60004000000 */
[----:B------:R-:W-:Y:S04]  /*08c0*/  SHFL.DOWN PT, R2, R16, 0x8, 0x1f ;  /* 0x09001f0010027f89 */ /* 0x000fe800000e0000 */
[----:B------:R-:W0:Y:S01]  /*08d0*/  SHFL.DOWN PT, R3, R17, 0x8, 0x1f ;  /* 0x09001f0011037f89 */ /* 0x000e2200000e0000 */
[----:B------:R-:W-:Y:S01]  /*08e0*/  ISETP.NE.AND P1, PT, R18, RZ, PT ;  /* 0x000000ff1200720c */ /* 0x000fe20003f25270 */
        /* <DEDUP_REMOVED lines=14> */
[----:B------:R-:W0:Y:S01]  /*09d0*/  SHFL.DOWN PT, R3, R17, 0x1, 0x1f ;  /* 0x08201f0011037f89 */ /* 0x000e2200000e0000 */
[----:B------:R-:W-:-:S04]  /*09e0*/  SHF.R.S32.HI R19, RZ, 0x1f, R24 ;  /* 0x0000001fff137819 */ /* 0x000fc80000011418 */
[----:B------:R-:W-:-:S04]  /*09f0*/  LEA.HI R0, R19, R24, RZ, 0x5 ;  /* 0x0000001813007211 */ /* 0x000fc800078f28ff */
[----:B------:R-:W-:-:S05]  /*0a00*/  LOP3.LUT R19, R0, 0xffffffe0, RZ, 0xc0, !PT ;  /* 0xffffffe000137812 */ /* 0x000fca00078ec0ff */
[----:B------:R-:W-:Y:S01]  /*0a10*/  IMAD.IADD R4, R24, 0x1, -R19 ;  /* 0x0000000118047824 */ /* 0x000fe200078e0a13 */
[----:B0-----:R-:W-:-:S06]  /*0a20*/  DSETP.GEU.AND P0, PT, R16, R2, PT ;  /* 0x000000021000722a */ /* 0x001fcc0003f0e000 */
[----:B------:R-:W-:Y:S02]  /*0a30*/  FSEL R18, R2, R16, !P0 ;  /* 0x0000001002127208 */ /* 0x000fe40004000000 */
[----:B------:R-:W-:Y:S02]  /*0a40*/  FSEL R19, R3, R17, !P0 ;  /* 0x0000001103137208 */ /* 0x000fe40004000000 */
[----:B------:R-:W-:-:S13]  /*0a50*/  ISETP.NE.AND P0, PT, R4, RZ, PT ;  /* 0x000000ff0400720c */ /* 0x000fda0003f05270 */
[----:B------:R-:W-:-:S04]  /*0a60*/  @!P0 SHF.R.S32.HI R2, RZ, 0x5, R0 ;  /* 0x00000005ff028819 */ /* 0x000fc80000011400 */
[----:B------:R-:W-:-:S05]  /*0a70*/  @!P0 LEA R3, R2, UR4, 0x3 ;  /* 0x0000000402038c11 */ /* 0x000fca000f8e18ff */
[----:B------:R0:W-:Y:S01]  /*0a80*/  @!P0 STS.64 [R3], R18 ;  /* 0x0000001203008388 */ /* 0x0001e20000000a00 */
[----:B------:R-:W-:Y:S01]  /*0a90*/  P2R R5, PR, RZ, 0x1 ;  /* 0x00000001ff057803 */ /* 0x000fe20000000000 */
[----:B------:R-:W-:Y:S01]  /*0aa0*/  BAR.SYNC.DEFER_BLOCKING 0x0 ;  /* 0x0000000000007b1d */ /* 0x000fe20000010000 */
[----:B------:R-:W-:Y:S01]  /*0ab0*/  ISETP.GE.AND P0, PT, R24, UR5, PT ;  /* 0x0000000518007c0c */ /* 0x000fe2000bf06270 */
[----:B------:R-:W-:Y:S01]  /*0ac0*/  IMAD.MOV.U32 R16, RZ, RZ, -0x1 ;  /* 0xffffffffff107424 */ /* 0x000fe200078e00ff */
[----:B------:R-:W-:Y:S01]  /*0ad0*/  LEA R2, R4, UR4, 0x3 ;  /* 0x0000000404027c11 */ /* 0x000fe2000f8e18ff */
[----:B------:R-:W-:Y:S02]  /*0ae0*/  IMAD.MOV.U32 R17, RZ, RZ, -0x100001 ;  /* 0xffefffffff117424 */ /* 0x000fe400078e00ff */
[----:B------:R-:W-:Y:S01]  /*0af0*/  VIADD R4, R24, 0x1f ;  /* 0x0000001f18047836 */ /* 0x000fe20000000000 */
[----:B------:R-:W-:Y:S01]  /*0b00*/  P2R R34, PR, RZ, 0x1 ;  /* 0x00000001ff227803 */ /* 0x000fe20000000000 */
[----:B------:R-:W-:Y:S06]  /*0b10*/  BSSY B0, `(.L_x_8563) ;  /* 0x000002a000007945 */ /* 0x000fec0003800000 */
[----:B------:R1:W2:Y:S01]  /*0b20*/  @!P0 LDS.64 R16, [R2] ;  /* 0x0000000002108984 */ /* 0x0002a20000000a00 */
[----:B------:R-:W-:-:S04]  /*0b30*/  ISETP.GT.U32.AND P0, PT, R4, 0x3e, PT ;  /* 0x0000003e0400780c */ /* 0x000fc80003f04070 */
[----:B0-----:R-:W-:-:S09]  /*0b40*/  P2R R3, PR, RZ, 0x1 ;  /* 0x00000001ff037803 */ /* 0x001fd20000000000 */
[----:B-1----:R-:W-:Y:S05]  /*0b50*/  @P0 BRA `(.L_x_8564) ;  /* 0x0000000000940947 */ /* 0x002fea0003800000 */
[----:B------:R-:W-:-:S03]  /*0b60*/  UMOV UR5, 0xffffffff ;  /* 0xffffffff00057882 */ /* 0x000fc60000000000 */
[----:B------:R-:W-:Y:S05]  /*0b70*/  BRA.DIV UR5, `(.L_x_8565) ;  /* 0x0000004205c47947 */ /* 0x000fea000b800000 */
[----:B--2---:R-:W0:Y:S04]  /*0b80*/  SHFL.DOWN PT, R29, R17, 0x10, 0x1f ;  /* 0x0a001f00111d7f89 */ /* 0x004e2800000e0000 */
[----:B------:R-:W1:Y:S01]  /*0b90*/  SHFL.DOWN PT, R28, R16, 0x10, 0x1f ;  /* 0x0a001f00101c7f89 */ /* 0x000e6200000e0000 */
[----:B0-----:R-:W-:Y:S02]  /*0ba0*/  IMAD.MOV.U32 R19, RZ, RZ, R29 ;  /* 0x000000ffff137224 */ /* 0x001fe400078e001d */
[----:B-1----:R-:W-:-:S06]  /*0bb0*/  IMAD.MOV.U32 R18, RZ, RZ, R28 ;  /* 0x000000ffff127224 */ /* 0x002fcc00078e001c */
[----:B------:R-:W-:-:S06]  /*0bc0*/  DSETP.GEU.AND P0, PT, R16, R18, PT ;  /* 0x000000121000722a */ /* 0x000fcc0003f0e000 */
[----:B------:R-:W-:Y:S02]  /*0bd0*/  FSEL R29, R29, R17, !P0 ;  /* 0x000000111d1d7208 */ /* 0x000fe40004000000 */
[----:B------:R-:W-:-:S03]  /*0be0*/  FSEL R4, R28, R16, !P0 ;  /* 0x000000101c047208 */ /* 0x000fc60004000000 */
[----:B------:R-:W0:Y:S02]  /*0bf0*/  SHFL.DOWN PT, R30, R29, 0x8, 0x1f ;  /* 0x09001f001d1e7f89 */ /* 0x000e2400000e0000 */
[----:B------:R-:W-:Y:S02]  /*0c00*/  IMAD.MOV.U32 R28, RZ, RZ, R4 ;  /* 0x000000ffff1c7224 */ /* 0x000fe400078e0004 */
[----:B------:R-:W1:Y:S01]  /*0c10*/  SHFL.DOWN PT, R16, R4, 0x8, 0x1f ;  /* 0x09001f0004107f89 */ /* 0x000e6200000e0000 */
[----:B0-----:R-:W-:-:S06]  /*0c20*/  MOV R17, R30 ;  /* 0x0000001e00117202 */ /* 0x001fcc0000000f00 */
[----:B-1----:R-:W-:-:S06]  /*0c30*/  DSETP.GEU.AND P0, PT, R28, R16, PT ;  /* 0x000000101c00722a */ /* 0x002fcc0003f0e000 */
        /* <DEDUP_REMOVED lines=16> */
[----:B------:R0:W1:Y:S04]  /*0d40*/  SHFL.DOWN PT, R17, R4, 0x1, 0x1f ;  /* 0x08201f0004117f89 */ /* 0x00006800000e0000 */
[----:B------:R0:W2:Y:S02]  /*0d50*/  SHFL.DOWN PT, R16, R31, 0x1, 0x1f ;  /* 0x08201f001f107f89 */ /* 0x0000a400000e0000 */
.L_x_8637:
[----:B------:R-:W-:Y:S02]  /*0d60*/  IMAD.MOV.U32 R18, RZ, RZ, R31 ;  /* 0x000000ffff127224 */ /* 0x000fe400078e001f */
[----:B------:R-:W-:-:S06]  /*0d70*/  IMAD.MOV.U32 R19, RZ, RZ, R4 ;  /* 0x000000ffff137224 */ /* 0x000fcc00078e0004 */
[----:B-12---:R-:W-:-:S06]  /*0d80*/  DSETP.GEU.AND P0, PT, R18, R16, PT ;  /* 0x000000101200722a */ /* 0x006fcc0003f0e000 */
[----:B------:R-:W-:Y:S02]  /*0d90*/  FSEL R16, R16, R31, !P0 ;  /* 0x0000001f10107208 */ /* 0x000fe40004000000 */
[----:B------:R-:W-:-:S07]  /*0da0*/  FSEL R17, R17, R4, !P0 ;  /* 0x0000000411117208 */ /* 0x000fce0004000000 */
.L_x_8564:
[----:B------:R-:W-:Y:S05]  /*0db0*/  BSYNC B0 ;  /* 0x0000000000007941 */ /* 0x000fea0003800000 */
.L_x_8563:
[----:B------:R-:W-:Y:S01]  /*0dc0*/  ISETP.NE.AND P0, PT, R24, RZ, PT ;  /* 0x000000ff1800720c */ /* 0x000fe20003f05270 */
[----:B------:R-:W-:Y:S05]  /*0dd0*/  WARPSYNC.ALL ;  /* 0x0000000000007948 */ /* 0x000fea0003800000 */
[----:B0-----:R-:W-:-:S07]  /*0de0*/  P2R R4, PR, RZ, 0x1 ;  /* 0x00000001ff047803 */ /* 0x001fce0000000000 */
[----:B--2---:R0:W-:Y:S01]  /*0df0*/  @!P0 STS.64 [UR4], R16 ;  /* 0x00000010ff008988 */ /* 0x0041e20008000a04 */
        /* <DEDUP_REMOVED lines=64> */
.L_x_8569:
[----:B------:R-:W-:Y:S05]  /*1200*/  BSYNC B1 ;  /* 0x0000000000017941 */ /* 0x000fea0003800000 */
.L_x_8568:
[----:B------:R-:W-:-:S11]  /*1210*/  DADD R18, RZ, R28 ;  /* 0x00000000ff127229 */ /* 0x000fd6000000001c */
.L_x_8567:
[----:B------:R-:W-:Y:S05]  /*1220*/  BSYNC B0 ;  /* 0x0000000000007941 */ /* 0x000fea0003800000 */
.L_x_8566:
        /* <DEDUP_REMOVED lines=62> */
.L_x_8573:
[----:B------:R-:W-:Y:S05]  /*1610*/  BSYNC B1 ;  /* 0x0000000000017941 */ /* 0x000fea0003800000 */
.L_x_8572:
[----:B------:R-:W-:-:S11]  /*1620*/  DADD R18, R18, R28 ;  /* 0x0000000012127229 */ /* 0x000fd6000000001c */
.L_x_8571:
[----:B------:R-:W-:Y:S05]  /*1630*/  BSYNC B0 ;  /* 0x0000000000007941 */ /* 0x000fea0003800000 */
.L_x_8570:
[----:B------:R-:W-:Y:S04]  /*1640*/  BSSY B0, `(.L_x_8574) ;  /* 0x0000040000007945 */ /* 0x000fe80003800000 */
[----:B------:R-:W-:Y:S05]  /*1650*/  @P3 BRA `(.L_x_8575) ;  /* 0x0000000000f83947 */ /* 0x000fea0003800000 */
[----:B-1----:R-:W-:Y:S01]  /*1660*/  DADD R32, R8, -R16 ;  /* 0x0000000008207229 */ /* 0x002fe20000000810 */
        /* <DEDUP_REMOVED lines=59> */
.L_x_8577:
[----:B------:R-:W-:Y:S05]  /*1a20*/  BSYNC B1 ;  /* 0x0000000000017941 */ /* 0x000fea0003800000 */
.L_x_8576:
[----:B------:R-:W-:-:S11]  /*1a30*/  DADD R18, R18, R28 ;  /* 0x0000000012127229 */ /* 0x000fd6000000001c */
.L_x_8575:
[----:B------:R-:W-:Y:S05]  /*1a40*/  BSYNC B0 ;  /* 0x0000000000007941 */ /* 0x000fea0003800000 */
.L_x_8574:
[----:B------:R-:W-:Y:S04]  /*1a50*/  BSSY B0, `(.L_x_8578) ;  /* 0x0000040000007945 */ /* 0x000fe80003800000 */
[----:B------:R-:W-:Y:S05]  /*1a60*/  @P4 BRA `(.L_x_8579) ;  /* 0x0000000000f84947 */ /* 0x000fea0003800000 */
[----:B-1----:R-:W-:Y:S01]  /*1a70*/  DADD R32, R10, -R16 ;  /* 0x000000000a207229 */ /* 0x002fe20000000810 */
        /* <DEDUP_REMOVED lines=59> */
.L_x_8581:
[----:B------:R-:W-:Y:S05]  /*1e30*/  BSYNC B1 ;  /* 0x0000000000017941 */ /* 0x000fea0003800000 */
.L_x_8580:
[----:B------:R-:W-:-:S11]  /*1e40*/  DADD R18, R18, R28 ;  /* 0x0000000012127229 */ /* 0x000fd6000000001c */
.L_x_8579:
[----:B------:R-:W-:Y:S05]  /*1e50*/  BSYNC B0 ;  /* 0x0000000000007941 */ /* 0x000fea0003800000 */
.L_x_8578:
        /* <DEDUP_REMOVED lines=59> */
[----:B------:R-:W-:Y:S01]  /*2210*/  @!P0 MOV R30, R26 ;  /* 0x0000001a001e8202 */ /* 0x000fe20000000f00 */
[----:B------:R-:W-:-:S06]  /*2220*/  @!P0 IMAD.MOV.U32 R26, RZ, RZ, RZ ;  /* 0x000000ffff1a8224 */ /* 0x000fcc00078e00ff */
[----:B------:R-:W-:-:S11]  /*2230*/  @!P0 DMUL R28, R30, R26 ;  /* 0x0000001a1e1c8228 */ /* 0x000fd60000000000 */
.L_x_8585:
[----:B------:R-:W-:Y:S05]  /*2240*/  BSYNC B1 ;  /* 0x0000000000017941 */ /* 0x000fea0003800000 */
.L_x_8584:
[----:B------:R-:W-:-:S11]  /*2250*/  DADD R18, R18, R28 ;  /* 0x0000000012127229 */ /* 0x000fd6000000001c */
.L_x_8583:
[----:B------:R-:W-:Y:S05]  /*2260*/  BSYNC B0 ;  /* 0x0000000000007941 */ /* 0x000fea0003800000 */
.L_x_8582:
        /* <DEDUP_REMOVED lines=61> */
.L_x_8589:
[----:B------:R-:W-:Y:S05]  /*2640*/  BSYNC B1 ;  /* 0x0000000000017941 */ /* 0x000fea0003800000 */
.L_x_8588:
[----:B------:R-:W-:-:S11]  /*2650*/  DADD R18, R18, R32 ;  /* 0x0000000012127229 */ /* 0x000fd60000000020 */
.L_x_8587:
[----:B------:R-:W-:Y:S05]  /*2660*/  BSYNC B0 ;  /* 0x0000000000007941 */ /* 0x000fea0003800000 */
.L_x_8586:
[----:B------:R-:W-:Y:S01]  /*2670*/  SHFL.DOWN PT, R27, R19, 0x10, 0x1f ;  /* 0x0a001f00131b7f89 */ /* 0x000fe200000e0000 */
[----:B------:R-:W-:Y:S01]  /*2680*/  P2R R30, PR, RZ, 0x4 ;  /* 0x00000004ff1e7803 */ /* 0x000fe20000000000 */
[----:B------:R-:W-:Y:S01]  /*2690*/  BSSY B0, `(.L_x_8590) ;  /* 0x000002e000007945 */ /* 0x000fe20003800000 */
[----:B------:R-:W-:Y:S01]  /*26a0*/  BAR.SYNC.DEFER_BLOCKING 0x0 ;  /* 0x0000000000007b1d */ /* 0x000fe20000010000 */
[----:B------:R-:W-:Y:S02]  /*26b0*/  ISETP.NE.AND P2, PT, R5, RZ, PT ;  /* 0x000000ff0500720c */ /* 0x000fe40003f45270 */
[----:B------:R-:W-:Y:S02]  /*26c0*/  P2R R5, PR, RZ, 0x2 ;  /* 0x00000002ff057803 */ /* 0x000fe40000000000 */
[----:B------:R-:W-:Y:S02]  /*26d0*/  ISETP.NE.AND P1, PT, R34, RZ, PT ;  /* 0x000000ff2200720c */ /* 0x000fe40003f25270 */
[----:B------:R-:W-:Y:S01]  /*26e0*/  ISETP.NE.AND P0, PT, R3, RZ, PT ;  /* 0x000000ff0300720c */ /* 0x000fe20003f05270 */
[----:B------:R-:W0:Y:S06]  /*26f0*/  SHFL.DOWN PT, R26, R18, 0x10, 0x1f ;  /* 0x0a001f00121a7f89 */ /* 0x000e2c00000e0000 */
[----:B------:R-:W-:-:S04]  /*2700*/  @!P2 SHF.R.S32.HI R0, RZ, 0x5, R0 ;  /* 0x00000005ff00a819 */ /* 0x000fc80000011400 */
[----:B------:R-:W-:Y:S01]  /*2710*/  @!P2 LEA R3, R0, UR4, 0x3 ;  /* 0x000000040003ac11 */ /* 0x000fe2000f8e18ff */
        /* <DEDUP_REMOVED lines=17> */
[----:B------:R0:W2:Y:S01]  /*2830*/  @!P1 LDS.64 R30, [R2] ;  /* 0x00000000021e9984 */ /* 0x0000a20000000a00 */
[----:B------:R-:W-:Y:S01]  /*2840*/  ISETP.NE.AND P1, PT, R5, RZ, PT ;  /* 0x000000ff0500720c */ /* 0x000fe20003f25270 */
[----:B------:R-:W-:-:S12]  /*2850*/  @P0 BRA `(.L_x_8591) ;  /* 0x0000000000440947 */ /* 0x000fd80003800000 */
[----:B------:R-:W-:-:S03]  /*2860*/  UMOV UR5, 0xffffffff ;  /* 0xffffffff00057882 */ /* 0x000fc60000000000 */
[----:B------:R-:W-:Y:S05]  /*2870*/  BRA.DIV UR5, `(.L_x_8592) ;  /* 0x0000002a05c47947 */ /* 0x000fea000b800000 */
[----:B0-2---:R-:W-:Y:S04]  /*2880*/  SHFL.DOWN PT, R3, R31, 0x10, 0x1f ;  /* 0x0a001f001f037f89 */ /* 0x005fe800000e0000 */
        /* <DEDUP_REMOVED lines=11> */
[----:B------:R0:W2:Y:S04]  /*2940*/  SHFL.DOWN PT, R3, R31, 0x1, 0x1f ;  /* 0x08201f001f037f89 */ /* 0x0000a800000e0000 */
[----:B------:R0:W3:Y:S02]  /*2950*/  SHFL.DOWN PT, R2, R30, 0x1, 0x1f ;  /* 0x08201f001e027f89 */ /* 0x0000e400000e0000 */
.L_x_8648:
[----:B0-23--:R-:W-:-:S11]  /*2960*/  DADD R30, R30, R2 ;  /* 0x000000001e1e7229 */ /* 0x00dfd60000000002 */
.L_x_8591:
[----:B------:R-:W-:Y:S05]  /*2970*/  BSYNC B0 ;  /* 0x0000000000007941 */ /* 0x000fea0003800000 */
.L_x_8590:
[----:B------:R-:W-:Y:S01]  /*2980*/  ISETP.NE.AND P0, PT, R4, RZ, PT ;  /* 0x000000ff0400720c */ /* 0x000fe20003f05270 */
[----:B------:R-:W-:-:S12]  /*2990*/  WARPSYNC.ALL ;  /* 0x0000000000007948 */ /* 0x000fd80003800000 */
[----:B--2---:R2:W-:Y:S01]  /*29a0*/  @!P0 STS.64 [UR4], R30 ;  /* 0x0000001eff008988 */ /* 0x0045e20008000a04 */
[----:B------:R-:W-:Y:S06]  /*29b0*/  BAR.SYNC.DEFER_BLOCKING 0x0 ;  /* 0x0000000000007b1d */ /* 0x000fec0000010000 */
[----:B------:R-:W-:Y:S01]  /*29c0*/  BSSY B0, `(.L_x_8593) ;  /* 0x000005f000007945 */ /* 0x000fe20003800000 */
[----:B0-----:R-:W0:Y:S03]  /*29d0*/  LDS.64 R18, [UR4] ;  /* 0x00000004ff127984 */ /* 0x001e260008000a00 */
[----:B--2---:R-:W-:Y:S05]  /*29e0*/  @P1 BRA `(.L_x_8594) ;  /* 0x0000000400701947 */ /* 0x004fea0003800000 */
        /* <DEDUP_REMOVED lines=34> */
[----:B0-----:R-:W0:Y:S01]  /*2c10*/  MUFU.RCP64H R27, R19 ;  /* 0x00000013001b7308 */ /* 0x001e220000001800 */
        /* <DEDUP_REMOVED lines=9> */
[----:B------:R-:W-:-:S03]  /*2cb0*/  DFMA R30, R4, R30, UR4 ;  /* 0x00000004041e7e2b */ /* 0x000fc6000800001e */
[----:B------:R-:W-:-:S05]  /*2cc0*/  DFMA R28, R28, R28, R28 ;  /* 0x0000001c1c1c722b */ /* 0x000fca000000001c */
[----:B------:R-:W-:-:S03]  /*2cd0*/  DFMA R30, R4, R30, 1 ;  /* 0x3ff00000041e742b */ /* 0x000fc6000000001e */
[----:B------:R-:W-:-:S05]  /*2ce0*/  DFMA R26, R26, R28, R26 ;  /* 0x0000001c1a1a722b */ /* 0x000fca000000001a */
[----:B------:R-:W-:-:S03]  /*2cf0*/  DFMA R28, R4, R30, 1 ;  /* 0x3ff00000041c742b */ /* 0x000fc6000000001e */
        /* <DEDUP_REMOVED lines=17> */
.L_x_8596:
[----:B------:R-:W-:Y:S05]  /*2e10*/  BSYNC B1 ;  /* 0x0000000000017941 */ /* 0x000fea0003800000 */
.L_x_8595:
[----:B------:R-:W-:Y:S01]  /*2e20*/  IMAD.MOV.U32 R20, RZ, RZ, R4 ;  /* 0x000000ffff147224 */ /* 0x000fe200078e0004 */
[----:B------:R-:W-:Y:S01]  /*2e30*/  ULDC.64 UR4, c[0x0][0x210] ;  /* 0x0000840000047ab9 */ /* 0x000fe20000000a00 */
[----:B------:R-:W-:Y:S01]  /*2e40*/  IMAD.MOV.U32 R21, RZ, RZ, R5 ;  /* 0x000000ffff157224 */ /* 0x000fe200078e0005 */
[----:B------:R-:W-:Y:S01]  /*2e50*/  FSETP.GEU.AND P0, PT, |R5|, 6.5827683646048100446e-37, PT ;  /* 0x036000000500780b */ /* 0x000fe20003f0e200 */
[----:B------:R-:W-:Y:S01]  /*2e60*/  IMAD.WIDE.U32 R24, R22, UR8, R24 ;  /* 0x0000000816187c25 */ /* 0x000fe2000f8e0018 */
[----:B------:R-:W-:Y:S03]  /*2e70*/  BSSY B1, `(.L_x_8597) ;  /* 0x0000012000017945 */ /* 0x000fe60003800000 */
[----:B------:R-:W-:Y:S01]  /*2e80*/  DMUL R2, R26, R20 ;  /* 0x000000141a027228 */ /* 0x000fe20000000000 */
[----:B------:R-:W-:-:S07]  /*2e90*/  IMAD R23, R23, UR8, R25 ;  /* 0x0000000817177c24 */ /* 0x000fce000f8e0219 */
[----:B------:R-:W-:-:S08]  /*2ea0*/  DFMA R20, -R18, R2, R20 ;  /* 0x000000021214722b */ /* 0x000fd00000000114 */
[----:B------:R-:W-:Y:S01]  /*2eb0*/  DFMA R2, R26, R20, R2 ;  /* 0x000000141a02722b */ /* 0x000fe20000000002 */
[----:B------:R-:W-:-:S04]  /*2ec0*/  LEA R20, P1, R24, UR4, 0x3 ;  /* 0x0000000418147c11 */ /* 0x000fc8000f8218ff */
[----:B------:R-:W-:-:S05]  /*2ed0*/  LEA.HI.X R21, R24, UR5, R23, 0x3, P1 ;  /* 0x0000000518157c11 */ /* 0x000fca00088f1c17 */
        /* <DEDUP_REMOVED lines=8> */
[----:B------:R-:W-:Y:S05]  /*2f60*/  CALL.REL.NOINC `($__internal_41_$__cuda_sm20_div_rn_f64_full) ;  /* 0x0000002800007944 */ /* 0x000fea0003c00000 */
[----:B------:R-:W-:Y:S01]  /*2f70*/  MOV R2, R32 ;  /* 0x0000002000027202 */ /* 0x000fe20000000f00 */
[----:B------:R-:W-:-:S07]  /*2f80*/  IMAD.MOV.U32 R3, RZ, RZ, R33 ;  /* 0x000000ffff037224 */ /* 0x000fce00078e0021 */
.L_x_8598:
[----:B------:R-:W-:Y:S05]  /*2f90*/  BSYNC B1 ;  /* 0x0000000000017941 */ /* 0x000fea0003800000 */
.L_x_8597:
[----:B------:R2:W-:Y:S02]  /*2fa0*/  STG.E.64 desc[UR6][R20.64], R2 ;  /* 0x0000000214007986 */ /* 0x0005e4000c101b06 */
.L_x_8594:
[----:B------:R-:W-:Y:S05]  /*2fb0*/  BSYNC B0 ;  /* 0x0000000000007941 */ /* 0x000fea0003800000 */
.L_x_8593:
[----:B------:R-:W-:Y:S04]  /*2fc0*/  BSSY B0, `(.L_x_8599) ;  /* 0x0000061000007945 */ /* 0x000fe80003800000 */
[----:B------:R-:W-:Y:S05]  /*2fd0*/  @P2 BRA `(.L_x_8600) ;  /* 0x00000004007c2947 */ /* 0x000fea0003800000 */
[----:B-1----:R-:W-:Y:S01]  /*2fe0*/  DADD R6, R6, -R16 ;  /* 0x0000000006067229 */ /* 0x002fe20000000810 */
[----:B--2---:R-:W-:Y:S01]  /*2ff0*/  IMAD.MOV.U32 R2, RZ, RZ, 0x652b82fe ;  /* 0x652b82feff027424 */ /* 0x004fe200078e00ff */
[----:B------:R-:W-:Y:S01]  /*3000*/  UMOV UR4, 0xfefa39ef ;  /* 0xfefa39ef00047882 */ /* 0x000fe20000000000 */
[----:B------:R-:W-:Y:S01]  /*3010*/  IMAD.MOV.U32 R3, RZ, RZ, 0x3ff71547 ;  /* 0x3ff71547ff037424 */ /* 0x000fe200078e00ff */
[----:B------:R-:W-:Y:S01]  /*3020*/  UMOV UR5, 0x3fe62e42 ;  /* 0x3fe62e4200057882 */ /* 0x000fe20000000000 */
[----:B0-----:R-:W0:Y:S01]  /*3030*/  MUFU.RCP64H R23, R19 ;  /* 0x0000001300177308 */ /* 0x001e220000001800 */
[----:B------:R-:W-:Y:S01]  /*3040*/  IMAD.MOV.U32 R22, RZ, RZ, 0x1 ;  /* 0x00000001ff167424 */ /* 0x000fe200078e00ff */
[----:B------:R-:W1:Y:S01]  /*3050*/  S2R R0, SR_TID.X ;  /* 0x0000000000007919 */ /* 0x000e620000002100 */
[----:B------:R-:W-:Y:S01]  /*3060*/  BSSY B1, `(.L_x_8601) ;  /* 0x000003b000017945 */ /* 0x000fe20003800000 */
        /* <DEDUP_REMOVED lines=45> */
[----:B-1----:R-:W-:Y:S07]  /*3340*/  @!P0 BRA `(.L_x_8602) ;  /* 0x0000000000308947 */ /* 0x002fee0003800000 */
        /* <DEDUP_REMOVED lines=12> */
.L_x_8602:
[----:B------:R-:W-:Y:S05]  /*3410*/  BSYNC B1 ;  /* 0x0000000000017941 */ /* 0x000fea0003800000 */
.L_x_8601:
[----:B------:R-:W-:Y:S01]  /*3420*/  IMAD.MOV.U32 R6, RZ, RZ, R22 ;  /* 0x000000ffff067224 */ /* 0x000fe200078e0016 */
[----:B------:R-:W0:Y:S01]  /*3430*/  LDC.64 R20, c[0x0][0x220] ;  /* 0x00008800ff147b82 */ /* 0x000e220000000a00 */
[----:B------:R-:W-:Y:S01]  /*3440*/  IMAD.MOV.U32 R7, RZ, RZ, R23 ;  /* 0x000000ffff077224 */ /* 0x000fe200078e0017 */
[----:B------:R-:W-:Y:S01]  /*3450*/  ULDC UR4, c[0x0][0x0] ;  /* 0x0000000000047ab9 */ /* 0x000fe20000000800 */
[----:B------:R-:W-:Y:S01]  /*3460*/  FSETP.GEU.AND P2, PT, |R23|, 6.5827683646048100446e-37, PT ;  /* 0x036000001700780b */ /* 0x000fe20003f4e200 */
[----:B------:R-:W-:Y:S03]  /*3470*/  BSSY B1, `(.L_x_8603) ;  /* 0x0000014000017945 */ /* 0x000fe60003800000 */
[----:B------:R-:W-:-:S08]  /*3480*/  DMUL R2, R4, R6 ;  /* 0x0000000604027228 */ /* 0x000fd00000000000 */
[----:B------:R-:W-:-:S08]  /*3490*/  DFMA R6, -R18, R2, R6 ;  /* 0x000000021206722b */ /* 0x000fd00000000106 */
[----:B------:R-:W-:Y:S01]  /*34a0*/  DFMA R2, R4, R6, R2 ;  /* 0x000000060402722b */ /* 0x000fe20000000002 */
[----:B------:R-:W-:Y:S01]  /*34b0*/  VIADD R4, R0, UR4 ;  /* 0x0000000400047c36 */ /* 0x000fe20008000000 */
[----:B------:R-:W-:-:S04]  /*34c0*/  ULDC.64 UR4, c[0x0][0x210] ;  /* 0x0000840000047ab9 */ /* 0x000fc80000000a00 */
[----:B------:R-:W-:-:S04]  /*34d0*/  SHF.R.S32.HI R5, RZ, 0x1f, R4 ;  /* 0x0000001fff057819 */ /* 0x000fc80000011404 */
[----:B------:R-:W-:Y:S01]  /*34e0*/  FFMA R0, RZ, R19, R3 ;  /* 0x00000013ff007223 */ /* 0x000fe20000000003 */
[----:B0-----:R-:W-:-:S04]  /*34f0*/  IMAD.WIDE.U32 R4, R20, UR8, R4 ;  /* 0x0000000814047c25 */ /* 0x001fc8000f8e0004 */
[----:B------:R-:W-:Y:S01]  /*3500*/  FSETP.GT.AND P0, PT, |R0|, 1.469367938527859385e-39, PT ;  /* 0x001000000000780b */ /* 0x000fe20003f04200 */
[----:B------:R-:W-:Y:S01]  /*3510*/  IMAD R5, R21, UR8, R5 ;  /* 0x0000000815057c24 */ /* 0x000fe2000f8e0205 */
[----:B------:R-:W-:-:S04]  /*3520*/  LEA R6, P1, R4, UR4, 0x3 ;  /* 0x0000000404067c11 */ /* 0x000fc8000f8218ff */
[----:B------:R-:W-:-:S07]  /*3530*/  LEA.HI.X R7, R4, UR5, R5, 0x3, P1 ;  /* 0x0000000504077c11 */ /* 0x000fce00088f1c05 */
[----:B------:R-:W-:Y:S05]  /*3540*/  @P0 BRA P2, `(.L_x_8604) ;  /* 0x0000000000180947 */ /* 0x000fea0001000000 */
[----:B------:R-:W-:Y:S01]  /*3550*/  IMAD.MOV.U32 R26, RZ, RZ, R18 ;  /* 0x000000ffff1a7224 */ /* 0x000fe200078e0012 */
[----:B------:R-:W-:Y:S01]  /*3560*/  MOV R2, 0x3590 ;  /* 0x0000359000027802 */ /* 0x000fe20000000f00 */
[----:B------:R-:W-:-:S07]  /*3570*/  IMAD.MOV.U32 R25, RZ, RZ, R19 ;  /* 0x000000ffff197224 */ /* 0x000fce00078e0013 */
[----:B------:R-:W-:Y:S05]  /*3580*/  CALL.REL.NOINC `($__internal_41_$__cuda_sm20_div_rn_f64_full) ;  /* 0x0000002000787944 */ /* 0x000fea0003c00000 */
[----:B------:R-:W-:Y:S01]  /*3590*/  IMAD.MOV.U32 R2, RZ, RZ, R32 ;  /* 0x000000ffff027224 */ /* 0x000fe200078e0020 */
[----:B------:R-:W-:-:S07]  /*35a0*/  MOV R3, R33 ;  /* 0x0000002100037202 */ /* 0x000fce0000000f00 */
.L_x_8604:
[----:B------:R-:W-:Y:S05]  /*35b0*/  BSYNC B1 ;  /* 0x0000000000017941 */ /* 0x000fea0003800000 */
.L_x_8603:
[----:B------:R3:W-:Y:S02]  /*35c0*/  STG.E.64 desc[UR6][R6.64], R2 ;  /* 0x0000000206007986 */ /* 0x0007e4000c101b06 */
.L_x_8600:
[----:B------:R-:W-:Y:S05]  /*35d0*/  BSYNC B0 ;  /* 0x0000000000007941 */ /* 0x000fea0003800000 */
.L_x_8599:
[----:B------:R-:W-:Y:S04]  /*35e0*/  BSSY B0, `(.L_x_8605) ;  /* 0x0000061000007945 */ /* 0x000fe80003800000 */
[----:B------:R-:W-:Y:S05]  /*35f0*/  @P3 BRA `(.L_x_8606) ;  /* 0x00000004007c3947 */ /* 0x000fea0003800000 */
[----:B-1----:R-:W-:Y:S01]  /*3600*/  DADD R8, R8, -R16 ;  /* 0x0000000008087229 */ /* 0x002fe20000000810 */
[----:B--23--:R-:W-:Y:S01]  /*3610*/  IMAD.MOV.U32 R2, RZ, RZ, 0x652b82fe ;  /* 0x652b82feff027424 */ /* 0x00cfe200078e00ff */
        /* <DEDUP_REMOVED lines=47> */
[----:B------:R-:W0:Y:S06]  /*3910*/  LDC R7, c[0x0][RZ] ;  /* 0x00000000ff077b82 */ /* 0x000e2c0000000800 */
        /* <DEDUP_REMOVED lines=18> */
.L_x_8608:
[----:B------:R-:W-:Y:S05]  /*3a40*/  BSYNC B1 ;  /* 0x0000000000017941 */ /* 0x000fea0003800000 */
.L_x_8607:
[----:B------:R-:W-:Y:S01]  /*3a50*/  IMAD.MOV.U32 R8, RZ, RZ, R22 ;  /* 0x000000ffff087224 */ /* 0x000fe200078e0016 */
[----:B------:R-:W1:Y:S01]  /*3a60*/  LDC.64 R20, c[0x0][0x220] ;  /* 0x00008800ff147b82 */ /* 0x000e620000000a00 */
[----:B------:R-:W-:Y:S01]  /*3a70*/  IMAD.MOV.U32 R9, RZ, RZ, R23 ;  /* 0x000000ffff097224 */ /* 0x000fe200078e0017 */
[----:B------:R-:W-:Y:S01]  /*3a80*/  FSETP.GEU.AND P2, PT, |R23|, 6.5827683646048100446e-37, PT ;  /* 0x036000001700780b */ /* 0x000fe20003f4e200 */
[----:B0-----:R-:W-:Y:S01]  /*3a90*/  IMAD R6, R7, 0x2, R0 ;  /* 0x0000000207067824 */ /* 0x001fe200078e0200 */
[----:B------:R-:W-:Y:S01]  /*3aa0*/  ULDC.64 UR4, c[0x0][0x210] ;  /* 0x0000840000047ab9 */ /* 0x000fe20000000a00 */
[----:B------:R-:W-:Y:S02]  /*3ab0*/  BSSY B1, `(.L_x_8609) ;  /* 0x0000012000017945 */ /* 0x000fe40003800000 */
[----:B------:R-:W-:Y:S01]  /*3ac0*/  DMUL R2, R4, R8 ;  /* 0x0000000804027228 */ /* 0x000fe20000000000 */
[----:B------:R-:W-:-:S07]  /*3ad0*/  SHF.R.S32.HI R7, RZ, 0x1f, R6 ;  /* 0x0000001fff077819 */ /* 0x000fce0000011406 */
        /* <DEDUP_REMOVED lines=12> */
[----:B------:R-:W-:Y:S05]  /*3ba0*/  CALL.REL.NOINC `($__internal_41_$__cuda_sm20_div_rn_f64_full) ;  /* 0x0000001800f07944 */ /* 0x000fea0003c00000 */
[----:B------:R-:W-:Y:S02]  /*3bb0*/  IMAD.MOV.U32 R2, RZ, RZ, R32 ;  /* 0x000000ffff027224 */ /* 0x000fe400078e0020 */
[----:B------:R-:W-:-:S07]  /*3bc0*/  IMAD.MOV.U32 R3, RZ, RZ, R33 ;  /* 0x000000ffff037224 */ /* 0x000fce00078e0021 */
.L_x_8610:
[----:B------:R-:W-:Y:S05]  /*3bd0*/  BSYNC B1 ;  /* 0x0000000000017941 */ /* 0x000fea0003800000 */
.L_x_8609:
[----:B------:R4:W-:Y:S02]  /*3be0*/  STG.E.64 desc[UR6][R6.64], R2 ;  /* 0x0000000206007986 */ /* 0x0009e4000c101b06 */
.L_x_8606:
[----:B------:R-:W-:Y:S05]  /*3bf0*/  BSYNC B0 ;  /* 0x0000000000007941 */ /* 0x000fea0003800000 */
.L_x_8605:
[----:B------:R-:W-:Y:S04]  /*3c00*/  BSSY B0, `(.L_x_8611) ;  /* 0x0000062000007945 */ /* 0x000fe80003800000 */
[----:B------:R-:W-:Y:S05]  /*3c10*/  @P4 BRA `(.L_x_8612) ;  /* 0x0000000400804947 */ /* 0x000fea0003800000 */
[----:B-1----:R-:W-:Y:S01]  /*3c20*/  DADD R10, R10, -R16 ;  /* 0x000000000a0a7229 */ /* 0x002fe20000000810 */
[----:B--234-:R-:W-:Y:S01]  /*3c30*/  MOV R2, 0x652b82fe ;  /* 0x652b82fe00027802 */ /* 0x01cfe20000000f00 */
[----:B------:R-:W-:Y:S01]  /*3c40*/  IMAD.MOV.U32 R3, RZ, RZ, 0x3ff71547 ;  /* 0x3ff71547ff037424 */ /* 0x000fe200078e00ff */
[----:B------:R-:W-:Y:S01]  /*3c50*/  UMOV UR4, 0xfefa39ef ;  /* 0xfefa39ef00047882 */ /* 0x000fe20000000000 */
[----:B------:R-:W-:Y:S01]  /*3c60*/  UMOV UR5, 0x3fe62e42 ;  /* 0x3fe62e4200057882 */ /* 0x000fe20000000000 */
[----:B0-----:R-:W0:Y:S01]  /*3c70*/  MUFU.RCP64H R21, R19 ;  /* 0x0000001300157308 */ /* 0x001e220000001800 */
        /* <DEDUP_REMOVED lines=62> */
.L_x_8614:
[----:B------:R-:W-:Y:S05]  /*4060*/  BSYNC B1 ;  /* 0x0000000000017941 */ /* 0x000fea0003800000 */
.L_x_8613:
        /* <DEDUP_REMOVED lines=25> */
.L_x_8616:
[----:B------:R-:W-:Y:S05]  /*4200*/  BSYNC B1 ;  /* 0x0000000000017941 */ /* 0x000fea0003800000 */
.L_x_8615:
[----:B------:R0:W-:Y:S02]  /*4210*/  STG.E.64 desc[UR6][R6.64], R2 ;  /* 0x0000000206007986 */ /* 0x0001e4000c101b06 */
.L_x_8612:
[----:B------:R-:W-:Y:S05]  /*4220*/  BSYNC B0 ;  /* 0x0000000000007941 */ /* 0x000fea0003800000 */
.L_x_8611:
[----:B------:R-:W-:Y:S04]  /*4230*/  BSSY B0, `(.L_x_8617) ;  /* 0x0000062000007945 */ /* 0x000fe80003800000 */
[----:B------:R-:W-:Y:S05]  /*4240*/  @P5 BRA `(.L_x_8618) ;  /* 0x0000000400805947 */ /* 0x000fea0003800000 */
[----:B-1----:R-:W-:Y:S01]  /*4250*/  DADD R12, R12, -R16 ;  /* 0x000000000c0c7229 */ /* 0x002fe20000000810 */
        /* <DEDUP_REMOVED lines=67> */
.L_x_8620:
[----:B------:R-:W-:Y:S05]  /*4690*/  BSYNC B1 ;  /* 0x0000000000017941 */ /* 0x000fea0003800000 */
.L_x_8619:
[----:B------:R-:W-:Y:S01]  /*46a0*/  IMAD.MOV.U32 R8, RZ, RZ, R22 ;  /* 0x000000ffff087224 */ /* 0x000fe200078e0016 */
[----:B------:R-:W1:Y:S01]  /*46b0*/  LDC.64 R10, c[0x0][0x220] ;  /* 0x00008800ff0a7b82 */ /* 0x000e620000000a00 */
[----:B------:R-:W-:Y:S01]  /*46c0*/  IMAD.MOV.U32 R9, RZ, RZ, R23 ;  /* 0x000000ffff097224 */ /* 0x000fe200078e0017 */
[----:B------:R-:W-:Y:S01]  /*46d0*/  FSETP.GEU.AND P2, PT, |R23|, 6.5827683646048100446e-37, PT ;  /* 0x036000001700780b */ /* 0x000fe20003f4e200 */
[C---:B0-----:R-:W-:Y:S01]  /*46e0*/  IMAD R0, R7.reuse, 0x2, R0 ;  /* 0x0000000207007824 */ /* 0x041fe200078e0200 */
[----:B------:R-:W-:Y:S01]  /*46f0*/  ULDC.64 UR4, c[0x0][0x210] ;  /* 0x0000840000047ab9 */ /* 0x000fe20000000a00 */
[----:B------:R-:W-:Y:S02]  /*4700*/  BSSY B1, `(.L_x_8621) ;  /* 0x0000013000017945 */ /* 0x000fe40003800000 */
[----:B------:R-:W-:Y:S01]  /*4710*/  DMUL R2, R4, R8 ;  /* 0x0000000804027228 */ /* 0x000fe20000000000 */
[----:B------:R-:W-:-:S05]  /*4720*/  IMAD R6, R7, 0x2, R0 ;  /* 0x0000000207067824 */ /* 0x000fca00078e0200 */
        /* <DEDUP_REMOVED lines=16> */
.L_x_8622:
[----:B------:R-:W-:Y:S05]  /*4830*/  BSYNC B1 ;  /* 0x0000000000017941 */ /* 0x000fea0003800000 */
.L_x_8621:
[----:B------:R0:W-:Y:S02]  /*4840*/  STG.E.64 desc[UR6][R6.64], R2 ;  /* 0x0000000206007986 */ /* 0x0001e4000c101b06 */
.L_x_8618:
[----:B------:R-:W-:Y:S05]  /*4850*/  BSYNC B0 ;  /* 0x0000000000007941 */ /* 0x000fea0003800000 */
.L_x_8617:
[----:B------:R-:W-:Y:S05]  /*4860*/  @P6 EXIT ;  /* 0x000000000000694d */ /* 0x000fea0003800000 */
        /* <DEDUP_REMOVED lines=68> */
.L_x_8624:
[----:B------:R-:W-:Y:S05]  /*4cb0*/  BSYNC B0 ;  /* 0x0000000000007941 */ /* 0x000fea0003800000 */
.L_x_8623:
        /* <DEDUP_REMOVED lines=8> */
[----:B------:R-:W-:-:S04]  /*4d40*/  IMAD R0, R7, 0x2, R0 ;  /* 0x0000000207007824 */ /* 0x000fc800078e0200 */
[----:B------:R-:W-:-:S03]  /*4d50*/  IMAD.IADD R6, R0, 0x1, R7 ;  /* 0x0000000100067824 */ /* 0x000fc600078e0207 */
[----:B------:R-:W-:Y:S02]  /*4d60*/  DFMA R8, -R18, R2, R8 ;  /* 0x000000021208722b */ /* 0x000fe40000000108 */
[----:B------:R-:W-:-:S06]  /*4d70*/  SHF.R.S32.HI R7, RZ, 0x1f, R6 ;  /* 0x0000001fff077819 */ /* 0x000fcc0000011406 */
        /* <DEDUP_REMOVED lines=12> */
[----:B------:R-:W-:Y:S01]  /*4e40*/  IMAD.MOV.U32 R2, RZ, RZ, R32 ;  /* 0x000000ffff027224 */ /* 0x000fe200078e0020 */
[----:B------:R-:W-:-:S07]  /*4e50*/  MOV R3, R33 ;  /* 0x0000002100037202 */ /* 0x000fce0000000f00 */
.L_x_8626:
[----:B------:R-:W-:Y:S05]  /*4e60*/  BSYNC B0 ;  /* 0x0000000000007941 */ /* 0x000fea0003800000 */
.L_x_8625:
[----:B------:R-:W-:Y:S01]  /*4e70*/  STG.E.64 desc[UR6][R6.64], R2 ;  /* 0x0000000206007986 */ /* 0x000fe2000c101b06 */
[----:B------:R-:W-:Y:S05]  /*4e80*/  EXIT ;  /* 0x000000000000794d */ /* 0x000fea0003800000 */
.L_x_8565:
[----:B--2---:R-:W-:Y:S02]  /*4e90*/  IMAD.MOV.U32 R27, RZ, RZ, R17 ;  /* 0x000000ffff1b7224 */ /* 0x004fe400078e0011 */
[----:B------:R-:W-:Y:S02]  /*4ea0*/  IMAD.MOV.U32 R26, RZ, RZ, 0x10 ;  /* 0x00000010ff1a7424 */ /* 0x000fe400078e00ff */
[----:B------:R-:W-:Y:S02]  /*4eb0*/  IMAD.MOV.U32 R19, RZ, RZ, 0x1f ;  /* 0x0000001fff137424 */ /* 0x000fe400078e00ff */
[----:B------:R-:W-:-:S07]  /*4ec0*/  IMAD.MOV.U32 R18, RZ, RZ, -0x1 ;  /* 0xffffffffff127424 */ /* 0x000fce00078e00ff */
[----:B------:R-:W-:Y:S05]  /*4ed0*/  WARPSYNC.COLLECTIVE R18, `(.L_x_8627) ;  /* 0x0000000012087348 */ /* 0x000fea0003c00000 */
[----:B------:R0:W1:Y:S02]  /*4ee0*/  SHFL.DOWN P0, R28, R27, R26, R19 ;  /* 0x0800001a1b1c7389 */ /* 0x0000640000000013 */
[----:B01----:R-:W-:Y:S01]  /*4ef0*/  ENDCOLLECTIVE ;  /* 0x000000000000791b */ /* 0x003fe20003800000 */
.L_x_8627:
[----:B------:R-:W-:Y:S02]  /*4f00*/  IMAD.MOV.U32 R27, RZ, RZ, R16 ;  /* 0x000000ffff1b7224 */ /* 0x000fe400078e0010 */
[----:B------:R-:W-:-:S07]  /*4f10*/  IMAD.MOV.U32 R29, RZ, RZ, R28 ;  /* 0x000000ffff1d7224 */ /* 0x000fce00078e001c */
[----:B------:R-:W-:Y:S05]  /*4f20*/  WARPSYNC.COLLECTIVE R18, `(.L_x_8628) ;  /* 0x0000000012087348 */ /* 0x000fea0003c00000 */
[----:B------:R0:W1:Y:S02]  /*4f30*/  SHFL.DOWN P0, R28, R27, R26, R19 ;  /* 0x0800001a1b1c7389 */ /* 0x0000640000000013 */
[----:B01----:R-:W-:Y:S01]  /*4f40*/  ENDCOLLECTIVE ;  /* 0x000000000000791b */ /* 0x003fe20003800000 */
.L_x_8628:
        /* <DEDUP_REMOVED lines=12> */
.L_x_8629:
[----:B------:R-:W-:Y:S02]  /*5010*/  IMAD.MOV.U32 R27, RZ, RZ, R4 ;  /* 0x000000ffff1b7224 */ /* 0x000fe400078e0004 */
[----:B------:R-:W-:-:S07]  /*5020*/  IMAD.MOV.U32 R30, RZ, RZ, R28 ;  /* 0x000000ffff1e7224 */ /* 0x000fce00078e001c */
[----:B------:R-:W-:Y:S05]  /*5030*/  WARPSYNC.COLLECTIVE R18, `(.L_x_8630) ;  /* 0x0000000012087348 */ /* 0x000fea0003c00000 */
[----:B------:R0:W1:Y:S02]  /*5040*/  SHFL.DOWN P0, R28, R27, R26, R19 ;  /* 0x0800001a1b1c7389 */ /* 0x0000640000000013 */
[----:B01----:R-:W-:Y:S01]  /*5050*/  ENDCOLLECTIVE ;  /* 0x000000000000791b */ /* 0x003fe20003800000 */
.L_x_8630:
[----:B------:R-:W-:Y:S02]  /*5060*/  IMAD.MOV.U32 R17, RZ, RZ, R30 ;  /* 0x000000ffff117224 */ /* 0x000fe400078e001e */
[----:B------:R-:W-:Y:S02]  /*5070*/  IMAD.MOV.U32 R26, RZ, RZ, 0x4 ;  /* 0x00000004ff1a7424 */ /* 0x000fe400078e00ff */
[----:B------:R-:W-:Y:S02]  /*5080*/  IMAD.MOV.U32 R16, RZ, RZ, R28 ;  /* 0x000000ffff107224 */ /* 0x000fe400078e001c */
        /* <DEDUP_REMOVED lines=8> */
.L_x_8631:
[----:B------:R-:W-:Y:S02]  /*5110*/  IMAD.MOV.U32 R27, RZ, RZ, R16 ;  /* 0x000000ffff1b7224 */ /* 0x000fe400078e0010 */
[----:B------:R-:W-:-:S07]  /*5120*/  IMAD.MOV.U32 R30, RZ, RZ, R28 ;  /* 0x000000ffff1e7224 */ /* 0x000fce00078e001c */
[----:B------:R-:W-:Y:S05]  /*5130*/  WARPSYNC.COLLECTIVE R18, `(.L_x_8632) ;  /* 0x0000000012087348 */ /* 0x000fea0003c00000 */
[----:B------:R0:W1:Y:S02]  /*5140*/  SHFL.DOWN P0, R28, R27, R26, R19 ;  /* 0x0800001a1b1c7389 */ /* 0x0000640000000013 */
[----:B01----:R-:W-:Y:S01]  /*5150*/  ENDCOLLECTIVE ;  /* 0x000000000000791b */ /* 0x003fe20003800000 */
.L_x_8632:
        /* <DEDUP_REMOVED lines=12> */
.L_x_8633:
[----:B------:R-:W-:Y:S02]  /*5220*/  IMAD.MOV.U32 R27, RZ, RZ, R30 ;  /* 0x000000ffff1b7224 */ /* 0x000fe400078e001e */
[----:B------:R-:W-:-:S07]  /*5230*/  IMAD.MOV.U32 R4, RZ, RZ, R28 ;  /* 0x000000ffff047224 */ /* 0x000fce00078e001c */
[----:B------:R-:W-:Y:S05]  /*5240*/  WARPSYNC.COLLECTIVE R18, `(.L_x_8634) ;  /* 0x0000000012087348 */ /* 0x000fea0003c00000 */
[----:B------:R0:W1:Y:S02]  /*5250*/  SHFL.DOWN P0, R28, R27, R26, R19 ;  /* 0x0800001a1b1c7389 */ /* 0x0000640000000013 */
[----:B01----:R-:W-:Y:S01]  /*5260*/  ENDCOLLECTIVE ;  /* 0x000000000000791b */ /* 0x003fe20003800000 */
.L_x_8634:
[----:B------:R-:W-:Y:S02]  /*5270*/  IMAD.MOV.U32 R17, RZ, RZ, R4 ;  /* 0x000000ffff117224 */ /* 0x000fe400078e0004 */
[----:B------:R-:W-:Y:S02]  /*5280*/  IMAD.MOV.U32 R26, RZ, RZ, 0x1 ;  /* 0x00000001ff1a7424 */ /* 0x000fe400078e00ff */
[----:B------:R-:W-:Y:S02]  /*5290*/  IMAD.MOV.U32 R16, RZ, RZ, R28 ;  /* 0x000000ffff107224 */ /* 0x000fe400078e001c */
        /* <DEDUP_REMOVED lines=8> */
.L_x_8635:
[----:B------:R-:W-:Y:S01]  /*5320*/  MOV R27, R31 ;  /* 0x0000001f001b7202 */ /* 0x000fe20000000f00 */
[----:B------:R-:W-:-:S07]  /*5330*/  IMAD.MOV.U32 R17, RZ, RZ, R28 ;  /* 0x000000ffff117224 */ /* 0x000fce00078e001c */
[----:B------:R-:W-:Y:S05]  /*5340*/  WARPSYNC.COLLECTIVE R18, `(.L_x_8636) ;  /* 0x0000000012087348 */ /* 0x000fea0003c00000 */
[----:B------:R0:W1:Y:S02]  /*5350*/  SHFL.DOWN P0, R28, R27, R26, R19 ;  /* 0x0800001a1b1c7389 */ /* 0x0000640000000013 */
[----:B01----:R-:W-:Y:S01]  /*5360*/  ENDCOLLECTIVE ;  /* 0x000000000000791b */ /* 0x003fe20003800000 */
.L_x_8636:
[----:B------:R-:W-:Y:S01]  /*5370*/  IMAD.MOV.U32 R16, RZ, RZ, R28 ;  /* 0x000000ffff107224 */ /* 0x000fe200078e001c */
[----:B------:R-:W-:Y:S06]  /*5380*/  BRA `(.L_x_8637) ;  /* 0xffffffb800747947 */ /* 0x000fec000383ffff */
.L_x_8592:
[----:B--2---:R-:W-:Y:S02]  /*5390*/  IMAD.MOV.U32 R27, RZ, RZ, R31 ;  /* 0x000000ffff1b7224 */ /* 0x004fe400078e001f */
[----:B------:R-:W-:Y:S02]  /*53a0*/  IMAD.MOV.U32 R26, RZ, RZ, 0x10 ;  /* 0x00000010ff1a7424 */ /* 0x000fe400078e00ff */
[----:B0-----:R-:W-:Y:S02]  /*53b0*/  IMAD.MOV.U32 R19, RZ, RZ, 0x1f ;  /* 0x0000001fff137424 */ /* 0x001fe400078e00ff */
[----:B------:R-:W-:-:S07]  /*53c0*/  IMAD.MOV.U32 R18, RZ, RZ, -0x1 ;  /* 0xffffffffff127424 */ /* 0x000fce00078e00ff */
[----:B-1----:R-:W-:Y:S05]  /*53d0*/  WARPSYNC.COLLECTIVE R18, `(.L_x_8638) ;  /* 0x0000000012087348 */ /* 0x002fea0003c00000 */
[----:B------:R0:W2:Y:S02]  /*53e0*/  SHFL.DOWN P0, R28, R27, R26, R19 ;  /* 0x0800001a1b1c7389 */ /* 0x0000a40000000013 */
[----:B012---:R-:W-:Y:S01]  /*53f0*/  ENDCOLLECTIVE ;  /* 0x000000000000791b */ /* 0x007fe20003800000 */
.L_x_8638:
[----:B------:R-:W-:Y:S02]  /*5400*/  IMAD.MOV.U32 R27, RZ, RZ, R30 ;  /* 0x000000ffff1b7224 */ /* 0x000fe400078e001e */
[----:B------:R-:W-:-:S07]  /*5410*/  IMAD.MOV.U32 R3, RZ, RZ, R28 ;  /* 0x000000ffff037224 */ /* 0x000fce00078e001c */
[----:B------:R-:W-:Y:S05]  /*5420*/  WARPSYNC.COLLECTIVE R18, `(.L_x_8639) ;  /* 0x0000000012087348 */ /* 0x000fea0003c00000 */
[----:B------:R0:W1:Y:S02]  /*5430*/  SHFL.DOWN P0, R28, R27, R26, R19 ;  /* 0x0800001a1b1c7389 */ /* 0x0000640000000013 */
[----:B01----:R-:W-:Y:S01]  /*5440*/  ENDCOLLECTIVE ;  /* 0x000000000000791b */ /* 0x003fe20003800000 */
.L_x_8639:
[----:B------:R-:W-:Y:S02]  /*5450*/  IMAD.MOV.U32 R26, RZ, RZ, 0x8 ;  /* 0x00000008ff1a7424 */ /* 0x000fe400078e00ff */
[----:B------:R-:W-:-:S06]  /*5460*/  IMAD.MOV.U32 R2, RZ, RZ, R28 ;  /* 0x000000ffff027224 */ /* 0x000fcc00078e001c */
[----:B------:R-:W-:-:S10]  /*5470*/  DADD R2, R30, R2 ;  /* 0x000000001e027229 */ /* 0x000fd40000000002 */
[----:B------:R-:W-:-:S07]  /*5480*/  MOV R27, R3 ;  /* 0x00000003001b7202 */ /* 0x000fce0000000f00 */
[----:B------:R-:W-:Y:S05]  /*5490*/  WARPSYNC.COLLECTIVE R18, `(.L_x_8640) ;  /* 0x0000000012087348 */ /* 0x000fea0003c00000 */
[----:B------:R0:W1:Y:S02]  /*54a0*/  SHFL.DOWN P0, R28, R27, R26, R19 ;  /* 0x0800001a1b1c7389 */ /* 0x0000640000000013 */
[----:B01----:R-:W-:Y:S01]  /*54b0*/  ENDCOLLECTIVE ;  /* 0x000000000000791b */ /* 0x003fe20003800000 */
.L_x_8640:
[----:B------:R-:W-:Y:S02]  /*54c0*/  IMAD.MOV.U32 R27, RZ, RZ, R2 ;  /* 0x000000ffff1b7224 */ /* 0x000fe400078e0002 */
[----:B------:R-:W-:-:S07]  /*54d0*/  IMAD.MOV.U32 R33, RZ, RZ, R28 ;  /* 0x000000ffff217224 */ /* 0x000fce00078e001c */
[----:B------:R-:W-:Y:S05]  /*54e0*/  WARPSYNC.COLLECTIVE R18, `(.L_x_8641) ;  /* 0x0000000012087348 */ /* 0x000fea0003c00000 */
[----:B------:R0:W1:Y:S02]  /*54f0*/  SHFL.DOWN P0, R28, R27, R26, R19 ;  /* 0x0800001a1b1c7389 */ /* 0x0000640000000013 */
[----:B01----:R-:W-:Y:S01]  /*5500*/  ENDCOLLECTIVE ;  /* 0x000000000000791b */ /* 0x003fe20003800000 */
.L_x_8641:
[----:B------:R-:W-:Y:S02]  /*5510*/  IMAD.MOV.U32 R26, RZ, RZ, 0x4 ;  /* 0x00000004ff1a7424 */ /* 0x000fe400078e00ff */
[----:B------:R-:W-:-:S06]  /*5520*/  IMAD.MOV.U32 R32, RZ, RZ, R28 ;  /* 0x000000ffff207224 */ /* 0x000fcc00078e001c */
[----:B------:R-:W-:-:S10]  /*5530*/  DADD R32, R2, R32 ;  /* 0x0000000002207229 */ /* 0x000fd40000000020 */
[----:B------:R-:W-:-:S07]  /*5540*/  IMAD.MOV.U32 R27, RZ, RZ, R33 ;  /* 0x000000ffff1b7224 */ /* 0x000fce00078e0021 */
[----:B------:R-:W-:Y:S05]  /*5550*/  WARPSYNC.COLLECTIVE R18, `(.L_x_8642) ;  /* 0x0000000012087348 */ /* 0x000fea0003c00000 */
[----:B------:R0:W1:Y:S02]  /*5560*/  SHFL.DOWN P0, R28, R27, R26, R19 ;  /* 0x0800001a1b1c7389 */ /* 0x0000640000000013 */
[----:B01----:R-:W-:Y:S01]  /*5570*/  ENDCOLLECTIVE ;  /* 0x000000000000791b */ /* 0x003fe20003800000 */
.L_x_8642:
[----:B------:R-:W-:Y:S02]  /*5580*/  IMAD.MOV.U32 R27, RZ, RZ, R32 ;  /* 0x000000ffff1b7224 */ /* 0x000fe400078e0020 */
[----:B------:R-:W-:-:S07]  /*5590*/  IMAD.MOV.U32 R35, RZ, RZ, R28 ;  /* 0x000000ffff237224 */ /* 0x000fce00078e001c */
[----:B------:R-:W-:Y:S05]  /*55a0*/  WARPSYNC.COLLECTIVE R18, `(.L_x_8643) ;  /* 0x0000000012087348 */ /* 0x000fea0003c00000 */
[----:B------:R0:W1:Y:S02]  /*55b0*/  SHFL.DOWN P0, R28, R27, R26, R19 ;  /* 0x0800001a1b1c7389 */ /* 0x0000640000000013 */
[----:B01----:R-:W-:Y:S01]  /*55c0*/  ENDCOLLECTIVE ;  /* 0x000000000000791b */ /* 0x003fe20003800000 */
.L_x_8643:
[----:B------:R-:W-:Y:S01]  /*55d0*/  IMAD.MOV.U32 R26, RZ, RZ, 0x2 ;  /* 0x00000002ff1a7424 */ /* 0x000fe200078e00ff */
[----:B------:R-:W-:-:S06]  /*55e0*/  MOV R34, R28 ;  /* 0x0000001c00227202 */ /* 0x000fcc0000000f00 */
[----:B------:R-:W-:-:S10]  /*55f0*/  DADD R34, R32, R34 ;  /* 0x0000000020227229 */ /* 0x000fd40000000022 */
[----:B------:R-:W-:-:S07]  /*5600*/  IMAD.MOV.U32 R27, RZ, RZ, R35 ;  /* 0x000000ffff1b7224 */ /* 0x000fce00078e0023 */
[----:B------:R-:W-:Y:S05]  /*5610*/  WARPSYNC.COLLECTIVE R18, `(.L_x_8644) ;  /* 0x0000000012087348 */ /* 0x000fea0003c00000 */
[----:B------:R0:W1:Y:S02]  /*5620*/  SHFL.DOWN P0, R28, R27, R26, R19 ;  /* 0x0800001a1b1c7389 */ /* 0x0000640000000013 */
[----:B01----:R-:W-:Y:S01]  /*5630*/  ENDCOLLECTIVE ;  /* 0x000000000000791b */ /* 0x003fe20003800000 */
.L_x_8644:
[----:B------:R-:W-:Y:S02]  /*5640*/  IMAD.MOV.U32 R27, RZ, RZ, R34 ;  /* 0x000000ffff1b7224 */ /* 0x000fe400078e0022 */
[----:B------:R-:W-:-:S07]  /*5650*/  IMAD.MOV.U32 R31, RZ, RZ, R28 ;  /* 0x000000ffff1f7224 */ /* 0x000fce00078e001c */
[----:B------:R-:W-:Y:S05]  /*5660*/  WARPSYNC.COLLECTIVE R18, `(.L_x_8645) ;  /* 0x0000000012087348 */ /* 0x000fea0003c00000 */
[----:B------:R0:W1:Y:S02]  /*5670*/  SHFL.DOWN P0, R28, R27, R26, R19 ;  /* 0x0800001a1b1c7389 */ /* 0x0000640000000013 */
[----:B01----:R-:W-:Y:S01]  /*5680*/  ENDCOLLECTIVE ;  /* 0x000000000000791b */ /* 0x003fe20003800000 */
.L_x_8645:
[----:B------:R-:W-:Y:S02]  /*5690*/  IMAD.MOV.U32 R26, RZ, RZ, 0x1 ;  /* 0x00000001ff1a7424 */ /* 0x000fe400078e00ff */
[----:B------:R-:W-:-:S06]  /*56a0*/  IMAD.MOV.U32 R30, RZ, RZ, R28 ;  /* 0x000000ffff1e7224 */ /* 0x000fcc00078e001c */
[----:B------:R-:W-:-:S10]  /*56b0*/  DADD R30, R34, R30 ;  /* 0x00000000221e7229 */ /* 0x000fd4000000001e */
[----:B------:R-:W-:-:S07]  /*56c0*/  IMAD.MOV.U32 R27, RZ, RZ, R31 ;  /* 0x000000ffff1b7224 */ /* 0x000fce00078e001f */
[----:B------:R-:W-:Y:S05]  /*56d0*/  WARPSYNC.COLLECTIVE R18, `(.L_x_8646) ;  /* 0x0000000012087348 */ /* 0x000fea0003c00000 */
[----:B------:R0:W1:Y:S02]  /*56e0*/  SHFL.DOWN P0, R28, R27, R26, R19 ;  /* 0x0800001a1b1c7389 */ /* 0x0000640000000013 */
[----:B01----:R-:W-:Y:S01]  /*56f0*/  ENDCOLLECTIVE ;  /* 0x000000000000791b */ /* 0x003fe20003800000 */
.L_x_8646:
[----:B------:R-:W-:Y:S01]  /*5700*/  MOV R27, R30 ;  /* 0x0000001e001b7202 */ /* 0x000fe20000000f00 */
[----:B------:R-:W-:-:S07]  /*5710*/  IMAD.MOV.U32 R3, RZ, RZ, R28 ;  /* 0x000000ffff037224 */ /* 0x000fce00078e001c */
[----:B------:R-:W-:Y:S05]  /*5720*/  WARPSYNC.COLLECTIVE R18, `(.L_x_8647) ;  /* 0x0000000012087348 */ /* 0x000fea0003c00000 */
[----:B------:R0:W1:Y:S02]  /*5730*/  SHFL.DOWN P0, R28, R27, R26, R19 ;  /* 0x0800001a1b1c7389 */ /* 0x0000640000000013 */
[----:B01----:R-:W-:Y:S01]  /*5740*/  ENDCOLLECTIVE ;  /* 0x000000000000791b */ /* 0x003fe20003800000 */
.L_x_8647:
[----:B------:R-:W-:Y:S01]  /*5750*/  IMAD.MOV.U32 R2, RZ, RZ, R28 ;  /* 0x000000ffff027224 */ /* 0x000fe200078e001c */
[----:B------:R-:W-:Y:S06]  /*5760*/  BRA `(.L_x_8648) ;  /* 0xffffffd0007c7947 */ /* 0x000fec000383ffff */
        .weak           $__internal_41_$__cuda_sm20_div_rn_f64_full
        .type           $__internal_41_$__cuda_sm20_div_rn_f64_full,@function
        .size           $__internal_41_$__cuda_sm20_div_rn_f64_full,(.L_x_12117 - $__internal_41_$__cuda_sm20_div_rn_f64_full)
$__internal_41_$__cuda_sm20_div_rn_f64_full:
[C---:B------:R-:W-:Y:S01]  /*5770*/  FSETP.GEU.AND P0, PT, |R23|.reuse, 1.469367938527859385e-39, PT ;  /* 0x001000001700780b */ /* 0x040fe20003f0e200 */
[----:B------:R-:W-:Y:S01]  /*5780*/  IMAD.MOV.U32 R0, RZ, RZ, 0x1ca00000 ;  /* 0x1ca00000ff007424 */ /* 0x000fe200078e00ff */
[----:B------:R-:W-:Y:S01]  /*5790*/  LOP3.LUT R3, R23, 0x7ff00000, RZ, 0xc0, !PT ;  /* 0x7ff0000017037812 */ /* 0x000fe200078ec0ff */
[----:B------:R-:W-:Y:S01]  /*57a0*/  IMAD.MOV.U32 R24, RZ, RZ, R26 ;  /* 0x000000ffff187224 */ /* 0x000fe200078e001a */
[----:B------:R-:W-:Y:S01]  /*57b0*/  LOP3.LUT R27, R25, 0x800fffff, RZ, 0xc0, !PT ;  /* 0x800fffff191b7812 */ /* 0x000fe200078ec0ff */
[----:B------:R-:W-:Y:S01]  /*57c0*/  IMAD.MOV.U32 R32, RZ, RZ, 0x1 ;  /* 0x00000001ff207424 */ /* 0x000fe200078e00ff */
[----:B------:R-:W-:Y:S01]  /*57d0*/  BSSY B2, `(.L_x_8649) ;  /* 0x0000051000027945 */ /* 0x000fe20003800000 */
[----:B------:R-:W-:Y:S01]  /*57e0*/  IMAD.MOV.U32 R28, RZ, RZ, R22 ;  /* 0x000000ffff1c7224 */ /* 0x000fe200078e0016 */
[----:B------:R-:W-:-:S05]  /*57f0*/  LOP3.LUT R27, R27, 0x3ff00000, RZ, 0xfc, !PT ;  /* 0x3ff000001b1b7812 */ /* 0x000fca00078efcff */
[----:B------:R-:W-:-:S04]  /*5800*/  @!P0 LOP3.LUT R4, R25, 0x7ff00000, RZ, 0xc0, !PT ;  /* 0x7ff0000019048812 */ /* 0x000fc800078ec0ff */
[----:B------:R-:W-:Y:S02]  /*5810*/  @!P0 ISETP.GE.U32.AND P1, PT, R3, R4, PT ;  /* 0x000000040300820c */ /* 0x000fe40003f26070 */
[----:B------:R-:W-:Y:S02]  /*5820*/  LOP3.LUT R4, R25, 0x7ff00000, RZ, 0xc0, !PT ;  /* 0x7ff0000019047812 */ /* 0x000fe400078ec0ff */
[C---:B------:R-:W-:Y:S02]  /*5830*/  @!P0 SEL R5, R0.reuse, 0x63400000, !P1 ;  /* 0x6340000000058807 */ /* 0x040fe40004800000 */
[----:B------:R-:W-:Y:S02]  /*5840*/  ISETP.GE.U32.AND P1, PT, R3, R4, PT ;  /* 0x000000040300720c */ /* 0x000fe40003f26070 */
[----:B------:R-:W-:Y:S02]  /*5850*/  @!P0 LOP3.LUT R5, R5, 0x80000000, R23, 0xf8, !PT ;  /* 0x8000000005058812 */ /* 0x000fe400078ef817 */
[----:B------:R-:W-:-:S02]  /*5860*/  SEL R29, R0, 0x63400000, !P1 ;  /* 0x63400000001d7807 */ /* 0x000fc40004800000 */
[----:B------:R-:W-:Y:S02]  /*5870*/  FSETP.GEU.AND P1, PT, |R25|, 1.469367938527859385e-39, PT ;  /* 0x001000001900780b */ /* 0x000fe40003f2e200 */
[----:B------:R-:W-:-:S11]  /*5880*/  LOP3.LUT R29, R29, 0x800fffff, R23, 0xf8, !PT ;  /* 0x800fffff1d1d7812 */ /* 0x000fd600078ef817 */
[----:B------:R-:W-:-:S06]  /*5890*/  @!P1 DMUL R26, R24, 8.98846567431157953865e+307 ;  /* 0x7fe00000181a9828 */ /* 0x000fcc0000000000 */
[----:B------:R-:W0:Y:S04]  /*58a0*/  MUFU.RCP64H R33, R27 ;  /* 0x0000001b00217308 */ /* 0x000e280000001800 */
[----:B------:R-:W-:Y:S01]  /*58b0*/  @!P1 LOP3.LUT R4, R27, 0x7ff00000, RZ, 0xc0, !PT ;  /* 0x7ff000001b049812 */ /* 0x000fe200078ec0ff */
[----:B0-----:R-:W-:-:S08]  /*58c0*/  DFMA R30, R32, -R26, 1 ;  /* 0x3ff00000201e742b */ /* 0x001fd0000000081a */
[----:B------:R-:W-:-:S08]  /*58d0*/  DFMA R30, R30, R30, R30 ;  /* 0x0000001e1e1e722b */ /* 0x000fd0000000001e */
[----:B------:R-:W-:Y:S01]  /*58e0*/  DFMA R30, R32, R30, R32 ;  /* 0x0000001e201e722b */ /* 0x000fe20000000020 */
[----:B------:R-:W-:Y:S01]  /*58f0*/  @!P0 LOP3.LUT R33, R5, 0x100000, RZ, 0xfc, !PT ;  /* 0x0010000005218812 */ /* 0x000fe200078efcff */
[----:B------:R-:W-:-:S06]  /*5900*/  @!P0 IMAD.MOV.U32 R32, RZ, RZ, RZ ;  /* 0x000000ffff208224 */ /* 0x000fcc00078e00ff */
[----:B------:R-:W-:Y:S02]  /*5910*/  DFMA R34, R30, -R26, 1 ;  /* 0x3ff000001e22742b */ /* 0x000fe4000000081a */
[----:B------:R-:W-:-:S06]  /*5920*/  @!P0 DFMA R28, R28, 2, -R32 ;  /* 0x400000001c1c882b */ /* 0x000fcc0000000820 */
[----:B------:R-:W-:-:S04]  /*5930*/  DFMA R34, R30, R34, R30 ;  /* 0x000000221e22722b */ /* 0x000fc8000000001e */
[----:B------:R-:W-:-:S04]  /*5940*/  @!P0 LOP3.LUT R3, R29, 0x7ff00000, RZ, 0xc0, !PT ;  /* 0x7ff000001d038812 */ /* 0x000fc800078ec0ff */
[----:B------:R-:W-:Y:S01]  /*5950*/  DMUL R32, R34, R28 ;  /* 0x0000001c22207228 */ /* 0x000fe20000000000 */
[----:B------:R-:W-:-:S05]  /*5960*/  VIADD R5, R3, 0xffffffff ;  /* 0xffffffff03057836 */ /* 0x000fca0000000000 */
[----:B------:R-:W-:Y:S02]  /*5970*/  ISETP.GT.U32.AND P0, PT, R5, 0x7feffffe, PT ;  /* 0x7feffffe0500780c */ /* 0x000fe40003f04070 */
[----:B------:R-:W-:-:S08]  /*5980*/  DFMA R30, R32, -R26, R28 ;  /* 0x8000001a201e722b */ /* 0x000fd0000000001c */
[----:B------:R-:W-:Y:S01]  /*5990*/  DFMA R30, R34, R30, R32 ;  /* 0x0000001e221e722b */ /* 0x000fe20000000020 */
[----:B------:R-:W-:-:S04]  /*59a0*/  IADD3 R32, R4, -0x1, RZ ;  /* 0xffffffff04207810 */ /* 0x000fc80007ffe0ff */
[----:B------:R-:W-:-:S13]  /*59b0*/  ISETP.GT.U32.OR P0, PT, R32, 0x7feffffe, P0 ;  /* 0x7feffffe2000780c */ /* 0x000fda0000704470 */
[----:B------:R-:W-:Y:S05]  /*59c0*/  @P0 BRA `(.L_x_8650) ;  /* 0x0000000000700947 */ /* 0x000fea0003800000 */
[----:B------:R-:W-:Y:S02]  /*59d0*/  LOP3.LUT R22, R23, 0x7ff00000, RZ, 0xc0, !PT ;  /* 0x7ff0000017167812 */ /* 0x000fe400078ec0ff */
        /* <DEDUP_REMOVED lines=27> */
.L_x_8650:
        /* <DEDUP_REMOVED lines=16> */
.L_x_8653:
[----:B------:R-:W-:Y:S01]  /*5c90*/  LOP3.LUT R33, R25, 0x80000, RZ, 0xfc, !PT ;  /* 0x0008000019217812 */ /* 0x000fe200078efcff */
[----:B------:R-:W-:Y:S01]  /*5ca0*/  IMAD.MOV.U32 R32, RZ, RZ, R24 ;  /* 0x000000ffff207224 */ /* 0x000fe200078e0018 */
[----:B------:R-:W-:Y:S06]  /*5cb0*/  BRA `(.L_x_8651) ;  /* 0x0000000000087947 */ /* 0x000fec0003800000 */
.L_x_8652:
[----:B------:R-:W-:Y:S01]  /*5cc0*/  LOP3.LUT R33, R23, 0x80000, RZ, 0xfc, !PT ;  /* 0x0008000017217812 */ /* 0x000fe200078efcff */
[----:B------:R-:W-:-:S07]  /*5cd0*/  IMAD.MOV.U32 R32, RZ, RZ, R22 ;  /* 0x000000ffff207224 */ /* 0x000fce00078e0016 */
.L_x_8651:
[----:B------:R-:W-:Y:S05]  /*5ce0*/  BSYNC B2 ;  /* 0x0000000000027941 */ /* 0x000fea0003800000 */
.L_x_8649:
[----:B------:R-:W-:-:S04]  /*5cf0*/  IMAD.MOV.U32 R3, RZ, RZ, 0x0 ;  /* 0x00000000ff037424 */ /* 0x000fc800078e00ff */
[----:B------:R-:W-:Y:S05]  /*5d00*/  RET.REL.NODEC R2 `(_ZN2at6native43_GLOBAL__N__9ae7fba5_10_SoftMax_cu_9f978f6322cunn_SoftMaxForwardRegIdddNS1_22SoftMaxForwardEpilogueElLi6EEEvPT1_PKT_T3_) ;  /* 0xffffffa002bc7950 */ /* 0x000fea0003c3ffff */
.L_x_8654:
        /* <DEDUP_REMOVED lines=15> */
.L_x_12117:


//--------------------- .text._ZN2at6native43_GLOBAL__N__9ae7fba5_10_SoftMax_cu_9f978f6322cunn_SoftMaxForwardRegIdddNS1_22SoftMaxForwardEpilogueElLi5EEEvPT1_PKT_T3_ --------------------------
	.section	.text._ZN2at6native43_GLOBAL__N__9ae7fba5_10_SoftMax_cu_9f978f6322cunn_SoftMaxForwardRegIdddNS1_22SoftMaxForwardEpilogueElLi5EEEvPT1_PKT_T3_,"ax",@progbits
	.align	128
.text._ZN2at6native43_GLOBAL__N__9ae7fba5_10_SoftMax_cu_9f978f6322cunn_SoftMaxForwardRegIdddNS1_22SoftMaxForwardEpilogueElLi5EEEvPT1_PKT_T3_:
        .type           _ZN2at6native43_GLOBAL__N__9ae7fba5_10_SoftMax_cu_9f978f6322cunn_SoftMaxForwardRegIdddNS1_22SoftMaxForwardEpilogueElLi5EEEvPT1_PKT_T3_,@function
        .size           _ZN2at6native43_GLOBAL__N__9ae7fba5_10_SoftMax_cu_9f978f6322cunn_SoftMaxForwardRegIdddNS1_22SoftMaxForwardEpilogueElLi5EEEvPT1_PKT_T3_,(.L_x_12119 - _ZN2at6native43_GLOBAL__N__9ae7fba5_10_SoftMax_cu_9f978f6322cunn_SoftMaxForwardRegIdddNS1_22SoftMaxForwardEpilogueElLi5EEEvPT1_PKT_T3_)
        .other          _ZN2at6native43_GLOBAL__N__9ae7fba5_10_SoftMax_cu_9f978f6322cunn_SoftMaxForwardRegIdddNS1_22SoftMaxForwardEpilogueElLi5EEEvPT1_PKT_T3_,@"STO_CUDA_ENTRY STV_DEFAULT"
_ZN2at6native43_GLOBAL__N__9ae7fba5_10_SoftMax_cu_9f978f6322cunn_SoftMaxForwardRegIdddNS1_22SoftMaxForwardEpilogueElLi5EEEvPT1_PKT_T3_:
        /* <DEDUP_REMOVED lines=34> */
[----:B------:R-:W-:-:S04]  /*0220*/  @!P2 IMAD.WIDE.U32 R10, R4, UR7, R10 ;  /* 0x00000007040aac25 */ /* 0x000fc8000f8e000a */
[----:B------:R-:W-:Y:S01]  /*0230*/  @!P2 IMAD R0, R5, UR7, R11 ;  /* 0x000000070500ac24 */ /* 0x000fe2000f8e020b */
[----:B--2---:R-:W-:Y:S01]  /*0240*/  @!P2 LEA R14, P5, R10, R14, 0x3 ;  /* 0x0000000e0a0ea211 */ /* 0x004fe200078a18ff */
[----:B------:R-:W-:-:S06]  /*0250*/  VIADD R12, R8, UR4 ;  /* 0x00000004080c7c36 */ /* 0x000fcc0008000000 */
[----:B0-----:R-:W0:Y:S01]  /*0260*/  @!P3 LDC.64 R16, c[0x0][0x218] ;  /* 0x00008600ff10bb82 */ /* 0x001e220000000a00 */
[----:B------:R-:W-:Y:S02]  /*0270*/  @!P2 LEA.HI.X R15, R10, R15, R0, 0x3, P5 ;  /* 0x0000000f0a0fa211 */ /* 0x000fe400028f1c00 */
[----:B------:R-:W-:Y:S02]  /*0280*/  SHF.R.S32.HI R13, RZ, 0x1f, R12 ;  /* 0x0000001fff0d7819 */ /* 0x000fe4000001140c */
[----:B------:R-:W-:Y:S01]  /*0290*/  ISETP.GE.U32.AND P4, PT, R12, R4, PT ;  /* 0x000000040c00720c */ /* 0x000fe20003f86070 */
[----:B------:R1:W2:Y:S03]  /*02a0*/  @!P2 LDG.E.64 R24, desc[UR8][R14.64] ;  /* 0x000000080e18a981 */ /* 0x0002a6000c1e1b00 */
[----:B------:R-:W-:Y:S01]  /*02b0*/  ISETP.GE.AND.EX P4, PT, R13, R5, PT, P4 ;  /* 0x000000050d00720c */ /* 0x000fe20003f86340 */
[----:B------:R-:W-:-:S04]  /*02c0*/  @!P3 IMAD.WIDE.U32 R8, R4, UR7, R8 ;  /* 0x000000070408bc25 */ /* 0x000fc8000f8e0008 */
[----:B------:R-:W-:-:S08]  /*02d0*/  @!P3 IMAD R0, R5, UR7, R9 ;  /* 0x000000070500bc24 */ /* 0x000fd0000f8e0209 */
        /* <DEDUP_REMOVED lines=8> */
[----:B------:R0:W5:Y:S01]  /*0360*/  @!P4 LDG.E.64 R20, desc[UR8][R8.64] ;  /* 0x000000080814c981 */ /* 0x000162000c1e1b00 */
[----:B------:R-:W-:Y:S02]  /*0370*/  @!P0 IMAD.MOV.U32 R12, RZ, RZ, -0x1 ;  /* 0xffffffffff0c8424 */ /* 0x000fe400078e00ff */
[----:B------:R-:W-:Y:S02]  /*0380*/  @!P0 IMAD.MOV.U32 R13, RZ, RZ, 0x7fefffff ;  /* 0x7fefffffff0d8424 */ /* 0x000fe400078e00ff */
[----:B-1----:R-:W-:Y:S02]  /*0390*/  @!P0 IMAD.MOV.U32 R15, RZ, RZ, R12 ;  /* 0x000000ffff0f8224 */ /* 0x002fe400078e000c */
[----:B0-----:R-:W-:Y:S02]  /*03a0*/  IMAD.MOV.U32 R8, RZ, RZ, -0x1 ;  /* 0xffffffffff087424 */ /* 0x001fe400078e00ff */
[----:B------:R-:W-:Y:S01]  /*03b0*/  IMAD.MOV.U32 R9, RZ, RZ, -0x100001 ;  /* 0xffefffffff097424 */ /* 0x000fe200078e00ff */
[----:B------:R-:W0:Y:S01]  /*03c0*/  S2UR UR6, SR_CgaCtaId ;  /* 0x00000000000679c3 */ /* 0x000e220000008800 */
[----:B------:R-:W-:Y:S01]  /*03d0*/  UMOV UR4, 0x400 ;  /* 0x0000040000047882 */ /* 0x000fe20000000000 */
[----:B------:R-:W-:Y:S01]  /*03e0*/  ULDC UR5, c[0x0][0x0] ;  /* 0x0000000000057ab9 */ /* 0x000fe20000000800 */
[----:B------:R-:W-:Y:S05]  /*03f0*/  BSSY B0, `(.L_x_8655) ;  /* 0x0000085000007945 */ /* 0x000fea0003800000 */
[----:B------:R-:W-:Y:S06]  /*0400*/  BAR.SYNC.DEFER_BLOCKING 0x0 ;  /* 0x0000000000007b1d */ /* 0x000fec0000010000 */
[----:B---3--:R-:W-:Y:S01]  /*0410*/  @!P0 DSETP.MAX.AND P5, P6, R2, -R12, PT ;  /* 0x8000000c0200822a */ /* 0x008fe20003eaf000 */
[----:B------:R-:W-:-:S05]  /*0420*/  @!P0 MOV R0, R2 ;  /* 0x0000000200008202 */ /* 0x000fca0000000f00 */
[----:B------:R-:W-:Y:S01]  /*0430*/  @!P0 SEL R15, R0, R15, P5 ;  /* 0x0000000f000f8207 */ /* 0x000fe20002800000 */
[----:B------:R-:W-:-:S05]  /*0440*/  @!P0 IMAD.MOV.U32 R0, RZ, RZ, R3 ;  /* 0x000000ffff008224 */ /* 0x000fca00078e0003 */
[----:B------:R-:W-:Y:S02]  /*0450*/  @!P0 FSEL R0, R0, -R13, P5 ;  /* 0x8000000d00008208 */ /* 0x000fe40002800000 */
[----:B------:R-:W-:-:S04]  /*0460*/  @!P0 LOP3.LUT R13, R13, 0x80000, RZ, 0xfc, !PT ;  /* 0x000800000d0d8812 */ /* 0x000fc800078efcff */
[----:B------:R-:W-:Y:S01]  /*0470*/  @!P0 SEL R0, R13, R0, P6 ;  /* 0x000000000d008207 */ /* 0x000fe20003000000 */
[----:B------:R-:W-:-:S04]  /*0480*/  @!P0 IMAD.MOV.U32 R8, RZ, RZ, R15 ;  /* 0x000000ffff088224 */ /* 0x000fc800078e000f */
[----:B------:R-:W-:Y:S02]  /*0490*/  @!P0 IMAD.MOV.U32 R9, RZ, RZ, R0 ;  /* 0x000000ffff098224 */ /* 0x000fe400078e0000 */
[----:B----4-:R-:W-:Y:S02]  /*04a0*/  @!P1 IMAD.MOV.U32 R11, RZ, RZ, R26 ;  /* 0x000000ffff0b9224 */ /* 0x010fe400078e001a */
[----:B------:R-:W-:Y:S02]  /*04b0*/  @!P1 IMAD.MOV.U32 R0, RZ, RZ, R8 ;  /* 0x000000ffff009224 */ /* 0x000fe400078e0008 */
        /* <DEDUP_REMOVED lines=19> */
[----:B------:R-:W-:-:S04]  /*05f0*/  @!P3 MOV R11, R22 ;  /* 0x00000016000bb202 */ /* 0x000fc80000000f00 */
        /* <DEDUP_REMOVED lines=11> */
[----:B------:R-:W-:Y:S01]  /*06b0*/  @!P4 IMAD.MOV.U32 R13, RZ, RZ, R21 ;  /* 0x000000ffff0dc224 */ /* 0x000fe200078e0015 */
[----:B------:R-:W-:-:S04]  /*06c0*/  @!P4 MOV R10, R9 ;  /* 0x00000009000ac202 */ /* 0x000fc80000000f00 */
[----:B------:R-:W-:Y:S02]  /*06d0*/  @!P4 SEL R8, R0, R11, P5 ;  /* 0x0000000b0008c207 */ /* 0x000fe40002800000 */
[----:B------:R-:W-:Y:S02]  /*06e0*/  @!P4 LOP3.LUT R15, R13, 0x80000, RZ, 0xfc, !PT ;  /* 0x000800000d0fc812 */ /* 0x000fe400078efcff */
[----:B------:R-:W-:-:S04]  /*06f0*/  @!P4 FSEL R0, R10, R13, P5 ;  /* 0x0000000d0a00c208 */ /* 0x000fc80002800000 */
[----:B------:R-:W-:Y:S01]  /*0700*/  @!P4 SEL R9, R15, R0, P6 ;  /* 0x000000000f09c207 */ /* 0x000fe20003000000 */
        /* <DEDUP_REMOVED lines=18> */
[----:B------:R-:W-:-:S04]  /*0830*/  LEA.HI R10, R11, R6, RZ, 0x5 ;  /* 0x000000060b0a7211 */ /* 0x000fc800078f28ff */
[----:B------:R-:W-:Y:S01]  /*0840*/  LOP3.LUT R11, R10, 0xffffffe0, RZ, 0xc0, !PT ;  /* 0xffffffe00a0b7812 */ /* 0x000fe200078ec0ff */
[----:B-1----:R-:W-:-:S06]  /*0850*/  DSETP.GEU.AND P5, PT, R16, R8, PT ;  /* 0x000000081000722a */ /* 0x002fcc0003fae000 */
[----:B------:R-:W-:Y:S02]  /*0860*/  FSEL R13, R9, R17, !P5 ;  /* 0x00000011090d7208 */ /* 0x000fe40006800000 */
[----:B------:R-:W-:-:S03]  /*0870*/  FSEL R12, R8, R16, !P5 ;  /* 0x00000010080c7208 */ /* 0x000fc60006800000 */
[----:B------:R-:W-:Y:S04]  /*0880*/  SHFL.DOWN PT, R9, R13, 0x1, 0x1f ;  /* 0x08201f000d097f89 */ /* 0x000fe800000e0000 */
[----:B------:R-:W1:Y:S01]  /*0890*/  SHFL.DOWN PT, R8, R12, 0x1, 0x1f ;  /* 0x08201f000c087f89 */ /* 0x000e6200000e0000 */
[----:B------:R-:W-:-:S05]  /*08a0*/  IMAD.IADD R11, R6, 0x1, -R11 ;  /* 0x00000001060b7824 */ /* 0x000fca00078e0a0b */
[----:B------:R-:W-:Y:S01]  /*08b0*/  ISETP.NE.AND P5, PT, R11, RZ, PT ;  /* 0x000000ff0b00720c */ /* 0x000fe20003fa5270 */
[----:B0-----:R-:W-:-:S12]  /*08c0*/  ULEA UR4, UR6, UR4, 0x18 ;  /* 0x0000000406047291 */ /* 0x001fd8000f8ec03f */
[----:B------:R-:W-:Y:S01]  /*08d0*/  @!P5 SHF.R.S32.HI R0, RZ, 0x5, R10 ;  /* 0x00000005ff00d819 */ /* 0x000fe2000001140a */
[----:B-1----:R-:W-:-:S06]  /*08e0*/  DSETP.GEU.AND P6, PT, R12, R8, PT ;  /* 0x000000080c00722a */ /* 0x002fcc0003fce000 */
[----:B------:R-:W-:Y:S02]  /*08f0*/  FSEL R15, R9, R13, !P6 ;  /* 0x0000000d090f7208 */ /* 0x000fe40007000000 */
[----:B------:R-:W-:Y:S02]  /*0900*/  FSEL R14, R8, R12, !P6 ;  /* 0x0000000c080e7208 */ /* 0x000fe40007000000 */
[----:B------:R-:W-:-:S05]  /*0910*/  @!P5 LEA R13, R0, UR4, 0x3 ;  /* 0x00000004000ddc11 */ /* 0x000fca000f8e18ff */
[----:B------:R0:W-:Y:S01]  /*0920*/  @!P5 STS.64 [R13], R14 ;  /* 0x0000000e0d00d388 */ /* 0x0001e20000000a00 */
[----:B------:R-:W-:Y:S01]  /*0930*/  USHF.R.U32.HI UR5, URZ, 0x5, UR5 ;  /* 0x000000053f057899 */ /* 0x000fe20008011605 */
[----:B------:R-:W-:Y:S05]  /*0940*/  BAR.SYNC.DEFER_BLOCKING 0x0 ;  /* 0x0000000000007b1d */ /* 0x000fea0000010000 */
        /* <DEDUP_REMOVED lines=42> */
.L_x_8719:
[----:B------:R-:W-:Y:S02]  /*0bf0*/  IMAD.MOV.U32 R12, RZ, RZ, R17 ;  /* 0x000000ffff0c7224 */ /* 0x000fe400078e0011 */
[----:B------:R-:W-:-:S06]  /*0c00*/  IMAD.MOV.U32 R13, RZ, RZ, R18 ;  /* 0x000000ffff0d7224 */ /* 0x000fcc00078e0012 */
[----:B-12---:R-:W-:-:S06]  /*0c10*/  DSETP.GEU.AND P6, PT, R12, R8, PT ;  /* 0x000000080c00722a */ /* 0x006fcc0003fce000 */
[----:B------:R-:W-:Y:S02]  /*0c20*/  FSEL R8, R8, R17, !P6 ;  /* 0x0000001108087208 */ /* 0x000fe40007000000 */
[----:B------:R-:W-:-:S07]  /*0c30*/  FSEL R9, R9, R18, !P6 ;  /* 0x0000001209097208 */ /* 0x000fce0007000000 */
.L_x_8656:
[----:B------:R-:W-:Y:S05]  /*0c40*/  BSYNC B0 ;  /* 0x0000000000007941 */ /* 0x000fea0003800000 */
.L_x_8655:
[----:B------:R-:W-:Y:S01]  /*0c50*/  ISETP.NE.AND P6, PT, R6, RZ, PT ;  /* 0x000000ff0600720c */ /* 0x000fe20003fc5270 */
[----:B------:R-:W-:Y:S05]  /*0c60*/  WARPSYNC.ALL ;  /* 0x0000000000007948 */ /* 0x000fea0003800000 */
[----:B0-----:R-:W-:-:S07]  /*0c70*/  P2R R17, PR, RZ, 0x40 ;  /* 0x00000040ff117803 */ /* 0x001fce0000000000 */
[----:B-1----:R0:W-:Y:S01]  /*0c80*/  @!P6 STS.64 [UR4], R8 ;  /* 0x00000008ff00e988 */ /* 0x0021e20008000a04 */
[----:B------:R-:W-:Y:S01]  /*0c90*/  BAR.SYNC.DEFER_BLOCKING 0x0 ;  /* 0x0000000000007b1d */ /* 0x000fe20000010000 */
[----:B0-----:R-:W-:-:S05]  /*0ca0*/  CS2R R8, SRZ ;  /* 0x0000000000087805 */ /* 0x001fca000001ff00 */
[----:B------:R-:W-:Y:S01]  /*0cb0*/  BSSY B0, `(.L_x_8658) ;  /* 0x0000040000007945 */ /* 0x000fe20003800000 */
[----:B------:R-:W0:Y:S03]  /*0cc0*/  LDS.64 R18, [UR4] ;  /* 0x00000004ff127984 */ /* 0x000e260008000a00 */
        /* <DEDUP_REMOVED lines=60> */
.L_x_8661:
[----:B------:R-:W-:Y:S05]  /*1090*/  BSYNC B1 ;  /* 0x0000000000017941 */ /* 0x000fea0003800000 */
.L_x_8660:
[----:B------:R-:W-:-:S11]  /*10a0*/  DADD R8, RZ, R14 ;  /* 0x00000000ff087229 */ /* 0x000fd6000000000e */
.L_x_8659:
[----:B------:R-:W-:Y:S05]  /*10b0*/  BSYNC B0 ;  /* 0x0000000000007941 */ /* 0x000fea0003800000 */
.L_x_8658:
        /* <DEDUP_REMOVED lines=61> */
.L_x_8665:
[----:B------:R-:W-:Y:S05]  /*1490*/  BSYNC B1 ;  /* 0x0000000000017941 */ /* 0x000fea0003800000 */
.L_x_8664:
[----:B------:R-:W-:-:S11]  /*14a0*/  DADD R8, R8, R28 ;  /* 0x0000000008087229 */ /* 0x000fd6000000001c */
.L_x_8663:
[----:B------:R-:W-:Y:S05]  /*14b0*/  BSYNC B0 ;  /* 0x0000000000007941 */ /* 0x000fea0003800000 */
.L_x_8662:
        /* <DEDUP_REMOVED lines=61> */
.L_x_8669:
[----:B------:R-:W-:Y:S05]  /*1890*/  BSYNC B1 ;  /* 0x0000000000017941 */ /* 0x000fea0003800000 */
.L_x_8668:
[----:B------:R-:W-:-:S11]  /*18a0*/  DADD R8, R8, R28 ;  /* 0x0000000008087229 */ /* 0x000fd6000000001c */
.L_x_8667:
[----:B------:R-:W-:Y:S05]  /*18b0*/  BSYNC B0 ;  /* 0x0000000000007941 */ /* 0x000fea0003800000 */
.L_x_8666:
        /* <DEDUP_REMOVED lines=59> */
[----:B------:R-:W-:-:S06]  /*1c70*/  @!P6 IMAD.MOV.U32 R12, RZ, RZ, RZ ;  /* 0x000000ffff0ce224 */ /* 0x000fcc00078e00ff */
[----:B------:R-:W-:-:S11]  /*1c80*/  @!P6 DMUL R28, R30, R12 ;  /* 0x0000000c1e1ce228 */ /* 0x000fd60000000000 */
.L_x_8673:
[----:B------:R-:W-:Y:S05]  /*1c90*/  BSYNC B1 ;  /* 0x0000000000017941 */ /* 0x000fea0003800000 */
.L_x_8672:
[----:B------:R-:W-:-:S11]  /*1ca0*/  DADD R8, R8, R28 ;  /* 0x0000000008087229 */ /* 0x000fd6000000001c */
.L_x_8671:
[----:B------:R-:W-:Y:S05]  /*1cb0*/  BSYNC B0 ;  /* 0x0000000000007941 */ /* 0x000fea0003800000 */
.L_x_8670:
        /* <DEDUP_REMOVED lines=61> */
.L_x_8677:
[----:B------:R-:W-:Y:S05]  /*2090*/  BSYNC B1 ;  /* 0x0000000000017941 */ /* 0x000fea0003800000 */
.L_x_8676:
[----:B------:R-:W-:-:S11]  /*20a0*/  DADD R8, R8, R28 ;  /* 0x0000000008087229 */ /* 0x000fd6000000001c */
.L_x_8675:
[----:B------:R-:W-:Y:S05]  /*20b0*/  BSYNC B0 ;  /* 0x0000000000007941 */ /* 0x000fea0003800000 */
.L_x_8674:
[----:B------:R-:W-:Y:S01]  /*20c0*/  SHFL.DOWN PT, R13, R9, 0x10, 0x1f ;  /* 0x0a001f00090d7f89 */ /* 0x000fe200000e0000 */
[----:B------:R-:W-:Y:S01]  /*20d0*/  BAR.SYNC.DEFER_BLOCKING 0x0 ;  /* 0x0000000000007b1d */ /* 0x000fe20000010000 */
[----:B------:R-:W-:-:S05]  /*20e0*/  ISETP.NE.AND P6, PT, R11, RZ, PT ;  /* 0x000000ff0b00720c */ /* 0x000fca0003fc5270 */
[----:B------:R-:W-:Y:S01]  /*20f0*/  BSSY B0, `(.L_x_8678) ;  /* 0x0000028000007945 */ /* 0x000fe20003800000 */
[----:B------:R-:W1:Y:S02]  /*2100*/  SHFL.DOWN PT, R12, R8, 0x10, 0x1f ;  /* 0x0a001f00080c7f89 */ /* 0x000e6400000e0000 */
[----:B-1----:R-:W-:-:S07]  /*2110*/  DADD R12, R12, R8 ;  /* 0x000000000c0c7229 */ /* 0x002fce0000000008 */
[----:B------:R-:W-:Y:S04]  /*2120*/  SHFL.DOWN PT, R15, R13, 0x8, 0x1f ;  /* 0x09001f000d0f7f89 */ /* 0x000fe800000e0000 */
[----:B------:R-:W1:Y:S02]  /*2130*/  SHFL.DOWN PT, R14, R12, 0x8, 0x1f ;  /* 0x09001f000c0e7f89 */ /* 0x000e6400000e0000 */
[----:B-1----:R-:W-:Y:S01]  /*2140*/  DADD R14, R12, R14 ;  /* 0x000000000c0e7229 */ /* 0x002fe2000000000e */
[----:B------:R-:W-:-:S04]  /*2150*/  @!P5 SHF.R.S32.HI R13, RZ, 0x5, R10 ;  /* 0x00000005ff0dd819 */ /* 0x000fc8000001140a */
[----:B------:R-:W-:Y:S02]  /*2160*/  @!P5 LEA R13, R13, UR4, 0x3 ;  /* 0x000000040d0ddc11 */ /* 0x000fe4000f8e18ff */
        /* <DEDUP_REMOVED lines=12> */
[----:B------:R-:W-:-:S13]  /*2230*/  ISETP.NE.AND P5, PT, R16, RZ, PT ;  /* 0x000000ff1000720c */ /* 0x000fda0003fa5270 */
[----:B------:R1:W2:Y:S01]  /*2240*/  @!P5 LDS.64 R8, [R0] ;  /* 0x000000000008d984 */ /* 0x0002a20000000a00 */
[----:B------:R-:W-:Y:S05]  /*2250*/  @P6 BRA `(.L_x_8679) ;  /* 0x0000000000446947 */ /* 0x000fea0003800000 */
[----:B------:R-:W-:-:S03]  /*2260*/  UMOV UR5, 0xffffffff ;  /* 0xffffffff00057882 */ /* 0x000fc60000000000 */
[----:B------:R-:W-:Y:S05]  /*2270*/  BRA.DIV UR5, `(.L_x_8680) ;  /* 0x0000002605487947 */ /* 0x000fea000b800000 */
[----:B-12---:R-:W-:Y:S04]  /*2280*/  SHFL.DOWN PT, R11, R9, 0x10, 0x1f ;  /* 0x0a001f00090b7f89 */ /* 0x006fe800000e0000 */
        /* <DEDUP_REMOVED lines=11> */
[----:B------:R1:W2:Y:S04]  /*2340*/  SHFL.DOWN PT, R11, R9, 0x1, 0x1f ;  /* 0x08201f00090b7f89 */ /* 0x0002a800000e0000 */
[----:B------:R1:W3:Y:S02]  /*2350*/  SHFL.DOWN PT, R10, R8, 0x1, 0x1f ;  /* 0x08201f00080a7f89 */ /* 0x0002e400000e0000 */
.L_x_8730:
[----:B-123--:R-:W-:-:S11]  /*2360*/  DADD R8, R8, R10 ;  /* 0x0000000008087229 */ /* 0x00efd6000000000a */
.L_x_8679:
[----:B------:R-:W-:Y:S05]  /*2370*/  BSYNC B0 ;  /* 0x0000000000007941 */ /* 0x000fea0003800000 */
.L_x_8678:
[----:B------:R-:W-:Y:S01]  /*2380*/  ISETP.NE.AND P5, PT, R17, RZ, PT ;  /* 0x000000ff1100720c */ /* 0x000fe20003fa5270 */
[----:B------:R-:W-:-:S12]  /*2390*/  WARPSYNC.ALL ;  /* 0x0000000000007948 */ /* 0x000fd80003800000 */
[----:B--2---:R2:W-:Y:S01]  /*23a0*/  @!P5 STS.64 [UR4], R8 ;  /* 0x00000008ff00d988 */ /* 0x0045e20008000a04 */
[----:B------:R-:W-:Y:S06]  /*23b0*/  BAR.SYNC.DEFER_BLOCKING 0x0 ;  /* 0x0000000000007b1d */ /* 0x000fec0000010000 */
[----:B------:R-:W-:Y:S01]  /*23c0*/  BSSY B0, `(.L_x_8681) ;  /* 0x000005f000007945 */ /* 0x000fe20003800000 */
[----:B------:R-:W3:Y:S03]  /*23d0*/  LDS.64 R16, [UR4] ;  /* 0x00000004ff107984 */ /* 0x000ee60008000a00 */
[----:B------:R-:W-:Y:S05]  /*23e0*/  @P0 BRA `(.L_x_8682) ;  /* 0x0000000400700947 */ /* 0x000fea0003800000 */
[----:B0-----:R-:W-:Y:S01]  /*23f0*/  DADD R2, R2, -R18 ;  /* 0x0000000002027229 */ /* 0x001fe20000000812 */
[----:B--2---:R-:W-:Y:S01]  /*2400*/  IMAD.MOV.U32 R8, RZ, RZ, 0x652b82fe ;  /* 0x652b82feff087424 */ /* 0x004fe200078e00ff */
[----:B------:R-:W-:Y:S01]  /*2410*/  UMOV UR4, 0xfefa39ef ;  /* 0xfefa39ef00047882 */ /* 0x000fe20000000000 */
[----:B------:R-:W-:Y:S01]  /*2420*/  IMAD.MOV.U32 R9, RZ, RZ, 0x3ff71547 ;  /* 0x3ff71547ff097424 */ /* 0x000fe200078e00ff */
[----:B------:R-:W-:Y:S01]  /*2430*/  UMOV UR5, 0x3fe62e42 ;  /* 0x3fe62e4200057882 */ /* 0x000fe20000000000 */
[----:B------:R-:W-:Y:S04]  /*2440*/  BSSY B1, `(.L_x_8683) ;  /* 0x000003d000017945 */ /* 0x000fe80003800000 */
[----:B------:R-:W-:Y:S01]  /*2450*/  DFMA R8, R2, R8, 6.75539944105574400000e+15 ;  /* 0x433800000208742b */ /* 0x000fe20000000008 */
[----:B------:R-:W-:-:S07]  /*2460*/  FSETP.GEU.FTZ.AND P0, PT, |R3|, 4.1917929649353027344, PT ;  /* 0x4086232b0300780b */ /* 0x000fce0003f1e200 */
        /* <DEDUP_REMOVED lines=26> */
[----:B---3--:R-:W0:Y:S01]  /*2610*/  MUFU.RCP64H R13, R17 ;  /* 0x00000011000d7308 */ /* 0x008e220000001800 */
[----:B------:R-:W-:Y:S01]  /*2620*/  UMOV UR5, 0x3fa55555 ;  /* 0x3fa5555500057882 */ /* 0x000fe20000000000 */
[----:B------:R-:W-:-:S04]  /*2630*/  MOV R12, 0x1 ;  /* 0x00000001000c7802 */ /* 0x000fc80000000f00 */
        /* <DEDUP_REMOVED lines=29> */
.L_x_8684:
[----:B------:R-:W-:Y:S05]  /*2810*/  BSYNC B1 ;  /* 0x0000000000017941 */ /* 0x000fea0003800000 */
.L_x_8683:
[----:B------:R-:W-:Y:S01]  /*2820*/  IMAD.MOV.U32 R8, RZ, RZ, R10 ;  /* 0x000000ffff087224 */ /* 0x000fe200078e000a */
[----:B------:R-:W-:Y:S01]  /*2830*/  FSETP.GEU.AND P6, PT, |R11|, 6.5827683646048100446e-37, PT ;  /* 0x036000000b00780b */ /* 0x000fe20003fce200 */
[----:B------:R-:W-:Y:S01]  /*2840*/  IMAD.MOV.U32 R9, RZ, RZ, R11 ;  /* 0x000000ffff097224 */ /* 0x000fe200078e000b */
[----:B------:R-:W-:Y:S01]  /*2850*/  ULDC.64 UR4, c[0x0][0x210] ;  /* 0x0000840000047ab9 */ /* 0x000fe20000000a00 */
[----:B------:R-:W-:Y:S01]  /*2860*/  IMAD.WIDE.U32 R6, R4, UR7, R6 ;  /* 0x0000000704067c25 */ /* 0x000fe2000f8e0006 */
[----:B------:R-:W-:Y:S03]  /*2870*/  BSSY B1, `(.L_x_8685) ;  /* 0x0000012000017945 */ /* 0x000fe60003800000 */
[----:B------:R-:W-:Y:S01]  /*2880*/  DMUL R2, R12, R8 ;  /* 0x000000080c027228 */ /* 0x000fe20000000000 */
[----:B------:R-:W-:Y:S01]  /*2890*/  IMAD R5, R5, UR7, R7 ;  /* 0x0000000705057c24 */ /* 0x000fe2000f8e0207 */
[----:B------:R-:W-:-:S04]  /*28a0*/  LEA R14, P5, R6, UR4, 0x3 ;  /* 0x00000004060e7c11 */ /* 0x000fc8000f8a18ff */
[----:B------:R-:W-:Y:S02]  /*28b0*/  LEA.HI.X R15, R6, UR5, R5, 0x3, P5 ;  /* 0x00000005060f7c11 */ /* 0x000fe4000a8f1c05 */
        /* <DEDUP_REMOVED lines=10> */
[----:B------:R-:W-:Y:S05]  /*2960*/  CALL.REL.NOINC `($__internal_42_$__cuda_sm20_div_rn_f64_full) ;  /* 0x0000002000847944 */ /* 0x000fea0003c00000 */
[----:B------:R-:W-:Y:S02]  /*2970*/  IMAD.MOV.U32 R2, RZ, RZ, R4 ;  /* 0x000000ffff027224 */ /* 0x000fe400078e0004 */
[----:B------:R-:W-:-:S07]  /*2980*/  IMAD.MOV.U32 R3, RZ, RZ, R5 ;  /* 0x000000ffff037224 */ /* 0x000fce00078e0005 */
.L_x_8686:
[----:B------:R-:W-:Y:S05]  /*2990*/  BSYNC B1 ;  /* 0x0000000000017941 */ /* 0x000fea0003800000 */
.L_x_8685:
[----:B------:R4:W-:Y:S02]  /*29a0*/  STG.E.64 desc[UR8][R14.64], R2 ;  /* 0x000000020e007986 */ /* 0x0009e4000c101b08 */
.L_x_8682:
[----:B------:R-:W-:Y:S05]  /*29b0*/  BSYNC B0 ;  /* 0x0000000000007941 */ /* 0x000fea0003800000 */
.L_x_8681:
[----:B------:R-:W-:Y:S04]  /*29c0*/  BSSY B0, `(.L_x_8687) ;  /* 0x0000061000007945 */ /* 0x000fe80003800000 */
[----:B------:R-:W-:Y:S05]  /*29d0*/  @P1 BRA `(.L_x_8688) ;  /* 0x00000004007c1947 */ /* 0x000fea0003800000 */
[----:B0-----:R-:W-:Y:S01]  /*29e0*/  DADD R26, R26, -R18 ;  /* 0x000000001a1a7229 */ /* 0x001fe20000000812 */
[----:B----4-:R-:W-:Y:S01]  /*29f0*/  IMAD.MOV.U32 R2, RZ, RZ, 0x652b82fe ;  /* 0x652b82feff027424 */ /* 0x010fe200078e00ff */
[----:B------:R-:W-:Y:S01]  /*2a00*/  UMOV UR4, 0xfefa39ef ;  /* 0xfefa39ef00047882 */ /* 0x000fe20000000000 */
[----:B------:R-:W-:Y:S01]  /*2a10*/  IMAD.MOV.U32 R3, RZ, RZ, 0x3ff71547 ;  /* 0x3ff71547ff037424 */ /* 0x000fe200078e00ff */
[----:B------:R-:W-:Y:S01]  /*2a20*/  UMOV UR5, 0x3fe62e42 ;  /* 0x3fe62e4200057882 */ /* 0x000fe20000000000 */
[----:B--23--:R-:W0:Y:S01]  /*2a30*/  MUFU.RCP64H R9, R17 ;  /* 0x0000001100097308 */ /* 0x00ce220000001800 */
[----:B------:R-:W-:Y:S01]  /*2a40*/  IMAD.MOV.U32 R8, RZ, RZ, 0x1 ;  /* 0x00000001ff087424 */ /* 0x000fe200078e00ff */
[----:B-1----:R-:W1:Y:S01]  /*2a50*/  S2R R0, SR_TID.X ;  /* 0x0000000000007919 */ /* 0x002e620000002100 */
        /* <DEDUP_REMOVED lines=59> */
.L_x_8690:
[----:B------:R-:W-:Y:S05]  /*2e10*/  BSYNC B1 ;  /* 0x0000000000017941 */ /* 0x000fea0003800000 */
.L_x_8689:
[----:B------:R-:W-:Y:S01]  /*2e20*/  MOV R6, R8 ;  /* 0x0000000800067202 */ /* 0x000fe20000000f00 */
[----:B------:R-:W-:Y:S01]  /*2e30*/  IMAD.MOV.U32 R7, RZ, RZ, R9 ;  /* 0x000000ffff077224 */ /* 0x000fe200078e0009 */
[----:B------:R-:W0:Y:S01]  /*2e40*/  LDC.64 R10, c[0x0][0x220] ;  /* 0x00008800ff0a7b82 */ /* 0x000e220000000a00 */
[----:B------:R-:W-:Y:S01]  /*2e50*/  ULDC UR4, c[0x0][0x0] ;  /* 0x0000000000047ab9 */ /* 0x000fe20000000800 */
[----:B------:R-:W-:Y:S01]  /*2e60*/  FSETP.GEU.AND P5, PT, |R9|, 6.5827683646048100446e-37, PT ;  /* 0x036000000900780b */ /* 0x000fe20003fae200 */
[----:B------:R-:W-:Y:S02]  /*2e70*/  BSSY B1, `(.L_x_8691) ;  /* 0x0000014000017945 */ /* 0x000fe40003800000 */
        /* <DEDUP_REMOVED lines=16> */
[----:B------:R-:W-:Y:S05]  /*2f80*/  CALL.REL.NOINC `($__internal_42_$__cuda_sm20_div_rn_f64_full) ;  /* 0x0000001800fc7944 */ /* 0x000fea0003c00000 */
[----:B------:R-:W-:Y:S02]  /*2f90*/  IMAD.MOV.U32 R2, RZ, RZ, R4 ;  /* 0x000000ffff027224 */ /* 0x000fe400078e0004 */
[----:B------:R-:W-:-:S07]  /*2fa0*/  IMAD.MOV.U32 R3, RZ, RZ, R5 ;  /* 0x000000ffff037224 */ /* 0x000fce00078e0005 */
.L_x_8692:
[----:B------:R-:W-:Y:S05]  /*2fb0*/  BSYNC B1 ;  /* 0x0000000000017941 */ /* 0x000fea0003800000 */
.L_x_8691:
[----:B------:R0:W-:Y:S02]  /*2fc0*/  STG.E.64 desc[UR8][R14.64], R2 ;  /* 0x000000020e007986 */ /* 0x0001e4000c101b08 */
.L_x_8688:
[----:B------:R-:W-:Y:S05]  /*2fd0*/  BSYNC B0 ;  /* 0x0000000000007941 */ /* 0x000fea0003800000 */
.L_x_8687:
[----:B------:R-:W-:Y:S04]  /*2fe0*/  BSSY B0, `(.L_x_8693) ;  /* 0x0000061000007945 */ /* 0x000fe80003800000 */
[----:B------:R-:W-:Y:S05]  /*2ff0*/  @P2 BRA `(.L_x_8694) ;  /* 0x00000004007c2947 */ /* 0x000fea0003800000 */
[----:B0-----:R-:W-:Y:S01]  /*3000*/  DADD R24, R24, -R18 ;  /* 0x0000000018187229 */ /* 0x001fe20000000812 */
[----:B----4-:R-:W-:Y:S01]  /*3010*/  IMAD.MOV.U32 R2, RZ, RZ, 0x652b82fe ;  /* 0x652b82feff027424 */ /* 0x010fe200078e00ff */
[----:B------:R-:W-:Y:S01]  /*3020*/  MOV R3, 0x3ff71547 ;  /* 0x3ff7154700037802 */ /* 0x000fe20000000f00 */
[----:B------:R-:W-:Y:S01]  /*3030*/  UMOV UR4, 0xfefa39ef ;  /* 0xfefa39ef00047882 */ /* 0x000fe20000000000 */
[----:B------:R-:W-:Y:S01]  /*3040*/  UMOV UR5, 0x3fe62e42 ;  /* 0x3fe62e4200057882 */ /* 0x000fe20000000000 */
[----:B-1-3--:R-:W2:Y:S01]  /*3050*/  MUFU.RCP64H R11, R17 ;  /* 0x00000011000b7308 */ /* 0x00aea20000001800 */
[----:B------:R-:W-:Y:S01]  /*3060*/  IMAD.MOV.U32 R10, RZ, RZ, 0x1 ;  /* 0x00000001ff0a7424 */ /* 0x000fe200078e00ff */
[----:B------:R-:W0:Y:S01]  /*3070*/  S2R R0, SR_TID.X ;  /* 0x0000000000007919 */ /* 0x000e220000002100 */
[----:B------:R-:W-:Y:S01]  /*3080*/  DFMA R2, R24, R2, 6.75539944105574400000e+15 ;  /* 0x433800001802742b */ /* 0x000fe20000000002 */
[----:B------:R-:W-:Y:S01]  /*3090*/  BSSY B1, `(.L_x_8695) ;  /* 0x000003b000017945 */ /* 0x000fe20003800000 */
[----:B------:R-:W-:-:S06]  /*30a0*/  FSETP.GEU.FTZ.AND P0, PT, |R25|, 4.1917929649353027344, PT ;  /* 0x4086232b1900780b */ /* 0x000fcc0003f1e200 */
[----:B------:R-:W-:Y:S02]  /*30b0*/  DADD R4, R2, -6.75539944105574400000e+15 ;  /* 0xc338000002047429 */ /* 0x000fe40000000000 */
        /* <DEDUP_REMOVED lines=37> */
[----:B------:R-:W1:Y:S06]  /*3310*/  LDC R7, c[0x0][RZ] ;  /* 0x00000000ff077b82 */ /* 0x000e6c0000000800 */
[----:B------:R-:W-:Y:S02]  /*3320*/  DFMA R10, R4, R8, 1 ;  /* 0x3ff00000040a742b */ /* 0x000fe40000000008 */
[----:B------:R-:W-:-:S08]  /*3330*/  DFMA R4, -R16, R12, 1 ;  /* 0x3ff000001004742b */ /* 0x000fd0000000010c */
[----:B------:R-:W-:Y:S01]  /*3340*/  DFMA R4, R12, R4, R12 ;  /* 0x000000040c04722b */ /* 0x000fe2000000000c */
[----:B------:R-:W-:Y:S02]  /*3350*/  IMAD R9, R2, 0x100000, R11 ;  /* 0x0010000002097824 */ /* 0x000fe400078e020b */
[----:B------:R-:W-:Y:S01]  /*3360*/  IMAD.MOV.U32 R8, RZ, RZ, R10 ;  /* 0x000000ffff087224 */ /* 0x000fe200078e000a */
[----:B0-----:R-:W-:Y:S07]  /*3370*/  @!P0 BRA `(.L_x_8696) ;  /* 0x0000000000308947 */ /* 0x001fee0003800000 */
        /* <DEDUP_REMOVED lines=12> */
.L_x_8696:
[----:B------:R-:W-:Y:S05]  /*3440*/  BSYNC B1 ;  /* 0x0000000000017941 */ /* 0x000fea0003800000 */
.L_x_8695:
[----:B------:R-:W-:Y:S01]  /*3450*/  IMAD.MOV.U32 R10, RZ, RZ, R8 ;  /* 0x000000ffff0a7224 */ /* 0x000fe200078e0008 */
[----:B------:R-:W0:Y:S01]  /*3460*/  LDC.64 R12, c[0x0][0x220] ;  /* 0x00008800ff0c7b82 */ /* 0x000e220000000a00 */
[----:B------:R-:W-:Y:S01]  /*3470*/  IMAD.MOV.U32 R11, RZ, RZ, R9 ;  /* 0x000000ffff0b7224 */ /* 0x000fe200078e0009 */
[----:B------:R-:W-:Y:S01]  /*3480*/  FSETP.GEU.AND P2, PT, |R9|, 6.5827683646048100446e-37, PT ;  /* 0x036000000900780b */ /* 0x000fe20003f4e200 */
[----:B-1----:R-:W-:Y:S01]  /*3490*/  IMAD R6, R7, 0x2, R0 ;  /* 0x0000000207067824 */ /* 0x002fe200078e0200 */
        /* <DEDUP_REMOVED lines=16> */
[----:B------:R-:W-:Y:S05]  /*35a0*/  CALL.REL.NOINC `($__internal_42_$__cuda_sm20_div_rn_f64_full) ;  /* 0x0000001400747944 */ /* 0x000fea0003c00000 */
[----:B------:R-:W-:Y:S02]  /*35b0*/  IMAD.MOV.U32 R2, RZ, RZ, R4 ;  /* 0x000000ffff027224 */ /* 0x000fe400078e0004 */
[----:B------:R-:W-:-:S07]  /*35c0*/  IMAD.MOV.U32 R3, RZ, RZ, R5 ;  /* 0x000000ffff037224 */ /* 0x000fce00078e0005 */
.L_x_8698:
[----:B------:R-:W-:Y:S05]  /*35d0*/  BSYNC B1 ;  /* 0x0000000000017941 */ /* 0x000fea0003800000 */
.L_x_8697:
[----:B------:R0:W-:Y:S02]  /*35e0*/  STG.E.64 desc[UR8][R14.64], R2 ;  /* 0x000000020e007986 */ /* 0x0001e4000c101b08 */
.L_x_8694:
[----:B------:R-:W-:Y:S05]  /*35f0*/  BSYNC B0 ;  /* 0x0000000000007941 */ /* 0x000fea0003800000 */
.L_x_8693:
[----:B------:R-:W-:Y:S04]  /*3600*/  BSSY B0, `(.L_x_8699) ;  /* 0x0000062000007945 */ /* 0x000fe80003800000 */
[----:B------:R-:W-:Y:S05]  /*3610*/  @P3 BRA `(.L_x_8700) ;  /* 0x0000000400803947 */ /* 0x000fea0003800000 */
[----:B0-----:R-:W-:Y:S01]  /*3620*/  DADD R22, R22, -R18 ;  /* 0x0000000016167229 */ /* 0x001fe20000000812 */
[----:B----4-:R-:W-:Y:S01]  /*3630*/  MOV R2, 0x652b82fe ;  /* 0x652b82fe00027802 */ /* 0x010fe20000000f00 */
[----:B------:R-:W-:Y:S01]  /*3640*/  IMAD.MOV.U32 R3, RZ, RZ, 0x3ff71547 ;  /* 0x3ff71547ff037424 */ /* 0x000fe200078e00ff */
        /* <DEDUP_REMOVED lines=65> */
.L_x_8702:
[----:B------:R-:W-:Y:S05]  /*3a60*/  BSYNC B1 ;  /* 0x0000000000017941 */ /* 0x000fea0003800000 */
.L_x_8701:
        /* <DEDUP_REMOVED lines=23> */
[----:B------:R-:W-:Y:S01]  /*3be0*/  MOV R2, R4 ;  /* 0x0000000400027202 */ /* 0x000fe20000000f00 */
[----:B------:R-:W-:-:S07]  /*3bf0*/  IMAD.MOV.U32 R3, RZ, RZ, R5 ;  /* 0x000000ffff037224 */ /* 0x000fce00078e0005 */
.L_x_8704:
[----:B------:R-:W-:Y:S05]  /*3c00*/  BSYNC B1 ;  /* 0x0000000000017941 */ /* 0x000fea0003800000 */
.L_x_8703:
[----:B------:R0:W-:Y:S02]  /*3c10*/  STG.E.64 desc[UR8][R14.64], R2 ;  /* 0x000000020e007986 */ /* 0x0001e4000c101b08 */
.L_x_8700:
[----:B------:R-:W-:Y:S05]  /*3c20*/  BSYNC B0 ;  /* 0x0000000000007941 */ /* 0x000fea0003800000 */
.L_x_8699:
[----:B------:R-:W-:Y:S05]  /*3c30*/  @P4 EXIT ;  /* 0x000000000000494d */ /* 0x000fea0003800000 */
[----:B0-----:R-:W-:Y:S01]  /*3c40*/  DADD R18, R20, -R18 ;  /* 0x0000000014127229 */ /* 0x001fe20000000812 */
[----:B----4-:R-:W-:Y:S01]  /*3c50*/  IMAD.MOV.U32 R2, RZ, RZ, 0x652b82fe ;  /* 0x652b82feff027424 */ /* 0x010fe200078e00ff */
[----:B------:R-:W-:Y:S01]  /*3c60*/  UMOV UR4, 0xfefa39ef ;  /* 0xfefa39ef00047882 */ /* 0x000fe20000000000 */
[----:B------:R-:W-:Y:S01]  /*3c70*/  IMAD.MOV.U32 R3, RZ, RZ, 0x3ff71547 ;  /* 0x3ff71547ff037424 */ /* 0x000fe200078e00ff */
[----:B------:R-:W-:Y:S01]  /*3c80*/  UMOV UR5, 0x3fe62e42 ;  /* 0x3fe62e4200057882 */ /* 0x000fe20000000000 */
[----:B-1-3--:R-:W2:Y:S01]  /*3c90*/  MUFU.RCP64H R11, R17 ;  /* 0x00000011000b7308 */ /* 0x00aea20000001800 */
[----:B------:R-:W-:Y:S01]  /*3ca0*/  IMAD.MOV.U32 R10, RZ, RZ, 0x1 ;  /* 0x00000001ff0a7424 */ /* 0x000fe200078e00ff */
[----:B------:R-:W0:Y:S01]  /*3cb0*/  S2R R0, SR_TID.X ;  /* 0x0000000000007919 */ /* 0x000e220000002100 */
[----:B------:R-:W-:Y:S01]  /*3cc0*/  BSSY B0, `(.L_x_8705) ;  /* 0x000003c000007945 */ /* 0x000fe20003800000 */
[----:B------:R-:W-:Y:S01]  /*3cd0*/  DFMA R2, R18, R2, 6.75539944105574400000e+15 ;  /* 0x433800001202742b */ /* 0x000fe20000000002 */
[----:B------:R-:W-:-:S07]  /*3ce0*/  FSETP.GEU.FTZ.AND P0, PT, |R19|, 4.1917929649353027344, PT ;  /* 0x4086232b1300780b */ /* 0x000fce0003f1e200 */
        /* <DEDUP_REMOVED lines=42> */
[----:B------:R-:W-:Y:S01]  /*3f90*/  IMAD R9, R2, 0x100000, R11 ;  /* 0x0010000002097824 */ /* 0x000fe200078e020b */
[----:B------:R-:W-:Y:S01]  /*3fa0*/  MOV R8, R10 ;  /* 0x0000000a00087202 */ /* 0x000fe20000000f00 */
[----:B0-----:R-:W-:Y:S08]  /*3fb0*/  @!P0 BRA `(.L_x_8706) ;  /* 0x0000000000308947 */ /* 0x001ff00003800000 */
        /* <DEDUP_REMOVED lines=12> */
.L_x_8706:
[----:B------:R-:W-:Y:S05]  /*4080*/  BSYNC B0 ;  /* 0x0000000000007941 */ /* 0x000fea0003800000 */
.L_x_8705:
[----:B------:R-:W-:Y:S01]  /*4090*/  IMAD.MOV.U32 R10, RZ, RZ, R8 ;  /* 0x000000ffff0a7224 */ /* 0x000fe200078e0008 */
[----:B------:R-:W0:Y:S01]  /*40a0*/  LDC.64 R12, c[0x0][0x220] ;  /* 0x00008800ff0c7b82 */ /* 0x000e220000000a00 */
[----:B------:R-:W-:Y:S01]  /*40b0*/  IMAD.MOV.U32 R11, RZ, RZ, R9 ;  /* 0x000000ffff0b7224 */ /* 0x000fe200078e0009 */
[----:B------:R-:W-:Y:S01]  /*40c0*/  FSETP.GEU.AND P2, PT, |R9|, 6.5827683646048100446e-37, PT ;  /* 0x036000000900780b */ /* 0x000fe20003f4e200 */
[C---:B-1----:R-:W-:Y:S01]  /*40d0*/  IMAD R0, R7.reuse, 0x2, R0 ;  /* 0x0000000207007824 */ /* 0x042fe200078e0200 */
        /* <DEDUP_REMOVED lines=17> */
[----:B------:R-:W-:Y:S05]  /*41f0*/  CALL.REL.NOINC `($__internal_42_$__cuda_sm20_div_rn_f64_full) ;  /* 0x0000000800607944 */ /* 0x000fea0003c00000 */
[----:B------:R-:W-:Y:S02]  /*4200*/  IMAD.MOV.U32 R2, RZ, RZ, R4 ;  /* 0x000000ffff027224 */ /* 0x000fe400078e0004 */
[----:B------:R-:W-:-:S07]  /*4210*/  IMAD.MOV.U32 R3, RZ, RZ, R5 ;  /* 0x000000ffff037224 */ /* 0x000fce00078e0005 */
.L_x_8708:
[----:B------:R-:W-:Y:S05]  /*4220*/  BSYNC B0 ;  /* 0x0000000000007941 */ /* 0x000fea0003800000 */
.L_x_8707:
[----:B------:R-:W-:Y:S01]  /*4230*/  STG.E.64 desc[UR8][R14.64], R2 ;  /* 0x000000020e007986 */ /* 0x000fe2000c101b08 */
[----:B------:R-:W-:Y:S05]  /*4240*/  EXIT ;  /* 0x000000000000794d */ /* 0x000fea0003800000 */
.L_x_8657:
[----:B-1----:R-:W-:Y:S02]  /*4250*/  IMAD.MOV.U32 R15, RZ, RZ, R9 ;  /* 0x000000ffff0f7224 */ /* 0x002fe400078e0009 */
[----:B------:R-:W-:Y:S02]  /*4260*/  IMAD.MOV.U32 R14, RZ, RZ, 0x10 ;  /* 0x00000010ff0e7424 */ /* 0x000fe400078e00ff */
[----:B------:R-:W-:Y:S02]  /*4270*/  IMAD.MOV.U32 R13, RZ, RZ, 0x1f ;  /* 0x0000001fff0d7424 */ /* 0x000fe400078e00ff */
[----:B------:R-:W-:-:S07]  /*4280*/  IMAD.MOV.U32 R12, RZ, RZ, -0x1 ;  /* 0xffffffffff0c7424 */ /* 0x000fce00078e00ff */
[----:B------:R-:W-:Y:S05]  /*4290*/  WARPSYNC.COLLECTIVE R12, `(.L_x_8709) ;  /* 0x000000000c087348 */ /* 0x000fea0003c00000 */
[----:B------:R0:W1:Y:S02]  /*42a0*/  SHFL.DOWN P6, R28, R15, R14, R13 ;  /* 0x0800000e0f1c7389 */ /* 0x00006400000c000d */
[----:B01----:R-:W-:Y:S01]  /*42b0*/  ENDCOLLECTIVE ;  /* 0x000000000000791b */ /* 0x003fe20003800000 */
.L_x_8709:
[----:B------:R-:W-:Y:S01]  /*42c0*/  IMAD.MOV.U32 R15, RZ, RZ, R8 ;  /* 0x000000ffff0f7224 */ /* 0x000fe200078e0008 */
[----:B------:R-:W-:-:S07]  /*42d0*/  MOV R17, R28 ;  /* 0x0000001c00117202 */ /* 0x000fce0000000f00 */
[----:B------:R-:W-:Y:S05]  /*42e0*/  WARPSYNC.COLLECTIVE R12, `(.L_x_8710) ;  /* 0x000000000c087348 */ /* 0x000fea0003c00000 */
[----:B------:R0:W1:Y:S02]  /*42f0*/  SHFL.DOWN P6, R28, R15, R14, R13 ;  /* 0x0800000e0f1c7389 */ /* 0x00006400000c000d */
[----:B01----:R-:W-:Y:S01]  /*4300*/  ENDCOLLECTIVE ;  /* 0x000000000000791b */ /* 0x003fe20003800000 */
.L_x_8710:
        /* <DEDUP_REMOVED lines=12> */
.L_x_8711:
[----:B------:R-:W-:Y:S02]  /*43d0*/  IMAD.MOV.U32 R15, RZ, RZ, R19 ;  /* 0x000000ffff0f7224 */ /* 0x000fe400078e0013 */
[----:B------:R-:W-:-:S07]  /*43e0*/  IMAD.MOV.U32 R9, RZ, RZ, R28 ;  /* 0x000000ffff097224 */ /* 0x000fce00078e001c */
[----:B------:R-:W-:Y:S05]  /*43f0*/  WARPSYNC.COLLECTIVE R12, `(.L_x_8712) ;  /* 0x000000000c087348 */ /* 0x000fea0003c00000 */
[----:B------:R0:W1:Y:S02]  /*4400*/  SHFL.DOWN P6, R28, R15, R14, R13 ;  /* 0x0800000e0f1c7389 */ /* 0x00006400000c000d */
[----:B01----:R-:W-:Y:S01]  /*4410*/  ENDCOLLECTIVE ;  /* 0x000000000000791b */ /* 0x003fe20003800000 */
.L_x_8712:
[----:B------:R-:W-:Y:S01]  /*4420*/  IMAD.MOV.U32 R12, RZ, RZ, R19 ;  /* 0x000000ffff0c7224 */ /* 0x000fe200078e0013 */
[----:B------:R-:W-:Y:S01]  /*4430*/  MOV R14, 0x4 ;  /* 0x00000004000e7802 */ /* 0x000fe20000000f00 */
[----:B------:R-:W-:Y:S02]  /*4440*/  IMAD.MOV.U32 R13, RZ, RZ, R17 ;  /* 0x000000ffff0d7224 */ /* 0x000fe400078e0011 */
        /* <DEDUP_REMOVED lines=10> */
.L_x_8713:
[----:B------:R-:W-:Y:S02]  /*44f0*/  IMAD.MOV.U32 R15, RZ, RZ, R29 ;  /* 0x000000ffff0f7224 */ /* 0x000fe400078e001d */
[----:B------:R-:W-:-:S07]  /*4500*/  IMAD.MOV.U32 R9, RZ, RZ, R28 ;  /* 0x000000ffff097224 */ /* 0x000fce00078e001c */
[----:B------:R-:W-:Y:S05]  /*4510*/  WARPSYNC.COLLECTIVE R12, `(.L_x_8714) ;  /* 0x000000000c087348 */ /* 0x000fea0003c00000 */
[----:B------:R0:W1:Y:S02]  /*4520*/  SHFL.DOWN P6, R28, R15, R14, R13 ;  /* 0x0800000e0f1c7389 */ /* 0x00006400000c000d */
[----:B01----:R-:W-:Y:S01]  /*4530*/  ENDCOLLECTIVE ;  /* 0x000000000000791b */ /* 0x003fe20003800000 */
.L_x_8714:
        /* <DEDUP_REMOVED lines=13> */
.L_x_8715:
[----:B------:R-:W-:Y:S02]  /*4610*/  IMAD.MOV.U32 R15, RZ, RZ, R19 ;  /* 0x000000ffff0f7224 */ /* 0x000fe400078e0013 */
[----:B------:R-:W-:-:S07]  /*4620*/  IMAD.MOV.U32 R9, RZ, RZ, R28 ;  /* 0x000000ffff097224 */ /* 0x000fce00078e001c */
[----:B------:R-:W-:Y:S05]  /*4630*/  WARPSYNC.COLLECTIVE R12, `(.L_x_8716) ;  /* 0x000000000c087348 */ /* 0x000fea0003c00000 */
[----:B------:R0:W1:Y:S02]  /*4640*/  SHFL.DOWN P6, R28, R15, R14, R13 ;  /* 0x0800000e0f1c7389 */ /* 0x00006400000c000d */
[----:B01----:R-:W-:Y:S01]  /*4650*/  ENDCOLLECTIVE ;  /* 0x000000000000791b */ /* 0x003fe20003800000 */
.L_x_8716:
[----:B------:R-:W-:Y:S02]  /*4660*/  IMAD.MOV.U32 R12, RZ, RZ, R19 ;  /* 0x000000ffff0c7224 */ /* 0x000fe400078e0013 */
[----:B------:R-:W-:Y:S02]  /*4670*/  IMAD.MOV.U32 R13, RZ, RZ, R30 ;  /* 0x000000ffff0d7224 */ /* 0x000fe400078e001e */
[----:B------:R-:W-:Y:S01]  /*4680*/  IMAD.MOV.U32 R14, RZ, RZ, 0x1 ;  /* 0x00000001ff0e7424 */ /* 0x000fe200078e00ff */
[----:B------:R-:W-:-:S06]  /*4690*/  MOV R8, R28 ;  /* 0x0000001c00087202 */ /* 0x000fcc0000000f00 */
        /* <DEDUP_REMOVED lines=9> */
.L_x_8717:
[----:B------:R-:W-:Y:S01]  /*4730*/  IMAD.MOV.U32 R15, RZ, RZ, R17 ;  /* 0x000000ffff0f7224 */ /* 0x000fe200078e0011 */
[----:B------:R-:W-:-:S07]  /*4740*/  MOV R9, R28 ;  /* 0x0000001c00097202 */ /* 0x000fce0000000f00 */
[----:B------:R-:W-:Y:S05]  /*4750*/  WARPSYNC.COLLECTIVE R12, `(.L_x_8718) ;  /* 0x000000000c087348 */ /* 0x000fea0003c00000 */
[----:B------:R0:W1:Y:S02]  /*4760*/  SHFL.DOWN P6, R28, R15, R14, R13 ;  /* 0x0800000e0f1c7389 */ /* 0x00006400000c000d */
[----:B01----:R-:W-:Y:S01]  /*4770*/  ENDCOLLECTIVE ;  /* 0x000000000000791b */ /* 0x003fe20003800000 */
.L_x_8718:
[----:B------:R-:W-:Y:S01]  /*4780*/  IMAD.MOV.U32 R8, RZ, RZ, R28 ;  /* 0x000000ffff087224 */ /* 0x000fe200078e001c */
[----:B------:R-:W-:Y:S06]  /*4790*/  BRA `(.L_x_8719) ;  /* 0xffffffc400147947 */ /* 0x000fec000383ffff */
.L_x_8680:
[----:B--2---:R-:W-:Y:S02]  /*47a0*/  IMAD.MOV.U32 R15, RZ, RZ, R9 ;  /* 0x000000ffff0f7224 */ /* 0x004fe400078e0009 */
[----:B------:R-:W-:Y:S02]  /*47b0*/  IMAD.MOV.U32 R14, RZ, RZ, 0x10 ;  /* 0x00000010ff0e7424 */ /* 0x000fe400078e00ff */
[----:B-1----:R-:W-:Y:S02]  /*47c0*/  IMAD.MOV.U32 R13, RZ, RZ, 0x1f ;  /* 0x0000001fff0d7424 */ /* 0x002fe400078e00ff */
[----:B------:R-:W-:-:S07]  /*47d0*/  IMAD.MOV.U32 R12, RZ, RZ, -0x1 ;  /* 0xffffffffff0c7424 */ /* 0x000fce00078e00ff */
[----:B0-----:R-:W-:Y:S05]  /*47e0*/  WARPSYNC.COLLECTIVE R12, `(.L_x_8720) ;  /* 0x000000000c087348 */ /* 0x001fea0003c00000 */
[----:B------:R1:W2:Y:S02]  /*47f0*/  SHFL.DOWN P6, R28, R15, R14, R13 ;  /* 0x0800000e0f1c7389 */ /* 0x0002a400000c000d */
[----:B012---:R-:W-:Y:S01]  /*4800*/  ENDCOLLECTIVE ;  /* 0x000000000000791b */ /* 0x007fe20003800000 */
.L_x_8720:
[----:B------:R-:W-:Y:S01]  /*4810*/  IMAD.MOV.U32 R15, RZ, RZ, R8 ;  /* 0x000000ffff0f7224 */ /* 0x000fe200078e0008 */
[----:B------:R-:W-:-:S07]  /*4820*/  MOV R11, R28 ;  /* 0x0000001c000b7202 */ /* 0x000fce0000000f00 */
[----:B------:R-:W-:Y:S05]  /*4830*/  WARPSYNC.COLLECTIVE R12, `(.L_x_8721) ;  /* 0x000000000c087348 */ /* 0x000fea0003c00000 */
[----:B------:R0:W1:Y:S02]  /*4840*/  SHFL.DOWN P6, R28, R15, R14, R13 ;  /* 0x0800000e0f1c7389 */ /* 0x00006400000c000d */
[----:B01----:R-:W-:Y:S01]  /*4850*/  ENDCOLLECTIVE ;  /* 0x000000000000791b */ /* 0x003fe20003800000 */
.L_x_8721:
[----:B------:R-:W-:Y:S02]  /*4860*/  IMAD.MOV.U32 R14, RZ, RZ, 0x8 ;  /* 0x00000008ff0e7424 */ /* 0x000fe400078e00ff */
[----:B------:R-:W-:-:S06]  /*4870*/  IMAD.MOV.U32 R10, RZ, RZ, R28 ;  /* 0x000000ffff0a7224 */ /* 0x000fcc00078e001c */
[----:B------:R-:W-:-:S10]  /*4880*/  DADD R10, R8, R10 ;  /* 0x00000000080a7229 */ /* 0x000fd4000000000a */
[----:B------:R-:W-:-:S07]  /*4890*/  IMAD.MOV.U32 R15, RZ, RZ, R11 ;  /* 0x000000ffff0f7224 */ /* 0x000fce00078e000b */
[----:B------:R-:W-:Y:S05]  /*48a0*/  WARPSYNC.COLLECTIVE R12, `(.L_x_8722) ;  /* 0x000000000c087348 */ /* 0x000fea0003c00000 */
[----:B------:R0:W1:Y:S02]  /*48b0*/  SHFL.DOWN P6, R28, R15, R14, R13 ;  /* 0x0800000e0f1c7389 */ /* 0x00006400000c000d */
[----:B01----:R-:W-:Y:S01]  /*48c0*/  ENDCOLLECTIVE ;  /* 0x000000000000791b */ /* 0x003fe20003800000 */
.L_x_8722:
[----:B------:R-:W-:Y:S02]  /*48d0*/  IMAD.MOV.U32 R15, RZ, RZ, R10 ;  /* 0x000000ffff0f7224 */ /* 0x000fe400078e000a */
[----:B------:R-:W-:-:S07]  /*48e0*/  IMAD.MOV.U32 R31, RZ, RZ, R28 ;  /* 0x000000ffff1f7224 */ /* 0x000fce00078e001c */
[----:B------:R-:W-:Y:S05]  /*48f0*/  WARPSYNC.COLLECTIVE R12, `(.L_x_8723) ;  /* 0x000000000c087348 */ /* 0x000fea0003c00000 */
[----:B------:R0:W1:Y:S02]  /*4900*/  SHFL.DOWN P6, R28, R15, R14, R13 ;  /* 0x0800000e0f1c7389 */ /* 0x00006400000c000d */
[----:B01----:R-:W-:Y:S01]  /*4910*/  ENDCOLLECTIVE ;  /* 0x000000000000791b */ /* 0x003fe20003800000 */
.L_x_8723:
[----:B------:R-:W-:Y:S01]  /*4920*/  IMAD.MOV.U32 R14, RZ, RZ, 0x4 ;  /* 0x00000004ff0e7424 */ /* 0x000fe200078e00ff */
[----:B------:R-:W-:-:S06]  /*4930*/  MOV R30, R28 ;  /* 0x0000001c001e7202 */ /* 0x000fcc0000000f00 */
[----:B------:R-:W-:-:S10]  /*4940*/  DADD R30, R10, R30 ;  /* 0x000000000a1e7229 */ /* 0x000fd4000000001e */
[----:B------:R-:W-:-:S07]  /*4950*/  IMAD.MOV.U32 R15, RZ, RZ, R31 ;  /* 0x000000ffff0f7224 */ /* 0x000fce00078e001f */
[----:B------:R-:W-:Y:S05]  /*4960*/  WARPSYNC.COLLECTIVE R12, `(.L_x_8724) ;  /* 0x000000000c087348 */ /* 0x000fea0003c00000 */
[----:B------:R0:W1:Y:S02]  /*4970*/  SHFL.DOWN P6, R28, R15, R14, R13 ;  /* 0x0800000e0f1c7389 */ /* 0x00006400000c000d */
[----:B01----:R-:W-:Y:S01]  /*4980*/  ENDCOLLECTIVE ;  /* 0x000000000000791b */ /* 0x003fe20003800000 */
.L_x_8724:
[----:B------:R-:W-:Y:S02]  /*4990*/  IMAD.MOV.U32 R15, RZ, RZ, R30 ;  /* 0x000000ffff0f7224 */ /* 0x000fe400078e001e */
[----:B------:R-:W-:-:S07]  /*49a0*/  IMAD.MOV.U32 R33, RZ, RZ, R28 ;  /* 0x000000ffff217224 */ /* 0x000fce00078e001c */
[----:B------:R-:W-:Y:S05]  /*49b0*/  WARPSYNC.COLLECTIVE R12, `(.L_x_8725) ;  /* 0x000000000c087348 */ /* 0x000fea0003c00000 */
[----:B------:R0:W1:Y:S02]  /*49c0*/  SHFL.DOWN P6, R28, R15, R14, R13 ;  /* 0x0800000e0f1c7389 */ /* 0x00006400000c000d */
[----:B01----:R-:W-:Y:S01]  /*49d0*/  ENDCOLLECTIVE ;  /* 0x000000000000791b */ /* 0x003fe20003800000 */
.L_x_8725:
[----:B------:R-:W-:Y:S01]  /*49e0*/  MOV R14, 0x2 ;  /* 0x00000002000e7802 */ /* 0x000fe20000000f00 */
[----:B------:R-:W-:-:S06]  /*49f0*/  IMAD.MOV.U32 R32, RZ, RZ, R28 ;  /* 0x000000ffff207224 */ /* 0x000fcc00078e001c */
[----:B------:R-:W-:-:S10]  /*4a00*/  DADD R32, R30, R32 ;  /* 0x000000001e207229 */ /* 0x000fd40000000020 */
[----:B------:R-:W-:-:S07]  /*4a10*/  IMAD.MOV.U32 R15, RZ, RZ, R33 ;  /* 0x000000ffff0f7224 */ /* 0x000fce00078e0021 */
[----:B------:R-:W-:Y:S05]  /*4a20*/  WARPSYNC.COLLECTIVE R12, `(.L_x_8726) ;  /* 0x000000000c087348 */ /* 0x000fea0003c00000 */
[----:B------:R0:W1:Y:S02]  /*4a30*/  SHFL.DOWN P6, R28, R15, R14, R13 ;  /* 0x0800000e0f1c7389 */ /* 0x00006400000c000d */
[----:B01----:R-:W-:Y:S01]  /*4a40*/  ENDCOLLECTIVE ;  /* 0x000000000000791b */ /* 0x003fe20003800000 */
.L_x_8726:
[----:B------:R-:W-:Y:S02]  /*4a50*/  IMAD.MOV.U32 R15, RZ, RZ, R32 ;  /* 0x000000ffff0f7224 */ /* 0x000fe400078e0020 */
[----:B------:R-:W-:-:S07]  /*4a60*/  IMAD.MOV.U32 R9, RZ, RZ, R28 ;  /* 0x000000ffff097224 */ /* 0x000fce00078e001c */
[----:B------:R-:W-:Y:S05]  /*4a70*/  WARPSYNC.COLLECTIVE R12, `(.L_x_8727) ;  /* 0x000000000c087348 */ /* 0x000fea0003c00000 */
[----:B------:R0:W1:Y:S02]  /*4a80*/  SHFL.DOWN P6, R28, R15, R14, R13 ;  /* 0x0800000e0f1c7389 */ /* 0x00006400000c000d */
[----:B01----:R-:W-:Y:S01]  /*4a90*/  ENDCOLLECTIVE ;  /* 0x000000000000791b */ /* 0x003fe20003800000 */
.L_x_8727:
[----:B------:R-:W-:Y:S02]  /*4aa0*/  IMAD.MOV.U32 R14, RZ, RZ, 0x1 ;  /* 0x00000001ff0e7424 */ /* 0x000fe400078e00ff */
[----:B------:R-:W-:-:S06]  /*4ab0*/  IMAD.MOV.U32 R8, RZ, RZ, R28 ;  /* 0x000000ffff087224 */ /* 0x000fcc00078e001c */
[----:B------:R-:W-:-:S10]  /*4ac0*/  DADD R8, R32, R8 ;  /* 0x0000000020087229 */ /* 0x000fd40000000008 */
[----:B------:R-:W-:-:S07]  /*4ad0*/  IMAD.MOV.U32 R15, RZ, RZ, R9 ;  /* 0x000000ffff0f7224 */ /* 0x000fce00078e0009 */
[----:B------:R-:W-:Y:S05]  /*4ae0*/  WARPSYNC.COLLECTIVE R12, `(.L_x_8728) ;  /* 0x000000000c087348 */ /* 0x000fea0003c00000 */
[----:B------:R0:W1:Y:S02]  /*4af0*/  SHFL.DOWN P6, R28, R15, R14, R13 ;  /* 0x0800000e0f1c7389 */ /* 0x00006400000c000d */
[----:B01----:R-:W-:Y:S01]  /*4b00*/  ENDCOLLECTIVE ;  /* 0x000000000000791b */ /* 0x003fe20003800000 */
.L_x_8728:
[----:B------:R-:W-:Y:S01]  /*4b10*/  MOV R15, R8 ;  /* 0x00000008000f7202 */ /* 0x000fe20000000f00 */
[----:B------:R-:W-:-:S07]  /*4b20*/  IMAD.MOV.U32 R11, RZ, RZ, R28 ;  /* 0x000000ffff0b7224 */ /* 0x000fce00078e001c */
[----:B------:R-:W-:Y:S05]  /*4b30*/  WARPSYNC.COLLECTIVE R12, `(.L_x_8729) ;  /* 0x000000000c087348 */ /* 0x000fea0003c00000 */
[----:B------:R0:W1:Y:S02]  /*4b40*/  SHFL.DOWN P6, R28, R15, R14, R13 ;  /* 0x0800000e0f1c7389 */ /* 0x00006400000c000d */
[----:B01----:R-:W-:Y:S01]  /*4b50*/  ENDCOLLECTIVE ;  /* 0x000000000000791b */ /* 0x003fe20003800000 */
.L_x_8729:
[----:B------:R-:W-:Y:S01]  /*4b60*/  IMAD.MOV.U32 R10, RZ, RZ, R28 ;  /* 0x000000ffff0a7224 */ /* 0x000fe200078e001c */
[----:B------:R-:W-:Y:S06]  /*4b70*/  BRA `(.L_x_8730) ;  /* 0xffffffd400f87947 */ /* 0x000fec000383ffff */
        .weak           $__internal_42_$__cuda_sm20_div_rn_f64_full
        .type           $__internal_42_$__cuda_sm20_div_rn_f64_full,@function
        .size           $__internal_42_$__cuda_sm20_div_rn_f64_full,(.L_x_12119 - $__internal_42_$__cuda_sm20_div_rn_f64_full)
$__internal_42_$__cuda_sm20_div_rn_f64_full:
[C---:B------:R-:W-:Y:S01]  /*4b80*/  FSETP.GEU.AND P0, PT, |R11|.reuse, 1.469367938527859385e-39, PT ;  /* 0x001000000b00780b */ /* 0x040fe20003f0e200 */
[----:B------:R-:W-:Y:S01]  /*4b90*/  IMAD.MOV.U32 R28, RZ, RZ, 0x1 ;  /* 0x00000001ff1c7424 */ /* 0x000fe200078e00ff */
[----:B------:R-:W-:Y:S01]  /*4ba0*/  LOP3.LUT R12, R11, 0x800fffff, RZ, 0xc0, !PT ;  /* 0x800fffff0b0c7812 */ /* 0x000fe200078ec0ff */
[----:B------:R-:W-:Y:S01]  /*4bb0*/  IMAD.MOV.U32 R3, RZ, RZ, 0x1ca00000 ;  /* 0x1ca00000ff037424 */ /* 0x000fe200078e00ff */
[C---:B------:R-:W-:Y:S01]  /*4bc0*/  FSETP.GEU.AND P5, PT, |R9|.reuse, 1.469367938527859385e-39, PT ;  /* 0x001000000900780b */ /* 0x040fe20003fae200 */
[----:B------:R-:W-:Y:S01]  /*4bd0*/  IMAD.MOV.U32 R6, RZ, RZ, R8 ;  /* 0x000000ffff067224 */ /* 0x000fe200078e0008 */
[----:B------:R-:W-:Y:S01]  /*4be0*/  LOP3.LUT R13, R12, 0x3ff00000, RZ, 0xfc, !PT ;  /* 0x3ff000000c0d7812 */ /* 0x000fe200078efcff */
[----:B------:R-:W-:Y:S01]  /*4bf0*/  IMAD.MOV.U32 R12, RZ, RZ, R10 ;  /* 0x000000ffff0c7224 */ /* 0x000fe200078e000a */
[----:B------:R-:W-:Y:S01]  /*4c00*/  LOP3.LUT R2, R9, 0x7ff00000, RZ, 0xc0, !PT ;  /* 0x7ff0000009027812 */ /* 0x000fe200078ec0ff */
[----:B------:R-:W-:Y:S03]  /*4c10*/  BSSY B2, `(.L_x_8731) ;  /* 0x000004e000027945 */ /* 0x000fe60003800000 */
[----:B------:R-:W-:Y:S01]  /*4c20*/  MOV R4, R2 ;  /* 0x0000000200047202 */ /* 0x000fe20000000f00 */
[----:B------:R-:W-:-:S04]  /*4c30*/  @!P0 DMUL R12, R10, 8.98846567431157953865e+307 ;  /* 0x7fe000000a0c8828 */ /* 0x000fc80000000000 */
[C---:B------:R-:W-:Y:S02]  /*4c40*/  @!P5 LOP3.LUT R5, R11.reuse, 0x7ff00000, RZ, 0xc0, !PT ;  /* 0x7ff000000b05d812 */ /* 0x040fe400078ec0ff */
[----:B------:R-:W0:Y:S02]  /*4c50*/  MUFU.RCP64H R29, R13 ;  /* 0x0000000d001d7308 */ /* 0x000e240000001800 */
[C---:B------:R-:W-:Y:S02]  /*4c60*/  @!P5 ISETP.GE.U32.AND P6, PT, R2.reuse, R5, PT ;  /* 0x000000050200d20c */ /* 0x040fe40003fc6070 */
[----:B------:R-:W-:Y:S02]  /*4c70*/  LOP3.LUT R5, R11, 0x7ff00000, RZ, 0xc0, !PT ;  /* 0x7ff000000b057812 */ /* 0x000fe400078ec0ff */
[----:B------:R-:W-:Y:S02]  /*4c80*/  @!P5 SEL R7, R3, 0x63400000, !P6 ;  /* 0x634000000307d807 */ /* 0x000fe40007000000 */
[----:B------:R-:W-:-:S02]  /*4c90*/  ISETP.GE.U32.AND P6, PT, R2, R5, PT ;  /* 0x000000050200720c */ /* 0x000fc40003fc6070 */
[----:B------:R-:W-:Y:S02]  /*4ca0*/  @!P5 LOP3.LUT R32, R7, 0x80000000, R9, 0xf8, !PT ;  /* 0x800000000720d812 */ /* 0x000fe400078ef809 */
[----:B------:R-:W-:Y:S02]  /*4cb0*/  @!P0 LOP3.LUT R5, R13, 0x7ff00000, RZ, 0xc0, !PT ;  /* 0x7ff000000d058812 */ /* 0x000fe400078ec0ff */
[----:B------:R-:W-:Y:S01]  /*4cc0*/  @!P5 LOP3.LUT R33, R32, 0x100000, RZ, 0xfc, !PT ;  /* 0x001000002021d812 */ /* 0x000fe200078efcff */
[----:B------:R-:W-:Y:S01]  /*4cd0*/  @!P5 IMAD.MOV.U32 R32, RZ, RZ, RZ ;  /* 0x000000ffff20d224 */ /* 0x000fe200078e00ff */
[----:B0-----:R-:W-:Y:S01]  /*4ce0*/  DFMA R30, R28, -R12, 1 ;  /* 0x3ff000001c1e742b */ /* 0x001fe2000000080c */
[----:B------:R-:W-:-:S07]  /*4cf0*/  VIADD R34, R5, 0xffffffff ;  /* 0xffffffff05227836 */ /* 0x000fce0000000000 */
[----:B------:R-:W-:-:S08]  /*4d00*/  DFMA R30, R30, R30, R30 ;  /* 0x0000001e1e1e722b */ /* 0x000fd0000000001e */
[----:B------:R-:W-:Y:S01]  /*4d10*/  DFMA R30, R28, R30, R28 ;  /* 0x0000001e1c1e722b */ /* 0x000fe2000000001c */
[----:B------:R-:W-:-:S04]  /*4d20*/  SEL R29, R3, 0x63400000, !P6 ;  /* 0x63400000031d7807 */ /* 0x000fc80007000000 */
        /* <DEDUP_REMOVED lines=39> */
.L_x_8732:
        /* <DEDUP_REMOVED lines=16> */
.L_x_8735:
[----:B------:R-:W-:Y:S02]  /*50a0*/  LOP3.LUT R3, R11, 0x80000, RZ, 0xfc, !PT ;  /* 0x000800000b037812 */ /* 0x000fe400078efcff */
[----:B------:R-:W-:Y:S01]  /*50b0*/  MOV R2, R10 ;  /* 0x0000000a00027202 */ /* 0x000fe20000000f00 */
[----:B------:R-:W-:Y:S06]  /*50c0*/  BRA `(.L_x_8733) ;  /* 0x0000000000087947 */ /* 0x000fec0003800000 */
.L_x_8734:
[----:B------:R-:W-:Y:S01]  /*50d0*/  LOP3.LUT R3, R9, 0x80000, RZ, 0xfc, !PT ;  /* 0x0008000009037812 */ /* 0x000fe200078efcff */
[----:B------:R-:W-:-:S07]  /*50e0*/  IMAD.MOV.U32 R2, RZ, RZ, R8 ;  /* 0x000000ffff027224 */ /* 0x000fce00078e0008 */
.L_x_8733:
[----:B------:R-:W-:Y:S05]  /*50f0*/  BSYNC B2 ;  /* 0x0000000000027941 */ /* 0x000fea0003800000 */
.L_x_8731:
[----:B------:R-:W-:Y:S02]  /*5100*/  IMAD.MOV.U32 R4, RZ, RZ, R2 ;  /* 0x000000ffff047224 */ /* 0x000fe400078e0002 */
[----:B------:R-:W-:Y:S02]  /*5110*/  IMAD.MOV.U32 R5, RZ, RZ, R3 ;  /* 0x000000ffff057224 */ /* 0x000fe400078e0003 */
[----:B------:R-:W-:Y:S02]  /*5120*/  IMAD.MOV.U32 R2, RZ, RZ, R0 ;  /* 0x000000ffff027224 */ /* 0x000fe400078e0000 */
[----:B------:R-:W-:-:S04]  /*5130*/  IMAD.MOV.U32 R3, RZ, RZ, 0x0 ;  /* 0x00000000ff037424 */ /* 0x000fc800078e00ff */
[----:B------:R-:W-:Y:S05]  /*5140*/  RET.REL.NODEC R2 `(_ZN2at6native43_GLOBAL__N__9ae7fba5_10_SoftMax_cu_9f978f6322cunn_SoftMaxForwardRegIdddNS1_22SoftMaxForwardEpilogueElLi5EEEvPT1_PKT_T3_) ;  /* 0xffffffac02ac7950 */ /* 0x000fea0003c3ffff */
.L_x_8736:
        /* <DEDUP_REMOVED lines=11> */
.L_x_12119:


//--------------------- .text._ZN2at6native43_GLOBAL__N__9ae7fba5_10_SoftMax_cu_9f978f6322cunn_SoftMaxForwardRegIdddNS1_22SoftMaxForwardEpilogueElLi4EEEvPT1_PKT_T3_ --------------------------
	.section	.text._ZN2at6native43_GLOBAL__N__9ae7fba5_10_SoftMax_cu_9f978f6322cunn_SoftMaxForwardRegIdddNS1_22SoftMaxForwardEpilogueElLi4EEEvPT1_PKT_T3_,"ax",@progbits
	.align	128
.text._ZN2at6native43_GLOBAL__N__9ae7fba5_10_SoftMax_cu_9f978f6322cunn_SoftMaxForwardRegIdddNS1_22SoftMaxForwardEpilogueElLi4EEEvPT1_PKT_T3_:
        .type           _ZN2at6native43_GLOBAL__N__9ae7fba5_10_SoftMax_cu_9f978f6322cunn_SoftMaxForwardRegIdddNS1_22SoftMaxForwardEpilogueElLi4EEEvPT1_PKT_T3_,@function
        .size           _ZN2at6native43_GLOBAL__N__9ae7fba5_10_SoftMax_cu_9f978f6322cunn_SoftMaxForwardRegIdddNS1_22SoftMaxForwardEpilogueElLi4EEEvPT1_PKT_T3_,(.L_x_12121 - _ZN2at6native43_GLOBAL__N__9ae7fba5_10_SoftMax_cu_9f978f6322cunn_SoftMaxForwardRegIdddNS1_22SoftMaxForwardEpilogueElLi4EEEvPT1_PKT_T3_)
        .other          _ZN2at6native43_GLOBAL__N__9ae7fba5_10_SoftMax_cu_9f978f6322cunn_SoftMaxForwardRegIdddNS1_22SoftMaxForwardEpilogueElLi4EEEvPT1_PKT_T3_,@"STO_CUDA_ENTRY STV_DEFAULT"
_ZN2at6native43_GLOBAL__N__9ae7fba5_10_SoftMax_cu_9f978f6322cunn_SoftMaxForwardRegIdddNS1_22SoftMaxForwardEpilogueElLi4EEEvPT1_PKT_T3_:
        /* <DEDUP_REMOVED lines=24> */
[----:B------:R-:W-:Y:S01]  /*0180*/  @!P0 LEA.HI.X R17, R6, R17, R0, 0x3, P3 ;  /* 0x0000001106118211 */ /* 0x000fe200018f1c00 */
[----:B------:R-:W-:-:S04]  /*0190*/  VIADD R6, R8, UR4 ;  /* 0x0000000408067c36 */ /* 0x000fc80008000000 */
[----:B------:R2:W3:Y:S01]  /*01a0*/  @!P0 LDG.E.64 R10, desc[UR8][R16.64] ;  /* 0x00000008100a8981 */ /* 0x0004e2000c1e1b00 */
[----:B------:R-:W-:Y:S01]  /*01b0*/  SHF.R.S32.HI R7, RZ, 0x1f, R6 ;  /* 0x0000001fff077819 */ /* 0x000fe20000011406 */
[----:B------:R-:W-:Y:S01]  /*01c0*/  @!P1 IMAD R0, R13, UR7, R19 ;  /* 0x000000070d009c24 */ /* 0x000fe2000f8e0213 */
[----:B------:R-:W-:Y:S02]  /*01d0*/  ISETP.GE.U32.AND P3, PT, R6, R12, PT ;  /* 0x0000000c0600720c */ /* 0x000fe40003f66070 */
[C---:B-1----:R-:W-:Y:S02]  /*01e0*/  @!P1 LEA R20, P4, R18.reuse, R20, 0x3 ;  /* 0x0000001412149211 */ /* 0x042fe400078818ff */
[----:B------:R-:W-:Y:S02]  /*01f0*/  ISETP.GE.AND.EX P3, PT, R7, R13, PT, P3 ;  /* 0x0000000d0700720c */ /* 0x000fe40003f66330 */
[----:B------:R-:W-:Y:S01]  /*0200*/  @!P1 LEA.HI.X R21, R18, R21, R0, 0x3, P4 ;  /* 0x0000001512159211 */ /* 0x000fe200020f1c00 */
[----:B------:R-:W-:-:S04]  /*0210*/  @!P2 IMAD.WIDE.U32 R8, R12, UR7, R8 ;  /* 0x000000070c08ac25 */ /* 0x000fc8000f8e0008 */
[----:B------:R0:W4:Y:S01]  /*0220*/  @!P1 LDG.E.64 R24, desc[UR8][R20.64] ;  /* 0x0000000814189981 */ /* 0x000122000c1e1b00 */
[----:B------:R-:W-:Y:S01]  /*0230*/  @!P2 IMAD R0, R13, UR7, R9 ;  /* 0x000000070d00ac24 */ /* 0x000fe2000f8e0209 */
[----:B--2---:R-:W-:-:S04]  /*0240*/  @!P2 LEA R16, P4, R8, R22, 0x3 ;  /* 0x000000160810a211 */ /* 0x004fc800078818ff */
[----:B------:R-:W1:Y:S01]  /*0250*/  @!P3 LDC.64 R18, c[0x0][0x218] ;  /* 0x00008600ff12bb82 */ /* 0x000e620000000a00 */
[----:B------:R-:W-:Y:S01]  /*0260*/  @!P2 LEA.HI.X R17, R8, R23, R0, 0x3, P4 ;  /* 0x000000170811a211 */ /* 0x000fe200020f1c00 */
[----:B------:R-:W-:-:S04]  /*0270*/  @!P3 IMAD.WIDE.U32 R6, R12, UR7, R6 ;  /* 0x000000070c06bc25 */ /* 0x000fc8000f8e0006 */
[----:B------:R2:W5:Y:S01]  /*0280*/  @!P2 LDG.E.64 R2, desc[UR8][R16.64] ;  /* 0x000000081002a981 */ /* 0x000562000c1e1b00 */
[----:B------:R-:W-:Y:S01]  /*0290*/  @!P3 IMAD R0, R13, UR7, R7 ;  /* 0x000000070d00bc24 */ /* 0x000fe2000f8e0207 */
[----:B-1----:R-:W-:-:S04]  /*02a0*/  @!P3 LEA R8, P4, R6, R18, 0x3 ;  /* 0x000000120608b211 */ /* 0x002fc800078818ff */
[----:B------:R-:W-:-:S05]  /*02b0*/  @!P3 LEA.HI.X R9, R6, R19, R0, 0x3, P4 ;  /* 0x000000130609b211 */ /* 0x000fca00020f1c00 */
[----:B------:R4:W5:Y:S01]  /*02c0*/  @!P3 LDG.E.64 R4, desc[UR8][R8.64] ;  /* 0x000000080804b981 */ /* 0x000962000c1e1b00 */
[----:B------:R-:W-:Y:S01]  /*02d0*/  @!P0 IMAD.MOV.U32 R6, RZ, RZ, -0x1 ;  /* 0xffffffffff068424 */ /* 0x000fe200078e00ff */
[----:B0-----:R-:W-:Y:S01]  /*02e0*/  SHF.R.S32.HI R21, RZ, 0x1f, R14 ;  /* 0x0000001fff157819 */ /* 0x001fe2000001140e */
[----:B------:R-:W-:Y:S01]  /*02f0*/  @!P0 IMAD.MOV.U32 R7, RZ, RZ, 0x7fefffff ;  /* 0x7fefffffff078424 */ /* 0x000fe200078e00ff */
[----:B------:R-:W0:Y:S01]  /*0300*/  S2UR UR6, SR_CgaCtaId ;  /* 0x00000000000679c3 */ /* 0x000e220000008800 */
[----:B------:R-:W-:Y:S01]  /*0310*/  UMOV UR4, 0x400 ;  /* 0x0000040000047882 */ /* 0x000fe20000000000 */
[----:B------:R-:W-:Y:S01]  /*0320*/  LEA.HI R21, R21, R14, RZ, 0x5 ;  /* 0x0000000e15157211 */ /* 0x000fe200078f28ff */
[----:B------:R-:W-:Y:S01]  /*0330*/  @!P0 IMAD.MOV.U32 R19, RZ, RZ, R7 ;  /* 0x000000ffff138224 */ /* 0x000fe200078e0007 */
[----:B------:R-:W-:Y:S01]  /*0340*/  ULDC UR5, c[0x0][0x0] ;  /* 0x0000000000057ab9 */ /* 0x000fe20000000800 */
[----:B------:R-:W-:Y:S01]  /*0350*/  BSSY B0, `(.L_x_8737) ;  /* 0x0000079000007945 */ /* 0x000fe20003800000 */
[----:B------:R-:W-:-:S02]  /*0360*/  USHF.R.U32.HI UR5, URZ, 0x5, UR5 ;  /* 0x000000053f057899 */ /* 0x000fc40008011605 */
[----:B--2---:R-:W-:Y:S01]  /*0370*/  @!P0 LOP3.LUT R17, R19, 0x80000, RZ, 0xfc, !PT ;  /* 0x0008000013118812 */ /* 0x004fe200078efcff */
[----:B------:R-:W-:Y:S03]  /*0380*/  BAR.SYNC.DEFER_BLOCKING 0x0 ;  /* 0x0000000000007b1d */ /* 0x000fe60000010000 */
[----:B------:R-:W-:-:S04]  /*0390*/  ISETP.GE.AND P6, PT, R14, UR5, PT ;  /* 0x000000050e007c0c */ /* 0x000fc8000bfc6270 */
[----:B------:R-:W-:Y:S01]  /*03a0*/  P2R R23, PR, RZ, 0x40 ;  /* 0x00000040ff177803 */ /* 0x000fe20000000000 */
[----:B0-----:R-:W-:Y:S01]  /*03b0*/  ULEA UR4, UR6, UR4, 0x18 ;  /* 0x0000000406047291 */ /* 0x001fe2000f8ec03f */
[----:B---3--:R-:W-:Y:S01]  /*03c0*/  @!P0 DSETP.MAX.AND P4, P5, R10, -R6, PT ;  /* 0x800000060a00822a */ /* 0x008fe20003d8f000 */
[----:B------:R-:W-:Y:S02]  /*03d0*/  @!P0 IMAD.MOV.U32 R0, RZ, RZ, R11 ;  /* 0x000000ffff008224 */ /* 0x000fe400078e000b */
[----:B------:R-:W-:-:S03]  /*03e0*/  IMAD.MOV.U32 R7, RZ, RZ, -0x100001 ;  /* 0xffefffffff077424 */ /* 0x000fc600078e00ff */
[----:B------:R-:W-:Y:S02]  /*03f0*/  @!P0 FSEL R18, R0, -R19, P4 ;  /* 0x8000001300128208 */ /* 0x000fe40002000000 */
[----:B------:R-:W-:Y:S02]  /*0400*/  @!P0 MOV R0, R10 ;  /* 0x0000000a00008202 */ /* 0x000fe40000000f00 */
[----:B------:R-:W-:Y:S02]  /*0410*/  @!P0 SEL R17, R17, R18, P5 ;  /* 0x0000001211118207 */ /* 0x000fe40002800000 */
[----:B------:R-:W-:Y:S01]  /*0420*/  @!P0 SEL R0, R0, R6, P4 ;  /* 0x0000000600008207 */ /* 0x000fe20002000000 */
[----:B------:R-:W-:Y:S02]  /*0430*/  IMAD.MOV.U32 R6, RZ, RZ, -0x1 ;  /* 0xffffffffff067424 */ /* 0x000fe400078e00ff */
[----:B------:R-:W-:Y:S02]  /*0440*/  @!P0 IMAD.MOV.U32 R7, RZ, RZ, R17 ;  /* 0x000000ffff078224 */ /* 0x000fe400078e0011 */
[----:B------:R-:W-:-:S02]  /*0450*/  @!P0 IMAD.MOV.U32 R6, RZ, RZ, R0 ;  /* 0x000000ffff068224 */ /* 0x000fc400078e0000 */
[----:B----4-:R-:W-:Y:S02]  /*0460*/  @!P1 IMAD.MOV.U32 R9, RZ, RZ, R25 ;  /* 0x000000ffff099224 */ /* 0x010fe400078e0019 */
[----:B------:R-:W-:Y:S02]  /*0470*/  @!P1 IMAD.MOV.U32 R0, RZ, RZ, R7 ;  /* 0x000000ffff009224 */ /* 0x000fe400078e0007 */
[----:B------:R-:W-:Y:S01]  /*0480*/  @!P1 DSETP.MAX.AND P4, P5, R6, R24, PT ;  /* 0x000000180600922a */ /* 0x000fe20003d8f000 */
[----:B------:R-:W-:-:S05]  /*0490*/  @!P1 LOP3.LUT R17, R9, 0x80000, RZ, 0xfc, !PT ;  /* 0x0008000009119812 */ /* 0x000fca00078efcff */
[----:B------:R-:W-:Y:S01]  /*04a0*/  @!P1 FSEL R8, R0, R9, P4 ;  /* 0x0000000900089208 */ /* 0x000fe20002000000 */
[----:B------:R-:W-:Y:S01]  /*04b0*/  @!P1 IMAD.MOV.U32 R9, RZ, RZ, R24 ;  /* 0x000000ffff099224 */ /* 0x000fe200078e0018 */
[----:B------:R-:W-:Y:S02]  /*04c0*/  @!P1 MOV R0, R6 ;  /* 0x0000000600009202 */ /* 0x000fe40000000f00 */
[----:B------:R-:W-:Y:S02]  /*04d0*/  @!P1 SEL R7, R17, R8, P5 ;  /* 0x0000000811079207 */ /* 0x000fe40002800000 */
[----:B------:R-:W-:Y:S01]  /*04e0*/  @!P1 SEL R6, R0, R9, P4 ;  /* 0x0000000900069207 */ /* 0x000fe20002000000 */
[----:B-----5:R-:W-:Y:S02]  /*04f0*/  @!P2 IMAD.MOV.U32 R9, RZ, RZ, R3 ;  /* 0x000000ffff09a224 */ /* 0x020fe400078e0003 */
[----:B------:R-:W-:-:S03]  /*0500*/  @!P2 IMAD.MOV.U32 R0, RZ, RZ, R7 ;  /* 0x000000ffff00a224 */ /* 0x000fc600078e0007 */
[----:B------:R-:W-:Y:S01]  /*0510*/  @!P2 DSETP.MAX.AND P4, P5, R6, R2, PT ;  /* 0x000000020600a22a */ /* 0x000fe20003d8f000 */
[----:B------:R-:W-:-:S05]  /*0520*/  @!P2 LOP3.LUT R17, R9, 0x80000, RZ, 0xfc, !PT ;  /* 0x000800000911a812 */ /* 0x000fca00078efcff */
[----:B------:R-:W-:Y:S01]  /*0530*/  @!P2 FSEL R8, R0, R9, P4 ;  /* 0x000000090008a208 */ /* 0x000fe20002000000 */
[----:B------:R-:W-:Y:S02]  /*0540*/  @!P2 IMAD.MOV.U32 R9, RZ, RZ, R2 ;  /* 0x000000ffff09a224 */ /* 0x000fe400078e0002 */
[----:B------:R-:W-:Y:S01]  /*0550*/  @!P2 IMAD.MOV.U32 R0, RZ, RZ, R6 ;  /* 0x000000ffff00a224 */ /* 0x000fe200078e0006 */
[----:B------:R-:W-:-:S04]  /*0560*/  @!P2 SEL R7, R17, R8, P5 ;  /* 0x000000081107a207 */ /* 0x000fc80002800000 */
[----:B------:R-:W-:Y:S01]  /*0570*/  @!P2 SEL R6, R0, R9, P4 ;  /* 0x000000090006a207 */ /* 0x000fe20002000000 */
[----:B------:R-:W-:Y:S02]  /*0580*/  @!P3 IMAD.MOV.U32 R9, RZ, RZ, R5 ;  /* 0x000000ffff09b224 */ /* 0x000fe400078e0005 */
[----:B------:R-:W-:-:S03]  /*0590*/  @!P3 IMAD.MOV.U32 R0, RZ, RZ, R7 ;  /* 0x000000ffff00b224 */ /* 0x000fc600078e0007 */
[----:B------:R-:W-:Y:S01]  /*05a0*/  @!P3 DSETP.MAX.AND P4, P5, R6, R4, PT ;  /* 0x000000040600b22a */ /* 0x000fe20003d8f000 */
[----:B------:R-:W-:-:S05]  /*05b0*/  @!P3 LOP3.LUT R17, R9, 0x80000, RZ, 0xfc, !PT ;  /* 0x000800000911b812 */ /* 0x000fca00078efcff */
[----:B------:R-:W-:Y:S01]  /*05c0*/  @!P3 FSEL R8, R0, R9, P4 ;  /* 0x000000090008b208 */ /* 0x000fe20002000000 */
[----:B------:R-:W-:Y:S01]  /*05d0*/  @!P3 IMAD.MOV.U32 R9, RZ, RZ, R4 ;  /* 0x000000ffff09b224 */ /* 0x000fe200078e0004 */
[----:B------:R-:W-:Y:S02]  /*05e0*/  @!P3 MOV R0, R6 ;  /* 0x000000060000b202 */ /* 0x000fe40000000f00 */
[----:B------:R-:W-:Y:S02]  /*05f0*/  @!P3 SEL R7, R17, R8, P5 ;  /* 0x000000081107b207 */ /* 0x000fe40002800000 */
[----:B------:R-:W-:-:S03]  /*0600*/  @!P3 SEL R6, R0, R9, P4 ;  /* 0x000000090006b207 */ /* 0x000fc60002000000 */
        /* <DEDUP_REMOVED lines=15> */
[----:B------:R-:W-:Y:S01]  /*0700*/  LOP3.LUT R19, R21, 0xffffffe0, RZ, 0xc0, !PT ;  /* 0xffffffe015137812 */ /* 0x000fe200078ec0ff */
[----:B------:R-:W-:Y:S04]  /*0710*/  SHFL.DOWN PT, R7, R9, 0x2, 0x1f ;  /* 0x08401f0009077f89 */ /* 0x000fe800000e0000 */
[----:B------:R-:W0:Y:S01]  /*0720*/  SHFL.DOWN PT, R6, R8, 0x2, 0x1f ;  /* 0x08401f0008067f89 */ /* 0x000e2200000e0000 */
[----:B------:R-:W-:-:S05]  /*0730*/  IMAD.IADD R19, R14, 0x1, -R19 ;  /* 0x000000010e137824 */ /* 0x000fca00078e0a13 */
[----:B------:R-:W-:Y:S01]  /*0740*/  LEA R0, R19, UR4, 0x3 ;  /* 0x0000000413007c11 */ /* 0x000fe2000f8e18ff */
[----:B0-----:R-:W-:-:S06]  /*0750*/  DSETP.GEU.AND P4, PT, R8, R6, PT ;  /* 0x000000060800722a */ /* 0x001fcc0003f8e000 */
[----:B------:R-:W-:Y:S02]  /*0760*/  FSEL R17, R7, R9, !P4 ;  /* 0x0000000907117208 */ /* 0x000fe40006000000 */
[----:B------:R-:W-:Y:S02]  /*0770*/  FSEL R16, R6, R8, !P4 ;  /* 0x0000000806107208 */ /* 0x000fe40006000000 */
[----:B------:R-:W-:Y:S01]  /*0780*/  ISETP.NE.AND P4, PT, R19, RZ, PT ;  /* 0x000000ff1300720c */ /* 0x000fe20003f85270 */
[----:B------:R-:W-:Y:S04]  /*0790*/  SHFL.DOWN PT, R7, R17, 0x1, 0x1f ;  /* 0x08201f0011077f89 */ /* 0x000fe800000e0000 */
[----:B------:R-:W0:Y:S08]  /*07a0*/  SHFL.DOWN PT, R6, R16, 0x1, 0x1f ;  /* 0x08201f0010067f89 */ /* 0x000e3000000e0000 */
[----:B------:R-:W-:-:S04]  /*07b0*/  @!P4 SHF.R.S32.HI R21, RZ, 0x5, R21 ;  /* 0x00000005ff15c819 */ /* 0x000fc80000011415 */
[----:B------:R-:W-:Y:S01]  /*07c0*/  @!P4 LEA R21, R21, UR4, 0x3 ;  /* 0x000000041515cc11 */ /* 0x000fe2000f8e18ff */
[----:B0-----:R-:W-:-:S06]  /*07d0*/  DSETP.GEU.AND P5, PT, R16, R6, PT ;  /* 0x000000061000722a */ /* 0x001fcc0003fae000 */
[----:B------:R-:W-:Y:S01]  /*07e0*/  FSEL R8, R6, R16, !P5 ;  /* 0x0000001006087208 */ /* 0x000fe20006800000 */
[----:B------:R-:W-:Y:S01]  /*07f0*/  IMAD.MOV.U32 R6, RZ, RZ, -0x1 ;  /* 0xffffffffff067424 */ /* 0x000fe200078e00ff */
[----:B------:R-:W-:Y:S01]  /*0800*/  FSEL R9, R7, R17, !P5 ;  /* 0x0000001107097208 */ /* 0x000fe20006800000 */
[----:B------:R-:W-:Y:S02]  /*0810*/  IMAD.MOV.U32 R7, RZ, RZ, -0x100001 ;  /* 0xffefffffff077424 */ /* 0x000fe400078e00ff */
[----:B------:R-:W-:Y:S02]  /*0820*/  VIADD R16, R14, 0x1f ;  /* 0x0000001f0e107836 */ /* 0x000fe40000000000 */
[----:B------:R0:W-:Y:S01]  /*0830*/  @!P4 STS.64 [R21], R8 ;  /* 0x000000081500c388 */ /* 0x0001e20000000a00 */
[----:B------:R-:W-:Y:S02]  /*0840*/  BAR.SYNC.DEFER_BLOCKING 0x0 ;  /* 0x0000000000007b1d */ /* 0x000fe40000010000 */
[----:B------:R-:W-:-:S04]  /*0850*/  ISETP.GT.U32.AND P5, PT, R16, 0x3e, PT ;  /* 0x0000003e1000780c */ /* 0x000fc80003fa4070 */
[----:B------:R-:W-:Y:S01]  /*0860*/  P2R R22, PR, RZ, 0x20 ;  /* 0x00000020ff167803 */ /* 0x000fe20000000000 */
[----:B------:R0:W1:Y:S08]  /*0870*/  @!P6 LDS.64 R6, [R0] ;  /* 0x000000000006e984 */ /* 0x0000700000000a00 */
        /* <DEDUP_REMOVED lines=33> */
.L_x_8791:
[----:B------:R-:W-:Y:S02]  /*0a90*/  IMAD.MOV.U32 R8, RZ, RZ, R19 ;  /* 0x000000ffff087224 */ /* 0x000fe400078e0013 */
[----:B------:R-:W-:-:S06]  /*0aa0*/  IMAD.MOV.U32 R9, RZ, RZ, R20 ;  /* 0x000000ffff097224 */ /* 0x000fcc00078e0014 */
[----:B-12---:R-:W-:-:S06]  /*0ab0*/  DSETP.GEU.AND P5, PT, R8, R6, PT ;  /* 0x000000060800722a */ /* 0x006fcc0003fae000 */
[----:B------:R-:W-:Y:S02]  /*0ac0*/  FSEL R6, R6, R19, !P5 ;  /* 0x0000001306067208 */ /* 0x000fe40006800000 */
[----:B------:R-:W-:-:S07]  /*0ad0*/  FSEL R7, R7, R20, !P5 ;  /* 0x0000001407077208 */ /* 0x000fce0006800000 */
.L_x_8738:
[----:B------:R-:W-:Y:S05]  /*0ae0*/  BSYNC B0 ;  /* 0x0000000000007941 */ /* 0x000fea0003800000 */
.L_x_8737:
[----:B------:R-:W-:Y:S01]  /*0af0*/  ISETP.NE.AND P5, PT, R14, RZ, PT ;  /* 0x000000ff0e00720c */ /* 0x000fe20003fa5270 */
[----:B------:R-:W-:-:S12]  /*0b00*/  WARPSYNC.ALL ;  /* 0x0000000000007948 */ /* 0x000fd80003800000 */
[----:B-1----:R1:W-:Y:S01]  /*0b10*/  @!P5 STS.64 [UR4], R6 ;  /* 0x00000006ff00d988 */ /* 0x0023e20008000a04 */
[----:B------:R-:W-:Y:S01]  /*0b20*/  BAR.SYNC.DEFER_BLOCKING 0x0 ;  /* 0x0000000000007b1d */ /* 0x000fe20000010000 */
[----:B------:R-:W-:-:S05]  /*0b30*/  CS2R R8, SRZ ;  /* 0x0000000000087805 */ /* 0x000fca000001ff00 */
[----:B------:R-:W-:Y:S01]  /*0b40*/  BSSY B0, `(.L_x_8740) ;  /* 0x0000040000007945 */ /* 0x000fe20003800000 */
[----:B------:R-:W2:Y:S03]  /*0b50*/  LDS.64 R6, [UR4] ;  /* 0x00000004ff067984 */ /* 0x000ea60008000a00 */
[----:B-1----:R-:W-:Y:S05]  /*0b60*/  @P0 BRA `(.L_x_8741) ;  /* 0x0000000000f40947 */ /* 0x002fea0003800000 */
[----:B--2---:R-:W-:Y:S01]  /*0b70*/  DADD R8, R10, -R6 ;  /* 0x000000000a087229 */ /* 0x004fe20000000806 */
[----:B------:R-:W-:Y:S01]  /*0b80*/  IMAD.MOV.U32 R16, RZ, RZ, 0x652b82fe ;  /* 0x652b82feff107424 */ /* 0x000fe200078e00ff */
[----:B------:R-:W-:Y:S01]  /*0b90*/  MOV R17, 0x3ff71547 ;  /* 0x3ff7154700117802 */ /* 0x000fe20000000f00 */
[----:B------:R-:W-:Y:S01]  /*0ba0*/  UMOV UR10, 0xfefa39ef ;  /* 0xfefa39ef000a7882 */ /* 0x000fe20000000000 */
[----:B------:R-:W-:Y:S01]  /*0bb0*/  UMOV UR11, 0x3fe62e42 ;  /* 0x3fe62e42000b7882 */ /* 0x000fe20000000000 */
[----:B------:R-:W-:Y:S03]  /*0bc0*/  BSSY B1, `(.L_x_8742) ;  /* 0x0000036000017945 */ /* 0x000fe60003800000 */
[----:B------:R-:W-:Y:S02]  /*0bd0*/  DFMA R16, R8, R16, 6.75539944105574400000e+15 ;  /* 0x433800000810742b */ /* 0x000fe40000000010 */
[----:B------:R-:W-:-:S06]  /*0be0*/  FSETP.GEU.FTZ.AND P6, PT, |R9|, 4.1917929649353027344, PT ;  /* 0x4086232b0900780b */ /* 0x000fcc0003fde200 */
        /* <DEDUP_REMOVED lines=51> */
.L_x_8743:
[----:B------:R-:W-:Y:S05]  /*0f20*/  BSYNC B1 ;  /* 0x0000000000017941 */ /* 0x000fea0003800000 */
.L_x_8742:
[----:B------:R-:W-:-:S11]  /*0f30*/  DADD R8, RZ, R18 ;  /* 0x00000000ff087229 */ /* 0x000fd60000000012 */
.L_x_8741:
[----:B------:R-:W-:Y:S05]  /*0f40*/  BSYNC B0 ;  /* 0x0000000000007941 */ /* 0x000fea0003800000 */
.L_x_8740:
[----:B------:R-:W-:Y:S04]  /*0f50*/  BSSY B0, `(.L_x_8744) ;  /* 0x000003f000007945 */ /* 0x000fe80003800000 */
[----:B------:R-:W-:Y:S05]  /*0f60*/  @P1 BRA `(.L_x_8745) ;  /* 0x0000000000f41947 */ /* 0x000fea0003800000 */
[----:B--2---:R-:W-:Y:S01]  /*0f70*/  DADD R16, R24, -R6 ;  /* 0x0000000018107229 */ /* 0x004fe20000000806 */
[----:B------:R-:W-:Y:S01]  /*0f80*/  MOV R18, 0x652b82fe ;  /* 0x652b82fe00127802 */ /* 0x000fe20000000f00 */
[----:B0-----:R-:W-:Y:S01]  /*0f90*/  IMAD.MOV.U32 R19, RZ, RZ, 0x3ff71547 ;  /* 0x3ff71547ff137424 */ /* 0x001fe200078e00ff */
        /* <DEDUP_REMOVED lines=56> */
.L_x_8747:
[----:B------:R-:W-:Y:S05]  /*1320*/  BSYNC B1 ;  /* 0x0000000000017941 */ /* 0x000fea0003800000 */
.L_x_8746:
[----:B------:R-:W-:-:S11]  /*1330*/  DADD R8, R8, R20 ;  /* 0x0000000008087229 */ /* 0x000fd60000000014 */
.L_x_8745:
[----:B------:R-:W-:Y:S05]  /*1340*/  BSYNC B0 ;  /* 0x0000000000007941 */ /* 0x000fea0003800000 */
.L_x_8744:
[----:B------:R-:W-:Y:S04]  /*1350*/  BSSY B0, `(.L_x_8748) ;  /* 0x000003f000007945 */ /* 0x000fe80003800000 */
[----:B------:R-:W-:Y:S05]  /*1360*/  @P2 BRA `(.L_x_8749) ;  /* 0x0000000000f42947 */ /* 0x000fea0003800000 */
[----:B--2---:R-:W-:Y:S01]  /*1370*/  DADD R16, R2, -R6 ;  /* 0x0000000002107229 */ /* 0x004fe20000000806 */
[----:B------:R-:W-:Y:S01]  /*1380*/  IMAD.MOV.U32 R18, RZ, RZ, 0x652b82fe ;  /* 0x652b82feff127424 */ /* 0x000fe200078e00ff */
[----:B------:R-:W-:Y:S01]  /*1390*/  UMOV UR10, 0xfefa39ef ;  /* 0xfefa39ef000a7882 */ /* 0x000fe20000000000 */
[----:B0-----:R-:W-:Y:S01]  /*13a0*/  IMAD.MOV.U32 R19, RZ, RZ, 0x3ff71547 ;  /* 0x3ff71547ff137424 */ /* 0x001fe200078e00ff */
        /* <DEDUP_REMOVED lines=55> */
.L_x_8751:
[----:B------:R-:W-:Y:S05]  /*1720*/  BSYNC B1 ;  /* 0x0000000000017941 */ /* 0x000fea0003800000 */
.L_x_8750:
[----:B------:R-:W-:-:S11]  /*1730*/  DADD R8, R8, R20 ;  /* 0x0000000008087229 */ /* 0x000fd60000000014 */
.L_x_8749:
[----:B------:R-:W-:Y:S05]  /*1740*/  BSYNC B0 ;  /* 0x0000000000007941 */ /* 0x000fea0003800000 */
.L_x_8748:
        /* <DEDUP_REMOVED lines=61> */
.L_x_8755:
[----:B------:R-:W-:Y:S05]  /*1b20*/  BSYNC B1 ;  /* 0x0000000000017941 */ /* 0x000fea0003800000 */
.L_x_8754:
[----:B------:R-:W-:-:S11]  /*1b30*/  DADD R8, R8, R20 ;  /* 0x0000000008087229 */ /* 0x000fd60000000014 */
.L_x_8753:
[----:B------:R-:W-:Y:S05]  /*1b40*/  BSYNC B0 ;  /* 0x0000000000007941 */ /* 0x000fea0003800000 */
.L_x_8752:
[----:B------:R-:W-:Y:S01]  /*1b50*/  SHFL.DOWN PT, R17, R9, 0x10, 0x1f ;  /* 0x0a001f0009117f89 */ /* 0x000fe200000e0000 */
[----:B------:R-:W-:Y:S01]  /*1b60*/  BAR.SYNC.DEFER_BLOCKING 0x0 ;  /* 0x0000000000007b1d */ /* 0x000fe20000010000 */
[----:B------:R-:W-:-:S05]  /*1b70*/  ISETP.NE.AND P6, PT, R22, RZ, PT ;  /* 0x000000ff1600720c */ /* 0x000fca0003fc5270 */
[----:B------:R-:W-:Y:S01]  /*1b80*/  BSSY B0, `(.L_x_8756) ;  /* 0x0000034000007945 */ /* 0x000fe20003800000 */
[----:B------:R-:W1:Y:S02]  /*1b90*/  SHFL.DOWN PT, R16, R8, 0x10, 0x1f ;  /* 0x0a001f0008107f89 */ /* 0x000e6400000e0000 */
[----:B-1----:R-:W-:-:S07]  /*1ba0*/  DADD R16, R16, R8 ;  /* 0x0000000010107229 */ /* 0x002fce0000000008 */
[----:B0-----:R-:W-:Y:S04]  /*1bb0*/  SHFL.DOWN PT, R19, R17, 0x8, 0x1f ;  /* 0x09001f0011137f89 */ /* 0x001fe800000e0000 */
[----:B------:R-:W0:Y:S02]  /*1bc0*/  SHFL.DOWN PT, R18, R16, 0x8, 0x1f ;  /* 0x09001f0010127f89 */ /* 0x000e2400000e0000 */
[----:B0-----:R-:W-:Y:S01]  /*1bd0*/  DADD R18, R16, R18 ;  /* 0x0000000010127229 */ /* 0x001fe20000000012 */
[----:B------:R-:W-:-:S04]  /*1be0*/  SHF.R.S32.HI R17, RZ, 0x1f, R14 ;  /* 0x0000001fff117819 */ /* 0x000fc8000001140e */
[----:B------:R-:W-:Y:S02]  /*1bf0*/  LEA.HI R16, R17, R14, RZ, 0x5 ;  /* 0x0000000e11107211 */ /* 0x000fe400078f28ff */
[----:B------:R-:W-:Y:S02]  /*1c00*/  SHFL.DOWN PT, R21, R19, 0x4, 0x1f ;  /* 0x08801f0013157f89 */ /* 0x000fe400000e0000 */
[----:B------:R-:W-:Y:S02]  /*1c10*/  @!P4 SHF.R.S32.HI R16, RZ, 0x5, R16 ;  /* 0x00000005ff10c819 */ /* 0x000fe40000011410 */
[----:B------:R-:W0:Y:S02]  /*1c20*/  SHFL.DOWN PT, R20, R18, 0x4, 0x1f ;  /* 0x08801f0012147f89 */ /* 0x000e2400000e0000 */
        /* <DEDUP_REMOVED lines=9> */
[----:B------:R0:W-:Y:S01]  /*1cc0*/  @!P4 STS.64 [R17], R8 ;  /* 0x000000081100c388 */ /* 0x0001e20000000a00 */
[----:B------:R-:W-:Y:S01]  /*1cd0*/  BAR.SYNC.DEFER_BLOCKING 0x0 ;  /* 0x0000000000007b1d */ /* 0x000fe20000010000 */
[----:B------:R-:W-:-:S13]  /*1ce0*/  ISETP.NE.AND P4, PT, R23, RZ, PT ;  /* 0x000000ff1700720c */ /* 0x000fda0003f85270 */
[----:B------:R0:W1:Y:S01]  /*1cf0*/  @!P4 LDS.64 R20, [R0] ;  /* 0x000000000014c984 */ /* 0x0000620000000a00 */
[----:B------:R-:W-:Y:S05]  /*1d00*/  @P6 BRA `(.L_x_8757) ;  /* 0x00000000006c6947 */ /* 0x000fea0003800000 */
[----:B------:R-:W-:-:S03]  /*1d10*/  UMOV UR5, 0xffffffff ;  /* 0xffffffff00057882 */ /* 0x000fc60000000000 */
[----:B------:R-:W-:Y:S05]  /*1d20*/  BRA.DIV UR5, `(.L_x_8758) ;  /* 0x0000001e05ec7947 */ /* 0x000fea000b800000 */
[----:B-1----:R-:W0:Y:S04]  /*1d30*/  SHFL.DOWN PT, R23, R21, 0x10, 0x1f ;  /* 0x0a001f0015177f89 */ /* 0x002e2800000e0000 */
[----:B------:R-:W1:Y:S01]  /*1d40*/  SHFL.DOWN PT, R22, R20, 0x10, 0x1f ;  /* 0x0a001f0014167f89 */ /* 0x000e6200000e0000 */
[----:B0-----:R-:W-:Y:S01]  /*1d50*/  MOV R9, R23 ;  /* 0x0000001700097202 */ /* 0x001fe20000000f00 */
[----:B-1----:R-:W-:-:S06]  /*1d60*/  IMAD.MOV.U32 R8, RZ, RZ, R22 ;  /* 0x000000ffff087224 */ /* 0x002fcc00078e0016 */
[----:B------:R-:W-:-:S07]  /*1d70*/  DADD R22, R20, R8 ;  /* 0x0000000014167229 */ /* 0x000fce0000000008 */
[----:B------:R-:W0:Y:S04]  /*1d80*/  SHFL.DOWN PT, R27, R23, 0x8, 0x1f ;  /* 0x09001f00171b7f89 */ /* 0x000e2800000e0000 */
[----:B------:R-:W1:Y:S01]  /*1d90*/  SHFL.DOWN PT, R26, R22, 0x8, 0x1f ;  /* 0x09001f00161a7f89 */ /* 0x000e6200000e0000 */
[----:B0-----:R-:W-:Y:S02]  /*1da0*/  IMAD.MOV.U32 R9, RZ, RZ, R27 ;  /* 0x000000ffff097224 */ /* 0x001fe400078e001b */
        /* <DEDUP_REMOVED lines=12> */
[----:B------:R0:W1:Y:S04]  /*1e70*/  SHFL.DOWN PT, R0, R21, 0x1, 0x1f ;  /* 0x08201f0015007f89 */ /* 0x00006800000e0000 */
[----:B------:R0:W3:Y:S02]  /*1e80*/  SHFL.DOWN PT, R18, R20, 0x1, 0x1f ;  /* 0x08201f0014127f89 */ /* 0x0000e400000e0000 */
.L_x_8802:
[----:B---3--:R-:W-:Y:S01]  /*1e90*/  MOV R8, R18 ;  /* 0x0000001200087202 */ /* 0x008fe20000000f00 */
[----:B-1----:R-:W-:-:S06]  /*1ea0*/  IMAD.MOV.U32 R9, RZ, RZ, R0 ;  /* 0x000000ffff097224 */ /* 0x002fcc00078e0000 */
[----:B0-----:R-:W-:-:S11]  /*1eb0*/  DADD R20, R20, R8 ;  /* 0x0000000014147229 */ /* 0x001fd60000000008 */
.L_x_8757:
[----:B------:R-:W-:Y:S05]  /*1ec0*/  BSYNC B0 ;  /* 0x0000000000007941 */ /* 0x000fea0003800000 */
.L_x_8756:
[----:B-1----:R1:W-:Y:S01]  /*1ed0*/  @!P5 STS.64 [UR4], R20 ;  /* 0x00000014ff00d988 */ /* 0x0023e20008000a04 */
[----:B------:R-:W-:Y:S05]  /*1ee0*/  WARPSYNC.ALL ;  /* 0x0000000000007948 */ /* 0x000fea0003800000 */
[----:B------:R-:W-:Y:S06]  /*1ef0*/  BAR.SYNC.DEFER_BLOCKING 0x0 ;  /* 0x0000000000007b1d */ /* 0x000fec0000010000 */
[----:B------:R-:W-:Y:S01]  /*1f00*/  BSSY B0, `(.L_x_8759) ;  /* 0x0000060000007945 */ /* 0x000fe20003800000 */
[----:B0-----:R-:W0:Y:S03]  /*1f10*/  LDS.64 R8, [UR4] ;  /* 0x00000004ff087984 */ /* 0x001e260008000a00 */
[----:B------:R-:W-:Y:S05]  /*1f20*/  @P0 BRA `(.L_x_8760) ;  /* 0x0000000400740947 */ /* 0x000fea0003800000 */
[----:B--2---:R-:W-:Y:S01]  /*1f30*/  DADD R10, R10, -R6 ;  /* 0x000000000a0a7229 */ /* 0x004fe20000000806 */
        /* <DEDUP_REMOVED lines=31> */
[----:B0-----:R-:W0:Y:S01]  /*2130*/  MUFU.RCP64H R21, R9 ;  /* 0x0000000900157308 */ /* 0x001e220000001800 */
        /* <DEDUP_REMOVED lines=33> */
.L_x_8762:
[----:B------:R-:W-:Y:S05]  /*2350*/  BSYNC B1 ;  /* 0x0000000000017941 */ /* 0x000fea0003800000 */
.L_x_8761:
[----:B------:R-:W-:Y:S01]  /*2360*/  IMAD.MOV.U32 R16, RZ, RZ, R18 ;  /* 0x000000ffff107224 */ /* 0x000fe200078e0012 */
[--C-:B------:R-:W-:Y:S01]  /*2370*/  SHF.R.S32.HI R15, RZ, 0x1f, R14.reuse ;  /* 0x0000001fff0f7819 */ /* 0x100fe2000001140e */
[----:B------:R-:W-:Y:S01]  /*2380*/  IMAD.MOV.U32 R17, RZ, RZ, R19 ;  /* 0x000000ffff117224 */ /* 0x000fe200078e0013 */
[----:B------:R-:W-:Y:S01]  /*2390*/  FSETP.GEU.AND P5, PT, |R19|, 6.5827683646048100446e-37, PT ;  /* 0x036000001300780b */ /* 0x000fe20003fae200 */
[----:B------:R-:W-:Y:S01]  /*23a0*/  ULDC.64 UR4, c[0x0][0x210] ;  /* 0x0000840000047ab9 */ /* 0x000fe20000000a00 */
[----:B------:R-:W-:Y:S01]  /*23b0*/  BSSY B1, `(.L_x_8763) ;  /* 0x0000013000017945 */ /* 0x000fe20003800000 */
[----:B------:R-:W-:Y:S02]  /*23c0*/  IMAD.WIDE.U32 R14, R12, UR7, R14 ;  /* 0x000000070c0e7c25 */ /* 0x000fe4000f8e000e */
[----:B------:R-:W-:Y:S02]  /*23d0*/  DMUL R10, R20, R16 ;  /* 0x00000010140a7228 */ /* 0x000fe40000000000 */
[----:B------:R-:W-:Y:S01]  /*23e0*/  IMAD R13, R13, UR7, R15 ;  /* 0x000000070d0d7c24 */ /* 0x000fe2000f8e020f */
[----:B------:R-:W-:-:S04]  /*23f0*/  LEA R26, P4, R14, UR4, 0x3 ;  /* 0x000000040e1a7c11 */ /* 0x000fc8000f8818ff */
[----:B------:R-:W-:Y:S01]  /*2400*/  LEA.HI.X R27, R14, UR5, R13, 0x3, P4 ;  /* 0x000000050e1b7c11 */ /* 0x000fe2000a0f1c0d */
        /* <DEDUP_REMOVED lines=10> */
[----:B------:R-:W-:Y:S05]  /*24b0*/  CALL.REL.NOINC `($__internal_43_$__cuda_sm20_div_rn_f64_full) ;  /* 0x0000001800fc7944 */ /* 0x000fea0003c00000 */
[----:B------:R-:W-:Y:S02]  /*24c0*/  IMAD.MOV.U32 R10, RZ, RZ, R18 ;  /* 0x000000ffff0a7224 */ /* 0x000fe400078e0012 */
[----:B------:R-:W-:-:S07]  /*24d0*/  IMAD.MOV.U32 R11, RZ, RZ, R19 ;  /* 0x000000ffff0b7224 */ /* 0x000fce00078e0013 */
.L_x_8764:
[----:B------:R-:W-:Y:S05]  /*24e0*/  BSYNC B1 ;  /* 0x0000000000017941 */ /* 0x000fea0003800000 */
.L_x_8763:
[----:B------:R3:W-:Y:S02]  /*24f0*/  STG.E.64 desc[UR8][R26.64], R10 ;  /* 0x0000000a1a007986 */ /* 0x0007e4000c101b08 */
.L_x_8760:
[----:B------:R-:W-:Y:S05]  /*2500*/  BSYNC B0 ;  /* 0x0000000000007941 */ /* 0x000fea0003800000 */
.L_x_8759:
[----:B------:R-:W-:Y:S04]  /*2510*/  BSSY B0, `(.L_x_8765) ;  /* 0x0000061000007945 */ /* 0x000fe80003800000 */
[----:B------:R-:W-:Y:S05]  /*2520*/  @P1 BRA `(.L_x_8766) ;  /* 0x00000004007c1947 */ /* 0x000fea0003800000 */
[----:B--2---:R-:W-:Y:S01]  /*2530*/  DADD R24, R24, -R6 ;  /* 0x0000000018187229 */ /* 0x004fe20000000806 */
[----:B---3--:R-:W-:Y:S01]  /*2540*/  IMAD.MOV.U32 R10, RZ, RZ, 0x652b82fe ;  /* 0x652b82feff0a7424 */ /* 0x008fe200078e00ff */
[----:B------:R-:W-:Y:S01]  /*2550*/  MOV R11, 0x3ff71547 ;  /* 0x3ff71547000b7802 */ /* 0x000fe20000000f00 */
[----:B------:R-:W-:Y:S01]  /*2560*/  UMOV UR4, 0xfefa39ef ;  /* 0xfefa39ef00047882 */ /* 0x000fe20000000000 */
[----:B------:R-:W-:Y:S01]  /*2570*/  UMOV UR5, 0x3fe62e42 ;  /* 0x3fe62e4200057882 */ /* 0x000fe20000000000 */
[----:B0-----:R-:W0:Y:S01]  /*2580*/  MUFU.RCP64H R17, R9 ;  /* 0x0000000900117308 */ /* 0x001e220000001800 */
[----:B------:R-:W-:Y:S01]  /*2590*/  IMAD.MOV.U32 R16, RZ, RZ, 0x1 ;  /* 0x00000001ff107424 */ /* 0x000fe200078e00ff */
[----:B------:R-:W2:Y:S01]  /*25a0*/  S2R R0, SR_TID.X ;  /* 0x0000000000007919 */ /* 0x000ea20000002100 */
        /* <DEDUP_REMOVED lines=46> */
[----:B--2---:R-:W-:Y:S07]  /*2890*/  @!P0 BRA `(.L_x_8768) ;  /* 0x0000000000308947 */ /* 0x004fee0003800000 */
        /* <DEDUP_REMOVED lines=12> */
.L_x_8768:
[----:B------:R-:W-:Y:S05]  /*2960*/  BSYNC B1 ;  /* 0x0000000000017941 */ /* 0x000fea0003800000 */
.L_x_8767:
        /* <DEDUP_REMOVED lines=22> */
[----:B-1----:R-:W-:Y:S05]  /*2ad0*/  CALL.REL.NOINC `($__internal_43_$__cuda_sm20_div_rn_f64_full) ;  /* 0x0000001400747944 */ /* 0x002fea0003c00000 */
[----:B------:R-:W-:Y:S01]  /*2ae0*/  MOV R10, R18 ;  /* 0x00000012000a7202 */ /* 0x000fe20000000f00 */
[----:B------:R-:W-:-:S07]  /*2af0*/  IMAD.MOV.U32 R11, RZ, RZ, R19 ;  /* 0x000000ffff0b7224 */ /* 0x000fce00078e0013 */
.L_x_8770:
[----:B------:R-:W-:Y:S05]  /*2b00*/  BSYNC B1 ;  /* 0x0000000000017941 */ /* 0x000fea0003800000 */
.L_x_8769:
[----:B------:R4:W-:Y:S02]  /*2b10*/  STG.E.64 desc[UR8][R24.64], R10 ;  /* 0x0000000a18007986 */ /* 0x0009e4000c101b08 */
.L_x_8766:
[----:B------:R-:W-:Y:S05]  /*2b20*/  BSYNC B0 ;  /* 0x0000000000007941 */ /* 0x000fea0003800000 */
.L_x_8765:
[----:B------:R-:W-:Y:S04]  /*2b30*/  BSSY B0, `(.L_x_8771) ;  /* 0x0000061000007945 */ /* 0x000fe80003800000 */
[----:B------:R-:W-:Y:S05]  /*2b40*/  @P2 BRA `(.L_x_8772) ;  /* 0x00000004007c2947 */ /* 0x000fea0003800000 */
[----:B--2---:R-:W-:Y:S01]  /*2b50*/  DADD R2, R2, -R6 ;  /* 0x0000000002027229 */ /* 0x004fe20000000806 */
[----:B---34-:R-:W-:Y:S01]  /*2b60*/  IMAD.MOV.U32 R10, RZ, RZ, 0x652b82fe ;  /* 0x652b82feff0a7424 */ /* 0x018fe200078e00ff */
[----:B------:R-:W-:Y:S01]  /*2b70*/  UMOV UR4, 0xfefa39ef ;  /* 0xfefa39ef00047882 */ /* 0x000fe20000000000 */
[----:B------:R-:W-:Y:S01]  /*2b80*/  IMAD.MOV.U32 R11, RZ, RZ, 0x3ff71547 ;  /* 0x3ff71547ff0b7424 */ /* 0x000fe200078e00ff */
[----:B------:R-:W-:Y:S01]  /*2b90*/  UMOV UR5, 0x3fe62e42 ;  /* 0x3fe62e4200057882 */ /* 0x000fe20000000000 */
[----:B0-----:R-:W0:Y:S01]  /*2ba0*/  MUFU.RCP64H R19, R9 ;  /* 0x0000000900137308 */ /* 0x001e220000001800 */
[----:B------:R-:W-:Y:S01]  /*2bb0*/  IMAD.MOV.U32 R18, RZ, RZ, 0x1 ;  /* 0x00000001ff127424 */ /* 0x000fe200078e00ff */
[----:B------:R-:W2:Y:S01]  /*2bc0*/  S2R R0, SR_TID.X ;  /* 0x0000000000007919 */ /* 0x000ea20000002100 */
        /* <DEDUP_REMOVED lines=8> */
[----:B-1----:R-:W-:-:S05]  /*2c50*/  DFMA R20, R16, R16, R16 ;  /* 0x000000101014722b */ /* 0x002fca0000000010 */
        /* <DEDUP_REMOVED lines=36> */
[----:B------:R-:W-:Y:S01]  /*2ea0*/  LEA R13, R10, R19, 0x14 ;  /* 0x000000130a0d7211 */ /* 0x000fe200078ea0ff */
[----:B------:R-:W-:Y:S01]  /*2eb0*/  IMAD.MOV.U32 R12, RZ, RZ, R18 ;  /* 0x000000ffff0c7224 */ /* 0x000fe200078e0012 */
[----:B--2---:R-:W-:Y:S08]  /*2ec0*/  @!P0 BRA `(.L_x_8774) ;  /* 0x0000000000308947 */ /* 0x004ff00003800000 */
        /* <DEDUP_REMOVED lines=12> */
.L_x_8774:
[----:B------:R-:W-:Y:S05]  /*2f90*/  BSYNC B1 ;  /* 0x0000000000017941 */ /* 0x000fea0003800000 */
.L_x_8773:
[----:B------:R-:W-:Y:S01]  /*2fa0*/  IMAD.MOV.U32 R2, RZ, RZ, R12 ;  /* 0x000000ffff027224 */ /* 0x000fe200078e000c */
[----:B------:R-:W1:Y:S01]  /*2fb0*/  LDC.64 R18, c[0x0][0x220] ;  /* 0x00008800ff127b82 */ /* 0x000e620000000a00 */
[----:B------:R-:W-:Y:S01]  /*2fc0*/  IMAD.MOV.U32 R3, RZ, RZ, R13 ;  /* 0x000000ffff037224 */ /* 0x000fe200078e000d */
[----:B0-----:R-:W-:Y:S01]  /*2fd0*/  LEA R14, R15, R0, 0x1 ;  /* 0x000000000f0e7211 */ /* 0x001fe200078e08ff */
[----:B------:R-:W-:Y:S01]  /*2fe0*/  ULDC.64 UR4, c[0x0][0x210] ;  /* 0x0000840000047ab9 */ /* 0x000fe20000000a00 */
[----:B------:R-:W-:Y:S01]  /*2ff0*/  FSETP.GEU.AND P2, PT, |R13|, 6.5827683646048100446e-37, PT ;  /* 0x036000000d00780b */ /* 0x000fe20003f4e200 */
[----:B------:R-:W-:Y:S01]  /*3000*/  BSSY B1, `(.L_x_8775) ;  /* 0x0000012000017945 */ /* 0x000fe20003800000 */
[----:B------:R-:W-:Y:S01]  /*3010*/  SHF.R.S32.HI R15, RZ, 0x1f, R14 ;  /* 0x0000001fff0f7819 */ /* 0x000fe2000001140e */
[----:B------:R-:W-:-:S08]  /*3020*/  DMUL R10, R16, R2 ;  /* 0x00000002100a7228 */ /* 0x000fd00000000000 */
        /* <DEDUP_REMOVED lines=12> */
[----:B------:R-:W-:Y:S05]  /*30f0*/  CALL.REL.NOINC `($__internal_43_$__cuda_sm20_div_rn_f64_full) ;  /* 0x0000000c00ec7944 */ /* 0x000fea0003c00000 */
[----:B------:R-:W-:Y:S02]  /*3100*/  IMAD.MOV.U32 R10, RZ, RZ, R18 ;  /* 0x000000ffff0a7224 */ /* 0x000fe400078e0012 */
[----:B------:R-:W-:-:S07]  /*3110*/  IMAD.MOV.U32 R11, RZ, RZ, R19 ;  /* 0x000000ffff0b7224 */ /* 0x000fce00078e0013 */
.L_x_8776:
[----:B------:R-:W-:Y:S05]  /*3120*/  BSYNC B1 ;  /* 0x0000000000017941 */ /* 0x000fea0003800000 */
.L_x_8775:
[----:B------:R0:W-:Y:S02]  /*3130*/  STG.E.64 desc[UR8][R2.64], R10 ;  /* 0x0000000a02007986 */ /* 0x0001e4000c101b08 */
.L_x_8772:
[----:B------:R-:W-:Y:S05]  /*3140*/  BSYNC B0 ;  /* 0x0000000000007941 */ /* 0x000fea0003800000 */
.L_x_8771:
[----:B------:R-:W-:Y:S05]  /*3150*/  @P3 EXIT ;  /* 0x000000000000394d */ /* 0x000fea0003800000 */
[----:B--2---:R-:W-:Y:S01]  /*3160*/  DADD R4, R4, -R6 ;  /* 0x0000000004047229 */ /* 0x004fe20000000806 */
[----:B0-----:R-:W-:Y:S01]  /*3170*/  IMAD.MOV.U32 R2, RZ, RZ, 0x652b82fe ;  /* 0x652b82feff027424 */ /* 0x001fe200078e00ff */
[----:B------:R-:W-:Y:S01]  /*3180*/  UMOV UR4, 0xfefa39ef ;  /* 0xfefa39ef00047882 */ /* 0x000fe20000000000 */
[----:B------:R-:W-:Y:S01]  /*3190*/  IMAD.MOV.U32 R3, RZ, RZ, 0x3ff71547 ;  /* 0x3ff71547ff037424 */ /* 0x000fe200078e00ff */
[----:B------:R-:W-:Y:S01]  /*31a0*/  UMOV UR5, 0x3fe62e42 ;  /* 0x3fe62e4200057882 */ /* 0x000fe20000000000 */
[----:B------:R-:W0:Y:S01]  /*31b0*/  MUFU.RCP64H R13, R9 ;  /* 0x00000009000d7308 */ /* 0x000e220000001800 */
[----:B------:R-:W-:Y:S01]  /*31c0*/  IMAD.MOV.U32 R12, RZ, RZ, 0x1 ;  /* 0x00000001ff0c7424 */ /* 0x000fe200078e00ff */
[----:B------:R-:W2:Y:S01]  /*31d0*/  S2R R0, SR_TID.X ;  /* 0x0000000000007919 */ /* 0x000ea20000002100 */
[----:B------:R-:W-:Y:S01]  /*31e0*/  BSSY B0, `(.L_x_8777) ;  /* 0x000003c000007945 */ /* 0x000fe20003800000 */
[----:B------:R-:W-:Y:S01]  /*31f0*/  DFMA R2, R4, R2, 6.75539944105574400000e+15 ;  /* 0x433800000402742b */ /* 0x000fe20000000002 */
[----:B------:R-:W-:-:S07]  /*3200*/  FSETP.GEU.FTZ.AND P0, PT, |R5|, 4.1917929649353027344, PT ;  /* 0x4086232b0500780b */ /* 0x000fce0003f1e200 */
[----:B------:R-:W-:Y:S02]  /*3210*/  DADD R6, R2, -6.75539944105574400000e+15 ;  /* 0xc338000002067429 */ /* 0x000fe40000000000 */
[----:B0-----:R-:W-:-:S06]  /*3220*/  DFMA R14, -R8, R12, 1 ;  /* 0x3ff00000080e742b */ /* 0x001fcc000000010c */
[----:B---34-:R-:W-:Y:S01]  /*3230*/  DFMA R10, R6, -UR4, R4 ;  /* 0x80000004060a7c2b */ /* 0x018fe20008000004 */
        /* <DEDUP_REMOVED lines=41> */
[----:B0-2---:R-:W-:Y:S07]  /*34d0*/  @!P0 BRA `(.L_x_8778) ;  /* 0x0000000000308947 */ /* 0x005fee0003800000 */
        /* <DEDUP_REMOVED lines=12> */
.L_x_8778:
[----:B------:R-:W-:Y:S05]  /*35a0*/  BSYNC B0 ;  /* 0x0000000000007941 */ /* 0x000fea0003800000 */
.L_x_8777:
        /* <DEDUP_REMOVED lines=20> */
[----:B------:R-:W-:Y:S01]  /*36f0*/  MOV R14, R8 ;  /* 0x00000008000e7202 */ /* 0x000fe20000000f00 */
[----:B------:R-:W-:Y:S01]  /*3700*/  IMAD.MOV.U32 R13, RZ, RZ, R7 ;  /* 0x000000ffff0d7224 */ /* 0x000fe200078e0007 */
[----:B------:R-:W-:Y:S01]  /*3710*/  MOV R0, 0x3740 ;  /* 0x0000374000007802 */ /* 0x000fe20000000f00 */
[----:B------:R-:W-:-:S07]  /*3720*/  IMAD.MOV.U32 R15, RZ, RZ, R9 ;  /* 0x000000ffff0f7224 */ /* 0x000fce00078e0009 */
[----:B-1----:R-:W-:Y:S05]  /*3730*/  CALL.REL.NOINC `($__internal_43_$__cuda_sm20_div_rn_f64_full) ;  /* 0x00000008005c7944 */ /* 0x002fea0003c00000 */
[----:B------:R-:W-:Y:S02]  /*3740*/  IMAD.MOV.U32 R4, RZ, RZ, R18 ;  /* 0x000000ffff047224 */ /* 0x000fe400078e0012 */
[----:B------:R-:W-:-:S07]  /*3750*/  IMAD.MOV.U32 R5, RZ, RZ, R19 ;  /* 0x000000ffff057224 */ /* 0x000fce00078e0013 */
.L_x_8780:
[----:B------:R-:W-:Y:S05]  /*3760*/  BSYNC B0 ;  /* 0x0000000000007941 */ /* 0x000fea0003800000 */
.L_x_8779:
[----:B------:R-:W-:Y:S01]  /*3770*/  STG.E.64 desc[UR8][R2.64], R4 ;  /* 0x0000000402007986 */ /* 0x000fe2000c101b08 */
[----:B------:R-:W-:Y:S05]  /*3780*/  EXIT ;  /* 0x000000000000794d */ /* 0x000fea0003800000 */
.L_x_8739:
[----:B-1----:R-:W-:Y:S01]  /*3790*/  IMAD.MOV.U32 R17, RZ, RZ, R7 ;  /* 0x000000ffff117224 */ /* 0x002fe200078e0007 */
[----:B------:R-:W-:Y:S01]  /*37a0*/  MOV R8, 0xffffffff ;  /* 0xffffffff00087802 */ /* 0x000fe20000000f00 */
[----:B------:R-:W-:Y:S02]  /*37b0*/  IMAD.MOV.U32 R16, RZ, RZ, 0x10 ;  /* 0x00000010ff107424 */ /* 0x000fe400078e00ff */
[----:B------:R-:W-:-:S07]  /*37c0*/  IMAD.MOV.U32 R9, RZ, RZ, 0x1f ;  /* 0x0000001fff097424 */ /* 0x000fce00078e00ff */
[----:B------:R-:W-:Y:S05]  /*37d0*/  WARPSYNC.COLLECTIVE R8, `(.L_x_8781) ;  /* 0x0000000008087348 */ /* 0x000fea0003c00000 */
[----:B------:R0:W1:Y:S02]  /*37e0*/  SHFL.DOWN P6, R18, R17, R16, R9 ;  /* 0x0800001011127389 */ /* 0x00006400000c0009 */
[----:B01----:R-:W-:Y:S01]  /*37f0*/  ENDCOLLECTIVE ;  /* 0x000000000000791b */ /* 0x003fe20003800000 */
.L_x_8781:
[----:B------:R-:W-:Y:S02]  /*3800*/  IMAD.MOV.U32 R17, RZ, RZ, R6 ;  /* 0x000000ffff117224 */ /* 0x000fe400078e0006 */
[----:B------:R-:W-:-:S07]  /*3810*/  IMAD.MOV.U32 R19, RZ, RZ, R18 ;  /* 0x000000ffff137224 */ /* 0x000fce00078e0012 */
[----:B------:R-:W-:Y:S05]  /*3820*/  WARPSYNC.COLLECTIVE R8, `(.L_x_8782) ;  /* 0x0000000008087348 */ /* 0x000fea0003c00000 */
[----:B------:R0:W1:Y:S02]  /*3830*/  SHFL.DOWN P6, R18, R17, R16, R9 ;  /* 0x0800001011127389 */ /* 0x00006400000c0009 */
[----:B01----:R-:W-:Y:S01]  /*3840*/  ENDCOLLECTIVE ;  /* 0x000000000000791b */ /* 0x003fe20003800000 */
.L_x_8782:
[----:B------:R-:W-:Y:S02]  /*3850*/  IMAD.MOV.U32 R9, RZ, RZ, R19 ;  /* 0x000000ffff097224 */ /* 0x000fe400078e0013 */
[----:B------:R-:W-:Y:S02]  /*3860*/  IMAD.MOV.U32 R16, RZ, RZ, 0x8 ;  /* 0x00000008ff107424 */ /* 0x000fe400078e00ff */
[----:B------:R-:W-:-:S06]  /*3870*/  IMAD.MOV.U32 R8, RZ, RZ, R18 ;  /* 0x000000ffff087224 */ /* 0x000fcc00078e0012 */
        /* <DEDUP_REMOVED lines=9> */
.L_x_8783:
[----:B------:R-:W-:Y:S02]  /*3910*/  IMAD.MOV.U32 R17, RZ, RZ, R21 ;  /* 0x000000ffff117224 */ /* 0x000fe400078e0015 */
[----:B------:R-:W-:-:S07]  /*3920*/  IMAD.MOV.U32 R7, RZ, RZ, R18 ;  /* 0x000000ffff077224 */ /* 0x000fce00078e0012 */
[----:B------:R-:W-:Y:S05]  /*3930*/  WARPSYNC.COLLECTIVE R8, `(.L_x_8784) ;  /* 0x0000000008087348 */ /* 0x000fea0003c00000 */
[----:B------:R0:W1:Y:S02]  /*3940*/  SHFL.DOWN P6, R18, R17, R16, R9 ;  /* 0x0800001011127389 */ /* 0x00006400000c0009 */
[----:B01----:R-:W-:Y:S01]  /*3950*/  ENDCOLLECTIVE ;  /* 0x000000000000791b */ /* 0x003fe20003800000 */
.L_x_8784:
        /* <DEDUP_REMOVED lines=13> */
.L_x_8785:
[----:B------:R-:W-:Y:S02]  /*3a30*/  IMAD.MOV.U32 R17, RZ, RZ, R19 ;  /* 0x000000ffff117224 */ /* 0x000fe400078e0013 */
[----:B------:R-:W-:-:S07]  /*3a40*/  IMAD.MOV.U32 R7, RZ, RZ, R18 ;  /* 0x000000ffff077224 */ /* 0x000fce00078e0012 */
[----:B------:R-:W-:Y:S05]  /*3a50*/  WARPSYNC.COLLECTIVE R8, `(.L_x_8786) ;  /* 0x0000000008087348 */ /* 0x000fea0003c00000 */
[----:B------:R0:W1:Y:S02]  /*3a60*/  SHFL.DOWN P6, R18, R17, R16, R9 ;  /* 0x0800001011127389 */ /* 0x00006400000c0009 */
[----:B01----:R-:W-:Y:S01]  /*3a70*/  ENDCOLLECTIVE ;  /* 0x000000000000791b */ /* 0x003fe20003800000 */
.L_x_8786:
[----:B------:R-:W-:Y:S01]  /*3a80*/  MOV R8, R19 ;  /* 0x0000001300087202 */ /* 0x000fe20000000f00 */
[----:B------:R-:W-:Y:S02]  /*3a90*/  IMAD.MOV.U32 R9, RZ, RZ, R20 ;  /* 0x000000ffff097224 */ /* 0x000fe400078e0014 */
        /* <DEDUP_REMOVED lines=11> */
.L_x_8787:
[----:B------:R-:W-:Y:S01]  /*3b50*/  MOV R17, R21 ;  /* 0x0000001500117202 */ /* 0x000fe20000000f00 */
[----:B------:R-:W-:-:S07]  /*3b60*/  IMAD.MOV.U32 R7, RZ, RZ, R18 ;  /* 0x000000ffff077224 */ /* 0x000fce00078e0012 */
[----:B------:R-:W-:Y:S05]  /*3b70*/  WARPSYNC.COLLECTIVE R8, `(.L_x_8788) ;  /* 0x0000000008087348 */ /* 0x000fea0003c00000 */
[----:B------:R0:W1:Y:S02]  /*3b80*/  SHFL.DOWN P6, R18, R17, R16, R9 ;  /* 0x0800001011127389 */ /* 0x00006400000c0009 */
[----:B01----:R-:W-:Y:S01]  /*3b90*/  ENDCOLLECTIVE ;  /* 0x000000000000791b */ /* 0x003fe20003800000 */
.L_x_8788:
[----:B------:R-:W-:Y:S02]  /*3ba0*/  IMAD.MOV.U32 R8, RZ, RZ, R21 ;  /* 0x000000ffff087224 */ /* 0x000fe400078e0015 */
        /* <DEDUP_REMOVED lines=12> */
.L_x_8789:
[----:B------:R-:W-:Y:S02]  /*3c70*/  IMAD.MOV.U32 R17, RZ, RZ, R19 ;  /* 0x000000ffff117224 */ /* 0x000fe400078e0013 */
[----:B------:R-:W-:-:S07]  /*3c80*/  IMAD.MOV.U32 R7, RZ, RZ, R18 ;  /* 0x000000ffff077224 */ /* 0x000fce00078e0012 */
[----:B------:R-:W-:Y:S05]  /*3c90*/  WARPSYNC.COLLECTIVE R8, `(.L_x_8790) ;  /* 0x0000000008087348 */ /* 0x000fea0003c00000 */
[----:B------:R0:W1:Y:S02]  /*3ca0*/  SHFL.DOWN P6, R18, R17, R16, R9 ;  /* 0x0800001011127389 */ /* 0x00006400000c0009 */
[----:B01----:R-:W-:Y:S01]  /*3cb0*/  ENDCOLLECTIVE ;  /* 0x000000000000791b */ /* 0x003fe20003800000 */
.L_x_8790:
[----:B------:R-:W-:Y:S01]  /*3cc0*/  IMAD.MOV.U32 R6, RZ, RZ, R18 ;  /* 0x000000ffff067224 */ /* 0x000fe200078e0012 */
[----:B------:R-:W-:Y:S06]  /*3cd0*/  BRA `(.L_x_8791) ;  /* 0xffffffcc006c7947 */ /* 0x000fec000383ffff */
.L_x_8758:
[----:B01----:R-:W-:Y:S01]  /*3ce0*/  IMAD.MOV.U32 R17, RZ, RZ, R21 ;  /* 0x000000ffff117224 */ /* 0x003fe200078e0015 */
[----:B------:R-:W-:Y:S01]  /*3cf0*/  MOV R8, 0xffffffff ;  /* 0xffffffff00087802 */ /* 0x000fe20000000f00 */
[----:B------:R-:W-:Y:S02]  /*3d00*/  IMAD.MOV.U32 R16, RZ, RZ, 0x10 ;  /* 0x00000010ff107424 */ /* 0x000fe400078e00ff */
[----:B------:R-:W-:-:S07]  /*3d10*/  IMAD.MOV.U32 R9, RZ, RZ, 0x1f ;  /* 0x0000001fff097424 */ /* 0x000fce00078e00ff */
[----:B--2---:R-:W-:Y:S05]  /*3d20*/  WARPSYNC.COLLECTIVE R8, `(.L_x_8792) ;  /* 0x0000000008087348 */ /* 0x004fea0003c00000 */
[----:B------:R0:W1:Y:S02]  /*3d30*/  SHFL.DOWN P6, R18, R17, R16, R9 ;  /* 0x0800001011127389 */ /* 0x00006400000c0009 */
[----:B012---:R-:W-:Y:S01]  /*3d40*/  ENDCOLLECTIVE ;  /* 0x000000000000791b */ /* 0x007fe20003800000 */
.L_x_8792:
[----:B------:R-:W-:Y:S02]  /*3d50*/  IMAD.MOV.U32 R17, RZ, RZ, R20 ;  /* 0x000000ffff117224 */ /* 0x000fe400078e0014 */
[----:B------:R-:W-:-:S07]  /*3d60*/  IMAD.MOV.U32 R23, RZ, RZ, R18 ;  /* 0x000000ffff177224 */ /* 0x000fce00078e0012 */
[----:B------:R-:W-:Y:S05]  /*3d70*/  WARPSYNC.COLLECTIVE R8, `(.L_x_8793) ;  /* 0x0000000008087348 */ /* 0x000fea0003c00000 */
[----:B------:R0:W1:Y:S02]  /*3d80*/  SHFL.DOWN P6, R18, R17, R16, R9 ;  /* 0x0800001011127389 */ /* 0x00006400000c0009 */
[----:B01----:R-:W-:Y:S01]  /*3d90*/  ENDCOLLECTIVE ;  /* 0x000000000000791b */ /* 0x003fe20003800000 */
.L_x_8793:
[----:B------:R-:W-:Y:S02]  /*3da0*/  IMAD.MOV.U32 R16, RZ, RZ, 0x8 ;  /* 0x00000008ff107424 */ /* 0x000fe400078e00ff */
[----:B------:R-:W-:-:S06]  /*3db0*/  IMAD.MOV.U32 R22, RZ, RZ, R18 ;  /* 0x000000ffff167224 */ /* 0x000fcc00078e0012 */
[----:B------:R-:W-:-:S10]  /*3dc0*/  DADD R22, R20, R22 ;  /* 0x0000000014167229 */ /* 0x000fd40000000016 */
[----:B------:R-:W-:-:S07]  /*3dd0*/  IMAD.MOV.U32 R17, RZ, RZ, R23 ;  /* 0x000000ffff117224 */ /* 0x000fce00078e0017 */
[----:B------:R-:W-:Y:S05]  /*3de0*/  WARPSYNC.COLLECTIVE R8, `(.L_x_8794) ;  /* 0x0000000008087348 */ /* 0x000fea0003c00000 */
[----:B------:R0:W1:Y:S02]  /*3df0*/  SHFL.DOWN P6, R18, R17, R16, R9 ;  /* 0x0800001011127389 */ /* 0x00006400000c0009 */
[----:B01----:R-:W-:Y:S01]  /*3e00*/  ENDCOLLECTIVE ;  /* 0x000000000000791b */ /* 0x003fe20003800000 */
.L_x_8794:
[----:B------:R-:W-:Y:S01]  /*3e10*/  MOV R17, R22 ;  /* 0x0000001600117202 */ /* 0x000fe20000000f00 */
[----:B------:R-:W-:-:S07]  /*3e20*/  IMAD.MOV.U32 R27, RZ, RZ, R18 ;  /* 0x000000ffff1b7224 */ /* 0x000fce00078e0012 */
[----:B------:R-:W-:Y:S05]  /*3e30*/  WARPSYNC.COLLECTIVE R8, `(.L_x_8795) ;  /* 0x0000000008087348 */ /* 0x000fea0003c00000 */
[----:B------:R0:W1:Y:S02]  /*3e40*/  SHFL.DOWN P6, R18, R17, R16, R9 ;  /* 0x0800001011127389 */ /* 0x00006400000c0009 */
[----:B01----:R-:W-:Y:S01]  /*3e50*/  ENDCOLLECTIVE ;  /* 0x000000000000791b */ /* 0x003fe20003800000 */
.L_x_8795:
[----:B------:R-:W-:Y:S02]  /*3e60*/  IMAD.MOV.U32 R16, RZ, RZ, 0x4 ;  /* 0x00000004ff107424 */ /* 0x000fe400078e00ff */
[----:B------:R-:W-:-:S06]  /*3e70*/  IMAD.MOV.U32 R26, RZ, RZ, R18 ;  /* 0x000000ffff1a7224 */ /* 0x000fcc00078e0012 */
[----:B------:R-:W-:-:S10]  /*3e80*/  DADD R26, R22, R26 ;  /* 0x00000000161a7229 */ /* 0x000fd4000000001a */
[----:B------:R-:W-:-:S07]  /*3e90*/  IMAD.MOV.U32 R17, RZ, RZ, R27 ;  /* 0x000000ffff117224 */ /* 0x000fce00078e001b */
[----:B------:R-:W-:Y:S05]  /*3ea0*/  WARPSYNC.COLLECTIVE R8, `(.L_x_8796) ;  /* 0x0000000008087348 */ /* 0x000fea0003c00000 */
[----:B------:R0:W1:Y:S02]  /*3eb0*/  SHFL.DOWN P6, R18, R17, R16, R9 ;  /* 0x0800001011127389 */ /* 0x00006400000c0009 */
[----:B01----:R-:W-:Y:S01]  /*3ec0*/  ENDCOLLECTIVE ;  /* 0x000000000000791b */ /* 0x003fe20003800000 */
.L_x_8796:
[----:B------:R-:W-:Y:S02]  /*3ed0*/  IMAD.MOV.U32 R17, RZ, RZ, R26 ;  /* 0x000000ffff117224 */ /* 0x000fe400078e001a */
[----:B------:R-:W-:-:S07]  /*3ee0*/  IMAD.MOV.U32 R29, RZ, RZ, R18 ;  /* 0x000000ffff1d7224 */ /* 0x000fce00078e0012 */
[----:B------:R-:W-:Y:S05]  /*3ef0*/  WARPSYNC.COLLECTIVE R8, `(.L_x_8797) ;  /* 0x0000000008087348 */ /* 0x000fea0003c00000 */
[----:B------:R0:W1:Y:S02]  /*3f00*/  SHFL.DOWN P6, R18, R17, R16, R9 ;  /* 0x0800001011127389 */ /* 0x00006400000c0009 */
[----:B01----:R-:W-:Y:S01]  /*3f10*/  ENDCOLLECTIVE ;  /* 0x000000000000791b */ /* 0x003fe20003800000 */
.L_x_8797:
[----:B------:R-:W-:Y:S02]  /*3f20*/  IMAD.MOV.U32 R16, RZ, RZ, 0x2 ;  /* 0x00000002ff107424 */ /* 0x000fe400078e00ff */
[----:B------:R-:W-:-:S06]  /*3f30*/  IMAD.MOV.U32 R28, RZ, RZ, R18 ;  /* 0x000000ffff1c7224 */ /* 0x000fcc00078e0012 */
[----:B------:R-:W-:-:S10]  /*3f40*/  DADD R28, R26, R28 ;  /* 0x000000001a1c7229 */ /* 0x000fd4000000001c */
[----:B------:R-:W-:-:S07]  /*3f50*/  MOV R17, R29 ;  /* 0x0000001d00117202 */ /* 0x000fce0000000f00 */
[----:B------:R-:W-:Y:S05]  /*3f60*/  WARPSYNC.COLLECTIVE R8, `(.L_x_8798) ;  /* 0x0000000008087348 */ /* 0x000fea0003c00000 */
[----:B------:R0:W1:Y:S02]  /*3f70*/  SHFL.DOWN P6, R18, R17, R16, R9 ;  /* 0x0800001011127389 */ /* 0x00006400000c0009 */
[----:B01----:R-:W-:Y:S01]  /*3f80*/  ENDCOLLECTIVE ;  /* 0x000000000000791b */ /* 0x003fe20003800000 */
.L_x_8798:
[----:B------:R-:W-:Y:S02]  /*3f90*/  IMAD.MOV.U32 R17, RZ, RZ, R28 ;  /* 0x000000ffff117224 */ /* 0x000fe400078e001c */
[----:B------:R-:W-:-:S07]  /*3fa0*/  IMAD.MOV.U32 R21, RZ, RZ, R18 ;  /* 0x000000ffff157224 */ /* 0x000fce00078e0012 */
[----:B------:R-:W-:Y:S05]  /*3fb0*/  WARPSYNC.COLLECTIVE R8, `(.L_x_8799) ;  /* 0x0000000008087348 */ /* 0x000fea0003c00000 */
[----:B------:R0:W1:Y:S02]  /*3fc0*/  SHFL.DOWN P6, R18, R17, R16, R9 ;  /* 0x0800001011127389 */ /* 0x00006400000c0009 */
[----:B01----:R-:W-:Y:S01]  /*3fd0*/  ENDCOLLECTIVE ;  /* 0x000000000000791b */ /* 0x003fe20003800000 */
.L_x_8799:
[----:B------:R-:W-:Y:S02]  /*3fe0*/  IMAD.MOV.U32 R16, RZ, RZ, 0x1 ;  /* 0x00000001ff107424 */ /* 0x000fe400078e00ff */
[----:B------:R-:W-:-:S06]  /*3ff0*/  IMAD.MOV.U32 R20, RZ, RZ, R18 ;  /* 0x000000ffff147224 */ /* 0x000fcc00078e0012 */
[----:B------:R-:W-:-:S10]  /*4000*/  DADD R20, R28, R20 ;  /* 0x000000001c147229 */ /* 0x000fd40000000014 */
[----:B------:R-:W-:-:S07]  /*4010*/  IMAD.MOV.U32 R17, RZ, RZ, R21 ;  /* 0x000000ffff117224 */ /* 0x000fce00078e0015 */
[----:B------:R-:W-:Y:S05]  /*4020*/  WARPSYNC.COLLECTIVE R8, `(.L_x_8800) ;  /* 0x0000000008087348 */ /* 0x000fea0003c00000 */
[----:B------:R0:W1:Y:S02]  /*4030*/  SHFL.DOWN P6, R18, R17, R16, R9 ;  /* 0x0800001011127389 */ /* 0x00006400000c0009 */
[----:B01----:R-:W-:Y:S01]  /*4040*/  ENDCOLLECTIVE ;  /* 0x000000000000791b */ /* 0x003fe20003800000 */
.L_x_8800:
[----:B------:R-:W-:Y:S01]  /*4050*/  IMAD.MOV.U32 R17, RZ, RZ, R20 ;  /* 0x000000ffff117224 */ /* 0x000fe200078e0014 */
[----:B------:R-:W-:-:S07]  /*4060*/  MOV R0, R18 ;  /* 0x0000001200007202 */ /* 0x000fce0000000f00 */
[----:B------:R-:W-:Y:S05]  /*4070*/  WARPSYNC.COLLECTIVE R8, `(.L_x_8801) ;  /* 0x0000000008087348 */ /* 0x000fea0003c00000 */
[----:B------:R0:W1:Y:S02]  /*4080*/  SHFL.DOWN P6, R18, R17, R16, R9 ;  /* 0x0800001011127389 */ /* 0x00006400000c0009 */
[----:B01----:R-:W-:Y:S01]  /*4090*/  ENDCOLLECTIVE ;  /* 0x000000000000791b */ /* 0x003fe20003800000 */
.L_x_8801:
[----:B------:R-:W-:Y:S05]  /*40a0*/  BRA `(.L_x_8802) ;  /* 0xffffffdc00787947 */ /* 0x000fea000383ffff */
        .weak           $__internal_43_$__cuda_sm20_div_rn_f64_full
        .type           $__internal_43_$__cuda_sm20_div_rn_f64_full,@function
        .size           $__internal_43_$__cuda_sm20_div_rn_f64_full,(.L_x_12121 - $__internal_43_$__cuda_sm20_div_rn_f64_full)
$__internal_43_$__cuda_sm20_div_rn_f64_full:
        /* <DEDUP_REMOVED lines=10> */
[----:B------:R-:W-:Y:S01]  /*4150*/  IMAD.MOV.U32 R18, RZ, RZ, 0x1 ;  /* 0x00000001ff127424 */ /* 0x000fe200078e00ff */
[----:B------:R-:W-:Y:S01]  /*4160*/  LOP3.LUT R31, R15, 0x7ff00000, RZ, 0xc0, !PT ;  /* 0x7ff000000f1f7812 */ /* 0x000fe200078ec0ff */
[----:B------:R-:W-:Y:S02]  /*4170*/  BSSY B2, `(.L_x_8803) ;  /* 0x000004d000027945 */ /* 0x000fe40003800000 */
[----:B------:R-:W-:Y:S01]  /*4180*/  @!P0 DMUL R12, R14, 8.98846567431157953865e+307 ;  /* 0x7fe000000e0c8828 */ /* 0x000fe20000000000 */
[----:B------:R-:W-:-:S03]  /*4190*/  ISETP.GE.U32.AND P4, PT, R28, R31, PT ;  /* 0x0000001f1c00720c */ /* 0x000fc60003f86070 */
[----:B------:R-:W-:Y:S02]  /*41a0*/  @!P5 LOP3.LUT R17, R15, 0x7ff00000, RZ, 0xc0, !PT ;  /* 0x7ff000000f11d812 */ /* 0x000fe400078ec0ff */
[----:B------:R-:W0:Y:S01]  /*41b0*/  MUFU.RCP64H R19, R13 ;  /* 0x0000000d00137308 */ /* 0x000e220000001800 */
[----:B------:R-:W-:Y:S02]  /*41c0*/  @!P5 MOV R20, RZ ;  /* 0x000000ff0014d202 */ /* 0x000fe40000000f00 */
[----:B------:R-:W-:Y:S02]  /*41d0*/  @!P5 ISETP.GE.U32.AND P6, PT, R28, R17, PT ;  /* 0x000000111c00d20c */ /* 0x000fe40003fc6070 */
[C---:B------:R-:W-:Y:S02]  /*41e0*/  SEL R17, R29.reuse, 0x63400000, !P4 ;  /* 0x634000001d117807 */ /* 0x040fe40006000000 */
        /* <DEDUP_REMOVED lines=48> */
.L_x_8804:
        /* <DEDUP_REMOVED lines=12> */
[----:B------:R-:W-:Y:S01]  /*45b0*/  @!P0 IMAD.MOV.U32 R18, RZ, RZ, RZ ;  /* 0x000000ffff128224 */ /* 0x000fe200078e00ff */
[----:B------:R-:W-:-:S03]  /*45c0*/  @P0 MOV R18, RZ ;  /* 0x000000ff00120202 */ /* 0x000fc60000000f00 */
[----:B------:R-:W-:Y:S01]  /*45d0*/  @P0 IMAD.MOV.U32 R19, RZ, RZ, R10 ;  /* 0x000000ffff130224 */ /* 0x000fe200078e000a */
[----:B------:R-:W-:Y:S06]  /*45e0*/  BRA `(.L_x_8805) ;  /* 0x0000000000147947 */ /* 0x000fec0003800000 */
.L_x_8807:
[----:B------:R-:W-:Y:S01]  /*45f0*/  LOP3.LUT R19, R15, 0x80000, RZ, 0xfc, !PT ;  /* 0x000800000f137812 */ /* 0x000fe200078efcff */
[----:B------:R-:W-:Y:S01]  /*4600*/  IMAD.MOV.U32 R18, RZ, RZ, R14 ;  /* 0x000000ffff127224 */ /* 0x000fe200078e000e */
[----:B------:R-:W-:Y:S06]  /*4610*/  BRA `(.L_x_8805) ;  /* 0x0000000000087947 */ /* 0x000fec0003800000 */
.L_x_8806:
[----:B------:R-:W-:Y:S01]  /*4620*/  LOP3.LUT R19, R11, 0x80000, RZ, 0xfc, !PT ;  /* 0x000800000b137812 */ /* 0x000fe200078efcff */
[----:B------:R-:W-:-:S07]  /*4630*/  IMAD.MOV.U32 R18, RZ, RZ, R10 ;  /* 0x000000ffff127224 */ /* 0x000fce00078e000a */
.L_x_8805:
[----:B------:R-:W-:Y:S05]  /*4640*/  BSYNC B2 ;  /* 0x0000000000027941 */ /* 0x000fea0003800000 */
.L_x_8803:
[----:B------:R-:W-:Y:S02]  /*4650*/  IMAD.MOV.U32 R10, RZ, RZ, R0 ;  /* 0x000000ffff0a7224 */ /* 0x000fe400078e0000 */
[----:B------:R-:W-:-:S04]  /*4660*/  IMAD.MOV.U32 R11, RZ, RZ, 0x0 ;  /* 0x00000000ff0b7424 */ /* 0x000fc800078e00ff */
[----:B------:R-:W-:Y:S05]  /*4670*/  RET.REL.NODEC R10 `(_ZN2at6native43_GLOBAL__N__9ae7fba5_10_SoftMax_cu_9f978f6322cunn_SoftMaxForwardRegIdddNS1_22SoftMaxForwardEpilogueElLi4EEEvPT1_PKT_T3_) ;  /* 0xffffffb80a607950 */ /* 0x000fea0003c3ffff */
.L_x_8808:
        /* <DEDUP_REMOVED lines=16> */
.L_x_12121:


//--------------------- .text._ZN2at6native43_GLOBAL__N__9ae7fba5_10_SoftMax_cu_9f978f6322cunn_SoftMaxForwardRegIdddNS1_22SoftMaxForwardEpilogueElLi3EEEvPT1_PKT_T3_ --------------------------
	.section	.text._ZN2at6native43_GLOBAL__N__9ae7fba5_10_SoftMax_cu_9f978f6322cunn_SoftMaxForwardRegIdddNS1_22SoftMaxForwardEpilogueElLi3EEEvPT1_PKT_T3_,"ax",@progbits
	.align	128
.text._ZN2at6native43_GLOBAL__N__9ae7fba5_10_SoftMax_cu_9f978f6322cunn_SoftMaxForwardRegIdddNS1_22SoftMaxForwardEpilogueElLi3EEEvPT1_PKT_T3_:
        .type           _ZN2at6native43_GLOBAL__N__9ae7fba5_10_SoftMax_cu_9f978f6322cunn_SoftMaxForwardRegIdddNS1_22SoftMaxForwardEpilogueElLi3EEEvPT1_PKT_T3_,@function
        .size           _ZN2at6native43_GLOBAL__N__9ae7fba5_10_SoftMax_cu_9f978f6322cunn_SoftMaxForwardRegIdddNS1_22SoftMaxForwardEpilogueElLi3EEEvPT1_PKT_T3_,(.L_x_12123 - _ZN2at6native43_GLOBAL__N__9ae7fba5_10_SoftMax_cu_9f978f6322cunn_SoftMaxForwardRegIdddNS1_22SoftMaxForwardEpilogueElLi3EEEvPT1_PKT_T3_)
        .other          _ZN2at6native43_GLOBAL__N__9ae7fba5_10_SoftMax_cu_9f978f6322cunn_SoftMaxForwardRegIdddNS1_22SoftMaxForwardEpilogueElLi3EEEvPT1_PKT_T3_,@"STO_CUDA_ENTRY STV_DEFAULT"
_ZN2at6native43_GLOBAL__N__9ae7fba5_10_SoftMax_cu_9f978f6322cunn_SoftMaxForwardRegIdddNS1_22SoftMaxForwardEpilogueElLi3EEEvPT1_PKT_T3_:
        /* <DEDUP_REMOVED lines=21> */
[----:B0-----:R-:W-:-:S04]  /*0150*/  @!P0 LEA R14, P3, R8, R14, 0x3 ;  /* 0x0000000e080e8211 */ /* 0x001fc800078618ff */
[----:B------:R-:W-:Y:S01]  /*0160*/  @!P0 LEA.HI.X R15, R8, R15, R0, 0x3, P3 ;  /* 0x0000000f080f8211 */ /* 0x000fe200018f1c00 */
[----:B------:R-:W-:Y:S02]  /*0170*/  @!P1 IMAD.WIDE.U32 R16, R4, UR7, R16 ;  /* 0x0000000704109c25 */ /* 0x000fe4000f8e0010 */
[----:B------:R-:W0:Y:S02]  /*0180*/  @!P2 LDC.64 R8, c[0x0][0x218] ;  /* 0x00008600ff08ab82 */ /* 0x000e240000000a00 */
[----:B------:R2:W3:Y:S01]  /*0190*/  @!P0 LDG.E.64 R2, desc[UR8][R14.64] ;  /* 0x000000080e028981 */ /* 0x0004e2000c1e1b00 */
[----:B------:R-:W-:Y:S01]  /*01a0*/  @!P1 IMAD R0, R5, UR7, R17 ;  /* 0x0000000705009c24 */ /* 0x000fe2000f8e0211 */
[----:B-1----:R-:W-:-:S04]  /*01b0*/  @!P1 LEA R12, P3, R16, R12, 0x3 ;  /* 0x0000000c100c9211 */ /* 0x002fc800078618ff */
[----:B------:R-:W-:Y:S01]  /*01c0*/  @!P1 LEA.HI.X R13, R16, R13, R0, 0x3, P3 ;  /* 0x0000000d100d9211 */ /* 0x000fe200018f1c00 */
[----:B------:R-:W-:-:S04]  /*01d0*/  @!P2 IMAD.WIDE.U32 R10, R4, UR7, R10 ;  /* 0x00000007040aac25 */ /* 0x000fc8000f8e000a */
[----:B------:R-:W4:Y:S01]  /*01e0*/  @!P1 LDG.E.64 R24, desc[UR8][R12.64] ;  /* 0x000000080c189981 */ /* 0x000f22000c1e1b00 */
[----:B------:R-:W-:Y:S01]  /*01f0*/  @!P2 IMAD R0, R5, UR7, R11 ;  /* 0x000000070500ac24 */ /* 0x000fe2000f8e020b */
[----:B0-----:R-:W-:-:S04]  /*0200*/  @!P2 LEA R8, P3, R10, R8, 0x3 ;  /* 0x000000080a08a211 */ /* 0x001fc800078618ff */
[----:B------:R-:W-:-:S05]  /*0210*/  @!P2 LEA.HI.X R9, R10, R9, R0, 0x3, P3 ;  /* 0x000000090a09a211 */ /* 0x000fca00018f1c00 */
[----:B------:R0:W5:Y:S01]  /*0220*/  @!P2 LDG.E.64 R22, desc[UR8][R8.64] ;  /* 0x000000080816a981 */ /* 0x000162000c1e1b00 */
[----:B------:R-:W-:Y:S01]  /*0230*/  @!P0 IMAD.MOV.U32 R10, RZ, RZ, -0x1 ;  /* 0xffffffffff0a8424 */ /* 0x000fe200078e00ff */
[----:B------:R-:W-:Y:S01]  /*0240*/  SHF.R.S32.HI R17, RZ, 0x1f, R6 ;  /* 0x0000001fff117819 */ /* 0x000fe20000011406 */
[----:B------:R-:W-:Y:S01]  /*0250*/  @!P0 IMAD.MOV.U32 R11, RZ, RZ, 0x7fefffff ;  /* 0x7fefffffff0b8424 */ /* 0x000fe200078e00ff */
[----:B------:R-:W1:Y:S01]  /*0260*/  S2UR UR6, SR_CgaCtaId ;  /* 0x00000000000679c3 */ /* 0x000e620000008800 */
[----:B------:R-:W-:Y:S01]  /*0270*/  UMOV UR4, 0x400 ;  /* 0x0000040000047882 */ /* 0x000fe20000000000 */
[----:B------:R-:W-:Y:S01]  /*0280*/  LEA.HI R17, R17, R6, RZ, 0x5 ;  /* 0x0000000611117211 */ /* 0x000fe200078f28ff */
[----:B--2---:R-:W-:Y:S01]  /*0290*/  @!P0 IMAD.MOV.U32 R15, RZ, RZ, R11 ;  /* 0x000000ffff0f8224 */ /* 0x004fe200078e000b */
[----:B------:R-:W-:Y:S01]  /*02a0*/  ULDC UR5, c[0x0][0x0] ;  /* 0x0000000000057ab9 */ /* 0x000fe20000000800 */
[----:B------:R-:W-:Y:S01]  /*02b0*/  BSSY B0, `(.L_x_8809) ;  /* 0x000006b000007945 */ /* 0x000fe20003800000 */
[----:B0-----:R-:W-:Y:S01]  /*02c0*/  IMAD.MOV.U32 R8, RZ, RZ, -0x1 ;  /* 0xffffffffff087424 */ /* 0x001fe200078e00ff */
[----:B------:R-:W-:Y:S01]  /*02d0*/  USHF.R.U32.HI UR5, URZ, 0x5, UR5 ;  /* 0x000000053f057899 */ /* 0x000fe20008011605 */
[----:B------:R-:W-:Y:S01]  /*02e0*/  @!P0 LOP3.LUT R13, R15, 0x80000, RZ, 0xfc, !PT ;  /* 0x000800000f0d8812 */ /* 0x000fe200078efcff */
[----:B------:R-:W-:Y:S01]  /*02f0*/  IMAD.MOV.U32 R9, RZ, RZ, -0x100001 ;  /* 0xffefffffff097424 */ /* 0x000fe200078e00ff */
[----:B------:R-:W-:Y:S03]  /*0300*/  BAR.SYNC.DEFER_BLOCKING 0x0 ;  /* 0x0000000000007b1d */ /* 0x000fe60000010000 */
[----:B------:R-:W-:-:S04]  /*0310*/  ISETP.GE.AND P5, PT, R6, UR5, PT ;  /* 0x0000000506007c0c */ /* 0x000fc8000bfa6270 */
[----:B------:R-:W-:Y:S01]  /*0320*/  P2R R16, PR, RZ, 0x20 ;  /* 0x00000020ff107803 */ /* 0x000fe20000000000 */
[----:B-1----:R-:W-:Y:S01]  /*0330*/  ULEA UR4, UR6, UR4, 0x18 ;  /* 0x0000000406047291 */ /* 0x002fe2000f8ec03f */
[----:B---3--:R-:W-:Y:S01]  /*0340*/  @!P0 DSETP.MAX.AND P3, P4, R2, -R10, PT ;  /* 0x8000000a0200822a */ /* 0x008fe20003c6f000 */
[----:B------:R-:W-:-:S05]  /*0350*/  @!P0 IMAD.MOV.U32 R0, RZ, RZ, R3 ;  /* 0x000000ffff008224 */ /* 0x000fca00078e0003 */
[----:B------:R-:W-:Y:S01]  /*0360*/  @!P0 FSEL R14, R0, -R15, P3 ;  /* 0x8000000f000e8208 */ /* 0x000fe20001800000 */
[----:B------:R-:W-:-:S03]  /*0370*/  @!P0 IMAD.MOV.U32 R0, RZ, RZ, R2 ;  /* 0x000000ffff008224 */ /* 0x000fc600078e0002 */
[----:B------:R-:W-:Y:S02]  /*0380*/  @!P0 SEL R13, R13, R14, P4 ;  /* 0x0000000e0d0d8207 */ /* 0x000fe40002000000 */
[----:B------:R-:W-:Y:S02]  /*0390*/  @!P0 SEL R10, R0, R10, P3 ;  /* 0x0000000a000a8207 */ /* 0x000fe40001800000 */
[----:B----4-:R-:W-:Y:S01]  /*03a0*/  @!P1 MOV R11, R25 ;  /* 0x00000019000b9202 */ /* 0x010fe20000000f00 */
[----:B------:R-:W-:Y:S02]  /*03b0*/  @!P0 IMAD.MOV.U32 R9, RZ, RZ, R13 ;  /* 0x000000ffff098224 */ /* 0x000fe400078e000d */
[----:B------:R-:W-:Y:S01]  /*03c0*/  @!P0 IMAD.MOV.U32 R8, RZ, RZ, R10 ;  /* 0x000000ffff088224 */ /* 0x000fe200078e000a */
[----:B------:R-:W-:Y:S01]  /*03d0*/  @!P1 LOP3.LUT R13, R11, 0x80000, RZ, 0xfc, !PT ;  /* 0x000800000b0d9812 */ /* 0x000fe200078efcff */
[----:B------:R-:W-:-:S04]  /*03e0*/  @!P1 IMAD.MOV.U32 R0, RZ, RZ, R9 ;  /* 0x000000ffff009224 */ /* 0x000fc800078e0009 */
[----:B------:R-:W-:-:S06]  /*03f0*/  @!P1 DSETP.MAX.AND P3, P4, R8, R24, PT ;  /* 0x000000180800922a */ /* 0x000fcc0003c6f000 */
[----:B------:R-:W-:Y:S01]  /*0400*/  @!P1 FSEL R10, R0, R11, P3 ;  /* 0x0000000b000a9208 */ /* 0x000fe20001800000 */
[----:B------:R-:W-:Y:S02]  /*0410*/  @!P1 IMAD.MOV.U32 R11, RZ, RZ, R24 ;  /* 0x000000ffff0b9224 */ /* 0x000fe400078e0018 */
[----:B------:R-:W-:Y:S01]  /*0420*/  @!P1 IMAD.MOV.U32 R0, RZ, RZ, R8 ;  /* 0x000000ffff009224 */ /* 0x000fe200078e0008 */
[----:B------:R-:W-:-:S04]  /*0430*/  @!P1 SEL R9, R13, R10, P4 ;  /* 0x0000000a0d099207 */ /* 0x000fc80002000000 */
        /* <DEDUP_REMOVED lines=24> */
[----:B------:R-:W-:Y:S01]  /*05c0*/  FSEL R10, R10, R14, !P3 ;  /* 0x0000000e0a0a7208 */ /* 0x000fe20005800000 */
[----:B------:R-:W-:Y:S01]  /*05d0*/  IMAD.MOV.U32 R14, RZ, RZ, -0x1 ;  /* 0xffffffffff0e7424 */ /* 0x000fe200078e00ff */
[----:B------:R-:W-:Y:S01]  /*05e0*/  LOP3.LUT R15, R17, 0xffffffe0, RZ, 0xc0, !PT ;  /* 0xffffffe0110f7812 */ /* 0x000fe200078ec0ff */
[----:B------:R-:W-:Y:S04]  /*05f0*/  SHFL.DOWN PT, R9, R11, 0x2, 0x1f ;  /* 0x08401f000b097f89 */ /* 0x000fe800000e0000 */
[----:B------:R-:W0:Y:S01]  /*0600*/  SHFL.DOWN PT, R8, R10, 0x2, 0x1f ;  /* 0x08401f000a087f89 */ /* 0x000e2200000e0000 */
[----:B------:R-:W-:-:S02]  /*0610*/  IMAD.IADD R0, R6, 0x1, -R15 ;  /* 0x0000000106007824 */ /* 0x000fc400078e0a0f */
[----:B------:R-:W-:Y:S01]  /*0620*/  IMAD.MOV.U32 R15, RZ, RZ, -0x100001 ;  /* 0xffefffffff0f7424 */ /* 0x000fe200078e00ff */
[----:B0-----:R-:W-:-:S06]  /*0630*/  DSETP.GEU.AND P3, PT, R10, R8, PT ;  /* 0x000000080a00722a */ /* 0x001fcc0003f6e000 */
[----:B------:R-:W-:Y:S02]  /*0640*/  FSEL R13, R9, R11, !P3 ;  /* 0x0000000b090d7208 */ /* 0x000fe40005800000 */
[----:B------:R-:W-:Y:S02]  /*0650*/  FSEL R12, R8, R10, !P3 ;  /* 0x0000000a080c7208 */ /* 0x000fe40005800000 */
[C---:B------:R-:W-:Y:S01]  /*0660*/  ISETP.NE.AND P3, PT, R0.reuse, RZ, PT ;  /* 0x000000ff0000720c */ /* 0x040fe20003f65270 */
[----:B------:R-:W-:Y:S01]  /*0670*/  SHFL.DOWN PT, R9, R13, 0x1, 0x1f ;  /* 0x08201f000d097f89 */ /* 0x000fe200000e0000 */
[----:B------:R-:W-:Y:S02]  /*0680*/  LEA R0, R0, UR4, 0x3 ;  /* 0x0000000400007c11 */ /* 0x000fe4000f8e18ff */
[----:B------:R-:W-:Y:S01]  /*0690*/  IADD3 R10, R6, 0x1f, RZ ;  /* 0x0000001f060a7810 */ /* 0x000fe20007ffe0ff */
[----:B------:R-:W0:Y:S08]  /*06a0*/  SHFL.DOWN PT, R8, R12, 0x1, 0x1f ;  /* 0x08201f000c087f89 */ /* 0x000e3000000e0000 */
[----:B------:R-:W-:-:S04]  /*06b0*/  @!P3 SHF.R.S32.HI R17, RZ, 0x5, R17 ;  /* 0x00000005ff11b819 */ /* 0x000fc80000011411 */
[----:B------:R-:W-:Y:S01]  /*06c0*/  @!P3 LEA R17, R17, UR4, 0x3 ;  /* 0x000000041111bc11 */ /* 0x000fe2000f8e18ff */
[----:B0-----:R-:W-:-:S06]  /*06d0*/  DSETP.GEU.AND P4, PT, R12, R8, PT ;  /* 0x000000080c00722a */ /* 0x001fcc0003f8e000 */
[----:B------:R-:W-:Y:S02]  /*06e0*/  FSEL R8, R8, R12, !P4 ;  /* 0x0000000c08087208 */ /* 0x000fe40006000000 */
[----:B------:R-:W-:Y:S02]  /*06f0*/  FSEL R9, R9, R13, !P4 ;  /* 0x0000000d09097208 */ /* 0x000fe40006000000 */
        /* <DEDUP_REMOVED lines=31> */
.L_x_8853:
[----:B-1----:R-:W-:Y:S02]  /*08f0*/  IMAD.MOV.U32 R8, RZ, RZ, R12 ;  /* 0x000000ffff087224 */ /* 0x002fe400078e000c */
[----:B--2---:R-:W-:Y:S02]  /*0900*/  IMAD.MOV.U32 R9, RZ, RZ, R13 ;  /* 0x000000ffff097224 */ /* 0x004fe400078e000d */
[----:B------:R-:W-:Y:S02]  /*0910*/  IMAD.MOV.U32 R10, RZ, RZ, R17 ;  /* 0x000000ffff0a7224 */ /* 0x000fe400078e0011 */
[----:B------:R-:W-:-:S06]  /*0920*/  IMAD.MOV.U32 R11, RZ, RZ, R18 ;  /* 0x000000ffff0b7224 */ /* 0x000fcc00078e0012 */
[----:B------:R-:W-:-:S06]  /*0930*/  DSETP.GEU.AND P5, PT, R10, R8, PT ;  /* 0x000000080a00722a */ /* 0x000fcc0003fae000 */
[----:B------:R-:W-:Y:S02]  /*0940*/  FSEL R14, R12, R17, !P5 ;  /* 0x000000110c0e7208 */ /* 0x000fe40006800000 */
[----:B------:R-:W-:-:S07]  /*0950*/  FSEL R15, R13, R18, !P5 ;  /* 0x000000120d0f7208 */ /* 0x000fce0006800000 */
.L_x_8810:
[----:B------:R-:W-:Y:S05]  /*0960*/  BSYNC B0 ;  /* 0x0000000000007941 */ /* 0x000fea0003800000 */
.L_x_8809:
[----:B------:R-:W-:Y:S01]  /*0970*/  ISETP.NE.AND P5, PT, R6, RZ, PT ;  /* 0x000000ff0600720c */ /* 0x000fe20003fa5270 */
[----:B------:R-:W-:-:S12]  /*0980*/  WARPSYNC.ALL ;  /* 0x0000000000007948 */ /* 0x000fd80003800000 */
[----:B-1----:R1:W-:Y:S01]  /*0990*/  @!P5 STS.64 [UR4], R14 ;  /* 0x0000000eff00d988 */ /* 0x0023e20008000a04 */
[----:B------:R-:W-:Y:S01]  /*09a0*/  BAR.SYNC.DEFER_BLOCKING 0x0 ;  /* 0x0000000000007b1d */ /* 0x000fe20000010000 */
[----:B0-----:R-:W-:-:S05]  /*09b0*/  CS2R R8, SRZ ;  /* 0x0000000000087805 */ /* 0x001fca000001ff00 */
[----:B------:R-:W-:Y:S01]  /*09c0*/  BSSY B0, `(.L_x_8812) ;  /* 0x0000040000007945 */ /* 0x000fe20003800000 */
[----:B------:R-:W0:Y:S03]  /*09d0*/  LDS.64 R20, [UR4] ;  /* 0x00000004ff147984 */ /* 0x000e260008000a00 */
        /* <DEDUP_REMOVED lines=60> */
.L_x_8815:
[----:B------:R-:W-:Y:S05]  /*0da0*/  BSYNC B1 ;  /* 0x0000000000017941 */ /* 0x000fea0003800000 */
.L_x_8814:
[----:B------:R-:W-:-:S11]  /*0db0*/  DADD R8, RZ, R12 ;  /* 0x00000000ff087229 */ /* 0x000fd6000000000c */
.L_x_8813:
[----:B------:R-:W-:Y:S05]  /*0dc0*/  BSYNC B0 ;  /* 0x0000000000007941 */ /* 0x000fea0003800000 */
.L_x_8812:
        /* <DEDUP_REMOVED lines=61> */
.L_x_8819:
[----:B------:R-:W-:Y:S05]  /*11a0*/  BSYNC B1 ;  /* 0x0000000000017941 */ /* 0x000fea0003800000 */
.L_x_8818:
[----:B------:R-:W-:-:S11]  /*11b0*/  DADD R8, R8, R14 ;  /* 0x0000000008087229 */ /* 0x000fd6000000000e */
.L_x_8817:
[----:B------:R-:W-:Y:S05]  /*11c0*/  BSYNC B0 ;  /* 0x0000000000007941 */ /* 0x000fea0003800000 */
.L_x_8816:
        /* <DEDUP_REMOVED lines=61> */
.L_x_8823:
[----:B------:R-:W-:Y:S05]  /*15a0*/  BSYNC B1 ;  /* 0x0000000000017941 */ /* 0x000fea0003800000 */
.L_x_8822:
[----:B------:R-:W-:-:S11]  /*15b0*/  DADD R8, R8, R14 ;  /* 0x0000000008087229 */ /* 0x000fd6000000000e */
.L_x_8821:
[----:B------:R-:W-:Y:S05]  /*15c0*/  BSYNC B0 ;  /* 0x0000000000007941 */ /* 0x000fea0003800000 */
.L_x_8820:
        /* <DEDUP_REMOVED lines=9> */
[----:B------:R-:W-:-:S04]  /*1660*/  SHF.R.S32.HI R11, RZ, 0x1f, R6 ;  /* 0x0000001fff0b7819 */ /* 0x000fc80000011406 */
[----:B------:R-:W-:Y:S02]  /*1670*/  LEA.HI R10, R11, R6, RZ, 0x5 ;  /* 0x000000060b0a7211 */ /* 0x000fe400078f28ff */
[----:B------:R-:W-:Y:S02]  /*1680*/  SHFL.DOWN PT, R15, R13, 0x4, 0x1f ;  /* 0x08801f000d0f7f89 */ /* 0x000fe400000e0000 */
[----:B------:R-:W-:Y:S02]  /*1690*/  @!P3 SHF.R.S32.HI R10, RZ, 0x5, R10 ;  /* 0x00000005ff0ab819 */ /* 0x000fe4000001140a */
[----:B------:R-:W1:Y:S02]  /*16a0*/  SHFL.DOWN PT, R14, R12, 0x4, 0x1f ;  /* 0x08801f000c0e7f89 */ /* 0x000e6400000e0000 */
[----:B------:R-:W-:Y:S01]  /*16b0*/  @!P3 LEA R11, R10, UR4, 0x3 ;  /* 0x000000040a0bbc11 */ /* 0x000fe2000f8e18ff */
[----:B-1----:R-:W-:-:S07]  /*16c0*/  DADD R16, R12, R14 ;  /* 0x000000000c107229 */ /* 0x002fce000000000e */
[----:B------:R-:W-:Y:S04]  /*16d0*/  SHFL.DOWN PT, R15, R17, 0x2, 0x1f ;  /* 0x08401f00110f7f89 */ /* 0x000fe800000e0000 */
[----:B------:R-:W1:Y:S02]  /*16e0*/  SHFL.DOWN PT, R14, R16, 0x2, 0x1f ;  /* 0x08401f00100e7f89 */ /* 0x000e6400000e0000 */
[----:B-1----:R-:W-:Y:S01]  /*16f0*/  DADD R18, R16, R14 ;  /* 0x0000000010127229 */ /* 0x002fe2000000000e */
[----:B------:R-:W-:-:S06]  /*1700*/  CS2R R14, SRZ ;  /* 0x00000000000e7805 */ /* 0x000fcc000001ff00 */
[----:B------:R-:W-:Y:S04]  /*1710*/  SHFL.DOWN PT, R9, R19, 0x1, 0x1f ;  /* 0x08201f0013097f89 */ /* 0x000fe800000e0000 */
[----:B------:R-:W1:Y:S02]  /*1720*/  SHFL.DOWN PT, R8, R18, 0x1, 0x1f ;  /* 0x08201f0012087f89 */ /* 0x000e6400000e0000 */
[----:B-1----:R-:W-:-:S07]  /*1730*/  DADD R8, R18, R8 ;  /* 0x0000000012087229 */ /* 0x002fce0000000008 */
[----:B------:R1:W-:Y:S01]  /*1740*/  @!P3 STS.64 [R11], R8 ;  /* 0x000000080b00b388 */ /* 0x0003e20000000a00 */
[----:B------:R-:W-:Y:S06]  /*1750*/  BAR.SYNC.DEFER_BLOCKING 0x0 ;  /* 0x0000000000007b1d */ /* 0x000fec0000010000 */
[----:B------:R1:W2:Y:S01]  /*1760*/  @!P6 LDS.64 R14, [R0] ;  /* 0x00000000000ee984 */ /* 0x0002a20000000a00 */
[----:B------:R-:W-:Y:S05]  /*1770*/  @P4 BRA `(.L_x_8825) ;  /* 0x00000000004c4947 */ /* 0x000fea0003800000 */
        /* <DEDUP_REMOVED lines=14> */
[----:B-1----:R1:W2:Y:S04]  /*1860*/  SHFL.DOWN PT, R0, R15, 0x1, 0x1f ;  /* 0x08201f000f007f89 */ /* 0x0022a800000e0000 */
[----:B------:R1:W3:Y:S02]  /*1870*/  SHFL.DOWN PT, R12, R14, 0x1, 0x1f ;  /* 0x08201f000e0c7f89 */ /* 0x0002e400000e0000 */
.L_x_8864:
[----:B---3--:R-:W-:Y:S02]  /*1880*/  IMAD.MOV.U32 R8, RZ, RZ, R12 ;  /* 0x000000ffff087224 */ /* 0x008fe400078e000c */
[----:B--2---:R-:W-:-:S06]  /*1890*/  IMAD.MOV.U32 R9, RZ, RZ, R0 ;  /* 0x000000ffff097224 */ /* 0x004fcc00078e0000 */
[----:B-1----:R-:W-:-:S11]  /*18a0*/  DADD R14, R14, R8 ;  /* 0x000000000e0e7229 */ /* 0x002fd60000000008 */
.L_x_8825:
[----:B------:R-:W-:Y:S05]  /*18b0*/  BSYNC B0 ;  /* 0x0000000000007941 */ /* 0x000fea0003800000 */
.L_x_8824:
[----:B--2---:R2:W-:Y:S01]  /*18c0*/  @!P5 STS.64 [UR4], R14 ;  /* 0x0000000eff00d988 */ /* 0x0045e20008000a04 */
[----:B------:R-:W-:Y:S05]  /*18d0*/  WARPSYNC.ALL ;  /* 0x0000000000007948 */ /* 0x000fea0003800000 */
[----:B------:R-:W-:Y:S06]  /*18e0*/  BAR.SYNC.DEFER_BLOCKING 0x0 ;  /* 0x0000000000007b1d */ /* 0x000fec0000010000 */
[----:B------:R-:W-:Y:S01]  /*18f0*/  BSSY B0, `(.L_x_8827) ;  /* 0x0000060000007945 */ /* 0x000fe20003800000 */
[----:B------:R-:W3:Y:S03]  /*1900*/  LDS.64 R18, [UR4] ;  /* 0x00000004ff127984 */ /* 0x000ee60008000a00 */
[----:B------:R-:W-:Y:S05]  /*1910*/  @P0 BRA `(.L_x_8828) ;  /* 0x0000000400740947 */ /* 0x000fea0003800000 */
[----:B0-----:R-:W-:Y:S01]  /*1920*/  DADD R2, R2, -R20 ;  /* 0x0000000002027229 */ /* 0x001fe20000000814 */
[----:B-1----:R-:W-:Y:S01]  /*1930*/  IMAD.MOV.U32 R8, RZ, RZ, 0x652b82fe ;  /* 0x652b82feff087424 */ /* 0x002fe200078e00ff */
        /* <DEDUP_REMOVED lines=30> */
[----:B--2---:R-:W-:Y:S01]  /*1b20*/  DFMA R14, R10, R12, UR4 ;  /* 0x000000040a0e7e2b */ /* 0x004fe2000800000c */
[----:B------:R-:W-:Y:S01]  /*1b30*/  UMOV UR4, 0x555502a1 ;  /* 0x555502a100047882 */ /* 0x000fe20000000000 */
[----:B---3--:R-:W0:Y:S01]  /*1b40*/  MUFU.RCP64H R13, R19 ;  /* 0x00000013000d7308 */ /* 0x008e220000001800 */
        /* <DEDUP_REMOVED lines=31> */
.L_x_8830:
[----:B------:R-:W-:Y:S05]  /*1d40*/  BSYNC B1 ;  /* 0x0000000000017941 */ /* 0x000fea0003800000 */
.L_x_8829:
        /* <DEDUP_REMOVED lines=21> */
[----:B------:R-:W-:Y:S05]  /*1ea0*/  CALL.REL.NOINC `($__internal_44_$__cuda_sm20_div_rn_f64_full) ;  /* 0x0000001400287944 */ /* 0x000fea0003c00000 */
[----:B------:R-:W-:Y:S02]  /*1eb0*/  IMAD.MOV.U32 R2, RZ, RZ, R4 ;  /* 0x000000ffff027224 */ /* 0x000fe400078e0004 */
[----:B------:R-:W-:-:S07]  /*1ec0*/  IMAD.MOV.U32 R3, RZ, RZ, R5 ;  /* 0x000000ffff037224 */ /* 0x000fce00078e0005 */
.L_x_8832:
[----:B------:R-:W-:Y:S05]  /*1ed0*/  BSYNC B1 ;  /* 0x0000000000017941 */ /* 0x000fea0003800000 */
.L_x_8831:
[----:B------:R4:W-:Y:S02]  /*1ee0*/  STG.E.64 desc[UR8][R16.64], R2 ;  /* 0x0000000210007986 */ /* 0x0009e4000c101b08 */
.L_x_8828:
[----:B------:R-:W-:Y:S05]  /*1ef0*/  BSYNC B0 ;  /* 0x0000000000007941 */ /* 0x000fea0003800000 */
.L_x_8827:
[----:B------:R-:W-:Y:S04]  /*1f00*/  BSSY B0, `(.L_x_8833) ;  /* 0x0000061000007945 */ /* 0x000fe80003800000 */
[----:B------:R-:W-:Y:S05]  /*1f10*/  @P1 BRA `(.L_x_8834) ;  /* 0x00000004007c1947 */ /* 0x000fea0003800000 */
[----:B0-----:R-:W-:Y:S01]  /*1f20*/  DADD R24, R24, -R20 ;  /* 0x0000000018187229 */ /* 0x001fe20000000814 */
[----:B----4-:R-:W-:Y:S01]  /*1f30*/  IMAD.MOV.U32 R2, RZ, RZ, 0x652b82fe ;  /* 0x652b82feff027424 */ /* 0x010fe200078e00ff */
[----:B------:R-:W-:Y:S01]  /*1f40*/  MOV R3, 0x3ff71547 ;  /* 0x3ff7154700037802 */ /* 0x000fe20000000f00 */
[----:B------:R-:W-:Y:S01]  /*1f50*/  UMOV UR4, 0xfefa39ef ;  /* 0xfefa39ef00047882 */ /* 0x000fe20000000000 */
[----:B------:R-:W-:Y:S01]  /*1f60*/  UMOV UR5, 0x3fe62e42 ;  /* 0x3fe62e4200057882 */ /* 0x000fe20000000000 */
[----:B-1----:R-:W0:Y:S01]  /*1f70*/  S2R R0, SR_TID.X ;  /* 0x0000000000007919 */ /* 0x002e220000002100 */
[----:B------:R-:W-:Y:S02]  /*1f80*/  BSSY B1, `(.L_x_8835) ;  /* 0x000003d000017945 */ /* 0x000fe40003800000 */
        /* <DEDUP_REMOVED lines=60> */
.L_x_8836:
[----:B------:R-:W-:Y:S05]  /*2350*/  BSYNC B1 ;  /* 0x0000000000017941 */ /* 0x000fea0003800000 */
.L_x_8835:
        /* <DEDUP_REMOVED lines=9> */
[----:B------:R-:W-:Y:S01]  /*23f0*/  IADD3 R6, R0, UR4, RZ ;  /* 0x0000000400067c10 */ /* 0x000fe2000fffe0ff */
[----:B------:R-:W-:-:S03]  /*2400*/  ULDC.64 UR4, c[0x0][0x210] ;  /* 0x0000840000047ab9 */ /* 0x000fc60000000a00 */
[----:B------:R-:W-:-:S05]  /*2410*/  SHF.R.S32.HI R7, RZ, 0x1f, R6 ;  /* 0x0000001fff077819 */ /* 0x000fca0000011406 */
        /* <DEDUP_REMOVED lines=10> */
[----:B--2---:R-:W-:Y:S05]  /*24c0*/  CALL.REL.NOINC `($__internal_44_$__cuda_sm20_div_rn_f64_full) ;  /* 0x0000000c00a07944 */ /* 0x004fea0003c00000 */
[----:B------:R-:W-:Y:S02]  /*24d0*/  IMAD.MOV.U32 R2, RZ, RZ, R4 ;  /* 0x000000ffff027224 */ /* 0x000fe400078e0004 */
[----:B------:R-:W-:-:S07]  /*24e0*/  IMAD.MOV.U32 R3, RZ, RZ, R5 ;  /* 0x000000ffff037224 */ /* 0x000fce00078e0005 */
.L_x_8838:
[----:B------:R-:W-:Y:S05]  /*24f0*/  BSYNC B1 ;  /* 0x0000000000017941 */ /* 0x000fea0003800000 */
.L_x_8837:
[----:B------:R0:W-:Y:S02]  /*2500*/  STG.E.64 desc[UR8][R16.64], R2 ;  /* 0x0000000210007986 */ /* 0x0001e4000c101b08 */
.L_x_8834:
[----:B------:R-:W-:Y:S05]  /*2510*/  BSYNC B0 ;  /* 0x0000000000007941 */ /* 0x000fea0003800000 */
.L_x_8833:
[----:B------:R-:W-:Y:S05]  /*2520*/  @P2 EXIT ;  /* 0x000000000000294d */ /* 0x000fea0003800000 */
[----:B0-----:R-:W-:Y:S01]  /*2530*/  DADD R20, R22, -R20 ;  /* 0x0000000016147229 */ /* 0x001fe20000000814 */
[----:B----4-:R-:W-:Y:S01]  /*2540*/  IMAD.MOV.U32 R2, RZ, RZ, 0x652b82fe ;  /* 0x652b82feff027424 */ /* 0x010fe200078e00ff */
[----:B------:R-:W-:Y:S01]  /*2550*/  UMOV UR4, 0xfefa39ef ;  /* 0xfefa39ef00047882 */ /* 0x000fe20000000000 */
[----:B------:R-:W-:Y:S01]  /*2560*/  IMAD.MOV.U32 R3, RZ, RZ, 0x3ff71547 ;  /* 0x3ff71547ff037424 */ /* 0x000fe200078e00ff */
[----:B------:R-:W-:Y:S01]  /*2570*/  UMOV UR5, 0x3fe62e42 ;  /* 0x3fe62e4200057882 */ /* 0x000fe20000000000 */
[----:B-1-3--:R-:W0:Y:S01]  /*2580*/  MUFU.RCP64H R11, R19 ;  /* 0x00000013000b7308 */ /* 0x00ae220000001800 */
        /* <DEDUP_REMOVED lines=47> */
[----:B------:R-:W-:Y:S01]  /*2880*/  IMAD R5, R2, 0x100000, R11 ;  /* 0x0010000002057824 */ /* 0x000fe200078e020b */
[----:B------:R-:W-:Y:S01]  /*2890*/  MOV R4, R10 ;  /* 0x0000000a00047202 */ /* 0x000fe20000000f00 */
[----:B-1----:R-:W-:Y:S08]  /*28a0*/  @!P0 BRA `(.L_x_8840) ;  /* 0x0000000000308947 */ /* 0x002ff00003800000 */
        /* <DEDUP_REMOVED lines=12> */
.L_x_8840:
[----:B------:R-:W-:Y:S05]  /*2970*/  BSYNC B0 ;  /* 0x0000000000007941 */ /* 0x000fea0003800000 */
.L_x_8839:
        /* <DEDUP_REMOVED lines=21> */
[----:B--2---:R-:W-:Y:S05]  /*2ad0*/  CALL.REL.NOINC `($__internal_44_$__cuda_sm20_div_rn_f64_full) ;  /* 0x00000008001c7944 */ /* 0x004fea0003c00000 */
[----:B------:R-:W-:Y:S02]  /*2ae0*/  IMAD.MOV.U32 R2, RZ, RZ, R4 ;  /* 0x000000ffff027224 */ /* 0x000fe400078e0004 */
[----:B------:R-:W-:-:S07]  /*2af0*/  IMAD.MOV.U32 R3, RZ, RZ, R5 ;  /* 0x000000ffff037224 */ /* 0x000fce00078e0005 */
.L_x_8842:
[----:B------:R-:W-:Y:S05]  /*2b00*/  BSYNC B0 ;  /* 0x0000000000007941 */ /* 0x000fea0003800000 */
.L_x_8841:
[----:B------:R-:W-:Y:S01]  /*2b10*/  STG.E.64 desc[UR8][R16.64], R2 ;  /* 0x0000000210007986 */ /* 0x000fe2000c101b08 */
[----:B------:R-:W-:Y:S05]  /*2b20*/  EXIT ;  /* 0x000000000000794d */ /* 0x000fea0003800000 */
.L_x_8811:
[----:B-1----:R-:W-:Y:S01]  /*2b30*/  MOV R11, R15 ;  /* 0x0000000f000b7202 */ /* 0x002fe20000000f00 */
[----:B------:R-:W-:Y:S02]  /*2b40*/  IMAD.MOV.U32 R10, RZ, RZ, 0x10 ;  /* 0x00000010ff0a7424 */ /* 0x000fe400078e00ff */
[----:B0-----:R-:W-:Y:S02]  /*2b50*/  IMAD.MOV.U32 R9, RZ, RZ, 0x1f ;  /* 0x0000001fff097424 */ /* 0x001fe400078e00ff */
[----:B------:R-:W-:-:S07]  /*2b60*/  IMAD.MOV.U32 R8, RZ, RZ, -0x1 ;  /* 0xffffffffff087424 */ /* 0x000fce00078e00ff */
[----:B------:R-:W-:Y:S05]  /*2b70*/  WARPSYNC.COLLECTIVE R8, `(.L_x_8843) ;  /* 0x0000000008087348 */ /* 0x000fea0003c00000 */
[----:B------:R0:W1:Y:S02]  /*2b80*/  SHFL.DOWN P6, R12, R11, R10, R9 ;  /* 0x0800000a0b0c7389 */ /* 0x00006400000c0009 */
[----:B01----:R-:W-:Y:S01]  /*2b90*/  ENDCOLLECTIVE ;  /* 0x000000000000791b */ /* 0x003fe20003800000 */
.L_x_8843:
[----:B------:R-:W-:Y:S02]  /*2ba0*/  IMAD.MOV.U32 R11, RZ, RZ, R14 ;  /* 0x000000ffff0b7224 */ /* 0x000fe400078e000e */
[----:B------:R-:W-:-:S07]  /*2bb0*/  IMAD.MOV.U32 R19, RZ, RZ, R12 ;  /* 0x000000ffff137224 */ /* 0x000fce00078e000c */
[----:B------:R-:W-:Y:S05]  /*2bc0*/  WARPSYNC.COLLECTIVE R8, `(.L_x_8844) ;  /* 0x0000000008087348 */ /* 0x000fea0003c00000 */
[----:B------:R0:W1:Y:S02]  /*2bd0*/  SHFL.DOWN P6, R12, R11, R10, R9 ;  /* 0x0800000a0b0c7389 */ /* 0x00006400000c0009 */
[----:B01----:R-:W-:Y:S01]  /*2be0*/  ENDCOLLECTIVE ;  /* 0x000000000000791b */ /* 0x003fe20003800000 */
.L_x_8844:
        /* <DEDUP_REMOVED lines=12> */
.L_x_8845:
[----:B------:R-:W-:Y:S02]  /*2cb0*/  IMAD.MOV.U32 R11, RZ, RZ, R18 ;  /* 0x000000ffff0b7224 */ /* 0x000fe400078e0012 */
[----:B------:R-:W-:-:S07]  /*2cc0*/  IMAD.MOV.U32 R13, RZ, RZ, R12 ;  /* 0x000000ffff0d7224 */ /* 0x000fce00078e000c */
[----:B------:R-:W-:Y:S05]  /*2cd0*/  WARPSYNC.COLLECTIVE R8, `(.L_x_8846) ;  /* 0x0000000008087348 */ /* 0x000fea0003c00000 */
[----:B------:R0:W1:Y:S02]  /*2ce0*/  SHFL.DOWN P6, R12, R11, R10, R9 ;  /* 0x0800000a0b0c7389 */ /* 0x00006400000c0009 */
[----:B01----:R-:W-:Y:S01]  /*2cf0*/  ENDCOLLECTIVE ;  /* 0x000000000000791b */ /* 0x003fe20003800000 */
.L_x_8846:
[----:B------:R-:W-:Y:S01]  /*2d00*/  IMAD.MOV.U32 R10, RZ, RZ, 0x4 ;  /* 0x00000004ff0a7424 */ /* 0x000fe200078e00ff */
[----:B------:R-:W-:-:S06]  /*2d10*/  DSETP.GEU.AND P5, PT, R18, R12, PT ;  /* 0x0000000c1200722a */ /* 0x000fcc0003fae000 */
[----:B------:R-:W-:Y:S02]  /*2d20*/  FSEL R21, R13, R19, !P5 ;  /* 0x000000130d157208 */ /* 0x000fe40006800000 */
[----:B------:R-:W-:-:S03]  /*2d30*/  FSEL R20, R12, R18, !P5 ;  /* 0x000000120c147208 */ /* 0x000fc60006800000 */
[----:B------:R-:W-:-:S07]  /*2d40*/  IMAD.MOV.U32 R11, RZ, RZ, R21 ;  /* 0x000000ffff0b7224 */ /* 0x000fce00078e0015 */
[----:B------:R-:W-:Y:S05]  /*2d50*/  WARPSYNC.COLLECTIVE R8, `(.L_x_8847) ;  /* 0x0000000008087348 */ /* 0x000fea0003c00000 */
[----:B------:R0:W1:Y:S02]  /*2d60*/  SHFL.DOWN P6, R12, R11, R10, R9 ;  /* 0x0800000a0b0c7389 */ /* 0x00006400000c0009 */
[----:B01----:R-:W-:Y:S01]  /*2d70*/  ENDCOLLECTIVE ;  /* 0x000000000000791b */ /* 0x003fe20003800000 */
.L_x_8847:
[----:B------:R-:W-:Y:S02]  /*2d80*/  IMAD.MOV.U32 R11, RZ, RZ, R20 ;  /* 0x000000ffff0b7224 */ /* 0x000fe400078e0014 */
[----:B------:R-:W-:-:S07]  /*2d90*/  IMAD.MOV.U32 R13, RZ, RZ, R12 ;  /* 0x000000ffff0d7224 */ /* 0x000fce00078e000c */
[----:B------:R-:W-:Y:S05]  /*2da0*/  WARPSYNC.COLLECTIVE R8, `(.L_x_8848) ;  /* 0x0000000008087348 */ /* 0x000fea0003c00000 */
[----:B------:R0:W1:Y:S02]  /*2db0*/  SHFL.DOWN P6, R12, R11, R10, R9 ;  /* 0x0800000a0b0c7389 */ /* 0x00006400000c0009 */
[----:B01----:R-:W-:Y:S01]  /*2dc0*/  ENDCOLLECTIVE ;  /* 0x000000000000791b */ /* 0x003fe20003800000 */
.L_x_8848:
        /* <DEDUP_REMOVED lines=8> */
.L_x_8849:
[----:B------:R-:W-:Y:S01]  /*2e50*/  IMAD.MOV.U32 R11, RZ, RZ, R14 ;  /* 0x000000ffff0b7224 */ /* 0x000fe200078e000e */
[----:B------:R-:W-:-:S07]  /*2e60*/  MOV R13, R12 ;  /* 0x0000000c000d7202 */ /* 0x000fce0000000f00 */
[----:B------:R-:W-:Y:S05]  /*2e70*/  WARPSYNC.COLLECTIVE R8, `(.L_x_8850) ;  /* 0x0000000008087348 */ /* 0x000fea0003c00000 */
[----:B------:R0:W1:Y:S02]  /*2e80*/  SHFL.DOWN P6, R12, R11, R10, R9 ;  /* 0x0800000a0b0c7389 */ /* 0x00006400000c0009 */
[----:B01----:R-:W-:Y:S01]  /*2e90*/  ENDCOLLECTIVE ;  /* 0x000000000000791b */ /* 0x003fe20003800000 */
.L_x_8850:
        /* <DEDUP_REMOVED lines=8> */
.L_x_8851:
[----:B------:R-:W-:Y:S02]  /*2f20*/  IMAD.MOV.U32 R11, RZ, RZ, R17 ;  /* 0x000000ffff0b7224 */ /* 0x000fe400078e0011 */
[----:B------:R-:W-:-:S07]  /*2f30*/  IMAD.MOV.U32 R13, RZ, RZ, R12 ;  /* 0x000000ffff0d7224 */ /* 0x000fce00078e000c */
[----:B------:R-:W-:Y:S05]  /*2f40*/  WARPSYNC.COLLECTIVE R8, `(.L_x_8852) ;  /* 0x0000000008087348 */ /* 0x000fea0003c00000 */
[----:B------:R0:W1:Y:S02]  /*2f50*/  SHFL.DOWN P6, R12, R11, R10, R9 ;  /* 0x0800000a0b0c7389 */ /* 0x00006400000c0009 */
[----:B01----:R-:W-:Y:S01]  /*2f60*/  ENDCOLLECTIVE ;  /* 0x000000000000791b */ /* 0x003fe20003800000 */
.L_x_8852:
[----:B------:R-:W-:Y:S05]  /*2f70*/  BRA `(.L_x_8853) ;  /* 0xffffffd8005c7947 */ /* 0x000fea000383ffff */
.L_x_8826:
[----:B-12---:R-:W-:Y:S02]  /*2f80*/  IMAD.MOV.U32 R11, RZ, RZ, R15 ;  /* 0x000000ffff0b7224 */ /* 0x006fe400078e000f */
[----:B------:R-:W-:Y:S02]  /*2f90*/  IMAD.MOV.U32 R10, RZ, RZ, 0x10 ;  /* 0x00000010ff0a7424 */ /* 0x000fe400078e00ff */
[----:B------:R-:W-:Y:S02]  /*2fa0*/  IMAD.MOV.U32 R9, RZ, RZ, 0x1f ;  /* 0x0000001fff097424 */ /* 0x000fe400078e00ff */
[----:B------:R-:W-:-:S07]  /*2fb0*/  IMAD.MOV.U32 R8, RZ, RZ, -0x1 ;  /* 0xffffffffff087424 */ /* 0x000fce00078e00ff */
[----:B0-----:R-:W-:Y:S05]  /*2fc0*/  WARPSYNC.COLLECTIVE R8, `(.L_x_8854) ;  /* 0x0000000008087348 */ /* 0x001fea0003c00000 */
[----:B------:R1:W2:Y:S02]  /*2fd0*/  SHFL.DOWN P6, R12, R11, R10, R9 ;  /* 0x0800000a0b0c7389 */ /* 0x0002a400000c0009 */
[----:B012---:R-:W-:Y:S01]  /*2fe0*/  ENDCOLLECTIVE ;  /* 0x000000000000791b */ /* 0x007fe20003800000 */
.L_x_8854:
[----:B------:R-:W-:Y:S01]  /*2ff0*/  IMAD.MOV.U32 R11, RZ, RZ, R14 ;  /* 0x000000ffff0b7224 */ /* 0x000fe200078e000e */
[----:B------:R-:W-:-:S07]  /*3000*/  MOV R17, R12 ;  /* 0x0000000c00117202 */ /* 0x000fce0000000f00 */
[----:B------:R-:W-:Y:S05]  /*3010*/  WARPSYNC.COLLECTIVE R8, `(.L_x_8855) ;  /* 0x0000000008087348 */ /* 0x000fea0003c00000 */
[----:B------:R0:W1:Y:S02]  /*3020*/  SHFL.DOWN P6, R12, R11, R10, R9 ;  /* 0x0800000a0b0c7389 */ /* 0x00006400000c0009 */
[----:B01----:R-:W-:Y:S01]  /*3030*/  ENDCOLLECTIVE ;  /* 0x000000000000791b */ /* 0x003fe20003800000 */
.L_x_8855:
[----:B------:R-:W-:Y:S02]  /*3040*/  IMAD.MOV.U32 R10, RZ, RZ, 0x8 ;  /* 0x00000008ff0a7424 */ /* 0x000fe400078e00ff */
[----:B------:R-:W-:-:S06]  /*3050*/  IMAD.MOV.U32 R16, RZ, RZ, R12 ;  /* 0x000000ffff107224 */ /* 0x000fcc00078e000c */
[----:B------:R-:W-:-:S10]  /*3060*/  DADD R16, R14, R16 ;  /* 0x000000000e107229 */ /* 0x000fd40000000010 */
[----:B------:R-:W-:-:S07]  /*3070*/  IMAD.MOV.U32 R11, RZ, RZ, R17 ;  /* 0x000000ffff0b7224 */ /* 0x000fce00078e0011 */
[----:B------:R-:W-:Y:S05]  /*3080*/  WARPSYNC.COLLECTIVE R8, `(.L_x_8856) ;  /* 0x0000000008087348 */ /* 0x000fea0003c00000 */
[----:B------:R0:W1:Y:S02]  /*3090*/  SHFL.DOWN P6, R12, R11, R10, R9 ;  /* 0x0800000a0b0c7389 */ /* 0x00006400000c0009 */
[----:B01----:R-:W-:Y:S01]  /*30a0*/  ENDCOLLECTIVE ;  /* 0x000000000000791b */ /* 0x003fe20003800000 */
.L_x_8856:
[----:B------:R-:W-:Y:S02]  /*30b0*/  IMAD.MOV.U32 R11, RZ, RZ, R16 ;  /* 0x000000ffff0b7224 */ /* 0x000fe400078e0010 */
[----:B------:R-:W-:-:S07]  /*30c0*/  IMAD.MOV.U32 R19, RZ, RZ, R12 ;  /* 0x000000ffff137224 */ /* 0x000fce00078e000c */
[----:B------:R-:W-:Y:S05]  /*30d0*/  WARPSYNC.COLLECTIVE R8, `(.L_x_8857) ;  /* 0x0000000008087348 */ /* 0x000fea0003c00000 */
[----:B------:R0:W1:Y:S02]  /*30e0*/  SHFL.DOWN P6, R12, R11, R10, R9 ;  /* 0x0800000a0b0c7389 */ /* 0x00006400000c0009 */
[----:B01----:R-:W-:Y:S01]  /*30f0*/  ENDCOLLECTIVE ;  /* 0x000000000000791b */ /* 0x003fe20003800000 */
.L_x_8857:
[----:B------:R-:W-:Y:S02]  /*3100*/  IMAD.MOV.U32 R10, RZ, RZ, 0x4 ;  /* 0x00000004ff0a7424 */ /* 0x000fe400078e00ff */
[----:B------:R-:W-:-:S06]  /*3110*/  IMAD.MOV.U32 R18, RZ, RZ, R12 ;  /* 0x000000ffff127224 */ /* 0x000fcc00078e000c */
[----:B------:R-:W-:-:S10]  /*3120*/  DADD R18, R16, R18 ;  /* 0x0000000010127229 */ /* 0x000fd40000000012 */
[----:B------:R-:W-:-:S07]  /*3130*/  IMAD.MOV.U32 R11, RZ, RZ, R19 ;  /* 0x000000ffff0b7224 */ /* 0x000fce00078e0013 */
[----:B------:R-:W-:Y:S05]  /*3140*/  WARPSYNC.COLLECTIVE R8, `(.L_x_8858) ;  /* 0x0000000008087348 */ /* 0x000fea0003c00000 */
[----:B------:R0:W1:Y:S02]  /*3150*/  SHFL.DOWN P6, R12, R11, R10, R9 ;  /* 0x0800000a0b0c7389 */ /* 0x00006400000c0009 */
[----:B01----:R-:W-:Y:S01]  /*3160*/  ENDCOLLECTIVE ;  /* 0x000000000000791b */ /* 0x003fe20003800000 */
.L_x_8858:
[----:B------:R-:W-:Y:S01]  /*3170*/  IMAD.MOV.U32 R11, RZ, RZ, R18 ;  /* 0x000000ffff0b7224 */ /* 0x000fe200078e0012 */
[----:B------:R-:W-:-:S07]  /*3180*/  MOV R27, R12 ;  /* 0x0000000c001b7202 */ /* 0x000fce0000000f00 */
[----:B------:R-:W-:Y:S05]  /*3190*/  WARPSYNC.COLLECTIVE R8, `(.L_x_8859) ;  /* 0x0000000008087348 */ /* 0x000fea0003c00000 */
[----:B------:R0:W1:Y:S02]  /*31a0*/  SHFL.DOWN P6, R12, R11, R10, R9 ;  /* 0x0800000a0b0c7389 */ /* 0x00006400000c0009 */
[----:B01----:R-:W-:Y:S01]  /*31b0*/  ENDCOLLECTIVE ;  /* 0x000000000000791b */ /* 0x003fe20003800000 */
.L_x_8859:
[----:B------:R-:W-:Y:S02]  /*31c0*/  IMAD.MOV.U32 R10, RZ, RZ, 0x2 ;  /* 0x00000002ff0a7424 */ /* 0x000fe400078e00ff */
[----:B------:R-:W-:-:S06]  /*31d0*/  IMAD.MOV.U32 R26, RZ, RZ, R12 ;  /* 0x000000ffff1a7224 */ /* 0x000fcc00078e000c */
[----:B------:R-:W-:-:S10]  /*31e0*/  DADD R26, R18, R26 ;  /* 0x00000000121a7229 */ /* 0x000fd4000000001a */
[----:B------:R-:W-:-:S07]  /*31f0*/  IMAD.MOV.U32 R11, RZ, RZ, R27 ;  /* 0x000000ffff0b7224 */ /* 0x000fce00078e001b */
[----:B------:R-:W-:Y:S05]  /*3200*/  WARPSYNC.COLLECTIVE R8, `(.L_x_8860) ;  /* 0x0000000008087348 */ /* 0x000fea0003c00000 */
[----:B------:R0:W1:Y:S02]  /*3210*/  SHFL.DOWN P6, R12, R11, R10, R9 ;  /* 0x0800000a0b0c7389 */ /* 0x00006400000c0009 */
[----:B01----:R-:W-:Y:S01]  /*3220*/  ENDCOLLECTIVE ;  /* 0x000000000000791b */ /* 0x003fe20003800000 */
.L_x_8860:
[----:B------:R-:W-:Y:S02]  /*3230*/  IMAD.MOV.U32 R11, RZ, RZ, R26 ;  /* 0x000000ffff0b7224 */ /* 0x000fe400078e001a */
[----:B------:R-:W-:-:S07]  /*3240*/  IMAD.MOV.U32 R15, RZ, RZ, R12 ;  /* 0x000000ffff0f7224 */ /* 0x000fce00078e000c */
[----:B------:R-:W-:Y:S05]  /*3250*/  WARPSYNC.COLLECTIVE R8, `(.L_x_8861) ;  /* 0x0000000008087348 */ /* 0x000fea0003c00000 */
[----:B------:R0:W1:Y:S02]  /*3260*/  SHFL.DOWN P6, R12, R11, R10, R9 ;  /* 0x0800000a0b0c7389 */ /* 0x00006400000c0009 */
[----:B01----:R-:W-:Y:S01]  /*3270*/  ENDCOLLECTIVE ;  /* 0x000000000000791b */ /* 0x003fe20003800000 */
.L_x_8861:
[----:B------:R-:W-:Y:S02]  /*3280*/  IMAD.MOV.U32 R10, RZ, RZ, 0x1 ;  /* 0x00000001ff0a7424 */ /* 0x000fe400078e00ff */
[----:B------:R-:W-:-:S06]  /*3290*/  IMAD.MOV.U32 R14, RZ, RZ, R12 ;  /* 0x000000ffff0e7224 */ /* 0x000fcc00078e000c */
[----:B------:R-:W-:-:S10]  /*32a0*/  DADD R14, R26, R14 ;  /* 0x000000001a0e7229 */ /* 0x000fd4000000000e */
[----:B------:R-:W-:-:S07]  /*32b0*/  IMAD.MOV.U32 R11, RZ, RZ, R15 ;  /* 0x000000ffff0b7224 */ /* 0x000fce00078e000f */
[----:B------:R-:W-:Y:S05]  /*32c0*/  WARPSYNC.COLLECTIVE R8, `(.L_x_8862) ;  /* 0x0000000008087348 */ /* 0x000fea0003c00000 */
[----:B------:R0:W1:Y:S02]  /*32d0*/  SHFL.DOWN P6, R12, R11, R10, R9 ;  /* 0x0800000a0b0c7389 */ /* 0x00006400000c0009 */
[----:B01----:R-:W-:Y:S01]  /*32e0*/  ENDCOLLECTIVE ;  /* 0x000000000000791b */ /* 0x003fe20003800000 */
.L_x_8862:
[----:B------:R-:W-:Y:S01]  /*32f0*/  IMAD.MOV.U32 R11, RZ, RZ, R14 ;  /* 0x000000ffff0b7224 */ /* 0x000fe200078e000e */
[----:B------:R-:W-:-:S07]  /*3300*/  MOV R0, R12 ;  /* 0x0000000c00007202 */ /* 0x000fce0000000f00 */
[----:B------:R-:W-:Y:S05]  /*3310*/  WARPSYNC.COLLECTIVE R8, `(.L_x_8863) ;  /* 0x0000000008087348 */ /* 0x000fea0003c00000 */
[----:B------:R0:W1:Y:S02]  /*3320*/  SHFL.DOWN P6, R12, R11, R10, R9 ;  /* 0x0800000a0b0c7389 */ /* 0x00006400000c0009 */
[----:B01----:R-:W-:Y:S01]  /*3330*/  ENDCOLLECTIVE ;  /* 0x000000000000791b */ /* 0x003fe20003800000 */
.L_x_8863:
[----:B------:R-:W-:Y:S05]  /*3340*/  BRA `(.L_x_8864) ;  /* 0xffffffe4004c7947 */ /* 0x000fea000383ffff */
        .weak           $__internal_44_$__cuda_sm20_div_rn_f64_full
        .type           $__internal_44_$__cuda_sm20_div_rn_f64_full,@function
        .size           $__internal_44_$__cuda_sm20_div_rn_f64_full,(.L_x_12123 - $__internal_44_$__cuda_sm20_div_rn_f64_full)
$__internal_44_$__cuda_sm20_div_rn_f64_full:
        /* <DEDUP_REMOVED lines=9> */
[----:B------:R-:W-:Y:S01]  /*33e0*/  LOP3.LUT R13, R12, 0x3ff00000, RZ, 0xfc, !PT ;  /* 0x3ff000000c0d7812 */ /* 0x000fe200078efcff */
[----:B------:R-:W-:Y:S01]  /*33f0*/  IMAD.MOV.U32 R12, RZ, RZ, R10 ;  /* 0x000000ffff0c7224 */ /* 0x000fe200078e000a */
[----:B------:R-:W-:Y:S01]  /*3400*/  LOP3.LUT R5, R11, 0x7ff00000, RZ, 0xc0, !PT ;  /* 0x7ff000000b057812 */ /* 0x000fe200078ec0ff */
[----:B------:R-:W-:-:S02]  /*3410*/  IMAD.MOV.U32 R4, RZ, RZ, R2 ;  /* 0x000000ffff047224 */ /* 0x000fc400078e0002 */
[----:B------:R-:W-:Y:S01]  /*3420*/  @!P0 DMUL R12, R10, 8.98846567431157953865e+307 ;  /* 0x7fe000000a0c8828 */ /* 0x000fe20000000000 */
[----:B------:R-:W-:-:S03]  /*3430*/  ISETP.GE.U32.AND P3, PT, R2, R5, PT ;  /* 0x000000050200720c */ /* 0x000fc60003f66070 */
[----:B------:R-:W-:Y:S02]  /*3440*/  @!P4 LOP3.LUT R3, R11, 0x7ff00000, RZ, 0xc0, !PT ;  /* 0x7ff000000b03c812 */ /* 0x000fe400078ec0ff */
        /* <DEDUP_REMOVED lines=8> */
[----:B------:R-:W-:Y:S01]  /*34d0*/  @!P4 LOP3.LUT R7, R6, 0x100000, RZ, 0xfc, !PT ;  /* 0x001000000607c812 */ /* 0x000fe200078efcff */
[----:B------:R-:W-:-:S06]  /*34e0*/  @!P4 IMAD.MOV.U32 R6, RZ, RZ, RZ ;  /* 0x000000ffff06c224 */ /* 0x000fcc00078e00ff */
[----:B------:R-:W-:Y:S02]  /*34f0*/  @!P4 DFMA R8, R8, 2, -R6 ;  /* 0x400000000808c82b */ /* 0x000fe40000000806 */
[----:B0-----:R-:W-:-:S08]  /*3500*/  DFMA R6, R26, -R12, 1 ;  /* 0x3ff000001a06742b */ /* 0x001fd0000000080c */
[----:B------:R-:W-:Y:S01]  /*3510*/  DFMA R6, R6, R6, R6 ;  /* 0x000000060606722b */ /* 0x000fe20000000006 */
[----:B------:R-:W-:-:S07]  /*3520*/  @!P4 LOP3.LUT R4, R9, 0x7ff00000, RZ, 0xc0, !PT ;  /* 0x7ff000000904c812 */ /* 0x000fce00078ec0ff */
[----:B------:R-:W-:-:S08]  /*3530*/  DFMA R6, R26, R6, R26 ;  /* 0x000000061a06722b */ /* 0x000fd0000000001a */
[----:B------:R-:W-:-:S08]  /*3540*/  DFMA R28, R6, -R12, 1 ;  /* 0x3ff00000061c742b */ /* 0x000fd0000000080c */
[----:B------:R-:W-:-:S08]  /*3550*/  DFMA R28, R6, R28, R6 ;  /* 0x0000001c061c722b */ /* 0x000fd00000000006 */
[----:B------:R-:W-:-:S08]  /*3560*/  DMUL R26, R28, R8 ;  /* 0x000000081c1a7228 */ /* 0x000fd00000000000 */
[----:B------:R-:W-:-:S08]  /*3570*/  DFMA R6, R26, -R12, R8 ;  /* 0x8000000c1a06722b */ /* 0x000fd00000000008 */
[----:B------:R-:W-:Y:S01]  /*3580*/  DFMA R6, R28, R6, R26 ;  /* 0x000000061c06722b */ /* 0x000fe2000000001a */
        /* <DEDUP_REMOVED lines=22> */
[----:B------:R-:W-:Y:S02]  /*36f0*/  IMAD.MOV R5, RZ, RZ, -R14 ;  /* 0x000000ffff057224 */ /* 0x000fe400078e0a0e */
[----:B------:R-:W-:-:S06]  /*3700*/  IMAD.MOV.U32 R4, RZ, RZ, RZ ;  /* 0x000000ffff047224 */ /* 0x000fcc00078e00ff */
[----:B------:R-:W-:Y:S02]  /*3710*/  DFMA R4, R2, -R4, R6 ;  /* 0x800000040204722b */ /* 0x000fe40000000006 */
[----:B------:R-:W-:-:S04]  /*3720*/  DMUL.RP R6, R6, R8 ;  /* 0x0000000806067228 */ /* 0x000fc80000008000 */
[----:B------:R-:W-:-:S04]  /*3730*/  IADD3 R4, -R14, -0x43300000, RZ ;  /* 0xbcd000000e047810 */ /* 0x000fc80007ffe1ff */
[----:B------:R-:W-:Y:S02]  /*3740*/  FSETP.NEU.AND P0, PT, |R5|, R4, PT ;  /* 0x000000040500720b */ /* 0x000fe40003f0d200 */
[----:B------:R-:W-:Y:S02]  /*3750*/  LOP3.LUT R11, R7, R11, RZ, 0x3c, !PT ;  /* 0x0000000b070b7212 */ /* 0x000fe400078e3cff */
[----:B------:R-:W-:Y:S02]  /*3760*/  FSEL R2, R6, R2, !P0 ;  /* 0x0000000206027208 */ /* 0x000fe40004000000 */
[----:B------:R-:W-:Y:S01]  /*3770*/  FSEL R3, R11, R3, !P0 ;  /* 0x000000030b037208 */ /* 0x000fe20004000000 */
[----:B------:R-:W-:Y:S06]  /*3780*/  BRA `(.L_x_8867) ;  /* 0x0000000000547947 */ /* 0x000fec0003800000 */
.L_x_8866:
        /* <DEDUP_REMOVED lines=16> */
.L_x_8869:
[----:B------:R-:W-:Y:S01]  /*3890*/  LOP3.LUT R3, R11, 0x80000, RZ, 0xfc, !PT ;  /* 0x000800000b037812 */ /* 0x000fe200078efcff */
[----:B------:R-:W-:Y:S01]  /*38a0*/  IMAD.MOV.U32 R2, RZ, RZ, R10 ;  /* 0x000000ffff027224 */ /* 0x000fe200078e000a */
[----:B------:R-:W-:Y:S06]  /*38b0*/  BRA `(.L_x_8867) ;  /* 0x0000000000087947 */ /* 0x000fec0003800000 */
.L_x_8868:
[----:B------:R-:W-:Y:S01]  /*38c0*/  LOP3.LUT R3, R15, 0x80000, RZ, 0xfc, !PT ;  /* 0x000800000f037812 */ /* 0x000fe200078efcff */
[----:B------:R-:W-:-:S07]  /*38d0*/  IMAD.MOV.U32 R2, RZ, RZ, R14 ;  /* 0x000000ffff027224 */ /* 0x000fce00078e000e */
.L_x_8867:
[----:B------:R-:W-:Y:S05]  /*38e0*/  BSYNC B2 ;  /* 0x0000000000027941 */ /* 0x000fea0003800000 */
.L_x_8865:
[----:B------:R-:W-:Y:S02]  /*38f0*/  IMAD.MOV.U32 R4, RZ, RZ, R2 ;  /* 0x000000ffff047224 */ /* 0x000fe400078e0002 */
[----:B------:R-:W-:Y:S02]  /*3900*/  IMAD.MOV.U32 R5, RZ, RZ, R3 ;  /* 0x000000ffff057224 */ /* 0x000fe400078e0003 */
[----:B------:R-:W-:Y:S02]  /*3910*/  IMAD.MOV.U32 R2, RZ, RZ, R0 ;  /* 0x000000ffff027224 */ /* 0x000fe400078e0000 */
[----:B------:R-:W-:-:S04]  /*3920*/  IMAD.MOV.U32 R3, RZ, RZ, 0x0 ;  /* 0x00000000ff037424 */ /* 0x000fc800078e00ff */
[----:B------:R-:W-:Y:S05]  /*3930*/  RET.REL.NODEC R2 `(_ZN2at6native43_GLOBAL__N__9ae7fba5_10_SoftMax_cu_9f978f6322cunn_SoftMaxForwardRegIdddNS1_22SoftMaxForwardEpilogueElLi3EEEvPT1_PKT_T3_) ;  /* 0xffffffc402b07950 */ /* 0x000fea0003c3ffff */
.L_x_8870:
        /* <DEDUP_REMOVED lines=12> */
.L_x_12123:


//--------------------- .text._ZN2at6native43_GLOBAL__N__9ae7fba5_10_SoftMax_cu_9f978f6322cunn_SoftMaxForwardRegIdddNS1_22SoftMaxForwardEpilogueElLi2EEEvPT1_PKT_T3_ --------------------------
	.section	.text._ZN2at6native43_GLOBAL__N__9ae7fba5_10_SoftMax_cu_9f978f6322cunn_SoftMaxForwardRegIdddNS1_22SoftMaxForwardEpilogueElLi2EEEvPT1_PKT_T3_,"ax",@progbits
	.align	128
.text._ZN2at6native43_GLOBAL__N__9ae7fba5_10_SoftMax_cu_9f978f6322cunn_SoftMaxForwardRegIdddNS1_22SoftMaxForwardEpilogueElLi2EEEvPT1_PKT_T3_:
        .type           _ZN2at6native43_GLOBAL__N__9ae7fba5_10_SoftMax_cu_9f978f6322cunn_SoftMaxForwardRegIdddNS1_22SoftMaxForwardEpilogueElLi2EEEvPT1_PKT_T3_,@function
        .size           _ZN2at6native43_GLOBAL__N__9ae7fba5_10_SoftMax_cu_9f978f6322cunn_SoftMaxForwardRegIdddNS1_22SoftMaxForwardEpilogueElLi2EEEvPT1_PKT_T3_,(.L_x_12125 - _ZN2at6native43_GLOBAL__N__9ae7fba5_10_SoftMax_cu_9f978f6322cunn_SoftMaxForwardRegIdddNS1_22SoftMaxForwardEpilogueElLi2EEEvPT1_PKT_T3_)
        .other          _ZN2at6native43_GLOBAL__N__9ae7fba5_10_SoftMax_cu_9f978f6322cunn_SoftMaxForwardRegIdddNS1_22SoftMaxForwardEpilogueElLi2EEEvPT1_PKT_T3_,@"STO_CUDA_ENTRY STV_DEFAULT"
_ZN2at6native43_GLOBAL__N__9ae7fba5_10_SoftMax_cu_9f978f6322cunn_SoftMaxForwardRegIdddNS1_22SoftMaxForwardEpilogueElLi2EEEvPT1_PKT_T3_:
        /* <DEDUP_REMOVED lines=17> */
[----:B0-----:R-:W-:-:S04]  /*0110*/  @!P1 LEA R10, P2, R8, R10, 0x3 ;  /* 0x0000000a080a9211 */ /* 0x001fc800078418ff */
[----:B------:R-:W-:-:S05]  /*0120*/  @!P1 LEA.HI.X R11, R8, R11, R0, 0x3, P2 ;  /* 0x0000000b080b9211 */ /* 0x000fca00010f1c00 */
[----:B------:R-:W2:Y:S01]  /*0130*/  @!P1 LDG.E.64 R2, desc[UR8][R10.64] ;  /* 0x000000080a029981 */ /* 0x000ea2000c1e1b00 */
[----:B------:R-:W-:-:S04]  /*0140*/  @!P0 IMAD.WIDE.U32 R8, R4, UR7, R14 ;  /* 0x0000000704088c25 */ /* 0x000fc8000f8e000e */
[----:B------:R-:W-:Y:S01]  /*0150*/  @!P0 IMAD R0, R5, UR7, R9 ;  /* 0x0000000705008c24 */ /* 0x000fe2000f8e0209 */
[----:B-1----:R-:W-:-:S04]  /*0160*/  @!P0 LEA R14, P2, R8, R16, 0x3 ;  /* 0x00000010080e8211 */ /* 0x002fc800078418ff */
[----:B------:R-:W-:-:S05]  /*0170*/  @!P0 LEA.HI.X R15, R8, R17, R0, 0x3, P2 ;  /* 0x00000011080f8211 */ /* 0x000fca00010f1c00 */
[----:B------:R-:W3:Y:S01]  /*0180*/  @!P0 LDG.E.64 R6, desc[UR8][R14.64] ;  /* 0x000000080e068981 */ /* 0x000ee2000c1e1b00 */
[----:B------:R-:W-:Y:S01]  /*0190*/  @!P1 IMAD.MOV.U32 R8, RZ, RZ, -0x1 ;  /* 0xffffffffff089424 */ /* 0x000fe200078e00ff */
[----:B------:R-:W0:Y:S01]  /*01a0*/  S2UR UR6, SR_CgaCtaId ;  /* 0x00000000000679c3 */ /* 0x000e220000008800 */
[----:B------:R-:W-:Y:S01]  /*01b0*/  @!P1 IMAD.MOV.U32 R9, RZ, RZ, 0x7fefffff ;  /* 0x7fefffffff099424 */ /* 0x000fe200078e00ff */
[----:B------:R-:W-:Y:S01]  /*01c0*/  UMOV UR4, 0x400 ;  /* 0x0000040000047882 */ /* 0x000fe20000000000 */
[----:B------:R-:W-:Y:S01]  /*01d0*/  ULDC UR5, c[0x0][0x0] ;  /* 0x0000000000057ab9 */ /* 0x000fe20000000800 */
[----:B------:R-:W-:Y:S01]  /*01e0*/  BSSY B0, `(.L_x_8871) ;  /* 0x000005e000007945 */ /* 0x000fe20003800000 */
[----:B------:R-:W-:Y:S01]  /*01f0*/  @!P1 IMAD.MOV.U32 R17, RZ, RZ, R9 ;  /* 0x000000ffff119224 */ /* 0x000fe200078e0009 */
[----:B------:R-:W-:-:S04]  /*0200*/  USHF.R.U32.HI UR5, URZ, 0x5, UR5 ;  /* 0x000000053f057899 */ /* 0x000fc80008011605 */
[----:B------:R-:W-:Y:S01]  /*0210*/  @!P1 LOP3.LUT R19, R17, 0x80000, RZ, 0xfc, !PT ;  /* 0x0008000011139812 */ /* 0x000fe200078efcff */
[----:B0-----:R-:W-:Y:S01]  /*0220*/  ULEA UR4, UR6, UR4, 0x18 ;  /* 0x0000000406047291 */ /* 0x001fe2000f8ec03f */
[----:B------:R-:W-:Y:S06]  /*0230*/  BAR.SYNC.DEFER_BLOCKING 0x0 ;  /* 0x0000000000007b1d */ /* 0x000fec0000010000 */
[----:B--2---:R-:W-:Y:S01]  /*0240*/  @!P1 DSETP.MAX.AND P2, P3, R2, -R8, PT ;  /* 0x800000080200922a */ /* 0x004fe20003b4f000 */
[----:B------:R-:W-:Y:S02]  /*0250*/  @!P1 IMAD.MOV.U32 R0, RZ, RZ, R3 ;  /* 0x000000ffff009224 */ /* 0x000fe400078e0003 */
[----:B------:R-:W-:-:S03]  /*0260*/  IMAD.MOV.U32 R9, RZ, RZ, -0x100001 ;  /* 0xffefffffff097424 */ /* 0x000fc600078e00ff */
[----:B------:R-:W-:Y:S01]  /*0270*/  @!P1 FSEL R10, R0, -R17, P2 ;  /* 0x80000011000a9208 */ /* 0x000fe20001000000 */
[----:B------:R-:W-:-:S03]  /*0280*/  @!P1 IMAD.MOV.U32 R0, RZ, RZ, R2 ;  /* 0x000000ffff009224 */ /* 0x000fc600078e0002 */
[----:B------:R-:W-:Y:S02]  /*0290*/  @!P1 SEL R19, R19, R10, P3 ;  /* 0x0000000a13139207 */ /* 0x000fe40001800000 */
[----:B------:R-:W-:Y:S01]  /*02a0*/  @!P1 SEL R0, R0, R8, P2 ;  /* 0x0000000800009207 */ /* 0x000fe20001000000 */
[----:B------:R-:W-:Y:S02]  /*02b0*/  IMAD.MOV.U32 R8, RZ, RZ, -0x1 ;  /* 0xffffffffff087424 */ /* 0x000fe400078e00ff */
[----:B------:R-:W-:Y:S01]  /*02c0*/  @!P1 IMAD.MOV.U32 R9, RZ, RZ, R19 ;  /* 0x000000ffff099224 */ /* 0x000fe200078e0013 */
[----:B------:R-:W-:Y:S01]  /*02d0*/  SHF.R.S32.HI R19, RZ, 0x1f, R12 ;  /* 0x0000001fff137819 */ /* 0x000fe2000001140c */
[----:B------:R-:W-:Y:S02]  /*02e0*/  @!P1 IMAD.MOV.U32 R8, RZ, RZ, R0 ;  /* 0x000000ffff089224 */ /* 0x000fe400078e0000 */
[----:B---3--:R-:W-:Y:S01]  /*02f0*/  @!P0 IMAD.MOV.U32 R11, RZ, RZ, R7 ;  /* 0x000000ffff0b8224 */ /* 0x008fe200078e0007 */
[----:B------:R-:W-:Y:S01]  /*0300*/  LEA.HI R19, R19, R12, RZ, 0x5 ;  /* 0x0000000c13137211 */ /* 0x000fe200078f28ff */
[----:B------:R-:W-:-:S02]  /*0310*/  @!P0 IMAD.MOV.U32 R0, RZ, RZ, R9 ;  /* 0x000000ffff008224 */ /* 0x000fc400078e0009 */
[----:B------:R-:W-:Y:S01]  /*0320*/  @!P0 DSETP.MAX.AND P2, P3, R8, R6, PT ;  /* 0x000000060800822a */ /* 0x000fe20003b4f000 */
[----:B------:R-:W-:-:S05]  /*0330*/  @!P0 LOP3.LUT R15, R11, 0x80000, RZ, 0xfc, !PT ;  /* 0x000800000b0f8812 */ /* 0x000fca00078efcff */
[----:B------:R-:W-:Y:S01]  /*0340*/  @!P0 FSEL R10, R0, R11, P2 ;  /* 0x0000000b000a8208 */ /* 0x000fe20001000000 */
[----:B------:R-:W-:Y:S01]  /*0350*/  @!P0 IMAD.MOV.U32 R0, RZ, RZ, R8 ;  /* 0x000000ffff008224 */ /* 0x000fe200078e0008 */
[----:B------:R-:W-:Y:S02]  /*0360*/  @!P0 MOV R11, R6 ;  /* 0x00000006000b8202 */ /* 0x000fe40000000f00 */
[----:B------:R-:W-:Y:S02]  /*0370*/  @!P0 SEL R9, R15, R10, P3 ;  /* 0x0000000a0f098207 */ /* 0x000fe40001800000 */
[----:B------:R-:W-:Y:S02]  /*0380*/  @!P0 SEL R8, R0, R11, P2 ;  /* 0x0000000b00088207 */ /* 0x000fe40001000000 */
[----:B------:R-:W-:Y:S01]  /*0390*/  ISETP.GE.AND P3, PT, R12, UR5, PT ;  /* 0x000000050c007c0c */ /* 0x000fe2000bf66270 */
        /* <DEDUP_REMOVED lines=37> */
[----:B------:R0:W1:Y:S09]  /*05f0*/  @!P3 LDS.64 R8, [R0] ;  /* 0x000000000008b984 */ /* 0x0000720000000a00 */
        /* <DEDUP_REMOVED lines=25> */
.L_x_8905:
[----:B-12---:R-:W-:-:S06]  /*0790*/  DSETP.GEU.AND P5, PT, R10, R8, PT ;  /* 0x000000080a00722a */ /* 0x006fcc0003fae000 */
[----:B------:R-:W-:Y:S02]  /*07a0*/  FSEL R8, R8, R10, !P5 ;  /* 0x0000000a08087208 */ /* 0x000fe40006800000 */
[----:B------:R-:W-:-:S07]  /*07b0*/  FSEL R9, R9, R11, !P5 ;  /* 0x0000000b09097208 */ /* 0x000fce0006800000 */
.L_x_8872:
[----:B------:R-:W-:Y:S05]  /*07c0*/  BSYNC B0 ;  /* 0x0000000000007941 */ /* 0x000fea0003800000 */
.L_x_8871:
        /* <DEDUP_REMOVED lines=67> */
.L_x_8877:
[----:B------:R-:W-:Y:S05]  /*0c00*/  BSYNC B1 ;  /* 0x0000000000017941 */ /* 0x000fea0003800000 */
.L_x_8876:
[----:B------:R-:W-:-:S11]  /*0c10*/  DADD R10, RZ, R16 ;  /* 0x00000000ff0a7229 */ /* 0x000fd60000000010 */
.L_x_8875:
[----:B------:R-:W-:Y:S05]  /*0c20*/  BSYNC B0 ;  /* 0x0000000000007941 */ /* 0x000fea0003800000 */
.L_x_8874:
        /* <DEDUP_REMOVED lines=61> */
.L_x_8881:
[----:B------:R-:W-:Y:S05]  /*1000*/  BSYNC B1 ;  /* 0x0000000000017941 */ /* 0x000fea0003800000 */
.L_x_8880:
[----:B------:R-:W-:-:S11]  /*1010*/  DADD R10, R10, R18 ;  /* 0x000000000a0a7229 */ /* 0x000fd60000000012 */
.L_x_8879:
[----:B------:R-:W-:Y:S05]  /*1020*/  BSYNC B0 ;  /* 0x0000000000007941 */ /* 0x000fea0003800000 */
.L_x_8878:
[----:B------:R-:W-:Y:S01]  /*1030*/  SHFL.DOWN PT, R15, R11, 0x10, 0x1f ;  /* 0x0a001f000b0f7f89 */ /* 0x000fe200000e0000 */
[----:B------:R-:W-:Y:S03]  /*1040*/  BSSY B0, `(.L_x_8882) ;  /* 0x000002c000007945 */ /* 0x000fe60003800000 */
[----:B------:R-:W1:Y:S01]  /*1050*/  SHFL.DOWN PT, R14, R10, 0x10, 0x1f ;  /* 0x0a001f000a0e7f89 */ /* 0x000e6200000e0000 */
[----:B------:R-:W-:Y:S06]  /*1060*/  BAR.SYNC.DEFER_BLOCKING 0x0 ;  /* 0x0000000000007b1d */ /* 0x000fec0000010000 */
        /* <DEDUP_REMOVED lines=9> */
[----:B-1----:R-:W-:Y:S01]  /*1100*/  DADD R18, R16, R18 ;  /* 0x0000000010127229 */ /* 0x002fe20000000012 */
[----:B------:R-:W-:-:S06]  /*1110*/  @!P2 LEA R17, R22, UR4, 0x3 ;  /* 0x000000041611ac11 */ /* 0x000fcc000f8e18ff */
        /* <DEDUP_REMOVED lines=27> */
.L_x_8916:
[----:B---3--:R-:W-:Y:S01]  /*12d0*/  MOV R14, R18 ;  /* 0x00000012000e7202 */ /* 0x008fe20000000f00 */
[----:B--2---:R-:W-:-:S06]  /*12e0*/  IMAD.MOV.U32 R15, RZ, RZ, R0 ;  /* 0x000000ffff0f7224 */ /* 0x004fcc00078e0000 */
[----:B-1----:R-:W-:-:S11]  /*12f0*/  DADD R10, R10, R14 ;  /* 0x000000000a0a7229 */ /* 0x002fd6000000000e */
.L_x_8883:
[----:B------:R-:W-:Y:S05]  /*1300*/  BSYNC B0 ;  /* 0x0000000000007941 */ /* 0x000fea0003800000 */
.L_x_8882:
        /* <DEDUP_REMOVED lines=72> */
.L_x_8888:
[----:B------:R-:W-:Y:S05]  /*1790*/  BSYNC B1 ;  /* 0x0000000000017941 */ /* 0x000fea0003800000 */
.L_x_8887:
[----:B------:R-:W-:Y:S01]  /*17a0*/  MOV R14, R16 ;  /* 0x00000010000e7202 */ /* 0x000fe20000000f00 */
[----:B------:R-:W-:Y:S01]  /*17b0*/  IMAD.MOV.U32 R15, RZ, RZ, R17 ;  /* 0x000000ffff0f7224 */ /* 0x000fe200078e0011 */
[----:B------:R-:W-:Y:S01]  /*17c0*/  SHF.R.S32.HI R13, RZ, 0x1f, R12 ;  /* 0x0000001fff0d7819 */ /* 0x000fe2000001140c */
[----:B------:R-:W-:Y:S01]  /*17d0*/  ULDC.64 UR4, c[0x0][0x210] ;  /* 0x0000840000047ab9 */ /* 0x000fe20000000a00 */
[----:B------:R-:W-:Y:S01]  /*17e0*/  FSETP.GEU.AND P3, PT, |R17|, 6.5827683646048100446e-37, PT ;  /* 0x036000001100780b */ /* 0x000fe20003f6e200 */
[----:B------:R-:W-:Y:S02]  /*17f0*/  BSSY B1, `(.L_x_8889) ;  /* 0x0000013000017945 */ /* 0x000fe40003800000 */
[----:B------:R-:W-:-:S08]  /*1800*/  DMUL R2, R18, R14 ;  /* 0x0000000e12027228 */ /* 0x000fd00000000000 */
[----:B------:R-:W-:-:S08]  /*1810*/  DFMA R14, -R10, R2, R14 ;  /* 0x000000020a0e722b */ /* 0x000fd0000000010e */
[----:B------:R-:W-:Y:S01]  /*1820*/  DFMA R2, R18, R14, R2 ;  /* 0x0000000e1202722b */ /* 0x000fe20000000002 */
[----:B------:R-:W-:-:S04]  /*1830*/  IMAD.WIDE.U32 R14, R4, UR7, R12 ;  /* 0x00000007040e7c25 */ /* 0x000fc8000f8e000c */
        /* <DEDUP_REMOVED lines=8> */
[----:B------:R-:W-:Y:S02]  /*18c0*/  IMAD.MOV.U32 R19, RZ, RZ, R17 ;  /* 0x000000ffff137224 */ /* 0x000fe400078e0011 */
[----:B------:R-:W-:Y:S02]  /*18d0*/  IMAD.MOV.U32 R16, RZ, RZ, R10 ;  /* 0x000000ffff107224 */ /* 0x000fe400078e000a */
[----:B------:R-:W-:-:S07]  /*18e0*/  IMAD.MOV.U32 R17, RZ, RZ, R11 ;  /* 0x000000ffff117224 */ /* 0x000fce00078e000b */
[----:B--2---:R-:W-:Y:S05]  /*18f0*/  CALL.REL.NOINC `($__internal_45_$__cuda_sm20_div_rn_f64_full) ;  /* 0x0000000c00ac7944 */ /* 0x004fea0003c00000 */
[----:B------:R-:W-:Y:S02]  /*1900*/  IMAD.MOV.U32 R2, RZ, RZ, R4 ;  /* 0x000000ffff027224 */ /* 0x000fe400078e0004 */
[----:B------:R-:W-:-:S07]  /*1910*/  IMAD.MOV.U32 R3, RZ, RZ, R5 ;  /* 0x000000ffff037224 */ /* 0x000fce00078e0005 */
.L_x_8890:
[----:B------:R-:W-:Y:S05]  /*1920*/  BSYNC B1 ;  /* 0x0000000000017941 */ /* 0x000fea0003800000 */
.L_x_8889:
[----:B------:R4:W-:Y:S02]  /*1930*/  STG.E.64 desc[UR8][R12.64], R2 ;  /* 0x000000020c007986 */ /* 0x0009e4000c101b08 */
.L_x_8886:
[----:B------:R-:W-:Y:S05]  /*1940*/  BSYNC B0 ;  /* 0x0000000000007941 */ /* 0x000fea0003800000 */
.L_x_8885:
[----:B------:R-:W-:Y:S05]  /*1950*/  @P0 EXIT ;  /* 0x000000000000094d */ /* 0x000fea0003800000 */
[----:B0-----:R-:W-:Y:S01]  /*1960*/  DADD R6, R6, -R8 ;  /* 0x0000000006067229 */ /* 0x001fe20000000808 */
[----:B----4-:R-:W-:Y:S01]  /*1970*/  IMAD.MOV.U32 R2, RZ, RZ, 0x652b82fe ;  /* 0x652b82feff027424 */ /* 0x010fe200078e00ff */
[----:B------:R-:W-:Y:S01]  /*1980*/  UMOV UR4, 0xfefa39ef ;  /* 0xfefa39ef00047882 */ /* 0x000fe20000000000 */
[----:B------:R-:W-:Y:S01]  /*1990*/  IMAD.MOV.U32 R3, RZ, RZ, 0x3ff71547 ;  /* 0x3ff71547ff037424 */ /* 0x000fe200078e00ff */
[----:B------:R-:W-:Y:S01]  /*19a0*/  UMOV UR5, 0x3fe62e42 ;  /* 0x3fe62e4200057882 */ /* 0x000fe20000000000 */
[----:B---3--:R-:W0:Y:S01]  /*19b0*/  MUFU.RCP64H R13, R11 ;  /* 0x0000000b000d7308 */ /* 0x008e220000001800 */
[----:B------:R-:W-:Y:S01]  /*19c0*/  MOV R12, 0x1 ;  /* 0x00000001000c7802 */ /* 0x000fe20000000f00 */
        /* <DEDUP_REMOVED lines=60> */
.L_x_8892:
[----:B------:R-:W-:Y:S05]  /*1d90*/  BSYNC B0 ;  /* 0x0000000000007941 */ /* 0x000fea0003800000 */
.L_x_8891:
        /* <DEDUP_REMOVED lines=20> */
[----:B------:R-:W-:Y:S01]  /*1ee0*/  MOV R17, R11 ;  /* 0x0000000b00117202 */ /* 0x000fe20000000f00 */
[----:B------:R-:W-:Y:S01]  /*1ef0*/  IMAD.MOV.U32 R19, RZ, RZ, R5 ;  /* 0x000000ffff137224 */ /* 0x000fe200078e0005 */
[----:B------:R-:W-:Y:S01]  /*1f00*/  MOV R0, 0x1f30 ;  /* 0x00001f3000007802 */ /* 0x000fe20000000f00 */
[----:B------:R-:W-:-:S07]  /*1f10*/  IMAD.MOV.U32 R16, RZ, RZ, R10 ;  /* 0x000000ffff107224 */ /* 0x000fce00078e000a */
[----:B--2---:R-:W-:Y:S05]  /*1f20*/  CALL.REL.NOINC `($__internal_45_$__cuda_sm20_div_rn_f64_full) ;  /* 0x0000000800207944 */ /* 0x004fea0003c00000 */
[----:B------:R-:W-:Y:S02]  /*1f30*/  IMAD.MOV.U32 R2, RZ, RZ, R4 ;  /* 0x000000ffff027224 */ /* 0x000fe400078e0004 */
[----:B------:R-:W-:-:S07]  /*1f40*/  IMAD.MOV.U32 R3, RZ, RZ, R5 ;  /* 0x000000ffff037224 */ /* 0x000fce00078e0005 */
.L_x_8894:
[----:B------:R-:W-:Y:S05]  /*1f50*/  BSYNC B0 ;  /* 0x0000000000007941 */ /* 0x000fea0003800000 */
.L_x_8893:
[----:B------:R-:W-:Y:S01]  /*1f60*/  STG.E.64 desc[UR8][R6.64], R2 ;  /* 0x0000000206007986 */ /* 0x000fe2000c101b08 */
[----:B------:R-:W-:Y:S05]  /*1f70*/  EXIT ;  /* 0x000000000000794d */ /* 0x000fea0003800000 */
.L_x_8873:
[----:B-1----:R-:W-:Y:S02]  /*1f80*/  IMAD.MOV.U32 R17, RZ, RZ, R9 ;  /* 0x000000ffff117224 */ /* 0x002fe400078e0009 */
[----:B------:R-:W-:Y:S02]  /*1f90*/  IMAD.MOV.U32 R16, RZ, RZ, 0x10 ;  /* 0x00000010ff107424 */ /* 0x000fe400078e00ff */
[----:B------:R-:W-:Y:S02]  /*1fa0*/  IMAD.MOV.U32 R15, RZ, RZ, 0x1f ;  /* 0x0000001fff0f7424 */ /* 0x000fe400078e00ff */
[----:B------:R-:W-:-:S07]  /*1fb0*/  IMAD.MOV.U32 R14, RZ, RZ, -0x1 ;  /* 0xffffffffff0e7424 */ /* 0x000fce00078e00ff */
[----:B------:R-:W-:Y:S05]  /*1fc0*/  WARPSYNC.COLLECTIVE R14, `(.L_x_8895) ;  /* 0x000000000e087348 */ /* 0x000fea0003c00000 */
[----:B------:R0:W1:Y:S02]  /*1fd0*/  SHFL.DOWN P6, R18, R17, R16, R15 ;  /* 0x0800001011127389 */ /* 0x00006400000c000f */
[----:B01----:R-:W-:Y:S01]  /*1fe0*/  ENDCOLLECTIVE ;  /* 0x000000000000791b */ /* 0x003fe20003800000 */
.L_x_8895:
[----:B------:R-:W-:Y:S02]  /*1ff0*/  IMAD.MOV.U32 R17, RZ, RZ, R8 ;  /* 0x000000ffff117224 */ /* 0x000fe400078e0008 */
[----:B------:R-:W-:-:S07]  /*2000*/  IMAD.MOV.U32 R11, RZ, RZ, R18 ;  /* 0x000000ffff0b7224 */ /* 0x000fce00078e0012 */
[----:B------:R-:W-:Y:S05]  /*2010*/  WARPSYNC.COLLECTIVE R14, `(.L_x_8896) ;  /* 0x000000000e087348 */ /* 0x000fea0003c00000 */
[----:B------:R0:W1:Y:S02]  /*2020*/  SHFL.DOWN P6, R18, R17, R16, R15 ;  /* 0x0800001011127389 */ /* 0x00006400000c000f */
[----:B01----:R-:W-:Y:S01]  /*2030*/  ENDCOLLECTIVE ;  /* 0x000000000000791b */ /* 0x003fe20003800000 */
.L_x_8896:
        /* <DEDUP_REMOVED lines=9> */
.L_x_8897:
[----:B------:R-:W-:Y:S01]  /*20d0*/  IMAD.MOV.U32 R17, RZ, RZ, R10 ;  /* 0x000000ffff117224 */ /* 0x000fe200078e000a */
[----:B------:R-:W-:-:S07]  /*20e0*/  MOV R9, R18 ;  /* 0x0000001200097202 */ /* 0x000fce0000000f00 */
[----:B------:R-:W-:Y:S05]  /*20f0*/  WARPSYNC.COLLECTIVE R14, `(.L_x_8898) ;  /* 0x000000000e087348 */ /* 0x000fea0003c00000 */
[----:B------:R0:W1:Y:S02]  /*2100*/  SHFL.DOWN P6, R18, R17, R16, R15 ;  /* 0x0800001011127389 */ /* 0x00006400000c000f */
[----:B01----:R-:W-:Y:S01]  /*2110*/  ENDCOLLECTIVE ;  /* 0x000000000000791b */ /* 0x003fe20003800000 */
.L_x_8898:
        /* <DEDUP_REMOVED lines=9> */
.L_x_8899:
[----:B------:R-:W-:Y:S02]  /*21b0*/  IMAD.MOV.U32 R17, RZ, RZ, R10 ;  /* 0x000000ffff117224 */ /* 0x000fe400078e000a */
[----:B------:R-:W-:-:S07]  /*21c0*/  IMAD.MOV.U32 R9, RZ, RZ, R18 ;  /* 0x000000ffff097224 */ /* 0x000fce00078e0012 */
[----:B------:R-:W-:Y:S05]  /*21d0*/  WARPSYNC.COLLECTIVE R14, `(.L_x_8900) ;  /* 0x000000000e087348 */ /* 0x000fea0003c00000 */
[----:B------:R0:W1:Y:S02]  /*21e0*/  SHFL.DOWN P6, R18, R17, R16, R15 ;  /* 0x0800001011127389 */ /* 0x00006400000c000f */
[----:B01----:R-:W-:Y:S01]  /*21f0*/  ENDCOLLECTIVE ;  /* 0x000000000000791b */ /* 0x003fe20003800000 */
.L_x_8900:
        /* <DEDUP_REMOVED lines=9> */
.L_x_8901:
[----:B------:R-:W-:Y:S02]  /*2290*/  IMAD.MOV.U32 R17, RZ, RZ, R10 ;  /* 0x000000ffff117224 */ /* 0x000fe400078e000a */
[----:B------:R-:W-:-:S07]  /*22a0*/  IMAD.MOV.U32 R9, RZ, RZ, R18 ;  /* 0x000000ffff097224 */ /* 0x000fce00078e0012 */
[----:B------:R-:W-:Y:S05]  /*22b0*/  WARPSYNC.COLLECTIVE R14, `(.L_x_8902) ;  /* 0x000000000e087348 */ /* 0x000fea0003c00000 */
[----:B------:R0:W1:Y:S02]  /*22c0*/  SHFL.DOWN P6, R18, R17, R16, R15 ;  /* 0x0800001011127389 */ /* 0x00006400000c000f */
[----:B01----:R-:W-:Y:S01]  /*22d0*/  ENDCOLLECTIVE ;  /* 0x000000000000791b */ /* 0x003fe20003800000 */
.L_x_8902:
        /* <DEDUP_REMOVED lines=9> */
.L_x_8903:
[----:B------:R-:W-:Y:S02]  /*2370*/  IMAD.MOV.U32 R17, RZ, RZ, R10 ;  /* 0x000000ffff117224 */ /* 0x000fe400078e000a */
[----:B------:R-:W-:-:S07]  /*2380*/  IMAD.MOV.U32 R9, RZ, RZ, R18 ;  /* 0x000000ffff097224 */ /* 0x000fce00078e0012 */
[----:B------:R-:W-:Y:S05]  /*2390*/  WARPSYNC.COLLECTIVE R14, `(.L_x_8904) ;  /* 0x000000000e087348 */ /* 0x000fea0003c00000 */
[----:B------:R0:W1:Y:S02]  /*23a0*/  SHFL.DOWN P6, R18, R17, R16, R15 ;  /* 0x0800001011127389 */ /* 0x00006400000c000f */
[----:B01----:R-:W-:Y:S01]  /*23b0*/  ENDCOLLECTIVE ;  /* 0x000000000000791b */ /* 0x003fe20003800000 */
.L_x_8904:
[----:B------:R-:W-:Y:S01]  /*23c0*/  IMAD.MOV.U32 R8, RZ, RZ, R18 ;  /* 0x000000ffff087224 */ /* 0x000fe200078e0012 */
[----:B------:R-:W-:Y:S06]  /*23d0*/  BRA `(.L_x_8905) ;  /* 0xffffffe000ec7947 */ /* 0x000fec000383ffff */
.L_x_8884:
[----:B-12---:R-:W-:Y:S02]  /*23e0*/  IMAD.MOV.U32 R17, RZ, RZ, R11 ;  /* 0x000000ffff117224 */ /* 0x006fe400078e000b */
[----:B------:R-:W-:Y:S02]  /*23f0*/  IMAD.MOV.U32 R16, RZ, RZ, 0x10 ;  /* 0x00000010ff107424 */ /* 0x000fe400078e00ff */
[----:B------:R-:W-:Y:S02]  /*2400*/  IMAD.MOV.U32 R15, RZ, RZ, 0x1f ;  /* 0x0000001fff0f7424 */ /* 0x000fe400078e00ff */
[----:B------:R-:W-:-:S07]  /*2410*/  IMAD.MOV.U32 R14, RZ, RZ, -0x1 ;  /* 0xffffffffff0e7424 */ /* 0x000fce00078e00ff */
[----:B0-----:R-:W-:Y:S05]  /*2420*/  WARPSYNC.COLLECTIVE R14, `(.L_x_8906) ;  /* 0x000000000e087348 */ /* 0x001fea0003c00000 */
[----:B------:R1:W2:Y:S02]  /*2430*/  SHFL.DOWN P6, R18, R17, R16, R15 ;  /* 0x0800001011127389 */ /* 0x0002a400000c000f */
[----:B012---:R-:W-:Y:S01]  /*2440*/  ENDCOLLECTIVE ;  /* 0x000000000000791b */ /* 0x007fe20003800000 */
.L_x_8906:
[----:B------:R-:W-:Y:S02]  /*2450*/  IMAD.MOV.U32 R17, RZ, RZ, R10 ;  /* 0x000000ffff117224 */ /* 0x000fe400078e000a */
[----:B------:R-:W-:-:S07]  /*2460*/  IMAD.MOV.U32 R21, RZ, RZ, R18 ;  /* 0x000000ffff157224 */ /* 0x000fce00078e0012 */
[----:B------:R-:W-:Y:S05]  /*2470*/  WARPSYNC.COLLECTIVE R14, `(.L_x_8907) ;  /* 0x000000000e087348 */ /* 0x000fea0003c00000 */
[----:B------:R0:W1:Y:S02]  /*2480*/  SHFL.DOWN P6, R18, R17, R16, R15 ;  /* 0x0800001011127389 */ /* 0x00006400000c000f */
[----:B01----:R-:W-:Y:S01]  /*2490*/  ENDCOLLECTIVE ;  /* 0x000000000000791b */ /* 0x003fe20003800000 */
.L_x_8907:
[----:B------:R-:W-:Y:S01]  /*24a0*/  IMAD.MOV.U32 R16, RZ, RZ, 0x8 ;  /* 0x00000008ff107424 */ /* 0x000fe200078e00ff */
[----:B------:R-:W-:-:S06]  /*24b0*/  MOV R20, R18 ;  /* 0x0000001200147202 */ /* 0x000fcc0000000f00 */
[----:B------:R-:W-:-:S10]  /*24c0*/  DADD R20, R10, R20 ;  /* 0x000000000a147229 */ /* 0x000fd40000000014 */
[----:B------:R-:W-:-:S07]  /*24d0*/  IMAD.MOV.U32 R17, RZ, RZ, R21 ;  /* 0x000000ffff117224 */ /* 0x000fce00078e0015 */
[----:B------:R-:W-:Y:S05]  /*24e0*/  WARPSYNC.COLLECTIVE R14, `(.L_x_8908) ;  /* 0x000000000e087348 */ /* 0x000fea0003c00000 */
[----:B------:R0:W1:Y:S02]  /*24f0*/  SHFL.DOWN P6, R18, R17, R16, R15 ;  /* 0x0800001011127389 */ /* 0x00006400000c000f */
[----:B01----:R-:W-:Y:S01]  /*2500*/  ENDCOLLECTIVE ;  /* 0x000000000000791b */ /* 0x003fe20003800000 */
.L_x_8908:
[----:B------:R-:W-:Y:S02]  /*2510*/  IMAD.MOV.U32 R17, RZ, RZ, R20 ;  /* 0x000000ffff117224 */ /* 0x000fe400078e0014 */
[----:B------:R-:W-:-:S07]  /*2520*/  IMAD.MOV.U32 R23, RZ, RZ, R18 ;  /* 0x000000ffff177224 */ /* 0x000fce00078e0012 */
[----:B------:R-:W-:Y:S05]  /*2530*/  WARPSYNC.COLLECTIVE R14, `(.L_x_8909) ;  /* 0x000000000e087348 */ /* 0x000fea0003c00000 */
[----:B------:R0:W1:Y:S02]  /*2540*/  SHFL.DOWN P6, R18, R17, R16, R15 ;  /* 0x0800001011127389 */ /* 0x00006400000c000f */
[----:B01----:R-:W-:Y:S01]  /*2550*/  ENDCOLLECTIVE ;  /* 0x000000000000791b */ /* 0x003fe20003800000 */
.L_x_8909:
[----:B------:R-:W-:Y:S02]  /*2560*/  IMAD.MOV.U32 R16, RZ, RZ, 0x4 ;  /* 0x00000004ff107424 */ /* 0x000fe400078e00ff */
[----:B------:R-:W-:-:S06]  /*2570*/  IMAD.MOV.U32 R22, RZ, RZ, R18 ;  /* 0x000000ffff167224 */ /* 0x000fcc00078e0012 */
[----:B------:R-:W-:-:S10]  /*2580*/  DADD R22, R20, R22 ;  /* 0x0000000014167229 */ /* 0x000fd40000000016 */
[----:B------:R-:W-:-:S07]  /*2590*/  IMAD.MOV.U32 R17, RZ, RZ, R23 ;  /* 0x000000ffff117224 */ /* 0x000fce00078e0017 */
[----:B------:R-:W-:Y:S05]  /*25a0*/  WARPSYNC.COLLECTIVE R14, `(.L_x_8910) ;  /* 0x000000000e087348 */ /* 0x000fea0003c00000 */
[----:B------:R0:W1:Y:S02]  /*25b0*/  SHFL.DOWN P6, R18, R17, R16, R15 ;  /* 0x0800001011127389 */ /* 0x00006400000c000f */
[----:B01----:R-:W-:Y:S01]  /*25c0*/  ENDCOLLECTIVE ;  /* 0x000000000000791b */ /* 0x003fe20003800000 */
.L_x_8910:
[----:B------:R-:W-:Y:S02]  /*25d0*/  IMAD.MOV.U32 R17, RZ, RZ, R22 ;  /* 0x000000ffff117224 */ /* 0x000fe400078e0016 */
[----:B------:R-:W-:-:S07]  /*25e0*/  IMAD.MOV.U32 R25, RZ, RZ, R18 ;  /* 0x000000ffff197224 */ /* 0x000fce00078e0012 */
[----:B------:R-:W-:Y:S05]  /*25f0*/  WARPSYNC.COLLECTIVE R14, `(.L_x_8911) ;  /* 0x000000000e087348 */ /* 0x000fea0003c00000 */
[----:B------:R0:W1:Y:S02]  /*2600*/  SHFL.DOWN P6, R18, R17, R16, R15 ;  /* 0x0800001011127389 */ /* 0x00006400000c000f */
[----:B01----:R-:W-:Y:S01]  /*2610*/  ENDCOLLECTIVE ;  /* 0x000000000000791b */ /* 0x003fe20003800000 */
.L_x_8911:
[----:B------:R-:W-:Y:S01]  /*2620*/  MOV R16, 0x2 ;  /* 0x0000000200107802 */ /* 0x000fe20000000f00 */
[----:B------:R-:W-:-:S06]  /*2630*/  IMAD.MOV.U32 R24, RZ, RZ, R18 ;  /* 0x000000ffff187224 */ /* 0x000fcc00078e0012 */
[----:B------:R-:W-:-:S10]  /*2640*/  DADD R24, R22, R24 ;  /* 0x0000000016187229 */ /* 0x000fd40000000018 */
[----:B------:R-:W-:-:S07]  /*2650*/  IMAD.MOV.U32 R17, RZ, RZ, R25 ;  /* 0x000000ffff117224 */ /* 0x000fce00078e0019 */
[----:B------:R-:W-:Y:S05]  /*2660*/  WARPSYNC.COLLECTIVE R14, `(.L_x_8912) ;  /* 0x000000000e087348 */ /* 0x000fea0003c00000 */
[----:B------:R0:W1:Y:S02]  /*2670*/  SHFL.DOWN P6, R18, R17, R16, R15 ;  /* 0x0800001011127389 */ /* 0x00006400000c000f */
[----:B01----:R-:W-:Y:S01]  /*2680*/  ENDCOLLECTIVE ;  /* 0x000000000000791b */ /* 0x003fe20003800000 */
.L_x_8912:
[----:B------:R-:W-:Y:S02]  /*2690*/  IMAD.MOV.U32 R17, RZ, RZ, R24 ;  /* 0x000000ffff117224 */ /* 0x000fe400078e0018 */
[----:B------:R-:W-:-:S07]  /*26a0*/  IMAD.MOV.U32 R11, RZ, RZ, R18 ;  /* 0x000000ffff0b7224 */ /* 0x000fce00078e0012 */
[----:B------:R-:W-:Y:S05]  /*26b0*/  WARPSYNC.COLLECTIVE R14, `(.L_x_8913) ;  /* 0x000000000e087348 */ /* 0x000fea0003c00000 */
[----:B------:R0:W1:Y:S02]  /*26c0*/  SHFL.DOWN P6, R18, R17, R16, R15 ;  /* 0x0800001011127389 */ /* 0x00006400000c000f */
[----:B01----:R-:W-:Y:S01]  /*26d0*/  ENDCOLLECTIVE ;  /* 0x000000000000791b */ /* 0x003fe20003800000 */
.L_x_8913:
[----:B------:R-:W-:Y:S02]  /*26e0*/  IMAD.MOV.U32 R16, RZ, RZ, 0x1 ;  /* 0x00000001ff107424 */ /* 0x000fe400078e00ff */
[----:B------:R-:W-:-:S06]  /*26f0*/  IMAD.MOV.U32 R10, RZ, RZ, R18 ;  /* 0x000000ffff0a7224 */ /* 0x000fcc00078e0012 */
[----:B------:R-:W-:-:S10]  /*2700*/  DADD R10, R24, R10 ;  /* 0x00000000180a7229 */ /* 0x000fd4000000000a */
[----:B------:R-:W-:-:S07]  /*2710*/  IMAD.MOV.U32 R17, RZ, RZ, R11 ;  /* 0x000000ffff117224 */ /* 0x000fce00078e000b */
[----:B------:R-:W-:Y:S05]  /*2720*/  WARPSYNC.COLLECTIVE R14, `(.L_x_8914) ;  /* 0x000000000e087348 */ /* 0x000fea0003c00000 */
[----:B------:R0:W1:Y:S02]  /*2730*/  SHFL.DOWN P6, R18, R17, R16, R15 ;  /* 0x0800001011127389 */ /* 0x00006400000c000f */
[----:B01----:R-:W-:Y:S01]  /*2740*/  ENDCOLLECTIVE ;  /* 0x000000000000791b */ /* 0x003fe20003800000 */
.L_x_8914:
[----:B------:R-:W-:Y:S02]  /*2750*/  IMAD.MOV.U32 R17, RZ, RZ, R10 ;  /* 0x000000ffff117224 */ /* 0x000fe400078e000a */
[----:B------:R-:W-:-:S07]  /*2760*/  IMAD.MOV.U32 R0, RZ, RZ, R18 ;  /* 0x000000ffff007224 */ /* 0x000fce00078e0012 */
[----:B------:R-:W-:Y:S05]  /*2770*/  WARPSYNC.COLLECTIVE R14, `(.L_x_8915) ;  /* 0x000000000e087348 */ /* 0x000fea0003c00000 */
[----:B------:R0:W1:Y:S02]  /*2780*/  SHFL.DOWN P6, R18, R17, R16, R15 ;  /* 0x0800001011127389 */ /* 0x00006400000c000f */
[----:B01----:R-:W-:Y:S01]  /*2790*/  ENDCOLLECTIVE ;  /* 0x000000000000791b */ /* 0x003fe20003800000 */
.L_x_8915:
[----:B------:R-:W-:Y:S05]  /*27a0*/  BRA `(.L_x_8916) ;  /* 0xffffffe800c87947 */ /* 0x000fea000383ffff */
        .weak           $__internal_45_$__cuda_sm20_div_rn_f64_full
        .type           $__internal_45_$__cuda_sm20_div_rn_f64_full,@function
        .size           $__internal_45_$__cuda_sm20_div_rn_f64_full,(.L_x_12125 - $__internal_45_$__cuda_sm20_div_rn_f64_full)
$__internal_45_$__cuda_sm20_div_rn_f64_full:
        /* <DEDUP_REMOVED lines=14> */
[----:B------:R-:W-:Y:S01]  /*2890*/  IMAD.MOV.U32 R3, RZ, RZ, 0x1ca00000 ;  /* 0x1ca00000ff037424 */ /* 0x000fe200078e00ff */
[----:B------:R-:W-:-:S04]  /*28a0*/  @!P1 LOP3.LUT R27, R15, 0x7ff00000, RZ, 0xc0, !PT ;  /* 0x7ff000000f1b9812 */ /* 0x000fc800078ec0ff */
[----:B------:R-:W-:-:S04]  /*28b0*/  @!P3 SEL R21, R3, 0x63400000, !P4 ;  /* 0x634000000315b807 */ /* 0x000fc80006000000 */
[----:B------:R-:W-:-:S04]  /*28c0*/  @!P3 LOP3.LUT R24, R21, 0x80000000, R19, 0xf8, !PT ;  /* 0x800000001518b812 */ /* 0x000fc800078ef813 */
[----:B------:R-:W-:Y:S01]  /*28d0*/  @!P3 LOP3.LUT R25, R24, 0x100000, RZ, 0xfc, !PT ;  /* 0x001000001819b812 */ /* 0x000fe200078efcff */
[----:B0-----:R-:W-:Y:S01]  /*28e0*/  DFMA R4, R22, -R14, 1 ;  /* 0x3ff000001604742b */ /* 0x001fe2000000080e */
[----:B------:R-:W-:-:S07]  /*28f0*/  @!P3 MOV R24, RZ ;  /* 0x000000ff0018b202 */ /* 0x000fce0000000f00 */
        /* <DEDUP_REMOVED lines=12> */
[----:B------:R-:W-:Y:S01]  /*29c0*/  @!P3 LOP3.LUT R20, R5, 0x7ff00000, RZ, 0xc0, !PT ;  /* 0x7ff000000514b812 */ /* 0x000fe200078ec0ff */
[----:B------:R-:W-:-:S04]  /*29d0*/  VIADD R22, R27, 0xffffffff ;  /* 0xffffffff1b167836 */ /* 0x000fc80000000000 */
[----:B------:R-:W-:-:S05]  /*29e0*/  VIADD R21, R20, 0xffffffff ;  /* 0xffffffff14157836 */ /* 0x000fca0000000000 */
[----:B------:R-:W-:-:S04]  /*29f0*/  ISETP.GT.U32.AND P1, PT, R21, 0x7feffffe, PT ;  /* 0x7feffffe1500780c */ /* 0x000fc80003f24070 */
        /* <DEDUP_REMOVED lines=29> */
.L_x_8918:
        /* <DEDUP_REMOVED lines=16> */
.L_x_8921:
[----:B------:R-:W-:Y:S01]  /*2cd0*/  LOP3.LUT R3, R17, 0x80000, RZ, 0xfc, !PT ;  /* 0x0008000011037812 */ /* 0x000fe200078efcff */
[----:B------:R-:W-:Y:S01]  /*2ce0*/  IMAD.MOV.U32 R2, RZ, RZ, R16 ;  /* 0x000000ffff027224 */ /* 0x000fe200078e0010 */
[----:B------:R-:W-:Y:S06]  /*2cf0*/  BRA `(.L_x_8919) ;  /* 0x0000000000087947 */ /* 0x000fec0003800000 */
.L_x_8920:
[----:B------:R-:W-:Y:S01]  /*2d00*/  LOP3.LUT R3, R19, 0x80000, RZ, 0xfc, !PT ;  /* 0x0008000013037812 */ /* 0x000fe200078efcff */
[----:B------:R-:W-:-:S07]  /*2d10*/  IMAD.MOV.U32 R2, RZ, RZ, R18 ;  /* 0x000000ffff027224 */ /* 0x000fce00078e0012 */
.L_x_8919:
[----:B------:R-:W-:Y:S05]  /*2d20*/  BSYNC B2 ;  /* 0x0000000000027941 */ /* 0x000fea0003800000 */
.L_x_8917:
[----:B------:R-:W-:Y:S02]  /*2d30*/  IMAD.MOV.U32 R4, RZ, RZ, R2 ;  /* 0x000000ffff047224 */ /* 0x000fe400078e0002 */
[----:B------:R-:W-:Y:S02]  /*2d40*/  IMAD.MOV.U32 R5, RZ, RZ, R3 ;  /* 0x000000ffff057224 */ /* 0x000fe400078e0003 */
[----:B------:R-:W-:Y:S02]  /*2d50*/  IMAD.MOV.U32 R2, RZ, RZ, R0 ;  /* 0x000000ffff027224 */ /* 0x000fe400078e0000 */
[----:B------:R-:W-:-:S04]  /*2d60*/  IMAD.MOV.U32 R3, RZ, RZ, 0x0 ;  /* 0x00000000ff037424 */ /* 0x000fc800078e00ff */
[----:B------:R-:W-:Y:S05]  /*2d70*/  RET.REL.NODEC R2 `(_ZN2at6native43_GLOBAL__N__9ae7fba5_10_SoftMax_cu_9f978f6322cunn_SoftMaxForwardRegIdddNS1_22SoftMaxForwardEpilogueElLi2EEEvPT1_PKT_T3_) ;  /* 0xffffffd002a07950 */ /* 0x000fea0003c3ffff */
.L_x_8922:
        /* <DEDUP_REMOVED lines=16> */
.L_x_12125:


//--------------------- .text._ZN2at6native43_GLOBAL__N__9ae7fba5_10_SoftMax_cu_9f978f6322cunn_SoftMaxForwardRegIdddNS1_22SoftMaxForwardEpilogueElLi1EEEvPT1_PKT_T3_ --------------------------
	.section	.text._ZN2at6native43_GLOBAL__N__9ae7fba5_10_SoftMax_cu_9f978f6322cunn_SoftMaxForwardRegIdddNS1_22SoftMaxForwardEpilogueElLi1EEEvPT1_PKT_T3_,"ax",@progbits
	.align	128
.text._ZN2at6native43_GLOBAL__N__9ae7fba5_10_SoftMax_cu_9f978f6322cunn_SoftMaxForwardRegIdddNS1_22SoftMaxForwardEpilogueElLi1EEEvPT1_PKT_T3_:
        .type           _ZN2at6native43_GLOBAL__N__9ae7fba5_10_SoftMax_cu_9f978f6322cunn_SoftMaxForwardRegIdddNS1_22SoftMaxForwardEpilogueElLi1EEEvPT1_PKT_T3_,@function
        .size           _ZN2at6native43_GLOBAL__N__9ae7fba5_10_SoftMax_cu_9f978f6322cunn_SoftMaxForwardRegIdddNS1_22SoftMaxForwardEpilogueElLi1EEEvPT1_PKT_T3_,(.L_x_12127 - _ZN2at6native43_GLOBAL__N__9ae7fba5_10_SoftMax_cu_9f978f6322cunn_SoftMaxForwardRegIdddNS1_22SoftMaxForwardEpilogueElLi1EEEvPT1_PKT_T3_)
        .other          _ZN2at6native43_GLOBAL__N__9ae7fba5_10_SoftMax_cu_9f978f6322cunn_SoftMaxForwardRegIdddNS1_22SoftMaxForwardEpilogueElLi1EEEvPT1_PKT_T3_,@"STO_CUDA_ENTRY STV_DEFAULT"
_ZN2at6native43_GLOBAL__N__9ae7fba5_10_SoftMax_cu_9f978f6322cunn_SoftMaxForwardRegIdddNS1_22SoftMaxForwardEpilogueElLi1EEEvPT1_PKT_T3_:
        /* <DEDUP_REMOVED lines=13> */
[----:B------:R-:W2:Y:S01]  /*00d0*/  @!P0 LDG.E.64 R2, desc[UR8][R10.64] ;  /* 0x000000080a028981 */ /* 0x000ea2000c1e1b00 */
[----:B------:R-:W-:Y:S01]  /*00e0*/  @!P0 IMAD.MOV.U32 R8, RZ, RZ, -0x1 ;  /* 0xffffffffff088424 */ /* 0x000fe200078e00ff */
[----:B------:R-:W-:Y:S01]  /*00f0*/  SHF.R.S32.HI R17, RZ, 0x1f, R6 ;  /* 0x0000001fff117819 */ /* 0x000fe20000011406 */
[----:B------:R-:W-:Y:S01]  /*0100*/  @!P0 IMAD.MOV.U32 R9, RZ, RZ, 0x7fefffff ;  /* 0x7fefffffff098424 */ /* 0x000fe200078e00ff */
[----:B------:R-:W0:Y:S01]  /*0110*/  S2UR UR6, SR_CgaCtaId ;  /* 0x00000000000679c3 */ /* 0x000e220000008800 */
[----:B------:R-:W-:Y:S01]  /*0120*/  @!P0 IMAD.MOV.U32 R13, RZ, RZ, R8 ;  /* 0x000000ffff0d8224 */ /* 0x000fe200078e0008 */
[----:B------:R-:W-:Y:S01]  /*0130*/  UMOV UR4, 0x400 ;  /* 0x0000040000047882 */ /* 0x000fe20000000000 */
[----:B------:R-:W-:Y:S01]  /*0140*/  ULDC UR5, c[0x0][0x0] ;  /* 0x0000000000057ab9 */ /* 0x000fe20000000800 */
[----:B------:R-:W-:Y:S01]  /*0150*/  @!P0 LOP3.LUT R15, R9, 0x80000, RZ, 0xfc, !PT ;  /* 0x00080000090f8812 */ /* 0x000fe200078efcff */
[----:B------:R-:W-:Y:S01]  /*0160*/  USHF.R.U32.HI UR5, URZ, 0x5, UR5 ;  /* 0x000000053f057899 */ /* 0x000fe20008011605 */
[----:B------:R-:W-:Y:S01]  /*0170*/  BSSY B0, `(.L_x_8923) ;  /* 0x000005a000007945 */ /* 0x000fe20003800000 */
[----:B0-----:R-:W-:Y:S01]  /*0180*/  ULEA UR4, UR6, UR4, 0x18 ;  /* 0x0000000406047291 */ /* 0x001fe2000f8ec03f */
[----:B------:R-:W-:Y:S06]  /*0190*/  BAR.SYNC.DEFER_BLOCKING 0x0 ;  /* 0x0000000000007b1d */ /* 0x000fec0000010000 */
[----:B--2---:R-:W-:Y:S01]  /*01a0*/  @!P0 DSETP.MAX.AND P1, P2, R2, -R8, PT ;  /* 0x800000080200822a */ /* 0x004fe20003a2f000 */
[----:B------:R-:W-:-:S02]  /*01b0*/  @!P0 IMAD.MOV.U32 R0, RZ, RZ, R3 ;  /* 0x000000ffff008224 */ /* 0x000fc400078e0003 */
[----:B------:R-:W-:-:S03]  /*01c0*/  IMAD.MOV.U32 R8, RZ, RZ, -0x1 ;  /* 0xffffffffff087424 */ /* 0x000fc600078e00ff */
[----:B------:R-:W-:Y:S01]  /*01d0*/  @!P0 FSEL R12, R0, -R9, P1 ;  /* 0x80000009000c8208 */ /* 0x000fe20000800000 */
[----:B------:R-:W-:Y:S01]  /*01e0*/  @!P0 IMAD.MOV.U32 R0, RZ, RZ, R2 ;  /* 0x000000ffff008224 */ /* 0x000fe200078e0002 */
[----:B------:R-:W-:Y:S02]  /*01f0*/  MOV R9, 0xffefffff ;  /* 0xffefffff00097802 */ /* 0x000fe40000000f00 */
[----:B------:R-:W-:Y:S02]  /*0200*/  @!P0 SEL R9, R15, R12, P2 ;  /* 0x0000000c0f098207 */ /* 0x000fe40001000000 */
[----:B------:R-:W-:Y:S02]  /*0210*/  @!P0 SEL R13, R0, R13, P1 ;  /* 0x0000000d000d8207 */ /* 0x000fe40000800000 */
[----:B------:R-:W-:Y:S01]  /*0220*/  LEA.HI R0, R17, R6, RZ, 0x5 ;  /* 0x0000000611007211 */ /* 0x000fe200078f28ff */
[----:B------:R-:W-:Y:S01]  /*0230*/  SHFL.DOWN PT, R11, R9, 0x10, 0x1f ;  /* 0x0a001f00090b7f89 */ /* 0x000fe200000e0000 */
[----:B------:R-:W-:Y:S01]  /*0240*/  ISETP.GE.AND P2, PT, R6, UR5, PT ;  /* 0x0000000506007c0c */ /* 0x000fe2000bf46270 */
[----:B------:R-:W-:-:S05]  /*0250*/  @!P0 IMAD.MOV.U32 R8, RZ, RZ, R13 ;  /* 0x000000ffff088224 */ /* 0x000fca00078e000d */
        /* <DEDUP_REMOVED lines=14> */
[----:B------:R-:W-:Y:S01]  /*0340*/  VIADD R14, R6, 0x1f ;  /* 0x0000001f060e7836 */ /* 0x000fe20000000000 */
[----:B------:R-:W-:Y:S01]  /*0350*/  LOP3.LUT R15, R0, 0xffffffe0, RZ, 0xc0, !PT ;  /* 0xffffffe0000f7812 */ /* 0x000fe200078ec0ff */
[----:B------:R-:W-:Y:S04]  /*0360*/  SHFL.DOWN PT, R9, R11, 0x2, 0x1f ;  /* 0x08401f000b097f89 */ /* 0x000fe800000e0000 */
[----:B------:R-:W0:Y:S01]  /*0370*/  SHFL.DOWN PT, R8, R10, 0x2, 0x1f ;  /* 0x08401f000a087f89 */ /* 0x000e2200000e0000 */
[----:B------:R-:W-:Y:S01]  /*0380*/  IMAD.IADD R15, R6, 0x1, -R15 ;  /* 0x00000001060f7824 */ /* 0x000fe200078e0a0f */
[----:B0-----:R-:W-:-:S06]  /*0390*/  DSETP.GEU.AND P1, PT, R10, R8, PT ;  /* 0x000000080a00722a */ /* 0x001fcc0003f2e000 */
[----:B------:R-:W-:Y:S02]  /*03a0*/  FSEL R13, R9, R11, !P1 ;  /* 0x0000000b090d7208 */ /* 0x000fe40004800000 */
[----:B------:R-:W-:Y:S02]  /*03b0*/  FSEL R12, R8, R10, !P1 ;  /* 0x0000000a080c7208 */ /* 0x000fe40004800000 */
[----:B------:R-:W-:Y:S01]  /*03c0*/  ISETP.NE.AND P1, PT, R15, RZ, PT ;  /* 0x000000ff0f00720c */ /* 0x000fe20003f25270 */
[----:B------:R-:W-:Y:S04]  /*03d0*/  SHFL.DOWN PT, R9, R13, 0x1, 0x1f ;  /* 0x08201f000d097f89 */ /* 0x000fe800000e0000 */
[----:B------:R-:W0:Y:S08]  /*03e0*/  SHFL.DOWN PT, R8, R12, 0x1, 0x1f ;  /* 0x08201f000c087f89 */ /* 0x000e3000000e0000 */
[----:B------:R-:W-:-:S04]  /*03f0*/  @!P1 SHF.R.S32.HI R10, RZ, 0x5, R0 ;  /* 0x00000005ff0a9819 */ /* 0x000fc80000011400 */
[----:B------:R-:W-:Y:S02]  /*0400*/  @!P1 LEA R11, R10, UR4, 0x3 ;  /* 0x000000040a0b9c11 */ /* 0x000fe4000f8e18ff */
[----:B------:R-:W-:Y:S01]  /*0410*/  LEA R10, R15, UR4, 0x3 ;  /* 0x000000040f0a7c11 */ /* 0x000fe2000f8e18ff */
        /* <DEDUP_REMOVED lines=42> */
.L_x_8947:
[----:B------:R-:W-:Y:S01]  /*06c0*/  MOV R12, R17 ;  /* 0x00000011000c7202 */ /* 0x000fe20000000f00 */
[----:B------:R-:W-:-:S06]  /*06d0*/  IMAD.MOV.U32 R13, RZ, RZ, R16 ;  /* 0x000000ffff0d7224 */ /* 0x000fcc00078e0010 */
[----:B-12---:R-:W-:-:S06]  /*06e0*/  DSETP.GEU.AND P4, PT, R12, R8, PT ;  /* 0x000000080c00722a */ /* 0x006fcc0003f8e000 */
[----:B------:R-:W-:Y:S02]  /*06f0*/  FSEL R8, R8, R17, !P4 ;  /* 0x0000001108087208 */ /* 0x000fe40006000000 */
[----:B------:R-:W-:-:S07]  /*0700*/  FSEL R9, R9, R16, !P4 ;  /* 0x0000001009097208 */ /* 0x000fce0006000000 */
.L_x_8924:
[----:B------:R-:W-:Y:S05]  /*0710*/  BSYNC B0 ;  /* 0x0000000000007941 */ /* 0x000fea0003800000 */
.L_x_8923:
        /* <DEDUP_REMOVED lines=67> */
.L_x_8929:
[----:B------:R-:W-:Y:S05]  /*0b50*/  BSYNC B1 ;  /* 0x0000000000017941 */ /* 0x000fea0003800000 */
.L_x_8928:
[----:B------:R-:W-:-:S11]  /*0b60*/  DADD R12, RZ, R16 ;  /* 0x00000000ff0c7229 */ /* 0x000fd60000000010 */
.L_x_8927:
[----:B------:R-:W-:Y:S05]  /*0b70*/  BSYNC B0 ;  /* 0x0000000000007941 */ /* 0x000fea0003800000 */
.L_x_8926:
[----:B------:R-:W-:Y:S01]  /*0b80*/  SHFL.DOWN PT, R15, R13, 0x10, 0x1f ;  /* 0x0a001f000d0f7f89 */ /* 0x000fe200000e0000 */
[----:B------:R-:W-:Y:S01]  /*0b90*/  @!P1 SHF.R.S32.HI R0, RZ, 0x5, R0 ;  /* 0x00000005ff009819 */ /* 0x000fe20000011400 */
[----:B------:R-:W-:Y:S02]  /*0ba0*/  BSSY B0, `(.L_x_8930) ;  /* 0x0000031000007945 */ /* 0x000fe40003800000 */
[----:B------:R-:W1:Y:S01]  /*0bb0*/  SHFL.DOWN PT, R14, R12, 0x10, 0x1f ;  /* 0x0a001f000c0e7f89 */ /* 0x000e6200000e0000 */
[----:B------:R-:W-:Y:S01]  /*0bc0*/  @!P1 LEA R11, R0, UR4, 0x3 ;  /* 0x00000004000b9c11 */ /* 0x000fe2000f8e18ff */
[----:B------:R-:W-:Y:S06]  /*0bd0*/  BAR.SYNC.DEFER_BLOCKING 0x0 ;  /* 0x0000000000007b1d */ /* 0x000fec0000010000 */
        /* <DEDUP_REMOVED lines=20> */
[----:B--2---:R-:W1:Y:S04]  /*0d20*/  SHFL.DOWN PT, R19, R17, 0x10, 0x1f ;  /* 0x0a001f0011137f89 */ /* 0x004e6800000e0000 */
[----:B------:R-:W2:Y:S01]  /*0d30*/  SHFL.DOWN PT, R18, R16, 0x10, 0x1f ;  /* 0x0a001f0010127f89 */ /* 0x000ea200000e0000 */
[----:B-1----:R-:W-:Y:S02]  /*0d40*/  IMAD.MOV.U32 R11, RZ, RZ, R19 ;  /* 0x000000ffff0b7224 */ /* 0x002fe400078e0013 */
[----:B--2---:R-:W-:-:S06]  /*0d50*/  IMAD.MOV.U32 R10, RZ, RZ, R18 ;  /* 0x000000ffff0a7224 */ /* 0x004fcc00078e0012 */
[----:B------:R-:W-:-:S07]  /*0d60*/  DADD R18, R16, R10 ;  /* 0x0000000010127229 */ /* 0x000fce000000000a */
[----:B------:R-:W1:Y:S04]  /*0d70*/  SHFL.DOWN PT, R21, R19, 0x8, 0x1f ;  /* 0x09001f0013157f89 */ /* 0x000e6800000e0000 */
[----:B------:R-:W2:Y:S01]  /*0d80*/  SHFL.DOWN PT, R20, R18, 0x8, 0x1f ;  /* 0x09001f0012147f89 */ /* 0x000ea200000e0000 */
[----:B-1----:R-:W-:Y:S01]  /*0d90*/  MOV R11, R21 ;  /* 0x00000015000b7202 */ /* 0x002fe20000000f00 */
[----:B--2---:R-:W-:-:S06]  /*0da0*/  IMAD.MOV.U32 R10, RZ, RZ, R20 ;  /* 0x000000ffff0a7224 */ /* 0x004fcc00078e0014 */
[----:B------:R-:W-:-:S07]  /*0db0*/  DADD R20, R18, R10 ;  /* 0x0000000012147229 */ /* 0x000fce000000000a */
[----:B------:R-:W1:Y:S04]  /*0dc0*/  SHFL.DOWN PT, R23, R21, 0x4, 0x1f ;  /* 0x08801f0015177f89 */ /* 0x000e6800000e0000 */
[----:B------:R-:W2:Y:S01]  /*0dd0*/  SHFL.DOWN PT, R22, R20, 0x4, 0x1f ;  /* 0x08801f0014167f89 */ /* 0x000ea200000e0000 */
[----:B-1----:R-:W-:Y:S02]  /*0de0*/  IMAD.MOV.U32 R11, RZ, RZ, R23 ;  /* 0x000000ffff0b7224 */ /* 0x002fe400078e0017 */
[----:B--2---:R-:W-:-:S06]  /*0df0*/  IMAD.MOV.U32 R10, RZ, RZ, R22 ;  /* 0x000000ffff0a7224 */ /* 0x004fcc00078e0016 */
[----:B------:R-:W-:-:S07]  /*0e00*/  DADD R22, R20, R10 ;  /* 0x0000000014167229 */ /* 0x000fce000000000a */
[----:B------:R-:W1:Y:S04]  /*0e10*/  SHFL.DOWN PT, R17, R23, 0x2, 0x1f ;  /* 0x08401f0017117f89 */ /* 0x000e6800000e0000 */
[----:B------:R-:W2:Y:S01]  /*0e20*/  SHFL.DOWN PT, R16, R22, 0x2, 0x1f ;  /* 0x08401f0016107f89 */ /* 0x000ea200000e0000 */
[----:B-1----:R-:W-:Y:S02]  /*0e30*/  IMAD.MOV.U32 R11, RZ, RZ, R17 ;  /* 0x000000ffff0b7224 */ /* 0x002fe400078e0011 */
[----:B--2---:R-:W-:-:S06]  /*0e40*/  IMAD.MOV.U32 R10, RZ, RZ, R16 ;  /* 0x000000ffff0a7224 */ /* 0x004fcc00078e0010 */
[----:B------:R-:W-:-:S07]  /*0e50*/  DADD R16, R22, R10 ;  /* 0x0000000016107229 */ /* 0x000fce000000000a */
[----:B------:R1:W2:Y:S04]  /*0e60*/  SHFL.DOWN PT, R0, R17, 0x1, 0x1f ;  /* 0x08201f0011007f89 */ /* 0x0002a800000e0000 */
[----:B------:R1:W3:Y:S02]  /*0e70*/  SHFL.DOWN PT, R15, R16, 0x1, 0x1f ;  /* 0x08201f00100f7f89 */ /* 0x0002e400000e0000 */
.L_x_8958:
[----:B---3--:R-:W-:Y:S02]  /*0e80*/  IMAD.MOV.U32 R10, RZ, RZ, R15 ;  /* 0x000000ffff0a7224 */ /* 0x008fe400078e000f */
[----:B--2---:R-:W-:-:S06]  /*0e90*/  IMAD.MOV.U32 R11, RZ, RZ, R0 ;  /* 0x000000ffff0b7224 */ /* 0x004fcc00078e0000 */
[----:B-1----:R-:W-:-:S11]  /*0ea0*/  DADD R16, R16, R10 ;  /* 0x0000000010107229 */ /* 0x002fd6000000000a */
.L_x_8931:
[----:B------:R-:W-:Y:S05]  /*0eb0*/  BSYNC B0 ;  /* 0x0000000000007941 */ /* 0x000fea0003800000 */
.L_x_8930:
[----:B--2---:R2:W-:Y:S01]  /*0ec0*/  @!P4 STS.64 [UR4], R16 ;  /* 0x00000010ff00c988 */ /* 0x0045e20008000a04 */
[----:B------:R-:W-:Y:S05]  /*0ed0*/  WARPSYNC.ALL ;  /* 0x0000000000007948 */ /* 0x000fea0003800000 */
[----:B------:R-:W-:Y:S06]  /*0ee0*/  BAR.SYNC.DEFER_BLOCKING 0x0 ;  /* 0x0000000000007b1d */ /* 0x000fec0000010000 */
[----:B------:R-:W-:Y:S05]  /*0ef0*/  @P0 EXIT ;  /* 0x000000000000094d */ /* 0x000fea0003800000 */
[----:B0-----:R-:W-:Y:S01]  /*0f00*/  DADD R2, R2, -R8 ;  /* 0x0000000002027229 */ /* 0x001fe20000000808 */
[----:B-1----:R-:W-:Y:S01]  /*0f10*/  MOV R10, 0x652b82fe ;  /* 0x652b82fe000a7802 */ /* 0x002fe20000000f00 */
[----:B------:R-:W-:Y:S01]  /*0f20*/  IMAD.MOV.U32 R11, RZ, RZ, 0x3ff71547 ;  /* 0x3ff71547ff0b7424 */ /* 0x000fe200078e00ff */
[----:B------:R-:W-:Y:S01]  /*0f30*/  UMOV UR10, 0xfefa39ef ;  /* 0xfefa39ef000a7882 */ /* 0x000fe20000000000 */
[----:B------:R-:W-:Y:S01]  /*0f40*/  UMOV UR11, 0x3fe62e42 ;  /* 0x3fe62e42000b7882 */ /* 0x000fe20000000000 */
[----:B------:R-:W-:Y:S01]  /*0f50*/  UMOV UR5, 0x3ec71dee ;  /* 0x3ec71dee00057882 */ /* 0x000fe20000000000 */
        /* <DEDUP_REMOVED lines=13> */
[----:B------:R-:W0:Y:S01]  /*1030*/  LDS.64 R8, [UR4] ;  /* 0x00000004ff087984 */ /* 0x000e220008000a00 */
        /* <DEDUP_REMOVED lines=47> */
.L_x_8934:
[----:B------:R-:W-:Y:S05]  /*1330*/  BSYNC B0 ;  /* 0x0000000000007941 */ /* 0x000fea0003800000 */
.L_x_8933:
        /* <DEDUP_REMOVED lines=18> */
[----:B------:R-:W-:Y:S05]  /*1460*/  CALL.REL.NOINC `($__internal_46_$__cuda_sm20_div_rn_f64_full) ;  /* 0x00000008004c7944 */ /* 0x000fea0003c00000 */
[----:B------:R-:W-:Y:S01]  /*1470*/  MOV R2, R12 ;  /* 0x0000000c00027202 */ /* 0x000fe20000000f00 */
[----:B------:R-:W-:-:S07]  /*1480*/  IMAD.MOV.U32 R3, RZ, RZ, R13 ;  /* 0x000000ffff037224 */ /* 0x000fce00078e000d */
.L_x_8936:
[----:B------:R-:W-:Y:S05]  /*1490*/  BSYNC B0 ;  /* 0x0000000000007941 */ /* 0x000fea0003800000 */
.L_x_8935:
[----:B------:R-:W-:Y:S01]  /*14a0*/  STG.E.64 desc[UR8][R4.64], R2 ;  /* 0x0000000204007986 */ /* 0x000fe2000c101b08 */
[----:B------:R-:W-:Y:S05]  /*14b0*/  EXIT ;  /* 0x000000000000794d */ /* 0x000fea0003800000 */
.L_x_8925:
[----:B-1----:R-:W-:Y:S02]  /*14c0*/  IMAD.MOV.U32 R14, RZ, RZ, R9 ;  /* 0x000000ffff0e7224 */ /* 0x002fe400078e0009 */
[----:B0-----:R-:W-:Y:S02]  /*14d0*/  IMAD.MOV.U32 R13, RZ, RZ, 0x10 ;  /* 0x00000010ff0d7424 */ /* 0x001fe400078e00ff */
[----:B------:R-:W-:Y:S02]  /*14e0*/  IMAD.MOV.U32 R12, RZ, RZ, 0x1f ;  /* 0x0000001fff0c7424 */ /* 0x000fe400078e00ff */
[----:B------:R-:W-:-:S07]  /*14f0*/  IMAD.MOV.U32 R11, RZ, RZ, -0x1 ;  /* 0xffffffffff0b7424 */ /* 0x000fce00078e00ff */
[----:B------:R-:W-:Y:S05]  /*1500*/  WARPSYNC.COLLECTIVE R11, `(.L_x_8937) ;  /* 0x000000000b087348 */ /* 0x000fea0003c00000 */
[----:B------:R0:W1:Y:S02]  /*1510*/  SHFL.DOWN P5, R15, R14, R13, R12 ;  /* 0x0800000d0e0f7389 */ /* 0x00006400000a000c */
[----:B01----:R-:W-:Y:S01]  /*1520*/  ENDCOLLECTIVE ;  /* 0x000000000000791b */ /* 0x003fe20003800000 */
.L_x_8937:
[----:B------:R-:W-:Y:S01]  /*1530*/  MOV R14, R8 ;  /* 0x00000008000e7202 */ /* 0x000fe20000000f00 */
[----:B------:R-:W-:-:S07]  /*1540*/  IMAD.MOV.U32 R17, RZ, RZ, R15 ;  /* 0x000000ffff117224 */ /* 0x000fce00078e000f */
[----:B------:R-:W-:Y:S05]  /*1550*/  WARPSYNC.COLLECTIVE R11, `(.L_x_8938) ;  /* 0x000000000b087348 */ /* 0x000fea0003c00000 */
[----:B------:R0:W1:Y:S02]  /*1560*/  SHFL.DOWN P5, R15, R14, R13, R12 ;  /* 0x0800000d0e0f7389 */ /* 0x00006400000a000c */
[----:B01----:R-:W-:Y:S01]  /*1570*/  ENDCOLLECTIVE ;  /* 0x000000000000791b */ /* 0x003fe20003800000 */
.L_x_8938:
[----:B------:R-:W-:Y:S02]  /*1580*/  IMAD.MOV.U32 R13, RZ, RZ, R17 ;  /* 0x000000ffff0d7224 */ /* 0x000fe400078e0011 */
[----:B------:R-:W-:-:S06]  /*1590*/  IMAD.MOV.U32 R12, RZ, RZ, R15 ;  /* 0x000000ffff0c7224 */ /* 0x000fcc00078e000f */
[----:B------:R-:W-:Y:S01]  /*15a0*/  DSETP.GEU.AND P4, PT, R8, R12, PT ;  /* 0x0000000c0800722a */ /* 0x000fe20003f8e000 */
[----:B------:R-:W-:Y:S02]  /*15b0*/  IMAD.MOV.U32 R13, RZ, RZ, 0x8 ;  /* 0x00000008ff0d7424 */ /* 0x000fe400078e00ff */
[----:B------:R-:W-:-:S03]  /*15c0*/  IMAD.MOV.U32 R12, RZ, RZ, 0x1f ;  /* 0x0000001fff0c7424 */ /* 0x000fc600078e00ff */
[----:B------:R-:W-:Y:S02]  /*15d0*/  FSEL R18, R17, R9, !P4 ;  /* 0x0000000911127208 */ /* 0x000fe40006000000 */
[----:B------:R-:W-:-:S03]  /*15e0*/  FSEL R19, R15, R8, !P4 ;  /* 0x000000080f137208 */ /* 0x000fc60006000000 */
[----:B------:R-:W-:-:S07]  /*15f0*/  IMAD.MOV.U32 R14, RZ, RZ, R18 ;  /* 0x000000ffff0e7224 */ /* 0x000fce00078e0012 */
[----:B------:R-:W-:Y:S05]  /*1600*/  WARPSYNC.COLLECTIVE R11, `(.L_x_8939) ;  /* 0x000000000b087348 */ /* 0x000fea0003c00000 */
[----:B------:R0:W1:Y:S02]  /*1610*/  SHFL.DOWN P5, R15, R14, R13, R12 ;  /* 0x0800000d0e0f7389 */ /* 0x00006400000a000c */
[----:B01----:R-:W-:Y:S01]  /*1620*/  ENDCOLLECTIVE ;  /* 0x000000000000791b */ /* 0x003fe20003800000 */
.L_x_8939:
[----:B------:R-:W-:Y:S01]  /*1630*/  IMAD.MOV.U32 R14, RZ, RZ, R19 ;  /* 0x000000ffff0e7224 */ /* 0x000fe200078e0013 */
[----:B------:R-:W-:-:S07]  /*1640*/  MOV R9, R15 ;  /* 0x0000000f00097202 */ /* 0x000fce0000000f00 */
[----:B------:R-:W-:Y:S05]  /*1650*/  WARPSYNC.COLLECTIVE R11, `(.L_x_8940) ;  /* 0x000000000b087348 */ /* 0x000fea0003c00000 */
[----:B------:R0:W1:Y:S02]  /*1660*/  SHFL.DOWN P5, R15, R14, R13, R12 ;  /* 0x0800000d0e0f7389 */ /* 0x00006400000a000c */
[----:B01----:R-:W-:Y:S01]  /*1670*/  ENDCOLLECTIVE ;  /* 0x000000000000791b */ /* 0x003fe20003800000 */
.L_x_8940:
[----:B------:R-:W-:Y:S02]  /*1680*/  IMAD.MOV.U32 R12, RZ, RZ, R19 ;  /* 0x000000ffff0c7224 */ /* 0x000fe400078e0013 */
[----:B------:R-:W-:Y:S02]  /*1690*/  IMAD.MOV.U32 R13, RZ, RZ, R18 ;  /* 0x000000ffff0d7224 */ /* 0x000fe400078e0012 */
[----:B------:R-:W-:-:S06]  /*16a0*/  IMAD.MOV.U32 R8, RZ, RZ, R15 ;  /* 0x000000ffff087224 */ /* 0x000fcc00078e000f */
[----:B------:R-:W-:Y:S01]  /*16b0*/  DSETP.GEU.AND P4, PT, R12, R8, PT ;  /* 0x000000080c00722a */ /* 0x000fe20003f8e000 */
[----:B------:R-:W-:Y:S01]  /*16c0*/  MOV R13, 0x4 ;  /* 0x00000004000d7802 */ /* 0x000fe20000000f00 */
[----:B------:R-:W-:-:S04]  /*16d0*/  IMAD.MOV.U32 R12, RZ, RZ, 0x1f ;  /* 0x0000001fff0c7424 */ /* 0x000fc800078e00ff */
[----:B------:R-:W-:Y:S02]  /*16e0*/  FSEL R16, R9, R18, !P4 ;  /* 0x0000001209107208 */ /* 0x000fe40006000000 */
[----:B------:R-:W-:-:S03]  /*16f0*/  FSEL R17, R8, R19, !P4 ;  /* 0x0000001308117208 */ /* 0x000fc60006000000 */
[----:B------:R-:W-:-:S07]  /*1700*/  IMAD.MOV.U32 R14, RZ, RZ, R16 ;  /* 0x000000ffff0e7224 */ /* 0x000fce00078e0010 */
[----:B------:R-:W-:Y:S05]  /*1710*/  WARPSYNC.COLLECTIVE R11, `(.L_x_8941) ;  /* 0x000000000b087348 */ /* 0x000fea0003c00000 */
[----:B------:R0:W1:Y:S02]  /*1720*/  SHFL.DOWN P5, R15, R14, R13, R12 ;  /* 0x0800000d0e0f7389 */ /* 0x00006400000a000c */
[----:B01----:R-:W-:Y:S01]  /*1730*/  ENDCOLLECTIVE ;  /* 0x000000000000791b */ /* 0x003fe20003800000 */
.L_x_8941:
[----:B------:R-:W-:Y:S02]  /*1740*/  IMAD.MOV.U32 R14, RZ, RZ, R17 ;  /* 0x000000ffff0e7224 */ /* 0x000fe400078e0011 */
[----:B------:R-:W-:-:S07]  /*1750*/  IMAD.MOV.U32 R9, RZ, RZ, R15 ;  /* 0x000000ffff097224 */ /* 0x000fce00078e000f */
[----:B------:R-:W-:Y:S05]  /*1760*/  WARPSYNC.COLLECTIVE R11, `(.L_x_8942) ;  /* 0x000000000b087348 */ /* 0x000fea0003c00000 */
[----:B------:R0:W1:Y:S02]  /*1770*/  SHFL.DOWN P5, R15, R14, R13, R12 ;  /* 0x0800000d0e0f7389 */ /* 0x00006400000a000c */
[----:B01----:R-:W-:Y:S01]  /*1780*/  ENDCOLLECTIVE ;  /* 0x000000000000791b */ /* 0x003fe20003800000 */
.L_x_8942:
[----:B------:R-:W-:Y:S01]  /*1790*/  IMAD.MOV.U32 R12, RZ, RZ, R17 ;  /* 0x000000ffff0c7224 */ /* 0x000fe200078e0011 */
[----:B------:R-:W-:Y:S01]  /*17a0*/  MOV R13, R16 ;  /* 0x00000010000d7202 */ /* 0x000fe20000000f00 */
        /* <DEDUP_REMOVED lines=10> */
.L_x_8943:
[----:B------:R-:W-:Y:S02]  /*1850*/  IMAD.MOV.U32 R14, RZ, RZ, R19 ;  /* 0x000000ffff0e7224 */ /* 0x000fe400078e0013 */
[----:B------:R-:W-:-:S07]  /*1860*/  IMAD.MOV.U32 R9, RZ, RZ, R15 ;  /* 0x000000ffff097224 */ /* 0x000fce00078e000f */
[----:B------:R-:W-:Y:S05]  /*1870*/  WARPSYNC.COLLECTIVE R11, `(.L_x_8944) ;  /* 0x000000000b087348 */ /* 0x000fea0003c00000 */
[----:B------:R0:W1:Y:S02]  /*1880*/  SHFL.DOWN P5, R15, R14, R13, R12 ;  /* 0x0800000d0e0f7389 */ /* 0x00006400000a000c */
[----:B01----:R-:W-:Y:S01]  /*1890*/  ENDCOLLECTIVE ;  /* 0x000000000000791b */ /* 0x003fe20003800000 */
.L_x_8944:
[----:B------:R-:W-:Y:S02]  /*18a0*/  IMAD.MOV.U32 R12, RZ, RZ, R19 ;  /* 0x000000ffff0c7224 */ /* 0x000fe400078e0013 */
[----:B------:R-:W-:Y:S01]  /*18b0*/  IMAD.MOV.U32 R13, RZ, RZ, R18 ;  /* 0x000000ffff0d7224 */ /* 0x000fe200078e0012 */
[----:B------:R-:W-:-:S06]  /*18c0*/  MOV R8, R15 ;  /* 0x0000000f00087202 */ /* 0x000fcc0000000f00 */
        /* <DEDUP_REMOVED lines=9> */
.L_x_8945:
[----:B------:R-:W-:Y:S01]  /*1960*/  IMAD.MOV.U32 R14, RZ, RZ, R17 ;  /* 0x000000ffff0e7224 */ /* 0x000fe200078e0011 */
[----:B------:R-:W-:-:S07]  /*1970*/  MOV R9, R15 ;  /* 0x0000000f00097202 */ /* 0x000fce0000000f00 */
[----:B------:R-:W-:Y:S05]  /*1980*/  WARPSYNC.COLLECTIVE R11, `(.L_x_8946) ;  /* 0x000000000b087348 */ /* 0x000fea0003c00000 */
[----:B------:R0:W1:Y:S02]  /*1990*/  SHFL.DOWN P5, R15, R14, R13, R12 ;  /* 0x0800000d0e0f7389 */ /* 0x00006400000a000c */
[----:B01----:R-:W-:Y:S01]  /*19a0*/  ENDCOLLECTIVE ;  /* 0x000000000000791b */ /* 0x003fe20003800000 */
.L_x_8946:
[----:B------:R-:W-:Y:S01]  /*19b0*/  IMAD.MOV.U32 R8, RZ, RZ, R15 ;  /* 0x000000ffff087224 */ /* 0x000fe200078e000f */
[----:B------:R-:W-:Y:S06]  /*19c0*/  BRA `(.L_x_8947) ;  /* 0xffffffec003c7947 */ /* 0x000fec000383ffff */
.L_x_8932:
[----:B--2---:R-:W-:Y:S01]  /*19d0*/  IMAD.MOV.U32 R14, RZ, RZ, R17 ;  /* 0x000000ffff0e7224 */ /* 0x004fe200078e0011 */
[----:B-1----:R-:W-:Y:S01]  /*19e0*/  MOV R11, 0xffffffff ;  /* 0xffffffff000b7802 */ /* 0x002fe20000000f00 */
[----:B------:R-:W-:Y:S02]  /*19f0*/  IMAD.MOV.U32 R13, RZ, RZ, 0x10 ;  /* 0x00000010ff0d7424 */ /* 0x000fe400078e00ff */
[----:B------:R-:W-:-:S07]  /*1a00*/  IMAD.MOV.U32 R12, RZ, RZ, 0x1f ;  /* 0x0000001fff0c7424 */ /* 0x000fce00078e00ff */
[----:B0-----:R-:W-:Y:S05]  /*1a10*/  WARPSYNC.COLLECTIVE R11, `(.L_x_8948) ;  /* 0x000000000b087348 */ /* 0x001fea0003c00000 */
[----:B------:R1:W2:Y:S02]  /*1a20*/  SHFL.DOWN P5, R15, R14, R13, R12 ;  /* 0x0800000d0e0f7389 */ /* 0x0002a400000a000c */
[----:B012---:R-:W-:Y:S01]  /*1a30*/  ENDCOLLECTIVE ;  /* 0x000000000000791b */ /* 0x007fe20003800000 */
.L_x_8948:
[----:B------:R-:W-:Y:S02]  /*1a40*/  IMAD.MOV.U32 R14, RZ, RZ, R16 ;  /* 0x000000ffff0e7224 */ /* 0x000fe400078e0010 */
[----:B------:R-:W-:-:S07]  /*1a50*/  IMAD.MOV.U32 R19, RZ, RZ, R15 ;  /* 0x000000ffff137224 */ /* 0x000fce00078e000f */
[----:B------:R-:W-:Y:S05]  /*1a60*/  WARPSYNC.COLLECTIVE R11, `(.L_x_8949) ;  /* 0x000000000b087348 */ /* 0x000fea0003c00000 */
[----:B------:R0:W1:Y:S02]  /*1a70*/  SHFL.DOWN P5, R15, R14, R13, R12 ;  /* 0x0800000d0e0f7389 */ /* 0x00006400000a000c */
[----:B01----:R-:W-:Y:S01]  /*1a80*/  ENDCOLLECTIVE ;  /* 0x000000000000791b */ /* 0x003fe20003800000 */
.L_x_8949:
[----:B------:R-:W-:Y:S02]  /*1a90*/  IMAD.MOV.U32 R13, RZ, RZ, 0x8 ;  /* 0x00000008ff0d7424 */ /* 0x000fe400078e00ff */
[----:B------:R-:W-:-:S06]  /*1aa0*/  IMAD.MOV.U32 R18, RZ, RZ, R15 ;  /* 0x000000ffff127224 */ /* 0x000fcc00078e000f */
[----:B------:R-:W-:-:S10]  /*1ab0*/  DADD R18, R16, R18 ;  /* 0x0000000010127229 */ /* 0x000fd40000000012 */
[----:B------:R-:W-:-:S07]  /*1ac0*/  IMAD.MOV.U32 R14, RZ, RZ, R19 ;  /* 0x000000ffff0e7224 */ /* 0x000fce00078e0013 */
[----:B------:R-:W-:Y:S05]  /*1ad0*/  WARPSYNC.COLLECTIVE R11, `(.L_x_8950) ;  /* 0x000000000b087348 */ /* 0x000fea0003c00000 */
[----:B------:R0:W1:Y:S02]  /*1ae0*/  SHFL.DOWN P5, R15, R14, R13, R12 ;  /* 0x0800000d0e0f7389 */ /* 0x00006400000a000c */
[----:B01----:R-:W-:Y:S01]  /*1af0*/  ENDCOLLECTIVE ;  /* 0x000000000000791b */ /* 0x003fe20003800000 */
.L_x_8950:
[----:B------:R-:W-:Y:S01]  /*1b00*/  IMAD.MOV.U32 R14, RZ, RZ, R18 ;  /* 0x000000ffff0e7224 */ /* 0x000fe200078e0012 */
[----:B------:R-:W-:-:S07]  /*1b10*/  MOV R21, R15 ;  /* 0x0000000f00157202 */ /* 0x000fce0000000f00 */
[----:B------:R-:W-:Y:S05]  /*1b20*/  WARPSYNC.COLLECTIVE R11, `(.L_x_8951) ;  /* 0x000000000b087348 */ /* 0x000fea0003c00000 */
[----:B------:R0:W1:Y:S02]  /*1b30*/  SHFL.DOWN P5, R15, R14, R13, R12 ;  /* 0x0800000d0e0f7389 */ /* 0x00006400000a000c */
[----:B01----:R-:W-:Y:S01]  /*1b40*/  ENDCOLLECTIVE ;  /* 0x000000000000791b */ /* 0x003fe20003800000 */
.L_x_8951:
[----:B------:R-:W-:Y:S02]  /*1b50*/  IMAD.MOV.U32 R13, RZ, RZ, 0x4 ;  /* 0x00000004ff0d7424 */ /* 0x000fe400078e00ff */
[----:B------:R-:W-:-:S06]  /*1b60*/  IMAD.MOV.U32 R20, RZ, RZ, R15 ;  /* 0x000000ffff147224 */ /* 0x000fcc00078e000f */
[----:B------:R-:W-:-:S10]  /*1b70*/  DADD R20, R18, R20 ;  /* 0x0000000012147229 */ /* 0x000fd40000000014 */
[----:B------:R-:W-:-:S07]  /*1b80*/  IMAD.MOV.U32 R14, RZ, RZ, R21 ;  /* 0x000000ffff0e7224 */ /* 0x000fce00078e0015 */
[----:B------:R-:W-:Y:S05]  /*1b90*/  WARPSYNC.COLLECTIVE R11, `(.L_x_8952) ;  /* 0x000000000b087348 */ /* 0x000fea0003c00000 */
[----:B------:R0:W1:Y:S02]  /*1ba0*/  SHFL.DOWN P5, R15, R14, R13, R12 ;  /* 0x0800000d0e0f7389 */ /* 0x00006400000a000c */
[----:B01----:R-:W-:Y:S01]  /*1bb0*/  ENDCOLLECTIVE ;  /* 0x000000000000791b */ /* 0x003fe20003800000 */
.L_x_8952:
[----:B------:R-:W-:Y:S01]  /*1bc0*/  MOV R14, R20 ;  /* 0x00000014000e7202 */ /* 0x000fe20000000f00 */
[----:B------:R-:W-:-:S07]  /*1bd0*/  IMAD.MOV.U32 R23, RZ, RZ, R15 ;  /* 0x000000ffff177224 */ /* 0x000fce00078e000f */
[----:B------:R-:W-:Y:S05]  /*1be0*/  WARPSYNC.COLLECTIVE R11, `(.L_x_8953) ;  /* 0x000000000b087348 */ /* 0x000fea0003c00000 */
[----:B------:R0:W1:Y:S02]  /*1bf0*/  SHFL.DOWN P5, R15, R14, R13, R12 ;  /* 0x0800000d0e0f7389 */ /* 0x00006400000a000c */
[----:B01----:R-:W-:Y:S01]  /*1c00*/  ENDCOLLECTIVE ;  /* 0x000000000000791b */ /* 0x003fe20003800000 */
.L_x_8953:
[----:B------:R-:W-:Y:S02]  /*1c10*/  IMAD.MOV.U32 R13, RZ, RZ, 0x2 ;  /* 0x00000002ff0d7424 */ /* 0x000fe400078e00ff */
[----:B------:R-:W-:-:S06]  /*1c20*/  IMAD.MOV.U32 R22, RZ, RZ, R15 ;  /* 0x000000ffff167224 */ /* 0x000fcc00078e000f */
[----:B------:R-:W-:-:S10]  /*1c30*/  DADD R22, R20, R22 ;  /* 0x0000000014167229 */ /* 0x000fd40000000016 */
[----:B------:R-:W-:-:S07]  /*1c40*/  IMAD.MOV.U32 R14, RZ, RZ, R23 ;  /* 0x000000ffff0e7224 */ /* 0x000fce00078e0017 */
[----:B------:R-:W-:Y:S05]  /*1c50*/  WARPSYNC.COLLECTIVE R11, `(.L_x_8954) ;  /* 0x000000000b087348 */ /* 0x000fea0003c00000 */
[----:B------:R0:W1:Y:S02]  /*1c60*/  SHFL.DOWN P5, R15, R14, R13, R12 ;  /* 0x0800000d0e0f7389 */ /* 0x00006400000a000c */
[----:B01----:R-:W-:Y:S01]  /*1c70*/  ENDCOLLECTIVE ;  /* 0x000000000000791b */ /* 0x003fe20003800000 */
.L_x_8954:
[----:B------:R-:W-:Y:S02]  /*1c80*/  IMAD.MOV.U32 R14, RZ, RZ, R22 ;  /* 0x000000ffff0e7224 */ /* 0x000fe400078e0016 */
[----:B------:R-:W-:-:S07]  /*1c90*/  IMAD.MOV.U32 R17, RZ, RZ, R15 ;  /* 0x000000ffff117224 */ /* 0x000fce00078e000f */
[----:B------:R-:W-:Y:S05]  /*1ca0*/  WARPSYNC.COLLECTIVE R11, `(.L_x_8955) ;  /* 0x000000000b087348 */ /* 0x000fea0003c00000 */
[----:B------:R0:W1:Y:S02]  /*1cb0*/  SHFL.DOWN P5, R15, R14, R13, R12 ;  /* 0x0800000d0e0f7389 */ /* 0x00006400000a000c */
[----:B01----:R-:W-:Y:S01]  /*1cc0*/  ENDCOLLECTIVE ;  /* 0x000000000000791b */ /* 0x003fe20003800000 */
.L_x_8955:
[----:B------:R-:W-:Y:S01]  /*1cd0*/  IMAD.MOV.U32 R13, RZ, RZ, 0x1 ;  /* 0x00000001ff0d7424 */ /* 0x000fe200078e00ff */
[----:B------:R-:W-:-:S06]  /*1ce0*/  MOV R16, R15 ;  /* 0x0000000f00107202 */ /* 0x000fcc0000000f00 */
[----:B------:R-:W-:-:S10]  /*1cf0*/  DADD R16, R22, R16 ;  /* 0x0000000016107229 */ /* 0x000fd40000000010 */
[----:B------:R-:W-:-:S07]  /*1d00*/  IMAD.MOV.U32 R14, RZ, RZ, R17 ;  /* 0x000000ffff0e7224 */ /* 0x000fce00078e0011 */
[----:B------:R-:W-:Y:S05]  /*1d10*/  WARPSYNC.COLLECTIVE R11, `(.L_x_8956) ;  /* 0x000000000b087348 */ /* 0x000fea0003c00000 */
[----:B------:R0:W1:Y:S02]  /*1d20*/  SHFL.DOWN P5, R15, R14, R13, R12 ;  /* 0x0800000d0e0f7389 */ /* 0x00006400000a000c */
[----:B01----:R-:W-:Y:S01]  /*1d30*/  ENDCOLLECTIVE ;  /* 0x000000000000791b */ /* 0x003fe20003800000 */
.L_x_8956:
[----:B------:R-:W-:Y:S02]  /*1d40*/  IMAD.MOV.U32 R14, RZ, RZ, R16 ;  /* 0x000000ffff0e7224 */ /* 0x000fe400078e0010 */
[----:B------:R-:W-:-:S07]  /*1d50*/  IMAD.MOV.U32 R0, RZ, RZ, R15 ;  /* 0x000000ffff007224 */ /* 0x000fce00078e000f */
[----:B------:R-:W-:Y:S05]  /*1d60*/  WARPSYNC.COLLECTIVE R11, `(.L_x_8957) ;  /* 0x000000000b087348 */ /* 0x000fea0003c00000 */
[----:B------:R0:W1:Y:S02]  /*1d70*/  SHFL.DOWN P5, R15, R14, R13, R12 ;  /* 0x0800000d0e0f7389 */ /* 0x00006400000a000c */
[----:B01----:R-:W-:Y:S01]  /*1d80*/  ENDCOLLECTIVE ;  /* 0x000000000000791b */ /* 0x003fe20003800000 */
.L_x_8957:
[----:B------:R-:W-:Y:S05]  /*1d90*/  BRA `(.L_x_8958) ;  /* 0xfffffff000387947 */ /* 0x000fea000383ffff */
        .weak           $__internal_46_$__cuda_sm20_div_rn_f64_full
        .type           $__internal_46_$__cuda_sm20_div_rn_f64_full,@function
        .size           $__internal_46_$__cuda_sm20_div_rn_f64_full,(.L_x_12127 - $__internal_46_$__cuda_sm20_div_rn_f64_full)
$__internal_46_$__cuda_sm20_div_rn_f64_full:
        /* <DEDUP_REMOVED lines=9> */
[----:B------:R-:W-:-:S03]  /*1e30*/  @!P0 DMUL R2, R8, 8.98846567431157953865e+307 ;  /* 0x7fe0000008028828 */ /* 0x000fc60000000000 */
[C---:B------:R-:W-:Y:S01]  /*1e40*/  ISETP.GE.U32.AND P1, PT, R12.reuse, R15, PT ;  /* 0x0000000f0c00720c */ /* 0x040fe20003f26070 */
        /* <DEDUP_REMOVED lines=21> */
[----:B------:R-:W-:Y:S01]  /*1fa0*/  DMUL R18, R16, R10 ;  /* 0x0000000a10127228 */ /* 0x000fe20000000000 */
[----:B------:R-:W-:Y:S01]  /*1fb0*/  VIADD R23, R20, 0xffffffff ;  /* 0xffffffff14177836 */ /* 0x000fe20000000000 */
[----:B------:R-:W-:-:S04]  /*1fc0*/  IADD3 R22, R21, -0x1, RZ ;  /* 0xffffffff15167810 */ /* 0x000fc80007ffe0ff */
[----:B------:R-:W-:Y:S02]  /*1fd0*/  ISETP.GT.U32.AND P0, PT, R22, 0x7feffffe, PT ;  /* 0x7feffffe1600780c */ /* 0x000fe40003f04070 */
[----:B------:R-:W-:Y:S02]  /*1fe0*/  DFMA R14, R18, -R2, R10 ;  /* 0x80000002120e722b */ /* 0x000fe4000000000a */
[----:B------:R-:W-:-:S06]  /*1ff0*/  ISETP.GT.U32.OR P0, PT, R23, 0x7feffffe, P0 ;  /* 0x7feffffe1700780c */ /* 0x000fcc0000704470 */
[----:B------:R-:W-:-:S07]  /*2000*/  DFMA R14, R16, R14, R18 ;  /* 0x0000000e100e722b */ /* 0x000fce0000000012 */
        /* <DEDUP_REMOVED lines=28> */
.L_x_8960:
        /* <DEDUP_REMOVED lines=13> */
[----:B------:R-:W-:Y:S01]  /*22a0*/  @P0 IMAD.MOV.U32 R12, RZ, RZ, RZ ;  /* 0x000000ffff0c0224 */ /* 0x000fe200078e00ff */
[----:B------:R-:W-:Y:S01]  /*22b0*/  @P0 MOV R13, R2 ;  /* 0x00000002000d0202 */ /* 0x000fe20000000f00 */
[----:B------:R-:W-:Y:S06]  /*22c0*/  BRA `(.L_x_8961) ;  /* 0x0000000000147947 */ /* 0x000fec0003800000 */
.L_x_8963:
[----:B------:R-:W-:Y:S01]  /*22d0*/  LOP3.LUT R13, R9, 0x80000, RZ, 0xfc, !PT ;  /* 0x00080000090d7812 */ /* 0x000fe200078efcff */
[----:B------:R-:W-:Y:S01]  /*22e0*/  IMAD.MOV.U32 R12, RZ, RZ, R8 ;  /* 0x000000ffff0c7224 */ /* 0x000fe200078e0008 */
[----:B------:R-:W-:Y:S06]  /*22f0*/  BRA `(.L_x_8961) ;  /* 0x0000000000087947 */ /* 0x000fec0003800000 */
.L_x_8962:
[----:B------:R-:W-:Y:S01]  /*2300*/  LOP3.LUT R13, R7, 0x80000, RZ, 0xfc, !PT ;  /* 0x00080000070d7812 */ /* 0x000fe200078efcff */
[----:B------:R-:W-:-:S07]  /*2310*/  IMAD.MOV.U32 R12, RZ, RZ, R6 ;  /* 0x000000ffff0c7224 */ /* 0x000fce00078e0006 */
.L_x_8961:
[----:B------:R-:W-:Y:S05]  /*2320*/  BSYNC B1 ;  /* 0x0000000000017941 */ /* 0x000fea0003800000 */
.L_x_8959:
[----:B------:R-:W-:Y:S02]  /*2330*/  IMAD.MOV.U32 R2, RZ, RZ, R0 ;  /* 0x000000ffff027224 */ /* 0x000fe400078e0000 */
[----:B------:R-:W-:-:S04]  /*2340*/  IMAD.MOV.U32 R3, RZ, RZ, 0x0 ;  /* 0x00000000ff037424 */ /* 0x000fc800078e00ff */
[----:B------:R-:W-:Y:S05]  /*2350*/  RET.REL.NODEC R2 `(_ZN2at6native43_GLOBAL__N__9ae7fba5_10_SoftMax_cu_9f978f6322cunn_SoftMaxForwardRegIdddNS1_22SoftMaxForwardEpilogueElLi1EEEvPT1_PKT_T3_) ;  /* 0xffffffdc02287950 */ /* 0x000fea0003c3ffff */
.L_x_8964:
        /* <DEDUP_REMOVED lines=10> */
.L_x_12127:


//--------------------- .text._ZN2at6native43_GLOBAL__N__9ae7fba5_10_SoftMax_cu_9f978f6327cunn_SpatialSoftMaxBackwardIN3c108BFloat16EffNS1_26LogSoftMaxBackwardEpilogueEEEvPT_PKT1_SA_jjj --------------------------
	.section	.text._ZN2at6native43_GLOBAL__N__9ae7fba5_10_SoftMax_cu_9f978f6327cunn_SpatialSoftMaxBackwardIN3c108BFloat16EffNS1_26LogSoftMaxBackwardEpilogueEEEvPT_PKT1_SA_jjj,"ax",@progbits
	.align	128
.text._ZN2at6native43_GLOBAL__N__9ae7fba5_10_SoftMax_cu_9f978f6327cunn_SpatialSoftMaxBackwardIN3c108BFloat16EffNS1_26LogSoftMaxBackwardEpilogueEEEvPT_PKT1_SA_jjj:
        .type           _ZN2at6native43_GLOBAL__N__9ae7fba5_10_SoftMax_cu_9f978f6327cunn_SpatialSoftMaxBackwardIN3c108BFloat16EffNS1_26LogSoftMaxBackwardEpilogueEEEvPT_PKT1_SA_jjj,@function
        .size           _ZN2at6native43_GLOBAL__N__9ae7fba5_10_SoftMax_cu_9f978f6327cunn_SpatialSoftMaxBackwardIN3c108BFloat16EffNS1_26LogSoftMaxBackwardEpilogueEEEvPT_PKT1_SA_jjj,(.L_x_12129 - _ZN2at6native43_GLOBAL__N__9ae7fba5_10_SoftMax_cu_9f978f6327cunn_SpatialSoftMaxBackwardIN3c108BFloat16EffNS1_26LogSoftMaxBackwardEpilogueEEEvPT_PKT1_SA_jjj)
        .other          _ZN2at6native43_GLOBAL__N__9ae7fba5_10_SoftMax_cu_9f978f6327cunn_SpatialSoftMaxBackwardIN3c108BFloat16EffNS1_26LogSoftMaxBackwardEpilogueEEEvPT_PKT1_SA_jjj,@"STO_CUDA_ENTRY STV_DEFAULT"
_ZN2at6native43_GLOBAL__N__9ae7fba5_10_SoftMax_cu_9f978f6327cunn_SpatialSoftMaxBackwardIN3c108BFloat16EffNS1_26LogSoftMaxBackwardEpilogueEEEvPT_PKT1_SA_jjj:
        /* <DEDUP_REMOVED lines=29> */
.L_x_8982:
        /* <DEDUP_REMOVED lines=10> */
.L_x_8981:
        /* <DEDUP_REMOVED lines=24> */
.L_x_8972:
        /* <DEDUP_REMOVED lines=21> */
.L_x_8971:
        /* <DEDUP_REMOVED lines=20> */
.L_x_8970:
        /* <DEDUP_REMOVED lines=12> */
.L_x_8975:
[----:B------:R-:W-:Y:S02]  /*0740*/  ULDC UR5, c[0x0][0x230] ;  /* 0x00008c0000057ab9 */ /* 0x000fe40000000800 */
[----:B---3--:R-:W-:-:S04]  /*0750*/  IMAD R21, R24, UR5, R7 ;  /* 0x0000000518157c24 */ /* 0x008fc8000f8e0207 */
[----:B-1----:R-:W-:-:S06]  /*0760*/  IMAD.WIDE.U32 R18, R21, 0x4, R14 ;  /* 0x0000000415127825 */ /* 0x002fcc00078e000e */
[----:B------:R-:W3:Y:S01]  /*0770*/  LDG.E R18, desc[UR12][R18.64] ;  /* 0x0000000c12127981 */ /* 0x000ee2000c1e1900 */
[----:B0-----:R-:W-:-:S06]  /*0780*/  IMAD.WIDE.U32 R26, R21, 0x4, R12 ;  /* 0x00000004151a7825 */ /* 0x001fcc00078e000c */
[----:B------:R-:W4:Y:S01]  /*0790*/  LDG.E R27, desc[UR12][R26.64] ;  /* 0x0000000c1a1b7981 */ /* 0x000f22000c1e1900 */
[----:B------:R-:W-:-:S05]  /*07a0*/  IADD3 R25, R21, UR5, RZ ;  /* 0x0000000515197c10 */ /* 0x000fca000fffe0ff */
[----:B------:R-:W-:-:S04]  /*07b0*/  IMAD.WIDE.U32 R22, R25, 0x4, R14 ;  /* 0x0000000419167825 */ /* 0x000fc800078e000e */
[----:B---3--:R-:W-:-:S06]  /*07c0*/  FMUL.FTZ R28, R18, 1.4426950216293334961 ;  /* 0x3fb8aa3b121c7820 */ /* 0x008fcc0000410000 */
[----:B------:R-:W4:Y:S02]  /*07d0*/  MUFU.EX2 R28, R28 ;  /* 0x0000001c001c7308 */ /* 0x000f240000000800 */
[----:B----4-:R-:W-:-:S05]  /*07e0*/  FFMA.FTZ R20, R28, -R9, R27 ;  /* 0x800000091c147223 */ /* 0x010fca000001001b */
[----:B------:R-:W-:Y:S01]  /*07f0*/  F2FP.BF16.F32.PACK_AB R19, RZ, R20 ;  /* 0x00000014ff13723e */ /* 0x000fe200000010ff */
[----:B--2---:R-:W-:-:S05]  /*0800*/  IMAD.WIDE.U32 R20, R21, 0x2, R16 ;  /* 0x0000000215147825 */ /* 0x004fca00078e0010 */
[----:B------:R0:W-:Y:S04]  /*0810*/  STG.E.U16 desc[UR12][R20.64], R19 ;  /* 0x0000001314007986 */ /* 0x0001e8000c10150c */
[----:B------:R-:W2:Y:S01]  /*0820*/  LDG.E R22, desc[UR12][R22.64] ;  /* 0x0000000c16167981 */ /* 0x000ea2000c1e1900 */
[----:B------:R-:W-:-:S06]  /*0830*/  IMAD.WIDE.U32 R26, R25, 0x4, R12 ;  /* 0x00000004191a7825 */ /* 0x000fcc00078e000c */
[----:B------:R-:W3:Y:S01]  /*0840*/  LDG.E R27, desc[UR12][R26.64] ;  /* 0x0000000c1a1b7981 */ /* 0x000ee2000c1e1900 */
[----:B------:R-:W-:Y:S01]  /*0850*/  IADD3 R29, R25, UR5, RZ ;  /* 0x00000005191d7c10 */ /* 0x000fe2000fffe0ff */
[----:B--2---:R-:W-:-:S06]  /*0860*/  FMUL.FTZ R28, R22, 1.4426950216293334961 ;  /* 0x3fb8aa3b161c7820 */ /* 0x004fcc0000410000 */
[----:B------:R-:W3:Y:S02]  /*0870*/  MUFU.EX2 R28, R28 ;  /* 0x0000001c001c7308 */ /* 0x000ee40000000800 */
[----:B---3--:R-:W-:-:S05]  /*0880*/  FFMA.FTZ R18, R28, -R9, R27 ;  /* 0x800000091c127223 */ /* 0x008fca000001001b */
[----:B0-----:R-:W-:Y:S01]  /*0890*/  F2FP.BF16.F32.PACK_AB R21, RZ, R18 ;  /* 0x00000012ff15723e */ /* 0x001fe200000010ff */
[----:B------:R-:W-:-:S03]  /*08a0*/  IMAD.WIDE.U32 R18, R25, 0x2, R16 ;  /* 0x0000000219127825 */ /* 0x000fc600078e0010 */
[----:B------:R-:W-:Y:S01]  /*08b0*/  PRMT R23, R21, 0x7610, R23 ;  /* 0x0000761015177816 */ /* 0x000fe20000000017 */
[----:B------:R-:W-:-:S04]  /*08c0*/  IMAD.WIDE.U32 R20, R29, 0x4, R14 ;  /* 0x000000041d147825 */ /* 0x000fc800078e000e */
        /* <DEDUP_REMOVED lines=16> */
[----:B------:R-:W-:Y:S02]  /*09d0*/  IADD3 R11, R11, -0x4, RZ ;  /* 0xfffffffc0b0b7810 */ /* 0x000fe40007ffe0ff */
[----:B------:R-:W-:Y:S02]  /*09e0*/  IADD3 R24, R24, 0x4, RZ ;  /* 0x0000000418187810 */ /* 0x000fe40007ffe0ff */
[----:B------:R-:W-:Y:S01]  /*09f0*/  ISETP.NE.AND P0, PT, R11, RZ, PT ;  /* 0x000000ff0b00720c */ /* 0x000fe20003f05270 */
[----:B--2---:R-:W-:-:S06]  /*0a00*/  FMUL.FTZ R28, R18, 1.4426950216293334961 ;  /* 0x3fb8aa3b121c7820 */ /* 0x004fcc0000410000 */
[----:B------:R-:W3:Y:S02]  /*0a10*/  MUFU.EX2 R28, R28 ;  /* 0x0000001c001c7308 */ /* 0x000ee40000000800 */
[----:B---3--:R-:W-:-:S05]  /*0a20*/  FFMA.FTZ R20, R28, -R9, R27 ;  /* 0x800000091c147223 */ /* 0x008fca000001001b */
[----:B------:R-:W-:Y:S01]  /*0a30*/  F2FP.BF16.F32.PACK_AB R19, RZ, R20 ;  /* 0x00000014ff13723e */ /* 0x000fe200000010ff */
[----:B0-----:R-:W-:-:S05]  /*0a40*/  IMAD.WIDE.U32 R20, R25, 0x2, R16 ;  /* 0x0000000219147825 */ /* 0x001fca00078e0010 */
[----:B------:R3:W-:Y:S01]  /*0a50*/  STG.E.U16 desc[UR12][R20.64], R19 ;  /* 0x0000001314007986 */ /* 0x0007e2000c10150c */
[----:B------:R-:W-:Y:S05]  /*0a60*/  @P0 BRA `(.L_x_8975) ;  /* 0xfffffffc00340947 */ /* 0x000fea000383ffff */
[----:B------:R-:W-:Y:S05]  /*0a70*/  BSYNC B3 ;  /* 0x0000000000037941 */ /* 0x000fea0003800000 */
.L_x_8974:
        /* <DEDUP_REMOVED lines=9> */
[----:B------:R-:W3:Y:S01]  /*0b10*/  LDG.E R21, desc[UR12][R20.64] ;  /* 0x0000000c14157981 */ /* 0x000ee2000c1e1900 */
[----:B------:R-:W-:-:S06]  /*0b20*/  UISETP.NE.AND UP0, UPT, UR10, 0x1, UPT ;  /* 0x000000010a00788c */ /* 0x000fcc000bf05270 */
[----:B------:R-:W-:Y:S01]  /*0b30*/  PLOP3.LUT P0, PT, PT, PT, UP0, 0x80, 0x0 ;  /* 0x000000000000781c */ /* 0x000fe20003f0f008 */
[----:B--2---:R-:W-:-:S04]  /*0b40*/  FMUL.FTZ R7, R22, 1.4426950216293334961 ;  /* 0x3fb8aa3b16077820 */ /* 0x004fc80000410000 */
[----:B------:R-:W3:Y:S02]  /*0b50*/  MUFU.EX2 R18, R7 ;  /* 0x0000000700127308 */ /* 0x000ee40000000800 */
[----:B---3--:R-:W-:-:S05]  /*0b60*/  FFMA.FTZ R18, R18, -R9, R21 ;  /* 0x8000000912127223 */ /* 0x008fca0000010015 */
[----:B------:R-:W-:Y:S01]  /*0b70*/  F2FP.BF16.F32.PACK_AB R11, RZ, R18 ;  /* 0x00000012ff0b723e */ /* 0x000fe200000010ff */
[----:B-1----:R-:W-:-:S05]  /*0b80*/  IMAD.WIDE.U32 R18, R25, 0x2, R16 ;  /* 0x0000000219127825 */ /* 0x002fca00078e0010 */
[----:B------:R1:W-:Y:S01]  /*0b90*/  STG.E.U16 desc[UR12][R18.64], R11 ;  /* 0x0000000b12007986 */ /* 0x0003e2000c10150c */
[----:B------:R-:W-:Y:S05]  /*0ba0*/  @!P0 BRA `(.L_x_8973) ;  /* 0x0000000400508947 */ /* 0x000fea0003800000 */
[----:B------:R-:W-:-:S05]  /*0bb0*/  IADD3 R25, R25, UR5, RZ ;  /* 0x0000000519197c10 */ /* 0x000fca000fffe0ff */
[----:B------:R-:W-:-:S06]  /*0bc0*/  IMAD.WIDE.U32 R22, R25, 0x4, R12 ;  /* 0x0000000419167825 */ /* 0x000fcc00078e000c */
[----:B------:R-:W2:Y:S01]  /*0bd0*/  LDG.E R22, desc[UR12][R22.64] ;  /* 0x0000000c16167981 */ /* 0x000ea2000c1e1900 */
[----:B-1----:R-:W-:-:S06]  /*0be0*/  IMAD.WIDE.U32 R18, R25, 0x4, R14 ;  /* 0x0000000419127825 */ /* 0x002fcc00078e000e */
[----:B------:R-:W3:Y:S01]  /*0bf0*/  LDG.E R19, desc[UR12][R18.64] ;  /* 0x0000000c12137981 */ /* 0x000ee2000c1e1900 */
[----:B------:R-:W-:-:S06]  /*0c00*/  UISETP.NE.AND UP0, UPT, UR10, 0x2, UPT ;  /* 0x000000020a00788c */ /* 0x000fcc000bf05270 */
[----:B------:R-:W-:Y:S01]  /*0c10*/  PLOP3.LUT P0, PT, PT, PT, UP0, 0x80, 0x0 ;  /* 0x000000000000781c */ /* 0x000fe20003f0f008 */
[----:B--2---:R-:W-:-:S04]  /*0c20*/  FMUL.FTZ R7, R22, 1.4426950216293334961 ;  /* 0x3fb8aa3b16077820 */ /* 0x004fc80000410000 */
[----:B------:R-:W3:Y:S02]  /*0c30*/  MUFU.EX2 R20, R7 ;  /* 0x0000000700147308 */ /* 0x000ee40000000800 */
[----:B---3--:R-:W-:-:S05]  /*0c40*/  FFMA.FTZ R20, R20, -R9, R19 ;  /* 0x8000000914147223 */ /* 0x008fca0000010013 */
[----:B------:R-:W-:Y:S01]  /*0c50*/  F2FP.BF16.F32.PACK_AB R11, RZ, R20 ;  /* 0x00000014ff0b723e */ /* 0x000fe200000010ff */
[----:B------:R-:W-:-:S05]  /*0c60*/  IMAD.WIDE.U32 R20, R25, 0x2, R16 ;  /* 0x0000000219147825 */ /* 0x000fca00078e0010 */
[----:B------:R2:W-:Y:S01]  /*0c70*/  STG.E.U16 desc[UR12][R20.64], R11 ;  /* 0x0000000b14007986 */ /* 0x0005e2000c10150c */
[----:B------:R-:W-:Y:S05]  /*0c80*/  @!P0 BRA `(.L_x_8973) ;  /* 0x0000000400188947 */ /* 0x000fea0003800000 */
[----:B------:R-:W-:-:S05]  /*0c90*/  IADD3 R7, R25, UR5, RZ ;  /* 0x0000000519077c10 */ /* 0x000fca000fffe0ff */
[----:B------:R-:W-:-:S06]  /*0ca0*/  IMAD.WIDE.U32 R12, R7, 0x4, R12 ;  /* 0x00000004070c7825 */ /* 0x000fcc00078e000c */
[----:B------:R-:W2:Y:S01]  /*0cb0*/  LDG.E R12, desc[UR12][R12.64] ;  /* 0x0000000c0c0c7981 */ /* 0x000ea2000c1e1900 */
[----:B------:R-:W-:-:S06]  /*0cc0*/  IMAD.WIDE.U32 R14, R7, 0x4, R14 ;  /* 0x00000004070e7825 */ /* 0x000fcc00078e000e */
[----:B------:R-:W3:Y:S01]  /*0cd0*/  LDG.E R15, desc[UR12][R14.64] ;  /* 0x0000000c0e0f7981 */ /* 0x000ee2000c1e1900 */
[----:B------:R-:W-:-:S04]  /*0ce0*/  IMAD.WIDE.U32 R16, R7, 0x2, R16 ;  /* 0x0000000207107825 */ /* 0x000fc800078e0010 */
[----:B--2---:R-:W-:-:S04]  /*0cf0*/  FMUL.FTZ R11, R12, 1.4426950216293334961 ;  /* 0x3fb8aa3b0c0b7820 */ /* 0x004fc80000410000 */
[----:B------:R-:W3:Y:S02]  /*0d00*/  MUFU.EX2 R18, R11 ;  /* 0x0000000b00127308 */ /* 0x000ee40000000800 */
[----:B---3--:R-:W-:-:S05]  /*0d10*/  FFMA.FTZ R18, R18, -R9, R15 ;  /* 0x8000000912127223 */ /* 0x008fca000001000f */
[----:B------:R-:W-:-:S05]  /*0d20*/  F2FP.BF16.F32.PACK_AB R18, RZ, R18 ;  /* 0x00000012ff12723e */ /* 0x000fca00000010ff */
[----:B------:R4:W-:Y:S01]  /*0d30*/  STG.E.U16 desc[UR12][R16.64], R18 ;  /* 0x0000001210007986 */ /* 0x0009e2000c10150c */
[----:B------:R-:W-:Y:S05]  /*0d40*/  BRA `(.L_x_8973) ;  /* 0x0000000000e87947 */ /* 0x000fea0003800000 */
.L_x_8969:
        /* <DEDUP_REMOVED lines=12> */
.L_x_8977:
        /* <DEDUP_REMOVED lines=8> */
.L_x_8976:
[----:B------:R-:W-:Y:S05]  /*0e90*/  WARPSYNC.ALL ;  /* 0x0000000000007948 */ /* 0x000fea0003800000 */
[----:B------:R-:W-:Y:S06]  /*0ea0*/  BAR.SYNC.DEFER_BLOCKING 0x0 ;  /* 0x0000000000007b1d */ /* 0x000fec0000010000 */
[----:B------:R0:W-:Y:S01]  /*0eb0*/  STS [R20], R9 ;  /* 0x0000000914007388 */ /* 0x0001e20000000800 */
[----:B------:R-:W-:Y:S05]  /*0ec0*/  @!P2 BRA `(.L_x_8978) ;  /* 0x00000000002ca947 */ /* 0x000fea0003800000 */
[----:B0-----:R-:W-:-:S07]  /*0ed0*/  MOV R9, R17 ;  /* 0x0000001100097202 */ /* 0x001fce0000000f00 */
.L_x_8979:
        /* <DEDUP_REMOVED lines=10> */
.L_x_8978:
        /* <DEDUP_REMOVED lines=9> */
.L_x_8980:
[----:B0-----:R-:W-:-:S04]  /*1010*/  IMAD R23, R24, UR8, R7 ;  /* 0x0000000818177c24 */ /* 0x001fc8000f8e0207 */
[----:B---3--:R-:W-:-:S06]  /*1020*/  IMAD.WIDE.U32 R18, R23, 0x4, R14 ;  /* 0x0000000417127825 */ /* 0x008fcc00078e000e */
[----:B------:R-:W3:Y:S01]  /*1030*/  LDG.E R18, desc[UR12][R18.64] ;  /* 0x0000000c12127981 */ /* 0x000ee2000c1e1900 */
[----:B--2---:R-:W-:-:S06]  /*1040*/  IMAD.WIDE.U32 R20, R23, 0x4, R12 ;  /* 0x0000000417147825 */ /* 0x004fcc00078e000c */
[----:B------:R-:W1:Y:S01]  /*1050*/  LDG.E R20, desc[UR12][R20.64] ;  /* 0x0000000c14147981 */ /* 0x000e62000c1e1900 */
[----:B------:R-:W-:-:S04]  /*1060*/  IADD3 R24, R24, UR15, RZ ;  /* 0x0000000f18187c10 */ /* 0x000fc8000fffe0ff */
[----:B------:R-:W-:Y:S01]  /*1070*/  ISETP.GE.U32.AND P0, PT, R24, UR16, PT ;  /* 0x0000001018007c0c */ /* 0x000fe2000bf06070 */
[----:B---3--:R-:W-:-:S04]  /*1080*/  FMUL.FTZ R11, R18, 1.4426950216293334961 ;  /* 0x3fb8aa3b120b7820 */ /* 0x008fc80000410000 */
[----:B------:R-:W1:Y:S02]  /*1090*/  MUFU.EX2 R22, R11 ;  /* 0x0000000b00167308 */ /* 0x000e640000000800 */
[----:B-1----:R-:W-:-:S05]  /*10a0*/  FFMA.FTZ R22, -R9, R22, R20 ;  /* 0x0000001609167223 */ /* 0x002fca0000010114 */
[----:B------:R-:W-:Y:S01]  /*10b0*/  F2FP.BF16.F32.PACK_AB R19, RZ, R22 ;  /* 0x00000016ff13723e */ /* 0x000fe200000010ff */
[----:B----4-:R-:W-:-:S05]  /*10c0*/  IMAD.WIDE.U32 R22, R23, 0x2, R16 ;  /* 0x0000000217167825 */ /* 0x010fca00078e0010 */
[----:B------:R0:W-:Y:S01]  /*10d0*/  STG.E.U16 desc[UR12][R22.64], R19 ;  /* 0x0000001316007986 */ /* 0x0001e2000c10150c */
[----:B------:R-:W-:Y:S05]  /*10e0*/  @!P0 BRA `(.L_x_8980) ;  /* 0xfffffffc00c88947 */ /* 0x000fea000383ffff */
.L_x_8973:
[----:B------:R-:W-:Y:S05]  /*10f0*/  BSYNC B0 ;  /* 0x0000000000007941 */ /* 0x000fea0003800000 */
.L_x_8968:
[----:B------:R-:W-:Y:S01]  /*1100*/  IADD3 R5, R5, UR4, RZ ;  /* 0x0000000405057c10 */ /* 0x000fe2000fffe0ff */
[----:B------:R-:W-:-:S03]  /*1110*/  ULDC UR5, c[0x0][0x230] ;  /* 0x00008c0000057ab9 */ /* 0x000fc60000000800 */
[----:B------:R-:W-:-:S13]  /*1120*/  ISETP.GE.U32.AND P0, PT, R5, UR5, PT ;  /* 0x0000000505007c0c */ /* 0x000fda000bf06070 */
[----:B------:R-:W-:Y:S05]  /*1130*/  @!P0 BRA `(.L_x_8981) ;  /* 0xfffffff0004c8947 */ /* 0x000fea000383ffff */
.L_x_8967:
[----:B------:R-:W-:Y:S05]  /*1140*/  BSYNC B1 ;  /* 0x0000000000017941 */ /* 0x000fea0003800000 */
.L_x_8966:
[----:B------:R-:W-:Y:S01]  /*1150*/  IADD3 R2, R2, UR14, RZ ;  /* 0x0000000e02027c10 */ /* 0x000fe2000fffe0ff */
[----:B------:R-:W-:-:S03]  /*1160*/  ULDC UR5, c[0x0][0x228] ;  /* 0x00008a0000057ab9 */ /* 0x000fc60000000800 */
[----:B------:R-:W-:-:S13]  /*1170*/  ISETP.GE.U32.AND P0, PT, R2, UR5, PT ;  /* 0x0000000502007c0c */ /* 0x000fda000bf06070 */
[----:B------:R-:W-:Y:S05]  /*1180*/  @!P0 BRA `(.L_x_8982) ;  /* 0xfffffff000108947 */ /* 0x000fea000383ffff */
[----:B------:R-:W-:Y:S05]  /*1190*/  BSYNC B2 ;  /* 0x0000000000027941 */ /* 0x000fea0003800000 */
.L_x_8965:
[----:B------:R-:W-:Y:S05]  /*11a0*/  EXIT ;  /* 0x000000000000794d */ /* 0x000fea0003800000 */
.L_x_8983:
        /* <DEDUP_REMOVED lines=13> */
.L_x_12129:


//--------------------- .text._ZN2at6native43_GLOBAL__N__9ae7fba5_10_SoftMax_cu_9f978f6327cunn_SpatialSoftMaxBackwardIN3c108BFloat16EfS4_NS1_26LogSoftMaxBackwardEpilogueEEEvPT_PKT1_SA_jjj --------------------------
	.section	.text._ZN2at6native43_GLOBAL__N__9ae7fba5_10_SoftMax_cu_9f978f6327cunn_SpatialSoftMaxBackwardIN3c108BFloat16EfS4_NS1_26LogSoftMaxBackwardEpilogueEEEvPT_PKT1_SA_jjj,"ax",@progbits
	.align	128
.text._ZN2at6native43_GLOBAL__N__9ae7fba5_10_SoftMax_cu_9f978f6327cunn_SpatialSoftMaxBackwardIN3c108BFloat16EfS4_NS1_26LogSoftMaxBackwardEpilogueEEEvPT_PKT1_SA_jjj:
        .type           _ZN2at6native43_GLOBAL__N__9ae7fba5_10_SoftMax_cu_9f978f6327cunn_SpatialSoftMaxBackwardIN3c108BFloat16EfS4_NS1_26LogSoftMaxBackwardEpilogueEEEvPT_PKT1_SA_jjj,@function
        .size           _ZN2at6native43_GLOBAL__N__9ae7fba5_10_SoftMax_cu_9f978f6327cunn_SpatialSoftMaxBackwardIN3c108BFloat16EfS4_NS1_26LogSoftMaxBackwardEpilogueEEEvPT_PKT1_SA_jjj,(.L_x_12130 - _ZN2at6native43_GLOBAL__N__9ae7fba5_10_SoftMax_cu_9f978f6327cunn_SpatialSoftMaxBackwardIN3c108BFloat16EfS4_NS1_26LogSoftMaxBackwardEpilogueEEEvPT_PKT1_SA_jjj)
        .other          _ZN2at6native43_GLOBAL__N__9ae7fba5_10_SoftMax_cu_9f978f6327cunn_SpatialSoftMaxBackwardIN3c108BFloat16EfS4_NS1_26LogSoftMaxBackwardEpilogueEEEvPT_PKT1_SA_jjj,@"STO_CUDA_ENTRY STV_DEFAULT"
_ZN2at6native43_GLOBAL__N__9ae7fba5_10_SoftMax_cu_9f978f6327cunn_SpatialSoftMaxBackwardIN3c108BFloat16EfS4_NS1_26LogSoftMaxBackwardEpilogueEEEvPT_PKT1_SA_jjj:
        /* <DEDUP_REMOVED lines=30> */
.L_x_9001:
        /* <DEDUP_REMOVED lines=10> */
.L_x_9000:
[----:B------:R-:W-:Y:S01]  /*0280*/  UISETP.GT.U32.AND UP0, UPT, UR15, 0x1, UPT ;  /* 0x000000010f00788c */ /* 0x000fe2000bf04070 */
[----:B------:R-:W-:Y:S01]  /*0290*/  BSSY B0, `(.L_x_8987) ;  /* 0x00000fe000007945 */ /* 0x000fe20003800000 */
[----:B------:R-:W-:-:S04]  /*02a0*/  IADD3 R9, R4, R7, RZ ;  /* 0x0000000704097210 */ /* 0x000fc80007ffe0ff */
[----:B------:R-:W-:-:S13]  /*02b0*/  PLOP3.LUT P0, PT, PT, PT, UP0, 0x80, 0x0 ;  /* 0x000000000000781c */ /* 0x000fda0003f0f008 */
[----:B01234-:R-:W-:Y:S05]  /*02c0*/  @P0 BRA `(.L_x_8988) ;  /* 0x0000000800f80947 */ /* 0x01ffea0003800000 */
[----:B------:R-:W-:Y:S01]  /*02d0*/  ULDC UR5, c[0x0][0x22c] ;  /* 0x00008b0000057ab9 */ /* 0x000fe20000000800 */
[----:B------:R-:W-:Y:S01]  /*02e0*/  IMAD.MOV.U32 R11, RZ, RZ, RZ ;  /* 0x000000ffff0b7224 */ /* 0x000fe200078e00ff */
[----:B------:R-:W-:-:S13]  /*02f0*/  ISETP.NE.AND P1, PT, RZ, UR5, PT ;  /* 0x00000005ff007c0c */ /* 0x000fda000bf25270 */
[----:B------:R-:W-:Y:S05]  /*0300*/  @!P1 BRA `(.L_x_8989) ;  /* 0x0000000000fc9947 */ /* 0x000fea0003800000 */
[----:B------:R-:W-:Y:S01]  /*0310*/  UISETP.GE.U32.AND UP0, UPT, UR9, 0x3, UPT ;  /* 0x000000030900788c */ /* 0x000fe2000bf06070 */
[----:B------:R-:W-:Y:S01]  /*0320*/  HFMA2.MMA R11, -RZ, RZ, 0, 0 ;  /* 0x00000000ff0b7435 */ /* 0x000fe200000001ff */
[----:B------:R-:W-:Y:S02]  /*0330*/  ISETP.NE.AND P0, PT, RZ, UR10, PT ;  /* 0x0000000aff007c0c */ /* 0x000fe4000bf05270 */
[----:B------:R-:W-:Y:S02]  /*0340*/  MOV R22, RZ ;  /* 0x000000ff00167202 */ /* 0x000fe40000000f00 */
[----:B------:R-:W-:-:S13]  /*0350*/  PLOP3.LUT P2, PT, PT, PT, UP0, 0x80, 0x0 ;  /* 0x000000000000781c */ /* 0x000fda0003f4f008 */
[----:B------:R-:W-:Y:S05]  /*0360*/  @!P2 BRA `(.L_x_8990) ;  /* 0x000000000088a947 */ /* 0x000fea0003800000 */
[----:B------:R-:W0:Y:S01]  /*0370*/  LDC R24, c[0x0][0x230] ;  /* 0x00008c00ff187b82 */ /* 0x000e220000000800 */
[----:B------:R-:W-:Y:S01]  /*0380*/  BSSY B3, `(.L_x_8990) ;  /* 0x0000020000037945 */ /* 0x000fe20003800000 */
[----:B------:R-:W-:Y:S01]  /*0390*/  MOV R11, RZ ;  /* 0x000000ff000b7202 */ /* 0x000fe20000000f00 */
[----:B------:R-:W-:Y:S01]  /*03a0*/  IMAD.MOV.U32 R22, RZ, RZ, RZ ;  /* 0x000000ffff167224 */ /* 0x000fe200078e00ff */
[----:B------:R-:W-:-:S04]  /*03b0*/  MOV R29, R9 ;  /* 0x00000009001d7202 */ /* 0x000fc80000000f00 */
[----:B------:R-:W1:Y:S01]  /*03c0*/  LDC.64 R12, c[0x0][0x220] ;  /* 0x00008800ff0c7b82 */ /* 0x000e620000000a00 */
[-CC-:B0-----:R-:W-:Y:S02]  /*03d0*/  IMAD R23, R6, R24.reuse, R7.reuse ;  /* 0x0000001806177224 */ /* 0x181fe400078e0207 */
[-CC-:B------:R-:W-:Y:S02]  /*03e0*/  IMAD R25, R8, R24.reuse, R7.reuse ;  /* 0x0000001808197224 */ /* 0x180fe400078e0207 */
[----:B------:R-:W-:-:S07]  /*03f0*/  IMAD R27, R10, R24, R7 ;  /* 0x000000180a1b7224 */ /* 0x000fce00078e0207 */
.L_x_8991:
        /* <DEDUP_REMOVED lines=20> */
[----:B-----5:R-:W-:-:S03]  /*0540*/  SHF.L.U32 R14, R20, 0x10, RZ ;  /* 0x00000010140e7819 */ /* 0x020fc600000006ff */
[----:B------:R-:W-:-:S04]  /*0550*/  FADD.FTZ R11, R26, R11 ;  /* 0x0000000b1a0b7221 */ /* 0x000fc80000010000 */
[----:B------:R-:W-:Y:S02]  /*0560*/  FADD.FTZ R11, R11, R14 ;  /* 0x0000000e0b0b7221 */ /* 0x000fe40000010000 */
[----:B------:R-:W-:Y:S05]  /*0570*/  @P2 BRA `(.L_x_8991) ;  /* 0xfffffffc00a02947 */ /* 0x000fea000383ffff */
[----:B------:R-:W-:Y:S05]  /*0580*/  BSYNC B3 ;  /* 0x0000000000037941 */ /* 0x000fea0003800000 */
.L_x_8990:
        /* <DEDUP_REMOVED lines=8> */
[----:B--2---:R-:W-:-:S04]  /*0610*/  IMAD.U32 R16, R14, 0x10000, RZ ;  /* 0x000100000e107824 */ /* 0x004fc800078e00ff */
[----:B------:R-:W-:-:S08]  /*0620*/  FADD.FTZ R11, R11, R16 ;  /* 0x000000100b0b7221 */ /* 0x000fd00000010000 */
        /* <DEDUP_REMOVED lines=13> */
.L_x_8989:
        /* <DEDUP_REMOVED lines=12> */
.L_x_8994:
[----:B------:R-:W-:Y:S02]  /*07c0*/  ULDC UR5, c[0x0][0x230] ;  /* 0x00008c0000057ab9 */ /* 0x000fe40000000800 */
[----:B---3--:R-:W-:-:S04]  /*07d0*/  IMAD R19, R22, UR5, R9 ;  /* 0x0000000516137c24 */ /* 0x008fc8000f8e0209 */
[----:B-1----:R-:W-:-:S06]  /*07e0*/  IMAD.WIDE.U32 R20, R19, 0x2, R14 ;  /* 0x0000000213147825 */ /* 0x002fcc00078e000e */
[----:B------:R-:W3:Y:S01]  /*07f0*/  LDG.E.U16 R20, desc[UR12][R20.64] ;  /* 0x0000000c14147981 */ /* 0x000ee2000c1e1500 */
[----:B0-----:R-:W-:-:S06]  /*0800*/  IMAD.WIDE.U32 R24, R19, 0x2, R12 ;  /* 0x0000000213187825 */ /* 0x001fcc00078e000c */
[----:B------:R-:W4:Y:S01]  /*0810*/  LDG.E.U16 R24, desc[UR12][R24.64] ;  /* 0x0000000c18187981 */ /* 0x000f22000c1e1500 */
[----:B---3--:R-:W-:-:S05]  /*0820*/  SHF.L.U32 R18, R20, 0x10, RZ ;  /* 0x0000001014127819 */ /* 0x008fca00000006ff */
[----:B------:R-:W-:Y:S01]  /*0830*/  FMUL.FTZ R26, R18, 1.4426950216293334961 ;  /* 0x3fb8aa3b121a7820 */ /* 0x000fe20000410000 */
[----:B----4-:R-:W-:-:S05]  /*0840*/  IMAD.U32 R27, R24, 0x10000, RZ ;  /* 0x00010000181b7824 */ /* 0x010fca00078e00ff */
[----:B------:R-:W0:Y:S02]  /*0850*/  MUFU.EX2 R26, R26 ;  /* 0x0000001a001a7308 */ /* 0x000e240000000800 */
[----:B0-----:R-:W-:Y:S01]  /*0860*/  FFMA.FTZ R18, R26, -R11, R27 ;  /* 0x8000000b1a127223 */ /* 0x001fe2000001001b */
[----:B------:R-:W-:-:S04]  /*0870*/  IADD3 R27, R19, UR5, RZ ;  /* 0x00000005131b7c10 */ /* 0x000fc8000fffe0ff */
[----:B------:R-:W-:Y:S01]  /*0880*/  F2FP.BF16.F32.PACK_AB R21, RZ, R18 ;  /* 0x00000012ff15723e */ /* 0x000fe200000010ff */
[----:B--2---:R-:W-:-:S03]  /*0890*/  IMAD.WIDE.U32 R18, R19, 0x2, R16 ;  /* 0x0000000213127825 */ /* 0x004fc600078e0010 */
[----:B------:R-:W-:Y:S01]  /*08a0*/  PRMT R25, R21, 0x7610, R25 ;  /* 0x0000761015197816 */ /* 0x000fe20000000019 */
[----:B------:R-:W-:-:S04]  /*08b0*/  IMAD.WIDE.U32 R20, R27, 0x2, R14 ;  /* 0x000000021b147825 */ /* 0x000fc800078e000e */
[----:B------:R0:W-:Y:S04]  /*08c0*/  STG.E.U16 desc[UR12][R18.64], R25 ;  /* 0x0000001912007986 */ /* 0x0001e8000c10150c */
[----:B------:R-:W2:Y:S01]  /*08d0*/  LDG.E.U16 R20, desc[UR12][R20.64] ;  /* 0x0000000c14147981 */ /* 0x000ea2000c1e1500 */
[----:B0-----:R-:W-:-:S06]  /*08e0*/  IMAD.WIDE.U32 R24, R27, 0x2, R12 ;  /* 0x000000021b187825 */ /* 0x001fcc00078e000c */
[----:B------:R-:W3:Y:S01]  /*08f0*/  LDG.E.U16 R24, desc[UR12][R24.64] ;  /* 0x0000000c18187981 */ /* 0x000ee2000c1e1500 */
[----:B------:R-:W-:Y:S01]  /*0900*/  IMAD.WIDE.U32 R18, R27, 0x2, R16 ;  /* 0x000000021b127825 */ /* 0x000fe200078e0010 */
[----:B--2---:R-:W-:-:S05]  /*0910*/  SHF.L.U32 R26, R20, 0x10, RZ ;  /* 0x00000010141a7819 */ /* 0x004fca00000006ff */
[----:B------:R-:W-:-:S06]  /*0920*/  FMUL.FTZ R26, R26, 1.4426950216293334961 ;  /* 0x3fb8aa3b1a1a7820 */ /* 0x000fcc0000410000 */
[----:B------:R-:W0:Y:S01]  /*0930*/  MUFU.EX2 R26, R26 ;  /* 0x0000001a001a7308 */ /* 0x000e220000000800 */
[----:B---3--:R-:W-:-:S05]  /*0940*/  SHF.L.U32 R29, R24, 0x10, RZ ;  /* 0x00000010181d7819 */ /* 0x008fca00000006ff */
[----:B0-----:R-:W-:Y:S01]  /*0950*/  FFMA.FTZ R28, R26, -R11, R29 ;  /* 0x8000000b1a1c7223 */ /* 0x001fe2000001001d */
[----:B------:R-:W-:-:S04]  /*0960*/  IADD3 R29, R27, UR5, RZ ;  /* 0x000000051b1d7c10 */ /* 0x000fc8000fffe0ff */
[----:B------:R-:W-:Y:S01]  /*0970*/  F2FP.BF16.F32.PACK_AB R28, RZ, R28 ;  /* 0x0000001cff1c723e */ /* 0x000fe200000010ff */
[----:B------:R-:W-:-:S03]  /*0980*/  IMAD.WIDE.U32 R20, R29, 0x2, R14 ;  /* 0x000000021d147825 */ /* 0x000fc600078e000e */
[----:B------:R-:W-:-:S05]  /*0990*/  PRMT R25, R28, 0x7610, R25 ;  /* 0x000076101c197816 */ /* 0x000fca0000000019 */
[----:B------:R0:W-:Y:S04]  /*09a0*/  STG.E.U16 desc[UR12][R18.64], R25 ;  /* 0x0000001912007986 */ /* 0x0001e8000c10150c */
[----:B------:R-:W2:Y:S01]  /*09b0*/  LDG.E.U16 R20, desc[UR12][R20.64] ;  /* 0x0000000c14147981 */ /* 0x000ea2000c1e1500 */
[----:B0-----:R-:W-:-:S06]  /*09c0*/  IMAD.WIDE.U32 R24, R29, 0x2, R12 ;  /* 0x000000021d187825 */ /* 0x001fcc00078e000c */
[----:B------:R-:W3:Y:S01]  /*09d0*/  LDG.E.U16 R24, desc[UR12][R24.64] ;  /* 0x0000000c18187981 */ /* 0x000ee2000c1e1500 */
[C---:B------:R-:W-:Y:S01]  /*09e0*/  IADD3 R28, R29.reuse, UR5, RZ ;  /* 0x000000051d1c7c10 */ /* 0x040fe2000fffe0ff */
[----:B------:R-:W-:-:S04]  /*09f0*/  IMAD.WIDE.U32 R18, R29, 0x2, R16 ;  /* 0x000000021d127825 */ /* 0x000fc800078e0010 */
[----:B--2---:R-:W-:Y:S02]  /*0a00*/  IMAD.U32 R26, R20, 0x10000, RZ ;  /* 0x00010000141a7824 */ /* 0x004fe400078e00ff */
[----:B------:R-:W-:-:S04]  /*0a10*/  IMAD.WIDE.U32 R20, R28, 0x2, R14 ;  /* 0x000000021c147825 */ /* 0x000fc800078e000e */
[----:B------:R-:W-:-:S06]  /*0a20*/  FMUL.FTZ R26, R26, 1.4426950216293334961 ;  /* 0x3fb8aa3b1a1a7820 */ /* 0x000fcc0000410000 */
[----:B------:R-:W0:Y:S01]  /*0a30*/  MUFU.EX2 R26, R26 ;  /* 0x0000001a001a7308 */ /* 0x000e220000000800 */
[----:B---3--:R-:W-:-:S05]  /*0a40*/  SHF.L.U32 R27, R24, 0x10, RZ ;  /* 0x00000010181b7819 */ /* 0x008fca00000006ff */
[----:B0-----:R-:W-:-:S05]  /*0a50*/  FFMA.FTZ R27, R26, -R11, R27 ;  /* 0x8000000b1a1b7223 */ /* 0x001fca000001001b */
[----:B------:R-:W-:-:S05]  /*0a60*/  F2FP.BF16.F32.PACK_AB R27, RZ, R27 ;  /* 0x0000001bff1b723e */ /* 0x000fca00000010ff */
[----:B------:R0:W-:Y:S04]  /*0a70*/  STG.E.U16 desc[UR12][R18.64], R27 ;  /* 0x0000001b12007986 */ /* 0x0001e8000c10150c */
[----:B------:R-:W2:Y:S01]  /*0a80*/  LDG.E.U16 R20, desc[UR12][R20.64] ;  /* 0x0000000c14147981 */ /* 0x000ea2000c1e1500 */
[----:B0-----:R-:W-:-:S06]  /*0a90*/  IMAD.WIDE.U32 R26, R28, 0x2, R12 ;  /* 0x000000021c1a7825 */ /* 0x001fcc00078e000c */
[----:B------:R-:W3:Y:S01]  /*0aa0*/  LDG.E.U16 R26, desc[UR12][R26.64] ;  /* 0x0000000c1a1a7981 */ /* 0x000ee2000c1e1500 */
[----:B------:R-:W-:Y:S01]  /*0ab0*/  VIADD R23, R23, 0xfffffffc ;  /* 0xfffffffc17177836 */ /* 0x000fe20000000000 */
[----:B------:R-:W-:-:S04]  /*0ac0*/  IADD3 R22, R22, 0x4, RZ ;  /* 0x0000000416167810 */ /* 0x000fc80007ffe0ff */
[----:B------:R-:W-:Y:S02]  /*0ad0*/  ISETP.NE.AND P0, PT, R23, RZ, PT ;  /* 0x000000ff1700720c */ /* 0x000fe40003f05270 */
[----:B--2---:R-:W-:-:S05]  /*0ae0*/  SHF.L.U32 R24, R20, 0x10, RZ ;  /* 0x0000001014187819 */ /* 0x004fca00000006ff */
[----:B------:R-:W-:-:S04]  /*0af0*/  FMUL.FTZ R29, R24, 1.4426950216293334961 ;  /* 0x3fb8aa3b181d7820 */ /* 0x000fc80000410000 */
[----:B------:R-:W0:Y:S01]  /*0b00*/  MUFU.EX2 R24, R29 ;  /* 0x0000001d00187308 */ /* 0x000e220000000800 */
[----:B---3--:R-:W-:-:S05]  /*0b10*/  SHF.L.U32 R25, R26, 0x10, RZ ;  /* 0x000000101a197819 */ /* 0x008fca00000006ff */
[----:B0-----:R-:W-:-:S05]  /*0b20*/  FFMA.FTZ R24, R24, -R11, R25 ;  /* 0x8000000b18187223 */ /* 0x001fca0000010019 */
[----:B------:R-:W-:Y:S01]  /*0b30*/  F2FP.BF16.F32.PACK_AB R19, RZ, R24 ;  /* 0x00000018ff13723e */ /* 0x000fe200000010ff */
[----:B------:R-:W-:-:S05]  /*0b40*/  IMAD.WIDE.U32 R24, R28, 0x2, R16 ;  /* 0x000000021c187825 */ /* 0x000fca00078e0010 */
[----:B------:R3:W-:Y:S01]  /*0b50*/  STG.E.U16 desc[UR12][R24.64], R19 ;  /* 0x0000001318007986 */ /* 0x0007e2000c10150c */
[----:B------:R-:W-:Y:S05]  /*0b60*/  @P0 BRA `(.L_x_8994) ;  /* 0xfffffffc00140947 */ /* 0x000fea000383ffff */
[----:B------:R-:W-:Y:S05]  /*0b70*/  BSYNC B3 ;  /* 0x0000000000037941 */ /* 0x000fea0003800000 */
.L_x_8993:
[----:B------:R-:W-:Y:S05]  /*0b80*/  @!P1 BRA `(.L_x_8992) ;  /* 0x0000000400b89947 */ /* 0x000fea0003800000 */
[----:B------:R-:W0:Y:S01]  /*0b90*/  LDC.64 R12, c[0x0][0x218] ;  /* 0x00008600ff0c7b82 */ /* 0x000e220000000a00 */
[----:B------:R-:W-:Y:S02]  /*0ba0*/  ULDC UR5, c[0x0][0x230] ;  /* 0x00008c0000057ab9 */ /* 0x000fe40000000800 */
[----:B------:R-:W-:-:S05]  /*0bb0*/  IMAD R9, R22, UR5, R9 ;  /* 0x0000000516097c24 */ /* 0x000fca000f8e0209 */
[----:B------:R-:W1:Y:S01]  /*0bc0*/  LDC.64 R14, c[0x0][0x220] ;  /* 0x00008800ff0e7b82 */ /* 0x000e620000000a00 */
[----:B0-----:R-:W-:-:S06]  /*0bd0*/  IMAD.WIDE.U32 R22, R9, 0x2, R12 ;  /* 0x0000000209167825 */ /* 0x001fcc00078e000c */
[----:B------:R-:W2:Y:S01]  /*0be0*/  LDG.E.U16 R22, desc[UR12][R22.64] ;  /* 0x0000000c16167981 */ /* 0x000ea2000c1e1500 */
[----:B-1----:R-:W-:-:S06]  /*0bf0*/  IMAD.WIDE.U32 R20, R9, 0x2, R14 ;  /* 0x0000000209147825 */ /* 0x002fcc00078e000e */
[----:B------:R-:W4:Y:S01]  /*0c00*/  LDG.E.U16 R20, desc[UR12][R20.64] ;  /* 0x0000000c14147981 */ /* 0x000f22000c1e1500 */
[----:B------:R-:W-:-:S06]  /*0c10*/  UISETP.NE.AND UP0, UPT, UR10, 0x1, UPT ;  /* 0x000000010a00788c */ /* 0x000fcc000bf05270 */
[----:B------:R-:W-:Y:S02]  /*0c20*/  PLOP3.LUT P0, PT, PT, PT, UP0, 0x80, 0x0 ;  /* 0x000000000000781c */ /* 0x000fe40003f0f008 */
[----:B--2---:R-:W-:-:S05]  /*0c30*/  SHF.L.U32 R16, R22, 0x10, RZ ;  /* 0x0000001016107819 */ /* 0x004fca00000006ff */
[----:B---3--:R-:W-:Y:S02]  /*0c40*/  FMUL.FTZ R24, R16, 1.4426950216293334961 ;  /* 0x3fb8aa3b10187820 */ /* 0x008fe40000410000 */
[----:B------:R-:W0:Y:S01]  /*0c50*/  LDC.64 R16, c[0x0][0x210] ;  /* 0x00008400ff107b82 */ /* 0x000e220000000a00 */
[----:B----4-:R-:W-:-:S03]  /*0c60*/  SHF.L.U32 R19, R20, 0x10, RZ ;  /* 0x0000001014137819 */ /* 0x010fc600000006ff */
[----:B------:R-:W1:Y:S02]  /*0c70*/  MUFU.EX2 R24, R24 ;  /* 0x0000001800187308 */ /* 0x000e640000000800 */
[----:B-1----:R-:W-:-:S05]  /*0c80*/  FFMA.FTZ R19, R24, -R11, R19 ;  /* 0x8000000b18137223 */ /* 0x002fca0000010013 */
[----:B------:R-:W-:Y:S01]  /*0c90*/  F2FP.BF16.F32.PACK_AB R21, RZ, R19 ;  /* 0x00000013ff15723e */ /* 0x000fe200000010ff */
[----:B0-----:R-:W-:-:S05]  /*0ca0*/  IMAD.WIDE.U32 R18, R9, 0x2, R16 ;  /* 0x0000000209127825 */ /* 0x001fca00078e0010 */
[----:B------:R1:W-:Y:S01]  /*0cb0*/  STG.E.U16 desc[UR12][R18.64], R21 ;  /* 0x0000001512007986 */ /* 0x0003e2000c10150c */
[----:B------:R-:W-:Y:S05]  /*0cc0*/  @!P0 BRA `(.L_x_8992) ;  /* 0x0000000400688947 */ /* 0x000fea0003800000 */
[----:B------:R-:W-:-:S05]  /*0cd0*/  IADD3 R9, R9, UR5, RZ ;  /* 0x0000000509097c10 */ /* 0x000fca000fffe0ff */
[----:B-1----:R-:W-:-:S06]  /*0ce0*/  IMAD.WIDE.U32 R18, R9, 0x2, R12 ;  /* 0x0000000209127825 */ /* 0x002fcc00078e000c */
[----:B------:R-:W2:Y:S01]  /*0cf0*/  LDG.E.U16 R18, desc[UR12][R18.64] ;  /* 0x0000000c12127981 */ /* 0x000ea2000c1e1500 */
[----:B------:R-:W-:-:S06]  /*0d00*/  IMAD.WIDE.U32 R20, R9, 0x2, R14 ;  /* 0x0000000209147825 */ /* 0x000fcc00078e000e */
[----:B------:R-:W3:Y:S01]  /*0d10*/  LDG.E.U16 R20, desc[UR12][R20.64] ;  /* 0x0000000c14147981 */ /* 0x000ee2000c1e1500 */
[----:B------:R-:W-:-:S06]  /*0d20*/  UISETP.NE.AND UP0, UPT, UR10, 0x2, UPT ;  /* 0x000000020a00788c */ /* 0x000fcc000bf05270 */
[----:B------:R-:W-:Y:S01]  /*0d30*/  PLOP3.LUT P0, PT, PT, PT, UP0, 0x80, 0x0 ;  /* 0x000000000000781c */ /* 0x000fe20003f0f008 */
[----:B--2---:R-:W-:-:S04]  /*0d40*/  IMAD.U32 R22, R18, 0x10000, RZ ;  /* 0x0001000012167824 */ /* 0x004fc800078e00ff */
[----:B------:R-:W-:Y:S01]  /*0d50*/  FMUL.FTZ R24, R22, 1.4426950216293334961 ;  /* 0x3fb8aa3b16187820 */ /* 0x000fe20000410000 */
[----:B---3--:R-:W-:-:S05]  /*0d60*/  SHF.L.U32 R23, R20, 0x10, RZ ;  /* 0x0000001014177819 */ /* 0x008fca00000006ff */
[----:B------:R-:W0:Y:S02]  /*0d70*/  MUFU.EX2 R24, R24 ;  /* 0x0000001800187308 */ /* 0x000e240000000800 */
[----:B0-----:R-:W-:-:S05]  /*0d80*/  FFMA.FTZ R23, R24, -R11, R23 ;  /* 0x8000000b18177223 */ /* 0x001fca0000010017 */
[----:B------:R-:W-:Y:S01]  /*0d90*/  F2FP.BF16.F32.PACK_AB R19, RZ, R23 ;  /* 0x00000017ff13723e */ /* 0x000fe200000010ff */
[----:B------:R-:W-:-:S05]  /*0da0*/  IMAD.WIDE.U32 R22, R9, 0x2, R16 ;  /* 0x0000000209167825 */ /* 0x000fca00078e0010 */
[----:B------:R2:W-:Y:S01]  /*0db0*/  STG.E.U16 desc[UR12][R22.64], R19 ;  /* 0x0000001316007986 */ /* 0x0005e2000c10150c */
[----:B------:R-:W-:Y:S05]  /*0dc0*/  @!P0 BRA `(.L_x_8992) ;  /* 0x0000000400288947 */ /* 0x000fea0003800000 */
[----:B------:R-:W-:-:S05]  /*0dd0*/  IADD3 R9, R9, UR5, RZ ;  /* 0x0000000509097c10 */ /* 0x000fca000fffe0ff */
[----:B------:R-:W-:-:S06]  /*0de0*/  IMAD.WIDE.U32 R12, R9, 0x2, R12 ;  /* 0x00000002090c7825 */ /* 0x000fcc00078e000c */
[----:B------:R-:W3:Y:S01]  /*0df0*/  LDG.E.U16 R12, desc[UR12][R12.64] ;  /* 0x0000000c0c0c7981 */ /* 0x000ee2000c1e1500 */
[----:B------:R-:W-:-:S06]  /*0e00*/  IMAD.WIDE.U32 R14, R9, 0x2, R14 ;  /* 0x00000002090e7825 */ /* 0x000fcc00078e000e */
[----:B------:R-:W2:Y:S01]  /*0e10*/  LDG.E.U16 R14, desc[UR12][R14.64] ;  /* 0x0000000c0e0e7981 */ /* 0x000ea2000c1e1500 */
[----:B------:R-:W-:Y:S01]  /*0e20*/  IMAD.WIDE.U32 R16, R9, 0x2, R16 ;  /* 0x0000000209107825 */ /* 0x000fe200078e0010 */
[----:B---3--:R-:W-:-:S05]  /*0e30*/  SHF.L.U32 R18, R12, 0x10, RZ ;  /* 0x000000100c127819 */ /* 0x008fca00000006ff */
[----:B------:R-:W-:Y:S01]  /*0e40*/  FMUL.FTZ R18, R18, 1.4426950216293334961 ;  /* 0x3fb8aa3b12127820 */ /* 0x000fe20000410000 */
[----:B--2---:R-:W-:-:S05]  /*0e50*/  SHF.L.U32 R19, R14, 0x10, RZ ;  /* 0x000000100e137819 */ /* 0x004fca00000006ff */
[----:B------:R-:W0:Y:S02]  /*0e60*/  MUFU.EX2 R18, R18 ;  /* 0x0000001200127308 */ /* 0x000e240000000800 */
[----:B0-----:R-:W-:-:S05]  /*0e70*/  FFMA.FTZ R19, R18, -R11, R19 ;  /* 0x8000000b12137223 */ /* 0x001fca0000010013 */
[----:B------:R-:W-:-:S05]  /*0e80*/  F2FP.BF16.F32.PACK_AB R19, RZ, R19 ;  /* 0x00000013ff13723e */ /* 0x000fca00000010ff */
[----:B------:R4:W-:Y:S01]  /*0e90*/  STG.E.U16 desc[UR12][R16.64], R19 ;  /* 0x0000001310007986 */ /* 0x0009e2000c10150c */
[----:B------:R-:W-:Y:S05]  /*0ea0*/  BRA `(.L_x_8992) ;  /* 0x0000000000f07947 */ /* 0x000fea0003800000 */
.L_x_8988:
[----:B------:R-:W0:Y:S01]  /*0eb0*/  LDC R17, c[0x0][0x22c] ;  /* 0x00008b00ff117b82 */ /* 0x000e220000000800 */
[----:B------:R-:W-:Y:S01]  /*0ec0*/  IMAD.U32 R19, RZ, RZ, UR15 ;  /* 0x0000000fff137e24 */ /* 0x000fe2000f8e00ff */
[----:B------:R-:W-:Y:S02]  /*0ed0*/  LEA R20, R0, R5, 0x2 ;  /* 0x0000000500147211 */ /* 0x000fe400078e10ff */
[----:B------:R-:W-:Y:S02]  /*0ee0*/  MOV R11, RZ ;  /* 0x000000ff000b7202 */ /* 0x000fe40000000f00 */
[----:B------:R-:W-:-:S04]  /*0ef0*/  SHF.R.U32.HI R19, RZ, 0x1, R19 ;  /* 0x00000001ff137819 */ /* 0x000fc80000011613 */
[----:B------:R-:W-:Y:S02]  /*0f00*/  ISETP.NE.AND P2, PT, R19, RZ, PT ;  /* 0x000000ff1300720c */ /* 0x000fe40003f45270 */
[----:B0-----:R-:W-:-:S13]  /*0f10*/  ISETP.GE.U32.AND P0, PT, R0, R17, PT ;  /* 0x000000110000720c */ /* 0x001fda0003f06070 */
[----:B------:R-:W-:Y:S05]  /*0f20*/  @P0 BRA `(.L_x_8995) ;  /* 0x0000000000300947 */ /* 0x000fea0003800000 */
[----:B------:R-:W0:Y:S01]  /*0f30*/  LDC.64 R12, c[0x0][0x220] ;  /* 0x00008800ff0c7b82 */ /* 0x000e220000000a00 */
[----:B------:R-:W-:Y:S01]  /*0f40*/  HFMA2.MMA R11, -RZ, RZ, 0, 0 ;  /* 0x00000000ff0b7435 */ /* 0x000fe200000001ff */
[----:B------:R-:W-:-:S10]  /*0f50*/  MOV R16, R0 ;  /* 0x0000000000107202 */ /* 0x000fd40000000f00 */
.L_x_8996:
[----:B------:R-:W-:Y:S02]  /*0f60*/  ULDC UR5, c[0x0][0x230] ;  /* 0x00008c0000057ab9 */ /* 0x000fe40000000800 */
[----:B------:R-:W-:-:S04]  /*0f70*/  IMAD R15, R16, UR5, R9 ;  /* 0x00000005100f7c24 */ /* 0x000fc8000f8e0209 */
[----:B0-----:R-:W-:-:S06]  /*0f80*/  IMAD.WIDE.U32 R14, R15, 0x2, R12 ;  /* 0x000000020f0e7825 */ /* 0x001fcc00078e000c */
[----:B------:R-:W2:Y:S01]  /*0f90*/  LDG.E.U16 R14, desc[UR12][R14.64] ;  /* 0x0000000c0e0e7981 */ /* 0x000ea2000c1e1500 */
[----:B------:R-:W-:-:S05]  /*0fa0*/  VIADD R16, R16, UR15 ;  /* 0x0000000f10107c36 */ /* 0x000fca0008000000 */
[----:B------:R-:W-:Y:S02]  /*0fb0*/  ISETP.GE.U32.AND P1, PT, R16, R17, PT ;  /* 0x000000111000720c */ /* 0x000fe40003f26070 */
[----:B--2---:R-:W-:-:S05]  /*0fc0*/  SHF.L.U32 R18, R14, 0x10, RZ ;  /* 0x000000100e127819 */ /* 0x004fca00000006ff */
[----:B------:R-:W-:-:S06]  /*0fd0*/  FADD.FTZ R11, R18, R11 ;  /* 0x0000000b120b7221 */ /* 0x000fcc0000010000 */
[----:B------:R-:W-:Y:S05]  /*0fe0*/  @!P1 BRA `(.L_x_8996) ;  /* 0xfffffffc00dc9947 */ /* 0x000fea000383ffff */
.L_x_8995:
[----:B------:R-:W-:Y:S05]  /*0ff0*/  WARPSYNC.ALL ;  /* 0x0000000000007948 */ /* 0x000fea0003800000 */
[----:B------:R-:W-:Y:S06]  /*1000*/  BAR.SYNC.DEFER_BLOCKING 0x0 ;  /* 0x0000000000007b1d */ /* 0x000fec0000010000 */
[----:B------:R0:W-:Y:S01]  /*1010*/  STS [R20], R11 ;  /* 0x0000000b14007388 */ /* 0x0001e20000000800 */
[----:B------:R-:W-:Y:S05]  /*1020*/  @!P2 BRA `(.L_x_8997) ;  /* 0x00000000002ca947 */ /* 0x000fea0003800000 */
[----:B0-----:R-:W-:-:S07]  /*1030*/  MOV R11, R19 ;  /* 0x00000013000b7202 */ /* 0x001fce0000000f00 */
.L_x_8998:
        /* <DEDUP_REMOVED lines=10> */
.L_x_8997:
        /* <DEDUP_REMOVED lines=9> */
.L_x_8999:
[----:B0-----:R-:W-:-:S04]  /*1170*/  IMAD R23, R24, UR8, R9 ;  /* 0x0000000818177c24 */ /* 0x001fc8000f8e0209 */
[----:B---3--:R-:W-:-:S06]  /*1180*/  IMAD.WIDE.U32 R18, R23, 0x2, R14 ;  /* 0x0000000217127825 */ /* 0x008fcc00078e000e */
[----:B------:R-:W3:Y:S01]  /*1190*/  LDG.E.U16 R18, desc[UR12][R18.64] ;  /* 0x0000000c12127981 */ /* 0x000ee2000c1e1500 */
[----:B--2---:R-:W-:-:S06]  /*11a0*/  IMAD.WIDE.U32 R20, R23, 0x2, R12 ;  /* 0x0000000217147825 */ /* 0x004fcc00078e000c */
[----:B------:R-:W2:Y:S01]  /*11b0*/  LDG.E.U16 R20, desc[UR12][R20.64] ;  /* 0x0000000c14147981 */ /* 0x000ea2000c1e1500 */
[----:B------:R-:W-:-:S04]  /*11c0*/  IADD3 R24, R24, UR15, RZ ;  /* 0x0000000f18187c10 */ /* 0x000fc8000fffe0ff */
[----:B------:R-:W-:Y:S01]  /*11d0*/  ISETP.GE.U32.AND P0, PT, R24, UR16, PT ;  /* 0x0000001018007c0c */ /* 0x000fe2000bf06070 */
[----:B---3--:R-:W-:-:S04]  /*11e0*/  IMAD.U32 R22, R18, 0x10000, RZ ;  /* 0x0001000012167824 */ /* 0x008fc800078e00ff */
[----:B------:R-:W-:Y:S01]  /*11f0*/  FMUL.FTZ R25, R22, 1.4426950216293334961 ;  /* 0x3fb8aa3b16197820 */ /* 0x000fe20000410000 */
[----:B--2---:R-:W-:-:S03]  /*1200*/  SHF.L.U32 R26, R20, 0x10, RZ ;  /* 0x00000010141a7819 */ /* 0x004fc600000006ff */
[----:B------:R-:W1:Y:S02]  /*1210*/  MUFU.EX2 R22, R25 ;  /* 0x0000001900167308 */ /* 0x000e640000000800 */
[----:B-1----:R-:W-:-:S05]  /*1220*/  FFMA.FTZ R22, -R11, R22, R26 ;  /* 0x000000160b167223 */ /* 0x002fca000001011a */
[----:B------:R-:W-:Y:S01]  /*1230*/  F2FP.BF16.F32.PACK_AB R19, RZ, R22 ;  /* 0x00000016ff13723e */ /* 0x000fe200000010ff */
[----:B----4-:R-:W-:-:S05]  /*1240*/  IMAD.WIDE.U32 R22, R23, 0x2, R16 ;  /* 0x0000000217167825 */ /* 0x010fca00078e0010 */
[----:B------:R0:W-:Y:S01]  /*1250*/  STG.E.U16 desc[UR12][R22.64], R19 ;  /* 0x0000001316007986 */ /* 0x0001e2000c10150c */
[----:B------:R-:W-:Y:S05]  /*1260*/  @!P0 BRA `(.L_x_8999) ;  /* 0xfffffffc00c08947 */ /* 0x000fea000383ffff */
.L_x_8992:
[----:B------:R-:W-:Y:S05]  /*1270*/  BSYNC B0 ;  /* 0x0000000000007941 */ /* 0x000fea0003800000 */
.L_x_8987:
[----:B------:R-:W-:Y:S01]  /*1280*/  IADD3 R7, R7, UR4, RZ ;  /* 0x0000000407077c10 */ /* 0x000fe2000fffe0ff */
[----:B------:R-:W-:-:S03]  /*1290*/  ULDC UR5, c[0x0][0x230] ;  /* 0x00008c0000057ab9 */ /* 0x000fc60000000800 */
[----:B------:R-:W-:-:S13]  /*12a0*/  ISETP.GE.U32.AND P0, PT, R7, UR5, PT ;  /* 0x0000000507007c0c */ /* 0x000fda000bf06070 */
[----:B------:R-:W-:Y:S05]  /*12b0*/  @!P0 BRA `(.L_x_9000) ;  /* 0xffffffec00f08947 */ /* 0x000fea000383ffff */
.L_x_8986:
[----:B------:R-:W-:Y:S05]  /*12c0*/  BSYNC B1 ;  /* 0x0000000000017941 */ /* 0x000fea0003800000 */
.L_x_8985:
[----:B------:R-:W-:Y:S01]  /*12d0*/  IADD3 R3, R3, UR14, RZ ;  /* 0x0000000e03037c10 */ /* 0x000fe2000fffe0ff */
[----:B------:R-:W-:-:S03]  /*12e0*/  ULDC UR5, c[0x0][0x228] ;  /* 0x00008a0000057ab9 */ /* 0x000fc60000000800 */
[----:B------:R-:W-:-:S13]  /*12f0*/  ISETP.GE.U32.AND P0, PT, R3, UR5, PT ;  /* 0x0000000503007c0c */ /* 0x000fda000bf06070 */
[----:B------:R-:W-:Y:S05]  /*1300*/  @!P0 BRA `(.L_x_9001) ;  /* 0xffffffec00b48947 */ /* 0x000fea000383ffff */
[----:B------:R-:W-:Y:S05]  /*1310*/  BSYNC B2 ;  /* 0x0000000000027941 */ /* 0x000fea0003800000 */
.L_x_8984:
[----:B------:R-:W-:Y:S05]  /*1320*/  EXIT ;  /* 0x000000000000794d */ /* 0x000fea0003800000 */
.L_x_9002:
        /* <DEDUP_REMOVED lines=13> */
.L_x_12130:


//--------------------- .text._ZN2at6native43_GLOBAL__N__9ae7fba5_10_SoftMax_cu_9f978f6327cunn_SpatialSoftMaxBackwardIN3c104HalfEffNS1_26LogSoftMaxBackwardEpilogueEEEvPT_PKT1_SA_jjj --------------------------
	.section	.text._ZN2at6native43_GLOBAL__N__9ae7fba5_10_SoftMax_cu_9f978f6327cunn_SpatialSoftMaxBackwardIN3c104HalfEffNS1_26LogSoftMaxBackwardEpilogueEEEvPT_PKT1_SA_jjj,"ax",@progbits
	.align	128
.text._ZN2at6native43_GLOBAL__N__9ae7fba5_10_SoftMax_cu_9f978f6327cunn_SpatialSoftMaxBackwardIN3c104HalfEffNS1_26LogSoftMaxBackwardEpilogueEEEvPT_PKT1_SA_jjj:
        .type           _ZN2at6native43_GLOBAL__N__9ae7fba5_10_SoftMax_cu_9f978f6327cunn_SpatialSoftMaxBackwardIN3c104HalfEffNS1_26LogSoftMaxBackwardEpilogueEEEvPT_PKT1_SA_jjj,@function
        .size           _ZN2at6native43_GLOBAL__N__9ae7fba5_10_SoftMax_cu_9f978f6327cunn_SpatialSoftMaxBackwardIN3c104HalfEffNS1_26LogSoftMaxBackwardEpilogueEEEvPT_PKT1_SA_jjj,(.L_x_12131 - _ZN2at6native43_GLOBAL__N__9ae7fba5_10_SoftMax_cu_9f978f6327cunn_SpatialSoftMaxBackwardIN3c104HalfEffNS1_26LogSoftMaxBackwardEpilogueEEEvPT_PKT1_SA_jjj)
        .other          _ZN2at6native43_GLOBAL__N__9ae7fba5_10_SoftMax_cu_9f978f6327cunn_SpatialSoftMaxBackwardIN3c104HalfEffNS1_26LogSoftMaxBackwardEpilogueEEEvPT_PKT1_SA_jjj,@"STO_CUDA_ENTRY STV_DEFAULT"
_ZN2at6native43_GLOBAL__N__9ae7fba5_10_SoftMax_cu_9f978f6327cunn_SpatialSoftMaxBackwardIN3c104HalfEffNS1_26LogSoftMaxBackwardEpilogueEEEvPT_PKT1_SA_jjj:
        /* <DEDUP_REMOVED lines=29> */
.L_x_9020:
        /* <DEDUP_REMOVED lines=10> */
.L_x_9019:
        /* <DEDUP_REMOVED lines=24> */
.L_x_9010:
        /* <DEDUP_REMOVED lines=21> */
.L_x_9009:
        /* <DEDUP_REMOVED lines=20> */
.L_x_9008:
        /* <DEDUP_REMOVED lines=12> */
.L_x_9013:
        /* <DEDUP_REMOVED lines=11> */
[----:B------:R-:W-:Y:S01]  /*07f0*/  F2FP.F16.F32.PACK_AB R19, RZ, R20 ;  /* 0x00000014ff13723e */ /* 0x000fe200000000ff */
        /* <DEDUP_REMOVED lines=9> */
[----:B0-----:R-:W-:Y:S01]  /*0890*/  F2FP.F16.F32.PACK_AB R21, RZ, R18 ;  /* 0x00000012ff15723e */ /* 0x001fe200000000ff */
        /* <DEDUP_REMOVED lines=25> */
[----:B------:R-:W-:Y:S01]  /*0a30*/  F2FP.F16.F32.PACK_AB R19, RZ, R20 ;  /* 0x00000014ff13723e */ /* 0x000fe200000000ff */
[----:B0-----:R-:W-:-:S05]  /*0a40*/  IMAD.WIDE.U32 R20, R25, 0x2, R16 ;  /* 0x0000000219147825 */ /* 0x001fca00078e0010 */
[----:B------:R3:W-:Y:S01]  /*0a50*/  STG.E.U16 desc[UR12][R20.64], R19 ;  /* 0x0000001314007986 */ /* 0x0007e2000c10150c */
[----:B------:R-:W-:Y:S05]  /*0a60*/  @P0 BRA `(.L_x_9013) ;  /* 0xfffffffc00340947 */ /* 0x000fea000383ffff */
[----:B------:R-:W-:Y:S05]  /*0a70*/  BSYNC B3 ;  /* 0x0000000000037941 */ /* 0x000fea0003800000 */
.L_x_9012:
        /* <DEDUP_REMOVED lines=15> */
[----:B------:R-:W-:Y:S01]  /*0b70*/  F2FP.F16.F32.PACK_AB R11, RZ, R18 ;  /* 0x00000012ff0b723e */ /* 0x000fe200000000ff */
        /* <DEDUP_REMOVED lines=13> */
[----:B------:R-:W-:Y:S01]  /*0c50*/  F2FP.F16.F32.PACK_AB R11, RZ, R20 ;  /* 0x00000014ff0b723e */ /* 0x000fe200000000ff */
        /* <DEDUP_REMOVED lines=12> */
[----:B------:R-:W-:-:S05]  /*0d20*/  F2FP.F16.F32.PACK_AB R18, RZ, R18 ;  /* 0x00000012ff12723e */ /* 0x000fca00000000ff */
[----:B------:R4:W-:Y:S01]  /*0d30*/  STG.E.U16 desc[UR12][R16.64], R18 ;  /* 0x0000001210007986 */ /* 0x0009e2000c10150c */
[----:B------:R-:W-:Y:S05]  /*0d40*/  BRA `(.L_x_9011) ;  /* 0x0000000000e87947 */ /* 0x000fea0003800000 */
.L_x_9007:
        /* <DEDUP_REMOVED lines=12> */
.L_x_9015:
        /* <DEDUP_REMOVED lines=8> */
.L_x_9014:
[----:B------:R-:W-:Y:S05]  /*0e90*/  WARPSYNC.ALL ;  /* 0x0000000000007948 */ /* 0x000fea0003800000 */
[----:B------:R-:W-:Y:S06]  /*0ea0*/  BAR.SYNC.DEFER_BLOCKING 0x0 ;  /* 0x0000000000007b1d */ /* 0x000fec0000010000 */
[----:B------:R0:W-:Y:S01]  /*0eb0*/  STS [R20], R9 ;  /* 0x0000000914007388 */ /* 0x0001e20000000800 */
[----:B------:R-:W-:Y:S05]  /*0ec0*/  @!P2 BRA `(.L_x_9016) ;  /* 0x00000000002ca947 */ /* 0x000fea0003800000 */
[----:B0-----:R-:W-:-:S07]  /*0ed0*/  MOV R9, R17 ;  /* 0x0000001100097202 */ /* 0x001fce0000000f00 */
.L_x_9017:
        /* <DEDUP_REMOVED lines=10> */
.L_x_9016:
        /* <DEDUP_REMOVED lines=9> */
.L_x_9018:
        /* <DEDUP_REMOVED lines=10> */
[----:B------:R-:W-:Y:S01]  /*10b0*/  F2FP.F16.F32.PACK_AB R19, RZ, R22 ;  /* 0x00000016ff13723e */ /* 0x000fe200000000ff */
[----:B----4-:R-:W-:-:S05]  /*10c0*/  IMAD.WIDE.U32 R22, R23, 0x2, R16 ;  /* 0x0000000217167825 */ /* 0x010fca00078e0010 */
[----:B------:R0:W-:Y:S01]  /*10d0*/  STG.E.U16 desc[UR12][R22.64], R19 ;  /* 0x0000001316007986 */ /* 0x0001e2000c10150c */
[----:B------:R-:W-:Y:S05]  /*10e0*/  @!P0 BRA `(.L_x_9018) ;  /* 0xfffffffc00c88947 */ /* 0x000fea000383ffff */
.L_x_9011:
[----:B------:R-:W-:Y:S05]  /*10f0*/  BSYNC B0 ;  /* 0x0000000000007941 */ /* 0x000fea0003800000 */
.L_x_9006:
[----:B------:R-:W-:Y:S01]  /*1100*/  IADD3 R5, R5, UR4, RZ ;  /* 0x0000000405057c10 */ /* 0x000fe2000fffe0ff */
[----:B------:R-:W-:-:S03]  /*1110*/  ULDC UR5, c[0x0][0x230] ;  /* 0x00008c0000057ab9 */ /* 0x000fc60000000800 */
[----:B------:R-:W-:-:S13]  /*1120*/  ISETP.GE.U32.AND P0, PT, R5, UR5, PT ;  /* 0x0000000505007c0c */ /* 0x000fda000bf06070 */
[----:B------:R-:W-:Y:S05]  /*1130*/  @!P0 BRA `(.L_x_9019) ;  /* 0xfffffff0004c8947 */ /* 0x000fea000383ffff */
.L_x_9005:
[----:B------:R-:W-:Y:S05]  /*1140*/  BSYNC B1 ;  /* 0x0000000000017941 */ /* 0x000fea0003800000 */
.L_x_9004:
[----:B------:R-:W-:Y:S01]  /*1150*/  IADD3 R2, R2, UR14, RZ ;  /* 0x0000000e02027c10 */ /* 0x000fe2000fffe0ff */
[----:B------:R-:W-:-:S03]  /*1160*/  ULDC UR5, c[0x0][0x228] ;  /* 0x00008a0000057ab9 */ /* 0x000fc60000000800 */
[----:B------:R-:W-:-:S13]  /*1170*/  ISETP.GE.U32.AND P0, PT, R2, UR5, PT ;  /* 0x0000000502007c0c */ /* 0x000fda000bf06070 */
[----:B------:R-:W-:Y:S05]  /*1180*/  @!P0 BRA `(.L_x_9020) ;  /* 0xfffffff000108947 */ /* 0x000fea000383ffff */
[----:B------:R-:W-:Y:S05]  /*1190*/  BSYNC B2 ;  /* 0x0000000000027941 */ /* 0x000fea0003800000 */
.L_x_9003:
[----:B------:R-:W-:Y:S05]  /*11a0*/  EXIT ;  /* 0x000000000000794d */ /* 0x000fea0003800000 */
.L_x_9021:
        /* <DEDUP_REMOVED lines=13> */
.L_x_12131:


//--------------------- .text._ZN2at6native43_GLOBAL__N__9ae7fba5_10_SoftMax_cu_9f978f6327cunn_SpatialSoftMaxBackwardIN3c104HalfEfS4_NS1_26LogSoftMaxBackwardEpilogueEEEvPT_PKT1_SA_jjj --------------------------
	.section	.text._ZN2at6native43_GLOBAL__N__9ae7fba5_10_SoftMax_cu_9f978f6327cunn_SpatialSoftMaxBackwardIN3c104HalfEfS4_NS1_26LogSoftMaxBackwardEpilogueEEEvPT_PKT1_SA_jjj,"ax",@progbits
	.align	128
.text._ZN2at6native43_GLOBAL__N__9ae7fba5_10_SoftMax_cu_9f978f6327cunn_SpatialSoftMaxBackwardIN3c104HalfEfS4_NS1_26LogSoftMaxBackwardEpilogueEEEvPT_PKT1_SA_jjj:
        .type           _ZN2at6native43_GLOBAL__N__9ae7fba5_10_SoftMax_cu_9f978f6327cunn_SpatialSoftMaxBackwardIN3c104HalfEfS4_NS1_26LogSoftMaxBackwardEpilogueEEEvPT_PKT1_SA_jjj,@function
        .size           _ZN2at6native43_GLOBAL__N__9ae7fba5_10_SoftMax_cu_9f978f6327cunn_SpatialSoftMaxBackwardIN3c104HalfEfS4_NS1_26LogSoftMaxBackwardEpilogueEEEvPT_PKT1_SA_jjj,(.L_x_12132 - _ZN2at6native43_GLOBAL__N__9ae7fba5_10_SoftMax_cu_9f978f6327cunn_SpatialSoftMaxBackwardIN3c104HalfEfS4_NS1_26LogSoftMaxBackwardEpilogueEEEvPT_PKT1_SA_jjj)
        .other          _ZN2at6native43_GLOBAL__N__9ae7fba5_10_SoftMax_cu_9f978f6327cunn_SpatialSoftMaxBackwardIN3c104HalfEfS4_NS1_26LogSoftMaxBackwardEpilogueEEEvPT_PKT1_SA_jjj,@"STO_CUDA_ENTRY STV_DEFAULT"
_ZN2at6native43_GLOBAL__N__9ae7fba5_10_SoftMax_cu_9f978f6327cunn_SpatialSoftMaxBackwardIN3c104HalfEfS4_NS1_26LogSoftMaxBackwardEpilogueEEEvPT_PKT1_SA_jjj:
        /* <DEDUP_REMOVED lines=30> */
.L_x_9039:
        /* <DEDUP_REMOVED lines=10> */
.L_x_9038:
        /* <DEDUP_REMOVED lines=24> */
.L_x_9029:
        /* <DEDUP_REMOVED lines=25> */
.L_x_9028:
        /* <DEDUP_REMOVED lines=23> */
.L_x_9027:
        /* <DEDUP_REMOVED lines=12> */
.L_x_9032:
[----:B------:R-:W-:Y:S02]  /*07c0*/  ULDC UR5, c[0x0][0x230] ;  /* 0x00008c0000057ab9 */ /* 0x000fe40000000800 */
[----:B---3--:R-:W-:-:S04]  /*07d0*/  IMAD R19, R22, UR5, R9 ;  /* 0x0000000516137c24 */ /* 0x008fc8000f8e0209 */
[----:B-1----:R-:W-:-:S06]  /*07e0*/  IMAD.WIDE.U32 R20, R19, 0x2, R14 ;  /* 0x0000000213147825 */ /* 0x002fcc00078e000e */
[----:B------:R-:W3:Y:S01]  /*07f0*/  LDG.E.U16 R20, desc[UR12][R20.64] ;  /* 0x0000000c14147981 */ /* 0x000ee2000c1e1500 */
[----:B0-----:R-:W-:-:S06]  /*0800*/  IMAD.WIDE.U32 R24, R19, 0x2, R12 ;  /* 0x0000000213187825 */ /* 0x001fcc00078e000c */
[----:B------:R-:W4:Y:S01]  /*0810*/  LDG.E.U16 R24, desc[UR12][R24.64] ;  /* 0x0000000c18187981 */ /* 0x000f22000c1e1500 */
[----:B---3--:R-:W-:-:S05]  /*0820*/  HADD2.F32 R18, -RZ, R20.H0_H0 ;  /* 0x20000014ff127230 */ /* 0x008fca0000004100 */
[----:B------:R-:W-:Y:S01]  /*0830*/  FMUL.FTZ R26, R18, 1.4426950216293334961 ;  /* 0x3fb8aa3b121a7820 */ /* 0x000fe20000410000 */
[----:B----4-:R-:W-:-:S05]  /*0840*/  HADD2.F32 R27, -RZ, R24.H0_H0 ;  /* 0x20000018ff1b7230 */ /* 0x010fca0000004100 */
[----:B------:R-:W0:Y:S02]  /*0850*/  MUFU.EX2 R26, R26 ;  /* 0x0000001a001a7308 */ /* 0x000e240000000800 */
[----:B0-----:R-:W-:Y:S01]  /*0860*/  FFMA.FTZ R18, R26, -R11, R27 ;  /* 0x8000000b1a127223 */ /* 0x001fe2000001001b */
[----:B------:R-:W-:-:S04]  /*0870*/  IADD3 R27, R19, UR5, RZ ;  /* 0x00000005131b7c10 */ /* 0x000fc8000fffe0ff */
[----:B------:R-:W-:Y:S01]  /*0880*/  F2FP.F16.F32.PACK_AB R21, RZ, R18 ;  /* 0x00000012ff15723e */ /* 0x000fe200000000ff */
[----:B--2---:R-:W-:-:S03]  /*0890*/  IMAD.WIDE.U32 R18, R19, 0x2, R16 ;  /* 0x0000000213127825 */ /* 0x004fc600078e0010 */
[----:B------:R-:W-:Y:S01]  /*08a0*/  PRMT R25, R21, 0x7610, R25 ;  /* 0x0000761015197816 */ /* 0x000fe20000000019 */
[----:B------:R-:W-:-:S04]  /*08b0*/  IMAD.WIDE.U32 R20, R27, 0x2, R14 ;  /* 0x000000021b147825 */ /* 0x000fc800078e000e */
[----:B------:R0:W-:Y:S04]  /*08c0*/  STG.E.U16 desc[UR12][R18.64], R25 ;  /* 0x0000001912007986 */ /* 0x0001e8000c10150c */
[----:B------:R-:W2:Y:S01]  /*08d0*/  LDG.E.U16 R20, desc[UR12][R20.64] ;  /* 0x0000000c14147981 */ /* 0x000ea2000c1e1500 */
[----:B0-----:R-:W-:-:S06]  /*08e0*/  IMAD.WIDE.U32 R24, R27, 0x2, R12 ;  /* 0x000000021b187825 */ /* 0x001fcc00078e000c */
[----:B------:R-:W3:Y:S01]  /*08f0*/  LDG.E.U16 R24, desc[UR12][R24.64] ;  /* 0x0000000c18187981 */ /* 0x000ee2000c1e1500 */
[----:B------:R-:W-:-:S04]  /*0900*/  IMAD.WIDE.U32 R18, R27, 0x2, R16 ;  /* 0x000000021b127825 */ /* 0x000fc800078e0010 */
[----:B--2---:R-:W-:-:S05]  /*0910*/  HADD2.F32 R26, -RZ, R20.H0_H0 ;  /* 0x20000014ff1a7230 */ /* 0x004fca0000004100 */
[----:B------:R-:W-:-:S06]  /*0920*/  FMUL.FTZ R26, R26, 1.4426950216293334961 ;  /* 0x3fb8aa3b1a1a7820 */ /* 0x000fcc0000410000 */
[----:B------:R-:W0:Y:S01]  /*0930*/  MUFU.EX2 R26, R26 ;  /* 0x0000001a001a7308 */ /* 0x000e220000000800 */
[----:B---3--:R-:W-:-:S05]  /*0940*/  HADD2.F32 R29, -RZ, R24.H0_H0 ;  /* 0x20000018ff1d7230 */ /* 0x008fca0000004100 */
[----:B0-----:R-:W-:Y:S01]  /*0950*/  FFMA.FTZ R28, R26, -R11, R29 ;  /* 0x8000000b1a1c7223 */ /* 0x001fe2000001001d */
[----:B------:R-:W-:-:S04]  /*0960*/  IADD3 R29, R27, UR5, RZ ;  /* 0x000000051b1d7c10 */ /* 0x000fc8000fffe0ff */
[----:B------:R-:W-:Y:S01]  /*0970*/  F2FP.F16.F32.PACK_AB R28, RZ, R28 ;  /* 0x0000001cff1c723e */ /* 0x000fe200000000ff */
        /* <DEDUP_REMOVED lines=8> */
[----:B--2---:R-:W-:Y:S02]  /*0a00*/  HADD2.F32 R26, -RZ, R20.H0_H0 ;  /* 0x20000014ff1a7230 */ /* 0x004fe40000004100 */
[----:B------:R-:W-:-:S04]  /*0a10*/  IMAD.WIDE.U32 R20, R28, 0x2, R14 ;  /* 0x000000021c147825 */ /* 0x000fc800078e000e */
[----:B------:R-:W-:-:S06]  /*0a20*/  FMUL.FTZ R26, R26, 1.4426950216293334961 ;  /* 0x3fb8aa3b1a1a7820 */ /* 0x000fcc0000410000 */
[----:B------:R-:W0:Y:S01]  /*0a30*/  MUFU.EX2 R26, R26 ;  /* 0x0000001a001a7308 */ /* 0x000e220000000800 */
[----:B---3--:R-:W-:-:S05]  /*0a40*/  HADD2.F32 R27, -RZ, R24.H0_H0 ;  /* 0x20000018ff1b7230 */ /* 0x008fca0000004100 */
[----:B0-----:R-:W-:-:S05]  /*0a50*/  FFMA.FTZ R27, R26, -R11, R27 ;  /* 0x8000000b1a1b7223 */ /* 0x001fca000001001b */
[----:B------:R-:W-:-:S05]  /*0a60*/  F2FP.F16.F32.PACK_AB R27, RZ, R27 ;  /* 0x0000001bff1b723e */ /* 0x000fca00000000ff */
[----:B------:R0:W-:Y:S04]  /*0a70*/  STG.E.U16 desc[UR12][R18.64], R27 ;  /* 0x0000001b12007986 */ /* 0x0001e8000c10150c */
[----:B------:R-:W2:Y:S01]  /*0a80*/  LDG.E.U16 R20, desc[UR12][R20.64] ;  /* 0x0000000c14147981 */ /* 0x000ea2000c1e1500 */
[----:B0-----:R-:W-:-:S06]  /*0a90*/  IMAD.WIDE.U32 R26, R28, 0x2, R12 ;  /* 0x000000021c1a7825 */ /* 0x001fcc00078e000c */
[----:B------:R-:W3:Y:S01]  /*0aa0*/  LDG.E.U16 R26, desc[UR12][R26.64] ;  /* 0x0000000c1a1a7981 */ /* 0x000ee2000c1e1500 */
[----:B------:R-:W-:Y:S02]  /*0ab0*/  IADD3 R23, R23, -0x4, RZ ;  /* 0xfffffffc17177810 */ /* 0x000fe40007ffe0ff */
[----:B------:R-:W-:Y:S02]  /*0ac0*/  IADD3 R22, R22, 0x4, RZ ;  /* 0x0000000416167810 */ /* 0x000fe40007ffe0ff */
[----:B------:R-:W-:Y:S01]  /*0ad0*/  ISETP.NE.AND P0, PT, R23, RZ, PT ;  /* 0x000000ff1700720c */ /* 0x000fe20003f05270 */
[----:B--2---:R-:W-:-:S05]  /*0ae0*/  HADD2.F32 R24, -RZ, R20.H0_H0 ;  /* 0x20000014ff187230 */ /* 0x004fca0000004100 */
[----:B------:R-:W-:-:S04]  /*0af0*/  FMUL.FTZ R29, R24, 1.4426950216293334961 ;  /* 0x3fb8aa3b181d7820 */ /* 0x000fc80000410000 */
[----:B------:R-:W0:Y:S01]  /*0b00*/  MUFU.EX2 R24, R29 ;  /* 0x0000001d00187308 */ /* 0x000e220000000800 */
[----:B---3--:R-:W-:-:S05]  /*0b10*/  HADD2.F32 R25, -RZ, R26.H0_H0 ;  /* 0x2000001aff197230 */ /* 0x008fca0000004100 */
[----:B0-----:R-:W-:-:S05]  /*0b20*/  FFMA.FTZ R24, R24, -R11, R25 ;  /* 0x8000000b18187223 */ /* 0x001fca0000010019 */
[----:B------:R-:W-:Y:S01]  /*0b30*/  F2FP.F16.F32.PACK_AB R19, RZ, R24 ;  /* 0x00000018ff13723e */ /* 0x000fe200000000ff */
[----:B------:R-:W-:-:S05]  /*0b40*/  IMAD.WIDE.U32 R24, R28, 0x2, R16 ;  /* 0x000000021c187825 */ /* 0x000fca00078e0010 */
[----:B------:R3:W-:Y:S01]  /*0b50*/  STG.E.U16 desc[UR12][R24.64], R19 ;  /* 0x0000001318007986 */ /* 0x0007e2000c10150c */
[----:B------:R-:W-:Y:S05]  /*0b60*/  @P0 BRA `(.L_x_9032) ;  /* 0xfffffffc00140947 */ /* 0x000fea000383ffff */
[----:B------:R-:W-:Y:S05]  /*0b70*/  BSYNC B3 ;  /* 0x0000000000037941 */ /* 0x000fea0003800000 */
.L_x_9031:
        /* <DEDUP_REMOVED lines=10> */
[----:B------:R-:W-:Y:S01]  /*0c20*/  PLOP3.LUT P0, PT, PT, PT, UP0, 0x80, 0x0 ;  /* 0x000000000000781c */ /* 0x000fe20003f0f008 */
[----:B--2---:R-:W-:-:S05]  /*0c30*/  HADD2.F32 R16, -RZ, R22.H0_H0 ;  /* 0x20000016ff107230 */ /* 0x004fca0000004100 */
[----:B---3--:R-:W-:Y:S02]  /*0c40*/  FMUL.FTZ R24, R16, 1.4426950216293334961 ;  /* 0x3fb8aa3b10187820 */ /* 0x008fe40000410000 */
[----:B------:R-:W0:Y:S01]  /*0c50*/  LDC.64 R16, c[0x0][0x210] ;  /* 0x00008400ff107b82 */ /* 0x000e220000000a00 */
[----:B----4-:R-:W-:-:S03]  /*0c60*/  HADD2.F32 R19, -RZ, R20.H0_H0 ;  /* 0x20000014ff137230 */ /* 0x010fc60000004100 */
[----:B------:R-:W1:Y:S02]  /*0c70*/  MUFU.EX2 R24, R24 ;  /* 0x0000001800187308 */ /* 0x000e640000000800 */
[----:B-1----:R-:W-:-:S05]  /*0c80*/  FFMA.FTZ R19, R24, -R11, R19 ;  /* 0x8000000b18137223 */ /* 0x002fca0000010013 */
[----:B------:R-:W-:Y:S01]  /*0c90*/  F2FP.F16.F32.PACK_AB R21, RZ, R19 ;  /* 0x00000013ff15723e */ /* 0x000fe200000000ff */
        /* <DEDUP_REMOVED lines=10> */
[----:B--2---:R-:W-:-:S05]  /*0d40*/  HADD2.F32 R22, -RZ, R18.H0_H0 ;  /* 0x20000012ff167230 */ /* 0x004fca0000004100 */
[----:B------:R-:W-:Y:S01]  /*0d50*/  FMUL.FTZ R24, R22, 1.4426950216293334961 ;  /* 0x3fb8aa3b16187820 */ /* 0x000fe20000410000 */
[----:B---3--:R-:W-:-:S05]  /*0d60*/  HADD2.F32 R23, -RZ, R20.H0_H0 ;  /* 0x20000014ff177230 */ /* 0x008fca0000004100 */
[----:B------:R-:W0:Y:S02]  /*0d70*/  MUFU.EX2 R24, R24 ;  /* 0x0000001800187308 */ /* 0x000e240000000800 */
[----:B0-----:R-:W-:-:S05]  /*0d80*/  FFMA.FTZ R23, R24, -R11, R23 ;  /* 0x8000000b18177223 */ /* 0x001fca0000010017 */
[----:B------:R-:W-:Y:S01]  /*0d90*/  F2FP.F16.F32.PACK_AB R19, RZ, R23 ;  /* 0x00000017ff13723e */ /* 0x000fe200000000ff */
        /* <DEDUP_REMOVED lines=8> */
[----:B------:R-:W-:-:S04]  /*0e20*/  IMAD.WIDE.U32 R16, R9, 0x2, R16 ;  /* 0x0000000209107825 */ /* 0x000fc800078e0010 */
[----:B---3--:R-:W-:-:S05]  /*0e30*/  HADD2.F32 R18, -RZ, R12.H0_H0 ;  /* 0x2000000cff127230 */ /* 0x008fca0000004100 */
[----:B------:R-:W-:Y:S01]  /*0e40*/  FMUL.FTZ R18, R18, 1.4426950216293334961 ;  /* 0x3fb8aa3b12127820 */ /* 0x000fe20000410000 */
[----:B--2---:R-:W-:-:S05]  /*0e50*/  HADD2.F32 R19, -RZ, R14.H0_H0 ;  /* 0x2000000eff137230 */ /* 0x004fca0000004100 */
[----:B------:R-:W0:Y:S02]  /*0e60*/  MUFU.EX2 R18, R18 ;  /* 0x0000001200127308 */ /* 0x000e240000000800 */
[----:B0-----:R-:W-:-:S05]  /*0e70*/  FFMA.FTZ R19, R18, -R11, R19 ;  /* 0x8000000b12137223 */ /* 0x001fca0000010013 */
[----:B------:R-:W-:-:S05]  /*0e80*/  F2FP.F16.F32.PACK_AB R19, RZ, R19 ;  /* 0x00000013ff13723e */ /* 0x000fca00000000ff */
[----:B------:R4:W-:Y:S01]  /*0e90*/  STG.E.U16 desc[UR12][R16.64], R19 ;  /* 0x0000001310007986 */ /* 0x0009e2000c10150c */
[----:B------:R-:W-:Y:S05]  /*0ea0*/  BRA `(.L_x_9030) ;  /* 0x0000000000f07947 */ /* 0x000fea0003800000 */
.L_x_9026:
        /* <DEDUP_REMOVED lines=11> */
.L_x_9034:
        /* <DEDUP_REMOVED lines=9> */
.L_x_9033:
[----:B------:R-:W-:Y:S05]  /*0ff0*/  WARPSYNC.ALL ;  /* 0x0000000000007948 */ /* 0x000fea0003800000 */
[----:B------:R-:W-:Y:S06]  /*1000*/  BAR.SYNC.DEFER_BLOCKING 0x0 ;  /* 0x0000000000007b1d */ /* 0x000fec0000010000 */
[----:B------:R0:W-:Y:S01]  /*1010*/  STS [R20], R11 ;  /* 0x0000000b14007388 */ /* 0x0001e20000000800 */
[----:B------:R-:W-:Y:S05]  /*1020*/  @!P2 BRA `(.L_x_9035) ;  /* 0x00000000002ca947 */ /* 0x000fea0003800000 */
[----:B0-----:R-:W-:-:S07]  /*1030*/  MOV R11, R19 ;  /* 0x00000013000b7202 */ /* 0x001fce0000000f00 */
.L_x_9036:
        /* <DEDUP_REMOVED lines=10> */
.L_x_9035:
        /* <DEDUP_REMOVED lines=9> */
.L_x_9037:
[----:B0-----:R-:W-:-:S04]  /*1170*/  IMAD R23, R24, UR8, R9 ;  /* 0x0000000818177c24 */ /* 0x001fc8000f8e0209 */
[----:B---3--:R-:W-:-:S06]  /*1180*/  IMAD.WIDE.U32 R18, R23, 0x2, R14 ;  /* 0x0000000217127825 */ /* 0x008fcc00078e000e */
[----:B------:R-:W3:Y:S01]  /*1190*/  LDG.E.U16 R18, desc[UR12][R18.64] ;  /* 0x0000000c12127981 */ /* 0x000ee2000c1e1500 */
[----:B--2---:R-:W-:-:S06]  /*11a0*/  IMAD.WIDE.U32 R20, R23, 0x2, R12 ;  /* 0x0000000217147825 */ /* 0x004fcc00078e000c */
[----:B------:R-:W2:Y:S01]  /*11b0*/  LDG.E.U16 R20, desc[UR12][R20.64] ;  /* 0x0000000c14147981 */ /* 0x000ea2000c1e1500 */
[----:B------:R-:W-:-:S04]  /*11c0*/  IADD3 R24, R24, UR15, RZ ;  /* 0x0000000f18187c10 */ /* 0x000fc8000fffe0ff */
[----:B------:R-:W-:Y:S01]  /*11d0*/  ISETP.GE.U32.AND P0, PT, R24, UR16, PT ;  /* 0x0000001018007c0c */ /* 0x000fe2000bf06070 */
[----:B---3--:R-:W-:-:S05]  /*11e0*/  HADD2.F32 R22, -RZ, R18.H0_H0 ;  /* 0x20000012ff167230 */ /* 0x008fca0000004100 */
[----:B------:R-:W-:Y:S01]  /*11f0*/  FMUL.FTZ R25, R22, 1.4426950216293334961 ;  /* 0x3fb8aa3b16197820 */ /* 0x000fe20000410000 */
[----:B--2---:R-:W-:-:S03]  /*1200*/  HADD2.F32 R26, -RZ, R20.H0_H0 ;  /* 0x20000014ff1a7230 */ /* 0x004fc60000004100 */
[----:B------:R-:W1:Y:S02]  /*1210*/  MUFU.EX2 R22, R25 ;  /* 0x0000001900167308 */ /* 0x000e640000000800 */
[----:B-1----:R-:W-:-:S05]  /*1220*/  FFMA.FTZ R22, -R11, R22, R26 ;  /* 0x000000160b167223 */ /* 0x002fca000001011a */
[----:B------:R-:W-:Y:S01]  /*1230*/  F2FP.F16.F32.PACK_AB R19, RZ, R22 ;  /* 0x00000016ff13723e */ /* 0x000fe200000000ff */
[----:B----4-:R-:W-:-:S05]  /*1240*/  IMAD.WIDE.U32 R22, R23, 0x2, R16 ;  /* 0x0000000217167825 */ /* 0x010fca00078e0010 */
[----:B------:R0:W-:Y:S01]  /*1250*/  STG.E.U16 desc[UR12][R22.64], R19 ;  /* 0x0000001316007986 */ /* 0x0001e2000c10150c */
[----:B------:R-:W-:Y:S05]  /*1260*/  @!P0 BRA `(.L_x_9037) ;  /* 0xfffffffc00c08947 */ /* 0x000fea000383ffff */
.L_x_9030:
[----:B------:R-:W-:Y:S05]  /*1270*/  BSYNC B0 ;  /* 0x0000000000007941 */ /* 0x000fea0003800000 */
.L_x_9025:
[----:B------:R-:W-:Y:S01]  /*1280*/  IADD3 R7, R7, UR4, RZ ;  /* 0x0000000407077c10 */ /* 0x000fe2000fffe0ff */
[----:B------:R-:W-:-:S03]  /*1290*/  ULDC UR5, c[0x0][0x230] ;  /* 0x00008c0000057ab9 */ /* 0x000fc60000000800 */
[----:B------:R-:W-:-:S13]  /*12a0*/  ISETP.GE.U32.AND P0, PT, R7, UR5, PT ;  /* 0x0000000507007c0c */ /* 0x000fda000bf06070 */
[----:B------:R-:W-:Y:S05]  /*12b0*/  @!P0 BRA `(.L_x_9038) ;  /* 0xffffffec00f08947 */ /* 0x000fea000383ffff */
.L_x_9024:
[----:B------:R-:W-:Y:S05]  /*12c0*/  BSYNC B1 ;  /* 0x0000000000017941 */ /* 0x000fea0003800000 */
.L_x_9023:
[----:B------:R-:W-:Y:S01]  /*12d0*/  IADD3 R3, R3, UR14, RZ ;  /* 0x0000000e03037c10 */ /* 0x000fe2000fffe0ff */
[----:B------:R-:W-:-:S03]  /*12e0*/  ULDC UR5, c[0x0][0x228] ;  /* 0x00008a0000057ab9 */ /* 0x000fc60000000800 */
[----:B------:R-:W-:-:S13]  /*12f0*/  ISETP.GE.U32.AND P0, PT, R3, UR5, PT ;  /* 0x0000000503007c0c */ /* 0x000fda000bf06070 */
[----:B------:R-:W-:Y:S05]  /*1300*/  @!P0 BRA `(.L_x_9039) ;  /* 0xffffffec00b48947 */ /* 0x000fea000383ffff */
[----:B------:R-:W-:Y:S05]  /*1310*/  BSYNC B2 ;  /* 0x0000000000027941 */ /* 0x000fea0003800000 */
.L_x_9022:
[----:B------:R-:W-:Y:S05]  /*1320*/  EXIT ;  /* 0x000000000000794d */ /* 0x000fea0003800000 */
.L_x_9040:
        /* <DEDUP_REMOVED lines=13> */
.L_x_12132:


//--------------------- .text._ZN2at6native43_GLOBAL__N__9ae7fba5_10_SoftMax_cu_9f978f6327cunn_SpatialSoftMaxBackwardIfffNS1_26LogSoftMaxBackwardEpilogueEEEvPT_PKT1_S8_jjj --------------------------
	.section	.text._ZN2at6native43_GLOBAL__N__9ae7fba5_10_SoftMax_cu_9f978f6327cunn_SpatialSoftMaxBackwardIfffNS1_26LogSoftMaxBackwardEpilogueEEEvPT_PKT1_S8_jjj,"ax",@progbits
	.align	128
.text._ZN2at6native43_GLOBAL__N__9ae7fba5_10_SoftMax_cu_9f978f6327cunn_SpatialSoftMaxBackwardIfffNS1_26LogSoftMaxBackwardEpilogueEEEvPT_PKT1_S8_jjj:
        .type           _ZN2at6native43_GLOBAL__N__9ae7fba5_10_SoftMax_cu_9f978f6327cunn_SpatialSoftMaxBackwardIfffNS1_26LogSoftMaxBackwardEpilogueEEEvPT_PKT1_S8_jjj,@function
        .size           _ZN2at6native43_GLOBAL__N__9ae7fba5_10_SoftMax_cu_9f978f6327cunn_SpatialSoftMaxBackwardIfffNS1_26LogSoftMaxBackwardEpilogueEEEvPT_PKT1_S8_jjj,(.L_x_12133 - _ZN2at6native43_GLOBAL__N__9ae7fba5_10_SoftMax_cu_9f978f6327cunn_SpatialSoftMaxBackwardIfffNS1_26LogSoftMaxBackwardEpilogueEEEvPT_PKT1_S8_jjj)
        .other          _ZN2at6native43_GLOBAL__N__9ae7fba5_10_SoftMax_cu_9f978f6327cunn_SpatialSoftMaxBackwardIfffNS1_26LogSoftMaxBackwardEpilogueEEEvPT_PKT1_S8_jjj,@"STO_CUDA_ENTRY STV_DEFAULT"
_ZN2at6native43_GLOBAL__N__9ae7fba5_10_SoftMax_cu_9f978f6327cunn_SpatialSoftMaxBackwardIfffNS1_26LogSoftMaxBackwardEpilogueEEEvPT_PKT1_S8_jjj:
        /* <DEDUP_REMOVED lines=29> */
.L_x_9058:
        /* <DEDUP_REMOVED lines=10> */
.L_x_9057:
        /* <DEDUP_REMOVED lines=24> */
.L_x_9048:
        /* <DEDUP_REMOVED lines=21> */
.L_x_9047:
        /* <DEDUP_REMOVED lines=20> */
.L_x_9046:
        /* <DEDUP_REMOVED lines=12> */
.L_x_9051:
[----:B------:R-:W-:Y:S02]  /*0740*/  ULDC UR5, c[0x0][0x230] ;  /* 0x00008c0000057ab9 */ /* 0x000fe40000000800 */
[----:B------:R-:W-:-:S04]  /*0750*/  IMAD R25, R26, UR5, R7 ;  /* 0x000000051a197c24 */ /* 0x000fc8000f8e0207 */
[----:B-1-3--:R-:W-:-:S06]  /*0760*/  IMAD.WIDE.U32 R18, R25, 0x4, R14 ;  /* 0x0000000419127825 */ /* 0x00afcc00078e000e */
[----:B------:R-:W3:Y:S01]  /*0770*/  LDG.E R18, desc[UR12][R18.64] ;  /* 0x0000000c12127981 */ /* 0x000ee2000c1e1900 */
[----:B0-----:R-:W-:-:S06]  /*0780*/  IMAD.WIDE.U32 R20, R25, 0x4, R12 ;  /* 0x0000000419147825 */ /* 0x001fcc00078e000c */
[----:B------:R-:W4:Y:S01]  /*0790*/  LDG.E R21, desc[UR12][R20.64] ;  /* 0x0000000c14157981 */ /* 0x000f22000c1e1900 */
[C---:B------:R-:W-:Y:S01]  /*07a0*/  IADD3 R27, R25.reuse, UR5, RZ ;  /* 0x00000005191b7c10 */ /* 0x040fe2000fffe0ff */
[----:B--2---:R-:W-:-:S04]  /*07b0*/  IMAD.WIDE.U32 R24, R25, 0x4, R16 ;  /* 0x0000000419187825 */ /* 0x004fc800078e0010 */
[----:B------:R-:W-:-:S04]  /*07c0*/  IMAD.WIDE.U32 R22, R27, 0x4, R14 ;  /* 0x000000041b167825 */ /* 0x000fc800078e000e */
[----:B---3--:R-:W-:-:S06]  /*07d0*/  FMUL.FTZ R28, R18, 1.4426950216293334961 ;  /* 0x3fb8aa3b121c7820 */ /* 0x008fcc0000410000 */
[----:B------:R-:W4:Y:S02]  /*07e0*/  MUFU.EX2 R28, R28 ;  /* 0x0000001c001c7308 */ /* 0x000f240000000800 */
[----:B----4-:R-:W-:-:S05]  /*07f0*/  FFMA.FTZ R29, R28, -R9, R21 ;  /* 0x800000091c1d7223 */ /* 0x010fca0000010015 */
[----:B------:R0:W-:Y:S04]  /*0800*/  STG.E desc[UR12][R24.64], R29 ;  /* 0x0000001d18007986 */ /* 0x0001e8000c10190c */
[----:B------:R1:W2:Y:S01]  /*0810*/  LDG.E R22, desc[UR12][R22.64] ;  /* 0x0000000c16167981 */ /* 0x0002a2000c1e1900 */
[----:B------:R-:W-:-:S05]  /*0820*/  IMAD.WIDE.U32 R18, R27, 0x4, R12 ;  /* 0x000000041b127825 */ /* 0x000fca00078e000c */
[----:B------:R3:W4:Y:S01]  /*0830*/  LDG.E R21, desc[UR12][R18.64] ;  /* 0x0000000c12157981 */ /* 0x000722000c1e1900 */
[C---:B-1----:R-:W-:Y:S01]  /*0840*/  IADD3 R23, R27.reuse, UR5, RZ ;  /* 0x000000051b177c10 */ /* 0x042fe2000fffe0ff */
[----:B---3--:R-:W-:-:S04]  /*0850*/  IMAD.WIDE.U32 R18, R27, 0x4, R16 ;  /* 0x000000041b127825 */ /* 0x008fc800078e0010 */
[----:B0-----:R-:W-:-:S04]  /*0860*/  IMAD.WIDE.U32 R28, R23, 0x4, R12 ;  /* 0x00000004171c7825 */ /* 0x001fc800078e000c */
[----:B--2---:R-:W-:-:S04]  /*0870*/  FMUL.FTZ R22, R22, 1.4426950216293334961 ;  /* 0x3fb8aa3b16167820 */ /* 0x004fc80000410000 */
[----:B------:R-:W4:Y:S02]  /*0880*/  MUFU.EX2 R20, R22 ;  /* 0x0000001600147308 */ /* 0x000f240000000800 */
[----:B----4-:R-:W-:Y:S01]  /*0890*/  FFMA.FTZ R27, R20, -R9, R21 ;  /* 0x80000009141b7223 */ /* 0x010fe20000010015 */
[----:B------:R-:W-:-:S04]  /*08a0*/  IMAD.WIDE.U32 R20, R23, 0x4, R14 ;  /* 0x0000000417147825 */ /* 0x000fc800078e000e */
[----:B------:R0:W-:Y:S04]  /*08b0*/  STG.E desc[UR12][R18.64], R27 ;  /* 0x0000001b12007986 */ /* 0x0001e8000c10190c */
[----:B------:R-:W2:Y:S04]  /*08c0*/  LDG.E R20, desc[UR12][R20.64] ;  /* 0x0000000c14147981 */ /* 0x000ea8000c1e1900 */
[----:B------:R-:W3:Y:S01]  /*08d0*/  LDG.E R29, desc[UR12][R28.64] ;  /* 0x0000000c1c1d7981 */ /* 0x000ee2000c1e1900 */
[C---:B0-----:R-:W-:Y:S01]  /*08e0*/  IADD3 R27, R23.reuse, UR5, RZ ;  /* 0x00000005171b7c10 */ /* 0x041fe2000fffe0ff */
[----:B------:R-:W-:-:S04]  /*08f0*/  IMAD.WIDE.U32 R22, R23, 0x4, R16 ;  /* 0x0000000417167825 */ /* 0x000fc800078e0010 */
[----:B--2---:R-:W-:-:S06]  /*0900*/  FMUL.FTZ R24, R20, 1.4426950216293334961 ;  /* 0x3fb8aa3b14187820 */ /* 0x004fcc0000410000 */
[----:B------:R-:W3:Y:S02]  /*0910*/  MUFU.EX2 R24, R24 ;  /* 0x0000001800187308 */ /* 0x000ee40000000800 */
[----:B---3--:R-:W-:Y:S01]  /*0920*/  FFMA.FTZ R29, R24, -R9, R29 ;  /* 0x80000009181d7223 */ /* 0x008fe2000001001d */
[----:B------:R-:W-:-:S04]  /*0930*/  IMAD.WIDE.U32 R24, R27, 0x4, R14 ;  /* 0x000000041b187825 */ /* 0x000fc800078e000e */
[----:B------:R3:W-:Y:S04]  /*0940*/  STG.E desc[UR12][R22.64], R29 ;  /* 0x0000001d16007986 */ /* 0x0007e8000c10190c */
[----:B------:R-:W2:Y:S01]  /*0950*/  LDG.E R25, desc[UR12][R24.64] ;  /* 0x0000000c18197981 */ /* 0x000ea2000c1e1900 */
[----:B------:R-:W-:-:S06]  /*0960*/  IMAD.WIDE.U32 R20, R27, 0x4, R12 ;  /* 0x000000041b147825 */ /* 0x000fcc00078e000c */
[----:B------:R-:W4:Y:S01]  /*0970*/  LDG.E R21, desc[UR12][R20.64] ;  /* 0x0000000c14157981 */ /* 0x000f22000c1e1900 */
[----:B------:R-:W-:Y:S01]  /*0980*/  IMAD.WIDE.U32 R18, R27, 0x4, R16 ;  /* 0x000000041b127825 */ /* 0x000fe200078e0010 */
[----:B------:R-:W-:Y:S02]  /*0990*/  IADD3 R11, R11, -0x4, RZ ;  /* 0xfffffffc0b0b7810 */ /* 0x000fe40007ffe0ff */
[----:B------:R-:W-:Y:S02]  /*09a0*/  IADD3 R26, R26, 0x4, RZ ;  /* 0x000000041a1a7810 */ /* 0x000fe40007ffe0ff */
[----:B------:R-:W-:Y:S01]  /*09b0*/  ISETP.NE.AND P0, PT, R11, RZ, PT ;  /* 0x000000ff0b00720c */ /* 0x000fe20003f05270 */
[----:B--2---:R-:W-:-:S06]  /*09c0*/  FMUL.FTZ R28, R25, 1.4426950216293334961 ;  /* 0x3fb8aa3b191c7820 */ /* 0x004fcc0000410000 */
[----:B------:R-:W4:Y:S02]  /*09d0*/  MUFU.EX2 R28, R28 ;  /* 0x0000001c001c7308 */ /* 0x000f240000000800 */
[----:B----4-:R-:W-:-:S05]  /*09e0*/  FFMA.FTZ R27, R28, -R9, R21 ;  /* 0x800000091c1b7223 */ /* 0x010fca0000010015 */
[----:B------:R3:W-:Y:S01]  /*09f0*/  STG.E desc[UR12][R18.64], R27 ;  /* 0x0000001b12007986 */ /* 0x0007e2000c10190c */
[----:B------:R-:W-:Y:S05]  /*0a00*/  @P0 BRA `(.L_x_9051) ;  /* 0xfffffffc004c0947 */ /* 0x000fea000383ffff */
[----:B------:R-:W-:Y:S05]  /*0a10*/  BSYNC B3 ;  /* 0x0000000000037941 */ /* 0x000fea0003800000 */
.L_x_9050:
[----:B------:R-:W-:Y:S05]  /*0a20*/  @!P1 BRA `(.L_x_9049) ;  /* 0x0000000400889947 */ /* 0x000fea0003800000 */
[----:B------:R-:W3:Y:S01]  /*0a30*/  LDC.64 R12, c[0x0][0x218] ;  /* 0x00008600ff0c7b82 */ /* 0x000ee20000000a00 */
[----:B------:R-:W-:Y:S02]  /*0a40*/  ULDC UR5, c[0x0][0x230] ;  /* 0x00008c0000057ab9 */ /* 0x000fe40000000800 */
[----:B------:R-:W-:-:S05]  /*0a50*/  IMAD R25, R26, UR5, R7 ;  /* 0x000000051a197c24 */ /* 0x000fca000f8e0207 */
[----:B------:R-:W0:Y:S08]  /*0a60*/  LDC.64 R14, c[0x0][0x220] ;  /* 0x00008800ff0e7b82 */ /* 0x000e300000000a00 */
[----:B------:R-:W1:Y:S01]  /*0a70*/  LDC.64 R16, c[0x0][0x210] ;  /* 0x00008400ff107b82 */ /* 0x000e620000000a00 */
[----:B---3--:R-:W-:-:S06]  /*0a80*/  IMAD.WIDE.U32 R22, R25, 0x4, R12 ;  /* 0x0000000419167825 */ /* 0x008fcc00078e000c */
[----:B------:R-:W2:Y:S01]  /*0a90*/  LDG.E R22, desc[UR12][R22.64] ;  /* 0x0000000c16167981 */ /* 0x000ea2000c1e1900 */
[----:B0-----:R-:W-:-:S06]  /*0aa0*/  IMAD.WIDE.U32 R20, R25, 0x4, R14 ;  /* 0x0000000419147825 */ /* 0x001fcc00078e000e */
[----:B------:R-:W3:Y:S01]  /*0ab0*/  LDG.E R21, desc[UR12][R20.64] ;  /* 0x0000000c14157981 */ /* 0x000ee2000c1e1900 */
[----:B------:R-:W-:Y:S01]  /*0ac0*/  UISETP.NE.AND UP0, UPT, UR10, 0x1, UPT ;  /* 0x000000010a00788c */ /* 0x000fe2000bf05270 */
[----:B-1----:R-:W-:-:S05]  /*0ad0*/  IMAD.WIDE.U32 R18, R25, 0x4, R16 ;  /* 0x0000000419127825 */ /* 0x002fca00078e0010 */
[----:B------:R-:W-:Y:S01]  /*0ae0*/  PLOP3.LUT P0, PT, PT, PT, UP0, 0x80, 0x0 ;  /* 0x000000000000781c */ /* 0x000fe20003f0f008 */
[----:B--2---:R-:W-:-:S04]  /*0af0*/  FMUL.FTZ R7, R22, 1.4426950216293334961 ;  /* 0x3fb8aa3b16077820 */ /* 0x004fc80000410000 */
[----:B------:R-:W3:Y:S02]  /*0b00*/  MUFU.EX2 R24, R7 ;  /* 0x0000000700187308 */ /* 0x000ee40000000800 */
[----:B---3--:R-:W-:-:S05]  /*0b10*/  FFMA.FTZ R11, R24, -R9, R21 ;  /* 0x80000009180b7223 */ /* 0x008fca0000010015 */
[----:B------:R1:W-:Y:S01]  /*0b20*/  STG.E desc[UR12][R18.64], R11 ;  /* 0x0000000b12007986 */ /* 0x0003e2000c10190c */
[----:B------:R-:W-:Y:S05]  /*0b30*/  @!P0 BRA `(.L_x_9049) ;  /* 0x0000000400448947 */ /* 0x000fea0003800000 */
[----:B------:R-:W-:-:S05]  /*0b40*/  IADD3 R25, R25, UR5, RZ ;  /* 0x0000000519197c10 */ /* 0x000fca000fffe0ff */
[----:B------:R-:W-:-:S06]  /*0b50*/  IMAD.WIDE.U32 R22, R25, 0x4, R12 ;  /* 0x0000000419167825 */ /* 0x000fcc00078e000c */
[----:B------:R-:W2:Y:S01]  /*0b60*/  LDG.E R22, desc[UR12][R22.64] ;  /* 0x0000000c16167981 */ /* 0x000ea2000c1e1900 */
[----:B------:R-:W-:-:S06]  /*0b70*/  IMAD.WIDE.U32 R20, R25, 0x4, R14 ;  /* 0x0000000419147825 */ /* 0x000fcc00078e000e */
[----:B------:R-:W3:Y:S01]  /*0b80*/  LDG.E R21, desc[UR12][R20.64] ;  /* 0x0000000c14157981 */ /* 0x000ee2000c1e1900 */
[----:B-1----:R-:W-:Y:S01]  /*0b90*/  IMAD.WIDE.U32 R18, R25, 0x4, R16 ;  /* 0x0000000419127825 */ /* 0x002fe200078e0010 */
[----:B------:R-:W-:-:S06]  /*0ba0*/  UISETP.NE.AND UP0, UPT, UR10, 0x2, UPT ;  /* 0x000000020a00788c */ /* 0x000fcc000bf05270 */
        /* <DEDUP_REMOVED lines=15> */
[----:B------:R4:W-:Y:S01]  /*0ca0*/  STG.E desc[UR12][R16.64], R9 ;  /* 0x0000000910007986 */ /* 0x0009e2000c10190c */
[----:B------:R-:W-:Y:S05]  /*0cb0*/  BRA `(.L_x_9049) ;  /* 0x0000000000e47947 */ /* 0x000fea0003800000 */
.L_x_9045:
        /* <DEDUP_REMOVED lines=12> */
.L_x_9053:
        /* <DEDUP_REMOVED lines=8> */
.L_x_9052:
[----:B------:R-:W-:Y:S05]  /*0e00*/  WARPSYNC.ALL ;  /* 0x0000000000007948 */ /* 0x000fea0003800000 */
[----:B------:R-:W-:Y:S06]  /*0e10*/  BAR.SYNC.DEFER_BLOCKING 0x0 ;  /* 0x0000000000007b1d */ /* 0x000fec0000010000 */
[----:B------:R0:W-:Y:S01]  /*0e20*/  STS [R20], R9 ;  /* 0x0000000914007388 */ /* 0x0001e20000000800 */
[----:B------:R-:W-:Y:S05]  /*0e30*/  @!P2 BRA `(.L_x_9054) ;  /* 0x00000000002ca947 */ /* 0x000fea0003800000 */
[----:B0-----:R-:W-:-:S07]  /*0e40*/  MOV R9, R17 ;  /* 0x0000001100097202 */ /* 0x001fce0000000f00 */
.L_x_9055:
        /* <DEDUP_REMOVED lines=10> */
.L_x_9054:
        /* <DEDUP_REMOVED lines=9> */
.L_x_9056:
[----:B0-----:R-:W-:-:S04]  /*0f80*/  IMAD R23, R24, UR8, R7 ;  /* 0x0000000818177c24 */ /* 0x001fc8000f8e0207 */
[----:B---3--:R-:W-:-:S06]  /*0f90*/  IMAD.WIDE.U32 R18, R23, 0x4, R14 ;  /* 0x0000000417127825 */ /* 0x008fcc00078e000e */
[----:B------:R-:W3:Y:S01]  /*0fa0*/  LDG.E R18, desc[UR12][R18.64] ;  /* 0x0000000c12127981 */ /* 0x000ee2000c1e1900 */
[----:B--2---:R-:W-:-:S06]  /*0fb0*/  IMAD.WIDE.U32 R20, R23, 0x4, R12 ;  /* 0x0000000417147825 */ /* 0x004fcc00078e000c */
[----:B------:R-:W1:Y:S01]  /*0fc0*/  LDG.E R20, desc[UR12][R20.64] ;  /* 0x0000000c14147981 */ /* 0x000e62000c1e1900 */
[----:B----4-:R-:W-:Y:S01]  /*0fd0*/  IMAD.WIDE.U32 R22, R23, 0x4, R16 ;  /* 0x0000000417167825 */ /* 0x010fe200078e0010 */
[----:B------:R-:W-:-:S04]  /*0fe0*/  IADD3 R24, R24, UR15, RZ ;  /* 0x0000000f18187c10 */ /* 0x000fc8000fffe0ff */
[----:B------:R-:W-:Y:S01]  /*0ff0*/  ISETP.GE.U32.AND P0, PT, R24, UR16, PT ;  /* 0x0000001018007c0c */ /* 0x000fe2000bf06070 */
[----:B---3--:R-:W-:-:S04]  /*1000*/  FMUL.FTZ R11, R18, 1.4426950216293334961 ;  /* 0x3fb8aa3b120b7820 */ /* 0x008fc80000410000 */
[----:B------:R-:W1:Y:S02]  /*1010*/  MUFU.EX2 R26, R11 ;  /* 0x0000000b001a7308 */ /* 0x000e640000000800 */
[----:B-1----:R-:W-:-:S05]  /*1020*/  FFMA.FTZ R25, -R9, R26, R20 ;  /* 0x0000001a09197223 */ /* 0x002fca0000010114 */
[----:B------:R0:W-:Y:S01]  /*1030*/  STG.E desc[UR12][R22.64], R25 ;  /* 0x0000001916007986 */ /* 0x0001e2000c10190c */
[----:B------:R-:W-:Y:S05]  /*1040*/  @!P0 BRA `(.L_x_9056) ;  /* 0xfffffffc00cc8947 */ /* 0x000fea000383ffff */
.L_x_9049:
[----:B------:R-:W-:Y:S05]  /*1050*/  BSYNC B0 ;  /* 0x0000000000007941 */ /* 0x000fea0003800000 */
.L_x_9044:
[----:B------:R-:W-:Y:S01]  /*1060*/  IADD3 R5, R5, UR4, RZ ;  /* 0x0000000405057c10 */ /* 0x000fe2000fffe0ff */
[----:B------:R-:W-:-:S03]  /*1070*/  ULDC UR5, c[0x0][0x230] ;  /* 0x00008c0000057ab9 */ /* 0x000fc60000000800 */
[----:B------:R-:W-:-:S13]  /*1080*/  ISETP.GE.U32.AND P0, PT, R5, UR5, PT ;  /* 0x0000000505007c0c */ /* 0x000fda000bf06070 */
[----:B------:R-:W-:Y:S05]  /*1090*/  @!P0 BRA `(.L_x_9057) ;  /* 0xfffffff000748947 */ /* 0x000fea000383ffff */
.L_x_9043:
[----:B------:R-:W-:Y:S05]  /*10a0*/  BSYNC B1 ;  /* 0x0000000000017941 */ /* 0x000fea0003800000 */
.L_x_9042:
[----:B------:R-:W-:Y:S01]  /*10b0*/  IADD3 R2, R2, UR14, RZ ;  /* 0x0000000e02027c10 */ /* 0x000fe2000fffe0ff */
[----:B------:R-:W-:-:S03]  /*10c0*/  ULDC UR5, c[0x0][0x228] ;  /* 0x00008a0000057ab9 */ /* 0x000fc60000000800 */
[----:B------:R-:W-:-:S13]  /*10d0*/  ISETP.GE.U32.AND P0, PT, R2, UR5, PT ;  /* 0x0000000502007c0c */ /* 0x000fda000bf06070 */
[----:B------:R-:W-:Y:S05]  /*10e0*/  @!P0 BRA `(.L_x_9058) ;  /* 0xfffffff000388947 */ /* 0x000fea000383ffff */
[----:B------:R-:W-:Y:S05]  /*10f0*/  BSYNC B2 ;  /* 0x0000000000027941 */ /* 0x000fea0003800000 */
.L_x_9041:
[----:B------:R-:W-:Y:S05]  /*1100*/  EXIT ;  /* 0x000000000000794d */ /* 0x000fea0003800000 */
.L_x_9059:
        /* <DEDUP_REMOVED lines=15> */
.L_x_12133:


//--------------------- .text._ZN2at6native43_GLOBAL__N__9ae7fba5_10_SoftMax_cu_9f978f6327cunn_SpatialSoftMaxBackwardIdddNS1_26LogSoftMaxBackwardEpilogueEEEvPT_PKT1_S8_jjj --------------------------
	.section	.text._ZN2at6native43_GLOBAL__N__9ae7fba5_10_SoftMax_cu_9f978f6327cunn_SpatialSoftMaxBackwardIdddNS1_26LogSoftMaxBackwardEpilogueEEEvPT_PKT1_S8_jjj,"ax",@progbits
	.align	128
.text._ZN2at6native43_GLOBAL__N__9ae7fba5_10_SoftMax_cu_9f978f6327cunn_SpatialSoftMaxBackwardIdddNS1_26LogSoftMaxBackwardEpilogueEEEvPT_PKT1_S8_jjj:
        .type           _ZN2at6native43_GLOBAL__N__9ae7fba5_10_SoftMax_cu_9f978f6327cunn_SpatialSoftMaxBackwardIdddNS1_26LogSoftMaxBackwardEpilogueEEEvPT_PKT1_S8_jjj,@function
        .size           _ZN2at6native43_GLOBAL__N__9ae7fba5_10_SoftMax_cu_9f978f6327cunn_SpatialSoftMaxBackwardIdddNS1_26LogSoftMaxBackwardEpilogueEEEvPT_PKT1_S8_jjj,(.L_x_12134 - _ZN2at6native43_GLOBAL__N__9ae7fba5_10_SoftMax_cu_9f978f6327cunn_SpatialSoftMaxBackwardIdddNS1_26LogSoftMaxBackwardEpilogueEEEvPT_PKT1_S8_jjj)
        .other          _ZN2at6native43_GLOBAL__N__9ae7fba5_10_SoftMax_cu_9f978f6327cunn_SpatialSoftMaxBackwardIdddNS1_26LogSoftMaxBackwardEpilogueEEEvPT_PKT1_S8_jjj,@"STO_CUDA_ENTRY STV_DEFAULT"
_ZN2at6native43_GLOBAL__N__9ae7fba5_10_SoftMax_cu_9f978f6327cunn_SpatialSoftMaxBackwardIdddNS1_26LogSoftMaxBackwardEpilogueEEEvPT_PKT1_S8_jjj:
        /* <DEDUP_REMOVED lines=9> */
[----:B------:R-:W-:Y:S01]  /*0090*/  IMAD.U32 R2, RZ, RZ, UR8 ;  /* 0x00000008ff027e24 */ /* 0x000fe2000f8e00ff */
[----:B------:R-:W-:Y:S02]  /*00a0*/  ULOP3.LUT UR4, UR5, 0x1, URZ, 0xc0, !UPT ;  /* 0x0000000105047892 */ /* 0x000fe4000f8ec03f */
[----:B------:R-:W-:Y:S02]  /*00b0*/  ULOP3.LUT UR9, UR5, 0x3, URZ, 0xc0, !UPT ;  /* 0x0000000305097892 */ /* 0x000fe4000f8ec03f */
[----:B------:R-:W-:Y:S01]  /*00c0*/  UIADD3 UR4, -UR4, UR5, URZ ;  /* 0x0000000504047290 */ /* 0x000fe2000fffe13f */
[----:B------:R-:W0:Y:S01]  /*00d0*/  LDC R3, c[0x0][0x4] ;  /* 0x00000100ff037b82 */ /* 0x000e220000000800 */
[----:B------:R-:W-:Y:S01]  /*00e0*/  ULDC UR7, c[0x0][0x10] ;  /* 0x0000040000077ab9 */ /* 0x000fe20000000800 */
[----:B------:R-:W-:-:S02]  /*00f0*/  UIADD3 UR5, UR9, -UR5, URZ ;  /* 0x8000000509057290 */ /* 0x000fc4000fffe03f */
[----:B------:R-:W-:Y:S01]  /*0100*/  UIMAD UR6, UR6, UR7, URZ ;  /* 0x00000007060672a4 */ /* 0x000fe2000f8e023f */
[----:B------:R-:W-:Y:S01]  /*0110*/  ULDC UR14, c[0x0][0x0] ;  /* 0x00000000000e7ab9 */ /* 0x000fe20000000800 */
[----:B0-----:R-:W-:Y:S01]  /*0120*/  IMAD R0, R3, UR10, R0 ;  /* 0x0000000a03007c24 */ /* 0x001fe2000f8e0200 */
[----:B------:R-:W-:-:S09]  /*0130*/  ULDC.64 UR10, c[0x0][0x208] ;  /* 0x00008200000a7ab9 */ /* 0x000fd20000000a00 */
.L_x_9084:
[----:B------:R-:W-:Y:S01]  /*0140*/  ULDC UR7, c[0x0][0x230] ;  /* 0x00008c0000077ab9 */ /* 0x000fe20000000800 */
[----:B------:R-:W-:Y:S01]  /*0150*/  BSSY B1, `(.L_x_9060) ;  /* 0x0000196000017945 */ /* 0x000fe20003800000 */
[----:B------:R-:W-:-:S13]  /*0160*/  ISETP.GE.U32.AND P0, PT, R0, UR7, PT ;  /* 0x0000000700007c0c */ /* 0x000fda000bf06070 */
[----:B01----:R-:W-:Y:S05]  /*0170*/  @P0 BRA `(.L_x_9061) ;  /* 0x00000018004c0947 */ /* 0x003fea0003800000 */
[----:B------:R-:W-:-:S07]  /*0180*/  IMAD.MOV.U32 R3, RZ, RZ, R0 ;  /* 0x000000ffff037224 */ /* 0x000fce00078e0000 */
.L_x_9083:
[----:B0-----:R-:W0:Y:S01]  /*0190*/  LDC R15, c[0x0][0x22c] ;  /* 0x00008b00ff0f7b82 */ /* 0x001e220000000800 */
[----:B------:R-:W-:Y:S01]  /*01a0*/  UISETP.GT.U32.AND UP0, UPT, UR14, 0x1, UPT ;  /* 0x000000010e00788c */ /* 0x000fe2000bf04070 */
[----:B------:R-:W-:Y:S01]  /*01b0*/  BSSY B0, `(.L_x_9062) ;  /* 0x000018b000007945 */ /* 0x000fe20003800000 */
[----:B------:R-:W-:Y:S02]  /*01c0*/  ULDC UR7, c[0x0][0x230] ;  /* 0x00008c0000077ab9 */ /* 0x000fe40000000800 */
[----:B------:R-:W-:Y:S02]  /*01d0*/  IMAD.U32 R4, RZ, RZ, UR7 ;  /* 0x00000007ff047e24 */ /* 0x000fe4000f8e00ff */
[----:B------:R-:W-:Y:S02]  /*01e0*/  PLOP3.LUT P0, PT, PT, PT, UP0, 0x80, 0x0 ;  /* 0x000000000000781c */ /* 0x000fe40003f0f008 */
[----:B0-----:R-:W-:-:S04]  /*01f0*/  IMAD R5, R15, R4, RZ ;  /* 0x000000040f057224 */ /* 0x001fc800078e02ff */
[----:B------:R-:W-:-:S07]  /*0200*/  IMAD R5, R5, R2, R3 ;  /* 0x0000000205057224 */ /* 0x000fce00078e0203 */
[----:B-1----:R-:W-:Y:S05]  /*0210*/  @P0 BRA `(.L_x_9063) ;  /* 0x0000001000340947 */ /* 0x002fea0003800000 */
[----:B------:R-:W0:Y:S01]  /*0220*/  LDC R10, c[0x0][0x22c] ;  /* 0x00008b00ff0a7b82 */ /* 0x000e220000000800 */
[----:B------:R-:W-:Y:S02]  /*0230*/  ISETP.NE.AND P0, PT, R15, RZ, PT ;  /* 0x000000ff0f00720c */ /* 0x000fe40003f05270 */
[----:B------:R-:W-:Y:S02]  /*0240*/  CS2R R8, SRZ ;  /* 0x0000000000087805 */ /* 0x000fe4000001ff00 */
[----:B0-----:R-:W-:-:S09]  /*0250*/  IADD3 R10, R10, -0x1, RZ ;  /* 0xffffffff0a0a7810 */ /* 0x001fd20007ffe0ff */
[----:B------:R-:W-:Y:S05]  /*0260*/  @!P0 BRA `(.L_x_9064) ;  /* 0x0000000000e08947 */ /* 0x000fea0003800000 */
[----:B------:R-:W-:Y:S01]  /*0270*/  ISETP.GE.U32.AND P2, PT, R10, 0x3, PT ;  /* 0x000000030a00780c */ /* 0x000fe20003f46070 */
[----:B------:R-:W-:Y:S01]  /*0280*/  IMAD.MOV.U32 R11, RZ, RZ, RZ ;  /* 0x000000ffff0b7224 */ /* 0x000fe200078e00ff */
[----:B------:R-:W-:Y:S02]  /*0290*/  ISETP.NE.AND P1, PT, RZ, UR9, PT ;  /* 0x00000009ff007c0c */ /* 0x000fe4000bf25270 */
[----:B------:R-:W-:-:S09]  /*02a0*/  CS2R R8, SRZ ;  /* 0x0000000000087805 */ /* 0x000fd2000001ff00 */
[----:B------:R-:W-:Y:S05]  /*02b0*/  @!P2 BRA `(.L_x_9065) ;  /* 0x000000000080a947 */ /* 0x000fea0003800000 */
[----:B------:R-:W0:Y:S01]  /*02c0*/  LDC.64 R6, c[0x0][0x220] ;  /* 0x00008800ff067b82 */ /* 0x000e220000000a00 */
[CC--:B------:R-:W-:Y:S01]  /*02d0*/  IMAD R12, R2.reuse, R15.reuse, 0x3 ;  /* 0x00000003020c7424 */ /* 0x0c0fe200078e020f */
[----:B------:R-:W-:Y:S01]  /*02e0*/  BSSY B2, `(.L_x_9065) ;  /* 0x000001d000027945 */ /* 0x000fe20003800000 */
[CC--:B------:R-:W-:Y:S01]  /*02f0*/  IMAD R13, R2.reuse, R15.reuse, 0x2 ;  /* 0x00000002020d7424 */ /* 0x0c0fe200078e020f */
[----:B------:R-:W-:Y:S01]  /*0300*/  CS2R R8, SRZ ;  /* 0x0000000000087805 */ /* 0x000fe2000001ff00 */
[----:B------:R-:W-:Y:S02]  /*0310*/  IMAD R14, R2, R15, 0x1 ;  /* 0x00000001020e7424 */ /* 0x000fe400078e020f */
[----:B------:R-:W-:Y:S02]  /*0320*/  IMAD.MOV.U32 R11, RZ, RZ, RZ ;  /* 0x000000ffff0b7224 */ /* 0x000fe400078e00ff */
[----:B------:R-:W-:Y:S02]  /*0330*/  IMAD.MOV.U32 R27, RZ, RZ, R5 ;  /* 0x000000ffff1b7224 */ /* 0x000fe400078e0005 */
[----:B------:R-:W-:-:S02]  /*0340*/  IMAD R25, R12, R4, R3 ;  /* 0x000000040c197224 */ /* 0x000fc400078e0203 */
[-CC-:B------:R-:W-:Y:S02]  /*0350*/  IMAD R21, R14, R4.reuse, R3.reuse ;  /* 0x000000040e157224 */ /* 0x180fe400078e0203 */
[----:B------:R-:W-:-:S07]  /*0360*/  IMAD R23, R13, R4, R3 ;  /* 0x000000040d177224 */ /* 0x000fce00078e0203 */
.L_x_9066:
[----:B0-----:R-:W-:-:S04]  /*0370*/  IMAD.WIDE.U32 R12, R27, 0x8, R6 ;  /* 0x000000081b0c7825 */ /* 0x001fc800078e0006 */
[--C-:B------:R-:W-:Y:S02]  /*0380*/  IMAD.WIDE.U32 R14, R21, 0x8, R6.reuse ;  /* 0x00000008150e7825 */ /* 0x100fe400078e0006 */
[----:B------:R-:W2:Y:S02]  /*0390*/  LDG.E.64 R12, desc[UR10][R12.64] ;  /* 0x0000000a0c0c7981 */ /* 0x000ea4000c1e1b00 */
[--C-:B------:R-:W-:Y:S02]  /*03a0*/  IMAD.WIDE.U32 R16, R23, 0x8, R6.reuse ;  /* 0x0000000817107825 */ /* 0x100fe400078e0006 */
[----:B------:R-:W3:Y:S02]  /*03b0*/  LDG.E.64 R14, desc[UR10][R14.64] ;  /* 0x0000000a0e0e7981 */ /* 0x000ee4000c1e1b00 */
[----:B------:R-:W-:Y:S02]  /*03c0*/  IMAD.WIDE.U32 R18, R25, 0x8, R6 ;  /* 0x0000000819127825 */ /* 0x000fe400078e0006 */
[----:B------:R-:W4:Y:S04]  /*03d0*/  LDG.E.64 R16, desc[UR10][R16.64] ;  /* 0x0000000a10107981 */ /* 0x000f28000c1e1b00 */
[----:B------:R-:W5:Y:S01]  /*03e0*/  LDG.E.64 R18, desc[UR10][R18.64] ;  /* 0x0000000a12127981 */ /* 0x000f62000c1e1b00 */
[----:B------:R-:W-:Y:S01]  /*03f0*/  IADD3 R11, R11, 0x4, RZ ;  /* 0x000000040b0b7810 */ /* 0x000fe20007ffe0ff */
[C---:B------:R-:W-:Y:S01]  /*0400*/  IMAD R27, R4.reuse, 0x4, R27 ;  /* 0x00000004041b7824 */ /* 0x040fe200078e021b */
[C---:B------:R-:W-:Y:S01]  /*0410*/  LEA R21, R4.reuse, R21, 0x2 ;  /* 0x0000001504157211 */ /* 0x040fe200078e10ff */
[----:B------:R-:W-:-:S02]  /*0420*/  IMAD R23, R4, 0x4, R23 ;  /* 0x0000000404177824 */ /* 0x000fc400078e0217 */
[----:B------:R-:W-:Y:S01]  /*0430*/  IMAD R25, R4, 0x4, R25 ;  /* 0x0000000404197824 */ /* 0x000fe200078e0219 */
[----:B--2---:R-:W-:Y:S01]  /*0440*/  DADD R8, R12, R8 ;  /* 0x000000000c087229 */ /* 0x004fe20000000008 */
[----:B------:R-:W-:-:S05]  /*0450*/  VIADD R12, R11, UR5 ;  /* 0x000000050b0c7c36 */ /* 0x000fca0008000000 */
[----:B------:R-:W-:Y:S02]  /*0460*/  ISETP.NE.AND P2, PT, R12, RZ, PT ;  /* 0x000000ff0c00720c */ /* 0x000fe40003f45270 */
[----:B---3--:R-:W-:-:S08]  /*0470*/  DADD R8, R8, R14 ;  /* 0x0000000008087229 */ /* 0x008fd0000000000e */
[----:B----4-:R-:W-:-:S08]  /*0480*/  DADD R8, R8, R16 ;  /* 0x0000000008087229 */ /* 0x010fd00000000010 */
[----:B-----5:R-:W-:Y:S01]  /*0490*/  DADD R8, R8, R18 ;  /* 0x0000000008087229 */ /* 0x020fe20000000012 */
[----:B------:R-:W-:Y:S10]  /*04a0*/  @P2 BRA `(.L_x_9066) ;  /* 0xfffffffc00b02947 */ /* 0x000ff4000383ffff */
[----:B------:R-:W-:Y:S05]  /*04b0*/  BSYNC B2 ;  /* 0x0000000000027941 */ /* 0x000fea0003800000 */
.L_x_9065:
[----:B------:R-:W-:Y:S05]  /*04c0*/  @!P1 BRA `(.L_x_9064) ;  /* 0x0000000000489947 */ /* 0x000fea0003800000 */
[----:B------:R-:W0:Y:S01]  /*04d0*/  LDC.64 R12, c[0x0][0x220] ;  /* 0x00008800ff0c7b82 */ /* 0x000e220000000a00 */
[----:B------:R-:W-:-:S04]  /*04e0*/  IMAD R11, R11, R4, R5 ;  /* 0x000000040b0b7224 */ /* 0x000fc800078e0205 */
[----:B0-----:R-:W-:-:S06]  /*04f0*/  IMAD.WIDE.U32 R6, R11, 0x8, R12 ;  /* 0x000000080b067825 */ /* 0x001fcc00078e000c */
[----:B------:R-:W2:Y:S01]  /*0500*/  LDG.E.64 R6, desc[UR10][R6.64] ;  /* 0x0000000a06067981 */ /* 0x000ea2000c1e1b00 */
[----:B------:R-:W-:-:S06]  /*0510*/  UISETP.NE.AND UP0, UPT, UR9, 0x1, UPT ;  /* 0x000000010900788c */ /* 0x000fcc000bf05270 */
[----:B------:R-:W-:Y:S01]  /*0520*/  PLOP3.LUT P1, PT, PT, PT, UP0, 0x80, 0x0 ;  /* 0x000000000000781c */ /* 0x000fe20003f2f008 */
[----:B--2---:R-:W-:-:S12]  /*0530*/  DADD R8, R8, R6 ;  /* 0x0000000008087229 */ /* 0x004fd80000000006 */
[----:B------:R-:W-:Y:S05]  /*0540*/  @!P1 BRA `(.L_x_9064) ;  /* 0x0000000000289947 */ /* 0x000fea0003800000 */
[----:B------:R-:W-:Y:S01]  /*0550*/  UISETP.NE.AND UP0, UPT, UR9, 0x2, UPT ;  /* 0x000000020900788c */ /* 0x000fe2000bf05270 */
[----:B------:R-:W-:-:S05]  /*0560*/  IADD3 R11, R11, R4, RZ ;  /* 0x000000040b0b7210 */ /* 0x000fca0007ffe0ff */
[----:B------:R-:W-:Y:S01]  /*0570*/  PLOP3.LUT P1, PT, PT, PT, UP0, 0x80, 0x0 ;  /* 0x000000000000781c */ /* 0x000fe20003f2f008 */
[----:B------:R-:W-:-:S06]  /*0580*/  IMAD.WIDE.U32 R6, R11, 0x8, R12 ;  /* 0x000000080b067825 */ /* 0x000fcc00078e000c */
[----:B------:R-:W2:Y:S06]  /*0590*/  LDG.E.64 R6, desc[UR10][R6.64] ;  /* 0x0000000a06067981 */ /* 0x000eac000c1e1b00 */
[----:B------:R-:W-:-:S04]  /*05a0*/  @P1 IMAD.IADD R11, R11, 0x1, R4 ;  /* 0x000000010b0b1824 */ /* 0x000fc800078e0204 */
[----:B------:R-:W-:-:S06]  /*05b0*/  @P1 IMAD.WIDE.U32 R12, R11, 0x8, R12 ;  /* 0x000000080b0c1825 */ /* 0x000fcc00078e000c */
[----:B------:R-:W3:Y:S01]  /*05c0*/  @P1 LDG.E.64 R12, desc[UR10][R12.64] ;  /* 0x0000000a0c0c1981 */ /* 0x000ee2000c1e1b00 */
[----:B--2---:R-:W-:-:S08]  /*05d0*/  DADD R8, R8, R6 ;  /* 0x0000000008087229 */ /* 0x004fd00000000006 */
[----:B---3--:R-:W-:-:S11]  /*05e0*/  @P1 DADD R8, R8, R12 ;  /* 0x0000000008081229 */ /* 0x008fd6000000000c */
.L_x_9064:
[----:B------:R-:W-:Y:S05]  /*05f0*/  @!P0 BRA `(.L_x_9067) ;  /* 0x0000001400188947 */ /* 0x000fea0003800000 */
[----:B------:R-:W-:Y:S01]  /*0600*/  ISETP.NE.AND P0, PT, R10, RZ, PT ;  /* 0x000000ff0a00720c */ /* 0x000fe20003f05270 */
[----:B------:R-:W-:-:S12]  /*0610*/  IMAD.MOV.U32 R6, RZ, RZ, RZ ;  /* 0x000000ffff067224 */ /* 0x000fd800078e00ff */
[----:B------:R-:W-:Y:S05]  /*0620*/  @!P0 BRA `(.L_x_9068) ;  /* 0x0000000800008947 */ /* 0x000fea0003800000 */
[----:B------:R-:W-:Y:S01]  /*0630*/  BSSY B2, `(.L_x_9068) ;  /* 0x000007f000027945 */ /* 0x000fe20003800000 */
[----:B------:R-:W-:Y:S01]  /*0640*/  MOV R6, RZ ;  /* 0x000000ff00067202 */ /* 0x000fe20000000f00 */
[----:B------:R-:W-:-:S07]  /*0650*/  IMAD.U32 R7, RZ, RZ, UR4 ;  /* 0x00000004ff077e24 */ /* 0x000fce000f8e00ff */
.L_x_9073:
[----:B0-----:R-:W0:Y:S01]  /*0660*/  LDC.64 R10, c[0x0][0x218] ;  /* 0x00008600ff0a7b82 */ /* 0x001e220000000a00 */
[----:B------:R-:W-:Y:S02]  /*0670*/  ULDC UR7, c[0x0][0x230] ;  /* 0x00008c0000077ab9 */ /* 0x000fe40000000800 */
[----:B------:R-:W-:-:S04]  /*0680*/  IMAD.U32 R4, RZ, RZ, UR7 ;  /* 0x00000007ff047e24 */ /* 0x000fc8000f8e00ff */
[----:B------:R-:W-:Y:S01]  /*0690*/  IMAD R49, R6, R4, R5 ;  /* 0x0000000406317224 */ /* 0x000fe200078e0205 */
[----:B------:R-:W1:Y:S03]  /*06a0*/  LDC.64 R14, c[0x0][0x220] ;  /* 0x00008800ff0e7b82 */ /* 0x000e660000000a00 */
[----:B0-----:R-:W-:-:S06]  /*06b0*/  IMAD.WIDE.U32 R12, R49, 0x8, R10 ;  /* 0x00000008310c7825 */ /* 0x001fcc00078e000a */
[----:B------:R-:W2:Y:S01]  /*06c0*/  LDG.E.64 R12, desc[UR10][R12.64] ;  /* 0x0000000a0c0c7981 */ /* 0x000ea2000c1e1b00 */
[----:B-1----:R-:W-:-:S06]  /*06d0*/  IMAD.WIDE.U32 R16, R49, 0x8, R14 ;  /* 0x0000000831107825 */ /* 0x002fcc00078e000e */
[----:B------:R-:W5:Y:S01]  /*06e0*/  LDG.E.64 R16, desc[UR10][R16.64] ;  /* 0x0000000a10107981 */ /* 0x000f62000c1e1b00 */
[----:B------:R-:W-:Y:S01]  /*06f0*/  HFMA2.MMA R18, -RZ, RZ, 1323, -4.565715789794921875e-05 ;  /* 0x652b82feff127435 */ /* 0x000fe200000001ff */
[----:B------:R-:W-:Y:S01]  /*0700*/  IMAD.MOV.U32 R19, RZ, RZ, 0x3ff71547 ;  /* 0x3ff71547ff137424 */ /* 0x000fe200078e00ff */
[----:B------:R-:W-:Y:S01]  /*0710*/  MOV R23, 0x3fe62e42 ;  /* 0x3fe62e4200177802 */ /* 0x000fe20000000f00 */
[----:B------:R-:W-:Y:S01]  /*0720*/  IMAD.MOV.U32 R22, RZ, RZ, -0x105c611 ;  /* 0xfefa39efff167424 */ /* 0x000fe200078e00ff */
[----:B------:R-:W-:Y:S01]  /*0730*/  HFMA2.MMA R29, -RZ, RZ, 1.642578125, -0.00021207332611083984375 ;  /* 0x3e928af3ff1d7435 */ /* 0x000fe200000001ff */
[----:B------:R-:W-:Y:S01]  /*0740*/  IMAD.MOV.U32 R24, RZ, RZ, 0x3b39803f ;  /* 0x3b39803fff187424 */ /* 0x000fe200078e00ff */
[----:B------:R-:W-:Y:S01]  /*0750*/  UMOV UR18, 0x62401315 ;  /* 0x6240131500127882 */ /* 0x000fe20000000000 */
[----:B------:R-:W-:Y:S01]  /*0760*/  IMAD.MOV.U32 R25, RZ, RZ, 0x3c7abc9e ;  /* 0x3c7abc9eff197424 */ /* 0x000fe200078e00ff */
[----:B------:R-:W-:Y:S01]  /*0770*/  UMOV UR19, 0x3ec71dee ;  /* 0x3ec71dee00137882 */ /* 0x000fe20000000000 */
[----:B------:R-:W-:Y:S01]  /*0780*/  IMAD.MOV.U32 R28, RZ, RZ, -0x35dec16 ;  /* 0xfca213eaff1c7424 */ /* 0x000fe200078e00ff */
[----:B------:R-:W-:Y:S01]  /*0790*/  MOV R41, 0x3fe00000 ;  /* 0x3fe0000000297802 */ /* 0x000fe20000000f00 */
[----:B------:R-:W-:Y:S01]  /*07a0*/  IMAD.MOV.U32 R40, RZ, RZ, 0xb ;  /* 0x0000000bff287424 */ /* 0x000fe200078e00ff */
[----:B------:R-:W-:Y:S01]  /*07b0*/  BSSY B3, `(.L_x_9069) ;  /* 0x000002f000037945 */ /* 0x000fe20003800000 */
[----:B--2---:R-:W-:Y:S01]  /*07c0*/  DFMA R20, R12, R18, 6.75539944105574400000e+15 ;  /* 0x433800000c14742b */ /* 0x004fe20000000012 */
[----:B------:R-:W-:-:S07]  /*07d0*/  FSETP.GEU.FTZ.AND P0, PT, |R13|, 4.1917929649353027344, PT ;  /* 0x4086232b0d00780b */ /* 0x000fce0003f1e200 */
[----:B------:R-:W-:-:S08]  /*07e0*/  DADD R44, R20, -6.75539944105574400000e+15 ;  /* 0xc3380000142c7429 */ /* 0x000fd00000000000 */
[----:B------:R-:W-:-:S08]  /*07f0*/  DFMA R26, R44, -R22, R12 ;  /* 0x800000162c1a722b */ /* 0x000fd0000000000c */
[----:B------:R-:W-:Y:S01]  /*0800*/  DFMA R44, R44, -R24, R26 ;  /* 0x800000182c2c722b */ /* 0x000fe2000000001a */
[----:B------:R-:W-:Y:S01]  /*0810*/  MOV R26, 0x69ce2bdf ;  /* 0x69ce2bdf001a7802 */ /* 0x000fe20000000f00 */
[----:B------:R-:W-:-:S06]  /*0820*/  IMAD.MOV.U32 R27, RZ, RZ, 0x3e5ade15 ;  /* 0x3e5ade15ff1b7424 */ /* 0x000fcc00078e00ff */
[----:B------:R-:W-:-:S08]  /*0830*/  DFMA R30, R44, R26, R28 ;  /* 0x0000001a2c1e722b */ /* 0x000fd0000000001c */
[----:B------:R-:W-:Y:S01]  /*0840*/  DFMA R32, R44, R30, UR18 ;  /* 0x000000122c207e2b */ /* 0x000fe2000800001e */
[----:B------:R-:W-:Y:S01]  /*0850*/  UMOV UR18, 0x14761f65 ;  /* 0x14761f6500127882 */ /* 0x000fe20000000000 */
[----:B------:R-:W-:Y:S01]  /*0860*/  IMAD.MOV.U32 R30, RZ, RZ, 0x7c89eb71 ;  /* 0x7c89eb71ff1e7424 */ /* 0x000fe200078e00ff */
[----:B------:R-:W-:Y:S01]  /*0870*/  UMOV UR19, 0x3f2a01a0 ;  /* 0x3f2a01a000137882 */ /* 0x000fe20000000000 */
[----:B------:R-:W-:-:S06]  /*0880*/  IMAD.MOV.U32 R31, RZ, RZ, 0x3efa0199 ;  /* 0x3efa0199ff1f7424 */ /* 0x000fcc00078e00ff */
[----:B------:R-:W-:-:S08]  /*0890*/  DFMA R32, R44, R32, R30 ;  /* 0x000000202c20722b */ /* 0x000fd0000000001e */
[----:B------:R-:W-:Y:S01]  /*08a0*/  DFMA R34, R44, R32, UR18 ;  /* 0x000000122c227e2b */ /* 0x000fe20008000020 */
[----:B------:R-:W-:Y:S01]  /*08b0*/  MOV R32, 0x1852b7af ;  /* 0x1852b7af00207802 */ /* 0x000fe20000000f00 */
        /* <DEDUP_REMOVED lines=8> */
[----:B------:R-:W-:Y:S01]  /*0940*/  MOV R38, 0x55555511 ;  /* 0x5555551100267802 */ /* 0x000fe20000000f00 */
[----:B------:R-:W-:-:S06]  /*0950*/  IMAD.MOV.U32 R39, RZ, RZ, 0x3fc55555 ;  /* 0x3fc55555ff277424 */ /* 0x000fcc00078e00ff */
[----:B------:R-:W-:-:S08]  /*0960*/  DFMA R42, R44, R42, R38 ;  /* 0x0000002a2c2a722b */ /* 0x000fd00000000026 */
[----:B------:R-:W-:-:S08]  /*0970*/  DFMA R42, R44, R42, R40 ;  /* 0x0000002a2c2a722b */ /* 0x000fd00000000028 */
[----:B------:R-:W-:-:S08]  /*0980*/  DFMA R42, R44, R42, 1 ;  /* 0x3ff000002c2a742b */ /* 0x000fd0000000002a */
[----:B------:R-:W-:Y:S01]  /*0990*/  DFMA R42, R44, R42, 1 ;  /* 0x3ff000002c2a742b */ /* 0x000fe2000000002a */
[----:B------:R-:W0:Y:S09]  /*09a0*/  LDC.64 R44, c[0x0][0x210] ;  /* 0x00008400ff2c7b82 */ /* 0x000e320000000a00 */
[----:B------:R-:W-:-:S02]  /*09b0*/  IMAD R47, R20, 0x100000, R43 ;  /* 0x00100000142f7824 */ /* 0x000fc400078e022b */
        /* <DEDUP_REMOVED lines=10> */
[----:B------:R-:W-:Y:S01]  /*0a60*/  @!P0 IADD3 R20, R20, -R21, RZ ;  /* 0x8000001514148210 */ /* 0x000fe20007ffe0ff */
[----:B------:R-:W-:-:S03]  /*0a70*/  @!P0 IMAD R43, R21, 0x100000, R43 ;  /* 0x00100000152b8824 */ /* 0x000fc600078e022b */
[----:B------:R-:W-:-:S06]  /*0a80*/  @!P0 LEA R13, R20, 0x3ff00000, 0x14 ;  /* 0x3ff00000140d8811 */ /* 0x000fcc00078ea0ff */
[----:B------:R-:W-:-:S11]  /*0a90*/  @!P0 DMUL R46, R42, R12 ;  /* 0x0000000c2a2e8228 */ /* 0x000fd60000000000 */
.L_x_9070:
[----:B------:R-:W-:Y:S05]  /*0aa0*/  BSYNC B3 ;  /* 0x0000000000037941 */ /* 0x000fea0003800000 */
.L_x_9069:
[C---:B------:R-:W-:Y:S01]  /*0ab0*/  IADD3 R21, R49.reuse, R4, RZ ;  /* 0x0000000431157210 */ /* 0x040fe20007ffe0ff */
[----:B-----5:R-:W-:Y:S01]  /*0ac0*/  DFMA R16, R46, -R8, R16 ;  /* 0x800000082e10722b */ /* 0x020fe20000000010 */
[----:B0-----:R-:W-:-:S03]  /*0ad0*/  LEA R12, P0, R49, R44, 0x3 ;  /* 0x0000002c310c7211 */ /* 0x001fc600078018ff */
[----:B------:R-:W-:Y:S01]  /*0ae0*/  IMAD.WIDE.U32 R10, R21, 0x8, R10 ;  /* 0x00000008150a7825 */ /* 0x000fe200078e000a */
[----:B------:R-:W-:-:S05]  /*0af0*/  LEA.HI.X R13, R49, R45, RZ, 0x3, P0 ;  /* 0x0000002d310d7211 */ /* 0x000fca00000f1cff */
[----:B------:R0:W-:Y:S04]  /*0b00*/  STG.E.64 desc[UR10][R12.64], R16 ;  /* 0x000000100c007986 */ /* 0x0001e8000c101b0a */
[----:B------:R-:W2:Y:S01]  /*0b10*/  LDG.E.64 R10, desc[UR10][R10.64] ;  /* 0x0000000a0a0a7981 */ /* 0x000ea2000c1e1b00 */
[----:B------:R-:W-:-:S06]  /*0b20*/  IMAD.WIDE.U32 R14, R21, 0x8, R14 ;  /* 0x00000008150e7825 */ /* 0x000fcc00078e000e */
[----:B------:R-:W5:Y:S01]  /*0b30*/  LDG.E.64 R14, desc[UR10][R14.64] ;  /* 0x0000000a0e0e7981 */ /* 0x000f62000c1e1b00 */
[----:B------:R-:W-:Y:S01]  /*0b40*/  UMOV UR18, 0x62401315 ;  /* 0x6240131500127882 */ /* 0x000fe20000000000 */
[----:B------:R-:W-:Y:S01]  /*0b50*/  UMOV UR19, 0x3ec71dee ;  /* 0x3ec71dee00137882 */ /* 0x000fe20000000000 */
[----:B------:R-:W-:Y:S01]  /*0b60*/  BSSY B3, `(.L_x_9071) ;  /* 0x0000023000037945 */ /* 0x000fe20003800000 */
[----:B--2---:R-:W-:Y:S01]  /*0b70*/  DFMA R18, R10, R18, 6.75539944105574400000e+15 ;  /* 0x433800000a12742b */ /* 0x004fe20000000012 */
[----:B------:R-:W-:-:S07]  /*0b80*/  FSETP.GEU.FTZ.AND P0, PT, |R11|, 4.1917929649353027344, PT ;  /* 0x4086232b0b00780b */ /* 0x000fce0003f1e200 */
[----:B------:R-:W-:-:S08]  /*0b90*/  DADD R42, R18, -6.75539944105574400000e+15 ;  /* 0xc3380000122a7429 */ /* 0x000fd00000000000 */
[----:B------:R-:W-:-:S08]  /*0ba0*/  DFMA R22, R42, -R22, R10 ;  /* 0x800000162a16722b */ /* 0x000fd0000000000a */
[----:B------:R-:W-:-:S08]  /*0bb0*/  DFMA R24, R42, -R24, R22 ;  /* 0x800000182a18722b */ /* 0x000fd00000000016 */
[----:B------:R-:W-:-:S08]  /*0bc0*/  DFMA R26, R24, R26, R28 ;  /* 0x0000001a181a722b */ /* 0x000fd0000000001c */
[----:B------:R-:W-:Y:S01]  /*0bd0*/  DFMA R26, R24, R26, UR18 ;  /* 0x00000012181a7e2b */ /* 0x000fe2000800001a */
[----:B------:R-:W-:Y:S01]  /*0be0*/  UMOV UR18, 0x14761f65 ;  /* 0x14761f6500127882 */ /* 0x000fe20000000000 */
[----:B------:R-:W-:-:S06]  /*0bf0*/  UMOV UR19, 0x3f2a01a0 ;  /* 0x3f2a01a000137882 */ /* 0x000fcc0000000000 */
[----:B------:R-:W-:-:S08]  /*0c00*/  DFMA R26, R24, R26, R30 ;  /* 0x0000001a181a722b */ /* 0x000fd0000000001e */
[----:B------:R-:W-:-:S08]  /*0c10*/  DFMA R26, R24, R26, UR18 ;  /* 0x00000012181a7e2b */ /* 0x000fd0000800001a */
[----:B------:R-:W-:-:S08]  /*0c20*/  DFMA R26, R24, R26, R32 ;  /* 0x0000001a181a722b */ /* 0x000fd00000000020 */
[----:B------:R-:W-:-:S08]  /*0c30*/  DFMA R26, R24, R26, R34 ;  /* 0x0000001a181a722b */ /* 0x000fd00000000022 */
[----:B------:R-:W-:-:S08]  /*0c40*/  DFMA R26, R24, R26, R36 ;  /* 0x0000001a181a722b */ /* 0x000fd00000000024 */
[----:B------:R-:W-:-:S08]  /*0c50*/  DFMA R26, R24, R26, R38 ;  /* 0x0000001a181a722b */ /* 0x000fd00000000026 */
[----:B------:R-:W-:-:S08]  /*0c60*/  DFMA R26, R24, R26, R40 ;  /* 0x0000001a181a722b */ /* 0x000fd00000000028 */
[----:B------:R-:W-:-:S08]  /*0c70*/  DFMA R26, R24, R26, 1 ;  /* 0x3ff00000181a742b */ /* 0x000fd0000000001a */
[----:B------:R-:W-:-:S10]  /*0c80*/  DFMA R26, R24, R26, 1 ;  /* 0x3ff00000181a742b */ /* 0x000fd4000000001a */
[----:B0-----:R-:W-:Y:S02]  /*0c90*/  IMAD R13, R18, 0x100000, R27 ;  /* 0x00100000120d7824 */ /* 0x001fe400078e021b */
        /* <DEDUP_REMOVED lines=9> */
[----:B------:R-:W-:Y:S02]  /*0d30*/  FSEL R12, R22, RZ, P1 ;  /* 0x000000ff160c7208 */ /* 0x000fe40000800000 */
[----:B------:R-:W-:Y:S01]  /*0d40*/  @!P0 IADD3 R16, R18, -R11, RZ ;  /* 0x8000000b12108210 */ /* 0x000fe20007ffe0ff */
[----:B------:R-:W-:-:S03]  /*0d50*/  @!P0 IMAD R11, R11, 0x100000, R27 ;  /* 0x001000000b0b8824 */ /* 0x000fc600078e021b */
[----:B------:R-:W-:Y:S02]  /*0d60*/  @!P0 LEA R17, R16, 0x3ff00000, 0x14 ;  /* 0x3ff0000010118811 */ /* 0x000fe400078ea0ff */
[----:B------:R-:W-:-:S06]  /*0d70*/  @!P0 MOV R16, RZ ;  /* 0x000000ff00108202 */ /* 0x000fcc0000000f00 */
[----:B------:R-:W-:-:S11]  /*0d80*/  @!P0 DMUL R12, R10, R16 ;  /* 0x000000100a0c8228 */ /* 0x000fd60000000000 */
.L_x_9072:
[----:B------:R-:W-:Y:S05]  /*0d90*/  BSYNC B3 ;  /* 0x0000000000037941 */ /* 0x000fea0003800000 */
.L_x_9071:
[----:B------:R-:W-:Y:S01]  /*0da0*/  LEA R44, P0, R21, R44, 0x3 ;  /* 0x0000002c152c7211 */ /* 0x000fe200078018ff */
[----:B-----5:R-:W-:Y:S01]  /*0db0*/  DFMA R14, R12, -R8, R14 ;  /* 0x800000080c0e722b */ /* 0x020fe2000000000e */
[----:B------:R-:W-:Y:S02]  /*0dc0*/  VIADD R7, R7, 0xfffffffe ;  /* 0xfffffffe07077836 */ /* 0x000fe40000000000 */
[----:B------:R-:W-:Y:S01]  /*0dd0*/  LEA.HI.X R45, R21, R45, RZ, 0x3, P0 ;  /* 0x0000002d152d7211 */ /* 0x000fe200000f1cff */
[----:B------:R-:W-:Y:S02]  /*0de0*/  VIADD R6, R6, 0x2 ;  /* 0x0000000206067836 */ /* 0x000fe40000000000 */
[----:B------:R-:W-:Y:S02]  /*0df0*/  ISETP.NE.AND P0, PT, R7, RZ, PT ;  /* 0x000000ff0700720c */ /* 0x000fe40003f05270 */
[----:B------:R0:W-:Y:S11]  /*0e00*/  STG.E.64 desc[UR10][R44.64], R14 ;  /* 0x0000000e2c007986 */ /* 0x0001f6000c101b0a */
[----:B------:R-:W-:Y:S05]  /*0e10*/  @P0 BRA `(.L_x_9073) ;  /* 0xfffffff800100947 */ /* 0x000fea000383ffff */
[----:B------:R-:W-:Y:S05]  /*0e20*/  BSYNC B2 ;  /* 0x0000000000027941 */ /* 0x000fea0003800000 */
.L_x_9068:
[----:B------:R-:W1:Y:S02]  /*0e30*/  LDC R7, c[0x0][0x22c] ;  /* 0x00008b00ff077b82 */ /* 0x000e640000000800 */
[----:B-1----:R-:W-:-:S13]  /*0e40*/  LOP3.LUT P0, RZ, R7, 0x1, RZ, 0xc0, !PT ;  /* 0x0000000107ff7812 */ /* 0x002fda000780c0ff */
[----:B------:R-:W-:Y:S05]  /*0e50*/  @!P0 BRA `(.L_x_9067) ;  /* 0x0000000c00008947 */ /* 0x000fea0003800000 */
[----:B------:R-:W1:Y:S01]  /*0e60*/  LDC.64 R10, c[0x0][0x218] ;  /* 0x00008600ff0a7b82 */ /* 0x000e620000000a00 */
[----:B------:R-:W-:-:S07]  /*0e70*/  IMAD R4, R6, R4, R5 ;  /* 0x0000000406047224 */ /* 0x000fce00078e0205 */
[----:B------:R-:W2:Y:S01]  /*0e80*/  LDC.64 R6, c[0x0][0x220] ;  /* 0x00008800ff067b82 */ /* 0x000ea20000000a00 */
[----:B-1----:R-:W-:-:S06]  /*0e90*/  IMAD.WIDE.U32 R10, R4, 0x8, R10 ;  /* 0x00000008040a7825 */ /* 0x002fcc00078e000a */
[----:B------:R-:W3:Y:S01]  /*0ea0*/  LDG.E.64 R10, desc[UR10][R10.64] ;  /* 0x0000000a0a0a7981 */ /* 0x000ee2000c1e1b00 */
[----:B--2---:R-:W-:-:S06]  /*0eb0*/  IMAD.WIDE.U32 R6, R4, 0x8, R6 ;  /* 0x0000000804067825 */ /* 0x004fcc00078e0006 */
[----:B------:R-:W5:Y:S01]  /*0ec0*/  LDG.E.64 R6, desc[UR10][R6.64] ;  /* 0x0000000a06067981 */ /* 0x000f62000c1e1b00 */
[----:B------:R-:W-:Y:S01]  /*0ed0*/  MOV R12, 0x652b82fe ;  /* 0x652b82fe000c7802 */ /* 0x000fe20000000f00 */
[----:B------:R-:W-:Y:S01]  /*0ee0*/  IMAD.MOV.U32 R13, RZ, RZ, 0x3ff71547 ;  /* 0x3ff71547ff0d7424 */ /* 0x000fe200078e00ff */
[----:B------:R-:W-:Y:S01]  /*0ef0*/  UMOV UR18, 0xfefa39ef ;  /* 0xfefa39ef00127882 */ /* 0x000fe20000000000 */
[----:B------:R-:W-:Y:S01]  /*0f00*/  UMOV UR19, 0x3fe62e42 ;  /* 0x3fe62e4200137882 */ /* 0x000fe20000000000 */
[----:B------:R-:W-:Y:S03]  /*0f10*/  BSSY B2, `(.L_x_9074) ;  /* 0x0000037000027945 */ /* 0x000fe60003800000 */
[----:B---3--:R-:W-:Y:S01]  /*0f20*/  DFMA R12, R10, R12, 6.75539944105574400000e+15 ;  /* 0x433800000a0c742b */ /* 0x008fe2000000000c */
[----:B------:R-:W-:-:S07]  /*0f30*/  FSETP.GEU.FTZ.AND P0, PT, |R11|, 4.1917929649353027344, PT ;  /* 0x4086232b0b00780b */ /* 0x000fce0003f1e200 */
[----:B0-----:R-:W-:-:S08]  /*0f40*/  DADD R14, R12, -6.75539944105574400000e+15 ;  /* 0xc33800000c0e7429 */ /* 0x001fd00000000000 */
        /* <DEDUP_REMOVED lines=48> */
[----:B------:R-:W-:Y:S02]  /*1250*/  @!P0 LEA R13, R12, 0x3ff00000, 0x14 ;  /* 0x3ff000000c0d8811 */ /* 0x000fe400078ea0ff */
[----:B------:R-:W-:-:S06]  /*1260*/  @!P0 MOV R12, RZ ;  /* 0x000000ff000c8202 */ /* 0x000fcc0000000f00 */
[----:B------:R-:W-:-:S11]  /*1270*/  @!P0 DMUL R14, R10, R12 ;  /* 0x0000000c0a0e8228 */ /* 0x000fd60000000000 */
.L_x_9075:
[----:B------:R-:W-:Y:S05]  /*1280*/  BSYNC B2 ;  /* 0x0000000000027941 */ /* 0x000fea0003800000 */
.L_x_9074:
[----:B------:R-:W-:Y:S01]  /*1290*/  ULDC.64 UR18, c[0x0][0x210] ;  /* 0x0000840000127ab9 */ /* 0x000fe20000000a00 */
[----:B-----5:R-:W-:Y:S01]  /*12a0*/  DFMA R6, R14, -R8, R6 ;  /* 0x800000080e06722b */ /* 0x020fe20000000006 */
[----:B------:R-:W-:-:S04]  /*12b0*/  LEA R10, P0, R4, UR18, 0x3 ;  /* 0x00000012040a7c11 */ /* 0x000fc8000f8018ff */
[----:B------:R-:W-:-:S05]  /*12c0*/  LEA.HI.X R11, R4, UR19, RZ, 0x3, P0 ;  /* 0x00000013040b7c11 */ /* 0x000fca00080f1cff */
[----:B------:R1:W-:Y:S01]  /*12d0*/  STG.E.64 desc[UR10][R10.64], R6 ;  /* 0x000000060a007986 */ /* 0x0003e2000c101b0a */
[----:B------:R-:W-:Y:S05]  /*12e0*/  BRA `(.L_x_9067) ;  /* 0x0000000400dc7947 */ /* 0x000fea0003800000 */
.L_x_9063:
[----:B------:R-:W0:Y:S01]  /*12f0*/  S2R R13, SR_TID.X ;  /* 0x00000000000d7919 */ /* 0x000e220000002100 */
[----:B------:R-:W-:Y:S01]  /*1300*/  CS2R R6, SRZ ;  /* 0x0000000000067805 */ /* 0x000fe2000001ff00 */
[----:B------:R-:W1:Y:S01]  /*1310*/  S2R R14, SR_TID.Y ;  /* 0x00000000000e7919 */ /* 0x000e620000002200 */
[----:B0-----:R-:W-:-:S13]  /*1320*/  ISETP.GE.U32.AND P0, PT, R13, R15, PT ;  /* 0x0000000f0d00720c */ /* 0x001fda0003f06070 */
[----:B-1----:R-:W-:Y:S05]  /*1330*/  @P0 BRA `(.L_x_9076) ;  /* 0x0000000000280947 */ /* 0x002fea0003800000 */
[----:B------:R-:W0:Y:S01]  /*1340*/  LDC.64 R10, c[0x0][0x220] ;  /* 0x00008800ff0a7b82 */ /* 0x000e220000000a00 */
[----:B------:R-:W-:Y:S01]  /*1350*/  IMAD.MOV.U32 R12, RZ, RZ, R13 ;  /* 0x000000ffff0c7224 */ /* 0x000fe200078e000d */
[----:B------:R-:W-:-:S07]  /*1360*/  CS2R R6, SRZ ;  /* 0x0000000000067805 */ /* 0x000fce000001ff00 */
.L_x_9077:
[----:B------:R-:W-:-:S04]  /*1370*/  IMAD R9, R12, R4, R5 ;  /* 0x000000040c097224 */ /* 0x000fc800078e0205 */
[----:B0-----:R-:W-:-:S06]  /*1380*/  IMAD.WIDE.U32 R8, R9, 0x8, R10 ;  /* 0x0000000809087825 */ /* 0x001fcc00078e000a */
[----:B------:R-:W2:Y:S01]  /*1390*/  LDG.E.64 R8, desc[UR10][R8.64] ;  /* 0x0000000a08087981 */ /* 0x000ea2000c1e1b00 */
[----:B------:R-:W-:-:S05]  /*13a0*/  VIADD R12, R12, UR14 ;  /* 0x0000000e0c0c7c36 */ /* 0x000fca0008000000 */
[----:B------:R-:W-:Y:S01]  /*13b0*/  ISETP.GE.U32.AND P1, PT, R12, R15, PT ;  /* 0x0000000f0c00720c */ /* 0x000fe20003f26070 */
[----:B--2---:R-:W-:-:S12]  /*13c0*/  DADD R6, R8, R6 ;  /* 0x0000000008067229 */ /* 0x004fd80000000006 */
[----:B------:R-:W-:Y:S05]  /*13d0*/  @!P1 BRA `(.L_x_9077) ;  /* 0xfffffffc00e49947 */ /* 0x000fea000383ffff */
.L_x_9076:
        /* <DEDUP_REMOVED lines=10> */
[----:B------:R-:W-:-:S05]  /*1480*/  IMAD R11, R13, 0x8, R14 ;  /* 0x000000080d0b7824 */ /* 0x000fca00078e020e */
[----:B------:R0:W-:Y:S01]  /*1490*/  STS.64 [R11], R6 ;  /* 0x000000060b007388 */ /* 0x0001e20000000a00 */
[----:B------:R-:W-:Y:S05]  /*14a0*/  @!P1 BRA `(.L_x_9078) ;  /* 0x0000000000289947 */ /* 0x000fea0003800000 */
.L_x_9079:
        /* <DEDUP_REMOVED lines=10> */
.L_x_9078:
[----:B------:R-:W-:Y:S06]  /*1550*/  BAR.SYNC.DEFER_BLOCKING 0x0 ;  /* 0x0000000000007b1d */ /* 0x000fec0000010000 */
[----:B------:R-:W-:Y:S01]  /*1560*/  ULDC UR16, c[0x0][0x230] ;  /* 0x00008c0000107ab9 */ /* 0x000fe20000000800 */
[----:B------:R-:W-:Y:S01]  /*1570*/  ULDC UR15, c[0x0][0x22c] ;  /* 0x00008b00000f7ab9 */ /* 0x000fe20000000800 */
[----:B------:R-:W-:Y:S01]  /*1580*/  ULDC.64 UR12, c[0x0][0x210] ;  /* 0x00008400000c7ab9 */ /* 0x000fe20000000a00 */
[----:B------:R-:W-:Y:S05]  /*1590*/  @P0 BRA `(.L_x_9067) ;  /* 0x0000000400300947 */ /* 0x000fea0003800000 */
[----:B0-----:R0:W1:Y:S01]  /*15a0*/  LDS.64 R6, [R14] ;  /* 0x000000000e067984 */ /* 0x0010620000000a00 */
[----:B------:R-:W2:Y:S01]  /*15b0*/  LDC.64 R8, c[0x0][0x220] ;  /* 0x00008800ff087b82 */ /* 0x000ea20000000a00 */
[----:B------:R-:W-:-:S07]  /*15c0*/  MOV R4, R13 ;  /* 0x0000000d00047202 */ /* 0x000fce0000000f00 */
[----:B0-----:R-:W3:Y:S02]  /*15d0*/  LDC.64 R10, c[0x0][0x218] ;  /* 0x00008600ff0a7b82 */ /* 0x001ee40000000a00 */
.L_x_9082:
[----:B------:R-:W-:-:S04]  /*15e0*/  IMAD R17, R4, UR16, R5 ;  /* 0x0000001004117c24 */ /* 0x000fc8000f8e0205 */
[----:B---3--:R-:W-:-:S06]  /*15f0*/  IMAD.WIDE.U32 R12, R17, 0x8, R10 ;  /* 0x00000008110c7825 */ /* 0x008fcc00078e000a */
[----:B------:R-:W3:Y:S01]  /*1600*/  LDG.E.64 R12, desc[UR10][R12.64] ;  /* 0x0000000a0c0c7981 */ /* 0x000ee2000c1e1b00 */
[----:B--2---:R-:W-:-:S06]  /*1610*/  IMAD.WIDE.U32 R14, R17, 0x8, R8 ;  /* 0x00000008110e7825 */ /* 0x004fcc00078e0008 */
[----:B------:R-:W5:Y:S01]  /*1620*/  LDG.E.64 R14, desc[UR10][R14.64] ;  /* 0x0000000a0e0e7981 */ /* 0x000f62000c1e1b00 */
[----:B------:R-:W-:Y:S01]  /*1630*/  IMAD.MOV.U32 R18, RZ, RZ, 0x652b82fe ;  /* 0x652b82feff127424 */ /* 0x000fe200078e00ff */
[----:B------:R-:W-:Y:S01]  /*1640*/  UMOV UR18, 0xfefa39ef ;  /* 0xfefa39ef00127882 */ /* 0x000fe20000000000 */
[----:B------:R-:W-:Y:S01]  /*1650*/  IMAD.MOV.U32 R19, RZ, RZ, 0x3ff71547 ;  /* 0x3ff71547ff137424 */ /* 0x000fe200078e00ff */
[----:B------:R-:W-:Y:S01]  /*1660*/  UMOV UR19, 0x3fe62e42 ;  /* 0x3fe62e4200137882 */ /* 0x000fe20000000000 */
[----:B------:R-:W-:Y:S01]  /*1670*/  BSSY B2, `(.L_x_9080) ;  /* 0x0000038000027945 */ /* 0x000fe20003800000 */
[----:B------:R-:W-:-:S03]  /*1680*/  LEA R16, P0, R17, UR12, 0x3 ;  /* 0x0000000c11107c11 */ /* 0x000fc6000f8018ff */
[----:B---3--:R-:W-:Y:S01]  /*1690*/  DFMA R18, R12, R18, 6.75539944105574400000e+15 ;  /* 0x433800000c12742b */ /* 0x008fe20000000012 */
        /* <DEDUP_REMOVED lines=53> */
.L_x_9081:
[----:B------:R-:W-:Y:S05]  /*19f0*/  BSYNC B2 ;  /* 0x0000000000027941 */ /* 0x000fea0003800000 */
.L_x_9080:
[----:B-1---5:R-:W-:Y:S01]  /*1a00*/  DFMA R14, -R6, R20, R14 ;  /* 0x00000014060e722b */ /* 0x022fe2000000010e */
[----:B------:R-:W-:Y:S01]  /*1a10*/  LEA.HI.X R17, R17, UR13, RZ, 0x3, P0 ;  /* 0x0000000d11117c11 */ /* 0x000fe200080f1cff */
[----:B------:R-:W-:-:S05]  /*1a20*/  VIADD R4, R4, UR14 ;  /* 0x0000000e04047c36 */ /* 0x000fca0008000000 */
[----:B------:R4:W-:Y:S01]  /*1a30*/  STG.E.64 desc[UR10][R16.64], R14 ;  /* 0x0000000e10007986 */ /* 0x0009e2000c101b0a */
[----:B------:R-:W-:-:S13]  /*1a40*/  ISETP.GE.U32.AND P0, PT, R4, UR15, PT ;  /* 0x0000000f04007c0c */ /* 0x000fda000bf06070 */
[----:B----4-:R-:W-:Y:S05]  /*1a50*/  @!P0 BRA `(.L_x_9082) ;  /* 0xfffffff800e08947 */ /* 0x010fea000383ffff */
.L_x_9067:
[----:B------:R-:W-:Y:S05]  /*1a60*/  BSYNC B0 ;  /* 0x0000000000007941 */ /* 0x000fea0003800000 */
.L_x_9062:
[----:B------:R-:W-:Y:S01]  /*1a70*/  IADD3 R3, R3, UR6, RZ ;  /* 0x0000000603037c10 */ /* 0x000fe2000fffe0ff */
[----:B------:R-:W-:-:S03]  /*1a80*/  ULDC UR7, c[0x0][0x230] ;  /* 0x00008c0000077ab9 */ /* 0x000fc60000000800 */
[----:B------:R-:W-:-:S13]  /*1a90*/  ISETP.GE.U32.AND P0, PT, R3, UR7, PT ;  /* 0x0000000703007c0c */ /* 0x000fda000bf06070 */
[----:B------:R-:W-:Y:S05]  /*1aa0*/  @!P0 BRA `(.L_x_9083) ;  /* 0xffffffe400b88947 */ /* 0x000fea000383ffff */
.L_x_9061:
[----:B------:R-:W-:Y:S05]  /*1ab0*/  BSYNC B1 ;  /* 0x0000000000017941 */ /* 0x000fea0003800000 */
.L_x_9060:
[----:B------:R-:W-:Y:S02]  /*1ac0*/  ULDC UR7, c[0x0][0xc] ;  /* 0x0000030000077ab9 */ /* 0x000fe40000000800 */
[----:B------:R-:W-:Y:S01]  /*1ad0*/  VIADD R2, R2, UR7 ;  /* 0x0000000702027c36 */ /* 0x000fe20008000000 */
[----:B------:R-:W-:-:S04]  /*1ae0*/  ULDC UR7, c[0x0][0x228] ;  /* 0x00008a0000077ab9 */ /* 0x000fc80000000800 */
[----:B------:R-:W-:-:S13]  /*1af0*/  ISETP.GE.U32.AND P0, PT, R2, UR7, PT ;  /* 0x0000000702007c0c */ /* 0x000fda000bf06070 */
[----:B------:R-:W-:Y:S05]  /*1b00*/  @!P0 BRA `(.L_x_9084) ;  /* 0xffffffe4008c8947 */ /* 0x000fea000383ffff */
[----:B------:R-:W-:Y:S05]  /*1b10*/  EXIT ;  /* 0x000000000000794d */ /* 0x000fea0003800000 */
.L_x_9085:
        /* <DEDUP_REMOVED lines=14> */
.L_x_12134:


//--------------------- .text._ZN2at6native43_GLOBAL__N__9ae7fba5_10_SoftMax_cu_9f978f6320cunn_SoftMaxBackwardILi4EN3c108BFloat16EffNS1_26LogSoftMaxBackwardEpilogueEEEvPT0_PKT2_SA_l --------------------------
	.section	.text._ZN2at6native43_GLOBAL__N__9ae7fba5_10_SoftMax_cu_9f978f6320cunn_SoftMaxBackwardILi4EN3c108BFloat16EffNS1_26LogSoftMaxBackwardEpilogueEEEvPT0_PKT2_SA_l,"ax",@progbits
	.align	128
.text._ZN2at6native43_GLOBAL__N__9ae7fba5_10_SoftMax_cu_9f978f6320cunn_SoftMaxBackwardILi4EN3c108BFloat16EffNS1_26LogSoftMaxBackwardEpilogueEEEvPT0_PKT2_SA_l:
        .type           _ZN2at6native43_GLOBAL__N__9ae7fba5_10_SoftMax_cu_9f978f6320cunn_SoftMaxBackwardILi4EN3c108BFloat16EffNS1_26LogSoftMaxBackwardEpilogueEEEvPT0_PKT2_SA_l,@function
        .size           _ZN2at6native43_GLOBAL__N__9ae7fba5_10_SoftMax_cu_9f978f6320cunn_SoftMaxBackwardILi4EN3c108BFloat16EffNS1_26LogSoftMaxBackwardEpilogueEEEvPT0_PKT2_SA_l,(.L_x_12135 - _ZN2at6native43_GLOBAL__N__9ae7fba5_10_SoftMax_cu_9f978f6320cunn_SoftMaxBackwardILi4EN3c108BFloat16EffNS1_26LogSoftMaxBackwardEpilogueEEEvPT0_PKT2_SA_l)
        .other          _ZN2at6native43_GLOBAL__N__9ae7fba5_10_SoftMax_cu_9f978f6320cunn_SoftMaxBackwardILi4EN3c108BFloat16EffNS1_26LogSoftMaxBackwardEpilogueEEEvPT0_PKT2_SA_l,@"STO_CUDA_ENTRY STV_DEFAULT"
_ZN2at6native43_GLOBAL__N__9ae7fba5_10_SoftMax_cu_9f978f6320cunn_SoftMaxBackwardILi4EN3c108BFloat16EffNS1_26LogSoftMaxBackwardEpilogueEEEvPT0_PKT2_SA_l:
        /* <DEDUP_REMOVED lines=58> */
[----:B------:R-:W-:Y:S01]  /*03a0*/  MOV R15, UR11 ;  /* 0x0000000b000f7c02 */ /* 0x000fe20008000f00 */
[----:B------:R-:W-:-:S03]  /*03b0*/  ULEA.HI.X UR7, UR10, UR7, UR5, 0x2, UP1 ;  /* 0x000000070a077291 */ /* 0x000fc600088f1405 */
[----:B------:R-:W-:Y:S02]  /*03c0*/  IMAD.U32 R17, RZ, RZ, UR12 ;  /* 0x0000000cff117e24 */ /* 0x000fe4000f8e00ff */
[----:B--2---:R-:W-:Y:S01]  /*03d0*/  @!P0 FADD.FTZ R9, RZ, R4 ;  /* 0x00000004ff098221 */ /* 0x004fe20000010000 */
[----:B------:R-:W-:Y:S06]  /*03e0*/  BRA `(.L_x_9089) ;  /* 0x0000000000147947 */ /* 0x000fec0003800000 */
.L_x_9088:
[----:B------:R-:W-:Y:S01]  /*03f0*/  HFMA2.MMA R9, -RZ, RZ, 0, 0 ;  /* 0x00000000ff097435 */ /* 0x000fe200000001ff */
[----:B------:R-:W-:Y:S01]  /*0400*/  IMAD.U32 R15, RZ, RZ, UR26 ;  /* 0x0000001aff0f7e24 */ /* 0x000fe2000f8e00ff */
[----:B------:R-:W-:Y:S01]  /*0410*/  UMOV UR6, UR8 ;  /* 0x0000000800067c82 */ /* 0x000fe20008000000 */
[----:B------:R-:W-:Y:S01]  /*0420*/  IMAD.U32 R17, RZ, RZ, UR27 ;  /* 0x0000001bff117e24 */ /* 0x000fe2000f8e00ff */
[----:B------:R-:W-:-:S07]  /*0430*/  UMOV UR7, UR9 ;  /* 0x0000000900077c82 */ /* 0x000fce0008000000 */
.L_x_9089:
[----:B------:R-:W1:Y:S01]  /*0440*/  LDC R2, c[0x0][RZ] ;  /* 0x00000000ff027b82 */ /* 0x000e620000000800 */
[----:B------:R-:W-:Y:S01]  /*0450*/  ISETP.NE.U32.AND P0, PT, R17, RZ, PT ;  /* 0x000000ff1100720c */ /* 0x000fe20003f05070 */
[----:B-1----:R-:W-:-:S12]  /*0460*/  IMAD.SHL.U32 R8, R2, 0x4, RZ ;  /* 0x0000000402087824 */ /* 0x002fd800078e00ff */
[----:B------:R-:W-:Y:S05]  /*0470*/  @!P0 BRA `(.L_x_9090) ;  /* 0x00000000000c8947 */ /* 0x000fea0003800000 */
[----:B------:R-:W-:-:S07]  /*0480*/  MOV R12, 0x4a0 ;  /* 0x000004a0000c7802 */ /* 0x000fce0000000f00 */
[----:B0-----:R-:W-:Y:S05]  /*0490*/  CALL.REL.NOINC `($__internal_48_$__cuda_sm20_rem_s64) ;  /* 0x0000003800547944 */ /* 0x001fea0003c00000 */
[----:B------:R-:W-:Y:S05]  /*04a0*/  BRA `(.L_x_9091) ;  /* 0x0000000000487947 */ /* 0x000fea0003800000 */
.L_x_9090:
[----:B------:R-:W1:Y:S01]  /*04b0*/  I2F.U32.RP R6, R8 ;  /* 0x0000000800067306 */ /* 0x000e620000209000 */
[----:B------:R-:W-:Y:S01]  /*04c0*/  IMAD.MOV R7, RZ, RZ, -R8 ;  /* 0x000000ffff077224 */ /* 0x000fe200078e0a08 */
[----:B------:R-:W-:Y:S02]  /*04d0*/  ISETP.NE.U32.AND P1, PT, R8, RZ, PT ;  /* 0x000000ff0800720c */ /* 0x000fe40003f25070 */
[----:B------:R-:W-:-:S04]  /*04e0*/  MOV R11, RZ ;  /* 0x000000ff000b7202 */ /* 0x000fc80000000f00 */
[----:B-1----:R-:W1:Y:S02]  /*04f0*/  MUFU.RCP R6, R6 ;  /* 0x0000000600067308 */ /* 0x002e640000001000 */
[----:B-1----:R-:W-:-:S06]  /*0500*/  VIADD R4, R6, 0xffffffe ;  /* 0x0ffffffe06047836 */ /* 0x002fcc0000000000 */
[----:B------:R1:W2:Y:S02]  /*0510*/  F2I.FTZ.U32.TRUNC.NTZ R5, R4 ;  /* 0x0000000400057305 */ /* 0x0002a4000021f000 */
[----:B-1----:R-:W-:Y:S01]  /*0520*/  HFMA2.MMA R4, -RZ, RZ, 0, 0 ;  /* 0x00000000ff047435 */ /* 0x002fe200000001ff */
[----:B--2---:R-:W-:-:S09]  /*0530*/  IMAD R7, R7, R5, RZ ;  /* 0x0000000507077224 */ /* 0x004fd200078e02ff */
        /* <DEDUP_REMOVED lines=9> */
.L_x_9091:
        /* <DEDUP_REMOVED lines=13> */
[----:B------:R-:W-:Y:S01]  /*06a0*/  MOV R21, R13 ;  /* 0x0000000d00157202 */ /* 0x000fe20000000f00 */
[----:B------:R-:W-:-:S07]  /*06b0*/  IMAD.MOV.U32 R16, RZ, RZ, RZ ;  /* 0x000000ffff107224 */ /* 0x000fce00078e00ff */
.L_x_9094:
        /* <DEDUP_REMOVED lines=14> */
.L_x_9093:
[----:B------:R-:W-:Y:S05]  /*07a0*/  BSYNC B1 ;  /* 0x0000000000017941 */ /* 0x000fea0003800000 */
.L_x_9092:
        /* <DEDUP_REMOVED lines=8> */
[----:B------:R-:W-:Y:S05]  /*0830*/  CALL.REL.NOINC `($__internal_47_$__cuda_sm20_div_u64) ;  /* 0x0000003000607944 */ /* 0x000fea0003c00000 */
[----:B------:R-:W-:Y:S01]  /*0840*/  MOV R4, R6 ;  /* 0x0000000600047202 */ /* 0x000fe20000000f00 */
[----:B------:R-:W-:Y:S01]  /*0850*/  IMAD.MOV.U32 R5, RZ, RZ, R7 ;  /* 0x000000ffff057224 */ /* 0x000fe200078e0007 */
[----:B------:R-:W-:Y:S06]  /*0860*/  BRA `(.L_x_9098) ;  /* 0x00000000004c7947 */ /* 0x000fec0003800000 */
.L_x_9097:
[----:B------:R-:W0:Y:S01]  /*0870*/  I2F.U32.RP R6, R2 ;  /* 0x0000000200067306 */ /* 0x000e220000209000 */
[----:B------:R-:W-:-:S07]  /*0880*/  ISETP.NE.U32.AND P3, PT, R2, RZ, PT ;  /* 0x000000ff0200720c */ /* 0x000fce0003f65070 */
[----:B0-----:R-:W0:Y:S02]  /*0890*/  MUFU.RCP R6, R6 ;  /* 0x0000000600067308 */ /* 0x001e240000001000 */
[----:B0-----:R-:W-:-:S06]  /*08a0*/  VIADD R4, R6, 0xffffffe ;  /* 0x0ffffffe06047836 */ /* 0x001fcc0000000000 */
[----:B------:R0:W1:Y:S02]  /*08b0*/  F2I.FTZ.U32.TRUNC.NTZ R5, R4 ;  /* 0x0000000400057305 */ /* 0x000064000021f000 */
[----:B0-----:R-:W-:Y:S01]  /*08c0*/  HFMA2.MMA R4, -RZ, RZ, 0, 0 ;  /* 0x00000000ff047435 */ /* 0x001fe200000001ff */
[----:B-1----:R-:W-:-:S04]  /*08d0*/  IMAD.MOV R7, RZ, RZ, -R5 ;  /* 0x000000ffff077224 */ /* 0x002fc800078e0a05 */
[----:B------:R-:W-:-:S05]  /*08e0*/  IMAD R7, R7, R2, RZ ;  /* 0x0000000207077224 */ /* 0x000fca00078e02ff */
[----:B------:R-:W-:-:S06]  /*08f0*/  IMAD.HI.U32 R12, R5, R7, R4 ;  /* 0x00000007050c7227 */ /* 0x000fcc00078e0004 */
[----:B------:R-:W-:-:S04]  /*0900*/  IMAD.HI.U32 R4, R12, R21, RZ ;  /* 0x000000150c047227 */ /* 0x000fc800078e00ff */
[----:B------:R-:W-:-:S04]  /*0910*/  IMAD.MOV R5, RZ, RZ, -R4 ;  /* 0x000000ffff057224 */ /* 0x000fc800078e0a04 */
[----:B------:R-:W-:Y:S02]  /*0920*/  IMAD R21, R2, R5, R21 ;  /* 0x0000000502157224 */ /* 0x000fe400078e0215 */
[----:B------:R-:W-:-:S03]  /*0930*/  IMAD.MOV.U32 R5, RZ, RZ, RZ ;  /* 0x000000ffff057224 */ /* 0x000fc600078e00ff */
[----:B------:R-:W-:-:S13]  /*0940*/  ISETP.GE.U32.AND P1, PT, R21, R2, PT ;  /* 0x000000021500720c */ /* 0x000fda0003f26070 */
[----:B------:R-:W-:Y:S02]  /*0950*/  @P1 IMAD.IADD R21, R21, 0x1, -R2 ;  /* 0x0000000115151824 */ /* 0x000fe400078e0a02 */
[----:B------:R-:W-:-:S03]  /*0960*/  @P1 VIADD R4, R4, 0x1 ;  /* 0x0000000104041836 */ /* 0x000fc60000000000 */
[----:B------:R-:W-:-:S13]  /*0970*/  ISETP.GE.U32.AND P2, PT, R21, R2, PT ;  /* 0x000000021500720c */ /* 0x000fda0003f46070 */
[----:B------:R-:W-:Y:S02]  /*0980*/  @P2 IADD3 R4, R4, 0x1, RZ ;  /* 0x0000000104042810 */ /* 0x000fe40007ffe0ff */
[----:B------:R-:W-:-:S07]  /*0990*/  @!P3 LOP3.LUT R4, RZ, R2, RZ, 0x33, !PT ;  /* 0x00000002ff04b212 */ /* 0x000fce00078e33ff */
.L_x_9098:
[----:B------:R-:W-:Y:S05]  /*09a0*/  BSYNC B1 ;  /* 0x0000000000017941 */ /* 0x000fea0003800000 */
.L_x_9096:
        /* <DEDUP_REMOVED lines=13> */
.L_x_9101:
        /* <DEDUP_REMOVED lines=12> */
.L_x_9100:
[----:B------:R-:W-:Y:S05]  /*0b40*/  BSYNC B1 ;  /* 0x0000000000017941 */ /* 0x000fea0003800000 */
.L_x_9099:
[----:B------:R-:W-:Y:S05]  /*0b50*/  @!P1 BRA `(.L_x_9095) ;  /* 0x0000000400ac9947 */ /* 0x000fea0003800000 */
[C---:B------:R-:W-:Y:S01]  /*0b60*/  LEA R12, P1, R19.reuse, UR6, 0x2 ;  /* 0x00000006130c7c11 */ /* 0x040fe2000f8210ff */
[----:B------:R-:W-:Y:S01]  /*0b70*/  BSSY B1, `(.L_x_9102) ;  /* 0x000001b000017945 */ /* 0x000fe20003800000 */
[----:B------:R-:W-:Y:S01]  /*0b80*/  IMAD.SHL.U32 R21, R2, 0x4, RZ ;  /* 0x0000000402157824 */ /* 0x000fe200078e00ff */
[----:B------:R-:W-:Y:S02]  /*0b90*/  SHF.R.U32.HI R23, RZ, 0x1e, R2 ;  /* 0x0000001eff177819 */ /* 0x000fe40000011602 */
[----:B------:R-:W-:-:S08]  /*0ba0*/  LEA.HI.X R13, R19, UR7, R8, 0x2, P1 ;  /* 0x00000007130d7c11 */ /* 0x000fd000088f1408 */
.L_x_9103:
[----:B------:R-:W-:Y:S02]  /*0bb0*/  IADD3 R10, P1, R21, R12, RZ ;  /* 0x0000000c150a7210 */ /* 0x000fe40007f3e0ff */
[----:B------:R-:W2:Y:S03]  /*0bc0*/  LDG.E R12, desc[UR14][R12.64] ;  /* 0x0000000e0c0c7981 */ /* 0x000ea6000c1e1900 */
[----:B------:R-:W-:Y:S01]  /*0bd0*/  IMAD.X R11, R23, 0x1, R13, P1 ;  /* 0x00000001170b7824 */ /* 0x000fe200008e060d */
[----:B------:R-:W-:-:S04]  /*0be0*/  IADD3 R6, P1, R21, R10, RZ ;  /* 0x0000000a15067210 */ /* 0x000fc80007f3e0ff */
[----:B------:R-:W-:Y:S01]  /*0bf0*/  IADD3.X R7, R23, R11, RZ, P1, !PT ;  /* 0x0000000b17077210 */ /* 0x000fe20000ffe4ff */
[----:B------:R-:W3:Y:S01]  /*0c00*/  LDG.E R10, desc[UR14][R10.64] ;  /* 0x0000000e0a0a7981 */ /* 0x000ee2000c1e1900 */
[----:B------:R-:W-:-:S03]  /*0c10*/  IADD3 R4, P1, R21, R6, RZ ;  /* 0x0000000615047210 */ /* 0x000fc60007f3e0ff */
[----:B------:R-:W4:Y:S02]  /*0c20*/  LDG.E R6, desc[UR14][R6.64] ;  /* 0x0000000e06067981 */ /* 0x000f24000c1e1900 */
[----:B------:R-:W-:-:S05]  /*0c30*/  IMAD.X R5, R23, 0x1, R7, P1 ;  /* 0x0000000117057824 */ /* 0x000fca00008e0607 */
        /* <DEDUP_REMOVED lines=9> */
[----:B---3--:R-:W-:-:S04]  /*0cd0*/  FADD.FTZ R9, R9, R10 ;  /* 0x0000000a09097221 */ /* 0x008fc80000010000 */
[----:B----4-:R-:W-:Y:S01]  /*0ce0*/  FADD.FTZ R9, R9, R6 ;  /* 0x0000000609097221 */ /* 0x010fe20000010000 */
[----:B------:R-:W-:-:S03]  /*0cf0*/  IMAD.X R13, R23, 0x1, R5, P2 ;  /* 0x00000001170d7824 */ /* 0x000fc600010e0605 */
[----:B-----5:R-:W-:Y:S01]  /*0d00*/  FADD.FTZ R9, R9, R14 ;  /* 0x0000000e09097221 */ /* 0x020fe20000010000 */
[----:B------:R-:W-:Y:S06]  /*0d10*/  @!P1 BRA `(.L_x_9103) ;  /* 0xfffffffc00a49947 */ /* 0x000fec000383ffff */
[----:B------:R-:W-:Y:S05]  /*0d20*/  BSYNC B1 ;  /* 0x0000000000017941 */ /* 0x000fea0003800000 */
.L_x_9102:
[----:B------:R-:W-:Y:S05]  /*0d30*/  BRA `(.L_x_9095) ;  /* 0x0000000400347947 */ /* 0x000fea0003800000 */
.L_x_9087:
[----:B------:R-:W0:Y:S01]  /*0d40*/  S2R R4, SR_TID.X ;  /* 0x0000000000047919 */ /* 0x000e220000002100 */
[----:B------:R-:W-:Y:S01]  /*0d50*/  ISETP.NE.AND P0, PT, RZ, UR25, PT ;  /* 0x00000019ff007c0c */ /* 0x000fe2000bf05270 */
[----:B------:R-:W-:-:S12]  /*0d60*/  IMAD.U32 R2, RZ, RZ, UR26 ;  /* 0x0000001aff027e24 */ /* 0x000fd8000f8e00ff */
[----:B------:R-:W-:Y:S05]  /*0d70*/  @!P0 BRA `(.L_x_9104) ;  /* 0x0000000000608947 */ /* 0x000fea0003800000 */
[----:B------:R-:W-:Y:S01]  /*0d80*/  IADD3 R5, R2, UR25, RZ ;  /* 0x0000001902057c10 */ /* 0x000fe2000fffe0ff */
[----:B------:R-:W-:Y:S02]  /*0d90*/  IMAD.U32 R6, RZ, RZ, UR10 ;  /* 0x0000000aff067e24 */ /* 0x000fe4000f8e00ff */
[----:B------:R-:W-:Y:S01]  /*0da0*/  IMAD.U32 R7, RZ, RZ, UR11 ;  /* 0x0000000bff077e24 */ /* 0x000fe2000f8e00ff */
[----:B0-----:R-:W-:Y:S01]  /*0db0*/  ISETP.GE.AND P0, PT, R4, R5, PT ;  /* 0x000000050400720c */ /* 0x001fe20003f06270 */
[----:B------:R-:W-:-:S03]  /*0dc0*/  IMAD.U32 R9, RZ, RZ, UR12 ;  /* 0x0000000cff097e24 */ /* 0x000fc6000f8e00ff */
        /* <DEDUP_REMOVED lines=8> */
[----:B------:R-:W-:Y:S01]  /*0e50*/  HFMA2.MMA R9, -RZ, RZ, 0, 0 ;  /* 0x00000000ff097435 */ /* 0x000fe200000001ff */
[----:B------:R-:W-:Y:S02]  /*0e60*/  UIADD3 UR10, UP0, UP1, -UR25, UR10, UR11 ;  /* 0x0000000a190a7290 */ /* 0x000fe4000f91e10b */
[C---:B------:R-:W-:Y:S02]  /*0e70*/  VIMNMX.U32 R2, R5.reuse, UR11, PT ;  /* 0x0000000b05027c48 */ /* 0x040fe4000bfe0000 */
[----:B------:R-:W-:Y:S02]  /*0e80*/  UIADD3.X UR5, UR12, -0x1, URZ, UP0, UP1 ;  /* 0xffffffff0c057890 */ /* 0x000fe400087e243f */
[----:B------:R-:W-:Y:S01]  /*0e90*/  ULEA UR6, UP0, UR10, UR6, 0x2 ;  /* 0x000000060a067291 */ /* 0x000fe2000f80103f */
[----:B------:R-:W-:-:S03]  /*0ea0*/  IMAD.IADD R2, R5, 0x1, -R2 ;  /* 0x0000000105027824 */ /* 0x000fc600078e0a02 */
[----:B------:R-:W-:Y:S02]  /*0eb0*/  ULEA.HI.X UR7, UR10, UR7, UR5, 0x2, UP0 ;  /* 0x000000070a077291 */ /* 0x000fe400080f1405 */
[----:B------:R-:W-:-:S04]  /*0ec0*/  IMAD.U32 R10, RZ, RZ, UR6 ;  /* 0x00000006ff0a7e24 */ /* 0x000fc8000f8e00ff */
[----:B------:R-:W-:Y:S02]  /*0ed0*/  IMAD.U32 R11, RZ, RZ, UR7 ;  /* 0x00000007ff0b7e24 */ /* 0x000fe4000f8e00ff */
[----:B--2---:R-:W-:Y:S01]  /*0ee0*/  @!P0 FADD.FTZ R9, RZ, R6 ;  /* 0x00000006ff098221 */ /* 0x004fe20000010000 */
[----:B------:R-:W-:Y:S06]  /*0ef0*/  BRA `(.L_x_9105) ;  /* 0x00000000000c7947 */ /* 0x000fec0003800000 */
.L_x_9104:
[----:B------:R-:W-:Y:S01]  /*0f00*/  MOV R9, RZ ;  /* 0x000000ff00097202 */ /* 0x000fe20000000f00 */
[----:B------:R-:W-:Y:S02]  /*0f10*/  IMAD.U32 R10, RZ, RZ, UR8 ;  /* 0x00000008ff0a7e24 */ /* 0x000fe4000f8e00ff */
[----:B------:R-:W-:-:S07]  /*0f20*/  IMAD.U32 R11, RZ, RZ, UR9 ;  /* 0x00000009ff0b7e24 */ /* 0x000fce000f8e00ff */
.L_x_9105:
        /* <DEDUP_REMOVED lines=19> */
[----:B------:R-:W-:Y:S02]  /*1060*/  @P0 IADD3 R7, R7, -UR5, RZ ;  /* 0x8000000507070c10 */ /* 0x000fe4000fffe0ff */
        /* <DEDUP_REMOVED lines=8> */
.L_x_9108:
        /* <DEDUP_REMOVED lines=10> */
.L_x_9107:
[----:B------:R-:W-:Y:S05]  /*1190*/  BSYNC B1 ;  /* 0x0000000000017941 */ /* 0x000fea0003800000 */
.L_x_9106:
[----:B------:R-:W-:Y:S05]  /*11a0*/  @P2 BRA `(.L_x_9095) ;  /* 0x0000000000182947 */ /* 0x000fea0003800000 */
.L_x_9109:
[----:B------:R-:W-:-:S06]  /*11b0*/  IMAD.WIDE R4, R15, 0x4, R10 ;  /* 0x000000040f047825 */ /* 0x000fcc00078e020a */
[----:B------:R-:W2:Y:S01]  /*11c0*/  LDG.E R4, desc[UR14][R4.64] ;  /* 0x0000000e04047981 */ /* 0x000ea2000c1e1900 */
[----:B------:R-:W-:-:S05]  /*11d0*/  VIADD R15, R15, UR6 ;  /* 0x000000060f0f7c36 */ /* 0x000fca0008000000 */
[----:B------:R-:W-:Y:S01]  /*11e0*/  ISETP.GE.AND P1, PT, R15, R2, PT ;  /* 0x000000020f00720c */ /* 0x000fe20003f26270 */
[----:B--2---:R-:W-:-:S12]  /*11f0*/  FADD.FTZ R9, R4, R9 ;  /* 0x0000000904097221 */ /* 0x004fd80000010000 */
[----:B------:R-:W-:Y:S05]  /*1200*/  @!P1 BRA `(.L_x_9109) ;  /* 0xfffffffc00e89947 */ /* 0x000fea000383ffff */
.L_x_9095:
[----:B------:R-:W-:Y:S05]  /*1210*/  BSYNC B0 ;  /* 0x0000000000007941 */ /* 0x000fea0003800000 */
.L_x_9086:
[----:B------:R-:W0:Y:S01]  /*1220*/  S2R R21, SR_TID.X ;  /* 0x0000000000157919 */ /* 0x000e220000002100 */
[----:B------:R-:W1:Y:S01]  /*1230*/  S2UR UR6, SR_CgaCtaId ;  /* 0x00000000000679c3 */ /* 0x000e620000008800 */
[----:B------:R-:W-:-:S07]  /*1240*/  UMOV UR5, 0x400 ;  /* 0x0000040000057882 */ /* 0x000fce0000000000 */
[----:B------:R-:W-:Y:S08]  /*1250*/  BAR.SYNC.DEFER_BLOCKING 0x0 ;  /* 0x0000000000007b1d */ /* 0x000ff00000010000 */
[----:B------:R-:W2:Y:S01]  /*1260*/  LDC R20, c[0x0][RZ] ;  /* 0x00000000ff147b82 */ /* 0x000ea20000000800 */
[----:B-1----:R-:W-:Y:S01]  /*1270*/  ULEA UR6, UR6, UR5, 0x18 ;  /* 0x0000000506067291 */ /* 0x002fe2000f8ec03f */
[----:B0-----:R-:W-:-:S02]  /*1280*/  ISETP.GT.U32.AND P1, PT, R21, 0x1f, PT ;  /* 0x0000001f1500780c */ /* 0x001fc40003f24070 */
[----:B------:R-:W-:Y:S02]  /*1290*/  SHF.L.U32 R2, R21, 0x2, RZ ;  /* 0x0000000215027819 */ /* 0x000fe400000006ff */
[----:B--2---:R-:W-:-:S04]  /*12a0*/  SHF.R.U32.HI R23, RZ, 0x5, R20 ;  /* 0x00000005ff177819 */ /* 0x004fc80000011614 */
        /* <DEDUP_REMOVED lines=53> */
.L_x_9110:
        /* <DEDUP_REMOVED lines=10> */
[----:B------:R-:W-:Y:S01]  /*16a0*/  HFMA2.MMA R19, -RZ, RZ, 0, 0 ;  /* 0x00000000ff137435 */ /* 0x000fe200000001ff */
[----:B------:R-:W-:Y:S02]  /*16b0*/  LOP3.LUT R22, R23, 0x3, RZ, 0xc0, !PT ;  /* 0x0000000317167812 */ /* 0x000fe400078ec0ff */
        /* <DEDUP_REMOVED lines=12> */
.L_x_9117:
        /* <DEDUP_REMOVED lines=25> */
.L_x_9116:
        /* <DEDUP_REMOVED lines=16> */
.L_x_9118:
[----:B------:R-:W-:-:S13]  /*1a10*/  ISETP.NE.OR P1, PT, R23, RZ, P1 ;  /* 0x000000ff1700720c */ /* 0x000fda0000f25670 */
[----:B------:R-:W-:Y:S05]  /*1a20*/  @!P1 BRA `(.L_x_9114) ;  /* 0x0000000000289947 */ /* 0x000fea0003800000 */
.L_x_9115:
        /* <DEDUP_REMOVED lines=10> */
.L_x_9114:
[----:B------:R-:W-:-:S13]  /*1ad0*/  ISETP.NE.AND P1, PT, R22, RZ, PT ;  /* 0x000000ff1600720c */ /* 0x000fda0003f25270 */
[----:B------:R-:W-:Y:S05]  /*1ae0*/  @!P1 BRA `(.L_x_9113) ;  /* 0x00000000001c9947 */ /* 0x000fea0003800000 */
[----:B------:R-:W-:-:S12]  /*1af0*/  ULEA UR5, UR5, UR6, 0x2 ;  /* 0x0000000605057291 */ /* 0x000fd8000f8e103f */
.L_x_9119:
[----:B------:R-:W2:Y:S01]  /*1b00*/  LDS R4, [UR5] ;  /* 0x00000005ff047984 */ /* 0x000ea20008000800 */
[----:B------:R-:W-:Y:S01]  /*1b10*/  VIADD R22, R22, 0xffffffff ;  /* 0xffffffff16167836 */ /* 0x000fe20000000000 */
[----:B------:R-:W-:-:S04]  /*1b20*/  UIADD3 UR5, UR5, 0x4, URZ ;  /* 0x0000000405057890 */ /* 0x000fc8000fffe03f */
[----:B------:R-:W-:Y:S01]  /*1b30*/  ISETP.NE.AND P1, PT, R22, RZ, PT ;  /* 0x000000ff1600720c */ /* 0x000fe20003f25270 */
[----:B--2---:R-:W-:-:S12]  /*1b40*/  FADD.FTZ R19, R4, R19 ;  /* 0x0000001304137221 */ /* 0x004fd80000010000 */
[----:B------:R-:W-:Y:S05]  /*1b50*/  @P1 BRA `(.L_x_9119) ;  /* 0xfffffffc00e81947 */ /* 0x000fea000383ffff */
.L_x_9113:
[----:B------:R2:W-:Y:S02]  /*1b60*/  STS [UR6], R19 ;  /* 0x00000013ff007988 */ /* 0x0005e40008000806 */
.L_x_9112:
[----:B------:R-:W-:Y:S05]  /*1b70*/  BSYNC B0 ;  /* 0x0000000000007941 */ /* 0x000fea0003800000 */
.L_x_9111:
        /* <DEDUP_REMOVED lines=19> */
[----:B------:R-:W-:Y:S01]  /*1cb0*/  SHF.L.U32 R0, R20, 0x2, RZ ;  /* 0x0000000214007819 */ /* 0x000fe200000006ff */
[----:B------:R-:W1:Y:S01]  /*1cc0*/  LDC R3, c[0x0][0x228] ;  /* 0x00008a00ff037b82 */ /* 0x000e620000000800 */
[----:B------:R-:W-:Y:S01]  /*1cd0*/  BSSY B0, `(.L_x_9122) ;  /* 0x000005e000007945 */ /* 0x000fe20003800000 */
[----:B------:R-:W-:Y:S01]  /*1ce0*/  IMAD.MOV.U32 R26, RZ, RZ, R21 ;  /* 0x000000ffff1a7224 */ /* 0x000fe200078e0015 */
[----:B0-----:R-:W0:Y:S01]  /*1cf0*/  I2F.U32.RP R2, R0 ;  /* 0x0000000000027306 */ /* 0x001e220000209000 */
[----:B------:R-:W-:Y:S01]  /*1d00*/  IMAD.MOV R7, RZ, RZ, -R0 ;  /* 0x000000ffff077224 */ /* 0x000fe200078e0a00 */
[----:B------:R-:W-:-:S06]  /*1d10*/  ISETP.NE.U32.AND P1, PT, R0, RZ, PT ;  /* 0x000000ff0000720c */ /* 0x000fcc0003f25070 */
[----:B0-----:R-:W0:Y:S02]  /*1d20*/  MUFU.RCP R2, R2 ;  /* 0x0000000200027308 */ /* 0x001e240000001000 */
[----:B0-----:R-:W-:-:S06]  /*1d30*/  VIADD R4, R2, 0xffffffe ;  /* 0x0ffffffe02047836 */ /* 0x001fcc0000000000 */
[----:B------:R0:W3:Y:S02]  /*1d40*/  F2I.FTZ.U32.TRUNC.NTZ R5, R4 ;  /* 0x0000000400057305 */ /* 0x0000e4000021f000 */
[----:B0-----:R-:W-:Y:S02]  /*1d50*/  IMAD.MOV.U32 R4, RZ, RZ, RZ ;  /* 0x000000ffff047224 */ /* 0x001fe400078e00ff */
[----:B---3--:R-:W-:-:S04]  /*1d60*/  IMAD R7, R7, R5, RZ ;  /* 0x0000000507077224 */ /* 0x008fc800078e02ff */
[----:B------:R-:W-:Y:S01]  /*1d70*/  IMAD.HI.U32 R6, R5, R7, R4 ;  /* 0x0000000705067227 */ /* 0x000fe200078e0004 */
[----:B-1----:R-:W-:Y:S01]  /*1d80*/  SHF.R.S32.HI R4, RZ, 0x1f, R3 ;  /* 0x0000001fff047819 */ /* 0x002fe20000011403 */
[----:B------:R-:W-:-:S04]  /*1d90*/  HFMA2.MMA R7, -RZ, RZ, 0, 0 ;  /* 0x00000000ff077435 */ /* 0x000fc800000001ff */
[----:B------:R-:W-:-:S05]  /*1da0*/  IMAD.HI.U32 R6, R6, R3, RZ ;  /* 0x0000000306067227 */ /* 0x000fca00078e00ff */
[----:B------:R-:W-:-:S05]  /*1db0*/  IADD3 R6, -R6, RZ, RZ ;  /* 0x000000ff06067210 */ /* 0x000fca0007ffe1ff */
[----:B------:R-:W-:-:S05]  /*1dc0*/  IMAD R5, R0, R6, R3 ;  /* 0x0000000600057224 */ /* 0x000fca00078e0203 */
[----:B------:R-:W-:-:S13]  /*1dd0*/  ISETP.GE.U32.AND P0, PT, R5, R0, PT ;  /* 0x000000000500720c */ /* 0x000fda0003f06070 */
[----:B------:R-:W-:-:S05]  /*1de0*/  @P0 IMAD.IADD R5, R5, 0x1, -R0 ;  /* 0x0000000105050824 */ /* 0x000fca00078e0a00 */
[----:B------:R-:W-:-:S13]  /*1df0*/  ISETP.GE.U32.AND P0, PT, R5, R0, PT ;  /* 0x000000000500720c */ /* 0x000fda0003f06070 */
[----:B------:R-:W-:Y:S01]  /*1e00*/  @P0 IMAD.IADD R5, R5, 0x1, -R0 ;  /* 0x0000000105050824 */ /* 0x000fe200078e0a00 */
        /* <DEDUP_REMOVED lines=9> */
[----:B------:R-:W-:Y:S01]  /*1ea0*/  IMAD.SHL.U32 R21, R20, 0x4, RZ ;  /* 0x0000000414157824 */ /* 0x000fe200078e00ff */
[----:B------:R-:W-:Y:S01]  /*1eb0*/  SHF.R.U32.HI R29, RZ, 0x1e, R8 ;  /* 0x0000001eff1d7819 */ /* 0x000fe20000011608 */
[----:B------:R-:W-:Y:S01]  /*1ec0*/  IMAD.SHL.U32 R27, R8, 0x4, RZ ;  /* 0x00000004081b7824 */ /* 0x000fe200078e00ff */
[----:B------:R-:W-:Y:S02]  /*1ed0*/  SHF.L.U32 R24, R9, 0x2, RZ ;  /* 0x0000000209187819 */ /* 0x000fe400000006ff */
[----:B------:R-:W-:-:S07]  /*1ee0*/  SHF.R.U32.HI R6, RZ, 0x1e, R9 ;  /* 0x0000001eff067819 */ /* 0x000fce0000011609 */
.L_x_9124:
[C---:B------:R-:W-:Y:S01]  /*1ef0*/  IMAD.SHL.U32 R12, R26.reuse, 0x4, RZ ;  /* 0x000000041a0c7824 */ /* 0x040fe200078e00ff */
[----:B------:R-:W-:-:S04]  /*1f00*/  SHF.L.U64.HI R13, R26, 0x2, R7 ;  /* 0x000000021a0d7819 */ /* 0x000fc80000010207 */
[C---:B------:R-:W-:Y:S02]  /*1f10*/  IADD3 R10, P0, R12.reuse, UR10, RZ ;  /* 0x0000000a0c0a7c10 */ /* 0x040fe4000ff1e0ff */
[----:B------:R-:W-:Y:S02]  /*1f20*/  IADD3 R12, P1, R12, UR8, RZ ;  /* 0x000000080c0c7c10 */ /* 0x000fe4000ff3e0ff */
[----:B------:R-:W-:Y:S02]  /*1f30*/  IADD3.X R11, R13, UR11, RZ, P0, !PT ;  /* 0x0000000b0d0b7c10 */ /* 0x000fe400087fe4ff */
[----:B------:R-:W-:Y:S02]  /*1f40*/  IADD3 R18, P0, R21, R10, RZ ;  /* 0x0000000a15127210 */ /* 0x000fe40007f1e0ff */
[----:B------:R-:W-:Y:S01]  /*1f50*/  IADD3.X R13, R13, UR9, RZ, P1, !PT ;  /* 0x000000090d0d7c10 */ /* 0x000fe20008ffe4ff */
[----:B------:R0:W3:Y:S01]  /*1f60*/  LDG.E R28, desc[UR14][R10.64] ;  /* 0x0000000e0a1c7981 */ /* 0x0000e2000c1e1900 */
[----:B------:R-:W-:Y:S01]  /*1f70*/  IADD3 R14, P1, R21, R12, RZ ;  /* 0x0000000c150e7210 */ /* 0x000fe20007f3e0ff */
[----:B--2---:R-:W-:Y:S01]  /*1f80*/  IMAD.X R19, R25, 0x1, R11, P0 ;  /* 0x0000000119137824 */ /* 0x004fe200000e060b */
[----:B------:R-:W-:-:S03]  /*1f90*/  IADD3 R16, P0, R27, R10, RZ ;  /* 0x0000000a1b107210 */ /* 0x000fc60007f1e0ff */
[----:B------:R-:W-:Y:S01]  /*1fa0*/  IMAD.X R15, R25, 0x1, R13, P1 ;  /* 0x00000001190f7824 */ /* 0x000fe200008e060d */
[----:B------:R-:W-:Y:S01]  /*1fb0*/  IADD3.X R17, R29, R11, RZ, P0, !PT ;  /* 0x0000000b1d117210 */ /* 0x000fe200007fe4ff */
[----:B------:R-:W2:Y:S01]  /*1fc0*/  LDG.E R18, desc[UR14][R18.64] ;  /* 0x0000000e12127981 */ /* 0x000ea2000c1e1900 */
[----:B0-----:R-:W-:-:S03]  /*1fd0*/  IADD3 R10, P0, R24, R10, RZ ;  /* 0x0000000a180a7210 */ /* 0x001fc60007f1e0ff */
[----:B------:R-:W4:Y:S02]  /*1fe0*/  LDG.E R16, desc[UR14][R16.64] ;  /* 0x0000000e10107981 */ /* 0x000f24000c1e1900 */
[----:B------:R-:W-:Y:S01]  /*1ff0*/  IMAD.X R11, R6, 0x1, R11, P0 ;  /* 0x00000001060b7824 */ /* 0x000fe200000e060b */
[----:B------:R-:W-:Y:S01]  /*2000*/  IADD3 R22, P1, R27, R12, RZ ;  /* 0x0000000c1b167210 */ /* 0x000fe20007f3e0ff */
[----:B------:R-:W5:Y:S04]  /*2010*/  LDG.E R14, desc[UR14][R14.64] ;  /* 0x0000000e0e0e7981 */ /* 0x000f68000c1e1900 */
[----:B------:R-:W5:Y:S01]  /*2020*/  LDG.E R10, desc[UR14][R10.64] ;  /* 0x0000000e0a0a7981 */ /* 0x000f62000c1e1900 */
[----:B------:R-:W-:-:S03]  /*2030*/  IMAD.X R23, R29, 0x1, R13, P1 ;  /* 0x000000011d177824 */ /* 0x000fc600008e060d */
[----:B------:R0:W5:Y:S04]  /*2040*/  LDG.E R19, desc[UR14][R12.64] ;  /* 0x0000000e0c137981 */ /* 0x000168000c1e1900 */
[----:B------:R4:W5:Y:S01]  /*2050*/  LDG.E R22, desc[UR14][R22.64] ;  /* 0x0000000e16167981 */ /* 0x000962000c1e1900 */
[----:B0-----:R-:W-:-:S05]  /*2060*/  IADD3 R12, P0, R24, R12, RZ ;  /* 0x0000000c180c7210 */ /* 0x001fca0007f1e0ff */
[----:B------:R-:W-:-:S05]  /*2070*/  IMAD.X R13, R6, 0x1, R13, P0 ;  /* 0x00000001060d7824 */ /* 0x000fca00000e060d */
[----:B------:R-:W5:Y:S01]  /*2080*/  LDG.E R15, desc[UR14][R12.64] ;  /* 0x0000000e0c0f7981 */ /* 0x000f62000c1e1900 */
[----:B---3--:R-:W-:Y:S01]  /*2090*/  FMUL.FTZ R28, R28, 1.4426950216293334961 ;  /* 0x3fb8aa3b1c1c7820 */ /* 0x008fe20000410000 */
[----:B--2---:R-:W-:Y:S01]  /*20a0*/  FMUL.FTZ R17, R18, 1.4426950216293334961 ;  /* 0x3fb8aa3b12117820 */ /* 0x004fe20000410000 */
[----:B----4-:R-:W-:-:S05]  /*20b0*/  FMUL.FTZ R23, R16, 1.4426950216293334961 ;  /* 0x3fb8aa3b10177820 */ /* 0x010fca0000410000 */
[----:B------:R-:W0:Y:S01]  /*20c0*/  MUFU.EX2 R17, R17 ;  /* 0x0000001100117308 */ /* 0x000e220000000800 */
[----:B-----5:R-:W-:-:S07]  /*20d0*/  FMUL.FTZ R16, R10, 1.4426950216293334961 ;  /* 0x3fb8aa3b0a107820 */ /* 0x020fce0000410000 */
[----:B------:R-:W1:Y:S08]  /*20e0*/  MUFU.EX2 R28, R28 ;  /* 0x0000001c001c7308 */ /* 0x000e700000000800 */
[----:B------:R-:W2:Y:S08]  /*20f0*/  MUFU.EX2 R16, R16 ;  /* 0x0000001000107308 */ /* 0x000eb00000000800 */
[----:B------:R-:W3:Y:S01]  /*2100*/  MUFU.EX2 R23, R23 ;  /* 0x0000001700177308 */ /* 0x000ee20000000800 */
[----:B0-----:R-:W-:Y:S01]  /*2110*/  FFMA.FTZ R14, R17, -UR16, R14 ;  /* 0x80000010110e7c23 */ /* 0x001fe2000801000e */
[----:B------:R-:W-:Y:S01]  /*2120*/  LEA R10, P0, R26, UR12, 0x1 ;  /* 0x0000000c1a0a7c11 */ /* 0x000fe2000f8008ff */
[----:B-1----:R-:W-:-:S03]  /*2130*/  FFMA.FTZ R19, R28, -UR16, R19 ;  /* 0x800000101c137c23 */ /* 0x002fc60008010013 */
[----:B------:R-:W-:Y:S02]  /*2140*/  LEA.HI.X R11, R26, UR13, R7, 0x1, P0 ;  /* 0x0000000d1a0b7c11 */ /* 0x000fe400080f0c07 */
[----:B------:R-:W-:Y:S01]  /*2150*/  F2FP.BF16.F32.PACK_AB R17, RZ, R14 ;  /* 0x0000000eff11723e */ /* 0x000fe200000010ff */
[----:B--2---:R-:W-:Y:S01]  /*2160*/  FFMA.FTZ R13, R16, -UR16, R15 ;  /* 0x80000010100d7c23 */ /* 0x004fe2000801000f */
[-C--:B------:R-:W-:Y:S02]  /*2170*/  LEA R14, P0, R20, R10.reuse, 0x1 ;  /* 0x0000000a140e7211 */ /* 0x080fe400078008ff */
[-C--:B------:R-:W-:Y:S02]  /*2180*/  LEA R12, P1, R8, R10.reuse, 0x1 ;  /* 0x0000000a080c7211 */ /* 0x080fe400078208ff */
[----:B------:R-:W-:Y:S01]  /*2190*/  LEA R16, P2, R9, R10, 0x1 ;  /* 0x0000000a09107211 */ /* 0x000fe200078408ff */
[----:B---3--:R-:W-:Y:S01]  /*21a0*/  FFMA.FTZ R22, R23, -UR16, R22 ;  /* 0x8000001017167c23 */ /* 0x008fe20008010016 */
[----:B------:R-:W-:-:S02]  /*21b0*/  F2FP.BF16.F32.PACK_AB R19, RZ, R19 ;  /* 0x00000013ff13723e */ /* 0x000fc400000010ff */
[----:B------:R-:W-:Y:S02]  /*21c0*/  LEA.HI.X R15, R20, R11, RZ, 0x1, P0 ;  /* 0x0000000b140f7211 */ /* 0x000fe400000f0cff */
[----:B------:R-:W-:Y:S02]  /*21d0*/  F2FP.BF16.F32.PACK_AB R18, RZ, R13 ;  /* 0x0000000dff12723e */ /* 0x000fe400000010ff */
[----:B------:R-:W-:Y:S02]  /*21e0*/  PRMT R23, R17, 0x7610, R23 ;  /* 0x0000761011177816 */ /* 0x000fe40000000017 */
[----:B------:R-:W-:Y:S02]  /*21f0*/  F2FP.BF16.F32.PACK_AB R22, RZ, R22 ;  /* 0x00000016ff16723e */ /* 0x000fe400000010ff */
[-C--:B------:R-:W-:Y:S02]  /*2200*/  LEA.HI.X R13, R8, R11.reuse, RZ, 0x1, P1 ;  /* 0x0000000b080d7211 */ /* 0x080fe400008f0cff */
[----:B------:R-:W-:Y:S01]  /*2210*/  LEA.HI.X R17, R9, R11, RZ, 0x1, P2 ;  /* 0x0000000b09117211 */ /* 0x000fe200010f0cff */
[----:B------:R0:W-:Y:S01]  /*2220*/  STG.E.U16 desc[UR14][R10.64], R19 ;  /* 0x000000130a007986 */ /* 0x0001e2000c10150e */
[----:B------:R-:W-:-:S03]  /*2230*/  IADD3 R26, P0, R0, R26, RZ ;  /* 0x0000001a001a7210 */ /* 0x000fc60007f1e0ff */
[----:B------:R0:W-:Y:S01]  /*2240*/  STG.E.U16 desc[UR14][R14.64], R23 ;  /* 0x000000170e007986 */ /* 0x0001e2000c10150e */
[----:B------:R-:W-:-:S03]  /*2250*/  IADD3.X R7, RZ, R7, RZ, P0, !PT ;  /* 0x00000007ff077210 */ /* 0x000fc600007fe4ff */
[----:B------:R0:W-:Y:S01]  /*2260*/  STG.E.U16 desc[UR14][R12.64], R22 ;  /* 0x000000160c007986 */ /* 0x0001e2000c10150e */
[----:B------:R-:W-:-:S03]  /*2270*/  ISETP.GE.U32.AND P0, PT, R26, R2, PT ;  /* 0x000000021a00720c */ /* 0x000fc60003f06070 */
[----:B------:R0:W-:Y:S01]  /*2280*/  STG.E.U16 desc[UR14][R16.64], R18 ;  /* 0x0000001210007986 */ /* 0x0001e2000c10150e */
[----:B------:R-:W-:-:S13]  /*2290*/  ISETP.GE.AND.EX P0, PT, R7, R5, PT, P0 ;  /* 0x000000050700720c */ /* 0x000fda0003f06300 */
[----:B0-----:R-:W-:Y:S05]  /*22a0*/  @!P0 BRA `(.L_x_9124) ;  /* 0xfffffffc00108947 */ /* 0x001fea000383ffff */
.L_x_9123:
[----:B------:R-:W-:Y:S05]  /*22b0*/  BSYNC B0 ;  /* 0x0000000000007941 */ /* 0x000fea0003800000 */
.L_x_9122:
[----:B------:R-:W-:-:S04]  /*22c0*/  ISETP.GE.U32.AND P0, PT, R26, R3, PT ;  /* 0x000000031a00720c */ /* 0x000fc80003f06070 */
[----:B------:R-:W-:-:S13]  /*22d0*/  ISETP.GE.AND.EX P0, PT, R7, R4, PT, P0 ;  /* 0x000000040700720c */ /* 0x000fda0003f06300 */
[----:B------:R-:W-:Y:S05]  /*22e0*/  @P0 EXIT ;  /* 0x000000000000094d */ /* 0x000fea0003800000 */
.L_x_9125:
[C---:B------:R-:W-:Y:S01]  /*22f0*/  IMAD.SHL.U32 R10, R26.reuse, 0x4, RZ ;  /* 0x000000041a0a7824 */ /* 0x040fe200078e00ff */
[----:B------:R-:W-:-:S04]  /*2300*/  SHF.L.U64.HI R0, R26, 0x2, R7 ;  /* 0x000000021a007819 */ /* 0x000fc80000010207 */
[----:B------:R-:W-:-:S04]  /*2310*/  IADD3 R8, P0, R10, UR10, RZ ;  /* 0x0000000a0a087c10 */ /* 0x000fc8000ff1e0ff */
[----:B------:R-:W-:-:S05]  /*2320*/  IADD3.X R9, R0, UR11, RZ, P0, !PT ;  /* 0x0000000b00097c10 */ /* 0x000fca00087fe4ff */
[----:B------:R-:W3:Y:S01]  /*2330*/  LDG.E R8, desc[UR14][R8.64] ;  /* 0x0000000e08087981 */ /* 0x000ee2000c1e1900 */
[----:B------:R-:W-:-:S04]  /*2340*/  IADD3 R10, P0, R10, UR8, RZ ;  /* 0x000000080a0a7c10 */ /* 0x000fc8000ff1e0ff */
[----:B------:R-:W-:-:S06]  /*2350*/  IADD3.X R11, R0, UR9, RZ, P0, !PT ;  /* 0x00000009000b7c10 */ /* 0x000fcc00087fe4ff */
[----:B------:R-:W4:Y:S01]  /*2360*/  LDG.E R11, desc[UR14][R10.64] ;  /* 0x0000000e0a0b7981 */ /* 0x000f22000c1e1900 */
[----:B0-----:R-:W-:-:S04]  /*2370*/  LEA R12, P0, R26, UR12, 0x1 ;  /* 0x0000000c1a0c7c11 */ /* 0x001fc8000f8008ff */
[----:B------:R-:W-:Y:S02]  /*2380*/  LEA.HI.X R13, R26, UR13, R7, 0x1, P0 ;  /* 0x0000000d1a0d7c11 */ /* 0x000fe400080f0c07 */
[----:B------:R-:W-:-:S05]  /*2390*/  IADD3 R26, P0, R20, R26, RZ ;  /* 0x0000001a141a7210 */ /* 0x000fca0007f1e0ff */
[----:B------:R-:W-:Y:S01]  /*23a0*/  IMAD.X R7, RZ, RZ, R7, P0 ;  /* 0x000000ffff077224 */ /* 0x000fe200000e0607 */
[----:B------:R-:W-:-:S04]  /*23b0*/  ISETP.GE.U32.AND P0, PT, R26, R3, PT ;  /* 0x000000031a00720c */ /* 0x000fc80003f06070 */
[----:B------:R-:W-:Y:S01]  /*23c0*/  ISETP.GE.AND.EX P0, PT, R7, R4, PT, P0 ;  /* 0x000000040700720c */ /* 0x000fe20003f06300 */
[----:B---3--:R-:W-:-:S06]  /*23d0*/  FMUL.FTZ R0, R8, 1.4426950216293334961 ;  /* 0x3fb8aa3b08007820 */ /* 0x008fcc0000410000 */
[----:B------:R-:W4:Y:S02]  /*23e0*/  MUFU.EX2 R0, R0 ;  /* 0x0000000000007308 */ /* 0x000f240000000800 */
[----:B----4-:R-:W-:-:S05]  /*23f0*/  FFMA.FTZ R2, R0, -UR16, R11 ;  /* 0x8000001000027c23 */ /* 0x010fca000801000b */
[----:B------:R-:W-:-:S05]  /*2400*/  F2FP.BF16.F32.PACK_AB R2, RZ, R2 ;  /* 0x00000002ff02723e */ /* 0x000fca00000010ff */
[----:B------:R0:W-:Y:S01]  /*2410*/  STG.E.U16 desc[UR14][R12.64], R2 ;  /* 0x000000020c007986 */ /* 0x0001e2000c10150e */
[----:B------:R-:W-:Y:S05]  /*2420*/  @!P0 BRA `(.L_x_9125) ;  /* 0xfffffffc00b08947 */ /* 0x000fea000383ffff */
[----:B------:R-:W-:Y:S05]  /*2430*/  EXIT ;  /* 0x000000000000794d */ /* 0x000fea0003800000 */
.L_x_9121:
[----:B------:R-:W-:Y:S01]  /*2440*/  IMAD.SHL.U32 R0, R20, 0x4, RZ ;  /* 0x0000000414007824 */ /* 0x000fe200078e00ff */
[----:B------:R-:W-:Y:S01]  /*2450*/  ULDC UR4, c[0x0][0x228] ;  /* 0x00008a0000047ab9 */ /* 0x000fe20000000800 */
[----:B------:R-:W-:Y:S02]  /*2460*/  BSSY B0, `(.L_x_9126) ;  /* 0x0000049000007945 */ /* 0x000fe40003800000 */
[----:B------:R-:W1:Y:S01]  /*2470*/  I2F.U32.RP R4, R0 ;  /* 0x0000000000047306 */ /* 0x000e620000209000 */
[----:B------:R-:W-:Y:S01]  /*2480*/  IMAD.MOV R5, RZ, RZ, -R0 ;  /* 0x000000ffff057224 */ /* 0x000fe200078e0a00 */
[----:B------:R-:W-:-:S06]  /*2490*/  ISETP.NE.U32.AND P1, PT, R0, RZ, PT ;  /* 0x000000ff0000720c */ /* 0x000fcc0003f25070 */
[----:B-1----:R-:W0:Y:S02]  /*24a0*/  MUFU.RCP R4, R4 ;  /* 0x0000000400047308 */ /* 0x002e240000001000 */
[----:B0-----:R-:W-:-:S06]  /*24b0*/  IADD3 R2, R4, 0xffffffe, RZ ;  /* 0x0ffffffe04027810 */ /* 0x001fcc0007ffe0ff */
[----:B------:R0:W1:Y:S02]  /*24c0*/  F2I.FTZ.U32.TRUNC.NTZ R3, R2 ;  /* 0x0000000200037305 */ /* 0x000064000021f000 */
[----:B0-----:R-:W-:Y:S02]  /*24d0*/  IMAD.MOV.U32 R2, RZ, RZ, RZ ;  /* 0x000000ffff027224 */ /* 0x001fe400078e00ff */
[----:B-1----:R-:W-:-:S04]  /*24e0*/  IMAD R5, R5, R3, RZ ;  /* 0x0000000305057224 */ /* 0x002fc800078e02ff */
[----:B------:R-:W-:-:S06]  /*24f0*/  IMAD.HI.U32 R5, R3, R5, R2 ;  /* 0x0000000503057227 */ /* 0x000fcc00078e0002 */
[----:B------:R-:W-:-:S04]  /*2500*/  IMAD.HI.U32 R5, R5, UR4, RZ ;  /* 0x0000000405057c27 */ /* 0x000fc8000f8e00ff */
[----:B------:R-:W-:-:S04]  /*2510*/  IMAD.MOV R5, RZ, RZ, -R5 ;  /* 0x000000ffff057224 */ /* 0x000fc800078e0a05 */
[----:B------:R-:W-:-:S05]  /*2520*/  IMAD R5, R0, R5, UR4 ;  /* 0x0000000400057e24 */ /* 0x000fca000f8e0205 */
[----:B------:R-:W-:-:S13]  /*2530*/  ISETP.GE.U32.AND P0, PT, R5, R0, PT ;  /* 0x000000000500720c */ /* 0x000fda0003f06070 */
[----:B------:R-:W-:-:S04]  /*2540*/  @P0 IADD3 R5, -R0, R5, RZ ;  /* 0x0000000500050210 */ /* 0x000fc80007ffe1ff */
[----:B------:R-:W-:-:S13]  /*2550*/  ISETP.GE.U32.AND P0, PT, R5, R0, PT ;  /* 0x000000000500720c */ /* 0x000fda0003f06070 */
[----:B------:R-:W-:Y:S01]  /*2560*/  @P0 IMAD.IADD R5, R5, 0x1, -R0 ;  /* 0x0000000105050824 */ /* 0x000fe200078e0a00 */
[----:B------:R-:W-:-:S04]  /*2570*/  @!P1 LOP3.LUT R5, RZ, R0, RZ, 0x33, !PT ;  /* 0x00000000ff059212 */ /* 0x000fc800078e33ff */
[----:B------:R-:W-:-:S04]  /*2580*/  IADD3 R0, -R5, UR4, RZ ;  /* 0x0000000405007c10 */ /* 0x000fc8000fffe1ff */
[----:B------:R-:W-:-:S13]  /*2590*/  ISETP.GE.AND P0, PT, R21, R0, PT ;  /* 0x000000001500720c */ /* 0x000fda0003f06270 */
[----:B------:R-:W-:Y:S05]  /*25a0*/  @P0 BRA `(.L_x_9127) ;  /* 0x0000000000d00947 */ /* 0x000fea0003800000 */
.L_x_9128:
[----:B------:R-:W-:Y:S01]  /*25b0*/  IADD3 R7, R20, R21, RZ ;  /* 0x0000001514077210 */ /* 0x000fe20007ffe0ff */
[----:B------:R-:W-:Y:S02]  /*25c0*/  IMAD.U32 R16, RZ, RZ, UR10 ;  /* 0x0000000aff107e24 */ /* 0x000fe4000f8e00ff */
[----:B------:R-:W-:Y:S02]  /*25d0*/  IMAD.U32 R17, RZ, RZ, UR11 ;  /* 0x0000000bff117e24 */ /* 0x000fe4000f8e00ff */
[C---:B------:R-:W-:Y:S02]  /*25e0*/  IMAD.IADD R3, R7.reuse, 0x1, R20 ;  /* 0x0000000107037824 */ /* 0x040fe400078e0214 */
[----:B--2---:R-:W-:-:S04]  /*25f0*/  IMAD.WIDE.U32 R18, R7, 0x4, R16 ;  /* 0x0000000407127825 */ /* 0x004fc800078e0010 */
[----:B------:R-:W-:Y:S01]  /*2600*/  IMAD.WIDE.U32 R12, R21, 0x4, R16 ;  /* 0x00000004150c7825 */ /* 0x000fe200078e0010 */
[----:B------:R-:W2:Y:S03]  /*2610*/  LDG.E R4, desc[UR14][R18.64] ;  /* 0x0000000e12047981 */ /* 0x000ea6000c1e1900 */
[C---:B------:R-:W-:Y:S01]  /*2620*/  IMAD.IADD R5, R3.reuse, 0x1, R20 ;  /* 0x0000000103057824 */ /* 0x040fe200078e0214 */
[----:B------:R0:W3:Y:S01]  /*2630*/  LDG.E R2, desc[UR14][R12.64] ;  /* 0x0000000e0c027981 */ /* 0x0000e2000c1e1900 */
[----:B------:R-:W-:-:S04]  /*2640*/  IMAD.WIDE.U32 R22, R3, 0x4, R16 ;  /* 0x0000000403167825 */ /* 0x000fc800078e0010 */
[----:B------:R-:W-:Y:S01]  /*2650*/  IMAD.WIDE.U32 R16, R5, 0x4, R16 ;  /* 0x0000000405107825 */ /* 0x000fe200078e0010 */
[----:B------:R-:W4:Y:S05]  /*2660*/  LDG.E R6, desc[UR14][R22.64] ;  /* 0x0000000e16067981 */ /* 0x000f2a000c1e1900 */
[----:B------:R-:W5:Y:S01]  /*2670*/  LDG.E R16, desc[UR14][R16.64] ;  /* 0x0000000e10107981 */ /* 0x000f62000c1e1900 */
[----:B------:R-:W-:Y:S01]  /*2680*/  MOV R15, UR9 ;  /* 0x00000009000f7c02 */ /* 0x000fe20008000f00 */
[----:B------:R-:W-:-:S04]  /*2690*/  IMAD.U32 R14, RZ, RZ, UR8 ;  /* 0x00000008ff0e7e24 */ /* 0x000fc8000f8e00ff */
[----:B------:R-:W-:-:S04]  /*26a0*/  IMAD.WIDE.U32 R10, R7, 0x4, R14 ;  /* 0x00000004070a7825 */ /* 0x000fc800078e000e */
[--C-:B------:R-:W-:Y:S02]  /*26b0*/  IMAD.WIDE.U32 R8, R21, 0x4, R14.reuse ;  /* 0x0000000415087825 */ /* 0x100fe400078e000e */
[----:B------:R-:W5:Y:S02]  /*26c0*/  LDG.E R10, desc[UR14][R10.64] ;  /* 0x0000000e0a0a7981 */ /* 0x000f64000c1e1900 */
[--C-:B0-----:R-:W-:Y:S02]  /*26d0*/  IMAD.WIDE.U32 R12, R3, 0x4, R14.reuse ;  /* 0x00000004030c7825 */ /* 0x101fe400078e000e */
[----:B------:R0:W5:Y:S02]  /*26e0*/  LDG.E R9, desc[UR14][R8.64] ;  /* 0x0000000e08097981 */ /* 0x000164000c1e1900 */
[----:B------:R-:W-:Y:S02]  /*26f0*/  IMAD.WIDE.U32 R14, R5, 0x4, R14 ;  /* 0x00000004050e7825 */ /* 0x000fe400078e000e */
[----:B------:R-:W5:Y:S04]  /*2700*/  LDG.E R12, desc[UR14][R12.64] ;  /* 0x0000000e0c0c7981 */ /* 0x000f68000c1e1900 */
[----:B------:R-:W5:Y:S01]  /*2710*/  LDG.E R14, desc[UR14][R14.64] ;  /* 0x0000000e0e0e7981 */ /* 0x000f62000c1e1900 */
[----:B0-----:R-:W-:-:S02]  /*2720*/  IMAD.U32 R8, RZ, RZ, UR12 ;  /* 0x0000000cff087e24 */ /* 0x001fc4000f8e00ff */
[----:B--2---:R-:W-:Y:S01]  /*2730*/  FMUL.FTZ R17, R4, 1.4426950216293334961 ;  /* 0x3fb8aa3b04117820 */ /* 0x004fe20000410000 */
[----:B---3--:R-:W-:-:S05]  /*2740*/  FMUL.FTZ R2, R2, 1.4426950216293334961 ;  /* 0x3fb8aa3b02027820 */ /* 0x008fca0000410000 */
[----:B------:R-:W0:Y:S01]  /*2750*/  MUFU.EX2 R17, R17 ;  /* 0x0000001100117308 */ /* 0x000e220000000800 */
[----:B----4-:R-:W-:-:S07]  /*2760*/  FMUL.FTZ R6, R6, 1.4426950216293334961 ;  /* 0x3fb8aa3b06067820 */ /* 0x010fce0000410000 */
[----:B------:R-:W1:Y:S01]  /*2770*/  MUFU.EX2 R2, R2 ;  /* 0x0000000200027308 */ /* 0x000e620000000800 */
[----:B-----5:R-:W-:-:S07]  /*2780*/  FMUL.FTZ R16, R16, 1.4426950216293334961 ;  /* 0x3fb8aa3b10107820 */ /* 0x020fce0000410000 */
[----:B------:R-:W2:Y:S08]  /*2790*/  MUFU.EX2 R19, R6 ;  /* 0x0000000600137308 */ /* 0x000eb00000000800 */
[----:B------:R-:W3:Y:S01]  /*27a0*/  MUFU.EX2 R23, R16 ;  /* 0x0000001000177308 */ /* 0x000ee20000000800 */
[----:B0-----:R-:W-:Y:S01]  /*27b0*/  FFMA.FTZ R10, R17, -UR16, R10 ;  /* 0x80000010110a7c23 */ /* 0x001fe2000801000a */
[----:B-1----:R-:W-:Y:S01]  /*27c0*/  FFMA.FTZ R4, R2, -UR16, R9 ;  /* 0x8000001002047c23 */ /* 0x002fe20008010009 */
[----:B------:R-:W-:-:S02]  /*27d0*/  IMAD.U32 R9, RZ, RZ, UR13 ;  /* 0x0000000dff097e24 */ /* 0x000fc4000f8e00ff */
[----:B--2---:R-:W-:Y:S01]  /*27e0*/  FFMA.FTZ R19, R19, -UR16, R12 ;  /* 0x8000001013137c23 */ /* 0x004fe2000801000c */
[----:B------:R-:W-:Y:S01]  /*27f0*/  F2FP.BF16.F32.PACK_AB R12, RZ, R10 ;  /* 0x0000000aff0c723e */ /* 0x000fe200000010ff */
[----:B------:R-:W-:Y:S01]  /*2800*/  IMAD.WIDE.U32 R10, R21, 0x2, R8 ;  /* 0x00000002150a7825 */ /* 0x000fe200078e0008 */
[----:B------:R-:W-:-:S03]  /*2810*/  F2FP.BF16.F32.PACK_AB R4, RZ, R4 ;  /* 0x00000004ff04723e */ /* 0x000fc600000010ff */
[----:B---3--:R-:W-:Y:S01]  /*2820*/  FFMA.FTZ R14, R23, -UR16, R14 ;  /* 0x80000010170e7c23 */ /* 0x008fe2000801000e */
[----:B------:R-:W-:Y:S01]  /*2830*/  IMAD.WIDE.U32 R6, R7, 0x2, R8 ;  /* 0x0000000207067825 */ /* 0x000fe200078e0008 */
[----:B------:R-:W-:-:S03]  /*2840*/  F2FP.BF16.F32.PACK_AB R19, RZ, R19 ;  /* 0x00000013ff13723e */ /* 0x000fc600000010ff */
[--C-:B------:R-:W-:Y:S01]  /*2850*/  IMAD.WIDE.U32 R2, R3, 0x2, R8.reuse ;  /* 0x0000000203027825 */ /* 0x100fe200078e0008 */
[----:B------:R-:W-:Y:S01]  /*2860*/  F2FP.BF16.F32.PACK_AB R14, RZ, R14 ;  /* 0x0000000eff0e723e */ /* 0x000fe200000010ff */
[----:B------:R0:W-:Y:S02]  /*2870*/  STG.E.U16 desc[UR14][R10.64], R4 ;  /* 0x000000040a007986 */ /* 0x0001e4000c10150e */
[C---:B------:R-:W-:Y:S02]  /*2880*/  IMAD.WIDE.U32 R8, R5.reuse, 0x2, R8 ;  /* 0x0000000205087825 */ /* 0x040fe400078e0008 */
[----:B------:R0:W-:Y:S02]  /*2890*/  STG.E.U16 desc[UR14][R6.64], R12 ;  /* 0x0000000c06007986 */ /* 0x0001e4000c10150e */
[----:B------:R-:W-:Y:S02]  /*28a0*/  IMAD.IADD R21, R5, 0x1, R20 ;  /* 0x0000000105157824 */ /* 0x000fe400078e0214 */
[----:B------:R0:W-:Y:S04]  /*28b0*/  STG.E.U16 desc[UR14][R2.64], R19 ;  /* 0x0000001302007986 */ /* 0x0001e8000c10150e */
[----:B------:R0:W-:Y:S01]  /*28c0*/  STG.E.U16 desc[UR14][R8.64], R14 ;  /* 0x0000000e08007986 */ /* 0x0001e2000c10150e */
[----:B------:R-:W-:-:S13]  /*28d0*/  ISETP.GE.AND P0, PT, R21, R0, PT ;  /* 0x000000001500720c */ /* 0x000fda0003f06270 */
[----:B0-----:R-:W-:Y:S05]  /*28e0*/  @!P0 BRA `(.L_x_9128) ;  /* 0xfffffffc00308947 */ /* 0x001fea000383ffff */
.L_x_9127:
[----:B------:R-:W-:Y:S05]  /*28f0*/  BSYNC B0 ;  /* 0x0000000000007941 */ /* 0x000fea0003800000 */
.L_x_9126:
[----:B------:R-:W-:-:S13]  /*2900*/  ISETP.GE.AND P0, PT, R21, UR4, PT ;  /* 0x0000000415007c0c */ /* 0x000fda000bf06270 */
[----:B------:R-:W-:Y:S05]  /*2910*/  @P0 EXIT ;  /* 0x000000000000094d */ /* 0x000fea0003800000 */
.L_x_9129:
[----:B0-----:R-:W-:Y:S01]  /*2920*/  MOV R4, UR10 ;  /* 0x0000000a00047c02 */ /* 0x001fe20008000f00 */
[----:B------:R-:W-:-:S04]  /*2930*/  IMAD.U32 R5, RZ, RZ, UR11 ;  /* 0x0000000bff057e24 */ /* 0x000fc8000f8e00ff */
[----:B------:R-:W-:-:S06]  /*2940*/  IMAD.WIDE R4, R21, 0x4, R4 ;  /* 0x0000000415047825 */ /* 0x000fcc00078e0204 */
[----:B------:R-:W3:Y:S01]  /*2950*/  LDG.E R4, desc[UR14][R4.64] ;  /* 0x0000000e04047981 */ /* 0x000ee2000c1e1900 */
[----:B------:R-:W-:Y:S02]  /*2960*/  IMAD.U32 R2, RZ, RZ, UR8 ;  /* 0x00000008ff027e24 */ /* 0x000fe4000f8e00ff */
[----:B------:R-:W-:Y:S02]  /*2970*/  IMAD.U32 R3, RZ, RZ, UR9 ;  /* 0x00000009ff037e24 */ /* 0x000fe4000f8e00ff */
[----:B------:R-:W-:-:S06]  /*2980*/  IMAD.WIDE R2, R21, 0x4, R2 ;  /* 0x0000000415027825 */ /* 0x000fcc00078e0202 */
[----:B------:R-:W4:Y:S01]  /*2990*/  LDG.E R3, desc[UR14][R2.64] ;  /* 0x0000000e02037981 */ /* 0x000f22000c1e1900 */
[----:B------:R-:W-:Y:S01]  /*29a0*/  MOV R6, UR12 ;  /* 0x0000000c00067c02 */ /* 0x000fe20008000f00 */
[----:B------:R-:W-:Y:S02]  /*29b0*/  IMAD.U32 R7, RZ, RZ, UR13 ;  /* 0x0000000dff077e24 */ /* 0x000fe4000f8e00ff */
[----:B---3--:R-:W-:Y:S02]  /*29c0*/  FMUL.FTZ R0, R4, 1.4426950216293334961 ;  /* 0x3fb8aa3b04007820 */ /* 0x008fe40000410000 */
[----:B------:R-:W-:-:S04]  /*29d0*/  IMAD.WIDE R4, R21, 0x2, R6 ;  /* 0x0000000215047825 */ /* 0x000fc800078e0206 */
[----:B------:R-:W-:Y:S01]  /*29e0*/  IMAD.IADD R21, R20, 0x1, R21 ;  /* 0x0000000114157824 */ /* 0x000fe200078e0215 */
[----:B------:R-:W4:Y:S04]  /*29f0*/  MUFU.EX2 R0, R0 ;  /* 0x0000000000007308 */ /* 0x000f280000000800 */
[----:B------:R-:W-:Y:S01]  /*2a00*/  ISETP.GE.AND P0, PT, R21, UR4, PT ;  /* 0x0000000415007c0c */ /* 0x000fe2000bf06270 */
[----:B----4-:R-:W-:-:S05]  /*2a10*/  FFMA.FTZ R8, R0, -UR16, R3 ;  /* 0x8000001000087c23 */ /* 0x010fca0008010003 */
[----:B------:R-:W-:-:S05]  /*2a20*/  F2FP.BF16.F32.PACK_AB R8, RZ, R8 ;  /* 0x00000008ff08723e */ /* 0x000fca00000010ff */
[----:B------:R0:W-:Y:S02]  /*2a30*/  STG.E.U16 desc[UR14][R4.64], R8 ;  /* 0x0000000804007986 */ /* 0x0001e4000c10150e */
[----:B------:R-:W-:Y:S05]  /*2a40*/  @!P0 BRA `(.L_x_9129) ;  /* 0xfffffffc00b48947 */ /* 0x000fea000383ffff */
[----:B------:R-:W-:Y:S05]  /*2a50*/  EXIT ;  /* 0x000000000000794d */ /* 0x000fea0003800000 */
.L_x_9120:
[----:B------:R-:W-:Y:S05]  /*2a60*/  @P0 BRA `(.L_x_9130) ;  /* 0x0000000800280947 */ /* 0x000fea0003800000 */
[----:B------:R-:W-:-:S04]  /*2a70*/  ISETP.NE.U32.AND P0, PT, RZ, UR17, PT ;  /* 0x00000011ff007c0c */ /* 0x000fc8000bf05070 */
[----:B------:R-:W-:-:S13]  /*2a80*/  ISETP.NE.AND.EX P0, PT, RZ, RZ, PT, P0 ;  /* 0x000000ffff00720c */ /* 0x000fda0003f05300 */
[----:B------:R-:W-:Y:S05]  /*2a90*/  @!P0 BRA `(.L_x_9131) ;  /* 0x00000000009c8947 */ /* 0x000fea0003800000 */
[----:B------:R-:W-:Y:S01]  /*2aa0*/  ISETP.LT.U32.AND P0, PT, R21, UR24, PT ;  /* 0x0000001815007c0c */ /* 0x000fe2000bf01070 */
[----:B------:R-:W1:Y:S03]  /*2ab0*/  LDC.64 R12, c[0x0][0x228] ;  /* 0x00008a00ff0c7b82 */ /* 0x000e660000000a00 */
[----:B------:R-:W-:-:S13]  /*2ac0*/  ISETP.GT.U32.AND.EX P0, PT, RZ, RZ, PT, P0 ;  /* 0x000000ffff00720c */ /* 0x000fda0003f04100 */
[----:B------:R-:W-:-:S04]  /*2ad0*/  @!P0 IADD3 R8, P1, R21, -UR24, RZ ;  /* 0x8000001815088c10 */ /* 0x000fc8000ff3e0ff */
[----:B------:R-:W-:Y:S01]  /*2ae0*/  @!P0 SHF.L.U32 R4, R8, 0x2, RZ ;  /* 0x0000000208048819 */ /* 0x000fe200000006ff */
[----:B------:R-:W-:-:S03]  /*2af0*/  @!P0 IMAD.X R11, RZ, RZ, -0x1, P1 ;  /* 0xffffffffff0b8424 */ /* 0x000fc600008e06ff */
[----:B0-----:R-:W-:Y:S02]  /*2b00*/  @!P0 IADD3 R2, P1, R4, UR10, RZ ;  /* 0x0000000a04028c10 */ /* 0x001fe4000ff3e0ff */
[----:B------:R-:W-:-:S04]  /*2b10*/  @!P0 SHF.L.U64.HI R0, R8, 0x2, R11 ;  /* 0x0000000208008819 */ /* 0x000fc8000001020b */
[----:B------:R-:W-:-:S05]  /*2b20*/  @!P0 IADD3.X R3, R0, UR11, RZ, P1, !PT ;  /* 0x0000000b00038c10 */ /* 0x000fca0008ffe4ff */
[----:B------:R-:W3:Y:S01]  /*2b30*/  @!P0 LDG.E R2, desc[UR14][R2.64] ;  /* 0x0000000e02028981 */ /* 0x000ee2000c1e1900 */
[----:B------:R-:W-:-:S04]  /*2b40*/  @!P0 IADD3 R4, P1, R4, UR8, RZ ;  /* 0x0000000804048c10 */ /* 0x000fc8000ff3e0ff */
[----:B------:R-:W-:-:S06]  /*2b50*/  @!P0 IADD3.X R5, R0, UR9, RZ, P1, !PT ;  /* 0x0000000900058c10 */ /* 0x000fcc0008ffe4ff */
[----:B------:R-:W4:Y:S01]  /*2b60*/  @!P0 LDG.E R5, desc[UR14][R4.64] ;  /* 0x0000000e04058981 */ /* 0x000f22000c1e1900 */
[----:B------:R-:W-:Y:S01]  /*2b70*/  @!P0 LEA R6, P1, R8, UR12, 0x1 ;  /* 0x0000000c08068c11 */ /* 0x000fe2000f8208ff */
[----:B------:R-:W-:Y:S01]  /*2b80*/  ULDC UR7, c[0x0][0x0] ;  /* 0x0000000000077ab9 */ /* 0x000fe20000000800 */
[----:B-1----:R-:W-:Y:S01]  /*2b90*/  IADD3 R9, P2, R12, UR24, RZ ;  /* 0x000000180c097c10 */ /* 0x002fe2000ff5e0ff */
[----:B------:R-:W-:-:S04]  /*2ba0*/  UIADD3 UR7, UP0, UR7, -UR24, URZ ;  /* 0x8000001807077290 */ /* 0x000fc8000ff1e03f */
[----:B------:R-:W-:Y:S02]  /*2bb0*/  UIADD3.X UR17, URZ, -0x1, URZ, UP0, !UPT ;  /* 0xffffffff3f117890 */ /* 0x000fe400087fe43f */
[----:B------:R-:W-:Y:S02]  /*2bc0*/  ULEA UR12, UP0, UR7, UR12, 0x1 ;  /* 0x0000000c070c7291 */ /* 0x000fe4000f80083f */
[----:B------:R-:W-:Y:S02]  /*2bd0*/  USHF.L.U32 UR5, UR7, 0x2, URZ ;  /* 0x0000000207057899 */ /* 0x000fe4000800063f */
[----:B------:R-:W-:Y:S02]  /*2be0*/  USHF.L.U64.HI UR6, UR7, 0x2, UR17 ;  /* 0x0000000207067899 */ /* 0x000fe40008010211 */
[----:B------:R-:W-:-:S04]  /*2bf0*/  UIADD3 UR8, UP1, UR5, UR8, URZ ;  /* 0x0000000805087290 */ /* 0x000fc8000ff3e03f */
[----:B------:R-:W-:Y:S01]  /*2c00*/  UIADD3.X UR9, UR6, UR9, URZ, UP1, !UPT ;  /* 0x0000000906097290 */ /* 0x000fe20008ffe43f */
[----:B---3--:R-:W-:-:S06]  /*2c10*/  @!P0 FMUL.FTZ R0, R2, 1.4426950216293334961 ;  /* 0x3fb8aa3b02008820 */ /* 0x008fcc0000410000 */
[----:B------:R-:W4:Y:S02]  /*2c20*/  @!P0 MUFU.EX2 R0, R0 ;  /* 0x0000000000008308 */ /* 0x000f240000000800 */
[----:B----4-:R-:W-:Y:S01]  /*2c30*/  @!P0 FFMA.FTZ R7, R0, -UR16, R5 ;  /* 0x8000001000078c23 */ /* 0x010fe20008010005 */
[----:B------:R-:W-:-:S04]  /*2c40*/  IMAD.X R5, RZ, RZ, R13, P2 ;  /* 0x000000ffff057224 */ /* 0x000fc800010e060d */
[----:B------:R-:W-:Y:S02]  /*2c50*/  @!P0 F2FP.BF16.F32.PACK_AB R2, RZ, R7 ;  /* 0x00000007ff02823e */ /* 0x000fe400000010ff */
[----:B------:R-:W-:Y:S01]  /*2c60*/  @!P0 LEA.HI.X R7, R8, UR13, R11, 0x1, P1 ;  /* 0x0000000d08078c11 */ /* 0x000fe200088f0c0b */
[----:B------:R-:W-:Y:S01]  /*2c70*/  ULEA.HI.X UR13, UR7, UR13, UR17, 0x1, UP0 ;  /* 0x0000000d070d7291 */ /* 0x000fe200080f0c11 */
[----:B------:R-:W-:Y:S01]  /*2c80*/  ISETP.LT.U32.AND P1, PT, R9, R20, PT ;  /* 0x000000140900720c */ /* 0x000fe20003f21070 */
[----:B------:R-:W-:Y:S02]  /*2c90*/  UIADD3 UR10, UP0, UR5, UR10, URZ ;  /* 0x0000000a050a7290 */ /* 0x000fe4000ff1e03f */
[----:B------:R1:W-:Y:S01]  /*2ca0*/  @!P0 STG.E.U16 desc[UR14][R6.64], R2 ;  /* 0x0000000206008986 */ /* 0x0003e2000c10150e */
[----:B------:R-:W-:Y:S01]  /*2cb0*/  ISETP.LT.AND.EX P0, PT, R5, RZ, PT, P1 ;  /* 0x000000ff0500720c */ /* 0x000fe20003f01310 */
[----:B------:R-:W-:-:S03]  /*2cc0*/  UIADD3.X UR11, UR6, UR11, URZ, UP0, !UPT ;  /* 0x0000000b060b7290 */ /* 0x000fc600087fe43f */
[----:B------:R-:W-:Y:S02]  /*2cd0*/  SEL R3, R9, R20, P0 ;  /* 0x0000001409037207 */ /* 0x000fe40000000000 */
[----:B------:R-:W-:Y:S02]  /*2ce0*/  SEL R0, R5, RZ, P0 ;  /* 0x000000ff05007207 */ /* 0x000fe40000000000 */
[----:B------:R-:W-:-:S05]  /*2cf0*/  IADD3 R3, P1, -R3, R9, RZ ;  /* 0x0000000903037210 */ /* 0x000fca0007f3e1ff */
[----:B-1----:R-:W-:-:S08]  /*2d00*/  IMAD.X R0, R5, 0x1, ~R0, P1 ;  /* 0x0000000105007824 */ /* 0x002fd000008e0e00 */
.L_x_9131:
[----:B------:R-:W-:Y:S01]  /*2d10*/  ISETP.NE.U32.AND P0, PT, R0, RZ, PT ;  /* 0x000000ff0000720c */ /* 0x000fe20003f05070 */
[----:B------:R-:W-:-:S12]  /*2d20*/  IMAD.SHL.U32 R8, R20, 0x4, RZ ;  /* 0x0000000414087824 */ /* 0x000fd800078e00ff */
[----:B------:R-:W-:Y:S05]  /*2d30*/  @!P0 BRA `(.L_x_9132) ;  /* 0x00000000001c8947 */ /* 0x000fea0003800000 */
[----:B------:R-:W-:Y:S01]  /*2d40*/  MOV R15, R3 ;  /* 0x00000003000f7202 */ /* 0x000fe20000000f00 */
[----:B------:R-:W-:Y:S01]  /*2d50*/  IMAD.MOV.U32 R17, RZ, RZ, R0 ;  /* 0x000000ffff117224 */ /* 0x000fe200078e0000 */
[----:B------:R-:W-:-:S07]  /*2d60*/  MOV R12, 0x2d80 ;  /* 0x00002d80000c7802 */ /* 0x000fce0000000f00 */
[----:B0-2---:R-:W-:Y:S05]  /*2d70*/  CALL.REL.NOINC `($__internal_48_$__cuda_sm20_rem_s64) ;  /* 0x00000010001c7944 */ /* 0x005fea0003c00000 */
[----:B------:R-:W-:Y:S02]  /*2d80*/  IMAD.MOV.U32 R4, RZ, RZ, R10 ;  /* 0x000000ffff047224 */ /* 0x000fe400078e000a */
[----:B------:R-:W-:Y:S01]  /*2d90*/  IMAD.MOV.U32 R5, RZ, RZ, R11 ;  /* 0x000000ffff057224 */ /* 0x000fe200078e000b */
[----:B------:R-:W-:Y:S06]  /*2da0*/  BRA `(.L_x_9133) ;  /* 0x0000000000487947 */ /* 0x000fec0003800000 */
.L_x_9132:
        /* <DEDUP_REMOVED lines=14> */
[----:B------:R-:W-:-:S04]  /*2e90*/  @P0 IADD3 R4, -R8, R4, RZ ;  /* 0x0000000408040210 */ /* 0x000fc80007ffe1ff */
[----:B------:R-:W-:-:S13]  /*2ea0*/  ISETP.GE.U32.AND P0, PT, R4, R8, PT ;  /* 0x000000080400720c */ /* 0x000fda0003f06070 */
[----:B------:R-:W-:Y:S01]  /*2eb0*/  @P0 IMAD.IADD R4, R4, 0x1, -R8 ;  /* 0x0000000104040824 */ /* 0x000fe200078e0a08 */
[----:B------:R-:W-:-:S07]  /*2ec0*/  @!P1 LOP3.LUT R4, RZ, R8, RZ, 0x33, !PT ;  /* 0x00000008ff049212 */ /* 0x000fce00078e33ff */
.L_x_9133:
[----:B------:R-:W-:Y:S01]  /*2ed0*/  IMAD.SHL.U32 R7, R21, 0x4, RZ ;  /* 0x0000000415077824 */ /* 0x000fe200078e00ff */
[----:B------:R-:W-:Y:S01]  /*2ee0*/  IADD3 R2, P0, R3, -R4, RZ ;  /* 0x8000000403027210 */ /* 0x000fe20007f1e0ff */
[----:B------:R-:W-:Y:S01]  /*2ef0*/  BSSY B0, `(.L_x_9134) ;  /* 0x000002b000007945 */ /* 0x000fe20003800000 */
[----:B------:R-:W-:Y:S02]  /*2f00*/  SHF.L.U64.HI R4, R21, 0x2, RZ ;  /* 0x0000000215047819 */ /* 0x000fe400000102ff */
[----:B------:R-:W-:Y:S02]  /*2f10*/  IADD3.X R13, R0, ~R5, RZ, P0, !PT ;  /* 0x80000005000d7210 */ /* 0x000fe400007fe4ff */
[----:B------:R-:W-:Y:S02]  /*2f20*/  ISETP.GE.U32.AND P1, PT, R7, R2, PT ;  /* 0x000000020700720c */ /* 0x000fe40003f26070 */
[----:B------:R-:W-:Y:S02]  /*2f30*/  IADD3 R12, P2, R2, R21, RZ ;  /* 0x00000015020c7210 */ /* 0x000fe40007f5e0ff */
[----:B------:R-:W-:-:S02]  /*2f40*/  ISETP.GE.AND.EX P1, PT, R4, R13, PT, P1 ;  /* 0x0000000d0400720c */ /* 0x000fc40003f26310 */
[----:B------:R-:W-:Y:S01]  /*2f50*/  ISETP.GE.U32.AND P0, PT, R12, R3, PT ;  /* 0x000000030c00720c */ /* 0x000fe20003f06070 */
[----:B------:R-:W-:-:S05]  /*2f60*/  IMAD.X R15, RZ, RZ, R13, P2 ;  /* 0x000000ffff0f7224 */ /* 0x000fca00010e060d */
[----:B------:R-:W-:-:S05]  /*2f70*/  ISETP.GE.AND.EX P0, PT, R15, R0, PT, P0 ;  /* 0x000000000f00720c */ /* 0x000fca0003f06300 */
[----:B------:R-:W-:Y:S08]  /*2f80*/  @P1 BRA `(.L_x_9135) ;  /* 0x0000000000841947 */ /* 0x000ff00003800000 */
[----:B------:R-:W-:-:S07]  /*2f90*/  IMAD.MOV.U32 R14, RZ, RZ, RZ ;  /* 0x000000ffff0e7224 */ /* 0x000fce00078e00ff */
.L_x_9136:
[C---:B0-----:R-:W-:Y:S01]  /*2fa0*/  IMAD.SHL.U32 R8, R21.reuse, 0x10, RZ ;  /* 0x0000001015087824 */ /* 0x041fe200078e00ff */
[----:B------:R-:W-:-:S04]  /*2fb0*/  SHF.L.U64.HI R9, R21, 0x4, R14 ;  /* 0x0000000415097819 */ /* 0x000fc8000001020e */
[----:B------:R-:W-:-:S04]  /*2fc0*/  IADD3 R4, P1, R8, UR10, RZ ;  /* 0x0000000a08047c10 */ /* 0x000fc8000ff3e0ff */
[----:B------:R-:W-:-:S06]  /*2fd0*/  IADD3.X R5, R9, UR11, RZ, P1, !PT ;  /* 0x0000000b09057c10 */ /* 0x000fcc0008ffe4ff */
[----:B------:R-:W3:Y:S01]  /*2fe0*/  LDG.E.128 R4, desc[UR14][R4.64] ;  /* 0x0000000e04047981 */ /* 0x000ee2000c1e1d00 */
[----:B------:R-:W-:-:S04]  /*2ff0*/  IADD3 R8, P1, R8, UR8, RZ ;  /* 0x0000000808087c10 */ /* 0x000fc8000ff3e0ff */
[----:B------:R-:W-:-:S06]  /*3000*/  IADD3.X R9, R9, UR9, RZ, P1, !PT ;  /* 0x0000000909097c10 */ /* 0x000fcc0008ffe4ff */
[----:B------:R-:W4:Y:S01]  /*3010*/  LDG.E.128 R8, desc[UR14][R8.64] ;  /* 0x0000000e08087981 */ /* 0x000f22000c1e1d00 */
[----:B---3--:R-:W-:Y:S01]  /*3020*/  FMUL.FTZ R7, R7, 1.4426950216293334961 ;  /* 0x3fb8aa3b07077820 */ /* 0x008fe20000410000 */
[----:B------:R-:W-:Y:S01]  /*3030*/  FMUL.FTZ R16, R4, 1.4426950216293334961 ;  /* 0x3fb8aa3b04107820 */ /* 0x000fe20000410000 */
[----:B------:R-:W-:Y:S01]  /*3040*/  FMUL.FTZ R18, R5, 1.4426950216293334961 ;  /* 0x3fb8aa3b05127820 */ /* 0x000fe20000410000 */
[----:B--2---:R-:W-:Y:S01]  /*3050*/  FMUL.FTZ R19, R6, 1.4426950216293334961 ;  /* 0x3fb8aa3b06137820 */ /* 0x004fe20000410000 */
[----:B------:R-:W4:Y:S08]  /*3060*/  MUFU.EX2 R4, R7 ;  /* 0x0000000700047308 */ /* 0x000f300000000800 */
[----:B------:R-:W0:Y:S08]  /*3070*/  MUFU.EX2 R17, R16 ;  /* 0x0000001000117308 */ /* 0x000e300000000800 */
[----:B------:R-:W1:Y:S01]  /*3080*/  MUFU.EX2 R18, R18 ;  /* 0x0000001200127308 */ /* 0x000e620000000800 */
[----:B----4-:R-:W-:Y:S01]  /*3090*/  FFMA.FTZ R11, R4, -UR16, R11 ;  /* 0x80000010040b7c23 */ /* 0x010fe2000801000b */
[----:B------:R-:W-:-:S04]  /*30a0*/  LEA R4, P1, R21, UR12, 0x3 ;  /* 0x0000000c15047c11 */ /* 0x000fc8000f8218ff */
[----:B------:R-:W-:Y:S02]  /*30b0*/  LEA.HI.X R5, R21, UR13, R14, 0x3, P1 ;  /* 0x0000000d15057c11 */ /* 0x000fe400088f1c0e */
[----:B------:R-:W2:Y:S01]  /*30c0*/  MUFU.EX2 R19, R19 ;  /* 0x0000001300137308 */ /* 0x000ea20000000800 */
[----:B0-----:R-:W-:Y:S01]  /*30d0*/  FFMA.FTZ R17, R17, -UR16, R8 ;  /* 0x8000001011117c23 */ /* 0x001fe20008010008 */
[----:B------:R-:W-:-:S04]  /*30e0*/  IADD3 R21, P1, R20, R21, RZ ;  /* 0x0000001514157210 */ /* 0x000fc80007f3e0ff */
[----:B------:R-:W-:Y:S01]  /*30f0*/  SHF.L.U32 R7, R21, 0x2, RZ ;  /* 0x0000000215077819 */ /* 0x000fe200000006ff */
[----:B------:R-:W-:Y:S02]  /*3100*/  IMAD.X R14, RZ, RZ, R14, P1 ;  /* 0x000000ffff0e7224 */ /* 0x000fe400008e060e */
[----:B-1----:R-:W-:Y:S01]  /*3110*/  FFMA.FTZ R6, R18, -UR16, R9 ;  /* 0x8000001012067c23 */ /* 0x002fe20008010009 */
[----:B------:R-:W-:-:S04]  /*3120*/  ISETP.GE.U32.AND P1, PT, R7, R2, PT ;  /* 0x000000020700720c */ /* 0x000fc80003f26070 */
[----:B------:R-:W-:Y:S02]  /*3130*/  F2FP.BF16.F32.PACK_AB R8, R6, R17 ;  /* 0x000000110608723e */ /* 0x000fe400000010ff */
[----:B------:R-:W-:Y:S01]  /*3140*/  SHF.L.U64.HI R6, R21, 0x2, R14 ;  /* 0x0000000215067819 */ /* 0x000fe2000001020e */
[----:B--2---:R-:W-:-:S03]  /*3150*/  FFMA.FTZ R10, R19, -UR16, R10 ;  /* 0x80000010130a7c23 */ /* 0x004fc6000801000a */
[----:B------:R-:W-:Y:S02]  /*3160*/  ISETP.GE.AND.EX P1, PT, R6, R13, PT, P1 ;  /* 0x0000000d0600720c */ /* 0x000fe40003f26310 */
[----:B------:R-:W-:-:S05]  /*3170*/  F2FP.BF16.F32.PACK_AB R9, R11, R10 ;  /* 0x0000000a0b09723e */ /* 0x000fca00000010ff */
[----:B------:R0:W-:Y:S06]  /*3180*/  STG.E.64 desc[UR14][R4.64], R8 ;  /* 0x0000000804007986 */ /* 0x0001ec000c101b0e */
[----:B------:R-:W-:Y:S05]  /*3190*/  @!P1 BRA `(.L_x_9136) ;  /* 0xfffffffc00809947 */ /* 0x000fea000383ffff */
.L_x_9135:
[----:B------:R-:W-:Y:S05]  /*31a0*/  BSYNC B0 ;  /* 0x0000000000007941 */ /* 0x000fea0003800000 */
.L_x_9134:
[----:B------:R-:W-:Y:S05]  /*31b0*/  @P0 EXIT ;  /* 0x000000000000094d */ /* 0x000fea0003800000 */
.L_x_9137:
[C---:B------:R-:W-:Y:S01]  /*31c0*/  IMAD.SHL.U32 R6, R12.reuse, 0x4, RZ ;  /* 0x000000040c067824 */ /* 0x040fe200078e00ff */
[----:B------:R-:W-:-:S04]  /*31d0*/  SHF.L.U64.HI R2, R12, 0x2, R15 ;  /* 0x000000020c027819 */ /* 0x000fc8000001020f */
[----:B0-----:R-:W-:-:S04]  /*31e0*/  IADD3 R4, P0, R6, UR10, RZ ;  /* 0x0000000a06047c10 */ /* 0x001fc8000ff1e0ff */
[----:B------:R-:W-:-:S05]  /*31f0*/  IADD3.X R5, R2, UR11, RZ, P0, !PT ;  /* 0x0000000b02057c10 */ /* 0x000fca00087fe4ff */
[----:B------:R-:W3:Y:S01]  /*3200*/  LDG.E R4, desc[UR14][R4.64] ;  /* 0x0000000e04047981 */ /* 0x000ee2000c1e1900 */
[----:B------:R-:W-:-:S04]  /*3210*/  IADD3 R6, P0, R6, UR8, RZ ;  /* 0x0000000806067c10 */ /* 0x000fc8000ff1e0ff */
[----:B------:R-:W-:-:S06]  /*3220*/  IADD3.X R7, R2, UR9, RZ, P0, !PT ;  /* 0x0000000902077c10 */ /* 0x000fcc00087fe4ff */
[----:B------:R-:W4:Y:S01]  /*3230*/  LDG.E R7, desc[UR14][R6.64] ;  /* 0x0000000e06077981 */ /* 0x000f22000c1e1900 */
[----:B------:R-:W-:Y:S01]  /*3240*/  LEA R8, P0, R12, UR12, 0x1 ;  /* 0x0000000c0c087c11 */ /* 0x000fe2000f8008ff */
[----:B---3--:R-:W-:-:S06]  /*3250*/  FMUL.FTZ R2, R4, 1.4426950216293334961 ;  /* 0x3fb8aa3b04027820 */ /* 0x008fcc0000410000 */
[----:B------:R-:W4:Y:S02]  /*3260*/  MUFU.EX2 R2, R2 ;  /* 0x0000000200027308 */ /* 0x000f240000000800 */
[----:B----4-:R-:W-:-:S05]  /*3270*/  FFMA.FTZ R9, R2, -UR16, R7 ;  /* 0x8000001002097c23 */ /* 0x010fca0008010007 */
[----:B------:R-:W-:Y:S02]  /*3280*/  F2FP.BF16.F32.PACK_AB R5, RZ, R9 ;  /* 0x00000009ff05723e */ /* 0x000fe400000010ff */
[----:B------:R-:W-:Y:S02]  /*3290*/  LEA.HI.X R9, R12, UR13, R15, 0x1, P0 ;  /* 0x0000000d0c097c11 */ /* 0x000fe400080f0c0f */
[----:B------:R-:W-:-:S03]  /*32a0*/  IADD3 R12, P0, R20, R12, RZ ;  /* 0x0000000c140c7210 */ /* 0x000fc60007f1e0ff */
[----:B------:R1:W-:Y:S02]  /*32b0*/  STG.E.U16 desc[UR14][R8.64], R5 ;  /* 0x0000000508007986 */ /* 0x0003e4000c10150e */
[----:B------:R-:W-:Y:S01]  /*32c0*/  IMAD.X R15, RZ, RZ, R15, P0 ;  /* 0x000000ffff0f7224 */ /* 0x000fe200000e060f */
[----:B------:R-:W-:-:S04]  /*32d0*/  ISETP.GE.U32.AND P0, PT, R12, R3, PT ;  /* 0x000000030c00720c */ /* 0x000fc80003f06070 */
[----:B------:R-:W-:-:S13]  /*32e0*/  ISETP.GE.AND.EX P0, PT, R15, R0, PT, P0 ;  /* 0x000000000f00720c */ /* 0x000fda0003f06300 */
[----:B-1----:R-:W-:Y:S05]  /*32f0*/  @!P0 BRA `(.L_x_9137) ;  /* 0xfffffffc00b08947 */ /* 0x002fea000383ffff */
[----:B------:R-:W-:Y:S05]  /*3300*/  EXIT ;  /* 0x000000000000794d */ /* 0x000fea0003800000 */
.L_x_9130:
[----:B------:R-:W-:Y:S01]  /*3310*/  SHF.L.U32 R3, R20, 0x2, RZ ;  /* 0x0000000214037819 */ /* 0x000fe200000006ff */
[----:B------:R-:W-:Y:S01]  /*3320*/  ULDC UR4, c[0x0][0x228] ;  /* 0x00008a0000047ab9 */ /* 0x000fe20000000800 */
[----:B------:R-:W-:Y:S02]  /*3330*/  ISETP.NE.AND P0, PT, RZ, UR24, PT ;  /* 0x00000018ff007c0c */ /* 0x000fe4000bf05270 */
        /* <DEDUP_REMOVED lines=15> */
[----:B------:R-:W-:-:S04]  /*3430*/  @P0 IADD3 R4, P1, R6, UR10, RZ ;  /* 0x0000000a06040c10 */ /* 0x000fc8000ff3e0ff */
[----:B------:R-:W-:-:S05]  /*3440*/  @P0 IADD3.X R5, R7, UR11, RZ, P1, !PT ;  /* 0x0000000b07050c10 */ /* 0x000fca0008ffe4ff */
[----:B------:R-:W3:Y:S01]  /*3450*/  @P0 LDG.E R4, desc[UR14][R4.64] ;  /* 0x0000000e04040981 */ /* 0x000ee2000c1e1900 */
[----:B------:R-:W-:-:S04]  /*3460*/  @P0 IADD3 R6, P1, R6, UR8, RZ ;  /* 0x0000000806060c10 */ /* 0x000fc8000ff3e0ff */
[----:B------:R-:W-:-:S06]  /*3470*/  @P0 IADD3.X R7, R7, UR9, RZ, P1, !PT ;  /* 0x0000000907070c10 */ /* 0x000fcc0008ffe4ff */
        /* <DEDUP_REMOVED lines=12> */
[----:B---3--:R-:W-:-:S06]  /*3540*/  @P0 FMUL.FTZ R10, R4, 1.4426950216293334961 ;  /* 0x3fb8aa3b040a0820 */ /* 0x008fcc0000410000 */
[----:B------:R-:W0:Y:S02]  /*3550*/  @P0 MUFU.EX2 R10, R10 ;  /* 0x0000000a000a0308 */ /* 0x000e240000000800 */
        /* <DEDUP_REMOVED lines=9> */
.L_x_9138:
        /* <DEDUP_REMOVED lines=20> */
.L_x_9141:
[----:B0-----:R-:W-:-:S06]  /*3730*/  IMAD.WIDE R4, R21, 0x10, R14 ;  /* 0x0000001015047825 */ /* 0x001fcc00078e020e */
[----:B-1----:R-:W3:Y:S01]  /*3740*/  LDG.E.128 R4, desc[UR14][R4.64] ;  /* 0x0000000e04047981 */ /* 0x002ee2000c1e1d00 */
[----:B------:R-:W-:-:S06]  /*3750*/  IMAD.WIDE R8, R21, 0x10, R12 ;  /* 0x0000001015087825 */ /* 0x000fcc00078e020c */
[----:B------:R-:W4:Y:S01]  /*3760*/  LDG.E.128 R8, desc[UR14][R8.64] ;  /* 0x0000000e08087981 */ /* 0x000f22000c1e1d00 */
[----:B---3--:R-:W-:Y:S01]  /*3770*/  FMUL.FTZ R22, R5, 1.4426950216293334961 ;  /* 0x3fb8aa3b05167820 */ /* 0x008fe20000410000 */
[----:B------:R-:W-:Y:S01]  /*3780*/  FMUL.FTZ R18, R4, 1.4426950216293334961 ;  /* 0x3fb8aa3b04127820 */ /* 0x000fe20000410000 */
[----:B------:R-:W-:Y:S01]  /*3790*/  FMUL.FTZ R6, R6, 1.4426950216293334961 ;  /* 0x3fb8aa3b06067820 */ /* 0x000fe20000410000 */
[----:B------:R-:W-:Y:S02]  /*37a0*/  FMUL.FTZ R7, R7, 1.4426950216293334961 ;  /* 0x3fb8aa3b07077820 */ /* 0x000fe40000410000 */
[----:B--2---:R-:W4:Y:S08]  /*37b0*/  MUFU.EX2 R19, R18 ;  /* 0x0000001200137308 */ /* 0x004f300000000800 */
[----:B------:R-:W0:Y:S08]  /*37c0*/  MUFU.EX2 R22, R22 ;  /* 0x0000001600167308 */ /* 0x000e300000000800 */
[----:B------:R-:W1:Y:S01]  /*37d0*/  MUFU.EX2 R23, R6 ;  /* 0x0000000600177308 */ /* 0x000e620000000800 */
[----:B----4-:R-:W-:-:S07]  /*37e0*/  FFMA.FTZ R19, R19, -UR16, R8 ;  /* 0x8000001013137c23 */ /* 0x010fce0008010008 */
[----:B------:R-:W2:Y:S01]  /*37f0*/  MUFU.EX2 R24, R7 ;  /* 0x0000000700187308 */ /* 0x000ea20000000800 */
[----:B0-----:R-:W-:-:S05]  /*3800*/  FFMA.FTZ R4, R22, -UR16, R9 ;  /* 0x8000001016047c23 */ /* 0x001fca0008010009 */
[----:B------:R-:W-:Y:S01]  /*3810*/  F2FP.BF16.F32.PACK_AB R18, R4, R19 ;  /* 0x000000130412723e */ /* 0x000fe200000010ff */
[----:B------:R-:W-:-:S04]  /*3820*/  IMAD.WIDE R4, R21, 0x8, R2 ;  /* 0x0000000815047825 */ /* 0x000fc800078e0202 */
[----:B-1----:R-:W-:Y:S01]  /*3830*/  FFMA.FTZ R10, R23, -UR16, R10 ;  /* 0x80000010170a7c23 */ /* 0x002fe2000801000a */
[----:B------:R-:W-:-:S05]  /*3840*/  IMAD.IADD R21, R20, 0x1, R21 ;  /* 0x0000000114157824 */ /* 0x000fca00078e0215 */
[----:B------:R-:W-:Y:S01]  /*3850*/  SHF.L.U32 R9, R21, 0x2, RZ ;  /* 0x0000000215097819 */ /* 0x000fe200000006ff */
[----:B--2---:R-:W-:-:S03]  /*3860*/  FFMA.FTZ R11, R24, -UR16, R11 ;  /* 0x80000010180b7c23 */ /* 0x004fc6000801000b */
[----:B------:R-:W-:Y:S02]  /*3870*/  ISETP.GE.AND P0, PT, R9, R16, PT ;  /* 0x000000100900720c */ /* 0x000fe40003f06270 */
[----:B------:R-:W-:-:S05]  /*3880*/  F2FP.BF16.F32.PACK_AB R19, R11, R10 ;  /* 0x0000000a0b13723e */ /* 0x000fca00000010ff */
[----:B------:R0:W-:Y:S06]  /*3890*/  STG.E.64 desc[UR14][R4.64], R18 ;  /* 0x0000001204007986 */ /* 0x0001ec000c101b0e */
[----:B------:R-:W-:Y:S05]  /*38a0*/  @!P0 BRA `(.L_x_9141) ;  /* 0xfffffffc00a08947 */ /* 0x000fea000383ffff */
.L_x_9140:
[----:B------:R-:W-:Y:S05]  /*38b0*/  BSYNC B0 ;  /* 0x0000000000007941 */ /* 0x000fea0003800000 */
.L_x_9139:
[----:B------:R-:W-:-:S13]  /*38c0*/  ISETP.GE.AND P0, PT, R17, R0, PT ;  /* 0x000000001100720c */ /* 0x000fda0003f06270 */
[----:B------:R-:W-:Y:S05]  /*38d0*/  @P0 EXIT ;  /* 0x000000000000094d */ /* 0x000fea0003800000 */
.L_x_9142:
[----:B-1----:R-:W-:-:S06]  /*38e0*/  IMAD.WIDE R6, R17, 0x4, R14 ;  /* 0x0000000411067825 */ /* 0x002fcc00078e020e */
[----:B------:R-:W3:Y:S01]  /*38f0*/  LDG.E R6, desc[UR14][R6.64] ;  /* 0x0000000e06067981 */ /* 0x000ee2000c1e1900 */
[----:B0-----:R-:W-:-:S06]  /*3900*/  IMAD.WIDE R4, R17, 0x4, R12 ;  /* 0x0000000411047825 */ /* 0x001fcc00078e020c */
[----:B------:R-:W4:Y:S01]  /*3910*/  LDG.E R5, desc[UR14][R4.64] ;  /* 0x0000000e04057981 */ /* 0x000f22000c1e1900 */
[----:B---3--:R-:W-:-:S06]  /*3920*/  FMUL.FTZ R10, R6, 1.4426950216293334961 ;  /* 0x3fb8aa3b060a7820 */ /* 0x008fcc0000410000 */
[----:B------:R-:W4:Y:S02]  /*3930*/  MUFU.EX2 R10, R10 ;  /* 0x0000000a000a7308 */ /* 0x000f240000000800 */
[----:B----4-:R-:W-:-:S05]  /*3940*/  FFMA.FTZ R8, R10, -UR16, R5 ;  /* 0x800000100a087c23 */ /* 0x010fca0008010005 */
[----:B------:R-:W-:Y:S01]  /*3950*/  F2FP.BF16.F32.PACK_AB R5, RZ, R8 ;  /* 0x00000008ff05723e */ /* 0x000fe200000010ff */
[----:B------:R-:W-:-:S04]  /*3960*/  IMAD.WIDE R8, R17, 0x2, R2 ;  /* 0x0000000211087825 */ /* 0x000fc800078e0202 */
[----:B------:R-:W-:Y:S01]  /*3970*/  IMAD.IADD R17, R20, 0x1, R17 ;  /* 0x0000000114117824 */ /* 0x000fe200078e0211 */
[----:B------:R3:W-:Y:S04]  /*3980*/  STG.E.U16 desc[UR14][R8.64], R5 ;  /* 0x0000000508007986 */ /* 0x0007e8000c10150e */
[----:B------:R-:W-:-:S13]  /*3990*/  ISETP.GE.AND P0, PT, R17, R0, PT ;  /* 0x000000001100720c */ /* 0x000fda0003f06270 */
[----:B---3--:R-:W-:Y:S05]  /*39a0*/  @!P0 BRA `(.L_x_9142) ;  /* 0xfffffffc00cc8947 */ /* 0x008fea000383ffff */
[----:B------:R-:W-:Y:S05]  /*39b0*/  EXIT ;  /* 0x000000000000794d */ /* 0x000fea0003800000 */
        .weak           $__internal_47_$__cuda_sm20_div_u64
        .type           $__internal_47_$__cuda_sm20_div_u64,@function
        .size           $__internal_47_$__cuda_sm20_div_u64,($__internal_48_$__cuda_sm20_rem_s64 - $__internal_47_$__cuda_sm20_div_u64)
$__internal_47_$__cuda_sm20_div_u64:
[----:B------:R-:W-:Y:S01]  /*39c0*/  HFMA2.MMA R23, -RZ, RZ, 0, 0 ;  /* 0x00000000ff177435 */ /* 0x000fe200000001ff */
[----:B------:R-:W-:-:S05]  /*39d0*/  IMAD.MOV.U32 R22, RZ, RZ, R2 ;  /* 0x000000ffff167224 */ /* 0x000fca00078e0002 */
[----:B------:R-:W0:Y:S08]  /*39e0*/  I2F.U64.RP R16, R22 ;  /* 0x0000001600107312 */ /* 0x000e300000309000 */
[----:B0-----:R-:W0:Y:S02]  /*39f0*/  MUFU.RCP R16, R16 ;  /* 0x0000001000107308 */ /* 0x001e240000001000 */
[----:B0-----:R-:W-:-:S06]  /*3a00*/  VIADD R4, R16, 0x1ffffffe ;  /* 0x1ffffffe10047836 */ /* 0x001fcc0000000000 */
[----:B------:R-:W0:Y:S02]  /*3a10*/  F2I.U64.TRUNC R4, R4 ;  /* 0x0000000400047311 */ /* 0x000e24000020d800 */
[----:B0-----:R-:W-:-:S04]  /*3a20*/  IMAD.WIDE.U32 R6, R4, R2, RZ ;  /* 0x0000000204067225 */ /* 0x001fc800078e00ff */
[----:B------:R-:W-:Y:S01]  /*3a30*/  IMAD R7, R5, R2, R7 ;  /* 0x0000000205077224 */ /* 0x000fe200078e0207 */
[----:B------:R-:W-:-:S05]  /*3a40*/  IADD3 R25, P1, RZ, -R6, RZ ;  /* 0x80000006ff197210 */ /* 0x000fca0007f3e0ff */
[----:B------:R-:W-:-:S04]  /*3a50*/  IMAD.HI.U32 R6, R4, R25, RZ ;  /* 0x0000001904067227 */ /* 0x000fc800078e00ff */
[----:B------:R-:W-:Y:S01]  /*3a60*/  IMAD.X R27, RZ, RZ, ~R7, P1 ;  /* 0x000000ffff1b7224 */ /* 0x000fe200008e0e07 */
[----:B------:R-:W-:-:S03]  /*3a70*/  MOV R7, R4 ;  /* 0x0000000400077202 */ /* 0x000fc60000000f00 */
        /* <DEDUP_REMOVED lines=11> */
[----:B------:R-:W-:-:S04]  /*3b30*/  IMAD.HI.U32 R6, R7, R25, RZ ;  /* 0x0000001907067227 */ /* 0x000fc800078e00ff */
[----:B------:R-:W-:-:S04]  /*3b40*/  IMAD.X R4, RZ, RZ, ~R4, P1 ;  /* 0x000000ffff047224 */ /* 0x000fc800008e0e04 */
[----:B------:R-:W-:-:S04]  /*3b50*/  IMAD.WIDE.U32 R6, P1, R7, R4, R6 ;  /* 0x0000000407067225 */ /* 0x000fc80007820006 */
[C---:B------:R-:W-:Y:S02]  /*3b60*/  IMAD R16, R23.reuse, R4, RZ ;  /* 0x0000000417107224 */ /* 0x040fe400078e02ff */
[----:B------:R-:W-:-:S04]  /*3b70*/  IMAD.HI.U32 R7, P2, R23, R25, R6 ;  /* 0x0000001917077227 */ /* 0x000fc80007840006 */
[----:B------:R-:W-:Y:S01]  /*3b80*/  IMAD.HI.U32 R4, R23, R4, RZ ;  /* 0x0000000417047227 */ /* 0x000fe200078e00ff */
[----:B------:R-:W-:-:S04]  /*3b90*/  IADD3 R7, P3, R16, R7, RZ ;  /* 0x0000000710077210 */ /* 0x000fc80007f7e0ff */
[----:B------:R-:W-:Y:S01]  /*3ba0*/  IADD3.X R23, R4, R23, RZ, P1, !PT ;  /* 0x0000001704177210 */ /* 0x000fe20000ffe4ff */
        /* <DEDUP_REMOVED lines=26> */
[-C--:B------:R-:W-:Y:S02]  /*3d50*/  IADD3.X R7, RZ, R4.reuse, RZ, P3, !PT ;  /* 0x00000004ff077210 */ /* 0x080fe40001ffe4ff */
[----:B------:R-:W-:Y:S02]  /*3d60*/  ISETP.NE.U32.AND P2, PT, R2, RZ, PT ;  /* 0x000000ff0200720c */ /* 0x000fe40003f45070 */
[----:B------:R-:W-:Y:S01]  /*3d70*/  SEL R6, R6, R5, P1 ;  /* 0x0000000506067207 */ /* 0x000fe20000800000 */
[----:B------:R-:W-:Y:S01]  /*3d80*/  IMAD.MOV.U32 R5, RZ, RZ, 0x0 ;  /* 0x00000000ff057424 */ /* 0x000fe200078e00ff */
[----:B------:R-:W-:Y:S01]  /*3d90*/  SEL R7, R7, R4, P1 ;  /* 0x0000000407077207 */ /* 0x000fe20000800000 */
[----:B------:R-:W-:Y:S01]  /*3da0*/  IMAD.MOV.U32 R4, RZ, RZ, R12 ;  /* 0x000000ffff047224 */ /* 0x000fe200078e000c */
[----:B------:R-:W-:-:S04]  /*3db0*/  ISETP.NE.AND.EX P2, PT, RZ, RZ, PT, P2 ;  /* 0x000000ffff00720c */ /* 0x000fc80003f45320 */
[----:B------:R-:W-:Y:S02]  /*3dc0*/  SEL R6, R6, 0xffffffff, P2 ;  /* 0xffffffff06067807 */ /* 0x000fe40001000000 */
[----:B------:R-:W-:Y:S01]  /*3dd0*/  SEL R7, R7, 0xffffffff, P2 ;  /* 0xffffffff07077807 */ /* 0x000fe20001000000 */
[----:B------:R-:W-:Y:S06]  /*3de0*/  RET.REL.NODEC R4 `(_ZN2at6native43_GLOBAL__N__9ae7fba5_10_SoftMax_cu_9f978f6320cunn_SoftMaxBackwardILi4EN3c108BFloat16EffNS1_26LogSoftMaxBackwardEpilogueEEEvPT0_PKT2_SA_l) ;  /* 0xffffffc004847950 */ /* 0x000fec0003c3ffff */
        .weak           $__internal_48_$__cuda_sm20_rem_s64
        .type           $__internal_48_$__cuda_sm20_rem_s64,@function
        .size           $__internal_48_$__cuda_sm20_rem_s64,(.L_x_12135 - $__internal_48_$__cuda_sm20_rem_s64)
$__internal_48_$__cuda_sm20_rem_s64:
        /* <DEDUP_REMOVED lines=13> */
[----:B------:R-:W-:-:S04]  /*3ec0*/  IMAD.HI.U32 R10, R6, R19, RZ ;  /* 0x00000013060a7227 */ /* 0x000fc800078e00ff */
[----:B------:R-:W-:Y:S01]  /*3ed0*/  IMAD.X R23, RZ, RZ, ~R11, P0 ;  /* 0x000000ffff177224 */ /* 0x000fe200000e0e0b */
        /* <DEDUP_REMOVED lines=32> */
[----:B------:R-:W-:-:S04]  /*40e0*/  IADD3 R23, P2, R23, R6, RZ ;  /* 0x0000000617177210 */ /* 0x000fc80007f5e0ff */
[----:B------:R-:W-:Y:S01]  /*40f0*/  IADD3.X R10, R10, RZ, RZ, P0, !PT ;  /* 0x000000ff0a0a7210 */ /* 0x000fe200007fe4ff */
        /* <DEDUP_REMOVED lines=11> */
[----:B------:R-:W-:Y:S02]  /*41b0*/  SEL R19, R19, R23, P0 ;  /* 0x0000001713137207 */ /* 0x000fe40000000000 */
        /* <DEDUP_REMOVED lines=10> */
[----:B------:R-:W-:Y:S01]  /*4260*/  ISETP.NE.AND.EX P0, PT, RZ, UR4, PT, P0 ;  /* 0x00000004ff007c0c */ /* 0x000fe2000bf05300 */
[----:B------:R-:W-:-:S03]  /*4270*/  IMAD.MOV.U32 R5, RZ, RZ, 0x0 ;  /* 0x00000000ff057424 */ /* 0x000fc600078e00ff */
[----:B------:R-:W-:Y:S02]  /*4280*/  SEL R11, R4, R11, !P1 ;  /* 0x0000000b040b7207 */ /* 0x000fe40004800000 */
[----:B------:R-:W-:Y:S02]  /*4290*/  MOV R4, R12 ;  /* 0x0000000c00047202 */ /* 0x000fe40000000f00 */
[----:B------:R-:W-:Y:S02]  /*42a0*/  SEL R10, R10, 0xffffffff, P0 ;  /* 0xffffffff0a0a7807 */ /* 0x000fe40000000000 */
[----:B------:R-:W-:Y:S01]  /*42b0*/  SEL R11, R11, 0xffffffff, P0 ;  /* 0xffffffff0b0b7807 */ /* 0x000fe20000000000 */
[----:B------:R-:W-:Y:S06]  /*42c0*/  RET.REL.NODEC R4 `(_ZN2at6native43_GLOBAL__N__9ae7fba5_10_SoftMax_cu_9f978f6320cunn_SoftMaxBackwardILi4EN3c108BFloat16EffNS1_26LogSoftMaxBackwardEpilogueEEEvPT0_PKT2_SA_l) ;  /* 0xffffffbc044c7950 */ /* 0x000fec0003c3ffff */
.L_x_9143:
        /* <DEDUP_REMOVED lines=11> */
.L_x_12135:


//--------------------- .text._ZN2at6native43_GLOBAL__N__9ae7fba5_10_SoftMax_cu_9f978f6324cunn_SoftMaxBackwardSmemILi4EN3c108BFloat16EffNS1_26LogSoftMaxBackwardEpilogueEEEvPT0_PKT2_SA_l --------------------------
	.section	.text._ZN2at6native43_GLOBAL__N__9ae7fba5_10_SoftMax_cu_9f978f6324cunn_SoftMaxBackwardSmemILi4EN3c108BFloat16EffNS1_26LogSoftMaxBackwardEpilogueEEEvPT0_PKT2_SA_l,"ax",@progbits
	.align	128
.text._ZN2at6native43_GLOBAL__N__9ae7fba5_10_SoftMax_cu_9f978f6324cunn_SoftMaxBackwardSmemILi4EN3c108BFloat16EffNS1_26LogSoftMaxBackwardEpilogueEEEvPT0_PKT2_SA_l:
        .type           _ZN2at6native43_GLOBAL__N__9ae7fba5_10_SoftMax_cu_9f978f6324cunn_SoftMaxBackwardSmemILi4EN3c108BFloat16EffNS1_26LogSoftMaxBackwardEpilogueEEEvPT0_PKT2_SA_l,@function
        .size           _ZN2at6native43_GLOBAL__N__9ae7fba5_10_SoftMax_cu_9f978f6324cunn_SoftMaxBackwardSmemILi4EN3c108BFloat16EffNS1_26LogSoftMaxBackwardEpilogueEEEvPT0_PKT2_SA_l,(.L_x_12138 - _ZN2at6native43_GLOBAL__N__9ae7fba5_10_SoftMax_cu_9f978f6324cunn_SoftMaxBackwardSmemILi4EN3c108BFloat16EffNS1_26LogSoftMaxBackwardEpilogueEEEvPT0_PKT2_SA_l)
        .other          _ZN2at6native43_GLOBAL__N__9ae7fba5_10_SoftMax_cu_9f978f6324cunn_SoftMaxBackwardSmemILi4EN3c108BFloat16EffNS1_26LogSoftMaxBackwardEpilogueEEEvPT0_PKT2_SA_l,@"STO_CUDA_ENTRY STV_DEFAULT"
_ZN2at6native43_GLOBAL__N__9ae7fba5_10_SoftMax_cu_9f978f6324cunn_SoftMaxBackwardSmemILi4EN3c108BFloat16EffNS1_26LogSoftMaxBackwardEpilogueEEEvPT0_PKT2_SA_l:
[----:B------:R-:W-:Y:S01]  /*0000*/  LDC R1, c[0x0][0x28] ;  /* 0x00000a00ff017b82 */ /* 0x000fe20000000800 */
[----:B------:R-:W0:Y:S07]  /*0010*/  S2R R0, SR_TID.X ;  /* 0x0000000000007919 */ /* 0x000e2e0000002100 */
[----:B------:R-:W1:Y:S01]  /*0020*/  LDC.64 R2, c[0x0][0x228] ;  /* 0x00008a00ff027b82 */ /* 0x000e620000000a00 */
[----:B------:R-:W-:Y:S01]  /*0030*/  ULDC.64 UR6, c[0x0][0x208] ;  /* 0x0000820000067ab9 */ /* 0x000fe20000000a00 */
[----:B------:R-:W-:Y:S01]  /*0040*/  BSSY B0, `(.L_x_9144) ;  /* 0x0000021000007945 */ /* 0x000fe20003800000 */
[----:B------:R-:W-:-:S05]  /*0050*/  IMAD.MOV.U32 R15, RZ, RZ, RZ ;  /* 0x000000ffff0f7224 */ /* 0x000fca00078e00ff */
        /* <DEDUP_REMOVED lines=17> */
.L_x_9146:
        /* <DEDUP_REMOVED lines=14> */
.L_x_9145:
[----:B------:R-:W-:Y:S05]  /*0250*/  BSYNC B0 ;  /* 0x0000000000007941 */ /* 0x000fea0003800000 */
.L_x_9144:
        /* <DEDUP_REMOVED lines=9> */
[----:B------:R-:W-:-:S05]  /*02f0*/  IMAD.IADD R14, R0, 0x1, -R11 ;  /* 0x00000001000e7824 */ /* 0x000fca00078e0a0b */
[----:B------:R-:W-:Y:S01]  /*0300*/  ISETP.NE.AND P1, PT, R14, RZ, PT ;  /* 0x000000ff0e00720c */ /* 0x000fe20003f25270 */
[----:B0-----:R-:W-:Y:S01]  /*0310*/  FADD.FTZ R4, R4, R15 ;  /* 0x0000000f04047221 */ /* 0x001fe20000010000 */
[----:B------:R-:W-:-:S04]  /*0320*/  MOV R15, 0x400 ;  /* 0x00000400000f7802 */ /* 0x000fc80000000f00 */
[----:B------:R-:W0:Y:S01]  /*0330*/  SHFL.DOWN PT, R5, R4, 0x8, 0x1f ;  /* 0x09001f0004057f89 */ /* 0x000e2200000e0000 */
[----:B-1----:R-:W-:-:S04]  /*0340*/  LEA R15, R16, R15, 0x18 ;  /* 0x0000000f100f7211 */ /* 0x002fc800078ec0ff */
[----:B------:R-:W-:Y:S01]  /*0350*/  LEA R19, R2, R15, 0x2 ;  /* 0x0000000f02137211 */ /* 0x000fe200078e10ff */
[----:B0-----:R-:W-:Y:S01]  /*0360*/  FADD.FTZ R5, R4, R5 ;  /* 0x0000000504057221 */ /* 0x001fe20000010000 */
[----:B------:R-:W-:-:S04]  /*0370*/  @!P1 SHF.R.S32.HI R4, RZ, 0x5, R12 ;  /* 0x00000005ff049819 */ /* 0x000fc8000001140c */
[----:B------:R-:W0:Y:S01]  /*0380*/  SHFL.DOWN PT, R6, R5, 0x4, 0x1f ;  /* 0x08801f0005067f89 */ /* 0x000e2200000e0000 */
[--C-:B------:R-:W-:Y:S02]  /*0390*/  @!P1 IMAD R4, R4, 0x4, R19.reuse ;  /* 0x0000000404049824 */ /* 0x100fe400078e0213 */
[----:B0-----:R-:W-:Y:S01]  /*03a0*/  FADD.FTZ R6, R5, R6 ;  /* 0x0000000605067221 */ /* 0x001fe20000010000 */
[----:B------:R-:W-:-:S04]  /*03b0*/  @!P2 IMAD R5, R14, 0x4, R19 ;  /* 0x000000040e05a824 */ /* 0x000fc800078e0213 */
        /* <DEDUP_REMOVED lines=22> */
.L_x_9155:
[----:B-1----:R-:W-:-:S07]  /*0520*/  FADD.FTZ R6, R10, R11 ;  /* 0x0000000b0a067221 */ /* 0x002fce0000010000 */
.L_x_9147:
        /* <DEDUP_REMOVED lines=12> */
.L_x_9149:
[----:B------:R-:W-:-:S06]  /*05f0*/  IMAD.WIDE R4, R0, 0x10, R12 ;  /* 0x0000001000047825 */ /* 0x000fcc00078e020c */
[----:B------:R-:W2:Y:S01]  /*0600*/  LDG.E.128 R4, desc[UR6][R4.64] ;  /* 0x0000000604047981 */ /* 0x000ea2000c1e1d00 */
[----:B------:R-:W-:-:S06]  /*0610*/  IMAD R8, R0, 0x10, R15 ;  /* 0x0000001000087824 */ /* 0x000fcc00078e020f */
[----:B0-----:R-:W0:Y:S01]  /*0620*/  LDS.128 R8, [R8] ;  /* 0x0000000008087984 */ /* 0x001e220000000c00 */
[----:B--2---:R-:W-:Y:S01]  /*0630*/  FMUL.FTZ R14, R4, 1.4426950216293334961 ;  /* 0x3fb8aa3b040e7820 */ /* 0x004fe20000410000 */
[----:B------:R-:W-:Y:S01]  /*0640*/  FMUL.FTZ R18, R5, 1.4426950216293334961 ;  /* 0x3fb8aa3b05127820 */ /* 0x000fe20000410000 */
[----:B------:R-:W-:Y:S01]  /*0650*/  FMUL.FTZ R7, R7, 1.4426950216293334961 ;  /* 0x3fb8aa3b07077820 */ /* 0x000fe20000410000 */
[----:B------:R-:W-:-:S03]  /*0660*/  FMUL.FTZ R6, R6, 1.4426950216293334961 ;  /* 0x3fb8aa3b06067820 */ /* 0x000fc60000410000 */
[----:B------:R-:W0:Y:S08]  /*0670*/  MUFU.EX2 R14, R14 ;  /* 0x0000000e000e7308 */ /* 0x000e300000000800 */
[----:B------:R-:W1:Y:S08]  /*0680*/  MUFU.EX2 R18, R18 ;  /* 0x0000001200127308 */ /* 0x000e700000000800 */
[----:B------:R-:W2:Y:S01]  /*0690*/  MUFU.EX2 R20, R7 ;  /* 0x0000000700147308 */ /* 0x000ea20000000800 */
[----:B0-----:R-:W-:-:S07]  /*06a0*/  FFMA.FTZ R4, -R19, R14, R8 ;  /* 0x0000000e13047223 */ /* 0x001fce0000010108 */
[----:B------:R-:W0:Y:S01]  /*06b0*/  MUFU.EX2 R21, R6 ;  /* 0x0000000600157308 */ /* 0x000e220000000800 */
[C---:B-1----:R-:W-:Y:S01]  /*06c0*/  FFMA.FTZ R9, -R19.reuse, R18, R9 ;  /* 0x0000001213097223 */ /* 0x042fe20000010109 */
[----:B--2---:R-:W-:-:S04]  /*06d0*/  FFMA.FTZ R11, -R19, R20, R11 ;  /* 0x00000014130b7223 */ /* 0x004fc8000001010b */
[----:B------:R-:W-:Y:S01]  /*06e0*/  F2FP.BF16.F32.PACK_AB R20, R9, R4 ;  /* 0x000000040914723e */ /* 0x000fe200000010ff */
[C---:B------:R-:W-:Y:S01]  /*06f0*/  IMAD.WIDE R4, R0.reuse, 0x8, R16 ;  /* 0x0000000800047825 */ /* 0x040fe200078e0210 */
[----:B------:R-:W-:-:S03]  /*0700*/  IADD3 R0, R0, UR5, RZ ;  /* 0x0000000500007c10 */ /* 0x000fc6000fffe0ff */
[----:B0-----:R-:W-:Y:S02]  /*0710*/  FFMA.FTZ R10, -R19, R21, R10 ;  /* 0x00000015130a7223 */ /* 0x001fe4000001010a */
[----:B------:R-:W-:-:S03]  /*0720*/  IMAD.SHL.U32 R9, R0, 0x4, RZ ;  /* 0x0000000400097824 */ /* 0x000fc600078e00ff */
[----:B------:R-:W-:Y:S02]  /*0730*/  F2FP.BF16.F32.PACK_AB R21, R11, R10 ;  /* 0x0000000a0b15723e */ /* 0x000fe400000010ff */
[----:B------:R-:W-:Y:S02]  /*0740*/  ISETP.GE.U32.AND P0, PT, R9, R2, PT ;  /* 0x000000020900720c */ /* 0x000fe40003f06070 */
[----:B------:R-:W-:Y:S01]  /*0750*/  SHF.R.S32.HI R6, RZ, 0x1f, R9 ;  /* 0x0000001fff067819 */ /* 0x000fe20000011409 */
[----:B------:R1:W-:Y:S03]  /*0760*/  STG.E.64 desc[UR6][R4.64], R20 ;  /* 0x0000001404007986 */ /* 0x0003e6000c101b06 */
[----:B------:R-:W-:-:S13]  /*0770*/  ISETP.GE.AND.EX P0, PT, R6, R3, PT, P0 ;  /* 0x000000030600720c */ /* 0x000fda0003f06300 */
[----:B-1----:R-:W-:Y:S05]  /*0780*/  @!P0 BRA `(.L_x_9149) ;  /* 0xfffffffc00988947 */ /* 0x002fea000383ffff */
[----:B------:R-:W-:Y:S05]  /*0790*/  EXIT ;  /* 0x000000000000794d */ /* 0x000fea0003800000 */
.L_x_9148:
[----:B------:R-:W-:Y:S01]  /*07a0*/  HFMA2.MMA R17, -RZ, RZ, 0, 9.5367431640625e-07 ;  /* 0x00000010ff117435 */ /* 0x000fe200000001ff */
[----:B------:R-:W-:Y:S01]  /*07b0*/  IMAD.MOV.U32 R21, RZ, RZ, 0x1f ;  /* 0x0000001fff157424 */ /* 0x000fe200078e00ff */
[----:B------:R-:W-:-:S09]  /*07c0*/  MOV R12, 0xffffffff ;  /* 0xffffffff000c7802 */ /* 0x000fd20000000f00 */
[----:B-1----:R-:W-:Y:S05]  /*07d0*/  WARPSYNC.COLLECTIVE R12, `(.L_x_9150) ;  /* 0x000000000c087348 */ /* 0x002fea0003c00000 */
[----:B-1----:R0:W1:Y:S02]  /*07e0*/  SHFL.DOWN P1, R11, R6, R17, R21 ;  /* 0x08000011060b7389 */ /* 0x0020640000020015 */
[----:B01----:R-:W-:Y:S01]  /*07f0*/  ENDCOLLECTIVE ;  /* 0x000000000000791b */ /* 0x003fe20003800000 */
.L_x_9150:
[----:B------:R-:W-:Y:S02]  /*0800*/  IMAD.MOV.U32 R17, RZ, RZ, 0x8 ;  /* 0x00000008ff117424 */ /* 0x000fe400078e00ff */
[----:B------:R-:W-:-:S04]  /*0810*/  IMAD.MOV.U32 R5, RZ, RZ, R11 ;  /* 0x000000ffff057224 */ /* 0x000fc800078e000b */
[----:B------:R-:W-:-:S05]  /*0820*/  FADD.FTZ R5, R6, R5 ;  /* 0x0000000506057221 */ /* 0x000fca0000010000 */
[----:B------:R-:W-:-:S07]  /*0830*/  MOV R6, R5 ;  /* 0x0000000500067202 */ /* 0x000fce0000000f00 */
[----:B------:R-:W-:Y:S05]  /*0840*/  WARPSYNC.COLLECTIVE R12, `(.L_x_9151) ;  /* 0x000000000c087348 */ /* 0x000fea0003c00000 */
[----:B------:R0:W1:Y:S02]  /*0850*/  SHFL.DOWN P1, R11, R6, R17, R21 ;  /* 0x08000011060b7389 */ /* 0x0000640000020015 */
[----:B01----:R-:W-:Y:S01]  /*0860*/  ENDCOLLECTIVE ;  /* 0x000000000000791b */ /* 0x003fe20003800000 */
.L_x_9151:
[----:B------:R-:W-:Y:S01]  /*0870*/  HFMA2.MMA R17, -RZ, RZ, 0, 2.384185791015625e-07 ;  /* 0x00000004ff117435 */ /* 0x000fe200000001ff */
[----:B------:R-:W-:-:S05]  /*0880*/  MOV R4, R11 ;  /* 0x0000000b00047202 */ /* 0x000fca0000000f00 */
[----:B------:R-:W-:-:S04]  /*0890*/  FADD.FTZ R4, R5, R4 ;  /* 0x0000000405047221 */ /* 0x000fc80000010000 */
[----:B------:R-:W-:-:S07]  /*08a0*/  IMAD.MOV.U32 R6, RZ, RZ, R4 ;  /* 0x000000ffff067224 */ /* 0x000fce00078e0004 */
[----:B------:R-:W-:Y:S05]  /*08b0*/  WARPSYNC.COLLECTIVE R12, `(.L_x_9152) ;  /* 0x000000000c087348 */ /* 0x000fea0003c00000 */
[----:B------:R0:W1:Y:S02]  /*08c0*/  SHFL.DOWN P1, R11, R6, R17, R21 ;  /* 0x08000011060b7389 */ /* 0x0000640000020015 */
[----:B01----:R-:W-:Y:S01]  /*08d0*/  ENDCOLLECTIVE ;  /* 0x000000000000791b */ /* 0x003fe20003800000 */
.L_x_9152:
[----:B------:R-:W-:Y:S01]  /*08e0*/  HFMA2.MMA R17, -RZ, RZ, 0, 1.1920928955078125e-07 ;  /* 0x00000002ff117435 */ /* 0x000fe200000001ff */
[----:B------:R-:W-:-:S04]  /*08f0*/  IMAD.MOV.U32 R7, RZ, RZ, R11 ;  /* 0x000000ffff077224 */ /* 0x000fc800078e000b */
[----:B------:R-:W-:-:S05]  /*0900*/  FADD.FTZ R7, R4, R7 ;  /* 0x0000000704077221 */ /* 0x000fca0000010000 */
[----:B------:R-:W-:-:S07]  /*0910*/  MOV R6, R7 ;  /* 0x0000000700067202 */ /* 0x000fce0000000f00 */
[----:B------:R-:W-:Y:S05]  /*0920*/  WARPSYNC.COLLECTIVE R12, `(.L_x_9153) ;  /* 0x000000000c087348 */ /* 0x000fea0003c00000 */
[----:B------:R0:W1:Y:S02]  /*0930*/  SHFL.DOWN P1, R11, R6, R17, R21 ;  /* 0x08000011060b7389 */ /* 0x0000640000020015 */
[----:B01----:R-:W-:Y:S01]  /*0940*/  ENDCOLLECTIVE ;  /* 0x000000000000791b */ /* 0x003fe20003800000 */
.L_x_9153:
[----:B------:R-:W-:Y:S01]  /*0950*/  HFMA2.MMA R17, -RZ, RZ, 0, 5.9604644775390625e-08 ;  /* 0x00000001ff117435 */ /* 0x000fe200000001ff */
[----:B------:R-:W-:-:S04]  /*0960*/  IMAD.MOV.U32 R10, RZ, RZ, R11 ;  /* 0x000000ffff0a7224 */ /* 0x000fc800078e000b */
[----:B------:R-:W-:-:S05]  /*0970*/  FADD.FTZ R10, R7, R10 ;  /* 0x0000000a070a7221 */ /* 0x000fca0000010000 */
[----:B------:R-:W-:-:S07]  /*0980*/  MOV R6, R10 ;  /* 0x0000000a00067202 */ /* 0x000fce0000000f00 */
[----:B------:R-:W-:Y:S05]  /*0990*/  WARPSYNC.COLLECTIVE R12, `(.L_x_9154) ;  /* 0x000000000c087348 */ /* 0x000fea0003c00000 */
[----:B------:R0:W1:Y:S02]  /*09a0*/  SHFL.DOWN P1, R11, R6, R17, R21 ;  /* 0x08000011060b7389 */ /* 0x0000640000020015 */
[----:B01----:R-:W-:Y:S01]  /*09b0*/  ENDCOLLECTIVE ;  /* 0x000000000000791b */ /* 0x003fe20003800000 */
.L_x_9154:
[----:B------:R-:W-:Y:S05]  /*09c0*/  BRA `(.L_x_9155) ;  /* 0xfffffff800d47947 */ /* 0x000fea000383ffff */
.L_x_9156:
        /* <DEDUP_REMOVED lines=11> */
.L_x_12138:


//--------------------- .text._ZN2at6native43_GLOBAL__N__9ae7fba5_10_SoftMax_cu_9f978f6320cunn_SoftMaxBackwardILi8EN3c108BFloat16EfS4_NS1_26LogSoftMaxBackwardEpilogueEEEvPT0_PKT2_SA_l --------------------------
	.section	.text._ZN2at6native43_GLOBAL__N__9ae7fba5_10_SoftMax_cu_9f978f6320cunn_SoftMaxBackwardILi8EN3c108BFloat16EfS4_NS1_26LogSoftMaxBackwardEpilogueEEEvPT0_PKT2_SA_l,"ax",@progbits
	.align	128
.text._ZN2at6native43_GLOBAL__N__9ae7fba5_10_SoftMax_cu_9f978f6320cunn_SoftMaxBackwardILi8EN3c108BFloat16EfS4_NS1_26LogSoftMaxBackwardEpilogueEEEvPT0_PKT2_SA_l:
        .type           _ZN2at6native43_GLOBAL__N__9ae7fba5_10_SoftMax_cu_9f978f6320cunn_SoftMaxBackwardILi8EN3c108BFloat16EfS4_NS1_26LogSoftMaxBackwardEpilogueEEEvPT0_PKT2_SA_l,@function
        .size           _ZN2at6native43_GLOBAL__N__9ae7fba5_10_SoftMax_cu_9f978f6320cunn_SoftMaxBackwardILi8EN3c108BFloat16EfS4_NS1_26LogSoftMaxBackwardEpilogueEEEvPT0_PKT2_SA_l,(.L_x_12139 - _ZN2at6native43_GLOBAL__N__9ae7fba5_10_SoftMax_cu_9f978f6320cunn_SoftMaxBackwardILi8EN3c108BFloat16EfS4_NS1_26LogSoftMaxBackwardEpilogueEEEvPT0_PKT2_SA_l)
        .other          _ZN2at6native43_GLOBAL__N__9ae7fba5_10_SoftMax_cu_9f978f6320cunn_SoftMaxBackwardILi8EN3c108BFloat16EfS4_NS1_26LogSoftMaxBackwardEpilogueEEEvPT0_PKT2_SA_l,@"STO_CUDA_ENTRY STV_DEFAULT"
_ZN2at6native43_GLOBAL__N__9ae7fba5_10_SoftMax_cu_9f978f6320cunn_SoftMaxBackwardILi8EN3c108BFloat16EfS4_NS1_26LogSoftMaxBackwardEpilogueEEEvPT0_PKT2_SA_l:
        /* <DEDUP_REMOVED lines=55> */
[----:B--2---:R-:W-:-:S05]  /*0370*/  @!P0 SHF.L.U32 R2, R2, 0x10, RZ ;  /* 0x0000001002028819 */ /* 0x004fca00000006ff */
[----:B------:R-:W-:Y:S01]  /*0380*/  @!P0 FADD.FTZ R0, RZ, R2 ;  /* 0x00000002ff008221 */ /* 0x000fe20000010000 */
[----:B------:R-:W-:Y:S06]  /*0390*/  BRA `(.L_x_9160) ;  /* 0x0000000000147947 */ /* 0x000fec0003800000 */
.L_x_9159:
[----:B------:R-:W-:Y:S01]  /*03a0*/  IMAD.MOV.U32 R0, RZ, RZ, RZ ;  /* 0x000000ffff007224 */ /* 0x000fe200078e00ff */
[----:B------:R-:W-:Y:S01]  /*03b0*/  UMOV UR19, UR12 ;  /* 0x0000000c00137c82 */ /* 0x000fe20008000000 */
[----:B------:R-:W-:Y:S01]  /*03c0*/  UMOV UR27, UR13 ;  /* 0x0000000d001b7c82 */ /* 0x000fe20008000000 */
[----:B------:R-:W-:Y:S01]  /*03d0*/  UMOV UR17, UR10 ;  /* 0x0000000a00117c82 */ /* 0x000fe20008000000 */
[----:B------:R-:W-:-:S05]  /*03e0*/  UMOV UR26, UR11 ;  /* 0x0000000b001a7c82 */ /* 0x000fca0008000000 */
.L_x_9160:
[----:B------:R-:W-:Y:S01]  /*03f0*/  ISETP.NE.U32.AND P0, PT, RZ, UR27, PT ;  /* 0x0000001bff007c0c */ /* 0x000fe2000bf05070 */
[----:B------:R-:W-:Y:S02]  /*0400*/  ULDC UR30, c[0x0][0x0] ;  /* 0x00000000001e7ab9 */ /* 0x000fe40000000800 */
[----:B------:R-:W-:-:S10]  /*0410*/  USHF.L.U32 UR5, UR30, 0x3, URZ ;  /* 0x000000031e057899 */ /* 0x000fd4000800063f */
[----:B------:R-:W-:Y:S05]  /*0420*/  @!P0 BRA `(.L_x_9161) ;  /* 0x0000000000108947 */ /* 0x000fea0003800000 */
[----:B------:R-:W-:Y:S01]  /*0430*/  MOV R6, 0x460 ;  /* 0x0000046000067802 */ /* 0x000fe20000000f00 */
[----:B------:R-:W-:-:S06]  /*0440*/  UMOV UR28, UR19 ;  /* 0x00000013001c7c82 */ /* 0x000fcc0008000000 */
[----:B0-----:R-:W-:Y:S05]  /*0450*/  CALL.REL.NOINC `($__internal_49_$__cuda_sm20_rem_s64) ;  /* 0x00000040009c7944 */ /* 0x001fea0003c00000 */
[----:B------:R-:W-:Y:S05]  /*0460*/  BRA `(.L_x_9162) ;  /* 0x00000000004c7947 */ /* 0x000fea0003800000 */
.L_x_9161:
[----:B------:R-:W1:Y:S01]  /*0470*/  I2F.U32.RP R2, UR5 ;  /* 0x0000000500027d06 */ /* 0x000e620008209000 */
[----:B------:R-:W-:Y:S01]  /*0480*/  UIADD3 UR8, URZ, -UR5, URZ ;  /* 0x800000053f087290 */ /* 0x000fe2000fffe03f */
[----:B------:R-:W-:Y:S01]  /*0490*/  UMOV UR6, URZ ;  /* 0x0000003f00067c82 */ /* 0x000fe20008000000 */
[----:B------:R-:W-:-:S05]  /*04a0*/  UISETP.NE.U32.AND UP1, UPT, UR5, URZ, UPT ;  /* 0x0000003f0500728c */ /* 0x000fca000bf25070 */
[----:B-1----:R-:W1:Y:S02]  /*04b0*/  MUFU.RCP R2, R2 ;  /* 0x0000000200027308 */ /* 0x002e640000001000 */
[----:B-1----:R-:W-:-:S06]  /*04c0*/  VIADD R3, R2, 0xffffffe ;  /* 0x0ffffffe02037836 */ /* 0x002fcc0000000000 */
        /* <DEDUP_REMOVED lines=13> */
.L_x_9162:
[----:B------:R-:W-:Y:S01]  /*05a0*/  UIADD3 UR5, UP0, UR19, -UR6, URZ ;  /* 0x8000000613057290 */ /* 0x000fe2000ff1e03f */
[C---:B0-----:R-:W-:Y:S01]  /*05b0*/  SHF.L.U32 R2, R9.reuse, 0x3, RZ ;  /* 0x0000000309027819 */ /* 0x041fe200000006ff */
        /* <DEDUP_REMOVED lines=12> */
.L_x_9165:
[----:B------:R-:W-:-:S04]  /*0680*/  LEA R4, P1, R9, UR17, 0x4 ;  /* 0x0000001109047c11 */ /* 0x000fc8000f8220ff */
[----:B------:R-:W-:-:S06]  /*0690*/  LEA.HI.X R5, R9, UR26, R2, 0x4, P1 ;  /* 0x0000001a09057c11 */ /* 0x000fcc00088f2402 */
[----:B------:R-:W2:Y:S01]  /*06a0*/  LDG.E.128 R4, desc[UR24][R4.64] ;  /* 0x0000001804047981 */ /* 0x000ea2000c1e1d00 */
[----:B------:R-:W-:-:S04]  /*06b0*/  IADD3 R9, P1, R9, UR30, RZ ;  /* 0x0000001e09097c10 */ /* 0x000fc8000ff3e0ff */
[----:B------:R-:W-:Y:S02]  /*06c0*/  IADD3.X R2, RZ, R2, RZ, P1, !PT ;  /* 0x00000002ff027210 */ /* 0x000fe40000ffe4ff */
[C---:B--2---:R-:W-:Y:S01]  /*06d0*/  PRMT R10, R4.reuse, 0x7632, R10 ;  /* 0x00007632040a7816 */ /* 0x044fe2000000000a */
[----:B------:R-:W-:Y:S01]  /*06e0*/  IMAD.U32 R13, R5, 0x10000, RZ ;  /* 0x00010000050d7824 */ /* 0x000fe200078e00ff */
[----:B------:R-:W-:Y:S01]  /*06f0*/  SHF.L.U32 R11, R4, 0x10, RZ ;  /* 0x00000010040b7819 */ /* 0x000fe200000006ff */
[----:B------:R-:W-:Y:S02]  /*0700*/  IMAD.SHL.U32 R4, R9, 0x8, RZ ;  /* 0x0000000809047824 */ /* 0x000fe400078e00ff */
[----:B------:R-:W-:Y:S02]  /*0710*/  IMAD.U32 R10, R10, 0x10000, RZ ;  /* 0x000100000a0a7824 */ /* 0x000fe400078e00ff */
[--C-:B------:R-:W-:Y:S01]  /*0720*/  FADD.FTZ R11, R11, R0.reuse ;  /* 0x000000000b0b7221 */ /* 0x100fe20000010000 */
[----:B------:R-:W-:Y:S01]  /*0730*/  PRMT R0, R5, 0x7632, R0 ;  /* 0x0000763205007816 */ /* 0x000fe20000000000 */
[----:B------:R-:W-:Y:S01]  /*0740*/  IMAD.U32 R5, R6, 0x10000, RZ ;  /* 0x0001000006057824 */ /* 0x000fe200078e00ff */
[----:B------:R-:W-:Y:S01]  /*0750*/  ISETP.GE.U32.AND P1, PT, R4, UR5, PT ;  /* 0x0000000504007c0c */ /* 0x000fe2000bf26070 */
[----:B------:R-:W-:Y:S01]  /*0760*/  FADD.FTZ R10, R11, R10 ;  /* 0x0000000a0b0a7221 */ /* 0x000fe20000010000 */
[----:B------:R-:W-:-:S02]  /*0770*/  SHF.L.U32 R11, R0, 0x10, RZ ;  /* 0x00000010000b7819 */ /* 0x000fc400000006ff */
        /* <DEDUP_REMOVED lines=8> */
[----:B------:R-:W-:-:S03]  /*0800*/  IMAD.U32 R7, R7, 0x10000, RZ ;  /* 0x0001000007077824 */ /* 0x000fc600078e00ff */
[----:B------:R-:W-:Y:S01]  /*0810*/  FADD.FTZ R4, R5, R4 ;  /* 0x0000000405047221 */ /* 0x000fe20000010000 */
[----:B------:R-:W-:-:S03]  /*0820*/  SHF.L.U32 R5, R0, 0x10, RZ ;  /* 0x0000001000057819 */ /* 0x000fc600000006ff */
[----:B------:R-:W-:-:S04]  /*0830*/  FADD.FTZ R4, R4, R7 ;  /* 0x0000000704047221 */ /* 0x000fc80000010000 */
[----:B------:R-:W-:Y:S01]  /*0840*/  FADD.FTZ R0, R4, R5 ;  /* 0x0000000504007221 */ /* 0x000fe20000010000 */
[----:B------:R-:W-:Y:S06]  /*0850*/  @!P1 BRA `(.L_x_9165) ;  /* 0xfffffffc00889947 */ /* 0x000fec000383ffff */
.L_x_9164:
[----:B------:R-:W-:Y:S05]  /*0860*/  BSYNC B1 ;  /* 0x0000000000017941 */ /* 0x000fea0003800000 */
.L_x_9163:
[----:B------:R-:W-:Y:S05]  /*0870*/  @P2 BRA `(.L_x_9166) ;  /* 0x0000000400b02947 */ /* 0x000fea0003800000 */
[----:B------:R-:W-:Y:S01]  /*0880*/  BSSY B1, `(.L_x_9167) ;  /* 0x000000c000017945 */ /* 0x000fe20003800000 */
[----:B------:R-:W-:-:S07]  /*0890*/  IMAD.MOV.U32 R4, RZ, RZ, R3 ;  /* 0x000000ffff047224 */ /* 0x000fce00078e0003 */
.L_x_9168:
        /* <DEDUP_REMOVED lines=11> */
.L_x_9167:
[----:B------:R-:W-:Y:S05]  /*0950*/  BRA `(.L_x_9166) ;  /* 0x0000000400787947 */ /* 0x000fea0003800000 */
.L_x_9158:
        /* <DEDUP_REMOVED lines=24> */
[----:B------:R-:W-:-:S04]  /*0ae0*/  MOV R8, UR6 ;  /* 0x0000000600087c02 */ /* 0x000fc80008000f00 */
[----:B------:R-:W-:Y:S02]  /*0af0*/  IMAD.U32 R9, RZ, RZ, UR7 ;  /* 0x00000007ff097e24 */ /* 0x000fe4000f8e00ff */
[----:B--2---:R-:W-:-:S04]  /*0b00*/  @!P0 IMAD.U32 R3, R4, 0x10000, RZ ;  /* 0x0001000004038824 */ /* 0x004fc800078e00ff */
[----:B------:R-:W-:Y:S01]  /*0b10*/  @!P0 FADD.FTZ R0, RZ, R3 ;  /* 0x00000003ff008221 */ /* 0x000fe20000010000 */
[----:B------:R-:W-:Y:S06]  /*0b20*/  BRA `(.L_x_9170) ;  /* 0x00000000000c7947 */ /* 0x000fec0003800000 */
.L_x_9169:
[----:B------:R-:W-:Y:S01]  /*0b30*/  IMAD.MOV.U32 R0, RZ, RZ, RZ ;  /* 0x000000ffff007224 */ /* 0x000fe200078e00ff */
[----:B------:R-:W-:Y:S01]  /*0b40*/  MOV R8, UR10 ;  /* 0x0000000a00087c02 */ /* 0x000fe20008000f00 */
[----:B------:R-:W-:-:S07]  /*0b50*/  IMAD.U32 R9, RZ, RZ, UR11 ;  /* 0x0000000bff097e24 */ /* 0x000fce000f8e00ff */
.L_x_9170:
[----:B------:R-:W-:Y:S01]  /*0b60*/  ULDC UR6, c[0x0][0x0] ;  /* 0x0000000000067ab9 */ /* 0x000fe20000000800 */
[----:B------:R-:W-:Y:S01]  /*0b70*/  BSSY B1, `(.L_x_9171) ;  /* 0x0000034000017945 */ /* 0x000fe20003800000 */
[----:B------:R-:W-:-:S06]  /*0b80*/  USHF.L.U32 UR5, UR6, 0x3, URZ ;  /* 0x0000000306057899 */ /* 0x000fcc000800063f */
[----:B------:R-:W-:Y:S02]  /*0b90*/  IADD3 R7, RZ, -UR5, RZ ;  /* 0x80000005ff077c10 */ /* 0x000fe4000fffe0ff */
[----:B------:R-:W-:Y:S01]  /*0ba0*/  ISETP.NE.U32.AND P1, PT, RZ, UR5, PT ;  /* 0x00000005ff007c0c */ /* 0x000fe2000bf25070 */
[----:B------:R-:W1:Y:S08]  /*0bb0*/  I2F.U32.RP R3, UR5 ;  /* 0x0000000500037d06 */ /* 0x000e700008209000 */
[----:B-1----:R-:W1:Y:S02]  /*0bc0*/  MUFU.RCP R3, R3 ;  /* 0x0000000300037308 */ /* 0x002e640000001000 */
[----:B-1----:R-:W-:-:S06]  /*0bd0*/  VIADD R4, R3, 0xffffffe ;  /* 0x0ffffffe03047836 */ /* 0x002fcc0000000000 */
[----:B------:R1:W2:Y:S02]  /*0be0*/  F2I.FTZ.U32.TRUNC.NTZ R5, R4 ;  /* 0x0000000400057305 */ /* 0x0002a4000021f000 */
[----:B-1----:R-:W-:Y:S02]  /*0bf0*/  IMAD.MOV.U32 R4, RZ, RZ, RZ ;  /* 0x000000ffff047224 */ /* 0x002fe400078e00ff */
[----:B--2---:R-:W-:-:S04]  /*0c00*/  IMAD R7, R7, R5, RZ ;  /* 0x0000000507077224 */ /* 0x004fc800078e02ff */
[----:B------:R-:W-:Y:S01]  /*0c10*/  IMAD.HI.U32 R5, R5, R7, R4 ;  /* 0x0000000705057227 */ /* 0x000fe200078e0004 */
[----:B0-----:R-:W-:-:S05]  /*0c20*/  SHF.L.U32 R4, R13, 0x3, RZ ;  /* 0x000000030d047819 */ /* 0x001fca00000006ff */
        /* <DEDUP_REMOVED lines=14> */
.L_x_9173:
[----:B------:R-:W-:-:S06]  /*0d10*/  IMAD.WIDE R4, R13, 0x10, R8 ;  /* 0x000000100d047825 */ /* 0x000fcc00078e0208 */
[----:B------:R-:W2:Y:S01]  /*0d20*/  LDG.E.128 R4, desc[UR24][R4.64] ;  /* 0x0000001804047981 */ /* 0x000ea2000c1e1d00 */
[----:B------:R-:W-:Y:S01]  /*0d30*/  VIADD R13, R13, UR6 ;  /* 0x000000060d0d7c36 */ /* 0x000fe20008000000 */
[C---:B--2---:R-:W-:Y:S01]  /*0d40*/  PRMT R10, R4.reuse, 0x7632, R10 ;  /* 0x00007632040a7816 */ /* 0x044fe2000000000a */
[----:B------:R-:W-:Y:S02]  /*0d50*/  IMAD.U32 R15, R4, 0x10000, RZ ;  /* 0x00010000040f7824 */ /* 0x000fe400078e00ff */
[----:B------:R-:W-:Y:S01]  /*0d60*/  IMAD.U32 R17, R5, 0x10000, RZ ;  /* 0x0001000005117824 */ /* 0x000fe200078e00ff */
[----:B------:R-:W-:Y:S01]  /*0d70*/  SHF.L.U32 R10, R10, 0x10, RZ ;  /* 0x000000100a0a7819 */ /* 0x000fe200000006ff */
[--C-:B------:R-:W-:Y:S01]  /*0d80*/  FADD.FTZ R15, R15, R0.reuse ;  /* 0x000000000f0f7221 */ /* 0x100fe20000010000 */
[----:B------:R-:W-:Y:S02]  /*0d90*/  PRMT R0, R5, 0x7632, R0 ;  /* 0x0000763205007816 */ /* 0x000fe40000000000 */
[----:B------:R-:W-:Y:S01]  /*0da0*/  SHF.L.U32 R5, R6, 0x10, RZ ;  /* 0x0000001006057819 */ /* 0x000fe200000006ff */
[----:B------:R-:W-:-:S02]  /*0db0*/  FADD.FTZ R10, R15, R10 ;  /* 0x0000000a0f0a7221 */ /* 0x000fc40000010000 */
[----:B------:R-:W-:Y:S01]  /*0dc0*/  IMAD.U32 R15, R0, 0x10000, RZ ;  /* 0x00010000000f7824 */ /* 0x000fe200078e00ff */
[----:B------:R-:W-:Y:S01]  /*0dd0*/  PRMT R0, R6, 0x7632, R0 ;  /* 0x0000763206007816 */ /* 0x000fe20000000000 */
[----:B------:R-:W-:Y:S01]  /*0de0*/  FADD.FTZ R10, R10, R17 ;  /* 0x000000110a0a7221 */ /* 0x000fe20000010000 */
[----:B------:R-:W-:-:S03]  /*0df0*/  SHF.L.U32 R6, R13, 0x3, RZ ;  /* 0x000000030d067819 */ /* 0x000fc600000006ff */
[----:B------:R-:W-:Y:S01]  /*0e00*/  FADD.FTZ R10, R10, R15 ;  /* 0x0000000f0a0a7221 */ /* 0x000fe20000010000 */
[----:B------:R-:W-:Y:S01]  /*0e10*/  ISETP.GE.AND P2, PT, R6, R3, PT ;  /* 0x000000030600720c */ /* 0x000fe20003f46270 */
[----:B------:R-:W-:Y:S01]  /*0e20*/  IMAD.U32 R4, R0, 0x10000, RZ ;  /* 0x0001000000047824 */ /* 0x000fe200078e00ff */
[C---:B------:R-:W-:Y:S01]  /*0e30*/  PRMT R0, R7.reuse, 0x7632, R0 ;  /* 0x0000763207007816 */ /* 0x040fe20000000000 */
[----:B------:R-:W-:Y:S01]  /*0e40*/  FADD.FTZ R5, R10, R5 ;  /* 0x000000050a057221 */ /* 0x000fe20000010000 */
[----:B------:R-:W-:-:S03]  /*0e50*/  IMAD.U32 R7, R7, 0x10000, RZ ;  /* 0x0001000007077824 */ /* 0x000fc600078e00ff */
[----:B------:R-:W-:Y:S01]  /*0e60*/  FADD.FTZ R4, R5, R4 ;  /* 0x0000000405047221 */ /* 0x000fe20000010000 */
[----:B------:R-:W-:-:S03]  /*0e70*/  IMAD.U32 R5, R0, 0x10000, RZ ;  /* 0x0001000000057824 */ /* 0x000fc600078e00ff */
[----:B------:R-:W-:-:S04]  /*0e80*/  FADD.FTZ R4, R4, R7 ;  /* 0x0000000704047221 */ /* 0x000fc80000010000 */
[----:B------:R-:W-:Y:S01]  /*0e90*/  FADD.FTZ R0, R4, R5 ;  /* 0x0000000504007221 */ /* 0x000fe20000010000 */
[----:B------:R-:W-:Y:S06]  /*0ea0*/  @!P2 BRA `(.L_x_9173) ;  /* 0xfffffffc0098a947 */ /* 0x000fec000383ffff */
.L_x_9172:
[----:B------:R-:W-:Y:S05]  /*0eb0*/  BSYNC B1 ;  /* 0x0000000000017941 */ /* 0x000fea0003800000 */
.L_x_9171:
[----:B------:R-:W-:Y:S05]  /*0ec0*/  @P1 BRA `(.L_x_9166) ;  /* 0x00000000001c1947 */ /* 0x000fea0003800000 */
.L_x_9174:
[----:B------:R-:W-:-:S06]  /*0ed0*/  IMAD.WIDE R4, R11, 0x2, R8 ;  /* 0x000000020b047825 */ /* 0x000fcc00078e0208 */
[----:B------:R-:W2:Y:S01]  /*0ee0*/  LDG.E.U16 R4, desc[UR24][R4.64] ;  /* 0x0000001804047981 */ /* 0x000ea2000c1e1500 */
[----:B------:R-:W-:-:S04]  /*0ef0*/  IADD3 R11, R11, UR6, RZ ;  /* 0x000000060b0b7c10 */ /* 0x000fc8000fffe0ff */
[----:B------:R-:W-:Y:S01]  /*0f00*/  ISETP.GE.AND P1, PT, R11, R2, PT ;  /* 0x000000020b00720c */ /* 0x000fe20003f26270 */
[----:B--2---:R-:W-:-:S04]  /*0f10*/  IMAD.U32 R3, R4, 0x10000, RZ ;  /* 0x0001000004037824 */ /* 0x004fc800078e00ff */
[----:B------:R-:W-:-:S08]  /*0f20*/  FADD.FTZ R0, R3, R0 ;  /* 0x0000000003007221 */ /* 0x000fd00000010000 */
[----:B------:R-:W-:Y:S05]  /*0f30*/  @!P1 BRA `(.L_x_9174) ;  /* 0xfffffffc00e49947 */ /* 0x000fea000383ffff */
.L_x_9166:
[----:B------:R-:W-:Y:S05]  /*0f40*/  BSYNC B0 ;  /* 0x0000000000007941 */ /* 0x000fea0003800000 */
.L_x_9157:
        /* <DEDUP_REMOVED lines=62> */
.L_x_9175:
[----:B------:R-:W-:Y:S01]  /*1330*/  ISETP.NE.AND P1, PT, R3, RZ, PT ;  /* 0x000000ff0300720c */ /* 0x000fe20003f25270 */
[----:B------:R-:W-:Y:S05]  /*1340*/  WARPSYNC.ALL ;  /* 0x0000000000007948 */ /* 0x000fea0003800000 */
[----:B------:R-:W-:Y:S06]  /*1350*/  BAR.SYNC.DEFER_BLOCKING 0x0 ;  /* 0x0000000000007b1d */ /* 0x000fec0000010000 */
[----:B------:R-:W-:Y:S04]  /*1360*/  BSSY B0, `(.L_x_9176) ;  /* 0x0000056000007945 */ /* 0x000fe80003800000 */
[----:B------:R-:W-:Y:S05]  /*1370*/  @P1 BRA `(.L_x_9177) ;  /* 0x0000000400501947 */ /* 0x000fea0003800000 */
[----:B------:R-:W-:Y:S02]  /*1380*/  ISETP.NE.AND P1, PT, RZ, UR8, PT ;  /* 0x00000008ff007c0c */ /* 0x000fe4000bf25270 */
[----:B------:R-:W-:-:S11]  /*1390*/  MOV R19, RZ ;  /* 0x000000ff00137202 */ /* 0x000fd60000000f00 */
        /* <DEDUP_REMOVED lines=12> */
[----:B------:R-:W-:Y:S01]  /*1460*/  HFMA2.MMA R19, -RZ, RZ, 0, 0 ;  /* 0x00000000ff137435 */ /* 0x000fe200000001ff */
[----:B------:R-:W-:-:S13]  /*1470*/  ISETP.GT.AND P1, PT, R0, RZ, PT ;  /* 0x000000ff0000720c */ /* 0x000fda0003f24270 */
[----:B------:R-:W-:Y:S05]  /*1480*/  @!P1 BRA `(.L_x_9180) ;  /* 0x0000000000bc9947 */ /* 0x000fea0003800000 */
[----:B------:R-:W-:Y:S02]  /*1490*/  ISETP.GT.AND P2, PT, R0, 0xc, PT ;  /* 0x0000000c0000780c */ /* 0x000fe40003f44270 */
[----:B------:R-:W-:-:S11]  /*14a0*/  PLOP3.LUT P1, PT, PT, PT, PT, 0x80, 0x0 ;  /* 0x000000000000781c */ /* 0x000fd60003f2f070 */
[----:B------:R-:W-:Y:S05]  /*14b0*/  @!P2 BRA `(.L_x_9181) ;  /* 0x000000000068a947 */ /* 0x000fea0003800000 */
[----:B------:R-:W-:-:S13]  /*14c0*/  PLOP3.LUT P1, PT, PT, PT, PT, 0x8, 0x0 ;  /* 0x000000000000781c */ /* 0x000fda0003f2e170 */
.L_x_9182:
[----:B-1----:R-:W0:Y:S01]  /*14d0*/  LDS.128 R4, [UR7] ;  /* 0x00000007ff047984 */ /* 0x002e220008000c00 */
[----:B------:R-:W-:Y:S01]  /*14e0*/  VIADD R0, R0, 0xfffffff0 ;  /* 0xfffffff000007836 */ /* 0x000fe20000000000 */
[----:B------:R-:W-:Y:S02]  /*14f0*/  UIADD3 UR5, UR5, 0x10, URZ ;  /* 0x0000001005057890 */ /* 0x000fe4000fffe03f */
[----:B------:R-:W1:Y:S02]  /*1500*/  LDS.128 R8, [UR7+0x10] ;  /* 0x00001007ff087984 */ /* 0x000e640008000c00 */
[----:B------:R-:W-:Y:S02]  /*1510*/  ISETP.GT.AND P2, PT, R0, 0xc, PT ;  /* 0x0000000c0000780c */ /* 0x000fe40003f44270 */
        /* <DEDUP_REMOVED lines=20> */
.L_x_9181:
        /* <DEDUP_REMOVED lines=16> */
.L_x_9183:
[----:B------:R-:W-:-:S13]  /*1760*/  ISETP.NE.OR P1, PT, R0, RZ, P1 ;  /* 0x000000ff0000720c */ /* 0x000fda0000f25670 */
[----:B------:R-:W-:Y:S05]  /*1770*/  @!P1 BRA `(.L_x_9179) ;  /* 0x0000000000289947 */ /* 0x000fea0003800000 */
.L_x_9180:
[----:B-1----:R-:W0:Y:S01]  /*1780*/  LDS.128 R4, [UR7] ;  /* 0x00000007ff047984 */ /* 0x002e220008000c00 */
        /* <DEDUP_REMOVED lines=9> */
.L_x_9179:
[----:B------:R-:W-:-:S13]  /*1820*/  ISETP.NE.AND P1, PT, R2, RZ, PT ;  /* 0x000000ff0200720c */ /* 0x000fda0003f25270 */
[----:B------:R-:W-:Y:S05]  /*1830*/  @!P1 BRA `(.L_x_9178) ;  /* 0x00000000001c9947 */ /* 0x000fea0003800000 */
[----:B------:R-:W-:-:S12]  /*1840*/  ULEA UR5, UR5, UR6, 0x2 ;  /* 0x0000000605057291 */ /* 0x000fd8000f8e103f */
.L_x_9184:
[----:B0-----:R-:W0:Y:S01]  /*1850*/  LDS R0, [UR5] ;  /* 0x00000005ff007984 */ /* 0x001e220008000800 */
[----:B------:R-:W-:Y:S01]  /*1860*/  VIADD R2, R2, 0xffffffff ;  /* 0xffffffff02027836 */ /* 0x000fe20000000000 */
[----:B------:R-:W-:-:S04]  /*1870*/  UIADD3 UR5, UR5, 0x4, URZ ;  /* 0x0000000405057890 */ /* 0x000fc8000fffe03f */
[----:B------:R-:W-:Y:S01]  /*1880*/  ISETP.NE.AND P1, PT, R2, RZ, PT ;  /* 0x000000ff0200720c */ /* 0x000fe20003f25270 */
[----:B0-----:R-:W-:-:S12]  /*1890*/  FADD.FTZ R19, R0, R19 ;  /* 0x0000001300137221 */ /* 0x001fd80000010000 */
[----:B------:R-:W-:Y:S05]  /*18a0*/  @P1 BRA `(.L_x_9184) ;  /* 0xfffffffc00e81947 */ /* 0x000fea000383ffff */
.L_x_9178:
[----:B------:R2:W-:Y:S02]  /*18b0*/  STS [UR6], R19 ;  /* 0x00000013ff007988 */ /* 0x0005e40008000806 */
.L_x_9177:
[----:B------:R-:W-:Y:S05]  /*18c0*/  BSYNC B0 ;  /* 0x0000000000007941 */ /* 0x000fea0003800000 */
.L_x_9176:
        /* <DEDUP_REMOVED lines=12> */
[----:B0-----:R-:W-:-:S05]  /*1990*/  IMAD.U32 R0, RZ, RZ, UR5 ;  /* 0x00000005ff007e24 */ /* 0x001fca000f8e00ff */
        /* <DEDUP_REMOVED lines=16> */
[----:B0-----:R-:W-:-:S06]  /*1aa0*/  IADD3 R2, R0, 0xffffffe, RZ ;  /* 0x0ffffffe00027810 */ /* 0x001fcc0007ffe0ff */
        /* <DEDUP_REMOVED lines=21> */
[----:B------:R-:W-:Y:S02]  /*1c00*/  UIMAD UR7, UR26, 0x5, URZ ;  /* 0x000000051a0778a4 */ /* 0x000fe4000f8e023f */
[----:B------:R-:W-:Y:S02]  /*1c10*/  UIMAD UR8, UR26, 0x6, URZ ;  /* 0x000000061a0878a4 */ /* 0x000fe4000f8e023f */
[----:B------:R-:W-:Y:S02]  /*1c20*/  USHF.L.U32 UR6, UR26, 0x2, URZ ;  /* 0x000000021a067899 */ /* 0x000fe4000800063f */
[----:B------:R-:W-:Y:S01]  /*1c30*/  UIMAD UR9, UR26, 0x7, URZ ;  /* 0x000000071a0978a4 */ /* 0x000fe2000f8e023f */
[----:B------:R-:W-:Y:S01]  /*1c40*/  IMAD.U32 R6, RZ, RZ, UR7 ;  /* 0x00000007ff067e24 */ /* 0x000fe2000f8e00ff */
[----:B------:R-:W-:Y:S02]  /*1c50*/  MOV R8, UR8 ;  /* 0x0000000800087c02 */ /* 0x000fe40008000f00 */
[----:B------:R-:W-:-:S02]  /*1c60*/  IMAD.U32 R4, RZ, RZ, UR6 ;  /* 0x00000006ff047e24 */ /* 0x000fc4000f8e00ff */
[----:B------:R-:W-:Y:S01]  /*1c70*/  IMAD.U32 R2, RZ, RZ, UR9 ;  /* 0x00000009ff027e24 */ /* 0x000fe2000f8e00ff */
[----:B-1----:R-:W-:Y:S01]  /*1c80*/  SHF.L.U32 R5, R6, 0x1, RZ ;  /* 0x0000000106057819 */ /* 0x002fe200000006ff */
[----:B------:R-:W-:Y:S01]  /*1c90*/  IMAD.SHL.U32 R3, R4, 0x2, RZ ;  /* 0x0000000204037824 */ /* 0x000fe200078e00ff */
[----:B------:R-:W-:Y:S01]  /*1ca0*/  SHF.R.U32.HI R4, RZ, 0x1f, R4 ;  /* 0x0000001fff047819 */ /* 0x000fe20000011604 */
[----:B------:R-:W-:Y:S01]  /*1cb0*/  IMAD.SHL.U32 R7, R8, 0x2, RZ ;  /* 0x0000000208077824 */ /* 0x000fe200078e00ff */
[----:B------:R-:W-:Y:S01]  /*1cc0*/  SHF.R.U32.HI R6, RZ, 0x1f, R6 ;  /* 0x0000001fff067819 */ /* 0x000fe20000011606 */
[----:B------:R-:W-:Y:S01]  /*1cd0*/  IMAD.SHL.U32 R9, R2, 0x2, RZ ;  /* 0x0000000202097824 */ /* 0x000fe200078e00ff */
[----:B------:R-:W-:Y:S02]  /*1ce0*/  SHF.R.U32.HI R8, RZ, 0x1f, R8 ;  /* 0x0000001fff087819 */ /* 0x000fe40000011608 */
[----:B------:R-:W-:-:S07]  /*1cf0*/  SHF.R.U32.HI R2, RZ, 0x1f, R2 ;  /* 0x0000001fff027819 */ /* 0x000fce0000011602 */
.L_x_9189:
[C---:B------:R-:W-:Y:S02]  /*1d00*/  SHF.L.U32 R27, R21.reuse, 0x1, RZ ;  /* 0x00000001151b7819 */ /* 0x040fe400000006ff */
[----:B------:R-:W-:Y:S02]  /*1d10*/  SHF.L.U64.HI R28, R21, 0x1, R0 ;  /* 0x00000001151c7819 */ /* 0x000fe40000010200 */
[----:B------:R-:W-:-:S04]  /*1d20*/  IADD3 R10, P0, R27, UR17, RZ ;  /* 0x000000111b0a7c10 */ /* 0x000fc8000ff1e0ff */
[----:B------:R-:W-:-:S05]  /*1d30*/  IADD3.X R11, R28, UR16, RZ, P0, !PT ;  /* 0x000000101c0b7c10 */ /* 0x000fca00087fe4ff */
[----:B------:R-:W3:Y:S01]  /*1d40*/  LDG.E.U16 R24, desc[UR24][R10.64] ;  /* 0x000000180a187981 */ /* 0x000ee2000c1e1500 */
[----:B------:R-:W-:-:S04]  /*1d50*/  IADD3 R12, P0, R27, UR10, RZ ;  /* 0x0000000a1b0c7c10 */ /* 0x000fc8000ff1e0ff */
[----:B------:R-:W-:-:S05]  /*1d60*/  IADD3.X R13, R28, UR11, RZ, P0, !PT ;  /* 0x0000000b1c0d7c10 */ /* 0x000fca00087fe4ff */
[----:B------:R-:W4:Y:S01]  /*1d70*/  LDG.E.U16 R26, desc[UR24][R12.64] ;  /* 0x000000180c1a7981 */ /* 0x000f22000c1e1500 */
[----:B------:R-:W-:Y:S02]  /*1d80*/  USHF.L.U32 UR8, UR26, 0x1, URZ ;  /* 0x000000011a087899 */ /* 0x000fe4000800063f */
[----:B------:R-:W-:Y:S02]  /*1d90*/  UIMAD UR6, UR26, 0x3, URZ ;  /* 0x000000031a0678a4 */ /* 0x000fe4000f8e023f */
[----:B------:R-:W-:Y:S02]  /*1da0*/  USHF.L.U32 UR7, UR26, 0x1, URZ ;  /* 0x000000011a077899 */ /* 0x000fe4000800063f */
[----:B------:R-:W-:Y:S01]  /*1db0*/  USHF.R.U32.HI UR9, URZ, 0x1f, UR26 ;  /* 0x0000001f3f097899 */ /* 0x000fe2000801161a */
[----:B------:R-:W-:Y:S01]  /*1dc0*/  IADD3 R16, P0, R10, UR8, RZ ;  /* 0x000000080a107c10 */ /* 0x000fe2000ff1e0ff */
[----:B------:R-:W-:Y:S02]  /*1dd0*/  USHF.L.U32 UR13, UR6, 0x1, URZ ;  /* 0x00000001060d7899 */ /* 0x000fe4000800063f */
[----:B------:R-:W-:-:S02]  /*1de0*/  USHF.L.U32 UR12, UR7, 0x1, URZ ;  /* 0x00000001070c7899 */ /* 0x000fc4000800063f */
[----:B------:R-:W-:Y:S01]  /*1df0*/  USHF.R.U32.HI UR6, URZ, 0x1f, UR6 ;  /* 0x0000001f3f067899 */ /* 0x000fe20008011606 */
[C---:B------:R-:W-:Y:S01]  /*1e00*/  IADD3.X R17, R11.reuse, UR9, RZ, P0, !PT ;  /* 0x000000090b117c10 */ /* 0x040fe200087fe4ff */
[----:B------:R-:W-:Y:S01]  /*1e10*/  USHF.R.U32.HI UR7, URZ, 0x1f, UR7 ;  /* 0x0000001f3f077899 */ /* 0x000fe20008011607 */
[C---:B------:R-:W-:Y:S02]  /*1e20*/  IADD3 R14, P0, R10.reuse, UR13, RZ ;  /* 0x0000000d0a0e7c10 */ /* 0x040fe4000ff1e0ff */
[----:B------:R-:W-:Y:S01]  /*1e30*/  IADD3 R22, P1, R10, UR12, RZ ;  /* 0x0000000c0a167c10 */ /* 0x000fe2000ff3e0ff */
[----:B------:R0:W5:Y:S01]  /*1e40*/  LDG.E.U16 R20, desc[UR24][R16.64] ;  /* 0x0000001810147981 */ /* 0x000162000c1e1500 */
[C---:B------:R-:W-:Y:S02]  /*1e50*/  IADD3.X R15, R11.reuse, UR6, RZ, P0, !PT ;  /* 0x000000060b0f7c10 */ /* 0x040fe400087fe4ff */
[----:B------:R-:W-:Y:S02]  /*1e60*/  IADD3.X R23, R11, UR7, RZ, P1, !PT ;  /* 0x000000070b177c10 */ /* 0x000fe40008ffe4ff */
[-C--:B------:R-:W-:Y:S01]  /*1e70*/  IADD3 R18, P1, R5, R10.reuse, RZ ;  /* 0x0000000a05127210 */ /* 0x080fe20007f3e0ff */
[----:B------:R-:W5:Y:S01]  /*1e80*/  LDG.E.U16 R14, desc[UR24][R14.64] ;  /* 0x000000180e0e7981 */ /* 0x000f62000c1e1500 */
[----:B0-----:R-:W-:-:S03]  /*1e90*/  IADD3 R16, P0, R3, R10, RZ ;  /* 0x0000000a03107210 */ /* 0x001fc60007f1e0ff */
[----:B------:R0:W5:Y:S01]  /*1ea0*/  LDG.E.U16 R25, desc[UR24][R22.64] ;  /* 0x0000001816197981 */ /* 0x000162000c1e1500 */
[--C-:B--2---:R-:W-:Y:S02]  /*1eb0*/  IMAD.X R19, R6, 0x1, R11.reuse, P1 ;  /* 0x0000000106137824 */ /* 0x104fe400008e060b */
[----:B------:R-:W-:-:S03]  /*1ec0*/  IMAD.X R17, R4, 0x1, R11, P0 ;  /* 0x0000000104117824 */ /* 0x000fc600000e060b */
[----:B------:R-:W2:Y:S01]  /*1ed0*/  LDG.E.U16 R18, desc[UR24][R18.64] ;  /* 0x0000001812127981 */ /* 0x000ea2000c1e1500 */
[----:B0-----:R-:W-:-:S03]  /*1ee0*/  IADD3 R22, P0, R7, R10, RZ ;  /* 0x0000000a07167210 */ /* 0x001fc60007f1e0ff */
[----:B------:R-:W2:Y:S01]  /*1ef0*/  LDG.E.U16 R16, desc[UR24][R16.64] ;  /* 0x0000001810107981 */ /* 0x000ea2000c1e1500 */
[----:B------:R-:W-:Y:S02]  /*1f00*/  IADD3 R10, P1, R9, R10, RZ ;  /* 0x0000000a090a7210 */ /* 0x000fe40007f3e0ff */
[----:B------:R-:W-:-:S03]  /*1f10*/  IADD3.X R23, R8, R11, RZ, P0, !PT ;  /* 0x0000000b08177210 */ /* 0x000fc600007fe4ff */
[----:B------:R-:W-:Y:S02]  /*1f20*/  IMAD.X R11, R2, 0x1, R11, P1 ;  /* 0x00000001020b7824 */ /* 0x000fe400008e060b */
[----:B------:R-:W2:Y:S04]  /*1f30*/  LDG.E.U16 R29, desc[UR24][R22.64] ;  /* 0x00000018161d7981 */ /* 0x000ea8000c1e1500 */
[----:B------:R0:W2:Y:S02]  /*1f40*/  LDG.E.U16 R15, desc[UR24][R10.64] ;  /* 0x000000180a0f7981 */ /* 0x0000a4000c1e1500 */
[----:B0-----:R-:W-:-:S04]  /*1f50*/  IADD3 R10, P0, R12, UR8, RZ ;  /* 0x000000080c0a7c10 */ /* 0x001fc8000ff1e0ff */
[----:B------:R-:W-:-:S05]  /*1f60*/  IADD3.X R11, R13, UR9, RZ, P0, !PT ;  /* 0x000000090d0b7c10 */ /* 0x000fca00087fe4ff */
[----:B------:R0:W2:Y:S01]  /*1f70*/  LDG.E.U16 R19, desc[UR24][R10.64] ;  /* 0x000000180a137981 */ /* 0x0000a2000c1e1500 */
[----:B------:R-:W-:-:S04]  /*1f80*/  IADD3 R22, P0, R12, UR12, RZ ;  /* 0x0000000c0c167c10 */ /* 0x000fc8000ff1e0ff */
[----:B------:R-:W-:-:S05]  /*1f90*/  IADD3.X R23, R13, UR7, RZ, P0, !PT ;  /* 0x000000070d177c10 */ /* 0x000fca00087fe4ff */
[----:B------:R-:W2:Y:S01]  /*1fa0*/  LDG.E.U16 R22, desc[UR24][R22.64] ;  /* 0x0000001816167981 */ /* 0x000ea2000c1e1500 */
[----:B0-----:R-:W-:-:S04]  /*1fb0*/  IADD3 R10, P0, R12, UR13, RZ ;  /* 0x0000000d0c0a7c10 */ /* 0x001fc8000ff1e0ff */
[----:B------:R-:W-:Y:S01]  /*1fc0*/  IADD3.X R11, R13, UR6, RZ, P0, !PT ;  /* 0x000000060d0b7c10 */ /* 0x000fe200087fe4ff */
[----:B---3--:R-:W-:-:S04]  /*1fd0*/  IMAD.U32 R24, R24, 0x10000, RZ ;  /* 0x0001000018187824 */ /* 0x008fc800078e00ff */
[----:B------:R-:W-:-:S04]  /*1fe0*/  FMUL.FTZ R24, R24, 1.4426950216293334961 ;  /* 0x3fb8aa3b18187820 */ /* 0x000fc80000410000 */
[----:B------:R-:W0:Y:S01]  /*1ff0*/  MUFU.EX2 R17, R24 ;  /* 0x0000001800117308 */ /* 0x000e220000000800 */
[----:B----4-:R-:W-:-:S05]  /*2000*/  SHF.L.U32 R26, R26, 0x10, RZ ;  /* 0x000000101a1a7819 */ /* 0x010fca00000006ff */
[----:B0-----:R-:W-:Y:S02]  /*2010*/  FFMA.FTZ R17, R17, -UR29, R26 ;  /* 0x8000001d11117c23 */ /* 0x001fe4000801001a */
[----:B------:R0:W3:Y:S01]  /*2020*/  LDG.E.U16 R26, desc[UR24][R10.64] ;  /* 0x000000180a1a7981 */ /* 0x0000e2000c1e1500 */
[----:B-----5:R-:W-:-:S04]  /*2030*/  IMAD.U32 R20, R20, 0x10000, RZ ;  /* 0x0001000014147824 */ /* 0x020fc800078e00ff */
[----:B------:R-:W-:-:S06]  /*2040*/  FMUL.FTZ R20, R20, 1.4426950216293334961 ;  /* 0x3fb8aa3b14147820 */ /* 0x000fcc0000410000 */
[----:B------:R-:W1:Y:S01]  /*2050*/  MUFU.EX2 R20, R20 ;  /* 0x0000001400147308 */ /* 0x000e620000000800 */
[----:B------:R-:W-:-:S04]  /*2060*/  IMAD.U32 R25, R25, 0x10000, RZ ;  /* 0x0001000019197824 */ /* 0x000fc800078e00ff */
[----:B0-----:R-:W-:Y:S01]  /*2070*/  FMUL.FTZ R10, R25, 1.4426950216293334961 ;  /* 0x3fb8aa3b190a7820 */ /* 0x001fe20000410000 */
[----:B------:R-:W-:Y:S01]  /*2080*/  IMAD.U32 R25, R14, 0x10000, RZ ;  /* 0x000100000e197824 */ /* 0x000fe200078e00ff */
[----:B------:R-:W-:Y:S02]  /*2090*/  IADD3 R24, P0, R3, R12, RZ ;  /* 0x0000000c03187210 */ /* 0x000fe40007f1e0ff */
[----:B--2---:R-:W-:Y:S02]  /*20a0*/  SHF.L.U32 R23, R19, 0x10, RZ ;  /* 0x0000001013177819 */ /* 0x004fe400000006ff */
[----:B------:R-:W0:Y:S03]  /*20b0*/  MUFU.EX2 R19, R10 ;  /* 0x0000000a00137308 */ /* 0x000e260000000800 */
[----:B-1----:R-:W-:Y:S01]  /*20c0*/  FFMA.FTZ R14, R20, -UR29, R23 ;  /* 0x8000001d140e7c23 */ /* 0x002fe20008010017 */
[----:B------:R-:W-:-:S06]  /*20d0*/  FMUL.FTZ R20, R25, 1.4426950216293334961 ;  /* 0x3fb8aa3b19147820 */ /* 0x000fcc0000410000 */
[----:B------:R-:W1:Y:S01]  /*20e0*/  MUFU.EX2 R20, R20 ;  /* 0x0000001400147308 */ /* 0x000e620000000800 */
[----:B------:R-:W-:Y:S01]  /*20f0*/  IMAD.U32 R22, R22, 0x10000, RZ ;  /* 0x0001000016167824 */ /* 0x000fe200078e00ff */
[----:B------:R-:W-:-:S03]  /*2100*/  IADD3.X R25, R4, R13, RZ, P0, !PT ;  /* 0x0000000d04197210 */ /* 0x000fc600007fe4ff */
[----:B0-----:R-:W-:Y:S01]  /*2110*/  FFMA.FTZ R19, R19, -UR29, R22 ;  /* 0x8000001d13137c23 */ /* 0x001fe20008010016 */
[-C--:B------:R-:W-:Y:S01]  /*2120*/  IADD3 R22, P0, R5, R12.reuse, RZ ;  /* 0x0000000c05167210 */ /* 0x080fe20007f1e0ff */
[----:B------:R0:W2:Y:S04]  /*2130*/  LDG.E.U16 R24, desc[UR24][R24.64] ;  /* 0x0000001818187981 */ /* 0x0000a8000c1e1500 */
[----:B------:R-:W-:Y:S01]  /*2140*/  IMAD.X R23, R6, 0x1, R13, P0 ;  /* 0x0000000106177824 */ /* 0x000fe200000e060d */
[----:B------:R-:W-:-:S04]  /*2150*/  IADD3 R10, P0, R7, R12, RZ ;  /* 0x0000000c070a7210 */ /* 0x000fc80007f1e0ff */
[----:B------:R4:W5:Y:S01]  /*2160*/  LDG.E.U16 R22, desc[UR24][R22.64] ;  /* 0x0000001816167981 */ /* 0x000962000c1e1500 */
[----:B---3--:R-:W-:-:S04]  /*2170*/  IMAD.U32 R11, R26, 0x10000, RZ ;  /* 0x000100001a0b7824 */ /* 0x008fc800078e00ff */
[----:B-1----:R-:W-:Y:S01]  /*2180*/  FFMA.FTZ R20, R20, -UR29, R11 ;  /* 0x8000001d14147c23 */ /* 0x002fe2000801000b */
[----:B------:R-:W-:Y:S02]  /*2190*/  IADD3.X R11, R8, R13, RZ, P0, !PT ;  /* 0x0000000d080b7210 */ /* 0x000fe400007fe4ff */
[----:B------:R-:W-:-:S04]  /*21a0*/  IADD3 R12, P0, R9, R12, RZ ;  /* 0x0000000c090c7210 */ /* 0x000fc80007f1e0ff */
[----:B------:R1:W3:Y:S01]  /*21b0*/  LDG.E.U16 R11, desc[UR24][R10.64] ;  /* 0x000000180a0b7981 */ /* 0x0002e2000c1e1500 */
[----:B------:R-:W-:-:S06]  /*21c0*/  IMAD.X R13, R2, 0x1, R13, P0 ;  /* 0x00000001020d7824 */ /* 0x000fcc00000e060d */
[----:B------:R3:W3:Y:S01]  /*21d0*/  LDG.E.U16 R13, desc[UR24][R12.64] ;  /* 0x000000180c0d7981 */ /* 0x0006e2000c1e1500 */
[----:B------:R-:W-:-:S04]  /*21e0*/  IMAD.U32 R16, R16, 0x10000, RZ ;  /* 0x0001000010107824 */ /* 0x000fc800078e00ff */
[----:B0-----:R-:W-:Y:S01]  /*21f0*/  FMUL.FTZ R25, R16, 1.4426950216293334961 ;  /* 0x3fb8aa3b10197820 */ /* 0x001fe20000410000 */
[----:B------:R-:W-:Y:S01]  /*2200*/  SHF.L.U32 R16, R18, 0x10, RZ ;  /* 0x0000001012107819 */ /* 0x000fe200000006ff */
[----:B------:R-:W-:-:S04]  /*2210*/  IMAD.U32 R29, R29, 0x10000, RZ ;  /* 0x000100001d1d7824 */ /* 0x000fc800078e00ff */
[----:B----4-:R-:W-:Y:S01]  /*2220*/  FMUL.FTZ R23, R16, 1.4426950216293334961 ;  /* 0x3fb8aa3b10177820 */ /* 0x010fe20000410000 */
[----:B------:R-:W-:Y:S01]  /*2230*/  FMUL.FTZ R16, R29, 1.4426950216293334961 ;  /* 0x3fb8aa3b1d107820 */ /* 0x000fe20000410000 */
[----:B------:R-:W0:Y:S01]  /*2240*/  MUFU.EX2 R18, R25 ;  /* 0x0000001900127308 */ /* 0x000e220000000800 */
[----:B------:R-:W-:-:S07]  /*2250*/  IMAD.U32 R15, R15, 0x10000, RZ ;  /* 0x000100000f0f7824 */ /* 0x000fce00078e00ff */
[----:B------:R-:W4:Y:S01]  /*2260*/  MUFU.EX2 R16, R16 ;  /* 0x0000001000107308 */ /* 0x000f220000000800 */
[----:B------:R-:W-:-:S07]  /*2270*/  FMUL.FTZ R26, R15, 1.4426950216293334961 ;  /* 0x3fb8aa3b0f1a7820 */ /* 0x000fce0000410000 */
[----:B------:R-:W4:Y:S01]  /*2280*/  MUFU.EX2 R23, R23 ;  /* 0x0000001700177308 */ /* 0x000f220000000800 */
[----:B-1----:R-:W-:Y:S02]  /*2290*/  IADD3 R10, P0, R27, UR18, RZ ;  /* 0x000000121b0a7c10 */ /* 0x002fe4000ff1e0ff */
[----:B------:R-:W-:-:S05]  /*22a0*/  F2FP.BF16.F32.PACK_AB R17, RZ, R17 ;  /* 0x00000011ff11723e */ /* 0x000fca00000010ff */
[----:B------:R-:W1:Y:S01]  /*22b0*/  MUFU.EX2 R25, R26 ;  /* 0x0000001a00197308 */ /* 0x000e620000000800 */
[----:B------:R-:W-:Y:S02]  /*22c0*/  F2FP.BF16.F32.PACK_AB R19, RZ, R19 ;  /* 0x00000013ff13723e */ /* 0x000fe400000010ff */
[----:B--2---:R-:W-:-:S05]  /*22d0*/  SHF.L.U32 R15, R24, 0x10, RZ ;  /* 0x00000010180f7819 */ /* 0x004fca00000006ff */
[----:B0-----:R-:W-:Y:S01]  /*22e0*/  FFMA.FTZ R18, R18, -UR29, R15 ;  /* 0x8000001d12127c23 */ /* 0x001fe2000801000f */
[----:B------:R-:W-:Y:S01]  /*22f0*/  F2FP.BF16.F32.PACK_AB R15, RZ, R14 ;  /* 0x0000000eff0f723e */ /* 0x000fe200000010ff */
[----:B-----5:R-:W-:Y:S01]  /*2300*/  IMAD.U32 R22, R22, 0x10000, RZ ;  /* 0x0001000016167824 */ /* 0x020fe200078e00ff */
[----:B------:R-:W-:Y:S02]  /*2310*/  IADD3 R14, P1, R10, UR12, RZ ;  /* 0x0000000c0a0e7c10 */ /* 0x000fe4000ff3e0ff */
[----:B------:R-:W-:Y:S01]  /*2320*/  F2FP.BF16.F32.PACK_AB R20, RZ, R20 ;  /* 0x00000014ff14723e */ /* 0x000fe200000010ff */
[----:B---3--:R-:W-:Y:S01]  /*2330*/  IMAD.U32 R27, R11, 0x10000, RZ ;  /* 0x000100000b1b7824 */ /* 0x008fe200078e00ff */
[----:B------:R-:W-:Y:S02]  /*2340*/  IADD3.X R11, R28, UR19, RZ, P0, !PT ;  /* 0x000000131c0b7c10 */ /* 0x000fe400087fe4ff */
[----:B------:R-:W-:Y:S01]  /*2350*/  IADD3 R12, P0, R10, UR8, RZ ;  /* 0x000000080a0c7c10 */ /* 0x000fe2000ff1e0ff */
[----:B----4-:R-:W-:Y:S01]  /*2360*/  FFMA.FTZ R24, R16, -UR29, R27 ;  /* 0x8000001d10187c23 */ /* 0x010fe2000801001b */
[----:B------:R-:W-:Y:S01]  /*2370*/  PRMT R28, R17, 0x7610, R28 ;  /* 0x00007610111c7816 */ /* 0x000fe2000000001c */
[----:B------:R-:W-:Y:S01]  /*2380*/  FFMA.FTZ R17, R23, -UR29, R22 ;  /* 0x8000001d17117c23 */ /* 0x000fe20008010016 */
[----:B------:R-:W-:-:S02]  /*2390*/  SHF.L.U32 R16, R13, 0x10, RZ ;  /* 0x000000100d107819 */ /* 0x000fc400000006ff */
[----:B------:R-:W-:Y:S02]  /*23a0*/  IADD3.X R13, R11, UR9, RZ, P0, !PT ;  /* 0x000000090b0d7c10 */ /* 0x000fe400087fe4ff */
[----:B------:R-:W-:Y:S01]  /*23b0*/  PRMT R23, R15, 0x7610, R23 ;  /* 0x000076100f177816 */ /* 0x000fe20000000017 */
[----:B------:R-:W-:Y:S01]  /*23c0*/  STG.E.U16 desc[UR24][R10.64], R28 ;  /* 0x0000001c0a007986 */ /* 0x000fe2000c101518 */
[----:B------:R-:W-:Y:S01]  /*23d0*/  IADD3.X R15, R11, UR7, RZ, P1, !PT ;  /* 0x000000070b0f7c10 */ /* 0x000fe20008ffe4ff */
[----:B-1----:R-:W-:Y:S02]  /*23e0*/  FFMA.FTZ R25, R25, -UR29, R16 ;  /* 0x8000001d19197c23 */ /* 0x002fe40008010010 */
[----:B------:R0:W-:Y:S01]  /*23f0*/  STG.E.U16 desc[UR24][R12.64], R23 ;  /* 0x000000170c007986 */ /* 0x0001e2000c101518 */
[----:B------:R-:W-:-:S03]  /*2400*/  IADD3 R16, P0, R10, UR13, RZ ;  /* 0x0000000d0a107c10 */ /* 0x000fc6000ff1e0ff */
[----:B------:R1:W-:Y:S01]  /*2410*/  STG.E.U16 desc[UR24][R14.64], R19 ;  /* 0x000000130e007986 */ /* 0x0003e2000c101518 */
[----:B------:R-:W-:Y:S02]  /*2420*/  IADD3 R22, P2, R5, R10, RZ ;  /* 0x0000000a05167210 */ /* 0x000fe40007f5e0ff */
[----:B0-----:R-:W-:Y:S02]  /*2430*/  F2FP.BF16.F32.PACK_AB R13, RZ, R18 ;  /* 0x00000012ff0d723e */ /* 0x001fe400000010ff */
[-C--:B------:R-:W-:Y:S02]  /*2440*/  IADD3 R18, P1, R3, R10.reuse, RZ ;  /* 0x0000000a03127210 */ /* 0x080fe40007f3e0ff */
[----:B-1----:R-:W-:Y:S02]  /*2450*/  F2FP.BF16.F32.PACK_AB R15, RZ, R17 ;  /* 0x00000011ff0f723e */ /* 0x002fe400000010ff */
[----:B------:R-:W-:Y:S01]  /*2460*/  IADD3.X R17, R11, UR6, RZ, P0, !PT ;  /* 0x000000060b117c10 */ /* 0x000fe200087fe4ff */
[--C-:B------:R-:W-:Y:S01]  /*2470*/  IMAD.X R19, R4, 0x1, R11.reuse, P1 ;  /* 0x0000000104137824 */ /* 0x100fe200008e060b */
[-C--:B------:R-:W-:Y:S01]  /*2480*/  IADD3 R12, P0, R7, R10.reuse, RZ ;  /* 0x0000000a070c7210 */ /* 0x080fe20007f1e0ff */
[----:B------:R-:W-:Y:S01]  /*2490*/  USHF.L.U32 UR6, UR26, 0x3, URZ ;  /* 0x000000031a067899 */ /* 0x000fe2000800063f */
[----:B------:R-:W-:Y:S01]  /*24a0*/  IADD3 R10, P1, R9, R10, RZ ;  /* 0x0000000a090a7210 */ /* 0x000fe20007f3e0ff */
[----:B------:R-:W-:Y:S01]  /*24b0*/  STG.E.U16 desc[UR24][R16.64], R20 ;  /* 0x0000001410007986 */ /* 0x000fe2000c101518 */
[----:B------:R-:W-:Y:S01]  /*24c0*/  IMAD.X R23, R6, 0x1, R11, P2 ;  /* 0x0000000106177824 */ /* 0x000fe200010e060b */
[----:B------:R-:W-:-:S02]  /*24d0*/  F2FP.BF16.F32.PACK_AB R24, RZ, R24 ;  /* 0x00000018ff18723e */ /* 0x000fc400000010ff */
[----:B------:R0:W-:Y:S01]  /*24e0*/  STG.E.U16 desc[UR24][R18.64], R13 ;  /* 0x0000000d12007986 */ /* 0x0001e2000c101518 */
[----:B------:R-:W-:-:S03]  /*24f0*/  F2FP.BF16.F32.PACK_AB R25, RZ, R25 ;  /* 0x00000019ff19723e */ /* 0x000fc600000010ff */
[----:B------:R3:W-:Y:S01]  /*2500*/  STG.E.U16 desc[UR24][R22.64], R15 ;  /* 0x0000000f16007986 */ /* 0x0007e2000c101518 */
[----:B0-----:R-:W-:Y:S01]  /*2510*/  IADD3.X R13, R8, R11, RZ, P0, !PT ;  /* 0x0000000b080d7210 */ /* 0x001fe200007fe4ff */
[----:B------:R-:W-:Y:S01]  /*2520*/  IMAD.X R11, R2, 0x1, R11, P1 ;  /* 0x00000001020b7824 */ /* 0x000fe200008e060b */
[----:B------:R-:W-:-:S03]  /*2530*/  IADD3 R21, P0, R21, UR6, RZ ;  /* 0x0000000615157c10 */ /* 0x000fc6000ff1e0ff */
[----:B------:R3:W-:Y:S02]  /*2540*/  STG.E.U16 desc[UR24][R12.64], R24 ;  /* 0x000000180c007986 */ /* 0x0007e4000c101518 */
[----:B------:R-:W-:Y:S01]  /*2550*/  IMAD.X R0, RZ, RZ, R0, P0 ;  /* 0x000000ffff007224 */ /* 0x000fe200000e0600 */
[----:B------:R-:W-:Y:S01]  /*2560*/  ISETP.GE.U32.AND P0, PT, R21, UR4, PT ;  /* 0x0000000415007c0c */ /* 0x000fe2000bf06070 */
[----:B------:R3:W-:Y:S03]  /*2570*/  STG.E.U16 desc[UR24][R10.64], R25 ;  /* 0x000000190a007986 */ /* 0x0007e6000c101518 */
[----:B------:R-:W-:-:S13]  /*2580*/  ISETP.GE.AND.EX P0, PT, R0, UR5, PT, P0 ;  /* 0x0000000500007c0c */ /* 0x000fda000bf06300 */
[----:B---3--:R-:W-:Y:S05]  /*2590*/  @!P0 BRA `(.L_x_9189) ;  /* 0xfffffff400d88947 */ /* 0x008fea000383ffff */
.L_x_9188:
[----:B------:R-:W-:Y:S05]  /*25a0*/  BSYNC B0 ;  /* 0x0000000000007941 */ /* 0x000fea0003800000 */
.L_x_9187:
[----:B------:R-:W-:-:S04]  /*25b0*/  ISETP.GE.U32.AND P0, PT, R21, UR14, PT ;  /* 0x0000000e15007c0c */ /* 0x000fc8000bf06070 */
[----:B------:R-:W-:-:S13]  /*25c0*/  ISETP.GE.AND.EX P0, PT, R0, UR15, PT, P0 ;  /* 0x0000000f00007c0c */ /* 0x000fda000bf06300 */
[----:B------:R-:W-:Y:S05]  /*25d0*/  @P0 EXIT ;  /* 0x000000000000094d */ /* 0x000fea0003800000 */
[----:B------:R-:W-:Y:S01]  /*25e0*/  BSSY B0, `(.L_x_9190) ;  /* 0x0000017000007945 */ /* 0x000fe20003800000 */
.L_x_9191:
[C---:B------:R-:W-:Y:S02]  /*25f0*/  SHF.L.U32 R9, R21.reuse, 0x1, RZ ;  /* 0x0000000115097819 */ /* 0x040fe400000006ff */
[----:B------:R-:W-:Y:S02]  /*2600*/  SHF.L.U64.HI R10, R21, 0x1, R0 ;  /* 0x00000001150a7819 */ /* 0x000fe40000010200 */
[----:B------:R-:W-:-:S04]  /*2610*/  IADD3 R4, P0, R9, UR17, RZ ;  /* 0x0000001109047c10 */ /* 0x000fc8000ff1e0ff */
[----:B-1----:R-:W-:-:S05]  /*2620*/  IADD3.X R5, R10, UR16, RZ, P0, !PT ;  /* 0x000000100a057c10 */ /* 0x002fca00087fe4ff */
[----:B------:R-:W3:Y:S01]  /*2630*/  LDG.E.U16 R4, desc[UR24][R4.64] ;  /* 0x0000001804047981 */ /* 0x000ee2000c1e1500 */
[----:B------:R-:W-:-:S04]  /*2640*/  IADD3 R2, P0, R9, UR10, RZ ;  /* 0x0000000a09027c10 */ /* 0x000fc8000ff1e0ff */
[----:B------:R-:W-:-:S05]  /*2650*/  IADD3.X R3, R10, UR11, RZ, P0, !PT ;  /* 0x0000000b0a037c10 */ /* 0x000fca00087fe4ff */
[----:B------:R-:W4:Y:S01]  /*2660*/  LDG.E.U16 R2, desc[UR24][R2.64] ;  /* 0x0000001802027981 */ /* 0x000f22000c1e1500 */
[----:B---3--:R-:W-:-:S04]  /*2670*/  IMAD.U32 R6, R4, 0x10000, RZ ;  /* 0x0001000004067824 */ /* 0x008fc800078e00ff */
[----:B------:R-:W-:Y:S01]  /*2680*/  FMUL.FTZ R8, R6, 1.4426950216293334961 ;  /* 0x3fb8aa3b06087820 */ /* 0x000fe20000410000 */
[----:B------:R-:W-:-:S05]  /*2690*/  IADD3 R6, P0, R9, UR18, RZ ;  /* 0x0000001209067c10 */ /* 0x000fca000ff1e0ff */
[----:B------:R-:W0:Y:S01]  /*26a0*/  MUFU.EX2 R8, R8 ;  /* 0x0000000800087308 */ /* 0x000e220000000800 */
[----:B----4-:R-:W-:-:S04]  /*26b0*/  IMAD.U32 R7, R2, 0x10000, RZ ;  /* 0x0001000002077824 */ /* 0x010fc800078e00ff */
[----:B0-----:R-:W-:-:S05]  /*26c0*/  FFMA.FTZ R7, R8, -UR29, R7 ;  /* 0x8000001d08077c23 */ /* 0x001fca0008010007 */
[----:B------:R-:W-:Y:S02]  /*26d0*/  F2FP.BF16.F32.PACK_AB R3, RZ, R7 ;  /* 0x00000007ff03723e */ /* 0x000fe400000010ff */
        /* <DEDUP_REMOVED lines=8> */
.L_x_9190:
[----:B------:R-:W-:Y:S05]  /*2760*/  EXIT ;  /* 0x000000000000794d */ /* 0x000fea0003800000 */
.L_x_9186:
        /* <DEDUP_REMOVED lines=24> */
.L_x_9194:
[----:B------:R-:W-:Y:S01]  /*28f0*/  VIADD R7, R3, UR26 ;  /* 0x0000001a03077c36 */ /* 0x000fe20008000000 */
[----:B------:R-:W-:Y:S01]  /*2900*/  MOV R15, UR16 ;  /* 0x00000010000f7c02 */ /* 0x000fe20008000f00 */
[----:B-1----:R-:W-:Y:S02]  /*2910*/  IMAD.U32 R14, RZ, RZ, UR17 ;  /* 0x00000011ff0e7e24 */ /* 0x002fe4000f8e00ff */
[----:B--2---:R-:W-:Y:S02]  /*2920*/  VIADD R19, R7, UR26 ;  /* 0x0000001a07137c36 */ /* 0x004fe40008000000 */
[----:B------:R-:W-:-:S03]  /*2930*/  IMAD.WIDE.U32 R10, R3, 0x2, R14 ;  /* 0x00000002030a7825 */ /* 0x000fc600078e000e */
[----:B------:R-:W-:Y:S01]  /*2940*/  IADD3 R5, R19, UR26, RZ ;  /* 0x0000001a13057c10 */ /* 0x000fe2000fffe0ff */
[--C-:B------:R-:W-:Y:S01]  /*2950*/  IMAD.WIDE.U32 R20, R7, 0x2, R14.reuse ;  /* 0x0000000207147825 */ /* 0x100fe200078e000e */
[----:B------:R-:W2:Y:S03]  /*2960*/  LDG.E.U16 R18, desc[UR24][R10.64] ;  /* 0x000000180a127981 */ /* 0x000ea6000c1e1500 */
[----:B------:R-:W-:Y:S01]  /*2970*/  VIADD R2, R5, UR26 ;  /* 0x0000001a05027c36 */ /* 0x000fe20008000000 */
[----:B------:R-:W3:Y:S01]  /*2980*/  LDG.E.U16 R25, desc[UR24][R20.64] ;  /* 0x0000001814197981 */ /* 0x000ee2000c1e1500 */
[----:B------:R-:W-:-:S04]  /*2990*/  IMAD.WIDE.U32 R26, R19, 0x2, R14 ;  /* 0x00000002131a7825 */ /* 0x000fc800078e000e */
[--C-:B------:R-:W-:Y:S02]  /*29a0*/  IMAD.WIDE.U32 R22, R2, 0x2, R14.reuse ;  /* 0x0000000202167825 */ /* 0x100fe400078e000e */
[----:B------:R-:W4:Y:S02]  /*29b0*/  LDG.E.U16 R26, desc[UR24][R26.64] ;  /* 0x000000181a1a7981 */ /* 0x000f24000c1e1500 */
[----:B------:R-:W-:Y:S02]  /*29c0*/  IMAD.WIDE.U32 R8, R5, 0x2, R14 ;  /* 0x0000000205087825 */ /* 0x000fe400078e000e */
[----:B------:R-:W5:Y:S04]  /*29d0*/  LDG.E.U16 R23, desc[UR24][R22.64] ;  /* 0x0000001816177981 */ /* 0x000f68000c1e1500 */
[----:B------:R0:W5:Y:S01]  /*29e0*/  LDG.E.U16 R24, desc[UR24][R8.64] ;  /* 0x0000001808187981 */ /* 0x000162000c1e1500 */
[----:B------:R-:W-:Y:S01]  /*29f0*/  MOV R12, UR10 ;  /* 0x0000000a000c7c02 */ /* 0x000fe20008000f00 */
[----:B------:R-:W-:-:S02]  /*2a00*/  IMAD.U32 R13, RZ, RZ, UR11 ;  /* 0x0000000bff0d7e24 */ /* 0x000fc4000f8e00ff */
[----:B0-----:R-:W-:-:S04]  /*2a10*/  VIADD R8, R2, UR26 ;  /* 0x0000001a02087c36 */ /* 0x001fc80008000000 */
[----:B------:R-:W-:-:S04]  /*2a20*/  IMAD.WIDE.U32 R16, R8, 0x2, R14 ;  /* 0x0000000208107825 */ /* 0x000fc800078e000e */
[----:B------:R-:W-:Y:S01]  /*2a30*/  VIADD R6, R8, UR26 ;  /* 0x0000001a08067c36 */ /* 0x000fe20008000000 */
[----:B------:R0:W5:Y:S01]  /*2a40*/  LDG.E.U16 R22, desc[UR24][R16.64] ;  /* 0x0000001810167981 */ /* 0x000162000c1e1500 */
[----:B------:R-:W-:-:S04]  /*2a50*/  IMAD.WIDE.U32 R10, R3, 0x2, R12 ;  /* 0x00000002030a7825 */ /* 0x000fc800078e000c */
[--C-:B------:R-:W-:Y:S01]  /*2a60*/  IMAD.WIDE.U32 R20, R7, 0x2, R12.reuse ;  /* 0x0000000207147825 */ /* 0x100fe200078e000c */
[----:B------:R-:W-:Y:S01]  /*2a70*/  IADD3 R0, R6, UR26, RZ ;  /* 0x0000001a06007c10 */ /* 0x000fe2000fffe0ff */
[----:B------:R-:W5:Y:S02]  /*2a80*/  LDG.E.U16 R10, desc[UR24][R10.64] ;  /* 0x000000180a0a7981 */ /* 0x000f64000c1e1500 */
[--C-:B------:R-:W-:Y:S02]  /*2a90*/  IMAD.WIDE.U32 R28, R19, 0x2, R12.reuse ;  /* 0x00000002131c7825 */ /* 0x100fe400078e000c */
[----:B------:R-:W5:Y:S02]  /*2aa0*/  LDG.E.U16 R20, desc[UR24][R20.64] ;  /* 0x0000001814147981 */ /* 0x000f64000c1e1500 */
[--C-:B0-----:R-:W-:Y:S02]  /*2ab0*/  IMAD.WIDE.U32 R16, R5, 0x2, R12.reuse ;  /* 0x0000000205107825 */ /* 0x101fe400078e000c */
[----:B------:R0:W5:Y:S04]  /*2ac0*/  LDG.E.U16 R11, desc[UR24][R28.64] ;  /* 0x000000181c0b7981 */ /* 0x000168000c1e1500 */
[----:B------:R1:W5:Y:S01]  /*2ad0*/  LDG.E.U16 R9, desc[UR24][R16.64] ;  /* 0x0000001810097981 */ /* 0x000362000c1e1500 */
[----:B0-----:R-:W-:-:S04]  /*2ae0*/  IMAD.WIDE.U32 R28, R2, 0x2, R12 ;  /* 0x00000002021c7825 */ /* 0x001fc800078e000c */
[--C-:B-1----:R-:W-:Y:S01]  /*2af0*/  IMAD.WIDE.U32 R16, R6, 0x2, R14.reuse ;  /* 0x0000000206107825 */ /* 0x102fe200078e000e */
[----:B------:R-:W5:Y:S03]  /*2b00*/  LDG.E.U16 R4, desc[UR24][R28.64] ;  /* 0x000000181c047981 */ /* 0x000f66000c1e1500 */
[----:B------:R-:W-:Y:S01]  /*2b10*/  IMAD.WIDE.U32 R14, R0, 0x2, R14 ;  /* 0x00000002000e7825 */ /* 0x000fe200078e000e */
[----:B------:R0:W5:Y:S05]  /*2b20*/  LDG.E.U16 R21, desc[UR24][R16.64] ;  /* 0x0000001810157981 */ /* 0x00016a000c1e1500 */
[----:B------:R-:W5:Y:S01]  /*2b30*/  LDG.E.U16 R14, desc[UR24][R14.64] ;  /* 0x000000180e0e7981 */ /* 0x000f62000c1e1500 */
[----:B0-----:R-:W-:-:S05]  /*2b40*/  IMAD.WIDE.U32 R16, R8, 0x2, R12 ;  /* 0x0000000208107825 */ /* 0x001fca00078e000c */
[----:B------:R0:W5:Y:S01]  /*2b50*/  LDG.E.U16 R27, desc[UR24][R16.64] ;  /* 0x00000018101b7981 */ /* 0x000162000c1e1500 */
[----:B------:R-:W-:-:S04]  /*2b60*/  IMAD.WIDE.U32 R28, R6, 0x2, R12 ;  /* 0x00000002061c7825 */ /* 0x000fc800078e000c */
[----:B------:R-:W-:Y:S02]  /*2b70*/  IMAD.WIDE.U32 R12, R0, 0x2, R12 ;  /* 0x00000002000c7825 */ /* 0x000fe400078e000c */
[----:B------:R-:W5:Y:S04]  /*2b80*/  LDG.E.U16 R28, desc[UR24][R28.64] ;  /* 0x000000181c1c7981 */ /* 0x000f68000c1e1500 */
[----:B------:R1:W5:Y:S01]  /*2b90*/  LDG.E.U16 R12, desc[UR24][R12.64] ;  /* 0x000000180c0c7981 */ /* 0x000362000c1e1500 */
[----:B--2---:R-:W-:Y:S02]  /*2ba0*/  IMAD.U32 R18, R18, 0x10000, RZ ;  /* 0x0001000012127824 */ /* 0x004fe400078e00ff */
[----:B---3--:R-:W-:Y:S02]  /*2bb0*/  IMAD.U32 R25, R25, 0x10000, RZ ;  /* 0x0001000019197824 */ /* 0x008fe400078e00ff */
[----:B------:R-:W-:-:S02]  /*2bc0*/  FMUL.FTZ R18, R18, 1.4426950216293334961 ;  /* 0x3fb8aa3b12127820 */ /* 0x000fc40000410000 */
[----:B------:R-:W-:Y:S01]  /*2bd0*/  FMUL.FTZ R25, R25, 1.4426950216293334961 ;  /* 0x3fb8aa3b19197820 */ /* 0x000fe20000410000 */
[----:B----4-:R-:W-:-:S03]  /*2be0*/  SHF.L.U32 R26, R26, 0x10, RZ ;  /* 0x000000101a1a7819 */ /* 0x010fc600000006ff */
[----:B------:R-:W2:Y:S01]  /*2bf0*/  MUFU.EX2 R18, R18 ;  /* 0x0000001200127308 */ /* 0x000ea20000000800 */
[----:B-----5:R-:W-:Y:S02]  /*2c00*/  IMAD.U32 R23, R23, 0x10000, RZ ;  /* 0x0001000017177824 */ /* 0x020fe400078e00ff */
[----:B0-----:R-:W-:Y:S02]  /*2c10*/  FMUL.FTZ R17, R26, 1.4426950216293334961 ;  /* 0x3fb8aa3b1a117820 */ /* 0x001fe40000410000 */
[----:B------:R-:W-:-:S03]  /*2c20*/  FMUL.FTZ R15, R23, 1.4426950216293334961 ;  /* 0x3fb8aa3b170f7820 */ /* 0x000fc60000410000 */
[----:B------:R-:W0:Y:S08]  /*2c30*/  MUFU.EX2 R25, R25 ;  /* 0x0000001900197308 */ /* 0x000e300000000800 */
[----:B------:R-:W3:Y:S01]  /*2c40*/  MUFU.EX2 R17, R17 ;  /* 0x0000001100117308 */ /* 0x000ee20000000800 */
[----:B------:R-:W-:-:S07]  /*2c50*/  IMAD.U32 R24, R24, 0x10000, RZ ;  /* 0x0001000018187824 */ /* 0x000fce00078e00ff */
[----:B------:R-:W4:Y:S01]  /*2c60*/  MUFU.EX2 R15, R15 ;  /* 0x0000000f000f7308 */ /* 0x000f220000000800 */
[----:B------:R-:W-:-:S05]  /*2c70*/  SHF.L.U32 R22, R22, 0x10, RZ ;  /* 0x0000001016167819 */ /* 0x000fca00000006ff */
[----:B------:R-:W-:Y:S01]  /*2c80*/  FMUL.FTZ R23, R22, 1.4426950216293334961 ;  /* 0x3fb8aa3b16177820 */ /* 0x000fe20000410000 */
[----:B-1----:R-:W-:Y:S02]  /*2c90*/  IMAD.U32 R13, R10, 0x10000, RZ ;  /* 0x000100000a0d7824 */ /* 0x002fe400078e00ff */
[----:B------:R-:W-:Y:S01]  /*2ca0*/  IMAD.U32 R20, R20, 0x10000, RZ ;  /* 0x0001000014147824 */ /* 0x000fe200078e00ff */
[----:B------:R-:W1:Y:S01]  /*2cb0*/  MUFU.EX2 R10, R23 ;  /* 0x00000017000a7308 */ /* 0x000e620000000800 */
[----:B--2---:R-:W-:Y:S01]  /*2cc0*/  FFMA.FTZ R13, R18, -UR29, R13 ;  /* 0x8000001d120d7c23 */ /* 0x004fe2000801000d */
[----:B------:R-:W-:Y:S01]  /*2cd0*/  FMUL.FTZ R16, R24, 1.4426950216293334961 ;  /* 0x3fb8aa3b18107820 */ /* 0x000fe20000410000 */
[----:B0-----:R-:W-:Y:S01]  /*2ce0*/  FFMA.FTZ R18, R25, -UR29, R20 ;  /* 0x8000001d19127c23 */ /* 0x001fe20008010014 */
[----:B------:R-:W-:-:S04]  /*2cf0*/  IMAD.U32 R20, R11, 0x10000, RZ ;  /* 0x000100000b147824 */ /* 0x000fc800078e00ff */
[----:B------:R-:W0:Y:S01]  /*2d00*/  MUFU.EX2 R16, R16 ;  /* 0x0000001000107308 */ /* 0x000e220000000800 */
[----:B---3--:R-:W-:Y:S01]  /*2d10*/  FFMA.FTZ R17, R17, -UR29, R20 ;  /* 0x8000001d11117c23 */ /* 0x008fe20008010014 */
[----:B------:R-:W-:Y:S02]  /*2d20*/  SHF.L.U32 R22, R4, 0x10, RZ ;  /* 0x0000001004167819 */ /* 0x000fe400000006ff */
[----:B------:R-:W-:-:S03]  /*2d30*/  SHF.L.U32 R21, R21, 0x10, RZ ;  /* 0x0000001015157819 */ /* 0x000fc600000006ff */
[----:B----4-:R-:W-:Y:S01]  /*2d40*/  FFMA.FTZ R20, R15, -UR29, R22 ;  /* 0x8000001d0f147c23 */ /* 0x010fe20008010016 */
[----:B------:R-:W-:Y:S02]  /*2d50*/  IMAD.U32 R14, R14, 0x10000, RZ ;  /* 0x000100000e0e7824 */ /* 0x000fe400078e00ff */
[----:B------:R-:W-:Y:S02]  /*2d60*/  FMUL.FTZ R24, R21, 1.4426950216293334961 ;  /* 0x3fb8aa3b15187820 */ /* 0x000fe40000410000 */
[----:B------:R-:W-:Y:S02]  /*2d70*/  FMUL.FTZ R22, R14, 1.4426950216293334961 ;  /* 0x3fb8aa3b0e167820 */ /* 0x000fe40000410000 */
[----:B------:R2:W3:Y:S01]  /*2d80*/  MUFU.EX2 R4, R24 ;  /* 0x0000001800047308 */ /* 0x0004e20000000800 */
[----:B------:R-:W-:-:S07]  /*2d90*/  IMAD.U32 R21, R27, 0x10000, RZ ;  /* 0x000100001b157824 */ /* 0x000fce00078e00ff */
[----:B------:R-:W4:Y:S01]  /*2da0*/  MUFU.EX2 R22, R22 ;  /* 0x0000001600167308 */ /* 0x000f220000000800 */
[----:B-1----:R-:W-:Y:S01]  /*2db0*/  FFMA.FTZ R21, R10, -UR29, R21 ;  /* 0x8000001d0a157c23 */ /* 0x002fe20008010015 */
[----:B------:R-:W-:Y:S01]  /*2dc0*/  MOV R10, UR18 ;  /* 0x00000012000a7c02 */ /* 0x000fe20008000f00 */
[----:B------:R-:W-:Y:S02]  /*2dd0*/  IMAD.U32 R11, RZ, RZ, UR19 ;  /* 0x00000013ff0b7e24 */ /* 0x000fe4000f8e00ff */
[----:B------:R-:W-:Y:S01]  /*2de0*/  IMAD.U32 R9, R9, 0x10000, RZ ;  /* 0x0001000009097824 */ /* 0x000fe200078e00ff */
[----:B--2---:R-:W-:Y:S01]  /*2df0*/  F2FP.BF16.F32.PACK_AB R24, RZ, R17 ;  /* 0x00000011ff18723e */ /* 0x004fe200000010ff */
[----:B------:R-:W-:-:S04]  /*2e00*/  IMAD.WIDE.U32 R14, R3, 0x2, R10 ;  /* 0x00000002030e7825 */ /* 0x000fc800078e000a */
[----:B0-----:R-:W-:Y:S01]  /*2e10*/  FFMA.FTZ R9, R16, -UR29, R9 ;  /* 0x8000001d10097c23 */ /* 0x001fe20008010009 */
[----:B------:R-:W-:Y:S02]  /*2e20*/  IMAD.U32 R3, R28, 0x10000, RZ ;  /* 0x000100001c037824 */ /* 0x000fe400078e00ff */
[----:B------:R-:W-:Y:S01]  /*2e30*/  IMAD.WIDE.U32 R16, R7, 0x2, R10 ;  /* 0x0000000207107825 */ /* 0x000fe200078e000a */
[----:B------:R-:W-:-:S03]  /*2e40*/  SHF.L.U32 R7, R12, 0x10, RZ ;  /* 0x000000100c077819 */ /* 0x000fc600000006ff */
[----:B---3--:R-:W-:Y:S01]  /*2e50*/  FFMA.FTZ R4, R4, -UR29, R3 ;  /* 0x8000001d04047c23 */ /* 0x008fe20008010003 */
[----:B------:R-:W-:Y:S02]  /*2e60*/  F2FP.BF16.F32.PACK_AB R13, RZ, R13 ;  /* 0x0000000dff0d723e */ /* 0x000fe400000010ff */
[----:B------:R-:W-:Y:S01]  /*2e70*/  F2FP.BF16.F32.PACK_AB R23, RZ, R18 ;  /* 0x00000012ff17723e */ /* 0x000fe200000010ff */
[----:B----4-:R-:W-:Y:S01]  /*2e80*/  FFMA.FTZ R7, R22, -UR29, R7 ;  /* 0x8000001d16077c23 */ /* 0x010fe20008010007 */
[----:B------:R-:W-:Y:S01]  /*2e90*/  F2FP.BF16.F32.PACK_AB R3, RZ, R9 ;  /* 0x00000009ff03723e */ /* 0x000fe200000010ff */
[----:B------:R0:W-:Y:S01]  /*2ea0*/  STG.E.U16 desc[UR24][R14.64], R13 ;  /* 0x0000000d0e007986 */ /* 0x0001e2000c101518 */
[--C-:B------:R-:W-:Y:S01]  /*2eb0*/  IMAD.WIDE.U32 R18, R19, 0x2, R10.reuse ;  /* 0x0000000213127825 */ /* 0x100fe200078e000a */
[----:B------:R-:W-:Y:S02]  /*2ec0*/  F2FP.BF16.F32.PACK_AB R20, RZ, R20 ;  /* 0x00000014ff14723e */ /* 0x000fe400000010ff */
[----:B------:R1:W-:Y:S01]  /*2ed0*/  STG.E.U16 desc[UR24][R16.64], R23 ;  /* 0x0000001710007986 */ /* 0x0003e2000c101518 */
[----:B------:R-:W-:Y:S01]  /*2ee0*/  F2FP.BF16.F32.PACK_AB R21, RZ, R21 ;  /* 0x00000015ff15723e */ /* 0x000fe200000010ff */
[----:B------:R-:W-:Y:S01]  /*2ef0*/  IMAD.WIDE.U32 R8, R8, 0x2, R10 ;  /* 0x0000000208087825 */ /* 0x000fe200078e000a */
[----:B0-----:R-:W-:-:S03]  /*2f00*/  F2FP.BF16.F32.PACK_AB R15, RZ, R4 ;  /* 0x00000004ff0f723e */ /* 0x001fc600000010ff */
[----:B------:R-:W-:Y:S01]  /*2f10*/  IMAD.WIDE.U32 R12, R2, 0x2, R10 ;  /* 0x00000002020c7825 */ /* 0x000fe200078e000a */
[----:B------:R-:W-:-:S03]  /*2f20*/  PRMT R2, R3, 0x7610, R2 ;  /* 0x0000761003027816 */ /* 0x000fc60000000002 */
[--C-:B------:R-:W-:Y:S01]  /*2f30*/  IMAD.WIDE.U32 R4, R5, 0x2, R10.reuse ;  /* 0x0000000205047825 */ /* 0x100fe200078e000a */
[----:B-1----:R-:W-:Y:S01]  /*2f40*/  F2FP.BF16.F32.PACK_AB R17, RZ, R7 ;  /* 0x00000007ff11723e */ /* 0x002fe200000010ff */
[----:B------:R0:W-:Y:S02]  /*2f50*/  STG.E.U16 desc[UR24][R18.64], R24 ;  /* 0x0000001812007986 */ /* 0x0001e4000c101518 */
[--C-:B------:R-:W-:Y:S02]  /*2f60*/  IMAD.WIDE.U32 R6, R6, 0x2, R10.reuse ;  /* 0x0000000206067825 */ /* 0x100fe400078e000a */
[----:B------:R0:W-:Y:S02]  /*2f70*/  STG.E.U16 desc[UR24][R4.64], R2 ;  /* 0x0000000204007986 */ /* 0x0001e4000c101518 */
[C---:B------:R-:W-:Y:S02]  /*2f80*/  IMAD.WIDE.U32 R10, R0.reuse, 0x2, R10 ;  /* 0x00000002000a7825 */ /* 0x040fe400078e000a */
[----:B------:R0:W-:Y:S02]  /*2f90*/  STG.E.U16 desc[UR24][R12.64], R20 ;  /* 0x000000140c007986 */ /* 0x0001e4000c101518 */
[----:B------:R-:W-:-:S02]  /*2fa0*/  VIADD R3, R0, UR26 ;  /* 0x0000001a00037c36 */ /* 0x000fc40008000000 */
[----:B------:R0:W-:Y:S04]  /*2fb0*/  STG.E.U16 desc[UR24][R8.64], R21 ;  /* 0x0000001508007986 */ /* 0x0001e8000c101518 */
[----:B------:R0:W-:Y:S04]  /*2fc0*/  STG.E.U16 desc[UR24][R6.64], R15 ;  /* 0x0000000f06007986 */ /* 0x0001e8000c101518 */
[----:B------:R0:W-:Y:S01]  /*2fd0*/  STG.E.U16 desc[UR24][R10.64], R17 ;  /* 0x000000110a007986 */ /* 0x0001e2000c101518 */
[----:B------:R-:W-:-:S13]  /*2fe0*/  ISETP.GE.AND P0, PT, R3, UR4, PT ;  /* 0x0000000403007c0c */ /* 0x000fda000bf06270 */
[----:B0-----:R-:W-:Y:S05]  /*2ff0*/  @!P0 BRA `(.L_x_9194) ;  /* 0xfffffff8003c8947 */ /* 0x001fea000383ffff */
.L_x_9193:
[----:B------:R-:W-:Y:S05]  /*3000*/  BSYNC B0 ;  /* 0x0000000000007941 */ /* 0x000fea0003800000 */
.L_x_9192:
[----:B------:R-:W-:-:S13]  /*3010*/  ISETP.GE.AND P0, PT, R3, UR6, PT ;  /* 0x0000000603007c0c */ /* 0x000fda000bf06270 */
[----:B------:R-:W-:Y:S05]  /*3020*/  @P0 EXIT ;  /* 0x000000000000094d */ /* 0x000fea0003800000 */
.L_x_9195:
[----:B------:R-:W-:Y:S01]  /*3030*/  MOV R7, UR16 ;  /* 0x0000001000077c02 */ /* 0x000fe20008000f00 */
[----:B------:R-:W-:-:S04]  /*3040*/  IMAD.U32 R6, RZ, RZ, UR17 ;  /* 0x00000011ff067e24 */ /* 0x000fc8000f8e00ff */
[----:B------:R-:W-:-:S06]  /*3050*/  IMAD.WIDE R6, R3, 0x2, R6 ;  /* 0x0000000203067825 */ /* 0x000fcc00078e0206 */
[----:B------:R-:W3:Y:S01]  /*3060*/  LDG.E.U16 R6, desc[UR24][R6.64] ;  /* 0x0000001806067981 */ /* 0x000ee2000c1e1500 */
[----:B------:R-:W-:Y:S02]  /*3070*/  IMAD.U32 R4, RZ, RZ, UR10 ;  /* 0x0000000aff047e24 */ /* 0x000fe4000f8e00ff */
[----:B-1----:R-:W-:Y:S02]  /*3080*/  IMAD.U32 R5, RZ, RZ, UR11 ;  /* 0x0000000bff057e24 */ /* 0x002fe4000f8e00ff */
[----:B------:R-:W-:-:S06]  /*3090*/  IMAD.WIDE R4, R3, 0x2, R4 ;  /* 0x0000000203047825 */ /* 0x000fcc00078e0204 */
[----:B------:R-:W4:Y:S01]  /*30a0*/  LDG.E.U16 R4, desc[UR24][R4.64] ;  /* 0x0000001804047981 */ /* 0x000f22000c1e1500 */
[----:B------:R-:W-:Y:S01]  /*30b0*/  IMAD.U32 R8, RZ, RZ, UR18 ;  /* 0x00000012ff087e24 */ /* 0x000fe2000f8e00ff */
[----:B---3--:R-:W-:-:S05]  /*30c0*/  SHF.L.U32 R0, R6, 0x10, RZ ;  /* 0x0000001006007819 */ /* 0x008fca00000006ff */
[----:B------:R-:W-:-:S06]  /*30d0*/  FMUL.FTZ R0, R0, 1.4426950216293334961 ;  /* 0x3fb8aa3b00007820 */ /* 0x000fcc0000410000 */
[----:B------:R-:W0:Y:S01]  /*30e0*/  MUFU.EX2 R0, R0 ;  /* 0x0000000000007308 */ /* 0x000e220000000800 */
[----:B----4-:R-:W-:-:S04]  /*30f0*/  IMAD.U32 R9, R4, 0x10000, RZ ;  /* 0x0001000004097824 */ /* 0x010fc800078e00ff */
[----:B0-----:R-:W-:Y:S01]  /*3100*/  FFMA.FTZ R2, R0, -UR29, R9 ;  /* 0x8000001d00027c23 */ /* 0x001fe20008010009 */
        /* <DEDUP_REMOVED lines=8> */
.L_x_9185:
[----:B------:R-:W-:Y:S05]  /*3190*/  @P0 BRA `(.L_x_9196) ;  /* 0x0000000800f00947 */ /* 0x000fea0003800000 */
[----:B------:R-:W-:-:S04]  /*31a0*/  ISETP.NE.U32.AND P0, PT, RZ, UR15, PT ;  /* 0x0000000fff007c0c */ /* 0x000fc8000bf05070 */
[----:B------:R-:W-:-:S13]  /*31b0*/  ISETP.NE.AND.EX P0, PT, RZ, RZ, PT, P0 ;  /* 0x000000ffff00720c */ /* 0x000fda0003f05300 */
[----:B------:R-:W-:Y:S05]  /*31c0*/  @!P0 BRA `(.L_x_9197) ;  /* 0x0000000000ac8947 */ /* 0x000fea0003800000 */
[----:B------:R-:W-:Y:S01]  /*31d0*/  ISETP.LT.U32.AND P0, PT, R3, UR14, PT ;  /* 0x0000000e03007c0c */ /* 0x000fe2000bf01070 */
[----:B------:R-:W-:Y:S03]  /*31e0*/  BSSY B0, `(.L_x_9198) ;  /* 0x0000016000007945 */ /* 0x000fe60003800000 */
[----:B------:R-:W-:-:S13]  /*31f0*/  ISETP.GT.U32.AND.EX P0, PT, RZ, RZ, PT, P0 ;  /* 0x000000ffff00720c */ /* 0x000fda0003f04100 */
[----:B------:R-:W-:Y:S05]  /*3200*/  @P0 BRA `(.L_x_9199) ;  /* 0x00000000004c0947 */ /* 0x000fea0003800000 */
[----:B------:R-:W-:-:S04]  /*3210*/  IADD3 R10, P0, R3, -UR14, RZ ;  /* 0x8000000e030a7c10 */ /* 0x000fc8000ff1e0ff */
[----:B------:R-:W-:Y:S01]  /*3220*/  SHF.L.U32 R8, R10, 0x1, RZ ;  /* 0x000000010a087819 */ /* 0x000fe200000006ff */
[----:B-1----:R-:W-:-:S03]  /*3230*/  IMAD.X R5, RZ, RZ, -0x1, P0 ;  /* 0xffffffffff057424 */ /* 0x002fc600000e06ff */
[----:B------:R-:W-:Y:S02]  /*3240*/  IADD3 R6, P0, R8, UR17, RZ ;  /* 0x0000001108067c10 */ /* 0x000fe4000ff1e0ff */
[----:B------:R-:W-:-:S04]  /*3250*/  SHF.L.U64.HI R10, R10, 0x1, R5 ;  /* 0x000000010a0a7819 */ /* 0x000fc80000010205 */
[----:B------:R-:W-:-:S05]  /*3260*/  IADD3.X R7, R10, UR16, RZ, P0, !PT ;  /* 0x000000100a077c10 */ /* 0x000fca00087fe4ff */
[----:B------:R-:W3:Y:S01]  /*3270*/  LDG.E.U16 R6, desc[UR24][R6.64] ;  /* 0x0000001806067981 */ /* 0x000ee2000c1e1500 */
[----:B------:R-:W-:-:S04]  /*3280*/  IADD3 R4, P0, R8, UR10, RZ ;  /* 0x0000000a08047c10 */ /* 0x000fc8000ff1e0ff */
[----:B------:R-:W-:-:S05]  /*3290*/  IADD3.X R5, R10, UR11, RZ, P0, !PT ;  /* 0x0000000b0a057c10 */ /* 0x000fca00087fe4ff */
[----:B------:R-:W4:Y:S01]  /*32a0*/  LDG.E.U16 R4, desc[UR24][R4.64] ;  /* 0x0000001804047981 */ /* 0x000f22000c1e1500 */
[----:B------:R-:W-:Y:S01]  /*32b0*/  IADD3 R8, P0, R8, UR18, RZ ;  /* 0x0000001208087c10 */ /* 0x000fe2000ff1e0ff */
[----:B---3--:R-:W-:-:S04]  /*32c0*/  IMAD.U32 R0, R6, 0x10000, RZ ;  /* 0x0001000006007824 */ /* 0x008fc800078e00ff */
[----:B------:R-:W-:-:S06]  /*32d0*/  FMUL.FTZ R0, R0, 1.4426950216293334961 ;  /* 0x3fb8aa3b00007820 */ /* 0x000fcc0000410000 */
[----:B------:R-:W0:Y:S01]  /*32e0*/  MUFU.EX2 R0, R0 ;  /* 0x0000000000007308 */ /* 0x000e220000000800 */
[----:B----4-:R-:W-:-:S04]  /*32f0*/  IMAD.U32 R9, R4, 0x10000, RZ ;  /* 0x0001000004097824 */ /* 0x010fc800078e00ff */
[----:B0-----:R-:W-:-:S05]  /*3300*/  FFMA.FTZ R9, R0, -UR29, R9 ;  /* 0x8000001d00097c23 */ /* 0x001fca0008010009 */
[----:B------:R-:W-:Y:S02]  /*3310*/  F2FP.BF16.F32.PACK_AB R2, RZ, R9 ;  /* 0x00000009ff02723e */ /* 0x000fe400000010ff */
[----:B------:R-:W-:-:S05]  /*3320*/  IADD3.X R9, R10, UR19, RZ, P0, !PT ;  /* 0x000000130a097c10 */ /* 0x000fca00087fe4ff */
[----:B------:R0:W-:Y:S02]  /*3330*/  STG.E.U16 desc[UR24][R8.64], R2 ;  /* 0x0000000208007986 */ /* 0x0001e4000c101518 */
.L_x_9199:
[----:B------:R-:W-:Y:S05]  /*3340*/  BSYNC B0 ;  /* 0x0000000000007941 */ /* 0x000fea0003800000 */
.L_x_9198:
[----:B------:R-:W-:Y:S01]  /*3350*/  ULDC.64 UR8, c[0x0][0x228] ;  /* 0x00008a0000087ab9 */ /* 0x000fe20000000a00 */
[----:B------:R-:W-:Y:S02]  /*3360*/  UIADD3 UR6, UP1, UR26, -UR14, URZ ;  /* 0x8000000e1a067290 */ /* 0x000fe4000ff3e03f */
[----:B------:R-:W-:Y:S02]  /*3370*/  UIADD3 UR14, UP0, UR14, UR8, URZ ;  /* 0x000000080e0e7290 */ /* 0x000fe4000ff1e03f */
[----:B------:R-:W-:Y:S02]  /*3380*/  UIADD3.X UR7, URZ, -0x1, URZ, UP1, !UPT ;  /* 0xffffffff3f077890 */ /* 0x000fe40008ffe43f */
[----:B------:R-:W-:Y:S02]  /*3390*/  UIADD3.X UR8, URZ, UR9, URZ, UP0, !UPT ;  /* 0x000000093f087290 */ /* 0x000fe400087fe43f */
[----:B------:R-:W-:Y:S02]  /*33a0*/  UISETP.LT.U32.AND UP0, UPT, UR14, UR26, UPT ;  /* 0x0000001a0e00728c */ /* 0x000fe4000bf01070 */
[----:B------:R-:W-:-:S02]  /*33b0*/  USHF.L.U32 UR5, UR6, 0x1, URZ ;  /* 0x0000000106057899 */ /* 0x000fc4000800063f */
[----:B------:R-:W-:Y:S02]  /*33c0*/  UISETP.LT.AND.EX UP0, UPT, UR8, URZ, UPT, UP0 ;  /* 0x0000003f0800728c */ /* 0x000fe4000bf01300 */
[----:B------:R-:W-:Y:S02]  /*33d0*/  USHF.L.U64.HI UR6, UR6, 0x1, UR7 ;  /* 0x0000000106067899 */ /* 0x000fe40008010207 */
[----:B------:R-:W-:Y:S02]  /*33e0*/  USEL UR12, UR14, UR26, UP0 ;  /* 0x0000001a0e0c7287 */ /* 0x000fe40008000000 */
[----:B------:R-:W-:Y:S02]  /*33f0*/  USEL UR13, UR8, URZ, UP0 ;  /* 0x0000003f080d7287 */ /* 0x000fe40008000000 */
[----:B------:R-:W-:Y:S02]  /*3400*/  UIADD3 UR18, UP1, UR5, UR18, URZ ;  /* 0x0000001205127290 */ /* 0x000fe4000ff3e03f */
[----:B------:R-:W-:-:S02]  /*3410*/  UIADD3 UR17, UP2, UR5, UR17, URZ ;  /* 0x0000001105117290 */ /* 0x000fc4000ff5e03f */
[----:B------:R-:W-:Y:S02]  /*3420*/  UIADD3 UR10, UP3, UR5, UR10, URZ ;  /* 0x0000000a050a7290 */ /* 0x000fe4000ff7e03f */
[----:B------:R-:W-:Y:S02]  /*3430*/  UIADD3 UR12, UP0, -UR12, UR14, URZ ;  /* 0x0000000e0c0c7290 */ /* 0x000fe4000ff1e13f */
[----:B------:R-:W-:Y:S02]  /*3440*/  UIADD3.X UR19, UR6, UR19, URZ, UP1, !UPT ;  /* 0x0000001306137290 */ /* 0x000fe40008ffe43f */
[----:B------:R-:W-:Y:S02]  /*3450*/  UIADD3.X UR16, UR6, UR16, URZ, UP2, !UPT ;  /* 0x0000001006107290 */ /* 0x000fe400097fe43f */
[----:B------:R-:W-:Y:S02]  /*3460*/  UIADD3.X UR11, UR6, UR11, URZ, UP3, !UPT ;  /* 0x0000000b060b7290 */ /* 0x000fe40009ffe43f */
[----:B------:R-:W-:-:S12]  /*3470*/  UIADD3.X UR13, ~UR13, UR8, URZ, UP0, !UPT ;  /* 0x000000080d0d7290 */ /* 0x000fd800087fe53f */
.L_x_9197:
[----:B------:R-:W-:Y:S01]  /*3480*/  ISETP.NE.U32.AND P0, PT, RZ, UR13, PT ;  /* 0x0000000dff007c0c */ /* 0x000fe2000bf05070 */
[----:B------:R-:W-:-:S12]  /*3490*/  USHF.L.U32 UR6, UR26, 0x3, URZ ;  /* 0x000000031a067899 */ /* 0x000fd8000800063f */
[----:B------:R-:W-:Y:S05]  /*34a0*/  @!P0 BRA `(.L_x_9200) ;  /* 0x0000000000208947 */ /* 0x000fea0003800000 */
[----:B------:R-:W-:Y:S01]  /*34b0*/  MOV R6, 0x3500 ;  /* 0x0000350000067802 */ /* 0x000fe20000000f00 */
[----:B------:R-:W-:Y:S01]  /*34c0*/  UMOV UR28, UR12 ;  /* 0x0000000c001c7c82 */ /* 0x000fe20008000000 */
[----:B------:R-:W-:Y:S01]  /*34d0*/  UMOV UR27, UR13 ;  /* 0x0000000d001b7c82 */ /* 0x000fe20008000000 */
[----:B------:R-:W-:-:S05]  /*34e0*/  UMOV UR5, UR6 ;  /* 0x0000000600057c82 */ /* 0x000fca0008000000 */
[----:B012---:R-:W-:Y:S05]  /*34f0*/  CALL.REL.NOINC `($__internal_49_$__cuda_sm20_rem_s64) ;  /* 0x0000001000747944 */ /* 0x007fea0003c00000 */
[----:B------:R-:W-:Y:S01]  /*3500*/  UMOV UR4, UR6 ;  /* 0x0000000600047c82 */ /* 0x000fe20008000000 */
[----:B------:R-:W-:Y:S01]  /*3510*/  UMOV UR5, UR7 ;  /* 0x0000000700057c82 */ /* 0x000fe20008000000 */
[----:B------:R-:W-:Y:S05]  /*3520*/  BRA `(.L_x_9201) ;  /* 0x00000000004c7947 */ /* 0x000fea0003800000 */
.L_x_9200:
[----:B------:R-:W3:Y:S01]  /*3530*/  I2F.U32.RP R0, UR6 ;  /* 0x0000000600007d06 */ /* 0x000ee20008209000 */
[----:B------:R-:W-:Y:S01]  /*3540*/  UIADD3 UR7, URZ, -UR6, URZ ;  /* 0x800000063f077290 */ /* 0x000fe2000fffe03f */
[----:B------:R-:W-:Y:S01]  /*3550*/  UMOV UR4, URZ ;  /* 0x0000003f00047c82 */ /* 0x000fe20008000000 */
[----:B------:R-:W-:-:S05]  /*3560*/  UISETP.NE.U32.AND UP1, UPT, UR6, URZ, UPT ;  /* 0x0000003f0600728c */ /* 0x000fca000bf25070 */
[----:B---3--:R-:W0:Y:S02]  /*3570*/  MUFU.RCP R0, R0 ;  /* 0x0000000000007308 */ /* 0x008e240000001000 */
        /* <DEDUP_REMOVED lines=14> */
.L_x_9201:
        /* <DEDUP_REMOVED lines=13> */
.L_x_9204:
[C---:B------:R-:W-:Y:S01]  /*3730*/  IMAD.SHL.U32 R13, R3.reuse, 0x10, RZ ;  /* 0x00000010030d7824 */ /* 0x040fe200078e00ff */
[----:B------:R-:W-:-:S04]  /*3740*/  SHF.L.U64.HI R17, R3, 0x4, R12 ;  /* 0x0000000403117819 */ /* 0x000fc8000001020c */
[----:B------:R-:W-:-:S04]  /*3750*/  IADD3 R4, P1, R13, UR17, RZ ;  /* 0x000000110d047c10 */ /* 0x000fc8000ff3e0ff */
[----:B-1----:R-:W-:-:S06]  /*3760*/  IADD3.X R5, R17, UR16, RZ, P1, !PT ;  /* 0x0000001011057c10 */ /* 0x002fcc0008ffe4ff */
[----:B------:R-:W3:Y:S01]  /*3770*/  LDG.E.128 R4, desc[UR24][R4.64] ;  /* 0x0000001804047981 */ /* 0x000ee2000c1e1d00 */
[----:B------:R-:W-:-:S04]  /*3780*/  IADD3 R8, P1, R13, UR10, RZ ;  /* 0x0000000a0d087c10 */ /* 0x000fc8000ff3e0ff */
[----:B------:R-:W-:-:S06]  /*3790*/  IADD3.X R9, R17, UR11, RZ, P1, !PT ;  /* 0x0000000b11097c10 */ /* 0x000fcc0008ffe4ff */
[----:B------:R-:W4:Y:S01]  /*37a0*/  LDG.E.128 R8, desc[UR24][R8.64] ;  /* 0x0000001808087981 */ /* 0x000f22000c1e1d00 */
[C---:B---3--:R-:W-:Y:S01]  /*37b0*/  IMAD.U32 R14, R4.reuse, 0x10000, RZ ;  /* 0x00010000040e7824 */ /* 0x048fe200078e00ff */
[----:B------:R-:W-:Y:S01]  /*37c0*/  PRMT R4, R4, 0x7632, R4 ;  /* 0x0000763204047816 */ /* 0x000fe20000000004 */
[C---:B------:R-:W-:Y:S01]  /*37d0*/  IMAD.U32 R18, R6.reuse, 0x10000, RZ ;  /* 0x0001000006127824 */ /* 0x040fe200078e00ff */
[----:B------:R-:W-:Y:S01]  /*37e0*/  PRMT R6, R6, 0x7632, R6 ;  /* 0x0000763206067816 */ /* 0x000fe20000000006 */
[----:B------:R-:W-:Y:S01]  /*37f0*/  FMUL.FTZ R16, R14, 1.4426950216293334961 ;  /* 0x3fb8aa3b0e107820 */ /* 0x000fe20000410000 */
[C---:B------:R-:W-:Y:S02]  /*3800*/  SHF.L.U32 R14, R5.reuse, 0x10, RZ ;  /* 0x00000010050e7819 */ /* 0x040fe400000006ff */
[----:B------:R-:W-:-:S03]  /*3810*/  PRMT R5, R5, 0x7632, R5 ;  /* 0x0000763205057816 */ /* 0x000fc60000000005 */
[----:B------:R-:W-:Y:S01]  /*3820*/  FMUL.FTZ R15, R14, 1.4426950216293334961 ;  /* 0x3fb8aa3b0e0f7820 */ /* 0x000fe20000410000 */
[----:B------:R-:W-:Y:S01]  /*3830*/  FMUL.FTZ R14, R18, 1.4426950216293334961 ;  /* 0x3fb8aa3b120e7820 */ /* 0x000fe20000410000 */
[C---:B------:R-:W-:Y:S01]  /*3840*/  IMAD.U32 R18, R7.reuse, 0x10000, RZ ;  /* 0x0001000007127824 */ /* 0x040fe200078e00ff */
[----:B------:R-:W-:Y:S01]  /*3850*/  PRMT R7, R7, 0x7632, R7 ;  /* 0x0000763207077816 */ /* 0x000fe20000000007 */
[----:B------:R-:W0:Y:S01]  /*3860*/  MUFU.EX2 R16, R16 ;  /* 0x0000001000107308 */ /* 0x000e220000000800 */
[----:B----4-:R-:W-:Y:S01]  /*3870*/  SHF.L.U32 R23, R10, 0x10, RZ ;  /* 0x000000100a177819 */ /* 0x010fe200000006ff */
[----:B------:R-:W-:Y:S01]  /*3880*/  FMUL.FTZ R20, R18, 1.4426950216293334961 ;  /* 0x3fb8aa3b12147820 */ /* 0x000fe20000410000 */
[----:B------:R-:W-:Y:S02]  /*3890*/  SHF.L.U32 R18, R4, 0x10, RZ ;  /* 0x0000001004127819 */ /* 0x000fe400000006ff */
[----:B------:R-:W-:-:S03]  /*38a0*/  SHF.L.U32 R21, R7, 0x10, RZ ;  /* 0x0000001007157819 */ /* 0x000fc600000006ff */
[----:B--2---:R-:W-:Y:S01]  /*38b0*/  FMUL.FTZ R19, R18, 1.4426950216293334961 ;  /* 0x3fb8aa3b12137820 */ /* 0x004fe20000410000 */
[----:B------:R-:W-:Y:S01]  /*38c0*/  IMAD.U32 R18, R5, 0x10000, RZ ;  /* 0x0001000005127824 */ /* 0x000fe200078e00ff */
[----:B------:R-:W-:Y:S01]  /*38d0*/  MUFU.EX2 R15, R15 ;  /* 0x0000000f000f7308 */ /* 0x000fe20000000800 */
[----:B------:R-:W-:Y:S01]  /*38e0*/  FMUL.FTZ R24, R21, 1.4426950216293334961 ;  /* 0x3fb8aa3b15187820 */ /* 0x000fe20000410000 */
[----:B------:R-:W-:Y:S02]  /*38f0*/  IMAD.U32 R21, R8, 0x10000, RZ ;  /* 0x0001000008157824 */ /* 0x000fe400078e00ff */
[----:B------:R-:W-:Y:S01]  /*3900*/  FMUL.FTZ R22, R18, 1.4426950216293334961 ;  /* 0x3fb8aa3b12167820 */ /* 0x000fe20000410000 */
[----:B------:R-:W-:Y:S02]  /*3910*/  IMAD.U32 R18, R6, 0x10000, RZ ;  /* 0x0001000006127824 */ /* 0x000fe400078e00ff */
[----:B0-----:R-:W-:Y:S02]  /*3920*/  FFMA.FTZ R16, R16, -UR29, R21 ;  /* 0x8000001d10107c23 */ /* 0x001fe40008010015 */
[----:B------:R-:W-:Y:S01]  /*3930*/  FMUL.FTZ R7, R18, 1.4426950216293334961 ;  /* 0x3fb8aa3b12077820 */ /* 0x000fe20000410000 */
[----:B------:R-:W-:Y:S01]  /*3940*/  PRMT R18, R8, 0x7632, R18 ;  /* 0x0000763208127816 */ /* 0x000fe20000000012 */
[----:B------:R0:W1:Y:S04]  /*3950*/  MUFU.EX2 R5, R19 ;  /* 0x0000001300057308 */ /* 0x0000680000000800 */
[----:B------:R-:W-:-:S04]  /*3960*/  IMAD.U32 R18, R18, 0x10000, RZ ;  /* 0x0001000012127824 */ /* 0x000fc800078e00ff */
[----:B------:R-:W-:Y:S01]  /*3970*/  MUFU.EX2 R8, R24 ;  /* 0x0000001800087308 */ /* 0x000fe20000000800 */
[----:B0-----:R-:W-:-:S04]  /*3980*/  PRMT R19, R9, 0x7632, R19 ;  /* 0x0000763209137816 */ /* 0x001fc80000000013 */
[----:B------:R-:W-:-:S03]  /*3990*/  SHF.L.U32 R19, R19, 0x10, RZ ;  /* 0x0000001013137819 */ /* 0x000fc600000006ff */
[----:B------:R-:W0:Y:S01]  /*39a0*/  MUFU.EX2 R6, R22 ;  /* 0x0000001600067308 */ /* 0x000e220000000800 */
[----:B-1----:R-:W-:-:S07]  /*39b0*/  FFMA.FTZ R5, R5, -UR29, R18 ;  /* 0x8000001d05057c23 */ /* 0x002fce0008010012 */
[----:B------:R-:W1:Y:S08]  /*39c0*/  MUFU.EX2 R14, R14 ;  /* 0x0000000e000e7308 */ /* 0x000e700000000800 */
[----:B------:R-:W-:Y:S01]  /*39d0*/  MUFU.EX2 R7, R7 ;  /* 0x0000000700077308 */ /* 0x000fe20000000800 */
[----:B0-----:R-:W-:-:S07]  /*39e0*/  FFMA.FTZ R6, R6, -UR29, R19 ;  /* 0x8000001d06067c23 */ /* 0x001fce0008010013 */
[----:B------:R0:W2:Y:S01]  /*39f0*/  MUFU.EX2 R4, R20 ;  /* 0x0000001400047308 */ /* 0x0000a20000000800 */
[----:B-1----:R-:W-:Y:S01]  /*3a00*/  FFMA.FTZ R14, R14, -UR29, R23 ;  /* 0x8000001d0e0e7c23 */ /* 0x002fe20008010017 */
[----:B0-----:R-:W-:Y:S01]  /*3a10*/  IMAD.U32 R20, R9, 0x10000, RZ ;  /* 0x0001000009147824 */ /* 0x001fe200078e00ff */
[----:B------:R-:W-:Y:S02]  /*3a20*/  PRMT R9, R10, 0x7632, R9 ;  /* 0x000076320a097816 */ /* 0x000fe40000000009 */
[----:B------:R-:W-:Y:S01]  /*3a30*/  PRMT R10, R11, 0x7632, R10 ;  /* 0x000076320b0a7816 */ /* 0x000fe2000000000a */
[----:B------:R-:W-:Y:S01]  /*3a40*/  FFMA.FTZ R15, R15, -UR29, R20 ;  /* 0x8000001d0f0f7c23 */ /* 0x000fe20008010014 */
[----:B------:R-:W-:Y:S02]  /*3a50*/  IMAD.U32 R11, R11, 0x10000, RZ ;  /* 0x000100000b0b7824 */ /* 0x000fe400078e00ff */
[----:B------:R-:W-:Y:S02]  /*3a60*/  IMAD.U32 R20, R9, 0x10000, RZ ;  /* 0x0001000009147824 */ /* 0x000fe400078e00ff */
[----:B------:R-:W-:-:S02]  /*3a70*/  IMAD.U32 R9, R10, 0x10000, RZ ;  /* 0x000100000a097824 */ /* 0x000fc400078e00ff */
[----:B--2---:R-:W-:Y:S01]  /*3a80*/  FFMA.FTZ R11, R4, -UR29, R11 ;  /* 0x8000001d040b7c23 */ /* 0x004fe2000801000b */
[----:B------:R-:W-:Y:S01]  /*3a90*/  FFMA.FTZ R7, R7, -UR29, R20 ;  /* 0x8000001d07077c23 */ /* 0x000fe20008010014 */
[----:B------:R-:W-:Y:S01]  /*3aa0*/  F2FP.BF16.F32.PACK_AB R4, R5, R16 ;  /* 0x000000100504723e */ /* 0x000fe200000010ff */
[----:B------:R-:W-:Y:S01]  /*3ab0*/  FFMA.FTZ R10, R8, -UR29, R9 ;  /* 0x8000001d080a7c23 */ /* 0x000fe20008010009 */
[----:B------:R-:W-:Y:S02]  /*3ac0*/  IADD3 R8, P1, R13, UR18, RZ ;  /* 0x000000120d087c10 */ /* 0x000fe4000ff3e0ff */
[----:B------:R-:W-:Y:S02]  /*3ad0*/  F2FP.BF16.F32.PACK_AB R5, R6, R15 ;  /* 0x0000000f0605723e */ /* 0x000fe400000010ff */
[----:B------:R-:W-:Y:S02]  /*3ae0*/  IADD3.X R9, R17, UR19, RZ, P1, !PT ;  /* 0x0000001311097c10 */ /* 0x000fe40008ffe4ff */
[----:B------:R-:W-:-:S02]  /*3af0*/  IADD3 R3, P1, R3, UR26, RZ ;  /* 0x0000001a03037c10 */ /* 0x000fc4000ff3e0ff */
[----:B------:R-:W-:Y:S02]  /*3b00*/  F2FP.BF16.F32.PACK_AB R6, R7, R14 ;  /* 0x0000000e0706723e */ /* 0x000fe400000010ff */
[----:B------:R-:W-:Y:S01]  /*3b10*/  F2FP.BF16.F32.PACK_AB R7, R10, R11 ;  /* 0x0000000b0a07723e */ /* 0x000fe200000010ff */
[----:B------:R-:W-:Y:S01]  /*3b20*/  IMAD.X R12, RZ, RZ, R12, P1 ;  /* 0x000000ffff0c7224 */ /* 0x000fe200008e060c */
[----:B------:R-:W-:-:S03]  /*3b30*/  SHF.L.U32 R10, R3, 0x3, RZ ;  /* 0x00000003030a7819 */ /* 0x000fc600000006ff */
[----:B------:R0:W-:Y:S01]  /*3b40*/  STG.E.128 desc[UR24][R8.64], R4 ;  /* 0x0000000408007986 */ /* 0x0001e2000c101d18 */
[----:B------:R-:W-:Y:S02]  /*3b50*/  ISETP.GE.U32.AND P1, PT, R10, UR6, PT ;  /* 0x000000060a007c0c */ /* 0x000fe4000bf26070 */
[----:B------:R-:W-:-:S04]  /*3b60*/  SHF.L.U64.HI R10, R3, 0x3, R12 ;  /* 0x00000003030a7819 */ /* 0x000fc8000001020c */
[----:B------:R-:W-:-:S13]  /*3b70*/  ISETP.GE.AND.EX P1, PT, R10, UR4, PT, P1 ;  /* 0x000000040a007c0c */ /* 0x000fda000bf26310 */
[----:B0-----:R-:W-:Y:S05]  /*3b80*/  @!P1 BRA `(.L_x_9204) ;  /* 0xfffffff800e89947 */ /* 0x001fea000383ffff */
.L_x_9203:
[----:B------:R-:W-:Y:S05]  /*3b90*/  BSYNC B0 ;  /* 0x0000000000007941 */ /* 0x000fea0003800000 */
.L_x_9202:
[----:B------:R-:W-:Y:S05]  /*3ba0*/  @P0 EXIT ;  /* 0x000000000000094d */ /* 0x000fea0003800000 */
[----:B------:R-:W-:Y:S01]  /*3bb0*/  BSSY B0, `(.L_x_9205) ;  /* 0x0000019000007945 */ /* 0x000fe20003800000 */
[----:B------:R-:W-:Y:S01]  /*3bc0*/  MOV R8, R0 ;  /* 0x0000000000087202 */ /* 0x000fe20000000f00 */
[----:B------:R-:W-:-:S07]  /*3bd0*/  IMAD.MOV.U32 R9, RZ, RZ, R2 ;  /* 0x000000ffff097224 */ /* 0x000fce00078e0002 */
.L_x_9206:
        /* <DEDUP_REMOVED lines=12> */
[----:B----4-:R-:W-:-:S05]  /*3ca0*/  SHF.L.U32 R7, R2, 0x10, RZ ;  /* 0x0000001002077819 */ /* 0x010fca00000006ff */
[----:B0-----:R-:W-:-:S05]  /*3cb0*/  FFMA.FTZ R7, R0, -UR29, R7 ;  /* 0x8000001d00077c23 */ /* 0x001fca0008010007 */
        /* <DEDUP_REMOVED lines=9> */
.L_x_9205:
[----:B------:R-:W-:Y:S05]  /*3d50*/  EXIT ;  /* 0x000000000000794d */ /* 0x000fea0003800000 */
.L_x_9196:
[----:B------:R-:W-:Y:S01]  /*3d60*/  ISETP.NE.AND P0, PT, RZ, UR14, PT ;  /* 0x0000000eff007c0c */ /* 0x000fe2000bf05270 */
[----:B------:R-:W-:Y:S02]  /*3d70*/  ULDC UR4, c[0x0][0x228] ;  /* 0x00008a0000047ab9 */ /* 0x000fe40000000800 */
[----:B------:R-:W-:-:S10]  /*3d80*/  MOV R0, UR4 ;  /* 0x0000000400007c02 */ /* 0x000fd40008000f00 */
[----:B------:R-:W-:Y:S05]  /*3d90*/  @!P0 BRA `(.L_x_9207) ;  /* 0x0000000000908947 */ /* 0x000fea0003800000 */
[----:B------:R-:W-:Y:S01]  /*3da0*/  ISETP.GE.U32.AND P0, PT, R3, UR14, PT ;  /* 0x0000000e03007c0c */ /* 0x000fe2000bf06070 */
[----:B------:R-:W-:-:S12]  /*3db0*/  BSSY B0, `(.L_x_9208) ;  /* 0x0000015000007945 */ /* 0x000fd80003800000 */
[----:B------:R-:W-:Y:S05]  /*3dc0*/  @!P0 BRA `(.L_x_9209) ;  /* 0x00000000004c8947 */ /* 0x000fea0003800000 */
[----:B------:R-:W-:-:S04]  /*3dd0*/  IADD3 R10, P0, R3, -UR14, RZ ;  /* 0x8000000e030a7c10 */ /* 0x000fc8000ff1e0ff */
[----:B-1----:R-:W-:Y:S01]  /*3de0*/  LEA.HI.X.SX32 R5, R3, 0xffffffff, 0x1, P0 ;  /* 0xffffffff03057811 */ /* 0x002fe200000f0eff */
[----:B------:R-:W-:-:S03]  /*3df0*/  IMAD.SHL.U32 R8, R10, 0x2, RZ ;  /* 0x000000020a087824 */ /* 0x000fc600078e00ff */
[----:B------:R-:W-:Y:S02]  /*3e00*/  SHF.L.U64.HI R10, R10, 0x1, R5 ;  /* 0x000000010a0a7819 */ /* 0x000fe40000010205 */
[----:B------:R-:W-:-:S04]  /*3e10*/  IADD3 R6, P0, R8, UR17, RZ ;  /* 0x0000001108067c10 */ /* 0x000fc8000ff1e0ff */
[----:B------:R-:W-:-:S05]  /*3e20*/  IADD3.X R7, R10, UR16, RZ, P0, !PT ;  /* 0x000000100a077c10 */ /* 0x000fca00087fe4ff */
[----:B------:R-:W3:Y:S01]  /*3e30*/  LDG.E.U16 R6, desc[UR24][R6.64] ;  /* 0x0000001806067981 */ /* 0x000ee2000c1e1500 */
[----:B------:R-:W-:-:S04]  /*3e40*/  IADD3 R4, P0, R8, UR10, RZ ;  /* 0x0000000a08047c10 */ /* 0x000fc8000ff1e0ff */
[----:B------:R-:W-:-:S05]  /*3e50*/  IADD3.X R5, R10, UR11, RZ, P0, !PT ;  /* 0x0000000b0a057c10 */ /* 0x000fca00087fe4ff */
[----:B------:R-:W4:Y:S01]  /*3e60*/  LDG.E.U16 R4, desc[UR24][R4.64] ;  /* 0x0000001804047981 */ /* 0x000f22000c1e1500 */
[----:B------:R-:W-:Y:S02]  /*3e70*/  IADD3 R8, P0, R8, UR18, RZ ;  /* 0x0000001208087c10 */ /* 0x000fe4000ff1e0ff */
[----:B---3--:R-:W-:-:S05]  /*3e80*/  SHF.L.U32 R2, R6, 0x10, RZ ;  /* 0x0000001006027819 */ /* 0x008fca00000006ff */
[----:B------:R-:W-:Y:S01]  /*3e90*/  FMUL.FTZ R2, R2, 1.4426950216293334961 ;  /* 0x3fb8aa3b02027820 */ /* 0x000fe20000410000 */
[----:B----4-:R-:W-:-:S05]  /*3ea0*/  IMAD.U32 R9, R4, 0x10000, RZ ;  /* 0x0001000004097824 */ /* 0x010fca00078e00ff */
[----:B------:R-:W0:Y:S02]  /*3eb0*/  MUFU.EX2 R2, R2 ;  /* 0x0000000200027308 */ /* 0x000e240000000800 */
[----:B0-----:R-:W-:-:S05]  /*3ec0*/  FFMA.FTZ R9, R2, -UR29, R9 ;  /* 0x8000001d02097c23 */ /* 0x001fca0008010009 */
[----:B------:R-:W-:Y:S02]  /*3ed0*/  F2FP.BF16.F32.PACK_AB R5, RZ, R9 ;  /* 0x00000009ff05723e */ /* 0x000fe400000010ff */
[----:B------:R-:W-:-:S05]  /*3ee0*/  IADD3.X R9, R10, UR19, RZ, P0, !PT ;  /* 0x000000130a097c10 */ /* 0x000fca00087fe4ff */
[----:B------:R0:W-:Y:S02]  /*3ef0*/  STG.E.U16 desc[UR24][R8.64], R5 ;  /* 0x0000000508007986 */ /* 0x0001e4000c101518 */
.L_x_9209:
[----:B------:R-:W-:Y:S05]  /*3f00*/  BSYNC B0 ;  /* 0x0000000000007941 */ /* 0x000fea0003800000 */
.L_x_9208:
[----:B------:R-:W-:Y:S02]  /*3f10*/  UIADD3 UR4, UP0, UR26, -UR14, URZ ;  /* 0x8000000e1a047290 */ /* 0x000fe4000ff1e03f */
[----:B01----:R-:W-:Y:S02]  /*3f20*/  IADD3 R5, R0, UR14, RZ ;  /* 0x0000000e00057c10 */ /* 0x003fe4000fffe0ff */
[----:B------:R-:W-:Y:S02]  /*3f30*/  UIADD3.X UR5, URZ, -0x1, URZ, UP0, !UPT ;  /* 0xffffffff3f057890 */ /* 0x000fe400087fe43f */
[C---:B------:R-:W-:Y:S01]  /*3f40*/  VIMNMX.U32 R0, R5.reuse, UR26, PT ;  /* 0x0000001a05007c48 */ /* 0x040fe2000bfe0000 */
[----:B------:R-:W-:Y:S02]  /*3f50*/  USHF.L.U32 UR6, UR4, 0x1, URZ ;  /* 0x0000000104067899 */ /* 0x000fe4000800063f */
[----:B------:R-:W-:Y:S02]  /*3f60*/  USHF.L.U64.HI UR5, UR4, 0x1, UR5 ;  /* 0x0000000104057899 */ /* 0x000fe40008010205 */
[----:B------:R-:W-:Y:S01]  /*3f70*/  UIADD3 UR18, UP0, UR6, UR18, URZ ;  /* 0x0000001206127290 */ /* 0x000fe2000ff1e03f */
[----:B------:R-:W-:Y:S01]  /*3f80*/  IMAD.IADD R0, R5, 0x1, -R0 ;  /* 0x0000000105007824 */ /* 0x000fe200078e0a00 */
[----:B------:R-:W-:-:S02]  /*3f90*/  UIADD3 UR17, UP1, UR6, UR17, URZ ;  /* 0x0000001106117290 */ /* 0x000fc4000ff3e03f */
[----:B------:R-:W-:Y:S02]  /*3fa0*/  UIADD3 UR10, UP2, UR6, UR10, URZ ;  /* 0x0000000a060a7290 */ /* 0x000fe4000ff5e03f */
[----:B------:R-:W-:Y:S02]  /*3fb0*/  UIADD3.X UR19, UR5, UR19, URZ, UP0, !UPT ;  /* 0x0000001305137290 */ /* 0x000fe400087fe43f */
[----:B------:R-:W-:Y:S02]  /*3fc0*/  UIADD3.X UR16, UR5, UR16, URZ, UP1, !UPT ;  /* 0x0000001005107290 */ /* 0x000fe40008ffe43f */
[----:B------:R-:W-:-:S12]  /*3fd0*/  UIADD3.X UR11, UR5, UR11, URZ, UP2, !UPT ;  /* 0x0000000b050b7290 */ /* 0x000fd800097fe43f */
.L_x_9207:
[----:B------:R-:W-:Y:S01]  /*3fe0*/  USHF.L.U32 UR4, UR26, 0x3, URZ ;  /* 0x000000031a047899 */ /* 0x000fe2000800063f */
[----:B------:R-:W-:Y:S01]  /*3ff0*/  BSSY B0, `(.L_x_9210) ;  /* 0x000005c000007945 */ /* 0x000fe20003800000 */
[----:B------:R-:W-:Y:S01]  /*4000*/  MOV R12, UR10 ;  /* 0x0000000a000c7c02 */ /* 0x000fe20008000f00 */
[----:B-1----:R-:W-:Y:S01]  /*4010*/  IMAD.U32 R14, RZ, RZ, UR18 ;  /* 0x00000012ff0e7e24 */ /* 0x002fe2000f8e00ff */
[----:B------:R-:W-:Y:S01]  /*4020*/  MOV R13, UR11 ;  /* 0x0000000b000d7c02 */ /* 0x000fe20008000f00 */
[----:B------:R-:W-:Y:S01]  /*4030*/  IMAD.U32 R16, RZ, RZ, UR17 ;  /* 0x00000011ff107e24 */ /* 0x000fe2000f8e00ff */
[----:B------:R-:W-:Y:S01]  /*4040*/  ISETP.NE.U32.AND P1, PT, RZ, UR4, PT ;  /* 0x00000004ff007c0c */ /* 0x000fe2000bf25070 */
[----:B------:R-:W-:Y:S01]  /*4050*/  IMAD R7, RZ, RZ, -UR4 ;  /* 0x80000004ff077e24 */ /* 0x000fe2000f8e02ff */
[----:B------:R-:W-:Y:S01]  /*4060*/  MOV R15, UR19 ;  /* 0x00000013000f7c02 */ /* 0x000fe20008000f00 */
[----:B------:R-:W0:Y:S01]  /*4070*/  I2F.U32.RP R6, UR4 ;  /* 0x0000000400067d06 */ /* 0x000e220008209000 */
[----:B------:R-:W-:-:S07]  /*4080*/  MOV R17, UR16 ;  /* 0x0000001000117c02 */ /* 0x000fce0008000f00 */
[----:B0-----:R-:W0:Y:S02]  /*4090*/  MUFU.RCP R6, R6 ;  /* 0x0000000600067308 */ /* 0x001e240000001000 */
[----:B0-----:R-:W-:-:S06]  /*40a0*/  IADD3 R4, R6, 0xffffffe, RZ ;  /* 0x0ffffffe06047810 */ /* 0x001fcc0007ffe0ff */
[----:B------:R0:W1:Y:S02]  /*40b0*/  F2I.FTZ.U32.TRUNC.NTZ R5, R4 ;  /* 0x0000000400057305 */ /* 0x000064000021f000 */
[----:B0-----:R-:W-:Y:S01]  /*40c0*/  HFMA2.MMA R4, -RZ, RZ, 0, 0 ;  /* 0x00000000ff047435 */ /* 0x001fe200000001ff */
[----:B-1----:R-:W-:-:S09]  /*40d0*/  IMAD R7, R7, R5, RZ ;  /* 0x0000000507077224 */ /* 0x002fd200078e02ff */
[----:B------:R-:W-:-:S06]  /*40e0*/  IMAD.HI.U32 R7, R5, R7, R4 ;  /* 0x0000000705077227 */ /* 0x000fcc00078e0004 */
[----:B------:R-:W-:Y:S01]  /*40f0*/  IMAD.HI.U32 R2, R7, R0, RZ ;  /* 0x0000000007027227 */ /* 0x000fe200078e00ff */
        /* <DEDUP_REMOVED lines=8> */
[----:B------:R-:W-:-:S04]  /*4180*/  IMAD.IADD R2, R0, 0x1, -R5 ;  /* 0x0000000100027824 */ /* 0x000fc800078e0a05 */
[----:B--2---:R-:W-:Y:S01]  /*4190*/  IMAD.IADD R19, R3, 0x1, R2 ;  /* 0x0000000103137824 */ /* 0x004fe200078e0202 */
[----:B------:R-:W-:-:S04]  /*41a0*/  ISETP.GE.AND P0, PT, R7, R2, PT ;  /* 0x000000020700720c */ /* 0x000fc80003f06270 */
[----:B------:R-:W-:-:S09]  /*41b0*/  ISETP.GE.AND P1, PT, R19, R0, PT ;  /* 0x000000001300720c */ /* 0x000fd20003f26270 */
[----:B------:R-:W-:Y:S05]  /*41c0*/  @P0 BRA `(.L_x_9211) ;  /* 0x0000000000f80947 */ /* 0x000fea0003800000 */
.L_x_9212:
[----:B------:R-:W-:-:S06]  /*41d0*/  IMAD.WIDE R4, R3, 0x10, R16 ;  /* 0x0000001003047825 */ /* 0x000fcc00078e0210 */
[----:B------:R-:W2:Y:S01]  /*41e0*/  LDG.E.128 R4, desc[UR24][R4.64] ;  /* 0x0000001804047981 */ /* 0x000ea2000c1e1d00 */
[----:B------:R-:W-:-:S06]  /*41f0*/  IMAD.WIDE R8, R3, 0x10, R12 ;  /* 0x0000001003087825 */ /* 0x000fcc00078e020c */
[----:B------:R-:W3:Y:S01]  /*4200*/  LDG.E.128 R8, desc[UR24][R8.64] ;  /* 0x0000001808087981 */ /* 0x000ee2000c1e1d00 */
[C---:B--2---:R-:W-:Y:S01]  /*4210*/  IMAD.U32 R18, R4.reuse, 0x10000, RZ ;  /* 0x0001000004127824 */ /* 0x044fe200078e00ff */
[----:B------:R-:W-:Y:S01]  /*4220*/  PRMT R4, R4, 0x7632, R4 ;  /* 0x0000763204047816 */ /* 0x000fe20000000004 */
[C---:B------:R-:W-:Y:S01]  /*4230*/  IMAD.U32 R21, R6.reuse, 0x10000, RZ ;  /* 0x0001000006157824 */ /* 0x040fe200078e00ff */
[----:B------:R-:W-:Y:S01]  /*4240*/  PRMT R6, R6, 0x7632, R6 ;  /* 0x0000763206067816 */ /* 0x000fe20000000006 */
[----:B------:R-:W-:Y:S01]  /*4250*/  FMUL.FTZ R22, R18, 1.4426950216293334961 ;  /* 0x3fb8aa3b12167820 */ /* 0x000fe20000410000 */
[C---:B------:R-:W-:Y:S02]  /*4260*/  SHF.L.U32 R18, R5.reuse, 0x10, RZ ;  /* 0x0000001005127819 */ /* 0x040fe400000006ff */
[----:B------:R-:W-:Y:S02]  /*4270*/  PRMT R5, R5, 0x7632, R5 ;  /* 0x0000763205057816 */ /* 0x000fe40000000005 */
[----:B------:R-:W-:Y:S01]  /*4280*/  SHF.L.U32 R4, R4, 0x10, RZ ;  /* 0x0000001004047819 */ /* 0x000fe200000006ff */
[----:B------:R-:W-:Y:S01]  /*4290*/  FMUL.FTZ R20, R18, 1.4426950216293334961 ;  /* 0x3fb8aa3b12147820 */ /* 0x000fe20000410000 */
[----:B------:R-:W-:Y:S01]  /*42a0*/  FMUL.FTZ R18, R21, 1.4426950216293334961 ;  /* 0x3fb8aa3b15127820 */ /* 0x000fe20000410000 */
[C---:B------:R-:W-:Y:S01]  /*42b0*/  SHF.L.U32 R21, R7.reuse, 0x10, RZ ;  /* 0x0000001007157819 */ /* 0x040fe200000006ff */
[----:B------:R-:W-:Y:S01]  /*42c0*/  MUFU.EX2 R22, R22 ;  /* 0x0000001600167308 */ /* 0x000fe20000000800 */
[----:B------:R-:W-:-:S02]  /*42d0*/  PRMT R7, R7, 0x7632, R7 ;  /* 0x0000763207077816 */ /* 0x000fc40000000007 */
[----:B---3--:R-:W-:Y:S01]  /*42e0*/  SHF.L.U32 R25, R9, 0x10, RZ ;  /* 0x0000001009197819 */ /* 0x008fe200000006ff */
[----:B------:R-:W-:Y:S01]  /*42f0*/  FMUL.FTZ R23, R21, 1.4426950216293334961 ;  /* 0x3fb8aa3b15177820 */ /* 0x000fe20000410000 */
[----:B------:R-:W-:Y:S01]  /*4300*/  IMAD.U32 R21, R5, 0x10000, RZ ;  /* 0x0001000005157824 */ /* 0x000fe200078e00ff */
[----:B------:R-:W-:Y:S02]  /*4310*/  PRMT R9, R9, 0x7632, R9 ;  /* 0x0000763209097816 */ /* 0x000fe40000000009 */
[----:B------:R-:W0:Y:S01]  /*4320*/  MUFU.EX2 R20, R20 ;  /* 0x0000001400147308 */ /* 0x000e220000000800 */
[----:B------:R-:W-:Y:S01]  /*4330*/  FMUL.FTZ R24, R21, 1.4426950216293334961 ;  /* 0x3fb8aa3b15187820 */ /* 0x000fe20000410000 */
[----:B------:R-:W-:-:S05]  /*4340*/  SHF.L.U32 R21, R6, 0x10, RZ ;  /* 0x0000001006157819 */ /* 0x000fca00000006ff */
[----:B------:R-:W-:Y:S01]  /*4350*/  FMUL.FTZ R26, R21, 1.4426950216293334961 ;  /* 0x3fb8aa3b151a7820 */ /* 0x000fe20000410000 */
[----:B------:R-:W-:Y:S01]  /*4360*/  IMAD.U32 R21, R7, 0x10000, RZ ;  /* 0x0001000007157824 */ /* 0x000fe200078e00ff */
[----:B------:R1:W-:Y:S03]  /*4370*/  MUFU.EX2 R5, R23 ;  /* 0x0000001700057308 */ /* 0x0003e60000000800 */
[----:B------:R-:W-:-:S05]  /*4380*/  FMUL.FTZ R21, R21, 1.4426950216293334961 ;  /* 0x3fb8aa3b15157820 */ /* 0x000fca0000410000 */
[----:B------:R2:W-:Y:S01]  /*4390*/  MUFU.EX2 R6, R24 ;  /* 0x0000001800067308 */ /* 0x0005e20000000800 */
[----:B-1----:R-:W-:Y:S02]  /*43a0*/  IMAD.U32 R23, R8, 0x10000, RZ ;  /* 0x0001000008177824 */ /* 0x002fe400078e00ff */
[----:B0-----:R-:W-:Y:S01]  /*43b0*/  FFMA.FTZ R20, R20, -UR29, R25 ;  /* 0x8000001d14147c23 */ /* 0x001fe20008010019 */
[----:B------:R-:W-:Y:S01]  /*43c0*/  PRMT R8, R8, 0x7632, R8 ;  /* 0x0000763208087816 */ /* 0x000fe20000000008 */
[C---:B------:R-:W-:Y:S01]  /*43d0*/  IMAD.U32 R25, R10.reuse, 0x10000, RZ ;  /* 0x000100000a197824 */ /* 0x040fe200078e00ff */
[----:B------:R-:W-:Y:S02]  /*43e0*/  PRMT R10, R10, 0x7632, R10 ;  /* 0x000076320a0a7816 */ /* 0x000fe4000000000a */
[----:B------:R-:W0:Y:S01]  /*43f0*/  MUFU.EX2 R21, R21 ;  /* 0x0000001500157308 */ /* 0x000e220000000800 */
[----:B--2---:R-:W-:Y:S01]  /*4400*/  FMUL.FTZ R24, R4, 1.4426950216293334961 ;  /* 0x3fb8aa3b04187820 */ /* 0x004fe20000410000 */
[--C-:B------:R-:W-:Y:S01]  /*4410*/  FFMA.FTZ R4, R22, -UR29, R23.reuse ;  /* 0x8000001d16047c23 */ /* 0x100fe20008010017 */
[----:B------:R-:W-:-:S02]  /*4420*/  PRMT R23, R11, 0x7632, R23 ;  /* 0x000076320b177816 */ /* 0x000fc40000000017 */
[----:B------:R-:W-:-:S03]  /*4430*/  SHF.L.U32 R10, R10, 0x10, RZ ;  /* 0x000000100a0a7819 */ /* 0x000fc600000006ff */
[----:B------:R-:W-:Y:S01]  /*4440*/  MUFU.EX2 R22, R24 ;  /* 0x0000001800167308 */ /* 0x000fe20000000800 */
[----:B------:R-:W-:-:S07]  /*4450*/  IMAD.U32 R28, R23, 0x10000, RZ ;  /* 0x00010000171c7824 */ /* 0x000fce00078e00ff */
[----:B------:R-:W1:Y:S01]  /*4460*/  MUFU.EX2 R18, R18 ;  /* 0x0000001200127308 */ /* 0x000e620000000800 */
[----:B0-----:R-:W-:-:S07]  /*4470*/  FFMA.FTZ R23, R21, -UR29, R28 ;  /* 0x8000001d15177c23 */ /* 0x001fce000801001c */
[----:B------:R0:W2:Y:S02]  /*4480*/  MUFU.EX2 R7, R26 ;  /* 0x0000001a00077308 */ /* 0x0000a40000000800 */
[----:B0-----:R-:W-:Y:S01]  /*4490*/  SHF.L.U32 R26, R11, 0x10, RZ ;  /* 0x000000100b1a7819 */ /* 0x001fe200000006ff */
[----:B------:R-:W-:Y:S01]  /*44a0*/  IMAD.U32 R11, R9, 0x10000, RZ ;  /* 0x00010000090b7824 */ /* 0x000fe200078e00ff */
[----:B------:R-:W-:Y:S01]  /*44b0*/  SHF.L.U32 R9, R8, 0x10, RZ ;  /* 0x0000001008097819 */ /* 0x000fe200000006ff */
[----:B-1----:R-:W-:Y:S02]  /*44c0*/  FFMA.FTZ R18, R18, -UR29, R25 ;  /* 0x8000001d12127c23 */ /* 0x002fe40008010019 */
[----:B------:R-:W-:Y:S01]  /*44d0*/  FFMA.FTZ R26, R5, -UR29, R26 ;  /* 0x8000001d051a7c23 */ /* 0x000fe2000801001a */
[----:B------:R-:W-:Y:S01]  /*44e0*/  FFMA.FTZ R5, R6, -UR29, R11 ;  /* 0x8000001d06057c23 */ /* 0x000fe2000801000b */
[----:B------:R-:W-:Y:S01]  /*44f0*/  FFMA.FTZ R9, R22, -UR29, R9 ;  /* 0x8000001d16097c23 */ /* 0x000fe20008010009 */
[----:B--2---:R-:W-:-:S02]  /*4500*/  FFMA.FTZ R21, R7, -UR29, R10 ;  /* 0x8000001d07157c23 */ /* 0x004fc4000801000a */
[----:B------:R-:W-:Y:S02]  /*4510*/  F2FP.BF16.F32.PACK_AB R7, R23, R26 ;  /* 0x0000001a1707723e */ /* 0x000fe400000010ff */
[----:B------:R-:W-:Y:S01]  /*4520*/  F2FP.BF16.F32.PACK_AB R4, R9, R4 ;  /* 0x000000040904723e */ /* 0x000fe200000010ff */
[----:B------:R-:W-:Y:S01]  /*4530*/  IMAD.WIDE R8, R3, 0x10, R14 ;  /* 0x0000001003087825 */ /* 0x000fe200078e020e */
[----:B------:R-:W-:Y:S02]  /*4540*/  F2FP.BF16.F32.PACK_AB R6, R21, R18 ;  /* 0x000000121506723e */ /* 0x000fe400000010ff */
[----:B------:R-:W-:Y:S01]  /*4550*/  F2FP.BF16.F32.PACK_AB R5, R5, R20 ;  /* 0x000000140505723e */ /* 0x000fe200000010ff */
[----:B------:R-:W-:-:S04]  /*4560*/  VIADD R3, R3, UR26 ;  /* 0x0000001a03037c36 */ /* 0x000fc80008000000 */
[----:B------:R0:W-:Y:S01]  /*4570*/  STG.E.128 desc[UR24][R8.64], R4 ;  /* 0x0000000408007986 */ /* 0x0001e2000c101d18 */
[----:B------:R-:W-:-:S04]  /*4580*/  SHF.L.U32 R11, R3, 0x3, RZ ;  /* 0x00000003030b7819 */ /* 0x000fc800000006ff */
[----:B------:R-:W-:-:S13]  /*4590*/  ISETP.GE.AND P0, PT, R11, R2, PT ;  /* 0x000000020b00720c */ /* 0x000fda0003f06270 */
[----:B0-----:R-:W-:Y:S05]  /*45a0*/  @!P0 BRA `(.L_x_9212) ;  /* 0xfffffffc00088947 */ /* 0x001fea000383ffff */
.L_x_9211:
[----:B------:R-:W-:Y:S05]  /*45b0*/  BSYNC B0 ;  /* 0x0000000000007941 */ /* 0x000fea0003800000 */
.L_x_9210:
[----:B------:R-:W-:Y:S05]  /*45c0*/  @P1 EXIT ;  /* 0x000000000000194d */ /* 0x000fea0003800000 */
.L_x_9213:
[----:B------:R-:W-:-:S06]  /*45d0*/  IMAD.WIDE R4, R19, 0x2, R16 ;  /* 0x0000000213047825 */ /* 0x000fcc00078e0210 */
[----:B------:R-:W2:Y:S01]  /*45e0*/  LDG.E.U16 R4, desc[UR24][R4.64] ;  /* 0x0000001804047981 */ /* 0x000ea2000c1e1500 */
[----:B------:R-:W-:-:S06]  /*45f0*/  IMAD.WIDE R2, R19, 0x2, R12 ;  /* 0x0000000213027825 */ /* 0x000fcc00078e020c */
[----:B------:R-:W3:Y:S01]  /*4600*/  LDG.E.U16 R2, desc[UR24][R2.64] ;  /* 0x0000001802027981 */ /* 0x000ee2000c1e1500 */
[----:B--2---:R-:W-:-:S04]  /*4610*/  IMAD.U32 R6, R4, 0x10000, RZ ;  /* 0x0001000004067824 */ /* 0x004fc800078e00ff */
[----:B------:R-:W-:Y:S01]  /*4620*/  FMUL.FTZ R8, R6, 1.4426950216293334961 ;  /* 0x3fb8aa3b06087820 */ /* 0x000fe20000410000 */
[----:B---3--:R-:W-:-:S05]  /*4630*/  SHF.L.U32 R7, R2, 0x10, RZ ;  /* 0x0000001002077819 */ /* 0x008fca00000006ff */
[----:B------:R-:W0:Y:S02]  /*4640*/  MUFU.EX2 R8, R8 ;  /* 0x0000000800087308 */ /* 0x000e240000000800 */
[----:B0-----:R-:W-:-:S05]  /*4650*/  FFMA.FTZ R7, R8, -UR29, R7 ;  /* 0x8000001d08077c23 */ /* 0x001fca0008010007 */
[----:B------:R-:W-:Y:S01]  /*4660*/  F2FP.BF16.F32.PACK_AB R3, RZ, R7 ;  /* 0x00000007ff03723e */ /* 0x000fe200000010ff */
[----:B------:R-:W-:-:S04]  /*4670*/  IMAD.WIDE R6, R19, 0x2, R14 ;  /* 0x0000000213067825 */ /* 0x000fc800078e020e */
[----:B------:R-:W-:Y:S01]  /*4680*/  VIADD R19, R19, UR26 ;  /* 0x0000001a13137c36 */ /* 0x000fe20008000000 */
[----:B------:R0:W-:Y:S04]  /*4690*/  STG.E.U16 desc[UR24][R6.64], R3 ;  /* 0x0000000306007986 */ /* 0x0001e8000c101518 */
[----:B------:R-:W-:-:S13]  /*46a0*/  ISETP.GE.AND P0, PT, R19, R0, PT ;  /* 0x000000001300720c */ /* 0x000fda0003f06270 */
[----:B0-----:R-:W-:Y:S05]  /*46b0*/  @!P0 BRA `(.L_x_9213) ;  /* 0xfffffffc00c48947 */ /* 0x001fea000383ffff */
[----:B------:R-:W-:Y:S05]  /*46c0*/  EXIT ;  /* 0x000000000000794d */ /* 0x000fea0003800000 */
        .weak           $__internal_49_$__cuda_sm20_rem_s64
        .type           $__internal_49_$__cuda_sm20_rem_s64,@function
        .size           $__internal_49_$__cuda_sm20_rem_s64,(.L_x_12139 - $__internal_49_$__cuda_sm20_rem_s64)
$__internal_49_$__cuda_sm20_rem_s64:
[----:B------:R-:W-:Y:S02]  /*46d0*/  UIADD3 UR8, UP1, URZ, -UR5, URZ ;  /* 0x800000053f087290 */ /* 0x000fe4000ff3e03f */
[----:B------:R-:W-:Y:S02]  /*46e0*/  UISETP.GE.AND UP0, UPT, UR4, URZ, UPT ;  /* 0x0000003f0400728c */ /* 0x000fe4000bf06270 */
[----:B------:R-:W-:Y:S02]  /*46f0*/  UIADD3.X UR6, URZ, ~UR4, URZ, UP1, !UPT ;  /* 0x800000043f067290 */ /* 0x000fe40008ffe43f */
[----:B------:R-:W-:Y:S02]  /*4700*/  USEL UR8, UR8, UR5, !UP0 ;  /* 0x0000000508087287 */ /* 0x000fe4000c000000 */
[----:B------:R-:W-:-:S09]  /*4710*/  USEL UR9, UR6, UR4, !UP0 ;  /* 0x0000000406097287 */ /* 0x000fd2000c000000 */
[----:B------:R-:W0:Y:S08]  /*4720*/  I2F.U64.RP R2, UR8 ;  /* 0x0000000800027d12 */ /* 0x000e300008309000 */
[----:B0-----:R-:W0:Y:S02]  /*4730*/  MUFU.RCP R2, R2 ;  /* 0x0000000200027308 */ /* 0x001e240000001000 */
[----:B0-----:R-:W-:-:S06]  /*4740*/  IADD3 R4, R2, 0x1ffffffe, RZ ;  /* 0x1ffffffe02047810 */ /* 0x001fcc0007ffe0ff */
[----:B------:R-:W0:Y:S02]  /*4750*/  F2I.U64.TRUNC R4, R4 ;  /* 0x0000000400047311 */ /* 0x000e24000020d800 */
[----:B0-----:R-:W-:Y:S01]  /*4760*/  R2UR UR6, R4 ;  /* 0x00000000040672ca */ /* 0x001fe200000e0000 */
[----:B------:R-:W-:Y:S01]  /*4770*/  IMAD.MOV.U32 R4, RZ, RZ, R6 ;  /* 0x000000ffff047224 */ /* 0x000fe200078e0006 */
[----:B------:R-:W-:Y:S01]  /*4780*/  R2UR UR7, R5 ;  /* 0x00000000050772ca */ /* 0x000fe200000e0000 */
[----:B------:R-:W-:-:S10]  /*4790*/  HFMA2.MMA R5, -RZ, RZ, 0, 0 ;  /* 0x00000000ff057435 */ /* 0x000fd400000001ff */
        /* <DEDUP_REMOVED lines=69> */
[----:B------:R-:W-:Y:S11]  /*4bf0*/  RET.REL.NODEC R4 `(_ZN2at6native43_GLOBAL__N__9ae7fba5_10_SoftMax_cu_9f978f6320cunn_SoftMaxBackwardILi8EN3c108BFloat16EfS4_NS1_26LogSoftMaxBackwardEpilogueEEEvPT0_PKT2_SA_l) ;  /* 0xffffffb404007950 */ /* 0x000ff60003c3ffff */
.L_x_9214:
        /* <DEDUP_REMOVED lines=16> */
.L_x_12139:


//--------------------- .text._ZN2at6native43_GLOBAL__N__9ae7fba5_10_SoftMax_cu_9f978f6324cunn_SoftMaxBackwardSmemILi8EN3c108BFloat16EfS4_NS1_26LogSoftMaxBackwardEpilogueEEEvPT0_PKT2_SA_l --------------------------
	.section	.text._ZN2at6native43_GLOBAL__N__9ae7fba5_10_SoftMax_cu_9f978f6324cunn_SoftMaxBackwardSmemILi8EN3c108BFloat16EfS4_NS1_26LogSoftMaxBackwardEpilogueEEEvPT0_PKT2_SA_l,"ax",@progbits
	.align	128
.text._ZN2at6native43_GLOBAL__N__9ae7fba5_10_SoftMax_cu_9f978f6324cunn_SoftMaxBackwardSmemILi8EN3c108BFloat16EfS4_NS1_26LogSoftMaxBackwardEpilogueEEEvPT0_PKT2_SA_l:
        .type           _ZN2at6native43_GLOBAL__N__9ae7fba5_10_SoftMax_cu_9f978f6324cunn_SoftMaxBackwardSmemILi8EN3c108BFloat16EfS4_NS1_26LogSoftMaxBackwardEpilogueEEEvPT0_PKT2_SA_l,@function
        .size           _ZN2at6native43_GLOBAL__N__9ae7fba5_10_SoftMax_cu_9f978f6324cunn_SoftMaxBackwardSmemILi8EN3c108BFloat16EfS4_NS1_26LogSoftMaxBackwardEpilogueEEEvPT0_PKT2_SA_l,(.L_x_12141 - _ZN2at6native43_GLOBAL__N__9ae7fba5_10_SoftMax_cu_9f978f6324cunn_SoftMaxBackwardSmemILi8EN3c108BFloat16EfS4_NS1_26LogSoftMaxBackwardEpilogueEEEvPT0_PKT2_SA_l)
        .other          _ZN2at6native43_GLOBAL__N__9ae7fba5_10_SoftMax_cu_9f978f6324cunn_SoftMaxBackwardSmemILi8EN3c108BFloat16EfS4_NS1_26LogSoftMaxBackwardEpilogueEEEvPT0_PKT2_SA_l,@"STO_CUDA_ENTRY STV_DEFAULT"
_ZN2at6native43_GLOBAL__N__9ae7fba5_10_SoftMax_cu_9f978f6324cunn_SoftMaxBackwardSmemILi8EN3c108BFloat16EfS4_NS1_26LogSoftMaxBackwardEpilogueEEEvPT0_PKT2_SA_l:
        /* <DEDUP_REMOVED lines=23> */
.L_x_9217:
[----:B------:R-:W-:-:S06]  /*0170*/  IMAD.WIDE R4, R15, 0x10, R10 ;  /* 0x000000100f047825 */ /* 0x000fcc00078e020a */
[----:B------:R-:W2:Y:S02]  /*0180*/  LDG.E.128 R4, desc[UR6][R4.64] ;  /* 0x0000000604047981 */ /* 0x000ea4000c1e1d00 */
[C---:B--2---:R-:W-:Y:S02]  /*0190*/  PRMT R16, R4.reuse, 0x7632, R16 ;  /* 0x0000763204107816 */ /* 0x044fe40000000010 */
[----:B------:R-:W-:Y:S02]  /*01a0*/  SHF.L.U32 R19, R4, 0x10, RZ ;  /* 0x0000001004137819 */ /* 0x000fe400000006ff */
[----:B------:R-:W-:Y:S01]  /*01b0*/  SHF.L.U32 R18, R5, 0x10, RZ ;  /* 0x0000001005127819 */ /* 0x000fe200000006ff */
[----:B------:R-:W-:Y:S02]  /*01c0*/  IMAD.U32 R16, R16, 0x10000, RZ ;  /* 0x0001000010107824 */ /* 0x000fe400078e00ff */
[--C-:B------:R-:W-:Y:S01]  /*01d0*/  FADD.FTZ R19, R19, R14.reuse ;  /* 0x0000000e13137221 */ /* 0x100fe20000010000 */
[----:B------:R-:W-:-:S03]  /*01e0*/  PRMT R14, R5, 0x7632, R14 ;  /* 0x00007632050e7816 */ /* 0x000fc6000000000e */
[----:B------:R-:W-:Y:S01]  /*01f0*/  FADD.FTZ R19, R19, R16 ;  /* 0x0000001013137221 */ /* 0x000fe20000010000 */
[----:B------:R-:W-:Y:S01]  /*0200*/  SHF.L.U32 R21, R14, 0x10, RZ ;  /* 0x000000100e157819 */ /* 0x000fe200000006ff */
[----:B------:R-:W-:Y:S01]  /*0210*/  IMAD R16, R15, 0x10, R12 ;  /* 0x000000100f107824 */ /* 0x000fe200078e020c */
[----:B------:R-:W-:Y:S01]  /*0220*/  PRMT R14, R6, 0x7632, R14 ;  /* 0x00007632060e7816 */ /* 0x000fe2000000000e */
[----:B------:R-:W-:Y:S01]  /*0230*/  FADD.FTZ R18, R19, R18 ;  /* 0x0000001213127221 */ /* 0x000fe20000010000 */
[----:B-1----:R-:W-:Y:S01]  /*0240*/  IMAD.IADD R15, R0, 0x1, R15 ;  /* 0x00000001000f7824 */ /* 0x002fe200078e020f */
[----:B------:R-:W-:Y:S01]  /*0250*/  SHF.L.U32 R19, R6, 0x10, RZ ;  /* 0x0000001006137819 */ /* 0x000fe200000006ff */
[----:B------:R0:W-:Y:S01]  /*0260*/  STS.128 [R16], R4 ;  /* 0x0000000410007388 */ /* 0x0001e20000000c00 */
[----:B------:R-:W-:Y:S01]  /*0270*/  FADD.FTZ R18, R18, R21 ;  /* 0x0000001512127221 */ /* 0x000fe20000010000 */
[----:B------:R-:W-:-:S03]  /*0280*/  IMAD.SHL.U32 R21, R15, 0x8, RZ ;  /* 0x000000080f157824 */ /* 0x000fc600078e00ff */
[----:B------:R-:W-:Y:S01]  /*0290*/  FADD.FTZ R18, R18, R19 ;  /* 0x0000001312127221 */ /* 0x000fe20000010000 */
[----:B------:R-:W-:Y:S02]  /*02a0*/  SHF.L.U32 R19, R14, 0x10, RZ ;  /* 0x000000100e137819 */ /* 0x000fe400000006ff */
[----:B------:R-:W-:Y:S02]  /*02b0*/  ISETP.GE.U32.AND P1, PT, R21, R2, PT ;  /* 0x000000021500720c */ /* 0x000fe40003f26070 */
[----:B------:R-:W-:Y:S01]  /*02c0*/  SHF.R.S32.HI R20, RZ, 0x1f, R21 ;  /* 0x0000001fff147819 */ /* 0x000fe20000011415 */
[----:B------:R-:W-:Y:S01]  /*02d0*/  FADD.FTZ R18, R18, R19 ;  /* 0x0000001312127221 */ /* 0x000fe20000010000 */
[C---:B------:R-:W-:Y:S02]  /*02e0*/  PRMT R14, R7.reuse, 0x7632, R14 ;  /* 0x00007632070e7816 */ /* 0x040fe4000000000e */
[----:B------:R-:W-:Y:S01]  /*02f0*/  ISETP.GE.AND.EX P1, PT, R20, R3, PT, P1 ;  /* 0x000000031400720c */ /* 0x000fe20003f26310 */
[----:B0-----:R-:W-:Y:S01]  /*0300*/  IMAD.U32 R7, R7, 0x10000, RZ ;  /* 0x0001000007077824 */ /* 0x001fe200078e00ff */
[----:B------:R-:W-:-:S03]  /*0310*/  SHF.L.U32 R14, R14, 0x10, RZ ;  /* 0x000000100e0e7819 */ /* 0x000fc600000006ff */
[----:B------:R-:W-:-:S04]  /*0320*/  FADD.FTZ R7, R18, R7 ;  /* 0x0000000712077221 */ /* 0x000fc80000010000 */
[----:B------:R-:W-:-:S04]  /*0330*/  FADD.FTZ R14, R7, R14 ;  /* 0x0000000e070e7221 */ /* 0x000fc80000010000 */
[----:B------:R-:W-:Y:S05]  /*0340*/  @!P1 BRA `(.L_x_9217) ;  /* 0xfffffffc00889947 */ /* 0x000fea000383ffff */
.L_x_9216:
[----:B------:R-:W-:Y:S05]  /*0350*/  BSYNC B0 ;  /* 0x0000000000007941 */ /* 0x000fea0003800000 */
.L_x_9215:
        /* <DEDUP_REMOVED lines=9> */
[C---:B------:R-:W-:Y:S01]  /*03f0*/  IMAD.IADD R15, R17.reuse, 0x1, -R6 ;  /* 0x00000001110f7824 */ /* 0x040fe200078e0a06 */
[----:B------:R-:W-:-:S04]  /*0400*/  IADD3 R6, R17, 0x1f, RZ ;  /* 0x0000001f11067810 */ /* 0x000fc80007ffe0ff */
        /* <DEDUP_REMOVED lines=9> */
[----:B-1----:R-:W-:-:S04]  /*04a0*/  LEA R0, R19, R0, 0x18 ;  /* 0x0000000013007211 */ /* 0x002fc800078ec0ff */
[----:B------:R-:W-:-:S05]  /*04b0*/  LEA R16, R2, R0, 0x1 ;  /* 0x0000000002107211 */ /* 0x000fca00078e08ff */
[----:B------:R-:W-:Y:S02]  /*04c0*/  @!P1 IMAD R5, R5, 0x4, R16 ;  /* 0x0000000405059824 */ /* 0x000fe400078e0210 */
[----:B0-----:R-:W-:Y:S01]  /*04d0*/  FADD.FTZ R4, R7, R4 ;  /* 0x0000000407047221 */ /* 0x001fe20000010000 */
[----:B------:R-:W-:-:S04]  /*04e0*/  MOV R7, RZ ;  /* 0x000000ff00077202 */ /* 0x000fc80000000f00 */
[----:B------:R-:W0:Y:S02]  /*04f0*/  SHFL.DOWN PT, R11, R4, 0x1, 0x1f ;  /* 0x08201f00040b7f89 */ /* 0x000e2400000e0000 */
[----:B0-----:R-:W-:Y:S01]  /*0500*/  FADD.FTZ R10, R4, R11 ;  /* 0x0000000b040a7221 */ /* 0x001fe20000010000 */
[----:B------:R-:W-:-:S04]  /*0510*/  @!P2 IMAD R4, R15, 0x4, R16 ;  /* 0x000000040f04a824 */ /* 0x000fc800078e0210 */
        /* <DEDUP_REMOVED lines=16> */
.L_x_9226:
[----:B-1----:R-:W-:-:S07]  /*0620*/  FADD.FTZ R7, R11, R10 ;  /* 0x0000000a0b077221 */ /* 0x002fce0000010000 */
.L_x_9218:
        /* <DEDUP_REMOVED lines=14> */
.L_x_9220:
[----:B------:R-:W-:-:S06]  /*0710*/  IMAD.WIDE R4, R17, 0x10, R14 ;  /* 0x0000001011047825 */ /* 0x000fcc00078e020e */
[----:B------:R-:W2:Y:S01]  /*0720*/  LDG.E.128 R4, desc[UR6][R4.64] ;  /* 0x0000000604047981 */ /* 0x000ea2000c1e1d00 */
[----:B------:R-:W-:Y:S01]  /*0730*/  IMAD R8, R17, 0x10, R0 ;  /* 0x0000001011087824 */ /* 0x000fe200078e0200 */
[----:B--2---:R-:W-:Y:S01]  /*0740*/  SHF.L.U32 R9, R4, 0x10, RZ ;  /* 0x0000001004097819 */ /* 0x004fe200000006ff */
[C---:B------:R-:W-:Y:S01]  /*0750*/  IMAD.U32 R19, R6.reuse, 0x10000, RZ ;  /* 0x0001000006137824 */ /* 0x040fe200078e00ff */
[----:B------:R-:W-:Y:S02]  /*0760*/  PRMT R6, R6, 0x7632, R6 ;  /* 0x0000763206067816 */ /* 0x000fe40000000006 */
[----:B------:R-:W-:Y:S01]  /*0770*/  SHF.L.U32 R20, R7, 0x10, RZ ;  /* 0x0000001007147819 */ /* 0x000fe200000006ff */
[----:B------:R-:W-:Y:S01]  /*0780*/  FMUL.FTZ R27, R9, 1.4426950216293334961 ;  /* 0x3fb8aa3b091b7820 */ /* 0x000fe20000410000 */
[----:B------:R-:W-:Y:S01]  /*0790*/  SHF.L.U32 R6, R6, 0x10, RZ ;  /* 0x0000001006067819 */ /* 0x000fe200000006ff */
[----:B0-----:R-:W0:Y:S01]  /*07a0*/  LDS.128 R8, [R8] ;  /* 0x0000000008087984 */ /* 0x001e220000000c00 */
[----:B------:R-:W-:Y:S01]  /*07b0*/  PRMT R7, R7, 0x7632, R7 ;  /* 0x0000763207077816 */ /* 0x000fe20000000007 */
[----:B------:R-:W-:Y:S01]  /*07c0*/  FMUL.FTZ R19, R19, 1.4426950216293334961 ;  /* 0x3fb8aa3b13137820 */ /* 0x000fe20000410000 */
[C---:B------:R-:W-:Y:S01]  /*07d0*/  SHF.L.U32 R18, R5.reuse, 0x10, RZ ;  /* 0x0000001005127819 */ /* 0x040fe200000006ff */
[----:B------:R-:W1:Y:S01]  /*07e0*/  MUFU.EX2 R27, R27 ;  /* 0x0000001b001b7308 */ /* 0x000e620000000800 */
[----:B------:R-:W-:Y:S01]  /*07f0*/  PRMT R5, R5, 0x7632, R5 ;  /* 0x0000763205057816 */ /* 0x000fe20000000005 */
[----:B------:R-:W-:Y:S01]  /*0800*/  FMUL.FTZ R22, R6, 1.4426950216293334961 ;  /* 0x3fb8aa3b06167820 */ /* 0x000fe20000410000 */
[----:B------:R-:W-:Y:S01]  /*0810*/  PRMT R4, R4, 0x7632, R4 ;  /* 0x0000763204047816 */ /* 0x000fe20000000004 */
[----:B------:R-:W-:-:S02]  /*0820*/  IMAD.U32 R6, R7, 0x10000, RZ ;  /* 0x0001000007067824 */ /* 0x000fc400078e00ff */
[----:B------:R-:W-:Y:S01]  /*0830*/  FMUL.FTZ R18, R18, 1.4426950216293334961 ;  /* 0x3fb8aa3b12127820 */ /* 0x000fe20000410000 */
[----:B------:R-:W-:Y:S01]  /*0840*/  FMUL.FTZ R24, R20, 1.4426950216293334961 ;  /* 0x3fb8aa3b14187820 */ /* 0x000fe20000410000 */
[----:B------:R-:W-:Y:S01]  /*0850*/  SHF.L.U32 R4, R4, 0x10, RZ ;  /* 0x0000001004047819 */ /* 0x000fe200000006ff */
[----:B------:R-:W-:Y:S02]  /*0860*/  IMAD.U32 R20, R5, 0x10000, RZ ;  /* 0x0001000005147824 */ /* 0x000fe400078e00ff */
[----:B------:R-:W-:Y:S01]  /*0870*/  FMUL.FTZ R25, R6, 1.4426950216293334961 ;  /* 0x3fb8aa3b06197820 */ /* 0x000fe20000410000 */
[----:B------:R-:W-:Y:S01]  /*0880*/  MUFU.EX2 R19, R19 ;  /* 0x0000001300137308 */ /* 0x000fe20000000800 */
[----:B------:R-:W-:-:S07]  /*0890*/  FMUL.FTZ R20, R20, 1.4426950216293334961 ;  /* 0x3fb8aa3b14147820 */ /* 0x000fce0000410000 */
[----:B------:R2:W3:Y:S08]  /*08a0*/  MUFU.EX2 R23, R18 ;  /* 0x0000001200177308 */ /* 0x0004f00000000800 */
[----:B------:R-:W4:Y:S01]  /*08b0*/  MUFU.EX2 R5, R24 ;  /* 0x0000001800057308 */ /* 0x000f220000000800 */
[----:B--2---:R-:W-:-:S07]  /*08c0*/  FMUL.FTZ R18, R4, 1.4426950216293334961 ;  /* 0x3fb8aa3b04127820 */ /* 0x004fce0000410000 */
[----:B------:R-:W-:Y:S01]  /*08d0*/  MUFU.EX2 R7, R22 ;  /* 0x0000001600077308 */ /* 0x000fe20000000800 */
[C---:B0-----:R-:W-:Y:S01]  /*08e0*/  IMAD.U32 R29, R8.reuse, 0x10000, RZ ;  /* 0x00010000081d7824 */ /* 0x041fe200078e00ff */
[C---:B------:R-:W-:Y:S02]  /*08f0*/  PRMT R6, R9.reuse, 0x7632, R6 ;  /* 0x0000763209067816 */ /* 0x040fe40000000006 */
[----:B------:R-:W-:Y:S01]  /*0900*/  PRMT R8, R8, 0x7632, R8 ;  /* 0x0000763208087816 */ /* 0x000fe20000000008 */
[----:B-1----:R-:W-:Y:S01]  /*0910*/  FFMA.FTZ R4, -R16, R27, R29 ;  /* 0x0000001b10047223 */ /* 0x002fe2000001011d */
[----:B------:R-:W-:Y:S02]  /*0920*/  SHF.L.U32 R29, R9, 0x10, RZ ;  /* 0x00000010091d7819 */ /* 0x000fe400000006ff */
[----:B------:R-:W0:Y:S01]  /*0930*/  MUFU.EX2 R25, R25 ;  /* 0x0000001900197308 */ /* 0x000e220000000800 */
[C---:B------:R-:W-:Y:S01]  /*0940*/  PRMT R9, R11.reuse, 0x7632, R9 ;  /* 0x000076320b097816 */ /* 0x040fe20000000009 */
[----:B------:R-:W-:Y:S01]  /*0950*/  IMAD.U32 R6, R6, 0x10000, RZ ;  /* 0x0001000006067824 */ /* 0x000fe200078e00ff */
[----:B------:R-:W-:Y:S01]  /*0960*/  SHF.L.U32 R11, R11, 0x10, RZ ;  /* 0x000000100b0b7819 */ /* 0x000fe200000006ff */
[----:B---3--:R-:W-:Y:S01]  /*0970*/  FFMA.FTZ R23, -R16, R23, R29 ;  /* 0x0000001710177223 */ /* 0x008fe2000001011d */
[----:B------:R-:W-:-:S03]  /*0980*/  SHF.L.U32 R8, R8, 0x10, RZ ;  /* 0x0000001008087819 */ /* 0x000fc600000006ff */
[----:B------:R1:W2:Y:S01]  /*0990*/  MUFU.EX2 R21, R20 ;  /* 0x0000001400157308 */ /* 0x0002a20000000800 */
[----:B----4-:R-:W-:-:S07]  /*09a0*/  FFMA.FTZ R5, -R16, R5, R11 ;  /* 0x0000000510057223 */ /* 0x010fce000001010b */
[----:B------:R3:W4:Y:S01]  /*09b0*/  MUFU.EX2 R27, R18 ;  /* 0x00000012001b7308 */ /* 0x0007220000000800 */
[C---:B-1----:R-:W-:Y:S01]  /*09c0*/  IMAD.U32 R20, R10.reuse, 0x10000, RZ ;  /* 0x000100000a147824 */ /* 0x042fe200078e00ff */
[----:B------:R-:W-:-:S03]  /*09d0*/  PRMT R10, R10, 0x7632, R10 ;  /* 0x000076320a0a7816 */ /* 0x000fc6000000000a */
[----:B------:R-:W-:Y:S01]  /*09e0*/  FFMA.FTZ R19, -R16, R19, R20 ;  /* 0x0000001310137223 */ /* 0x000fe20000010114 */
[----:B------:R-:W-:Y:S01]  /*09f0*/  SHF.L.U32 R10, R10, 0x10, RZ ;  /* 0x000000100a0a7819 */ /* 0x000fe200000006ff */
[----:B------:R-:W-:-:S04]  /*0a00*/  IMAD.U32 R20, R9, 0x10000, RZ ;  /* 0x0001000009147824 */ /* 0x000fc800078e00ff */
[C---:B0-----:R-:W-:Y:S01]  /*0a10*/  FFMA.FTZ R20, -R16.reuse, R25, R20 ;  /* 0x0000001910147223 */ /* 0x041fe20000010114 */
[C---:B---3--:R-:W-:Y:S01]  /*0a20*/  FFMA.FTZ R18, -R16.reuse, R7, R10 ;  /* 0x0000000710127223 */ /* 0x048fe2000001010a */
[----:B--2---:R-:W-:-:S03]  /*0a30*/  FFMA.FTZ R10, -R16, R21, R6 ;  /* 0x00000015100a7223 */ /* 0x004fc60000010106 */
[----:B------:R-:W-:Y:S01]  /*0a40*/  F2FP.BF16.F32.PACK_AB R7, R20, R5 ;  /* 0x000000051407723e */ /* 0x000fe200000010ff */
[----:B----4-:R-:W-:Y:S01]  /*0a50*/  FFMA.FTZ R27, -R16, R27, R8 ;  /* 0x0000001b101b7223 */ /* 0x010fe20000010108 */
[C---:B------:R-:W-:Y:S01]  /*0a60*/  IMAD.WIDE R8, R17.reuse, 0x10, R12 ;  /* 0x0000001011087825 */ /* 0x040fe200078e020c */
[----:B------:R-:W-:Y:S02]  /*0a70*/  F2FP.BF16.F32.PACK_AB R6, R18, R19 ;  /* 0x000000131206723e */ /* 0x000fe400000010ff */
[----:B------:R-:W-:Y:S01]  /*0a80*/  F2FP.BF16.F32.PACK_AB R5, R10, R23 ;  /* 0x000000170a05723e */ /* 0x000fe200000010ff */
[----:B------:R-:W-:Y:S01]  /*0a90*/  VIADD R17, R17, UR5 ;  /* 0x0000000511117c36 */ /* 0x000fe20008000000 */
[----:B------:R-:W-:-:S04]  /*0aa0*/  F2FP.BF16.F32.PACK_AB R4, R27, R4 ;  /* 0x000000041b04723e */ /* 0x000fc800000010ff */
[----:B------:R-:W-:Y:S01]  /*0ab0*/  SHF.L.U32 R11, R17, 0x3, RZ ;  /* 0x00000003110b7819 */ /* 0x000fe200000006ff */
[----:B------:R2:W-:Y:S03]  /*0ac0*/  STG.E.128 desc[UR6][R8.64], R4 ;  /* 0x0000000408007986 */ /* 0x0005e6000c101d06 */
[----:B------:R-:W-:Y:S02]  /*0ad0*/  ISETP.GE.U32.AND P0, PT, R11, R2, PT ;  /* 0x000000020b00720c */ /* 0x000fe40003f06070 */
[----:B------:R-:W-:-:S04]  /*0ae0*/  SHF.R.S32.HI R10, RZ, 0x1f, R11 ;  /* 0x0000001fff0a7819 */ /* 0x000fc8000001140b */
[----:B------:R-:W-:-:S13]  /*0af0*/  ISETP.GE.AND.EX P0, PT, R10, R3, PT, P0 ;  /* 0x000000030a00720c */ /* 0x000fda0003f06300 */
[----:B--2---:R-:W-:Y:S05]  /*0b00*/  @!P0 BRA `(.L_x_9220) ;  /* 0xfffffffc00008947 */ /* 0x004fea000383ffff */
[----:B------:R-:W-:Y:S05]  /*0b10*/  EXIT ;  /* 0x000000000000794d */ /* 0x000fea0003800000 */
.L_x_9219:
[----:B------:R-:W-:Y:S01]  /*0b20*/  HFMA2.MMA R15, -RZ, RZ, 0, 1.847743988037109375e-06 ;  /* 0x0000001fff0f7435 */ /* 0x000fe200000001ff */
[----:B------:R-:W-:Y:S02]  /*0b30*/  IMAD.MOV.U32 R14, RZ, RZ, 0x10 ;  /* 0x00000010ff0e7424 */ /* 0x000fe400078e00ff */
[----:B------:R-:W-:-:S08]  /*0b40*/  IMAD.MOV.U32 R12, RZ, RZ, -0x1 ;  /* 0xffffffffff0c7424 */ /* 0x000fd000078e00ff */
[----:B-1----:R-:W-:Y:S05]  /*0b50*/  WARPSYNC.COLLECTIVE R12, `(.L_x_9221) ;  /* 0x000000000c087348 */ /* 0x002fea0003c00000 */
[----:B-1----:R0:W1:Y:S02]  /*0b60*/  SHFL.DOWN P1, R10, R7, R14, R15 ;  /* 0x0800000e070a7389 */ /* 0x002064000002000f */
[----:B01----:R-:W-:Y:S01]  /*0b70*/  ENDCOLLECTIVE ;  /* 0x000000000000791b */ /* 0x003fe20003800000 */
.L_x_9221:
[----:B------:R-:W-:Y:S01]  /*0b80*/  HFMA2.MMA R14, -RZ, RZ, 0, 4.76837158203125e-07 ;  /* 0x00000008ff0e7435 */ /* 0x000fe200000001ff */
[----:B------:R-:W-:-:S05]  /*0b90*/  MOV R4, R10 ;  /* 0x0000000a00047202 */ /* 0x000fca0000000f00 */
[----:B------:R-:W-:-:S04]  /*0ba0*/  FADD.FTZ R4, R7, R4 ;  /* 0x0000000407047221 */ /* 0x000fc80000010000 */
[----:B------:R-:W-:-:S07]  /*0bb0*/  IMAD.MOV.U32 R7, RZ, RZ, R4 ;  /* 0x000000ffff077224 */ /* 0x000fce00078e0004 */
[----:B------:R-:W-:Y:S05]  /*0bc0*/  WARPSYNC.COLLECTIVE R12, `(.L_x_9222) ;  /* 0x000000000c087348 */ /* 0x000fea0003c00000 */
[----:B------:R0:W1:Y:S02]  /*0bd0*/  SHFL.DOWN P1, R10, R7, R14, R15 ;  /* 0x0800000e070a7389 */ /* 0x000064000002000f */
[----:B01----:R-:W-:Y:S01]  /*0be0*/  ENDCOLLECTIVE ;  /* 0x000000000000791b */ /* 0x003fe20003800000 */
.L_x_9222:
[----:B------:R-:W-:Y:S02]  /*0bf0*/  IMAD.MOV.U32 R14, RZ, RZ, 0x4 ;  /* 0x00000004ff0e7424 */ /* 0x000fe400078e00ff */
[----:B------:R-:W-:-:S04]  /*0c00*/  IMAD.MOV.U32 R5, RZ, RZ, R10 ;  /* 0x000000ffff057224 */ /* 0x000fc800078e000a */
[----:B------:R-:W-:-:S05]  /*0c10*/  FADD.FTZ R5, R4, R5 ;  /* 0x0000000504057221 */ /* 0x000fca0000010000 */
[----:B------:R-:W-:-:S07]  /*0c20*/  MOV R7, R5 ;  /* 0x0000000500077202 */ /* 0x000fce0000000f00 */
[----:B------:R-:W-:Y:S05]  /*0c30*/  WARPSYNC.COLLECTIVE R12, `(.L_x_9223) ;  /* 0x000000000c087348 */ /* 0x000fea0003c00000 */
[----:B------:R0:W1:Y:S02]  /*0c40*/  SHFL.DOWN P1, R10, R7, R14, R15 ;  /* 0x0800000e070a7389 */ /* 0x000064000002000f */
[----:B01----:R-:W-:Y:S01]  /*0c50*/  ENDCOLLECTIVE ;  /* 0x000000000000791b */ /* 0x003fe20003800000 */
.L_x_9223:
[----:B------:R-:W-:Y:S01]  /*0c60*/  HFMA2.MMA R14, -RZ, RZ, 0, 1.1920928955078125e-07 ;  /* 0x00000002ff0e7435 */ /* 0x000fe200000001ff */
[----:B------:R-:W-:-:S05]  /*0c70*/  MOV R6, R10 ;  /* 0x0000000a00067202 */ /* 0x000fca0000000f00 */
[----:B------:R-:W-:-:S04]  /*0c80*/  FADD.FTZ R6, R5, R6 ;  /* 0x0000000605067221 */ /* 0x000fc80000010000 */
[----:B------:R-:W-:-:S07]  /*0c90*/  IMAD.MOV.U32 R7, RZ, RZ, R6 ;  /* 0x000000ffff077224 */ /* 0x000fce00078e0006 */
[----:B------:R-:W-:Y:S05]  /*0ca0*/  WARPSYNC.COLLECTIVE R12, `(.L_x_9224) ;  /* 0x000000000c087348 */ /* 0x000fea0003c00000 */
[----:B------:R0:W1:Y:S02]  /*0cb0*/  SHFL.DOWN P1, R10, R7, R14, R15 ;  /* 0x0800000e070a7389 */ /* 0x000064000002000f */
[----:B01----:R-:W-:Y:S01]  /*0cc0*/  ENDCOLLECTIVE ;  /* 0x000000000000791b */ /* 0x003fe20003800000 */
.L_x_9224:
[----:B------:R-:W-:Y:S01]  /*0cd0*/  HFMA2.MMA R14, -RZ, RZ, 0, 5.9604644775390625e-08 ;  /* 0x00000001ff0e7435 */ /* 0x000fe200000001ff */
[----:B------:R-:W-:-:S04]  /*0ce0*/  IMAD.MOV.U32 R11, RZ, RZ, R10 ;  /* 0x000000ffff0b7224 */ /* 0x000fc800078e000a */
[----:B------:R-:W-:-:S05]  /*0cf0*/  FADD.FTZ R11, R6, R11 ;  /* 0x0000000b060b7221 */ /* 0x000fca0000010000 */
[----:B------:R-:W-:-:S07]  /*0d00*/  MOV R7, R11 ;  /* 0x0000000b00077202 */ /* 0x000fce0000000f00 */
[----:B------:R-:W-:Y:S05]  /*0d10*/  WARPSYNC.COLLECTIVE R12, `(.L_x_9225) ;  /* 0x000000000c087348 */ /* 0x000fea0003c00000 */
[----:B------:R0:W1:Y:S02]  /*0d20*/  SHFL.DOWN P1, R10, R7, R14, R15 ;  /* 0x0800000e070a7389 */ /* 0x000064000002000f */
[----:B01----:R-:W-:Y:S01]  /*0d30*/  ENDCOLLECTIVE ;  /* 0x000000000000791b */ /* 0x003fe20003800000 */
.L_x_9225:
[----:B------:R-:W-:Y:S05]  /*0d40*/  BRA `(.L_x_9226) ;  /* 0xfffffff800347947 */ /* 0x000fea000383ffff */
.L_x_9227:
        /* <DEDUP_REMOVED lines=11> */
.L_x_12141:


//--------------------- .text._ZN2at6native43_GLOBAL__N__9ae7fba5_10_SoftMax_cu_9f978f6320cunn_SoftMaxBackwardILi4EN3c104HalfEffNS1_26LogSoftMaxBackwardEpilogueEEEvPT0_PKT2_SA_l --------------------------
	.section	.text._ZN2at6native43_GLOBAL__N__9ae7fba5_10_SoftMax_cu_9f978f6320cunn_SoftMaxBackwardILi4EN3c104HalfEffNS1_26LogSoftMaxBackwardEpilogueEEEvPT0_PKT2_SA_l,"ax",@progbits
	.align	128
.text._ZN2at6native43_GLOBAL__N__9ae7fba5_10_SoftMax_cu_9f978f6320cunn_SoftMaxBackwardILi4EN3c104HalfEffNS1_26LogSoftMaxBackwardEpilogueEEEvPT0_PKT2_SA_l:
        .type           _ZN2at6native43_GLOBAL__N__9ae7fba5_10_SoftMax_cu_9f978f6320cunn_SoftMaxBackwardILi4EN3c104HalfEffNS1_26LogSoftMaxBackwardEpilogueEEEvPT0_PKT2_SA_l,@function
        .size           _ZN2at6native43_GLOBAL__N__9ae7fba5_10_SoftMax_cu_9f978f6320cunn_SoftMaxBackwardILi4EN3c104HalfEffNS1_26LogSoftMaxBackwardEpilogueEEEvPT0_PKT2_SA_l,(.L_x_12142 - _ZN2at6native43_GLOBAL__N__9ae7fba5_10_SoftMax_cu_9f978f6320cunn_SoftMaxBackwardILi4EN3c104HalfEffNS1_26LogSoftMaxBackwardEpilogueEEEvPT0_PKT2_SA_l)
        .other          _ZN2at6native43_GLOBAL__N__9ae7fba5_10_SoftMax_cu_9f978f6320cunn_SoftMaxBackwardILi4EN3c104HalfEffNS1_26LogSoftMaxBackwardEpilogueEEEvPT0_PKT2_SA_l,@"STO_CUDA_ENTRY STV_DEFAULT"
_ZN2at6native43_GLOBAL__N__9ae7fba5_10_SoftMax_cu_9f978f6320cunn_SoftMaxBackwardILi4EN3c104HalfEffNS1_26LogSoftMaxBackwardEpilogueEEEvPT0_PKT2_SA_l:
        /* <DEDUP_REMOVED lines=63> */
.L_x_9230:
[----:B------:R-:W-:Y:S01]  /*03f0*/  HFMA2.MMA R9, -RZ, RZ, 0, 0 ;  /* 0x00000000ff097435 */ /* 0x000fe200000001ff */
[----:B------:R-:W-:Y:S01]  /*0400*/  IMAD.U32 R15, RZ, RZ, UR26 ;  /* 0x0000001aff0f7e24 */ /* 0x000fe2000f8e00ff */
[----:B------:R-:W-:Y:S01]  /*0410*/  UMOV UR6, UR8 ;  /* 0x0000000800067c82 */ /* 0x000fe20008000000 */
[----:B------:R-:W-:Y:S01]  /*0420*/  IMAD.U32 R17, RZ, RZ, UR27 ;  /* 0x0000001bff117e24 */ /* 0x000fe2000f8e00ff */
[----:B------:R-:W-:-:S07]  /*0430*/  UMOV UR7, UR9 ;  /* 0x0000000900077c82 */ /* 0x000fce0008000000 */
.L_x_9231:
[----:B------:R-:W1:Y:S01]  /*0440*/  LDC R2, c[0x0][RZ] ;  /* 0x00000000ff027b82 */ /* 0x000e620000000800 */
[----:B------:R-:W-:Y:S01]  /*0450*/  ISETP.NE.U32.AND P0, PT, R17, RZ, PT ;  /* 0x000000ff1100720c */ /* 0x000fe20003f05070 */
[----:B-1----:R-:W-:-:S12]  /*0460*/  IMAD.SHL.U32 R8, R2, 0x4, RZ ;  /* 0x0000000402087824 */ /* 0x002fd800078e00ff */
[----:B------:R-:W-:Y:S05]  /*0470*/  @!P0 BRA `(.L_x_9232) ;  /* 0x00000000000c8947 */ /* 0x000fea0003800000 */
[----:B------:R-:W-:-:S07]  /*0480*/  MOV R12, 0x4a0 ;  /* 0x000004a0000c7802 */ /* 0x000fce0000000f00 */
[----:B0-----:R-:W-:Y:S05]  /*0490*/  CALL.REL.NOINC `($__internal_51_$__cuda_sm20_rem_s64) ;  /* 0x0000003800547944 */ /* 0x001fea0003c00000 */
[----:B------:R-:W-:Y:S05]  /*04a0*/  BRA `(.L_x_9233) ;  /* 0x0000000000487947 */ /* 0x000fea0003800000 */
.L_x_9232:
        /* <DEDUP_REMOVED lines=18> */
.L_x_9233:
        /* <DEDUP_REMOVED lines=15> */
.L_x_9236:
        /* <DEDUP_REMOVED lines=14> */
.L_x_9235:
[----:B------:R-:W-:Y:S05]  /*07a0*/  BSYNC B1 ;  /* 0x0000000000017941 */ /* 0x000fea0003800000 */
.L_x_9234:
        /* <DEDUP_REMOVED lines=8> */
[----:B------:R-:W-:Y:S05]  /*0830*/  CALL.REL.NOINC `($__internal_50_$__cuda_sm20_div_u64) ;  /* 0x0000003000607944 */ /* 0x000fea0003c00000 */
[----:B------:R-:W-:Y:S01]  /*0840*/  MOV R4, R6 ;  /* 0x0000000600047202 */ /* 0x000fe20000000f00 */
[----:B------:R-:W-:Y:S01]  /*0850*/  IMAD.MOV.U32 R5, RZ, RZ, R7 ;  /* 0x000000ffff057224 */ /* 0x000fe200078e0007 */
[----:B------:R-:W-:Y:S06]  /*0860*/  BRA `(.L_x_9240) ;  /* 0x00000000004c7947 */ /* 0x000fec0003800000 */
.L_x_9239:
        /* <DEDUP_REMOVED lines=19> */
.L_x_9240:
[----:B------:R-:W-:Y:S05]  /*09a0*/  BSYNC B1 ;  /* 0x0000000000017941 */ /* 0x000fea0003800000 */
.L_x_9238:
        /* <DEDUP_REMOVED lines=13> */
.L_x_9243:
        /* <DEDUP_REMOVED lines=12> */
.L_x_9242:
[----:B------:R-:W-:Y:S05]  /*0b40*/  BSYNC B1 ;  /* 0x0000000000017941 */ /* 0x000fea0003800000 */
.L_x_9241:
[----:B------:R-:W-:Y:S05]  /*0b50*/  @!P1 BRA `(.L_x_9237) ;  /* 0x0000000400ac9947 */ /* 0x000fea0003800000 */
[C---:B------:R-:W-:Y:S01]  /*0b60*/  LEA R12, P1, R19.reuse, UR6, 0x2 ;  /* 0x00000006130c7c11 */ /* 0x040fe2000f8210ff */
[----:B------:R-:W-:Y:S01]  /*0b70*/  BSSY B1, `(.L_x_9244) ;  /* 0x000001b000017945 */ /* 0x000fe20003800000 */
[----:B------:R-:W-:Y:S01]  /*0b80*/  IMAD.SHL.U32 R21, R2, 0x4, RZ ;  /* 0x0000000402157824 */ /* 0x000fe200078e00ff */
[----:B------:R-:W-:Y:S02]  /*0b90*/  SHF.R.U32.HI R23, RZ, 0x1e, R2 ;  /* 0x0000001eff177819 */ /* 0x000fe40000011602 */
[----:B------:R-:W-:-:S08]  /*0ba0*/  LEA.HI.X R13, R19, UR7, R8, 0x2, P1 ;  /* 0x00000007130d7c11 */ /* 0x000fd000088f1408 */
.L_x_9245:
        /* <DEDUP_REMOVED lines=24> */
.L_x_9244:
[----:B------:R-:W-:Y:S05]  /*0d30*/  BRA `(.L_x_9237) ;  /* 0x0000000400347947 */ /* 0x000fea0003800000 */
.L_x_9229:
        /* <DEDUP_REMOVED lines=28> */
.L_x_9246:
[----:B------:R-:W-:Y:S01]  /*0f00*/  MOV R9, RZ ;  /* 0x000000ff00097202 */ /* 0x000fe20000000f00 */
[----:B------:R-:W-:Y:S02]  /*0f10*/  IMAD.U32 R10, RZ, RZ, UR8 ;  /* 0x00000008ff0a7e24 */ /* 0x000fe4000f8e00ff */
[----:B------:R-:W-:-:S07]  /*0f20*/  IMAD.U32 R11, RZ, RZ, UR9 ;  /* 0x00000009ff0b7e24 */ /* 0x000fce000f8e00ff */
.L_x_9247:
        /* <DEDUP_REMOVED lines=28> */
.L_x_9250:
        /* <DEDUP_REMOVED lines=10> */
.L_x_9249:
[----:B------:R-:W-:Y:S05]  /*1190*/  BSYNC B1 ;  /* 0x0000000000017941 */ /* 0x000fea0003800000 */
.L_x_9248:
[----:B------:R-:W-:Y:S05]  /*11a0*/  @P2 BRA `(.L_x_9237) ;  /* 0x0000000000182947 */ /* 0x000fea0003800000 */
.L_x_9251:
[----:B------:R-:W-:-:S06]  /*11b0*/  IMAD.WIDE R4, R15, 0x4, R10 ;  /* 0x000000040f047825 */ /* 0x000fcc00078e020a */
[----:B------:R-:W2:Y:S01]  /*11c0*/  LDG.E R4, desc[UR14][R4.64] ;  /* 0x0000000e04047981 */ /* 0x000ea2000c1e1900 */
[----:B------:R-:W-:-:S05]  /*11d0*/  VIADD R15, R15, UR6 ;  /* 0x000000060f0f7c36 */ /* 0x000fca0008000000 */
[----:B------:R-:W-:Y:S01]  /*11e0*/  ISETP.GE.AND P1, PT, R15, R2, PT ;  /* 0x000000020f00720c */ /* 0x000fe20003f26270 */
[----:B--2---:R-:W-:-:S12]  /*11f0*/  FADD.FTZ R9, R4, R9 ;  /* 0x0000000904097221 */ /* 0x004fd80000010000 */
[----:B------:R-:W-:Y:S05]  /*1200*/  @!P1 BRA `(.L_x_9251) ;  /* 0xfffffffc00e89947 */ /* 0x000fea000383ffff */
.L_x_9237:
[----:B------:R-:W-:Y:S05]  /*1210*/  BSYNC B0 ;  /* 0x0000000000007941 */ /* 0x000fea0003800000 */
.L_x_9228:
        /* <DEDUP_REMOVED lines=62> */
.L_x_9252:
        /* <DEDUP_REMOVED lines=24> */
.L_x_9259:
        /* <DEDUP_REMOVED lines=25> */
.L_x_9258:
        /* <DEDUP_REMOVED lines=16> */
.L_x_9260:
[----:B------:R-:W-:-:S13]  /*1a10*/  ISETP.NE.OR P1, PT, R23, RZ, P1 ;  /* 0x000000ff1700720c */ /* 0x000fda0000f25670 */
[----:B------:R-:W-:Y:S05]  /*1a20*/  @!P1 BRA `(.L_x_9256) ;  /* 0x0000000000289947 */ /* 0x000fea0003800000 */
.L_x_9257:
        /* <DEDUP_REMOVED lines=10> */
.L_x_9256:
[----:B------:R-:W-:-:S13]  /*1ad0*/  ISETP.NE.AND P1, PT, R22, RZ, PT ;  /* 0x000000ff1600720c */ /* 0x000fda0003f25270 */
[----:B------:R-:W-:Y:S05]  /*1ae0*/  @!P1 BRA `(.L_x_9255) ;  /* 0x00000000001c9947 */ /* 0x000fea0003800000 */
[----:B------:R-:W-:-:S12]  /*1af0*/  ULEA UR5, UR5, UR6, 0x2 ;  /* 0x0000000605057291 */ /* 0x000fd8000f8e103f */
.L_x_9261:
[----:B------:R-:W2:Y:S01]  /*1b00*/  LDS R4, [UR5] ;  /* 0x00000005ff047984 */ /* 0x000ea20008000800 */
[----:B------:R-:W-:Y:S01]  /*1b10*/  VIADD R22, R22, 0xffffffff ;  /* 0xffffffff16167836 */ /* 0x000fe20000000000 */
[----:B------:R-:W-:-:S04]  /*1b20*/  UIADD3 UR5, UR5, 0x4, URZ ;  /* 0x0000000405057890 */ /* 0x000fc8000fffe03f */
[----:B------:R-:W-:Y:S01]  /*1b30*/  ISETP.NE.AND P1, PT, R22, RZ, PT ;  /* 0x000000ff1600720c */ /* 0x000fe20003f25270 */
[----:B--2---:R-:W-:-:S12]  /*1b40*/  FADD.FTZ R19, R4, R19 ;  /* 0x0000001304137221 */ /* 0x004fd80000010000 */
[----:B------:R-:W-:Y:S05]  /*1b50*/  @P1 BRA `(.L_x_9261) ;  /* 0xfffffffc00e81947 */ /* 0x000fea000383ffff */
.L_x_9255:
[----:B------:R2:W-:Y:S02]  /*1b60*/  STS [UR6], R19 ;  /* 0x00000013ff007988 */ /* 0x0005e40008000806 */
.L_x_9254:
[----:B------:R-:W-:Y:S05]  /*1b70*/  BSYNC B0 ;  /* 0x0000000000007941 */ /* 0x000fea0003800000 */
.L_x_9253:
        /* <DEDUP_REMOVED lines=55> */
.L_x_9266:
        /* <DEDUP_REMOVED lines=38> */
[----:B------:R-:W-:Y:S01]  /*2150*/  F2FP.F16.F32.PACK_AB R17, RZ, R14 ;  /* 0x0000000eff11723e */ /* 0x000fe200000000ff */
[----:B--2---:R-:W-:Y:S01]  /*2160*/  FFMA.FTZ R13, R16, -UR16, R15 ;  /* 0x80000010100d7c23 */ /* 0x004fe2000801000f */
[-C--:B------:R-:W-:Y:S02]  /*2170*/  LEA R14, P0, R20, R10.reuse, 0x1 ;  /* 0x0000000a140e7211 */ /* 0x080fe400078008ff */
[-C--:B------:R-:W-:Y:S02]  /*2180*/  LEA R12, P1, R8, R10.reuse, 0x1 ;  /* 0x0000000a080c7211 */ /* 0x080fe400078208ff */
[----:B------:R-:W-:Y:S01]  /*2190*/  LEA R16, P2, R9, R10, 0x1 ;  /* 0x0000000a09107211 */ /* 0x000fe200078408ff */
[----:B---3--:R-:W-:Y:S01]  /*21a0*/  FFMA.FTZ R22, R23, -UR16, R22 ;  /* 0x8000001017167c23 */ /* 0x008fe20008010016 */
[----:B------:R-:W-:-:S02]  /*21b0*/  F2FP.F16.F32.PACK_AB R19, RZ, R19 ;  /* 0x00000013ff13723e */ /* 0x000fc400000000ff */
[----:B------:R-:W-:Y:S02]  /*21c0*/  LEA.HI.X R15, R20, R11, RZ, 0x1, P0 ;  /* 0x0000000b140f7211 */ /* 0x000fe400000f0cff */
[----:B------:R-:W-:Y:S02]  /*21d0*/  F2FP.F16.F32.PACK_AB R18, RZ, R13 ;  /* 0x0000000dff12723e */ /* 0x000fe400000000ff */
[----:B------:R-:W-:Y:S02]  /*21e0*/  PRMT R23, R17, 0x7610, R23 ;  /* 0x0000761011177816 */ /* 0x000fe40000000017 */
[----:B------:R-:W-:Y:S02]  /*21f0*/  F2FP.F16.F32.PACK_AB R22, RZ, R22 ;  /* 0x00000016ff16723e */ /* 0x000fe400000000ff */
        /* <DEDUP_REMOVED lines=11> */
.L_x_9265:
[----:B------:R-:W-:Y:S05]  /*22b0*/  BSYNC B0 ;  /* 0x0000000000007941 */ /* 0x000fea0003800000 */
.L_x_9264:
[----:B------:R-:W-:-:S04]  /*22c0*/  ISETP.GE.U32.AND P0, PT, R26, R3, PT ;  /* 0x000000031a00720c */ /* 0x000fc80003f06070 */
[----:B------:R-:W-:-:S13]  /*22d0*/  ISETP.GE.AND.EX P0, PT, R7, R4, PT, P0 ;  /* 0x000000040700720c */ /* 0x000fda0003f06300 */
[----:B------:R-:W-:Y:S05]  /*22e0*/  @P0 EXIT ;  /* 0x000000000000094d */ /* 0x000fea0003800000 */
.L_x_9267:
        /* <DEDUP_REMOVED lines=17> */
[----:B------:R-:W-:-:S05]  /*2400*/  F2FP.F16.F32.PACK_AB R2, RZ, R2 ;  /* 0x00000002ff02723e */ /* 0x000fca00000000ff */
[----:B------:R0:W-:Y:S01]  /*2410*/  STG.E.U16 desc[UR14][R12.64], R2 ;  /* 0x000000020c007986 */ /* 0x0001e2000c10150e */
[----:B------:R-:W-:Y:S05]  /*2420*/  @!P0 BRA `(.L_x_9267) ;  /* 0xfffffffc00b08947 */ /* 0x000fea000383ffff */
[----:B------:R-:W-:Y:S05]  /*2430*/  EXIT ;  /* 0x000000000000794d */ /* 0x000fea0003800000 */
.L_x_9263:
        /* <DEDUP_REMOVED lines=23> */
.L_x_9270:
        /* <DEDUP_REMOVED lines=36> */
[----:B------:R-:W-:Y:S01]  /*27f0*/  F2FP.F16.F32.PACK_AB R12, RZ, R10 ;  /* 0x0000000aff0c723e */ /* 0x000fe200000000ff */
[----:B------:R-:W-:Y:S01]  /*2800*/  IMAD.WIDE.U32 R10, R21, 0x2, R8 ;  /* 0x00000002150a7825 */ /* 0x000fe200078e0008 */
[----:B------:R-:W-:-:S03]  /*2810*/  F2FP.F16.F32.PACK_AB R4, RZ, R4 ;  /* 0x00000004ff04723e */ /* 0x000fc600000000ff */
[----:B---3--:R-:W-:Y:S01]  /*2820*/  FFMA.FTZ R14, R23, -UR16, R14 ;  /* 0x80000010170e7c23 */ /* 0x008fe2000801000e */
[----:B------:R-:W-:Y:S01]  /*2830*/  IMAD.WIDE.U32 R6, R7, 0x2, R8 ;  /* 0x0000000207067825 */ /* 0x000fe200078e0008 */
[----:B------:R-:W-:-:S03]  /*2840*/  F2FP.F16.F32.PACK_AB R19, RZ, R19 ;  /* 0x00000013ff13723e */ /* 0x000fc600000000ff */
[--C-:B------:R-:W-:Y:S01]  /*2850*/  IMAD.WIDE.U32 R2, R3, 0x2, R8.reuse ;  /* 0x0000000203027825 */ /* 0x100fe200078e0008 */
[----:B------:R-:W-:Y:S01]  /*2860*/  F2FP.F16.F32.PACK_AB R14, RZ, R14 ;  /* 0x0000000eff0e723e */ /* 0x000fe200000000ff */
        /* <DEDUP_REMOVED lines=8> */
.L_x_9269:
[----:B------:R-:W-:Y:S05]  /*28f0*/  BSYNC B0 ;  /* 0x0000000000007941 */ /* 0x000fea0003800000 */
.L_x_9268:
[----:B------:R-:W-:-:S13]  /*2900*/  ISETP.GE.AND P0, PT, R21, UR4, PT ;  /* 0x0000000415007c0c */ /* 0x000fda000bf06270 */
[----:B------:R-:W-:Y:S05]  /*2910*/  @P0 EXIT ;  /* 0x000000000000094d */ /* 0x000fea0003800000 */
.L_x_9271:
        /* <DEDUP_REMOVED lines=16> */
[----:B------:R-:W-:-:S05]  /*2a20*/  F2FP.F16.F32.PACK_AB R8, RZ, R8 ;  /* 0x00000008ff08723e */ /* 0x000fca00000000ff */
[----:B------:R0:W-:Y:S02]  /*2a30*/  STG.E.U16 desc[UR14][R4.64], R8 ;  /* 0x0000000804007986 */ /* 0x0001e4000c10150e */
[----:B------:R-:W-:Y:S05]  /*2a40*/  @!P0 BRA `(.L_x_9271) ;  /* 0xfffffffc00b48947 */ /* 0x000fea000383ffff */
[----:B------:R-:W-:Y:S05]  /*2a50*/  EXIT ;  /* 0x000000000000794d */ /* 0x000fea0003800000 */
.L_x_9262:
        /* <DEDUP_REMOVED lines=31> */
[----:B------:R-:W-:Y:S02]  /*2c50*/  @!P0 F2FP.F16.F32.PACK_AB R2, RZ, R7 ;  /* 0x00000007ff02823e */ /* 0x000fe400000000ff */
        /* <DEDUP_REMOVED lines=11> */
.L_x_9273:
[----:B------:R-:W-:Y:S01]  /*2d10*/  ISETP.NE.U32.AND P0, PT, R0, RZ, PT ;  /* 0x000000ff0000720c */ /* 0x000fe20003f05070 */
[----:B------:R-:W-:-:S12]  /*2d20*/  IMAD.SHL.U32 R8, R20, 0x4, RZ ;  /* 0x0000000414087824 */ /* 0x000fd800078e00ff */
[----:B------:R-:W-:Y:S05]  /*2d30*/  @!P0 BRA `(.L_x_9274) ;  /* 0x00000000001c8947 */ /* 0x000fea0003800000 */
[----:B------:R-:W-:Y:S01]  /*2d40*/  MOV R15, R3 ;  /* 0x00000003000f7202 */ /* 0x000fe20000000f00 */
[----:B------:R-:W-:Y:S01]  /*2d50*/  IMAD.MOV.U32 R17, RZ, RZ, R0 ;  /* 0x000000ffff117224 */ /* 0x000fe200078e0000 */
[----:B------:R-:W-:-:S07]  /*2d60*/  MOV R12, 0x2d80 ;  /* 0x00002d80000c7802 */ /* 0x000fce0000000f00 */
[----:B0-2---:R-:W-:Y:S05]  /*2d70*/  CALL.REL.NOINC `($__internal_51_$__cuda_sm20_rem_s64) ;  /* 0x00000010001c7944 */ /* 0x005fea0003c00000 */
[----:B------:R-:W-:Y:S02]  /*2d80*/  IMAD.MOV.U32 R4, RZ, RZ, R10 ;  /* 0x000000ffff047224 */ /* 0x000fe400078e000a */
[----:B------:R-:W-:Y:S01]  /*2d90*/  IMAD.MOV.U32 R5, RZ, RZ, R11 ;  /* 0x000000ffff057224 */ /* 0x000fe200078e000b */
[----:B------:R-:W-:Y:S06]  /*2da0*/  BRA `(.L_x_9275) ;  /* 0x0000000000487947 */ /* 0x000fec0003800000 */
.L_x_9274:
        /* <DEDUP_REMOVED lines=18> */
.L_x_9275:
        /* <DEDUP_REMOVED lines=13> */
.L_x_9278:
        /* <DEDUP_REMOVED lines=25> */
[----:B------:R-:W-:Y:S02]  /*3130*/  F2FP.F16.F32.PACK_AB R8, R6, R17 ;  /* 0x000000110608723e */ /* 0x000fe400000000ff */
[----:B------:R-:W-:Y:S01]  /*3140*/  SHF.L.U64.HI R6, R21, 0x2, R14 ;  /* 0x0000000215067819 */ /* 0x000fe2000001020e */
[----:B--2---:R-:W-:-:S03]  /*3150*/  FFMA.FTZ R10, R19, -UR16, R10 ;  /* 0x80000010130a7c23 */ /* 0x004fc6000801000a */
[----:B------:R-:W-:Y:S02]  /*3160*/  ISETP.GE.AND.EX P1, PT, R6, R13, PT, P1 ;  /* 0x0000000d0600720c */ /* 0x000fe40003f26310 */
[----:B------:R-:W-:-:S05]  /*3170*/  F2FP.F16.F32.PACK_AB R9, R11, R10 ;  /* 0x0000000a0b09723e */ /* 0x000fca00000000ff */
[----:B------:R0:W-:Y:S06]  /*3180*/  STG.E.64 desc[UR14][R4.64], R8 ;  /* 0x0000000804007986 */ /* 0x0001ec000c101b0e */
[----:B------:R-:W-:Y:S05]  /*3190*/  @!P1 BRA `(.L_x_9278) ;  /* 0xfffffffc00809947 */ /* 0x000fea000383ffff */
.L_x_9277:
[----:B------:R-:W-:Y:S05]  /*31a0*/  BSYNC B0 ;  /* 0x0000000000007941 */ /* 0x000fea0003800000 */
.L_x_9276:
[----:B------:R-:W-:Y:S05]  /*31b0*/  @P0 EXIT ;  /* 0x000000000000094d */ /* 0x000fea0003800000 */
.L_x_9279:
        /* <DEDUP_REMOVED lines=12> */
[----:B------:R-:W-:Y:S02]  /*3280*/  F2FP.F16.F32.PACK_AB R5, RZ, R9 ;  /* 0x00000009ff05723e */ /* 0x000fe400000000ff */
        /* <DEDUP_REMOVED lines=8> */
.L_x_9272:
        /* <DEDUP_REMOVED lines=46> */
.L_x_9280:
        /* <DEDUP_REMOVED lines=20> */
.L_x_9283:
        /* <DEDUP_REMOVED lines=14> */
[----:B------:R-:W-:Y:S01]  /*3810*/  F2FP.F16.F32.PACK_AB R18, R4, R19 ;  /* 0x000000130412723e */ /* 0x000fe200000000ff */
[----:B------:R-:W-:-:S04]  /*3820*/  IMAD.WIDE R4, R21, 0x8, R2 ;  /* 0x0000000815047825 */ /* 0x000fc800078e0202 */
[----:B-1----:R-:W-:Y:S01]  /*3830*/  FFMA.FTZ R10, R23, -UR16, R10 ;  /* 0x80000010170a7c23 */ /* 0x002fe2000801000a */
[----:B------:R-:W-:-:S05]  /*3840*/  IMAD.IADD R21, R20, 0x1, R21 ;  /* 0x0000000114157824 */ /* 0x000fca00078e0215 */
[----:B------:R-:W-:Y:S01]  /*3850*/  SHF.L.U32 R9, R21, 0x2, RZ ;  /* 0x0000000215097819 */ /* 0x000fe200000006ff */
[----:B--2---:R-:W-:-:S03]  /*3860*/  FFMA.FTZ R11, R24, -UR16, R11 ;  /* 0x80000010180b7c23 */ /* 0x004fc6000801000b */
[----:B------:R-:W-:Y:S02]  /*3870*/  ISETP.GE.AND P0, PT, R9, R16, PT ;  /* 0x000000100900720c */ /* 0x000fe40003f06270 */
[----:B------:R-:W-:-:S05]  /*3880*/  F2FP.F16.F32.PACK_AB R19, R11, R10 ;  /* 0x0000000a0b13723e */ /* 0x000fca00000000ff */
[----:B------:R0:W-:Y:S06]  /*3890*/  STG.E.64 desc[UR14][R4.64], R18 ;  /* 0x0000001204007986 */ /* 0x0001ec000c101b0e */
[----:B------:R-:W-:Y:S05]  /*38a0*/  @!P0 BRA `(.L_x_9283) ;  /* 0xfffffffc00a08947 */ /* 0x000fea000383ffff */
.L_x_9282:
[----:B------:R-:W-:Y:S05]  /*38b0*/  BSYNC B0 ;  /* 0x0000000000007941 */ /* 0x000fea0003800000 */
.L_x_9281:
[----:B------:R-:W-:-:S13]  /*38c0*/  ISETP.GE.AND P0, PT, R17, R0, PT ;  /* 0x000000001100720c */ /* 0x000fda0003f06270 */
[----:B------:R-:W-:Y:S05]  /*38d0*/  @P0 EXIT ;  /* 0x000000000000094d */ /* 0x000fea0003800000 */
.L_x_9284:
[----:B-1----:R-:W-:-:S06]  /*38e0*/  IMAD.WIDE R6, R17, 0x4, R14 ;  /* 0x0000000411067825 */ /* 0x002fcc00078e020e */
[----:B------:R-:W3:Y:S01]  /*38f0*/  LDG.E R6, desc[UR14][R6.64] ;  /* 0x0000000e06067981 */ /* 0x000ee2000c1e1900 */
[----:B0-----:R-:W-:-:S06]  /*3900*/  IMAD.WIDE R4, R17, 0x4, R12 ;  /* 0x0000000411047825 */ /* 0x001fcc00078e020c */
[----:B------:R-:W4:Y:S01]  /*3910*/  LDG.E R5, desc[UR14][R4.64] ;  /* 0x0000000e04057981 */ /* 0x000f22000c1e1900 */
[----:B---3--:R-:W-:-:S06]  /*3920*/  FMUL.FTZ R10, R6, 1.4426950216293334961 ;  /* 0x3fb8aa3b060a7820 */ /* 0x008fcc0000410000 */
[----:B------:R-:W4:Y:S02]  /*3930*/  MUFU.EX2 R10, R10 ;  /* 0x0000000a000a7308 */ /* 0x000f240000000800 */
[----:B----4-:R-:W-:-:S05]  /*3940*/  FFMA.FTZ R8, R10, -UR16, R5 ;  /* 0x800000100a087c23 */ /* 0x010fca0008010005 */
[----:B------:R-:W-:Y:S01]  /*3950*/  F2FP.F16.F32.PACK_AB R5, RZ, R8 ;  /* 0x00000008ff05723e */ /* 0x000fe200000000ff */
[----:B------:R-:W-:-:S04]  /*3960*/  IMAD.WIDE R8, R17, 0x2, R2 ;  /* 0x0000000211087825 */ /* 0x000fc800078e0202 */
[----:B------:R-:W-:Y:S01]  /*3970*/  IMAD.IADD R17, R20, 0x1, R17 ;  /* 0x0000000114117824 */ /* 0x000fe200078e0211 */
[----:B------:R3:W-:Y:S04]  /*3980*/  STG.E.U16 desc[UR14][R8.64], R5 ;  /* 0x0000000508007986 */ /* 0x0007e8000c10150e */
[----:B------:R-:W-:-:S13]  /*3990*/  ISETP.GE.AND P0, PT, R17, R0, PT ;  /* 0x000000001100720c */ /* 0x000fda0003f06270 */
[----:B---3--:R-:W-:Y:S05]  /*39a0*/  @!P0 BRA `(.L_x_9284) ;  /* 0xfffffffc00cc8947 */ /* 0x008fea000383ffff */
[----:B------:R-:W-:Y:S05]  /*39b0*/  EXIT ;  /* 0x000000000000794d */ /* 0x000fea0003800000 */
        .weak           $__internal_50_$__cuda_sm20_div_u64
        .type           $__internal_50_$__cuda_sm20_div_u64,@function
        .size           $__internal_50_$__cuda_sm20_div_u64,($__internal_51_$__cuda_sm20_rem_s64 - $__internal_50_$__cuda_sm20_div_u64)
$__internal_50_$__cuda_sm20_div_u64:
        /* <DEDUP_REMOVED lines=66> */
[----:B------:R-:W-:Y:S06]  /*3de0*/  RET.REL.NODEC R4 `(_ZN2at6native43_GLOBAL__N__9ae7fba5_10_SoftMax_cu_9f978f6320cunn_SoftMaxBackwardILi4EN3c104HalfEffNS1_26LogSoftMaxBackwardEpilogueEEEvPT0_PKT2_SA_l) ;  /* 0xffffffc004847950 */ /* 0x000fec0003c3ffff */
        .weak           $__internal_51_$__cuda_sm20_rem_s64
        .type           $__internal_51_$__cuda_sm20_rem_s64,@function
        .size           $__internal_51_$__cuda_sm20_rem_s64,(.L_x_12142 - $__internal_51_$__cuda_sm20_rem_s64)
$__internal_51_$__cuda_sm20_rem_s64:
        /* <DEDUP_REMOVED lines=77> */
[----:B------:R-:W-:Y:S06]  /*42c0*/  RET.REL.NODEC R4 `(_ZN2at6native43_GLOBAL__N__9ae7fba5_10_SoftMax_cu_9f978f6320cunn_SoftMaxBackwardILi4EN3c104HalfEffNS1_26LogSoftMaxBackwardEpilogueEEEvPT0_PKT2_SA_l) ;  /* 0xffffffbc044c7950 */ /* 0x000fec0003c3ffff */
.L_x_9285:
        /* <DEDUP_REMOVED lines=11> */
.L_x_12142:


//--------------------- .text._ZN2at6native43_GLOBAL__N__9ae7fba5_10_SoftMax_cu_9f978f6324cunn_SoftMaxBackwardSmemILi4EN3c104HalfEffNS1_26LogSoftMaxBackwardEpilogueEEEvPT0_PKT2_SA_l --------------------------
	.section	.text._ZN2at6native43_GLOBAL__N__9ae7fba5_10_SoftMax_cu_9f978f6324cunn_SoftMaxBackwardSmemILi4EN3c104HalfEffNS1_26LogSoftMaxBackwardEpilogueEEEvPT0_PKT2_SA_l,"ax",@progbits
	.align	128
.text._ZN2at6native43_GLOBAL__N__9ae7fba5_10_SoftMax_cu_9f978f6324cunn_SoftMaxBackwardSmemILi4EN3c104HalfEffNS1_26LogSoftMaxBackwardEpilogueEEEvPT0_PKT2_SA_l:
        .type           _ZN2at6native43_GLOBAL__N__9ae7fba5_10_SoftMax_cu_9f978f6324cunn_SoftMaxBackwardSmemILi4EN3c104HalfEffNS1_26LogSoftMaxBackwardEpilogueEEEvPT0_PKT2_SA_l,@function
        .size           _ZN2at6native43_GLOBAL__N__9ae7fba5_10_SoftMax_cu_9f978f6324cunn_SoftMaxBackwardSmemILi4EN3c104HalfEffNS1_26LogSoftMaxBackwardEpilogueEEEvPT0_PKT2_SA_l,(.L_x_12145 - _ZN2at6native43_GLOBAL__N__9ae7fba5_10_SoftMax_cu_9f978f6324cunn_SoftMaxBackwardSmemILi4EN3c104HalfEffNS1_26LogSoftMaxBackwardEpilogueEEEvPT0_PKT2_SA_l)
        .other          _ZN2at6native43_GLOBAL__N__9ae7fba5_10_SoftMax_cu_9f978f6324cunn_SoftMaxBackwardSmemILi4EN3c104HalfEffNS1_26LogSoftMaxBackwardEpilogueEEEvPT0_PKT2_SA_l,@"STO_CUDA_ENTRY STV_DEFAULT"
_ZN2at6native43_GLOBAL__N__9ae7fba5_10_SoftMax_cu_9f978f6324cunn_SoftMaxBackwardSmemILi4EN3c104HalfEffNS1_26LogSoftMaxBackwardEpilogueEEEvPT0_PKT2_SA_l:
        /* <DEDUP_REMOVED lines=23> */
.L_x_9288:
        /* <DEDUP_REMOVED lines=14> */
.L_x_9287:
[----:B------:R-:W-:Y:S05]  /*0250*/  BSYNC B0 ;  /* 0x0000000000007941 */ /* 0x000fea0003800000 */
.L_x_9286:
        /* <DEDUP_REMOVED lines=44> */
.L_x_9297:
[----:B-1----:R-:W-:-:S07]  /*0520*/  FADD.FTZ R6, R10, R11 ;  /* 0x0000000b0a067221 */ /* 0x002fce0000010000 */
.L_x_9289:
        /* <DEDUP_REMOVED lines=12> */
.L_x_9291:
        /* <DEDUP_REMOVED lines=15> */
[----:B------:R-:W-:Y:S01]  /*06e0*/  F2FP.F16.F32.PACK_AB R20, R9, R4 ;  /* 0x000000040914723e */ /* 0x000fe200000000ff */
[C---:B------:R-:W-:Y:S01]  /*06f0*/  IMAD.WIDE R4, R0.reuse, 0x8, R16 ;  /* 0x0000000800047825 */ /* 0x040fe200078e0210 */
[----:B------:R-:W-:-:S03]  /*0700*/  IADD3 R0, R0, UR5, RZ ;  /* 0x0000000500007c10 */ /* 0x000fc6000fffe0ff */
[----:B0-----:R-:W-:Y:S02]  /*0710*/  FFMA.FTZ R10, -R19, R21, R10 ;  /* 0x00000015130a7223 */ /* 0x001fe4000001010a */
[----:B------:R-:W-:-:S03]  /*0720*/  IMAD.SHL.U32 R9, R0, 0x4, RZ ;  /* 0x0000000400097824 */ /* 0x000fc600078e00ff */
[----:B------:R-:W-:Y:S02]  /*0730*/  F2FP.F16.F32.PACK_AB R21, R11, R10 ;  /* 0x0000000a0b15723e */ /* 0x000fe400000000ff */
[----:B------:R-:W-:Y:S02]  /*0740*/  ISETP.GE.U32.AND P0, PT, R9, R2, PT ;  /* 0x000000020900720c */ /* 0x000fe40003f06070 */
[----:B------:R-:W-:Y:S01]  /*0750*/  SHF.R.S32.HI R6, RZ, 0x1f, R9 ;  /* 0x0000001fff067819 */ /* 0x000fe20000011409 */
[----:B------:R1:W-:Y:S03]  /*0760*/  STG.E.64 desc[UR6][R4.64], R20 ;  /* 0x0000001404007986 */ /* 0x0003e6000c101b06 */
[----:B------:R-:W-:-:S13]  /*0770*/  ISETP.GE.AND.EX P0, PT, R6, R3, PT, P0 ;  /* 0x000000030600720c */ /* 0x000fda0003f06300 */
[----:B-1----:R-:W-:Y:S05]  /*0780*/  @!P0 BRA `(.L_x_9291) ;  /* 0xfffffffc00988947 */ /* 0x002fea000383ffff */
[----:B------:R-:W-:Y:S05]  /*0790*/  EXIT ;  /* 0x000000000000794d */ /* 0x000fea0003800000 */
.L_x_9290:
[----:B------:R-:W-:Y:S01]  /*07a0*/  HFMA2.MMA R17, -RZ, RZ, 0, 9.5367431640625e-07 ;  /* 0x00000010ff117435 */ /* 0x000fe200000001ff */
[----:B------:R-:W-:Y:S01]  /*07b0*/  IMAD.MOV.U32 R21, RZ, RZ, 0x1f ;  /* 0x0000001fff157424 */ /* 0x000fe200078e00ff */
[----:B------:R-:W-:-:S09]  /*07c0*/  MOV R12, 0xffffffff ;  /* 0xffffffff000c7802 */ /* 0x000fd20000000f00 */
[----:B-1----:R-:W-:Y:S05]  /*07d0*/  WARPSYNC.COLLECTIVE R12, `(.L_x_9292) ;  /* 0x000000000c087348 */ /* 0x002fea0003c00000 */
[----:B-1----:R0:W1:Y:S02]  /*07e0*/  SHFL.DOWN P1, R11, R6, R17, R21 ;  /* 0x08000011060b7389 */ /* 0x0020640000020015 */
[----:B01----:R-:W-:Y:S01]  /*07f0*/  ENDCOLLECTIVE ;  /* 0x000000000000791b */ /* 0x003fe20003800000 */
.L_x_9292:
[----:B------:R-:W-:Y:S02]  /*0800*/  IMAD.MOV.U32 R17, RZ, RZ, 0x8 ;  /* 0x00000008ff117424 */ /* 0x000fe400078e00ff */
[----:B------:R-:W-:-:S04]  /*0810*/  IMAD.MOV.U32 R5, RZ, RZ, R11 ;  /* 0x000000ffff057224 */ /* 0x000fc800078e000b */
[----:B------:R-:W-:-:S05]  /*0820*/  FADD.FTZ R5, R6, R5 ;  /* 0x0000000506057221 */ /* 0x000fca0000010000 */
[----:B------:R-:W-:-:S07]  /*0830*/  MOV R6, R5 ;  /* 0x0000000500067202 */ /* 0x000fce0000000f00 */
[----:B------:R-:W-:Y:S05]  /*0840*/  WARPSYNC.COLLECTIVE R12, `(.L_x_9293) ;  /* 0x000000000c087348 */ /* 0x000fea0003c00000 */
[----:B------:R0:W1:Y:S02]  /*0850*/  SHFL.DOWN P1, R11, R6, R17, R21 ;  /* 0x08000011060b7389 */ /* 0x0000640000020015 */
[----:B01----:R-:W-:Y:S01]  /*0860*/  ENDCOLLECTIVE ;  /* 0x000000000000791b */ /* 0x003fe20003800000 */
.L_x_9293:
[----:B------:R-:W-:Y:S01]  /*0870*/  HFMA2.MMA R17, -RZ, RZ, 0, 2.384185791015625e-07 ;  /* 0x00000004ff117435 */ /* 0x000fe200000001ff */
[----:B------:R-:W-:-:S05]  /*0880*/  MOV R4, R11 ;  /* 0x0000000b00047202 */ /* 0x000fca0000000f00 */
[----:B------:R-:W-:-:S04]  /*0890*/  FADD.FTZ R4, R5, R4 ;  /* 0x0000000405047221 */ /* 0x000fc80000010000 */
[----:B------:R-:W-:-:S07]  /*08a0*/  IMAD.MOV.U32 R6, RZ, RZ, R4 ;  /* 0x000000ffff067224 */ /* 0x000fce00078e0004 */
[----:B------:R-:W-:Y:S05]  /*08b0*/  WARPSYNC.COLLECTIVE R12, `(.L_x_9294) ;  /* 0x000000000c087348 */ /* 0x000fea0003c00000 */
[----:B------:R0:W1:Y:S02]  /*08c0*/  SHFL.DOWN P1, R11, R6, R17, R21 ;  /* 0x08000011060b7389 */ /* 0x0000640000020015 */
[----:B01----:R-:W-:Y:S01]  /*08d0*/  ENDCOLLECTIVE ;  /* 0x000000000000791b */ /* 0x003fe20003800000 */
.L_x_9294:
[----:B------:R-:W-:Y:S01]  /*08e0*/  HFMA2.MMA R17, -RZ, RZ, 0, 1.1920928955078125e-07 ;  /* 0x00000002ff117435 */ /* 0x000fe200000001ff */
[----:B------:R-:W-:-:S04]  /*08f0*/  IMAD.MOV.U32 R7, RZ, RZ, R11 ;  /* 0x000000ffff077224 */ /* 0x000fc800078e000b */
[----:B------:R-:W-:-:S05]  /*0900*/  FADD.FTZ R7, R4, R7 ;  /* 0x0000000704077221 */ /* 0x000fca0000010000 */
[----:B------:R-:W-:-:S07]  /*0910*/  MOV R6, R7 ;  /* 0x0000000700067202 */ /* 0x000fce0000000f00 */
[----:B------:R-:W-:Y:S05]  /*0920*/  WARPSYNC.COLLECTIVE R12, `(.L_x_9295) ;  /* 0x000000000c087348 */ /* 0x000fea0003c00000 */
[----:B------:R0:W1:Y:S02]  /*0930*/  SHFL.DOWN P1, R11, R6, R17, R21 ;  /* 0x08000011060b7389 */ /* 0x0000640000020015 */
[----:B01----:R-:W-:Y:S01]  /*0940*/  ENDCOLLECTIVE ;  /* 0x000000000000791b */ /* 0x003fe20003800000 */
.L_x_9295:
[----:B------:R-:W-:Y:S01]  /*0950*/  HFMA2.MMA R17, -RZ, RZ, 0, 5.9604644775390625e-08 ;  /* 0x00000001ff117435 */ /* 0x000fe200000001ff */
[----:B------:R-:W-:-:S04]  /*0960*/  IMAD.MOV.U32 R10, RZ, RZ, R11 ;  /* 0x000000ffff0a7224 */ /* 0x000fc800078e000b */
[----:B------:R-:W-:-:S05]  /*0970*/  FADD.FTZ R10, R7, R10 ;  /* 0x0000000a070a7221 */ /* 0x000fca0000010000 */
[----:B------:R-:W-:-:S07]  /*0980*/  MOV R6, R10 ;  /* 0x0000000a00067202 */ /* 0x000fce0000000f00 */
[----:B------:R-:W-:Y:S05]  /*0990*/  WARPSYNC.COLLECTIVE R12, `(.L_x_9296) ;  /* 0x000000000c087348 */ /* 0x000fea0003c00000 */
[----:B------:R0:W1:Y:S02]  /*09a0*/  SHFL.DOWN P1, R11, R6, R17, R21 ;  /* 0x08000011060b7389 */ /* 0x0000640000020015 */
[----:B01----:R-:W-:Y:S01]  /*09b0*/  ENDCOLLECTIVE ;  /* 0x000000000000791b */ /* 0x003fe20003800000 */
.L_x_9296:
[----:B------:R-:W-:Y:S05]  /*09c0*/  BRA `(.L_x_9297) ;  /* 0xfffffff800d47947 */ /* 0x000fea000383ffff */
.L_x_9298:
        /* <DEDUP_REMOVED lines=11> */
.L_x_12145:


//--------------------- .text._ZN2at6native43_GLOBAL__N__9ae7fba5_10_SoftMax_cu_9f978f6320cunn_SoftMaxBackwardILi8EN3c104HalfEfS4_NS1_26LogSoftMaxBackwardEpilogueEEEvPT0_PKT2_SA_l --------------------------
	.section	.text._ZN2at6native43_GLOBAL__N__9ae7fba5_10_SoftMax_cu_9f978f6320cunn_SoftMaxBackwardILi8EN3c104HalfEfS4_NS1_26LogSoftMaxBackwardEpilogueEEEvPT0_PKT2_SA_l,"ax",@progbits
	.align	128
.text._ZN2at6native43_GLOBAL__N__9ae7fba5_10_SoftMax_cu_9f978f6320cunn_SoftMaxBackwardILi8EN3c104HalfEfS4_NS1_26LogSoftMaxBackwardEpilogueEEEvPT0_PKT2_SA_l:
        .type           _ZN2at6native43_GLOBAL__N__9ae7fba5_10_SoftMax_cu_9f978f6320cunn_SoftMaxBackwardILi8EN3c104HalfEfS4_NS1_26LogSoftMaxBackwardEpilogueEEEvPT0_PKT2_SA_l,@function
        .size           _ZN2at6native43_GLOBAL__N__9ae7fba5_10_SoftMax_cu_9f978f6320cunn_SoftMaxBackwardILi8EN3c104HalfEfS4_NS1_26LogSoftMaxBackwardEpilogueEEEvPT0_PKT2_SA_l,(.L_x_12146 - _ZN2at6native43_GLOBAL__N__9ae7fba5_10_SoftMax_cu_9f978f6320cunn_SoftMaxBackwardILi8EN3c104HalfEfS4_NS1_26LogSoftMaxBackwardEpilogueEEEvPT0_PKT2_SA_l)
        .other          _ZN2at6native43_GLOBAL__N__9ae7fba5_10_SoftMax_cu_9f978f6320cunn_SoftMaxBackwardILi8EN3c104HalfEfS4_NS1_26LogSoftMaxBackwardEpilogueEEEvPT0_PKT2_SA_l,@"STO_CUDA_ENTRY STV_DEFAULT"
_ZN2at6native43_GLOBAL__N__9ae7fba5_10_SoftMax_cu_9f978f6320cunn_SoftMaxBackwardILi8EN3c104HalfEfS4_NS1_26LogSoftMaxBackwardEpilogueEEEvPT0_PKT2_SA_l:
        /* <DEDUP_REMOVED lines=62> */
.L_x_9301:
[----:B------:R-:W-:Y:S01]  /*03e0*/  IMAD.U32 R3, RZ, RZ, UR24 ;  /* 0x00000018ff037e24 */ /* 0x000fe2000f8e00ff */
[----:B------:R-:W-:Y:S01]  /*03f0*/  MOV R9, UR25 ;  /* 0x0000001900097c02 */ /* 0x000fe20008000f00 */
[----:B------:R-:W-:Y:S01]  /*0400*/  IMAD.MOV.U32 R8, RZ, RZ, RZ ;  /* 0x000000ffff087224 */ /* 0x000fe200078e00ff */
[----:B------:R-:W-:Y:S01]  /*0410*/  UMOV UR8, UR6 ;  /* 0x0000000600087c82 */ /* 0x000fe20008000000 */
[----:B------:R-:W-:-:S05]  /*0420*/  UMOV UR9, UR7 ;  /* 0x0000000700097c82 */ /* 0x000fca0008000000 */
.L_x_9302:
[----:B------:R-:W-:Y:S01]  /*0430*/  ISETP.NE.U32.AND P0, PT, R9, RZ, PT ;  /* 0x000000ff0900720c */ /* 0x000fe20003f05070 */
[----:B------:R-:W-:Y:S02]  /*0440*/  ULDC UR10, c[0x0][0x0] ;  /* 0x00000000000a7ab9 */ /* 0x000fe40000000800 */
[----:B------:R-:W-:-:S10]  /*0450*/  USHF.L.U32 UR5, UR10, 0x3, URZ ;  /* 0x000000030a057899 */ /* 0x000fd4000800063f */
[----:B------:R-:W-:Y:S05]  /*0460*/  @!P0 BRA `(.L_x_9303) ;  /* 0x0000000000148947 */ /* 0x000fea0003800000 */
[----:B------:R-:W-:Y:S01]  /*0470*/  MOV R15, R3 ;  /* 0x00000003000f7202 */ /* 0x000fe20000000f00 */
[----:B------:R-:W-:Y:S01]  /*0480*/  IMAD.U32 R13, RZ, RZ, UR5 ;  /* 0x00000005ff0d7e24 */ /* 0x000fe2000f8e00ff */
[----:B------:R-:W-:-:S07]  /*0490*/  MOV R14, 0x4b0 ;  /* 0x000004b0000e7802 */ /* 0x000fce0000000f00 */
[----:B0-----:R-:W-:Y:S05]  /*04a0*/  CALL.REL.NOINC `($__internal_52_$__cuda_sm20_rem_s64) ;  /* 0x0000004000307944 */ /* 0x001fea0003c00000 */
[----:B------:R-:W-:Y:S05]  /*04b0*/  BRA `(.L_x_9304) ;  /* 0x00000000004c7947 */ /* 0x000fea0003800000 */
.L_x_9303:
        /* <DEDUP_REMOVED lines=19> */
.L_x_9304:
        /* <DEDUP_REMOVED lines=15> */
.L_x_9307:
        /* <DEDUP_REMOVED lines=26> */
.L_x_9306:
[----:B------:R-:W-:Y:S05]  /*0880*/  BSYNC B1 ;  /* 0x0000000000017941 */ /* 0x000fea0003800000 */
.L_x_9305:
[----:B------:R-:W-:Y:S05]  /*0890*/  @P1 BRA `(.L_x_9308) ;  /* 0x0000000400a01947 */ /* 0x000fea0003800000 */
[----:B------:R-:W-:Y:S01]  /*08a0*/  BSSY B1, `(.L_x_9309) ;  /* 0x000000b000017945 */ /* 0x000fe20003800000 */
.L_x_9310:
        /* <DEDUP_REMOVED lines=11> */
.L_x_9309:
[----:B------:R-:W-:Y:S05]  /*0960*/  BRA `(.L_x_9308) ;  /* 0x00000004006c7947 */ /* 0x000fea0003800000 */
.L_x_9300:
        /* <DEDUP_REMOVED lines=29> */
.L_x_9311:
[----:B------:R-:W-:Y:S01]  /*0b40*/  IMAD.MOV.U32 R8, RZ, RZ, RZ ;  /* 0x000000ffff087224 */ /* 0x000fe200078e00ff */
[----:B------:R-:W-:Y:S01]  /*0b50*/  MOV R7, UR6 ;  /* 0x0000000600077c02 */ /* 0x000fe20008000f00 */
[----:B------:R-:W-:-:S07]  /*0b60*/  IMAD.U32 R11, RZ, RZ, UR7 ;  /* 0x00000007ff0b7e24 */ /* 0x000fce000f8e00ff */
.L_x_9312:
        /* <DEDUP_REMOVED lines=22> */
[----:B------:R-:W-:Y:S02]  /*0cd0*/  IADD3 R9, -R10, R3, RZ ;  /* 0x000000030a097210 */ /* 0x000fe40007ffe1ff */
[----:B------:R-:W-:Y:S02]  /*0ce0*/  MOV R10, R7 ;  /* 0x00000007000a7202 */ /* 0x000fe40000000f00 */
[----:B------:R-:W-:Y:S01]  /*0cf0*/  ISETP.GE.AND P1, PT, R4, R9, PT ;  /* 0x000000090400720c */ /* 0x000fe20003f26270 */
[----:B------:R-:W-:-:S05]  /*0d00*/  IMAD.IADD R12, R9, 0x1, R13 ;  /* 0x00000001090c7824 */ /* 0x000fca00078e020d */
[----:B------:R-:W-:-:S07]  /*0d10*/  ISETP.GE.AND P2, PT, R12, R3, PT ;  /* 0x000000030c00720c */ /* 0x000fce0003f46270 */
[----:B------:R-:W-:Y:S06]  /*0d20*/  @P1 BRA `(.L_x_9314) ;  /* 0x0000000000581947 */ /* 0x000fec0003800000 */
.L_x_9315:
        /* <DEDUP_REMOVED lines=22> */
.L_x_9314:
[----:B------:R-:W-:Y:S05]  /*0e90*/  BSYNC B1 ;  /* 0x0000000000017941 */ /* 0x000fea0003800000 */
.L_x_9313:
[----:B------:R-:W-:Y:S05]  /*0ea0*/  @P2 BRA `(.L_x_9308) ;  /* 0x00000000001c2947 */ /* 0x000fea0003800000 */
.L_x_9316:
[----:B------:R-:W-:-:S06]  /*0eb0*/  IMAD.WIDE R4, R12, 0x2, R10 ;  /* 0x000000020c047825 */ /* 0x000fcc00078e020a */
[----:B------:R-:W2:Y:S01]  /*0ec0*/  LDG.E.U16 R4, desc[UR16][R4.64] ;  /* 0x0000001004047981 */ /* 0x000ea2000c1e1500 */
[----:B------:R-:W-:-:S04]  /*0ed0*/  IADD3 R12, R12, UR8, RZ ;  /* 0x000000080c0c7c10 */ /* 0x000fc8000fffe0ff */
[----:B------:R-:W-:Y:S01]  /*0ee0*/  ISETP.GE.AND P1, PT, R12, R3, PT ;  /* 0x000000030c00720c */ /* 0x000fe20003f26270 */
[----:B--2---:R-:W-:-:S05]  /*0ef0*/  HADD2.F32 R7, -RZ, R4.H0_H0 ;  /* 0x20000004ff077230 */ /* 0x004fca0000004100 */
[----:B------:R-:W-:-:S07]  /*0f00*/  FADD.FTZ R8, R7, R8 ;  /* 0x0000000807087221 */ /* 0x000fce0000010000 */
[----:B------:R-:W-:Y:S05]  /*0f10*/  @!P1 BRA `(.L_x_9316) ;  /* 0xfffffffc00e49947 */ /* 0x000fea000383ffff */
.L_x_9308:
[----:B------:R-:W-:Y:S05]  /*0f20*/  BSYNC B0 ;  /* 0x0000000000007941 */ /* 0x000fea0003800000 */
.L_x_9299:
        /* <DEDUP_REMOVED lines=42> */
[----:B------:R-:W-:-:S03]  /*11d0*/  MOV R4, 0xffffffff ;  /* 0xffffffff00047802 */ /* 0x000fc60000000f00 */
[----:B------:R-:W-:Y:S01]  /*11e0*/  FADD.FTZ R6, R6, R5 ;  /* 0x0000000506067221 */ /* 0x000fe20000010000 */
[----:B------:R-:W-:Y:S02]  /*11f0*/  SHF.L.U32 R4, R4, UR10, RZ ;  /* 0x0000000a04047c19 */ /* 0x000fe400080006ff */
[----:B------:R-:W-:Y:S01]  /*1200*/  LEA R5, R20, UR8, 0x2 ;  /* 0x0000000814057c11 */ /* 0x000fe2000f8e10ff */
[----:B------:R-:W-:Y:S01]  /*1210*/  FADD.FTZ R7, R7, R6 ;  /* 0x0000000607077221 */ /* 0x000fe20000010000 */
[----:B------:R-:W-:-:S03]  /*1220*/  LOP3.LUT R4, RZ, R4, RZ, 0x33, !PT ;  /* 0x00000004ff047212 */ /* 0x000fc600078e33ff */
        /* <DEDUP_REMOVED lines=14> */
.L_x_9317:
[----:B------:R-:W-:Y:S01]  /*1310*/  ISETP.NE.AND P1, PT, R3, RZ, PT ;  /* 0x000000ff0300720c */ /* 0x000fe20003f25270 */
[----:B------:R-:W-:Y:S05]  /*1320*/  WARPSYNC.ALL ;  /* 0x0000000000007948 */ /* 0x000fea0003800000 */
[----:B------:R-:W-:Y:S06]  /*1330*/  BAR.SYNC.DEFER_BLOCKING 0x0 ;  /* 0x0000000000007b1d */ /* 0x000fec0000010000 */
[----:B------:R-:W-:Y:S04]  /*1340*/  BSSY B0, `(.L_x_9318) ;  /* 0x0000056000007945 */ /* 0x000fe80003800000 */
[----:B------:R-:W-:Y:S05]  /*1350*/  @P1 BRA `(.L_x_9319) ;  /* 0x0000000400501947 */ /* 0x000fea0003800000 */
[----:B------:R-:W-:Y:S01]  /*1360*/  ISETP.NE.AND P1, PT, RZ, UR10, PT ;  /* 0x0000000aff007c0c */ /* 0x000fe2000bf25270 */
[----:B------:R-:W-:-:S12]  /*1370*/  IMAD.MOV.U32 R19, RZ, RZ, RZ ;  /* 0x000000ffff137224 */ /* 0x000fd800078e00ff */
[----:B------:R-:W-:Y:S05]  /*1380*/  @!P1 BRA `(.L_x_9320) ;  /* 0x0000000400409947 */ /* 0x000fea0003800000 */
[----:B------:R-:W-:Y:S01]  /*1390*/  UIADD3 UR5, UR10, -0x1, URZ ;  /* 0xffffffff0a057890 */ /* 0x000fe2000fffe03f */
[----:B------:R-:W-:-:S03]  /*13a0*/  HFMA2.MMA R19, -RZ, RZ, 0, 0 ;  /* 0x00000000ff137435 */ /* 0x000fc600000001ff */
        /* <DEDUP_REMOVED lines=16> */
.L_x_9324:
        /* <DEDUP_REMOVED lines=25> */
.L_x_9323:
[----:B------:R-:W-:-:S13]  /*1640*/  ISETP.GT.AND P2, PT, R20, 0x4, PT ;  /* 0x000000041400780c */ /* 0x000fda0003f44270 */
[----:B------:R-:W-:Y:S05]  /*1650*/  @!P2 BRA `(.L_x_9325) ;  /* 0x000000000038a947 */ /* 0x000fea0003800000 */
[----:B01----:R-:W0:Y:S01]  /*1660*/  LDS.128 R4, [UR9] ;  /* 0x00000009ff047984 */ /* 0x003e220008000c00 */
[----:B------:R-:W-:Y:S01]  /*1670*/  PLOP3.LUT P1, PT, PT, PT, PT, 0x8, 0x0 ;  /* 0x000000000000781c */ /* 0x000fe20003f2e170 */
[----:B------:R-:W-:Y:S01]  /*1680*/  UIADD3 UR5, UR5, 0x8, URZ ;  /* 0x0000000805057890 */ /* 0x000fe2000fffe03f */
[----:B------:R-:W-:Y:S01]  /*1690*/  IADD3 R20, R20, -0x8, RZ ;  /* 0xfffffff814147810 */ /* 0x000fe20007ffe0ff */
        /* <DEDUP_REMOVED lines=10> */
.L_x_9325:
[----:B------:R-:W-:-:S13]  /*1740*/  ISETP.NE.OR P1, PT, R20, RZ, P1 ;  /* 0x000000ff1400720c */ /* 0x000fda0000f25670 */
[----:B------:R-:W-:Y:S05]  /*1750*/  @!P1 BRA `(.L_x_9321) ;  /* 0x0000000000289947 */ /* 0x000fea0003800000 */
.L_x_9322:
[----:B01----:R-:W0:Y:S01]  /*1760*/  LDS.128 R4, [UR9] ;  /* 0x00000009ff047984 */ /* 0x003e220008000c00 */
        /* <DEDUP_REMOVED lines=9> */
.L_x_9321:
[----:B------:R-:W-:-:S13]  /*1800*/  ISETP.NE.AND P1, PT, R21, RZ, PT ;  /* 0x000000ff1500720c */ /* 0x000fda0003f25270 */
[----:B------:R-:W-:Y:S05]  /*1810*/  @!P1 BRA `(.L_x_9320) ;  /* 0x00000000001c9947 */ /* 0x000fea0003800000 */
[----:B------:R-:W-:-:S12]  /*1820*/  ULEA UR5, UR5, UR8, 0x2 ;  /* 0x0000000805057291 */ /* 0x000fd8000f8e103f */
.L_x_9326:
[----:B------:R-:W2:Y:S01]  /*1830*/  LDS R4, [UR5] ;  /* 0x00000005ff047984 */ /* 0x000ea20008000800 */
[----:B------:R-:W-:Y:S01]  /*1840*/  IADD3 R21, R21, -0x1, RZ ;  /* 0xffffffff15157810 */ /* 0x000fe20007ffe0ff */
[----:B------:R-:W-:-:S03]  /*1850*/  UIADD3 UR5, UR5, 0x4, URZ ;  /* 0x0000000405057890 */ /* 0x000fc6000fffe03f */
[----:B------:R-:W-:Y:S01]  /*1860*/  ISETP.NE.AND P1, PT, R21, RZ, PT ;  /* 0x000000ff1500720c */ /* 0x000fe20003f25270 */
[----:B--2---:R-:W-:-:S12]  /*1870*/  FADD.FTZ R19, R4, R19 ;  /* 0x0000001304137221 */ /* 0x004fd80000010000 */
[----:B------:R-:W-:Y:S05]  /*1880*/  @P1 BRA `(.L_x_9326) ;  /* 0xfffffffc00e81947 */ /* 0x000fea000383ffff */
.L_x_9320:
[----:B------:R2:W-:Y:S02]  /*1890*/  STS [UR8], R19 ;  /* 0x00000013ff007988 */ /* 0x0005e40008000808 */
.L_x_9319:
[----:B------:R-:W-:Y:S05]  /*18a0*/  BSYNC B0 ;  /* 0x0000000000007941 */ /* 0x000fea0003800000 */
.L_x_9318:
        /* <DEDUP_REMOVED lines=24> */
[----:B------:R-:W-:Y:S01]  /*1a30*/  MOV R21, R3 ;  /* 0x0000000300157202 */ /* 0x000fe20000000f00 */
        /* <DEDUP_REMOVED lines=24> */
[----:B------:R-:W-:-:S12]  /*1bc0*/  IMAD.MOV.U32 R0, RZ, RZ, RZ ;  /* 0x000000ffff007224 */ /* 0x000fd800078e00ff */
[----:B------:R-:W-:Y:S05]  /*1bd0*/  @!P0 BRA `(.L_x_9330) ;  /* 0x0000000800688947 */ /* 0x000fea0003800000 */
[----:B------:R-:W-:Y:S02]  /*1be0*/  UIMAD UR13, UR21, 0x5, URZ ;  /* 0x00000005150d78a4 */ /* 0x000fe4000f8e023f */
[----:B------:R-:W-:Y:S02]  /*1bf0*/  UIMAD UR15, UR21, 0x6, URZ ;  /* 0x00000006150f78a4 */ /* 0x000fe4000f8e023f */
[----:B------:R-:W-:Y:S02]  /*1c00*/  USHF.L.U32 UR12, UR21, 0x2, URZ ;  /* 0x00000002150c7899 */ /* 0x000fe4000800063f */
[----:B------:R-:W-:Y:S01]  /*1c10*/  UIMAD UR18, UR21, 0x7, URZ ;  /* 0x00000007151278a4 */ /* 0x000fe2000f8e023f */
[----:B------:R-:W-:Y:S01]  /*1c20*/  MOV R6, UR13 ;  /* 0x0000000d00067c02 */ /* 0x000fe20008000f00 */
[----:B------:R-:W-:Y:S02]  /*1c30*/  IMAD.U32 R8, RZ, RZ, UR15 ;  /* 0x0000000fff087e24 */ /* 0x000fe4000f8e00ff */
[----:B------:R-:W-:-:S02]  /*1c40*/  MOV R4, UR12 ;  /* 0x0000000c00047c02 */ /* 0x000fc40008000f00 */
[----:B------:R-:W-:Y:S01]  /*1c50*/  MOV R2, UR18 ;  /* 0x0000001200027c02 */ /* 0x000fe20008000f00 */
[----:B------:R-:W-:Y:S01]  /*1c60*/  IMAD.SHL.U32 R5, R6, 0x2, RZ ;  /* 0x0000000206057824 */ /* 0x000fe200078e00ff */
[----:B------:R-:W-:Y:S02]  /*1c70*/  SHF.L.U32 R3, R4, 0x1, RZ ;  /* 0x0000000104037819 */ /* 0x000fe400000006ff */
[----:B------:R-:W-:Y:S02]  /*1c80*/  SHF.L.U32 R7, R8, 0x1, RZ ;  /* 0x0000000108077819 */ /* 0x000fe400000006ff */
[----:B------:R-:W-:Y:S02]  /*1c90*/  SHF.L.U32 R9, R2, 0x1, RZ ;  /* 0x0000000102097819 */ /* 0x000fe400000006ff */
[----:B------:R-:W-:Y:S02]  /*1ca0*/  SHF.R.U32.HI R4, RZ, 0x1f, R4 ;  /* 0x0000001fff047819 */ /* 0x000fe40000011604 */
[----:B------:R-:W-:-:S02]  /*1cb0*/  SHF.R.U32.HI R6, RZ, 0x1f, R6 ;  /* 0x0000001fff067819 */ /* 0x000fc40000011606 */
[----:B------:R-:W-:Y:S02]  /*1cc0*/  SHF.R.U32.HI R8, RZ, 0x1f, R8 ;  /* 0x0000001fff087819 */ /* 0x000fe40000011608 */
[----:B------:R-:W-:-:S07]  /*1cd0*/  SHF.R.U32.HI R2, RZ, 0x1f, R2 ;  /* 0x0000001fff027819 */ /* 0x000fce0000011602 */
.L_x_9331:
[C---:B------:R-:W-:Y:S01]  /*1ce0*/  IMAD.SHL.U32 R27, R21.reuse, 0x2, RZ ;  /* 0x00000002151b7824 */ /* 0x040fe200078e00ff */
[----:B------:R-:W-:-:S04]  /*1cf0*/  SHF.L.U64.HI R28, R21, 0x1, R0 ;  /* 0x00000001151c7819 */ /* 0x000fc80000010200 */
        /* <DEDUP_REMOVED lines=22> */
[----:B------:R1:W5:Y:S01]  /*1e60*/  LDG.E.U16 R25, desc[UR16][R22.64] ;  /* 0x0000001016197981 */ /* 0x000362000c1e1500 */
[----:B0-----:R-:W-:-:S03]  /*1e70*/  IADD3 R16, P0, R3, R10, RZ ;  /* 0x0000000a03107210 */ /* 0x001fc60007f1e0ff */
[----:B------:R-:W5:Y:S01]  /*1e80*/  LDG.E.U16 R14, desc[UR16][R14.64] ;  /* 0x000000100e0e7981 */ /* 0x000f62000c1e1500 */
[-C--:B--2---:R-:W-:Y:S02]  /*1e90*/  IADD3.X R19, R6, R11.reuse, RZ, P1, !PT ;  /* 0x0000000b06137210 */ /* 0x084fe40000ffe4ff */
[----:B------:R-:W-:Y:S02]  /*1ea0*/  IADD3.X R17, R4, R11, RZ, P0, !PT ;  /* 0x0000000b04117210 */ /* 0x000fe400007fe4ff */
[-C--:B-1----:R-:W-:Y:S01]  /*1eb0*/  IADD3 R22, P0, R7, R10.reuse, RZ ;  /* 0x0000000a07167210 */ /* 0x082fe20007f1e0ff */
[----:B------:R-:W2:Y:S01]  /*1ec0*/  LDG.E.U16 R18, desc[UR16][R18.64] ;  /* 0x0000001012127981 */ /* 0x000ea2000c1e1500 */
[----:B------:R-:W-:-:S03]  /*1ed0*/  IADD3 R10, P1, R9, R10, RZ ;  /* 0x0000000a090a7210 */ /* 0x000fc60007f3e0ff */
[----:B------:R-:W-:Y:S01]  /*1ee0*/  IMAD.X R23, R8, 0x1, R11, P0 ;  /* 0x0000000108177824 */ /* 0x000fe200000e060b */
[----:B------:R-:W-:Y:S01]  /*1ef0*/  IADD3.X R11, R2, R11, RZ, P1, !PT ;  /* 0x0000000b020b7210 */ /* 0x000fe20000ffe4ff */
[----:B------:R-:W2:Y:S04]  /*1f00*/  LDG.E.U16 R16, desc[UR16][R16.64] ;  /* 0x0000001010107981 */ /* 0x000ea8000c1e1500 */
[----:B------:R0:W2:Y:S04]  /*1f10*/  LDG.E.U16 R15, desc[UR16][R10.64] ;  /* 0x000000100a0f7981 */ /* 0x0000a8000c1e1500 */
[----:B------:R1:W2:Y:S01]  /*1f20*/  LDG.E.U16 R29, desc[UR16][R22.64] ;  /* 0x00000010161d7981 */ /* 0x0002a2000c1e1500 */
[----:B0-----:R-:W-:-:S04]  /*1f30*/  IADD3 R10, P0, R12, UR15, RZ ;  /* 0x0000000f0c0a7c10 */ /* 0x001fc8000ff1e0ff */
[----:B------:R-:W-:-:S05]  /*1f40*/  IADD3.X R11, R13, UR18, RZ, P0, !PT ;  /* 0x000000120d0b7c10 */ /* 0x000fca00087fe4ff */
[----:B------:R0:W2:Y:S01]  /*1f50*/  LDG.E.U16 R19, desc[UR16][R10.64] ;  /* 0x000000100a137981 */ /* 0x0000a2000c1e1500 */
[----:B-1----:R-:W-:-:S04]  /*1f60*/  IADD3 R22, P0, R12, UR19, RZ ;  /* 0x000000130c167c10 */ /* 0x002fc8000ff1e0ff */
[----:B------:R-:W-:-:S05]  /*1f70*/  IADD3.X R23, R13, UR13, RZ, P0, !PT ;  /* 0x0000000d0d177c10 */ /* 0x000fca00087fe4ff */
[----:B------:R-:W2:Y:S01]  /*1f80*/  LDG.E.U16 R22, desc[UR16][R22.64] ;  /* 0x0000001016167981 */ /* 0x000ea2000c1e1500 */
[----:B0-----:R-:W-:-:S04]  /*1f90*/  IADD3 R10, P0, R12, UR20, RZ ;  /* 0x000000140c0a7c10 */ /* 0x001fc8000ff1e0ff */
[----:B------:R-:W-:Y:S01]  /*1fa0*/  IADD3.X R11, R13, UR12, RZ, P0, !PT ;  /* 0x0000000c0d0b7c10 */ /* 0x000fe200087fe4ff */
[----:B---3--:R-:W-:-:S05]  /*1fb0*/  HADD2.F32 R24, -RZ, R24.H0_H0 ;  /* 0x20000018ff187230 */ /* 0x008fca0000004100 */
[----:B------:R-:W-:-:S04]  /*1fc0*/  FMUL.FTZ R24, R24, 1.4426950216293334961 ;  /* 0x3fb8aa3b18187820 */ /* 0x000fc80000410000 */
[----:B------:R-:W0:Y:S01]  /*1fd0*/  MUFU.EX2 R17, R24 ;  /* 0x0000001800117308 */ /* 0x000e220000000800 */
[----:B----4-:R-:W-:-:S05]  /*1fe0*/  HADD2.F32 R26, -RZ, R26.H0_H0 ;  /* 0x2000001aff1a7230 */ /* 0x010fca0000004100 */
[----:B0-----:R-:W-:Y:S02]  /*1ff0*/  FFMA.FTZ R17, R17, -UR14, R26 ;  /* 0x8000000e11117c23 */ /* 0x001fe4000801001a */
[----:B------:R0:W3:Y:S01]  /*2000*/  LDG.E.U16 R26, desc[UR16][R10.64] ;  /* 0x000000100a1a7981 */ /* 0x0000e2000c1e1500 */
[----:B-----5:R-:W-:-:S05]  /*2010*/  HADD2.F32 R20, -RZ, R20.H0_H0 ;  /* 0x20000014ff147230 */ /* 0x020fca0000004100 */
[----:B------:R-:W-:Y:S01]  /*2020*/  FMUL.FTZ R20, R20, 1.4426950216293334961 ;  /* 0x3fb8aa3b14147820 */ /* 0x000fe20000410000 */
[----:B------:R-:W-:-:S05]  /*2030*/  HADD2.F32 R25, -RZ, R25.H0_H0 ;  /* 0x20000019ff197230 */ /* 0x000fca0000004100 */
[----:B------:R-:W1:Y:S01]  /*2040*/  MUFU.EX2 R20, R20 ;  /* 0x0000001400147308 */ /* 0x000e620000000800 */
[----:B0-----:R-:W-:Y:S01]  /*2050*/  FMUL.FTZ R10, R25, 1.4426950216293334961 ;  /* 0x3fb8aa3b190a7820 */ /* 0x001fe20000410000 */
[----:B------:R-:W-:Y:S01]  /*2060*/  HADD2.F32 R25, -RZ, R14.H0_H0 ;  /* 0x2000000eff197230 */ /* 0x000fe20000004100 */
[----:B------:R-:W-:Y:S01]  /*2070*/  IADD3 R24, P0, R3, R12, RZ ;  /* 0x0000000c03187210 */ /* 0x000fe20007f1e0ff */
[----:B--2---:R-:W-:-:S04]  /*2080*/  HADD2.F32 R23, -RZ, R19.H0_H0 ;  /* 0x20000013ff177230 */ /* 0x004fc80000004100 */
[----:B------:R-:W0:Y:S01]  /*2090*/  MUFU.EX2 R19, R10 ;  /* 0x0000000a00137308 */ /* 0x000e220000000800 */
[----:B-1----:R-:W-:Y:S01]  /*20a0*/  FFMA.FTZ R14, R20, -UR14, R23 ;  /* 0x8000000e140e7c23 */ /* 0x002fe20008010017 */
[----:B------:R-:W-:Y:S01]  /*20b0*/  FMUL.FTZ R20, R25, 1.4426950216293334961 ;  /* 0x3fb8aa3b19147820 */ /* 0x000fe20000410000 */
[----:B------:R-:W-:-:S05]  /*20c0*/  HADD2.F32 R22, -RZ, R22.H0_H0 ;  /* 0x20000016ff167230 */ /* 0x000fca0000004100 */
[----:B------:R-:W1:Y:S01]  /*20d0*/  MUFU.EX2 R20, R20 ;  /* 0x0000001400147308 */ /* 0x000e620000000800 */
[----:B------:R-:W-:-:S05]  /*20e0*/  IADD3.X R25, R4, R13, RZ, P0, !PT ;  /* 0x0000000d04197210 */ /* 0x000fca00007fe4ff */
[----:B------:R2:W4:Y:S01]  /*20f0*/  LDG.E.U16 R24, desc[UR16][R24.64] ;  /* 0x0000001018187981 */ /* 0x000522000c1e1500 */
[----:B0-----:R-:W-:Y:S01]  /*2100*/  FFMA.FTZ R19, R19, -UR14, R22 ;  /* 0x8000000e13137c23 */ /* 0x001fe20008010016 */
[----:B------:R-:W-:-:S05]  /*2110*/  IADD3 R22, P0, R5, R12, RZ ;  /* 0x0000000c05167210 */ /* 0x000fca0007f1e0ff */
[----:B------:R-:W-:Y:S01]  /*2120*/  IMAD.X R23, R6, 0x1, R13, P0 ;  /* 0x0000000106177824 */ /* 0x000fe200000e060d */
[----:B------:R-:W-:-:S04]  /*2130*/  IADD3 R10, P0, R7, R12, RZ ;  /* 0x0000000c070a7210 */ /* 0x000fc80007f1e0ff */
[----:B------:R0:W5:Y:S01]  /*2140*/  LDG.E.U16 R22, desc[UR16][R22.64] ;  /* 0x0000001016167981 */ /* 0x000162000c1e1500 */
[----:B---3--:R-:W-:-:S05]  /*2150*/  HADD2.F32 R11, -RZ, R26.H0_H0 ;  /* 0x2000001aff0b7230 */ /* 0x008fca0000004100 */
[----:B-1----:R-:W-:Y:S01]  /*2160*/  FFMA.FTZ R20, R20, -UR14, R11 ;  /* 0x8000000e14147c23 */ /* 0x002fe2000801000b */
[----:B------:R-:W-:Y:S02]  /*2170*/  IADD3.X R11, R8, R13, RZ, P0, !PT ;  /* 0x0000000d080b7210 */ /* 0x000fe400007fe4ff */
[----:B------:R-:W-:-:S04]  /*2180*/  IADD3 R12, P0, R9, R12, RZ ;  /* 0x0000000c090c7210 */ /* 0x000fc80007f1e0ff */
[----:B------:R1:W3:Y:S01]  /*2190*/  LDG.E.U16 R11, desc[UR16][R10.64] ;  /* 0x000000100a0b7981 */ /* 0x0002e2000c1e1500 */
[----:B------:R-:W-:-:S06]  /*21a0*/  IADD3.X R13, R2, R13, RZ, P0, !PT ;  /* 0x0000000d020d7210 */ /* 0x000fcc00007fe4ff */
[----:B------:R3:W3:Y:S01]  /*21b0*/  LDG.E.U16 R13, desc[UR16][R12.64] ;  /* 0x000000100c0d7981 */ /* 0x0006e2000c1e1500 */
[----:B------:R-:W-:Y:S02]  /*21c0*/  HADD2.F32 R16, -RZ, R16.H0_H0 ;  /* 0x20000010ff107230 */ /* 0x000fe40000004100 */
[----:B------:R-:W-:-:S03]  /*21d0*/  HADD2.F32 R29, -RZ, R29.H0_H0 ;  /* 0x2000001dff1d7230 */ /* 0x000fc60000004100 */
[----:B--2---:R-:W-:Y:S01]  /*21e0*/  FMUL.FTZ R25, R16, 1.4426950216293334961 ;  /* 0x3fb8aa3b10197820 */ /* 0x004fe20000410000 */
[----:B------:R-:W-:-:S05]  /*21f0*/  HADD2.F32 R16, -RZ, R18.H0_H0 ;  /* 0x20000012ff107230 */ /* 0x000fca0000004100 */
[----:B0-----:R-:W-:Y:S01]  /*2200*/  FMUL.FTZ R23, R16, 1.4426950216293334961 ;  /* 0x3fb8aa3b10177820 */ /* 0x001fe20000410000 */
[----:B------:R-:W-:Y:S01]  /*2210*/  FMUL.FTZ R16, R29, 1.4426950216293334961 ;  /* 0x3fb8aa3b1d107820 */ /* 0x000fe20000410000 */
[----:B------:R-:W0:Y:S01]  /*2220*/  MUFU.EX2 R18, R25 ;  /* 0x0000001900127308 */ /* 0x000e220000000800 */
[----:B------:R-:W-:-:S07]  /*2230*/  HADD2.F32 R15, -RZ, R15.H0_H0 ;  /* 0x2000000fff0f7230 */ /* 0x000fce0000004100 */
[----:B------:R-:W2:Y:S01]  /*2240*/  MUFU.EX2 R16, R16 ;  /* 0x0000001000107308 */ /* 0x000ea20000000800 */
[----:B------:R-:W-:-:S07]  /*2250*/  FMUL.FTZ R26, R15, 1.4426950216293334961 ;  /* 0x3fb8aa3b0f1a7820 */ /* 0x000fce0000410000 */
[----:B------:R-:W2:Y:S01]  /*2260*/  MUFU.EX2 R23, R23 ;  /* 0x0000001700177308 */ /* 0x000ea20000000800 */
[----:B-1----:R-:W-:Y:S02]  /*2270*/  IADD3 R10, P0, R27, UR9, RZ ;  /* 0x000000091b0a7c10 */ /* 0x002fe4000ff1e0ff */
[----:B------:R-:W-:-:S05]  /*2280*/  F2FP.F16.F32.PACK_AB R17, RZ, R17 ;  /* 0x00000011ff11723e */ /* 0x000fca00000000ff */
[----:B------:R-:W1:Y:S01]  /*2290*/  MUFU.EX2 R25, R26 ;  /* 0x0000001a00197308 */ /* 0x000e620000000800 */
[----:B----4-:R-:W-:-:S05]  /*22a0*/  HADD2.F32 R15, -RZ, R24.H0_H0 ;  /* 0x20000018ff0f7230 */ /* 0x010fca0000004100 */
[----:B0-----:R-:W-:Y:S01]  /*22b0*/  FFMA.FTZ R18, R18, -UR14, R15 ;  /* 0x8000000e12127c23 */ /* 0x001fe2000801000f */
[----:B------:R-:W-:Y:S01]  /*22c0*/  F2FP.F16.F32.PACK_AB R15, RZ, R14 ;  /* 0x0000000eff0f723e */ /* 0x000fe200000000ff */
[----:B-----5:R-:W-:Y:S01]  /*22d0*/  HADD2.F32 R22, -RZ, R22.H0_H0 ;  /* 0x20000016ff167230 */ /* 0x020fe20000004100 */
[----:B------:R-:W-:Y:S02]  /*22e0*/  IADD3 R14, P1, R10, UR19, RZ ;  /* 0x000000130a0e7c10 */ /* 0x000fe4000ff3e0ff */
[----:B------:R-:W-:Y:S02]  /*22f0*/  F2FP.F16.F32.PACK_AB R19, RZ, R19 ;  /* 0x00000013ff13723e */ /* 0x000fe400000000ff */
[----:B------:R-:W-:Y:S01]  /*2300*/  F2FP.F16.F32.PACK_AB R20, RZ, R20 ;  /* 0x00000014ff14723e */ /* 0x000fe200000000ff */
[----:B---3--:R-:W-:Y:S01]  /*2310*/  HADD2.F32 R27, -RZ, R11.H0_H0 ;  /* 0x2000000bff1b7230 */ /* 0x008fe20000004100 */
[----:B------:R-:W-:Y:S02]  /*2320*/  IADD3.X R11, R28, UR10, RZ, P0, !PT ;  /* 0x0000000a1c0b7c10 */ /* 0x000fe400087fe4ff */
[----:B------:R-:W-:-:S02]  /*2330*/  IADD3 R12, P0, R10, UR15, RZ ;  /* 0x0000000f0a0c7c10 */ /* 0x000fc4000ff1e0ff */
[----:B------:R-:W-:Y:S01]  /*2340*/  PRMT R28, R17, 0x7610, R28 ;  /* 0x00007610111c7816 */ /* 0x000fe2000000001c */
[----:B--2---:R-:W-:Y:S01]  /*2350*/  FFMA.FTZ R24, R16, -UR14, R27 ;  /* 0x8000000e10187c23 */ /* 0x004fe2000801001b */
[----:B------:R-:W-:Y:S01]  /*2360*/  FFMA.FTZ R17, R23, -UR14, R22 ;  /* 0x8000000e17117c23 */ /* 0x000fe20008010016 */
[----:B------:R-:W-:Y:S01]  /*2370*/  HADD2.F32 R16, -RZ, R13.H0_H0 ;  /* 0x2000000dff107230 */ /* 0x000fe20000004100 */
        /* <DEDUP_REMOVED lines=9> */
[----:B0-----:R-:W-:Y:S02]  /*2410*/  F2FP.F16.F32.PACK_AB R13, RZ, R18 ;  /* 0x00000012ff0d723e */ /* 0x001fe400000000ff */
[-C--:B------:R-:W-:Y:S02]  /*2420*/  IADD3 R18, P1, R3, R10.reuse, RZ ;  /* 0x0000000a03127210 */ /* 0x080fe40007f3e0ff */
[----:B-1----:R-:W-:Y:S02]  /*2430*/  F2FP.F16.F32.PACK_AB R15, RZ, R17 ;  /* 0x00000011ff0f723e */ /* 0x002fe400000000ff */
[----:B------:R-:W-:Y:S01]  /*2440*/  IADD3.X R17, R11, UR12, RZ, P0, !PT ;  /* 0x0000000c0b117c10 */ /* 0x000fe200087fe4ff */
[----:B------:R-:W-:Y:S01]  /*2450*/  IMAD.X R19, R4, 0x1, R11, P1 ;  /* 0x0000000104137824 */ /* 0x000fe200008e060b */
[-C--:B------:R-:W-:Y:S01]  /*2460*/  IADD3 R12, P0, R7, R10.reuse, RZ ;  /* 0x0000000a070c7210 */ /* 0x080fe20007f1e0ff */
[----:B------:R-:W-:Y:S01]  /*2470*/  USHF.L.U32 UR12, UR21, 0x3, URZ ;  /* 0x00000003150c7899 */ /* 0x000fe2000800063f */
[----:B------:R-:W-:Y:S01]  /*2480*/  IADD3 R10, P1, R9, R10, RZ ;  /* 0x0000000a090a7210 */ /* 0x000fe20007f3e0ff */
[----:B------:R-:W-:Y:S01]  /*2490*/  STG.E.U16 desc[UR16][R16.64], R20 ;  /* 0x0000001410007986 */ /* 0x000fe2000c101510 */
[----:B------:R-:W-:-:S02]  /*24a0*/  IADD3.X R23, R6, R11, RZ, P2, !PT ;  /* 0x0000000b06177210 */ /* 0x000fc400017fe4ff */
[----:B------:R-:W-:Y:S01]  /*24b0*/  F2FP.F16.F32.PACK_AB R24, RZ, R24 ;  /* 0x00000018ff18723e */ /* 0x000fe200000000ff */
[----:B------:R0:W-:Y:S01]  /*24c0*/  STG.E.U16 desc[UR16][R18.64], R13 ;  /* 0x0000000d12007986 */ /* 0x0001e2000c101510 */
[----:B------:R-:W-:-:S03]  /*24d0*/  F2FP.F16.F32.PACK_AB R25, RZ, R25 ;  /* 0x00000019ff19723e */ /* 0x000fc600000000ff */
[----:B------:R1:W-:Y:S01]  /*24e0*/  STG.E.U16 desc[UR16][R22.64], R15 ;  /* 0x0000000f16007986 */ /* 0x0003e2000c101510 */
[----:B0-----:R-:W-:Y:S01]  /*24f0*/  IADD3.X R13, R8, R11, RZ, P0, !PT ;  /* 0x0000000b080d7210 */ /* 0x001fe200007fe4ff */
[----:B------:R-:W-:Y:S01]  /*2500*/  IMAD.X R11, R2, 0x1, R11, P1 ;  /* 0x00000001020b7824 */ /* 0x000fe200008e060b */
[----:B------:R-:W-:-:S03]  /*2510*/  IADD3 R21, P0, R21, UR12, RZ ;  /* 0x0000000c15157c10 */ /* 0x000fc6000ff1e0ff */
[----:B------:R1:W-:Y:S01]  /*2520*/  STG.E.U16 desc[UR16][R12.64], R24 ;  /* 0x000000180c007986 */ /* 0x0003e2000c101510 */
[----:B------:R-:W-:Y:S02]  /*2530*/  IADD3.X R0, RZ, R0, RZ, P0, !PT ;  /* 0x00000000ff007210 */ /* 0x000fe400007fe4ff */
[----:B------:R-:W-:Y:S01]  /*2540*/  ISETP.GE.U32.AND P0, PT, R21, UR4, PT ;  /* 0x0000000415007c0c */ /* 0x000fe2000bf06070 */
[----:B------:R1:W-:Y:S03]  /*2550*/  STG.E.U16 desc[UR16][R10.64], R25 ;  /* 0x000000190a007986 */ /* 0x0003e6000c101510 */
[----:B------:R-:W-:-:S13]  /*2560*/  ISETP.GE.AND.EX P0, PT, R0, UR5, PT, P0 ;  /* 0x0000000500007c0c */ /* 0x000fda000bf06300 */
[----:B-1----:R-:W-:Y:S05]  /*2570*/  @!P0 BRA `(.L_x_9331) ;  /* 0xfffffff400d88947 */ /* 0x002fea000383ffff */
.L_x_9330:
[----:B------:R-:W-:Y:S05]  /*2580*/  BSYNC B0 ;  /* 0x0000000000007941 */ /* 0x000fea0003800000 */
.L_x_9329:
[----:B------:R-:W-:-:S04]  /*2590*/  ISETP.GE.U32.AND P0, PT, R21, UR22, PT ;  /* 0x0000001615007c0c */ /* 0x000fc8000bf06070 */
[----:B------:R-:W-:-:S13]  /*25a0*/  ISETP.GE.AND.EX P0, PT, R0, UR23, PT, P0 ;  /* 0x0000001700007c0c */ /* 0x000fda000bf06300 */
[----:B------:R-:W-:Y:S05]  /*25b0*/  @P0 EXIT ;  /* 0x000000000000094d */ /* 0x000fea0003800000 */
[----:B------:R-:W-:Y:S01]  /*25c0*/  BSSY B0, `(.L_x_9332) ;  /* 0x0000017000007945 */ /* 0x000fe20003800000 */
.L_x_9333:
        /* <DEDUP_REMOVED lines=8> */
[----:B---3--:R-:W-:-:S05]  /*2650*/  HADD2.F32 R6, -RZ, R4.H0_H0 ;  /* 0x20000004ff067230 */ /* 0x008fca0000004100 */
[----:B------:R-:W-:Y:S01]  /*2660*/  FMUL.FTZ R8, R6, 1.4426950216293334961 ;  /* 0x3fb8aa3b06087820 */ /* 0x000fe20000410000 */
[----:B------:R-:W-:Y:S01]  /*2670*/  IADD3 R6, P0, R9, UR9, RZ ;  /* 0x0000000909067c10 */ /* 0x000fe2000ff1e0ff */
[----:B----4-:R-:W-:-:S04]  /*2680*/  HADD2.F32 R7, -RZ, R2.H0_H0 ;  /* 0x20000002ff077230 */ /* 0x010fc80000004100 */
[----:B------:R-:W0:Y:S02]  /*2690*/  MUFU.EX2 R8, R8 ;  /* 0x0000000800087308 */ /* 0x000e240000000800 */
[----:B0-----:R-:W-:-:S05]  /*26a0*/  FFMA.FTZ R7, R8, -UR14, R7 ;  /* 0x8000000e08077c23 */ /* 0x001fca0008010007 */
[----:B------:R-:W-:Y:S02]  /*26b0*/  F2FP.F16.F32.PACK_AB R3, RZ, R7 ;  /* 0x00000007ff03723e */ /* 0x000fe400000000ff */
        /* <DEDUP_REMOVED lines=8> */
.L_x_9332:
[----:B------:R-:W-:Y:S05]  /*2740*/  EXIT ;  /* 0x000000000000794d */ /* 0x000fea0003800000 */
.L_x_9328:
[----:B------:R-:W-:Y:S01]  /*2750*/  USHF.L.U32 UR13, UR21, 0x3, URZ ;  /* 0x00000003150d7899 */ /* 0x000fe2000800063f */
[----:B------:R-:W-:Y:S01]  /*2760*/  BSSY B0, `(.L_x_9334) ;  /* 0x0000088000007945 */ /* 0x000fe20003800000 */
[----:B------:R-:W-:Y:S02]  /*2770*/  UMOV UR4, URZ ;  /* 0x0000003f00047c82 */ /* 0x000fe40008000000 */
[----:B------:R-:W-:Y:S02]  /*2780*/  UIADD3 UR12, URZ, -UR13, URZ ;  /* 0x8000000d3f0c7290 */ /* 0x000fe4000fffe03f */
[----:B------:R-:W-:-:S03]  /*2790*/  UISETP.NE.U32.AND UP1, UPT, UR13, URZ, UPT ;  /* 0x0000003f0d00728c */ /* 0x000fc6000bf25070 */
        /* <DEDUP_REMOVED lines=19> */
.L_x_9336:
[----:B------:R-:W-:Y:S01]  /*28d0*/  IADD3 R7, R3, UR21, RZ ;  /* 0x0000001503077c10 */ /* 0x000fe2000fffe0ff */
[----:B------:R-:W-:Y:S01]  /*28e0*/  IMAD.U32 R15, RZ, RZ, UR11 ;  /* 0x0000000bff0f7e24 */ /* 0x000fe2000f8e00ff */
[----:B------:R-:W-:Y:S02]  /*28f0*/  MOV R14, UR8 ;  /* 0x00000008000e7c02 */ /* 0x000fe40008000f00 */
[----:B--2---:R-:W-:-:S03]  /*2900*/  IADD3 R19, R7, UR21, RZ ;  /* 0x0000001507137c10 */ /* 0x004fc6000fffe0ff */
[----:B------:R-:W-:-:S04]  /*2910*/  IMAD.WIDE.U32 R10, R3, 0x2, R14 ;  /* 0x00000002030a7825 */ /* 0x000fc800078e000e */
[----:B------:R-:W-:Y:S01]  /*2920*/  VIADD R5, R19, UR21 ;  /* 0x0000001513057c36 */ /* 0x000fe20008000000 */
[----:B------:R-:W2:Y:S01]  /*2930*/  LDG.E.U16 R18, desc[UR16][R10.64] ;  /* 0x000000100a127981 */ /* 0x000ea2000c1e1500 */
[----:B------:R-:W-:-:S03]  /*2940*/  IMAD.WIDE.U32 R20, R7, 0x2, R14 ;  /* 0x0000000207147825 */ /* 0x000fc600078e000e */
[----:B------:R-:W-:Y:S01]  /*2950*/  IADD3 R2, R5, UR21, RZ ;  /* 0x0000001505027c10 */ /* 0x000fe2000fffe0ff */
[--C-:B------:R-:W-:Y:S01]  /*2960*/  IMAD.WIDE.U32 R26, R19, 0x2, R14.reuse ;  /* 0x00000002131a7825 */ /* 0x100fe200078e000e */
[----:B------:R-:W3:Y:S03]  /*2970*/  LDG.E.U16 R25, desc[UR16][R20.64] ;  /* 0x0000001014197981 */ /* 0x000ee6000c1e1500 */
[--C-:B------:R-:W-:Y:S02]  /*2980*/  IMAD.WIDE.U32 R8, R5, 0x2, R14.reuse ;  /* 0x0000000205087825 */ /* 0x100fe400078e000e */
[----:B------:R-:W4:Y:S02]  /*2990*/  LDG.E.U16 R26, desc[UR16][R26.64] ;  /* 0x000000101a1a7981 */ /* 0x000f24000c1e1500 */
[----:B------:R-:W-:Y:S02]  /*29a0*/  IMAD.WIDE.U32 R22, R2, 0x2, R14 ;  /* 0x0000000202167825 */ /* 0x000fe400078e000e */
[----:B------:R0:W5:Y:S01]  /*29b0*/  LDG.E.U16 R24, desc[UR16][R8.64] ;  /* 0x0000001008187981 */ /* 0x000162000c1e1500 */
[----:B------:R-:W-:Y:S01]  /*29c0*/  MOV R13, UR7 ;  /* 0x00000007000d7c02 */ /* 0x000fe20008000f00 */
[----:B------:R-:W-:-:S02]  /*29d0*/  IMAD.U32 R12, RZ, RZ, UR6 ;  /* 0x00000006ff0c7e24 */ /* 0x000fc4000f8e00ff */
[----:B------:R-:W5:Y:S01]  /*29e0*/  LDG.E.U16 R23, desc[UR16][R22.64] ;  /* 0x0000001016177981 */ /* 0x000f62000c1e1500 */
[----:B0-----:R-:W-:Y:S01]  /*29f0*/  IADD3 R8, R2, UR21, RZ ;  /* 0x0000001502087c10 */ /* 0x001fe2000fffe0ff */
[----:B------:R-:W-:-:S04]  /*2a00*/  IMAD.WIDE.U32 R10, R3, 0x2, R12 ;  /* 0x00000002030a7825 */ /* 0x000fc800078e000c */
[C---:B------:R-:W-:Y:S01]  /*2a10*/  IMAD.WIDE.U32 R16, R8.reuse, 0x2, R14 ;  /* 0x0000000208107825 */ /* 0x040fe200078e000e */
[----:B------:R-:W-:Y:S01]  /*2a20*/  IADD3 R6, R8, UR21, RZ ;  /* 0x0000001508067c10 */ /* 0x000fe2000fffe0ff */
[----:B------:R-:W5:Y:S02]  /*2a30*/  LDG.E.U16 R10, desc[UR16][R10.64] ;  /* 0x000000100a0a7981 */ /* 0x000f64000c1e1500 */
[--C-:B------:R-:W-:Y:S02]  /*2a40*/  IMAD.WIDE.U32 R20, R7, 0x2, R12.reuse ;  /* 0x0000000207147825 */ /* 0x100fe400078e000c */
[----:B------:R0:W5:Y:S02]  /*2a50*/  LDG.E.U16 R22, desc[UR16][R16.64] ;  /* 0x0000001010167981 */ /* 0x000164000c1e1500 */
[----:B------:R-:W-:Y:S02]  /*2a60*/  IMAD.WIDE.U32 R28, R19, 0x2, R12 ;  /* 0x00000002131c7825 */ /* 0x000fe400078e000c */
[----:B------:R-:W5:Y:S02]  /*2a70*/  LDG.E.U16 R20, desc[UR16][R20.64] ;  /* 0x0000001014147981 */ /* 0x000f64000c1e1500 */
[----:B------:R-:W-:-:S02]  /*2a80*/  VIADD R0, R6, UR21 ;  /* 0x0000001506007c36 */ /* 0x000fc40008000000 */
[----:B------:R1:W5:Y:S01]  /*2a90*/  LDG.E.U16 R11, desc[UR16][R28.64] ;  /* 0x000000101c0b7981 */ /* 0x000362000c1e1500 */
[----:B0-----:R-:W-:-:S05]  /*2aa0*/  IMAD.WIDE.U32 R16, R5, 0x2, R12 ;  /* 0x0000000205107825 */ /* 0x001fca00078e000c */
[----:B------:R0:W5:Y:S01]  /*2ab0*/  LDG.E.U16 R9, desc[UR16][R16.64] ;  /* 0x0000001010097981 */ /* 0x000162000c1e1500 */
[----:B-1----:R-:W-:-:S05]  /*2ac0*/  IMAD.WIDE.U32 R28, R2, 0x2, R12 ;  /* 0x00000002021c7825 */ /* 0x002fca00078e000c */
[----:B------:R-:W5:Y:S01]  /*2ad0*/  LDG.E.U16 R4, desc[UR16][R28.64] ;  /* 0x000000101c047981 */ /* 0x000f62000c1e1500 */
[----:B0-----:R-:W-:-:S04]  /*2ae0*/  IMAD.WIDE.U32 R16, R6, 0x2, R14 ;  /* 0x0000000206107825 */ /* 0x001fc800078e000e */
        /* <DEDUP_REMOVED lines=9> */
[----:B--2---:R-:W-:Y:S02]  /*2b80*/  HADD2.F32 R18, -RZ, R18.H0_H0 ;  /* 0x20000012ff127230 */ /* 0x004fe40000004100 */
[----:B---3--:R-:W-:-:S03]  /*2b90*/  HADD2.F32 R25, -RZ, R25.H0_H0 ;  /* 0x20000019ff197230 */ /* 0x008fc60000004100 */
[----:B------:R-:W-:Y:S02]  /*2ba0*/  FMUL.FTZ R18, R18, 1.4426950216293334961 ;  /* 0x3fb8aa3b12127820 */ /* 0x000fe40000410000 */
[----:B------:R-:W-:Y:S01]  /*2bb0*/  FMUL.FTZ R25, R25, 1.4426950216293334961 ;  /* 0x3fb8aa3b19197820 */ /* 0x000fe20000410000 */
[----:B----4-:R-:W-:-:S03]  /*2bc0*/  HADD2.F32 R26, -RZ, R26.H0_H0 ;  /* 0x2000001aff1a7230 */ /* 0x010fc60000004100 */
[----:B------:R-:W2:Y:S01]  /*2bd0*/  MUFU.EX2 R18, R18 ;  /* 0x0000001200127308 */ /* 0x000ea20000000800 */
[----:B-----5:R-:W-:Y:S02]  /*2be0*/  HADD2.F32 R23, -RZ, R23.H0_H0 ;  /* 0x20000017ff177230 */ /* 0x020fe40000004100 */
[----:B0-----:R-:W-:-:S05]  /*2bf0*/  FMUL.FTZ R17, R26, 1.4426950216293334961 ;  /* 0x3fb8aa3b1a117820 */ /* 0x001fca0000410000 */
[----:B------:R-:W0:Y:S01]  /*2c00*/  MUFU.EX2 R25, R25 ;  /* 0x0000001900197308 */ /* 0x000e220000000800 */
[----:B------:R-:W-:-:S07]  /*2c10*/  FMUL.FTZ R15, R23, 1.4426950216293334961 ;  /* 0x3fb8aa3b170f7820 */ /* 0x000fce0000410000 */
[----:B------:R-:W3:Y:S01]  /*2c20*/  MUFU.EX2 R17, R17 ;  /* 0x0000001100117308 */ /* 0x000ee20000000800 */
[----:B------:R-:W-:Y:S02]  /*2c30*/  HADD2.F32 R24, -RZ, R24.H0_H0 ;  /* 0x20000018ff187230 */ /* 0x000fe40000004100 */
[----:B-1----:R-:W-:Y:S02]  /*2c40*/  HADD2.F32 R13, -RZ, R10.H0_H0 ;  /* 0x2000000aff0d7230 */ /* 0x002fe40000004100 */
[----:B------:R-:W-:-:S03]  /*2c50*/  HADD2.F32 R22, -RZ, R22.H0_H0 ;  /* 0x20000016ff167230 */ /* 0x000fc60000004100 */
[----:B------:R-:W1:Y:S01]  /*2c60*/  MUFU.EX2 R15, R15 ;  /* 0x0000000f000f7308 */ /* 0x000e620000000800 */
[----:B------:R-:W-:Y:S02]  /*2c70*/  HADD2.F32 R20, -RZ, R20.H0_H0 ;  /* 0x20000014ff147230 */ /* 0x000fe40000004100 */
[----:B------:R-:W-:Y:S01]  /*2c80*/  FMUL.FTZ R23, R22, 1.4426950216293334961 ;  /* 0x3fb8aa3b16177820 */ /* 0x000fe20000410000 */
[----:B--2---:R-:W-:Y:S01]  /*2c90*/  FFMA.FTZ R13, R18, -UR14, R13 ;  /* 0x8000000e120d7c23 */ /* 0x004fe2000801000d */
[----:B------:R-:W-:-:S03]  /*2ca0*/  FMUL.FTZ R16, R24, 1.4426950216293334961 ;  /* 0x3fb8aa3b18107820 */ /* 0x000fc60000410000 */
[----:B------:R-:W2:Y:S01]  /*2cb0*/  MUFU.EX2 R10, R23 ;  /* 0x00000017000a7308 */ /* 0x000ea20000000800 */
[----:B0-----:R-:W-:Y:S01]  /*2cc0*/  FFMA.FTZ R18, R25, -UR14, R20 ;  /* 0x8000000e19127c23 */ /* 0x001fe20008010014 */
[----:B------:R-:W-:-:S05]  /*2cd0*/  HADD2.F32 R20, -RZ, R11.H0_H0 ;  /* 0x2000000bff147230 */ /* 0x000fca0000004100 */
[----:B---3--:R-:W-:Y:S01]  /*2ce0*/  FFMA.FTZ R17, R17, -UR14, R20 ;  /* 0x8000000e11117c23 */ /* 0x008fe20008010014 */
[----:B------:R-:W0:Y:S01]  /*2cf0*/  MUFU.EX2 R16, R16 ;  /* 0x0000001000107308 */ /* 0x000e220000000800 */
[----:B------:R-:W-:Y:S02]  /*2d00*/  HADD2.F32 R22, -RZ, R4.H0_H0 ;  /* 0x20000004ff167230 */ /* 0x000fe40000004100 */
[----:B------:R-:W-:-:S03]  /*2d10*/  HADD2.F32 R21, -RZ, R21.H0_H0 ;  /* 0x20000015ff157230 */ /* 0x000fc60000004100 */
[----:B-1----:R-:W-:Y:S01]  /*2d20*/  FFMA.FTZ R20, R15, -UR14, R22 ;  /* 0x8000000e0f147c23 */ /* 0x002fe20008010016 */
[----:B------:R-:W-:Y:S02]  /*2d30*/  HADD2.F32 R14, -RZ, R14.H0_H0 ;  /* 0x2000000eff0e7230 */ /* 0x000fe40000004100 */
[----:B------:R-:W-:-:S03]  /*2d40*/  FMUL.FTZ R24, R21, 1.4426950216293334961 ;  /* 0x3fb8aa3b15187820 */ /* 0x000fc60000410000 */
[----:B------:R-:W-:Y:S01]  /*2d50*/  FMUL.FTZ R22, R14, 1.4426950216293334961 ;  /* 0x3fb8aa3b0e167820 */ /* 0x000fe20000410000 */
[----:B------:R1:W3:Y:S01]  /*2d60*/  MUFU.EX2 R4, R24 ;  /* 0x0000001800047308 */ /* 0x0002e20000000800 */
[----:B------:R-:W-:Y:S01]  /*2d70*/  HADD2.F32 R21, -RZ, R27.H0_H0 ;  /* 0x2000001bff157230 */ /* 0x000fe20000004100 */
[----:B------:R-:W-:-:S06]  /*2d80*/  MOV R11, UR10 ;  /* 0x0000000a000b7c02 */ /* 0x000fcc0008000f00 */
[----:B------:R-:W4:Y:S01]  /*2d90*/  MUFU.EX2 R22, R22 ;  /* 0x0000001600167308 */ /* 0x000f220000000800 */
[----:B--2---:R-:W-:Y:S01]  /*2da0*/  FFMA.FTZ R21, R10, -UR14, R21 ;  /* 0x8000000e0a157c23 */ /* 0x004fe20008010015 */
[----:B------:R-:W-:Y:S01]  /*2db0*/  MOV R10, UR9 ;  /* 0x00000009000a7c02 */ /* 0x000fe20008000f00 */
[----:B------:R-:W-:Y:S01]  /*2dc0*/  HADD2.F32 R9, -RZ, R9.H0_H0 ;  /* 0x20000009ff097230 */ /* 0x000fe20000004100 */
[----:B-1----:R-:W-:-:S03]  /*2dd0*/  F2FP.F16.F32.PACK_AB R24, RZ, R17 ;  /* 0x00000011ff18723e */ /* 0x002fc600000000ff */
[----:B------:R-:W-:-:S04]  /*2de0*/  IMAD.WIDE.U32 R14, R3, 0x2, R10 ;  /* 0x00000002030e7825 */ /* 0x000fc800078e000a */
[----:B0-----:R-:W-:Y:S01]  /*2df0*/  FFMA.FTZ R9, R16, -UR14, R9 ;  /* 0x8000000e10097c23 */ /* 0x001fe20008010009 */
[----:B------:R-:W-:Y:S02]  /*2e00*/  HADD2.F32 R3, -RZ, R28.H0_H0 ;  /* 0x2000001cff037230 */ /* 0x000fe40000004100 */
[----:B------:R-:W-:Y:S01]  /*2e10*/  IMAD.WIDE.U32 R16, R7, 0x2, R10 ;  /* 0x0000000207107825 */ /* 0x000fe200078e000a */
[----:B------:R-:W-:-:S03]  /*2e20*/  F2FP.F16.F32.PACK_AB R13, RZ, R13 ;  /* 0x0000000dff0d723e */ /* 0x000fc600000000ff */
[----:B------:R-:W-:Y:S02]  /*2e30*/  HADD2.F32 R7, -RZ, R12.H0_H0 ;  /* 0x2000000cff077230 */ /* 0x000fe40000004100 */
[----:B---3--:R-:W-:Y:S01]  /*2e40*/  FFMA.FTZ R4, R4, -UR14, R3 ;  /* 0x8000000e04047c23 */ /* 0x008fe20008010003 */
[----:B------:R-:W-:Y:S02]  /*2e50*/  F2FP.F16.F32.PACK_AB R23, RZ, R18 ;  /* 0x00000012ff17723e */ /* 0x000fe400000000ff */
[----:B------:R-:W-:Y:S01]  /*2e60*/  F2FP.F16.F32.PACK_AB R3, RZ, R9 ;  /* 0x00000009ff03723e */ /* 0x000fe200000000ff */
[----:B----4-:R-:W-:Y:S01]  /*2e70*/  FFMA.FTZ R7, R22, -UR14, R7 ;  /* 0x8000000e16077c23 */ /* 0x010fe20008010007 */
[----:B------:R0:W-:Y:S01]  /*2e80*/  STG.E.U16 desc[UR16][R14.64], R13 ;  /* 0x0000000d0e007986 */ /* 0x0001e2000c101510 */
[--C-:B------:R-:W-:Y:S01]  /*2e90*/  IMAD.WIDE.U32 R18, R19, 0x2, R10.reuse ;  /* 0x0000000213127825 */ /* 0x100fe200078e000a */
[----:B------:R-:W-:Y:S02]  /*2ea0*/  F2FP.F16.F32.PACK_AB R20, RZ, R20 ;  /* 0x00000014ff14723e */ /* 0x000fe400000000ff */
[----:B------:R1:W-:Y:S01]  /*2eb0*/  STG.E.U16 desc[UR16][R16.64], R23 ;  /* 0x0000001710007986 */ /* 0x0003e2000c101510 */
[----:B------:R-:W-:Y:S01]  /*2ec0*/  F2FP.F16.F32.PACK_AB R21, RZ, R21 ;  /* 0x00000015ff15723e */ /* 0x000fe200000000ff */
[----:B------:R-:W-:Y:S01]  /*2ed0*/  IMAD.WIDE.U32 R8, R8, 0x2, R10 ;  /* 0x0000000208087825 */ /* 0x000fe200078e000a */
[----:B0-----:R-:W-:-:S03]  /*2ee0*/  F2FP.F16.F32.PACK_AB R15, RZ, R4 ;  /* 0x00000004ff0f723e */ /* 0x001fc600000000ff */
[----:B------:R-:W-:Y:S01]  /*2ef0*/  IMAD.WIDE.U32 R12, R2, 0x2, R10 ;  /* 0x00000002020c7825 */ /* 0x000fe200078e000a */
[----:B------:R-:W-:-:S03]  /*2f00*/  PRMT R2, R3, 0x7610, R2 ;  /* 0x0000761003027816 */ /* 0x000fc60000000002 */
[--C-:B------:R-:W-:Y:S01]  /*2f10*/  IMAD.WIDE.U32 R4, R5, 0x2, R10.reuse ;  /* 0x0000000205047825 */ /* 0x100fe200078e000a */
[----:B-1----:R-:W-:Y:S01]  /*2f20*/  F2FP.F16.F32.PACK_AB R17, RZ, R7 ;  /* 0x00000007ff11723e */ /* 0x002fe200000000ff */
        /* <DEDUP_REMOVED lines=11> */
.L_x_9335:
[----:B------:R-:W-:Y:S05]  /*2fe0*/  BSYNC B0 ;  /* 0x0000000000007941 */ /* 0x000fea0003800000 */
.L_x_9334:
[----:B------:R-:W-:-:S13]  /*2ff0*/  ISETP.GE.AND P0, PT, R3, UR12, PT ;  /* 0x0000000c03007c0c */ /* 0x000fda000bf06270 */
[----:B------:R-:W-:Y:S05]  /*3000*/  @P0 EXIT ;  /* 0x000000000000094d */ /* 0x000fea0003800000 */
.L_x_9337:
[----:B------:R-:W-:Y:S02]  /*3010*/  MOV R6, UR8 ;  /* 0x0000000800067c02 */ /* 0x000fe40008000f00 */
[----:B------:R-:W-:-:S03]  /*3020*/  MOV R7, UR11 ;  /* 0x0000000b00077c02 */ /* 0x000fc60008000f00 */
[----:B------:R-:W-:-:S06]  /*3030*/  IMAD.WIDE R6, R3, 0x2, R6 ;  /* 0x0000000203067825 */ /* 0x000fcc00078e0206 */
[----:B------:R-:W3:Y:S01]  /*3040*/  LDG.E.U16 R6, desc[UR16][R6.64] ;  /* 0x0000001006067981 */ /* 0x000ee2000c1e1500 */
[----:B------:R-:W-:Y:S01]  /*3050*/  MOV R5, UR7 ;  /* 0x0000000700057c02 */ /* 0x000fe20008000f00 */
[----:B------:R-:W-:-:S04]  /*3060*/  IMAD.U32 R4, RZ, RZ, UR6 ;  /* 0x00000006ff047e24 */ /* 0x000fc8000f8e00ff */
[----:B------:R-:W-:-:S06]  /*3070*/  IMAD.WIDE R4, R3, 0x2, R4 ;  /* 0x0000000203047825 */ /* 0x000fcc00078e0204 */
[----:B------:R-:W4:Y:S01]  /*3080*/  LDG.E.U16 R4, desc[UR16][R4.64] ;  /* 0x0000001004047981 */ /* 0x000f22000c1e1500 */
[----:B------:R-:W-:Y:S01]  /*3090*/  MOV R8, UR9 ;  /* 0x0000000900087c02 */ /* 0x000fe20008000f00 */
[----:B---3--:R-:W-:-:S05]  /*30a0*/  HADD2.F32 R0, -RZ, R6.H0_H0 ;  /* 0x20000006ff007230 */ /* 0x008fca0000004100 */
[----:B------:R-:W-:-:S06]  /*30b0*/  FMUL.FTZ R0, R0, 1.4426950216293334961 ;  /* 0x3fb8aa3b00007820 */ /* 0x000fcc0000410000 */
[----:B------:R-:W0:Y:S01]  /*30c0*/  MUFU.EX2 R0, R0 ;  /* 0x0000000000007308 */ /* 0x000e220000000800 */
[----:B----4-:R-:W-:-:S05]  /*30d0*/  HADD2.F32 R9, -RZ, R4.H0_H0 ;  /* 0x20000004ff097230 */ /* 0x010fca0000004100 */
[----:B0-----:R-:W-:Y:S01]  /*30e0*/  FFMA.FTZ R2, R0, -UR14, R9 ;  /* 0x8000000e00027c23 */ /* 0x001fe20008010009 */
        /* <DEDUP_REMOVED lines=8> */
.L_x_9327:
[----:B------:R-:W-:Y:S05]  /*3170*/  @P0 BRA `(.L_x_9338) ;  /* 0x0000000800c00947 */ /* 0x000fea0003800000 */
[----:B------:R-:W-:-:S04]  /*3180*/  ISETP.NE.U32.AND P0, PT, RZ, UR13, PT ;  /* 0x0000000dff007c0c */ /* 0x000fc8000bf05070 */
[----:B------:R-:W-:-:S13]  /*3190*/  ISETP.NE.AND.EX P0, PT, RZ, RZ, PT, P0 ;  /* 0x000000ffff00720c */ /* 0x000fda0003f05300 */
[----:B------:R-:W-:Y:S05]  /*31a0*/  @!P0 BRA `(.L_x_9339) ;  /* 0x0000000000ac8947 */ /* 0x000fea0003800000 */
[----:B------:R-:W0:Y:S01]  /*31b0*/  LDC.64 R4, c[0x0][0x228] ;  /* 0x00008a00ff047b82 */ /* 0x000e220000000a00 */
[----:B------:R-:W-:Y:S01]  /*31c0*/  ISETP.LT.U32.AND P0, PT, R3, UR12, PT ;  /* 0x0000000c03007c0c */ /* 0x000fe2000bf01070 */
[----:B------:R-:W-:Y:S03]  /*31d0*/  BSSY B0, `(.L_x_9340) ;  /* 0x0000017000007945 */ /* 0x000fe60003800000 */
[----:B------:R-:W-:Y:S02]  /*31e0*/  ISETP.GT.U32.AND.EX P0, PT, RZ, RZ, PT, P0 ;  /* 0x000000ffff00720c */ /* 0x000fe40003f04100 */
[----:B0-----:R-:W-:-:S11]  /*31f0*/  IADD3 R13, P1, R4, UR12, RZ ;  /* 0x0000000c040d7c10 */ /* 0x001fd6000ff3e0ff */
[----:B------:R-:W-:Y:S05]  /*3200*/  @P0 BRA `(.L_x_9341) ;  /* 0x00000000004c0947 */ /* 0x000fea0003800000 */
[----:B------:R-:W-:-:S04]  /*3210*/  IADD3 R4, P0, R3, -UR12, RZ ;  /* 0x8000000c03047c10 */ /* 0x000fc8000ff1e0ff */
[----:B------:R-:W-:Y:S01]  /*3220*/  IADD3.X R7, RZ, -0x1, RZ, P0, !PT ;  /* 0xffffffffff077810 */ /* 0x000fe200007fe4ff */
        /* <DEDUP_REMOVED lines=8> */
[----:B------:R-:W-:Y:S01]  /*32b0*/  IADD3 R10, P0, R10, UR9, RZ ;  /* 0x000000090a0a7c10 */ /* 0x000fe2000ff1e0ff */
[----:B---3--:R-:W-:-:S05]  /*32c0*/  HADD2.F32 R0, -RZ, R8.H0_H0 ;  /* 0x20000008ff007230 */ /* 0x008fca0000004100 */
[----:B------:R-:W-:Y:S01]  /*32d0*/  FMUL.FTZ R0, R0, 1.4426950216293334961 ;  /* 0x3fb8aa3b00007820 */ /* 0x000fe20000410000 */
[----:B----4-:R-:W-:-:S05]  /*32e0*/  HADD2.F32 R11, -RZ, R6.H0_H0 ;  /* 0x20000006ff0b7230 */ /* 0x010fca0000004100 */
[----:B------:R-:W0:Y:S02]  /*32f0*/  MUFU.EX2 R0, R0 ;  /* 0x0000000000007308 */ /* 0x000e240000000800 */
[----:B0-----:R-:W-:-:S05]  /*3300*/  FFMA.FTZ R11, R0, -UR14, R11 ;  /* 0x8000000e000b7c23 */ /* 0x001fca000801000b */
[----:B------:R-:W-:Y:S02]  /*3310*/  F2FP.F16.F32.PACK_AB R2, RZ, R11 ;  /* 0x0000000bff02723e */ /* 0x000fe400000000ff */
[----:B------:R-:W-:-:S05]  /*3320*/  IADD3.X R11, R4, UR10, RZ, P0, !PT ;  /* 0x0000000a040b7c10 */ /* 0x000fca00087fe4ff */
[----:B------:R0:W-:Y:S02]  /*3330*/  STG.E.U16 desc[UR16][R10.64], R2 ;  /* 0x000000020a007986 */ /* 0x0001e4000c101510 */
.L_x_9341:
[----:B------:R-:W-:Y:S05]  /*3340*/  BSYNC B0 ;  /* 0x0000000000007941 */ /* 0x000fea0003800000 */
.L_x_9340:
[----:B------:R-:W-:Y:S01]  /*3350*/  IADD3.X R5, RZ, R5, RZ, P1, !PT ;  /* 0x00000005ff057210 */ /* 0x000fe20000ffe4ff */
[----:B------:R-:W-:Y:S02]  /*3360*/  UIADD3 UR12, UP0, UR21, -UR12, URZ ;  /* 0x8000000c150c7290 */ /* 0x000fe4000ff1e03f */
[----:B------:R-:W-:Y:S02]  /*3370*/  ISETP.LT.U32.AND P0, PT, R13, UR21, PT ;  /* 0x000000150d007c0c */ /* 0x000fe4000bf01070 */
[----:B------:R-:W-:Y:S02]  /*3380*/  UIADD3.X UR13, URZ, -0x1, URZ, UP0, !UPT ;  /* 0xffffffff3f0d7890 */ /* 0x000fe400087fe43f */
[----:B------:R-:W-:Y:S01]  /*3390*/  ISETP.LT.AND.EX P0, PT, R5, RZ, PT, P0 ;  /* 0x000000ff0500720c */ /* 0x000fe20003f01300 */
[----:B------:R-:W-:Y:S02]  /*33a0*/  USHF.L.U32 UR5, UR12, 0x1, URZ ;  /* 0x000000010c057899 */ /* 0x000fe4000800063f */
[----:B------:R-:W-:Y:S01]  /*33b0*/  USHF.L.U64.HI UR12, UR12, 0x1, UR13 ;  /* 0x000000010c0c7899 */ /* 0x000fe2000801020d */
[----:B------:R-:W-:Y:S01]  /*33c0*/  SEL R0, R13, UR21, P0 ;  /* 0x000000150d007c07 */ /* 0x000fe20008000000 */
[----:B------:R-:W-:Y:S01]  /*33d0*/  UIADD3 UR9, UP0, UR5, UR9, URZ ;  /* 0x0000000905097290 */ /* 0x000fe2000ff1e03f */
[----:B0-----:R-:W-:Y:S01]  /*33e0*/  SEL R2, R5, RZ, P0 ;  /* 0x000000ff05027207 */ /* 0x001fe20000000000 */
[----:B------:R-:W-:Y:S01]  /*33f0*/  UIADD3 UR8, UP1, UR5, UR8, URZ ;  /* 0x0000000805087290 */ /* 0x000fe2000ff3e03f */
[----:B------:R-:W-:Y:S01]  /*3400*/  IADD3 R0, P1, -R0, R13, RZ ;  /* 0x0000000d00007210 */ /* 0x000fe20007f3e1ff */
[----:B------:R-:W-:-:S02]  /*3410*/  UIADD3 UR6, UP2, UR5, UR6, URZ ;  /* 0x0000000605067290 */ /* 0x000fc4000ff5e03f */
[----:B------:R-:W-:Y:S01]  /*3420*/  UIADD3.X UR10, UR12, UR10, URZ, UP0, !UPT ;  /* 0x0000000a0c0a7290 */ /* 0x000fe200087fe43f */
[----:B------:R-:W-:Y:S01]  /*3430*/  IADD3.X R2, ~R2, R5, RZ, P1, !PT ;  /* 0x0000000502027210 */ /* 0x000fe20000ffe5ff */
[----:B------:R-:W-:Y:S02]  /*3440*/  UIADD3.X UR11, UR12, UR11, URZ, UP1, !UPT ;  /* 0x0000000b0c0b7290 */ /* 0x000fe40008ffe43f */
[----:B------:R-:W-:-:S12]  /*3450*/  UIADD3.X UR7, UR12, UR7, URZ, UP2, !UPT ;  /* 0x000000070c077290 */ /* 0x000fd800097fe43f */
.L_x_9339:
[----:B------:R-:W-:Y:S01]  /*3460*/  ISETP.NE.U32.AND P0, PT, R2, RZ, PT ;  /* 0x000000ff0200720c */ /* 0x000fe20003f05070 */
[----:B------:R-:W-:-:S12]  /*3470*/  USHF.L.U32 UR5, UR21, 0x3, URZ ;  /* 0x0000000315057899 */ /* 0x000fd8000800063f */
[----:B------:R-:W-:Y:S05]  /*3480*/  @!P0 BRA `(.L_x_9342) ;  /* 0x0000000000208947 */ /* 0x000fea0003800000 */
[----:B------:R-:W-:Y:S01]  /*3490*/  IMAD.MOV.U32 R15, RZ, RZ, R0 ;  /* 0x000000ffff0f7224 */ /* 0x000fe200078e0000 */
[----:B------:R-:W-:Y:S02]  /*34a0*/  MOV R9, R2 ;  /* 0x0000000200097202 */ /* 0x000fe40000000f00 */
[----:B------:R-:W-:Y:S02]  /*34b0*/  MOV R13, UR5 ;  /* 0x00000005000d7c02 */ /* 0x000fe40008000f00 */
[----:B------:R-:W-:-:S07]  /*34c0*/  MOV R14, 0x34e0 ;  /* 0x000034e0000e7802 */ /* 0x000fce0000000f00 */
[----:B--2---:R-:W-:Y:S05]  /*34d0*/  CALL.REL.NOINC `($__internal_52_$__cuda_sm20_rem_s64) ;  /* 0x0000001000247944 */ /* 0x004fea0003c00000 */
[----:B------:R-:W-:Y:S01]  /*34e0*/  IMAD.MOV.U32 R14, RZ, RZ, R4 ;  /* 0x000000ffff0e7224 */ /* 0x000fe200078e0004 */
[----:B------:R-:W-:Y:S01]  /*34f0*/  MOV R15, R5 ;  /* 0x00000005000f7202 */ /* 0x000fe20000000f00 */
[----:B------:R-:W-:Y:S06]  /*3500*/  BRA `(.L_x_9343) ;  /* 0x0000000000487947 */ /* 0x000fec0003800000 */
.L_x_9342:
        /* <DEDUP_REMOVED lines=10> */
[----:B------:R-:W-:-:S05]  /*35b0*/  IMAD.HI.U32 R4, R9, R0, RZ ;  /* 0x0000000009047227 */ /* 0x000fca00078e00ff */
[----:B------:R-:W-:-:S05]  /*35c0*/  IADD3 R5, -R4, RZ, RZ ;  /* 0x000000ff04057210 */ /* 0x000fca0007ffe1ff */
[----:B------:R-:W-:-:S05]  /*35d0*/  IMAD R14, R5, UR5, R0 ;  /* 0x00000005050e7c24 */ /* 0x000fca000f8e0200 */
[----:B------:R-:W-:-:S13]  /*35e0*/  ISETP.GE.U32.AND P0, PT, R14, UR5, PT ;  /* 0x000000050e007c0c */ /* 0x000fda000bf06070 */
[----:B------:R-:W-:-:S05]  /*35f0*/  @P0 VIADD R14, R14, -UR5 ;  /* 0x800000050e0e0c36 */ /* 0x000fca0008000000 */
[----:B------:R-:W-:-:S13]  /*3600*/  ISETP.GE.U32.AND P0, PT, R14, UR5, PT ;  /* 0x000000050e007c0c */ /* 0x000fda000bf06070 */
[----:B------:R-:W-:Y:S02]  /*3610*/  @P0 IADD3 R14, R14, -UR5, RZ ;  /* 0x800000050e0e0c10 */ /* 0x000fe4000fffe0ff */
[----:B------:R-:W-:-:S07]  /*3620*/  @!P1 LOP3.LUT R14, RZ, UR5, RZ, 0x33, !PT ;  /* 0x00000005ff0e9c12 */ /* 0x000fce000f8e33ff */
.L_x_9343:
        /* <DEDUP_REMOVED lines=8> */
[----:B------:R-:W-:Y:S02]  /*36b0*/  ISETP.GE.U32.AND P0, PT, R13, R0, PT ;  /* 0x000000000d00720c */ /* 0x000fe40003f06070 */
[----:B------:R-:W-:-:S04]  /*36c0*/  IADD3.X R15, RZ, R14, RZ, P2, !PT ;  /* 0x0000000eff0f7210 */ /* 0x000fc800017fe4ff */
[----:B------:R-:W-:-:S05]  /*36d0*/  ISETP.GE.AND.EX P0, PT, R15, R2, PT, P0 ;  /* 0x000000020f00720c */ /* 0x000fca0003f06300 */
[----:B------:R-:W-:Y:S08]  /*36e0*/  @P1 BRA `(.L_x_9345) ;  /* 0x0000000400001947 */ /* 0x000ff00003800000 */
[----:B------:R-:W-:Y:S01]  /*36f0*/  IMAD.MOV.U32 R16, RZ, RZ, R3 ;  /* 0x000000ffff107224 */ /* 0x000fe200078e0003 */
[----:B------:R-:W-:-:S11]  /*3700*/  HFMA2.MMA R3, -RZ, RZ, 0, 0 ;  /* 0x00000000ff037435 */ /* 0x000fd600000001ff */
.L_x_9346:
[C---:B------:R-:W-:Y:S02]  /*3710*/  SHF.L.U32 R17, R16.reuse, 0x4, RZ ;  /* 0x0000000410117819 */ /* 0x040fe400000006ff */
[----:B------:R-:W-:Y:S02]  /*3720*/  SHF.L.U64.HI R21, R16, 0x4, R3 ;  /* 0x0000000410157819 */ /* 0x000fe40000010203 */
[----:B0-----:R-:W-:-:S04]  /*3730*/  IADD3 R6, P1, R17, UR8, RZ ;  /* 0x0000000811067c10 */ /* 0x001fc8000ff3e0ff */
[----:B------:R-:W-:-:S06]  /*3740*/  IADD3.X R7, R21, UR11, RZ, P1, !PT ;  /* 0x0000000b15077c10 */ /* 0x000fcc0008ffe4ff */
[----:B------:R-:W3:Y:S01]  /*3750*/  LDG.E.128 R4, desc[UR16][R6.64] ;  /* 0x0000001006047981 */ /* 0x000ee2000c1e1d00 */
[----:B------:R-:W-:-:S04]  /*3760*/  IADD3 R8, P1, R17, UR6, RZ ;  /* 0x0000000611087c10 */ /* 0x000fc8000ff3e0ff */
[----:B------:R-:W-:-:S06]  /*3770*/  IADD3.X R9, R21, UR7, RZ, P1, !PT ;  /* 0x0000000715097c10 */ /* 0x000fcc0008ffe4ff */
[----:B------:R-:W4:Y:S01]  /*3780*/  LDG.E.128 R8, desc[UR16][R8.64] ;  /* 0x0000001008087981 */ /* 0x000f22000c1e1d00 */
[--C-:B---3--:R-:W-:Y:S02]  /*3790*/  HADD2.F32 R18, -RZ, R4.reuse.H0_H0 ;  /* 0x20000004ff127230 */ /* 0x108fe40000004100 */
[----:B--2---:R-:W-:Y:S02]  /*37a0*/  HADD2.F32 R19, -RZ, R4.H1_H1 ;  /* 0x30000004ff137230 */ /* 0x004fe40000004100 */
[--C-:B------:R-:W-:Y:S02]  /*37b0*/  HADD2.F32 R20, -RZ, R6.reuse.H0_H0 ;  /* 0x20000006ff147230 */ /* 0x100fe40000004100 */
[----:B------:R-:W-:Y:S01]  /*37c0*/  FMUL.FTZ R4, R18, 1.4426950216293334961 ;  /* 0x3fb8aa3b12047820 */ /* 0x000fe20000410000 */
[----:B------:R-:W-:Y:S02]  /*37d0*/  HADD2.F32 R6, -RZ, R6.H1_H1 ;  /* 0x30000006ff067230 */ /* 0x000fe40000004100 */
[----:B------:R-:W-:Y:S01]  /*37e0*/  FMUL.FTZ R18, R19, 1.4426950216293334961 ;  /* 0x3fb8aa3b13127820 */ /* 0x000fe20000410000 */
[----:B------:R-:W-:-:S02]  /*37f0*/  HADD2.F32 R22, -RZ, R7.H0_H0 ;  /* 0x20000007ff167230 */ /* 0x000fc40000004100 */
[----:B------:R-:W-:Y:S01]  /*3800*/  FMUL.FTZ R20, R20, 1.4426950216293334961 ;  /* 0x3fb8aa3b14147820 */ /* 0x000fe20000410000 */
[----:B------:R-:W-:Y:S01]  /*3810*/  HADD2.F32 R23, -RZ, R7.H1_H1 ;  /* 0x30000007ff177230 */ /* 0x000fe20000004100 */
[----:B------:R-:W0:Y:S01]  /*3820*/  MUFU.EX2 R4, R4 ;  /* 0x0000000400047308 */ /* 0x000e220000000800 */
[----:B------:R-:W-:Y:S01]  /*3830*/  FMUL.FTZ R6, R6, 1.4426950216293334961 ;  /* 0x3fb8aa3b06067820 */ /* 0x000fe20000410000 */
[----:B------:R-:W-:Y:S01]  /*3840*/  FMUL.FTZ R7, R22, 1.4426950216293334961 ;  /* 0x3fb8aa3b16077820 */ /* 0x000fe20000410000 */
[--C-:B------:R-:W-:Y:S02]  /*3850*/  HADD2.F32 R19, -RZ, R5.reuse.H0_H0 ;  /* 0x20000005ff137230 */ /* 0x100fe40000004100 */
[----:B------:R-:W-:Y:S01]  /*3860*/  FMUL.FTZ R24, R23, 1.4426950216293334961 ;  /* 0x3fb8aa3b17187820 */ /* 0x000fe20000410000 */
[----:B------:R-:W-:Y:S02]  /*3870*/  HADD2.F32 R5, -RZ, R5.H1_H1 ;  /* 0x30000005ff057230 */ /* 0x000fe40000004100 */
[--C-:B----4-:R-:W-:Y:S01]  /*3880*/  HADD2.F32 R23, -RZ, R8.reuse.H0_H0 ;  /* 0x20000008ff177230 */ /* 0x110fe20000004100 */
[----:B------:R-:W1:Y:S01]  /*3890*/  MUFU.EX2 R18, R18 ;  /* 0x0000001200127308 */ /* 0x000e620000000800 */
[----:B------:R-:W-:-:S02]  /*38a0*/  HADD2.F32 R25, -RZ, R8.H1_H1 ;  /* 0x30000008ff197230 */ /* 0x000fc40000004100 */
[----:B------:R-:W-:Y:S01]  /*38b0*/  FMUL.FTZ R19, R19, 1.4426950216293334961 ;  /* 0x3fb8aa3b13137820 */ /* 0x000fe20000410000 */
[----:B------:R-:W-:Y:S01]  /*38c0*/  FMUL.FTZ R5, R5, 1.4426950216293334961 ;  /* 0x3fb8aa3b05057820 */ /* 0x000fe20000410000 */
[----:B------:R-:W-:-:S03]  /*38d0*/  HADD2.F32 R22, -RZ, R9.H1_H1 ;  /* 0x30000009ff167230 */ /* 0x000fc60000004100 */
[----:B------:R-:W2:Y:S01]  /*38e0*/  MUFU.EX2 R20, R20 ;  /* 0x0000001400147308 */ /* 0x000ea20000000800 */
[----:B0-----:R-:W-:-:S07]  /*38f0*/  FFMA.FTZ R4, R4, -UR14, R23 ;  /* 0x8000000e04047c23 */ /* 0x001fce0008010017 */
[----:B------:R-:W0:Y:S01]  /*3900*/  MUFU.EX2 R6, R6 ;  /* 0x0000000600067308 */ /* 0x000e220000000800 */
[----:B-1----:R-:W-:Y:S01]  /*3910*/  FFMA.FTZ R23, R18, -UR14, R25 ;  /* 0x8000000e12177c23 */ /* 0x002fe20008010019 */
[----:B------:R-:W-:Y:S02]  /*3920*/  HADD2.F32 R18, -RZ, R9.H0_H0 ;  /* 0x20000009ff127230 */ /* 0x000fe40000004100 */
[--C-:B------:R-:W-:Y:S02]  /*3930*/  HADD2.F32 R9, -RZ, R10.reuse.H0_H0 ;  /* 0x2000000aff097230 */ /* 0x100fe40000004100 */
[----:B------:R-:W-:Y:S01]  /*3940*/  HADD2.F32 R25, -RZ, R10.H1_H1 ;  /* 0x3000000aff197230 */ /* 0x000fe20000004100 */
[----:B------:R-:W-:Y:S01]  /*3950*/  F2FP.F16.F32.PACK_AB R4, R23, R4 ;  /* 0x000000041704723e */ /* 0x000fe200000000ff */
[----:B------:R-:W1:Y:S01]  /*3960*/  MUFU.EX2 R7, R7 ;  /* 0x0000000700077308 */ /* 0x000e620000000800 */
[--C-:B------:R-:W-:Y:S02]  /*3970*/  HADD2.F32 R10, -RZ, R11.reuse.H0_H0 ;  /* 0x2000000bff0a7230 */ /* 0x100fe40000004100 */
[----:B--2---:R-:W-:Y:S01]  /*3980*/  FFMA.FTZ R9, R20, -UR14, R9 ;  /* 0x8000000e14097c23 */ /* 0x004fe20008010009 */
[----:B------:R-:W-:-:S04]  /*3990*/  HADD2.F32 R11, -RZ, R11.H1_H1 ;  /* 0x3000000bff0b7230 */ /* 0x000fc80000004100 */
[----:B------:R-:W2:Y:S01]  /*39a0*/  MUFU.EX2 R8, R24 ;  /* 0x0000001800087308 */ /* 0x000ea20000000800 */
[----:B0-----:R-:W-:-:S05]  /*39b0*/  FFMA.FTZ R6, R6, -UR14, R25 ;  /* 0x8000000e06067c23 */ /* 0x001fca0008010019 */
[----:B------:R-:W-:Y:S02]  /*39c0*/  F2FP.F16.F32.PACK_AB R6, R6, R9 ;  /* 0x000000090606723e */ /* 0x000fe400000000ff */
[----:B------:R-:W0:Y:S01]  /*39d0*/  MUFU.EX2 R19, R19 ;  /* 0x0000001300137308 */ /* 0x000e220000000800 */
[----:B-1----:R-:W-:-:S07]  /*39e0*/  FFMA.FTZ R7, R7, -UR14, R10 ;  /* 0x8000000e07077c23 */ /* 0x002fce000801000a */
[----:B------:R-:W1:Y:S01]  /*39f0*/  MUFU.EX2 R5, R5 ;  /* 0x0000000500057308 */ /* 0x000e620000000800 */
[----:B--2---:R-:W-:Y:S01]  /*3a00*/  FFMA.FTZ R10, R8, -UR14, R11 ;  /* 0x8000000e080a7c23 */ /* 0x004fe2000801000b */
[----:B------:R-:W-:-:S04]  /*3a10*/  IADD3 R8, P1, R17, UR9, RZ ;  /* 0x0000000911087c10 */ /* 0x000fc8000ff3e0ff */
[----:B------:R-:W-:Y:S02]  /*3a20*/  IADD3.X R9, R21, UR10, RZ, P1, !PT ;  /* 0x0000000a15097c10 */ /* 0x000fe40008ffe4ff */
[----:B------:R-:W-:Y:S01]  /*3a30*/  IADD3 R16, P1, R16, UR21, RZ ;  /* 0x0000001510107c10 */ /* 0x000fe2000ff3e0ff */
[----:B0-----:R-:W-:Y:S01]  /*3a40*/  FFMA.FTZ R19, R19, -UR14, R18 ;  /* 0x8000000e13137c23 */ /* 0x001fe20008010012 */
[----:B------:R-:W-:Y:S02]  /*3a50*/  F2FP.F16.F32.PACK_AB R7, R10, R7 ;  /* 0x000000070a07723e */ /* 0x000fe400000000ff */
[----:B------:R-:W-:Y:S01]  /*3a60*/  IADD3.X R3, RZ, R3, RZ, P1, !PT ;  /* 0x00000003ff037210 */ /* 0x000fe20000ffe4ff */
[----:B------:R-:W-:Y:S02]  /*3a70*/  IMAD.SHL.U32 R11, R16, 0x8, RZ ;  /* 0x00000008100b7824 */ /* 0x000fe400078e00ff */
[----:B-1----:R-:W-:-:S03]  /*3a80*/  FFMA.FTZ R22, R5, -UR14, R22 ;  /* 0x8000000e05167c23 */ /* 0x002fc60008010016 */
[----:B------:R-:W-:Y:S02]  /*3a90*/  ISETP.GE.U32.AND P1, PT, R11, R12, PT ;  /* 0x0000000c0b00720c */ /* 0x000fe40003f26070 */
[----:B------:R-:W-:Y:S02]  /*3aa0*/  SHF.L.U64.HI R11, R16, 0x3, R3 ;  /* 0x00000003100b7819 */ /* 0x000fe40000010203 */
[----:B------:R-:W-:Y:S02]  /*3ab0*/  F2FP.F16.F32.PACK_AB R5, R22, R19 ;  /* 0x000000131605723e */ /* 0x000fe400000000ff */
[----:B------:R-:W-:-:S03]  /*3ac0*/  ISETP.GE.AND.EX P1, PT, R11, R14, PT, P1 ;  /* 0x0000000e0b00720c */ /* 0x000fc60003f26310 */
[----:B------:R0:W-:Y:S10]  /*3ad0*/  STG.E.128 desc[UR16][R8.64], R4 ;  /* 0x0000000408007986 */ /* 0x0001f4000c101d10 */
[----:B------:R-:W-:Y:S05]  /*3ae0*/  @!P1 BRA `(.L_x_9346) ;  /* 0xfffffffc00089947 */ /* 0x000fea000383ffff */
.L_x_9345:
[----:B------:R-:W-:Y:S05]  /*3af0*/  BSYNC B0 ;  /* 0x0000000000007941 */ /* 0x000fea0003800000 */
.L_x_9344:
[----:B------:R-:W-:Y:S05]  /*3b00*/  @P0 EXIT ;  /* 0x000000000000094d */ /* 0x000fea0003800000 */
.L_x_9347:
[C---:B------:R-:W-:Y:S02]  /*3b10*/  SHF.L.U32 R10, R13.reuse, 0x1, RZ ;  /* 0x000000010d0a7819 */ /* 0x040fe400000006ff */
[----:B------:R-:W-:Y:S02]  /*3b20*/  SHF.L.U64.HI R11, R13, 0x1, R15 ;  /* 0x000000010d0b7819 */ /* 0x000fe4000001020f */
[----:B0-----:R-:W-:-:S04]  /*3b30*/  IADD3 R6, P0, R10, UR8, RZ ;  /* 0x000000080a067c10 */ /* 0x001fc8000ff1e0ff */
[----:B------:R-:W-:-:S05]  /*3b40*/  IADD3.X R7, R11, UR11, RZ, P0, !PT ;  /* 0x0000000b0b077c10 */ /* 0x000fca00087fe4ff */
[----:B------:R-:W3:Y:S01]  /*3b50*/  LDG.E.U16 R6, desc[UR16][R6.64] ;  /* 0x0000001006067981 */ /* 0x000ee2000c1e1500 */
[----:B------:R-:W-:-:S04]  /*3b60*/  IADD3 R4, P0, R10, UR6, RZ ;  /* 0x000000060a047c10 */ /* 0x000fc8000ff1e0ff */
[----:B------:R-:W-:-:S05]  /*3b70*/  IADD3.X R5, R11, UR7, RZ, P0, !PT ;  /* 0x000000070b057c10 */ /* 0x000fca00087fe4ff */
[----:B------:R-:W4:Y:S01]  /*3b80*/  LDG.E.U16 R4, desc[UR16][R4.64] ;  /* 0x0000001004047981 */ /* 0x000f22000c1e1500 */
[----:B---3--:R-:W-:-:S05]  /*3b90*/  HADD2.F32 R3, -RZ, R6.H0_H0 ;  /* 0x20000006ff037230 */ /* 0x008fca0000004100 */
[----:B------:R-:W-:Y:S01]  /*3ba0*/  FMUL.FTZ R3, R3, 1.4426950216293334961 ;  /* 0x3fb8aa3b03037820 */ /* 0x000fe20000410000 */
[----:B----4-:R-:W-:-:S05]  /*3bb0*/  HADD2.F32 R8, -RZ, R4.H0_H0 ;  /* 0x20000004ff087230 */ /* 0x010fca0000004100 */
[----:B------:R-:W0:Y:S02]  /*3bc0*/  MUFU.EX2 R3, R3 ;  /* 0x0000000300037308 */ /* 0x000e240000000800 */
[----:B0-----:R-:W-:Y:S01]  /*3bd0*/  FFMA.FTZ R9, R3, -UR14, R8 ;  /* 0x8000000e03097c23 */ /* 0x001fe20008010008 */
[----:B------:R-:W-:-:S04]  /*3be0*/  IADD3 R8, P0, R10, UR9, RZ ;  /* 0x000000090a087c10 */ /* 0x000fc8000ff1e0ff */
[----:B------:R-:W-:Y:S02]  /*3bf0*/  F2FP.F16.F32.PACK_AB R5, RZ, R9 ;  /* 0x00000009ff05723e */ /* 0x000fe400000000ff */
[----:B------:R-:W-:Y:S02]  /*3c00*/  IADD3.X R9, R11, UR10, RZ, P0, !PT ;  /* 0x0000000a0b097c10 */ /* 0x000fe400087fe4ff */
[----:B------:R-:W-:-:S03]  /*3c10*/  IADD3 R13, P0, R13, UR21, RZ ;  /* 0x000000150d0d7c10 */ /* 0x000fc6000ff1e0ff */
[----:B------:R1:W-:Y:S02]  /*3c20*/  STG.E.U16 desc[UR16][R8.64], R5 ;  /* 0x0000000508007986 */ /* 0x0003e4000c101510 */
[----:B------:R-:W-:Y:S01]  /*3c30*/  IMAD.X R15, RZ, RZ, R15, P0 ;  /* 0x000000ffff0f7224 */ /* 0x000fe200000e060f */
[----:B------:R-:W-:-:S04]  /*3c40*/  ISETP.GE.U32.AND P0, PT, R13, R0, PT ;  /* 0x000000000d00720c */ /* 0x000fc80003f06070 */
[----:B------:R-:W-:-:S13]  /*3c50*/  ISETP.GE.AND.EX P0, PT, R15, R2, PT, P0 ;  /* 0x000000020f00720c */ /* 0x000fda0003f06300 */
[----:B-1----:R-:W-:Y:S05]  /*3c60*/  @!P0 BRA `(.L_x_9347) ;  /* 0xfffffffc00a88947 */ /* 0x002fea000383ffff */
[----:B------:R-:W-:Y:S05]  /*3c70*/  EXIT ;  /* 0x000000000000794d */ /* 0x000fea0003800000 */
.L_x_9338:
        /* <DEDUP_REMOVED lines=8> */
[----:B------:R-:W-:Y:S02]  /*3d00*/  LEA.HI.X.SX32 R5, R3, 0xffffffff, 0x1, P0 ;  /* 0xffffffff03057811 */ /* 0x000fe400000f0eff */
        /* <DEDUP_REMOVED lines=17> */
.L_x_9350:
[----:B------:R-:W-:Y:S05]  /*3e20*/  BSYNC B0 ;  /* 0x0000000000007941 */ /* 0x000fea0003800000 */
.L_x_9349:
[----:B------:R-:W-:Y:S02]  /*3e30*/  UIADD3 UR4, UP0, UR21, -UR12, URZ ;  /* 0x8000000c15047290 */ /* 0x000fe4000ff1e03f */
[----:B0-----:R-:W-:Y:S02]  /*3e40*/  VIADD R5, R0, UR12 ;  /* 0x0000000c00057c36 */ /* 0x001fe40008000000 */
[----:B------:R-:W-:Y:S02]  /*3e50*/  UIADD3.X UR5, URZ, -0x1, URZ, UP0, !UPT ;  /* 0xffffffff3f057890 */ /* 0x000fe400087fe43f */
[----:B------:R-:W-:Y:S01]  /*3e60*/  USHF.L.U32 UR13, UR4, 0x1, URZ ;  /* 0x00000001040d7899 */ /* 0x000fe2000800063f */
[C---:B------:R-:W-:Y:S01]  /*3e70*/  VIMNMX.U32 R0, R5.reuse, UR21, PT ;  /* 0x0000001505007c48 */ /* 0x040fe2000bfe0000 */
[----:B------:R-:W-:Y:S02]  /*3e80*/  USHF.L.U64.HI UR5, UR4, 0x1, UR5 ;  /* 0x0000000104057899 */ /* 0x000fe40008010205 */
[----:B------:R-:W-:Y:S01]  /*3e90*/  UIADD3 UR9, UP0, UR13, UR9, URZ ;  /* 0x000000090d097290 */ /* 0x000fe2000ff1e03f */
[----:B------:R-:W-:Y:S01]  /*3ea0*/  IADD3 R0, R5, -R0, RZ ;  /* 0x8000000005007210 */ /* 0x000fe20007ffe0ff */
[----:B------:R-:W-:-:S02]  /*3eb0*/  UIADD3 UR8, UP1, UR13, UR8, URZ ;  /* 0x000000080d087290 */ /* 0x000fc4000ff3e03f */
[----:B------:R-:W-:Y:S02]  /*3ec0*/  UIADD3 UR6, UP2, UR13, UR6, URZ ;  /* 0x000000060d067290 */ /* 0x000fe4000ff5e03f */
[----:B------:R-:W-:Y:S02]  /*3ed0*/  UIADD3.X UR10, UR5, UR10, URZ, UP0, !UPT ;  /* 0x0000000a050a7290 */ /* 0x000fe400087fe43f */
[----:B------:R-:W-:Y:S02]  /*3ee0*/  UIADD3.X UR11, UR5, UR11, URZ, UP1, !UPT ;  /* 0x0000000b050b7290 */ /* 0x000fe40008ffe43f */
[----:B------:R-:W-:-:S12]  /*3ef0*/  UIADD3.X UR7, UR5, UR7, URZ, UP2, !UPT ;  /* 0x0000000705077290 */ /* 0x000fd800097fe43f */
.L_x_9348:
        /* <DEDUP_REMOVED lines=18> */
[----:B------:R-:W-:-:S04]  /*4020*/  SHF.L.U32 R7, R3, 0x3, RZ ;  /* 0x0000000303077819 */ /* 0x000fc800000006ff */
[----:B------:R-:W-:-:S05]  /*4030*/  IADD3 R5, -R2, RZ, RZ ;  /* 0x000000ff02057210 */ /* 0x000fca0007ffe1ff */
[----:B------:R-:W-:-:S05]  /*4040*/  IMAD R5, R5, UR4, R0 ;  /* 0x0000000405057c24 */ /* 0x000fca000f8e0200 */
[----:B------:R-:W-:-:S13]  /*4050*/  ISETP.GE.U32.AND P0, PT, R5, UR4, PT ;  /* 0x0000000405007c0c */ /* 0x000fda000bf06070 */
[----:B------:R-:W-:-:S05]  /*4060*/  @P0 VIADD R5, R5, -UR4 ;  /* 0x8000000405050c36 */ /* 0x000fca0008000000 */
[----:B------:R-:W-:-:S13]  /*4070*/  ISETP.GE.U32.AND P0, PT, R5, UR4, PT ;  /* 0x0000000405007c0c */ /* 0x000fda000bf06070 */
[----:B------:R-:W-:Y:S02]  /*4080*/  @P0 IADD3 R5, R5, -UR4, RZ ;  /* 0x8000000405050c10 */ /* 0x000fe4000fffe0ff */
[----:B------:R-:W-:-:S05]  /*4090*/  @!P1 LOP3.LUT R5, RZ, UR4, RZ, 0x33, !PT ;  /* 0x00000004ff059c12 */ /* 0x000fca000f8e33ff */
[----:B------:R-:W-:-:S05]  /*40a0*/  IMAD.IADD R2, R0, 0x1, -R5 ;  /* 0x0000000100027824 */ /* 0x000fca00078e0a05 */
[-C--:B------:R-:W-:Y:S02]  /*40b0*/  ISETP.GE.AND P0, PT, R7, R2.reuse, PT ;  /* 0x000000020700720c */ /* 0x080fe40003f06270 */
[----:B--2---:R-:W-:-:S04]  /*40c0*/  IADD3 R19, R3, R2, RZ ;  /* 0x0000000203137210 */ /* 0x004fc80007ffe0ff */
[----:B------:R-:W-:-:S07]  /*40d0*/  ISETP.GE.AND P1, PT, R19, R0, PT ;  /* 0x000000001300720c */ /* 0x000fce0003f26270 */
[----:B------:R-:W-:Y:S06]  /*40e0*/  @P0 BRA `(.L_x_9352) ;  /* 0x0000000000d80947 */ /* 0x000fec0003800000 */
.L_x_9353:
[----:B0-----:R-:W-:-:S06]  /*40f0*/  IMAD.WIDE R6, R3, 0x10, R16 ;  /* 0x0000001003067825 */ /* 0x001fcc00078e0210 */
[----:B------:R-:W2:Y:S01]  /*4100*/  LDG.E.128 R4, desc[UR16][R6.64] ;  /* 0x0000001006047981 */ /* 0x000ea2000c1e1d00 */
[----:B------:R-:W-:-:S06]  /*4110*/  IMAD.WIDE R8, R3, 0x10, R12 ;  /* 0x0000001003087825 */ /* 0x000fcc00078e020c */
[----:B------:R-:W3:Y:S01]  /*4120*/  LDG.E.128 R8, desc[UR16][R8.64] ;  /* 0x0000001008087981 */ /* 0x000ee2000c1e1d00 */
[--C-:B--2---:R-:W-:Y:S02]  /*4130*/  HADD2.F32 R18, -RZ, R4.reuse.H0_H0 ;  /* 0x20000004ff127230 */ /* 0x104fe40000004100 */
[----:B------:R-:W-:Y:S02]  /*4140*/  HADD2.F32 R20, -RZ, R4.H1_H1 ;  /* 0x30000004ff147230 */ /* 0x000fe40000004100 */
[----:B------:R-:W-:Y:S02]  /*4150*/  HADD2.F32 R22, -RZ, R7.H0_H0 ;  /* 0x20000007ff167230 */ /* 0x000fe40000004100 */
[----:B------:R-:W-:Y:S01]  /*4160*/  FMUL.FTZ R4, R18, 1.4426950216293334961 ;  /* 0x3fb8aa3b12047820 */ /* 0x000fe20000410000 */
[----:B------:R-:W-:Y:S02]  /*4170*/  HADD2.F32 R21, -RZ, R6.H0_H0 ;  /* 0x20000006ff157230 */ /* 0x000fe40000004100 */
[----:B------:R-:W-:Y:S01]  /*4180*/  FMUL.FTZ R18, R20, 1.4426950216293334961 ;  /* 0x3fb8aa3b14127820 */ /* 0x000fe20000410000 */
[----:B------:R-:W-:-:S02]  /*4190*/  HADD2.F32 R20, -RZ, R5.H0_H0 ;  /* 0x20000005ff147230 */ /* 0x000fc40000004100 */
[----:B------:R-:W-:Y:S01]  /*41a0*/  HADD2.F32 R5, -RZ, R5.H1_H1 ;  /* 0x30000005ff057230 */ /* 0x000fe20000004100 */
[----:B------:R-:W0:Y:S01]  /*41b0*/  MUFU.EX2 R4, R4 ;  /* 0x0000000400047308 */ /* 0x000e220000000800 */
[----:B------:R-:W-:Y:S02]  /*41c0*/  HADD2.F32 R6, -RZ, R6.H1_H1 ;  /* 0x30000006ff067230 */ /* 0x000fe40000004100 */
[----:B------:R-:W-:Y:S01]  /*41d0*/  FMUL.FTZ R20, R20, 1.4426950216293334961 ;  /* 0x3fb8aa3b14147820 */ /* 0x000fe20000410000 */
[----:B------:R-:W-:Y:S02]  /*41e0*/  HADD2.F32 R23, -RZ, R7.H1_H1 ;  /* 0x30000007ff177230 */ /* 0x000fe40000004100 */
[----:B------:R-:W-:Y:S01]  /*41f0*/  FMUL.FTZ R7, R22, 1.4426950216293334961 ;  /* 0x3fb8aa3b16077820 */ /* 0x000fe20000410000 */
[----:B------:R-:W-:Y:S01]  /*4200*/  FMUL.FTZ R5, R5, 1.4426950216293334961 ;  /* 0x3fb8aa3b05057820 */ /* 0x000fe20000410000 */
[----:B------:R-:W-:Y:S01]  /*4210*/  FMUL.FTZ R21, R21, 1.4426950216293334961 ;  /* 0x3fb8aa3b15157820 */ /* 0x000fe20000410000 */
[----:B------:R-:W-:Y:S01]  /*4220*/  FMUL.FTZ R6, R6, 1.4426950216293334961 ;  /* 0x3fb8aa3b06067820 */ /* 0x000fe20000410000 */
[----:B------:R-:W1:Y:S01]  /*4230*/  MUFU.EX2 R18, R18 ;  /* 0x0000001200127308 */ /* 0x000e620000000800 */
[----:B------:R-:W-:Y:S01]  /*4240*/  FMUL.FTZ R24, R23, 1.4426950216293334961 ;  /* 0x3fb8aa3b17187820 */ /* 0x000fe20000410000 */
[----:B---3--:R-:W-:-:S02]  /*4250*/  HADD2.F32 R23, -RZ, R8.H0_H0 ;  /* 0x20000008ff177230 */ /* 0x008fc40000004100 */
[----:B------:R-:W-:Y:S02]  /*4260*/  HADD2.F32 R25, -RZ, R8.H1_H1 ;  /* 0x30000008ff197230 */ /* 0x000fe40000004100 */
[----:B------:R-:W-:Y:S02]  /*4270*/  HADD2.F32 R22, -RZ, R10.H0_H0 ;  /* 0x2000000aff167230 */ /* 0x000fe40000004100 */
[----:B------:R-:W2:Y:S01]  /*4280*/  MUFU.EX2 R7, R7 ;  /* 0x0000000700077308 */ /* 0x000ea20000000800 */
[----:B0-----:R-:W-:-:S07]  /*4290*/  FFMA.FTZ R4, R4, -UR14, R23 ;  /* 0x8000000e04047c23 */ /* 0x001fce0008010017 */
[----:B------:R-:W0:Y:S01]  /*42a0*/  MUFU.EX2 R8, R24 ;  /* 0x0000001800087308 */ /* 0x000e220000000800 */
[----:B-1----:R-:W-:Y:S01]  /*42b0*/  FFMA.FTZ R23, R18, -UR14, R25 ;  /* 0x8000000e12177c23 */ /* 0x002fe20008010019 */
[--C-:B------:R-:W-:Y:S02]  /*42c0*/  HADD2.F32 R25, -RZ, R9.reuse.H0_H0 ;  /* 0x20000009ff197230 */ /* 0x100fe40000004100 */
[----:B------:R-:W-:Y:S02]  /*42d0*/  HADD2.F32 R18, -RZ, R9.H1_H1 ;  /* 0x30000009ff127230 */ /* 0x000fe40000004100 */
[----:B------:R-:W-:Y:S01]  /*42e0*/  HADD2.F32 R9, -RZ, R10.H1_H1 ;  /* 0x3000000aff097230 */ /* 0x000fe20000004100 */
[----:B------:R-:W-:Y:S01]  /*42f0*/  F2FP.F16.F32.PACK_AB R4, R23, R4 ;  /* 0x000000041704723e */ /* 0x000fe200000000ff */
[----:B------:R-:W1:Y:S01]  /*4300*/  MUFU.EX2 R20, R20 ;  /* 0x0000001400147308 */ /* 0x000e620000000800 */
[--C-:B------:R-:W-:Y:S02]  /*4310*/  HADD2.F32 R10, -RZ, R11.reuse.H0_H0 ;  /* 0x2000000bff0a7230 */ /* 0x100fe40000004100 */
[----:B------:R-:W-:-:S03]  /*4320*/  HADD2.F32 R11, -RZ, R11.H1_H1 ;  /* 0x3000000bff0b7230 */ /* 0x000fc60000004100 */
[----:B--2---:R-:W-:Y:S02]  /*4330*/  FFMA.FTZ R7, R7, -UR14, R10 ;  /* 0x8000000e07077c23 */ /* 0x004fe4000801000a */
[----:B------:R-:W2:Y:S01]  /*4340*/  MUFU.EX2 R5, R5 ;  /* 0x0000000500057308 */ /* 0x000ea20000000800 */
[----:B0-----:R-:W-:-:S05]  /*4350*/  FFMA.FTZ R8, R8, -UR14, R11 ;  /* 0x8000000e08087c23 */ /* 0x001fca000801000b */
[----:B------:R-:W-:Y:S02]  /*4360*/  F2FP.F16.F32.PACK_AB R7, R8, R7 ;  /* 0x000000070807723e */ /* 0x000fe400000000ff */
[----:B------:R-:W0:Y:S01]  /*4370*/  MUFU.EX2 R21, R21 ;  /* 0x0000001500157308 */ /* 0x000e220000000800 */
[----:B-1----:R-:W-:-:S07]  /*4380*/  FFMA.FTZ R20, R20, -UR14, R25 ;  /* 0x8000000e14147c23 */ /* 0x002fce0008010019 */
[----:B------:R-:W1:Y:S01]  /*4390*/  MUFU.EX2 R6, R6 ;  /* 0x0000000600067308 */ /* 0x000e620000000800 */
[----:B--2---:R-:W-:-:S05]  /*43a0*/  FFMA.FTZ R5, R5, -UR14, R18 ;  /* 0x8000000e05057c23 */ /* 0x004fca0008010012 */
[----:B------:R-:W-:Y:S01]  /*43b0*/  F2FP.F16.F32.PACK_AB R5, R5, R20 ;  /* 0x000000140505723e */ /* 0x000fe200000000ff */
[----:B0-----:R-:W-:Y:S01]  /*43c0*/  FFMA.FTZ R21, R21, -UR14, R22 ;  /* 0x8000000e15157c23 */ /* 0x001fe20008010016 */
[----:B-1----:R-:W-:Y:S01]  /*43d0*/  FFMA.FTZ R6, R6, -UR14, R9 ;  /* 0x8000000e06067c23 */ /* 0x002fe20008010009 */
[C---:B------:R-:W-:Y:S01]  /*43e0*/  IMAD.WIDE R8, R3.reuse, 0x10, R14 ;  /* 0x0000001003087825 */ /* 0x040fe200078e020e */
[----:B------:R-:W-:-:S03]  /*43f0*/  IADD3 R3, R3, UR21, RZ ;  /* 0x0000001503037c10 */ /* 0x000fc6000fffe0ff */
[----:B------:R-:W-:Y:S02]  /*4400*/  F2FP.F16.F32.PACK_AB R6, R6, R21 ;  /* 0x000000150606723e */ /* 0x000fe400000000ff */
[----:B------:R-:W-:-:S03]  /*4410*/  IMAD.SHL.U32 R11, R3, 0x8, RZ ;  /* 0x00000008030b7824 */ /* 0x000fc600078e00ff */
[----:B------:R0:W-:Y:S02]  /*4420*/  STG.E.128 desc[UR16][R8.64], R4 ;  /* 0x0000000408007986 */ /* 0x0001e4000c101d10 */
[----:B------:R-:W-:-:S13]  /*4430*/  ISETP.GE.AND P0, PT, R11, R2, PT ;  /* 0x000000020b00720c */ /* 0x000fda0003f06270 */
[----:B------:R-:W-:Y:S05]  /*4440*/  @!P0 BRA `(.L_x_9353) ;  /* 0xfffffffc00288947 */ /* 0x000fea000383ffff */
.L_x_9352:
[----:B------:R-:W-:Y:S05]  /*4450*/  BSYNC B0 ;  /* 0x0000000000007941 */ /* 0x000fea0003800000 */
.L_x_9351:
[----:B------:R-:W-:Y:S05]  /*4460*/  @P1 EXIT ;  /* 0x000000000000194d */ /* 0x000fea0003800000 */
.L_x_9354:
[----:B0-----:R-:W-:-:S06]  /*4470*/  IMAD.WIDE R4, R19, 0x2, R16 ;  /* 0x0000000213047825 */ /* 0x001fcc00078e0210 */
[----:B------:R-:W2:Y:S01]  /*4480*/  LDG.E.U16 R4, desc[UR16][R4.64] ;  /* 0x0000001004047981 */ /* 0x000ea2000c1e1500 */
[----:B------:R-:W-:-:S06]  /*4490*/  IMAD.WIDE R2, R19, 0x2, R12 ;  /* 0x0000000213027825 */ /* 0x000fcc00078e020c */
[----:B------:R-:W3:Y:S01]  /*44a0*/  LDG.E.U16 R2, desc[UR16][R2.64] ;  /* 0x0000001002027981 */ /* 0x000ee2000c1e1500 */
[----:B--2---:R-:W-:-:S05]  /*44b0*/  HADD2.F32 R6, -RZ, R4.H0_H0 ;  /* 0x20000004ff067230 */ /* 0x004fca0000004100 */
[----:B------:R-:W-:Y:S01]  /*44c0*/  FMUL.FTZ R8, R6, 1.4426950216293334961 ;  /* 0x3fb8aa3b06087820 */ /* 0x000fe20000410000 */
[----:B---3--:R-:W-:-:S05]  /*44d0*/  HADD2.F32 R7, -RZ, R2.H0_H0 ;  /* 0x20000002ff077230 */ /* 0x008fca0000004100 */
[----:B------:R-:W0:Y:S02]  /*44e0*/  MUFU.EX2 R8, R8 ;  /* 0x0000000800087308 */ /* 0x000e240000000800 */
[----:B0-----:R-:W-:-:S05]  /*44f0*/  FFMA.FTZ R7, R8, -UR14, R7 ;  /* 0x8000000e08077c23 */ /* 0x001fca0008010007 */
[----:B------:R-:W-:Y:S01]  /*4500*/  F2FP.F16.F32.PACK_AB R3, RZ, R7 ;  /* 0x00000007ff03723e */ /* 0x000fe200000000ff */
[C---:B------:R-:W-:Y:S01]  /*4510*/  IMAD.WIDE R6, R19.reuse, 0x2, R14 ;  /* 0x0000000213067825 */ /* 0x040fe200078e020e */
[----:B------:R-:W-:-:S04]  /*4520*/  IADD3 R19, R19, UR21, RZ ;  /* 0x0000001513137c10 */ /* 0x000fc8000fffe0ff */
[----:B------:R1:W-:Y:S01]  /*4530*/  STG.E.U16 desc[UR16][R6.64], R3 ;  /* 0x0000000306007986 */ /* 0x0003e2000c101510 */
[----:B------:R-:W-:-:S13]  /*4540*/  ISETP.GE.AND P0, PT, R19, R0, PT ;  /* 0x000000001300720c */ /* 0x000fda0003f06270 */
[----:B-1----:R-:W-:Y:S05]  /*4550*/  @!P0 BRA `(.L_x_9354) ;  /* 0xfffffffc00c48947 */ /* 0x002fea000383ffff */
[----:B------:R-:W-:Y:S05]  /*4560*/  EXIT ;  /* 0x000000000000794d */ /* 0x000fea0003800000 */
        .weak           $__internal_52_$__cuda_sm20_rem_s64
        .type           $__internal_52_$__cuda_sm20_rem_s64,@function
        .size           $__internal_52_$__cuda_sm20_rem_s64,(.L_x_12146 - $__internal_52_$__cuda_sm20_rem_s64)
$__internal_52_$__cuda_sm20_rem_s64:
        /* <DEDUP_REMOVED lines=76> */
[----:B------:R-:W-:Y:S06]  /*4a30*/  RET.REL.NODEC R14 `(_ZN2at6native43_GLOBAL__N__9ae7fba5_10_SoftMax_cu_9f978f6320cunn_SoftMaxBackwardILi8EN3c104HalfEfS4_NS1_26LogSoftMaxBackwardEpilogueEEEvPT0_PKT2_SA_l) ;  /* 0xffffffb40e707950 */ /* 0x000fec0003c3ffff */
.L_x_9355:
        /* <DEDUP_REMOVED lines=12> */
.L_x_12146:


//--------------------- .text._ZN2at6native43_GLOBAL__N__9ae7fba5_10_SoftMax_cu_9f978f6324cunn_SoftMaxBackwardSmemILi8EN3c104HalfEfS4_NS1_26LogSoftMaxBackwardEpilogueEEEvPT0_PKT2_SA_l --------------------------
	.section	.text._ZN2at6native43_GLOBAL__N__9ae7fba5_10_SoftMax_cu_9f978f6324cunn_SoftMaxBackwardSmemILi8EN3c104HalfEfS4_NS1_26LogSoftMaxBackwardEpilogueEEEvPT0_PKT2_SA_l,"ax",@progbits
	.align	128
.text._ZN2at6native43_GLOBAL__N__9ae7fba5_10_SoftMax_cu_9f978f6324cunn_SoftMaxBackwardSmemILi8EN3c104HalfEfS4_NS1_26LogSoftMaxBackwardEpilogueEEEvPT0_PKT2_SA_l:
        .type           _ZN2at6native43_GLOBAL__N__9ae7fba5_10_SoftMax_cu_9f978f6324cunn_SoftMaxBackwardSmemILi8EN3c104HalfEfS4_NS1_26LogSoftMaxBackwardEpilogueEEEvPT0_PKT2_SA_l,@function
        .size           _ZN2at6native43_GLOBAL__N__9ae7fba5_10_SoftMax_cu_9f978f6324cunn_SoftMaxBackwardSmemILi8EN3c104HalfEfS4_NS1_26LogSoftMaxBackwardEpilogueEEEvPT0_PKT2_SA_l,(.L_x_12148 - _ZN2at6native43_GLOBAL__N__9ae7fba5_10_SoftMax_cu_9f978f6324cunn_SoftMaxBackwardSmemILi8EN3c104HalfEfS4_NS1_26LogSoftMaxBackwardEpilogueEEEvPT0_PKT2_SA_l)
        .other          _ZN2at6native43_GLOBAL__N__9ae7fba5_10_SoftMax_cu_9f978f6324cunn_SoftMaxBackwardSmemILi8EN3c104HalfEfS4_NS1_26LogSoftMaxBackwardEpilogueEEEvPT0_PKT2_SA_l,@"STO_CUDA_ENTRY STV_DEFAULT"
_ZN2at6native43_GLOBAL__N__9ae7fba5_10_SoftMax_cu_9f978f6324cunn_SoftMaxBackwardSmemILi8EN3c104HalfEfS4_NS1_26LogSoftMaxBackwardEpilogueEEEvPT0_PKT2_SA_l:
        /* <DEDUP_REMOVED lines=23> */
.L_x_9358:
        /* <DEDUP_REMOVED lines=26> */
.L_x_9357:
[----:B------:R-:W-:Y:S05]  /*0310*/  BSYNC B0 ;  /* 0x0000000000007941 */ /* 0x000fea0003800000 */
.L_x_9356:
        /* <DEDUP_REMOVED lines=44> */
.L_x_9367:
[----:B-1----:R-:W-:-:S07]  /*05e0*/  FADD.FTZ R7, R11, R10 ;  /* 0x0000000a0b077221 */ /* 0x002fce0000010000 */
.L_x_9359:
        /* <DEDUP_REMOVED lines=14> */
.L_x_9361:
[----:B------:R-:W-:-:S06]  /*06d0*/  IMAD.WIDE R4, R0, 0x10, R14 ;  /* 0x0000001000047825 */ /* 0x000fcc00078e020e */
[----:B------:R-:W2:Y:S01]  /*06e0*/  LDG.E.128 R4, desc[UR6][R4.64] ;  /* 0x0000000604047981 */ /* 0x000ea2000c1e1d00 */
[----:B------:R-:W-:-:S06]  /*06f0*/  LEA R8, R0, R17, 0x4 ;  /* 0x0000001100087211 */ /* 0x000fcc00078e20ff */
[----:B0-----:R-:W0:Y:S02]  /*0700*/  LDS.128 R8, [R8] ;  /* 0x0000000008087984 */ /* 0x001e240000000c00 */
[--C-:B0-----:R-:W-:Y:S02]  /*0710*/  HADD2.F32 R22, -RZ, R10.reuse.H0_H0 ;  /* 0x2000000aff167230 */ /* 0x101fe40000004100 */
[----:B------:R-:W-:Y:S02]  /*0720*/  HADD2.F32 R10, -RZ, R10.H1_H1 ;  /* 0x3000000aff0a7230 */ /* 0x000fe40000004100 */
[--C-:B--2---:R-:W-:Y:S02]  /*0730*/  HADD2.F32 R18, -RZ, R4.reuse.H0_H0 ;  /* 0x20000004ff127230 */ /* 0x104fe40000004100 */
[----:B------:R-:W-:Y:S02]  /*0740*/  HADD2.F32 R19, -RZ, R4.H1_H1 ;  /* 0x30000004ff137230 */ /* 0x000fe40000004100 */
[----:B------:R-:W-:-:S02]  /*0750*/  HADD2.F32 R4, -RZ, R6.H0_H0 ;  /* 0x20000006ff047230 */ /* 0x000fc40000004100 */
[----:B------:R-:W-:Y:S01]  /*0760*/  FMUL.FTZ R18, R18, 1.4426950216293334961 ;  /* 0x3fb8aa3b12127820 */ /* 0x000fe20000410000 */
[--C-:B------:R-:W-:Y:S02]  /*0770*/  HADD2.F32 R20, -RZ, R5.reuse.H0_H0 ;  /* 0x20000005ff147230 */ /* 0x100fe40000004100 */
[----:B------:R-:W-:Y:S01]  /*0780*/  FMUL.FTZ R19, R19, 1.4426950216293334961 ;  /* 0x3fb8aa3b13137820 */ /* 0x000fe20000410000 */
[----:B------:R-:W-:Y:S02]  /*0790*/  HADD2.F32 R21, -RZ, R5.H1_H1 ;  /* 0x30000005ff157230 */ /* 0x000fe40000004100 */
[----:B------:R-:W-:Y:S01]  /*07a0*/  FMUL.FTZ R25, R4, 1.4426950216293334961 ;  /* 0x3fb8aa3b04197820 */ /* 0x000fe20000410000 */
[--C-:B------:R-:W-:Y:S01]  /*07b0*/  HADD2.F32 R4, -RZ, R7.reuse.H0_H0 ;  /* 0x20000007ff047230 */ /* 0x100fe20000004100 */
[----:B------:R0:W1:Y:S01]  /*07c0*/  MUFU.EX2 R27, R18 ;  /* 0x00000012001b7308 */ /* 0x0000620000000800 */
[----:B------:R-:W-:Y:S02]  /*07d0*/  HADD2.F32 R7, -RZ, R7.H1_H1 ;  /* 0x30000007ff077230 */ /* 0x000fe40000004100 */
[----:B------:R-:W-:Y:S01]  /*07e0*/  FMUL.FTZ R5, R20, 1.4426950216293334961 ;  /* 0x3fb8aa3b14057820 */ /* 0x000fe20000410000 */
[----:B------:R-:W-:-:S02]  /*07f0*/  HADD2.F32 R6, -RZ, R6.H1_H1 ;  /* 0x30000006ff067230 */ /* 0x000fc40000004100 */
[----:B------:R-:W-:Y:S01]  /*0800*/  FMUL.FTZ R29, R4, 1.4426950216293334961 ;  /* 0x3fb8aa3b041d7820 */ /* 0x000fe20000410000 */
[----:B------:R-:W-:Y:S01]  /*0810*/  FMUL.FTZ R21, R21, 1.4426950216293334961 ;  /* 0x3fb8aa3b15157820 */ /* 0x000fe20000410000 */
[----:B------:R-:W-:Y:S01]  /*0820*/  FMUL.FTZ R7, R7, 1.4426950216293334961 ;  /* 0x3fb8aa3b07077820 */ /* 0x000fe20000410000 */
[----:B------:R-:W-:Y:S02]  /*0830*/  HADD2.F32 R4, -RZ, R8.H0_H0 ;  /* 0x20000008ff047230 */ /* 0x000fe40000004100 */
[----:B------:R-:W-:Y:S01]  /*0840*/  FMUL.FTZ R6, R6, 1.4426950216293334961 ;  /* 0x3fb8aa3b06067820 */ /* 0x000fe20000410000 */
[----:B------:R-:W2:Y:S01]  /*0850*/  MUFU.EX2 R19, R19 ;  /* 0x0000001300137308 */ /* 0x000ea20000000800 */
[--C-:B0-----:R-:W-:Y:S02]  /*0860*/  HADD2.F32 R18, -RZ, R9.reuse.H0_H0 ;  /* 0x20000009ff127230 */ /* 0x101fe40000004100 */
[----:B------:R-:W-:-:S05]  /*0870*/  HADD2.F32 R20, -RZ, R9.H1_H1 ;  /* 0x30000009ff147230 */ /* 0x000fca0000004100 */
[----:B------:R-:W-:Y:S01]  /*0880*/  MUFU.EX2 R29, R29 ;  /* 0x0000001d001d7308 */ /* 0x000fe20000000800 */
[----:B-1----:R-:W-:Y:S01]  /*0890*/  FFMA.FTZ R4, -R16, R27, R4 ;  /* 0x0000001b10047223 */ /* 0x002fe20000010104 */
[----:B------:R-:W-:Y:S02]  /*08a0*/  HADD2.F32 R27, -RZ, R8.H1_H1 ;  /* 0x30000008ff1b7230 */ /* 0x000fe40000004100 */
[----:B------:R-:W-:-:S04]  /*08b0*/  HADD2.F32 R8, -RZ, R11.H1_H1 ;  /* 0x3000000bff087230 */ /* 0x000fc80000004100 */
[----:B------:R-:W0:Y:S01]  /*08c0*/  MUFU.EX2 R7, R7 ;  /* 0x0000000700077308 */ /* 0x000e220000000800 */
[----:B--2---:R-:W-:-:S05]  /*08d0*/  FFMA.FTZ R19, -R16, R19, R27 ;  /* 0x0000001310137223 */ /* 0x004fca000001011b */
[----:B------:R-:W-:Y:S02]  /*08e0*/  F2FP.F16.F32.PACK_AB R4, R19, R4 ;  /* 0x000000041304723e */ /* 0x000fe400000000ff */
[----:B------:R-:W1:Y:S08]  /*08f0*/  MUFU.EX2 R5, R5 ;  /* 0x0000000500057308 */ /* 0x000e700000000800 */
[----:B------:R-:W2:Y:S01]  /*0900*/  MUFU.EX2 R21, R21 ;  /* 0x0000001500157308 */ /* 0x000ea20000000800 */
[----:B0-----:R-:W-:-:S07]  /*0910*/  FFMA.FTZ R8, -R16, R7, R8 ;  /* 0x0000000710087223 */ /* 0x001fce0000010108 */
[----:B------:R-:W0:Y:S01]  /*0920*/  MUFU.EX2 R25, R25 ;  /* 0x0000001900197308 */ /* 0x000e220000000800 */
[----:B-1----:R-:W-:-:S07]  /*0930*/  FFMA.FTZ R5, -R16, R5, R18 ;  /* 0x0000000510057223 */ /* 0x002fce0000010112 */
[----:B------:R1:W3:Y:S01]  /*0940*/  MUFU.EX2 R23, R6 ;  /* 0x0000000600177308 */ /* 0x0002e20000000800 */
[----:B--2---:R-:W-:-:S05]  /*0950*/  FFMA.FTZ R20, -R16, R21, R20 ;  /* 0x0000001510147223 */ /* 0x004fca0000010114 */
[----:B------:R-:W-:Y:S01]  /*0960*/  F2FP.F16.F32.PACK_AB R5, R20, R5 ;  /* 0x000000051405723e */ /* 0x000fe200000000ff */
[----:B-1----:R-:W-:Y:S02]  /*0970*/  HADD2.F32 R6, -RZ, R11.H0_H0 ;  /* 0x2000000bff067230 */ /* 0x002fe40000004100 */
[----:B0-----:R-:W-:-:S03]  /*0980*/  FFMA.FTZ R22, -R16, R25, R22 ;  /* 0x0000001910167223 */ /* 0x001fc60000010116 */
[C---:B------:R-:W-:Y:S01]  /*0990*/  FFMA.FTZ R29, -R16.reuse, R29, R6 ;  /* 0x0000001d101d7223 */ /* 0x040fe20000010106 */
[----:B---3--:R-:W-:-:S04]  /*09a0*/  FFMA.FTZ R23, -R16, R23, R10 ;  /* 0x0000001710177223 */ /* 0x008fc8000001010a */
[----:B------:R-:W-:Y:S01]  /*09b0*/  F2FP.F16.F32.PACK_AB R7, R8, R29 ;  /* 0x0000001d0807723e */ /* 0x000fe200000000ff */
[C---:B------:R-:W-:Y:S01]  /*09c0*/  IMAD.WIDE R8, R0.reuse, 0x10, R12 ;  /* 0x0000001000087825 */ /* 0x040fe200078e020c */
[----:B------:R-:W-:Y:S02]  /*09d0*/  IADD3 R0, R0, UR5, RZ ;  /* 0x0000000500007c10 */ /* 0x000fe4000fffe0ff */
[----:B------:R-:W-:Y:S02]  /*09e0*/  F2FP.F16.F32.PACK_AB R6, R23, R22 ;  /* 0x000000161706723e */ /* 0x000fe400000000ff */
[----:B------:R-:W-:-:S03]  /*09f0*/  SHF.L.U32 R11, R0, 0x3, RZ ;  /* 0x00000003000b7819 */ /* 0x000fc600000006ff */
[----:B------:R2:W-:Y:S01]  /*0a00*/  STG.E.128 desc[UR6][R8.64], R4 ;  /* 0x0000000408007986 */ /* 0x0005e2000c101d06 */
[----:B------:R-:W-:Y:S02]  /*0a10*/  ISETP.GE.U32.AND P0, PT, R11, R2, PT ;  /* 0x000000020b00720c */ /* 0x000fe40003f06070 */
[----:B------:R-:W-:-:S04]  /*0a20*/  SHF.R.S32.HI R10, RZ, 0x1f, R11 ;  /* 0x0000001fff0a7819 */ /* 0x000fc8000001140b */
[----:B------:R-:W-:-:S13]  /*0a30*/  ISETP.GE.AND.EX P0, PT, R10, R3, PT, P0 ;  /* 0x000000030a00720c */ /* 0x000fda0003f06300 */
[----:B--2---:R-:W-:Y:S05]  /*0a40*/  @!P0 BRA `(.L_x_9361) ;  /* 0xfffffffc00208947 */ /* 0x004fea000383ffff */
[----:B------:R-:W-:Y:S05]  /*0a50*/  EXIT ;  /* 0x000000000000794d */ /* 0x000fea0003800000 */
.L_x_9360:
[----:B------:R-:W-:Y:S01]  /*0a60*/  HFMA2.MMA R14, -RZ, RZ, 0, 9.5367431640625e-07 ;  /* 0x00000010ff0e7435 */ /* 0x000fe200000001ff */
[----:B------:R-:W-:Y:S02]  /*0a70*/  MOV R15, 0x1f ;  /* 0x0000001f000f7802 */ /* 0x000fe40000000f00 */
[----:B------:R-:W-:-:S08]  /*0a80*/  MOV R12, 0xffffffff ;  /* 0xffffffff000c7802 */ /* 0x000fd00000000f00 */
[----:B-1----:R-:W-:Y:S05]  /*0a90*/  WARPSYNC.COLLECTIVE R12, `(.L_x_9362) ;  /* 0x000000000c087348 */ /* 0x002fea0003c00000 */
[----:B-1----:R0:W1:Y:S02]  /*0aa0*/  SHFL.DOWN P1, R10, R7, R14, R15 ;  /* 0x0800000e070a7389 */ /* 0x002064000002000f */
[----:B01----:R-:W-:Y:S01]  /*0ab0*/  ENDCOLLECTIVE ;  /* 0x000000000000791b */ /* 0x003fe20003800000 */
.L_x_9362:
[----:B------:R-:W-:Y:S01]  /*0ac0*/  HFMA2.MMA R14, -RZ, RZ, 0, 4.76837158203125e-07 ;  /* 0x00000008ff0e7435 */ /* 0x000fe200000001ff */
[----:B------:R-:W-:-:S05]  /*0ad0*/  MOV R4, R10 ;  /* 0x0000000a00047202 */ /* 0x000fca0000000f00 */
[----:B------:R-:W-:-:S05]  /*0ae0*/  FADD.FTZ R4, R7, R4 ;  /* 0x0000000407047221 */ /* 0x000fca0000010000 */
[----:B------:R-:W-:-:S07]  /*0af0*/  MOV R7, R4 ;  /* 0x0000000400077202 */ /* 0x000fce0000000f00 */
[----:B------:R-:W-:Y:S05]  /*0b00*/  WARPSYNC.COLLECTIVE R12, `(.L_x_9363) ;  /* 0x000000000c087348 */ /* 0x000fea0003c00000 */
[----:B------:R0:W1:Y:S02]  /*0b10*/  SHFL.DOWN P1, R10, R7, R14, R15 ;  /* 0x0800000e070a7389 */ /* 0x000064000002000f */
[----:B01----:R-:W-:Y:S01]  /*0b20*/  ENDCOLLECTIVE ;  /* 0x000000000000791b */ /* 0x003fe20003800000 */
.L_x_9363:
[----:B------:R-:W-:Y:S01]  /*0b30*/  HFMA2.MMA R14, -RZ, RZ, 0, 2.384185791015625e-07 ;  /* 0x00000004ff0e7435 */ /* 0x000fe200000001ff */
[----:B------:R-:W-:-:S05]  /*0b40*/  MOV R5, R10 ;  /* 0x0000000a00057202 */ /* 0x000fca0000000f00 */
[----:B------:R-:W-:-:S05]  /*0b50*/  FADD.FTZ R5, R4, R5 ;  /* 0x0000000504057221 */ /* 0x000fca0000010000 */
[----:B------:R-:W-:-:S07]  /*0b60*/  MOV R7, R5 ;  /* 0x0000000500077202 */ /* 0x000fce0000000f00 */
[----:B------:R-:W-:Y:S05]  /*0b70*/  WARPSYNC.COLLECTIVE R12, `(.L_x_9364) ;  /* 0x000000000c087348 */ /* 0x000fea0003c00000 */
[----:B------:R0:W1:Y:S02]  /*0b80*/  SHFL.DOWN P1, R10, R7, R14, R15 ;  /* 0x0800000e070a7389 */ /* 0x000064000002000f */
[----:B01----:R-:W-:Y:S01]  /*0b90*/  ENDCOLLECTIVE ;  /* 0x000000000000791b */ /* 0x003fe20003800000 */
.L_x_9364:
[----:B------:R-:W-:Y:S01]  /*0ba0*/  HFMA2.MMA R14, -RZ, RZ, 0, 1.1920928955078125e-07 ;  /* 0x00000002ff0e7435 */ /* 0x000fe200000001ff */
[----:B------:R-:W-:-:S05]  /*0bb0*/  MOV R6, R10 ;  /* 0x0000000a00067202 */ /* 0x000fca0000000f00 */
[----:B------:R-:W-:-:S05]  /*0bc0*/  FADD.FTZ R6, R5, R6 ;  /* 0x0000000605067221 */ /* 0x000fca0000010000 */
[----:B------:R-:W-:-:S07]  /*0bd0*/  MOV R7, R6 ;  /* 0x0000000600077202 */ /* 0x000fce0000000f00 */
[----:B------:R-:W-:Y:S05]  /*0be0*/  WARPSYNC.COLLECTIVE R12, `(.L_x_9365) ;  /* 0x000000000c087348 */ /* 0x000fea0003c00000 */
[----:B------:R0:W1:Y:S02]  /*0bf0*/  SHFL.DOWN P1, R10, R7, R14, R15 ;  /* 0x0800000e070a7389 */ /* 0x000064000002000f */
[----:B01----:R-:W-:Y:S01]  /*0c00*/  ENDCOLLECTIVE ;  /* 0x000000000000791b */ /* 0x003fe20003800000 */
.L_x_9365:
[----:B------:R-:W-:Y:S01]  /*0c10*/  HFMA2.MMA R14, -RZ, RZ, 0, 5.9604644775390625e-08 ;  /* 0x00000001ff0e7435 */ /* 0x000fe200000001ff */
[----:B------:R-:W-:-:S05]  /*0c20*/  MOV R11, R10 ;  /* 0x0000000a000b7202 */ /* 0x000fca0000000f00 */
[----:B------:R-:W-:-:S05]  /*0c30*/  FADD.FTZ R11, R6, R11 ;  /* 0x0000000b060b7221 */ /* 0x000fca0000010000 */
[----:B------:R-:W-:-:S07]  /*0c40*/  MOV R7, R11 ;  /* 0x0000000b00077202 */ /* 0x000fce0000000f00 */
[----:B------:R-:W-:Y:S05]  /*0c50*/  WARPSYNC.COLLECTIVE R12, `(.L_x_9366) ;  /* 0x000000000c087348 */ /* 0x000fea0003c00000 */
[----:B------:R0:W1:Y:S02]  /*0c60*/  SHFL.DOWN P1, R10, R7, R14, R15 ;  /* 0x0800000e070a7389 */ /* 0x000064000002000f */
[----:B01----:R-:W-:Y:S01]  /*0c70*/  ENDCOLLECTIVE ;  /* 0x000000000000791b */ /* 0x003fe20003800000 */
.L_x_9366:
[----:B------:R-:W-:Y:S05]  /*0c80*/  BRA `(.L_x_9367) ;  /* 0xfffffff800547947 */ /* 0x000fea000383ffff */
.L_x_9368:
        /* <DEDUP_REMOVED lines=15> */
.L_x_12148:


//--------------------- .text._ZN2at6native43_GLOBAL__N__9ae7fba5_10_SoftMax_cu_9f978f6320cunn_SoftMaxBackwardILi4EfffNS1_26LogSoftMaxBackwardEpilogueEEEvPT0_PKT2_S8_l --------------------------
	.section	.text._ZN2at6native43_GLOBAL__N__9ae7fba5_10_SoftMax_cu_9f978f6320cunn_SoftMaxBackwardILi4EfffNS1_26LogSoftMaxBackwardEpilogueEEEvPT0_PKT2_S8_l,"ax",@progbits
	.align	128
.text._ZN2at6native43_GLOBAL__N__9ae7fba5_10_SoftMax_cu_9f978f6320cunn_SoftMaxBackwardILi4EfffNS1_26LogSoftMaxBackwardEpilogueEEEvPT0_PKT2_S8_l:
        .type           _ZN2at6native43_GLOBAL__N__9ae7fba5_10_SoftMax_cu_9f978f6320cunn_SoftMaxBackwardILi4EfffNS1_26LogSoftMaxBackwardEpilogueEEEvPT0_PKT2_S8_l,@function
        .size           _ZN2at6native43_GLOBAL__N__9ae7fba5_10_SoftMax_cu_9f978f6320cunn_SoftMaxBackwardILi4EfffNS1_26LogSoftMaxBackwardEpilogueEEEvPT0_PKT2_S8_l,(.L_x_12149 - _ZN2at6native43_GLOBAL__N__9ae7fba5_10_SoftMax_cu_9f978f6320cunn_SoftMaxBackwardILi4EfffNS1_26LogSoftMaxBackwardEpilogueEEEvPT0_PKT2_S8_l)
        .other          _ZN2at6native43_GLOBAL__N__9ae7fba5_10_SoftMax_cu_9f978f6320cunn_SoftMaxBackwardILi4EfffNS1_26LogSoftMaxBackwardEpilogueEEEvPT0_PKT2_S8_l,@"STO_CUDA_ENTRY STV_DEFAULT"
_ZN2at6native43_GLOBAL__N__9ae7fba5_10_SoftMax_cu_9f978f6320cunn_SoftMaxBackwardILi4EfffNS1_26LogSoftMaxBackwardEpilogueEEEvPT0_PKT2_S8_l:
        /* <DEDUP_REMOVED lines=21> */
[----:B------:R-:W-:-:S02]  /*0150*/  LOP3.LUT R8, R26, 0xc, RZ, 0xc0, !PT ;  /* 0x0000000c1a087812 */ /* 0x000fc400078ec0ff */
[----:B------:R-:W-:Y:S02]  /*0160*/  IADD3.X R25, R2, R19, RZ, P1, !PT ;  /* 0x0000001302197210 */ /* 0x000fe40000ffe4ff */
[----:B------:R-:W-:Y:S02]  /*0170*/  SHF.R.U64 R5, R4, 0x2, RZ ;  /* 0x0000000204057819 */ /* 0x000fe400000012ff */
        /* <DEDUP_REMOVED lines=31> */
.L_x_9371:
[----:B------:R-:W-:Y:S01]  /*0370*/  MOV R23, UR8 ;  /* 0x0000000800177c02 */ /* 0x000fe20008000f00 */
[----:B------:R-:W-:Y:S01]  /*0380*/  IMAD.U32 R19, RZ, RZ, UR9 ;  /* 0x00000009ff137e24 */ /* 0x000fe2000f8e00ff */
[----:B------:R-:W-:Y:S01]  /*0390*/  MOV R16, R25 ;  /* 0x0000001900107202 */ /* 0x000fe20000000f00 */
[----:B------:R-:W-:Y:S02]  /*03a0*/  IMAD.MOV.U32 R13, RZ, RZ, RZ ;  /* 0x000000ffff0d7224 */ /* 0x000fe400078e00ff */
[----:B------:R-:W-:-:S07]  /*03b0*/  IMAD.MOV.U32 R18, RZ, RZ, R26 ;  /* 0x000000ffff127224 */ /* 0x000fce00078e001a */
.L_x_9372:
[----:B------:R-:W1:Y:S01]  /*03c0*/  LDC R28, c[0x0][RZ] ;  /* 0x00000000ff1c7b82 */ /* 0x000e620000000800 */
[----:B------:R-:W-:Y:S01]  /*03d0*/  ISETP.NE.U32.AND P0, PT, R19, RZ, PT ;  /* 0x000000ff1300720c */ /* 0x000fe20003f05070 */
[----:B-1----:R-:W-:-:S12]  /*03e0*/  IMAD.SHL.U32 R12, R28, 0x4, RZ ;  /* 0x000000041c0c7824 */ /* 0x002fd800078e00ff */
[----:B------:R-:W-:Y:S05]  /*03f0*/  @!P0 BRA `(.L_x_9373) ;  /* 0x0000000000188947 */ /* 0x000fea0003800000 */
[----:B------:R-:W-:Y:S01]  /*0400*/  IMAD.MOV.U32 R22, RZ, RZ, R19 ;  /* 0x000000ffff167224 */ /* 0x000fe200078e0013 */
[----:B------:R-:W-:-:S07]  /*0410*/  MOV R14, 0x430 ;  /* 0x00000430000e7802 */ /* 0x000fce0000000f00 */
[----:B0-----:R-:W-:Y:S05]  /*0420*/  CALL.REL.NOINC `($__internal_54_$__cuda_sm20_rem_s64) ;  /* 0x0000004c00fc7944 */ /* 0x001fea0003c00000 */
[----:B------:R-:W-:Y:S01]  /*0430*/  IMAD.MOV.U32 R14, RZ, RZ, R8 ;  /* 0x000000ffff0e7224 */ /* 0x000fe200078e0008 */
[----:B------:R-:W-:Y:S01]  /*0440*/  MOV R15, R9 ;  /* 0x00000009000f7202 */ /* 0x000fe20000000f00 */
[----:B------:R-:W-:Y:S06]  /*0450*/  BRA `(.L_x_9374) ;  /* 0x0000000000487947 */ /* 0x000fec0003800000 */
.L_x_9373:
        /* <DEDUP_REMOVED lines=10> */
[----:B------:R-:W-:-:S05]  /*0500*/  IMAD.HI.U32 R14, R14, R23, RZ ;  /* 0x000000170e0e7227 */ /* 0x000fca00078e00ff */
[----:B------:R-:W-:-:S05]  /*0510*/  IADD3 R14, -R14, RZ, RZ ;  /* 0x000000ff0e0e7210 */ /* 0x000fca0007ffe1ff */
[----:B------:R-:W-:-:S05]  /*0520*/  IMAD R14, R12, R14, R23 ;  /* 0x0000000e0c0e7224 */ /* 0x000fca00078e0217 */
[----:B------:R-:W-:-:S13]  /*0530*/  ISETP.GE.U32.AND P0, PT, R14, R12, PT ;  /* 0x0000000c0e00720c */ /* 0x000fda0003f06070 */
[----:B------:R-:W-:-:S05]  /*0540*/  @P0 IMAD.IADD R14, R14, 0x1, -R12 ;  /* 0x000000010e0e0824 */ /* 0x000fca00078e0a0c */
[----:B------:R-:W-:-:S13]  /*0550*/  ISETP.GE.U32.AND P0, PT, R14, R12, PT ;  /* 0x0000000c0e00720c */ /* 0x000fda0003f06070 */
[----:B------:R-:W-:Y:S01]  /*0560*/  @P0 IMAD.IADD R14, R14, 0x1, -R12 ;  /* 0x000000010e0e0824 */ /* 0x000fe200078e0a0c */
[----:B------:R-:W-:-:S07]  /*0570*/  @!P1 LOP3.LUT R14, RZ, R12, RZ, 0x33, !PT ;  /* 0x0000000cff0e9212 */ /* 0x000fce00078e33ff */
.L_x_9374:
[----:B------:R-:W-:Y:S01]  /*0580*/  IADD3 R12, P0, R23, -R14, RZ ;  /* 0x8000000e170c7210 */ /* 0x000fe20007f1e0ff */
[----:B------:R-:W-:Y:S01]  /*0590*/  BSSY B1, `(.L_x_9375) ;  /* 0x000001c000017945 */ /* 0x000fe20003800000 */
[----:B0-----:R-:W-:Y:S02]  /*05a0*/  SHF.L.U32 R9, R27, 0x2, RZ ;  /* 0x000000021b097819 */ /* 0x001fe400000006ff */
[----:B------:R-:W-:Y:S01]  /*05b0*/  SHF.R.U32.HI R8, RZ, 0x1e, R27 ;  /* 0x0000001eff087819 */ /* 0x000fe2000001161b */
[----:B------:R-:W-:Y:S01]  /*05c0*/  IMAD.X R17, R19, 0x1, ~R15, P0 ;  /* 0x0000000113117824 */ /* 0x000fe200000e0e0f */
[-C--:B------:R-:W-:Y:S02]  /*05d0*/  ISETP.GE.U32.AND P2, PT, R9, R12.reuse, PT ;  /* 0x0000000c0900720c */ /* 0x080fe40003f46070 */
[----:B------:R-:W-:Y:S02]  /*05e0*/  IADD3 R29, P3, R27, R12, RZ ;  /* 0x0000000c1b1d7210 */ /* 0x000fe40007f7e0ff */
[----:B------:R-:W-:-:S02]  /*05f0*/  ISETP.GE.AND.EX P2, PT, R8, R17, PT, P2 ;  /* 0x000000110800720c */ /* 0x000fc40003f46320 */
[----:B------:R-:W-:Y:S01]  /*0600*/  ISETP.GE.U32.AND P1, PT, R29, R23, PT ;  /* 0x000000171d00720c */ /* 0x000fe20003f26070 */
[----:B------:R-:W-:Y:S01]  /*0610*/  IMAD.X R30, RZ, RZ, R17, P3 ;  /* 0x000000ffff1e7224 */ /* 0x000fe200018e0611 */
[----:B------:R-:W-:-:S04]  /*0620*/  PLOP3.LUT P0, PT, PT, PT, PT, 0x8, 0x0 ;  /* 0x000000000000781c */ /* 0x000fc80003f0e170 */
[----:B------:R-:W-:-:S05]  /*0630*/  ISETP.GE.AND.EX P1, PT, R30, R19, PT, P1 ;  /* 0x000000131e00720c */ /* 0x000fca0003f26310 */
[----:B------:R-:W-:Y:S08]  /*0640*/  @P2 BRA `(.L_x_9376) ;  /* 0x0000000000402947 */ /* 0x000ff00003800000 */
[----:B------:R-:W-:Y:S01]  /*0650*/  HFMA2.MMA R21, -RZ, RZ, 0, 0 ;  /* 0x00000000ff157435 */ /* 0x000fe200000001ff */
[----:B------:R-:W-:-:S10]  /*0660*/  IMAD.MOV.U32 R31, RZ, RZ, R27 ;  /* 0x000000ffff1f7224 */ /* 0x000fd400078e001b */
.L_x_9377:
[----:B------:R-:W-:-:S04]  /*0670*/  LEA R8, P2, R31, R18, 0x4 ;  /* 0x000000121f087211 */ /* 0x000fc800078420ff */
[----:B------:R-:W-:-:S06]  /*0680*/  LEA.HI.X R9, R31, R16, R21, 0x4, P2 ;  /* 0x000000101f097211 */ /* 0x000fcc00010f2415 */
        /* <DEDUP_REMOVED lines=12> */
.L_x_9376:
[----:B------:R-:W-:Y:S05]  /*0750*/  BSYNC B1 ;  /* 0x0000000000017941 */ /* 0x000fea0003800000 */
.L_x_9375:
        /* <DEDUP_REMOVED lines=10> */
[----:B------:R-:W-:Y:S05]  /*0800*/  CALL.REL.NOINC `($__internal_53_$__cuda_sm20_div_u64) ;  /* 0x0000004400f07944 */ /* 0x000fea0003c00000 */
[----:B------:R-:W-:Y:S01]  /*0810*/  MOV R10, R12 ;  /* 0x0000000c000a7202 */ /* 0x000fe20000000f00 */
[----:B------:R-:W-:Y:S06]  /*0820*/  BRA `(.L_x_9382) ;  /* 0x00000000004c7947 */ /* 0x000fec0003800000 */
.L_x_9381:
        /* <DEDUP_REMOVED lines=8> */
[----:B------:R-:W-:Y:S01]  /*08b0*/  IMAD.HI.U32 R12, R9, R11, R8 ;  /* 0x0000000b090c7227 */ /* 0x000fe200078e0008 */
[----:B------:R-:W-:-:S05]  /*08c0*/  HFMA2.MMA R11, -RZ, RZ, 0, 0 ;  /* 0x00000000ff0b7435 */ /* 0x000fca00000001ff */
[----:B------:R-:W-:-:S05]  /*08d0*/  IMAD.HI.U32 R10, R12, R17, RZ ;  /* 0x000000110c0a7227 */ /* 0x000fca00078e00ff */
[----:B------:R-:W-:-:S05]  /*08e0*/  IADD3 R9, -R10, RZ, RZ ;  /* 0x000000ff0a097210 */ /* 0x000fca0007ffe1ff */
[----:B------:R-:W-:-:S05]  /*08f0*/  IMAD R17, R28, R9, R17 ;  /* 0x000000091c117224 */ /* 0x000fca00078e0211 */
[----:B------:R-:W-:-:S13]  /*0900*/  ISETP.GE.U32.AND P1, PT, R17, R28, PT ;  /* 0x0000001c1100720c */ /* 0x000fda0003f26070 */
[----:B------:R-:W-:Y:S02]  /*0910*/  @P1 IMAD.IADD R17, R17, 0x1, -R28 ;  /* 0x0000000111111824 */ /* 0x000fe400078e0a1c */
[----:B------:R-:W-:-:S03]  /*0920*/  @P1 VIADD R10, R10, 0x1 ;  /* 0x000000010a0a1836 */ /* 0x000fc60000000000 */
[----:B------:R-:W-:-:S13]  /*0930*/  ISETP.GE.U32.AND P2, PT, R17, R28, PT ;  /* 0x0000001c1100720c */ /* 0x000fda0003f46070 */
[----:B------:R-:W-:Y:S01]  /*0940*/  @P2 VIADD R10, R10, 0x1 ;  /* 0x000000010a0a2836 */ /* 0x000fe20000000000 */
[----:B------:R-:W-:-:S07]  /*0950*/  @!P3 LOP3.LUT R10, RZ, R28, RZ, 0x33, !PT ;  /* 0x0000001cff0ab212 */ /* 0x000fce00078e33ff */
.L_x_9382:
[----:B------:R-:W-:Y:S05]  /*0960*/  BSYNC B2 ;  /* 0x0000000000027941 */ /* 0x000fea0003800000 */
.L_x_9380:
        /* <DEDUP_REMOVED lines=14> */
.L_x_9385:
        /* <DEDUP_REMOVED lines=12> */
.L_x_9384:
[----:B------:R-:W-:Y:S05]  /*0b10*/  BSYNC B2 ;  /* 0x0000000000027941 */ /* 0x000fea0003800000 */
.L_x_9383:
[----:B------:R-:W-:Y:S05]  /*0b20*/  @!P1 BRA `(.L_x_9379) ;  /* 0x0000000000709947 */ /* 0x000fea0003800000 */
[C---:B------:R-:W-:Y:S01]  /*0b30*/  LEA R18, P1, R29.reuse, R18, 0x2 ;  /* 0x000000121d127211 */ /* 0x040fe200078210ff */
[----:B------:R-:W-:Y:S01]  /*0b40*/  IMAD.SHL.U32 R21, R28, 0x4, RZ ;  /* 0x000000041c157824 */ /* 0x000fe200078e00ff */
[----:B------:R-:W-:Y:S02]  /*0b50*/  SHF.R.U32.HI R27, RZ, 0x1e, R28 ;  /* 0x0000001eff1b7819 */ /* 0x000fe4000001161c */
[----:B------:R-:W-:-:S09]  /*0b60*/  LEA.HI.X R17, R29, R16, R30, 0x2, P1 ;  /* 0x000000101d117211 */ /* 0x000fd200008f141e */
.L_x_9386:
[-C--:B------:R-:W-:Y:S02]  /*0b70*/  IADD3 R14, P1, R21, R18.reuse, RZ ;  /* 0x00000012150e7210 */ /* 0x080fe40007f3e0ff */
[----:B------:R-:W-:-:S03]  /*0b80*/  MOV R16, R18 ;  /* 0x0000001200107202 */ /* 0x000fc60000000f00 */
[----:B------:R-:W-:Y:S01]  /*0b90*/  IMAD.X R15, R27, 0x1, R17, P1 ;  /* 0x000000011b0f7824 */ /* 0x000fe200008e0611 */
[----:B------:R-:W-:Y:S02]  /*0ba0*/  IADD3 R10, P1, R21, R14, RZ ;  /* 0x0000000e150a7210 */ /* 0x000fe40007f3e0ff */
[----:B------:R0:W2:Y:S03]  /*0bb0*/  LDG.E R16, desc[UR10][R16.64] ;  /* 0x0000000a10107981 */ /* 0x0000a6000c1e1900 */
        /* <DEDUP_REMOVED lines=19> */
.L_x_9379:
[----:B------:R-:W-:Y:S05]  /*0cf0*/  BSYNC B1 ;  /* 0x0000000000017941 */ /* 0x000fea0003800000 */
.L_x_9378:
[----:B------:R-:W-:Y:S05]  /*0d00*/  BRA `(.L_x_9387) ;  /* 0x0000000400207947 */ /* 0x000fea0003800000 */
.L_x_9370:
[----:B------:R-:W0:Y:S01]  /*0d10*/  S2R R9, SR_TID.X ;  /* 0x0000000000097919 */ /* 0x000e220000002100 */
[----:B------:R-:W-:Y:S02]  /*0d20*/  ISETP.NE.AND P0, PT, R6, RZ, PT ;  /* 0x000000ff0600720c */ /* 0x000fe40003f05270 */
[----:B------:R-:W-:-:S11]  /*0d30*/  MOV R17, UR8 ;  /* 0x0000000800117c02 */ /* 0x000fd60008000f00 */
        /* <DEDUP_REMOVED lines=20> */
.L_x_9388:
[----:B------:R-:W-:Y:S01]  /*0e80*/  HFMA2.MMA R13, -RZ, RZ, 0, 0 ;  /* 0x00000000ff0d7435 */ /* 0x000fe200000001ff */
[----:B------:R-:W-:Y:S02]  /*0e90*/  IMAD.MOV.U32 R14, RZ, RZ, R26 ;  /* 0x000000ffff0e7224 */ /* 0x000fe400078e001a */
[----:B------:R-:W-:-:S08]  /*0ea0*/  IMAD.MOV.U32 R15, RZ, RZ, R25 ;  /* 0x000000ffff0f7224 */ /* 0x000fd000078e0019 */
.L_x_9389:
        /* <DEDUP_REMOVED lines=28> */
.L_x_9392:
        /* <DEDUP_REMOVED lines=10> */
.L_x_9391:
[----:B------:R-:W-:Y:S05]  /*1110*/  BSYNC B1 ;  /* 0x0000000000017941 */ /* 0x000fea0003800000 */
.L_x_9390:
[----:B------:R-:W-:Y:S05]  /*1120*/  @P2 BRA `(.L_x_9387) ;  /* 0x0000000000182947 */ /* 0x000fea0003800000 */
.L_x_9393:
[----:B------:R-:W-:-:S06]  /*1130*/  IMAD.WIDE R8, R18, 0x4, R14 ;  /* 0x0000000412087825 */ /* 0x000fcc00078e020e */
[----:B------:R-:W2:Y:S01]  /*1140*/  LDG.E R8, desc[UR10][R8.64] ;  /* 0x0000000a08087981 */ /* 0x000ea2000c1e1900 */
[----:B------:R-:W-:-:S05]  /*1150*/  VIADD R18, R18, UR7 ;  /* 0x0000000712127c36 */ /* 0x000fca0008000000 */
[----:B------:R-:W-:Y:S01]  /*1160*/  ISETP.GE.AND P1, PT, R18, R17, PT ;  /* 0x000000111200720c */ /* 0x000fe20003f26270 */
[----:B--2---:R-:W-:-:S12]  /*1170*/  FADD.FTZ R13, R8, R13 ;  /* 0x0000000d080d7221 */ /* 0x004fd80000010000 */
[----:B------:R-:W-:Y:S05]  /*1180*/  @!P1 BRA `(.L_x_9393) ;  /* 0xfffffffc00e89947 */ /* 0x000fea000383ffff */
.L_x_9387:
[----:B------:R-:W-:Y:S05]  /*1190*/  BSYNC B0 ;  /* 0x0000000000007941 */ /* 0x000fea0003800000 */
.L_x_9369:
        /* <DEDUP_REMOVED lines=44> */
[----:B------:R-:W-:-:S03]  /*1460*/  IMAD.MOV.U32 R9, RZ, RZ, -0x1 ;  /* 0xffffffffff097424 */ /* 0x000fc600078e00ff */
[----:B------:R-:W-:Y:S02]  /*1470*/  FADD.FTZ R11, R11, R10 ;  /* 0x0000000a0b0b7221 */ /* 0x000fe40000010000 */
[----:B------:R-:W-:Y:S02]  /*1480*/  SHF.L.U32 R8, R9, R34, RZ ;  /* 0x0000002209087219 */ /* 0x000fe400000006ff */
[----:B0-----:R-:W-:Y:S02]  /*1490*/  FADD.FTZ R20, R11, R20 ;  /* 0x000000140b147221 */ /* 0x001fe40000010000 */
[----:B------:R-:W-:Y:S02]  /*14a0*/  LOP3.LUT R8, RZ, R8, RZ, 0x33, !PT ;  /* 0x00000008ff087212 */ /* 0x000fe400078e33ff */
        /* <DEDUP_REMOVED lines=13> */
.L_x_9394:
        /* <DEDUP_REMOVED lines=11> */
[----:B-1----:R-:W-:Y:S02]  /*1630*/  LOP3.LUT R29, R34, 0x3, RZ, 0xc0, !PT ;  /* 0x00000003221d7812 */ /* 0x002fe400078ec0ff */
        /* <DEDUP_REMOVED lines=12> */
.L_x_9401:
        /* <DEDUP_REMOVED lines=25> */
.L_x_9400:
[----:B------:R-:W-:-:S13]  /*1890*/  ISETP.GT.AND P2, PT, R34, 0x4, PT ;  /* 0x000000042200780c */ /* 0x000fda0003f44270 */
[----:B------:R-:W-:Y:S05]  /*18a0*/  @!P2 BRA `(.L_x_9402) ;  /* 0x000000000038a947 */ /* 0x000fea0003800000 */
[----:B------:R-:W1:Y:S01]  /*18b0*/  LDS.128 R8, [UR8] ;  /* 0x00000008ff087984 */ /* 0x000e620008000c00 */
        /* <DEDUP_REMOVED lines=13> */
.L_x_9402:
[----:B------:R-:W-:-:S13]  /*1990*/  ISETP.NE.OR P1, PT, R34, RZ, P1 ;  /* 0x000000ff2200720c */ /* 0x000fda0000f25670 */
[----:B------:R-:W-:Y:S05]  /*19a0*/  @!P1 BRA `(.L_x_9398) ;  /* 0x0000000000289947 */ /* 0x000fea0003800000 */
.L_x_9399:
        /* <DEDUP_REMOVED lines=10> */
.L_x_9398:
[----:B------:R-:W-:-:S13]  /*1a50*/  ISETP.NE.AND P1, PT, R29, RZ, PT ;  /* 0x000000ff1d00720c */ /* 0x000fda0003f25270 */
[----:B------:R-:W-:Y:S05]  /*1a60*/  @!P1 BRA `(.L_x_9397) ;  /* 0x00000000001c9947 */ /* 0x000fea0003800000 */
[----:B------:R-:W-:-:S12]  /*1a70*/  ULEA UR4, UR4, UR7, 0x2 ;  /* 0x0000000704047291 */ /* 0x000fd8000f8e103f */
.L_x_9403:
[----:B------:R-:W1:Y:S01]  /*1a80*/  LDS R8, [UR4] ;  /* 0x00000004ff087984 */ /* 0x000e620008000800 */
[----:B------:R-:W-:Y:S01]  /*1a90*/  VIADD R29, R29, 0xffffffff ;  /* 0xffffffff1d1d7836 */ /* 0x000fe20000000000 */
[----:B------:R-:W-:-:S04]  /*1aa0*/  UIADD3 UR4, UR4, 0x4, URZ ;  /* 0x0000000404047890 */ /* 0x000fc8000fffe03f */
[----:B------:R-:W-:Y:S01]  /*1ab0*/  ISETP.NE.AND P1, PT, R29, RZ, PT ;  /* 0x000000ff1d00720c */ /* 0x000fe20003f25270 */
[----:B-1----:R-:W-:-:S12]  /*1ac0*/  FADD.FTZ R23, R8, R23 ;  /* 0x0000001708177221 */ /* 0x002fd80000010000 */
[----:B------:R-:W-:Y:S05]  /*1ad0*/  @P1 BRA `(.L_x_9403) ;  /* 0xfffffffc00e81947 */ /* 0x000fea000383ffff */
.L_x_9397:
[----:B------:R2:W-:Y:S02]  /*1ae0*/  STS [UR7], R23 ;  /* 0x00000017ff007988 */ /* 0x0005e40008000807 */
.L_x_9396:
[----:B------:R-:W-:Y:S05]  /*1af0*/  BSYNC B0 ;  /* 0x0000000000007941 */ /* 0x000fea0003800000 */
.L_x_9395:
        /* <DEDUP_REMOVED lines=16> */
[----:B------:R-:W-:Y:S01]  /*1c00*/  IMAD.SHL.U32 R10, R28, 0x4, RZ ;  /* 0x000000041c0a7824 */ /* 0x000fe200078e00ff */
[----:B------:R-:W3:Y:S01]  /*1c10*/  LDC R14, c[0x0][0x228] ;  /* 0x00008a00ff0e7b82 */ /* 0x000ee20000000800 */
[----:B------:R-:W-:Y:S02]  /*1c20*/  BSSY B0, `(.L_x_9406) ;  /* 0x00000d9000007945 */ /* 0x000fe40003800000 */
[----:B------:R-:W4:Y:S01]  /*1c30*/  I2F.U32.RP R2, R10 ;  /* 0x0000000a00027306 */ /* 0x000f220000209000 */
[----:B------:R-:W-:Y:S01]  /*1c40*/  IMAD.MOV R7, RZ, RZ, -R10 ;  /* 0x000000ffff077224 */ /* 0x000fe200078e0a0a */
[----:B------:R-:W-:Y:S02]  /*1c50*/  ISETP.NE.U32.AND P1, PT, R10, RZ, PT ;  /* 0x000000ff0a00720c */ /* 0x000fe40003f25070 */
[----:B------:R-:W-:-:S04]  /*1c60*/  LOP3.LUT R12, RZ, R10, RZ, 0x33, !PT ;  /* 0x0000000aff0c7212 */ /* 0x000fc800078e33ff */
[----:B----4-:R-:W4:Y:S02]  /*1c70*/  MUFU.RCP R2, R2 ;  /* 0x0000000200027308 */ /* 0x010f240000001000 */
[----:B----4-:R-:W-:-:S06]  /*1c80*/  IADD3 R4, R2, 0xffffffe, RZ ;  /* 0x0ffffffe02047810 */ /* 0x010fcc0007ffe0ff */
        /* <DEDUP_REMOVED lines=24> */
[----:B------:R-:W-:-:S04]  /*1e10*/  LOP3.LUT R13, RZ, R13, RZ, 0x33, !PT ;  /* 0x0000000dff0d7212 */ /* 0x000fc800078e33ff */
[----:B------:R-:W-:-:S04]  /*1e20*/  IADD3.X R13, R4, R13, RZ, P0, !PT ;  /* 0x0000000d040d7210 */ /* 0x000fc800007fe4ff */
[----:B------:R-:W-:-:S13]  /*1e30*/  ISETP.NE.U32.AND P0, PT, R13, RZ, PT ;  /* 0x000000ff0d00720c */ /* 0x000fda0003f05070 */
[----:B------:R-:W-:Y:S05]  /*1e40*/  @!P0 BRA `(.L_x_9409) ;  /* 0x0000000000148947 */ /* 0x000fea0003800000 */
[----:B------:R-:W-:Y:S01]  /*1e50*/  IMAD.MOV.U32 R17, RZ, RZ, R15 ;  /* 0x000000ffff117224 */ /* 0x000fe200078e000f */
[----:B------:R-:W-:Y:S01]  /*1e60*/  MOV R8, 0x1e90 ;  /* 0x00001e9000087802 */ /* 0x000fe20000000f00 */
[----:B------:R-:W-:-:S07]  /*1e70*/  IMAD.MOV.U32 R12, RZ, RZ, R13 ;  /* 0x000000ffff0c7224 */ /* 0x000fce00078e000d */
[----:B-12---:R-:W-:Y:S05]  /*1e80*/  CALL.REL.NOINC `($__internal_53_$__cuda_sm20_div_u64) ;  /* 0x0000003000507944 */ /* 0x006fea0003c00000 */
[----:B------:R-:W-:Y:S05]  /*1e90*/  BRA `(.L_x_9410) ;  /* 0x0000000000247947 */ /* 0x000fea0003800000 */
.L_x_9409:
[----:B------:R-:W-:-:S04]  /*1ea0*/  IMAD.HI.U32 R9, R8, R15, RZ ;  /* 0x0000000f08097227 */ /* 0x000fc800078e00ff */
[----:B------:R-:W-:-:S04]  /*1eb0*/  IMAD.MOV R11, RZ, RZ, -R9 ;  /* 0x000000ffff0b7224 */ /* 0x000fc800078e0a09 */
[----:B------:R-:W-:-:S05]  /*1ec0*/  IMAD R11, R10, R11, R15 ;  /* 0x0000000b0a0b7224 */ /* 0x000fca00078e020f */
[----:B------:R-:W-:-:S13]  /*1ed0*/  ISETP.GE.U32.AND P0, PT, R11, R10, PT ;  /* 0x0000000a0b00720c */ /* 0x000fda0003f06070 */
[----:B------:R-:W-:Y:S01]  /*1ee0*/  @P0 IADD3 R11, -R10, R11, RZ ;  /* 0x0000000b0a0b0210 */ /* 0x000fe20007ffe1ff */
[----:B------:R-:W-:-:S03]  /*1ef0*/  @P0 VIADD R9, R9, 0x1 ;  /* 0x0000000109090836 */ /* 0x000fc60000000000 */
[----:B------:R-:W-:-:S13]  /*1f00*/  ISETP.GE.U32.AND P2, PT, R11, R10, PT ;  /* 0x0000000a0b00720c */ /* 0x000fda0003f46070 */
[----:B------:R-:W-:-:S05]  /*1f10*/  @P2 VIADD R9, R9, 0x1 ;  /* 0x0000000109092836 */ /* 0x000fca0000000000 */
[----:B------:R-:W-:-:S07]  /*1f20*/  SEL R12, R12, R9, !P1 ;  /* 0x000000090c0c7207 */ /* 0x000fce0004800000 */
.L_x_9410:
[----:B------:R-:W-:Y:S05]  /*1f30*/  BSYNC B1 ;  /* 0x0000000000017941 */ /* 0x000fea0003800000 */
.L_x_9408:
        /* <DEDUP_REMOVED lines=9> */
[C---:B------:R-:W-:Y:S02]  /*1fd0*/  IMAD R11, R28.reuse, 0x3, RZ ;  /* 0x000000031c0b7824 */ /* 0x040fe400078e02ff */
[----:B------:R-:W-:Y:S01]  /*1fe0*/  IMAD.SHL.U32 R17, R28, 0x2, RZ ;  /* 0x000000021c117824 */ /* 0x000fe200078e00ff */
[----:B------:R-:W-:-:S04]  /*1ff0*/  IADD3 R36, P0, R27, R18, RZ ;  /* 0x000000121b247210 */ /* 0x000fc80007f1e0ff */
[----:B------:R-:W-:-:S03]  /*2000*/  IADD3.X R37, R24, R19, RZ, P0, !PT ;  /* 0x0000001318257210 */ /* 0x000fc600007fe4ff */
[----:B------:R-:W-:-:S04]  /*2010*/  IMAD.WIDE.U32 R8, R28, 0x4, R36 ;  /* 0x000000041c087825 */ /* 0x000fc800078e0024 */
[--C-:B------:R-:W-:Y:S01]  /*2020*/  IMAD.WIDE.U32 R34, R11, 0x4, R36.reuse ;  /* 0x000000040b227825 */ /* 0x100fe200078e0024 */
[----:B------:R0:W3:Y:S03]  /*2030*/  LDG.E R29, desc[UR10][R8.64] ;  /* 0x0000000a081d7981 */ /* 0x0000e6000c1e1900 */
[----:B--2---:R-:W-:Y:S02]  /*2040*/  IMAD.WIDE.U32 R22, R17, 0x4, R36 ;  /* 0x0000000411167825 */ /* 0x004fe400078e0024 */
[----:B------:R-:W2:Y:S04]  /*2050*/  LDG.E R34, desc[UR10][R34.64] ;  /* 0x0000000a22227981 */ /* 0x000ea8000c1e1900 */
[----:B------:R-:W4:Y:S04]  /*2060*/  LDG.E R36, desc[UR10][R36.64] ;  /* 0x0000000a24247981 */ /* 0x000f28000c1e1900 */
[----:B------:R-:W5:Y:S01]  /*2070*/  LDG.E R22, desc[UR10][R22.64] ;  /* 0x0000000a16167981 */ /* 0x000f62000c1e1900 */
[----:B------:R-:W-:-:S05]  /*2080*/  IADD3 R20, P0, R27, R26, RZ ;  /* 0x0000001a1b147210 */ /* 0x000fca0007f1e0ff */
[----:B------:R-:W-:Y:S02]  /*2090*/  IMAD.X R21, R24, 0x1, R25, P0 ;  /* 0x0000000118157824 */ /* 0x000fe400000e0619 */
[----:B------:R-:W-:-:S04]  /*20a0*/  IMAD.WIDE.U32 R14, R28, 0x4, R20 ;  /* 0x000000041c0e7825 */ /* 0x000fc800078e0014 */
[--C-:B------:R-:W-:Y:S02]  /*20b0*/  IMAD.WIDE.U32 R12, R11, 0x4, R20.reuse ;  /* 0x000000040b0c7825 */ /* 0x100fe400078e0014 */
[----:B------:R-:W1:Y:S02]  /*20c0*/  LDG.E R15, desc[UR10][R14.64] ;  /* 0x0000000a0e0f7981 */ /* 0x000e64000c1e1900 */
[----:B0-----:R-:W-:Y:S02]  /*20d0*/  IMAD.WIDE.U32 R8, R17, 0x4, R20 ;  /* 0x0000000411087825 */ /* 0x001fe400078e0014 */
[----:B------:R-:W5:Y:S04]  /*20e0*/  LDG.E R13, desc[UR10][R12.64] ;  /* 0x0000000a0c0d7981 */ /* 0x000f68000c1e1900 */
[----:B------:R-:W5:Y:S04]  /*20f0*/  LDG.E R21, desc[UR10][R20.64] ;  /* 0x0000000a14157981 */ /* 0x000f68000c1e1900 */
[----:B------:R0:W5:Y:S02]  /*2100*/  LDG.E R31, desc[UR10][R8.64] ;  /* 0x0000000a081f7981 */ /* 0x000164000c1e1900 */
[----:B0-----:R-:W-:-:S05]  /*2110*/  IADD3 R8, P0, R27, R6, RZ ;  /* 0x000000061b087210 */ /* 0x001fca0007f1e0ff */
[----:B------:R-:W-:Y:S01]  /*2120*/  IMAD.X R9, R24, 0x1, R3, P0 ;  /* 0x0000000118097824 */ /* 0x000fe200000e0603 */
[----:B------:R-:W-:-:S04]  /*2130*/  IADD3 R30, P0, R10, R30, RZ ;  /* 0x0000001e0a1e7210 */ /* 0x000fc80007f1e0ff */
[----:B------:R-:W-:Y:S01]  /*2140*/  IADD3.X R7, RZ, R7, RZ, P0, !PT ;  /* 0x00000007ff077210 */ /* 0x000fe200007fe4ff */
[----:B---3--:R-:W-:Y:S01]  /*2150*/  FMUL.FTZ R29, R29, 1.4426950216293334961 ;  /* 0x3fb8aa3b1d1d7820 */ /* 0x008fe20000410000 */
[----:B--2---:R-:W-:Y:S01]  /*2160*/  FMUL.FTZ R34, R34, 1.4426950216293334961 ;  /* 0x3fb8aa3b22227820 */ /* 0x004fe20000410000 */
[----:B----4-:R-:W-:-:S04]  /*2170*/  FMUL.FTZ R36, R36, 1.4426950216293334961 ;  /* 0x3fb8aa3b24247820 */ /* 0x010fc80000410000 */
[----:B------:R-:W1:Y:S01]  /*2180*/  MUFU.EX2 R29, R29 ;  /* 0x0000001d001d7308 */ /* 0x000e620000000800 */
[----:B-----5:R-:W-:-:S07]  /*2190*/  FMUL.FTZ R22, R22, 1.4426950216293334961 ;  /* 0x3fb8aa3b16167820 */ /* 0x020fce0000410000 */
[----:B------:R-:W0:Y:S08]  /*21a0*/  MUFU.EX2 R34, R34 ;  /* 0x0000002200227308 */ /* 0x000e300000000800 */
[----:B------:R-:W2:Y:S08]  /*21b0*/  MUFU.EX2 R36, R36 ;  /* 0x0000002400247308 */ /* 0x000eb00000000800 */
[----:B------:R-:W3:Y:S01]  /*21c0*/  MUFU.EX2 R22, R22 ;  /* 0x0000001600167308 */ /* 0x000ee20000000800 */
[C---:B-1----:R-:W-:Y:S01]  /*21d0*/  FFMA.FTZ R27, -R16.reuse, R29, R15 ;  /* 0x0000001d101b7223 */ /* 0x042fe2000001010f */
[----:B0-----:R-:W-:Y:S01]  /*21e0*/  FFMA.FTZ R29, -R16, R34, R13 ;  /* 0x00000022101d7223 */ /* 0x001fe2000001010d */
[----:B------:R-:W-:-:S04]  /*21f0*/  IMAD.WIDE.U32 R12, R28, 0x4, R8 ;  /* 0x000000041c0c7825 */ /* 0x000fc800078e0008 */
[----:B------:R-:W-:-:S04]  /*2200*/  IMAD.WIDE.U32 R14, R17, 0x4, R8 ;  /* 0x00000004110e7825 */ /* 0x000fc800078e0008 */
[----:B--2---:R-:W-:Y:S01]  /*2210*/  FFMA.FTZ R23, -R16, R36, R21 ;  /* 0x0000002410177223 */ /* 0x004fe20000010115 */
[----:B------:R-:W-:-:S04]  /*2220*/  IMAD.WIDE.U32 R20, R11, 0x4, R8 ;  /* 0x000000040b147825 */ /* 0x000fc800078e0008 */
[----:B------:R0:W-:Y:S01]  /*2230*/  STG.E desc[UR10][R8.64], R23 ;  /* 0x0000001708007986 */ /* 0x0001e2000c10190a */
[----:B---3--:R-:W-:-:S03]  /*2240*/  FFMA.FTZ R31, -R16, R22, R31 ;  /* 0x00000016101f7223 */ /* 0x008fc6000001011f */
[----:B------:R0:W-:Y:S04]  /*2250*/  STG.E desc[UR10][R12.64], R27 ;  /* 0x0000001b0c007986 */ /* 0x0001e8000c10190a */
[----:B------:R0:W-:Y:S04]  /*2260*/  STG.E desc[UR10][R14.64], R31 ;  /* 0x0000001f0e007986 */ /* 0x0001e8000c10190a */
[----:B------:R0:W-:Y:S02]  /*2270*/  STG.E desc[UR10][R20.64], R29 ;  /* 0x0000001d14007986 */ /* 0x0001e4000c10190a */
.L_x_9412:
[----:B------:R-:W-:Y:S05]  /*2280*/  BSYNC B1 ;  /* 0x0000000000017941 */ /* 0x000fea0003800000 */
.L_x_9411:
[----:B------:R-:W-:Y:S05]  /*2290*/  @!P1 BRA `(.L_x_9407) ;  /* 0x0000000400c49947 */ /* 0x000fea0003800000 */
[C---:B------:R-:W-:Y:S01]  /*22a0*/  IMAD.SHL.U32 R35, R28.reuse, 0x2, RZ ;  /* 0x000000021c237824 */ /* 0x040fe200078e00ff */
[----:B0-2---:R-:W-:Y:S01]  /*22b0*/  SHF.R.U32.HI R23, RZ, 0x1e, R28 ;  /* 0x0000001eff177819 */ /* 0x005fe2000001161c */
[C---:B------:R-:W-:Y:S01]  /*22c0*/  IMAD R11, R28.reuse, 0x3, RZ ;  /* 0x000000031c0b7824 */ /* 0x040fe200078e02ff */
[----:B------:R-:W-:Y:S01]  /*22d0*/  SHF.R.U32.HI R29, RZ, 0x1e, R10 ;  /* 0x0000001eff1d7819 */ /* 0x000fe2000001160a */
[----:B------:R-:W-:Y:S01]  /*22e0*/  IMAD.SHL.U32 R17, R28, 0x4, RZ ;  /* 0x000000041c117824 */ /* 0x000fe200078e00ff */
[----:B------:R-:W-:Y:S01]  /*22f0*/  SHF.L.U32 R31, R35, 0x2, RZ ;  /* 0x00000002231f7819 */ /* 0x000fe200000006ff */
[----:B------:R-:W-:Y:S01]  /*2300*/  IMAD.SHL.U32 R37, R11, 0x4, RZ ;  /* 0x000000040b257824 */ /* 0x000fe200078e00ff */
[----:B------:R-:W-:Y:S01]  /*2310*/  SHF.R.U32.HI R35, RZ, 0x1e, R35 ;  /* 0x0000001eff237819 */ /* 0x000fe20000011623 */
[----:B------:R-:W-:Y:S01]  /*2320*/  IMAD.SHL.U32 R27, R10, 0x4, RZ ;  /* 0x000000040a1b7824 */ /* 0x000fe200078e00ff */
[----:B------:R-:W-:-:S07]  /*2330*/  SHF.R.U32.HI R11, RZ, 0x1e, R11 ;  /* 0x0000001eff0b7819 */ /* 0x000fce000001160b */
.L_x_9413:
[C---:B------:R-:W-:Y:S01]  /*2340*/  IMAD.SHL.U32 R9, R30.reuse, 0x4, RZ ;  /* 0x000000041e097824 */ /* 0x040fe200078e00ff */
[----:B------:R-:W-:-:S04]  /*2350*/  SHF.L.U64.HI R34, R30, 0x2, R7 ;  /* 0x000000021e227819 */ /* 0x000fc80000010207 */
[----:B------:R-:W-:-:S05]  /*2360*/  IADD3 R20, P0, R9, R18, RZ ;  /* 0x0000001209147210 */ /* 0x000fca0007f1e0ff */
[----:B------:R-:W-:Y:S01]  /*2370*/  IMAD.X R21, R34, 0x1, R19, P0 ;  /* 0x0000000122157824 */ /* 0x000fe200000e0613 */
[----:B------:R-:W-:-:S04]  /*2380*/  IADD3 R14, P0, R17, R20, RZ ;  /* 0x00000014110e7210 */ /* 0x000fc80007f1e0ff */
[----:B------:R-:W-:-:S05]  /*2390*/  IADD3.X R15, R23, R21, RZ, P0, !PT ;  /* 0x00000015170f7210 */ /* 0x000fca00007fe4ff */
[----:B------:R0:W2:Y:S02]  /*23a0*/  LDG.E R8, desc[UR10][R14.64] ;  /* 0x0000000a0e087981 */ /* 0x0000a4000c1e1900 */
[----:B0-----:R-:W-:-:S05]  /*23b0*/  IADD3 R14, P0, R9, R26, RZ ;  /* 0x0000001a090e7210 */ /* 0x001fca0007f1e0ff */
[----:B------:R-:W-:Y:S01]  /*23c0*/  IMAD.X R15, R34, 0x1, R25, P0 ;  /* 0x00000001220f7824 */ /* 0x000fe200000e0619 */
[----:B------:R-:W-:-:S05]  /*23d0*/  IADD3 R12, P0, R17, R14, RZ ;  /* 0x0000000e110c7210 */ /* 0x000fca0007f1e0ff */
[----:B------:R-:W-:-:S06]  /*23e0*/  IMAD.X R13, R23, 0x1, R15, P0 ;  /* 0x00000001170d7824 */ /* 0x000fcc00000e060f */
[----:B------:R0:W1:Y:S02]  /*23f0*/  LDG.E R13, desc[UR10][R12.64] ;  /* 0x0000000a0c0d7981 */ /* 0x000064000c1e1900 */
[----:B0-----:R-:W-:Y:S01]  /*2400*/  IADD3 R12, P0, R31, R20, RZ ;  /* 0x000000141f0c7210 */ /* 0x001fe20007f1e0ff */
[----:B--2---:R-:W-:-:S04]  /*2410*/  FMUL.FTZ R36, R8, 1.4426950216293334961 ;  /* 0x3fb8aa3b08247820 */ /* 0x004fc80000410000 */
[----:B------:R-:W1:Y:S02]  /*2420*/  MUFU.EX2 R22, R36 ;  /* 0x0000002400167308 */ /* 0x000e640000000800 */
[----:B-1----:R-:W-:Y:S01]  /*2430*/  FFMA.FTZ R22, -R16, R22, R13 ;  /* 0x0000001610167223 */ /* 0x002fe2000001010d */
[----:B------:R-:W-:-:S05]  /*2440*/  IMAD.X R13, R35, 0x1, R21, P0 ;  /* 0x00000001230d7824 */ /* 0x000fca00000e0615 */
[----:B------:R0:W2:Y:S02]  /*2450*/  LDG.E R8, desc[UR10][R12.64] ;  /* 0x0000000a0c087981 */ /* 0x0000a4000c1e1900 */
[----:B0-----:R-:W-:-:S04]  /*2460*/  IADD3 R12, P0, R31, R14, RZ ;  /* 0x0000000e1f0c7210 */ /* 0x001fc80007f1e0ff */
[----:B------:R-:W-:-:S05]  /*2470*/  IADD3.X R13, R35, R15, RZ, P0, !PT ;  /* 0x0000000f230d7210 */ /* 0x000fca00007fe4ff */
[----:B------:R0:W3:Y:S02]  /*2480*/  LDG.E R24, desc[UR10][R12.64] ;  /* 0x0000000a0c187981 */ /* 0x0000e4000c1e1900 */
[----:B0-----:R-:W-:-:S05]  /*2490*/  IADD3 R12, P0, R37, R20, RZ ;  /* 0x00000014250c7210 */ /* 0x001fca0007f1e0ff */
[----:B------:R-:W-:Y:S02]  /*24a0*/  IMAD.X R13, R11, 0x1, R21, P0 ;  /* 0x000000010b0d7824 */ /* 0x000fe400000e0615 */
[----:B--2---:R-:W-:-:S06]  /*24b0*/  FMUL.FTZ R8, R8, 1.4426950216293334961 ;  /* 0x3fb8aa3b08087820 */ /* 0x004fcc0000410000 */
[----:B------:R-:W3:Y:S02]  /*24c0*/  MUFU.EX2 R8, R8 ;  /* 0x0000000800087308 */ /* 0x000ee40000000800 */
[----:B---3--:R-:W-:Y:S02]  /*24d0*/  FFMA.FTZ R24, -R16, R8, R24 ;  /* 0x0000000810187223 */ /* 0x008fe40000010118 */
[----:B------:R0:W2:Y:S02]  /*24e0*/  LDG.E R8, desc[UR10][R12.64] ;  /* 0x0000000a0c087981 */ /* 0x0000a4000c1e1900 */
[----:B0-----:R-:W-:-:S05]  /*24f0*/  IADD3 R12, P0, R37, R14, RZ ;  /* 0x0000000e250c7210 */ /* 0x001fca0007f1e0ff */
[----:B------:R-:W-:-:S05]  /*2500*/  IMAD.X R13, R11, 0x1, R15, P0 ;  /* 0x000000010b0d7824 */ /* 0x000fca00000e060f */
[----:B------:R-:W3:Y:S04]  /*2510*/  LDG.E R36, desc[UR10][R12.64] ;  /* 0x0000000a0c247981 */ /* 0x000ee8000c1e1900 */
[----:B------:R-:W4:Y:S01]  /*2520*/  LDG.E R12, desc[UR10][R20.64] ;  /* 0x0000000a140c7981 */ /* 0x000f22000c1e1900 */
[----:B--2---:R-:W-:-:S06]  /*2530*/  FMUL.FTZ R8, R8, 1.4426950216293334961 ;  /* 0x3fb8aa3b08087820 */ /* 0x004fcc0000410000 */
[----:B------:R-:W3:Y:S02]  /*2540*/  MUFU.EX2 R8, R8 ;  /* 0x0000000800087308 */ /* 0x000ee40000000800 */
[----:B---3--:R-:W-:Y:S02]  /*2550*/  FFMA.FTZ R36, -R16, R8, R36 ;  /* 0x0000000810247223 */ /* 0x008fe40000010124 */
[----:B------:R-:W2:Y:S01]  /*2560*/  LDG.E R8, desc[UR10][R14.64] ;  /* 0x0000000a0e087981 */ /* 0x000ea2000c1e1900 */
[----:B----4-:R-:W-:-:S04]  /*2570*/  FMUL.FTZ R12, R12, 1.4426950216293334961 ;  /* 0x3fb8aa3b0c0c7820 */ /* 0x010fc80000410000 */
[----:B------:R-:W2:Y:S02]  /*2580*/  MUFU.EX2 R13, R12 ;  /* 0x0000000c000d7308 */ /* 0x000ea40000000800 */
[----:B--2---:R-:W-:Y:S01]  /*2590*/  FFMA.FTZ R13, -R16, R13, R8 ;  /* 0x0000000d100d7223 */ /* 0x004fe20000010108 */
[----:B------:R-:W-:-:S05]  /*25a0*/  IADD3 R8, P0, R9, R6, RZ ;  /* 0x0000000609087210 */ /* 0x000fca0007f1e0ff */
[----:B------:R-:W-:Y:S01]  /*25b0*/  IMAD.X R9, R34, 0x1, R3, P0 ;  /* 0x0000000122097824 */ /* 0x000fe200000e0603 */
[----:B------:R-:W-:-:S04]  /*25c0*/  IADD3 R12, P0, R17, R8, RZ ;  /* 0x00000008110c7210 */ /* 0x000fc80007f1e0ff */
[----:B------:R0:W-:Y:S02]  /*25d0*/  STG.E desc[UR10][R8.64], R13 ;  /* 0x0000000d08007986 */ /* 0x0001e4000c10190a */
[----:B0-----:R-:W-:-:S05]  /*25e0*/  IADD3.X R13, R23, R9, RZ, P0, !PT ;  /* 0x00000009170d7210 */ /* 0x001fca00007fe4ff */
        /* <DEDUP_REMOVED lines=8> */
[----:B------:R-:W-:Y:S01]  /*2670*/  IMAD.X R21, R29, 0x1, R21, P0 ;  /* 0x000000011d157824 */ /* 0x000fe200000e0615 */
[----:B0-----:R-:W-:-:S04]  /*2680*/  IADD3 R12, P0, R17, R20, RZ ;  /* 0x00000014110c7210 */ /* 0x001fc80007f1e0ff */
[----:B------:R-:W-:-:S05]  /*2690*/  IADD3.X R13, R23, R21, RZ, P0, !PT ;  /* 0x00000015170d7210 */ /* 0x000fca00007fe4ff */
[----:B------:R0:W2:Y:S01]  /*26a0*/  LDG.E R22, desc[UR10][R12.64] ;  /* 0x0000000a0c167981 */ /* 0x0000a2000c1e1900 */
[----:B------:R-:W-:-:S05]  /*26b0*/  IADD3 R14, P0, R27, R14, RZ ;  /* 0x0000000e1b0e7210 */ /* 0x000fca0007f1e0ff */
[----:B------:R-:W-:Y:S01]  /*26c0*/  IMAD.X R15, R29, 0x1, R15, P0 ;  /* 0x000000011d0f7824 */ /* 0x000fe200000e060f */
[----:B0-----:R-:W-:-:S05]  /*26d0*/  IADD3 R12, P0, R17, R14, RZ ;  /* 0x0000000e110c7210 */ /* 0x001fca0007f1e0ff */
[----:B------:R-:W-:-:S05]  /*26e0*/  IMAD.X R13, R23, 0x1, R15, P0 ;  /* 0x00000001170d7824 */ /* 0x000fca00000e060f */
[----:B------:R0:W3:Y:S02]  /*26f0*/  LDG.E R24, desc[UR10][R12.64] ;  /* 0x0000000a0c187981 */ /* 0x0000e4000c1e1900 */
[----:B0-----:R-:W-:-:S05]  /*2700*/  IADD3 R12, P0, R31, R20, RZ ;  /* 0x000000141f0c7210 */ /* 0x001fca0007f1e0ff */
[----:B------:R-:W-:Y:S02]  /*2710*/  IMAD.X R13, R35, 0x1, R21, P0 ;  /* 0x00000001230d7824 */ /* 0x000fe400000e0615 */
[----:B--2---:R-:W-:-:S04]  /*2720*/  FMUL.FTZ R36, R22, 1.4426950216293334961 ;  /* 0x3fb8aa3b16247820 */ /* 0x004fc80000410000 */
[----:B------:R-:W3:Y:S02]  /*2730*/  MUFU.EX2 R22, R36 ;  /* 0x0000002400167308 */ /* 0x000ee40000000800 */
[----:B---3--:R-:W-:Y:S02]  /*2740*/  FFMA.FTZ R22, -R16, R22, R24 ;  /* 0x0000001610167223 */ /* 0x008fe40000010118 */
        /* <DEDUP_REMOVED lines=9> */
[----:B------:R-:W2:Y:S04]  /*27e0*/  LDG.E R34, desc[UR10][R12.64] ;  /* 0x0000000a0c227981 */ /* 0x000ea8000c1e1900 */
[----:B------:R0:W3:Y:S02]  /*27f0*/  LDG.E R12, desc[UR10][R20.64] ;  /* 0x0000000a140c7981 */ /* 0x0000e4000c1e1900 */
[----:B0-----:R-:W-:-:S05]  /*2800*/  IADD3 R20, P0, R37, R14, RZ ;  /* 0x0000000e25147210 */ /* 0x001fca0007f1e0ff */
[----:B------:R-:W-:Y:S02]  /*2810*/  IMAD.X R21, R11, 0x1, R15, P0 ;  /* 0x000000010b157824 */ /* 0x000fe400000e060f */
[----:B------:R-:W4:Y:S04]  /*2820*/  LDG.E R15, desc[UR10][R14.64] ;  /* 0x0000000a0e0f7981 */ /* 0x000f28000c1e1900 */
[----:B------:R0:W5:Y:S01]  /*2830*/  LDG.E R36, desc[UR10][R20.64] ;  /* 0x0000000a14247981 */ /* 0x000162000c1e1900 */
[----:B------:R-:W-:-:S05]  /*2840*/  IADD3 R8, P0, R27, R8, RZ ;  /* 0x000000081b087210 */ /* 0x000fca0007f1e0ff */
[----:B------:R-:W-:Y:S01]  /*2850*/  IMAD.X R9, R29, 0x1, R9, P0 ;  /* 0x000000011d097824 */ /* 0x000fe200000e0609 */
[----:B0-----:R-:W-:-:S05]  /*2860*/  IADD3 R20, P1, R37, R8, RZ ;  /* 0x0000000825147210 */ /* 0x001fca0007f3e0ff */
[----:B------:R-:W-:Y:S02]  /*2870*/  IMAD.X R21, R11, 0x1, R9, P1 ;  /* 0x000000010b157824 */ /* 0x000fe400008e0609 */
[----:B---3--:R-:W-:-:S04]  /*2880*/  FMUL.FTZ R14, R12, 1.4426950216293334961 ;  /* 0x3fb8aa3b0c0e7820 */ /* 0x008fc80000410000 */
[----:B------:R-:W4:Y:S01]  /*2890*/  MUFU.EX2 R13, R14 ;  /* 0x0000000e000d7308 */ /* 0x000f220000000800 */
[----:B--2---:R-:W-:Y:S01]  /*28a0*/  FMUL.FTZ R34, R34, 1.4426950216293334961 ;  /* 0x3fb8aa3b22227820 */ /* 0x004fe20000410000 */
[----:B------:R-:W-:-:S06]  /*28b0*/  IADD3 R12, P0, R17, R8, RZ ;  /* 0x00000008110c7210 */ /* 0x000fcc0007f1e0ff */
[----:B------:R-:W5:Y:S01]  /*28c0*/  MUFU.EX2 R34, R34 ;  /* 0x0000002200227308 */ /* 0x000f620000000800 */
[----:B----4-:R-:W-:-:S05]  /*28d0*/  FFMA.FTZ R13, -R16, R13, R15 ;  /* 0x0000000d100d7223 */ /* 0x010fca000001010f */
[----:B------:R0:W-:Y:S01]  /*28e0*/  STG.E desc[UR10][R8.64], R13 ;  /* 0x0000000d08007986 */ /* 0x0001e2000c10190a */
[----:B-----5:R-:W-:Y:S01]  /*28f0*/  FFMA.FTZ R36, -R16, R34, R36 ;  /* 0x0000002210247223 */ /* 0x020fe20000010124 */
[----:B0-----:R-:W-:Y:S02]  /*2900*/  IADD3.X R13, R23, R9, RZ, P0, !PT ;  /* 0x00000009170d7210 */ /* 0x001fe400007fe4ff */
[----:B------:R-:W-:-:S05]  /*2910*/  IADD3 R14, P0, R31, R8, RZ ;  /* 0x000000081f0e7210 */ /* 0x000fca0007f1e0ff */
[----:B------:R-:W-:Y:S01]  /*2920*/  IMAD.X R15, R35, 0x1, R9, P0 ;  /* 0x00000001230f7824 */ /* 0x000fe200000e0609 */
[----:B------:R-:W-:Y:S01]  /*2930*/  IADD3 R30, P0, P1, R10, R30, R10 ;  /* 0x0000001e0a1e7210 */ /* 0x000fe2000791e00a */
[----:B------:R3:W-:Y:S03]  /*2940*/  STG.E desc[UR10][R12.64], R22 ;  /* 0x000000160c007986 */ /* 0x0007e6000c10190a */
[----:B------:R-:W-:Y:S01]  /*2950*/  IADD3.X R7, RZ, R7, RZ, P0, P1 ;  /* 0x00000007ff077210 */ /* 0x000fe200007e24ff */
[----:B------:R3:W-:Y:S01]  /*2960*/  STG.E desc[UR10][R14.64], R24 ;  /* 0x000000180e007986 */ /* 0x0007e2000c10190a */
[----:B------:R-:W-:-:S03]  /*2970*/  ISETP.GE.U32.AND P0, PT, R30, R5, PT ;  /* 0x000000051e00720c */ /* 0x000fc60003f06070 */
[----:B------:R3:W-:Y:S01]  /*2980*/  STG.E desc[UR10][R20.64], R36 ;  /* 0x0000002414007986 */ /* 0x0007e2000c10190a */
[----:B------:R-:W-:-:S13]  /*2990*/  ISETP.GE.AND.EX P0, PT, R7, R2, PT, P0 ;  /* 0x000000020700720c */ /* 0x000fda0003f06300 */
[----:B---3--:R-:W-:Y:S05]  /*29a0*/  @!P0 BRA `(.L_x_9413) ;  /* 0xfffffff800648947 */ /* 0x008fea000383ffff */
.L_x_9407:
[----:B------:R-:W-:Y:S05]  /*29b0*/  BSYNC B0 ;  /* 0x0000000000007941 */ /* 0x000fea0003800000 */
.L_x_9406:
        /* <DEDUP_REMOVED lines=11> */
[----:B------:R-:W-:Y:S02]  /*2a70*/  MOV R10, R28 ;  /* 0x0000001c000a7202 */ /* 0x000fe40000000f00 */
[----:B------:R-:W-:-:S07]  /*2a80*/  MOV R8, 0x2aa0 ;  /* 0x00002aa000087802 */ /* 0x000fce0000000f00 */
[----:B-12---:R-:W-:Y:S05]  /*2a90*/  CALL.REL.NOINC `($__internal_53_$__cuda_sm20_div_u64) ;  /* 0x00000024004c7944 */ /* 0x006fea0003c00000 */
[----:B------:R-:W-:Y:S01]  /*2aa0*/  IMAD.MOV.U32 R13, RZ, RZ, R11 ;  /* 0x000000ffff0d7224 */ /* 0x000fe200078e000b */
[----:B------:R-:W-:Y:S06]  /*2ab0*/  BRA `(.L_x_9416) ;  /* 0x00000000004c7947 */ /* 0x000fec0003800000 */
.L_x_9415:
[----:B------:R-:W0:Y:S01]  /*2ac0*/  I2F.U32.RP R5, R28 ;  /* 0x0000001c00057306 */ /* 0x000e220000209000 */
[----:B------:R-:W-:Y:S01]  /*2ad0*/  ISETP.NE.U32.AND P2, PT, R28, RZ, PT ;  /* 0x000000ff1c00720c */ /* 0x000fe20003f45070 */
[----:B------:R-:W-:-:S06]  /*2ae0*/  IMAD.MOV.U32 R13, RZ, RZ, RZ ;  /* 0x000000ffff0d7224 */ /* 0x000fcc00078e00ff */
[----:B0-----:R-:W0:Y:S02]  /*2af0*/  MUFU.RCP R5, R5 ;  /* 0x0000000500057308 */ /* 0x001e240000001000 */
[----:B0-----:R-:W-:-:S06]  /*2b00*/  VIADD R2, R5, 0xffffffe ;  /* 0x0ffffffe05027836 */ /* 0x001fcc0000000000 */
[----:B------:R0:W3:Y:S02]  /*2b10*/  F2I.FTZ.U32.TRUNC.NTZ R3, R2 ;  /* 0x0000000200037305 */ /* 0x0000e4000021f000 */
[----:B0-----:R-:W-:Y:S01]  /*2b20*/  HFMA2.MMA R2, -RZ, RZ, 0, 0 ;  /* 0x00000000ff027435 */ /* 0x001fe200000001ff */
[----:B---3--:R-:W-:-:S04]  /*2b30*/  IMAD.MOV R9, RZ, RZ, -R3 ;  /* 0x000000ffff097224 */ /* 0x008fc800078e0a03 */
[----:B------:R-:W-:-:S05]  /*2b40*/  IMAD R9, R9, R28, RZ ;  /* 0x0000001c09097224 */ /* 0x000fca00078e02ff */
        /* <DEDUP_REMOVED lines=8> */
[----:B------:R-:W-:Y:S02]  /*2bd0*/  @P1 IADD3 R12, R12, 0x1, RZ ;  /* 0x000000010c0c1810 */ /* 0x000fe40007ffe0ff */
[----:B------:R-:W-:-:S07]  /*2be0*/  @!P2 LOP3.LUT R12, RZ, R28, RZ, 0x33, !PT ;  /* 0x0000001cff0ca212 */ /* 0x000fce00078e33ff */
.L_x_9416:
[----:B------:R-:W-:Y:S05]  /*2bf0*/  BSYNC B0 ;  /* 0x0000000000007941 */ /* 0x000fea0003800000 */
.L_x_9414:
        /* <DEDUP_REMOVED lines=25> */
.L_x_9419:
[----:B0-----:R-:W-:Y:S01]  /*2d90*/  MOV R2, R8 ;  /* 0x0000000800027202 */ /* 0x001fe20000000f00 */
[----:B------:R-:W-:-:S05]  /*2da0*/  IMAD.MOV.U32 R3, RZ, RZ, R13 ;  /* 0x000000ffff037224 */ /* 0x000fca00078e000d */
[----:B------:R0:W3:Y:S02]  /*2db0*/  LDG.E R5, desc[UR10][R2.64] ;  /* 0x0000000a02057981 */ /* 0x0000e4000c1e1900 */
[----:B0-----:R-:W-:Y:S02]  /*2dc0*/  IMAD.MOV.U32 R2, RZ, RZ, R6 ;  /* 0x000000ffff027224 */ /* 0x001fe400078e0006 */
[----:B------:R-:W-:-:S05]  /*2dd0*/  IMAD.MOV.U32 R3, RZ, RZ, R11 ;  /* 0x000000ffff037224 */ /* 0x000fca00078e000b */
[----:B------:R0:W1:Y:S01]  /*2de0*/  LDG.E R9, desc[UR10][R2.64] ;  /* 0x0000000a02097981 */ /* 0x000062000c1e1900 */
[----:B------:R-:W-:Y:S02]  /*2df0*/  IADD3 R12, P1, R12, -0x1, RZ ;  /* 0xffffffff0c0c7810 */ /* 0x000fe40007f3e0ff */
[----:B------:R-:W-:Y:S02]  /*2e00*/  IADD3 R30, P2, R28, R30, RZ ;  /* 0x0000001e1c1e7210 */ /* 0x000fe40007f5e0ff */
[----:B------:R-:W-:Y:S02]  /*2e10*/  IADD3.X R14, R14, -0x1, RZ, P1, !PT ;  /* 0xffffffff0e0e7810 */ /* 0x000fe40000ffe4ff */
[----:B------:R-:W-:Y:S01]  /*2e20*/  ISETP.NE.U32.AND P1, PT, R12, RZ, PT ;  /* 0x000000ff0c00720c */ /* 0x000fe20003f25070 */
[----:B------:R-:W-:Y:S01]  /*2e30*/  IMAD.X R7, RZ, RZ, R7, P2 ;  /* 0x000000ffff077224 */ /* 0x000fe200010e0607 */
[----:B------:R-:W-:Y:S01]  /*2e40*/  IADD3 R6, P5, R17, R6, RZ ;  /* 0x0000000611067210 */ /* 0x000fe20007fbe0ff */
[----:B0-----:R-:W-:Y:S01]  /*2e50*/  IMAD.MOV.U32 R3, RZ, RZ, R15 ;  /* 0x000000ffff037224 */ /* 0x001fe200078e000f */
[----:B------:R-:W-:-:S02]  /*2e60*/  MOV R2, R10 ;  /* 0x0000000a00027202 */ /* 0x000fc40000000f00 */
[----:B------:R-:W-:Y:S01]  /*2e70*/  ISETP.NE.AND.EX P1, PT, R14, RZ, PT, P1 ;  /* 0x000000ff0e00720c */ /* 0x000fe20003f25310 */
[----:B------:R-:W-:Y:S01]  /*2e80*/  IMAD.X R11, R18, 0x1, R11, P5 ;  /* 0x00000001120b7824 */ /* 0x000fe200028e060b */
[C---:B------:R-:W-:Y:S02]  /*2e90*/  IADD3 R10, P3, R17.reuse, R10, RZ ;  /* 0x0000000a110a7210 */ /* 0x040fe40007f7e0ff */
[----:B------:R-:W-:-:S03]  /*2ea0*/  IADD3 R8, P4, R17, R8, RZ ;  /* 0x0000000811087210 */ /* 0x000fc60007f9e0ff */
[C---:B------:R-:W-:Y:S01]  /*2eb0*/  IMAD.X R15, R18.reuse, 0x1, R15, P3 ;  /* 0x00000001120f7824 */ /* 0x040fe200018e060f */
[----:B------:R-:W-:Y:S01]  /*2ec0*/  IADD3.X R13, R18, R13, RZ, P4, !PT ;  /* 0x0000000d120d7210 */ /* 0x000fe200027fe4ff */
[----:B---3--:R-:W-:-:S06]  /*2ed0*/  FMUL.FTZ R5, R5, 1.4426950216293334961 ;  /* 0x3fb8aa3b05057820 */ /* 0x008fcc0000410000 */
[----:B------:R-:W1:Y:S02]  /*2ee0*/  MUFU.EX2 R5, R5 ;  /* 0x0000000500057308 */ /* 0x000e640000000800 */
[----:B-1----:R-:W-:-:S05]  /*2ef0*/  FFMA.FTZ R9, -R16, R5, R9 ;  /* 0x0000000510097223 */ /* 0x002fca0000010109 */
[----:B------:R0:W-:Y:S01]  /*2f00*/  STG.E desc[UR10][R2.64], R9 ;  /* 0x0000000902007986 */ /* 0x0001e2000c10190a */
[----:B------:R-:W-:Y:S05]  /*2f10*/  @P1 BRA `(.L_x_9419) ;  /* 0xfffffffc009c1947 */ /* 0x000fea000383ffff */
.L_x_9418:
[----:B------:R-:W-:Y:S05]  /*2f20*/  BSYNC B0 ;  /* 0x0000000000007941 */ /* 0x000fea0003800000 */
.L_x_9417:
[----:B------:R-:W-:Y:S05]  /*2f30*/  @!P0 EXIT ;  /* 0x000000000000894d */ /* 0x000fea0003800000 */
[----:B------:R-:W-:Y:S01]  /*2f40*/  IADD3 R32, P0, R30, R32, RZ ;  /* 0x000000201e207210 */ /* 0x000fe20007f1e0ff */
[----:B------:R-:W-:Y:S01]  /*2f50*/  ULDC.64 UR4, c[0x0][0x220] ;  /* 0x0000880000047ab9 */ /* 0x000fe20000000a00 */
[----:B------:R-:W-:Y:S01]  /*2f60*/  ULDC.64 UR6, c[0x0][0x218] ;  /* 0x0000860000067ab9 */ /* 0x000fe20000000a00 */
[----:B------:R-:W-:Y:S01]  /*2f70*/  ULDC.64 UR8, c[0x0][0x210] ;  /* 0x0000840000087ab9 */ /* 0x000fe20000000a00 */
[----:B0-----:R-:W-:Y:S01]  /*2f80*/  SHF.L.U32 R2, R28, 0x2, RZ ;  /* 0x000000021c027819 */ /* 0x001fe200000006ff */
        /* <DEDUP_REMOVED lines=9> */
[----:B------:R-:W-:Y:S02]  /*3020*/  IADD3.X R19, R19, UR9, RZ, P2, !PT ;  /* 0x0000000913137c10 */ /* 0x000fe400097fe4ff */
[----:B------:R-:W-:-:S07]  /*3030*/  SHF.R.U32.HI R0, RZ, 0x1e, R28 ;  /* 0x0000001eff007819 */ /* 0x000fce000001161c */
.L_x_9420:
[----:B------:R-:W-:Y:S02]  /*3040*/  IMAD.MOV.U32 R10, RZ, RZ, R15 ;  /* 0x000000ffff0a7224 */ /* 0x000fe400078e000f */
[----:B------:R-:W-:-:S05]  /*3050*/  IMAD.MOV.U32 R11, RZ, RZ, R9 ;  /* 0x000000ffff0b7224 */ /* 0x000fca00078e0009 */
[----:B------:R0:W3:Y:S02]  /*3060*/  LDG.E R5, desc[UR10][R10.64] ;  /* 0x0000000a0a057981 */ /* 0x0000e4000c1e1900 */
[----:B0-----:R-:W-:Y:S01]  /*3070*/  IMAD.MOV.U32 R10, RZ, RZ, R21 ;  /* 0x000000ffff0a7224 */ /* 0x001fe200078e0015 */
[----:B------:R-:W-:-:S05]  /*3080*/  MOV R11, R20 ;  /* 0x00000014000b7202 */ /* 0x000fca0000000f00 */
[----:B------:R-:W1:Y:S01]  /*3090*/  LDG.E R13, desc[UR10][R10.64] ;  /* 0x0000000a0a0d7981 */ /* 0x000e62000c1e1900 */
[----:B------:R-:W-:Y:S01]  /*30a0*/  IADD3 R8, P0, R2, R15, RZ ;  /* 0x0000000f02087210 */ /* 0x000fe20007f1e0ff */
[----:B------:R-:W-:-:S04]  /*30b0*/  IMAD.MOV.U32 R18, RZ, RZ, R3 ;  /* 0x000000ffff127224 */ /* 0x000fc800078e0003 */
[----:B------:R-:W-:Y:S01]  /*30c0*/  IMAD.X R9, R0, 0x1, R9, P0 ;  /* 0x0000000100097824 */ /* 0x000fe200000e0609 */
[----:B------:R-:W-:-:S05]  /*30d0*/  IADD3 R14, P0, R2, R21, RZ ;  /* 0x00000015020e7210 */ /* 0x000fca0007f1e0ff */
[----:B------:R-:W-:Y:S02]  /*30e0*/  IMAD.X R15, R0, 0x1, R20, P0 ;  /* 0x00000001000f7824 */ /* 0x000fe400000e0614 */
[----:B---3--:R-:W-:-:S06]  /*30f0*/  FMUL.FTZ R5, R5, 1.4426950216293334961 ;  /* 0x3fb8aa3b05057820 */ /* 0x008fcc0000410000 */
[----:B------:R-:W1:Y:S02]  /*3100*/  MUFU.EX2 R5, R5 ;  /* 0x0000000500057308 */ /* 0x000e640000000800 */
[----:B-1----:R-:W-:-:S05]  /*3110*/  FFMA.FTZ R17, -R16, R5, R13 ;  /* 0x0000000510117223 */ /* 0x002fca000001010d */
[----:B------:R0:W-:Y:S04]  /*3120*/  STG.E desc[UR10][R18.64], R17 ;  /* 0x0000001112007986 */ /* 0x0001e8000c10190a */
[----:B------:R-:W3:Y:S04]  /*3130*/  LDG.E R6, desc[UR10][R8.64] ;  /* 0x0000000a08067981 */ /* 0x000ee8000c1e1900 */
[----:B------:R-:W4:Y:S01]  /*3140*/  LDG.E R21, desc[UR10][R14.64] ;  /* 0x0000000a0e157981 */ /* 0x000f22000c1e1900 */
[C---:B------:R-:W-:Y:S02]  /*3150*/  IADD3 R12, P0, R2.reuse, R3, RZ ;  /* 0x00000003020c7210 */ /* 0x040fe40007f1e0ff */
[----:B------:R-:W-:-:S02]  /*3160*/  IADD3 R10, P1, R2, R8, RZ ;  /* 0x00000008020a7210 */ /* 0x000fc40007f3e0ff */
[----:B------:R-:W-:-:S03]  /*3170*/  IADD3.X R13, R0, R19, RZ, P0, !PT ;  /* 0x00000013000d7210 */ /* 0x000fc600007fe4ff */
[----:B------:R-:W-:Y:S01]  /*3180*/  IMAD.X R11, R0, 0x1, R9, P1 ;  /* 0x00000001000b7824 */ /* 0x000fe200008e0609 */
[----:B0-----:R-:W-:-:S05]  /*3190*/  IADD3 R18, P0, R2, R14, RZ ;  /* 0x0000000e02127210 */ /* 0x001fca0007f1e0ff */
[----:B------:R-:W-:Y:S02]  /*31a0*/  IMAD.X R19, R0, 0x1, R15, P0 ;  /* 0x0000000100137824 */ /* 0x000fe400000e060f */
[----:B---3--:R-:W-:-:S04]  /*31b0*/  FMUL.FTZ R6, R6, 1.4426950216293334961 ;  /* 0x3fb8aa3b06067820 */ /* 0x008fc80000410000 */
[----:B------:R-:W4:Y:S02]  /*31c0*/  MUFU.EX2 R5, R6 ;  /* 0x0000000600057308 */ /* 0x000f240000000800 */
[----:B----4-:R-:W-:-:S05]  /*31d0*/  FFMA.FTZ R5, -R16, R5, R21 ;  /* 0x0000000510057223 */ /* 0x010fca0000010115 */
[----:B------:R0:W-:Y:S04]  /*31e0*/  STG.E desc[UR10][R12.64], R5 ;  /* 0x000000050c007986 */ /* 0x0001e8000c10190a */
[----:B------:R1:W3:Y:S04]  /*31f0*/  LDG.E R3, desc[UR10][R10.64] ;  /* 0x0000000a0a037981 */ /* 0x0002e8000c1e1900 */
[----:B------:R-:W4:Y:S01]  /*3200*/  LDG.E R17, desc[UR10][R18.64] ;  /* 0x0000000a12117981 */ /* 0x000f22000c1e1900 */
[C---:B------:R-:W-:Y:S02]  /*3210*/  IADD3 R14, P0, R2.reuse, R12, RZ ;  /* 0x0000000c020e7210 */ /* 0x040fe40007f1e0ff */
[----:B------:R-:W-:-:S03]  /*3220*/  IADD3 R8, P1, R2, R10, RZ ;  /* 0x0000000a02087210 */ /* 0x000fc60007f3e0ff */
[C---:B------:R-:W-:Y:S01]  /*3230*/  IMAD.X R15, R0.reuse, 0x1, R13, P0 ;  /* 0x00000001000f7824 */ /* 0x040fe200000e060d */
[----:B------:R-:W-:Y:S02]  /*3240*/  IADD3.X R9, R0, R11, RZ, P1, !PT ;  /* 0x0000000b00097210 */ /* 0x000fe40000ffe4ff */
[----:B-1----:R-:W-:-:S05]  /*3250*/  IADD3 R10, P0, R2, R18, RZ ;  /* 0x00000012020a7210 */ /* 0x002fca0007f1e0ff */
[----:B------:R-:W-:Y:S02]  /*3260*/  IMAD.X R11, R0, 0x1, R19, P0 ;  /* 0x00000001000b7824 */ /* 0x000fe400000e0613 */
[----:B---3--:R-:W-:-:S06]  /*3270*/  FMUL.FTZ R3, R3, 1.4426950216293334961 ;  /* 0x3fb8aa3b03037820 */ /* 0x008fcc0000410000 */
[----:B------:R-:W4:Y:S02]  /*3280*/  MUFU.EX2 R3, R3 ;  /* 0x0000000300037308 */ /* 0x000f240000000800 */
[----:B----4-:R-:W-:-:S05]  /*3290*/  FFMA.FTZ R17, -R16, R3, R17 ;  /* 0x0000000310117223 */ /* 0x010fca0000010111 */
[----:B------:R1:W-:Y:S04]  /*32a0*/  STG.E desc[UR10][R14.64], R17 ;  /* 0x000000110e007986 */ /* 0x0003e8000c10190a */
[----:B0-----:R0:W3:Y:S04]  /*32b0*/  LDG.E R5, desc[UR10][R8.64] ;  /* 0x0000000a08057981 */ /* 0x0010e8000c1e1900 */
[----:B------:R-:W4:Y:S01]  /*32c0*/  LDG.E R19, desc[UR10][R10.64] ;  /* 0x0000000a0a137981 */ /* 0x000f22000c1e1900 */
[----:B------:R-:W-:-:S05]  /*32d0*/  IADD3 R12, P0, R2, R14, RZ ;  /* 0x0000000e020c7210 */ /* 0x000fca0007f1e0ff */
[----:B------:R-:W-:Y:S01]  /*32e0*/  IMAD.X R13, R0, 0x1, R15, P0 ;  /* 0x00000001000d7824 */ /* 0x000fe200000e060f */
[--C-:B------:R-:W-:Y:S02]  /*32f0*/  IADD3 R3, P0, P1, R28, R30, R28.reuse ;  /* 0x0000001e1c037210 */ /* 0x100fe4000791e01c */
[----:B-1----:R-:W-:Y:S02]  /*3300*/  IADD3 R15, P2, R2, R8, RZ ;  /* 0x00000008020f7210 */ /* 0x002fe40007f5e0ff */
[----:B------:R-:W-:Y:S02]  /*3310*/  IADD3.X R7, RZ, R7, RZ, P0, P1 ;  /* 0x00000007ff077210 */ /* 0x000fe400007e24ff */
[----:B------:R-:W-:Y:S02]  /*3320*/  IADD3 R30, P0, P1, R28, R3, R28 ;  /* 0x000000031c1e7210 */ /* 0x000fe4000791e01c */
[----:B------:R-:W-:Y:S02]  /*3330*/  IADD3 R3, P3, R2, R12, RZ ;  /* 0x0000000c02037210 */ /* 0x000fe40007f7e0ff */
[----:B------:R-:W-:-:S02]  /*3340*/  IADD3.X R7, RZ, R7, RZ, P0, P1 ;  /* 0x00000007ff077210 */ /* 0x000fc400007e24ff */
[----:B------:R-:W-:Y:S02]  /*3350*/  ISETP.GE.U32.AND P0, PT, R30, UR4, PT ;  /* 0x000000041e007c0c */ /* 0x000fe4000bf06070 */
[----:B------:R-:W-:Y:S02]  /*3360*/  IADD3 R21, P1, R2, R10, RZ ;  /* 0x0000000a02157210 */ /* 0x000fe40007f3e0ff */
[----:B------:R-:W-:Y:S02]  /*3370*/  ISETP.GE.AND.EX P0, PT, R7, R4, PT, P0 ;  /* 0x000000040700720c */ /* 0x000fe40003f06300 */
[C---:B0-----:R-:W-:Y:S01]  /*3380*/  IADD3.X R9, R0.reuse, R9, RZ, P2, !PT ;  /* 0x0000000900097210 */ /* 0x041fe200017fe4ff */
[----:B------:R-:W-:Y:S02]  /*3390*/  IMAD.X R20, R0, 0x1, R11, P1 ;  /* 0x0000000100147824 */ /* 0x000fe400008e060b */
[----:B---3--:R-:W-:-:S06]  /*33a0*/  FMUL.FTZ R5, R5, 1.4426950216293334961 ;  /* 0x3fb8aa3b05057820 */ /* 0x008fcc0000410000 */
[----:B------:R-:W4:Y:S02]  /*33b0*/  MUFU.EX2 R5, R5 ;  /* 0x0000000500057308 */ /* 0x000f240000000800 */
[----:B----4-:R-:W-:-:S05]  /*33c0*/  FFMA.FTZ R19, -R16, R5, R19 ;  /* 0x0000000510137223 */ /* 0x010fca0000010113 */
[----:B------:R0:W-:Y:S02]  /*33d0*/  STG.E desc[UR10][R12.64], R19 ;  /* 0x000000130c007986 */ /* 0x0001e4000c10190a */
[----:B0-----:R-:W-:Y:S01]  /*33e0*/  IMAD.X R19, R0, 0x1, R13, P3 ;  /* 0x0000000100137824 */ /* 0x001fe200018e060d */
[----:B------:R-:W-:Y:S06]  /*33f0*/  @!P0 BRA `(.L_x_9420) ;  /* 0xfffffffc00108947 */ /* 0x000fec000383ffff */
[----:B------:R-:W-:Y:S05]  /*3400*/  EXIT ;  /* 0x000000000000794d */ /* 0x000fea0003800000 */
.L_x_9405:
[----:B------:R-:W-:Y:S01]  /*3410*/  IMAD.SHL.U32 R0, R28, 0x4, RZ ;  /* 0x000000041c007824 */ /* 0x000fe200078e00ff */
[----:B------:R-:W-:Y:S01]  /*3420*/  ULDC UR4, c[0x0][0x228] ;  /* 0x00008a0000047ab9 */ /* 0x000fe20000000800 */
[----:B------:R-:W-:Y:S02]  /*3430*/  BSSY B0, `(.L_x_9421) ;  /* 0x0000041000007945 */ /* 0x000fe40003800000 */
[----:B------:R-:W3:Y:S01]  /*3440*/  I2F.U32.RP R2, R0 ;  /* 0x0000000000027306 */ /* 0x000ee20000209000 */
[----:B------:R-:W-:Y:S02]  /*3450*/  IADD3 R7, RZ, -R0, RZ ;  /* 0x80000000ff077210 */ /* 0x000fe40007ffe0ff */
[----:B------:R-:W-:-:S05]  /*3460*/  ISETP.NE.U32.AND P1, PT, R0, RZ, PT ;  /* 0x000000ff0000720c */ /* 0x000fca0003f25070 */
[----:B---3--:R-:W3:Y:S02]  /*3470*/  MUFU.RCP R2, R2 ;  /* 0x0000000200027308 */ /* 0x008ee40000001000 */
[----:B---3--:R-:W-:-:S06]  /*3480*/  VIADD R4, R2, 0xffffffe ;  /* 0x0ffffffe02047836 */ /* 0x008fcc0000000000 */
[----:B------:R3:W4:Y:S02]  /*3490*/  F2I.FTZ.U32.TRUNC.NTZ R5, R4 ;  /* 0x0000000400057305 */ /* 0x000724000021f000 */
[----:B---3--:R-:W-:Y:S02]  /*34a0*/  IMAD.MOV.U32 R4, RZ, RZ, RZ ;  /* 0x000000ffff047224 */ /* 0x008fe400078e00ff */
[----:B----4-:R-:W-:-:S04]  /*34b0*/  IMAD R7, R7, R5, RZ ;  /* 0x0000000507077224 */ /* 0x010fc800078e02ff */
[----:B------:R-:W-:-:S06]  /*34c0*/  IMAD.HI.U32 R7, R5, R7, R4 ;  /* 0x0000000705077227 */ /* 0x000fcc00078e0004 */
[----:B------:R-:W-:-:S04]  /*34d0*/  IMAD.HI.U32 R7, R7, UR4, RZ ;  /* 0x0000000407077c27 */ /* 0x000fc8000f8e00ff */
[----:B------:R-:W-:-:S04]  /*34e0*/  IMAD.MOV R7, RZ, RZ, -R7 ;  /* 0x000000ffff077224 */ /* 0x000fc800078e0a07 */
[----:B------:R-:W-:-:S05]  /*34f0*/  IMAD R7, R0, R7, UR4 ;  /* 0x0000000400077e24 */ /* 0x000fca000f8e0207 */
[----:B------:R-:W-:-:S13]  /*3500*/  ISETP.GE.U32.AND P0, PT, R7, R0, PT ;  /* 0x000000000700720c */ /* 0x000fda0003f06070 */
[----:B------:R-:W-:-:S05]  /*3510*/  @P0 IMAD.IADD R7, R7, 0x1, -R0 ;  /* 0x0000000107070824 */ /* 0x000fca00078e0a00 */
[----:B------:R-:W-:-:S13]  /*3520*/  ISETP.GE.U32.AND P0, PT, R7, R0, PT ;  /* 0x000000000700720c */ /* 0x000fda0003f06070 */
[----:B------:R-:W-:Y:S02]  /*3530*/  @P0 IADD3 R7, -R0, R7, RZ ;  /* 0x0000000700070210 */ /* 0x000fe40007ffe1ff */
[----:B------:R-:W-:-:S04]  /*3540*/  @!P1 LOP3.LUT R7, RZ, R0, RZ, 0x33, !PT ;  /* 0x00000000ff079212 */ /* 0x000fc800078e33ff */
[----:B------:R-:W-:-:S04]  /*3550*/  IADD3 R7, -R7, UR4, RZ ;  /* 0x0000000407077c10 */ /* 0x000fc8000fffe1ff */
[----:B------:R-:W-:-:S13]  /*3560*/  ISETP.GE.AND P0, PT, R30, R7, PT ;  /* 0x000000071e00720c */ /* 0x000fda0003f06270 */
[----:B------:R-:W-:Y:S05]  /*3570*/  @P0 BRA `(.L_x_9422) ;  /* 0x0000000000b00947 */ /* 0x000fea0003800000 */
.L_x_9423:
[----:B------:R-:W-:Y:S02]  /*3580*/  IMAD.IADD R17, R28, 0x1, R30 ;  /* 0x000000011c117824 */ /* 0x000fe400078e021e */
[----:B0-----:R-:W-:-:S04]  /*3590*/  IMAD.WIDE.U32 R12, R30, 0x4, R18 ;  /* 0x000000041e0c7825 */ /* 0x001fc800078e0012 */
[C---:B------:R-:W-:Y:S01]  /*35a0*/  IMAD.IADD R15, R17.reuse, 0x1, R28 ;  /* 0x00000001110f7824 */ /* 0x040fe200078e021c */
[----:B------:R0:W3:Y:S01]  /*35b0*/  LDG.E R0, desc[UR10][R12.64] ;  /* 0x0000000a0c007981 */ /* 0x0000e2000c1e1900 */
[----:B--2---:R-:W-:-:S04]  /*35c0*/  IMAD.WIDE.U32 R22, R17, 0x4, R18 ;  /* 0x0000000411167825 */ /* 0x004fc800078e0012 */
[C---:B------:R-:W-:Y:S01]  /*35d0*/  IMAD.IADD R21, R15.reuse, 0x1, R28 ;  /* 0x000000010f157824 */ /* 0x040fe200078e021c */
[----:B------:R-:W2:Y:S01]  /*35e0*/  LDG.E R2, desc[UR10][R22.64] ;  /* 0x0000000a16027981 */ /* 0x000ea2000c1e1900 */
[----:B------:R-:W-:-:S04]  /*35f0*/  IMAD.WIDE.U32 R32, R15, 0x4, R18 ;  /* 0x000000040f207825 */ /* 0x000fc800078e0012 */
[----:B------:R-:W-:Y:S01]  /*3600*/  IMAD.WIDE.U32 R34, R21, 0x4, R18 ;  /* 0x0000000415227825 */ /* 0x000fe200078e0012 */
[----:B------:R-:W4:Y:S05]  /*3610*/  LDG.E R14, desc[UR10][R32.64] ;  /* 0x0000000a200e7981 */ /* 0x000f2a000c1e1900 */
[----:B------:R-:W5:Y:S01]  /*3620*/  LDG.E R34, desc[UR10][R34.64] ;  /* 0x0000000a22227981 */ /* 0x000f62000c1e1900 */
[----:B------:R-:W-:-:S05]  /*3630*/  MOV R24, R26 ;  /* 0x0000001a00187202 */ /* 0x000fca0000000f00 */
[----:B------:R-:W-:-:S04]  /*3640*/  IMAD.WIDE.U32 R8, R17, 0x4, R24 ;  /* 0x0000000411087825 */ /* 0x000fc800078e0018 */
[--C-:B------:R-:W-:Y:S02]  /*3650*/  IMAD.WIDE.U32 R4, R30, 0x4, R24.reuse ;  /* 0x000000041e047825 */ /* 0x100fe400078e0018 */
[----:B------:R-:W1:Y:S02]  /*3660*/  LDG.E R9, desc[UR10][R8.64] ;  /* 0x0000000a08097981 */ /* 0x000e64000c1e1900 */
[--C-:B------:R-:W-:Y:S02]  /*3670*/  IMAD.WIDE.U32 R10, R15, 0x4, R24.reuse ;  /* 0x000000040f0a7825 */ /* 0x100fe400078e0018 */
[----:B------:R-:W5:Y:S02]  /*3680*/  LDG.E R5, desc[UR10][R4.64] ;  /* 0x0000000a04057981 */ /* 0x000f64000c1e1900 */
[----:B0-----:R-:W-:Y:S02]  /*3690*/  IMAD.WIDE.U32 R12, R21, 0x4, R24 ;  /* 0x00000004150c7825 */ /* 0x001fe400078e0018 */
[----:B------:R-:W5:Y:S04]  /*36a0*/  LDG.E R11, desc[UR10][R10.64] ;  /* 0x0000000a0a0b7981 */ /* 0x000f68000c1e1900 */
[----:B------:R-:W5:Y:S01]  /*36b0*/  LDG.E R13, desc[UR10][R12.64] ;  /* 0x0000000a0c0d7981 */ /* 0x000f62000c1e1900 */
[----:B---3--:R-:W-:Y:S01]  /*36c0*/  FMUL.FTZ R0, R0, 1.4426950216293334961 ;  /* 0x3fb8aa3b00007820 */ /* 0x008fe20000410000 */
[----:B--2---:R-:W-:-:S03]  /*36d0*/  FMUL.FTZ R2, R2, 1.4426950216293334961 ;  /* 0x3fb8aa3b02027820 */ /* 0x004fc60000410000 */
[----:B------:R-:W-:Y:S01]  /*36e0*/  MUFU.EX2 R23, R0 ;  /* 0x0000000000177308 */ /* 0x000fe20000000800 */
[----:B----4-:R-:W-:-:S07]  /*36f0*/  FMUL.FTZ R14, R14, 1.4426950216293334961 ;  /* 0x3fb8aa3b0e0e7820 */ /* 0x010fce0000410000 */
[----:B------:R-:W1:Y:S01]  /*3700*/  MUFU.EX2 R2, R2 ;  /* 0x0000000200027308 */ /* 0x000e620000000800 */
[----:B-----5:R-:W-:-:S07]  /*3710*/  FMUL.FTZ R34, R34, 1.4426950216293334961 ;  /* 0x3fb8aa3b22227820 */ /* 0x020fce0000410000 */
[----:B------:R-:W0:Y:S08]  /*3720*/  MUFU.EX2 R14, R14 ;  /* 0x0000000e000e7308 */ /* 0x000e300000000800 */
[----:B------:R-:W2:Y:S01]  /*3730*/  MUFU.EX2 R34, R34 ;  /* 0x0000002200227308 */ /* 0x000ea20000000800 */
[----:B-1----:R-:W-:Y:S01]  /*3740*/  FFMA.FTZ R27, -R16, R2, R9 ;  /* 0x00000002101b7223 */ /* 0x002fe20000010109 */
[----:B------:R-:W-:-:S02]  /*3750*/  IMAD.MOV.U32 R2, RZ, RZ, R6 ;  /* 0x000000ffff027224 */ /* 0x000fc400078e0006 */
[----:B------:R-:W-:Y:S02]  /*3760*/  FFMA.FTZ R23, -R16, R23, R5 ;  /* 0x0000001710177223 */ /* 0x000fe40000010105 */
[----:B------:R-:W-:-:S04]  /*3770*/  IMAD.WIDE.U32 R4, R30, 0x4, R2 ;  /* 0x000000041e047825 */ /* 0x000fc800078e0002 */
[----:B0-----:R-:W-:Y:S01]  /*3780*/  FFMA.FTZ R29, -R16, R14, R11 ;  /* 0x0000000e101d7223 */ /* 0x001fe2000001010b */
[--C-:B------:R-:W-:Y:S01]  /*3790*/  IMAD.WIDE.U32 R8, R17, 0x4, R2.reuse ;  /* 0x0000000411087825 */ /* 0x100fe200078e0002 */
[----:B------:R3:W-:Y:S03]  /*37a0*/  STG.E desc[UR10][R4.64], R23 ;  /* 0x0000001704007986 */ /* 0x0007e6000c10190a */
[----:B------:R-:W-:-:S04]  /*37b0*/  IMAD.WIDE.U32 R10, R15, 0x4, R2 ;  /* 0x000000040f0a7825 */ /* 0x000fc800078e0002 */
[----:B--2---:R-:W-:Y:S01]  /*37c0*/  FFMA.FTZ R31, -R16, R34, R13 ;  /* 0x00000022101f7223 */ /* 0x004fe2000001010d */
[C---:B------:R-:W-:Y:S01]  /*37d0*/  IMAD.WIDE.U32 R12, R21.reuse, 0x4, R2 ;  /* 0x00000004150c7825 */ /* 0x040fe200078e0002 */
[----:B------:R3:W-:Y:S03]  /*37e0*/  STG.E desc[UR10][R8.64], R27 ;  /* 0x0000001b08007986 */ /* 0x0007e6000c10190a */
[----:B------:R-:W-:Y:S01]  /*37f0*/  IMAD.IADD R30, R21, 0x1, R28 ;  /* 0x00000001151e7824 */ /* 0x000fe200078e021c */
[----:B------:R3:W-:Y:S04]  /*3800*/  STG.E desc[UR10][R10.64], R29 ;  /* 0x0000001d0a007986 */ /* 0x0007e8000c10190a */
[----:B------:R3:W-:Y:S01]  /*3810*/  STG.E desc[UR10][R12.64], R31 ;  /* 0x0000001f0c007986 */ /* 0x0007e2000c10190a */
[----:B------:R-:W-:-:S13]  /*3820*/  ISETP.GE.AND P0, PT, R30, R7, PT ;  /* 0x000000071e00720c */ /* 0x000fda0003f06270 */
[----:B---3--:R-:W-:Y:S05]  /*3830*/  @!P0 BRA `(.L_x_9423) ;  /* 0xfffffffc00508947 */ /* 0x008fea000383ffff */
.L_x_9422:
[----:B------:R-:W-:Y:S05]  /*3840*/  BSYNC B0 ;  /* 0x0000000000007941 */ /* 0x000fea0003800000 */
.L_x_9421:
[----:B------:R-:W-:-:S13]  /*3850*/  ISETP.GE.AND P0, PT, R30, UR4, PT ;  /* 0x000000041e007c0c */ /* 0x000fda000bf06270 */
[----:B------:R-:W-:Y:S05]  /*3860*/  @P0 EXIT ;  /* 0x000000000000094d */ /* 0x000fea0003800000 */
.L_x_9424:
[----:B------:R-:W-:-:S06]  /*3870*/  IMAD.WIDE R8, R30, 0x4, R18 ;  /* 0x000000041e087825 */ /* 0x000fcc00078e0212 */
[----:B---3--:R-:W3:Y:S01]  /*3880*/  LDG.E R8, desc[UR10][R8.64] ;  /* 0x0000000a08087981 */ /* 0x008ee2000c1e1900 */
[----:B------:R-:W-:-:S04]  /*3890*/  IMAD.MOV.U32 R24, RZ, RZ, R26 ;  /* 0x000000ffff187224 */ /* 0x000fc800078e001a */
[----:B------:R-:W-:-:S06]  /*38a0*/  IMAD.WIDE R4, R30, 0x4, R24 ;  /* 0x000000041e047825 */ /* 0x000fcc00078e0218 */
[----:B------:R-:W1:Y:S01]  /*38b0*/  LDG.E R5, desc[UR10][R4.64] ;  /* 0x0000000a04057981 */ /* 0x000e62000c1e1900 */
[----:B------:R-:W-:-:S05]  /*38c0*/  MOV R2, R6 ;  /* 0x0000000600027202 */ /* 0x000fca0000000f00 */
[----:B------:R-:W-:-:S04]  /*38d0*/  IMAD.WIDE R10, R30, 0x4, R2 ;  /* 0x000000041e0a7825 */ /* 0x000fc800078e0202 */
[----:B------:R-:W-:-:S05]  /*38e0*/  IMAD.IADD R30, R28, 0x1, R30 ;  /* 0x000000011c1e7824 */ /* 0x000fca00078e021e */
[----:B------:R-:W-:Y:S01]  /*38f0*/  ISETP.GE.AND P0, PT, R30, UR4, PT ;  /* 0x000000041e007c0c */ /* 0x000fe2000bf06270 */
[----:B---3--:R-:W-:-:S04]  /*3900*/  FMUL.FTZ R0, R8, 1.4426950216293334961 ;  /* 0x3fb8aa3b08007820 */ /* 0x008fc80000410000 */
[----:B------:R-:W1:Y:S02]  /*3910*/  MUFU.EX2 R7, R0 ;  /* 0x0000000000077308 */ /* 0x000e640000000800 */
[----:B-1----:R-:W-:-:S05]  /*3920*/  FFMA.FTZ R7, -R16, R7, R5 ;  /* 0x0000000710077223 */ /* 0x002fca0000010105 */
[----:B------:R3:W-:Y:S01]  /*3930*/  STG.E desc[UR10][R10.64], R7 ;  /* 0x000000070a007986 */ /* 0x0007e2000c10190a */
[----:B------:R-:W-:Y:S05]  /*3940*/  @!P0 BRA `(.L_x_9424) ;  /* 0xfffffffc00c88947 */ /* 0x000fea000383ffff */
[----:B------:R-:W-:Y:S05]  /*3950*/  EXIT ;  /* 0x000000000000794d */ /* 0x000fea0003800000 */
.L_x_9404:
        /* <DEDUP_REMOVED lines=11> */
[----:B------:R-:W-:-:S04]  /*3a10*/  @!P0 IADD3 R12, P1, R11, R18, RZ ;  /* 0x000000120b0c8210 */ /* 0x000fc80007f3e0ff */
[----:B0-----:R-:W-:-:S05]  /*3a20*/  @!P0 IADD3.X R13, R2, R19, RZ, P1, !PT ;  /* 0x00000013020d8210 */ /* 0x001fca0000ffe4ff */
[----:B------:R0:W4:Y:S01]  /*3a30*/  @!P0 LDG.E R12, desc[UR10][R12.64] ;  /* 0x0000000a0c0c8981 */ /* 0x000122000c1e1900 */
[----:B------:R-:W-:-:S05]  /*3a40*/  @!P0 IADD3 R14, P1, R11, R26, RZ ;  /* 0x0000001a0b0e8210 */ /* 0x000fca0007f3e0ff */
[----:B------:R-:W-:-:S06]  /*3a50*/  @!P0 IMAD.X R15, R2, 0x1, R25, P1 ;  /* 0x00000001020f8824 */ /* 0x000fcc00008e0619 */
[----:B------:R-:W1:Y:S01]  /*3a60*/  @!P0 LDG.E R15, desc[UR10][R14.64] ;  /* 0x0000000a0e0f8981 */ /* 0x000e62000c1e1900 */
[----:B------:R-:W-:Y:S02]  /*3a70*/  @!P0 IADD3 R10, P1, R11, R6, RZ ;  /* 0x000000060b0a8210 */ /* 0x000fe40007f3e0ff */
[----:B---3--:R-:W-:-:S03]  /*3a80*/  IADD3 R17, P2, R5, R8, RZ ;  /* 0x0000000805117210 */ /* 0x008fc60007f5e0ff */
[----:B------:R-:W-:Y:S01]  /*3a90*/  @!P0 IMAD.X R11, R2, 0x1, R3, P1 ;  /* 0x00000001020b8824 */ /* 0x000fe200008e0603 */
[----:B------:R-:W-:Y:S01]  /*3aa0*/  ISETP.LT.U32.AND P1, PT, R17, R28, PT ;  /* 0x0000001c1100720c */ /* 0x000fe20003f21070 */
[----:B0-----:R-:W-:Y:S01]  /*3ab0*/  IMAD.X R13, RZ, RZ, R9, P2 ;  /* 0x000000ffff0d7224 */ /* 0x001fe200010e0609 */
[----:B------:R-:W-:-:S04]  /*3ac0*/  IADD3 R2, P2, R28, -R5, RZ ;  /* 0x800000051c027210 */ /* 0x000fc80007f5e0ff */
[----:B------:R-:W-:Y:S01]  /*3ad0*/  IADD3.X R9, RZ, -0x1, RZ, P2, !PT ;  /* 0xffffffffff097810 */ /* 0x000fe200017fe4ff */
[----:B------:R-:W-:-:S05]  /*3ae0*/  IMAD.SHL.U32 R5, R2, 0x4, RZ ;  /* 0x0000000402057824 */ /* 0x000fca00078e00ff */
[C---:B------:R-:W-:Y:S02]  /*3af0*/  IADD3 R6, P2, R5.reuse, R6, RZ ;  /* 0x0000000605067210 */ /* 0x040fe40007f5e0ff */
[C---:B------:R-:W-:Y:S02]  /*3b00*/  IADD3 R18, P3, R5.reuse, R18, RZ ;  /* 0x0000001205127210 */ /* 0x040fe40007f7e0ff */
[----:B------:R-:W-:Y:S01]  /*3b10*/  IADD3 R26, P4, R5, R26, RZ ;  /* 0x0000001a051a7210 */ /* 0x000fe20007f9e0ff */
[----:B----4-:R-:W-:-:S04]  /*3b20*/  @!P0 FMUL.FTZ R0, R12, 1.4426950216293334961 ;  /* 0x3fb8aa3b0c008820 */ /* 0x010fc80000410000 */
[----:B------:R0:W1:Y:S02]  /*3b30*/  @!P0 MUFU.EX2 R7, R0 ;  /* 0x0000000000078308 */ /* 0x0000640000000800 */
[----:B0-----:R-:W-:-:S04]  /*3b40*/  SHF.L.U64.HI R0, R2, 0x2, R9 ;  /* 0x0000000202007819 */ /* 0x001fc80000010209 */
[C---:B------:R-:W-:Y:S01]  /*3b50*/  IADD3.X R25, R0.reuse, R25, RZ, P4, !PT ;  /* 0x0000001900197210 */ /* 0x040fe200027fe4ff */
[C---:B------:R-:W-:Y:S02]  /*3b60*/  IMAD.X R3, R0.reuse, 0x1, R3, P2 ;  /* 0x0000000100037824 */ /* 0x040fe400010e0603 */
[----:B------:R-:W-:Y:S02]  /*3b70*/  IMAD.X R19, R0, 0x1, R19, P3 ;  /* 0x0000000100137824 */ /* 0x000fe400018e0613 */
[----:B-1----:R-:W-:-:S05]  /*3b80*/  @!P0 FFMA.FTZ R7, -R16, R7, R15 ;  /* 0x0000000710078223 */ /* 0x002fca000001010f */
[----:B------:R0:W-:Y:S01]  /*3b90*/  @!P0 STG.E desc[UR10][R10.64], R7 ;  /* 0x000000070a008986 */ /* 0x0001e2000c10190a */
[----:B------:R-:W-:-:S04]  /*3ba0*/  ISETP.LT.AND.EX P0, PT, R13, RZ, PT, P1 ;  /* 0x000000ff0d00720c */ /* 0x000fc80003f01310 */
[----:B------:R-:W-:Y:S02]  /*3bb0*/  SEL R24, R17, R28, P0 ;  /* 0x0000001c11187207 */ /* 0x000fe40000000000 */
[----:B------:R-:W-:Y:S02]  /*3bc0*/  SEL R2, R13, RZ, P0 ;  /* 0x000000ff0d027207 */ /* 0x000fe40000000000 */
[----:B------:R-:W-:-:S05]  /*3bd0*/  IADD3 R24, P1, -R24, R17, RZ ;  /* 0x0000001118187210 */ /* 0x000fca0007f3e1ff */
[----:B0-----:R-:W-:-:S08]  /*3be0*/  IMAD.X R7, R13, 0x1, ~R2, P1 ;  /* 0x000000010d077824 */ /* 0x001fd000008e0e02 */
.L_x_9426:
[----:B------:R-:W-:Y:S01]  /*3bf0*/  ISETP.NE.U32.AND P0, PT, R7, RZ, PT ;  /* 0x000000ff0700720c */ /* 0x000fe20003f05070 */
[----:B------:R-:W-:-:S12]  /*3c00*/  IMAD.SHL.U32 R12, R28, 0x4, RZ ;  /* 0x000000041c0c7824 */ /* 0x000fd800078e00ff */
[----:B------:R-:W-:Y:S05]  /*3c10*/  @!P0 BRA `(.L_x_9427) ;  /* 0x00000000001c8947 */ /* 0x000fea0003800000 */
[----:B--2---:R-:W-:Y:S01]  /*3c20*/  IMAD.MOV.U32 R23, RZ, RZ, R24 ;  /* 0x000000ffff177224 */ /* 0x004fe200078e0018 */
[----:B------:R-:W-:Y:S02]  /*3c30*/  MOV R22, R7 ;  /* 0x0000000700167202 */ /* 0x000fe40000000f00 */
[----:B------:R-:W-:-:S07]  /*3c40*/  MOV R14, 0x3c60 ;  /* 0x00003c60000e7802 */ /* 0x000fce0000000f00 */
[----:B01----:R-:W-:Y:S05]  /*3c50*/  CALL.REL.NOINC `($__internal_54_$__cuda_sm20_rem_s64) ;  /* 0x0000001400f07944 */ /* 0x003fea0003c00000 */
[----:B------:R-:W-:Y:S02]  /*3c60*/  IMAD.MOV.U32 R4, RZ, RZ, R8 ;  /* 0x000000ffff047224 */ /* 0x000fe400078e0008 */
[----:B------:R-:W-:Y:S01]  /*3c70*/  IMAD.MOV.U32 R5, RZ, RZ, R9 ;  /* 0x000000ffff057224 */ /* 0x000fe200078e0009 */
[----:B------:R-:W-:Y:S06]  /*3c80*/  BRA `(.L_x_9428) ;  /* 0x0000000000487947 */ /* 0x000fec0003800000 */
.L_x_9427:
        /* <DEDUP_REMOVED lines=11> */
[----:B------:R-:W-:Y:S02]  /*3d40*/  IMAD R4, R12, R5, R24 ;  /* 0x000000050c047224 */ /* 0x000fe400078e0218 */
[----:B------:R-:W-:-:S03]  /*3d50*/  IMAD.MOV.U32 R5, RZ, RZ, RZ ;  /* 0x000000ffff057224 */ /* 0x000fc600078e00ff */
[----:B------:R-:W-:-:S13]  /*3d60*/  ISETP.GE.U32.AND P0, PT, R4, R12, PT ;  /* 0x0000000c0400720c */ /* 0x000fda0003f06070 */
[----:B------:R-:W-:-:S05]  /*3d70*/  @P0 IMAD.IADD R4, R4, 0x1, -R12 ;  /* 0x0000000104040824 */ /* 0x000fca00078e0a0c */
[----:B------:R-:W-:-:S13]  /*3d80*/  ISETP.GE.U32.AND P0, PT, R4, R12, PT ;  /* 0x0000000c0400720c */ /* 0x000fda0003f06070 */
[----:B------:R-:W-:Y:S02]  /*3d90*/  @P0 IADD3 R4, -R12, R4, RZ ;  /* 0x000000040c040210 */ /* 0x000fe40007ffe1ff */
[----:B------:R-:W-:-:S07]  /*3da0*/  @!P1 LOP3.LUT R4, RZ, R12, RZ, 0x33, !PT ;  /* 0x0000000cff049212 */ /* 0x000fce00078e33ff */
.L_x_9428:
[----:B------:R-:W-:Y:S01]  /*3db0*/  IADD3 R17, P0, R24, -R4, RZ ;  /* 0x8000000418117210 */ /* 0x000fe20007f1e0ff */
[C---:B------:R-:W-:Y:S01]  /*3dc0*/  IMAD.SHL.U32 R0, R30.reuse, 0x4, RZ ;  /* 0x000000041e007824 */ /* 0x040fe200078e00ff */
[----:B------:R-:W-:Y:S01]  /*3dd0*/  SHF.L.U64.HI R9, R30, 0x2, RZ ;  /* 0x000000021e097819 */ /* 0x000fe200000102ff */
[----:B------:R-:W-:Y:S01]  /*3de0*/  BSSY B0, `(.L_x_9429) ;  /* 0x0000029000007945 */ /* 0x000fe20003800000 */
[----:B------:R-:W-:Y:S01]  /*3df0*/  IADD3 R21, P2, R17, R30, RZ ;  /* 0x0000001e11157210 */ /* 0x000fe20007f5e0ff */
[----:B------:R-:W-:Y:S01]  /*3e00*/  IMAD.X R2, R7, 0x1, ~R5, P0 ;  /* 0x0000000107027824 */ /* 0x000fe200000e0e05 */
[----:B------:R-:W-:Y:S02]  /*3e10*/  ISETP.GE.U32.AND P1, PT, R0, R17, PT ;  /* 0x000000110000720c */ /* 0x000fe40003f26070 */
[----:B------:R-:W-:Y:S02]  /*3e20*/  ISETP.GE.U32.AND P0, PT, R21, R24, PT ;  /* 0x000000181500720c */ /* 0x000fe40003f06070 */
[----:B------:R-:W-:-:S02]  /*3e30*/  ISETP.GE.AND.EX P1, PT, R9, R2, PT, P1 ;  /* 0x000000020900720c */ /* 0x000fc40003f26310 */
[----:B------:R-:W-:-:S04]  /*3e40*/  IADD3.X R0, RZ, R2, RZ, P2, !PT ;  /* 0x00000002ff007210 */ /* 0x000fc800017fe4ff */
[----:B------:R-:W-:-:S07]  /*3e50*/  ISETP.GE.AND.EX P0, PT, R0, R7, PT, P0 ;  /* 0x000000070000720c */ /* 0x000fce0003f06300 */
[----:B------:R-:W-:Y:S06]  /*3e60*/  @P1 BRA `(.L_x_9430) ;  /* 0x0000000000801947 */ /* 0x000fec0003800000 */
[----:B--2---:R-:W-:Y:S02]  /*3e70*/  IMAD.MOV.U32 R23, RZ, RZ, R30 ;  /* 0x000000ffff177224 */ /* 0x004fe400078e001e */
[----:B------:R-:W-:-:S07]  /*3e80*/  IMAD.MOV.U32 R20, RZ, RZ, RZ ;  /* 0x000000ffff147224 */ /* 0x000fce00078e00ff */
.L_x_9431:
[C---:B0-----:R-:W-:Y:S01]  /*3e90*/  IMAD.SHL.U32 R27, R23.reuse, 0x10, RZ ;  /* 0x00000010171b7824 */ /* 0x041fe200078e00ff */
[----:B------:R-:W-:-:S04]  /*3ea0*/  SHF.L.U64.HI R22, R23, 0x4, R20 ;  /* 0x0000000417167819 */ /* 0x000fc80000010214 */
[----:B---3--:R-:W-:-:S04]  /*3eb0*/  IADD3 R8, P1, R18, R27, RZ ;  /* 0x0000001b12087210 */ /* 0x008fc80007f3e0ff */
[----:B------:R-:W-:-:S06]  /*3ec0*/  IADD3.X R9, R19, R22, RZ, P1, !PT ;  /* 0x0000001613097210 */ /* 0x000fcc0000ffe4ff */
[----:B------:R-:W2:Y:S01]  /*3ed0*/  LDG.E.128 R8, desc[UR10][R8.64] ;  /* 0x0000000a08087981 */ /* 0x000ea2000c1e1d00 */
[----:B------:R-:W-:-:S05]  /*3ee0*/  IADD3 R12, P1, R26, R27, RZ ;  /* 0x0000001b1a0c7210 */ /* 0x000fca0007f3e0ff */
[----:B------:R-:W-:-:S06]  /*3ef0*/  IMAD.X R13, R25, 0x1, R22, P1 ;  /* 0x00000001190d7824 */ /* 0x000fcc00008e0616 */
[----:B------:R-:W1:Y:S01]  /*3f00*/  LDG.E.128 R12, desc[UR10][R12.64] ;  /* 0x0000000a0c0c7981 */ /* 0x000e62000c1e1d00 */
[----:B--2---:R-:W-:Y:S01]  /*3f10*/  FMUL.FTZ R32, R9, 1.4426950216293334961 ;  /* 0x3fb8aa3b09207820 */ /* 0x004fe20000410000 */
[----:B------:R-:W-:Y:S01]  /*3f20*/  FMUL.FTZ R29, R10, 1.4426950216293334961 ;  /* 0x3fb8aa3b0a1d7820 */ /* 0x000fe20000410000 */
[----:B------:R-:W-:Y:S01]  /*3f30*/  FMUL.FTZ R31, R11, 1.4426950216293334961 ;  /* 0x3fb8aa3b0b1f7820 */ /* 0x000fe20000410000 */
[----:B------:R-:W-:Y:S01]  /*3f40*/  FMUL.FTZ R10, R8, 1.4426950216293334961 ;  /* 0x3fb8aa3b080a7820 */ /* 0x000fe20000410000 */
[----:B------:R-:W-:Y:S02]  /*3f50*/  IADD3 R8, P1, R6, R27, RZ ;  /* 0x0000001b06087210 */ /* 0x000fe40007f3e0ff */
[----:B------:R-:W1:Y:S03]  /*3f60*/  MUFU.EX2 R32, R32 ;  /* 0x0000002000207308 */ /* 0x000e660000000800 */
[----:B------:R-:W-:Y:S01]  /*3f70*/  IMAD.X R9, R3, 0x1, R22, P1 ;  /* 0x0000000103097824 */ /* 0x000fe200008e0616 */
[----:B------:R-:W-:-:S04]  /*3f80*/  IADD3 R23, P1, R28, R23, RZ ;  /* 0x000000171c177210 */ /* 0x000fc80007f3e0ff */
[----:B------:R-:W0:Y:S01]  /*3f90*/  MUFU.EX2 R29, R29 ;  /* 0x0000001d001d7308 */ /* 0x000e220000000800 */
[----:B------:R-:W-:Y:S01]  /*3fa0*/  IMAD.SHL.U32 R22, R23, 0x4, RZ ;  /* 0x0000000417167824 */ /* 0x000fe200078e00ff */
[----:B------:R-:W-:-:S04]  /*3fb0*/  IADD3.X R20, RZ, R20, RZ, P1, !PT ;  /* 0x00000014ff147210 */ /* 0x000fc80000ffe4ff */
[----:B------:R-:W-:Y:S02]  /*3fc0*/  ISETP.GE.U32.AND P1, PT, R22, R17, PT ;  /* 0x000000111600720c */ /* 0x000fe40003f26070 */
[----:B------:R-:W2:Y:S01]  /*3fd0*/  MUFU.EX2 R31, R31 ;  /* 0x0000001f001f7308 */ /* 0x000ea20000000800 */
[----:B-1----:R-:W-:-:S07]  /*3fe0*/  FFMA.FTZ R13, -R16, R32, R13 ;  /* 0x00000020100d7223 */ /* 0x002fce000001010d */
[----:B------:R-:W1:Y:S01]  /*3ff0*/  MUFU.EX2 R11, R10 ;  /* 0x0000000a000b7308 */ /* 0x000e620000000800 */
[C---:B0-----:R-:W-:Y:S01]  /*4000*/  FFMA.FTZ R14, -R16.reuse, R29, R14 ;  /* 0x0000001d100e7223 */ /* 0x041fe2000001010e */
[C---:B--2---:R-:W-:Y:S01]  /*4010*/  FFMA.FTZ R15, -R16.reuse, R31, R15 ;  /* 0x0000001f100f7223 */ /* 0x044fe2000001010f */
[----:B-1----:R-:W-:Y:S01]  /*4020*/  FFMA.FTZ R12, -R16, R11, R12 ;  /* 0x0000000b100c7223 */ /* 0x002fe2000001010c */
[----:B------:R-:W-:-:S04]  /*4030*/  SHF.L.U64.HI R11, R23, 0x2, R20 ;  /* 0x00000002170b7819 */ /* 0x000fc80000010214 */
[----:B------:R3:W-:Y:S01]  /*4040*/  STG.E.128 desc[UR10][R8.64], R12 ;  /* 0x0000000c08007986 */ /* 0x0007e2000c101d0a */
[----:B------:R-:W-:-:S13]  /*4050*/  ISETP.GE.AND.EX P1, PT, R11, R2, PT, P1 ;  /* 0x000000020b00720c */ /* 0x000fda0003f26310 */
[----:B------:R-:W-:Y:S05]  /*4060*/  @!P1 BRA `(.L_x_9431) ;  /* 0xfffffffc00889947 */ /* 0x000fea000383ffff */
.L_x_9430:
[----:B------:R-:W-:Y:S05]  /*4070*/  BSYNC B0 ;  /* 0x0000000000007941 */ /* 0x000fea0003800000 */
.L_x_9429:
[----:B------:R-:W-:Y:S05]  /*4080*/  @P0 EXIT ;  /* 0x000000000000094d */ /* 0x000fea0003800000 */
[----:B---3--:R-:W-:Y:S01]  /*4090*/  LOP3.LUT R9, RZ, R30, RZ, 0x33, !PT ;  /* 0x0000001eff097212 */ /* 0x008fe200078e33ff */
[----:B------:R-:W-:Y:S01]  /*40a0*/  BSSY B0, `(.L_x_9432) ;  /* 0x000001e000007945 */ /* 0x000fe20003800000 */
[----:B0-----:R-:W-:Y:S02]  /*40b0*/  IMAD.MOV.U32 R13, RZ, RZ, R21 ;  /* 0x000000ffff0d7224 */ /* 0x001fe400078e0015 */
[----:B------:R-:W-:-:S04]  /*40c0*/  IADD3 R17, P0, R4, R9, RZ ;  /* 0x0000000904117210 */ /* 0x000fc80007f1e0ff */
[----:B------:R-:W-:-:S04]  /*40d0*/  IADD3.X R12, R5, -0x1, RZ, P0, !PT ;  /* 0xffffffff050c7810 */ /* 0x000fc800007fe4ff */
[----:B------:R-:W-:-:S13]  /*40e0*/  ISETP.NE.U32.AND P0, PT, R12, RZ, PT ;  /* 0x000000ff0c00720c */ /* 0x000fda0003f05070 */
[----:B------:R-:W-:Y:S05]  /*40f0*/  @!P0 BRA `(.L_x_9433) ;  /* 0x0000000000148947 */ /* 0x000fea0003800000 */
[----:B------:R-:W-:Y:S01]  /*4100*/  IMAD.MOV.U32 R10, RZ, RZ, R28 ;  /* 0x000000ffff0a7224 */ /* 0x000fe200078e001c */
[----:B------:R-:W-:-:S07]  /*4110*/  MOV R8, 0x4130 ;  /* 0x0000413000087802 */ /* 0x000fce0000000f00 */
[----:B-12---:R-:W-:Y:S05]  /*4120*/  CALL.REL.NOINC `($__internal_53_$__cuda_sm20_div_u64) ;  /* 0x0000000c00a87944 */ /* 0x006fea0003c00000 */
[----:B------:R-:W-:Y:S01]  /*4130*/  IMAD.MOV.U32 R10, RZ, RZ, R12 ;  /* 0x000000ffff0a7224 */ /* 0x000fe200078e000c */
[----:B------:R-:W-:Y:S06]  /*4140*/  BRA `(.L_x_9434) ;  /* 0x00000000004c7947 */ /* 0x000fec0003800000 */
.L_x_9433:
        /* <DEDUP_REMOVED lines=14> */
[----:B------:R-:W-:Y:S01]  /*4230*/  @P0 IADD3 R9, R9, -R28, RZ ;  /* 0x8000001c09090210 */ /* 0x000fe20007ffe0ff */
[----:B------:R-:W-:-:S03]  /*4240*/  @P0 VIADD R10, R10, 0x1 ;  /* 0x000000010a0a0836 */ /* 0x000fc60000000000 */
[----:B------:R-:W-:-:S13]  /*4250*/  ISETP.GE.U32.AND P1, PT, R9, R28, PT ;  /* 0x0000001c0900720c */ /* 0x000fda0003f26070 */
[----:B------:R-:W-:Y:S01]  /*4260*/  @P1 VIADD R10, R10, 0x1 ;  /* 0x000000010a0a1836 */ /* 0x000fe20000000000 */
[----:B------:R-:W-:-:S07]  /*4270*/  @!P2 LOP3.LUT R10, RZ, R28, RZ, 0x33, !PT ;  /* 0x0000001cff0aa212 */ /* 0x000fce00078e33ff */
.L_x_9434:
[----:B------:R-:W-:Y:S05]  /*4280*/  BSYNC B0 ;  /* 0x0000000000007941 */ /* 0x000fea0003800000 */
.L_x_9432:
        /* <DEDUP_REMOVED lines=9> */
[----:B------:R-:W-:Y:S01]  /*4320*/  IMAD.MOV.U32 R20, RZ, RZ, RZ ;  /* 0x000000ffff147224 */ /* 0x000fe200078e00ff */
[----:B------:R-:W-:Y:S01]  /*4330*/  SHF.R.U32.HI R22, RZ, 0x1e, R28 ;  /* 0x0000001eff167819 */ /* 0x000fe2000001161c */
[----:B--2---:R-:W-:Y:S01]  /*4340*/  IMAD.SHL.U32 R23, R28, 0x4, RZ ;  /* 0x000000041c177824 */ /* 0x004fe200078e00ff */
[----:B------:R-:W-:Y:S01]  /*4350*/  IADD3.X R9, ~R5, R7, RZ, P1, P2 ;  /* 0x0000000705097210 */ /* 0x000fe20000fe45ff */
[----:B------:R-:W-:-:S03]  /*4360*/  IMAD.SHL.U32 R5, R2, 0x4, RZ ;  /* 0x0000000402057824 */ /* 0x000fc600078e00ff */
[----:B------:R-:W-:Y:S02]  /*4370*/  SHF.L.U64.HI R2, R2, 0x2, R9 ;  /* 0x0000000202027819 */ /* 0x000fe40000010209 */
[-C--:B------:R-:W-:Y:S02]  /*4380*/  IADD3 R10, P2, R18, R5.reuse, RZ ;  /* 0x00000005120a7210 */ /* 0x080fe40007f5e0ff */
[-C--:B------:R-:W-:Y:S02]  /*4390*/  IADD3 R8, P3, R26, R5.reuse, RZ ;  /* 0x000000051a087210 */ /* 0x080fe40007f7e0ff */
[----:B------:R-:W-:Y:S01]  /*43a0*/  IADD3 R12, P1, R6, R5, RZ ;  /* 0x00000005060c7210 */ /* 0x000fe20007f3e0ff */
[--C-:B------:R-:W-:Y:S02]  /*43b0*/  IMAD.X R17, R19, 0x1, R2.reuse, P2 ;  /* 0x0000000113117824 */ /* 0x100fe400010e0602 */
[----:B------:R-:W-:Y:S01]  /*43c0*/  IMAD.X R15, R25, 0x1, R2, P3 ;  /* 0x00000001190f7824 */ /* 0x000fe200018e0602 */
[----:B------:R-:W-:-:S09]  /*43d0*/  IADD3.X R21, R3, R2, RZ, P1, !PT ;  /* 0x0000000203157210 */ /* 0x000fd20000ffe4ff */
.L_x_9437:
[----:B0-----:R-:W-:Y:S01]  /*43e0*/  IMAD.MOV.U32 R4, RZ, RZ, R10 ;  /* 0x000000ffff047224 */ /* 0x001fe200078e000a */
[----:B------:R-:W-:-:S05]  /*43f0*/  MOV R5, R17 ;  /* 0x0000001100057202 */ /* 0x000fca0000000f00 */
[----:B------:R0:W2:Y:S02]  /*4400*/  LDG.E R2, desc[UR10][R4.64] ;  /* 0x0000000a04027981 */ /* 0x0000a4000c1e1900 */
        /* <DEDUP_REMOVED lines=17> */
[----:B--2---:R-:W-:-:S04]  /*4520*/  FMUL.FTZ R2, R2, 1.4426950216293334961 ;  /* 0x3fb8aa3b02027820 */ /* 0x004fc80000410000 */
[----:B------:R-:W1:Y:S02]  /*4530*/  MUFU.EX2 R9, R2 ;  /* 0x0000000200097308 */ /* 0x000e640000000800 */
[----:B-1----:R-:W-:-:S05]  /*4540*/  FFMA.FTZ R9, -R16, R9, R11 ;  /* 0x0000000910097223 */ /* 0x002fca000001010b */
[----:B------:R0:W-:Y:S01]  /*4550*/  STG.E desc[UR10][R4.64], R9 ;  /* 0x0000000904007986 */ /* 0x0001e2000c10190a */
[----:B------:R-:W-:Y:S05]  /*4560*/  @P1 BRA `(.L_x_9437) ;  /* 0xfffffffc009c1947 */ /* 0x000fea000383ffff */
.L_x_9436:
[----:B------:R-:W-:Y:S05]  /*4570*/  BSYNC B0 ;  /* 0x0000000000007941 */ /* 0x000fea0003800000 */
.L_x_9435:
        /* <DEDUP_REMOVED lines=11> */
.L_x_9438:
[----:B0-----:R-:W3:Y:S04]  /*4630*/  LDG.E R4, desc[UR10][R8.64] ;  /* 0x0000000a08047981 */ /* 0x001ee8000c1e1900 */
[----:B------:R-:W1:Y:S01]  /*4640*/  LDG.E R15, desc[UR10][R26.64] ;  /* 0x0000000a1a0f7981 */ /* 0x000e62000c1e1900 */
[----:B------:R-:W-:Y:S02]  /*4650*/  IMAD.MOV.U32 R18, RZ, RZ, R6 ;  /* 0x000000ffff127224 */ /* 0x000fe400078e0006 */
[----:B---3--:R-:W-:Y:S01]  /*4660*/  FMUL.FTZ R10, R4, 1.4426950216293334961 ;  /* 0x3fb8aa3b040a7820 */ /* 0x008fe20000410000 */
[----:B------:R-:W-:-:S03]  /*4670*/  IADD3 R4, P0, R3, R8, RZ ;  /* 0x0000000803047210 */ /* 0x000fc60007f1e0ff */
[----:B------:R-:W1:Y:S02]  /*4680*/  MUFU.EX2 R11, R10 ;  /* 0x0000000a000b7308 */ /* 0x000e640000000800 */
[----:B------:R-:W-:Y:S02]  /*4690*/  IMAD.X R5, R2, 0x1, R9, P0 ;  /* 0x0000000102057824 */ /* 0x000fe400000e0609 */
[----:B-1----:R-:W-:-:S05]  /*46a0*/  FFMA.FTZ R17, -R16, R11, R15 ;  /* 0x0000000b10117223 */ /* 0x002fca000001010f */
[----:B------:R0:W-:Y:S04]  /*46b0*/  STG.E desc[UR10][R18.64], R17 ;  /* 0x0000001112007986 */ /* 0x0001e8000c10190a */
[----:B------:R1:W3:Y:S01]  /*46c0*/  LDG.E R11, desc[UR10][R4.64] ;  /* 0x0000000a040b7981 */ /* 0x0002e2000c1e1900 */
[----:B------:R-:W-:-:S04]  /*46d0*/  IADD3 R8, P0, R3, R26, RZ ;  /* 0x0000001a03087210 */ /* 0x000fc80007f1e0ff */
[----:B------:R-:W-:-:S05]  /*46e0*/  IADD3.X R9, R2, R27, RZ, P0, !PT ;  /* 0x0000001b02097210 */ /* 0x000fca00007fe4ff */
[----:B--2---:R-:W2:Y:S01]  /*46f0*/  LDG.E R23, desc[UR10][R8.64] ;  /* 0x0000000a08177981 */ /* 0x004ea2000c1e1900 */
[C---:B------:R-:W-:Y:S02]  /*4700*/  IADD3 R14, P0, R3.reuse, R6, RZ ;  /* 0x00000006030e7210 */ /* 0x040fe40007f1e0ff */
[----:B------:R-:W-:-:S03]  /*4710*/  IADD3 R10, P1, R3, R4, RZ ;  /* 0x00000004030a7210 */ /* 0x000fc60007f3e0ff */
[C---:B------:R-:W-:Y:S01]  /*4720*/  IMAD.X R15, R2.reuse, 0x1, R19, P0 ;  /* 0x00000001020f7824 */ /* 0x040fe200000e0613 */
[----:B-1----:R-:W-:Y:S01]  /*4730*/  IADD3 R4, P0, R3, R8, RZ ;  /* 0x0000000803047210 */ /* 0x002fe20007f1e0ff */
[----:B---3--:R-:W-:Y:S01]  /*4740*/  FMUL.FTZ R12, R11, 1.4426950216293334961 ;  /* 0x3fb8aa3b0b0c7820 */ /* 0x008fe20000410000 */
[----:B------:R-:W-:-:S03]  /*4750*/  IMAD.X R11, R2, 0x1, R5, P1 ;  /* 0x00000001020b7824 */ /* 0x000fc600008e0605 */
[----:B------:R-:W2:Y:S02]  /*4760*/  MUFU.EX2 R21, R12 ;  /* 0x0000000c00157308 */ /* 0x000ea40000000800 */
[----:B--2---:R-:W-:-:S05]  /*4770*/  FFMA.FTZ R21, -R16, R21, R23 ;  /* 0x0000001510157223 */ /* 0x004fca0000010117 */
[----:B------:R1:W-:Y:S04]  /*4780*/  STG.E desc[UR10][R14.64], R21 ;  /* 0x000000150e007986 */ /* 0x0003e8000c10190a */
[----:B------:R2:W3:Y:S01]  /*4790*/  LDG.E R6, desc[UR10][R10.64] ;  /* 0x0000000a0a067981 */ /* 0x0004e2000c1e1900 */
[----:B------:R-:W-:-:S05]  /*47a0*/  IMAD.X R5, R2, 0x1, R9, P0 ;  /* 0x0000000102057824 */ /* 0x000fca00000e0609 */
[----:B------:R-:W4:Y:S01]  /*47b0*/  LDG.E R23, desc[UR10][R4.64] ;  /* 0x0000000a04177981 */ /* 0x000f22000c1e1900 */
[C---:B0-----:R-:W-:Y:S02]  /*47c0*/  IADD3 R18, P0, R3.reuse, R14, RZ ;  /* 0x0000000e03127210 */ /* 0x041fe40007f1e0ff */
[----:B------:R-:W-:Y:S02]  /*47d0*/  IADD3 R8, P1, R3, R10, RZ ;  /* 0x0000000a03087210 */ /* 0x000fe40007f3e0ff */
[----:B------:R-:W-:-:S03]  /*47e0*/  IADD3.X R19, R2, R15, RZ, P0, !PT ;  /* 0x0000000f02137210 */ /* 0x000fc600007fe4ff */
[----:B------:R-:W-:Y:S01]  /*47f0*/  IMAD.X R9, R2, 0x1, R11, P1 ;  /* 0x0000000102097824 */ /* 0x000fe200008e060b */
[----:B--2---:R-:W-:-:S05]  /*4800*/  IADD3 R10, P0, R3, R4, RZ ;  /* 0x00000004030a7210 */ /* 0x004fca0007f1e0ff */
[----:B------:R-:W-:Y:S02]  /*4810*/  IMAD.X R11, R2, 0x1, R5, P0 ;  /* 0x00000001020b7824 */ /* 0x000fe400000e0605 */
[----:B---3--:R-:W-:-:S04]  /*4820*/  FMUL.FTZ R6, R6, 1.4426950216293334961 ;  /* 0x3fb8aa3b06067820 */ /* 0x008fc80000410000 */
[----:B------:R-:W4:Y:S02]  /*4830*/  MUFU.EX2 R17, R6 ;  /* 0x0000000600117308 */ /* 0x000f240000000800 */
[----:B----4-:R-:W-:-:S05]  /*4840*/  FFMA.FTZ R17, -R16, R17, R23 ;  /* 0x0000001110117223 */ /* 0x010fca0000010117 */
[----:B------:R0:W-:Y:S04]  /*4850*/  STG.E desc[UR10][R18.64], R17 ;  /* 0x0000001112007986 */ /* 0x0001e8000c10190a */
[----:B------:R2:W3:Y:S04]  /*4860*/  LDG.E R12, desc[UR10][R8.64] ;  /* 0x0000000a080c7981 */ /* 0x0004e8000c1e1900 */
[----:B-1----:R-:W4:Y:S01]  /*4870*/  LDG.E R21, desc[UR10][R10.64] ;  /* 0x0000000a0a157981 */ /* 0x002f22000c1e1900 */
[----:B------:R-:W-:-:S04]  /*4880*/  IADD3 R4, P0, R3, R18, RZ ;  /* 0x0000001203047210 */ /* 0x000fc80007f1e0ff */
[C---:B------:R-:W-:Y:S01]  /*4890*/  IADD3 R6, P3, R3.reuse, R4, RZ ;  /* 0x0000000403067210 */ /* 0x040fe20007f7e0ff */
[----:B------:R-:W-:Y:S01]  /*48a0*/  IMAD.X R5, R2, 0x1, R19, P0 ;  /* 0x0000000102057824 */ /* 0x000fe200000e0613 */
[--C-:B------:R-:W-:Y:S02]  /*48b0*/  IADD3 R13, P0, P1, R28, R13, R28.reuse ;  /* 0x0000000d1c0d7210 */ /* 0x100fe4000791e01c */
[----:B--2---:R-:W-:Y:S01]  /*48c0*/  IADD3 R8, P2, R3, R8, RZ ;  /* 0x0000000803087210 */ /* 0x004fe20007f5e0ff */
[----:B0-----:R-:W-:Y:S01]  /*48d0*/  IMAD.X R19, R2, 0x1, R5, P3 ;  /* 0x0000000102137824 */ /* 0x001fe200018e0605 */
[----:B------:R-:W-:Y:S02]  /*48e0*/  IADD3.X R0, RZ, R0, RZ, P0, P1 ;  /* 0x00000000ff007210 */ /* 0x000fe400007e24ff */
[----:B------:R-:W-:Y:S01]  /*48f0*/  IADD3 R13, P0, P1, R28, R13, R28 ;  /* 0x0000000d1c0d7210 */ /* 0x000fe2000791e01c */
[----:B------:R-:W-:-:S03]  /*4900*/  IMAD.X R9, R2, 0x1, R9, P2 ;  /* 0x0000000102097824 */ /* 0x000fc600010e0609 */
[----:B------:R-:W-:Y:S02]  /*4910*/  IADD3.X R0, RZ, R0, RZ, P0, P1 ;  /* 0x00000000ff007210 */ /* 0x000fe400007e24ff */
[----:B------:R-:W-:Y:S02]  /*4920*/  ISETP.GE.U32.AND P0, PT, R13, R24, PT ;  /* 0x000000180d00720c */ /* 0x000fe40003f06070 */
[----:B------:R-:W-:Y:S02]  /*4930*/  IADD3 R26, P1, R3, R10, RZ ;  /* 0x0000000a031a7210 */ /* 0x000fe40007f3e0ff */
[----:B------:R-:W-:Y:S02]  /*4940*/  ISETP.GE.AND.EX P0, PT, R0, R7, PT, P0 ;  /* 0x000000070000720c */ /* 0x000fe40003f06300 */
[----:B------:R-:W-:Y:S01]  /*4950*/  IADD3.X R27, R2, R11, RZ, P1, !PT ;  /* 0x0000000b021b7210 */ /* 0x000fe20000ffe4ff */
[----:B---3--:R-:W-:-:S04]  /*4960*/  FMUL.FTZ R12, R12, 1.4426950216293334961 ;  /* 0x3fb8aa3b0c0c7820 */ /* 0x008fc80000410000 */
[----:B------:R-:W4:Y:S02]  /*4970*/  MUFU.EX2 R15, R12 ;  /* 0x0000000c000f7308 */ /* 0x000f240000000800 */
[----:B----4-:R-:W-:-:S05]  /*4980*/  FFMA.FTZ R15, -R16, R15, R21 ;  /* 0x0000000f100f7223 */ /* 0x010fca0000010115 */
[----:B------:R0:W-:Y:S01]  /*4990*/  STG.E desc[UR10][R4.64], R15 ;  /* 0x0000000f04007986 */ /* 0x0001e2000c10190a */
[----:B------:R-:W-:Y:S05]  /*49a0*/  @!P0 BRA `(.L_x_9438) ;  /* 0xfffffffc00208947 */ /* 0x000fea000383ffff */
[----:B------:R-:W-:Y:S05]  /*49b0*/  EXIT ;  /* 0x000000000000794d */ /* 0x000fea0003800000 */
.L_x_9425:
[----:B------:R-:W-:Y:S01]  /*49c0*/  IMAD.SHL.U32 R7, R28, 0x4, RZ ;  /* 0x000000041c077824 */ /* 0x000fe200078e00ff */
[----:B------:R-:W-:Y:S01]  /*49d0*/  ISETP.NE.AND P0, PT, R5, RZ, PT ;  /* 0x000000ff0500720c */ /* 0x000fe20003f05270 */
[----:B------:R-:W-:Y:S02]  /*49e0*/  ULDC UR4, c[0x0][0x228] ;  /* 0x00008a0000047ab9 */ /* 0x000fe40000000800 */
[----:B------:R-:W3:Y:S01]  /*49f0*/  I2F.U32.RP R2, R7 ;  /* 0x0000000700027306 */ /* 0x000ee20000209000 */
[----:B------:R-:W-:Y:S02]  /*4a00*/  IMAD.MOV R11, RZ, RZ, -R7 ;  /* 0x000000ffff0b7224 */ /* 0x000fe400078e0a07 */
[----:B------:R-:W-:-:S05]  /*4a10*/  IMAD.U32 R0, RZ, RZ, UR4 ;  /* 0x00000004ff007e24 */ /* 0x000fca000f8e00ff */
[----:B---3--:R-:W3:Y:S02]  /*4a20*/  MUFU.RCP R2, R2 ;  /* 0x0000000200027308 */ /* 0x008ee40000001000 */
[----:B---3--:R-:W-:-:S06]  /*4a30*/  IADD3 R8, R2, 0xffffffe, RZ ;  /* 0x0ffffffe02087810 */ /* 0x008fcc0007ffe0ff */
[----:B------:R3:W4:Y:S02]  /*4a40*/  F2I.FTZ.U32.TRUNC.NTZ R9, R8 ;  /* 0x0000000800097305 */ /* 0x000724000021f000 */
[----:B---3--:R-:W-:Y:S02]  /*4a50*/  IMAD.MOV.U32 R8, RZ, RZ, RZ ;  /* 0x000000ffff087224 */ /* 0x008fe400078e00ff */
[----:B----4-:R-:W-:-:S04]  /*4a60*/  IMAD R11, R11, R9, RZ ;  /* 0x000000090b0b7224 */ /* 0x010fc800078e02ff */
[----:B------:R-:W-:Y:S01]  /*4a70*/  IMAD.HI.U32 R21, R9, R11, R8 ;  /* 0x0000000b09157227 */ /* 0x000fe200078e0008 */
[----:B------:R-:W-:Y:S06]  /*4a80*/  @!P0 BRA `(.L_x_9439) ;  /* 0x0000000000788947 */ /* 0x000fec0003800000 */
[----:B------:R-:W-:-:S13]  /*4a90*/  ISETP.GE.U32.AND P0, PT, R30, R5, PT ;  /* 0x000000051e00720c */ /* 0x000fda0003f06070 */
[----:B------:R-:W-:-:S04]  /*4aa0*/  @P0 IADD3 R4, P1, R30, -R5, RZ ;  /* 0x800000051e040210 */ /* 0x000fc80007f3e0ff */
[----:B------:R-:W-:Y:S02]  /*4ab0*/  @P0 LEA.HI.X.SX32 R11, R30, 0xffffffff, 0x1, P1 ;  /* 0xffffffff1e0b0811 */ /* 0x000fe400008f0eff */
[C---:B------:R-:W-:Y:S02]  /*4ac0*/  @P0 SHF.L.U32 R9, R4.reuse, 0x2, RZ ;  /* 0x0000000204090819 */ /* 0x040fe400000006ff */
[----:B------:R-:W-:Y:S02]  /*4ad0*/  @P0 SHF.L.U64.HI R4, R4, 0x2, R11 ;  /* 0x0000000204040819 */ /* 0x000fe4000001020b */
[----:B------:R-:W-:-:S05]  /*4ae0*/  @P0 IADD3 R10, P1, R9, R18, RZ ;  /* 0x00000012090a0210 */ /* 0x000fca0007f3e0ff */
[----:B------:R-:W-:-:S05]  /*4af0*/  @P0 IMAD.X R11, R4, 0x1, R19, P1 ;  /* 0x00000001040b0824 */ /* 0x000fca00008e0613 */
[----:B------:R3:W4:Y:S01]  /*4b00*/  @P0 LDG.E R10, desc[UR10][R10.64] ;  /* 0x0000000a0a0a0981 */ /* 0x000722000c1e1900 */
[----:B------:R-:W-:-:S05]  /*4b10*/  @P0 IADD3 R12, P1, R9, R26, RZ ;  /* 0x0000001a090c0210 */ /* 0x000fca0007f3e0ff */
[----:B0-----:R-:W-:-:S06]  /*4b20*/  @P0 IMAD.X R13, R4, 0x1, R25, P1 ;  /* 0x00000001040d0824 */ /* 0x001fcc00008e0619 */
[----:B------:R-:W1:Y:S01]  /*4b30*/  @P0 LDG.E R13, desc[UR10][R12.64] ;  /* 0x0000000a0c0d0981 */ /* 0x000e62000c1e1900 */
[----:B------:R-:W-:-:S05]  /*4b40*/  @P0 IADD3 R8, P1, R9, R6, RZ ;  /* 0x0000000609080210 */ /* 0x000fca0007f3e0ff */
[----:B------:R-:W-:Y:S01]  /*4b50*/  @P0 IMAD.X R9, R4, 0x1, R3, P1 ;  /* 0x0000000104090824 */ /* 0x000fe200008e0603 */
[----:B------:R-:W-:Y:S01]  /*4b60*/  IADD3 R4, P1, R28, -R5, RZ ;  /* 0x800000051c047210 */ /* 0x000fe20007f3e0ff */
[----:B------:R-:W-:-:S03]  /*4b70*/  IMAD.IADD R5, R0, 0x1, R5 ;  /* 0x0000000100057824 */ /* 0x000fc600078e0205 */
[----:B---3--:R-:W-:Y:S01]  /*4b80*/  IADD3.X R11, RZ, -0x1, RZ, P1, !PT ;  /* 0xffffffffff0b7810 */ /* 0x008fe20000ffe4ff */
[C---:B------:R-:W-:Y:S01]  /*4b90*/  IMAD.SHL.U32 R17, R4.reuse, 0x4, RZ ;  /* 0x0000000404117824 */ /* 0x040fe200078e00ff */
[----:B------:R-:W-:Y:S02]  /*4ba0*/  VIMNMX.U32 R0, R5, R28, PT ;  /* 0x0000001c05007248 */ /* 0x000fe40003fe0000 */
[----:B------:R-:W-:Y:S02]  /*4bb0*/  SHF.L.U64.HI R4, R4, 0x2, R11 ;  /* 0x0000000204047819 */ /* 0x000fe4000001020b */
[----:B------:R-:W-:Y:S01]  /*4bc0*/  IADD3 R26, P2, R17, R26, RZ ;  /* 0x0000001a111a7210 */ /* 0x000fe20007f5e0ff */
[----:B------:R-:W-:Y:S01]  /*4bd0*/  IMAD.IADD R0, R5, 0x1, -R0 ;  /* 0x0000000105007824 */ /* 0x000fe200078e0a00 */
[----:B------:R-:W-:-:S03]  /*4be0*/  IADD3 R18, P1, R17, R18, RZ ;  /* 0x0000001211127210 */ /* 0x000fc60007f3e0ff */
[C---:B------:R-:W-:Y:S01]  /*4bf0*/  IMAD.X R25, R4.reuse, 0x1, R25, P2 ;  /* 0x0000000104197824 */ /* 0x040fe200010e0619 */
[----:B------:R-:W-:Y:S01]  /*4c00*/  IADD3.X R19, R4, R19, RZ, P1, !PT ;  /* 0x0000001304137210 */ /* 0x000fe20000ffe4ff */
[----:B----4-:R-:W-:-:S04]  /*4c10*/  @P0 FMUL.FTZ R2, R10, 1.4426950216293334961 ;  /* 0x3fb8aa3b0a020820 */ /* 0x010fc80000410000 */
[----:B------:R-:W1:Y:S02]  /*4c20*/  @P0 MUFU.EX2 R15, R2 ;  /* 0x00000002000f0308 */ /* 0x000e640000000800 */
[----:B-1----:R-:W-:-:S05]  /*4c30*/  @P0 FFMA.FTZ R15, -R16, R15, R13 ;  /* 0x0000000f100f0223 */ /* 0x002fca000001010d */
[----:B------:R3:W-:Y:S01]  /*4c40*/  @P0 STG.E desc[UR10][R8.64], R15 ;  /* 0x0000000f08000986 */ /* 0x0007e2000c10190a */
[----:B------:R-:W-:-:S05]  /*4c50*/  IADD3 R6, P0, R17, R6, RZ ;  /* 0x0000000611067210 */ /* 0x000fca0007f1e0ff */
[----:B------:R-:W-:-:S08]  /*4c60*/  IMAD.X R3, R4, 0x1, R3, P0 ;  /* 0x0000000104037824 */ /* 0x000fd000000e0603 */
.L_x_9439:
[----:B------:R-:W-:Y:S01]  /*4c70*/  IMAD.HI.U32 R2, R21, R0, RZ ;  /* 0x0000000015027227 */ /* 0x000fe200078e00ff */
[----:B------:R-:W-:Y:S01]  /*4c80*/  ISETP.NE.U32.AND P1, PT, R7, RZ, PT ;  /* 0x000000ff0700720c */ /* 0x000fe20003f25070 */
[----:B------:R-:W-:Y:S02]  /*4c90*/  BSSY B0, `(.L_x_9440) ;  /* 0x0000024000007945 */ /* 0x000fe40003800000 */
[----:B------:R-:W-:-:S04]  /*4ca0*/  IMAD.MOV R2, RZ, RZ, -R2 ;  /* 0x000000ffff027224 */ /* 0x000fc800078e0a02 */
[----:B------:R-:W-:Y:S01]  /*4cb0*/  IMAD R12, R7, R2, R0 ;  /* 0x00000002070c7224 */ /* 0x000fe200078e0200 */
[----:B------:R-:W-:-:S04]  /*4cc0*/  MOV R2, R6 ;  /* 0x0000000600027202 */ /* 0x000fc80000000f00 */
[----:B------:R-:W-:-:S13]  /*4cd0*/  ISETP.GE.U32.AND P0, PT, R12, R7, PT ;  /* 0x000000070c00720c */ /* 0x000fda0003f06070 */
[----:B------:R-:W-:-:S04]  /*4ce0*/  @P0 IADD3 R12, R12, -R7, RZ ;  /* 0x800000070c0c0210 */ /* 0x000fc80007ffe0ff */
[----:B------:R-:W-:-:S13]  /*4cf0*/  ISETP.GE.U32.AND P0, PT, R12, R7, PT ;  /* 0x000000070c00720c */ /* 0x000fda0003f06070 */
[----:B------:R-:W-:Y:S01]  /*4d00*/  @P0 IMAD.IADD R12, R12, 0x1, -R7 ;  /* 0x000000010c0c0824 */ /* 0x000fe200078e0a07 */
[----:B------:R-:W-:-:S05]  /*4d10*/  @!P1 LOP3.LUT R12, RZ, R7, RZ, 0x33, !PT ;  /* 0x00000007ff0c9212 */ /* 0x000fca00078e33ff */
[----:B------:R-:W-:-:S04]  /*4d20*/  IMAD.IADD R12, R0, 0x1, -R12 ;  /* 0x00000001000c7824 */ /* 0x000fc800078e0a0c */
[----:B0-----:R-:W-:Y:S01]  /*4d30*/  IMAD.IADD R13, R30, 0x1, R12 ;  /* 0x000000011e0d7824 */ /* 0x001fe200078e020c */
[----:B------:R-:W-:Y:S01]  /*4d40*/  ISETP.GE.AND P0, PT, R27, R12, PT ;  /* 0x0000000c1b00720c */ /* 0x000fe20003f06270 */
[----:B------:R-:W-:-:S12]  /*4d50*/  IMAD.MOV.U32 R27, RZ, RZ, R25 ;  /* 0x000000ffff1b7224 */ /* 0x000fd800078e0019 */
[----:B------:R-:W-:Y:S05]  /*4d60*/  @P0 BRA `(.L_x_9441) ;  /* 0x0000000000580947 */ /* 0x000fea0003800000 */
.L_x_9442:
[----:B0-----:R-:W-:-:S06]  /*4d70*/  IMAD.WIDE R4, R30, 0x10, R18 ;  /* 0x000000101e047825 */ /* 0x001fcc00078e0212 */
[----:B------:R-:W4:Y:S01]  /*4d80*/  LDG.E.128 R4, desc[UR10][R4.64] ;  /* 0x0000000a04047981 */ /* 0x000f22000c1e1d00 */
[----:B---3--:R-:W-:-:S06]  /*4d90*/  IMAD.WIDE R8, R30, 0x10, R26 ;  /* 0x000000101e087825 */ /* 0x008fcc00078e021a */
[----:B------:R-:W1:Y:S01]  /*4da0*/  LDG.E.128 R8, desc[UR10][R8.64] ;  /* 0x0000000a08087981 */ /* 0x000e62000c1e1d00 */
[----:B----4-:R-:W-:Y:S01]  /*4db0*/  FMUL.FTZ R14, R5, 1.4426950216293334961 ;  /* 0x3fb8aa3b050e7820 */ /* 0x010fe20000410000 */
[----:B------:R-:W-:Y:S01]  /*4dc0*/  FMUL.FTZ R15, R6, 1.4426950216293334961 ;  /* 0x3fb8aa3b060f7820 */ /* 0x000fe20000410000 */
[----:B------:R-:W-:Y:S01]  /*4dd0*/  FMUL.FTZ R17, R7, 1.4426950216293334961 ;  /* 0x3fb8aa3b07117820 */ /* 0x000fe20000410000 */
[----:B------:R-:W-:Y:S01]  /*4de0*/  FMUL.FTZ R6, R4, 1.4426950216293334961 ;  /* 0x3fb8aa3b04067820 */ /* 0x000fe20000410000 */
[----:B------:R-:W-:Y:S02]  /*4df0*/  IMAD.WIDE R4, R30, 0x10, R2 ;  /* 0x000000101e047825 */ /* 0x000fe400078e0202 */
[----:B------:R-:W1:Y:S02]  /*4e00*/  MUFU.EX2 R14, R14 ;  /* 0x0000000e000e7308 */ /* 0x000e640000000800 */
[----:B------:R-:W-:-:S06]  /*4e10*/  IMAD.IADD R30, R28, 0x1, R30 ;  /* 0x000000011c1e7824 */ /* 0x000fcc00078e021e */
[----:B------:R-:W0:Y:S08]  /*4e20*/  MUFU.EX2 R15, R15 ;  /* 0x0000000f000f7308 */ /* 0x000e300000000800 */
[----:B------:R-:W3:Y:S01]  /*4e30*/  MUFU.EX2 R17, R17 ;  /* 0x0000001100117308 */ /* 0x000ee20000000800 */
[----:B-1----:R-:W-:-:S07]  /*4e40*/  FFMA.FTZ R9, -R16, R14, R9 ;  /* 0x0000000e10097223 */ /* 0x002fce0000010109 */
[----:B------:R-:W1:Y:S01]  /*4e50*/  MUFU.EX2 R7, R6 ;  /* 0x0000000600077308 */ /* 0x000e620000000800 */
[C---:B0-----:R-:W-:Y:S01]  /*4e60*/  FFMA.FTZ R10, -R16.reuse, R15, R10 ;  /* 0x0000000f100a7223 */ /* 0x041fe2000001010a */
[C---:B---3--:R-:W-:Y:S01]  /*4e70*/  FFMA.FTZ R11, -R16.reuse, R17, R11 ;  /* 0x00000011100b7223 */ /* 0x048fe2000001010b */
[----:B-1----:R-:W-:Y:S01]  /*4e80*/  FFMA.FTZ R8, -R16, R7, R8 ;  /* 0x0000000710087223 */ /* 0x002fe20000010108 */
[----:B------:R-:W-:-:S04]  /*4e90*/  IMAD.SHL.U32 R7, R30, 0x4, RZ ;  /* 0x000000041e077824 */ /* 0x000fc800078e00ff */
[----:B------:R0:W-:Y:S01]  /*4ea0*/  STG.E.128 desc[UR10][R4.64], R8 ;  /* 0x0000000804007986 */ /* 0x0001e2000c101d0a */
[----:B------:R-:W-:-:S13]  /*4eb0*/  ISETP.GE.AND P0, PT, R7, R12, PT ;  /* 0x0000000c0700720c */ /* 0x000fda0003f06270 */
[----:B------:R-:W-:Y:S05]  /*4ec0*/  @!P0 BRA `(.L_x_9442) ;  /* 0xfffffffc00a88947 */ /* 0x000fea000383ffff */
.L_x_9441:
[----:B------:R-:W-:Y:S05]  /*4ed0*/  BSYNC B0 ;  /* 0x0000000000007941 */ /* 0x000fea0003800000 */
.L_x_9440:
[----:B------:R-:W-:-:S13]  /*4ee0*/  ISETP.GE.AND P0, PT, R13, R0, PT ;  /* 0x000000000d00720c */ /* 0x000fda0003f06270 */
[----:B------:R-:W-:Y:S05]  /*4ef0*/  @P0 EXIT ;  /* 0x000000000000094d */ /* 0x000fea0003800000 */
.L_x_9443:
[----:B------:R-:W-:-:S06]  /*4f00*/  IMAD.WIDE R6, R13, 0x4, R18 ;  /* 0x000000040d067825 */ /* 0x000fcc00078e0212 */
[----:B----4-:R-:W4:Y:S01]  /*4f10*/  LDG.E R6, desc[UR10][R6.64] ;  /* 0x0000000a06067981 */ /* 0x010f22000c1e1900 */
[----:B0-----:R-:W-:-:S06]  /*4f20*/  IMAD.WIDE R4, R13, 0x4, R26 ;  /* 0x000000040d047825 */ /* 0x001fcc00078e021a */
[----:B------:R-:W1:Y:S01]  /*4f30*/  LDG.E R5, desc[UR10][R4.64] ;  /* 0x0000000a04057981 */ /* 0x000e62000c1e1900 */
[----:B---3--:R-:W-:Y:S01]  /*4f40*/  IMAD.WIDE R8, R13, 0x4, R2 ;  /* 0x000000040d087825 */ /* 0x008fe200078e0202 */
[----:B------:R-:W-:-:S04]  /*4f50*/  IADD3 R13, R28, R13, RZ ;  /* 0x0000000d1c0d7210 */ /* 0x000fc80007ffe0ff */
[----:B------:R-:W-:Y:S01]  /*4f60*/  ISETP.GE.AND P0, PT, R13, R0, PT ;  /* 0x000000000d00720c */ /* 0x000fe20003f06270 */
[----:B----4-:R-:W-:-:S04]  /*4f70*/  FMUL.FTZ R10, R6, 1.4426950216293334961 ;  /* 0x3fb8aa3b060a7820 */ /* 0x010fc80000410000 */
[----:B------:R-:W1:Y:S02]  /*4f80*/  MUFU.EX2 R11, R10 ;  /* 0x0000000a000b7308 */ /* 0x000e640000000800 */
[----:B-1----:R-:W-:-:S05]  /*4f90*/  FFMA.FTZ R11, -R16, R11, R5 ;  /* 0x0000000b100b7223 */ /* 0x002fca0000010105 */
[----:B------:R4:W-:Y:S01]  /*4fa0*/  STG.E desc[UR10][R8.64], R11 ;  /* 0x0000000b08007986 */ /* 0x0009e2000c10190a */
[----:B------:R-:W-:Y:S05]  /*4fb0*/  @!P0 BRA `(.L_x_9443) ;  /* 0xfffffffc00d08947 */ /* 0x000fea000383ffff */
[----:B------:R-:W-:Y:S05]  /*4fc0*/  EXIT ;  /* 0x000000000000794d */ /* 0x000fea0003800000 */
        .weak           $__internal_53_$__cuda_sm20_div_u64
        .type           $__internal_53_$__cuda_sm20_div_u64,@function
        .size           $__internal_53_$__cuda_sm20_div_u64,($__internal_54_$__cuda_sm20_rem_s64 - $__internal_53_$__cuda_sm20_div_u64)
$__internal_53_$__cuda_sm20_div_u64:
        /* <DEDUP_REMOVED lines=47> */
[----:B------:R-:W-:-:S04]  /*52c0*/  IADD3 R20, P3, R9, 0x1, RZ ;  /* 0x0000000109147810 */ /* 0x000fc80007f7e0ff */
[----:B------:R-:W-:Y:S02]  /*52d0*/  IADD3.X R12, ~R17, R12, RZ, P2, !PT ;  /* 0x0000000c110c7210 */ /* 0x000fe400017fe5ff */
[-C--:B------:R-:W-:Y:S02]  /*52e0*/  IADD3 R22, P2, -R10, R21.reuse, RZ ;  /* 0x000000150a167210 */ /* 0x080fe40007f5e1ff */
[C---:B------:R-:W-:Y:S02]  /*52f0*/  ISETP.GE.U32.AND.EX P1, PT, R12.reuse, UR6, PT, P1 ;  /* 0x000000060c007c0c */ /* 0x040fe4000bf26110 */
[----:B------:R-:W-:Y:S02]  /*5300*/  IADD3.X R17, R12, ~UR6, RZ, P2, !PT ;  /* 0x800000060c117c10 */ /* 0x000fe400097fe4ff */
[----:B------:R-:W-:Y:S01]  /*5310*/  SEL R21, R22, R21, P1 ;  /* 0x0000001516157207 */ /* 0x000fe20000800000 */
[----:B------:R-:W-:Y:S01]  /*5320*/  IMAD.X R22, RZ, RZ, R11, P3 ;  /* 0x000000ffff167224 */ /* 0x000fe200018e060b */
[----:B------:R-:W-:-:S02]  /*5330*/  SEL R20, R20, R9, P1 ;  /* 0x0000000914147207 */ /* 0x000fc40000800000 */
[----:B------:R-:W-:Y:S02]  /*5340*/  SEL R17, R17, R12, P1 ;  /* 0x0000000c11117207 */ /* 0x000fe40000800000 */
        /* <DEDUP_REMOVED lines=12> */
[----:B------:R-:W-:Y:S05]  /*5410*/  RET.REL.NODEC R8 `(_ZN2at6native43_GLOBAL__N__9ae7fba5_10_SoftMax_cu_9f978f6320cunn_SoftMaxBackwardILi4EfffNS1_26LogSoftMaxBackwardEpilogueEEEvPT0_PKT2_S8_l) ;  /* 0xffffffa808f87950 */ /* 0x000fea0003c3ffff */
        .weak           $__internal_54_$__cuda_sm20_rem_s64
        .type           $__internal_54_$__cuda_sm20_rem_s64,@function
        .size           $__internal_54_$__cuda_sm20_rem_s64,(.L_x_12149 - $__internal_54_$__cuda_sm20_rem_s64)
$__internal_54_$__cuda_sm20_rem_s64:
        /* <DEDUP_REMOVED lines=18> */
[----:B------:R-:W-:Y:S01]  /*5540*/  IMAD.HI.U32 R11, P1, R21, R11, R34 ;  /* 0x0000000b150b7227 */ /* 0x000fe20007820022 */
[----:B------:R-:W-:-:S03]  /*5550*/  HFMA2.MMA R35, -RZ, RZ, 0, 0 ;  /* 0x00000000ff237435 */ /* 0x000fc600000001ff */
[----:B------:R-:W-:Y:S01]  /*5560*/  IMAD.HI.U32 R15, R21, R15, RZ ;  /* 0x0000000f150f7227 */ /* 0x000fe200078e00ff */
[----:B------:R-:W-:-:S04]  /*5570*/  IADD3 R11, P2, R10, R11, RZ ;  /* 0x0000000b0a0b7210 */ /* 0x000fc80007f5e0ff */
[----:B------:R-:W-:Y:S01]  /*5580*/  IADD3.X R15, R15, R21, RZ, P0, !PT ;  /* 0x000000150f0f7210 */ /* 0x000fe200007fe4ff */
        /* <DEDUP_REMOVED lines=15> */
[----:B------:R-:W-:Y:S02]  /*5680*/  IMAD.X R11, RZ, RZ, ~R22, P4 ;  /* 0x000000ffff0b7224 */ /* 0x000fe400020e0e16 */
[----:B------:R-:W-:Y:S02]  /*5690*/  IMAD.X R20, R20, 0x1, R15, P0 ;  /* 0x0000000114147824 */ /* 0x000fe400000e060f */
        /* <DEDUP_REMOVED lines=17> */
[----:B------:R-:W-:-:S03]  /*57b0*/  ISETP.GE.U32.AND.EX P0, PT, R15, R9, PT, P0 ;  /* 0x000000090f00720c */ /* 0x000fc60003f06100 */
[----:B------:R-:W-:Y:S01]  /*57c0*/  IMAD.X R11, R15, 0x1, ~R9, P2 ;  /* 0x000000010f0b7824 */ /* 0x000fe200010e0e09 */
[----:B------:R-:W-:-:S04]  /*57d0*/  SEL R21, R10, R21, P0 ;  /* 0x000000150a157207 */ /* 0x000fc80000000000 */
[----:B------:R-:W-:Y:S01]  /*57e0*/  SEL R11, R11, R15, P0 ;  /* 0x0000000f0b0b7207 */ /* 0x000fe20000000000 */
[----:B------:R-:W-:Y:S01]  /*57f0*/  IMAD.MOV.U32 R15, RZ, RZ, 0x0 ;  /* 0x00000000ff0f7424 */ /* 0x000fe200078e00ff */
        /* <DEDUP_REMOVED lines=14> */
[----:B------:R-:W-:Y:S06]  /*58e0*/  RET.REL.NODEC R14 `(_ZN2at6native43_GLOBAL__N__9ae7fba5_10_SoftMax_cu_9f978f6320cunn_SoftMaxBackwardILi4EfffNS1_26LogSoftMaxBackwardEpilogueEEEvPT0_PKT2_S8_l) ;  /* 0xffffffa40ec47950 */ /* 0x000fec0003c3ffff */
.L_x_9444:
        /* <DEDUP_REMOVED lines=9> */
.L_x_12149:


//--------------------- .text._ZN2at6native43_GLOBAL__N__9ae7fba5_10_SoftMax_cu_9f978f6324cunn_SoftMaxBackwardSmemILi4EfffNS1_26LogSoftMaxBackwardEpilogueEEEvPT0_PKT2_S8_l --------------------------
	.section	.text._ZN2at6native43_GLOBAL__N__9ae7fba5_10_SoftMax_cu_9f978f6324cunn_SoftMaxBackwardSmemILi4EfffNS1_26LogSoftMaxBackwardEpilogueEEEvPT0_PKT2_S8_l,"ax",@progbits
	.align	128
.text._ZN2at6native43_GLOBAL__N__9ae7fba5_10_SoftMax_cu_9f978f6324cunn_SoftMaxBackwardSmemILi4EfffNS1_26LogSoftMaxBackwardEpilogueEEEvPT0_PKT2_S8_l:
        .type           _ZN2at6native43_GLOBAL__N__9ae7fba5_10_SoftMax_cu_9f978f6324cunn_SoftMaxBackwardSmemILi4EfffNS1_26LogSoftMaxBackwardEpilogueEEEvPT0_PKT2_S8_l,@function
        .size           _ZN2at6native43_GLOBAL__N__9ae7fba5_10_SoftMax_cu_9f978f6324cunn_SoftMaxBackwardSmemILi4EfffNS1_26LogSoftMaxBackwardEpilogueEEEvPT0_PKT2_S8_l,(.L_x_12152 - _ZN2at6native43_GLOBAL__N__9ae7fba5_10_SoftMax_cu_9f978f6324cunn_SoftMaxBackwardSmemILi4EfffNS1_26LogSoftMaxBackwardEpilogueEEEvPT0_PKT2_S8_l)
        .other          _ZN2at6native43_GLOBAL__N__9ae7fba5_10_SoftMax_cu_9f978f6324cunn_SoftMaxBackwardSmemILi4EfffNS1_26LogSoftMaxBackwardEpilogueEEEvPT0_PKT2_S8_l,@"STO_CUDA_ENTRY STV_DEFAULT"
_ZN2at6native43_GLOBAL__N__9ae7fba5_10_SoftMax_cu_9f978f6324cunn_SoftMaxBackwardSmemILi4EfffNS1_26LogSoftMaxBackwardEpilogueEEEvPT0_PKT2_S8_l:
        /* <DEDUP_REMOVED lines=23> */
.L_x_9447:
        /* <DEDUP_REMOVED lines=14> */
.L_x_9446:
[----:B------:R-:W-:Y:S05]  /*0250*/  BSYNC B0 ;  /* 0x0000000000007941 */ /* 0x000fea0003800000 */
.L_x_9445:
        /* <DEDUP_REMOVED lines=44> */
.L_x_9456:
[----:B-1----:R-:W-:-:S07]  /*0520*/  FADD.FTZ R7, R11, R10 ;  /* 0x0000000a0b077221 */ /* 0x002fce0000010000 */
.L_x_9448:
        /* <DEDUP_REMOVED lines=14> */
.L_x_9450:
[----:B------:R-:W-:-:S06]  /*0610*/  IMAD.WIDE R4, R0, 0x10, R14 ;  /* 0x0000001000047825 */ /* 0x000fcc00078e020e */
[----:B------:R-:W2:Y:S01]  /*0620*/  LDG.E.128 R4, desc[UR6][R4.64] ;  /* 0x0000000604047981 */ /* 0x000ea2000c1e1d00 */
[----:B------:R-:W-:-:S06]  /*0630*/  LEA R8, R0, R17, 0x4 ;  /* 0x0000001100087211 */ /* 0x000fcc00078e20ff */
[----:B0-----:R-:W1:Y:S01]  /*0640*/  LDS.128 R8, [R8] ;  /* 0x0000000008087984 */ /* 0x001e620000000c00 */
[----:B--2---:R-:W-:Y:S01]  /*0650*/  FMUL.FTZ R19, R6, 1.4426950216293334961 ;  /* 0x3fb8aa3b06137820 */ /* 0x004fe20000410000 */
[----:B------:R-:W-:Y:S01]  /*0660*/  FMUL.FTZ R20, R7, 1.4426950216293334961 ;  /* 0x3fb8aa3b07147820 */ /* 0x000fe20000410000 */
[----:B------:R-:W-:Y:S01]  /*0670*/  FMUL.FTZ R18, R5, 1.4426950216293334961 ;  /* 0x3fb8aa3b05127820 */ /* 0x000fe20000410000 */
[----:B------:R-:W-:Y:S01]  /*0680*/  FMUL.FTZ R6, R4, 1.4426950216293334961 ;  /* 0x3fb8aa3b04067820 */ /* 0x000fe20000410000 */
[C---:B------:R-:W-:Y:S02]  /*0690*/  IMAD.WIDE R4, R0.reuse, 0x10, R12 ;  /* 0x0000001000047825 */ /* 0x040fe400078e020c */
[----:B------:R-:W1:Y:S02]  /*06a0*/  MUFU.EX2 R19, R19 ;  /* 0x0000001300137308 */ /* 0x000e640000000800 */
[----:B------:R-:W-:-:S06]  /*06b0*/  VIADD R0, R0, UR5 ;  /* 0x0000000500007c36 */ /* 0x000fcc0008000000 */
[----:B------:R-:W0:Y:S08]  /*06c0*/  MUFU.EX2 R20, R20 ;  /* 0x0000001400147308 */ /* 0x000e300000000800 */
[----:B------:R-:W2:Y:S01]  /*06d0*/  MUFU.EX2 R18, R18 ;  /* 0x0000001200127308 */ /* 0x000ea20000000800 */
[----:B-1----:R-:W-:-:S07]  /*06e0*/  FFMA.FTZ R10, -R16, R19, R10 ;  /* 0x00000013100a7223 */ /* 0x002fce000001010a */
[----:B------:R-:W1:Y:S01]  /*06f0*/  MUFU.EX2 R7, R6 ;  /* 0x0000000600077308 */ /* 0x000e620000000800 */
[C---:B0-----:R-:W-:Y:S01]  /*0700*/  FFMA.FTZ R11, -R16.reuse, R20, R11 ;  /* 0x00000014100b7223 */ /* 0x041fe2000001010b */
[C---:B--2---:R-:W-:Y:S01]  /*0710*/  FFMA.FTZ R9, -R16.reuse, R18, R9 ;  /* 0x0000001210097223 */ /* 0x044fe20000010109 */
[----:B-1----:R-:W-:Y:S01]  /*0720*/  FFMA.FTZ R8, -R16, R7, R8 ;  /* 0x0000000710087223 */ /* 0x002fe20000010108 */
[----:B------:R-:W-:-:S04]  /*0730*/  SHF.L.U32 R7, R0, 0x2, RZ ;  /* 0x0000000200077819 */ /* 0x000fc800000006ff */
[----:B------:R2:W-:Y:S01]  /*0740*/  STG.E.128 desc[UR6][R4.64], R8 ;  /* 0x0000000804007986 */ /* 0x0005e2000c101d06 */
[----:B------:R-:W-:Y:S02]  /*0750*/  ISETP.GE.U32.AND P0, PT, R7, R2, PT ;  /* 0x000000020700720c */ /* 0x000fe40003f06070 */
[----:B------:R-:W-:-:S04]  /*0760*/  SHF.R.S32.HI R18, RZ, 0x1f, R7 ;  /* 0x0000001fff127819 */ /* 0x000fc80000011407 */
[----:B------:R-:W-:-:S13]  /*0770*/  ISETP.GE.AND.EX P0, PT, R18, R3, PT, P0 ;  /* 0x000000031200720c */ /* 0x000fda0003f06300 */
[----:B--2---:R-:W-:Y:S05]  /*0780*/  @!P0 BRA `(.L_x_9450) ;  /* 0xfffffffc00a08947 */ /* 0x004fea000383ffff */
[----:B------:R-:W-:Y:S05]  /*0790*/  EXIT ;  /* 0x000000000000794d */ /* 0x000fea0003800000 */
.L_x_9449:
[----:B------:R-:W-:Y:S01]  /*07a0*/  HFMA2.MMA R15, -RZ, RZ, 0, 1.847743988037109375e-06 ;  /* 0x0000001fff0f7435 */ /* 0x000fe200000001ff */
[----:B------:R-:W-:Y:S02]  /*07b0*/  IMAD.MOV.U32 R14, RZ, RZ, 0x10 ;  /* 0x00000010ff0e7424 */ /* 0x000fe400078e00ff */
[----:B------:R-:W-:-:S08]  /*07c0*/  IMAD.MOV.U32 R12, RZ, RZ, -0x1 ;  /* 0xffffffffff0c7424 */ /* 0x000fd000078e00ff */
[----:B-1----:R-:W-:Y:S05]  /*07d0*/  WARPSYNC.COLLECTIVE R12, `(.L_x_9451) ;  /* 0x000000000c087348 */ /* 0x002fea0003c00000 */
[----:B-1----:R0:W1:Y:S02]  /*07e0*/  SHFL.DOWN P1, R10, R7, R14, R15 ;  /* 0x0800000e070a7389 */ /* 0x002064000002000f */
[----:B01----:R-:W-:Y:S01]  /*07f0*/  ENDCOLLECTIVE ;  /* 0x000000000000791b */ /* 0x003fe20003800000 */
.L_x_9451:
[----:B------:R-:W-:Y:S01]  /*0800*/  HFMA2.MMA R14, -RZ, RZ, 0, 4.76837158203125e-07 ;  /* 0x00000008ff0e7435 */ /* 0x000fe200000001ff */
[----:B------:R-:W-:-:S05]  /*0810*/  MOV R4, R10 ;  /* 0x0000000a00047202 */ /* 0x000fca0000000f00 */
[----:B------:R-:W-:-:S04]  /*0820*/  FADD.FTZ R4, R7, R4 ;  /* 0x0000000407047221 */ /* 0x000fc80000010000 */
[----:B------:R-:W-:-:S07]  /*0830*/  IMAD.MOV.U32 R7, RZ, RZ, R4 ;  /* 0x000000ffff077224 */ /* 0x000fce00078e0004 */
[----:B------:R-:W-:Y:S05]  /*0840*/  WARPSYNC.COLLECTIVE R12, `(.L_x_9452) ;  /* 0x000000000c087348 */ /* 0x000fea0003c00000 */
[----:B------:R0:W1:Y:S02]  /*0850*/  SHFL.DOWN P1, R10, R7, R14, R15 ;  /* 0x0800000e070a7389 */ /* 0x000064000002000f */
[----:B01----:R-:W-:Y:S01]  /*0860*/  ENDCOLLECTIVE ;  /* 0x000000000000791b */ /* 0x003fe20003800000 */
.L_x_9452:
[----:B------:R-:W-:Y:S01]  /*0870*/  HFMA2.MMA R14, -RZ, RZ, 0, 2.384185791015625e-07 ;  /* 0x00000004ff0e7435 */ /* 0x000fe200000001ff */
[----:B------:R-:W-:-:S04]  /*0880*/  IMAD.MOV.U32 R5, RZ, RZ, R10 ;  /* 0x000000ffff057224 */ /* 0x000fc800078e000a */
[----:B------:R-:W-:-:S05]  /*0890*/  FADD.FTZ R5, R4, R5 ;  /* 0x0000000504057221 */ /* 0x000fca0000010000 */
[----:B------:R-:W-:-:S07]  /*08a0*/  MOV R7, R5 ;  /* 0x0000000500077202 */ /* 0x000fce0000000f00 */
[----:B------:R-:W-:Y:S05]  /*08b0*/  WARPSYNC.COLLECTIVE R12, `(.L_x_9453) ;  /* 0x000000000c087348 */ /* 0x000fea0003c00000 */
[----:B------:R0:W1:Y:S02]  /*08c0*/  SHFL.DOWN P1, R10, R7, R14, R15 ;  /* 0x0800000e070a7389 */ /* 0x000064000002000f */
[----:B01----:R-:W-:Y:S01]  /*08d0*/  ENDCOLLECTIVE ;  /* 0x000000000000791b */ /* 0x003fe20003800000 */
.L_x_9453:
[----:B------:R-:W-:Y:S01]  /*08e0*/  HFMA2.MMA R14, -RZ, RZ, 0, 1.1920928955078125e-07 ;  /* 0x00000002ff0e7435 */ /* 0x000fe200000001ff */
[----:B------:R-:W-:-:S04]  /*08f0*/  IMAD.MOV.U32 R6, RZ, RZ, R10 ;  /* 0x000000ffff067224 */ /* 0x000fc800078e000a */
[----:B------:R-:W-:-:S05]  /*0900*/  FADD.FTZ R6, R5, R6 ;  /* 0x0000000605067221 */ /* 0x000fca0000010000 */
[----:B------:R-:W-:-:S07]  /*0910*/  MOV R7, R6 ;  /* 0x0000000600077202 */ /* 0x000fce0000000f00 */
[----:B------:R-:W-:Y:S05]  /*0920*/  WARPSYNC.COLLECTIVE R12, `(.L_x_9454) ;  /* 0x000000000c087348 */ /* 0x000fea0003c00000 */
[----:B------:R0:W1:Y:S02]  /*0930*/  SHFL.DOWN P1, R10, R7, R14, R15 ;  /* 0x0800000e070a7389 */ /* 0x000064000002000f */
[----:B01----:R-:W-:Y:S01]  /*0940*/  ENDCOLLECTIVE ;  /* 0x000000000000791b */ /* 0x003fe20003800000 */
.L_x_9454:
[----:B------:R-:W-:Y:S01]  /*0950*/  HFMA2.MMA R14, -RZ, RZ, 0, 5.9604644775390625e-08 ;  /* 0x00000001ff0e7435 */ /* 0x000fe200000001ff */
[----:B------:R-:W-:-:S04]  /*0960*/  IMAD.MOV.U32 R11, RZ, RZ, R10 ;  /* 0x000000ffff0b7224 */ /* 0x000fc800078e000a */
[----:B------:R-:W-:-:S05]  /*0970*/  FADD.FTZ R11, R6, R11 ;  /* 0x0000000b060b7221 */ /* 0x000fca0000010000 */
[----:B------:R-:W-:-:S07]  /*0980*/  MOV R7, R11 ;  /* 0x0000000b00077202 */ /* 0x000fce0000000f00 */
[----:B------:R-:W-:Y:S05]  /*0990*/  WARPSYNC.COLLECTIVE R12, `(.L_x_9455) ;  /* 0x000000000c087348 */ /* 0x000fea0003c00000 */
[----:B------:R0:W1:Y:S02]  /*09a0*/  SHFL.DOWN P1, R10, R7, R14, R15 ;  /* 0x0800000e070a7389 */ /* 0x000064000002000f */
[----:B01----:R-:W-:Y:S01]  /*09b0*/  ENDCOLLECTIVE ;  /* 0x000000000000791b */ /* 0x003fe20003800000 */
.L_x_9455:
[----:B------:R-:W-:Y:S05]  /*09c0*/  BRA `(.L_x_9456) ;  /* 0xfffffff800d47947 */ /* 0x000fea000383ffff */
.L_x_9457:
        /* <DEDUP_REMOVED lines=11> */
.L_x_12152:


//--------------------- .text._ZN2at6native43_GLOBAL__N__9ae7fba5_10_SoftMax_cu_9f978f6320cunn_SoftMaxBackwardILi2EdddNS1_26LogSoftMaxBackwardEpilogueEEEvPT0_PKT2_S8_l --------------------------
	.section	.text._ZN2at6native43_GLOBAL__N__9ae7fba5_10_SoftMax_cu_9f978f6320cunn_SoftMaxBackwardILi2EdddNS1_26LogSoftMaxBackwardEpilogueEEEvPT0_PKT2_S8_l,"ax",@progbits
	.align	128
.text._ZN2at6native43_GLOBAL__N__9ae7fba5_10_SoftMax_cu_9f978f6320cunn_SoftMaxBackwardILi2EdddNS1_26LogSoftMaxBackwardEpilogueEEEvPT0_PKT2_S8_l:
        .type           _ZN2at6native43_GLOBAL__N__9ae7fba5_10_SoftMax_cu_9f978f6320cunn_SoftMaxBackwardILi2EdddNS1_26LogSoftMaxBackwardEpilogueEEEvPT0_PKT2_S8_l,@function
        .size           _ZN2at6native43_GLOBAL__N__9ae7fba5_10_SoftMax_cu_9f978f6320cunn_SoftMaxBackwardILi2EdddNS1_26LogSoftMaxBackwardEpilogueEEEvPT0_PKT2_S8_l,(.L_x_12153 - _ZN2at6native43_GLOBAL__N__9ae7fba5_10_SoftMax_cu_9f978f6320cunn_SoftMaxBackwardILi2EdddNS1_26LogSoftMaxBackwardEpilogueEEEvPT0_PKT2_S8_l)
        .other          _ZN2at6native43_GLOBAL__N__9ae7fba5_10_SoftMax_cu_9f978f6320cunn_SoftMaxBackwardILi2EdddNS1_26LogSoftMaxBackwardEpilogueEEEvPT0_PKT2_S8_l,@"STO_CUDA_ENTRY STV_DEFAULT"
_ZN2at6native43_GLOBAL__N__9ae7fba5_10_SoftMax_cu_9f978f6320cunn_SoftMaxBackwardILi2EdddNS1_26LogSoftMaxBackwardEpilogueEEEvPT0_PKT2_S8_l:
        /* <DEDUP_REMOVED lines=9> */
[----:B------:R-:W-:Y:S01]  /*0090*/  UMOV UR5, URZ ;  /* 0x0000003f00057c82 */ /* 0x000fe20008000000 */
[----:B------:R-:W-:-:S04]  /*00a0*/  ULDC.64 UR12, c[0x0][0x228] ;  /* 0x00008a00000c7ab9 */ /* 0x000fc80000000a00 */
[----:B------:R-:W-:Y:S01]  /*00b0*/  PLOP3.LUT P0, PT, PT, PT, UP0, 0x80, 0x0 ;  /* 0x000000000000781c */ /* 0x000fe20003f0f008 */
[----:B0-----:R-:W-:-:S04]  /*00c0*/  UIMAD.WIDE.U32 UR6, UR4, UR20, URZ ;  /* 0x00000014040672a5 */ /* 0x001fc8000f8e003f */
[----:B------:R-:W-:Y:S02]  /*00d0*/  USHF.L.U32 UR16, UR6, 0x3, URZ ;  /* 0x0000000306107899 */ /* 0x000fe4000800063f */
[----:B------:R-:W-:Y:S02]  /*00e0*/  UIMAD UR8, UR4, UR21, UR7 ;  /* 0x00000015040872a4 */ /* 0x000fe4000f8e0207 */
[----:B------:R-:W-:Y:S02]  /*00f0*/  UIADD3 UR10, UP1, UR16, UR18, URZ ;  /* 0x00000012100a7290 */ /* 0x000fe4000ff3e03f */
[----:B------:R-:W-:Y:S02]  /*0100*/  UIADD3 UR14, UR16, UR14, URZ ;  /* 0x0000000e100e7290 */ /* 0x000fe4000fffe03f */
[----:B------:R-:W-:Y:S01]  /*0110*/  IMAD.U32 R46, RZ, RZ, UR16 ;  /* 0x00000010ff2e7e24 */ /* 0x000fe2000f8e00ff */
[----:B------:R-:W-:Y:S02]  /*0120*/  USHF.L.U64.HI UR17, UR6, 0x3, UR8 ;  /* 0x0000000306117899 */ /* 0x000fe40008010208 */
[----:B------:R-:W-:-:S02]  /*0130*/  ULOP3.LUT UR14, UR14, 0x8, URZ, 0xc0, !UPT ;  /* 0x000000080e0e7892 */ /* 0x000fc4000f8ec03f */
[----:B------:R-:W-:Y:S02]  /*0140*/  ULOP3.LUT UR9, UR10, 0x8, URZ, 0xc0, !UPT ;  /* 0x000000080a097892 */ /* 0x000fe4000f8ec03f */
[----:B------:R-:W-:Y:S02]  /*0150*/  UIADD3.X UR11, UR17, UR19, URZ, UP1, !UPT ;  /* 0x00000013110b7290 */ /* 0x000fe40008ffe43f */
[----:B------:R-:W-:Y:S01]  /*0160*/  IMAD.U32 R45, RZ, RZ, UR17 ;  /* 0x00000011ff2d7e24 */ /* 0x000fe2000f8e00ff */
        /* <DEDUP_REMOVED lines=13> */
[----:B------:R-:W-:Y:S01]  /*0240*/  ISETP.LT.U32.AND P0, PT, R9, UR17, PT ;  /* 0x0000001109007c0c */ /* 0x000fe2000bf01070 */
[----:B------:R-:W-:-:S03]  /*0250*/  IMAD.U32 R3, RZ, RZ, UR8 ;  /* 0x00000008ff037e24 */ /* 0x000fc6000f8e00ff */
[----:B------:R-:W-:-:S05]  /*0260*/  IMAD.U32 R0, RZ, RZ, UR9 ;  /* 0x00000009ff007e24 */ /* 0x000fca000f8e00ff */
[----:B------:R-:W-:-:S04]  /*0270*/  ISETP.GT.AND.EX P0, PT, R0, RZ, PT, P0 ;  /* 0x000000ff0000720c */ /* 0x000fc80003f04300 */
[----:B------:R-:W-:-:S13]  /*0280*/  ISETP.GT.U32.OR.EX P0, PT, RZ, RZ, !P0, P1 ;  /* 0x000000ffff00720c */ /* 0x000fda0004704510 */
[----:B------:R-:W-:-:S04]  /*0290*/  @!P0 IADD3 R2, P1, P2, R2, -UR28, R9 ;  /* 0x8000001c02028c10 */ /* 0x000fc8000fa3e009 */
[----:B------:R-:W-:Y:S02]  /*02a0*/  @!P0 IADD3.X R3, R3, -0x1, RZ, P1, P2 ;  /* 0xffffffff03038810 */ /* 0x000fe40000fe44ff */
[----:B------:R-:W-:-:S04]  /*02b0*/  @!P0 LEA R4, P1, R2, UR18, 0x3 ;  /* 0x0000001202048c11 */ /* 0x000fc8000f8218ff */
[----:B------:R-:W-:-:S06]  /*02c0*/  @!P0 LEA.HI.X R5, R2, UR19, R3, 0x3, P1 ;  /* 0x0000001302058c11 */ /* 0x000fcc00088f1c03 */
[----:B------:R-:W2:Y:S01]  /*02d0*/  @!P0 LDG.E.64 R4, desc[UR24][R4.64] ;  /* 0x0000001804048981 */ /* 0x000ea2000c1e1b00 */
[----:B------:R-:W-:Y:S01]  /*02e0*/  ULDC UR7, c[0x0][0x0] ;  /* 0x0000000000077ab9 */ /* 0x000fe20000000800 */
[----:B------:R-:W-:Y:S01]  /*02f0*/  CS2R R2, SRZ ;  /* 0x0000000000027805 */ /* 0x000fe2000001ff00 */
        /* <DEDUP_REMOVED lines=10> */
[----:B--2---:R-:W-:Y:S01]  /*03a0*/  @!P0 DADD R2, RZ, R4 ;  /* 0x00000000ff028229 */ /* 0x004fe20000000004 */
[----:B------:R-:W-:Y:S10]  /*03b0*/  BRA `(.L_x_9461) ;  /* 0x0000000000147947 */ /* 0x000ff40003800000 */
.L_x_9460:
[----:B------:R-:W-:Y:S01]  /*03c0*/  CS2R R2, SRZ ;  /* 0x0000000000027805 */ /* 0x000fe2000001ff00 */
[----:B------:R-:W-:Y:S01]  /*03d0*/  UMOV UR17, UR12 ;  /* 0x0000000c00117c82 */ /* 0x000fe20008000000 */
[----:B------:R-:W-:Y:S01]  /*03e0*/  UMOV UR20, UR13 ;  /* 0x0000000d00147c82 */ /* 0x000fe20008000000 */
[----:B------:R-:W-:Y:S01]  /*03f0*/  UMOV UR16, UR10 ;  /* 0x0000000a00107c82 */ /* 0x000fe20008000000 */
[----:B------:R-:W-:-:S05]  /*0400*/  UMOV UR19, UR11 ;  /* 0x0000000b00137c82 */ /* 0x000fca0008000000 */
.L_x_9461:
[----:B------:R-:W-:Y:S01]  /*0410*/  ISETP.NE.U32.AND P0, PT, RZ, UR20, PT ;  /* 0x00000014ff007c0c */ /* 0x000fe2000bf05070 */
[----:B------:R-:W-:Y:S02]  /*0420*/  ULDC UR29, c[0x0][0x0] ;  /* 0x00000000001d7ab9 */ /* 0x000fe40000000800 */
[----:B------:R-:W-:-:S10]  /*0430*/  USHF.L.U32 UR18, UR29, 0x1, URZ ;  /* 0x000000011d127899 */ /* 0x000fd4000800063f */
[----:B------:R-:W-:Y:S05]  /*0440*/  @!P0 BRA `(.L_x_9462) ;  /* 0x0000000000188947 */ /* 0x000fea0003800000 */
[----:B------:R-:W-:Y:S01]  /*0450*/  MOV R6, 0x480 ;  /* 0x0000048000067802 */ /* 0x000fe20000000f00 */
[----:B------:R-:W-:-:S06]  /*0460*/  UMOV UR21, UR17 ;  /* 0x0000001100157c82 */ /* 0x000fcc0008000000 */
[----:B0-----:R-:W-:Y:S05]  /*0470*/  CALL.REL.NOINC `($__internal_56_$__cuda_sm20_rem_s64) ;  /* 0x0000007800147944 */ /* 0x001fea0003c00000 */
[----:B------:R-:W-:Y:S02]  /*0480*/  IMAD.U32 R6, RZ, RZ, UR6 ;  /* 0x00000006ff067e24 */ /* 0x000fe4000f8e00ff */
[----:B------:R-:W-:Y:S01]  /*0490*/  IMAD.U32 R7, RZ, RZ, UR7 ;  /* 0x00000007ff077e24 */ /* 0x000fe2000f8e00ff */
[----:B------:R-:W-:Y:S06]  /*04a0*/  BRA `(.L_x_9463) ;  /* 0x0000000000507947 */ /* 0x000fec0003800000 */
.L_x_9462:
[----:B------:R-:W1:Y:S01]  /*04b0*/  I2F.U32.RP R0, UR18 ;  /* 0x0000001200007d06 */ /* 0x000e620008209000 */
[----:B------:R-:W-:Y:S01]  /*04c0*/  UIADD3 UR8, URZ, -UR18, URZ ;  /* 0x800000123f087290 */ /* 0x000fe2000fffe03f */
[----:B------:R-:W-:Y:S01]  /*04d0*/  IMAD.MOV.U32 R7, RZ, RZ, RZ ;  /* 0x000000ffff077224 */ /* 0x000fe200078e00ff */
[----:B------:R-:W-:Y:S01]  /*04e0*/  UMOV UR6, URZ ;  /* 0x0000003f00067c82 */ /* 0x000fe20008000000 */
[----:B------:R-:W-:-:S04]  /*04f0*/  UISETP.NE.U32.AND UP1, UPT, UR18, URZ, UPT ;  /* 0x0000003f1200728c */ /* 0x000fc8000bf25070 */
        /* <DEDUP_REMOVED lines=13> */
[----:B------:R-:W-:-:S06]  /*05d0*/  @!UP1 ULOP3.LUT UR6, URZ, UR18, URZ, 0x33, !UPT ;  /* 0x000000123f069292 */ /* 0x000fcc000f8e333f */
[----:B------:R-:W-:-:S07]  /*05e0*/  IMAD.U32 R6, RZ, RZ, UR6 ;  /* 0x00000006ff067e24 */ /* 0x000fce000f8e00ff */
.L_x_9463:
[----:B0-----:R-:W-:Y:S01]  /*05f0*/  IMAD.SHL.U32 R0, R9, 0x2, RZ ;  /* 0x0000000209007824 */ /* 0x001fe200078e00ff */
[----:B------:R-:W-:Y:S01]  /*0600*/  IADD3 R11, P0, -R6, UR17, RZ ;  /* 0x00000011060b7c10 */ /* 0x000fe2000ff1e1ff */
[----:B------:R-:W-:Y:S03]  /*0610*/  BSSY B1, `(.L_x_9464) ;  /* 0x0000019000017945 */ /* 0x000fe60003800000 */
[-C--:B------:R-:W-:Y:S02]  /*0620*/  ISETP.GE.U32.AND P2, PT, R0, R11.reuse, PT ;  /* 0x0000000b0000720c */ /* 0x080fe40003f46070 */
[----:B------:R-:W-:Y:S02]  /*0630*/  IADD3.X R17, ~R7, UR20, RZ, P0, !PT ;  /* 0x0000001407117c10 */ /* 0x000fe400087fe5ff */
[----:B------:R-:W-:Y:S02]  /*0640*/  SHF.R.U32.HI R0, RZ, 0x1f, R9 ;  /* 0x0000001fff007819 */ /* 0x000fe40000011609 */
[----:B------:R-:W-:-:S02]  /*0650*/  IADD3 R4, P3, R9, R11, RZ ;  /* 0x0000000b09047210 */ /* 0x000fc40007f7e0ff */
[-C--:B------:R-:W-:Y:S02]  /*0660*/  ISETP.GE.AND.EX P2, PT, R0, R17.reuse, PT, P2 ;  /* 0x000000110000720c */ /* 0x080fe40003f46320 */
[----:B------:R-:W-:Y:S02]  /*0670*/  ISETP.GE.U32.AND P1, PT, R4, UR17, PT ;  /* 0x0000001104007c0c */ /* 0x000fe4000bf26070 */
[----:B------:R-:W-:Y:S02]  /*0680*/  IADD3.X R8, RZ, R17, RZ, P3, !PT ;  /* 0x00000011ff087210 */ /* 0x000fe40001ffe4ff */
[----:B------:R-:W-:Y:S02]  /*0690*/  PLOP3.LUT P0, PT, PT, PT, PT, 0x8, 0x0 ;  /* 0x000000000000781c */ /* 0x000fe40003f0e170 */
[----:B------:R-:W-:-:S05]  /*06a0*/  ISETP.GE.AND.EX P1, PT, R8, UR20, PT, P1 ;  /* 0x0000001408007c0c */ /* 0x000fca000bf26310 */
[----:B------:R-:W-:Y:S08]  /*06b0*/  @P2 BRA `(.L_x_9465) ;  /* 0x0000000000382947 */ /* 0x000ff00003800000 */
[----:B------:R-:W-:Y:S02]  /*06c0*/  IMAD.MOV.U32 R5, RZ, RZ, R9 ;  /* 0x000000ffff057224 */ /* 0x000fe400078e0009 */
[----:B------:R-:W-:-:S07]  /*06d0*/  IMAD.MOV.U32 R10, RZ, RZ, RZ ;  /* 0x000000ffff0a7224 */ /* 0x000fce00078e00ff */
.L_x_9466:
[----:B------:R-:W-:-:S04]  /*06e0*/  LEA R12, P2, R5, UR16, 0x4 ;  /* 0x00000010050c7c11 */ /* 0x000fc8000f8420ff */
[----:B------:R-:W-:-:S06]  /*06f0*/  LEA.HI.X R13, R5, UR19, R10, 0x4, P2 ;  /* 0x00000013050d7c11 */ /* 0x000fcc00090f240a */
[----:B------:R-:W2:Y:S01]  /*0700*/  LDG.E.128 R12, desc[UR24][R12.64] ;  /* 0x000000180c0c7981 */ /* 0x000ea2000c1e1d00 */
[----:B------:R-:W-:-:S05]  /*0710*/  IADD3 R5, P2, R5, UR29, RZ ;  /* 0x0000001d05057c10 */ /* 0x000fca000ff5e0ff */
[----:B------:R-:W-:Y:S02]  /*0720*/  IMAD.SHL.U32 R0, R5, 0x2, RZ ;  /* 0x0000000205007824 */ /* 0x000fe400078e00ff */
[----:B------:R-:W-:-:S03]  /*0730*/  IMAD.X R10, RZ, RZ, R10, P2 ;  /* 0x000000ffff0a7224 */ /* 0x000fc600010e060a */
[----:B------:R-:W-:Y:S02]  /*0740*/  ISETP.GE.U32.AND P2, PT, R0, R11, PT ;  /* 0x0000000b0000720c */ /* 0x000fe40003f46070 */
[----:B------:R-:W-:-:S04]  /*0750*/  SHF.L.U64.HI R0, R5, 0x1, R10 ;  /* 0x0000000105007819 */ /* 0x000fc8000001020a */
[----:B------:R-:W-:Y:S01]  /*0760*/  ISETP.GE.AND.EX P2, PT, R0, R17, PT, P2 ;  /* 0x000000110000720c */ /* 0x000fe20003f46320 */
[----:B--2---:R-:W-:-:S08]  /*0770*/  DADD R2, R12, R2 ;  /* 0x000000000c027229 */ /* 0x004fd00000000002 */
[----:B------:R-:W-:-:S04]  /*0780*/  DADD R2, R14, R2 ;  /* 0x000000000e027229 */ /* 0x000fc80000000002 */
[----:B------:R-:W-:Y:S07]  /*0790*/  @!P2 BRA `(.L_x_9466) ;  /* 0xfffffffc00d0a947 */ /* 0x000fee000383ffff */
.L_x_9465:
[----:B------:R-:W-:Y:S05]  /*07a0*/  BSYNC B1 ;  /* 0x0000000000017941 */ /* 0x000fea0003800000 */
.L_x_9464:
[----:B------:R-:W-:Y:S05]  /*07b0*/  @P1 BRA `(.L_x_9467) ;  /* 0x0000000800a41947 */ /* 0x000fea0003800000 */
[----:B------:R-:W-:Y:S01]  /*07c0*/  LOP3.LUT R5, RZ, R9, RZ, 0x33, !PT ;  /* 0x00000009ff057212 */ /* 0x000fe200078e33ff */
[----:B------:R-:W-:Y:S01]  /*07d0*/  BSSY B1, `(.L_x_9468) ;  /* 0x0000021000017945 */ /* 0x000fe20003800000 */
[----:B------:R-:W-:Y:S02]  /*07e0*/  IMAD.MOV.U32 R0, RZ, RZ, R8 ;  /* 0x000000ffff007224 */ /* 0x000fe400078e0008 */
[----:B------:R-:W-:Y:S01]  /*07f0*/  IADD3 R14, P1, R6, R5, RZ ;  /* 0x00000005060e7210 */ /* 0x000fe20007f3e0ff */
[----:B------:R-:W-:-:S03]  /*0800*/  IMAD.MOV.U32 R5, RZ, RZ, R4 ;  /* 0x000000ffff057224 */ /* 0x000fc600078e0004 */
[----:B------:R-:W-:-:S04]  /*0810*/  IADD3.X R10, R7, -0x1, RZ, P1, !PT ;  /* 0xffffffff070a7810 */ /* 0x000fc80000ffe4ff */
[----:B------:R-:W-:-:S13]  /*0820*/  ISETP.NE.U32.AND P1, PT, R10, RZ, PT ;  /* 0x000000ff0a00720c */ /* 0x000fda0003f25070 */
[----:B------:R-:W-:Y:S05]  /*0830*/  @!P1 BRA `(.L_x_9469) ;  /* 0x00000000001c9947 */ /* 0x000fea0003800000 */
[----:B------:R-:W-:Y:S01]  /*0840*/  IMAD.MOV.U32 R4, RZ, RZ, R10 ;  /* 0x000000ffff047224 */ /* 0x000fe200078e000a */
[----:B------:R-:W-:Y:S01]  /*0850*/  MOV R8, 0x880 ;  /* 0x0000088000087802 */ /* 0x000fe20000000f00 */
[----:B------:R-:W-:-:S07]  /*0860*/  IMAD.U32 R15, RZ, RZ, UR29 ;  /* 0x0000001dff0f7e24 */ /* 0x000fce000f8e00ff */
[----:B------:R-:W-:Y:S05]  /*0870*/  CALL.REL.NOINC `($__internal_55_$__cuda_sm20_div_u64) ;  /* 0x0000006c00fc7944 */ /* 0x000fea0003c00000 */
[----:B------:R-:W-:Y:S02]  /*0880*/  IMAD.MOV.U32 R10, RZ, RZ, R12 ;  /* 0x000000ffff0a7224 */ /* 0x000fe400078e000c */
[----:B------:R-:W-:Y:S01]  /*0890*/  IMAD.MOV.U32 R11, RZ, RZ, R13 ;  /* 0x000000ffff0b7224 */ /* 0x000fe200078e000d */
[----:B------:R-:W-:Y:S06]  /*08a0*/  BRA `(.L_x_9470) ;  /* 0x00000000004c7947 */ /* 0x000fec0003800000 */
.L_x_9469:
[----:B------:R-:W0:Y:S01]  /*08b0*/  I2F.U32.RP R4, UR29 ;  /* 0x0000001d00047d06 */ /* 0x000e220008209000 */
[----:B------:R-:W-:-:S07]  /*08c0*/  ISETP.NE.U32.AND P3, PT, RZ, UR29, PT ;  /* 0x0000001dff007c0c */ /* 0x000fce000bf65070 */
[----:B0-----:R-:W0:Y:S02]  /*08d0*/  MUFU.RCP R4, R4 ;  /* 0x0000000400047308 */ /* 0x001e240000001000 */
[----:B0-----:R-:W-:-:S06]  /*08e0*/  VIADD R10, R4, 0xffffffe ;  /* 0x0ffffffe040a7836 */ /* 0x001fcc0000000000 */
[----:B------:R0:W1:Y:S02]  /*08f0*/  F2I.FTZ.U32.TRUNC.NTZ R11, R10 ;  /* 0x0000000a000b7305 */ /* 0x000064000021f000 */
[----:B0-----:R-:W-:Y:S01]  /*0900*/  MOV R10, RZ ;  /* 0x000000ff000a7202 */ /* 0x001fe20000000f00 */
[----:B-1----:R-:W-:-:S04]  /*0910*/  IMAD.MOV R13, RZ, RZ, -R11 ;  /* 0x000000ffff0d7224 */ /* 0x002fc800078e0a0b */
[----:B------:R-:W-:-:S04]  /*0920*/  IMAD R13, R13, UR29, RZ ;  /* 0x0000001d0d0d7c24 */ /* 0x000fc8000f8e02ff */
[----:B------:R-:W-:-:S06]  /*0930*/  IMAD.HI.U32 R11, R11, R13, R10 ;  /* 0x0000000d0b0b7227 */ /* 0x000fcc00078e000a */
[----:B------:R-:W-:-:S04]  /*0940*/  IMAD.HI.U32 R10, R11, R14, RZ ;  /* 0x0000000e0b0a7227 */ /* 0x000fc800078e00ff */
[----:B------:R-:W-:Y:S02]  /*0950*/  IMAD.MOV R8, RZ, RZ, -R10 ;  /* 0x000000ffff087224 */ /* 0x000fe400078e0a0a */
[----:B------:R-:W-:Y:S02]  /*0960*/  IMAD.MOV.U32 R11, RZ, RZ, RZ ;  /* 0x000000ffff0b7224 */ /* 0x000fe400078e00ff */
[----:B------:R-:W-:-:S05]  /*0970*/  IMAD R8, R8, UR29, R14 ;  /* 0x0000001d08087c24 */ /* 0x000fca000f8e020e */
[----:B------:R-:W-:-:S13]  /*0980*/  ISETP.GE.U32.AND P1, PT, R8, UR29, PT ;  /* 0x0000001d08007c0c */ /* 0x000fda000bf26070 */
[----:B------:R-:W-:Y:S02]  /*0990*/  @P1 VIADD R8, R8, -UR29 ;  /* 0x8000001d08081c36 */ /* 0x000fe40008000000 */
[----:B------:R-:W-:-:S03]  /*09a0*/  @P1 VIADD R10, R10, 0x1 ;  /* 0x000000010a0a1836 */ /* 0x000fc60000000000 */
[----:B------:R-:W-:-:S13]  /*09b0*/  ISETP.GE.U32.AND P2, PT, R8, UR29, PT ;  /* 0x0000001d08007c0c */ /* 0x000fda000bf46070 */
[----:B------:R-:W-:Y:S01]  /*09c0*/  @P2 VIADD R10, R10, 0x1 ;  /* 0x000000010a0a2836 */ /* 0x000fe20000000000 */
[----:B------:R-:W-:-:S07]  /*09d0*/  @!P3 LOP3.LUT R10, RZ, UR29, RZ, 0x33, !PT ;  /* 0x0000001dff0abc12 */ /* 0x000fce000f8e33ff */
.L_x_9470:
[----:B------:R-:W-:Y:S05]  /*09e0*/  BSYNC B1 ;  /* 0x0000000000017941 */ /* 0x000fea0003800000 */
.L_x_9468:
        /* <DEDUP_REMOVED lines=8> */
[----:B------:R-:W-:Y:S01]  /*0a70*/  IADD3 R9, P2, P3, -R6, UR17, R9 ;  /* 0x0000001106097c10 */ /* 0x000fe2000fb5e109 */
[----:B------:R-:W-:-:S03]  /*0a80*/  IMAD.MOV.U32 R10, RZ, RZ, RZ ;  /* 0x000000ffff0a7224 */ /* 0x000fc600078e00ff */
[----:B------:R-:W-:Y:S02]  /*0a90*/  LEA R4, P4, R9, UR16, 0x3 ;  /* 0x0000001009047c11 */ /* 0x000fe4000f8818ff */
[----:B------:R-:W-:-:S04]  /*0aa0*/  IADD3.X R6, ~R7, UR20, RZ, P2, P3 ;  /* 0x0000001407067c10 */ /* 0x000fc800097e65ff */
[----:B------:R-:W-:-:S07]  /*0ab0*/  LEA.HI.X R9, R9, UR19, R6, 0x3, P4 ;  /* 0x0000001309097c11 */ /* 0x000fce000a0f1c06 */
.L_x_9473:
[----:B------:R-:W-:Y:S02]  /*0ac0*/  IMAD.MOV.U32 R6, RZ, RZ, R4 ;  /* 0x000000ffff067224 */ /* 0x000fe400078e0004 */
[----:B------:R-:W-:-:S06]  /*0ad0*/  IMAD.MOV.U32 R7, RZ, RZ, R9 ;  /* 0x000000ffff077224 */ /* 0x000fcc00078e0009 */
[----:B------:R-:W2:Y:S01]  /*0ae0*/  LDG.E.64 R6, desc[UR24][R6.64] ;  /* 0x0000001806067981 */ /* 0x000ea2000c1e1b00 */
[----:B------:R-:W0:Y:S01]  /*0af0*/  LDC R11, c[0x0][RZ] ;  /* 0x00000000ff0b7b82 */ /* 0x000e220000000800 */
[----:B------:R-:W-:Y:S02]  /*0b00*/  IADD3 R8, P2, R8, -0x1, RZ ;  /* 0xffffffff08087810 */ /* 0x000fe40007f5e0ff */
[----:B------:R-:W-:Y:S02]  /*0b10*/  IADD3 R5, P3, R5, UR29, RZ ;  /* 0x0000001d05057c10 */ /* 0x000fe4000ff7e0ff */
[----:B------:R-:W-:Y:S02]  /*0b20*/  IADD3.X R10, R10, -0x1, RZ, P2, !PT ;  /* 0xffffffff0a0a7810 */ /* 0x000fe400017fe4ff */
[----:B------:R-:W-:Y:S01]  /*0b30*/  ISETP.NE.U32.AND P2, PT, R8, RZ, PT ;  /* 0x000000ff0800720c */ /* 0x000fe20003f45070 */
[----:B------:R-:W-:-:S03]  /*0b40*/  IMAD.X R0, RZ, RZ, R0, P3 ;  /* 0x000000ffff007224 */ /* 0x000fc600018e0600 */
[----:B------:R-:W-:Y:S02]  /*0b50*/  ISETP.NE.AND.EX P2, PT, R10, RZ, PT, P2 ;  /* 0x000000ff0a00720c */ /* 0x000fe40003f45320 */
[----:B0-----:R-:W-:-:S04]  /*0b60*/  LEA R4, P4, R11, R4, 0x3 ;  /* 0x000000040b047211 */ /* 0x001fc800078818ff */
[----:B------:R-:W-:Y:S01]  /*0b70*/  LEA.HI.X R9, R11, R9, RZ, 0x3, P4 ;  /* 0x000000090b097211 */ /* 0x000fe200020f1cff */
[----:B--2---:R-:W-:-:S06]  /*0b80*/  DADD R2, R6, R2 ;  /* 0x0000000006027229 */ /* 0x004fcc0000000002 */
[----:B------:R-:W-:Y:S05]  /*0b90*/  @P2 BRA `(.L_x_9473) ;  /* 0xfffffffc00c82947 */ /* 0x000fea000383ffff */
.L_x_9472:
[----:B------:R-:W-:Y:S05]  /*0ba0*/  BSYNC B1 ;  /* 0x0000000000017941 */ /* 0x000fea0003800000 */
.L_x_9471:
[----:B------:R-:W-:Y:S05]  /*0bb0*/  @!P1 BRA `(.L_x_9467) ;  /* 0x0000000400a49947 */ /* 0x000fea0003800000 */
[----:B------:R-:W0:Y:S01]  /*0bc0*/  LDC R4, c[0x0][RZ] ;  /* 0x00000000ff047b82 */ /* 0x000e220000000800 */
[C---:B------:R-:W-:Y:S01]  /*0bd0*/  LEA R14, P1, R5.reuse, UR16, 0x3 ;  /* 0x00000010050e7c11 */ /* 0x040fe2000f8218ff */
[----:B------:R-:W-:Y:S03]  /*0be0*/  BSSY B1, `(.L_x_9474) ;  /* 0x000001b000017945 */ /* 0x000fe60003800000 */
[----:B------:R-:W-:Y:S01]  /*0bf0*/  LEA.HI.X R15, R5, UR19, R0, 0x3, P1 ;  /* 0x00000013050f7c11 */ /* 0x000fe200088f1c00 */
[----:B0-----:R-:W-:Y:S01]  /*0c00*/  IMAD.SHL.U32 R23, R4, 0x8, RZ ;  /* 0x0000000804177824 */ /* 0x001fe200078e00ff */
[----:B------:R-:W-:-:S07]  /*0c10*/  SHF.R.U32.HI R25, RZ, 0x1d, R4 ;  /* 0x0000001dff197819 */ /* 0x000fce0000011604 */
.L_x_9475:
[----:B------:R-:W-:Y:S01]  /*0c20*/  IADD3 R16, P1, R23, R14, RZ ;  /* 0x0000000e17107210 */ /* 0x000fe20007f3e0ff */
[----:B------:R0:W2:Y:S04]  /*0c30*/  LDG.E.64 R6, desc[UR24][R14.64] ;  /* 0x000000180e067981 */ /* 0x0000a8000c1e1b00 */
[----:B------:R-:W-:Y:S01]  /*0c40*/  IMAD.X R17, R25, 0x1, R15, P1 ;  /* 0x0000000119117824 */ /* 0x000fe200008e060f */
[----:B------:R-:W-:-:S04]  /*0c50*/  IADD3 R18, P1, R23, R16, RZ ;  /* 0x0000001017127210 */ /* 0x000fc80007f3e0ff */
[----:B------:R-:W3:Y:S01]  /*0c60*/  LDG.E.64 R8, desc[UR24][R16.64] ;  /* 0x0000001810087981 */ /* 0x000ee2000c1e1b00 */
[----:B------:R-:W-:Y:S02]  /*0c70*/  IADD3.X R19, R25, R17, RZ, P1, !PT ;  /* 0x0000001119137210 */ /* 0x000fe40000ffe4ff */
[----:B------:R-:W-:-:S03]  /*0c80*/  IADD3 R20, P1, R23, R18, RZ ;  /* 0x0000001217147210 */ /* 0x000fc60007f3e0ff */
[----:B------:R-:W4:Y:S02]  /*0c90*/  LDG.E.64 R10, desc[UR24][R18.64] ;  /* 0x00000018120a7981 */ /* 0x000f24000c1e1b00 */
[----:B------:R-:W-:-:S05]  /*0ca0*/  IMAD.X R21, R25, 0x1, R19, P1 ;  /* 0x0000000119157824 */ /* 0x000fca00008e0613 */
[----:B------:R-:W5:Y:S01]  /*0cb0*/  LDG.E.64 R12, desc[UR24][R20.64] ;  /* 0x00000018140c7981 */ /* 0x000f62000c1e1b00 */
[----:B------:R-:W-:-:S04]  /*0cc0*/  IADD3 R5, P1, P2, R5, UR29, R4 ;  /* 0x0000001d05057c10 */ /* 0x000fc8000fa3e004 */
[----:B------:R-:W-:Y:S02]  /*0cd0*/  IADD3.X R0, RZ, R0, RZ, P1, P2 ;  /* 0x00000000ff007210 */ /* 0x000fe40000fe44ff */
[----:B------:R-:W-:-:S04]  /*0ce0*/  IADD3 R5, P1, P2, R5, UR29, R4 ;  /* 0x0000001d05057c10 */ /* 0x000fc8000fa3e004 */
[----:B------:R-:W-:Y:S02]  /*0cf0*/  IADD3.X R0, RZ, R0, RZ, P1, P2 ;  /* 0x00000000ff007210 */ /* 0x000fe40000fe44ff */
[----:B------:R-:W-:Y:S02]  /*0d00*/  ISETP.GE.U32.AND P1, PT, R5, UR17, PT ;  /* 0x0000001105007c0c */ /* 0x000fe4000bf26070 */
[----:B0-----:R-:W-:Y:S02]  /*0d10*/  IADD3 R14, P2, R23, R20, RZ ;  /* 0x00000014170e7210 */ /* 0x001fe40007f5e0ff */
[----:B------:R-:W-:-:S03]  /*0d20*/  ISETP.GE.AND.EX P1, PT, R0, UR20, PT, P1 ;  /* 0x0000001400007c0c */ /* 0x000fc6000bf26310 */
[----:B------:R-:W-:Y:S01]  /*0d30*/  IMAD.X R15, R25, 0x1, R21, P2 ;  /* 0x00000001190f7824 */ /* 0x000fe200010e0615 */
[----:B--2---:R-:W-:-:S08]  /*0d40*/  DADD R6, R6, R2 ;  /* 0x0000000006067229 */ /* 0x004fd00000000002 */
[----:B---3--:R-:W-:-:S08]  /*0d50*/  DADD R6, R6, R8 ;  /* 0x0000000006067229 */ /* 0x008fd00000000008 */
[----:B----4-:R-:W-:-:S08]  /*0d60*/  DADD R6, R6, R10 ;  /* 0x0000000006067229 */ /* 0x010fd0000000000a */
[----:B-----5:R-:W-:Y:S01]  /*0d70*/  DADD R2, R6, R12 ;  /* 0x0000000006027229 */ /* 0x020fe2000000000c */
[----:B------:R-:W-:Y:S10]  /*0d80*/  @!P1 BRA `(.L_x_9475) ;  /* 0xfffffffc00a49947 */ /* 0x000ff4000383ffff */
[----:B------:R-:W-:Y:S05]  /*0d90*/  BSYNC B1 ;  /* 0x0000000000017941 */ /* 0x000fea0003800000 */
.L_x_9474:
[----:B------:R-:W-:Y:S05]  /*0da0*/  BRA `(.L_x_9467) ;  /* 0x0000000400287947 */ /* 0x000fea0003800000 */
.L_x_9459:
[----:B------:R-:W0:Y:S01]  /*0db0*/  S2R R11, SR_TID.X ;  /* 0x00000000000b7919 */ /* 0x000e220000002100 */
[----:B------:R-:W-:Y:S01]  /*0dc0*/  ISETP.NE.AND P0, PT, RZ, UR28, PT ;  /* 0x0000001cff007c0c */ /* 0x000fe2000bf05270 */
[----:B------:R-:W-:-:S12]  /*0dd0*/  IMAD.U32 R0, RZ, RZ, UR12 ;  /* 0x0000000cff007e24 */ /* 0x000fd8000f8e00ff */
[----:B------:R-:W-:Y:S05]  /*0de0*/  @!P0 BRA `(.L_x_9476) ;  /* 0x0000000000608947 */ /* 0x000fea0003800000 */
[----:B------:R-:W-:Y:S02]  /*0df0*/  VIADD R7, R0, UR28 ;  /* 0x0000001c00077c36 */ /* 0x000fe40008000000 */
        /* <DEDUP_REMOVED lines=9> */
[----:B------:R-:W-:-:S06]  /*0e90*/  @!P0 LEA.HI.X R5, R3, UR19, R0, 0x3, P1 ;  /* 0x0000001303058c11 */ /* 0x000fcc00088f1c00 */
[----:B------:R-:W2:Y:S01]  /*0ea0*/  @!P0 LDG.E.64 R4, desc[UR24][R4.64] ;  /* 0x0000001804048981 */ /* 0x000ea2000c1e1b00 */
[----:B------:R-:W-:Y:S01]  /*0eb0*/  ULDC UR9, c[0x0][0x0] ;  /* 0x0000000000097ab9 */ /* 0x000fe20000000800 */
[----:B------:R-:W-:Y:S01]  /*0ec0*/  CS2R R2, SRZ ;  /* 0x0000000000027805 */ /* 0x000fe2000001ff00 */
[----:B------:R-:W-:Y:S02]  /*0ed0*/  UIADD3 UR6, UP0, UP1, -UR28, UR6, UR9 ;  /* 0x000000061c067290 */ /* 0x000fe4000f91e109 */
[C---:B------:R-:W-:Y:S02]  /*0ee0*/  VIMNMX.U32 R0, R7.reuse, UR9, PT ;  /* 0x0000000907007c48 */ /* 0x040fe4000bfe0000 */
[----:B------:R-:W-:Y:S02]  /*0ef0*/  UIADD3.X UR7, UR8, -0x1, URZ, UP0, UP1 ;  /* 0xffffffff08077890 */ /* 0x000fe400087e243f */
[----:B------:R-:W-:Y:S01]  /*0f00*/  ULEA UR18, UP0, UR6, UR18, 0x3 ;  /* 0x0000001206127291 */ /* 0x000fe2000f80183f */
[----:B------:R-:W-:-:S03]  /*0f10*/  IMAD.IADD R0, R7, 0x1, -R0 ;  /* 0x0000000107007824 */ /* 0x000fc600078e0a00 */
[----:B------:R-:W-:Y:S02]  /*0f20*/  ULEA.HI.X UR19, UR6, UR19, UR7, 0x3, UP0 ;  /* 0x0000001306137291 */ /* 0x000fe400080f1c07 */
[----:B------:R-:W-:-:S04]  /*0f30*/  IMAD.U32 R8, RZ, RZ, UR18 ;  /* 0x00000012ff087e24 */ /* 0x000fc8000f8e00ff */
[----:B------:R-:W-:Y:S01]  /*0f40*/  IMAD.U32 R9, RZ, RZ, UR19 ;  /* 0x00000013ff097e24 */ /* 0x000fe2000f8e00ff */
[----:B--2---:R-:W-:Y:S01]  /*0f50*/  @!P0 DADD R2, RZ, R4 ;  /* 0x00000000ff028229 */ /* 0x004fe20000000004 */
[----:B------:R-:W-:Y:S10]  /*0f60*/  BRA `(.L_x_9477) ;  /* 0x00000000000c7947 */ /* 0x000ff40003800000 */
.L_x_9476:
[----:B------:R-:W-:Y:S01]  /*0f70*/  IMAD.U32 R8, RZ, RZ, UR10 ;  /* 0x0000000aff087e24 */ /* 0x000fe2000f8e00ff */
[----:B------:R-:W-:Y:S01]  /*0f80*/  CS2R R2, SRZ ;  /* 0x0000000000027805 */ /* 0x000fe2000001ff00 */
[----:B------:R-:W-:-:S07]  /*0f90*/  IMAD.U32 R9, RZ, RZ, UR11 ;  /* 0x0000000bff097e24 */ /* 0x000fce000f8e00ff */
.L_x_9477:
        /* <DEDUP_REMOVED lines=9> */
[----:B-1----:R-:W-:Y:S02]  /*1030*/  IMAD.MOV.U32 R4, RZ, RZ, RZ ;  /* 0x000000ffff047224 */ /* 0x002fe400078e00ff */
[----:B--2---:R-:W-:-:S04]  /*1040*/  IMAD R7, R7, R5, RZ ;  /* 0x0000000507077224 */ /* 0x004fc800078e02ff */
        /* <DEDUP_REMOVED lines=16> */
.L_x_9480:
[----:B------:R-:W-:-:S06]  /*1150*/  IMAD.WIDE R4, R11, 0x10, R8 ;  /* 0x000000100b047825 */ /* 0x000fcc00078e0208 */
[----:B------:R-:W2:Y:S01]  /*1160*/  LDG.E.128 R4, desc[UR24][R4.64] ;  /* 0x0000001804047981 */ /* 0x000ea2000c1e1d00 */
[----:B------:R-:W-:-:S04]  /*1170*/  VIADD R11, R11, UR7 ;  /* 0x000000070b0b7c36 */ /* 0x000fc80008000000 */
[----:B------:R-:W-:-:S05]  /*1180*/  IMAD.SHL.U32 R10, R11, 0x2, RZ ;  /* 0x000000020b0a7824 */ /* 0x000fca00078e00ff */
[----:B------:R-:W-:Y:S01]  /*1190*/  ISETP.GE.AND P1, PT, R10, R15, PT ;  /* 0x0000000f0a00720c */ /* 0x000fe20003f26270 */
[----:B--2---:R-:W-:-:S08]  /*11a0*/  DADD R2, R4, R2 ;  /* 0x0000000004027229 */ /* 0x004fd00000000002 */
[----:B------:R-:W-:-:S04]  /*11b0*/  DADD R2, R6, R2 ;  /* 0x0000000006027229 */ /* 0x000fc80000000002 */
[----:B------:R-:W-:Y:S07]  /*11c0*/  @!P1 BRA `(.L_x_9480) ;  /* 0xfffffffc00e09947 */ /* 0x000fee000383ffff */
.L_x_9479:
[----:B------:R-:W-:Y:S05]  /*11d0*/  BSYNC B1 ;  /* 0x0000000000017941 */ /* 0x000fea0003800000 */
.L_x_9478:
[----:B------:R-:W-:Y:S05]  /*11e0*/  @P2 BRA `(.L_x_9467) ;  /* 0x0000000000182947 */ /* 0x000fea0003800000 */
.L_x_9481:
[----:B------:R-:W-:-:S06]  /*11f0*/  IMAD.WIDE R4, R13, 0x8, R8 ;  /* 0x000000080d047825 */ /* 0x000fcc00078e0208 */
[----:B------:R-:W2:Y:S01]  /*1200*/  LDG.E.64 R4, desc[UR24][R4.64] ;  /* 0x0000001804047981 */ /* 0x000ea2000c1e1b00 */
[----:B------:R-:W-:-:S05]  /*1210*/  VIADD R13, R13, UR7 ;  /* 0x000000070d0d7c36 */ /* 0x000fca0008000000 */
[----:B------:R-:W-:Y:S01]  /*1220*/  ISETP.GE.AND P1, PT, R13, R0, PT ;  /* 0x000000000d00720c */ /* 0x000fe20003f26270 */
[----:B--2---:R-:W-:-:S12]  /*1230*/  DADD R2, R4, R2 ;  /* 0x0000000004027229 */ /* 0x004fd80000000002 */
[----:B------:R-:W-:Y:S05]  /*1240*/  @!P1 BRA `(.L_x_9481) ;  /* 0xfffffffc00e89947 */ /* 0x000fea000383ffff */
.L_x_9467:
[----:B------:R-:W-:Y:S05]  /*1250*/  BSYNC B0 ;  /* 0x0000000000007941 */ /* 0x000fea0003800000 */
.L_x_9458:
        /* <DEDUP_REMOVED lines=9> */
[----:B------:R0:W-:Y:S01]  /*12f0*/  STS.64 [R5], R2 ;  /* 0x0000000205007388 */ /* 0x0001e20000000a00 */
[----:B------:R-:W-:Y:S06]  /*1300*/  BAR.SYNC.DEFER_BLOCKING 0x0 ;  /* 0x0000000000007b1d */ /* 0x000fec0000010000 */
[----:B------:R-:W-:Y:S05]  /*1310*/  @P1 BRA `(.L_x_9482) ;  /* 0x0000000000e81947 */ /* 0x000fea0003800000 */
[----:B------:R-:W-:-:S04]  /*1320*/  LOP3.LUT R0, R44, 0x1f, RZ, 0xc0, !PT ;  /* 0x0000001f2c007812 */ /* 0x000fc800078ec0ff */
[----:B------:R-:W-:-:S13]  /*1330*/  ISETP.GE.U32.AND P1, PT, R0, UR8, PT ;  /* 0x0000000800007c0c */ /* 0x000fda000bf26070 */
[----:B------:R-:W-:Y:S05]  /*1340*/  @P1 BRA `(.L_x_9482) ;  /* 0x0000000000dc1947 */ /* 0x000fea0003800000 */
[C---:B0-----:R-:W-:Y:S02]  /*1350*/  LEA R2, R0.reuse, UR7, 0x8 ;  /* 0x0000000700027c11 */ /* 0x041fe4000f8e40ff */
[----:B------:R-:W-:-:S03]  /*1360*/  LEA R3, R0, UR7, 0x3 ;  /* 0x0000000700037c11 */ /* 0x000fc6000f8e18ff */
[----:B------:R-:W0:Y:S04]  /*1370*/  LDS.128 R8, [R2] ;  /* 0x0000000002087984 */ /* 0x000e280000000c00 */
[----:B------:R-:W1:Y:S04]  /*1380*/  LDS.128 R16, [R2+0x10] ;  /* 0x0000100002107984 */ /* 0x000e680000000c00 */
[----:B------:R-:W2:Y:S01]  /*1390*/  LDS.128 R4, [R2+0x20] ;  /* 0x0000200002047984 */ /* 0x000ea20000000c00 */
[----:B0-----:R-:W-:-:S08]  /*13a0*/  DADD R8, RZ, R8 ;  /* 0x00000000ff087229 */ /* 0x001fd00000000008 */
[----:B------:R-:W-:Y:S02]  /*13b0*/  DADD R12, R10, R8 ;  /* 0x000000000a0c7229 */ /* 0x000fe40000000008 */
[----:B------:R-:W0:Y:S06]  /*13c0*/  LDS.128 R8, [R2+0x30] ;  /* 0x0000300002087984 */ /* 0x000e2c0000000c00 */
[----:B-1----:R-:W-:-:S08]  /*13d0*/  DADD R12, R12, R16 ;  /* 0x000000000c0c7229 */ /* 0x002fd00000000010 */
[----:B------:R-:W-:Y:S02]  /*13e0*/  DADD R18, R18, R12 ;  /* 0x0000000012127229 */ /* 0x000fe4000000000c */
[----:B------:R-:W1:Y:S06]  /*13f0*/  LDS.128 R12, [R2+0x40] ;  /* 0x00004000020c7984 */ /* 0x000e6c0000000c00 */
[----:B--2---:R-:W-:-:S08]  /*1400*/  DADD R4, R18, R4 ;  /* 0x0000000012047229 */ /* 0x004fd00000000004 */
[----:B------:R-:W-:Y:S02]  /*1410*/  DADD R16, R6, R4 ;  /* 0x0000000006107229 */ /* 0x000fe40000000004 */
[----:B------:R-:W2:Y:S06]  /*1420*/  LDS.128 R4, [R2+0x50] ;  /* 0x0000500002047984 */ /* 0x000eac0000000c00 */
[----:B0-----:R-:W-:-:S08]  /*1430*/  DADD R8, R16, R8 ;  /* 0x0000000010087229 */ /* 0x001fd00000000008 */
        /* <DEDUP_REMOVED lines=30> */
[----:B------:R-:W-:-:S08]  /*1620*/  DADD R12, R14, R12 ;  /* 0x000000000e0c7229 */ /* 0x000fd0000000000c */
[----:B--2---:R-:W-:-:S08]  /*1630*/  DADD R4, R12, R4 ;  /* 0x000000000c047229 */ /* 0x004fd00000000004 */
[----:B------:R-:W-:Y:S01]  /*1640*/  DADD R4, R6, R4 ;  /* 0x0000000006047229 */ /* 0x000fe20000000004 */
[----:B------:R-:W-:-:S05]  /*1650*/  IMAD.MOV.U32 R6, RZ, RZ, -0x1 ;  /* 0xffffffffff067424 */ /* 0x000fca00078e00ff */
[----:B------:R-:W-:Y:S02]  /*1660*/  SHF.L.U32 R6, R6, UR8, RZ ;  /* 0x0000000806067c19 */ /* 0x000fe400080006ff */
[----:B0-----:R-:W-:Y:S02]  /*1670*/  DADD R4, R4, R8 ;  /* 0x0000000004047229 */ /* 0x001fe40000000008 */
[----:B------:R-:W-:-:S06]  /*1680*/  LOP3.LUT R0, RZ, R6, RZ, 0x33, !PT ;  /* 0x00000006ff007212 */ /* 0x000fcc00078e33ff */
[----:B------:R-:W-:Y:S01]  /*1690*/  DADD R4, R10, R4 ;  /* 0x000000000a047229 */ /* 0x000fe20000000004 */
[----:B------:R-:W-:Y:S06]  /*16a0*/  WARPSYNC R0 ;  /* 0x0000000000007348 */ /* 0x000fec0003800000 */
[----:B------:R1:W-:Y:S04]  /*16b0*/  STS.64 [R3], R4 ;  /* 0x0000000403007388 */ /* 0x0003e80000000a00 */
.L_x_9482:
[----:B------:R-:W-:Y:S01]  /*16c0*/  ISETP.NE.AND P1, PT, R44, RZ, PT ;  /* 0x000000ff2c00720c */ /* 0x000fe20003f25270 */
[----:B------:R-:W-:Y:S05]  /*16d0*/  WARPSYNC.ALL ;  /* 0x0000000000007948 */ /* 0x000fea0003800000 */
[----:B------:R-:W-:Y:S06]  /*16e0*/  BAR.SYNC.DEFER_BLOCKING 0x0 ;  /* 0x0000000000007b1d */ /* 0x000fec0000010000 */
[----:B------:R-:W-:Y:S04]  /*16f0*/  BSSY B0, `(.L_x_9483) ;  /* 0x000005c000007945 */ /* 0x000fe80003800000 */
[----:B------:R-:W-:Y:S05]  /*1700*/  @P1 BRA `(.L_x_9484) ;  /* 0x0000000400681947 */ /* 0x000fea0003800000 */
[----:B------:R-:W-:Y:S02]  /*1710*/  ISETP.NE.AND P1, PT, RZ, UR8, PT ;  /* 0x00000008ff007c0c */ /* 0x000fe4000bf25270 */
[----:B------:R-:W-:-:S11]  /*1720*/  CS2R R14, SRZ ;  /* 0x00000000000e7805 */ /* 0x000fd6000001ff00 */
[----:B------:R-:W-:Y:S05]  /*1730*/  @!P1 BRA `(.L_x_9485) ;  /* 0x0000000400589947 */ /* 0x000fea0003800000 */
[----:B------:R-:W-:Y:S01]  /*1740*/  UIADD3 UR6, UR8, -0x1, URZ ;  /* 0xffffffff08067890 */ /* 0x000fe2000fffe03f */
[----:B------:R-:W-:-:S03]  /*1750*/  CS2R R14, SRZ ;  /* 0x00000000000e7805 */ /* 0x000fc6000001ff00 */
[----:B------:R-:W-:Y:S02]  /*1760*/  UISETP.GE.U32.AND UP0, UPT, UR6, 0x3, UPT ;  /* 0x000000030600788c */ /* 0x000fe4000bf06070 */
[----:B------:R-:W-:-:S04]  /*1770*/  ULOP3.LUT UR6, UR8, 0x3, URZ, 0xc0, !UPT ;  /* 0x0000000308067892 */ /* 0x000fc8000f8ec03f */
[----:B------:R-:W-:Y:S02]  /*1780*/  PLOP3.LUT P1, PT, PT, PT, UP0, 0x80, 0x0 ;  /* 0x000000000000781c */ /* 0x000fe40003f2f008 */
[----:B0-----:R-:W-:Y:S01]  /*1790*/  MOV R2, UR6 ;  /* 0x0000000600027c02 */ /* 0x001fe20008000f00 */
[----:B------:R-:W-:-:S10]  /*17a0*/  UMOV UR6, URZ ;  /* 0x0000003f00067c82 */ /* 0x000fd40008000000 */
[----:B------:R-:W-:Y:S05]  /*17b0*/  @!P1 BRA `(.L_x_9486) ;  /* 0x0000000400149947 */ /* 0x000fea0003800000 */
[----:B------:R-:W-:Y:S01]  /*17c0*/  IADD3 R0, -R2, UR8, RZ ;  /* 0x0000000802007c10 */ /* 0x000fe2000fffe1ff */
[----:B------:R-:W-:Y:S01]  /*17d0*/  UMOV UR6, URZ ;  /* 0x0000003f00067c82 */ /* 0x000fe20008000000 */
[----:B------:R-:W-:Y:S02]  /*17e0*/  CS2R R14, SRZ ;  /* 0x00000000000e7805 */ /* 0x000fe4000001ff00 */
[----:B------:R-:W-:-:S13]  /*17f0*/  ISETP.GT.AND P1, PT, R0, RZ, PT ;  /* 0x000000ff0000720c */ /* 0x000fda0003f24270 */
[----:B------:R-:W-:Y:S05]  /*1800*/  @!P1 BRA `(.L_x_9487) ;  /* 0x0000000000d49947 */ /* 0x000fea0003800000 */
[----:B------:R-:W-:Y:S02]  /*1810*/  ISETP.GT.AND P2, PT, R0, 0xc, PT ;  /* 0x0000000c0000780c */ /* 0x000fe40003f44270 */
[----:B------:R-:W-:-:S11]  /*1820*/  PLOP3.LUT P1, PT, PT, PT, PT, 0x80, 0x0 ;  /* 0x000000000000781c */ /* 0x000fd60003f2f070 */
[----:B------:R-:W-:Y:S05]  /*1830*/  @!P2 BRA `(.L_x_9488) ;  /* 0x000000000078a947 */ /* 0x000fea0003800000 */
[----:B------:R-:W-:-:S13]  /*1840*/  PLOP3.LUT P1, PT, PT, PT, PT, 0x8, 0x0 ;  /* 0x000000000000781c */ /* 0x000fda0003f2e170 */
.L_x_9489:
[----:B------:R-:W-:Y:S01]  /*1850*/  ULEA UR9, UR6, UR7, 0x3 ;  /* 0x0000000706097291 */ /* 0x000fe2000f8e183f */
[----:B------:R-:W-:Y:S01]  /*1860*/  VIADD R0, R0, 0xfffffff0 ;  /* 0xfffffff000007836 */ /* 0x000fe20000000000 */
[----:B------:R-:W-:-:S04]  /*1870*/  UIADD3 UR6, UR6, 0x10, URZ ;  /* 0x0000001006067890 */ /* 0x000fc8000fffe03f */
[----:B------:R-:W-:-:S03]  /*1880*/  ISETP.GT.AND P2, PT, R0, 0xc, PT ;  /* 0x0000000c0000780c */ /* 0x000fc60003f44270 */
[----:B------:R-:W0:Y:S04]  /*1890*/  LDS.128 R16, [UR9] ;  /* 0x00000009ff107984 */ /* 0x000e280008000c00 */
[----:B------:R-:W2:Y:S04]  /*18a0*/  LDS.128 R8, [UR9+0x10] ;  /* 0x00001009ff087984 */ /* 0x000ea80008000c00 */
[----:B-1----:R-:W1:Y:S01]  /*18b0*/  LDS.128 R4, [UR9+0x20] ;  /* 0x00002009ff047984 */ /* 0x002e620008000c00 */
[----:B0-----:R-:W-:-:S03]  /*18c0*/  DADD R16, R16, R14 ;  /* 0x0000000010107229 */ /* 0x001fc6000000000e */
[----:B------:R-:W0:Y:S05]  /*18d0*/  LDS.128 R12, [UR9+0x30] ;  /* 0x00003009ff0c7984 */ /* 0x000e2a0008000c00 */
[----:B------:R-:W-:-:S08]  /*18e0*/  DADD R16, R18, R16 ;  /* 0x0000000012107229 */ /* 0x000fd00000000010 */
[----:B--2---:R-:W-:-:S08]  /*18f0*/  DADD R8, R16, R8 ;  /* 0x0000000010087229 */ /* 0x004fd00000000008 */
[----:B------:R-:W-:Y:S02]  /*1900*/  DADD R16, R10, R8 ;  /* 0x000000000a107229 */ /* 0x000fe40000000008 */
[----:B------:R-:W2:Y:S06]  /*1910*/  LDS.128 R8, [UR9+0x40] ;  /* 0x00004009ff087984 */ /* 0x000eac0008000c00 */
[----:B-1----:R-:W-:-:S08]  /*1920*/  DADD R4, R16, R4 ;  /* 0x0000000010047229 */ /* 0x002fd00000000004 */
[----:B------:R-:W-:Y:S02]  /*1930*/  DADD R16, R6, R4 ;  /* 0x0000000006107229 */ /* 0x000fe40000000004 */
[----:B------:R-:W1:Y:S06]  /*1940*/  LDS.128 R4, [UR9+0x50] ;  /* 0x00005009ff047984 */ /* 0x000e6c0008000c00 */
[----:B0-----:R-:W-:-:S08]  /*1950*/  DADD R12, R16, R12 ;  /* 0x00000000100c7229 */ /* 0x001fd0000000000c */
[----:B------:R-:W-:Y:S02]  /*1960*/  DADD R16, R14, R12 ;  /* 0x000000000e107229 */ /* 0x000fe4000000000c */
[----:B------:R-:W0:Y:S06]  /*1970*/  LDS.128 R12, [UR9+0x60] ;  /* 0x00006009ff0c7984 */ /* 0x000e2c0008000c00 */
[----:B--2---:R-:W-:-:S08]  /*1980*/  DADD R8, R16, R8 ;  /* 0x0000000010087229 */ /* 0x004fd00000000008 */
[----:B------:R-:W-:Y:S02]  /*1990*/  DADD R16, R10, R8 ;  /* 0x000000000a107229 */ /* 0x000fe40000000008 */
[----:B------:R-:W2:Y:S06]  /*19a0*/  LDS.128 R8, [UR9+0x70] ;  /* 0x00007009ff087984 */ /* 0x000eac0008000c00 */
[----:B-1----:R-:W-:-:S08]  /*19b0*/  DADD R4, R16, R4 ;  /* 0x0000000010047229 */ /* 0x002fd00000000004 */
[----:B------:R-:W-:-:S08]  /*19c0*/  DADD R4, R6, R4 ;  /* 0x0000000006047229 */ /* 0x000fd00000000004 */
[----:B0-----:R-:W-:-:S08]  /*19d0*/  DADD R4, R4, R12 ;  /* 0x0000000004047229 */ /* 0x001fd0000000000c */
[----:B------:R-:W-:-:S08]  /*19e0*/  DADD R4, R14, R4 ;  /* 0x000000000e047229 */ /* 0x000fd00000000004 */
[----:B--2---:R-:W-:-:S08]  /*19f0*/  DADD R4, R4, R8 ;  /* 0x0000000004047229 */ /* 0x004fd00000000008 */
[----:B------:R-:W-:Y:S01]  /*1a00*/  DADD R14, R10, R4 ;  /* 0x000000000a0e7229 */ /* 0x000fe20000000004 */
[----:B------:R-:W-:Y:S10]  /*1a10*/  @P2 BRA `(.L_x_9489) ;  /* 0xfffffffc008c2947 */ /* 0x000ff4000383ffff */
.L_x_9488:
[----:B------:R-:W-:-:S13]  /*1a20*/  ISETP.GT.AND P2, PT, R0, 0x4, PT ;  /* 0x000000040000780c */ /* 0x000fda0003f44270 */
[----:B------:R-:W-:Y:S05]  /*1a30*/  @!P2 BRA `(.L_x_9490) ;  /* 0x000000000040a947 */ /* 0x000fea0003800000 */
[----:B------:R-:W-:Y:S01]  /*1a40*/  ULEA UR9, UR6, UR7, 0x3 ;  /* 0x0000000706097291 */ /* 0x000fe2000f8e183f */
[----:B------:R-:W-:Y:S01]  /*1a50*/  PLOP3.LUT P1, PT, PT, PT, PT, 0x8, 0x0 ;  /* 0x000000000000781c */ /* 0x000fe20003f2e170 */
[----:B------:R-:W-:Y:S01]  /*1a60*/  VIADD R0, R0, 0xfffffff8 ;  /* 0xfffffff800007836 */ /* 0x000fe20000000000 */
[----:B------:R-:W-:-:S06]  /*1a70*/  UIADD3 UR6, UR6, 0x8, URZ ;  /* 0x0000000806067890 */ /* 0x000fcc000fffe03f */
[----:B------:R-:W0:Y:S04]  /*1a80*/  LDS.128 R16, [UR9] ;  /* 0x00000009ff107984 */ /* 0x000e280008000c00 */
[----:B------:R-:W2:Y:S04]  /*1a90*/  LDS.128 R8, [UR9+0x10] ;  /* 0x00001009ff087984 */ /* 0x000ea80008000c00 */
[----:B-1----:R-:W1:Y:S01]  /*1aa0*/  LDS.128 R4, [UR9+0x20] ;  /* 0x00002009ff047984 */ /* 0x002e620008000c00 */
[----:B0-----:R-:W-:-:S03]  /*1ab0*/  DADD R16, R14, R16 ;  /* 0x000000000e107229 */ /* 0x001fc60000000010 */
[----:B------:R-:W0:Y:S05]  /*1ac0*/  LDS.128 R12, [UR9+0x30] ;  /* 0x00003009ff0c7984 */ /* 0x000e2a0008000c00 */
[----:B------:R-:W-:-:S08]  /*1ad0*/  DADD R16, R18, R16 ;  /* 0x0000000012107229 */ /* 0x000fd00000000010 */
[----:B--2---:R-:W-:-:S08]  /*1ae0*/  DADD R8, R16, R8 ;  /* 0x0000000010087229 */ /* 0x004fd00000000008 */
[----:B------:R-:W-:-:S08]  /*1af0*/  DADD R8, R10, R8 ;  /* 0x000000000a087229 */ /* 0x000fd00000000008 */
[----:B-1----:R-:W-:-:S08]  /*1b00*/  DADD R4, R8, R4 ;  /* 0x0000000008047229 */ /* 0x002fd00000000004 */
[----:B------:R-:W-:-:S08]  /*1b10*/  DADD R4, R6, R4 ;  /* 0x0000000006047229 */ /* 0x000fd00000000004 */
[----:B0-----:R-:W-:-:S08]  /*1b20*/  DADD R4, R4, R12 ;  /* 0x0000000004047229 */ /* 0x001fd0000000000c */
[----:B------:R-:W-:-:S11]  /*1b30*/  DADD R14, R14, R4 ;  /* 0x000000000e0e7229 */ /* 0x000fd60000000004 */
.L_x_9490:
[----:B------:R-:W-:-:S13]  /*1b40*/  ISETP.NE.OR P1, PT, R0, RZ, P1 ;  /* 0x000000ff0000720c */ /* 0x000fda0000f25670 */
[----:B------:R-:W-:Y:S05]  /*1b50*/  @!P1 BRA `(.L_x_9486) ;  /* 0x00000000002c9947 */ /* 0x000fea0003800000 */
.L_x_9487:
[----:B------:R-:W-:Y:S01]  /*1b60*/  ULEA UR9, UR6, UR7, 0x3 ;  /* 0x0000000706097291 */ /* 0x000fe2000f8e183f */
[----:B------:R-:W-:Y:S01]  /*1b70*/  VIADD R0, R0, 0xfffffffc ;  /* 0xfffffffc00007836 */ /* 0x000fe20000000000 */
[----:B------:R-:W-:-:S04]  /*1b80*/  UIADD3 UR6, UR6, 0x4, URZ ;  /* 0x0000000406067890 */ /* 0x000fc8000fffe03f */
[----:B------:R-:W-:-:S03]  /*1b90*/  ISETP.NE.AND P1, PT, R0, RZ, PT ;  /* 0x000000ff0000720c */ /* 0x000fc60003f25270 */
[----:B-1----:R-:W0:Y:S04]  /*1ba0*/  LDS.128 R4, [UR9] ;  /* 0x00000009ff047984 */ /* 0x002e280008000c00 */
[----:B------:R-:W1:Y:S01]  /*1bb0*/  LDS.128 R8, [UR9+0x10] ;  /* 0x00001009ff087984 */ /* 0x000e620008000c00 */
[----:B0-----:R-:W-:-:S08]  /*1bc0*/  DADD R4, R4, R14 ;  /* 0x0000000004047229 */ /* 0x001fd0000000000e */
[----:B------:R-:W-:-:S08]  /*1bd0*/  DADD R4, R6, R4 ;  /* 0x0000000006047229 */ /* 0x000fd00000000004 */
[----:B-1----:R-:W-:-:S08]  /*1be0*/  DADD R4, R4, R8 ;  /* 0x0000000004047229 */ /* 0x002fd00000000008 */
[----:B------:R-:W-:Y:S01]  /*1bf0*/  DADD R14, R10, R4 ;  /* 0x000000000a0e7229 */ /* 0x000fe20000000004 */
[----:B------:R-:W-:Y:S10]  /*1c00*/  @P1 BRA `(.L_x_9487) ;  /* 0xfffffffc00d41947 */ /* 0x000ff4000383ffff */
.L_x_9486:
[----:B------:R-:W-:-:S13]  /*1c10*/  ISETP.NE.AND P1, PT, R2, RZ, PT ;  /* 0x000000ff0200720c */ /* 0x000fda0003f25270 */
[----:B------:R-:W-:Y:S05]  /*1c20*/  @!P1 BRA `(.L_x_9485) ;  /* 0x00000000001c9947 */ /* 0x000fea0003800000 */
[----:B------:R-:W-:-:S12]  /*1c30*/  ULEA UR6, UR6, UR7, 0x3 ;  /* 0x0000000706067291 */ /* 0x000fd8000f8e183f */
.L_x_9491:
[----:B-1----:R-:W0:Y:S01]  /*1c40*/  LDS.64 R4, [UR6] ;  /* 0x00000006ff047984 */ /* 0x002e220008000a00 */
[----:B------:R-:W-:Y:S01]  /*1c50*/  VIADD R2, R2, 0xffffffff ;  /* 0xffffffff02027836 */ /* 0x000fe20000000000 */
[----:B------:R-:W-:-:S04]  /*1c60*/  UIADD3 UR6, UR6, 0x8, URZ ;  /* 0x0000000806067890 */ /* 0x000fc8000fffe03f */
[----:B------:R-:W-:Y:S01]  /*1c70*/  ISETP.NE.AND P1, PT, R2, RZ, PT ;  /* 0x000000ff0200720c */ /* 0x000fe20003f25270 */
[----:B0-----:R-:W-:-:S12]  /*1c80*/  DADD R14, R4, R14 ;  /* 0x00000000040e7229 */ /* 0x001fd8000000000e */
[----:B------:R-:W-:Y:S05]  /*1c90*/  @P1 BRA `(.L_x_9491) ;  /* 0xfffffffc00e81947 */ /* 0x000fea000383ffff */
.L_x_9485:
[----:B------:R2:W-:Y:S02]  /*1ca0*/  STS.64 [UR7], R14 ;  /* 0x0000000eff007988 */ /* 0x0005e40008000a07 */
.L_x_9484:
[----:B------:R-:W-:Y:S05]  /*1cb0*/  BSYNC B0 ;  /* 0x0000000000007941 */ /* 0x000fea0003800000 */
.L_x_9483:
[----:B------:R-:W-:Y:S01]  /*1cc0*/  BAR.SYNC.DEFER_BLOCKING 0x0 ;  /* 0x0000000000007b1d */ /* 0x000fe20000010000 */
[----:B------:R-:W-:Y:S01]  /*1cd0*/  R2UR UR17, R46 ;  /* 0x000000002e1172ca */ /* 0x000fe200000e0000 */
[----:B------:R-:W-:Y:S01]  /*1ce0*/  UISETP.NE.U32.AND UP0, UPT, UR15, UR28, UPT ;  /* 0x0000001c0f00728c */ /* 0x000fe2000bf05070 */
[----:B------:R-:W-:-:S03]  /*1cf0*/  R2UR UR16, R45 ;  /* 0x000000002d1072ca */ /* 0x000fc600000e0000 */
[----:B------:R-:W-:Y:S01]  /*1d00*/  ULDC.64 UR20, c[0x0][0x218] ;  /* 0x0000860000147ab9 */ /* 0x000fe20000000a00 */
[----:B------:R-:W-:Y:S01]  /*1d10*/  UISETP.NE.AND.EX UP0, UPT, URZ, URZ, UPT, UP0 ;  /* 0x0000003f3f00728c */ /* 0x000fe2000bf05300 */
[----:B------:R-:W-:-:S05]  /*1d20*/  ULDC.64 UR22, c[0x0][0x210] ;  /* 0x0000840000167ab9 */ /* 0x000fca0000000a00 */
[----:B------:R-:W-:Y:S01]  /*1d30*/  PLOP3.LUT P2, PT, PT, PT, UP0, 0x80, 0x0 ;  /* 0x000000000000781c */ /* 0x000fe20003f4f008 */
[----:B------:R-:W-:Y:S02]  /*1d40*/  UIADD3 UR30, UP2, UR17, UR20, URZ ;  /* 0x00000014111e7290 */ /* 0x000fe4000ff5e03f */
[----:B------:R-:W-:Y:S02]  /*1d50*/  UIADD3 UR17, UP1, UR17, UR22, URZ ;  /* 0x0000001611117290 */ /* 0x000fe4000ff3e03f */
[----:B------:R-:W-:Y:S02]  /*1d60*/  ULOP3.LUT UR6, UR30, 0x8, URZ, 0xc0, !UPT ;  /* 0x000000081e067892 */ /* 0x000fe4000f8ec03f */
[----:B------:R-:W-:Y:S02]  /*1d70*/  UIADD3.X UR31, UR16, UR23, URZ, UP1, !UPT ;  /* 0x00000017101f7290 */ /* 0x000fe40008ffe43f */
[----:B------:R-:W-:Y:S01]  /*1d80*/  UIADD3.X UR16, UR16, UR21, URZ, UP2, !UPT ;  /* 0x0000001510107290 */ /* 0x000fe200097fe43f */
[----:B01----:R-:W0:Y:S01]  /*1d90*/  LDS.64 R2, [UR7] ;  /* 0x00000007ff027984 */ /* 0x003e220008000a00 */
[----:B------:R-:W-:-:S05]  /*1da0*/  IMAD.U32 R0, RZ, RZ, UR6 ;  /* 0x00000006ff007e24 */ /* 0x000fca000f8e00ff */
[----:B------:R-:W-:-:S04]  /*1db0*/  SHF.R.U64 R0, R0, 0x3, RZ ;  /* 0x0000000300007819 */ /* 0x000fc800000012ff */
[----:B------:R-:W-:-:S04]  /*1dc0*/  ISETP.EQ.U32.AND P1, PT, R0, UR15, PT ;  /* 0x0000000f00007c0c */ /* 0x000fc8000bf22070 */
[----:B------:R-:W-:Y:S02]  /*1dd0*/  ISETP.EQ.AND.EX P1, PT, RZ, RZ, PT, P1 ;  /* 0x000000ffff00720c */ /* 0x000fe40003f22310 */
[----:B0-----:R-:W-:Y:S02]  /*1de0*/  R2UR UR28, R2 ;  /* 0x00000000021c72ca */ /* 0x001fe400000e0000 */
[----:B------:R-:W-:-:S09]  /*1df0*/  R2UR UR29, R3 ;  /* 0x00000000031d72ca */ /* 0x000fd200000e0000 */
[----:B------:R-:W-:Y:S06]  /*1e00*/  @!P2 BRA P1, `(.L_x_9492) ;  /* 0x000000280000a947 */ /* 0x000fec0000800000 */
[----:B------:R-:W-:Y:S05]  /*1e10*/  @P0 BRA `(.L_x_9493) ;  /* 0x00000018007c0947 */ /* 0x000fea0003800000 */
[----:B------:R-:W-:Y:S01]  /*1e20*/  USHF.L.U32 UR9, UR19, 0x1, URZ ;  /* 0x0000000113097899 */ /* 0x000fe2000800063f */
[----:B------:R-:W-:Y:S01]  /*1e30*/  BSSY B0, `(.L_x_9494) ;  /* 0x00000a9000007945 */ /* 0x000fe20003800000 */
[----:B------:R-:W-:Y:S01]  /*1e40*/  UMOV UR6, URZ ;  /* 0x0000003f00067c82 */ /* 0x000fe20008000000 */
[----:B------:R-:W-:Y:S01]  /*1e50*/  ULDC UR8, c[0x0][0x228] ;  /* 0x00008a0000087ab9 */ /* 0x000fe20000000800 */
[----:B------:R-:W-:Y:S01]  /*1e60*/  UIADD3 UR5, URZ, -UR9, URZ ;  /* 0x800000093f057290 */ /* 0x000fe2000fffe03f */
[----:B------:R-:W-:Y:S01]  /*1e70*/  IMAD.MOV.U32 R43, RZ, RZ, RZ ;  /* 0x000000ffff2b7224 */ /* 0x000fe200078e00ff */
[----:B------:R-:W-:-:S03]  /*1e80*/  UISETP.NE.U32.AND UP1, UPT, UR9, URZ, UPT ;  /* 0x0000003f0900728c */ /* 0x000fc6000bf25070 */
[----:B------:R-:W0:Y:S08]  /*1e90*/  I2F.U32.RP R0, UR9 ;  /* 0x0000000900007d06 */ /* 0x000e300008209000 */
[----:B0-----:R-:W0:Y:S02]  /*1ea0*/  MUFU.RCP R0, R0 ;  /* 0x0000000000007308 */ /* 0x001e240000001000 */
[----:B0-----:R-:W-:-:S06]  /*1eb0*/  VIADD R2, R0, 0xffffffe ;  /* 0x0ffffffe00027836 */ /* 0x001fcc0000000000 */
[----:B------:R-:W0:Y:S02]  /*1ec0*/  F2I.FTZ.U32.TRUNC.NTZ R2, R2 ;  /* 0x0000000200027305 */ /* 0x000e24000021f000 */
[----:B0-----:R-:W-:-:S13]  /*1ed0*/  R2UR UR7, R2 ;  /* 0x00000000020772ca */ /* 0x001fda00000e0000 */
[----:B------:R-:W-:-:S04]  /*1ee0*/  UIMAD UR5, UR5, UR7, URZ ;  /* 0x00000007050572a4 */ /* 0x000fc8000f8e023f */
[----:B------:R-:W-:-:S04]  /*1ef0*/  UIMAD.WIDE.U32 UR6, UR7, UR5, UR6 ;  /* 0x00000005070672a5 */ /* 0x000fc8000f8e0006 */
[----:B------:R-:W-:Y:S02]  /*1f00*/  UIMAD.WIDE.U32 UR6, UR7, UR8, URZ ;  /* 0x00000008070672a5 */ /* 0x000fe4000f8e003f */
[----:B------:R-:W-:Y:S02]  /*1f10*/  USHF.R.S32.HI UR6, URZ, 0x1f, UR8 ;  /* 0x0000001f3f067899 */ /* 0x000fe40008011408 */
[----:B------:R-:W-:-:S04]  /*1f20*/  UIADD3 UR7, -UR7, URZ, URZ ;  /* 0x0000003f07077290 */ /* 0x000fc8000fffe13f */
[----:B------:R-:W-:-:S04]  /*1f30*/  UIMAD UR5, UR9, UR7, UR8 ;  /* 0x00000007090572a4 */ /* 0x000fc8000f8e0208 */
        /* <DEDUP_REMOVED lines=9> */
[----:B------:R-:W-:-:S13]  /*1fd0*/  ISETP.GT.AND.EX P0, PT, R0, RZ, PT, P0 ;  /* 0x000000ff0000720c */ /* 0x000fda0003f04300 */
[----:B------:R-:W-:Y:S05]  /*1fe0*/  @!P0 BRA `(.L_x_9495) ;  /* 0x0000000800348947 */ /* 0x000fea0003800000 */
[C---:B------:R-:W-:Y:S01]  /*1ff0*/  IADD3 R7, P0, R44.reuse, UR19, RZ ;  /* 0x000000132c077c10 */ /* 0x040fe2000ff1e0ff */
[C---:B------:R-:W-:Y:S01]  /*2000*/  IMAD.SHL.U32 R10, R44.reuse, 0x8, RZ ;  /* 0x000000082c0a7824 */ /* 0x040fe200078e00ff */
[----:B------:R-:W-:Y:S01]  /*2010*/  ULDC.64 UR12, c[0x0][0x220] ;  /* 0x00008800000c7ab9 */ /* 0x000fe20000000a00 */
[--C-:B------:R-:W-:Y:S02]  /*2020*/  SHF.L.U64.HI R3, R44, 0x3, R43.reuse ;  /* 0x000000032c037819 */ /* 0x100fe4000001022b */
[----:B------:R-:W-:Y:S01]  /*2030*/  IMAD.X R0, RZ, RZ, R43, P0 ;  /* 0x000000ffff007224 */ /* 0x000fe200000e062b */
[C---:B------:R-:W-:Y:S02]  /*2040*/  IADD3 R42, P1, R10.reuse, UR22, RZ ;  /* 0x000000160a2a7c10 */ /* 0x040fe4000ff3e0ff */
[C---:B------:R-:W-:Y:S02]  /*2050*/  IADD3 R11, P3, R10.reuse, UR12, RZ ;  /* 0x0000000c0a0b7c10 */ /* 0x040fe4000ff7e0ff */
[C---:B------:R-:W-:Y:S01]  /*2060*/  SHF.L.U64.HI R0, R7.reuse, 0x3, R0 ;  /* 0x0000000307007819 */ /* 0x040fe20000010200 */
[----:B------:R-:W-:Y:S01]  /*2070*/  IMAD.SHL.U32 R7, R7, 0x8, RZ ;  /* 0x0000000807077824 */ /* 0x000fe200078e00ff */
[----:B------:R-:W-:-:S02]  /*2080*/  IADD3 R10, P5, R10, UR20, RZ ;  /* 0x000000140a0a7c10 */ /* 0x000fc4000ffbe0ff */
[----:B------:R-:W-:Y:S02]  /*2090*/  IADD3.X R6, R3, UR13, RZ, P3, !PT ;  /* 0x0000000d03067c10 */ /* 0x000fe40009ffe4ff */
[C---:B------:R-:W-:Y:S02]  /*20a0*/  IADD3 R9, P2, R7.reuse, UR12, RZ ;  /* 0x0000000c07097c10 */ /* 0x040fe4000ff5e0ff */
[C---:B------:R-:W-:Y:S02]  /*20b0*/  IADD3 R8, P0, R7.reuse, UR22, RZ ;  /* 0x0000001607087c10 */ /* 0x040fe4000ff1e0ff */
[----:B------:R-:W-:Y:S02]  /*20c0*/  IADD3 R7, P4, R7, UR20, RZ ;  /* 0x0000001407077c10 */ /* 0x000fe4000ff9e0ff */
[----:B------:R-:W-:Y:S02]  /*20d0*/  IADD3.X R5, R0, UR13, RZ, P2, !PT ;  /* 0x0000000d00057c10 */ /* 0x000fe400097fe4ff */
[----:B------:R-:W-:-:S02]  /*20e0*/  IADD3.X R4, R3, UR23, RZ, P1, !PT ;  /* 0x0000001703047c10 */ /* 0x000fc40008ffe4ff */
[C---:B------:R-:W-:Y:S02]  /*20f0*/  IADD3.X R2, R0.reuse, UR23, RZ, P0, !PT ;  /* 0x0000001700027c10 */ /* 0x040fe400087fe4ff */
[----:B------:R-:W-:Y:S02]  /*2100*/  IADD3.X R3, R3, UR21, RZ, P5, !PT ;  /* 0x0000001503037c10 */ /* 0x000fe4000affe4ff */
[----:B------:R-:W-:-:S07]  /*2110*/  IADD3.X R0, R0, UR21, RZ, P4, !PT ;  /* 0x0000001500007c10 */ /* 0x000fce000a7fe4ff */
.L_x_9500:
[----:B------:R-:W-:-:S05]  /*2120*/  IADD3 R12, P0, R46, R10, RZ ;  /* 0x0000000a2e0c7210 */ /* 0x000fca0007f1e0ff */
[----:B------:R-:W-:-:S06]  /*2130*/  IMAD.X R13, R45, 0x1, R3, P0 ;  /* 0x000000012d0d7824 */ /* 0x000fcc00000e0603 */
[----:B------:R-:W3:Y:S01]  /*2140*/  LDG.E.64 R12, desc[UR24][R12.64] ;  /* 0x000000180c0c7981 */ /* 0x000ee2000c1e1b00 */
[----:B--2---:R-:W-:-:S04]  /*2150*/  IADD3 R14, P0, R46, R7, RZ ;  /* 0x000000072e0e7210 */ /* 0x004fc80007f1e0ff */
[----:B------:R-:W-:-:S06]  /*2160*/  IADD3.X R15, R45, R0, RZ, P0, !PT ;  /* 0x000000002d0f7210 */ /* 0x000fcc00007fe4ff */
[----:B------:R-:W2:Y:S01]  /*2170*/  LDG.E.64 R14, desc[UR24][R14.64] ;  /* 0x000000180e0e7981 */ /* 0x000ea2000c1e1b00 */
[C---:B------:R-:W-:Y:S02]  /*2180*/  IADD3 R16, P0, R46.reuse, R11, RZ ;  /* 0x0000000b2e107210 */ /* 0x040fe40007f1e0ff */
[----:B------:R-:W-:-:S03]  /*2190*/  IADD3 R18, P1, R46, R9, RZ ;  /* 0x000000092e127210 */ /* 0x000fc60007f3e0ff */
[C---:B------:R-:W-:Y:S02]  /*21a0*/  IMAD.X R17, R45.reuse, 0x1, R6, P0 ;  /* 0x000000012d117824 */ /* 0x040fe400000e0606 */
[----:B------:R-:W-:-:S04]  /*21b0*/  IMAD.X R19, R45, 0x1, R5, P1 ;  /* 0x000000012d137824 */ /* 0x000fc800008e0605 */
[----:B------:R-:W5:Y:S04]  /*21c0*/  LDG.E.64 R16, desc[UR24][R16.64] ;  /* 0x0000001810107981 */ /* 0x000f68000c1e1b00 */
[----:B------:R-:W5:Y:S01]  /*21d0*/  LDG.E.64 R18, desc[UR24][R18.64] ;  /* 0x0000001812127981 */ /* 0x000f62000c1e1b00 */
[----:B------:R-:W-:Y:S01]  /*21e0*/  IMAD.MOV.U32 R22, RZ, RZ, 0x652b82fe ;  /* 0x652b82feff167424 */ /* 0x000fe200078e00ff */
[----:B------:R-:W-:Y:S01]  /*21f0*/  MOV R32, 0x62401315 ;  /* 0x6240131500207802 */ /* 0x000fe20000000f00 */
[----:B------:R-:W-:Y:S01]  /*2200*/  IMAD.MOV.U32 R23, RZ, RZ, 0x3ff71547 ;  /* 0x3ff71547ff177424 */ /* 0x000fe200078e00ff */
[----:B------:R-:W-:Y:S01]  /*2210*/  BSSY B1, `(.L_x_9496) ;  /* 0x0000044000017945 */ /* 0x000fe20003800000 */
[----:B------:R-:W-:Y:S02]  /*2220*/  IMAD.MOV.U32 R38, RZ, RZ, -0x105c611 ;  /* 0xfefa39efff267424 */ /* 0x000fe400078e00ff */
[----:B------:R-:W-:-:S02]  /*2230*/  IMAD.MOV.U32 R39, RZ, RZ, 0x3fe62e42 ;  /* 0x3fe62e42ff277424 */ /* 0x000fc400078e00ff */
[----:B------:R-:W-:Y:S02]  /*2240*/  IMAD.MOV.U32 R36, RZ, RZ, 0x3b39803f ;  /* 0x3b39803fff247424 */ /* 0x000fe400078e00ff */
[----:B------:R-:W-:Y:S02]  /*2250*/  IMAD.MOV.U32 R37, RZ, RZ, 0x3c7abc9e ;  /* 0x3c7abc9eff257424 */ /* 0x000fe400078e00ff */
[----:B------:R-:W-:Y:S02]  /*2260*/  IMAD.MOV.U32 R26, RZ, RZ, -0x35dec16 ;  /* 0xfca213eaff1a7424 */ /* 0x000fe400078e00ff */
[----:B------:R-:W-:Y:S02]  /*2270*/  IMAD.MOV.U32 R27, RZ, RZ, 0x3e928af3 ;  /* 0x3e928af3ff1b7424 */ /* 0x000fe400078e00ff */
[----:B------:R-:W-:Y:S02]  /*2280*/  IMAD.MOV.U32 R33, RZ, RZ, 0x3ec71dee ;  /* 0x3ec71deeff217424 */ /* 0x000fe400078e00ff */
[----:B------:R-:W-:-:S02]  /*2290*/  IMAD.MOV.U32 R28, RZ, RZ, 0x7c89eb71 ;  /* 0x7c89eb71ff1c7424 */ /* 0x000fc400078e00ff */
[----:B------:R-:W-:Y:S01]  /*22a0*/  IMAD.MOV.U32 R29, RZ, RZ, 0x3efa0199 ;  /* 0x3efa0199ff1d7424 */ /* 0x000fe200078e00ff */
[----:B---3--:R-:W-:Y:S01]  /*22b0*/  DFMA R20, R12, R22, 6.75539944105574400000e+15 ;  /* 0x433800000c14742b */ /* 0x008fe20000000016 */
[----:B------:R-:W-:-:S07]  /*22c0*/  FSETP.GEU.FTZ.AND P0, PT, |R13|, 4.1917929649353027344, PT ;  /* 0x4086232b0d00780b */ /* 0x000fce0003f1e200 */
[----:B------:R-:W-:Y:S02]  /*22d0*/  DADD R30, R20, -6.75539944105574400000e+15 ;  /* 0xc3380000141e7429 */ /* 0x000fe40000000000 */
[----:B--2---:R-:W-:-:S06]  /*22e0*/  DFMA R22, R14, R22, 6.75539944105574400000e+15 ;  /* 0x433800000e16742b */ /* 0x004fcc0000000016 */
[----:B------:R-:W-:Y:S02]  /*22f0*/  DFMA R24, R30, -R38, R12 ;  /* 0x800000261e18722b */ /* 0x000fe4000000000c */
[----:B------:R-:W-:-:S06]  /*2300*/  DADD R34, R22, -6.75539944105574400000e+15 ;  /* 0xc338000016227429 */ /* 0x000fcc0000000000 */
[----:B------:R-:W-:Y:S01]  /*2310*/  DFMA R30, R30, -R36, R24 ;  /* 0x800000241e1e722b */ /* 0x000fe20000000018 */
[----:B------:R-:W-:Y:S01]  /*2320*/  IMAD.MOV.U32 R24, RZ, RZ, 0x69ce2bdf ;  /* 0x69ce2bdfff187424 */ /* 0x000fe200078e00ff */
[----:B------:R-:W-:Y:S01]  /*2330*/  DFMA R38, R34, -R38, R14 ;  /* 0x800000262226722b */ /* 0x000fe2000000000e */
[----:B------:R-:W-:-:S06]  /*2340*/  IMAD.MOV.U32 R25, RZ, RZ, 0x3e5ade15 ;  /* 0x3e5ade15ff197424 */ /* 0x000fcc00078e00ff */
[----:B------:R-:W-:Y:S02]  /*2350*/  DFMA R40, R30, R24, R26 ;  /* 0x000000181e28722b */ /* 0x000fe4000000001a */
[----:B------:R-:W-:Y:S01]  /*2360*/  DFMA R38, R34, -R36, R38 ;  /* 0x800000242226722b */ /* 0x000fe20000000026 */
[----:B------:R-:W-:Y:S02]  /*2370*/  IMAD.MOV.U32 R34, RZ, RZ, 0x14761f65 ;  /* 0x14761f65ff227424 */ /* 0x000fe400078e00ff */
[----:B------:R-:W-:-:S03]  /*2380*/  IMAD.MOV.U32 R35, RZ, RZ, 0x3f2a01a0 ;  /* 0x3f2a01a0ff237424 */ /* 0x000fc600078e00ff */
[----:B------:R-:W-:Y:S02]  /*2390*/  DFMA R40, R30, R40, R32 ;  /* 0x000000281e28722b */ /* 0x000fe40000000020 */
[----:B------:R-:W-:Y:S01]  /*23a0*/  DFMA R26, R38, R24, R26 ;  /* 0x00000018261a722b */ /* 0x000fe2000000001a */
        /* <DEDUP_REMOVED lines=12> */
[----:B------:R-:W-:Y:S01]  /*2470*/  IMAD.MOV.U32 R32, RZ, RZ, 0x55555511 ;  /* 0x55555511ff207424 */ /* 0x000fe200078e00ff */
[----:B------:R-:W-:-:S04]  /*2480*/  MOV R33, 0x3fc55555 ;  /* 0x3fc5555500217802 */ /* 0x000fc80000000f00 */
[----:B------:R-:W-:Y:S02]  /*2490*/  DFMA R40, R30, R40, R26 ;  /* 0x000000281e28722b */ /* 0x000fe4000000001a */
[----:B------:R-:W-:Y:S01]  /*24a0*/  DFMA R34, R38, R34, R24 ;  /* 0x000000222622722b */ /* 0x000fe20000000018 */
[----:B------:R-:W-:Y:S02]  /*24b0*/  IMAD.MOV.U32 R24, RZ, RZ, 0xb ;  /* 0x0000000bff187424 */ /* 0x000fe400078e00ff */
[----:B------:R-:W-:-:S03]  /*24c0*/  IMAD.MOV.U32 R25, RZ, RZ, 0x3fe00000 ;  /* 0x3fe00000ff197424 */ /* 0x000fc600078e00ff */
[----:B------:R-:W-:Y:S02]  /*24d0*/  DFMA R40, R30, R40, R28 ;  /* 0x000000281e28722b */ /* 0x000fe4000000001c */
[----:B------:R-:W-:-:S06]  /*24e0*/  DFMA R34, R38, R34, R26 ;  /* 0x000000222622722b */ /* 0x000fcc000000001a */
[----:B------:R-:W-:Y:S02]  /*24f0*/  DFMA R40, R30, R40, R32 ;  /* 0x000000281e28722b */ /* 0x000fe40000000020 */
[----:B------:R-:W-:-:S06]  /*2500*/  DFMA R34, R38, R34, R28 ;  /* 0x000000222622722b */ /* 0x000fcc000000001c */
[----:B------:R-:W-:Y:S02]  /*2510*/  DFMA R40, R30, R40, R24 ;  /* 0x000000281e28722b */ /* 0x000fe40000000018 */
[----:B------:R-:W-:-:S06]  /*2520*/  DFMA R34, R38, R34, R32 ;  /* 0x000000222622722b */ /* 0x000fcc0000000020 */
[----:B------:R-:W-:Y:S02]  /*2530*/  DFMA R40, R30, R40, 1 ;  /* 0x3ff000001e28742b */ /* 0x000fe40000000028 */
[----:B------:R-:W-:-:S06]  /*2540*/  DFMA R24, R38, R34, R24 ;  /* 0x000000222618722b */ /* 0x000fcc0000000018 */
        /* <DEDUP_REMOVED lines=16> */
.L_x_9497:
[----:B------:R-:W-:Y:S05]  /*2650*/  BSYNC B1 ;  /* 0x0000000000017941 */ /* 0x000fea0003800000 */
.L_x_9496:
[----:B------:R-:W-:Y:S01]  /*2660*/  IADD3 R20, P0, R46, R42, RZ ;  /* 0x0000002a2e147210 */ /* 0x000fe20007f1e0ff */
[----:B-----5:R-:W-:Y:S01]  /*2670*/  DFMA R16, R26, -UR28, R16 ;  /* 0x8000001c1a107c2b */ /* 0x020fe20008000010 */
[----:B------:R-:W-:Y:S01]  /*2680*/  BSSY B1, `(.L_x_9498) ;  /* 0x0000016000017945 */ /* 0x000fe20003800000 */
[----:B------:R-:W-:Y:S02]  /*2690*/  DFMA R24, R38, R24, 1 ;  /* 0x3ff000002618742b */ /* 0x000fe40000000018 */
[----:B------:R-:W-:Y:S01]  /*26a0*/  IMAD.X R21, R45, 0x1, R4, P0 ;  /* 0x000000012d157824 */ /* 0x000fe200000e0604 */
[----:B------:R-:W-:-:S04]  /*26b0*/  FSETP.GEU.FTZ.AND P0, PT, |R15|, 4.1917929649353027344, PT ;  /* 0x4086232b0f00780b */ /* 0x000fc80003f1e200 */
[----:B------:R0:W-:Y:S01]  /*26c0*/  STG.E.64 desc[UR24][R20.64], R16 ;  /* 0x0000001014007986 */ /* 0x0001e2000c101b18 */
[----:B------:R-:W-:-:S10]  /*26d0*/  DFMA R24, R38, R24, 1 ;  /* 0x3ff000002618742b */ /* 0x000fd40000000018 */
[----:B------:R-:W-:Y:S02]  /*26e0*/  IMAD R13, R22, 0x100000, R25 ;  /* 0x00100000160d7824 */ /* 0x000fe400078e0219 */
[----:B------:R-:W-:Y:S01]  /*26f0*/  IMAD.MOV.U32 R12, RZ, RZ, R24 ;  /* 0x000000ffff0c7224 */ /* 0x000fe200078e0018 */
[----:B0-----:R-:W-:Y:S06]  /*2700*/  @!P0 BRA `(.L_x_9499) ;  /* 0x0000000000348947 */ /* 0x001fec0003800000 */
        /* <DEDUP_REMOVED lines=13> */
.L_x_9499:
[----:B------:R-:W-:Y:S05]  /*27e0*/  BSYNC B1 ;  /* 0x0000000000017941 */ /* 0x000fea0003800000 */
.L_x_9498:
[----:B------:R-:W-:Y:S01]  /*27f0*/  IADD3 R14, P0, R46, R8, RZ ;  /* 0x000000082e0e7210 */ /* 0x000fe20007f1e0ff */
[----:B------:R-:W-:Y:S01]  /*2800*/  DFMA R18, R12, -UR28, R18 ;  /* 0x8000001c0c127c2b */ /* 0x000fe20008000012 */
[----:B------:R-:W-:Y:S02]  /*2810*/  IMAD.MOV.U32 R47, RZ, RZ, R45 ;  /* 0x000000ffff2f7224 */ /* 0x000fe400078e002d */
[----:B------:R-:W-:Y:S02]  /*2820*/  IMAD.U32 R13, RZ, RZ, UR9 ;  /* 0x00000009ff0d7e24 */ /* 0x000fe4000f8e00ff */
[----:B------:R-:W-:Y:S01]  /*2830*/  IMAD.X R15, R45, 0x1, R2, P0 ;  /* 0x000000012d0f7824 */ /* 0x000fe200000e0602 */
[----:B------:R-:W-:Y:S01]  /*2840*/  IADD3 R44, P0, R44, UR9, RZ ;  /* 0x000000092c2c7c10 */ /* 0x000fe2000ff1e0ff */
[----:B------:R-:W-:-:S03]  /*2850*/  IMAD.WIDE.U32 R46, R13, 0x8, R46 ;  /* 0x000000080d2e7825 */ /* 0x000fc600078e002e */
[----:B------:R0:W-:Y:S01]  /*2860*/  STG.E.64 desc[UR24][R14.64], R18 ;  /* 0x000000120e007986 */ /* 0x0001e2000c101b18 */
[----:B------:R-:W-:Y:S01]  /*2870*/  IMAD.X R43, RZ, RZ, R43, P0 ;  /* 0x000000ffff2b7224 */ /* 0x000fe200000e062b */
[----:B------:R-:W-:Y:S01]  /*2880*/  ISETP.GE.U32.AND P0, PT, R44, UR5, PT ;  /* 0x000000052c007c0c */ /* 0x000fe2000bf06070 */
[----:B------:R-:W-:-:S03]  /*2890*/  IMAD.MOV.U32 R45, RZ, RZ, R47 ;  /* 0x000000ffff2d7224 */ /* 0x000fc600078e002f */
[----:B------:R-:W-:-:S13]  /*28a0*/  ISETP.GE.AND.EX P0, PT, R43, UR7, PT, P0 ;  /* 0x000000072b007c0c */ /* 0x000fda000bf06300 */
[----:B0-----:R-:W-:Y:S05]  /*28b0*/  @!P0 BRA `(.L_x_9500) ;  /* 0xfffffff800188947 */ /* 0x001fea000383ffff */
.L_x_9495:
[----:B------:R-:W-:Y:S05]  /*28c0*/  BSYNC B0 ;  /* 0x0000000000007941 */ /* 0x000fea0003800000 */
.L_x_9494:
[----:B------:R-:W-:Y:S02]  /*28d0*/  ULDC UR8, c[0x0][0x228] ;  /* 0x00008a0000087ab9 */ /* 0x000fe40000000800 */
[----:B------:R-:W-:-:S04]  /*28e0*/  ISETP.GE.U32.AND P0, PT, R44, UR8, PT ;  /* 0x000000082c007c0c */ /* 0x000fc8000bf06070 */
[----:B------:R-:W-:-:S13]  /*28f0*/  ISETP.GE.AND.EX P0, PT, R43, UR6, PT, P0 ;  /* 0x000000062b007c0c */ /* 0x000fda000bf06300 */
[----:B------:R-:W-:Y:S05]  /*2900*/  @P0 EXIT ;  /* 0x000000000000094d */ /* 0x000fea0003800000 */
[----:B------:R-:W-:Y:S01]  /*2910*/  LOP3.LUT R0, RZ, R44, RZ, 0x33, !PT ;  /* 0x0000002cff007212 */ /* 0x000fe200078e33ff */
[----:B------:R-:W0:Y:S01]  /*2920*/  LDC R45, c[0x0][RZ] ;  /* 0x00000000ff2d7b82 */ /* 0x000e220000000800 */
[----:B------:R-:W-:Y:S01]  /*2930*/  LOP3.LUT R2, RZ, R43, RZ, 0x33, !PT ;  /* 0x0000002bff027212 */ /* 0x000fe200078e33ff */
[----:B------:R-:W-:Y:S01]  /*2940*/  BSSY B0, `(.L_x_9501) ;  /* 0x000001e000007945 */ /* 0x000fe20003800000 */
[----:B------:R-:W-:-:S04]  /*2950*/  IADD3 R0, P0, R0, UR8, RZ ;  /* 0x0000000800007c10 */ /* 0x000fc8000ff1e0ff */
[----:B------:R-:W-:-:S04]  /*2960*/  IADD3.X R2, R2, UR6, RZ, P0, !PT ;  /* 0x0000000602027c10 */ /* 0x000fc800087fe4ff */
[----:B------:R-:W-:-:S13]  /*2970*/  ISETP.NE.U32.AND P0, PT, R2, RZ, PT ;  /* 0x000000ff0200720c */ /* 0x000fda0003f05070 */
[----:B------:R-:W-:Y:S05]  /*2980*/  @!P0 BRA `(.L_x_9502) ;  /* 0x00000000001c8947 */ /* 0x000fea0003800000 */
[----:B--2---:R-:W-:Y:S01]  /*2990*/  IMAD.MOV.U32 R14, RZ, RZ, R0 ;  /* 0x000000ffff0e7224 */ /* 0x004fe200078e0000 */
[----:B------:R-:W-:Y:S01]  /*29a0*/  MOV R8, 0x29e0 ;  /* 0x000029e000087802 */ /* 0x000fe20000000f00 */
[----:B------:R-:W-:Y:S02]  /*29b0*/  IMAD.MOV.U32 R4, RZ, RZ, R2 ;  /* 0x000000ffff047224 */ /* 0x000fe400078e0002 */
[----:B0-----:R-:W-:-:S07]  /*29c0*/  IMAD.MOV.U32 R15, RZ, RZ, R45 ;  /* 0x000000ffff0f7224 */ /* 0x001fce00078e002d */
[----:B------:R-:W-:Y:S05]  /*29d0*/  CALL.REL.NOINC `($__internal_55_$__cuda_sm20_div_u64) ;  /* 0x0000004c00a47944 */ /* 0x000fea0003c00000 */
[----:B------:R-:W-:Y:S01]  /*29e0*/  IMAD.MOV.U32 R3, RZ, RZ, R12 ;  /* 0x000000ffff037224 */ /* 0x000fe200078e000c */
[----:B------:R-:W-:Y:S06]  /*29f0*/  BRA `(.L_x_9503) ;  /* 0x0000000000487947 */ /* 0x000fec0003800000 */
.L_x_9502:
[----:B0-----:R-:W0:Y:S01]  /*2a00*/  I2F.U32.RP R3, R45 ;  /* 0x0000002d00037306 */ /* 0x001e220000209000 */
[----:B------:R-:W-:-:S07]  /*2a10*/  ISETP.NE.U32.AND P2, PT, R45, RZ, PT ;  /* 0x000000ff2d00720c */ /* 0x000fce0003f45070 */
[----:B0-----:R-:W0:Y:S02]  /*2a20*/  MUFU.RCP R3, R3 ;  /* 0x0000000300037308 */ /* 0x001e240000001000 */
[----:B0-----:R-:W-:-:S06]  /*2a30*/  VIADD R4, R3, 0xffffffe ;  /* 0x0ffffffe03047836 */ /* 0x001fcc0000000000 */
[----:B------:R0:W1:Y:S02]  /*2a40*/  F2I.FTZ.U32.TRUNC.NTZ R5, R4 ;  /* 0x0000000400057305 */ /* 0x000064000021f000 */
[----:B0-----:R-:W-:Y:S01]  /*2a50*/  MOV R4, RZ ;  /* 0x000000ff00047202 */ /* 0x001fe20000000f00 */
        /* <DEDUP_REMOVED lines=12> */
.L_x_9503:
[----:B------:R-:W-:Y:S05]  /*2b20*/  BSYNC B0 ;  /* 0x0000000000007941 */ /* 0x000fea0003800000 */
.L_x_9501:
[----:B------:R-:W-:Y:S01]  /*2b30*/  LOP3.LUT R3, R3, 0x1, RZ, 0xc0, !PT ;  /* 0x0000000103037812 */ /* 0x000fe200078ec0ff */
[----:B------:R-:W-:Y:S03]  /*2b40*/  BSSY B0, `(.L_x_9504) ;  /* 0x000004e000007945 */ /* 0x000fe60003800000 */
[----:B------:R-:W-:-:S04]  /*2b50*/  ISETP.NE.U32.AND P0, PT, R3, 0x1, PT ;  /* 0x000000010300780c */ /* 0x000fc80003f05070 */
[----:B------:R-:W-:-:S13]  /*2b60*/  ISETP.NE.U32.AND.EX P0, PT, RZ, RZ, PT, P0 ;  /* 0x000000ffff00720c */ /* 0x000fda0003f05100 */
[----:B------:R-:W-:Y:S05]  /*2b70*/  @!P0 BRA `(.L_x_9505) ;  /* 0x0000000400288947 */ /* 0x000fea0003800000 */
[C---:B------:R-:W-:Y:S01]  /*2b80*/  IMAD.SHL.U32 R16, R44.reuse, 0x8, RZ ;  /* 0x000000082c107824 */ /* 0x040fe200078e00ff */
[----:B------:R-:W-:-:S04]  /*2b90*/  SHF.L.U64.HI R3, R44, 0x3, R43 ;  /* 0x000000032c037819 */ /* 0x000fc8000001022b */
[----:B------:R-:W-:-:S04]  /*2ba0*/  IADD3 R6, P0, R16, UR30, RZ ;  /* 0x0000001e10067c10 */ /* 0x000fc8000ff1e0ff */
[----:B------:R-:W-:-:S06]  /*2bb0*/  IADD3.X R7, R3, UR16, RZ, P0, !PT ;  /* 0x0000001003077c10 */ /* 0x000fcc00087fe4ff */
[----:B------:R-:W3:Y:S01]  /*2bc0*/  LDG.E.64 R6, desc[UR24][R6.64] ;  /* 0x0000001806067981 */ /* 0x000ee2000c1e1b00 */
[----:B------:R-:W-:-:S04]  /*2bd0*/  IADD3 R4, P0, R16, UR10, RZ ;  /* 0x0000000a10047c10 */ /* 0x000fc8000ff1e0ff */
[----:B------:R-:W-:-:S06]  /*2be0*/  IADD3.X R5, R3, UR11, RZ, P0, !PT ;  /* 0x0000000b03057c10 */ /* 0x000fcc00087fe4ff */
[----:B------:R-:W5:Y:S01]  /*2bf0*/  LDG.E.64 R4, desc[UR24][R4.64] ;  /* 0x0000001804047981 */ /* 0x000f62000c1e1b00 */
[----:B------:R-:W-:Y:S01]  /*2c00*/  IMAD.MOV.U32 R8, RZ, RZ, 0x652b82fe ;  /* 0x652b82feff087424 */ /* 0x000fe200078e00ff */
[----:B------:R-:W-:Y:S01]  /*2c10*/  UMOV UR4, 0xfefa39ef ;  /* 0xfefa39ef00047882 */ /* 0x000fe20000000000 */
[----:B------:R-:W-:Y:S01]  /*2c20*/  IMAD.MOV.U32 R9, RZ, RZ, 0x3ff71547 ;  /* 0x3ff71547ff097424 */ /* 0x000fe200078e00ff */
[----:B------:R-:W-:Y:S01]  /*2c30*/  UMOV UR5, 0x3fe62e42 ;  /* 0x3fe62e4200057882 */ /* 0x000fe20000000000 */
[----:B------:R-:W-:Y:S04]  /*2c40*/  BSSY B1, `(.L_x_9506) ;  /* 0x0000038000017945 */ /* 0x000fe80003800000 */
        /* <DEDUP_REMOVED lines=37> */
[----:B--2---:R-:W-:Y:S01]  /*2ea0*/  DFMA R14, R12, R10, 1 ;  /* 0x3ff000000c0e742b */ /* 0x004fe2000000000a */
[----:B------:R-:W-:-:S09]  /*2eb0*/  IADD3 R12, P2, R16, UR17, RZ ;  /* 0x00000011100c7c10 */ /* 0x000fd2000ff5e0ff */
        /* <DEDUP_REMOVED lines=11> */
[----:B------:R-:W-:Y:S01]  /*2f70*/  @!P0 LEA R7, R9, R15, 0x14 ;  /* 0x0000000f09078211 */ /* 0x000fe200078ea0ff */
[----:B------:R-:W-:-:S05]  /*2f80*/  @!P0 IMAD.IADD R8, R8, 0x1, -R9 ;  /* 0x0000000108088824 */ /* 0x000fca00078e0a09 */
[----:B------:R-:W-:Y:S01]  /*2f90*/  @!P0 LEA R9, R8, 0x3ff00000, 0x14 ;  /* 0x3ff0000008098811 */ /* 0x000fe200078ea0ff */
[----:B------:R-:W-:-:S06]  /*2fa0*/  @!P0 IMAD.MOV.U32 R8, RZ, RZ, RZ ;  /* 0x000000ffff088224 */ /* 0x000fcc00078e00ff */
[----:B------:R-:W-:-:S11]  /*2fb0*/  @!P0 DMUL R10, R6, R8 ;  /* 0x00000008060a8228 */ /* 0x000fd60000000000 */
.L_x_9507:
[----:B------:R-:W-:Y:S05]  /*2fc0*/  BSYNC B1 ;  /* 0x0000000000017941 */ /* 0x000fea0003800000 */
.L_x_9506:
[----:B-----5:R-:W-:Y:S01]  /*2fd0*/  DFMA R4, R10, -UR28, R4 ;  /* 0x8000001c0a047c2b */ /* 0x020fe20008000004 */
[----:B------:R-:W-:Y:S02]  /*2fe0*/  IADD3.X R13, R3, UR31, RZ, P2, !PT ;  /* 0x0000001f030d7c10 */ /* 0x000fe400097fe4ff */
[----:B------:R-:W-:-:S04]  /*2ff0*/  IADD3 R44, P0, R45, R44, RZ ;  /* 0x0000002c2d2c7210 */ /* 0x000fc80007f1e0ff */
[----:B------:R0:W-:Y:S01]  /*3000*/  STG.E.64 desc[UR24][R12.64], R4 ;  /* 0x000000040c007986 */ /* 0x0001e2000c101b18 */
[----:B------:R-:W-:-:S08]  /*3010*/  IMAD.X R43, RZ, RZ, R43, P0 ;  /* 0x000000ffff2b7224 */ /* 0x000fd000000e062b */
.L_x_9505:
[----:B------:R-:W-:Y:S05]  /*3020*/  BSYNC B0 ;  /* 0x0000000000007941 */ /* 0x000fea0003800000 */
.L_x_9504:
[----:B------:R-:W-:Y:S01]  /*3030*/  ISETP.GE.U32.AND P0, PT, R0, R45, PT ;  /* 0x0000002d0000720c */ /* 0x000fe20003f06070 */
[----:B------:R-:W-:-:S03]  /*3040*/  ULDC UR4, c[0x0][0x228] ;  /* 0x00008a0000047ab9 */ /* 0x000fc60000000800 */
[----:B------:R-:W-:-:S13]  /*3050*/  ISETP.GE.U32.AND.EX P0, PT, R2, RZ, PT, P0 ;  /* 0x000000ff0200720c */ /* 0x000fda0003f06100 */
[----:B------:R-:W-:Y:S05]  /*3060*/  @!P0 EXIT ;  /* 0x000000000000894d */ /* 0x000fea0003800000 */
.L_x_9512:
[C---:B------:R-:W-:Y:S01]  /*3070*/  IMAD.SHL.U32 R40, R44.reuse, 0x8, RZ ;  /* 0x000000082c287824 */ /* 0x040fe200078e00ff */
[----:B------:R-:W-:-:S04]  /*3080*/  SHF.L.U64.HI R0, R44, 0x3, R43 ;  /* 0x000000032c007819 */ /* 0x000fc8000001022b */
[----:B------:R-:W-:-:S04]  /*3090*/  IADD3 R2, P0, R40, UR30, RZ ;  /* 0x0000001e28027c10 */ /* 0x000fc8000ff1e0ff */
[----:B------:R-:W-:-:S05]  /*30a0*/  IADD3.X R3, R0, UR16, RZ, P0, !PT ;  /* 0x0000001000037c10 */ /* 0x000fca00087fe4ff */
[----:B0-----:R-:W3:Y:S01]  /*30b0*/  LDG.E.64 R4, desc[UR24][R2.64] ;  /* 0x0000001802047981 */ /* 0x001ee2000c1e1b00 */
[----:B------:R-:W-:-:S04]  /*30c0*/  IADD3 R6, P0, R40, UR10, RZ ;  /* 0x0000000a28067c10 */ /* 0x000fc8000ff1e0ff */
[----:B------:R-:W-:-:S05]  /*30d0*/  IADD3.X R7, R0, UR11, RZ, P0, !PT ;  /* 0x0000000b00077c10 */ /* 0x000fca00087fe4ff */
[----:B------:R0:W5:Y:S01]  /*30e0*/  LDG.E.64 R8, desc[UR24][R6.64] ;  /* 0x0000001806087981 */ /* 0x000162000c1e1b00 */
[----:B------:R-:W-:Y:S01]  /*30f0*/  IMAD.MOV.U32 R10, RZ, RZ, 0x652b82fe ;  /* 0x652b82feff0a7424 */ /* 0x000fe200078e00ff */
[----:B------:R-:W-:Y:S01]  /*3100*/  MOV R20, 0xfca213ea ;  /* 0xfca213ea00147802 */ /* 0x000fe20000000f00 */
[----:B------:R-:W-:Y:S01]  /*3110*/  IMAD.MOV.U32 R11, RZ, RZ, 0x3ff71547 ;  /* 0x3ff71547ff0b7424 */ /* 0x000fe200078e00ff */
[----:B------:R-:W-:Y:S01]  /*3120*/  BSSY B0, `(.L_x_9508) ;  /* 0x000003b000007945 */ /* 0x000fe20003800000 */
[----:B--2---:R-:W-:Y:S01]  /*3130*/  IMAD.MOV.U32 R14, RZ, RZ, -0x105c611 ;  /* 0xfefa39efff0e7424 */ /* 0x004fe200078e00ff */
[----:B------:R-:W-:Y:S01]  /*3140*/  IADD3 R40, P2, R40, UR17, RZ ;  /* 0x0000001128287c10 */ /* 0x000fe2000ff5e0ff */
[----:B------:R-:W-:Y:S01]  /*3150*/  IMAD.MOV.U32 R15, RZ, RZ, 0x3fe62e42 ;  /* 0x3fe62e42ff0f7424 */ /* 0x000fe200078e00ff */
[----:B------:R-:W-:Y:S01]  /*3160*/  SHF.R.U32.HI R53, RZ, 0x1d, R45 ;  /* 0x0000001dff357819 */ /* 0x000fe2000001162d */
[----:B------:R-:W-:Y:S02]  /*3170*/  IMAD.MOV.U32 R16, RZ, RZ, 0x3b39803f ;  /* 0x3b39803fff107424 */ /* 0x000fe400078e00ff */
[----:B------:R-:W-:-:S02]  /*3180*/  IMAD.MOV.U32 R17, RZ, RZ, 0x3c7abc9e ;  /* 0x3c7abc9eff117424 */ /* 0x000fc400078e00ff */
[----:B------:R-:W-:Y:S02]  /*3190*/  IMAD.MOV.U32 R21, RZ, RZ, 0x3e928af3 ;  /* 0x3e928af3ff157424 */ /* 0x000fe400078e00ff */
[----:B------:R-:W-:Y:S02]  /*31a0*/  IMAD.MOV.U32 R22, RZ, RZ, 0x62401315 ;  /* 0x62401315ff167424 */ /* 0x000fe400078e00ff */
[----:B------:R-:W-:Y:S02]  /*31b0*/  IMAD.MOV.U32 R23, RZ, RZ, 0x3ec71dee ;  /* 0x3ec71deeff177424 */ /* 0x000fe400078e00ff */
[----:B------:R-:W-:Y:S01]  /*31c0*/  IMAD.SHL.U32 R51, R45, 0x8, RZ ;  /* 0x000000082d337824 */ /* 0x000fe200078e00ff */
[----:B---3--:R-:W-:Y:S01]  /*31d0*/  DFMA R12, R4, R10, 6.75539944105574400000e+15 ;  /* 0x43380000040c742b */ /* 0x008fe2000000000a */
[----:B------:R-:W-:-:S07]  /*31e0*/  FSETP.GEU.FTZ.AND P0, PT, |R5|, 4.1917929649353027344, PT ;  /* 0x4086232b0500780b */ /* 0x000fce0003f1e200 */
        /* <DEDUP_REMOVED lines=19> */
[----:B------:R-:W-:Y:S01]  /*3320*/  MOV R32, 0x555502a1 ;  /* 0x555502a100207802 */ /* 0x000fe20000000f00 */
[----:B------:R-:W-:-:S06]  /*3330*/  IMAD.MOV.U32 R33, RZ, RZ, 0x3fa55555 ;  /* 0x3fa55555ff217424 */ /* 0x000fcc00078e00ff */
[----:B------:R-:W-:Y:S01]  /*3340*/  DFMA R36, R38, R34, R32 ;  /* 0x000000222624722b */ /* 0x000fe20000000020 */
[----:B------:R-:W-:Y:S02]  /*3350*/  IMAD.MOV.U32 R34, RZ, RZ, 0x55555511 ;  /* 0x55555511ff227424 */ /* 0x000fe400078e00ff */
[----:B------:R-:W-:-:S06]  /*3360*/  IMAD.MOV.U32 R35, RZ, RZ, 0x3fc55555 ;  /* 0x3fc55555ff237424 */ /* 0x000fcc00078e00ff */
[----:B------:R-:W-:Y:S01]  /*3370*/  DFMA R46, R38, R36, R34 ;  /* 0x00000024262e722b */ /* 0x000fe20000000022 */
[----:B------:R-:W-:Y:S02]  /*3380*/  IMAD.MOV.U32 R36, RZ, RZ, 0xb ;  /* 0x0000000bff247424 */ /* 0x000fe400078e00ff */
[----:B------:R-:W-:-:S06]  /*3390*/  IMAD.MOV.U32 R37, RZ, RZ, 0x3fe00000 ;  /* 0x3fe00000ff257424 */ /* 0x000fcc00078e00ff */
[----:B------:R-:W-:-:S08]  /*33a0*/  DFMA R46, R38, R46, R36 ;  /* 0x0000002e262e722b */ /* 0x000fd00000000024 */
[----:B------:R-:W-:-:S08]  /*33b0*/  DFMA R46, R38, R46, 1 ;  /* 0x3ff00000262e742b */ /* 0x000fd0000000002e */
[----:B------:R-:W-:Y:S01]  /*33c0*/  DFMA R38, R38, R46, 1 ;  /* 0x3ff000002626742b */ /* 0x000fe2000000002e */
[----:B------:R-:W-:-:S09]  /*33d0*/  IADD3 R46, P3, R51, R2, RZ ;  /* 0x00000002332e7210 */ /* 0x000fd20007f7e0ff */
        /* <DEDUP_REMOVED lines=15> */
.L_x_9509:
[----:B------:R-:W-:Y:S05]  /*34d0*/  BSYNC B0 ;  /* 0x0000000000007941 */ /* 0x000fea0003800000 */
.L_x_9508:
[----:B-----5:R-:W-:Y:S01]  /*34e0*/  DFMA R8, R48, -UR28, R8 ;  /* 0x8000001c30087c2b */ /* 0x020fe20008000008 */
[----:B------:R-:W-:Y:S02]  /*34f0*/  IADD3.X R41, R0, UR31, RZ, P2, !PT ;  /* 0x0000001f00297c10 */ /* 0x000fe400097fe4ff */
[----:B------:R-:W-:-:S04]  /*3500*/  IADD3.X R47, R53, R3, RZ, P3, !PT ;  /* 0x00000003352f7210 */ /* 0x000fc80001ffe4ff */
[----:B------:R0:W-:Y:S04]  /*3510*/  STG.E.64 desc[UR24][R40.64], R8 ;  /* 0x0000000828007986 */ /* 0x0001e8000c101b18 */
[----:B------:R-:W2:Y:S01]  /*3520*/  LDG.E.64 R46, desc[UR24][R46.64] ;  /* 0x000000182e2e7981 */ /* 0x000ea2000c1e1b00 */
[----:B------:R-:W-:-:S05]  /*3530*/  IADD3 R2, P0, R51, R6, RZ ;  /* 0x0000000633027210 */ /* 0x000fca0007f1e0ff */
[----:B------:R-:W-:-:S06]  /*3540*/  IMAD.X R3, R53, 0x1, R7, P0 ;  /* 0x0000000135037824 */ /* 0x000fcc00000e0607 */
[----:B------:R-:W5:Y:S01]  /*3550*/  LDG.E.64 R2, desc[UR24][R2.64] ;  /* 0x0000001802027981 */ /* 0x000f62000c1e1b00 */
[----:B------:R-:W-:Y:S01]  /*3560*/  BSSY B0, `(.L_x_9510) ;  /* 0x0000020000007945 */ /* 0x000fe20003800000 */
[----:B--2---:R-:W-:Y:S01]  /*3570*/  DFMA R10, R46, R10, 6.75539944105574400000e+15 ;  /* 0x433800002e0a742b */ /* 0x004fe2000000000a */
[----:B------:R-:W-:-:S07]  /*3580*/  FSETP.GEU.FTZ.AND P0, PT, |R47|, 4.1917929649353027344, PT ;  /* 0x4086232b2f00780b */ /* 0x000fce0003f1e200 */
        /* <DEDUP_REMOVED lines=29> */
.L_x_9511:
[----:B------:R-:W-:Y:S05]  /*3760*/  BSYNC B0 ;  /* 0x0000000000007941 */ /* 0x000fea0003800000 */
.L_x_9510:
[----:B------:R-:W-:Y:S01]  /*3770*/  IADD3 R6, P0, R51, R40, RZ ;  /* 0x0000002833067210 */ /* 0x000fe20007f1e0ff */
[----:B-----5:R-:W-:-:S04]  /*3780*/  DFMA R2, R4, -UR28, R2 ;  /* 0x8000001c04027c2b */ /* 0x020fc80008000002 */
[----:B------:R-:W-:Y:S01]  /*3790*/  IMAD.X R7, R53, 0x1, R41, P0 ;  /* 0x0000000135077824 */ /* 0x000fe200000e0629 */
[----:B------:R-:W-:-:S04]  /*37a0*/  IADD3 R44, P0, P1, R45, R44, R45 ;  /* 0x0000002c2d2c7210 */ /* 0x000fc8000791e02d */
[----:B------:R1:W-:Y:S01]  /*37b0*/  STG.E.64 desc[UR24][R6.64], R2 ;  /* 0x0000000206007986 */ /* 0x0003e2000c101b18 */
[----:B------:R-:W-:Y:S02]  /*37c0*/  IADD3.X R43, RZ, R43, RZ, P0, P1 ;  /* 0x0000002bff2b7210 */ /* 0x000fe400007e24ff */
[----:B------:R-:W-:-:S04]  /*37d0*/  ISETP.GE.U32.AND P0, PT, R44, UR4, PT ;  /* 0x000000042c007c0c */ /* 0x000fc8000bf06070 */
[----:B------:R-:W-:-:S13]  /*37e0*/  ISETP.GE.AND.EX P0, PT, R43, UR6, PT, P0 ;  /* 0x000000062b007c0c */ /* 0x000fda000bf06300 */
[----:B-1----:R-:W-:Y:S05]  /*37f0*/  @!P0 BRA `(.L_x_9512) ;  /* 0xfffffff8001c8947 */ /* 0x002fea000383ffff */
[----:B------:R-:W-:Y:S05]  /*3800*/  EXIT ;  /* 0x000000000000794d */ /* 0x000fea0003800000 */
.L_x_9493:
        /* <DEDUP_REMOVED lines=24> */
.L_x_9519:
[----:B0-----:R-:W-:Y:S02]  /*3990*/  IMAD.U32 R4, RZ, RZ, UR30 ;  /* 0x0000001eff047e24 */ /* 0x001fe4000f8e00ff */
[----:B------:R-:W-:Y:S02]  /*39a0*/  IMAD.U32 R5, RZ, RZ, UR16 ;  /* 0x00000010ff057e24 */ /* 0x000fe4000f8e00ff */
[----:B------:R-:W-:-:S06]  /*39b0*/  IMAD.WIDE.U32 R2, R44, 0x8, R4 ;  /* 0x000000082c027825 */ /* 0x000fcc00078e0004 */
[----:B------:R-:W3:Y:S01]  /*39c0*/  LDG.E.64 R2, desc[UR24][R2.64] ;  /* 0x0000001802027981 */ /* 0x000ee2000c1e1b00 */
[----:B------:R-:W-:-:S04]  /*39d0*/  VIADD R0, R44, UR19 ;  /* 0x000000132c007c36 */ /* 0x000fc80008000000 */
[----:B------:R-:W-:-:S06]  /*39e0*/  IMAD.WIDE.U32 R4, R0, 0x8, R4 ;  /* 0x0000000800047825 */ /* 0x000fcc00078e0004 */
[----:B------:R-:W4:Y:S01]  /*39f0*/  LDG.E.64 R4, desc[UR24][R4.64] ;  /* 0x0000001804047981 */ /* 0x000f22000c1e1b00 */
[----:B------:R-:W-:Y:S01]  /*3a00*/  MOV R8, UR10 ;  /* 0x0000000a00087c02 */ /* 0x000fe20008000f00 */
[----:B------:R-:W-:-:S04]  /*3a10*/  IMAD.U32 R9, RZ, RZ, UR11 ;  /* 0x0000000bff097e24 */ /* 0x000fc8000f8e00ff */
[----:B------:R-:W-:-:S04]  /*3a20*/  IMAD.WIDE.U32 R6, R44, 0x8, R8 ;  /* 0x000000082c067825 */ /* 0x000fc800078e0008 */
[----:B------:R-:W-:Y:S02]  /*3a30*/  IMAD.WIDE.U32 R8, R0, 0x8, R8 ;  /* 0x0000000800087825 */ /* 0x000fe400078e0008 */
[----:B------:R-:W5:Y:S04]  /*3a40*/  LDG.E.64 R6, desc[UR24][R6.64] ;  /* 0x0000001806067981 */ /* 0x000f68000c1e1b00 */
[----:B------:R-:W5:Y:S01]  /*3a50*/  LDG.E.64 R8, desc[UR24][R8.64] ;  /* 0x0000001808087981 */ /* 0x000f62000c1e1b00 */
[----:B--2---:R-:W-:Y:S01]  /*3a60*/  IMAD.MOV.U32 R14, RZ, RZ, 0x652b82fe ;  /* 0x652b82feff0e7424 */ /* 0x004fe200078e00ff */
[----:B------:R-:W-:Y:S01]  /*3a70*/  MOV R32, 0x62401315 ;  /* 0x6240131500207802 */ /* 0x000fe20000000f00 */
[----:B------:R-:W-:Y:S01]  /*3a80*/  IMAD.MOV.U32 R15, RZ, RZ, 0x3ff71547 ;  /* 0x3ff71547ff0f7424 */ /* 0x000fe200078e00ff */
[----:B------:R-:W-:Y:S01]  /*3a90*/  BSSY B1, `(.L_x_9515) ;  /* 0x0000046000017945 */ /* 0x000fe20003800000 */
[----:B------:R-:W-:-:S02]  /*3aa0*/  IMAD.MOV.U32 R24, RZ, RZ, -0x105c611 ;  /* 0xfefa39efff187424 */ /* 0x000fc400078e00ff */
[----:B------:R-:W-:Y:S02]  /*3ab0*/  IMAD.MOV.U32 R25, RZ, RZ, 0x3fe62e42 ;  /* 0x3fe62e42ff197424 */ /* 0x000fe400078e00ff */
[----:B------:R-:W-:Y:S02]  /*3ac0*/  IMAD.MOV.U32 R26, RZ, RZ, 0x3b39803f ;  /* 0x3b39803fff1a7424 */ /* 0x000fe400078e00ff */
[----:B------:R-:W-:Y:S02]  /*3ad0*/  IMAD.MOV.U32 R27, RZ, RZ, 0x3c7abc9e ;  /* 0x3c7abc9eff1b7424 */ /* 0x000fe400078e00ff */
[----:B------:R-:W-:Y:S02]  /*3ae0*/  IMAD.MOV.U32 R28, RZ, RZ, 0x69ce2bdf ;  /* 0x69ce2bdfff1c7424 */ /* 0x000fe400078e00ff */
[----:B------:R-:W-:Y:S02]  /*3af0*/  IMAD.MOV.U32 R29, RZ, RZ, 0x3e5ade15 ;  /* 0x3e5ade15ff1d7424 */ /* 0x000fe400078e00ff */
[----:B------:R-:W-:-:S02]  /*3b00*/  IMAD.MOV.U32 R30, RZ, RZ, -0x35dec16 ;  /* 0xfca213eaff1e7424 */ /* 0x000fc400078e00ff */
[----:B------:R-:W-:Y:S02]  /*3b10*/  IMAD.MOV.U32 R31, RZ, RZ, 0x3e928af3 ;  /* 0x3e928af3ff1f7424 */ /* 0x000fe400078e00ff */
[----:B------:R-:W-:Y:S02]  /*3b20*/  IMAD.MOV.U32 R33, RZ, RZ, 0x3ec71dee ;  /* 0x3ec71deeff217424 */ /* 0x000fe400078e00ff */
[----:B------:R-:W-:Y:S02]  /*3b30*/  IMAD.MOV.U32 R18, RZ, RZ, 0x7c89eb71 ;  /* 0x7c89eb71ff127424 */ /* 0x000fe400078e00ff */
[----:B------:R-:W-:Y:S01]  /*3b40*/  IMAD.MOV.U32 R19, RZ, RZ, 0x3efa0199 ;  /* 0x3efa0199ff137424 */ /* 0x000fe200078e00ff */
[----:B---3--:R-:W-:Y:S01]  /*3b50*/  DFMA R12, R2, R14, 6.75539944105574400000e+15 ;  /* 0x43380000020c742b */ /* 0x008fe2000000000e */
[----:B------:R-:W-:-:S07]  /*3b60*/  FSETP.GEU.FTZ.AND P0, PT, |R3|, 4.1917929649353027344, PT ;  /* 0x4086232b0300780b */ /* 0x000fce0003f1e200 */
[----:B------:R-:W-:-:S08]  /*3b70*/  DADD R16, R12, -6.75539944105574400000e+15 ;  /* 0xc33800000c107429 */ /* 0x000fd00000000000 */
[----:B------:R-:W-:-:S08]  /*3b80*/  DFMA R10, R16, -R24, R2 ;  /* 0x80000018100a722b */ /* 0x000fd00000000002 */
[----:B------:R-:W-:Y:S02]  /*3b90*/  DFMA R16, R16, -R26, R10 ;  /* 0x8000001a1010722b */ /* 0x000fe4000000000a */
[----:B----4-:R-:W-:-:S06]  /*3ba0*/  DFMA R10, R4, R14, 6.75539944105574400000e+15 ;  /* 0x43380000040a742b */ /* 0x010fcc000000000e */
[----:B------:R-:W-:Y:S02]  /*3bb0*/  DFMA R14, R16, R28, R30 ;  /* 0x0000001c100e722b */ /* 0x000fe4000000001e */
[----:B------:R-:W-:-:S06]  /*3bc0*/  DADD R22, R10, -6.75539944105574400000e+15 ;  /* 0xc33800000a167429 */ /* 0x000fcc0000000000 */
[----:B------:R-:W-:Y:S02]  /*3bd0*/  DFMA R14, R16, R14, R32 ;  /* 0x0000000e100e722b */ /* 0x000fe40000000020 */
[----:B------:R-:W-:-:S06]  /*3be0*/  DFMA R24, R22, -R24, R4 ;  /* 0x800000181618722b */ /* 0x000fcc0000000004 */
[----:B------:R-:W-:Y:S02]  /*3bf0*/  DFMA R20, R16, R14, R18 ;  /* 0x0000000e1014722b */ /* 0x000fe40000000012 */
[----:B------:R-:W-:Y:S01]  /*3c00*/  DFMA R14, R22, -R26, R24 ;  /* 0x8000001a160e722b */ /* 0x000fe20000000018 */
[----:B------:R-:W-:Y:S02]  /*3c10*/  IMAD.MOV.U32 R24, RZ, RZ, 0x14761f65 ;  /* 0x14761f65ff187424 */ /* 0x000fe400078e00ff */
[----:B------:R-:W-:Y:S02]  /*3c20*/  IMAD.MOV.U32 R25, RZ, RZ, 0x3f2a01a0 ;  /* 0x3f2a01a0ff197424 */ /* 0x000fe400078e00ff */
[----:B------:R-:W-:-:S03]  /*3c30*/  IMAD.MOV.U32 R26, RZ, RZ, 0x1852b7af ;  /* 0x1852b7afff1a7424 */ /* 0x000fc600078e00ff */
[----:B------:R-:W-:Y:S01]  /*3c40*/  DFMA R22, R14, R28, R30 ;  /* 0x0000001c0e16722b */ /* 0x000fe2000000001e */
[----:B------:R-:W-:Y:S01]  /*3c50*/  IMAD.MOV.U32 R27, RZ, RZ, 0x3f56c16c ;  /* 0x3f56c16cff1b7424 */ /* 0x000fe200078e00ff */
[----:B------:R-:W-:Y:S01]  /*3c60*/  DFMA R20, R16, R20, R24 ;  /* 0x000000141014722b */ /* 0x000fe20000000018 */
[----:B------:R-:W-:Y:S02]  /*3c70*/  IMAD.MOV.U32 R28, RZ, RZ, 0x11122322 ;  /* 0x11122322ff1c7424 */ /* 0x000fe400078e00ff */
[----:B------:R-:W-:-:S03]  /*3c80*/  IMAD.MOV.U32 R29, RZ, RZ, 0x3f811111 ;  /* 0x3f811111ff1d7424 */ /* 0x000fc600078e00ff */
[----:B------:R-:W-:Y:S02]  /*3c90*/  DFMA R22, R14, R22, R32 ;  /* 0x000000160e16722b */ /* 0x000fe40000000020 */
[----:B------:R-:W-:-:S06]  /*3ca0*/  DFMA R20, R16, R20, R26 ;  /* 0x000000141014722b */ /* 0x000fcc000000001a */
[----:B------:R-:W-:Y:S02]  /*3cb0*/  DFMA R22, R14, R22, R18 ;  /* 0x000000160e16722b */ /* 0x000fe40000000012 */
[----:B------:R-:W-:Y:S01]  /*3cc0*/  DFMA R20, R16, R20, R28 ;  /* 0x000000141014722b */ /* 0x000fe2000000001c */
[----:B------:R-:W-:Y:S02]  /*3cd0*/  IMAD.MOV.U32 R18, RZ, RZ, 0x555502a1 ;  /* 0x555502a1ff127424 */ /* 0x000fe400078e00ff */
[----:B------:R-:W-:-:S03]  /*3ce0*/  IMAD.MOV.U32 R19, RZ, RZ, 0x3fa55555 ;  /* 0x3fa55555ff137424 */ /* 0x000fc600078e00ff */
[----:B------:R-:W-:Y:S01]  /*3cf0*/  DFMA R22, R14, R22, R24 ;  /* 0x000000160e16722b */ /* 0x000fe20000000018 */
[----:B------:R-:W-:Y:S02]  /*3d00*/  MOV R24, 0x55555511 ;  /* 0x5555551100187802 */ /* 0x000fe40000000f00 */
[----:B------:R-:W-:Y:S01]  /*3d10*/  DFMA R20, R16, R20, R18 ;  /* 0x000000141014722b */ /* 0x000fe20000000012 */
[----:B------:R-:W-:-:S04]  /*3d20*/  IMAD.MOV.U32 R25, RZ, RZ, 0x3fc55555 ;  /* 0x3fc55555ff197424 */ /* 0x000fc800078e00ff */
[----:B------:R-:W-:Y:S01]  /*3d30*/  DFMA R22, R14, R22, R26 ;  /* 0x000000160e16722b */ /* 0x000fe2000000001a */
[----:B------:R-:W-:Y:S02]  /*3d40*/  IMAD.MOV.U32 R26, RZ, RZ, 0xb ;  /* 0x0000000bff1a7424 */ /* 0x000fe400078e00ff */
[----:B------:R-:W-:Y:S01]  /*3d50*/  DFMA R20, R16, R20, R24 ;  /* 0x000000141014722b */ /* 0x000fe20000000018 */
[----:B------:R-:W-:-:S04]  /*3d60*/  IMAD.MOV.U32 R27, RZ, RZ, 0x3fe00000 ;  /* 0x3fe00000ff1b7424 */ /* 0x000fc800078e00ff */
[----:B------:R-:W-:-:S03]  /*3d70*/  DFMA R22, R14, R22, R28 ;  /* 0x000000160e16722b */ /* 0x000fc6000000001c */
[----:B------:R-:W-:-:S05]  /*3d80*/  DFMA R20, R16, R20, R26 ;  /* 0x000000141014722b */ /* 0x000fca000000001a */
[----:B------:R-:W-:Y:S01]  /*3d90*/  DFMA R22, R14, R22, R18 ;  /* 0x000000160e16722b */ /* 0x000fe20000000012 */
[----:B------:R-:W-:Y:S02]  /*3da0*/  LEA R18, P2, R44, UR17, 0x3 ;  /* 0x000000112c127c11 */ /* 0x000fe4000f8418ff */
[----:B------:R-:W-:-:S05]  /*3db0*/  DFMA R20, R16, R20, 1 ;  /* 0x3ff000001014742b */ /* 0x000fca0000000014 */
[----:B------:R-:W-:-:S03]  /*3dc0*/  DFMA R22, R14, R22, R24 ;  /* 0x000000160e16722b */ /* 0x000fc60000000018 */
[----:B------:R-:W-:-:S05]  /*3dd0*/  DFMA R20, R16, R20, 1 ;  /* 0x3ff000001014742b */ /* 0x000fca0000000014 */
[----:B------:R-:W-:-:S05]  /*3de0*/  DFMA R22, R14, R22, R26 ;  /* 0x000000160e16722b */ /* 0x000fca000000001a */
        /* <DEDUP_REMOVED lines=16> */
.L_x_9516:
[----:B------:R-:W-:Y:S05]  /*3ef0*/  BSYNC B1 ;  /* 0x0000000000017941 */ /* 0x000fea0003800000 */
.L_x_9515:
[----:B-----5:R-:W-:Y:S01]  /*3f00*/  DFMA R6, R16, -UR28, R6 ;  /* 0x8000001c10067c2b */ /* 0x020fe20008000006 */
[----:B------:R-:W-:Y:S01]  /*3f10*/  LEA.HI.X R19, R44, UR31, RZ, 0x3, P2 ;  /* 0x0000001f2c137c11 */ /* 0x000fe200090f1cff */
[C---:B------:R-:W-:Y:S01]  /*3f20*/  DFMA R22, R14.reuse, R22, 1 ;  /* 0x3ff000000e16742b */ /* 0x040fe20000000016 */
[----:B------:R-:W-:Y:S01]  /*3f30*/  FSETP.GEU.FTZ.AND P0, PT, |R5|, 4.1917929649353027344, PT ;  /* 0x4086232b0500780b */ /* 0x000fe20003f1e200 */
[----:B------:R-:W-:Y:S03]  /*3f40*/  BSSY B1, `(.L_x_9517) ;  /* 0x0000013000017945 */ /* 0x000fe60003800000 */
[----:B------:R0:W-:Y:S03]  /*3f50*/  STG.E.64 desc[UR24][R18.64], R6 ;  /* 0x0000000612007986 */ /* 0x0001e6000c101b18 */
        /* <DEDUP_REMOVED lines=14> */
[----:B------:R-:W-:Y:S01]  /*4040*/  @!P0 LEA R7, R6, 0x3ff00000, 0x14 ;  /* 0x3ff0000006078811 */ /* 0x000fe200078ea0ff */
[----:B------:R-:W-:-:S06]  /*4050*/  @!P0 IMAD.MOV.U32 R6, RZ, RZ, RZ ;  /* 0x000000ffff068224 */ /* 0x000fcc00078e00ff */
[----:B------:R-:W-:-:S11]  /*4060*/  @!P0 DMUL R2, R4, R6 ;  /* 0x0000000604028228 */ /* 0x000fd60000000000 */
.L_x_9518:
[----:B------:R-:W-:Y:S05]  /*4070*/  BSYNC B1 ;  /* 0x0000000000017941 */ /* 0x000fea0003800000 */
.L_x_9517:
[C---:B------:R-:W-:Y:S01]  /*4080*/  LEA R4, P0, R0.reuse, UR17, 0x3 ;  /* 0x0000001100047c11 */ /* 0x040fe2000f8018ff */
[----:B------:R-:W-:Y:S01]  /*4090*/  DFMA R8, R2, -UR28, R8 ;  /* 0x8000001c02087c2b */ /* 0x000fe20008000008 */
[C---:B------:R-:W-:Y:S02]  /*40a0*/  VIADD R44, R0.reuse, UR19 ;  /* 0x00000013002c7c36 */ /* 0x040fe40008000000 */
[----:B------:R-:W-:-:S03]  /*40b0*/  LEA.HI.X R5, R0, UR31, RZ, 0x3, P0 ;  /* 0x0000001f00057c11 */ /* 0x000fc600080f1cff */
[----:B------:R-:W-:Y:S02]  /*40c0*/  ISETP.GE.AND P0, PT, R44, UR4, PT ;  /* 0x000000042c007c0c */ /* 0x000fe4000bf06270 */
[----:B------:R0:W-:Y:S11]  /*40d0*/  STG.E.64 desc[UR24][R4.64], R8 ;  /* 0x0000000804007986 */ /* 0x0001f6000c101b18 */
[----:B------:R-:W-:Y:S05]  /*40e0*/  @!P0 BRA `(.L_x_9519) ;  /* 0xfffffff800288947 */ /* 0x000fea000383ffff */
.L_x_9514:
[----:B------:R-:W-:Y:S05]  /*40f0*/  BSYNC B0 ;  /* 0x0000000000007941 */ /* 0x000fea0003800000 */
.L_x_9513:
[----:B------:R-:W-:Y:S01]  /*4100*/  ULDC UR5, c[0x0][0x228] ;  /* 0x00008a0000057ab9 */ /* 0x000fe20000000800 */
[----:B------:R-:W-:Y:S01]  /*4110*/  ULDC UR6, c[0x0][0x228] ;  /* 0x00008a0000067ab9 */ /* 0x000fe20000000800 */
[----:B------:R-:W-:-:S13]  /*4120*/  ISETP.GE.AND P0, PT, R44, UR5, PT ;  /* 0x000000052c007c0c */ /* 0x000fda000bf06270 */
[----:B------:R-:W-:Y:S05]  /*4130*/  @P0 EXIT ;  /* 0x000000000000094d */ /* 0x000fea0003800000 */
.L_x_9522:
[----:B0-----:R-:W-:Y:S02]  /*4140*/  IMAD.U32 R4, RZ, RZ, UR30 ;  /* 0x0000001eff047e24 */ /* 0x001fe4000f8e00ff */
[----:B------:R-:W-:Y:S02]  /*4150*/  IMAD.U32 R5, RZ, RZ, UR16 ;  /* 0x00000010ff057e24 */ /* 0x000fe4000f8e00ff */
[----:B------:R-:W-:-:S06]  /*4160*/  IMAD.WIDE R4, R44, 0x8, R4 ;  /* 0x000000082c047825 */ /* 0x000fcc00078e0204 */
[----:B------:R-:W3:Y:S01]  /*4170*/  LDG.E.64 R4, desc[UR24][R4.64] ;  /* 0x0000001804047981 */ /* 0x000ee2000c1e1b00 */
[----:B------:R-:W-:Y:S02]  /*4180*/  IMAD.U32 R2, RZ, RZ, UR10 ;  /* 0x0000000aff027e24 */ /* 0x000fe4000f8e00ff */
[----:B------:R-:W-:Y:S02]  /*4190*/  IMAD.U32 R3, RZ, RZ, UR11 ;  /* 0x0000000bff037e24 */ /* 0x000fe4000f8e00ff */
[----:B------:R-:W-:-:S06]  /*41a0*/  IMAD.WIDE R2, R44, 0x8, R2 ;  /* 0x000000082c027825 */ /* 0x000fcc00078e0202 */
[----:B------:R-:W5:Y:S01]  /*41b0*/  LDG.E.64 R2, desc[UR24][R2.64] ;  /* 0x0000001802027981 */ /* 0x000f62000c1e1b00 */
[----:B------:R-:W-:Y:S01]  /*41c0*/  IMAD.MOV.U32 R12, RZ, RZ, 0x652b82fe ;  /* 0x652b82feff0c7424 */ /* 0x000fe200078e00ff */
[----:B------:R-:W-:Y:S01]  /*41d0*/  UMOV UR4, 0xfefa39ef ;  /* 0xfefa39ef00047882 */ /* 0x000fe20000000000 */
[----:B------:R-:W-:Y:S01]  /*41e0*/  IMAD.MOV.U32 R13, RZ, RZ, 0x3ff71547 ;  /* 0x3ff71547ff0d7424 */ /* 0x000fe200078e00ff */
[----:B------:R-:W-:Y:S01]  /*41f0*/  UMOV UR5, 0x3fe62e42 ;  /* 0x3fe62e4200057882 */ /* 0x000fe20000000000 */
[----:B------:R-:W-:Y:S01]  /*4200*/  BSSY B0, `(.L_x_9520) ;  /* 0x0000039000007945 */ /* 0x000fe20003800000 */
[----:B------:R-:W-:Y:S02]  /*4210*/  LEA R10, P2, R44, UR17, 0x3 ;  /* 0x000000112c0a7c11 */ /* 0x000fe4000f8418ff */
[----:B--2---:R-:W-:Y:S01]  /*4220*/  SHF.R.S32.HI R15, RZ, 0x1f, R44 ;  /* 0x0000001fff0f7819 */ /* 0x004fe2000001142c */
        /* <DEDUP_REMOVED lines=54> */
.L_x_9521:
[----:B------:R-:W-:Y:S05]  /*4590*/  BSYNC B0 ;  /* 0x0000000000007941 */ /* 0x000fea0003800000 */
.L_x_9520:
[----:B-----5:R-:W-:Y:S01]  /*45a0*/  DFMA R2, R6, -UR28, R2 ;  /* 0x8000001c06027c2b */ /* 0x020fe20008000002 */
[C---:B------:R-:W-:Y:S01]  /*45b0*/  LEA.HI.X R11, R44.reuse, UR31, R15, 0x3, P2 ;  /* 0x0000001f2c0b7c11 */ /* 0x040fe200090f1c0f */
[----:B------:R-:W-:-:S05]  /*45c0*/  VIADD R44, R44, UR19 ;  /* 0x000000132c2c7c36 */ /* 0x000fca0008000000 */
[----:B------:R1:W-:Y:S01]  /*45d0*/  STG.E.64 desc[UR24][R10.64], R2 ;  /* 0x000000020a007986 */ /* 0x0003e2000c101b18 */
[----:B------:R-:W-:-:S13]  /*45e0*/  ISETP.GE.AND P0, PT, R44, UR6, PT ;  /* 0x000000062c007c0c */ /* 0x000fda000bf06270 */
[----:B-1----:R-:W-:Y:S05]  /*45f0*/  @!P0 BRA `(.L_x_9522) ;  /* 0xfffffff800d08947 */ /* 0x002fea000383ffff */
[----:B------:R-:W-:Y:S05]  /*4600*/  EXIT ;  /* 0x000000000000794d */ /* 0x000fea0003800000 */
.L_x_9492:
[----:B------:R-:W-:Y:S05]  /*4610*/  @P0 BRA `(.L_x_9523) ;  /* 0x0000001c00c40947 */ /* 0x000fea0003800000 */
[----:B------:R-:W-:Y:S01]  /*4620*/  ISETP.NE.U32.AND P0, PT, RZ, UR14, PT ;  /* 0x0000000eff007c0c */ /* 0x000fe2000bf05070 */
[----:B------:R-:W-:-:S03]  /*4630*/  IMAD.MOV.U32 R3, RZ, RZ, RZ ;  /* 0x000000ffff037224 */ /* 0x000fc600078e00ff */
[----:B------:R-:W-:-:S13]  /*4640*/  ISETP.NE.AND.EX P0, PT, RZ, RZ, PT, P0 ;  /* 0x000000ffff00720c */ /* 0x000fda0003f05300 */
[----:B------:R-:W-:Y:S05]  /*4650*/  @!P0 BRA `(.L_x_9524) ;  /* 0x0000000400888947 */ /* 0x000fea0003800000 */
[----:B------:R-:W-:Y:S01]  /*4660*/  ISETP.LT.U32.AND P0, PT, R44, UR15, PT ;  /* 0x0000000f2c007c0c */ /* 0x000fe2000bf01070 */
[----:B------:R-:W-:Y:S03]  /*4670*/  BSSY B0, `(.L_x_9525) ;  /* 0x000004d000007945 */ /* 0x000fe60003800000 */
[----:B------:R-:W-:-:S13]  /*4680*/  ISETP.GT.U32.AND.EX P0, PT, RZ, R3, PT, P0 ;  /* 0x00000003ff00720c */ /* 0x000fda0003f04100 */
[----:B------:R-:W-:Y:S05]  /*4690*/  @P0 BRA `(.L_x_9526) ;  /* 0x0000000400280947 */ /* 0x000fea0003800000 */
[----:B------:R-:W-:-:S04]  /*46a0*/  IADD3 R0, P0, R44, -UR15, RZ ;  /* 0x8000000f2c007c10 */ /* 0x000fc8000ff1e0ff */
[----:B------:R-:W-:Y:S01]  /*46b0*/  IADD3.X R5, R3, -0x1, RZ, P0, !PT ;  /* 0xffffffff03057810 */ /* 0x000fe200007fe4ff */
[----:B------:R-:W-:-:S03]  /*46c0*/  IMAD.SHL.U32 R2, R0, 0x8, RZ ;  /* 0x0000000800027824 */ /* 0x000fc600078e00ff */
[----:B------:R-:W-:Y:S02]  /*46d0*/  SHF.L.U64.HI R0, R0, 0x3, R5 ;  /* 0x0000000300007819 */ /* 0x000fe40000010205 */
        /* <DEDUP_REMOVED lines=66> */
.L_x_9528:
[----:B------:R-:W-:Y:S05]  /*4b00*/  BSYNC B1 ;  /* 0x0000000000017941 */ /* 0x000fea0003800000 */
.L_x_9527:
[----:B-----5:R-:W-:Y:S01]  /*4b10*/  DFMA R4, R10, -UR28, R4 ;  /* 0x8000001c0a047c2b */ /* 0x020fe20008000004 */
[----:B------:R-:W-:-:S06]  /*4b20*/  IADD3.X R13, R0, UR31, RZ, P2, !PT ;  /* 0x0000001f000d7c10 */ /* 0x000fcc00097fe4ff */
[----:B------:R0:W-:Y:S04]  /*4b30*/  STG.E.64 desc[UR24][R12.64], R4 ;  /* 0x000000040c007986 */ /* 0x0001e8000c101b18 */
.L_x_9526:
[----:B------:R-:W-:Y:S05]  /*4b40*/  BSYNC B0 ;  /* 0x0000000000007941 */ /* 0x000fea0003800000 */
.L_x_9525:
        /* <DEDUP_REMOVED lines=19> */
.L_x_9524:
[----:B------:R-:W-:Y:S01]  /*4c80*/  ISETP.NE.U32.AND P0, PT, RZ, UR13, PT ;  /* 0x0000000dff007c0c */ /* 0x000fe2000bf05070 */
[----:B------:R-:W-:-:S12]  /*4c90*/  USHF.L.U32 UR18, UR19, 0x1, URZ ;  /* 0x0000000113127899 */ /* 0x000fd8000800063f */
[----:B------:R-:W-:Y:S05]  /*4ca0*/  @!P0 BRA `(.L_x_9529) ;  /* 0x0000000000148947 */ /* 0x000fea0003800000 */
[----:B------:R-:W-:Y:S01]  /*4cb0*/  MOV R6, 0x4cf0 ;  /* 0x00004cf000067802 */ /* 0x000fe20000000f00 */
[----:B------:R-:W-:Y:S01]  /*4cc0*/  UMOV UR21, UR12 ;  /* 0x0000000c00157c82 */ /* 0x000fe20008000000 */
[----:B------:R-:W-:-:S05]  /*4cd0*/  UMOV UR20, UR13 ;  /* 0x0000000d00147c82 */ /* 0x000fca0008000000 */
[----:B0-2---:R-:W-:Y:S05]  /*4ce0*/  CALL.REL.NOINC `($__internal_56_$__cuda_sm20_rem_s64) ;  /* 0x0000002c00f87944 */ /* 0x005fea0003c00000 */
[----:B------:R-:W-:Y:S05]  /*4cf0*/  BRA `(.L_x_9530) ;  /* 0x00000000004c7947 */ /* 0x000fea0003800000 */
.L_x_9529:
        /* <DEDUP_REMOVED lines=19> */
.L_x_9530:
[----:B------:R-:W-:Y:S01]  /*4e30*/  UIADD3 UR5, UP0, UR12, -UR6, URZ ;  /* 0x800000060c057290 */ /* 0x000fe2000ff1e03f */
[C---:B------:R-:W-:Y:S01]  /*4e40*/  IMAD.SHL.U32 R0, R44.reuse, 0x2, RZ ;  /* 0x000000022c007824 */ /* 0x040fe200078e00ff */
[----:B------:R-:W-:Y:S01]  /*4e50*/  SHF.L.U64.HI R2, R44, 0x1, R3 ;  /* 0x000000012c027819 */ /* 0x000fe20000010203 */
[----:B------:R-:W-:Y:S01]  /*4e60*/  BSSY B0, `(.L_x_9531) ;  /* 0x0000078000007945 */ /* 0x000fe20003800000 */
[----:B------:R-:W-:Y:S02]  /*4e70*/  UIADD3.X UR8, UR13, ~UR7, URZ, UP0, !UPT ;  /* 0x800000070d087290 */ /* 0x000fe400087fe43f */
[----:B------:R-:W-:-:S04]  /*4e80*/  ISETP.GE.U32.AND P0, PT, R0, UR5, PT ;  /* 0x0000000500007c0c */ /* 0x000fc8000bf06070 */
[----:B------:R-:W-:-:S13]  /*4e90*/  ISETP.GE.AND.EX P0, PT, R2, UR8, PT, P0 ;  /* 0x0000000802007c0c */ /* 0x000fda000bf06300 */
[----:B------:R-:W-:Y:S05]  /*4ea0*/  @P0 BRA `(.L_x_9532) ;  /* 0x0000000400cc0947 */ /* 0x000fea0003800000 */
.L_x_9537:
[C---:B------:R-:W-:Y:S01]  /*4eb0*/  IMAD.SHL.U32 R8, R44.reuse, 0x10, RZ ;  /* 0x000000102c087824 */ /* 0x040fe200078e00ff */
[----:B------:R-:W-:-:S04]  /*4ec0*/  SHF.L.U64.HI R0, R44, 0x4, R3 ;  /* 0x000000042c007819 */ /* 0x000fc80000010203 */
[----:B0-----:R-:W-:-:S04]  /*4ed0*/  IADD3 R4, P0, R8, UR30, RZ ;  /* 0x0000001e08047c10 */ /* 0x001fc8000ff1e0ff */
[----:B------:R-:W-:-:S06]  /*4ee0*/  IADD3.X R5, R0, UR16, RZ, P0, !PT ;  /* 0x0000001000057c10 */ /* 0x000fcc00087fe4ff */
[----:B------:R-:W2:Y:S01]  /*4ef0*/  LDG.E.128 R4, desc[UR24][R4.64] ;  /* 0x0000001804047981 */ /* 0x000ea2000c1e1d00 */
[----:B------:R-:W-:-:S04]  /*4f00*/  IADD3 R8, P0, R8, UR10, RZ ;  /* 0x0000000a08087c10 */ /* 0x000fc8000ff1e0ff */
[----:B------:R-:W-:-:S06]  /*4f10*/  IADD3.X R9, R0, UR11, RZ, P0, !PT ;  /* 0x0000000b00097c10 */ /* 0x000fcc00087fe4ff */
[----:B------:R-:W5:Y:S01]  /*4f20*/  LDG.E.128 R8, desc[UR24][R8.64] ;  /* 0x0000001808087981 */ /* 0x000f62000c1e1d00 */
[----:B------:R-:W-:Y:S01]  /*4f30*/  HFMA2.MMA R13, -RZ, RZ, 1.9912109375, 0.00128841400146484375 ;  /* 0x3ff71547ff0d7435 */ /* 0x000fe200000001ff */
[----:B------:R-:W-:Y:S01]  /*4f40*/  IMAD.MOV.U32 R12, RZ, RZ, 0x652b82fe ;  /* 0x652b82feff0c7424 */ /* 0x000fe200078e00ff */
[----:B------:R-:W-:Y:S01]  /*4f50*/  BSSY B1, `(.L_x_9533) ;  /* 0x000004a000017945 */ /* 0x000fe20003800000 */
[----:B------:R-:W-:Y:S02]  /*4f60*/  IMAD.MOV.U32 R22, RZ, RZ, -0x105c611 ;  /* 0xfefa39efff167424 */ /* 0x000fe400078e00ff */
[----:B------:R-:W-:Y:S02]  /*4f70*/  IMAD.MOV.U32 R23, RZ, RZ, 0x3fe62e42 ;  /* 0x3fe62e42ff177424 */ /* 0x000fe400078e00ff */
[----:B------:R-:W-:Y:S02]  /*4f80*/  IMAD.MOV.U32 R24, RZ, RZ, 0x3b39803f ;  /* 0x3b39803fff187424 */ /* 0x000fe400078e00ff */
[----:B------:R-:W-:-:S02]  /*4f90*/  IMAD.MOV.U32 R25, RZ, RZ, 0x3c7abc9e ;  /* 0x3c7abc9eff197424 */ /* 0x000fc400078e00ff */
[----:B------:R-:W-:Y:S02]  /*4fa0*/  IMAD.MOV.U32 R26, RZ, RZ, 0x69ce2bdf ;  /* 0x69ce2bdfff1a7424 */ /* 0x000fe400078e00ff */
[----:B------:R-:W-:Y:S02]  /*4fb0*/  IMAD.MOV.U32 R27, RZ, RZ, 0x3e5ade15 ;  /* 0x3e5ade15ff1b7424 */ /* 0x000fe400078e00ff */
[----:B------:R-:W-:Y:S02]  /*4fc0*/  IMAD.MOV.U32 R28, RZ, RZ, -0x35dec16 ;  /* 0xfca213eaff1c7424 */ /* 0x000fe400078e00ff */
[----:B------:R-:W-:Y:S01]  /*4fd0*/  IMAD.MOV.U32 R29, RZ, RZ, 0x3e928af3 ;  /* 0x3e928af3ff1d7424 */ /* 0x000fe200078e00ff */
[-C--:B--2---:R-:W-:Y:S01]  /*4fe0*/  DFMA R14, R4, R12.reuse, 6.75539944105574400000e+15 ;  /* 0x43380000040e742b */ /* 0x084fe2000000000c */
[----:B------:R-:W-:Y:S01]  /*4ff0*/  FSETP.GEU.FTZ.AND P0, PT, |R5|, 4.1917929649353027344, PT ;  /* 0x4086232b0500780b */ /* 0x000fe20003f1e200 */
[----:B------:R-:W-:Y:S01]  /*5000*/  DFMA R12, R6, R12, 6.75539944105574400000e+15 ;  /* 0x43380000060c742b */ /* 0x000fe2000000000c */
[----:B------:R-:W-:-:S05]  /*5010*/  FSETP.GEU.FTZ.AND P2, PT, |R7|, 4.1917929649353027344, PT ;  /* 0x4086232b0700780b */ /* 0x000fca0003f5e200 */
[----:B------:R-:W-:Y:S02]  /*5020*/  DADD R16, R14, -6.75539944105574400000e+15 ;  /* 0xc33800000e107429 */ /* 0x000fe40000000000 */
[----:B------:R-:W-:-:S06]  /*5030*/  DADD R20, R12, -6.75539944105574400000e+15 ;  /* 0xc33800000c147429 */ /* 0x000fcc0000000000 */
[-C--:B------:R-:W-:Y:S02]  /*5040*/  DFMA R18, R16, -R22.reuse, R4 ;  /* 0x800000161012722b */ /* 0x080fe40000000004 */
[----:B------:R-:W-:-:S06]  /*5050*/  DFMA R22, R20, -R22, R6 ;  /* 0x800000161416722b */ /* 0x000fcc0000000006 */
[-C--:B------:R-:W-:Y:S02]  /*5060*/  DFMA R16, R16, -R24.reuse, R18 ;  /* 0x800000181010722b */ /* 0x080fe40000000012 */
[----:B------:R-:W-:Y:S01]  /*5070*/  DFMA R18, R20, -R24, R22 ;  /* 0x800000181412722b */ /* 0x000fe20000000016 */
[----:B------:R-:W-:Y:S02]  /*5080*/  IMAD.MOV.U32 R24, RZ, RZ, 0x62401315 ;  /* 0x62401315ff187424 */ /* 0x000fe400078e00ff */
[----:B------:R-:W-:-:S03]  /*5090*/  IMAD.MOV.U32 R25, RZ, RZ, 0x3ec71dee ;  /* 0x3ec71deeff197424 */ /* 0x000fc600078e00ff */
[-CC-:B------:R-:W-:Y:S02]  /*50a0*/  DFMA R20, R16, R26.reuse, R28.reuse ;  /* 0x0000001a1014722b */ /* 0x180fe4000000001c */
[----:B------:R-:W-:Y:S01]  /*50b0*/  DFMA R22, R18, R26, R28 ;  /* 0x0000001a1216722b */ /* 0x000fe2000000001c */
[----:B------:R-:W-:Y:S01]  /*50c0*/  IMAD.MOV.U32 R26, RZ, RZ, 0x7c89eb71 ;  /* 0x7c89eb71ff1a7424 */ /* 0x000fe200078e00ff */
[----:B------:R-:W-:-:S04]  /*50d0*/  MOV R27, 0x3efa0199 ;  /* 0x3efa0199001b7802 */ /* 0x000fc80000000f00 */
[--C-:B------:R-:W-:Y:S02]  /*50e0*/  DFMA R20, R16, R20, R24.reuse ;  /* 0x000000141014722b */ /* 0x100fe40000000018 */
[----:B------:R-:W-:Y:S01]  /*50f0*/  DFMA R22, R18, R22, R24 ;  /* 0x000000161216722b */ /* 0x000fe20000000018 */
[----:B------:R-:W-:Y:S02]  /*5100*/  IMAD.MOV.U32 R24, RZ, RZ, 0x14761f65 ;  /* 0x14761f65ff187424 */ /* 0x000fe400078e00ff */
[----:B------:R-:W-:-:S03]  /*5110*/  IMAD.MOV.U32 R25, RZ, RZ, 0x3f2a01a0 ;  /* 0x3f2a01a0ff197424 */ /* 0x000fc600078e00ff */
        /* <DEDUP_REMOVED lines=18> */
[----:B------:R-:W-:Y:S01]  /*5240*/  IMAD.MOV.U32 R26, RZ, RZ, 0xb ;  /* 0x0000000bff1a7424 */ /* 0x000fe200078e00ff */
[----:B------:R-:W-:-:S04]  /*5250*/  MOV R27, 0x3fe00000 ;  /* 0x3fe00000001b7802 */ /* 0x000fc80000000f00 */
[--C-:B------:R-:W-:Y:S02]  /*5260*/  DFMA R20, R16, R20, R24.reuse ;  /* 0x000000141014722b */ /* 0x100fe40000000018 */
[----:B------:R-:W-:-:S06]  /*5270*/  DFMA R22, R18, R22, R24 ;  /* 0x000000161216722b */ /* 0x000fcc0000000018 */
[--C-:B------:R-:W-:Y:S02]  /*5280*/  DFMA R20, R16, R20, R26.reuse ;  /* 0x000000141014722b */ /* 0x100fe4000000001a */
[----:B------:R-:W-:-:S06]  /*5290*/  DFMA R22, R18, R22, R26 ;  /* 0x000000161216722b */ /* 0x000fcc000000001a */
[----:B------:R-:W-:Y:S02]  /*52a0*/  DFMA R20, R16, R20, 1 ;  /* 0x3ff000001014742b */ /* 0x000fe40000000014 */
[----:B------:R-:W-:-:S06]  /*52b0*/  DFMA R22, R18, R22, 1 ;  /* 0x3ff000001216742b */ /* 0x000fcc0000000016 */
[----:B------:R-:W-:Y:S02]  /*52c0*/  DFMA R20, R16, R20, 1 ;  /* 0x3ff000001014742b */ /* 0x000fe40000000014 */
[----:B------:R-:W-:-:S08]  /*52d0*/  DFMA R22, R18, R22, 1 ;  /* 0x3ff000001216742b */ /* 0x000fd00000000016 */
        /* <DEDUP_REMOVED lines=17> */
.L_x_9534:
[----:B------:R-:W-:Y:S05]  /*53f0*/  BSYNC B1 ;  /* 0x0000000000017941 */ /* 0x000fea0003800000 */
.L_x_9533:
        /* <DEDUP_REMOVED lines=17> */
.L_x_9536:
[----:B------:R-:W-:Y:S05]  /*5510*/  BSYNC B1 ;  /* 0x0000000000017941 */ /* 0x000fea0003800000 */
.L_x_9535:
[C---:B------:R-:W-:Y:S01]  /*5520*/  LEA R6, P0, R44.reuse, UR17, 0x4 ;  /* 0x000000112c067c11 */ /* 0x040fe2000f8020ff */
[----:B-----5:R-:W-:Y:S02]  /*5530*/  DFMA R10, R4, -UR28, R10 ;  /* 0x8000001c040a7c2b */ /* 0x020fe4000800000a */
[----:B------:R-:W-:Y:S01]  /*5540*/  DFMA R8, R16, -UR28, R8 ;  /* 0x8000001c10087c2b */ /* 0x000fe20008000008 */
[C---:B------:R-:W-:Y:S02]  /*5550*/  LEA.HI.X R7, R44.reuse, UR31, R3, 0x4, P0 ;  /* 0x0000001f2c077c11 */ /* 0x040fe400080f2403 */
[----:B------:R-:W-:-:S04]  /*5560*/  IADD3 R44, P0, R44, UR19, RZ ;  /* 0x000000132c2c7c10 */ /* 0x000fc8000ff1e0ff */
[----:B------:R1:W-:Y:S01]  /*5570*/  STG.E.128 desc[UR24][R6.64], R8 ;  /* 0x0000000806007986 */ /* 0x0003e2000c101d18 */
[----:B------:R-:W-:Y:S02]  /*5580*/  IMAD.SHL.U32 R0, R44, 0x2, RZ ;  /* 0x000000022c007824 */ /* 0x000fe400078e00ff */
[----:B------:R-:W-:-:S03]  /*5590*/  IMAD.X R3, RZ, RZ, R3, P0 ;  /* 0x000000ffff037224 */ /* 0x000fc600000e0603 */
[----:B------:R-:W-:Y:S02]  /*55a0*/  ISETP.GE.U32.AND P0, PT, R0, UR5, PT ;  /* 0x0000000500007c0c */ /* 0x000fe4000bf06070 */
[----:B------:R-:W-:-:S04]  /*55b0*/  SHF.L.U64.HI R0, R44, 0x1, R3 ;  /* 0x000000012c007819 */ /* 0x000fc80000010203 */
[----:B------:R-:W-:-:S13]  /*55c0*/  ISETP.GE.AND.EX P0, PT, R0, UR8, PT, P0 ;  /* 0x0000000800007c0c */ /* 0x000fda000bf06300 */
[----:B-1----:R-:W-:Y:S05]  /*55d0*/  @!P0 BRA `(.L_x_9537) ;  /* 0xfffffff800348947 */ /* 0x002fea000383ffff */
.L_x_9532:
[----:B------:R-:W-:Y:S05]  /*55e0*/  BSYNC B0 ;  /* 0x0000000000007941 */ /* 0x000fea0003800000 */
.L_x_9531:
[----:B------:R-:W1:Y:S02]  /*55f0*/  S2R R0, SR_TID.X ;  /* 0x0000000000007919 */ /* 0x000e640000002100 */
[----:B-1----:R-:W-:-:S04]  /*5600*/  IADD3 R3, P1, R0, UR5, RZ ;  /* 0x0000000500037c10 */ /* 0x002fc8000ff3e0ff */
[----:B------:R-:W-:Y:S01]  /*5610*/  ISETP.GE.U32.AND P0, PT, R3, UR12, PT ;  /* 0x0000000c03007c0c */ /* 0x000fe2000bf06070 */
[----:B------:R-:W-:-:S05]  /*5620*/  IMAD.X R2, RZ, RZ, UR8, P1 ;  /* 0x00000008ff027e24 */ /* 0x000fca00088e06ff */
[----:B------:R-:W-:-:S13]  /*5630*/  ISETP.GE.AND.EX P0, PT, R2, UR13, PT, P0 ;  /* 0x0000000d02007c0c */ /* 0x000fda000bf06300 */
[----:B------:R-:W-:Y:S05]  /*5640*/  @P0 EXIT ;  /* 0x000000000000094d */ /* 0x000fea0003800000 */
[----:B0-----:R-:W-:Y:S01]  /*5650*/  LOP3.LUT R5, RZ, R0, RZ, 0x33, !PT ;  /* 0x00000000ff057212 */ /* 0x001fe200078e33ff */
[----:B------:R-:W-:Y:S01]  /*5660*/  IMAD.U32 R4, RZ, RZ, UR7 ;  /* 0x00000007ff047e24 */ /* 0x000fe2000f8e00ff */
[----:B------:R-:W0:Y:S01]  /*5670*/  LDC R0, c[0x0][RZ] ;  /* 0x00000000ff007b82 */ /* 0x000e220000000800 */
[----:B------:R-:W-:Y:S01]  /*5680*/  BSSY B0, `(.L_x_9538) ;  /* 0x000001d000007945 */ /* 0x000fe20003800000 */
[----:B------:R-:W-:-:S04]  /*5690*/  IADD3 R5, P0, R5, UR6, RZ ;  /* 0x0000000605057c10 */ /* 0x000fc8000ff1e0ff */
[----:B------:R-:W-:-:S04]  /*56a0*/  IADD3.X R4, R4, -0x1, RZ, P0, !PT ;  /* 0xffffffff04047810 */ /* 0x000fc800007fe4ff */
[----:B------:R-:W-:-:S13]  /*56b0*/  ISETP.NE.U32.AND P0, PT, R4, RZ, PT ;  /* 0x000000ff0400720c */ /* 0x000fda0003f05070 */
[----:B------:R-:W-:Y:S05]  /*56c0*/  @!P0 BRA `(.L_x_9539) ;  /* 0x0000000000188947 */ /* 0x000fea0003800000 */
[----:B--2---:R-:W-:Y:S01]  /*56d0*/  IMAD.MOV.U32 R14, RZ, RZ, R5 ;  /* 0x000000ffff0e7224 */ /* 0x004fe200078e0005 */
[----:B------:R-:W-:Y:S01]  /*56e0*/  MOV R8, 0x5710 ;  /* 0x0000571000087802 */ /* 0x000fe20000000f00 */
[----:B0-----:R-:W-:-:S07]  /*56f0*/  IMAD.MOV.U32 R15, RZ, RZ, R0 ;  /* 0x000000ffff0f7224 */ /* 0x001fce00078e0000 */
[----:B------:R-:W-:Y:S05]  /*5700*/  CALL.REL.NOINC `($__internal_55_$__cuda_sm20_div_u64) ;  /* 0x0000002000587944 */ /* 0x000fea0003c00000 */
[----:B------:R-:W-:Y:S01]  /*5710*/  IMAD.MOV.U32 R6, RZ, RZ, R12 ;  /* 0x000000ffff067224 */ /* 0x000fe200078e000c */
[----:B------:R-:W-:Y:S06]  /*5720*/  BRA `(.L_x_9540) ;  /* 0x0000000000487947 */ /* 0x000fec0003800000 */
.L_x_9539:
[----:B0-----:R-:W0:Y:S01]  /*5730*/  I2F.U32.RP R8, R0 ;  /* 0x0000000000087306 */ /* 0x001e220000209000 */
        /* <DEDUP_REMOVED lines=17> */
.L_x_9540:
[----:B------:R-:W-:Y:S05]  /*5850*/  BSYNC B0 ;  /* 0x0000000000007941 */ /* 0x000fea0003800000 */
.L_x_9538:
        /* <DEDUP_REMOVED lines=55> */
[----:B------:R-:W-:Y:S01]  /*5bd0*/  DFMA R18, R14, R12, 1 ;  /* 0x3ff000000e12742b */ /* 0x000fe2000000000c */
        /* <DEDUP_REMOVED lines=17> */
.L_x_9544:
[----:B------:R-:W-:Y:S05]  /*5cf0*/  BSYNC B1 ;  /* 0x0000000000017941 */ /* 0x000fea0003800000 */
.L_x_9543:
[----:B-----5:R-:W-:Y:S01]  /*5d00*/  DFMA R6, R12, -UR28, R6 ;  /* 0x8000001c0c067c2b */ /* 0x020fe20008000006 */
[----:B------:R-:W-:Y:S02]  /*5d10*/  IADD3.X R15, R16, UR31, RZ, P2, !PT ;  /* 0x0000001f100f7c10 */ /* 0x000fe400097fe4ff */
[----:B------:R-:W-:-:S04]  /*5d20*/  IADD3 R3, P0, R0, R3, RZ ;  /* 0x0000000300037210 */ /* 0x000fc80007f1e0ff */
[----:B------:R0:W-:Y:S01]  /*5d30*/  STG.E.64 desc[UR24][R14.64], R6 ;  /* 0x000000060e007986 */ /* 0x0001e2000c101b18 */
[----:B------:R-:W-:-:S08]  /*5d40*/  IMAD.X R2, RZ, RZ, R2, P0 ;  /* 0x000000ffff027224 */ /* 0x000fd000000e0602 */
.L_x_9542:
[----:B------:R-:W-:Y:S05]  /*5d50*/  BSYNC B0 ;  /* 0x0000000000007941 */ /* 0x000fea0003800000 */
.L_x_9541:
[----:B------:R-:W-:-:S04]  /*5d60*/  ISETP.GE.U32.AND P0, PT, R5, R0, PT ;  /* 0x000000000500720c */ /* 0x000fc80003f06070 */
[----:B------:R-:W-:-:S13]  /*5d70*/  ISETP.GE.U32.AND.EX P0, PT, R4, RZ, PT, P0 ;  /* 0x000000ff0400720c */ /* 0x000fda0003f06100 */
[----:B------:R-:W-:Y:S05]  /*5d80*/  @!P0 EXIT ;  /* 0x000000000000894d */ /* 0x000fea0003800000 */
.L_x_9549:
[C---:B------:R-:W-:Y:S01]  /*5d90*/  IMAD.SHL.U32 R38, R3.reuse, 0x8, RZ ;  /* 0x0000000803267824 */ /* 0x040fe200078e00ff */
[----:B------:R-:W-:-:S04]  /*5da0*/  SHF.L.U64.HI R4, R3, 0x3, R2 ;  /* 0x0000000303047819 */ /* 0x000fc80000010202 */
[----:B0-----:R-:W-:-:S04]  /*5db0*/  IADD3 R6, P0, R38, UR30, RZ ;  /* 0x0000001e26067c10 */ /* 0x001fc8000ff1e0ff */
[----:B------:R-:W-:-:S05]  /*5dc0*/  IADD3.X R7, R4, UR16, RZ, P0, !PT ;  /* 0x0000001004077c10 */ /* 0x000fca00087fe4ff */
[----:B------:R-:W3:Y:S01]  /*5dd0*/  LDG.E.64 R46, desc[UR24][R6.64] ;  /* 0x00000018062e7981 */ /* 0x000ee2000c1e1b00 */
[----:B------:R-:W-:-:S04]  /*5de0*/  IADD3 R8, P0, R38, UR10, RZ ;  /* 0x0000000a26087c10 */ /* 0x000fc8000ff1e0ff */
[----:B------:R-:W-:-:S05]  /*5df0*/  IADD3.X R9, R4, UR11, RZ, P0, !PT ;  /* 0x0000000b04097c10 */ /* 0x000fca00087fe4ff */
[----:B------:R0:W5:Y:S01]  /*5e00*/  LDG.E.64 R10, desc[UR24][R8.64] ;  /* 0x00000018080a7981 */ /* 0x000162000c1e1b00 */
[----:B------:R-:W-:Y:S01]  /*5e10*/  IMAD.MOV.U32 R12, RZ, RZ, 0x652b82fe ;  /* 0x652b82feff0c7424 */ /* 0x000fe200078e00ff */
[----:B------:R-:W-:Y:S01]  /*5e20*/  BSSY B0, `(.L_x_9545) ;  /* 0x000003d000007945 */ /* 0x000fe20003800000 */
[----:B------:R-:W-:Y:S01]  /*5e30*/  IMAD.MOV.U32 R13, RZ, RZ, 0x3ff71547 ;  /* 0x3ff71547ff0d7424 */ /* 0x000fe200078e00ff */
[----:B------:R-:W-:Y:S01]  /*5e40*/  IADD3 R38, P2, R38, UR17, RZ ;  /* 0x0000001126267c10 */ /* 0x000fe2000ff5e0ff */
[----:B--2---:R-:W-:Y:S01]  /*5e50*/  IMAD.MOV.U32 R14, RZ, RZ, -0x105c611 ;  /* 0xfefa39efff0e7424 */ /* 0x004fe200078e00ff */
[----:B------:R-:W-:Y:S01]  /*5e60*/  SHF.R.U32.HI R51, RZ, 0x1d, R0 ;  /* 0x0000001dff337819 */ /* 0x000fe20000011600 */
[----:B------:R-:W-:Y:S02]  /*5e70*/  IMAD.MOV.U32 R15, RZ, RZ, 0x3fe62e42 ;  /* 0x3fe62e42ff0f7424 */ /* 0x000fe400078e00ff */
[----:B------:R-:W-:Y:S02]  /*5e80*/  IMAD.MOV.U32 R16, RZ, RZ, 0x3b39803f ;  /* 0x3b39803fff107424 */ /* 0x000fe400078e00ff */
[----:B------:R-:W-:-:S02]  /*5e90*/  IMAD.MOV.U32 R17, RZ, RZ, 0x3c7abc9e ;  /* 0x3c7abc9eff117424 */ /* 0x000fc400078e00ff */
[----:B------:R-:W-:Y:S02]  /*5ea0*/  IMAD.MOV.U32 R20, RZ, RZ, -0x35dec16 ;  /* 0xfca213eaff147424 */ /* 0x000fe400078e00ff */
        /* <DEDUP_REMOVED lines=9> */
[----:B------:R-:W-:Y:S01]  /*5f40*/  IMAD.MOV.U32 R18, RZ, RZ, 0x69ce2bdf ;  /* 0x69ce2bdfff127424 */ /* 0x000fe200078e00ff */
[----:B------:R-:W-:-:S06]  /*5f50*/  MOV R19, 0x3e5ade15 ;  /* 0x3e5ade1500137802 */ /* 0x000fcc0000000f00 */
        /* <DEDUP_REMOVED lines=41> */
.L_x_9546:
[----:B------:R-:W-:Y:S05]  /*61f0*/  BSYNC B0 ;  /* 0x0000000000007941 */ /* 0x000fea0003800000 */
.L_x_9545:
[----:B-----5:R-:W-:Y:S01]  /*6200*/  DFMA R10, R48, -UR28, R10 ;  /* 0x8000001c300a7c2b */ /* 0x020fe2000800000a */
[----:B------:R-:W-:Y:S01]  /*6210*/  IADD3.X R39, R4, UR31, RZ, P2, !PT ;  /* 0x0000001f04277c10 */ /* 0x000fe200097fe4ff */
[----:B------:R-:W-:-:S05]  /*6220*/  IMAD.X R41, R51, 0x1, R7, P3 ;  /* 0x0000000133297824 */ /* 0x000fca00018e0607 */
        /* <DEDUP_REMOVED lines=21> */
[----:B0-----:R-:W-:-:S10]  /*6380*/  DFMA R10, R16, R18, 1 ;  /* 0x3ff00000100a742b */ /* 0x001fd40000000012 */
        /* <DEDUP_REMOVED lines=15> */
.L_x_9548:
[----:B------:R-:W-:Y:S05]  /*6480*/  BSYNC B0 ;  /* 0x0000000000007941 */ /* 0x000fea0003800000 */
.L_x_9547:
        /* <DEDUP_REMOVED lines=10> */
.L_x_9523:
[----:B------:R-:W-:Y:S01]  /*6530*/  ISETP.NE.AND P0, PT, RZ, UR15, PT ;  /* 0x0000000fff007c0c */ /* 0x000fe2000bf05270 */
[----:B------:R-:W-:Y:S02]  /*6540*/  ULDC UR4, c[0x0][0x228] ;  /* 0x00008a0000047ab9 */ /* 0x000fe40000000800 */
[----:B------:R-:W-:-:S10]  /*6550*/  IMAD.U32 R0, RZ, RZ, UR4 ;  /* 0x00000004ff007e24 */ /* 0x000fd4000f8e00ff */
[----:B------:R-:W-:Y:S05]  /*6560*/  @!P0 BRA `(.L_x_9550) ;  /* 0x00000004006c8947 */ /* 0x000fea0003800000 */
[----:B------:R-:W-:Y:S01]  /*6570*/  ISETP.GE.U32.AND P0, PT, R44, UR15, PT ;  /* 0x0000000f2c007c0c */ /* 0x000fe2000bf06070 */
[----:B------:R-:W-:Y:S01]  /*6580*/  BSSY B0, `(.L_x_9551) ;  /* 0x000004d000007945 */ /* 0x000fe20003800000 */
[----:B------:R-:W-:-:S11]  /*6590*/  VIADD R0, R0, UR15 ;  /* 0x0000000f00007c36 */ /* 0x000fd60008000000 */
[----:B------:R-:W-:Y:S05]  /*65a0*/  @!P0 BRA `(.L_x_9552) ;  /* 0x0000000400288947 */ /* 0x000fea0003800000 */
[----:B------:R-:W-:-:S04]  /*65b0*/  IADD3 R2, P0, R44, -UR15, RZ ;  /* 0x8000000f2c027c10 */ /* 0x000fc8000ff1e0ff */
[----:B------:R-:W-:Y:S01]  /*65c0*/  LEA.HI.X.SX32 R3, R44, 0xffffffff, 0x1, P0 ;  /* 0xffffffff2c037811 */ /* 0x000fe200000f0eff */
        /* <DEDUP_REMOVED lines=8> */
[----:B------:R-:W-:Y:S01]  /*6650*/  HFMA2.MMA R8, -RZ, RZ, 1323, -4.565715789794921875e-05 ;  /* 0x652b82feff087435 */ /* 0x000fe200000001ff */
[----:B------:R-:W-:Y:S01]  /*6660*/  IMAD.MOV.U32 R9, RZ, RZ, 0x3ff71547 ;  /* 0x3ff71547ff097424 */ /* 0x000fe200078e00ff */
[----:B------:R-:W-:Y:S01]  /*6670*/  UMOV UR4, 0xfefa39ef ;  /* 0xfefa39ef00047882 */ /* 0x000fe20000000000 */
        /* <DEDUP_REMOVED lines=57> */
.L_x_9554:
[----:B------:R-:W-:Y:S05]  /*6a10*/  BSYNC B1 ;  /* 0x0000000000017941 */ /* 0x000fea0003800000 */
.L_x_9553:
[----:B-----5:R-:W-:Y:S01]  /*6a20*/  DFMA R4, R10, -UR28, R4 ;  /* 0x8000001c0a047c2b */ /* 0x020fe20008000004 */
[----:B------:R-:W-:-:S06]  /*6a30*/  IADD3.X R13, R2, UR31, RZ, P2, !PT ;  /* 0x0000001f020d7c10 */ /* 0x000fcc00097fe4ff */
[----:B------:R0:W-:Y:S04]  /*6a40*/  STG.E.64 desc[UR24][R12.64], R4 ;  /* 0x000000040c007986 */ /* 0x0001e8000c101b18 */
.L_x_9552:
[----:B------:R-:W-:Y:S05]  /*6a50*/  BSYNC B0 ;  /* 0x0000000000007941 */ /* 0x000fea0003800000 */
.L_x_9551:
[----:B------:R-:W-:Y:S02]  /*6a60*/  UIADD3 UR15, UP0, UR19, -UR15, URZ ;  /* 0x8000000f130f7290 */ /* 0x000fe4000ff1e03f */
[C---:B------:R-:W-:Y:S02]  /*6a70*/  VIMNMX.U32 R3, R0.reuse, UR19, PT ;  /* 0x0000001300037c48 */ /* 0x040fe4000bfe0000 */
[----:B------:R-:W-:Y:S02]  /*6a80*/  UIADD3.X UR4, URZ, -0x1, URZ, UP0, !UPT ;  /* 0xffffffff3f047890 */ /* 0x000fe400087fe43f */
[----:B------:R-:W-:Y:S01]  /*6a90*/  USHF.L.U32 UR5, UR15, 0x3, URZ ;  /* 0x000000030f057899 */ /* 0x000fe2000800063f */
[----:B------:R-:W-:Y:S01]  /*6aa0*/  IMAD.IADD R0, R0, 0x1, -R3 ;  /* 0x0000000100007824 */ /* 0x000fe200078e0a03 */
[----:B------:R-:W-:Y:S02]  /*6ab0*/  USHF.L.U64.HI UR4, UR15, 0x3, UR4 ;  /* 0x000000030f047899 */ /* 0x000fe40008010204 */
[----:B------:R-:W-:-:S02]  /*6ac0*/  UIADD3 UR17, UP0, UR5, UR17, URZ ;  /* 0x0000001105117290 */ /* 0x000fc4000ff1e03f */
[----:B------:R-:W-:Y:S02]  /*6ad0*/  UIADD3 UR30, UP1, UR5, UR30, URZ ;  /* 0x0000001e051e7290 */ /* 0x000fe4000ff3e03f */
[----:B------:R-:W-:Y:S02]  /*6ae0*/  UIADD3 UR10, UP2, UR5, UR10, URZ ;  /* 0x0000000a050a7290 */ /* 0x000fe4000ff5e03f */
[----:B------:R-:W-:Y:S02]  /*6af0*/  UIADD3.X UR31, UR4, UR31, URZ, UP0, !UPT ;  /* 0x0000001f041f7290 */ /* 0x000fe400087fe43f */
[----:B------:R-:W-:Y:S02]  /*6b00*/  UIADD3.X UR16, UR4, UR16, URZ, UP1, !UPT ;  /* 0x0000001004107290 */ /* 0x000fe40008ffe43f */
[----:B------:R-:W-:-:S12]  /*6b10*/  UIADD3.X UR11, UR4, UR11, URZ, UP2, !UPT ;  /* 0x0000000b040b7290 */ /* 0x000fd800097fe43f */
.L_x_9550:
[----:B------:R-:W-:Y:S01]  /*6b20*/  USHF.L.U32 UR4, UR19, 0x1, URZ ;  /* 0x0000000113047899 */ /* 0x000fe2000800063f */
[----:B------:R-:W-:Y:S01]  /*6b30*/  IMAD.MOV.U32 R2, RZ, RZ, RZ ;  /* 0x000000ffff027224 */ /* 0x000fe200078e00ff */
[----:B------:R-:W-:Y:S01]  /*6b40*/  BSSY B0, `(.L_x_9555) ;  /* 0x0000086000007945 */ /* 0x000fe20003800000 */
[----:B0-----:R-:W-:Y:S02]  /*6b50*/  IMAD.U32 R12, RZ, RZ, UR30 ;  /* 0x0000001eff0c7e24 */ /* 0x001fe4000f8e00ff */
[----:B------:R-:W-:Y:S01]  /*6b60*/  IMAD.U32 R13, RZ, RZ, UR16 ;  /* 0x00000010ff0d7e24 */ /* 0x000fe2000f8e00ff */
[----:B------:R-:W-:Y:S02]  /*6b70*/  IADD3 R5, RZ, -UR4, RZ ;  /* 0x80000004ff057c10 */ /* 0x000fe4000fffe0ff */
[----:B------:R-:W-:Y:S01]  /*6b80*/  ISETP.NE.U32.AND P1, PT, RZ, UR4, PT ;  /* 0x00000004ff007c0c */ /* 0x000fe2000bf25070 */
[----:B------:R-:W0:Y:S08]  /*6b90*/  I2F.U32.RP R4, UR4 ;  /* 0x0000000400047d06 */ /* 0x000e300008209000 */
[----:B0-----:R-:W0:Y:S02]  /*6ba0*/  MUFU.RCP R4, R4 ;  /* 0x0000000400047308 */ /* 0x001e240000001000 */
[----:B0-----:R-:W-:-:S02]  /*6bb0*/  VIADD R3, R4, 0xffffffe ;  /* 0x0ffffffe04037836 */ /* 0x001fc40000000000 */
[----:B------:R-:W-:-:S04]  /*6bc0*/  IMAD.SHL.U32 R4, R44, 0x2, RZ ;  /* 0x000000022c047824 */ /* 0x000fc800078e00ff */
[----:B------:R-:W0:Y:S02]  /*6bd0*/  F2I.FTZ.U32.TRUNC.NTZ R3, R3 ;  /* 0x0000000300037305 */ /* 0x000e24000021f000 */
[----:B0-----:R-:W-:-:S04]  /*6be0*/  IMAD R5, R5, R3, RZ ;  /* 0x0000000305057224 */ /* 0x001fc800078e02ff */
[----:B------:R-:W-:-:S04]  /*6bf0*/  IMAD.HI.U32 R5, R3, R5, R2 ;  /* 0x0000000503057227 */ /* 0x000fc800078e0002 */
[----:B------:R-:W-:Y:S02]  /*6c00*/  IMAD.U32 R3, RZ, RZ, UR11 ;  /* 0x0000000bff037e24 */ /* 0x000fe4000f8e00ff */
[----:B------:R-:W-:-:S04]  /*6c10*/  IMAD.HI.U32 R2, R5, R0, RZ ;  /* 0x0000000005027227 */ /* 0x000fc800078e00ff */
[----:B--2---:R-:W-:Y:S02]  /*6c20*/  IMAD.MOV R15, RZ, RZ, -R2 ;  /* 0x000000ffff0f7224 */ /* 0x004fe400078e0a02 */
[----:B------:R-:W-:Y:S02]  /*6c30*/  IMAD.U32 R2, RZ, RZ, UR10 ;  /* 0x0000000aff027e24 */ /* 0x000fe4000f8e00ff */
[----:B------:R-:W-:-:S05]  /*6c40*/  IMAD R15, R15, UR4, R0 ;  /* 0x000000040f0f7c24 */ /* 0x000fca000f8e0200 */
[----:B------:R-:W-:-:S13]  /*6c50*/  ISETP.GE.U32.AND P0, PT, R15, UR4, PT ;  /* 0x000000040f007c0c */ /* 0x000fda000bf06070 */
[----:B------:R-:W-:-:S05]  /*6c60*/  @P0 VIADD R15, R15, -UR4 ;  /* 0x800000040f0f0c36 */ /* 0x000fca0008000000 */
[----:B------:R-:W-:-:S13]  /*6c70*/  ISETP.GE.U32.AND P0, PT, R15, UR4, PT ;  /* 0x000000040f007c0c */ /* 0x000fda000bf06070 */
[----:B------:R-:W-:Y:S01]  /*6c80*/  @P0 VIADD R15, R15, -UR4 ;  /* 0x800000040f0f0c36 */ /* 0x000fe20008000000 */
[----:B------:R-:W-:-:S05]  /*6c90*/  @!P1 LOP3.LUT R15, RZ, UR4, RZ, 0x33, !PT ;  /* 0x00000004ff0f9c12 */ /* 0x000fca000f8e33ff */
[----:B------:R-:W-:-:S05]  /*6ca0*/  IMAD.IADD R15, R0, 0x1, -R15 ;  /* 0x00000001000f7824 */ /* 0x000fca00078e0a0f */
[----:B------:R-:W-:-:S13]  /*6cb0*/  ISETP.GE.AND P0, PT, R4, R15, PT ;  /* 0x0000000f0400720c */ /* 0x000fda0003f06270 */
[----:B------:R-:W-:Y:S05]  /*6cc0*/  @P0 BRA `(.L_x_9556) ;  /* 0x0000000400b40947 */ /* 0x000fea0003800000 */
[----:B------:R-:W-:-:S07]  /*6cd0*/  IMAD.MOV.U32 R17, RZ, RZ, R44 ;  /* 0x000000ffff117224 */ /* 0x000fce00078e002c */
.L_x_9561:
[----:B------:R-:W-:-:S06]  /*6ce0*/  IMAD.WIDE R8, R17, 0x10, R12 ;  /* 0x0000001011087825 */ /* 0x000fcc00078e020c */
[----:B0-----:R-:W2:Y:S01]  /*6cf0*/  LDG.E.128 R8, desc[UR24][R8.64] ;  /* 0x0000001808087981 */ /* 0x001ea2000c1e1d00 */
[----:B------:R-:W-:-:S06]  /*6d00*/  IMAD.WIDE R4, R17, 0x10, R2 ;  /* 0x0000001011047825 */ /* 0x000fcc00078e0202 */
[----:B------:R-:W5:Y:S01]  /*6d10*/  LDG.E.128 R4, desc[UR24][R4.64] ;  /* 0x0000001804047981 */ /* 0x000f62000c1e1d00 */
[----:B------:R-:W-:Y:S01]  /*6d20*/  MOV R20, 0x652b82fe ;  /* 0x652b82fe00147802 */ /* 0x000fe20000000f00 */
        /* <DEDUP_REMOVED lines=75> */
.L_x_9558:
[----:B------:R-:W-:Y:S05]  /*71e0*/  BSYNC B1 ;  /* 0x0000000000017941 */ /* 0x000fea0003800000 */
.L_x_9557:
[----:B------:R-:W-:Y:S01]  /*71f0*/  BSSY B1, `(.L_x_9559) ;  /* 0x0000011000017945 */ /* 0x000fe20003800000 */
[----:B------:R-:W-:Y:S01]  /*7200*/  SHF.R.S32.HI R14, RZ, 0x1f, R17 ;  /* 0x0000001fff0e7819 */ /* 0x000fe20000011411 */
        /* <DEDUP_REMOVED lines=15> */
.L_x_9560:
[----:B------:R-:W-:Y:S05]  /*7300*/  BSYNC B1 ;  /* 0x0000000000017941 */ /* 0x000fea0003800000 */
.L_x_9559:
[C---:B------:R-:W-:Y:S01]  /*7310*/  LEA R10, P0, R17.reuse, UR17, 0x4 ;  /* 0x00000011110a7c11 */ /* 0x040fe2000f8020ff */
[----:B-----5:R-:W-:Y:S02]  /*7320*/  DFMA R6, R8, -UR28, R6 ;  /* 0x8000001c08067c2b */ /* 0x020fe40008000006 */
[----:B------:R-:W-:Y:S01]  /*7330*/  DFMA R4, R22, -UR28, R4 ;  /* 0x8000001c16047c2b */ /* 0x000fe20008000004 */
[C---:B------:R-:W-:Y:S01]  /*7340*/  LEA.HI.X R11, R17.reuse, UR31, R14, 0x4, P0 ;  /* 0x0000001f110b7c11 */ /* 0x040fe200080f240e */
[----:B------:R-:W-:-:S04]  /*7350*/  VIADD R17, R17, UR19 ;  /* 0x0000001311117c36 */ /* 0x000fc80008000000 */
[----:B------:R-:W-:Y:S01]  /*7360*/  IMAD.SHL.U32 R8, R17, 0x2, RZ ;  /* 0x0000000211087824 */ /* 0x000fe200078e00ff */
[----:B------:R0:W-:Y:S04]  /*7370*/  STG.E.128 desc[UR24][R10.64], R4 ;  /* 0x000000040a007986 */ /* 0x0001e8000c101d18 */
[----:B------:R-:W-:-:S13]  /*7380*/  ISETP.GE.AND P0, PT, R8, R15, PT ;  /* 0x0000000f0800720c */ /* 0x000fda0003f06270 */
[----:B------:R-:W-:Y:S05]  /*7390*/  @!P0 BRA `(.L_x_9561) ;  /* 0xfffffff800508947 */ /* 0x000fea000383ffff */
.L_x_9556:
[----:B------:R-:W-:Y:S05]  /*73a0*/  BSYNC B0 ;  /* 0x0000000000007941 */ /* 0x000fea0003800000 */
.L_x_9555:
[----:B0-----:R-:W-:-:S05]  /*73b0*/  IMAD.IADD R5, R44, 0x1, R15 ;  /* 0x000000012c057824 */ /* 0x001fca00078e020f */
[----:B------:R-:W-:-:S13]  /*73c0*/  ISETP.GE.AND P0, PT, R5, R0, PT ;  /* 0x000000000500720c */ /* 0x000fda0003f06270 */
[----:B------:R-:W-:Y:S05]  /*73d0*/  @P0 EXIT ;  /* 0x000000000000094d */ /* 0x000fea0003800000 */
.L_x_9564:
[----:B------:R-:W-:-:S06]  /*73e0*/  IMAD.WIDE R8, R5, 0x8, R12 ;  /* 0x0000000805087825 */ /* 0x000fcc00078e020c */
[----:B------:R-:W2:Y:S01]  /*73f0*/  LDG.E.64 R8, desc[UR24][R8.64] ;  /* 0x0000001808087981 */ /* 0x000ea2000c1e1b00 */
[----:B------:R-:W-:-:S06]  /*7400*/  IMAD.WIDE R6, R5, 0x8, R2 ;  /* 0x0000000805067825 */ /* 0x000fcc00078e0202 */
[----:B------:R-:W5:Y:S01]  /*7410*/  LDG.E.64 R6, desc[UR24][R6.64] ;  /* 0x0000001806067981 */ /* 0x000f62000c1e1b00 */
[----:B------:R-:W-:Y:S01]  /*7420*/  IMAD.MOV.U32 R10, RZ, RZ, 0x652b82fe ;  /* 0x652b82feff0a7424 */ /* 0x000fe200078e00ff */
[----:B------:R-:W-:Y:S01]  /*7430*/  UMOV UR4, 0xfefa39ef ;  /* 0xfefa39ef00047882 */ /* 0x000fe20000000000 */
[----:B------:R-:W-:Y:S01]  /*7440*/  IMAD.MOV.U32 R11, RZ, RZ, 0x3ff71547 ;  /* 0x3ff71547ff0b7424 */ /* 0x000fe200078e00ff */
[----:B------:R-:W-:Y:S01]  /*7450*/  UMOV UR5, 0x3fe62e42 ;  /* 0x3fe62e4200057882 */ /* 0x000fe20000000000 */
[----:B------:R-:W-:Y:S01]  /*7460*/  BSSY B0, `(.L_x_9562) ;  /* 0x0000039000007945 */ /* 0x000fe20003800000 */
[----:B------:R-:W-:-:S03]  /*7470*/  SHF.R.S32.HI R20, RZ, 0x1f, R5 ;  /* 0x0000001fff147819 */ /* 0x000fc60000011405 */
[----:B--2---:R-:W-:Y:S01]  /*7480*/  DFMA R10, R8, R10, 6.75539944105574400000e+15 ;  /* 0x43380000080a742b */ /* 0x004fe2000000000a */
        /* <DEDUP_REMOVED lines=37> */
[----:B------:R-:W-:-:S09]  /*76e0*/  LEA R16, P2, R5, UR17, 0x3 ;  /* 0x0000001105107c11 */ /* 0x000fd2000f8418ff */
        /* <DEDUP_REMOVED lines=11> */
[----:B------:R-:W-:Y:S01]  /*77a0*/  @!P0 IMAD.IADD R10, R10, 0x1, -R9 ;  /* 0x000000010a0a8824 */ /* 0x000fe200078e0a09 */
[----:B------:R-:W-:-:S04]  /*77b0*/  @!P0 LEA R9, R9, R19, 0x14 ;  /* 0x0000001309098211 */ /* 0x000fc800078ea0ff */
[----:B------:R-:W-:Y:S01]  /*77c0*/  @!P0 LEA R11, R10, 0x3ff00000, 0x14 ;  /* 0x3ff000000a0b8811 */ /* 0x000fe200078ea0ff */
[----:B------:R-:W-:-:S06]  /*77d0*/  @!P0 IMAD.MOV.U32 R10, RZ, RZ, RZ ;  /* 0x000000ffff0a8224 */ /* 0x000fcc00078e00ff */
[----:B------:R-:W-:-:S11]  /*77e0*/  @!P0 DMUL R14, R8, R10 ;  /* 0x0000000a080e8228 */ /* 0x000fd60000000000 */
.L_x_9563:
[----:B------:R-:W-:Y:S05]  /*77f0*/  BSYNC B0 ;  /* 0x0000000000007941 */ /* 0x000fea0003800000 */
.L_x_9562:
[----:B-----5:R-:W-:Y:S01]  /*7800*/  DFMA R6, R14, -UR28, R6 ;  /* 0x8000001c0e067c2b */ /* 0x020fe20008000006 */
[C---:B------:R-:W-:Y:S01]  /*7810*/  LEA.HI.X R17, R5.reuse, UR31, R20, 0x3, P2 ;  /* 0x0000001f05117c11 */ /* 0x040fe200090f1c14 */
[----:B------:R-:W-:-:S05]  /*7820*/  VIADD R5, R5, UR19 ;  /* 0x0000001305057c36 */ /* 0x000fca0008000000 */
[----:B------:R0:W-:Y:S01]  /*7830*/  STG.E.64 desc[UR24][R16.64], R6 ;  /* 0x0000000610007986 */ /* 0x0001e2000c101b18 */
[----:B------:R-:W-:-:S13]  /*7840*/  ISETP.GE.AND P0, PT, R5, R0, PT ;  /* 0x000000000500720c */ /* 0x000fda0003f06270 */
[----:B0-----:R-:W-:Y:S05]  /*7850*/  @!P0 BRA `(.L_x_9564) ;  /* 0xfffffff800e08947 */ /* 0x001fea000383ffff */
[----:B------:R-:W-:Y:S05]  /*7860*/  EXIT ;  /* 0x000000000000794d */ /* 0x000fea0003800000 */
        .weak           $__internal_55_$__cuda_sm20_div_u64
        .type           $__internal_55_$__cuda_sm20_div_u64,@function
        .size           $__internal_55_$__cuda_sm20_div_u64,($__internal_56_$__cuda_sm20_rem_s64 - $__internal_55_$__cuda_sm20_div_u64)
$__internal_55_$__cuda_sm20_div_u64:
[----:B------:R-:W-:Y:S02]  /*7870*/  IMAD.MOV.U32 R16, RZ, RZ, R15 ;  /* 0x000000ffff107224 */ /* 0x000fe400078e000f */
[----:B------:R-:W-:-:S04]  /*7880*/  IMAD.U32 R17, RZ, RZ, UR4 ;  /* 0x00000004ff117e24 */ /* 0x000fc8000f8e00ff */
[----:B------:R-:W0:Y:S08]  /*7890*/  I2F.U64.RP R16, R16 ;  /* 0x0000001000107312 */ /* 0x000e300000309000 */
[----:B0-----:R-:W0:Y:S02]  /*78a0*/  MUFU.RCP R10, R16 ;  /* 0x00000010000a7308 */ /* 0x001e240000001000 */
[----:B0-----:R-:W-:-:S06]  /*78b0*/  VIADD R10, R10, 0x1ffffffe ;  /* 0x1ffffffe0a0a7836 */ /* 0x001fcc0000000000 */
[----:B------:R-:W0:Y:S02]  /*78c0*/  F2I.U64.TRUNC R10, R10 ;  /* 0x0000000a000a7311 */ /* 0x000e24000020d800 */
[----:B0-----:R-:W-:-:S04]  /*78d0*/  IMAD.WIDE.U32 R12, R10, R15, RZ ;  /* 0x0000000f0a0c7225 */ /* 0x001fc800078e00ff */
[----:B------:R-:W-:Y:S01]  /*78e0*/  IMAD R13, R10, UR4, R13 ;  /* 0x000000040a0d7c24 */ /* 0x000fe2000f8e020d */
[----:B------:R-:W-:-:S03]  /*78f0*/  IADD3 R19, P1, RZ, -R12, RZ ;  /* 0x8000000cff137210 */ /* 0x000fc60007f3e0ff */
[----:B------:R-:W-:Y:S02]  /*7900*/  IMAD R13, R11, R15, R13 ;  /* 0x0000000f0b0d7224 */ /* 0x000fe400078e020d */
        /* <DEDUP_REMOVED lines=10> */
[----:B------:R-:W-:-:S03]  /*79b0*/  IADD3.X R16, RZ, RZ, R12, P3, P2 ;  /* 0x000000ffff107210 */ /* 0x000fc60001fe440c */
[----:B------:R-:W-:Y:S01]  /*79c0*/  IMAD R11, R13, UR4, R11 ;  /* 0x000000040d0b7c24 */ /* 0x000fe2000f8e020b */
[----:B------:R-:W-:-:S03]  /*79d0*/  IADD3 R17, P1, RZ, -R10, RZ ;  /* 0x8000000aff117210 */ /* 0x000fc60007f3e0ff */
        /* <DEDUP_REMOVED lines=8> */
[----:B------:R-:W-:Y:S01]  /*7a60*/  IMAD.X R16, R11, 0x1, R16, P1 ;  /* 0x000000010b107824 */ /* 0x000fe200008e0610 */
[----:B------:R-:W-:Y:S01]  /*7a70*/  MOV R11, RZ ;  /* 0x000000ff000b7202 */ /* 0x000fe20000000f00 */
        /* <DEDUP_REMOVED lines=11> */
[C---:B------:R-:W-:Y:S01]  /*7b30*/  IMAD R11, R13.reuse, UR4, R11 ;  /* 0x000000040d0b7c24 */ /* 0x040fe2000f8e020b */
[----:B------:R-:W-:Y:S02]  /*7b40*/  IADD3 R10, P3, R13, 0x1, RZ ;  /* 0x000000010d0a7810 */ /* 0x000fe40007f7e0ff */
[-C--:B------:R-:W-:Y:S01]  /*7b50*/  ISETP.GE.U32.AND P1, PT, R18, R15.reuse, PT ;  /* 0x0000000f1200720c */ /* 0x080fe20003f26070 */
[----:B------:R-:W-:Y:S02]  /*7b60*/  IMAD R11, R12, R15, R11 ;  /* 0x0000000f0c0b7224 */ /* 0x000fe400078e020b */
[----:B------:R-:W-:Y:S02]  /*7b70*/  IMAD.X R17, RZ, RZ, R12, P3 ;  /* 0x000000ffff117224 */ /* 0x000fe400018e060c */
[----:B------:R-:W-:Y:S01]  /*7b80*/  IMAD.X R19, R4, 0x1, ~R11, P2 ;  /* 0x0000000104137824 */ /* 0x000fe200010e0e0b */
[----:B------:R-:W-:-:S04]  /*7b90*/  IADD3 R14, P2, -R15, R18, RZ ;  /* 0x000000120f0e7210 */ /* 0x000fc80007f5e1ff */
[C---:B------:R-:W-:Y:S02]  /*7ba0*/  ISETP.GE.U32.AND.EX P1, PT, R19.reuse, UR4, PT, P1 ;  /* 0x0000000413007c0c */ /* 0x040fe4000bf26110 */
[----:B------:R-:W-:Y:S02]  /*7bb0*/  IADD3.X R16, R19, ~UR4, RZ, P2, !PT ;  /* 0x8000000413107c10 */ /* 0x000fe400097fe4ff */
[----:B------:R-:W-:Y:S02]  /*7bc0*/  SEL R14, R14, R18, P1 ;  /* 0x000000120e0e7207 */ /* 0x000fe40000800000 */
[----:B------:R-:W-:Y:S02]  /*7bd0*/  SEL R11, R10, R13, P1 ;  /* 0x0000000d0a0b7207 */ /* 0x000fe40000800000 */
[----:B------:R-:W-:Y:S02]  /*7be0*/  SEL R13, R16, R19, P1 ;  /* 0x00000013100d7207 */ /* 0x000fe40000800000 */
[----:B------:R-:W-:-:S02]  /*7bf0*/  SEL R10, R17, R12, P1 ;  /* 0x0000000c110a7207 */ /* 0x000fc40000800000 */
        /* <DEDUP_REMOVED lines=8> */
[----:B------:R-:W-:Y:S01]  /*7c80*/  SEL R13, R13, R10, P1 ;  /* 0x0000000a0d0d7207 */ /* 0x000fe20000800000 */
[----:B------:R-:W-:Y:S01]  /*7c90*/  IMAD.MOV.U32 R10, RZ, RZ, R8 ;  /* 0x000000ffff0a7224 */ /* 0x000fe200078e0008 */
[----:B------:R-:W-:Y:S02]  /*7ca0*/  SEL R12, R12, 0xffffffff, P2 ;  /* 0xffffffff0c0c7807 */ /* 0x000fe40001000000 */
[----:B------:R-:W-:Y:S01]  /*7cb0*/  SEL R13, R13, 0xffffffff, P2 ;  /* 0xffffffff0d0d7807 */ /* 0x000fe20001000000 */
[----:B------:R-:W-:Y:S06]  /*7cc0*/  RET.REL.NODEC R10 `(_ZN2at6native43_GLOBAL__N__9ae7fba5_10_SoftMax_cu_9f978f6320cunn_SoftMaxBackwardILi2EdddNS1_26LogSoftMaxBackwardEpilogueEEEvPT0_PKT2_S8_l) ;  /* 0xffffff800acc7950 */ /* 0x000fec0003c3ffff */
        .weak           $__internal_56_$__cuda_sm20_rem_s64
        .type           $__internal_56_$__cuda_sm20_rem_s64,@function
        .size           $__internal_56_$__cuda_sm20_rem_s64,(.L_x_12153 - $__internal_56_$__cuda_sm20_rem_s64)
$__internal_56_$__cuda_sm20_rem_s64:
        /* <DEDUP_REMOVED lines=9> */
[----:B0-----:R-:W-:Y:S01]  /*7d60*/  R2UR UR6, R4 ;  /* 0x00000000040672ca */ /* 0x001fe200000e0000 */
[----:B------:R-:W-:Y:S01]  /*7d70*/  IMAD.MOV.U32 R4, RZ, RZ, R6 ;  /* 0x000000ffff047224 */ /* 0x000fe200078e0006 */
[----:B------:R-:W-:Y:S01]  /*7d80*/  R2UR UR7, R5 ;  /* 0x00000000050772ca */ /* 0x000fe200000e0000 */
[----:B------:R-:W-:-:S10]  /*7d90*/  IMAD.MOV.U32 R5, RZ, RZ, 0x0 ;  /* 0x00000000ff057424 */ /* 0x000fd400078e00ff */
        /* <DEDUP_REMOVED lines=16> */
[----:B------:R-:W-:Y:S02]  /*7ea0*/  UIADD3 UR27, UP0, URZ, -UR6, URZ ;  /* 0x800000063f1b7290 */ /* 0x000fe4000ff1e03f */
[----:B------:R-:W-:Y:S02]  /*7eb0*/  UIMAD UR7, UR23, UR9, UR7 ;  /* 0x00000009170772a4 */ /* 0x000fe4000f8e0207 */
[----:B------:R-:W-:Y:S02]  /*7ec0*/  UIMAD.WIDE.U32 UR32, UR23, UR27, URZ ;  /* 0x0000001b172072a5 */ /* 0x000fe4000f8e003f */
[----:B------:R-:W-:-:S02]  /*7ed0*/  UIMAD UR7, UR26, UR8, UR7 ;  /* 0x000000081a0772a4 */ /* 0x000fc4000f8e0207 */
[----:B------:R-:W-:Y:S02]  /*7ee0*/  UISETP.GE.AND UP1, UPT, UR20, URZ, UPT ;  /* 0x0000003f1400728c */ /* 0x000fe4000bf26270 */
[----:B------:R-:W-:Y:S01]  /*7ef0*/  UIADD3.X UR7, URZ, ~UR7, URZ, UP0, !UPT ;  /* 0x800000073f077290 */ /* 0x000fe200087fe43f */
[----:B------:R-:W-:Y:S01]  /*7f00*/  UMOV UR22, UR33 ;  /* 0x0000002100167c82 */ /* 0x000fe20008000000 */
[----:B------:R-:W-:Y:S02]  /*7f10*/  UIADD3 UR6, UP4, URZ, -UR21, URZ ;  /* 0x800000153f067290 */ /* 0x000fe4000ff9e03f */
[----:B------:R-:W-:Y:S02]  /*7f20*/  UIMAD.WIDE.U32 UR22, UP0, UR23, UR7, UR22 ;  /* 0x00000007171672a5 */ /* 0x000fe4000f800016 */
[----:B------:R-:W-:Y:S02]  /*7f30*/  USEL UR21, UR6, UR21, !UP1 ;  /* 0x0000001506157287 */ /* 0x000fe4000c800000 */
[----:B------:R-:W-:-:S02]  /*7f40*/  UIMAD.WIDE.U32 UR22, UP2, UR26, UR27, UR22 ;  /* 0x0000001b1a1672a5 */ /* 0x000fc4000f840016 */
[----:B------:R-:W-:Y:S02]  /*7f50*/  UIMAD UR27, UR26, UR7, URZ ;  /* 0x000000071a1b72a4 */ /* 0x000fe4000f8e023f */
[----:B------:R-:W-:Y:S02]  /*7f60*/  UIMAD.WIDE.U32 UR6, UR26, UR7, URZ ;  /* 0x000000071a0672a5 */ /* 0x000fe4000f8e003f */
[----:B------:R-:W-:Y:S02]  /*7f70*/  UIADD3 UR27, UP3, UR27, UR23, URZ ;  /* 0x000000171b1b7290 */ /* 0x000fe4000ff7e03f */
[----:B------:R-:W-:Y:S02]  /*7f80*/  UIADD3.X UR32, URZ, ~UR20, URZ, UP4, !UPT ;  /* 0x800000143f207290 */ /* 0x000fe4000a7fe43f */
[----:B------:R-:W-:Y:S02]  /*7f90*/  UIMAD.WIDE.U32 UR22, UR27, UR21, URZ ;  /* 0x000000151b1672a5 */ /* 0x000fe4000f8e003f */
[----:B------:R-:W-:-:S02]  /*7fa0*/  UIADD3.X UR26, UR7, UR26, URZ, UP0, !UPT ;  /* 0x0000001a071a7290 */ /* 0x000fc400087fe43f */
[----:B------:R-:W-:Y:S01]  /*7fb0*/  USEL UR32, UR32, UR20, !UP1 ;  /* 0x0000001420207287 */ /* 0x000fe2000c800000 */
[----:B------:R-:W-:Y:S02]  /*7fc0*/  UMOV UR7, URZ ;  /* 0x0000003f00077c82 */ /* 0x000fe40008000000 */
[----:B------:R-:W-:Y:S01]  /*7fd0*/  UMOV UR6, UR23 ;  /* 0x0000001700067c82 */ /* 0x000fe20008000000 */
[----:B------:R-:W-:Y:S02]  /*7fe0*/  UIADD3.X UR26, URZ, URZ, UR26, UP3, UP2 ;  /* 0x0000003f3f1a7290 */ /* 0x000fe40009fe441a */
[----:B------:R-:W-:-:S04]  /*7ff0*/  UIMAD.WIDE.U32 UR6, UR27, UR32, UR6 ;  /* 0x000000201b0672a5 */ /* 0x000fc8000f8e0006 */
[----:B------:R-:W-:Y:S02]  /*8000*/  UIMAD.WIDE.U32 UR22, UP0, UR26, UR21, UR6 ;  /* 0x000000151a1672a5 */ /* 0x000fe4000f800006 */
[----:B------:R-:W-:Y:S02]  /*8010*/  UIMAD.WIDE.U32 UR6, UR26, UR32, URZ ;  /* 0x000000201a0672a5 */ /* 0x000fe4000f8e003f */
        /* <DEDUP_REMOVED lines=29> */
[----:B------:R-:W-:Y:S11]  /*81f0*/  RET.REL.NODEC R4 `(_ZN2at6native43_GLOBAL__N__9ae7fba5_10_SoftMax_cu_9f978f6320cunn_SoftMaxBackwardILi2EdddNS1_26LogSoftMaxBackwardEpilogueEEEvPT0_PKT2_S8_l) ;  /* 0xffffff7c04807950 */ /* 0x000ff60003c3ffff */
.L_x_9565:
        /* <DEDUP_REMOVED lines=16> */
.L_x_12153:


//--------------------- .text._ZN2at6native43_GLOBAL__N__9ae7fba5_10_SoftMax_cu_9f978f6324cunn_SoftMaxBackwardSmemILi2EdddNS1_26LogSoftMaxBackwardEpilogueEEEvPT0_PKT2_S8_l --------------------------
	.section	.text._ZN2at6native43_GLOBAL__N__9ae7fba5_10_SoftMax_cu_9f978f6324cunn_SoftMaxBackwardSmemILi2EdddNS1_26LogSoftMaxBackwardEpilogueEEEvPT0_PKT2_S8_l,"ax",@progbits
	.align	128
.text._ZN2at6native43_GLOBAL__N__9ae7fba5_10_SoftMax_cu_9f978f6324cunn_SoftMaxBackwardSmemILi2EdddNS1_26LogSoftMaxBackwardEpilogueEEEvPT0_PKT2_S8_l:
        .type           _ZN2at6native43_GLOBAL__N__9ae7fba5_10_SoftMax_cu_9f978f6324cunn_SoftMaxBackwardSmemILi2EdddNS1_26LogSoftMaxBackwardEpilogueEEEvPT0_PKT2_S8_l,@function
        .size           _ZN2at6native43_GLOBAL__N__9ae7fba5_10_SoftMax_cu_9f978f6324cunn_SoftMaxBackwardSmemILi2EdddNS1_26LogSoftMaxBackwardEpilogueEEEvPT0_PKT2_S8_l,(.L_x_12156 - _ZN2at6native43_GLOBAL__N__9ae7fba5_10_SoftMax_cu_9f978f6324cunn_SoftMaxBackwardSmemILi2EdddNS1_26LogSoftMaxBackwardEpilogueEEEvPT0_PKT2_S8_l)
        .other          _ZN2at6native43_GLOBAL__N__9ae7fba5_10_SoftMax_cu_9f978f6324cunn_SoftMaxBackwardSmemILi2EdddNS1_26LogSoftMaxBackwardEpilogueEEEvPT0_PKT2_S8_l,@"STO_CUDA_ENTRY STV_DEFAULT"
_ZN2at6native43_GLOBAL__N__9ae7fba5_10_SoftMax_cu_9f978f6324cunn_SoftMaxBackwardSmemILi2EdddNS1_26LogSoftMaxBackwardEpilogueEEEvPT0_PKT2_S8_l:
[----:B------:R-:W-:Y:S01]  /*0000*/  LDC R1, c[0x0][0x28] ;  /* 0x00000a00ff017b82 */ /* 0x000fe20000000800 */
[----:B------:R-:W0:Y:S07]  /*0010*/  S2R R0, SR_TID.X ;  /* 0x0000000000007919 */ /* 0x000e2e0000002100 */
[----:B------:R-:W1:Y:S01]  /*0020*/  S2UR UR6, SR_CTAID.X ;  /* 0x00000000000679c3 */ /* 0x000e620000002500 */
[----:B------:R-:W-:Y:S01]  /*0030*/  ULDC.64 UR10, c[0x0][0x228] ;  /* 0x00008a00000a7ab9 */ /* 0x000fe20000000a00 */
[----:B------:R-:W-:Y:S01]  /*0040*/  ULDC.64 UR12, c[0x0][0x208] ;  /* 0x00008200000c7ab9 */ /* 0x000fe20000000a00 */
[----:B------:R-:W-:Y:S01]  /*0050*/  BSSY B0, `(.L_x_9566) ;  /* 0x0000021000007945 */ /* 0x000fe20003800000 */
[----:B-1----:R-:W-:-:S04]  /*0060*/  UIMAD.WIDE.U32 UR4, UR6, UR10, URZ ;  /* 0x0000000a060472a5 */ /* 0x002fc8000f8e003f */
[----:B------:R-:W-:Y:S01]  /*0070*/  UIMAD UR8, UR6, UR11, UR5 ;  /* 0x0000000b060872a4 */ /* 0x000fe2000f8e0205 */
[----:B0-----:R-:W-:-:S05]  /*0080*/  IMAD.SHL.U32 R2, R0, 0x2, RZ ;  /* 0x0000000200027824 */ /* 0x001fca00078e00ff */
[----:B------:R-:W-:Y:S02]  /*0090*/  ISETP.GE.U32.AND P0, PT, R2, UR10, PT ;  /* 0x0000000a02007c0c */ /* 0x000fe4000bf06070 */
[----:B------:R-:W-:-:S04]  /*00a0*/  SHF.R.S32.HI R2, RZ, 0x1f, R2 ;  /* 0x0000001fff027819 */ /* 0x000fc80000011402 */
[----:B------:R-:W-:Y:S02]  /*00b0*/  ISETP.GE.AND.EX P0, PT, R2, UR11, PT, P0 ;  /* 0x0000000b02007c0c */ /* 0x000fe4000bf06300 */
[----:B------:R-:W-:-:S11]  /*00c0*/  CS2R R2, SRZ ;  /* 0x0000000000027805 */ /* 0x000fd6000001ff00 */
[----:B------:R-:W-:Y:S05]  /*00d0*/  @P0 BRA `(.L_x_9567) ;  /* 0x0000000000600947 */ /* 0x000fea0003800000 */
[----:B------:R-:W0:Y:S01]  /*00e0*/  S2R R10, SR_CgaCtaId ;  /* 0x00000000000a7919 */ /* 0x000e220000008800 */
[----:B------:R-:W1:Y:S01]  /*00f0*/  LDC R14, c[0x0][RZ] ;  /* 0x00000000ff0e7b82 */ /* 0x000e620000000800 */
[----:B------:R-:W-:Y:S01]  /*0100*/  IMAD.U32 R2, RZ, RZ, UR4 ;  /* 0x00000004ff027e24 */ /* 0x000fe2000f8e00ff */
[----:B------:R-:W-:Y:S01]  /*0110*/  ULDC.64 UR6, c[0x0][0x220] ;  /* 0x0000880000067ab9 */ /* 0x000fe20000000a00 */
[----:B------:R-:W-:Y:S01]  /*0120*/  IMAD.U32 R3, RZ, RZ, UR5 ;  /* 0x00000005ff037e24 */ /* 0x000fe2000f8e00ff */
[----:B------:R-:W-:Y:S01]  /*0130*/  MOV R5, UR8 ;  /* 0x0000000800057c02 */ /* 0x000fe20008000f00 */
[----:B------:R-:W-:Y:S01]  /*0140*/  IMAD.MOV.U32 R11, RZ, RZ, R0 ;  /* 0x000000ffff0b7224 */ /* 0x000fe200078e0000 */
[----:B------:R-:W-:Y:S02]  /*0150*/  MOV R3, 0x400 ;  /* 0x0000040000037802 */ /* 0x000fe40000000f00 */
[----:B------:R-:W-:-:S04]  /*0160*/  LEA R8, P1, R2, UR6, 0x3 ;  /* 0x0000000602087c11 */ /* 0x000fc8000f8218ff */
[----:B------:R-:W-:Y:S02]  /*0170*/  LEA.HI.X R9, R2, UR7, R5, 0x3, P1 ;  /* 0x0000000702097c11 */ /* 0x000fe400088f1c05 */
[----:B0-----:R-:W-:Y:S02]  /*0180*/  LEA R10, R10, R3, 0x18 ;  /* 0x000000030a0a7211 */ /* 0x001fe400078ec0ff */
[----:B------:R-:W-:-:S07]  /*0190*/  CS2R R2, SRZ ;  /* 0x0000000000027805 */ /* 0x000fce000001ff00 */
.L_x_9568:
[----:B0-----:R-:W-:-:S06]  /*01a0*/  IMAD.WIDE R4, R11, 0x10, R8 ;  /* 0x000000100b047825 */ /* 0x001fcc00078e0208 */
[----:B------:R-:W2:Y:S01]  /*01b0*/  LDG.E.128 R4, desc[UR12][R4.64] ;  /* 0x0000000c04047981 */ /* 0x000ea2000c1e1d00 */
[----:B------:R-:W-:Y:S02]  /*01c0*/  IMAD R13, R11, 0x10, R10 ;  /* 0x000000100b0d7824 */ /* 0x000fe400078e020a */
[----:B-1----:R-:W-:-:S05]  /*01d0*/  IMAD.IADD R11, R14, 0x1, R11 ;  /* 0x000000010e0b7824 */ /* 0x002fca00078e020b */
[----:B------:R-:W-:-:S04]  /*01e0*/  SHF.L.U32 R12, R11, 0x1, RZ ;  /* 0x000000010b0c7819 */ /* 0x000fc800000006ff */
[----:B------:R-:W-:Y:S02]  /*01f0*/  ISETP.GE.U32.AND P1, PT, R12, UR10, PT ;  /* 0x0000000a0c007c0c */ /* 0x000fe4000bf26070 */
[----:B------:R-:W-:-:S04]  /*0200*/  SHF.R.S32.HI R12, RZ, 0x1f, R12 ;  /* 0x0000001fff0c7819 */ /* 0x000fc8000001140c */
[----:B------:R-:W-:Y:S01]  /*0210*/  ISETP.GE.AND.EX P1, PT, R12, UR11, PT, P1 ;  /* 0x0000000b0c007c0c */ /* 0x000fe2000bf26310 */
[----:B--2---:R0:W-:Y:S01]  /*0220*/  STS.128 [R13], R4 ;  /* 0x000000040d007388 */ /* 0x0041e20000000c00 */
[----:B------:R-:W-:-:S08]  /*0230*/  DADD R2, R4, R2 ;  /* 0x0000000004027229 */ /* 0x000fd00000000002 */
[----:B------:R-:W-:-:S03]  /*0240*/  DADD R2, R6, R2 ;  /* 0x0000000006027229 */ /* 0x000fc60000000002 */
[----:B------:R-:W-:Y:S08]  /*0250*/  @!P1 BRA `(.L_x_9568) ;  /* 0xfffffffc00d09947 */ /* 0x000ff0000383ffff */
.L_x_9567:
[----:B------:R-:W-:Y:S05]  /*0260*/  BSYNC B0 ;  /* 0x0000000000007941 */ /* 0x000fea0003800000 */
.L_x_9566:
[----:B0-----:R-:W-:Y:S01]  /*0270*/  SHFL.DOWN PT, R5, R3, 0x10, 0x1f ;  /* 0x0a001f0003057f89 */ /* 0x001fe200000e0000 */
[----:B------:R-:W0:Y:S01]  /*0280*/  S2UR UR9, SR_CgaCtaId ;  /* 0x00000000000979c3 */ /* 0x000e220000008800 */
[----:B------:R-:W-:Y:S01]  /*0290*/  ULDC UR6, c[0x0][0x0] ;  /* 0x0000000000067ab9 */ /* 0x000fe20000000800 */
[----:B------:R-:W-:Y:S01]  /*02a0*/  UMOV UR7, 0x400 ;  /* 0x0000040000077882 */ /* 0x000fe20000000000 */
[----:B------:R-:W1:Y:S01]  /*02b0*/  SHFL.DOWN PT, R4, R2, 0x10, 0x1f ;  /* 0x0a001f0002047f89 */ /* 0x000e6200000e0000 */
[----:B------:R-:W-:-:S04]  /*02c0*/  USHF.R.U32.HI UR6, URZ, 0x5, UR6 ;  /* 0x000000053f067899 */ /* 0x000fc80008011606 */
[----:B------:R-:W-:Y:S02]  /*02d0*/  BAR.SYNC.DEFER_BLOCKING 0x0 ;  /* 0x0000000000007b1d */ /* 0x000fe40000010000 */
[----:B------:R-:W-:Y:S01]  /*02e0*/  ISETP.GE.AND P2, PT, R0, UR6, PT ;  /* 0x0000000600007c0c */ /* 0x000fe2000bf46270 */
[----:B0-----:R-:W-:-:S03]  /*02f0*/  ULEA UR9, UR9, UR7, 0x18 ;  /* 0x0000000709097291 */ /* 0x001fc6000f8ec03f */
[----:B-1----:R-:W-:Y:S01]  /*0300*/  DADD R4, R4, R2 ;  /* 0x0000000004047229 */ /* 0x002fe20000000002 */
[----:B------:R-:W-:Y:S01]  /*0310*/  ULEA UR6, UR10, UR9, 0x3 ;  /* 0x000000090a067291 */ /* 0x000fe2000f8e183f */
[----:B------:R-:W-:-:S04]  /*0320*/  SHF.R.S32.HI R3, RZ, 0x1f, R0 ;  /* 0x0000001fff037819 */ /* 0x000fc80000011400 */
[----:B------:R-:W-:Y:S01]  /*0330*/  LEA.HI R12, R3, R0, RZ, 0x5 ;  /* 0x00000000030c7211 */ /* 0x000fe200078f28ff */
[----:B------:R-:W-:Y:S04]  /*0340*/  SHFL.DOWN PT, R7, R5, 0x8, 0x1f ;  /* 0x09001f0005077f89 */ /* 0x000fe800000e0000 */
[----:B------:R-:W0:Y:S02]  /*0350*/  SHFL.DOWN PT, R6, R4, 0x8, 0x1f ;  /* 0x09001f0004067f89 */ /* 0x000e2400000e0000 */
[----:B0-----:R-:W-:Y:S01]  /*0360*/  DADD R6, R4, R6 ;  /* 0x0000000004067229 */ /* 0x001fe20000000006 */
[----:B------:R-:W-:-:S06]  /*0370*/  LOP3.LUT R5, R12, 0xffffffe0, RZ, 0xc0, !PT ;  /* 0xffffffe00c057812 */ /* 0x000fcc00078ec0ff */
[----:B------:R-:W-:Y:S04]  /*0380*/  SHFL.DOWN PT, R9, R7, 0x4, 0x1f ;  /* 0x08801f0007097f89 */ /* 0x000fe800000e0000 */
[----:B------:R-:W0:Y:S02]  /*0390*/  SHFL.DOWN PT, R8, R6, 0x4, 0x1f ;  /* 0x08801f0006087f89 */ /* 0x000e2400000e0000 */
[----:B0-----:R-:W-:Y:S01]  /*03a0*/  DADD R8, R6, R8 ;  /* 0x0000000006087229 */ /* 0x001fe20000000008 */
[----:B------:R-:W-:-:S06]  /*03b0*/  IMAD.IADD R6, R0, 0x1, -R5 ;  /* 0x0000000100067824 */ /* 0x000fcc00078e0a05 */
[----:B------:R-:W-:Y:S01]  /*03c0*/  SHFL.DOWN PT, R11, R9, 0x2, 0x1f ;  /* 0x08401f00090b7f89 */ /* 0x000fe200000e0000 */
[----:B------:R-:W-:-:S03]  /*03d0*/  ISETP.NE.AND P1, PT, R6, RZ, PT ;  /* 0x000000ff0600720c */ /* 0x000fc60003f25270 */
[----:B------:R-:W0:Y:S10]  /*03e0*/  SHFL.DOWN PT, R10, R8, 0x2, 0x1f ;  /* 0x08401f00080a7f89 */ /* 0x000e3400000e0000 */
[----:B------:R-:W-:-:S04]  /*03f0*/  @!P1 SHF.R.S32.HI R4, RZ, 0x5, R12 ;  /* 0x00000005ff049819 */ /* 0x000fc8000001140c */
[----:B------:R-:W-:Y:S02]  /*0400*/  @!P1 LEA R5, R4, UR6, 0x3 ;  /* 0x0000000604059c11 */ /* 0x000fe4000f8e18ff */
[----:B------:R-:W-:Y:S01]  /*0410*/  @!P2 LEA R4, R6, UR6, 0x3 ;  /* 0x000000060604ac11 */ /* 0x000fe2000f8e18ff */
[----:B------:R-:W-:Y:S01]  /*0420*/  VIADD R6, R0, 0x1f ;  /* 0x0000001f00067836 */ /* 0x000fe20000000000 */
        /* <DEDUP_REMOVED lines=15> */
[----:B------:R-:W0:Y:S04]  /*0520*/  SHFL.DOWN PT, R7, R5, 0x8, 0x1f ;  /* 0x09001f0005077f89 */ /* 0x000e2800000e0000 */
        /* <DEDUP_REMOVED lines=14> */
.L_x_9586:
[----:B012---:R-:W-:-:S11]  /*0610*/  DADD R2, R2, R4 ;  /* 0x0000000002027229 */ /* 0x007fd60000000004 */
.L_x_9569:
[----:B------:R-:W-:Y:S01]  /*0620*/  ISETP.NE.AND P1, PT, R0, RZ, PT ;  /* 0x000000ff0000720c */ /* 0x000fe20003f25270 */
[----:B------:R-:W-:-:S12]  /*0630*/  WARPSYNC.ALL ;  /* 0x0000000000007948 */ /* 0x000fd80003800000 */
[----:B-1----:R0:W-:Y:S01]  /*0640*/  @!P1 STS.64 [UR6], R2 ;  /* 0x00000002ff009988 */ /* 0x0021e20008000a06 */
[----:B------:R-:W-:Y:S06]  /*0650*/  BAR.SYNC.DEFER_BLOCKING 0x0 ;  /* 0x0000000000007b1d */ /* 0x000fec0000010000 */
[----:B------:R-:W-:Y:S05]  /*0660*/  @P0 EXIT ;  /* 0x000000000000094d */ /* 0x000fea0003800000 */
[----:B------:R-:W-:Y:S01]  /*0670*/  USHF.L.U32 UR5, UR4, 0x3, URZ ;  /* 0x0000000304057899 */ /* 0x000fe2000800063f */
[----:B0-----:R-:W0:Y:S01]  /*0680*/  LDS.64 R2, [UR6] ;  /* 0x00000006ff027984 */ /* 0x001e220008000a00 */
[----:B------:R-:W-:Y:S01]  /*0690*/  ULDC.64 UR10, c[0x0][0x218] ;  /* 0x00008600000a7ab9 */ /* 0x000fe20000000a00 */
[----:B------:R-:W-:Y:S01]  /*06a0*/  USHF.L.U64.HI UR8, UR4, 0x3, UR8 ;  /* 0x0000000304087899 */ /* 0x000fe20008010208 */
[----:B------:R-:W-:Y:S01]  /*06b0*/  ULDC.64 UR6, c[0x0][0x210] ;  /* 0x0000840000067ab9 */ /* 0x000fe20000000a00 */
[----:B------:R-:W-:Y:S02]  /*06c0*/  UIADD3 UR4, UP1, UR5, UR10, URZ ;  /* 0x0000000a05047290 */ /* 0x000fe4000ff3e03f */
[----:B------:R-:W-:Y:S02]  /*06d0*/  UIADD3 UR6, UP0, UR5, UR6, URZ ;  /* 0x0000000605067290 */ /* 0x000fe4000ff1e03f */
[----:B------:R-:W-:Y:S02]  /*06e0*/  UIADD3.X UR5, UR8, UR11, URZ, UP1, !UPT ;  /* 0x0000000b08057290 */ /* 0x000fe40008ffe43f */
[----:B------:R-:W-:Y:S01]  /*06f0*/  UIADD3.X UR7, UR8, UR7, URZ, UP0, !UPT ;  /* 0x0000000708077290 */ /* 0x000fe200087fe43f */
[----:B------:R-:W-:-:S11]  /*0700*/  ULDC.64 UR10, c[0x0][0x228] ;  /* 0x00008a00000a7ab9 */ /* 0x000fd60000000a00 */
.L_x_9575:
[----:B------:R-:W-:Y:S01]  /*0710*/  MOV R5, UR5 ;  /* 0x0000000500057c02 */ /* 0x000fe20008000f00 */
[----:B------:R-:W-:-:S04]  /*0720*/  IMAD.U32 R4, RZ, RZ, UR4 ;  /* 0x00000004ff047e24 */ /* 0x000fc8000f8e00ff */
[----:B------:R-:W-:-:S06]  /*0730*/  IMAD.WIDE R4, R0, 0x10, R4 ;  /* 0x0000001000047825 */ /* 0x000fcc00078e0204 */
[----:B------:R-:W2:Y:S01]  /*0740*/  LDG.E.128 R4, desc[UR12][R4.64] ;  /* 0x0000000c04047981 */ /* 0x000ea2000c1e1d00 */
[----:B------:R-:W-:Y:S01]  /*0750*/  IMAD.MOV.U32 R20, RZ, RZ, 0x652b82fe ;  /* 0x652b82feff147424 */ /* 0x000fe200078e00ff */
[----:B------:R-:W-:Y:S01]  /*0760*/  MOV R19, 0x3fe62e42 ;  /* 0x3fe62e4200137802 */ /* 0x000fe20000000f00 */
[----:B------:R-:W-:Y:S01]  /*0770*/  IMAD.MOV.U32 R21, RZ, RZ, 0x3ff71547 ;  /* 0x3ff71547ff157424 */ /* 0x000fe200078e00ff */
[----:B------:R-:W-:Y:S01]  /*0780*/  MOV R23, 0x3e5ade15 ;  /* 0x3e5ade1500177802 */ /* 0x000fe20000000f00 */
[----:B------:R-:W-:Y:S01]  /*0790*/  IMAD.MOV.U32 R18, RZ, RZ, -0x105c611 ;  /* 0xfefa39efff127424 */ /* 0x000fe200078e00ff */
[----:B------:R-:W-:Y:S01]  /*07a0*/  BSSY B0, `(.L_x_9571) ;  /* 0x0000042000007945 */ /* 0x000fe20003800000 */
[----:B------:R-:W-:Y:S02]  /*07b0*/  IMAD.MOV.U32 R12, RZ, RZ, 0x3b39803f ;  /* 0x3b39803fff0c7424 */ /* 0x000fe400078e00ff */
[----:B------:R-:W-:Y:S02]  /*07c0*/  IMAD.MOV.U32 R13, RZ, RZ, 0x3c7abc9e ;  /* 0x3c7abc9eff0d7424 */ /* 0x000fe400078e00ff */
[----:B------:R-:W-:-:S02]  /*07d0*/  IMAD.MOV.U32 R22, RZ, RZ, 0x69ce2bdf ;  /* 0x69ce2bdfff167424 */ /* 0x000fc400078e00ff */
[----:B------:R-:W-:Y:S02]  /*07e0*/  IMAD.MOV.U32 R24, RZ, RZ, -0x35dec16 ;  /* 0xfca213eaff187424 */ /* 0x000fe400078e00ff */
[----:B------:R-:W-:Y:S01]  /*07f0*/  IMAD.MOV.U32 R25, RZ, RZ, 0x3e928af3 ;  /* 0x3e928af3ff197424 */ /* 0x000fe200078e00ff */
[----:B--2---:R-:W-:Y:S01]  /*0800*/  DFMA R10, R4, R20, 6.75539944105574400000e+15 ;  /* 0x43380000040a742b */ /* 0x004fe20000000014 */
[----:B------:R-:W-:-:S07]  /*0810*/  FSETP.GEU.FTZ.AND P0, PT, |R5|, 4.1917929649353027344, PT ;  /* 0x4086232b0500780b */ /* 0x000fce0003f1e200 */
[----:B------:R-:W-:-:S08]  /*0820*/  DADD R14, R10, -6.75539944105574400000e+15 ;  /* 0xc33800000a0e7429 */ /* 0x000fd00000000000 */
[----:B------:R-:W-:-:S08]  /*0830*/  DFMA R8, R14, -R18, R4 ;  /* 0x800000120e08722b */ /* 0x000fd00000000004 */
[----:B------:R-:W-:Y:S02]  /*0840*/  DFMA R14, R14, -R12, R8 ;  /* 0x8000000c0e0e722b */ /* 0x000fe40000000008 */
[----:B------:R-:W-:Y:S01]  /*0850*/  DFMA R8, R6, R20, 6.75539944105574400000e+15 ;  /* 0x433800000608742b */ /* 0x000fe20000000014 */
[----:B------:R-:W-:Y:S01]  /*0860*/  IMAD.MOV.U32 R20, RZ, RZ, 0x62401315 ;  /* 0x62401315ff147424 */ /* 0x000fe200078e00ff */
[----:B------:R-:W-:-:S04]  /*0870*/  MOV R21, 0x3ec71dee ;  /* 0x3ec71dee00157802 */ /* 0x000fc80000000f00 */
[----:B------:R-:W-:Y:S02]  /*0880*/  DFMA R16, R14, R22, R24 ;  /* 0x000000160e10722b */ /* 0x000fe40000000018 */
[----:B------:R-:W-:-:S06]  /*0890*/  DADD R26, R8, -6.75539944105574400000e+15 ;  /* 0xc3380000081a7429 */ /* 0x000fcc0000000000 */
[----:B------:R-:W-:Y:S01]  /*08a0*/  DFMA R28, R14, R16, R20 ;  /* 0x000000100e1c722b */ /* 0x000fe20000000014 */
[----:B------:R-:W-:Y:S01]  /*08b0*/  IMAD.MOV.U32 R16, RZ, RZ, 0x7c89eb71 ;  /* 0x7c89eb71ff107424 */ /* 0x000fe200078e00ff */
[----:B------:R-:W-:Y:S01]  /*08c0*/  DFMA R30, R26, -R18, R6 ;  /* 0x800000121a1e722b */ /* 0x000fe20000000006 */
[----:B------:R-:W-:Y:S01]  /*08d0*/  IMAD.MOV.U32 R17, RZ, RZ, 0x3efa0199 ;  /* 0x3efa0199ff117424 */ /* 0x000fe200078e00ff */
[----:B------:R-:W-:Y:S01]  /*08e0*/  MOV R19, 0x3f2a01a0 ;  /* 0x3f2a01a000137802 */ /* 0x000fe20000000f00 */
[----:B------:R-:W-:-:S04]  /*08f0*/  IMAD.MOV.U32 R18, RZ, RZ, 0x14761f65 ;  /* 0x14761f65ff127424 */ /* 0x000fc800078e00ff */
[----:B------:R-:W-:Y:S02]  /*0900*/  DFMA R28, R14, R28, R16 ;  /* 0x0000001c0e1c722b */ /* 0x000fe40000000010 */
[----:B------:R-:W-:Y:S01]  /*0910*/  DFMA R12, R26, -R12, R30 ;  /* 0x8000000c1a0c722b */ /* 0x000fe2000000001e */
        /* <DEDUP_REMOVED lines=22> */
[----:B------:R-:W-:Y:S02]  /*0a80*/  DFMA R18, R14, R28, 1 ;  /* 0x3ff000000e12742b */ /* 0x000fe4000000001c */
[----:B------:R-:W-:-:S06]  /*0a90*/  DFMA R22, R12, R26, R24 ;  /* 0x0000001a0c16722b */ /* 0x000fcc0000000018 */
[----:B------:R-:W-:Y:S02]  /*0aa0*/  DFMA R18, R14, R18, 1 ;  /* 0x3ff000000e12742b */ /* 0x000fe40000000012 */
[----:B------:R-:W-:Y:S01]  /*0ab0*/  DFMA R22, R12, R22, R16 ;  /* 0x000000160c16722b */ /* 0x000fe20000000010 */
[----:B------:R-:W-:-:S07]  /*0ac0*/  LEA R16, R0, UR9, 0x4 ;  /* 0x0000000900107c11 */ /* 0x000fce000f8e20ff */
        /* <DEDUP_REMOVED lines=15> */
.L_x_9572:
[----:B------:R-:W-:Y:S05]  /*0bc0*/  BSYNC B0 ;  /* 0x0000000000007941 */ /* 0x000fea0003800000 */
.L_x_9571:
[----:B------:R-:W1:Y:S01]  /*0bd0*/  LDS.128 R16, [R16] ;  /* 0x0000000010107984 */ /* 0x000e620000000c00 */
[C---:B------:R-:W-:Y:S01]  /*0be0*/  DFMA R22, R12.reuse, R22, R20 ;  /* 0x000000160c16722b */ /* 0x040fe20000000014 */
[----:B------:R-:W-:Y:S01]  /*0bf0*/  FSETP.GEU.FTZ.AND P0, PT, |R7|, 4.1917929649353027344, PT ;  /* 0x4086232b0700780b */ /* 0x000fe20003f1e200 */
[----:B------:R-:W-:Y:S06]  /*0c00*/  BSSY B0, `(.L_x_9573) ;  /* 0x0000013000007945 */ /* 0x000fec0003800000 */
        /* <DEDUP_REMOVED lines=18> */
.L_x_9574:
[----:B------:R-:W-:Y:S05]  /*0d30*/  BSYNC B0 ;  /* 0x0000000000007941 */ /* 0x000fea0003800000 */
.L_x_9573:
[----:B------:R-:W-:Y:S01]  /*0d40*/  SHF.R.S32.HI R7, RZ, 0x1f, R0 ;  /* 0x0000001fff077819 */ /* 0x000fe20000011400 */
[----:B------:R-:W-:Y:S01]  /*0d50*/  ULDC UR8, c[0x0][0x0] ;  /* 0x0000000000087ab9 */ /* 0x000fe20000000800 */
[C---:B------:R-:W-:Y:S01]  /*0d60*/  LEA R6, P0, R0.reuse, UR6, 0x4 ;  /* 0x0000000600067c11 */ /* 0x040fe2000f8020ff */
[C---:B01----:R-:W-:Y:S02]  /*0d70*/  DFMA R18, -R2.reuse, R4, R18 ;  /* 0x000000040212722b */ /* 0x043fe40000000112 */
[----:B------:R-:W-:Y:S01]  /*0d80*/  DFMA R16, -R2, R14, R16 ;  /* 0x0000000e0210722b */ /* 0x000fe20000000110 */
[C---:B------:R-:W-:Y:S01]  /*0d90*/  LEA.HI.X R7, R0.reuse, UR7, R7, 0x4, P0 ;  /* 0x0000000700077c11 */ /* 0x040fe200080f2407 */
[----:B------:R-:W-:-:S04]  /*0da0*/  VIADD R0, R0, UR8 ;  /* 0x0000000800007c36 */ /* 0x000fc80008000000 */
[----:B------:R-:W-:Y:S01]  /*0db0*/  IMAD.SHL.U32 R4, R0, 0x2, RZ ;  /* 0x0000000200047824 */ /* 0x000fe200078e00ff */
[----:B------:R1:W-:Y:S04]  /*0dc0*/  STG.E.128 desc[UR12][R6.64], R16 ;  /* 0x0000001006007986 */ /* 0x0003e8000c101d0c */
[----:B------:R-:W-:Y:S02]  /*0dd0*/  ISETP.GE.U32.AND P0, PT, R4, UR10, PT ;  /* 0x0000000a04007c0c */ /* 0x000fe4000bf06070 */
[----:B------:R-:W-:-:S04]  /*0de0*/  SHF.R.S32.HI R4, RZ, 0x1f, R4 ;  /* 0x0000001fff047819 */ /* 0x000fc80000011404 */
[----:B------:R-:W-:-:S13]  /*0df0*/  ISETP.GE.AND.EX P0, PT, R4, UR11, PT, P0 ;  /* 0x0000000b04007c0c */ /* 0x000fda000bf06300 */
[----:B-1----:R-:W-:Y:S05]  /*0e00*/  @!P0 BRA `(.L_x_9575) ;  /* 0xfffffff800408947 */ /* 0x002fea000383ffff */
[----:B------:R-:W-:Y:S05]  /*0e10*/  EXIT ;  /* 0x000000000000794d */ /* 0x000fea0003800000 */
.L_x_9570:
[----:B-1----:R-:W-:Y:S01]  /*0e20*/  MOV R13, R3 ;  /* 0x00000003000d7202 */ /* 0x002fe20000000f00 */
[----:B------:R-:W-:Y:S02]  /*0e30*/  IMAD.MOV.U32 R12, RZ, RZ, 0x10 ;  /* 0x00000010ff0c7424 */ /* 0x000fe400078e00ff */
[----:B------:R-:W-:Y:S02]  /*0e40*/  IMAD.MOV.U32 R15, RZ, RZ, 0x1f ;  /* 0x0000001fff0f7424 */ /* 0x000fe400078e00ff */
[----:B------:R-:W-:-:S07]  /*0e50*/  IMAD.MOV.U32 R10, RZ, RZ, -0x1 ;  /* 0xffffffffff0a7424 */ /* 0x000fce00078e00ff */
[----:B------:R-:W-:Y:S05]  /*0e60*/  WARPSYNC.COLLECTIVE R10, `(.L_x_9576) ;  /* 0x000000000a087348 */ /* 0x000fea0003c00000 */
[----:B------:R0:W1:Y:S02]  /*0e70*/  SHFL.DOWN P1, R11, R13, R12, R15 ;  /* 0x0800000c0d0b7389 */ /* 0x000064000002000f */
[----:B01----:R-:W-:Y:S01]  /*0e80*/  ENDCOLLECTIVE ;  /* 0x000000000000791b */ /* 0x003fe20003800000 */
.L_x_9576:
[----:B------:R-:W-:Y:S01]  /*0e90*/  IMAD.MOV.U32 R13, RZ, RZ, R2 ;  /* 0x000000ffff0d7224 */ /* 0x000fe200078e0002 */
[----:B------:R-:W-:-:S07]  /*0ea0*/  MOV R5, R11 ;  /* 0x0000000b00057202 */ /* 0x000fce0000000f00 */
[----:B------:R-:W-:Y:S05]  /*0eb0*/  WARPSYNC.COLLECTIVE R10, `(.L_x_9577) ;  /* 0x000000000a087348 */ /* 0x000fea0003c00000 */
[----:B------:R0:W1:Y:S02]  /*0ec0*/  SHFL.DOWN P1, R11, R13, R12, R15 ;  /* 0x0800000c0d0b7389 */ /* 0x000064000002000f */
[----:B01----:R-:W-:Y:S01]  /*0ed0*/  ENDCOLLECTIVE ;  /* 0x000000000000791b */ /* 0x003fe20003800000 */
.L_x_9577:
[----:B------:R-:W-:Y:S01]  /*0ee0*/  MOV R12, 0x8 ;  /* 0x00000008000c7802 */ /* 0x000fe20000000f00 */
[----:B------:R-:W-:-:S06]  /*0ef0*/  IMAD.MOV.U32 R4, RZ, RZ, R11 ;  /* 0x000000ffff047224 */ /* 0x000fcc00078e000b */
[----:B------:R-:W-:-:S10]  /*0f00*/  DADD R4, R2, R4 ;  /* 0x0000000002047229 */ /* 0x000fd40000000004 */
[----:B------:R-:W-:-:S07]  /*0f10*/  IMAD.MOV.U32 R13, RZ, RZ, R5 ;  /* 0x000000ffff0d7224 */ /* 0x000fce00078e0005 */
[----:B------:R-:W-:Y:S05]  /*0f20*/  WARPSYNC.COLLECTIVE R10, `(.L_x_9578) ;  /* 0x000000000a087348 */ /* 0x000fea0003c00000 */
[----:B------:R0:W1:Y:S02]  /*0f30*/  SHFL.DOWN P1, R11, R13, R12, R15 ;  /* 0x0800000c0d0b7389 */ /* 0x000064000002000f */
[----:B01----:R-:W-:Y:S01]  /*0f40*/  ENDCOLLECTIVE ;  /* 0x000000000000791b */ /* 0x003fe20003800000 */
.L_x_9578:
[----:B------:R-:W-:Y:S02]  /*0f50*/  IMAD.MOV.U32 R13, RZ, RZ, R4 ;  /* 0x000000ffff0d7224 */ /* 0x000fe400078e0004 */
[----:B------:R-:W-:-:S07]  /*0f60*/  IMAD.MOV.U32 R7, RZ, RZ, R11 ;  /* 0x000000ffff077224 */ /* 0x000fce00078e000b */
[----:B------:R-:W-:Y:S05]  /*0f70*/  WARPSYNC.COLLECTIVE R10, `(.L_x_9579) ;  /* 0x000000000a087348 */ /* 0x000fea0003c00000 */
[----:B------:R0:W1:Y:S02]  /*0f80*/  SHFL.DOWN P1, R11, R13, R12, R15 ;  /* 0x0800000c0d0b7389 */ /* 0x000064000002000f */
[----:B01----:R-:W-:Y:S01]  /*0f90*/  ENDCOLLECTIVE ;  /* 0x000000000000791b */ /* 0x003fe20003800000 */
.L_x_9579:
[----:B------:R-:W-:Y:S02]  /*0fa0*/  IMAD.MOV.U32 R12, RZ, RZ, 0x4 ;  /* 0x00000004ff0c7424 */ /* 0x000fe400078e00ff */
[----:B------:R-:W-:-:S06]  /*0fb0*/  IMAD.MOV.U32 R6, RZ, RZ, R11 ;  /* 0x000000ffff067224 */ /* 0x000fcc00078e000b */
[----:B------:R-:W-:-:S10]  /*0fc0*/  DADD R6, R4, R6 ;  /* 0x0000000004067229 */ /* 0x000fd40000000006 */
[----:B------:R-:W-:-:S07]  /*0fd0*/  MOV R13, R7 ;  /* 0x00000007000d7202 */ /* 0x000fce0000000f00 */
[----:B------:R-:W-:Y:S05]  /*0fe0*/  WARPSYNC.COLLECTIVE R10, `(.L_x_9580) ;  /* 0x000000000a087348 */ /* 0x000fea0003c00000 */
[----:B------:R0:W1:Y:S02]  /*0ff0*/  SHFL.DOWN P1, R11, R13, R12, R15 ;  /* 0x0800000c0d0b7389 */ /* 0x000064000002000f */
[----:B01----:R-:W-:Y:S01]  /*1000*/  ENDCOLLECTIVE ;  /* 0x000000000000791b */ /* 0x003fe20003800000 */
.L_x_9580:
[----:B------:R-:W-:Y:S02]  /*1010*/  IMAD.MOV.U32 R13, RZ, RZ, R6 ;  /* 0x000000ffff0d7224 */ /* 0x000fe400078e0006 */
[----:B------:R-:W-:-:S07]  /*1020*/  IMAD.MOV.U32 R9, RZ, RZ, R11 ;  /* 0x000000ffff097224 */ /* 0x000fce00078e000b */
[----:B------:R-:W-:Y:S05]  /*1030*/  WARPSYNC.COLLECTIVE R10, `(.L_x_9581) ;  /* 0x000000000a087348 */ /* 0x000fea0003c00000 */
[----:B------:R0:W1:Y:S02]  /*1040*/  SHFL.DOWN P1, R11, R13, R12, R15 ;  /* 0x0800000c0d0b7389 */ /* 0x000064000002000f */
[----:B01----:R-:W-:Y:S01]  /*1050*/  ENDCOLLECTIVE ;  /* 0x000000000000791b */ /* 0x003fe20003800000 */
.L_x_9581:
[----:B------:R-:W-:Y:S01]  /*1060*/  IMAD.MOV.U32 R12, RZ, RZ, 0x2 ;  /* 0x00000002ff0c7424 */ /* 0x000fe200078e00ff */
[----:B------:R-:W-:-:S06]  /*1070*/  MOV R8, R11 ;  /* 0x0000000b00087202 */ /* 0x000fcc0000000f00 */
[----:B------:R-:W-:-:S10]  /*1080*/  DADD R8, R6, R8 ;  /* 0x0000000006087229 */ /* 0x000fd40000000008 */
[----:B------:R-:W-:-:S07]  /*1090*/  IMAD.MOV.U32 R13, RZ, RZ, R9 ;  /* 0x000000ffff0d7224 */ /* 0x000fce00078e0009 */
[----:B------:R-:W-:Y:S05]  /*10a0*/  WARPSYNC.COLLECTIVE R10, `(.L_x_9582) ;  /* 0x000000000a087348 */ /* 0x000fea0003c00000 */
[----:B------:R0:W1:Y:S02]  /*10b0*/  SHFL.DOWN P1, R11, R13, R12, R15 ;  /* 0x0800000c0d0b7389 */ /* 0x000064000002000f */
[----:B01----:R-:W-:Y:S01]  /*10c0*/  ENDCOLLECTIVE ;  /* 0x000000000000791b */ /* 0x003fe20003800000 */
.L_x_9582:
[----:B------:R-:W-:Y:S01]  /*10d0*/  IMAD.MOV.U32 R13, RZ, RZ, R8 ;  /* 0x000000ffff0d7224 */ /* 0x000fe200078e0008 */
[----:B------:R-:W-:-:S07]  /*10e0*/  MOV R3, R11 ;  /* 0x0000000b00037202 */ /* 0x000fce0000000f00 */
[----:B------:R-:W-:Y:S05]  /*10f0*/  WARPSYNC.COLLECTIVE R10, `(.L_x_9583) ;  /* 0x000000000a087348 */ /* 0x000fea0003c00000 */
[----:B------:R0:W1:Y:S02]  /*1100*/  SHFL.DOWN P1, R11, R13, R12, R15 ;  /* 0x0800000c0d0b7389 */ /* 0x000064000002000f */
[----:B01----:R-:W-:Y:S01]  /*1110*/  ENDCOLLECTIVE ;  /* 0x000000000000791b */ /* 0x003fe20003800000 */
.L_x_9583:
[----:B------:R-:W-:Y:S02]  /*1120*/  IMAD.MOV.U32 R12, RZ, RZ, 0x1 ;  /* 0x00000001ff0c7424 */ /* 0x000fe400078e00ff */
[----:B------:R-:W-:-:S06]  /*1130*/  IMAD.MOV.U32 R2, RZ, RZ, R11 ;  /* 0x000000ffff027224 */ /* 0x000fcc00078e000b */
[----:B------:R-:W-:-:S10]  /*1140*/  DADD R2, R8, R2 ;  /* 0x0000000008027229 */ /* 0x000fd40000000002 */
[----:B------:R-:W-:-:S07]  /*1150*/  MOV R13, R3 ;  /* 0x00000003000d7202 */ /* 0x000fce0000000f00 */
[----:B------:R-:W-:Y:S05]  /*1160*/  WARPSYNC.COLLECTIVE R10, `(.L_x_9584) ;  /* 0x000000000a087348 */ /* 0x000fea0003c00000 */
[----:B------:R0:W1:Y:S02]  /*1170*/  SHFL.DOWN P1, R11, R13, R12, R15 ;  /* 0x0800000c0d0b7389 */ /* 0x000064000002000f */
[----:B01----:R-:W-:Y:S01]  /*1180*/  ENDCOLLECTIVE ;  /* 0x000000000000791b */ /* 0x003fe20003800000 */
.L_x_9584:
[----:B------:R-:W-:Y:S01]  /*1190*/  MOV R13, R2 ;  /* 0x00000002000d7202 */ /* 0x000fe20000000f00 */
[----:B------:R-:W-:-:S07]  /*11a0*/  IMAD.MOV.U32 R5, RZ, RZ, R11 ;  /* 0x000000ffff057224 */ /* 0x000fce00078e000b */
[----:B------:R-:W-:Y:S05]  /*11b0*/  WARPSYNC.COLLECTIVE R10, `(.L_x_9585) ;  /* 0x000000000a087348 */ /* 0x000fea0003c00000 */
[----:B------:R0:W1:Y:S02]  /*11c0*/  SHFL.DOWN P1, R11, R13, R12, R15 ;  /* 0x0800000c0d0b7389 */ /* 0x000064000002000f */
[----:B01----:R-:W-:Y:S01]  /*11d0*/  ENDCOLLECTIVE ;  /* 0x000000000000791b */ /* 0x003fe20003800000 */
.L_x_9585:
[----:B------:R-:W-:Y:S01]  /*11e0*/  IMAD.MOV.U32 R4, RZ, RZ, R11 ;  /* 0x000000ffff047224 */ /* 0x000fe200078e000b */
[----:B------:R-:W-:Y:S06]  /*11f0*/  BRA `(.L_x_9586) ;  /* 0xfffffff400047947 */ /* 0x000fec000383ffff */
.L_x_9587:
        /* <DEDUP_REMOVED lines=16> */
.L_x_12156:


//--------------------- .text._ZN2at6native43_GLOBAL__N__9ae7fba5_10_SoftMax_cu_9f978f6326cunn_SpatialSoftMaxForwardIN3c108BFloat16EfflNS1_25LogSoftMaxForwardEpilogueEEEvPT1_PKT_T2_SB_SB_ --------------------------
	.section	.text._ZN2at6native43_GLOBAL__N__9ae7fba5_10_SoftMax_cu_9f978f6326cunn_SpatialSoftMaxForwardIN3c108BFloat16EfflNS1_25LogSoftMaxForwardEpilogueEEEvPT1_PKT_T2_SB_SB_,"ax",@progbits
	.align	128
.text._ZN2at6native43_GLOBAL__N__9ae7fba5_10_SoftMax_cu_9f978f6326cunn_SpatialSoftMaxForwardIN3c108BFloat16EfflNS1_25LogSoftMaxForwardEpilogueEEEvPT1_PKT_T2_SB_SB_:
        .type           _ZN2at6native43_GLOBAL__N__9ae7fba5_10_SoftMax_cu_9f978f6326cunn_SpatialSoftMaxForwardIN3c108BFloat16EfflNS1_25LogSoftMaxForwardEpilogueEEEvPT1_PKT_T2_SB_SB_,@function
        .size           _ZN2at6native43_GLOBAL__N__9ae7fba5_10_SoftMax_cu_9f978f6326cunn_SpatialSoftMaxForwardIN3c108BFloat16EfflNS1_25LogSoftMaxForwardEpilogueEEEvPT1_PKT_T2_SB_SB_,(.L_x_12157 - _ZN2at6native43_GLOBAL__N__9ae7fba5_10_SoftMax_cu_9f978f6326cunn_SpatialSoftMaxForwardIN3c108BFloat16EfflNS1_25LogSoftMaxForwardEpilogueEEEvPT1_PKT_T2_SB_SB_)
        .other          _ZN2at6native43_GLOBAL__N__9ae7fba5_10_SoftMax_cu_9f978f6326cunn_SpatialSoftMaxForwardIN3c108BFloat16EfflNS1_25LogSoftMaxForwardEpilogueEEEvPT1_PKT_T2_SB_SB_,@"STO_CUDA_ENTRY STV_DEFAULT"
_ZN2at6native43_GLOBAL__N__9ae7fba5_10_SoftMax_cu_9f978f6326cunn_SpatialSoftMaxForwardIN3c108BFloat16EfflNS1_25LogSoftMaxForwardEpilogueEEEvPT1_PKT_T2_SB_SB_:
        /* <DEDUP_REMOVED lines=29> */
.L_x_9614:
        /* <DEDUP_REMOVED lines=17> */
.L_x_9613:
[----:B------:R-:W-:Y:S01]  /*02e0*/  UISETP.GT.U32.AND UP0, UPT, UR13, 0x1, UPT ;  /* 0x000000010d00788c */ /* 0x000fe2000bf04070 */
[-C--:B------:R-:W-:Y:S01]  /*02f0*/  IMAD R8, R20, R19.reuse, RZ ;  /* 0x0000001314087224 */ /* 0x080fe200078e02ff */
[----:B------:R-:W-:Y:S01]  /*0300*/  BSSY B0, `(.L_x_9591) ;  /* 0x00000de000007945 */ /* 0x000fe20003800000 */
[----:B------:R-:W-:-:S03]  /*0310*/  IMAD.WIDE.U32 R6, R2, R19, RZ ;  /* 0x0000001302067225 */ /* 0x000fc600078e00ff */
[----:B------:R-:W-:Y:S01]  /*0320*/  PLOP3.LUT P1, PT, PT, PT, UP0, 0x80, 0x0 ;  /* 0x000000000000781c */ /* 0x000fe20003f2f008 */
[----:B----4-:R-:W-:Y:S01]  /*0330*/  IMAD R9, R21, R2, R8 ;  /* 0x0000000215097224 */ /* 0x010fe200078e0208 */
[----:B------:R-:W-:-:S04]  /*0340*/  IADD3 R6, P0, R18, R6, RZ ;  /* 0x0000000612067210 */ /* 0x000fc80007f1e0ff */
[----:B------:R-:W-:-:S05]  /*0350*/  IADD3 R8, R7, R9, RZ ;  /* 0x0000000907087210 */ /* 0x000fca0007ffe0ff */
[----:B------:R-:W-:Y:S02]  /*0360*/  IMAD.X R7, R23, 0x1, R8, P0 ;  /* 0x0000000117077824 */ /* 0x000fe400000e0608 */
[----:B0123--:R-:W-:Y:S05]  /*0370*/  @P1 BRA `(.L_x_9592) ;  /* 0x0000000400701947 */ /* 0x00ffea0003800000 */
[----:B------:R-:W0:Y:S01]  /*0380*/  LDC.64 R8, c[0x0][0x228] ;  /* 0x00008a00ff087b82 */ /* 0x000e220000000a00 */
[----:B------:R-:W-:Y:S01]  /*0390*/  BSSY B3, `(.L_x_9593) ;  /* 0x0000023000037945 */ /* 0x000fe20003800000 */
[----:B------:R-:W-:Y:S01]  /*03a0*/  IMAD.MOV.U32 R14, RZ, RZ, RZ ;  /* 0x000000ffff0e7224 */ /* 0x000fe200078e00ff */
[----:B------:R-:W-:Y:S02]  /*03b0*/  MOV R22, 0xff7fffff ;  /* 0xff7fffff00167802 */ /* 0x000fe40000000f00 */
[----:B0-----:R-:W-:-:S04]  /*03c0*/  ISETP.GE.U32.AND P0, PT, R17, R8, PT ;  /* 0x000000081100720c */ /* 0x001fc80003f06070 */
[----:B------:R-:W-:-:S13]  /*03d0*/  ISETP.GE.AND.EX P0, PT, RZ, R9, PT, P0 ;  /* 0x00000009ff00720c */ /* 0x000fda0003f06300 */
[----:B------:R-:W-:Y:S05]  /*03e0*/  @P0 BRA `(.L_x_9594) ;  /* 0x0000000000740947 */ /* 0x000fea0003800000 */
[----:B------:R-:W-:Y:S01]  /*03f0*/  ULDC.64 UR14, c[0x0][0x228] ;  /* 0x00008a00000e7ab9 */ /* 0x000fe20000000a00 */
[----:B------:R-:W-:Y:S01]  /*0400*/  IMAD.MOV.U32 R22, RZ, RZ, R18 ;  /* 0x000000ffff167224 */ /* 0x000fe200078e0012 */
[----:B------:R-:W-:Y:S01]  /*0410*/  HFMA2.MMA R24, -RZ, RZ, 0, 0 ;  /* 0x00000000ff187435 */ /* 0x000fe200000001ff */
[----:B------:R-:W-:-:S04]  /*0420*/  IMAD R10, R21, UR14, RZ ;  /* 0x0000000e150a7c24 */ /* 0x000fc8000f8e02ff */
        /* <DEDUP_REMOVED lines=8> */
[----:B------:R-:W-:Y:S02]  /*04b0*/  LEA R12, P1, R10, UR14, 0x1 ;  /* 0x0000000e0a0c7c11 */ /* 0x000fe4000f8208ff */
[----:B------:R-:W-:Y:S01]  /*04c0*/  IADD3 R11, R11, R13, RZ ;  /* 0x0000000d0b0b7210 */ /* 0x000fe20007ffe0ff */
[----:B------:R-:W-:-:S03]  /*04d0*/  IMAD.MOV.U32 R13, RZ, RZ, R17 ;  /* 0x000000ffff0d7224 */ /* 0x000fc600078e0011 */
[----:B------:R-:W-:-:S07]  /*04e0*/  LEA.HI.X R11, R10, UR15, R11, 0x1, P1 ;  /* 0x0000000f0a0b7c11 */ /* 0x000fce00088f0c0b */
.L_x_9595:
        /* <DEDUP_REMOVED lines=13> */
.L_x_9594:
[----:B------:R-:W-:Y:S05]  /*05c0*/  BSYNC B3 ;  /* 0x0000000000037941 */ /* 0x000fea0003800000 */
.L_x_9593:
[----:B------:R-:W-:Y:S04]  /*05d0*/  BSSY B3, `(.L_x_9596) ;  /* 0x0000018000037945 */ /* 0x000fe80003800000 */
[----:B------:R-:W-:Y:S05]  /*05e0*/  @P0 BRA `(.L_x_9597) ;  /* 0x0000000000580947 */ /* 0x000fea0003800000 */
[----:B------:R-:W-:Y:S01]  /*05f0*/  IMAD.MOV.U32 R14, RZ, RZ, RZ ;  /* 0x000000ffff0e7224 */ /* 0x000fe200078e00ff */
[----:B------:R-:W-:Y:S01]  /*0600*/  MOV R15, R17 ;  /* 0x00000011000f7202 */ /* 0x000fe20000000f00 */
[----:B------:R-:W-:-:S07]  /*0610*/  IMAD.MOV.U32 R24, RZ, RZ, RZ ;  /* 0x000000ffff187224 */ /* 0x000fce00078e00ff */
.L_x_9598:
        /* <DEDUP_REMOVED lines=19> */
.L_x_9597:
[----:B------:R-:W-:Y:S05]  /*0750*/  BSYNC B3 ;  /* 0x0000000000037941 */ /* 0x000fea0003800000 */
.L_x_9596:
[----:B------:R-:W-:Y:S04]  /*0760*/  BSSY B3, `(.L_x_9599) ;  /* 0x000001c000037945 */ /* 0x000fe80003800000 */
[----:B------:R-:W-:Y:S05]  /*0770*/  @P0 BRA `(.L_x_9600) ;  /* 0x0000000000680947 */ /* 0x000fea0003800000 */
[----:B------:R0:W1:Y:S01]  /*0780*/  MUFU.LG2 R24, R14 ;  /* 0x0000000e00187308 */ /* 0x0000620000000c00 */
[----:B------:R-:W-:Y:S01]  /*0790*/  HFMA2.MMA R26, -RZ, RZ, 0, 0 ;  /* 0x00000000ff1a7435 */ /* 0x000fe200000001ff */
[----:B------:R-:W-:-:S10]  /*07a0*/  IMAD.MOV.U32 R25, RZ, RZ, R17 ;  /* 0x000000ffff197224 */ /* 0x000fd400078e0011 */
.L_x_9601:
        /* <DEDUP_REMOVED lines=13> */
[----:B--2---:R-:W-:-:S04]  /*0880*/  IMAD.U32 R15, R12, 0x10000, RZ ;  /* 0x000100000c0f7824 */ /* 0x004fc800078e00ff */
[----:B------:R-:W-:Y:S01]  /*0890*/  FADD.FTZ R27, R15, -R22 ;  /* 0x800000160f1b7221 */ /* 0x000fe20000010000 */
[----:B------:R-:W-:Y:S02]  /*08a0*/  LEA.HI.X R15, R10, UR15, R11, 0x2, P0 ;  /* 0x0000000f0a0f7c11 */ /* 0x000fe400080f140b */
[----:B------:R-:W-:Y:S01]  /*08b0*/  IADD3 R25, P0, R25, UR13, RZ ;  /* 0x0000000d19197c10 */ /* 0x000fe2000ff1e0ff */
[----:B-1----:R-:W-:-:S04]  /*08c0*/  FFMA.FTZ R27, R24, -0.69314718246459960938, R27 ;  /* 0xbf317218181b7823 */ /* 0x002fc8000001001b */
[----:B------:R-:W-:Y:S01]  /*08d0*/  IMAD.X R26, RZ, RZ, R26, P0 ;  /* 0x000000ffff1a7224 */ /* 0x000fe200000e061a */
[----:B------:R2:W-:Y:S01]  /*08e0*/  STG.E desc[UR10][R14.64], R27 ;  /* 0x0000001b0e007986 */ /* 0x0005e2000c10190a */
[----:B------:R-:W-:-:S04]  /*08f0*/  ISETP.GE.U32.AND P0, PT, R25, R8, PT ;  /* 0x000000081900720c */ /* 0x000fc80003f06070 */
[----:B------:R-:W-:-:S13]  /*0900*/  ISETP.GE.AND.EX P0, PT, R26, R9, PT, P0 ;  /* 0x000000091a00720c */ /* 0x000fda0003f06300 */
[----:B--2---:R-:W-:Y:S05]  /*0910*/  @!P0 BRA `(.L_x_9601) ;  /* 0xfffffffc00a48947 */ /* 0x004fea000383ffff */
.L_x_9600:
[----:B------:R-:W-:Y:S05]  /*0920*/  BSYNC B3 ;  /* 0x0000000000037941 */ /* 0x000fea0003800000 */
.L_x_9599:
[----:B------:R-:W-:Y:S05]  /*0930*/  BRA `(.L_x_9602) ;  /* 0x0000000400e87947 */ /* 0x000fea0003800000 */
.L_x_9592:
[----:B------:R-:W0:Y:S01]  /*0940*/  LDC.64 R8, c[0x0][0x228] ;  /* 0x00008a00ff087b82 */ /* 0x000e220000000a00 */
[----:B------:R-:W-:Y:S01]  /*0950*/  MOV R15, UR13 ;  /* 0x0000000d000f7c02 */ /* 0x000fe20008000f00 */
[----:B------:R-:W-:Y:S01]  /*0960*/  IMAD.MOV.U32 R14, RZ, RZ, -0x800001 ;  /* 0xff7fffffff0e7424 */ /* 0x000fe200078e00ff */
[----:B0-----:R-:W-:-:S04]  /*0970*/  ISETP.GE.U32.AND P0, PT, R17, R8, PT ;  /* 0x000000081100720c */ /* 0x001fc80003f06070 */
[----:B------:R-:W-:-:S13]  /*0980*/  ISETP.GE.AND.EX P0, PT, RZ, R9, PT, P0 ;  /* 0x00000009ff00720c */ /* 0x000fda0003f06300 */
[----:B------:R-:W-:Y:S05]  /*0990*/  @P0 BRA `(.L_x_9603) ;  /* 0x0000000000580947 */ /* 0x000fea0003800000 */
[----:B------:R-:W-:Y:S01]  /*09a0*/  IMAD.MOV.U32 R14, RZ, RZ, -0x800001 ;  /* 0xff7fffffff0e7424 */ /* 0x000fe200078e00ff */
[----:B------:R-:W-:Y:S01]  /*09b0*/  MOV R25, R17 ;  /* 0x0000001100197202 */ /* 0x000fe20000000f00 */
[----:B------:R-:W-:-:S07]  /*09c0*/  IMAD.MOV.U32 R22, RZ, RZ, RZ ;  /* 0x000000ffff167224 */ /* 0x000fce00078e00ff */
.L_x_9604:
        /* <DEDUP_REMOVED lines=11> */
[----:B------:R-:W-:-:S05]  /*0a80*/  IADD3 R25, P1, R25, UR13, RZ ;  /* 0x0000000d19197c10 */ /* 0x000fca000ff3e0ff */
[----:B------:R-:W-:Y:S01]  /*0a90*/  IMAD.X R22, RZ, RZ, R22, P1 ;  /* 0x000000ffff167224 */ /* 0x000fe200008e0616 */
[----:B------:R-:W-:-:S04]  /*0aa0*/  ISETP.GE.U32.AND P1, PT, R25, R8, PT ;  /* 0x000000081900720c */ /* 0x000fc80003f26070 */
[----:B------:R-:W-:Y:S02]  /*0ab0*/  ISETP.GE.AND.EX P1, PT, R22, R9, PT, P1 ;  /* 0x000000091600720c */ /* 0x000fe40003f26310 */
[----:B--2---:R-:W-:-:S04]  /*0ac0*/  SHF.L.U32 R11, R12, 0x10, RZ ;  /* 0x000000100c0b7819 */ /* 0x004fc800000006ff */
[----:B------:R-:W-:-:S04]  /*0ad0*/  FSETP.GEU.FTZ.AND P2, PT, R14, R11, PT ;  /* 0x0000000b0e00720b */ /* 0x000fc80003f5e000 */
[----:B------:R-:W-:-:S03]  /*0ae0*/  FSEL R14, R11, R14, !P2 ;  /* 0x0000000e0b0e7208 */ /* 0x000fc60005000000 */
[----:B------:R-:W-:Y:S06]  /*0af0*/  @!P1 BRA `(.L_x_9604) ;  /* 0xfffffffc00b49947 */ /* 0x000fec000383ffff */
.L_x_9603:
        /* <DEDUP_REMOVED lines=9> */
.L_x_9606:
        /* <DEDUP_REMOVED lines=11> */
.L_x_9605:
[----:B------:R-:W-:Y:S06]  /*0c40*/  BAR.SYNC.DEFER_BLOCKING 0x0 ;  /* 0x0000000000007b1d */ /* 0x000fec0000010000 */
[----:B------:R-:W-:Y:S01]  /*0c50*/  ULDC.64 UR16, c[0x0][0x218] ;  /* 0x0000860000107ab9 */ /* 0x000fe20000000a00 */
[----:B------:R-:W-:Y:S01]  /*0c60*/  ULDC.64 UR18, c[0x0][0x228] ;  /* 0x00008a0000127ab9 */ /* 0x000fe20000000a00 */
[----:B------:R-:W-:Y:S01]  /*0c70*/  BSSY B3, `(.L_x_9607) ;  /* 0x0000019000037945 */ /* 0x000fe20003800000 */
[----:B------:R1:W2:Y:S03]  /*0c80*/  LDS R10, [R16] ;  /* 0x00000000100a7984 */ /* 0x0002a60000000800 */
[----:B------:R-:W-:Y:S05]  /*0c90*/  @P0 BRA `(.L_x_9608) ;  /* 0x0000000000580947 */ /* 0x000fea0003800000 */
[----:B0-----:R-:W-:Y:S01]  /*0ca0*/  HFMA2.MMA R14, -RZ, RZ, 0, 0 ;  /* 0x00000000ff0e7435 */ /* 0x001fe200000001ff */
[----:B------:R-:W-:Y:S02]  /*0cb0*/  IMAD.MOV.U32 R22, RZ, RZ, RZ ;  /* 0x000000ffff167224 */ /* 0x000fe400078e00ff */
[----:B------:R-:W-:-:S08]  /*0cc0*/  IMAD.MOV.U32 R15, RZ, RZ, R17 ;  /* 0x000000ffff0f7224 */ /* 0x000fd000078e0011 */
.L_x_9609:
[----:B------:R-:W-:Y:S02]  /*0cd0*/  IMAD R12, R14, UR14, RZ ;  /* 0x0000000e0e0c7c24 */ /* 0x000fe4000f8e02ff */
[----:B------:R-:W-:Y:S02]  /*0ce0*/  IMAD.MOV.U32 R8, RZ, RZ, R6 ;  /* 0x000000ffff087224 */ /* 0x000fe400078e0006 */
[----:B------:R-:W-:Y:S02]  /*0cf0*/  IMAD.MOV.U32 R9, RZ, RZ, R7 ;  /* 0x000000ffff097224 */ /* 0x000fe400078e0007 */
[C---:B------:R-:W-:Y:S02]  /*0d00*/  IMAD R13, R15.reuse, UR15, R12 ;  /* 0x0000000f0f0d7c24 */ /* 0x040fe4000f8e020c */
[----:B------:R-:W-:-:S05]  /*0d10*/  IMAD.WIDE.U32 R8, R15, UR14, R8 ;  /* 0x0000000e0f087c25 */ /* 0x000fca000f8e0008 */
[----:B------:R-:W-:Y:S02]  /*0d20*/  IADD3 R9, R9, R13, RZ ;  /* 0x0000000d09097210 */ /* 0x000fe40007ffe0ff */
[----:B------:R-:W-:-:S04]  /*0d30*/  LEA R12, P1, R8, UR16, 0x1 ;  /* 0x00000010080c7c11 */ /* 0x000fc8000f8208ff */
[----:B------:R-:W-:-:S05]  /*0d40*/  LEA.HI.X R13, R8, UR17, R9, 0x1, P1 ;  /* 0x00000011080d7c11 */ /* 0x000fca00088f0c09 */
[----:B------:R-:W3:Y:S01]  /*0d50*/  LDG.E.U16 R12, desc[UR10][R12.64] ;  /* 0x0000000a0c0c7981 */ /* 0x000ee2000c1e1500 */
[----:B------:R-:W-:-:S05]  /*0d60*/  IADD3 R15, P1, R15, UR13, RZ ;  /* 0x0000000d0f0f7c10 */ /* 0x000fca000ff3e0ff */
[----:B------:R-:W-:Y:S01]  /*0d70*/  IMAD.X R14, RZ, RZ, R14, P1 ;  /* 0x000000ffff0e7224 */ /* 0x000fe200008e060e */
        /* <DEDUP_REMOVED lines=8> */
.L_x_9608:
[----:B------:R-:W-:Y:S05]  /*0e00*/  BSYNC B3 ;  /* 0x0000000000037941 */ /* 0x000fea0003800000 */
.L_x_9607:
[----:B------:R-:W-:Y:S06]  /*0e10*/  BAR.SYNC.DEFER_BLOCKING 0x0 ;  /* 0x0000000000007b1d */ /* 0x000fec0000010000 */
[----:B------:R3:W-:Y:S01]  /*0e20*/  STS [R11], R22 ;  /* 0x000000160b007388 */ /* 0x0007e20000000800 */
[----:B------:R-:W-:Y:S05]  /*0e30*/  @!P2 BRA `(.L_x_9610) ;  /* 0x000000000030a947 */ /* 0x000fea0003800000 */
[----:B------:R-:W-:-:S06]  /*0e40*/  USHF.R.U32.HI UR7, URZ, 0x1, UR13 ;  /* 0x000000013f077899 */ /* 0x000fcc000801160d */
[----:B------:R-:W-:-:S07]  /*0e50*/  MOV R8, UR7 ;  /* 0x0000000700087c02 */ /* 0x000fce0008000f00 */
.L_x_9611:
        /* <DEDUP_REMOVED lines=10> */
.L_x_9610:
[----:B------:R-:W-:Y:S06]  /*0f00*/  BAR.SYNC.DEFER_BLOCKING 0x0 ;  /* 0x0000000000007b1d */ /* 0x000fec0000010000 */
[----:B------:R-:W-:Y:S01]  /*0f10*/  ULDC.64 UR16, c[0x0][0x230] ;  /* 0x00008c0000107ab9 */ /* 0x000fe20000000a00 */
[----:B------:R-:W-:Y:S01]  /*0f20*/  ULDC.64 UR18, c[0x0][0x218] ;  /* 0x0000860000127ab9 */ /* 0x000fe20000000a00 */
[----:B------:R-:W-:Y:S01]  /*0f30*/  ULDC.64 UR22, c[0x0][0x228] ;  /* 0x00008a0000167ab9 */ /* 0x000fe20000000a00 */
[----:B------:R-:W-:Y:S01]  /*0f40*/  ULDC.64 UR20, c[0x0][0x210] ;  /* 0x0000840000147ab9 */ /* 0x000fe20000000a00 */
[----:B------:R-:W-:Y:S05]  /*0f50*/  @P0 BRA `(.L_x_9602) ;  /* 0x0000000000600947 */ /* 0x000fea0003800000 */
[----:B0--3--:R-:W0:Y:S01]  /*0f60*/  LDS R11, [R16] ;  /* 0x00000000100b7984 */ /* 0x009e220000000800 */
[----:B------:R-:W-:Y:S01]  /*0f70*/  IMAD.MOV.U32 R25, RZ, RZ, R17 ;  /* 0x000000ffff197224 */ /* 0x000fe200078e0011 */
[----:B------:R-:W-:Y:S01]  /*0f80*/  MOV R22, RZ ;  /* 0x000000ff00167202 */ /* 0x000fe20000000f00 */
[----:B0-----:R-:W0:Y:S06]  /*0f90*/  MUFU.LG2 R11, R11 ;  /* 0x0000000b000b7308 */ /* 0x001e2c0000000c00 */
.L_x_9612:
[----:B------:R-:W-:Y:S02]  /*0fa0*/  IMAD R12, R22, UR16, RZ ;  /* 0x00000010160c7c24 */ /* 0x000fe4000f8e02ff */
[----:B------:R-:W-:Y:S02]  /*0fb0*/  IMAD.MOV.U32 R8, RZ, RZ, R6 ;  /* 0x000000ffff087224 */ /* 0x000fe400078e0006 */
[----:B----4-:R-:W-:Y:S02]  /*0fc0*/  IMAD.MOV.U32 R9, RZ, RZ, R7 ;  /* 0x000000ffff097224 */ /* 0x010fe400078e0007 */
[C---:B------:R-:W-:Y:S02]  /*0fd0*/  IMAD R15, R25.reuse, UR17, R12 ;  /* 0x00000011190f7c24 */ /* 0x040fe4000f8e020c */
[----:B------:R-:W-:-:S05]  /*0fe0*/  IMAD.WIDE.U32 R8, R25, UR16, R8 ;  /* 0x0000001019087c25 */ /* 0x000fca000f8e0008 */
[----:B------:R-:W-:Y:S02]  /*0ff0*/  IADD3 R15, R9, R15, RZ ;  /* 0x0000000f090f7210 */ /* 0x000fe40007ffe0ff */
[----:B------:R-:W-:-:S04]  /*1000*/  LEA R12, P0, R8, UR18, 0x1 ;  /* 0x00000012080c7c11 */ /* 0x000fc8000f8008ff */
[----:B------:R-:W-:-:S05]  /*1010*/  LEA.HI.X R13, R8, UR19, R15, 0x1, P0 ;  /* 0x00000013080d7c11 */ /* 0x000fca00080f0c0f */
[----:B------:R-:W3:Y:S01]  /*1020*/  LDG.E.U16 R12, desc[UR10][R12.64] ;  /* 0x0000000a0c0c7981 */ /* 0x000ee2000c1e1500 */
[----:B------:R-:W-:-:S04]  /*1030*/  LEA R14, P0, R8, UR20, 0x2 ;  /* 0x00000014080e7c11 */ /* 0x000fc8000f8010ff */
[----:B------:R-:W-:Y:S02]  /*1040*/  LEA.HI.X R15, R8, UR21, R15, 0x2, P0 ;  /* 0x00000015080f7c11 */ /* 0x000fe400080f140f */
[----:B------:R-:W-:-:S05]  /*1050*/  IADD3 R25, P0, R25, UR13, RZ ;  /* 0x0000000d19197c10 */ /* 0x000fca000ff1e0ff */
[----:B------:R-:W-:Y:S01]  /*1060*/  IMAD.X R22, RZ, RZ, R22, P0 ;  /* 0x000000ffff167224 */ /* 0x000fe200000e0616 */
[----:B------:R-:W-:-:S04]  /*1070*/  ISETP.GE.U32.AND P0, PT, R25, UR22, PT ;  /* 0x0000001619007c0c */ /* 0x000fc8000bf06070 */
[----:B------:R-:W-:Y:S01]  /*1080*/  ISETP.GE.AND.EX P0, PT, R22, UR23, PT, P0 ;  /* 0x0000001716007c0c */ /* 0x000fe2000bf06300 */
[----:B---3--:R-:W-:-:S04]  /*1090*/  IMAD.U32 R9, R12, 0x10000, RZ ;  /* 0x000100000c097824 */ /* 0x008fc800078e00ff */
[----:B--2---:R-:W-:-:S04]  /*10a0*/  FADD.FTZ R24, -R10, R9 ;  /* 0x000000090a187221 */ /* 0x004fc80000010100 */
[----:B0-----:R-:W-:-:S05]  /*10b0*/  FFMA.FTZ R9, R11, -0.69314718246459960938, R24 ;  /* 0xbf3172180b097823 */ /* 0x001fca0000010018 */
[----:B------:R4:W-:Y:S01]  /*10c0*/  STG.E desc[UR10][R14.64], R9 ;  /* 0x000000090e007986 */ /* 0x0009e2000c10190a */
[----:B------:R-:W-:Y:S05]  /*10d0*/  @!P0 BRA `(.L_x_9612) ;  /* 0xfffffffc00b08947 */ /* 0x000fea000383ffff */
.L_x_9602:
[----:B------:R-:W-:Y:S05]  /*10e0*/  BSYNC B0 ;  /* 0x0000000000007941 */ /* 0x000fea0003800000 */
.L_x_9591:
[----:B------:R-:W-:Y:S01]  /*10f0*/  IADD3 R18, P0, R18, UR6, RZ ;  /* 0x0000000612127c10 */ /* 0x000fe2000ff1e0ff */
[----:B------:R-:W-:-:S03]  /*1100*/  ULDC.64 UR14, c[0x0][0x230] ;  /* 0x00008c00000e7ab9 */ /* 0x000fc60000000a00 */
[----:B------:R-:W-:Y:S02]  /*1110*/  IADD3.X R23, RZ, R23, RZ, P0, !PT ;  /* 0x00000017ff177210 */ /* 0x000fe400007fe4ff */
[----:B------:R-:W-:-:S04]  /*1120*/  ISETP.GE.U32.AND P0, PT, R18, UR14, PT ;  /* 0x0000000e12007c0c */ /* 0x000fc8000bf06070 */
[----:B------:R-:W-:-:S13]  /*1130*/  ISETP.GE.AND.EX P0, PT, R23, UR15, PT, P0 ;  /* 0x0000000f17007c0c */ /* 0x000fda000bf06300 */
[----:B------:R-:W-:Y:S05]  /*1140*/  @!P0 BRA `(.L_x_9613) ;  /* 0xfffffff000648947 */ /* 0x000fea000383ffff */
.L_x_9590:
[----:B------:R-:W-:Y:S05]  /*1150*/  BSYNC B1 ;  /* 0x0000000000017941 */ /* 0x000fea0003800000 */
.L_x_9589:
[----:B------:R-:W-:Y:S01]  /*1160*/  IADD3 R19, P0, R19, UR12, RZ ;  /* 0x0000000c13137c10 */ /* 0x000fe2000ff1e0ff */
[----:B------:R-:W-:-:S04]  /*1170*/  ULDC.64 UR14, c[0x0][0x220] ;  /* 0x00008800000e7ab9 */ /* 0x000fc80000000a00 */
[----:B------:R-:W-:Y:S01]  /*1180*/  IMAD.X R21, RZ, RZ, R21, P0 ;  /* 0x000000ffff157224 */ /* 0x000fe200000e0615 */
[----:B------:R-:W-:-:S04]  /*1190*/  ISETP.GE.U32.AND P0, PT, R19, UR14, PT ;  /* 0x0000000e13007c0c */ /* 0x000fc8000bf06070 */
[----:B------:R-:W-:-:S13]  /*11a0*/  ISETP.GE.AND.EX P0, PT, R21, UR15, PT, P0 ;  /* 0x0000000f15007c0c */ /* 0x000fda000bf06300 */
[----:B------:R-:W-:Y:S05]  /*11b0*/  @!P0 BRA `(.L_x_9614) ;  /* 0xfffffff000048947 */ /* 0x000fea000383ffff */
[----:B------:R-:W-:Y:S05]  /*11c0*/  BSYNC B2 ;  /* 0x0000000000027941 */ /* 0x000fea0003800000 */
.L_x_9588:
[----:B------:R-:W-:Y:S05]  /*11d0*/  EXIT ;  /* 0x000000000000794d */ /* 0x000fea0003800000 */
.L_x_9615:
        /* <DEDUP_REMOVED lines=10> */
.L_x_12157:


//--------------------- .text._ZN2at6native43_GLOBAL__N__9ae7fba5_10_SoftMax_cu_9f978f6326cunn_SpatialSoftMaxForwardIN3c108BFloat16EfS4_lNS1_25LogSoftMaxForwardEpilogueEEEvPT1_PKT_T2_SB_SB_ --------------------------
	.section	.text._ZN2at6native43_GLOBAL__N__9ae7fba5_10_SoftMax_cu_9f978f6326cunn_SpatialSoftMaxForwardIN3c108BFloat16EfS4_lNS1_25LogSoftMaxForwardEpilogueEEEvPT1_PKT_T2_SB_SB_,"ax",@progbits
	.align	128
.text._ZN2at6native43_GLOBAL__N__9ae7fba5_10_SoftMax_cu_9f978f6326cunn_SpatialSoftMaxForwardIN3c108BFloat16EfS4_lNS1_25LogSoftMaxForwardEpilogueEEEvPT1_PKT_T2_SB_SB_:
        .type           _ZN2at6native43_GLOBAL__N__9ae7fba5_10_SoftMax_cu_9f978f6326cunn_SpatialSoftMaxForwardIN3c108BFloat16EfS4_lNS1_25LogSoftMaxForwardEpilogueEEEvPT1_PKT_T2_SB_SB_,@function
        .size           _ZN2at6native43_GLOBAL__N__9ae7fba5_10_SoftMax_cu_9f978f6326cunn_SpatialSoftMaxForwardIN3c108BFloat16EfS4_lNS1_25LogSoftMaxForwardEpilogueEEEvPT1_PKT_T2_SB_SB_,(.L_x_12158 - _ZN2at6native43_GLOBAL__N__9ae7fba5_10_SoftMax_cu_9f978f6326cunn_SpatialSoftMaxForwardIN3c108BFloat16EfS4_lNS1_25LogSoftMaxForwardEpilogueEEEvPT1_PKT_T2_SB_SB_)
        .other          _ZN2at6native43_GLOBAL__N__9ae7fba5_10_SoftMax_cu_9f978f6326cunn_SpatialSoftMaxForwardIN3c108BFloat16EfS4_lNS1_25LogSoftMaxForwardEpilogueEEEvPT1_PKT_T2_SB_SB_,@"STO_CUDA_ENTRY STV_DEFAULT"
_ZN2at6native43_GLOBAL__N__9ae7fba5_10_SoftMax_cu_9f978f6326cunn_SpatialSoftMaxForwardIN3c108BFloat16EfS4_lNS1_25LogSoftMaxForwardEpilogueEEEvPT1_PKT_T2_SB_SB_:
        /* <DEDUP_REMOVED lines=29> */
.L_x_9642:
[----:B------:R-:W-:Y:S01]  /*01d0*/  ULDC.64 UR14, c[0x0][0x230] ;  /* 0x00008c00000e7ab9 */ /* 0x000fe20000000a00 */
[----:B------:R-:W-:Y:S01]  /*01e0*/  BSSY B1, `(.L_x_9617) ;  /* 0x00000ff000017945 */ /* 0x000fe20003800000 */
[----:B------:R-:W-:-:S04]  /*01f0*/  ISETP.GE.U32.AND P0, PT, R14, UR14, PT ;  /* 0x0000000e0e007c0c */ /* 0x000fc8000bf06070 */
[----:B------:R-:W-:-:S13]  /*0200*/  ISETP.GE.AND.EX P0, PT, RZ, UR15, PT, P0 ;  /* 0x0000000fff007c0c */ /* 0x000fda000bf06300 */
[----:B012---:R-:W-:Y:S05]  /*0210*/  @P0 BRA `(.L_x_9618) ;  /* 0x0000000c00ec0947 */ /* 0x007fea0003800000 */
        /* <DEDUP_REMOVED lines=12> */
.L_x_9641:
        /* <DEDUP_REMOVED lines=9> */
[----:B0-2---:R-:W-:Y:S05]  /*0370*/  @P1 BRA `(.L_x_9620) ;  /* 0x0000000400801947 */ /* 0x005fea0003800000 */
        /* <DEDUP_REMOVED lines=12> */
[----:B------:R-:W-:Y:S01]  /*0440*/  ULDC.64 UR14, c[0x0][0x230] ;  /* 0x00008c00000e7ab9 */ /* 0x000fe20000000a00 */
[----:B------:R-:W-:-:S03]  /*0450*/  MOV R0, 0xff7fffff ;  /* 0xff7fffff00007802 */ /* 0x000fc60000000f00 */
[----:B------:R-:W-:-:S05]  /*0460*/  IADD3 R11, R3, R11, RZ ;  /* 0x0000000b030b7210 */ /* 0x000fca0007ffe0ff */
[----:B------:R-:W-:Y:S02]  /*0470*/  IMAD R13, R11, UR14, RZ ;  /* 0x0000000e0b0d7c24 */ /* 0x000fe4000f8e02ff */
[----:B------:R-:W-:Y:S02]  /*0480*/  IMAD.MOV.U32 R11, RZ, RZ, R21 ;  /* 0x000000ffff0b7224 */ /* 0x000fe400078e0015 */
[C---:B------:R-:W-:Y:S02]  /*0490*/  IMAD R13, R2.reuse, UR15, R13 ;  /* 0x0000000f020d7c24 */ /* 0x040fe4000f8e020d */
[----:B------:R-:W-:Y:S01]  /*04a0*/  IMAD.WIDE.U32 R10, R2, UR14, R10 ;  /* 0x0000000e020a7c25 */ /* 0x000fe2000f8e000a */
[----:B------:R-:W-:-:S03]  /*04b0*/  ULDC.64 UR14, c[0x0][0x218] ;  /* 0x00008600000e7ab9 */ /* 0x000fc60000000a00 */
[----:B------:R-:W-:Y:S01]  /*04c0*/  IMAD.IADD R11, R11, 0x1, R13 ;  /* 0x000000010b0b7824 */ /* 0x000fe200078e020d */
[----:B------:R-:W-:Y:S01]  /*04d0*/  LEA R12, P1, R10, UR14, 0x1 ;  /* 0x0000000e0a0c7c11 */ /* 0x000fe2000f8208ff */
[----:B------:R-:W-:-:S03]  /*04e0*/  IMAD.MOV.U32 R13, RZ, RZ, R15 ;  /* 0x000000ffff0d7224 */ /* 0x000fc600078e000f */
[----:B------:R-:W-:-:S09]  /*04f0*/  LEA.HI.X R11, R10, UR15, R11, 0x1, P1 ;  /* 0x0000000f0a0b7c11 */ /* 0x000fd200088f0c0b */
.L_x_9623:
        /* <DEDUP_REMOVED lines=13> */
.L_x_9622:
[----:B------:R-:W-:Y:S05]  /*05d0*/  BSYNC B3 ;  /* 0x0000000000037941 */ /* 0x000fea0003800000 */
.L_x_9621:
[----:B------:R-:W-:Y:S04]  /*05e0*/  BSSY B3, `(.L_x_9624) ;  /* 0x0000018000037945 */ /* 0x000fe80003800000 */
[----:B------:R-:W-:Y:S05]  /*05f0*/  @P0 BRA `(.L_x_9625) ;  /* 0x0000000000580947 */ /* 0x000fea0003800000 */
[----:B------:R-:W-:Y:S01]  /*0600*/  IMAD.MOV.U32 R22, RZ, RZ, RZ ;  /* 0x000000ffff167224 */ /* 0x000fe200078e00ff */
[----:B------:R-:W-:Y:S01]  /*0610*/  MOV R23, R15 ;  /* 0x0000000f00177202 */ /* 0x000fe20000000f00 */
[----:B------:R-:W-:-:S07]  /*0620*/  IMAD.MOV.U32 R24, RZ, RZ, RZ ;  /* 0x000000ffff187224 */ /* 0x000fce00078e00ff */
.L_x_9626:
        /* <DEDUP_REMOVED lines=19> */
.L_x_9625:
[----:B------:R-:W-:Y:S05]  /*0760*/  BSYNC B3 ;  /* 0x0000000000037941 */ /* 0x000fea0003800000 */
.L_x_9624:
[----:B------:R-:W-:Y:S04]  /*0770*/  BSSY B3, `(.L_x_9627) ;  /* 0x000001f000037945 */ /* 0x000fe80003800000 */
[----:B------:R-:W-:Y:S05]  /*0780*/  @P0 BRA `(.L_x_9628) ;  /* 0x0000000000740947 */ /* 0x000fea0003800000 */
[----:B------:R-:W0:Y:S01]  /*0790*/  MUFU.LG2 R22, R22 ;  /* 0x0000001600167308 */ /* 0x000e220000000c00 */
[----:B------:R-:W-:Y:S01]  /*07a0*/  HFMA2.MMA R24, -RZ, RZ, 0, 0 ;  /* 0x00000000ff187435 */ /* 0x000fe200000001ff */
[----:B------:R-:W-:-:S10]  /*07b0*/  IMAD.MOV.U32 R23, RZ, RZ, R15 ;  /* 0x000000ffff177224 */ /* 0x000fd400078e000f */
.L_x_9629:
        /* <DEDUP_REMOVED lines=22> */
[----:B0-----:R-:W-:-:S05]  /*0920*/  FFMA.FTZ R25, R22, -0.69314718246459960938, R25 ;  /* 0xbf31721816197823 */ /* 0x001fca0000010019 */
[----:B------:R-:W-:-:S05]  /*0930*/  F2FP.BF16.F32.PACK_AB R25, RZ, R25 ;  /* 0x00000019ff19723e */ /* 0x000fca00000010ff */
[----:B------:R1:W-:Y:S01]  /*0940*/  STG.E.U16 desc[UR10][R12.64], R25 ;  /* 0x000000190c007986 */ /* 0x0003e2000c10150a */
[----:B------:R-:W-:Y:S05]  /*0950*/  @!P0 BRA `(.L_x_9629) ;  /* 0xfffffffc00988947 */ /* 0x000fea000383ffff */
.L_x_9628:
[----:B------:R-:W-:Y:S05]  /*0960*/  BSYNC B3 ;  /* 0x0000000000037941 */ /* 0x000fea0003800000 */
.L_x_9627:
[----:B------:R-:W-:Y:S05]  /*0970*/  BRA `(.L_x_9630) ;  /* 0x0000000400f87947 */ /* 0x000fea0003800000 */
.L_x_9620:
        /* <DEDUP_REMOVED lines=9> */
.L_x_9632:
        /* <DEDUP_REMOVED lines=19> */
.L_x_9631:
        /* <DEDUP_REMOVED lines=10> */
.L_x_9634:
        /* <DEDUP_REMOVED lines=11> */
.L_x_9633:
        /* <DEDUP_REMOVED lines=9> */
.L_x_9637:
        /* <DEDUP_REMOVED lines=19> */
.L_x_9636:
[----:B------:R-:W-:Y:S05]  /*0e50*/  BSYNC B3 ;  /* 0x0000000000037941 */ /* 0x000fea0003800000 */
.L_x_9635:
[----:B------:R-:W-:Y:S06]  /*0e60*/  BAR.SYNC.DEFER_BLOCKING 0x0 ;  /* 0x0000000000007b1d */ /* 0x000fec0000010000 */
[----:B------:R2:W-:Y:S01]  /*0e70*/  STS [R13], R12 ;  /* 0x0000000c0d007388 */ /* 0x0005e20000000800 */
[----:B------:R-:W-:Y:S05]  /*0e80*/  @!P2 BRA `(.L_x_9638) ;  /* 0x000000000030a947 */ /* 0x000fea0003800000 */
[----:B------:R-:W-:-:S06]  /*0e90*/  USHF.R.U32.HI UR7, URZ, 0x1, UR13 ;  /* 0x000000013f077899 */ /* 0x000fcc000801160d */
[----:B------:R-:W-:-:S07]  /*0ea0*/  IMAD.U32 R8, RZ, RZ, UR7 ;  /* 0x00000007ff087e24 */ /* 0x000fce000f8e00ff */
.L_x_9639:
        /* <DEDUP_REMOVED lines=10> */
.L_x_9638:
        /* <DEDUP_REMOVED lines=9> */
[----:B--2---:R-:W2:Y:S06]  /*0fe0*/  MUFU.LG2 R12, R12 ;  /* 0x0000000c000c7308 */ /* 0x004eac0000000c00 */
.L_x_9640:
[----:B------:R-:W-:Y:S01]  /*0ff0*/  MOV R8, R6 ;  /* 0x0000000600087202 */ /* 0x000fe20000000f00 */
[----:B------:R-:W-:Y:S02]  /*1000*/  IMAD R10, R13, UR16, RZ ;  /* 0x000000100d0a7c24 */ /* 0x000fe4000f8e02ff */
        /* <DEDUP_REMOVED lines=9> */
[----:B------:R-:W-:Y:S01]  /*10a0*/  IADD3 R10, P0, R10, UR20, RZ ;  /* 0x000000140a0a7c10 */ /* 0x000fe2000ff1e0ff */
[----:B---3--:R-:W-:-:S04]  /*10b0*/  IMAD.U32 R11, R8, 0x10000, RZ ;  /* 0x00010000080b7824 */ /* 0x008fc800078e00ff */
[----:B-1----:R-:W-:-:S04]  /*10c0*/  FADD.FTZ R11, -R0, R11 ;  /* 0x0000000b000b7221 */ /* 0x002fc80000010100 */
[----:B--2---:R-:W-:-:S05]  /*10d0*/  FFMA.FTZ R11, R12, -0.69314718246459960938, R11 ;  /* 0xbf3172180c0b7823 */ /* 0x004fca000001000b */
[----:B------:R-:W-:Y:S02]  /*10e0*/  F2FP.BF16.F32.PACK_AB R9, RZ, R11 ;  /* 0x0000000bff09723e */ /* 0x000fe400000010ff */
[----:B------:R-:W-:Y:S02]  /*10f0*/  IADD3.X R11, R22, UR21, RZ, P0, !PT ;  /* 0x00000015160b7c10 */ /* 0x000fe400087fe4ff */
[----:B------:R-:W-:-:S03]  /*1100*/  IADD3 R23, P0, R23, UR13, RZ ;  /* 0x0000000d17177c10 */ /* 0x000fc6000ff1e0ff */
[----:B------:R3:W-:Y:S02]  /*1110*/  STG.E.U16 desc[UR10][R10.64], R9 ;  /* 0x000000090a007986 */ /* 0x0007e4000c10150a */
[----:B------:R-:W-:Y:S01]  /*1120*/  IMAD.X R13, RZ, RZ, R13, P0 ;  /* 0x000000ffff0d7224 */ /* 0x000fe200000e060d */
[----:B------:R-:W-:-:S04]  /*1130*/  ISETP.GE.U32.AND P0, PT, R23, UR22, PT ;  /* 0x0000001617007c0c */ /* 0x000fc8000bf06070 */
[----:B------:R-:W-:-:S13]  /*1140*/  ISETP.GE.AND.EX P0, PT, R13, UR23, PT, P0 ;  /* 0x000000170d007c0c */ /* 0x000fda000bf06300 */
[----:B---3--:R-:W-:Y:S05]  /*1150*/  @!P0 BRA `(.L_x_9640) ;  /* 0xfffffffc00a48947 */ /* 0x008fea000383ffff */
.L_x_9630:
[----:B------:R-:W-:Y:S05]  /*1160*/  BSYNC B0 ;  /* 0x0000000000007941 */ /* 0x000fea0003800000 */
.L_x_9619:
[----:B------:R-:W-:Y:S01]  /*1170*/  IADD3 R18, P0, R18, UR6, RZ ;  /* 0x0000000612127c10 */ /* 0x000fe2000ff1e0ff */
[----:B------:R-:W-:-:S03]  /*1180*/  ULDC.64 UR14, c[0x0][0x230] ;  /* 0x00008c00000e7ab9 */ /* 0x000fc60000000a00 */
[----:B------:R-:W-:Y:S02]  /*1190*/  IADD3.X R21, RZ, R21, RZ, P0, !PT ;  /* 0x00000015ff157210 */ /* 0x000fe400007fe4ff */
[----:B------:R-:W-:-:S04]  /*11a0*/  ISETP.GE.U32.AND P0, PT, R18, UR14, PT ;  /* 0x0000000e12007c0c */ /* 0x000fc8000bf06070 */
[----:B------:R-:W-:-:S13]  /*11b0*/  ISETP.GE.AND.EX P0, PT, R21, UR15, PT, P0 ;  /* 0x0000000f15007c0c */ /* 0x000fda000bf06300 */
[----:B------:R-:W-:Y:S05]  /*11c0*/  @!P0 BRA `(.L_x_9641) ;  /* 0xfffffff000448947 */ /* 0x000fea000383ffff */
.L_x_9618:
[----:B------:R-:W-:Y:S05]  /*11d0*/  BSYNC B1 ;  /* 0x0000000000017941 */ /* 0x000fea0003800000 */
.L_x_9617:
[----:B------:R-:W-:Y:S01]  /*11e0*/  IADD3 R17, P0, R17, UR12, RZ ;  /* 0x0000000c11117c10 */ /* 0x000fe2000ff1e0ff */
[----:B------:R-:W-:-:S04]  /*11f0*/  ULDC.64 UR14, c[0x0][0x220] ;  /* 0x00008800000e7ab9 */ /* 0x000fc80000000a00 */
[----:B------:R-:W-:Y:S01]  /*1200*/  IMAD.X R19, RZ, RZ, R19, P0 ;  /* 0x000000ffff137224 */ /* 0x000fe200000e0613 */
[----:B------:R-:W-:-:S04]  /*1210*/  ISETP.GE.U32.AND P0, PT, R17, UR14, PT ;  /* 0x0000000e11007c0c */ /* 0x000fc8000bf06070 */
[----:B------:R-:W-:-:S13]  /*1220*/  ISETP.GE.AND.EX P0, PT, R19, UR15, PT, P0 ;  /* 0x0000000f13007c0c */ /* 0x000fda000bf06300 */
[----:B------:R-:W-:Y:S05]  /*1230*/  @!P0 BRA `(.L_x_9642) ;  /* 0xffffffec00e48947 */ /* 0x000fea000383ffff */
[----:B------:R-:W-:Y:S05]  /*1240*/  BSYNC B2 ;  /* 0x0000000000027941 */ /* 0x000fea0003800000 */
.L_x_9616:
[----:B------:R-:W-:Y:S05]  /*1250*/  EXIT ;  /* 0x000000000000794d */ /* 0x000fea0003800000 */
.L_x_9643:
        /* <DEDUP_REMOVED lines=10> */
.L_x_12158:


//--------------------- .text._ZN2at6native43_GLOBAL__N__9ae7fba5_10_SoftMax_cu_9f978f6326cunn_SpatialSoftMaxForwardIN3c108BFloat16EffiNS1_25LogSoftMaxForwardEpilogueEEEvPT1_PKT_T2_SB_SB_ --------------------------
	.section	.text._ZN2at6native43_GLOBAL__N__9ae7fba5_10_SoftMax_cu_9f978f6326cunn_SpatialSoftMaxForwardIN3c108BFloat16EffiNS1_25LogSoftMaxForwardEpilogueEEEvPT1_PKT_T2_SB_SB_,"ax",@progbits
	.align	128
.text._ZN2at6native43_GLOBAL__N__9ae7fba5_10_SoftMax_cu_9f978f6326cunn_SpatialSoftMaxForwardIN3c108BFloat16EffiNS1_25LogSoftMaxForwardEpilogueEEEvPT1_PKT_T2_SB_SB_:
        .type           _ZN2at6native43_GLOBAL__N__9ae7fba5_10_SoftMax_cu_9f978f6326cunn_SpatialSoftMaxForwardIN3c108BFloat16EffiNS1_25LogSoftMaxForwardEpilogueEEEvPT1_PKT_T2_SB_SB_,@function
        .size           _ZN2at6native43_GLOBAL__N__9ae7fba5_10_SoftMax_cu_9f978f6326cunn_SpatialSoftMaxForwardIN3c108BFloat16EffiNS1_25LogSoftMaxForwardEpilogueEEEvPT1_PKT_T2_SB_SB_,(.L_x_12159 - _ZN2at6native43_GLOBAL__N__9ae7fba5_10_SoftMax_cu_9f978f6326cunn_SpatialSoftMaxForwardIN3c108BFloat16EffiNS1_25LogSoftMaxForwardEpilogueEEEvPT1_PKT_T2_SB_SB_)
        .other          _ZN2at6native43_GLOBAL__N__9ae7fba5_10_SoftMax_cu_9f978f6326cunn_SpatialSoftMaxForwardIN3c108BFloat16EffiNS1_25LogSoftMaxForwardEpilogueEEEvPT1_PKT_T2_SB_SB_,@"STO_CUDA_ENTRY STV_DEFAULT"
_ZN2at6native43_GLOBAL__N__9ae7fba5_10_SoftMax_cu_9f978f6326cunn_SpatialSoftMaxForwardIN3c108BFloat16EffiNS1_25LogSoftMaxForwardEpilogueEEEvPT1_PKT_T2_SB_SB_:
        /* <DEDUP_REMOVED lines=26> */
.L_x_9669:
        /* <DEDUP_REMOVED lines=8> */
.L_x_9668:
        /* <DEDUP_REMOVED lines=15> */
.L_x_9650:
        /* <DEDUP_REMOVED lines=9> */
.L_x_9649:
[----:B------:R-:W-:Y:S05]  /*03a0*/  BSYNC B2 ;  /* 0x0000000000027941 */ /* 0x000fea0003800000 */
.L_x_9648:
[----:B------:R-:W-:Y:S04]  /*03b0*/  BSSY B2, `(.L_x_9651) ;  /* 0x0000011000027945 */ /* 0x000fe80003800000 */
[----:B------:R-:W-:Y:S05]  /*03c0*/  @P2 BRA `(.L_x_9652) ;  /* 0x00000000003c2947 */ /* 0x000fea0003800000 */
[----:B------:R-:W0:Y:S01]  /*03d0*/  LDC.64 R12, c[0x0][0x218] ;  /* 0x00008600ff0c7b82 */ /* 0x000e220000000a00 */
[----:B------:R-:W-:Y:S01]  /*03e0*/  MOV R16, RZ ;  /* 0x000000ff00107202 */ /* 0x000fe20000000f00 */
[----:B------:R-:W-:-:S07]  /*03f0*/  IMAD.MOV.U32 R17, RZ, RZ, R2 ;  /* 0x000000ffff117224 */ /* 0x000fce00078e0002 */
.L_x_9653:
        /* <DEDUP_REMOVED lines=12> */
.L_x_9652:
[----:B------:R-:W-:Y:S05]  /*04c0*/  BSYNC B2 ;  /* 0x0000000000027941 */ /* 0x000fea0003800000 */
.L_x_9651:
[----:B------:R-:W-:Y:S04]  /*04d0*/  BSSY B2, `(.L_x_9654) ;  /* 0x0000012000027945 */ /* 0x000fe80003800000 */
[----:B------:R-:W-:Y:S05]  /*04e0*/  @P2 BRA `(.L_x_9655) ;  /* 0x0000000000402947 */ /* 0x000fea0003800000 */
[----:B------:R-:W0:Y:S01]  /*04f0*/  LDC.64 R12, c[0x0][0x218] ;  /* 0x00008600ff0c7b82 */ /* 0x000e220000000a00 */
[----:B------:R1:W2:Y:S01]  /*0500*/  MUFU.LG2 R24, R16 ;  /* 0x0000001000187308 */ /* 0x0002a20000000c00 */
[----:B------:R-:W-:-:S06]  /*0510*/  MOV R23, R2 ;  /* 0x0000000200177202 */ /* 0x000fcc0000000f00 */
[----:B------:R-:W3:Y:S02]  /*0520*/  LDC.64 R14, c[0x0][0x210] ;  /* 0x00008400ff0e7b82 */ /* 0x000ee40000000a00 */
.L_x_9656:
        /* <DEDUP_REMOVED lines=9> */
[----:B--2---:R-:W-:-:S05]  /*05c0*/  FFMA.FTZ R25, R24, -0.69314718246459960938, R25 ;  /* 0xbf31721818197823 */ /* 0x004fca0000010019 */
[----:B------:R4:W-:Y:S01]  /*05d0*/  STG.E desc[UR6][R18.64], R25 ;  /* 0x0000001912007986 */ /* 0x0009e2000c101906 */
[----:B------:R-:W-:Y:S05]  /*05e0*/  @!P0 BRA `(.L_x_9656) ;  /* 0xfffffffc00d08947 */ /* 0x000fea000383ffff */
.L_x_9655:
[----:B------:R-:W-:Y:S05]  /*05f0*/  BSYNC B2 ;  /* 0x0000000000027941 */ /* 0x000fea0003800000 */
.L_x_9654:
[----:B------:R-:W-:Y:S05]  /*0600*/  BRA `(.L_x_9657) ;  /* 0x0000000400687947 */ /* 0x000fea0003800000 */
.L_x_9647:
[----:B------:R-:W0:Y:S01]  /*0610*/  LDC R18, c[0x0][0x224] ;  /* 0x00008900ff127b82 */ /* 0x000e220000000800 */
[----:B------:R-:W-:Y:S01]  /*0620*/  IMAD.MOV.U32 R17, RZ, RZ, -0x800001 ;  /* 0xff7fffffff117424 */ /* 0x000fe200078e00ff */
[----:B0-----:R-:W-:-:S13]  /*0630*/  ISETP.GE.AND P0, PT, R2, R18, PT ;  /* 0x000000120200720c */ /* 0x001fda0003f06270 */
[----:B------:R-:W-:Y:S05]  /*0640*/  @P0 BRA `(.L_x_9658) ;  /* 0x0000000000340947 */ /* 0x000fea0003800000 */
[----:B------:R-:W0:Y:S01]  /*0650*/  LDC.64 R12, c[0x0][0x218] ;  /* 0x00008600ff0c7b82 */ /* 0x000e220000000a00 */
[----:B------:R-:W-:Y:S01]  /*0660*/  MOV R17, 0xff7fffff ;  /* 0xff7fffff00117802 */ /* 0x000fe20000000f00 */
[----:B------:R-:W-:-:S07]  /*0670*/  IMAD.MOV.U32 R19, RZ, RZ, R2 ;  /* 0x000000ffff137224 */ /* 0x000fce00078e0002 */
.L_x_9659:
        /* <DEDUP_REMOVED lines=10> */
.L_x_9658:
        /* <DEDUP_REMOVED lines=8> */
.L_x_9661:
        /* <DEDUP_REMOVED lines=11> */
.L_x_9660:
        /* <DEDUP_REMOVED lines=8> */
.L_x_9664:
        /* <DEDUP_REMOVED lines=11> */
.L_x_9663:
[----:B------:R-:W-:Y:S05]  /*0980*/  BSYNC B2 ;  /* 0x0000000000027941 */ /* 0x000fea0003800000 */
.L_x_9662:
[----:B------:R-:W-:Y:S06]  /*0990*/  BAR.SYNC.DEFER_BLOCKING 0x0 ;  /* 0x0000000000007b1d */ /* 0x000fec0000010000 */
[----:B------:R2:W-:Y:S01]  /*09a0*/  STS [R8], R17 ;  /* 0x0000001108007388 */ /* 0x0005e20000000800 */
[----:B------:R-:W-:Y:S05]  /*09b0*/  @!P1 BRA `(.L_x_9665) ;  /* 0x00000000002c9947 */ /* 0x000fea0003800000 */
[----:B------:R-:W-:-:S07]  /*09c0*/  MOV R13, R7 ;  /* 0x00000007000d7202 */ /* 0x000fce0000000f00 */
.L_x_9666:
        /* <DEDUP_REMOVED lines=10> */
.L_x_9665:
        /* <DEDUP_REMOVED lines=8> */
[----:B---3--:R3:W0:Y:S02]  /*0af0*/  MUFU.LG2 R22, R16 ;  /* 0x0000001000167308 */ /* 0x0086240000000c00 */
.L_x_9667:
[----:B0-2---:R-:W-:-:S04]  /*0b00*/  IMAD R17, R23, UR8, R20 ;  /* 0x0000000817117c24 */ /* 0x005fc8000f8e0214 */
[----:B----4-:R-:W-:-:S06]  /*0b10*/  IMAD.WIDE R18, R17, 0x2, R12 ;  /* 0x0000000211127825 */ /* 0x010fcc00078e020c */
[----:B------:R-:W3:Y:S01]  /*0b20*/  LDG.E.U16 R18, desc[UR6][R18.64] ;  /* 0x0000000612127981 */ /* 0x000ee2000c1e1500 */
[----:B------:R-:W-:-:S05]  /*0b30*/  IMAD.IADD R23, R0, 0x1, R23 ;  /* 0x0000000100177824 */ /* 0x000fca00078e0217 */
[----:B------:R-:W-:Y:S02]  /*0b40*/  ISETP.GE.AND P0, PT, R23, UR10, PT ;  /* 0x0000000a17007c0c */ /* 0x000fe4000bf06270 */
[----:B---3--:R-:W-:-:S05]  /*0b50*/  SHF.L.U32 R16, R18, 0x10, RZ ;  /* 0x0000001012107819 */ /* 0x008fca00000006ff */
[----:B-1----:R-:W-:Y:S01]  /*0b60*/  FADD.FTZ R25, -R21, R16 ;  /* 0x0000001015197221 */ /* 0x002fe20000010100 */
[----:B0-----:R-:W-:-:S04]  /*0b70*/  IMAD.WIDE R16, R17, 0x4, R14 ;  /* 0x0000000411107825 */ /* 0x001fc800078e020e */
[----:B------:R-:W-:-:S05]  /*0b80*/  FFMA.FTZ R25, R22, -0.69314718246459960938, R25 ;  /* 0xbf31721816197823 */ /* 0x000fca0000010019 */
[----:B------:R0:W-:Y:S01]  /*0b90*/  STG.E desc[UR6][R16.64], R25 ;  /* 0x0000001910007986 */ /* 0x0001e2000c101906 */
[----:B------:R-:W-:Y:S05]  /*0ba0*/  @!P0 BRA `(.L_x_9667) ;  /* 0xfffffffc00d48947 */ /* 0x000fea000383ffff */
.L_x_9657:
[----:B------:R-:W-:Y:S05]  /*0bb0*/  BSYNC B0 ;  /* 0x0000000000007941 */ /* 0x000fea0003800000 */
.L_x_9646:
[----:B------:R-:W-:Y:S01]  /*0bc0*/  IADD3 R10, R6, R10, RZ ;  /* 0x0000000a060a7210 */ /* 0x000fe20007ffe0ff */
[----:B------:R-:W-:-:S03]  /*0bd0*/  ULDC UR4, c[0x0][0x228] ;  /* 0x00008a0000047ab9 */ /* 0x000fc60000000800 */
[----:B------:R-:W-:-:S13]  /*0be0*/  ISETP.GE.AND P0, PT, R10, UR4, PT ;  /* 0x000000040a007c0c */ /* 0x000fda000bf06270 */
[----:B------:R-:W-:Y:S05]  /*0bf0*/  @!P0 BRA `(.L_x_9668) ;  /* 0xfffffff400888947 */ /* 0x000fea000383ffff */
.L_x_9645:
[----:B------:R-:W-:Y:S05]  /*0c00*/  BSYNC B1 ;  /* 0x0000000000017941 */ /* 0x000fea0003800000 */
.L_x_9644:
[----:B------:R-:W-:Y:S01]  /*0c10*/  IADD3 R3, R3, UR9, RZ ;  /* 0x0000000903037c10 */ /* 0x000fe2000fffe0ff */
[----:B------:R-:W-:-:S03]  /*0c20*/  ULDC UR4, c[0x0][0x220] ;  /* 0x0000880000047ab9 */ /* 0x000fc60000000800 */
[----:B------:R-:W-:-:S13]  /*0c30*/  ISETP.GE.AND P0, PT, R3, UR4, PT ;  /* 0x0000000403007c0c */ /* 0x000fda000bf06270 */
[----:B------:R-:W-:Y:S05]  /*0c40*/  @!P0 BRA `(.L_x_9669) ;  /* 0xfffffff400548947 */ /* 0x000fea000383ffff */
[----:B------:R-:W-:Y:S05]  /*0c50*/  EXIT ;  /* 0x000000000000794d */ /* 0x000fea0003800000 */
.L_x_9670:
        /* <DEDUP_REMOVED lines=10> */
.L_x_12159:


//--------------------- .text._ZN2at6native43_GLOBAL__N__9ae7fba5_10_SoftMax_cu_9f978f6326cunn_SpatialSoftMaxForwardIN3c108BFloat16EfS4_iNS1_25LogSoftMaxForwardEpilogueEEEvPT1_PKT_T2_SB_SB_ --------------------------
	.section	.text._ZN2at6native43_GLOBAL__N__9ae7fba5_10_SoftMax_cu_9f978f6326cunn_SpatialSoftMaxForwardIN3c108BFloat16EfS4_iNS1_25LogSoftMaxForwardEpilogueEEEvPT1_PKT_T2_SB_SB_,"ax",@progbits
	.align	128
.text._ZN2at6native43_GLOBAL__N__9ae7fba5_10_SoftMax_cu_9f978f6326cunn_SpatialSoftMaxForwardIN3c108BFloat16EfS4_iNS1_25LogSoftMaxForwardEpilogueEEEvPT1_PKT_T2_SB_SB_:
        .type           _ZN2at6native43_GLOBAL__N__9ae7fba5_10_SoftMax_cu_9f978f6326cunn_SpatialSoftMaxForwardIN3c108BFloat16EfS4_iNS1_25LogSoftMaxForwardEpilogueEEEvPT1_PKT_T2_SB_SB_,@function
        .size           _ZN2at6native43_GLOBAL__N__9ae7fba5_10_SoftMax_cu_9f978f6326cunn_SpatialSoftMaxForwardIN3c108BFloat16EfS4_iNS1_25LogSoftMaxForwardEpilogueEEEvPT1_PKT_T2_SB_SB_,(.L_x_12160 - _ZN2at6native43_GLOBAL__N__9ae7fba5_10_SoftMax_cu_9f978f6326cunn_SpatialSoftMaxForwardIN3c108BFloat16EfS4_iNS1_25LogSoftMaxForwardEpilogueEEEvPT1_PKT_T2_SB_SB_)
        .other          _ZN2at6native43_GLOBAL__N__9ae7fba5_10_SoftMax_cu_9f978f6326cunn_SpatialSoftMaxForwardIN3c108BFloat16EfS4_iNS1_25LogSoftMaxForwardEpilogueEEEvPT1_PKT_T2_SB_SB_,@"STO_CUDA_ENTRY STV_DEFAULT"
_ZN2at6native43_GLOBAL__N__9ae7fba5_10_SoftMax_cu_9f978f6326cunn_SpatialSoftMaxForwardIN3c108BFloat16EfS4_iNS1_25LogSoftMaxForwardEpilogueEEEvPT1_PKT_T2_SB_SB_:
        /* <DEDUP_REMOVED lines=26> */
.L_x_9696:
        /* <DEDUP_REMOVED lines=8> */
.L_x_9695:
        /* <DEDUP_REMOVED lines=15> */
.L_x_9677:
        /* <DEDUP_REMOVED lines=9> */
.L_x_9676:
[----:B------:R-:W-:Y:S05]  /*03a0*/  BSYNC B2 ;  /* 0x0000000000027941 */ /* 0x000fea0003800000 */
.L_x_9675:
[----:B------:R-:W-:Y:S04]  /*03b0*/  BSSY B2, `(.L_x_9678) ;  /* 0x0000011000027945 */ /* 0x000fe80003800000 */
[----:B------:R-:W-:Y:S05]  /*03c0*/  @P2 BRA `(.L_x_9679) ;  /* 0x00000000003c2947 */ /* 0x000fea0003800000 */
[----:B------:R-:W0:Y:S01]  /*03d0*/  LDC.64 R12, c[0x0][0x218] ;  /* 0x00008600ff0c7b82 */ /* 0x000e220000000a00 */
[----:B------:R-:W-:Y:S01]  /*03e0*/  MOV R16, RZ ;  /* 0x000000ff00107202 */ /* 0x000fe20000000f00 */
[----:B------:R-:W-:-:S07]  /*03f0*/  IMAD.MOV.U32 R17, RZ, RZ, R2 ;  /* 0x000000ffff117224 */ /* 0x000fce00078e0002 */
.L_x_9680:
        /* <DEDUP_REMOVED lines=12> */
.L_x_9679:
[----:B------:R-:W-:Y:S05]  /*04c0*/  BSYNC B2 ;  /* 0x0000000000027941 */ /* 0x000fea0003800000 */
.L_x_9678:
[----:B------:R-:W-:Y:S04]  /*04d0*/  BSSY B2, `(.L_x_9681) ;  /* 0x0000013000027945 */ /* 0x000fe80003800000 */
[----:B------:R-:W-:Y:S05]  /*04e0*/  @P2 BRA `(.L_x_9682) ;  /* 0x0000000000442947 */ /* 0x000fea0003800000 */
[----:B------:R-:W0:Y:S01]  /*04f0*/  LDC.64 R12, c[0x0][0x218] ;  /* 0x00008600ff0c7b82 */ /* 0x000e220000000a00 */
[----:B------:R1:W2:Y:S01]  /*0500*/  MUFU.LG2 R23, R16 ;  /* 0x0000001000177308 */ /* 0x0002a20000000c00 */
[----:B------:R-:W-:-:S06]  /*0510*/  MOV R25, R2 ;  /* 0x0000000200197202 */ /* 0x000fcc0000000f00 */
[----:B------:R-:W3:Y:S02]  /*0520*/  LDC.64 R14, c[0x0][0x210] ;  /* 0x00008400ff0e7b82 */ /* 0x000ee40000000a00 */
.L_x_9683:
        /* <DEDUP_REMOVED lines=8> */
[----:B--2---:R-:W-:-:S05]  /*05b0*/  FFMA.FTZ R18, R23, -0.69314718246459960938, R18 ;  /* 0xbf31721817127823 */ /* 0x004fca0000010012 */
[----:B------:R-:W-:Y:S01]  /*05c0*/  F2FP.BF16.F32.PACK_AB R17, RZ, R18 ;  /* 0x00000012ff11723e */ /* 0x000fe200000010ff */
[----:B---3--:R-:W-:-:S05]  /*05d0*/  IMAD.WIDE R18, R19, 0x2, R14 ;  /* 0x0000000213127825 */ /* 0x008fca00078e020e */
[----:B------:R4:W-:Y:S01]  /*05e0*/  STG.E.U16 desc[UR6][R18.64], R17 ;  /* 0x0000001112007986 */ /* 0x0009e2000c101506 */
[----:B------:R-:W-:Y:S05]  /*05f0*/  @!P0 BRA `(.L_x_9683) ;  /* 0xfffffffc00cc8947 */ /* 0x000fea000383ffff */
.L_x_9682:
[----:B------:R-:W-:Y:S05]  /*0600*/  BSYNC B2 ;  /* 0x0000000000027941 */ /* 0x000fea0003800000 */
.L_x_9681:
[----:B------:R-:W-:Y:S05]  /*0610*/  BRA `(.L_x_9684) ;  /* 0x00000004006c7947 */ /* 0x000fea0003800000 */
.L_x_9674:
[----:B------:R-:W0:Y:S01]  /*0620*/  LDC R18, c[0x0][0x224] ;  /* 0x00008900ff127b82 */ /* 0x000e220000000800 */
[----:B------:R-:W-:Y:S01]  /*0630*/  IMAD.MOV.U32 R17, RZ, RZ, -0x800001 ;  /* 0xff7fffffff117424 */ /* 0x000fe200078e00ff */
[----:B0-----:R-:W-:-:S13]  /*0640*/  ISETP.GE.AND P0, PT, R2, R18, PT ;  /* 0x000000120200720c */ /* 0x001fda0003f06270 */
[----:B------:R-:W-:Y:S05]  /*0650*/  @P0 BRA `(.L_x_9685) ;  /* 0x0000000000340947 */ /* 0x000fea0003800000 */
[----:B------:R-:W0:Y:S01]  /*0660*/  LDC.64 R12, c[0x0][0x218] ;  /* 0x00008600ff0c7b82 */ /* 0x000e220000000a00 */
[----:B------:R-:W-:Y:S01]  /*0670*/  MOV R17, 0xff7fffff ;  /* 0xff7fffff00117802 */ /* 0x000fe20000000f00 */
[----:B------:R-:W-:-:S07]  /*0680*/  IMAD.MOV.U32 R19, RZ, RZ, R2 ;  /* 0x000000ffff137224 */ /* 0x000fce00078e0002 */
.L_x_9686:
        /* <DEDUP_REMOVED lines=10> */
.L_x_9685:
        /* <DEDUP_REMOVED lines=8> */
.L_x_9688:
        /* <DEDUP_REMOVED lines=11> */
.L_x_9687:
        /* <DEDUP_REMOVED lines=8> */
.L_x_9691:
        /* <DEDUP_REMOVED lines=11> */
.L_x_9690:
[----:B------:R-:W-:Y:S05]  /*0990*/  BSYNC B2 ;  /* 0x0000000000027941 */ /* 0x000fea0003800000 */
.L_x_9689:
[----:B------:R-:W-:Y:S06]  /*09a0*/  BAR.SYNC.DEFER_BLOCKING 0x0 ;  /* 0x0000000000007b1d */ /* 0x000fec0000010000 */
[----:B------:R2:W-:Y:S01]  /*09b0*/  STS [R8], R17 ;  /* 0x0000001108007388 */ /* 0x0005e20000000800 */
[----:B------:R-:W-:Y:S05]  /*09c0*/  @!P1 BRA `(.L_x_9692) ;  /* 0x00000000002c9947 */ /* 0x000fea0003800000 */
[----:B------:R-:W-:-:S07]  /*09d0*/  IMAD.MOV.U32 R13, RZ, RZ, R7 ;  /* 0x000000ffff0d7224 */ /* 0x000fce00078e0007 */
.L_x_9693:
        /* <DEDUP_REMOVED lines=10> */
.L_x_9692:
        /* <DEDUP_REMOVED lines=8> */
[----:B---3--:R-:W3:Y:S02]  /*0b00*/  MUFU.LG2 R22, R22 ;  /* 0x0000001600167308 */ /* 0x008ee40000000c00 */
.L_x_9694:
[----:B0-2---:R-:W-:-:S04]  /*0b10*/  IMAD R17, R23, UR8, R20 ;  /* 0x0000000817117c24 */ /* 0x005fc8000f8e0214 */
[----:B----4-:R-:W-:-:S06]  /*0b20*/  IMAD.WIDE R18, R17, 0x2, R12 ;  /* 0x0000000211127825 */ /* 0x010fcc00078e020c */
[----:B------:R-:W2:Y:S01]  /*0b30*/  LDG.E.U16 R18, desc[UR6][R18.64] ;  /* 0x0000000612127981 */ /* 0x000ea2000c1e1500 */
[----:B------:R-:W-:-:S05]  /*0b40*/  IMAD.IADD R23, R0, 0x1, R23 ;  /* 0x0000000100177824 */ /* 0x000fca00078e0217 */
[----:B------:R-:W-:Y:S02]  /*0b50*/  ISETP.GE.AND P0, PT, R23, UR10, PT ;  /* 0x0000000a17007c0c */ /* 0x000fe4000bf06270 */
[----:B--2---:R-:W-:-:S05]  /*0b60*/  SHF.L.U32 R16, R18, 0x10, RZ ;  /* 0x0000001012107819 */ /* 0x004fca00000006ff */
[----:B-1----:R-:W-:Y:S01]  /*0b70*/  FADD.FTZ R25, -R21, R16 ;  /* 0x0000001015197221 */ /* 0x002fe20000010100 */
[----:B0-----:R-:W-:-:S04]  /*0b80*/  IMAD.WIDE R16, R17, 0x2, R14 ;  /* 0x0000000211107825 */ /* 0x001fc800078e020e */
[----:B---3--:R-:W-:-:S05]  /*0b90*/  FFMA.FTZ R25, R22, -0.69314718246459960938, R25 ;  /* 0xbf31721816197823 */ /* 0x008fca0000010019 */
[----:B------:R-:W-:-:S05]  /*0ba0*/  F2FP.BF16.F32.PACK_AB R25, RZ, R25 ;  /* 0x00000019ff19723e */ /* 0x000fca00000010ff */
[----:B------:R0:W-:Y:S01]  /*0bb0*/  STG.E.U16 desc[UR6][R16.64], R25 ;  /* 0x0000001910007986 */ /* 0x0001e2000c101506 */
[----:B------:R-:W-:Y:S05]  /*0bc0*/  @!P0 BRA `(.L_x_9694) ;  /* 0xfffffffc00d08947 */ /* 0x000fea000383ffff */
.L_x_9684:
[----:B------:R-:W-:Y:S05]  /*0bd0*/  BSYNC B0 ;  /* 0x0000000000007941 */ /* 0x000fea0003800000 */
.L_x_9673:
[----:B------:R-:W-:Y:S01]  /*0be0*/  IADD3 R10, R6, R10, RZ ;  /* 0x0000000a060a7210 */ /* 0x000fe20007ffe0ff */
[----:B------:R-:W-:-:S03]  /*0bf0*/  ULDC UR4, c[0x0][0x228] ;  /* 0x00008a0000047ab9 */ /* 0x000fc60000000800 */
[----:B------:R-:W-:-:S13]  /*0c00*/  ISETP.GE.AND P0, PT, R10, UR4, PT ;  /* 0x000000040a007c0c */ /* 0x000fda000bf06270 */
[----:B------:R-:W-:Y:S05]  /*0c10*/  @!P0 BRA `(.L_x_9695) ;  /* 0xfffffff400808947 */ /* 0x000fea000383ffff */
.L_x_9672:
[----:B------:R-:W-:Y:S05]  /*0c20*/  BSYNC B1 ;  /* 0x0000000000017941 */ /* 0x000fea0003800000 */
.L_x_9671:
[----:B------:R-:W-:Y:S01]  /*0c30*/  IADD3 R3, R3, UR9, RZ ;  /* 0x0000000903037c10 */ /* 0x000fe2000fffe0ff */
[----:B------:R-:W-:-:S03]  /*0c40*/  ULDC UR4, c[0x0][0x220] ;  /* 0x0000880000047ab9 */ /* 0x000fc60000000800 */
[----:B------:R-:W-:-:S13]  /*0c50*/  ISETP.GE.AND P0, PT, R3, UR4, PT ;  /* 0x0000000403007c0c */ /* 0x000fda000bf06270 */
[----:B------:R-:W-:Y:S05]  /*0c60*/  @!P0 BRA `(.L_x_9696) ;  /* 0xfffffff4004c8947 */ /* 0x000fea000383ffff */
[----:B------:R-:W-:Y:S05]  /*0c70*/  EXIT ;  /* 0x000000000000794d */ /* 0x000fea0003800000 */
.L_x_9697:
        /* <DEDUP_REMOVED lines=16> */
.L_x_12160:


//--------------------- .text._ZN2at6native43_GLOBAL__N__9ae7fba5_10_SoftMax_cu_9f978f6326cunn_SpatialSoftMaxForwardIN3c104HalfEfflNS1_25LogSoftMaxForwardEpilogueEEEvPT1_PKT_T2_SB_SB_ --------------------------
	.section	.text._ZN2at6native43_GLOBAL__N__9ae7fba5_10_SoftMax_cu_9f978f6326cunn_SpatialSoftMaxForwardIN3c104HalfEfflNS1_25LogSoftMaxForwardEpilogueEEEvPT1_PKT_T2_SB_SB_,"ax",@progbits
	.align	128
.text._ZN2at6native43_GLOBAL__N__9ae7fba5_10_SoftMax_cu_9f978f6326cunn_SpatialSoftMaxForwardIN3c104HalfEfflNS1_25LogSoftMaxForwardEpilogueEEEvPT1_PKT_T2_SB_SB_:
        .type           _ZN2at6native43_GLOBAL__N__9ae7fba5_10_SoftMax_cu_9f978f6326cunn_SpatialSoftMaxForwardIN3c104HalfEfflNS1_25LogSoftMaxForwardEpilogueEEEvPT1_PKT_T2_SB_SB_,@function
        .size           _ZN2at6native43_GLOBAL__N__9ae7fba5_10_SoftMax_cu_9f978f6326cunn_SpatialSoftMaxForwardIN3c104HalfEfflNS1_25LogSoftMaxForwardEpilogueEEEvPT1_PKT_T2_SB_SB_,(.L_x_12161 - _ZN2at6native43_GLOBAL__N__9ae7fba5_10_SoftMax_cu_9f978f6326cunn_SpatialSoftMaxForwardIN3c104HalfEfflNS1_25LogSoftMaxForwardEpilogueEEEvPT1_PKT_T2_SB_SB_)
        .other          _ZN2at6native43_GLOBAL__N__9ae7fba5_10_SoftMax_cu_9f978f6326cunn_SpatialSoftMaxForwardIN3c104HalfEfflNS1_25LogSoftMaxForwardEpilogueEEEvPT1_PKT_T2_SB_SB_,@"STO_CUDA_ENTRY STV_DEFAULT"
_ZN2at6native43_GLOBAL__N__9ae7fba5_10_SoftMax_cu_9f978f6326cunn_SpatialSoftMaxForwardIN3c104HalfEfflNS1_25LogSoftMaxForwardEpilogueEEEvPT1_PKT_T2_SB_SB_:
        /* <DEDUP_REMOVED lines=29> */
.L_x_9724:
        /* <DEDUP_REMOVED lines=17> */
.L_x_9723:
        /* <DEDUP_REMOVED lines=33> */
.L_x_9705:
        /* <DEDUP_REMOVED lines=13> */
.L_x_9704:
[----:B------:R-:W-:Y:S05]  /*05c0*/  BSYNC B3 ;  /* 0x0000000000037941 */ /* 0x000fea0003800000 */
.L_x_9703:
[----:B------:R-:W-:Y:S04]  /*05d0*/  BSSY B3, `(.L_x_9706) ;  /* 0x0000018000037945 */ /* 0x000fe80003800000 */
[----:B------:R-:W-:Y:S05]  /*05e0*/  @P0 BRA `(.L_x_9707) ;  /* 0x0000000000580947 */ /* 0x000fea0003800000 */
[----:B------:R-:W-:Y:S01]  /*05f0*/  HFMA2.MMA R14, -RZ, RZ, 0, 0 ;  /* 0x00000000ff0e7435 */ /* 0x000fe200000001ff */
[----:B------:R-:W-:Y:S02]  /*0600*/  IMAD.MOV.U32 R15, RZ, RZ, R17 ;  /* 0x000000ffff0f7224 */ /* 0x000fe400078e0011 */
[----:B------:R-:W-:-:S08]  /*0610*/  IMAD.MOV.U32 R24, RZ, RZ, RZ ;  /* 0x000000ffff187224 */ /* 0x000fd000078e00ff */
.L_x_9708:
        /* <DEDUP_REMOVED lines=19> */
.L_x_9707:
[----:B------:R-:W-:Y:S05]  /*0750*/  BSYNC B3 ;  /* 0x0000000000037941 */ /* 0x000fea0003800000 */
.L_x_9706:
[----:B------:R-:W-:Y:S04]  /*0760*/  BSSY B3, `(.L_x_9709) ;  /* 0x000001c000037945 */ /* 0x000fe80003800000 */
[----:B------:R-:W-:Y:S05]  /*0770*/  @P0 BRA `(.L_x_9710) ;  /* 0x0000000000680947 */ /* 0x000fea0003800000 */
[----:B------:R0:W1:Y:S01]  /*0780*/  MUFU.LG2 R24, R14 ;  /* 0x0000000e00187308 */ /* 0x0000620000000c00 */
[----:B------:R-:W-:Y:S01]  /*0790*/  IMAD.MOV.U32 R25, RZ, RZ, R17 ;  /* 0x000000ffff197224 */ /* 0x000fe200078e0011 */
[----:B------:R-:W-:-:S07]  /*07a0*/  MOV R26, RZ ;  /* 0x000000ff001a7202 */ /* 0x000fce0000000f00 */
.L_x_9711:
        /* <DEDUP_REMOVED lines=23> */
.L_x_9710:
[----:B------:R-:W-:Y:S05]  /*0920*/  BSYNC B3 ;  /* 0x0000000000037941 */ /* 0x000fea0003800000 */
.L_x_9709:
[----:B------:R-:W-:Y:S05]  /*0930*/  BRA `(.L_x_9712) ;  /* 0x0000000400e87947 */ /* 0x000fea0003800000 */
.L_x_9702:
        /* <DEDUP_REMOVED lines=9> */
.L_x_9714:
        /* <DEDUP_REMOVED lines=19> */
.L_x_9713:
        /* <DEDUP_REMOVED lines=9> */
.L_x_9716:
        /* <DEDUP_REMOVED lines=11> */
.L_x_9715:
        /* <DEDUP_REMOVED lines=9> */
.L_x_9719:
        /* <DEDUP_REMOVED lines=9> */
[----:B------:R-:W-:-:S05]  /*0d60*/  IADD3 R15, P1, R15, UR13, RZ ;  /* 0x0000000d0f0f7c10 */ /* 0x000fca000ff3e0ff */
[----:B------:R-:W-:Y:S01]  /*0d70*/  IMAD.X R14, RZ, RZ, R14, P1 ;  /* 0x000000ffff0e7224 */ /* 0x000fe200008e060e */
        /* <DEDUP_REMOVED lines=8> */
.L_x_9718:
[----:B------:R-:W-:Y:S05]  /*0e00*/  BSYNC B3 ;  /* 0x0000000000037941 */ /* 0x000fea0003800000 */
.L_x_9717:
[----:B------:R-:W-:Y:S06]  /*0e10*/  BAR.SYNC.DEFER_BLOCKING 0x0 ;  /* 0x0000000000007b1d */ /* 0x000fec0000010000 */
[----:B------:R3:W-:Y:S01]  /*0e20*/  STS [R11], R22 ;  /* 0x000000160b007388 */ /* 0x0007e20000000800 */
[----:B------:R-:W-:Y:S05]  /*0e30*/  @!P2 BRA `(.L_x_9720) ;  /* 0x000000000030a947 */ /* 0x000fea0003800000 */
[----:B------:R-:W-:-:S06]  /*0e40*/  USHF.R.U32.HI UR7, URZ, 0x1, UR13 ;  /* 0x000000013f077899 */ /* 0x000fcc000801160d */
[----:B------:R-:W-:-:S07]  /*0e50*/  MOV R8, UR7 ;  /* 0x0000000700087c02 */ /* 0x000fce0008000f00 */
.L_x_9721:
        /* <DEDUP_REMOVED lines=10> */
.L_x_9720:
        /* <DEDUP_REMOVED lines=9> */
[----:B0-----:R-:W0:Y:S09]  /*0f90*/  MUFU.LG2 R11, R11 ;  /* 0x0000000b000b7308 */ /* 0x001e320000000c00 */
.L_x_9722:
        /* <DEDUP_REMOVED lines=9> */
[----:B------:R-:W-:-:S04]  /*1030*/  LEA R14, P0, R8, UR20, 0x2 ;  /* 0x00000014080e7c11 */ /* 0x000fc8000f8010ff */
[----:B------:R-:W-:Y:S02]  /*1040*/  LEA.HI.X R15, R8, UR21, R15, 0x2, P0 ;  /* 0x00000015080f7c11 */ /* 0x000fe400080f140f */
[----:B------:R-:W-:-:S04]  /*1050*/  IADD3 R25, P0, R25, UR13, RZ ;  /* 0x0000000d19197c10 */ /* 0x000fc8000ff1e0ff */
[----:B------:R-:W-:Y:S02]  /*1060*/  IADD3.X R22, RZ, R22, RZ, P0, !PT ;  /* 0x00000016ff167210 */ /* 0x000fe400007fe4ff */
[----:B------:R-:W-:-:S04]  /*1070*/  ISETP.GE.U32.AND P0, PT, R25, UR22, PT ;  /* 0x0000001619007c0c */ /* 0x000fc8000bf06070 */
[----:B------:R-:W-:Y:S01]  /*1080*/  ISETP.GE.AND.EX P0, PT, R22, UR23, PT, P0 ;  /* 0x0000001716007c0c */ /* 0x000fe2000bf06300 */
[----:B---3--:R-:W-:-:S05]  /*1090*/  HADD2.F32 R9, -RZ, R12.H0_H0 ;  /* 0x2000000cff097230 */ /* 0x008fca0000004100 */
[----:B--2---:R-:W-:-:S04]  /*10a0*/  FADD.FTZ R24, -R10, R9 ;  /* 0x000000090a187221 */ /* 0x004fc80000010100 */
[----:B0-----:R-:W-:-:S05]  /*10b0*/  FFMA.FTZ R9, R11, -0.69314718246459960938, R24 ;  /* 0xbf3172180b097823 */ /* 0x001fca0000010018 */
[----:B------:R4:W-:Y:S01]  /*10c0*/  STG.E desc[UR10][R14.64], R9 ;  /* 0x000000090e007986 */ /* 0x0009e2000c10190a */
[----:B------:R-:W-:Y:S05]  /*10d0*/  @!P0 BRA `(.L_x_9722) ;  /* 0xfffffffc00b08947 */ /* 0x000fea000383ffff */
.L_x_9712:
[----:B------:R-:W-:Y:S05]  /*10e0*/  BSYNC B0 ;  /* 0x0000000000007941 */ /* 0x000fea0003800000 */
.L_x_9701:
[----:B------:R-:W-:Y:S01]  /*10f0*/  IADD3 R18, P0, R18, UR6, RZ ;  /* 0x0000000612127c10 */ /* 0x000fe2000ff1e0ff */
[----:B------:R-:W-:-:S04]  /*1100*/  ULDC.64 UR14, c[0x0][0x230] ;  /* 0x00008c00000e7ab9 */ /* 0x000fc80000000a00 */
[----:B------:R-:W-:Y:S01]  /*1110*/  IMAD.X R23, RZ, RZ, R23, P0 ;  /* 0x000000ffff177224 */ /* 0x000fe200000e0617 */
[----:B------:R-:W-:-:S04]  /*1120*/  ISETP.GE.U32.AND P0, PT, R18, UR14, PT ;  /* 0x0000000e12007c0c */ /* 0x000fc8000bf06070 */
[----:B------:R-:W-:-:S13]  /*1130*/  ISETP.GE.AND.EX P0, PT, R23, UR15, PT, P0 ;  /* 0x0000000f17007c0c */ /* 0x000fda000bf06300 */
[----:B------:R-:W-:Y:S05]  /*1140*/  @!P0 BRA `(.L_x_9723) ;  /* 0xfffffff000648947 */ /* 0x000fea000383ffff */
.L_x_9700:
[----:B------:R-:W-:Y:S05]  /*1150*/  BSYNC B1 ;  /* 0x0000000000017941 */ /* 0x000fea0003800000 */
.L_x_9699:
[----:B------:R-:W-:Y:S01]  /*1160*/  IADD3 R19, P0, R19, UR12, RZ ;  /* 0x0000000c13137c10 */ /* 0x000fe2000ff1e0ff */
[----:B------:R-:W-:-:S03]  /*1170*/  ULDC.64 UR14, c[0x0][0x220] ;  /* 0x00008800000e7ab9 */ /* 0x000fc60000000a00 */
[----:B------:R-:W-:Y:S02]  /*1180*/  IADD3.X R21, RZ, R21, RZ, P0, !PT ;  /* 0x00000015ff157210 */ /* 0x000fe400007fe4ff */
[----:B------:R-:W-:-:S04]  /*1190*/  ISETP.GE.U32.AND P0, PT, R19, UR14, PT ;  /* 0x0000000e13007c0c */ /* 0x000fc8000bf06070 */
[----:B------:R-:W-:-:S13]  /*11a0*/  ISETP.GE.AND.EX P0, PT, R21, UR15, PT, P0 ;  /* 0x0000000f15007c0c */ /* 0x000fda000bf06300 */
[----:B------:R-:W-:Y:S05]  /*11b0*/  @!P0 BRA `(.L_x_9724) ;  /* 0xfffffff000048947 */ /* 0x000fea000383ffff */
[----:B------:R-:W-:Y:S05]  /*11c0*/  BSYNC B2 ;  /* 0x0000000000027941 */ /* 0x000fea0003800000 */
.L_x_9698:
[----:B------:R-:W-:Y:S05]  /*11d0*/  EXIT ;  /* 0x000000000000794d */ /* 0x000fea0003800000 */
.L_x_9725:
        /* <DEDUP_REMOVED lines=10> */
.L_x_12161:


//--------------------- .text._ZN2at6native43_GLOBAL__N__9ae7fba5_10_SoftMax_cu_9f978f6326cunn_SpatialSoftMaxForwardIN3c104HalfEfS4_lNS1_25LogSoftMaxForwardEpilogueEEEvPT1_PKT_T2_SB_SB_ --------------------------
	.section	.text._ZN2at6native43_GLOBAL__N__9ae7fba5_10_SoftMax_cu_9f978f6326cunn_SpatialSoftMaxForwardIN3c104HalfEfS4_lNS1_25LogSoftMaxForwardEpilogueEEEvPT1_PKT_T2_SB_SB_,"ax",@progbits
	.align	128
.text._ZN2at6native43_GLOBAL__N__9ae7fba5_10_SoftMax_cu_9f978f6326cunn_SpatialSoftMaxForwardIN3c104HalfEfS4_lNS1_25LogSoftMaxForwardEpilogueEEEvPT1_PKT_T2_SB_SB_:
        .type           _ZN2at6native43_GLOBAL__N__9ae7fba5_10_SoftMax_cu_9f978f6326cunn_SpatialSoftMaxForwardIN3c104HalfEfS4_lNS1_25LogSoftMaxForwardEpilogueEEEvPT1_PKT_T2_SB_SB_,@function
        .size           _ZN2at6native43_GLOBAL__N__9ae7fba5_10_SoftMax_cu_9f978f6326cunn_SpatialSoftMaxForwardIN3c104HalfEfS4_lNS1_25LogSoftMaxForwardEpilogueEEEvPT1_PKT_T2_SB_SB_,(.L_x_12162 - _ZN2at6native43_GLOBAL__N__9ae7fba5_10_SoftMax_cu_9f978f6326cunn_SpatialSoftMaxForwardIN3c104HalfEfS4_lNS1_25LogSoftMaxForwardEpilogueEEEvPT1_PKT_T2_SB_SB_)
        .other          _ZN2at6native43_GLOBAL__N__9ae7fba5_10_SoftMax_cu_9f978f6326cunn_SpatialSoftMaxForwardIN3c104HalfEfS4_lNS1_25LogSoftMaxForwardEpilogueEEEvPT1_PKT_T2_SB_SB_,@"STO_CUDA_ENTRY STV_DEFAULT"
_ZN2at6native43_GLOBAL__N__9ae7fba5_10_SoftMax_cu_9f978f6326cunn_SpatialSoftMaxForwardIN3c104HalfEfS4_lNS1_25LogSoftMaxForwardEpilogueEEEvPT1_PKT_T2_SB_SB_:
        /* <DEDUP_REMOVED lines=29> */
.L_x_9752:
        /* <DEDUP_REMOVED lines=17> */
.L_x_9751:
[----:B------:R-:W-:Y:S01]  /*02e0*/  UISETP.GT.U32.AND UP0, UPT, UR13, 0x1, UPT ;  /* 0x000000010d00788c */ /* 0x000fe2000bf04070 */
[-C--:B-1----:R-:W-:Y:S01]  /*02f0*/  IMAD R0, R20, R17.reuse, RZ ;  /* 0x0000001114007224 */ /* 0x082fe200078e02ff */
[----:B------:R-:W-:Y:S01]  /*0300*/  BSSY B0, `(.L_x_9729) ;  /* 0x00000e6000007945 */ /* 0x000fe20003800000 */
[----:B------:R-:W-:-:S03]  /*0310*/  IMAD.WIDE.U32 R6, R4, R17, RZ ;  /* 0x0000001104067225 */ /* 0x000fc600078e00ff */
[----:B------:R-:W-:Y:S01]  /*0320*/  PLOP3.LUT P1, PT, PT, PT, UP0, 0x80, 0x0 ;  /* 0x000000000000781c */ /* 0x000fe20003f2f008 */
[----:B------:R-:W-:Y:S01]  /*0330*/  IMAD R9, R19, R4, R0 ;  /* 0x0000000413097224 */ /* 0x000fe200078e0200 */
[----:B------:R-:W-:-:S03]  /*0340*/  IADD3 R6, P0, R18, R6, RZ ;  /* 0x0000000612067210 */ /* 0x000fc60007f1e0ff */
[----:B------:R-:W-:-:S04]  /*0350*/  IMAD.IADD R0, R7, 0x1, R9 ;  /* 0x0000000107007824 */ /* 0x000fc800078e0209 */
[----:B------:R-:W-:-:S04]  /*0360*/  IMAD.X R7, R21, 0x1, R0, P0 ;  /* 0x0000000115077824 */ /* 0x000fc800000e0600 */
[----:B0-2---:R-:W-:Y:S05]  /*0370*/  @P1 BRA `(.L_x_9730) ;  /* 0x0000000400801947 */ /* 0x005fea0003800000 */
        /* <DEDUP_REMOVED lines=12> */
[----:B------:R-:W-:Y:S01]  /*0440*/  ULDC.64 UR14, c[0x0][0x230] ;  /* 0x00008c00000e7ab9 */ /* 0x000fe20000000a00 */
[----:B------:R-:W-:Y:S02]  /*0450*/  MOV R0, 0xff7fffff ;  /* 0xff7fffff00007802 */ /* 0x000fe40000000f00 */
[----:B------:R-:W-:-:S04]  /*0460*/  IMAD.IADD R11, R3, 0x1, R11 ;  /* 0x00000001030b7824 */ /* 0x000fc800078e020b */
        /* <DEDUP_REMOVED lines=9> */
.L_x_9733:
        /* <DEDUP_REMOVED lines=13> */
.L_x_9732:
[----:B------:R-:W-:Y:S05]  /*05d0*/  BSYNC B3 ;  /* 0x0000000000037941 */ /* 0x000fea0003800000 */
.L_x_9731:
[----:B------:R-:W-:Y:S04]  /*05e0*/  BSSY B3, `(.L_x_9734) ;  /* 0x0000018000037945 */ /* 0x000fe80003800000 */
[----:B------:R-:W-:Y:S05]  /*05f0*/  @P0 BRA `(.L_x_9735) ;  /* 0x0000000000580947 */ /* 0x000fea0003800000 */
[----:B------:R-:W-:Y:S01]  /*0600*/  HFMA2.MMA R22, -RZ, RZ, 0, 0 ;  /* 0x00000000ff167435 */ /* 0x000fe200000001ff */
[----:B------:R-:W-:Y:S02]  /*0610*/  IMAD.MOV.U32 R23, RZ, RZ, R15 ;  /* 0x000000ffff177224 */ /* 0x000fe400078e000f */
[----:B------:R-:W-:-:S08]  /*0620*/  IMAD.MOV.U32 R24, RZ, RZ, RZ ;  /* 0x000000ffff187224 */ /* 0x000fd000078e00ff */
.L_x_9736:
        /* <DEDUP_REMOVED lines=19> */
.L_x_9735:
[----:B------:R-:W-:Y:S05]  /*0760*/  BSYNC B3 ;  /* 0x0000000000037941 */ /* 0x000fea0003800000 */
.L_x_9734:
[----:B------:R-:W-:Y:S04]  /*0770*/  BSSY B3, `(.L_x_9737) ;  /* 0x000001f000037945 */ /* 0x000fe80003800000 */
[----:B------:R-:W-:Y:S05]  /*0780*/  @P0 BRA `(.L_x_9738) ;  /* 0x0000000000740947 */ /* 0x000fea0003800000 */
[----:B------:R-:W0:Y:S01]  /*0790*/  MUFU.LG2 R22, R22 ;  /* 0x0000001600167308 */ /* 0x000e220000000c00 */
[----:B------:R-:W-:Y:S01]  /*07a0*/  IMAD.MOV.U32 R23, RZ, RZ, R15 ;  /* 0x000000ffff177224 */ /* 0x000fe200078e000f */
[----:B------:R-:W-:-:S07]  /*07b0*/  MOV R24, RZ ;  /* 0x000000ff00187202 */ /* 0x000fce0000000f00 */
.L_x_9739:
        /* <DEDUP_REMOVED lines=16> */
[----:B------:R-:W-:-:S05]  /*08c0*/  IADD3 R23, P0, R23, UR13, RZ ;  /* 0x0000000d17177c10 */ /* 0x000fca000ff1e0ff */
[----:B------:R-:W-:Y:S01]  /*08d0*/  IMAD.X R24, RZ, RZ, R24, P0 ;  /* 0x000000ffff187224 */ /* 0x000fe200000e0618 */
[----:B------:R-:W-:-:S04]  /*08e0*/  ISETP.GE.U32.AND P0, PT, R23, R8, PT ;  /* 0x000000081700720c */ /* 0x000fc80003f06070 */
[----:B------:R-:W-:Y:S01]  /*08f0*/  ISETP.GE.AND.EX P0, PT, R24, R9, PT, P0 ;  /* 0x000000091800720c */ /* 0x000fe20003f06300 */
[----:B--2---:R-:W-:-:S05]  /*0900*/  HADD2.F32 R25, -RZ, R10.H0_H0 ;  /* 0x2000000aff197230 */ /* 0x004fca0000004100 */
[----:B------:R-:W-:-:S04]  /*0910*/  FADD.FTZ R25, R25, -R0 ;  /* 0x8000000019197221 */ /* 0x000fc80000010000 */
[----:B0-----:R-:W-:-:S05]  /*0920*/  FFMA.FTZ R25, R22, -0.69314718246459960938, R25 ;  /* 0xbf31721816197823 */ /* 0x001fca0000010019 */
[----:B------:R-:W-:-:S05]  /*0930*/  F2FP.F16.F32.PACK_AB R25, RZ, R25 ;  /* 0x00000019ff19723e */ /* 0x000fca00000000ff */
[----:B------:R1:W-:Y:S01]  /*0940*/  STG.E.U16 desc[UR10][R12.64], R25 ;  /* 0x000000190c007986 */ /* 0x0003e2000c10150a */
[----:B------:R-:W-:Y:S05]  /*0950*/  @!P0 BRA `(.L_x_9739) ;  /* 0xfffffffc00988947 */ /* 0x000fea000383ffff */
.L_x_9738:
[----:B------:R-:W-:Y:S05]  /*0960*/  BSYNC B3 ;  /* 0x0000000000037941 */ /* 0x000fea0003800000 */
.L_x_9737:
[----:B------:R-:W-:Y:S05]  /*0970*/  BRA `(.L_x_9740) ;  /* 0x0000000400f87947 */ /* 0x000fea0003800000 */
.L_x_9730:
        /* <DEDUP_REMOVED lines=9> */
.L_x_9742:
        /* <DEDUP_REMOVED lines=19> */
.L_x_9741:
[----:B------:R-:W-:Y:S05]  /*0b40*/  WARPSYNC.ALL ;  /* 0x0000000000007948 */ /* 0x000fea0003800000 */
[----:B------:R-:W-:Y:S02]  /*0b50*/  LEA R13, R15, R16, 0x2 ;  /* 0x000000100f0d7211 */ /* 0x000fe400078e10ff */
[----:B------:R-:W-:Y:S01]  /*0b60*/  SHF.R.U32.HI R22, RZ, 0x1, R22 ;  /* 0x00000001ff167819 */ /* 0x000fe20000011616 */
[----:B------:R-:W-:Y:S03]  /*0b70*/  BAR.SYNC.DEFER_BLOCKING 0x0 ;  /* 0x0000000000007b1d */ /* 0x000fe60000010000 */
[----:B------:R-:W-:Y:S01]  /*0b80*/  ISETP.NE.AND P2, PT, R22, RZ, PT ;  /* 0x000000ff1600720c */ /* 0x000fe20003f45270 */
[----:B------:R-:W-:-:S02]  /*0b90*/  IMAD.MOV.U32 R12, RZ, RZ, RZ ;  /* 0x000000ffff0c7224 */ /* 0x000fc400078e00ff */
[----:B------:R-:W-:Y:S01]  /*0ba0*/  ULDC.64 UR14, c[0x0][0x230] ;  /* 0x00008c00000e7ab9 */ /* 0x000fe20000000a00 */
[----:B------:R0:W-:Y:S09]  /*0bb0*/  STS [R13], R0 ;  /* 0x000000000d007388 */ /* 0x0001f20000000800 */
[----:B------:R-:W-:Y:S05]  /*0bc0*/  @!P2 BRA `(.L_x_9743) ;  /* 0x000000000030a947 */ /* 0x000fea0003800000 */
[----:B0-----:R-:W-:-:S07]  /*0bd0*/  IMAD.MOV.U32 R0, RZ, RZ, R22 ;  /* 0x000000ffff007224 */ /* 0x001fce00078e0016 */
.L_x_9744:
[----:B------:R-:W-:Y:S01]  /*0be0*/  BAR.SYNC.DEFER_BLOCKING 0x0 ;  /* 0x0000000000007b1d */ /* 0x000fe20000010000 */
[----:B------:R-:W-:-:S13]  /*0bf0*/  ISETP.GE.U32.AND P1, PT, R15, R0, PT ;  /* 0x000000000f00720c */ /* 0x000fda0003f26070 */
[----:B------:R-:W-:Y:S02]  /*0c00*/  @!P1 LEA R9, R0, R13, 0x2 ;  /* 0x0000000d00099211 */ /* 0x000fe400078e10ff */
        /* <DEDUP_REMOVED lines=8> */
.L_x_9743:
[----:B------:R-:W-:Y:S06]  /*0c90*/  BAR.SYNC.DEFER_BLOCKING 0x0 ;  /* 0x0000000000007b1d */ /* 0x000fec0000010000 */
[----:B------:R-:W-:Y:S01]  /*0ca0*/  ULDC.64 UR16, c[0x0][0x218] ;  /* 0x0000860000107ab9 */ /* 0x000fe20000000a00 */
[----:B------:R-:W-:Y:S01]  /*0cb0*/  ULDC.64 UR18, c[0x0][0x228] ;  /* 0x00008a0000127ab9 */ /* 0x000fe20000000a00 */
[----:B------:R-:W-:Y:S01]  /*0cc0*/  BSSY B3, `(.L_x_9745) ;  /* 0x0000019000037945 */ /* 0x000fe20003800000 */
[----:B0-----:R0:W1:Y:S03]  /*0cd0*/  LDS R0, [R16] ;  /* 0x0000000010007984 */ /* 0x0010660000000800 */
[----:B------:R-:W-:Y:S05]  /*0ce0*/  @P0 BRA `(.L_x_9746) ;  /* 0x0000000000580947 */ /* 0x000fea0003800000 */
[----:B------:R-:W-:Y:S01]  /*0cf0*/  HFMA2.MMA R22, -RZ, RZ, 0, 0 ;  /* 0x00000000ff167435 */ /* 0x000fe200000001ff */
[----:B------:R-:W-:Y:S02]  /*0d00*/  IMAD.MOV.U32 R12, RZ, RZ, RZ ;  /* 0x000000ffff0c7224 */ /* 0x000fe400078e00ff */
[----:B------:R-:W-:-:S08]  /*0d10*/  IMAD.MOV.U32 R23, RZ, RZ, R15 ;  /* 0x000000ffff177224 */ /* 0x000fd000078e000f */
.L_x_9747:
        /* <DEDUP_REMOVED lines=19> */
.L_x_9746:
[----:B------:R-:W-:Y:S05]  /*0e50*/  BSYNC B3 ;  /* 0x0000000000037941 */ /* 0x000fea0003800000 */
.L_x_9745:
[----:B------:R-:W-:Y:S06]  /*0e60*/  BAR.SYNC.DEFER_BLOCKING 0x0 ;  /* 0x0000000000007b1d */ /* 0x000fec0000010000 */
[----:B------:R2:W-:Y:S01]  /*0e70*/  STS [R13], R12 ;  /* 0x0000000c0d007388 */ /* 0x0005e20000000800 */
[----:B------:R-:W-:Y:S05]  /*0e80*/  @!P2 BRA `(.L_x_9748) ;  /* 0x000000000030a947 */ /* 0x000fea0003800000 */
[----:B------:R-:W-:-:S06]  /*0e90*/  USHF.R.U32.HI UR7, URZ, 0x1, UR13 ;  /* 0x000000013f077899 */ /* 0x000fcc000801160d */
[----:B------:R-:W-:-:S07]  /*0ea0*/  IMAD.U32 R8, RZ, RZ, UR7 ;  /* 0x00000007ff087e24 */ /* 0x000fce000f8e00ff */
.L_x_9749:
        /* <DEDUP_REMOVED lines=10> */
.L_x_9748:
        /* <DEDUP_REMOVED lines=10> */
.L_x_9750:
        /* <DEDUP_REMOVED lines=12> */
[----:B---3--:R-:W-:-:S05]  /*10b0*/  HADD2.F32 R11, -RZ, R8.H0_H0 ;  /* 0x20000008ff0b7230 */ /* 0x008fca0000004100 */
[----:B-1----:R-:W-:-:S04]  /*10c0*/  FADD.FTZ R11, -R0, R11 ;  /* 0x0000000b000b7221 */ /* 0x002fc80000010100 */
[----:B--2---:R-:W-:-:S05]  /*10d0*/  FFMA.FTZ R11, R12, -0.69314718246459960938, R11 ;  /* 0xbf3172180c0b7823 */ /* 0x004fca000001000b */
[----:B------:R-:W-:Y:S02]  /*10e0*/  F2FP.F16.F32.PACK_AB R9, RZ, R11 ;  /* 0x0000000bff09723e */ /* 0x000fe400000000ff */
[----:B------:R-:W-:Y:S02]  /*10f0*/  IADD3.X R11, R22, UR21, RZ, P0, !PT ;  /* 0x00000015160b7c10 */ /* 0x000fe400087fe4ff */
[----:B------:R-:W-:-:S03]  /*1100*/  IADD3 R23, P0, R23, UR13, RZ ;  /* 0x0000000d17177c10 */ /* 0x000fc6000ff1e0ff */
[----:B------:R3:W-:Y:S02]  /*1110*/  STG.E.U16 desc[UR10][R10.64], R9 ;  /* 0x000000090a007986 */ /* 0x0007e4000c10150a */
[----:B------:R-:W-:Y:S01]  /*1120*/  IMAD.X R13, RZ, RZ, R13, P0 ;  /* 0x000000ffff0d7224 */ /* 0x000fe200000e060d */
[----:B------:R-:W-:-:S04]  /*1130*/  ISETP.GE.U32.AND P0, PT, R23, UR22, PT ;  /* 0x0000001617007c0c */ /* 0x000fc8000bf06070 */
[----:B------:R-:W-:-:S13]  /*1140*/  ISETP.GE.AND.EX P0, PT, R13, UR23, PT, P0 ;  /* 0x000000170d007c0c */ /* 0x000fda000bf06300 */
[----:B---3--:R-:W-:Y:S05]  /*1150*/  @!P0 BRA `(.L_x_9750) ;  /* 0xfffffffc00a48947 */ /* 0x008fea000383ffff */
.L_x_9740:
[----:B------:R-:W-:Y:S05]  /*1160*/  BSYNC B0 ;  /* 0x0000000000007941 */ /* 0x000fea0003800000 */
.L_x_9729:
[----:B------:R-:W-:Y:S01]  /*1170*/  IADD3 R18, P0, R18, UR6, RZ ;  /* 0x0000000612127c10 */ /* 0x000fe2000ff1e0ff */
[----:B------:R-:W-:-:S04]  /*1180*/  ULDC.64 UR14, c[0x0][0x230] ;  /* 0x00008c00000e7ab9 */ /* 0x000fc80000000a00 */
[----:B------:R-:W-:Y:S01]  /*1190*/  IMAD.X R21, RZ, RZ, R21, P0 ;  /* 0x000000ffff157224 */ /* 0x000fe200000e0615 */
[----:B------:R-:W-:-:S04]  /*11a0*/  ISETP.GE.U32.AND P0, PT, R18, UR14, PT ;  /* 0x0000000e12007c0c */ /* 0x000fc8000bf06070 */
[----:B------:R-:W-:-:S13]  /*11b0*/  ISETP.GE.AND.EX P0, PT, R21, UR15, PT, P0 ;  /* 0x0000000f15007c0c */ /* 0x000fda000bf06300 */
[----:B------:R-:W-:Y:S05]  /*11c0*/  @!P0 BRA `(.L_x_9751) ;  /* 0xfffffff000448947 */ /* 0x000fea000383ffff */
.L_x_9728:
[----:B------:R-:W-:Y:S05]  /*11d0*/  BSYNC B1 ;  /* 0x0000000000017941 */ /* 0x000fea0003800000 */
.L_x_9727:
[----:B------:R-:W-:Y:S01]  /*11e0*/  IADD3 R17, P0, R17, UR12, RZ ;  /* 0x0000000c11117c10 */ /* 0x000fe2000ff1e0ff */
[----:B------:R-:W-:-:S03]  /*11f0*/  ULDC.64 UR14, c[0x0][0x220] ;  /* 0x00008800000e7ab9 */ /* 0x000fc60000000a00 */
[----:B------:R-:W-:Y:S02]  /*1200*/  IADD3.X R19, RZ, R19, RZ, P0, !PT ;  /* 0x00000013ff137210 */ /* 0x000fe400007fe4ff */
[----:B------:R-:W-:-:S04]  /*1210*/  ISETP.GE.U32.AND P0, PT, R17, UR14, PT ;  /* 0x0000000e11007c0c */ /* 0x000fc8000bf06070 */
[----:B------:R-:W-:-:S13]  /*1220*/  ISETP.GE.AND.EX P0, PT, R19, UR15, PT, P0 ;  /* 0x0000000f13007c0c */ /* 0x000fda000bf06300 */
[----:B------:R-:W-:Y:S05]  /*1230*/  @!P0 BRA `(.L_x_9752) ;  /* 0xffffffec00e48947 */ /* 0x000fea000383ffff */
[----:B------:R-:W-:Y:S05]  /*1240*/  BSYNC B2 ;  /* 0x0000000000027941 */ /* 0x000fea0003800000 */
.L_x_9726:
[----:B------:R-:W-:Y:S05]  /*1250*/  EXIT ;  /* 0x000000000000794d */ /* 0x000fea0003800000 */
.L_x_9753:
        /* <DEDUP_REMOVED lines=10> */
.L_x_12162:


//--------------------- .text._ZN2at6native43_GLOBAL__N__9ae7fba5_10_SoftMax_cu_9f978f6326cunn_SpatialSoftMaxForwardIN3c104HalfEffiNS1_25LogSoftMaxForwardEpilogueEEEvPT1_PKT_T2_SB_SB_ --------------------------
	.section	.text._ZN2at6native43_GLOBAL__N__9ae7fba5_10_SoftMax_cu_9f978f6326cunn_SpatialSoftMaxForwardIN3c104HalfEffiNS1_25LogSoftMaxForwardEpilogueEEEvPT1_PKT_T2_SB_SB_,"ax",@progbits
	.align	128
.text._ZN2at6native43_GLOBAL__N__9ae7fba5_10_SoftMax_cu_9f978f6326cunn_SpatialSoftMaxForwardIN3c104HalfEffiNS1_25LogSoftMaxForwardEpilogueEEEvPT1_PKT_T2_SB_SB_:
        .type           _ZN2at6native43_GLOBAL__N__9ae7fba5_10_SoftMax_cu_9f978f6326cunn_SpatialSoftMaxForwardIN3c104HalfEffiNS1_25LogSoftMaxForwardEpilogueEEEvPT1_PKT_T2_SB_SB_,@function
        .size           _ZN2at6native43_GLOBAL__N__9ae7fba5_10_SoftMax_cu_9f978f6326cunn_SpatialSoftMaxForwardIN3c104HalfEffiNS1_25LogSoftMaxForwardEpilogueEEEvPT1_PKT_T2_SB_SB_,(.L_x_12163 - _ZN2at6native43_GLOBAL__N__9ae7fba5_10_SoftMax_cu_9f978f6326cunn_SpatialSoftMaxForwardIN3c104HalfEffiNS1_25LogSoftMaxForwardEpilogueEEEvPT1_PKT_T2_SB_SB_)
        .other          _ZN2at6native43_GLOBAL__N__9ae7fba5_10_SoftMax_cu_9f978f6326cunn_SpatialSoftMaxForwardIN3c104HalfEffiNS1_25LogSoftMaxForwardEpilogueEEEvPT1_PKT_T2_SB_SB_,@"STO_CUDA_ENTRY STV_DEFAULT"
_ZN2at6native43_GLOBAL__N__9ae7fba5_10_SoftMax_cu_9f978f6326cunn_SpatialSoftMaxForwardIN3c104HalfEffiNS1_25LogSoftMaxForwardEpilogueEEEvPT1_PKT_T2_SB_SB_:
        /* <DEDUP_REMOVED lines=26> */
.L_x_9779:
        /* <DEDUP_REMOVED lines=8> */
.L_x_9778:
        /* <DEDUP_REMOVED lines=15> */
.L_x_9760:
        /* <DEDUP_REMOVED lines=9> */
.L_x_9759:
[----:B------:R-:W-:Y:S05]  /*03a0*/  BSYNC B2 ;  /* 0x0000000000027941 */ /* 0x000fea0003800000 */
.L_x_9758:
[----:B------:R-:W-:Y:S04]  /*03b0*/  BSSY B2, `(.L_x_9761) ;  /* 0x0000011000027945 */ /* 0x000fe80003800000 */
[----:B------:R-:W-:Y:S05]  /*03c0*/  @P2 BRA `(.L_x_9762) ;  /* 0x00000000003c2947 */ /* 0x000fea0003800000 */
[----:B------:R-:W0:Y:S01]  /*03d0*/  LDC.64 R12, c[0x0][0x218] ;  /* 0x00008600ff0c7b82 */ /* 0x000e220000000a00 */
[----:B------:R-:W-:Y:S01]  /*03e0*/  IMAD.MOV.U32 R16, RZ, RZ, RZ ;  /* 0x000000ffff107224 */ /* 0x000fe200078e00ff */
[----:B------:R-:W-:-:S07]  /*03f0*/  MOV R17, R2 ;  /* 0x0000000200117202 */ /* 0x000fce0000000f00 */
.L_x_9763:
        /* <DEDUP_REMOVED lines=12> */
.L_x_9762:
[----:B------:R-:W-:Y:S05]  /*04c0*/  BSYNC B2 ;  /* 0x0000000000027941 */ /* 0x000fea0003800000 */
.L_x_9761:
[----:B------:R-:W-:Y:S04]  /*04d0*/  BSSY B2, `(.L_x_9764) ;  /* 0x0000012000027945 */ /* 0x000fe80003800000 */
[----:B------:R-:W-:Y:S05]  /*04e0*/  @P2 BRA `(.L_x_9765) ;  /* 0x0000000000402947 */ /* 0x000fea0003800000 */
[----:B------:R-:W0:Y:S01]  /*04f0*/  LDC.64 R12, c[0x0][0x218] ;  /* 0x00008600ff0c7b82 */ /* 0x000e220000000a00 */
[----:B------:R1:W2:Y:S01]  /*0500*/  MUFU.LG2 R24, R16 ;  /* 0x0000001000187308 */ /* 0x0002a20000000c00 */
[----:B------:R-:W-:-:S06]  /*0510*/  IMAD.MOV.U32 R23, RZ, RZ, R2 ;  /* 0x000000ffff177224 */ /* 0x000fcc00078e0002 */
[----:B------:R-:W3:Y:S02]  /*0520*/  LDC.64 R14, c[0x0][0x210] ;  /* 0x00008400ff0e7b82 */ /* 0x000ee40000000a00 */
.L_x_9766:
        /* <DEDUP_REMOVED lines=9> */
[----:B--2---:R-:W-:-:S05]  /*05c0*/  FFMA.FTZ R25, R24, -0.69314718246459960938, R25 ;  /* 0xbf31721818197823 */ /* 0x004fca0000010019 */
[----:B------:R4:W-:Y:S01]  /*05d0*/  STG.E desc[UR6][R18.64], R25 ;  /* 0x0000001912007986 */ /* 0x0009e2000c101906 */
[----:B------:R-:W-:Y:S05]  /*05e0*/  @!P0 BRA `(.L_x_9766) ;  /* 0xfffffffc00d08947 */ /* 0x000fea000383ffff */
.L_x_9765:
[----:B------:R-:W-:Y:S05]  /*05f0*/  BSYNC B2 ;  /* 0x0000000000027941 */ /* 0x000fea0003800000 */
.L_x_9764:
[----:B------:R-:W-:Y:S05]  /*0600*/  BRA `(.L_x_9767) ;  /* 0x0000000400687947 */ /* 0x000fea0003800000 */
.L_x_9757:
[----:B------:R-:W0:Y:S01]  /*0610*/  LDC R18, c[0x0][0x224] ;  /* 0x00008900ff127b82 */ /* 0x000e220000000800 */
[----:B------:R-:W-:Y:S02]  /*0620*/  MOV R17, 0xff7fffff ;  /* 0xff7fffff00117802 */ /* 0x000fe40000000f00 */
[----:B0-----:R-:W-:-:S13]  /*0630*/  ISETP.GE.AND P0, PT, R2, R18, PT ;  /* 0x000000120200720c */ /* 0x001fda0003f06270 */
[----:B------:R-:W-:Y:S05]  /*0640*/  @P0 BRA `(.L_x_9768) ;  /* 0x0000000000340947 */ /* 0x000fea0003800000 */
[----:B------:R-:W0:Y:S01]  /*0650*/  LDC.64 R12, c[0x0][0x218] ;  /* 0x00008600ff0c7b82 */ /* 0x000e220000000a00 */
[----:B------:R-:W-:Y:S01]  /*0660*/  IMAD.MOV.U32 R17, RZ, RZ, -0x800001 ;  /* 0xff7fffffff117424 */ /* 0x000fe200078e00ff */
[----:B------:R-:W-:-:S07]  /*0670*/  MOV R19, R2 ;  /* 0x0000000200137202 */ /* 0x000fce0000000f00 */
.L_x_9769:
        /* <DEDUP_REMOVED lines=10> */
.L_x_9768:
        /* <DEDUP_REMOVED lines=8> */
.L_x_9771:
        /* <DEDUP_REMOVED lines=11> */
.L_x_9770:
        /* <DEDUP_REMOVED lines=8> */
.L_x_9774:
        /* <DEDUP_REMOVED lines=11> */
.L_x_9773:
[----:B------:R-:W-:Y:S05]  /*0980*/  BSYNC B2 ;  /* 0x0000000000027941 */ /* 0x000fea0003800000 */
.L_x_9772:
[----:B------:R-:W-:Y:S06]  /*0990*/  BAR.SYNC.DEFER_BLOCKING 0x0 ;  /* 0x0000000000007b1d */ /* 0x000fec0000010000 */
[----:B------:R2:W-:Y:S01]  /*09a0*/  STS [R8], R17 ;  /* 0x0000001108007388 */ /* 0x0005e20000000800 */
[----:B------:R-:W-:Y:S05]  /*09b0*/  @!P1 BRA `(.L_x_9775) ;  /* 0x00000000002c9947 */ /* 0x000fea0003800000 */
[----:B------:R-:W-:-:S07]  /*09c0*/  IMAD.MOV.U32 R13, RZ, RZ, R7 ;  /* 0x000000ffff0d7224 */ /* 0x000fce00078e0007 */
.L_x_9776:
        /* <DEDUP_REMOVED lines=10> */
.L_x_9775:
        /* <DEDUP_REMOVED lines=9> */
.L_x_9777:
[----:B0-2---:R-:W-:-:S04]  /*0b00*/  IMAD R17, R23, UR8, R20 ;  /* 0x0000000817117c24 */ /* 0x005fc8000f8e0214 */
[----:B----4-:R-:W-:-:S06]  /*0b10*/  IMAD.WIDE R18, R17, 0x2, R12 ;  /* 0x0000000211127825 */ /* 0x010fcc00078e020c */
[----:B------:R-:W3:Y:S01]  /*0b20*/  LDG.E.U16 R18, desc[UR6][R18.64] ;  /* 0x0000000612127981 */ /* 0x000ee2000c1e1500 */
[----:B------:R-:W-:-:S05]  /*0b30*/  IMAD.IADD R23, R0, 0x1, R23 ;  /* 0x0000000100177824 */ /* 0x000fca00078e0217 */
[----:B------:R-:W-:Y:S01]  /*0b40*/  ISETP.GE.AND P0, PT, R23, UR10, PT ;  /* 0x0000000a17007c0c */ /* 0x000fe2000bf06270 */
[----:B---3--:R-:W-:-:S05]  /*0b50*/  HADD2.F32 R16, -RZ, R18.H0_H0 ;  /* 0x20000012ff107230 */ /* 0x008fca0000004100 */
[----:B-1----:R-:W-:Y:S01]  /*0b60*/  FADD.FTZ R25, -R21, R16 ;  /* 0x0000001015197221 */ /* 0x002fe20000010100 */
[----:B0-----:R-:W-:-:S04]  /*0b70*/  IMAD.WIDE R16, R17, 0x4, R14 ;  /* 0x0000000411107825 */ /* 0x001fc800078e020e */
[----:B------:R-:W-:-:S05]  /*0b80*/  FFMA.FTZ R25, R22, -0.69314718246459960938, R25 ;  /* 0xbf31721816197823 */ /* 0x000fca0000010019 */
[----:B------:R0:W-:Y:S01]  /*0b90*/  STG.E desc[UR6][R16.64], R25 ;  /* 0x0000001910007986 */ /* 0x0001e2000c101906 */
[----:B------:R-:W-:Y:S05]  /*0ba0*/  @!P0 BRA `(.L_x_9777) ;  /* 0xfffffffc00d48947 */ /* 0x000fea000383ffff */
.L_x_9767:
[----:B------:R-:W-:Y:S05]  /*0bb0*/  BSYNC B0 ;  /* 0x0000000000007941 */ /* 0x000fea0003800000 */
.L_x_9756:
[----:B------:R-:W-:Y:S01]  /*0bc0*/  IADD3 R10, R6, R10, RZ ;  /* 0x0000000a060a7210 */ /* 0x000fe20007ffe0ff */
[----:B------:R-:W-:-:S03]  /*0bd0*/  ULDC UR4, c[0x0][0x228] ;  /* 0x00008a0000047ab9 */ /* 0x000fc60000000800 */
[----:B------:R-:W-:-:S13]  /*0be0*/  ISETP.GE.AND P0, PT, R10, UR4, PT ;  /* 0x000000040a007c0c */ /* 0x000fda000bf06270 */
[----:B------:R-:W-:Y:S05]  /*0bf0*/  @!P0 BRA `(.L_x_9778) ;  /* 0xfffffff400888947 */ /* 0x000fea000383ffff */
.L_x_9755:
[----:B------:R-:W-:Y:S05]  /*0c00*/  BSYNC B1 ;  /* 0x0000000000017941 */ /* 0x000fea0003800000 */
.L_x_9754:
[----:B------:R-:W-:Y:S01]  /*0c10*/  IADD3 R3, R3, UR9, RZ ;  /* 0x0000000903037c10 */ /* 0x000fe2000fffe0ff */
[----:B------:R-:W-:-:S03]  /*0c20*/  ULDC UR4, c[0x0][0x220] ;  /* 0x0000880000047ab9 */ /* 0x000fc60000000800 */
[----:B------:R-:W-:-:S13]  /*0c30*/  ISETP.GE.AND P0, PT, R3, UR4, PT ;  /* 0x0000000403007c0c */ /* 0x000fda000bf06270 */
[----:B------:R-:W-:Y:S05]  /*0c40*/  @!P0 BRA `(.L_x_9779) ;  /* 0xfffffff400548947 */ /* 0x000fea000383ffff */
[----:B------:R-:W-:Y:S05]  /*0c50*/  EXIT ;  /* 0x000000000000794d */ /* 0x000fea0003800000 */
.L_x_9780:
        /* <DEDUP_REMOVED lines=10> */
.L_x_12163:


//--------------------- .text._ZN2at6native43_GLOBAL__N__9ae7fba5_10_SoftMax_cu_9f978f6326cunn_SpatialSoftMaxForwardIN3c104HalfEfS4_iNS1_25LogSoftMaxForwardEpilogueEEEvPT1_PKT_T2_SB_SB_ --------------------------
	.section	.text._ZN2at6native43_GLOBAL__N__9ae7fba5_10_SoftMax_cu_9f978f6326cunn_SpatialSoftMaxForwardIN3c104HalfEfS4_iNS1_25LogSoftMaxForwardEpilogueEEEvPT1_PKT_T2_SB_SB_,"ax",@progbits
	.align	128
.text._ZN2at6native43_GLOBAL__N__9ae7fba5_10_SoftMax_cu_9f978f6326cunn_SpatialSoftMaxForwardIN3c104HalfEfS4_iNS1_25LogSoftMaxForwardEpilogueEEEvPT1_PKT_T2_SB_SB_:
        .type           _ZN2at6native43_GLOBAL__N__9ae7fba5_10_SoftMax_cu_9f978f6326cunn_SpatialSoftMaxForwardIN3c104HalfEfS4_iNS1_25LogSoftMaxForwardEpilogueEEEvPT1_PKT_T2_SB_SB_,@function
        .size           _ZN2at6native43_GLOBAL__N__9ae7fba5_10_SoftMax_cu_9f978f6326cunn_SpatialSoftMaxForwardIN3c104HalfEfS4_iNS1_25LogSoftMaxForwardEpilogueEEEvPT1_PKT_T2_SB_SB_,(.L_x_12164 - _ZN2at6native43_GLOBAL__N__9ae7fba5_10_SoftMax_cu_9f978f6326cunn_SpatialSoftMaxForwardIN3c104HalfEfS4_iNS1_25LogSoftMaxForwardEpilogueEEEvPT1_PKT_T2_SB_SB_)
        .other          _ZN2at6native43_GLOBAL__N__9ae7fba5_10_SoftMax_cu_9f978f6326cunn_SpatialSoftMaxForwardIN3c104HalfEfS4_iNS1_25LogSoftMaxForwardEpilogueEEEvPT1_PKT_T2_SB_SB_,@"STO_CUDA_ENTRY STV_DEFAULT"
_ZN2at6native43_GLOBAL__N__9ae7fba5_10_SoftMax_cu_9f978f6326cunn_SpatialSoftMaxForwardIN3c104HalfEfS4_iNS1_25LogSoftMaxForwardEpilogueEEEvPT1_PKT_T2_SB_SB_:
        /* <DEDUP_REMOVED lines=26> */
.L_x_9806:
        /* <DEDUP_REMOVED lines=8> */
.L_x_9805:
        /* <DEDUP_REMOVED lines=15> */
.L_x_9787:
        /* <DEDUP_REMOVED lines=9> */
.L_x_9786:
[----:B------:R-:W-:Y:S05]  /*03a0*/  BSYNC B2 ;  /* 0x0000000000027941 */ /* 0x000fea0003800000 */
.L_x_9785:
[----:B------:R-:W-:Y:S04]  /*03b0*/  BSSY B2, `(.L_x_9788) ;  /* 0x0000011000027945 */ /* 0x000fe80003800000 */
[----:B------:R-:W-:Y:S05]  /*03c0*/  @P2 BRA `(.L_x_9789) ;  /* 0x00000000003c2947 */ /* 0x000fea0003800000 */
[----:B------:R-:W0:Y:S01]  /*03d0*/  LDC.64 R12, c[0x0][0x218] ;  /* 0x00008600ff0c7b82 */ /* 0x000e220000000a00 */
[----:B------:R-:W-:Y:S01]  /*03e0*/  IMAD.MOV.U32 R16, RZ, RZ, RZ ;  /* 0x000000ffff107224 */ /* 0x000fe200078e00ff */
[----:B------:R-:W-:-:S07]  /*03f0*/  MOV R17, R2 ;  /* 0x0000000200117202 */ /* 0x000fce0000000f00 */
.L_x_9790:
        /* <DEDUP_REMOVED lines=12> */
.L_x_9789:
[----:B------:R-:W-:Y:S05]  /*04c0*/  BSYNC B2 ;  /* 0x0000000000027941 */ /* 0x000fea0003800000 */
.L_x_9788:
[----:B------:R-:W-:Y:S04]  /*04d0*/  BSSY B2, `(.L_x_9791) ;  /* 0x0000013000027945 */ /* 0x000fe80003800000 */
[----:B------:R-:W-:Y:S05]  /*04e0*/  @P2 BRA `(.L_x_9792) ;  /* 0x0000000000442947 */ /* 0x000fea0003800000 */
[----:B------:R-:W0:Y:S01]  /*04f0*/  LDC.64 R12, c[0x0][0x218] ;  /* 0x00008600ff0c7b82 */ /* 0x000e220000000a00 */
[----:B------:R1:W2:Y:S01]  /*0500*/  MUFU.LG2 R23, R16 ;  /* 0x0000001000177308 */ /* 0x0002a20000000c00 */
[----:B------:R-:W-:-:S06]  /*0510*/  IMAD.MOV.U32 R25, RZ, RZ, R2 ;  /* 0x000000ffff197224 */ /* 0x000fcc00078e0002 */
[----:B------:R-:W3:Y:S02]  /*0520*/  LDC.64 R14, c[0x0][0x210] ;  /* 0x00008400ff0e7b82 */ /* 0x000ee40000000a00 */
.L_x_9793:
        /* <DEDUP_REMOVED lines=8> */
[----:B--2---:R-:W-:-:S05]  /*05b0*/  FFMA.FTZ R18, R23, -0.69314718246459960938, R18 ;  /* 0xbf31721817127823 */ /* 0x004fca0000010012 */
[----:B------:R-:W-:Y:S01]  /*05c0*/  F2FP.F16.F32.PACK_AB R17, RZ, R18 ;  /* 0x00000012ff11723e */ /* 0x000fe200000000ff */
[----:B---3--:R-:W-:-:S05]  /*05d0*/  IMAD.WIDE R18, R19, 0x2, R14 ;  /* 0x0000000213127825 */ /* 0x008fca00078e020e */
[----:B------:R4:W-:Y:S01]  /*05e0*/  STG.E.U16 desc[UR6][R18.64], R17 ;  /* 0x0000001112007986 */ /* 0x0009e2000c101506 */
[----:B------:R-:W-:Y:S05]  /*05f0*/  @!P0 BRA `(.L_x_9793) ;  /* 0xfffffffc00cc8947 */ /* 0x000fea000383ffff */
.L_x_9792:
[----:B------:R-:W-:Y:S05]  /*0600*/  BSYNC B2 ;  /* 0x0000000000027941 */ /* 0x000fea0003800000 */
.L_x_9791:
[----:B------:R-:W-:Y:S05]  /*0610*/  BRA `(.L_x_9794) ;  /* 0x00000004006c7947 */ /* 0x000fea0003800000 */
.L_x_9784:
[----:B------:R-:W0:Y:S01]  /*0620*/  LDC R18, c[0x0][0x224] ;  /* 0x00008900ff127b82 */ /* 0x000e220000000800 */
[----:B------:R-:W-:Y:S02]  /*0630*/  MOV R17, 0xff7fffff ;  /* 0xff7fffff00117802 */ /* 0x000fe40000000f00 */
[----:B0-----:R-:W-:-:S13]  /*0640*/  ISETP.GE.AND P0, PT, R2, R18, PT ;  /* 0x000000120200720c */ /* 0x001fda0003f06270 */
[----:B------:R-:W-:Y:S05]  /*0650*/  @P0 BRA `(.L_x_9795) ;  /* 0x0000000000340947 */ /* 0x000fea0003800000 */
[----:B------:R-:W0:Y:S01]  /*0660*/  LDC.64 R12, c[0x0][0x218] ;  /* 0x00008600ff0c7b82 */ /* 0x000e220000000a00 */
[----:B------:R-:W-:Y:S01]  /*0670*/  IMAD.MOV.U32 R17, RZ, RZ, -0x800001 ;  /* 0xff7fffffff117424 */ /* 0x000fe200078e00ff */
[----:B------:R-:W-:-:S07]  /*0680*/  MOV R19, R2 ;  /* 0x0000000200137202 */ /* 0x000fce0000000f00 */
.L_x_9796:
        /* <DEDUP_REMOVED lines=10> */
.L_x_9795:
        /* <DEDUP_REMOVED lines=8> */
.L_x_9798:
        /* <DEDUP_REMOVED lines=11> */
.L_x_9797:
        /* <DEDUP_REMOVED lines=8> */
.L_x_9801:
        /* <DEDUP_REMOVED lines=11> */
.L_x_9800:
[----:B------:R-:W-:Y:S05]  /*0990*/  BSYNC B2 ;  /* 0x0000000000027941 */ /* 0x000fea0003800000 */
.L_x_9799:
[----:B------:R-:W-:Y:S06]  /*09a0*/  BAR.SYNC.DEFER_BLOCKING 0x0 ;  /* 0x0000000000007b1d */ /* 0x000fec0000010000 */
[----:B------:R2:W-:Y:S01]  /*09b0*/  STS [R8], R17 ;  /* 0x0000001108007388 */ /* 0x0005e20000000800 */
[----:B------:R-:W-:Y:S05]  /*09c0*/  @!P1 BRA `(.L_x_9802) ;  /* 0x00000000002c9947 */ /* 0x000fea0003800000 */
[----:B------:R-:W-:-:S07]  /*09d0*/  IMAD.MOV.U32 R13, RZ, RZ, R7 ;  /* 0x000000ffff0d7224 */ /* 0x000fce00078e0007 */
.L_x_9803:
        /* <DEDUP_REMOVED lines=10> */
.L_x_9802:
        /* <DEDUP_REMOVED lines=8> */
[----:B---3--:R-:W3:Y:S02]  /*0b00*/  MUFU.LG2 R22, R22 ;  /* 0x0000001600167308 */ /* 0x008ee40000000c00 */
.L_x_9804:
[----:B0-2---:R-:W-:-:S04]  /*0b10*/  IMAD R17, R23, UR8, R20 ;  /* 0x0000000817117c24 */ /* 0x005fc8000f8e0214 */
[----:B----4-:R-:W-:-:S06]  /*0b20*/  IMAD.WIDE R18, R17, 0x2, R12 ;  /* 0x0000000211127825 */ /* 0x010fcc00078e020c */
[----:B------:R-:W2:Y:S01]  /*0b30*/  LDG.E.U16 R18, desc[UR6][R18.64] ;  /* 0x0000000612127981 */ /* 0x000ea2000c1e1500 */
[----:B------:R-:W-:-:S05]  /*0b40*/  IMAD.IADD R23, R0, 0x1, R23 ;  /* 0x0000000100177824 */ /* 0x000fca00078e0217 */
[----:B------:R-:W-:Y:S01]  /*0b50*/  ISETP.GE.AND P0, PT, R23, UR10, PT ;  /* 0x0000000a17007c0c */ /* 0x000fe2000bf06270 */
[----:B--2---:R-:W-:-:S05]  /*0b60*/  HADD2.F32 R16, -RZ, R18.H0_H0 ;  /* 0x20000012ff107230 */ /* 0x004fca0000004100 */
[----:B-1----:R-:W-:Y:S01]  /*0b70*/  FADD.FTZ R25, -R21, R16 ;  /* 0x0000001015197221 */ /* 0x002fe20000010100 */
[----:B0-----:R-:W-:-:S04]  /*0b80*/  IMAD.WIDE R16, R17, 0x2, R14 ;  /* 0x0000000211107825 */ /* 0x001fc800078e020e */
[----:B---3--:R-:W-:-:S05]  /*0b90*/  FFMA.FTZ R25, R22, -0.69314718246459960938, R25 ;  /* 0xbf31721816197823 */ /* 0x008fca0000010019 */
[----:B------:R-:W-:-:S05]  /*0ba0*/  F2FP.F16.F32.PACK_AB R25, RZ, R25 ;  /* 0x00000019ff19723e */ /* 0x000fca00000000ff */
[----:B------:R0:W-:Y:S01]  /*0bb0*/  STG.E.U16 desc[UR6][R16.64], R25 ;  /* 0x0000001910007986 */ /* 0x0001e2000c101506 */
[----:B------:R-:W-:Y:S05]  /*0bc0*/  @!P0 BRA `(.L_x_9804) ;  /* 0xfffffffc00d08947 */ /* 0x000fea000383ffff */
.L_x_9794:
[----:B------:R-:W-:Y:S05]  /*0bd0*/  BSYNC B0 ;  /* 0x0000000000007941 */ /* 0x000fea0003800000 */
.L_x_9783:
[----:B------:R-:W-:Y:S01]  /*0be0*/  IADD3 R10, R6, R10, RZ ;  /* 0x0000000a060a7210 */ /* 0x000fe20007ffe0ff */
[----:B------:R-:W-:-:S03]  /*0bf0*/  ULDC UR4, c[0x0][0x228] ;  /* 0x00008a0000047ab9 */ /* 0x000fc60000000800 */
[----:B------:R-:W-:-:S13]  /*0c00*/  ISETP.GE.AND P0, PT, R10, UR4, PT ;  /* 0x000000040a007c0c */ /* 0x000fda000bf06270 */
[----:B------:R-:W-:Y:S05]  /*0c10*/  @!P0 BRA `(.L_x_9805) ;  /* 0xfffffff400808947 */ /* 0x000fea000383ffff */
.L_x_9782:
[----:B------:R-:W-:Y:S05]  /*0c20*/  BSYNC B1 ;  /* 0x0000000000017941 */ /* 0x000fea0003800000 */
.L_x_9781:
[----:B------:R-:W-:Y:S01]  /*0c30*/  IADD3 R3, R3, UR9, RZ ;  /* 0x0000000903037c10 */ /* 0x000fe2000fffe0ff */
[----:B------:R-:W-:-:S03]  /*0c40*/  ULDC UR4, c[0x0][0x220] ;  /* 0x0000880000047ab9 */ /* 0x000fc60000000800 */
[----:B------:R-:W-:-:S13]  /*0c50*/  ISETP.GE.AND P0, PT, R3, UR4, PT ;  /* 0x0000000403007c0c */ /* 0x000fda000bf06270 */
[----:B------:R-:W-:Y:S05]  /*0c60*/  @!P0 BRA `(.L_x_9806) ;  /* 0xfffffff4004c8947 */ /* 0x000fea000383ffff */
[----:B------:R-:W-:Y:S05]  /*0c70*/  EXIT ;  /* 0x000000000000794d */ /* 0x000fea0003800000 */
.L_x_9807:
        /* <DEDUP_REMOVED lines=16> */
.L_x_12164:


//--------------------- .text._ZN2at6native43_GLOBAL__N__9ae7fba5_10_SoftMax_cu_9f978f6326cunn_SpatialSoftMaxForwardIffflNS1_25LogSoftMaxForwardEpilogueEEEvPT1_PKT_T2_S9_S9_ --------------------------
	.section	.text._ZN2at6native43_GLOBAL__N__9ae7fba5_10_SoftMax_cu_9f978f6326cunn_SpatialSoftMaxForwardIffflNS1_25LogSoftMaxForwardEpilogueEEEvPT1_PKT_T2_S9_S9_,"ax",@progbits
	.align	128
.text._ZN2at6native43_GLOBAL__N__9ae7fba5_10_SoftMax_cu_9f978f6326cunn_SpatialSoftMaxForwardIffflNS1_25LogSoftMaxForwardEpilogueEEEvPT1_PKT_T2_S9_S9_:
        .type           _ZN2at6native43_GLOBAL__N__9ae7fba5_10_SoftMax_cu_9f978f6326cunn_SpatialSoftMaxForwardIffflNS1_25LogSoftMaxForwardEpilogueEEEvPT1_PKT_T2_S9_S9_,@function
        .size           _ZN2at6native43_GLOBAL__N__9ae7fba5_10_SoftMax_cu_9f978f6326cunn_SpatialSoftMaxForwardIffflNS1_25LogSoftMaxForwardEpilogueEEEvPT1_PKT_T2_S9_S9_,(.L_x_12165 - _ZN2at6native43_GLOBAL__N__9ae7fba5_10_SoftMax_cu_9f978f6326cunn_SpatialSoftMaxForwardIffflNS1_25LogSoftMaxForwardEpilogueEEEvPT1_PKT_T2_S9_S9_)
        .other          _ZN2at6native43_GLOBAL__N__9ae7fba5_10_SoftMax_cu_9f978f6326cunn_SpatialSoftMaxForwardIffflNS1_25LogSoftMaxForwardEpilogueEEEvPT1_PKT_T2_S9_S9_,@"STO_CUDA_ENTRY STV_DEFAULT"
_ZN2at6native43_GLOBAL__N__9ae7fba5_10_SoftMax_cu_9f978f6326cunn_SpatialSoftMaxForwardIffflNS1_25LogSoftMaxForwardEpilogueEEEvPT1_PKT_T2_S9_S9_:
        /* <DEDUP_REMOVED lines=29> */
.L_x_9834:
        /* <DEDUP_REMOVED lines=17> */
.L_x_9833:
[----:B------:R-:W-:Y:S01]  /*02e0*/  UISETP.GT.U32.AND UP0, UPT, UR13, 0x1, UPT ;  /* 0x000000010d00788c */ /* 0x000fe2000bf04070 */
[-C--:B------:R-:W-:Y:S01]  /*02f0*/  IMAD R4, R18, R17.reuse, RZ ;  /* 0x0000001112047224 */ /* 0x080fe200078e02ff */
[----:B------:R-:W-:Y:S01]  /*0300*/  BSSY B0, `(.L_x_9811) ;  /* 0x00000dd000007945 */ /* 0x000fe20003800000 */
[----:B0-23--:R-:W-:-:S03]  /*0310*/  IMAD.WIDE.U32 R2, R8, R17, RZ ;  /* 0x0000001108027225 */ /* 0x00dfc600078e00ff */
[----:B------:R-:W-:Y:S01]  /*0320*/  PLOP3.LUT P1, PT, PT, PT, UP0, 0x80, 0x0 ;  /* 0x000000000000781c */ /* 0x000fe20003f2f008 */
[----:B------:R-:W-:Y:S01]  /*0330*/  IMAD R5, R19, R8, R4 ;  /* 0x0000000813057224 */ /* 0x000fe200078e0204 */
[----:B------:R-:W-:-:S04]  /*0340*/  IADD3 R4, P0, R16, R2, RZ ;  /* 0x0000000210047210 */ /* 0x000fc80007f1e0ff */
[----:B------:R-:W-:-:S05]  /*0350*/  IADD3 R2, R3, R5, RZ ;  /* 0x0000000503027210 */ /* 0x000fca0007ffe0ff */
[----:B------:R-:W-:Y:S02]  /*0360*/  IMAD.X R5, R21, 0x1, R2, P0 ;  /* 0x0000000115057824 */ /* 0x000fe400000e0602 */
[----:B-1--4-:R-:W-:Y:S05]  /*0370*/  @P1 BRA `(.L_x_9812) ;  /* 0x0000000400701947 */ /* 0x012fea0003800000 */
        /* <DEDUP_REMOVED lines=23> */
.L_x_9815:
        /* <DEDUP_REMOVED lines=13> */
.L_x_9814:
[----:B------:R-:W-:Y:S05]  /*05c0*/  BSYNC B3 ;  /* 0x0000000000037941 */ /* 0x000fea0003800000 */
.L_x_9813:
[----:B------:R-:W-:Y:S04]  /*05d0*/  BSSY B3, `(.L_x_9816) ;  /* 0x0000017000037945 */ /* 0x000fe80003800000 */
[----:B------:R-:W-:Y:S05]  /*05e0*/  @P0 BRA `(.L_x_9817) ;  /* 0x0000000000540947 */ /* 0x000fea0003800000 */
[----:B------:R-:W-:Y:S01]  /*05f0*/  HFMA2.MMA R24, -RZ, RZ, 0, 0 ;  /* 0x00000000ff187435 */ /* 0x000fe200000001ff */
[----:B------:R-:W-:Y:S02]  /*0600*/  IMAD.MOV.U32 R22, RZ, RZ, RZ ;  /* 0x000000ffff167224 */ /* 0x000fe400078e00ff */
[----:B------:R-:W-:-:S08]  /*0610*/  IMAD.MOV.U32 R23, RZ, RZ, R15 ;  /* 0x000000ffff177224 */ /* 0x000fd000078e000f */
.L_x_9818:
        /* <DEDUP_REMOVED lines=9> */
[----:B------:R-:W-:-:S05]  /*06b0*/  IADD3 R23, P1, R23, UR13, RZ ;  /* 0x0000000d17177c10 */ /* 0x000fca000ff3e0ff */
[----:B------:R-:W-:Y:S01]  /*06c0*/  IMAD.X R24, RZ, RZ, R24, P1 ;  /* 0x000000ffff187224 */ /* 0x000fe200008e0618 */
[----:B------:R-:W-:-:S04]  /*06d0*/  ISETP.GE.U32.AND P1, PT, R23, R2, PT ;  /* 0x000000021700720c */ /* 0x000fc80003f26070 */
[----:B------:R-:W-:Y:S01]  /*06e0*/  ISETP.GE.AND.EX P1, PT, R24, R3, PT, P1 ;  /* 0x000000031800720c */ /* 0x000fe20003f26310 */
[----:B--2---:R-:W-:-:S04]  /*06f0*/  FADD.FTZ R10, R13, -R20 ;  /* 0x800000140d0a7221 */ /* 0x004fc80000010000 */
[----:B------:R-:W-:-:S04]  /*0700*/  FMUL.FTZ R10, R10, 1.4426950216293334961 ;  /* 0x3fb8aa3b0a0a7820 */ /* 0x000fc80000410000 */
[----:B------:R-:W0:Y:S02]  /*0710*/  MUFU.EX2 R11, R10 ;  /* 0x0000000a000b7308 */ /* 0x000e240000000800 */
[----:B0-----:R-:W-:Y:S02]  /*0720*/  FADD.FTZ R22, R11, R22 ;  /* 0x000000160b167221 */ /* 0x001fe40000010000 */
[----:B------:R-:W-:Y:S05]  /*0730*/  @!P1 BRA `(.L_x_9818) ;  /* 0xfffffffc00b89947 */ /* 0x000fea000383ffff */
.L_x_9817:
[----:B------:R-:W-:Y:S05]  /*0740*/  BSYNC B3 ;  /* 0x0000000000037941 */ /* 0x000fea0003800000 */
.L_x_9816:
[----:B------:R-:W-:Y:S04]  /*0750*/  BSSY B3, `(.L_x_9819) ;  /* 0x000001d000037945 */ /* 0x000fe80003800000 */
[----:B------:R-:W-:Y:S05]  /*0760*/  @P0 BRA `(.L_x_9820) ;  /* 0x00000000006c0947 */ /* 0x000fea0003800000 */
[----:B------:R-:W0:Y:S01]  /*0770*/  MUFU.LG2 R22, R22 ;  /* 0x0000001600167308 */ /* 0x000e220000000c00 */
[----:B------:R-:W-:Y:S01]  /*0780*/  IMAD.MOV.U32 R23, RZ, RZ, R15 ;  /* 0x000000ffff177224 */ /* 0x000fe200078e000f */
[----:B------:R-:W-:-:S07]  /*0790*/  MOV R24, RZ ;  /* 0x000000ff00187202 */ /* 0x000fce0000000f00 */
.L_x_9821:
[----:B------:R-:W-:Y:S01]  /*07a0*/  ULDC.64 UR14, c[0x0][0x230] ;  /* 0x00008c00000e7ab9 */ /* 0x000fe20000000a00 */
[----:B------:R-:W-:Y:S02]  /*07b0*/  IMAD.MOV.U32 R10, RZ, RZ, R4 ;  /* 0x000000ffff0a7224 */ /* 0x000fe400078e0004 */
        /* <DEDUP_REMOVED lines=19> */
[----:B0-----:R-:W-:-:S05]  /*08f0*/  FFMA.FTZ R25, R22, -0.69314718246459960938, R25 ;  /* 0xbf31721816197823 */ /* 0x001fca0000010019 */
[----:B------:R1:W-:Y:S03]  /*0900*/  STG.E desc[UR10][R12.64], R25 ;  /* 0x000000190c007986 */ /* 0x0003e6000c10190a */
[----:B------:R-:W-:Y:S05]  /*0910*/  @!P0 BRA `(.L_x_9821) ;  /* 0xfffffffc00a08947 */ /* 0x000fea000383ffff */
.L_x_9820:
[----:B------:R-:W-:Y:S05]  /*0920*/  BSYNC B3 ;  /* 0x0000000000037941 */ /* 0x000fea0003800000 */
.L_x_9819:
[----:B------:R-:W-:Y:S05]  /*0930*/  BRA `(.L_x_9822) ;  /* 0x0000000400e47947 */ /* 0x000fea0003800000 */
.L_x_9812:
        /* <DEDUP_REMOVED lines=9> */
.L_x_9824:
        /* <DEDUP_REMOVED lines=9> */
[----:B------:R-:W-:-:S06]  /*0a60*/  LEA.HI.X R13, R10, UR15, R11, 0x2, P1 ;  /* 0x0000000f0a0d7c11 */ /* 0x000fcc00088f140b */
        /* <DEDUP_REMOVED lines=8> */
.L_x_9823:
        /* <DEDUP_REMOVED lines=9> */
.L_x_9826:
        /* <DEDUP_REMOVED lines=11> */
.L_x_9825:
        /* <DEDUP_REMOVED lines=9> */
.L_x_9829:
        /* <DEDUP_REMOVED lines=14> */
[----:B------:R-:W-:-:S04]  /*0da0*/  FMUL.FTZ R10, R10, 1.4426950216293334961 ;  /* 0x3fb8aa3b0a0a7820 */ /* 0x000fc80000410000 */
[----:B------:R-:W0:Y:S02]  /*0db0*/  MUFU.EX2 R11, R10 ;  /* 0x0000000a000b7308 */ /* 0x000e240000000800 */
[----:B0-----:R-:W-:Y:S02]  /*0dc0*/  FADD.FTZ R20, R11, R20 ;  /* 0x000000140b147221 */ /* 0x001fe40000010000 */
[----:B------:R-:W-:Y:S05]  /*0dd0*/  @!P1 BRA `(.L_x_9829) ;  /* 0xfffffffc00b89947 */ /* 0x000fea000383ffff */
.L_x_9828:
[----:B------:R-:W-:Y:S05]  /*0de0*/  BSYNC B3 ;  /* 0x0000000000037941 */ /* 0x000fea0003800000 */
.L_x_9827:
[----:B------:R-:W-:Y:S06]  /*0df0*/  BAR.SYNC.DEFER_BLOCKING 0x0 ;  /* 0x0000000000007b1d */ /* 0x000fec0000010000 */
[----:B------:R3:W-:Y:S01]  /*0e00*/  STS [R3], R20 ;  /* 0x0000001403007388 */ /* 0x0007e20000000800 */
[----:B------:R-:W-:Y:S05]  /*0e10*/  @!P2 BRA `(.L_x_9830) ;  /* 0x000000000030a947 */ /* 0x000fea0003800000 */
[----:B------:R-:W-:-:S06]  /*0e20*/  USHF.R.U32.HI UR7, URZ, 0x1, UR13 ;  /* 0x000000013f077899 */ /* 0x000fcc000801160d */
[----:B------:R-:W-:-:S07]  /*0e30*/  MOV R10, UR7 ;  /* 0x00000007000a7c02 */ /* 0x000fce0008000f00 */
.L_x_9831:
        /* <DEDUP_REMOVED lines=9> */
[----:B----4-:R-:W-:Y:S05]  /*0ed0*/  @P1 BRA `(.L_x_9831) ;  /* 0xfffffffc00d81947 */ /* 0x010fea000383ffff */
.L_x_9830:
        /* <DEDUP_REMOVED lines=10> */
.L_x_9832:
[----:B----4-:R-:W-:Y:S02]  /*0f80*/  IMAD R12, R20, UR16, RZ ;  /* 0x00000010140c7c24 */ /* 0x010fe4000f8e02ff */
        /* <DEDUP_REMOVED lines=8> */
[----:B------:R-:W-:-:S06]  /*1010*/  IADD3.X R11, R13, UR19, RZ, P0, !PT ;  /* 0x000000130d0b7c10 */ /* 0x000fcc00087fe4ff */
[----:B------:R-:W2:Y:S01]  /*1020*/  LDG.E R11, desc[UR10][R10.64] ;  /* 0x0000000a0a0b7981 */ /* 0x000ea2000c1e1900 */
[----:B------:R-:W-:-:S04]  /*1030*/  IADD3 R12, P0, R12, UR20, RZ ;  /* 0x000000140c0c7c10 */ /* 0x000fc8000ff1e0ff */
[----:B------:R-:W-:Y:S02]  /*1040*/  IADD3.X R13, R13, UR21, RZ, P0, !PT ;  /* 0x000000150d0d7c10 */ /* 0x000fe400087fe4ff */
[----:B------:R-:W-:-:S05]  /*1050*/  IADD3 R23, P0, R23, UR13, RZ ;  /* 0x0000000d17177c10 */ /* 0x000fca000ff1e0ff */
[----:B------:R-:W-:Y:S01]  /*1060*/  IMAD.X R20, RZ, RZ, R20, P0 ;  /* 0x000000ffff147224 */ /* 0x000fe200000e0614 */
[----:B------:R-:W-:-:S04]  /*1070*/  ISETP.GE.U32.AND P0, PT, R23, UR22, PT ;  /* 0x0000001617007c0c */ /* 0x000fc8000bf06070 */
[----:B------:R-:W-:Y:S01]  /*1080*/  ISETP.GE.AND.EX P0, PT, R20, UR23, PT, P0 ;  /* 0x0000001714007c0c */ /* 0x000fe2000bf06300 */
[----:B--2---:R-:W-:-:S04]  /*1090*/  FADD.FTZ R22, -R2, R11 ;  /* 0x0000000b02167221 */ /* 0x004fc80000010100 */
[----:B0-----:R-:W-:-:S05]  /*10a0*/  FFMA.FTZ R25, R3, -0.69314718246459960938, R22 ;  /* 0xbf31721803197823 */ /* 0x001fca0000010016 */
[----:B------:R4:W-:Y:S03]  /*10b0*/  STG.E desc[UR10][R12.64], R25 ;  /* 0x000000190c007986 */ /* 0x0009e6000c10190a */
[----:B------:R-:W-:Y:S05]  /*10c0*/  @!P0 BRA `(.L_x_9832) ;  /* 0xfffffffc00ac8947 */ /* 0x000fea000383ffff */
.L_x_9822:
[----:B------:R-:W-:Y:S05]  /*10d0*/  BSYNC B0 ;  /* 0x0000000000007941 */ /* 0x000fea0003800000 */
.L_x_9811:
[----:B------:R-:W-:Y:S01]  /*10e0*/  IADD3 R16, P0, R16, UR6, RZ ;  /* 0x0000000610107c10 */ /* 0x000fe2000ff1e0ff */
[----:B------:R-:W-:-:S03]  /*10f0*/  ULDC.64 UR14, c[0x0][0x230] ;  /* 0x00008c00000e7ab9 */ /* 0x000fc60000000a00 */
[----:B------:R-:W-:Y:S02]  /*1100*/  IADD3.X R21, RZ, R21, RZ, P0, !PT ;  /* 0x00000015ff157210 */ /* 0x000fe400007fe4ff */
[----:B------:R-:W-:-:S04]  /*1110*/  ISETP.GE.U32.AND P0, PT, R16, UR14, PT ;  /* 0x0000000e10007c0c */ /* 0x000fc8000bf06070 */
[----:B------:R-:W-:-:S13]  /*1120*/  ISETP.GE.AND.EX P0, PT, R21, UR15, PT, P0 ;  /* 0x0000000f15007c0c */ /* 0x000fda000bf06300 */
[----:B------:R-:W-:Y:S05]  /*1130*/  @!P0 BRA `(.L_x_9833) ;  /* 0xfffffff000688947 */ /* 0x000fea000383ffff */
.L_x_9810:
[----:B------:R-:W-:Y:S05]  /*1140*/  BSYNC B1 ;  /* 0x0000000000017941 */ /* 0x000fea0003800000 */
.L_x_9809:
[----:B------:R-:W-:Y:S01]  /*1150*/  IADD3 R17, P0, R17, UR12, RZ ;  /* 0x0000000c11117c10 */ /* 0x000fe2000ff1e0ff */
[----:B------:R-:W-:-:S04]  /*1160*/  ULDC.64 UR14, c[0x0][0x220] ;  /* 0x00008800000e7ab9 */ /* 0x000fc80000000a00 */
[----:B------:R-:W-:Y:S01]  /*1170*/  IMAD.X R19, RZ, RZ, R19, P0 ;  /* 0x000000ffff137224 */ /* 0x000fe200000e0613 */
[----:B------:R-:W-:-:S04]  /*1180*/  ISETP.GE.U32.AND P0, PT, R17, UR14, PT ;  /* 0x0000000e11007c0c */ /* 0x000fc8000bf06070 */
[----:B------:R-:W-:-:S13]  /*1190*/  ISETP.GE.AND.EX P0, PT, R19, UR15, PT, P0 ;  /* 0x0000000f13007c0c */ /* 0x000fda000bf06300 */
[----:B------:R-:W-:Y:S05]  /*11a0*/  @!P0 BRA `(.L_x_9834) ;  /* 0xfffffff000088947 */ /* 0x000fea000383ffff */
[----:B------:R-:W-:Y:S05]  /*11b0*/  BSYNC B2 ;  /* 0x0000000000027941 */ /* 0x000fea0003800000 */
.L_x_9808:
[----:B------:R-:W-:Y:S05]  /*11c0*/  EXIT ;  /* 0x000000000000794d */ /* 0x000fea0003800000 */
.L_x_9835:
        /* <DEDUP_REMOVED lines=11> */
.L_x_12165:


//--------------------- .text._ZN2at6native43_GLOBAL__N__9ae7fba5_10_SoftMax_cu_9f978f6326cunn_SpatialSoftMaxForwardIfffiNS1_25LogSoftMaxForwardEpilogueEEEvPT1_PKT_T2_S9_S9_ --------------------------
	.section	.text._ZN2at6native43_GLOBAL__N__9ae7fba5_10_SoftMax_cu_9f978f6326cunn_SpatialSoftMaxForwardIfffiNS1_25LogSoftMaxForwardEpilogueEEEvPT1_PKT_T2_S9_S9_,"ax",@progbits
	.align	128
.text._ZN2at6native43_GLOBAL__N__9ae7fba5_10_SoftMax_cu_9f978f6326cunn_SpatialSoftMaxForwardIfffiNS1_25LogSoftMaxForwardEpilogueEEEvPT1_PKT_T2_S9_S9_:
        .type           _ZN2at6native43_GLOBAL__N__9ae7fba5_10_SoftMax_cu_9f978f6326cunn_SpatialSoftMaxForwardIfffiNS1_25LogSoftMaxForwardEpilogueEEEvPT1_PKT_T2_S9_S9_,@function
        .size           _ZN2at6native43_GLOBAL__N__9ae7fba5_10_SoftMax_cu_9f978f6326cunn_SpatialSoftMaxForwardIfffiNS1_25LogSoftMaxForwardEpilogueEEEvPT1_PKT_T2_S9_S9_,(.L_x_12166 - _ZN2at6native43_GLOBAL__N__9ae7fba5_10_SoftMax_cu_9f978f6326cunn_SpatialSoftMaxForwardIfffiNS1_25LogSoftMaxForwardEpilogueEEEvPT1_PKT_T2_S9_S9_)
        .other          _ZN2at6native43_GLOBAL__N__9ae7fba5_10_SoftMax_cu_9f978f6326cunn_SpatialSoftMaxForwardIfffiNS1_25LogSoftMaxForwardEpilogueEEEvPT1_PKT_T2_S9_S9_,@"STO_CUDA_ENTRY STV_DEFAULT"
_ZN2at6native43_GLOBAL__N__9ae7fba5_10_SoftMax_cu_9f978f6326cunn_SpatialSoftMaxForwardIfffiNS1_25LogSoftMaxForwardEpilogueEEEvPT1_PKT_T2_S9_S9_:
        /* <DEDUP_REMOVED lines=26> */
.L_x_9861:
        /* <DEDUP_REMOVED lines=8> */
.L_x_9860:
        /* <DEDUP_REMOVED lines=15> */
.L_x_9842:
        /* <DEDUP_REMOVED lines=8> */
.L_x_9841:
[----:B------:R-:W-:Y:S05]  /*0390*/  BSYNC B2 ;  /* 0x0000000000027941 */ /* 0x000fea0003800000 */
.L_x_9840:
[----:B------:R-:W-:Y:S04]  /*03a0*/  BSSY B2, `(.L_x_9843) ;  /* 0x0000010000027945 */ /* 0x000fe80003800000 */
[----:B------:R-:W-:Y:S05]  /*03b0*/  @P2 BRA `(.L_x_9844) ;  /* 0x0000000000382947 */ /* 0x000fea0003800000 */
[----:B------:R-:W0:Y:S01]  /*03c0*/  LDC.64 R12, c[0x0][0x218] ;  /* 0x00008600ff0c7b82 */ /* 0x000e220000000a00 */
[----:B------:R-:W-:Y:S01]  /*03d0*/  IMAD.MOV.U32 R16, RZ, RZ, RZ ;  /* 0x000000ffff107224 */ /* 0x000fe200078e00ff */
[----:B------:R-:W-:-:S07]  /*03e0*/  MOV R17, R2 ;  /* 0x0000000200117202 */ /* 0x000fce0000000f00 */
.L_x_9845:
        /* <DEDUP_REMOVED lines=11> */
.L_x_9844:
[----:B------:R-:W-:Y:S05]  /*04a0*/  BSYNC B2 ;  /* 0x0000000000027941 */ /* 0x000fea0003800000 */
.L_x_9843:
[----:B------:R-:W-:Y:S04]  /*04b0*/  BSSY B2, `(.L_x_9846) ;  /* 0x0000011000027945 */ /* 0x000fe80003800000 */
[----:B------:R-:W-:Y:S05]  /*04c0*/  @P2 BRA `(.L_x_9847) ;  /* 0x00000000003c2947 */ /* 0x000fea0003800000 */
[----:B------:R-:W0:Y:S01]  /*04d0*/  LDC.64 R12, c[0x0][0x218] ;  /* 0x00008600ff0c7b82 */ /* 0x000e220000000a00 */
[----:B------:R1:W2:Y:S01]  /*04e0*/  MUFU.LG2 R27, R16 ;  /* 0x00000010001b7308 */ /* 0x0002a20000000c00 */
[----:B------:R-:W-:-:S06]  /*04f0*/  MOV R23, R2 ;  /* 0x0000000200177202 */ /* 0x000fcc0000000f00 */
[----:B------:R-:W3:Y:S02]  /*0500*/  LDC.64 R14, c[0x0][0x210] ;  /* 0x00008400ff0e7b82 */ /* 0x000ee40000000a00 */
.L_x_9848:
[----:B------:R-:W-:Y:S02]  /*0510*/  ULDC UR4, c[0x0][0x228] ;  /* 0x00008a0000047ab9 */ /* 0x000fe40000000800 */
[----:B----4-:R-:W-:-:S04]  /*0520*/  IMAD R19, R23, UR4, R20 ;  /* 0x0000000417137c24 */ /* 0x010fc8000f8e0214 */
[----:B01----:R-:W-:-:S06]  /*0530*/  IMAD.WIDE R16, R19, 0x4, R12 ;  /* 0x0000000413107825 */ /* 0x003fcc00078e020c */
[----:B------:R-:W4:Y:S01]  /*0540*/  LDG.E R17, desc[UR6][R16.64] ;  /* 0x0000000610117981 */ /* 0x000f22000c1e1900 */
[----:B---3--:R-:W-:-:S04]  /*0550*/  IMAD.WIDE R18, R19, 0x4, R14 ;  /* 0x0000000413127825 */ /* 0x008fc800078e020e */
[----:B------:R-:W-:-:S05]  /*0560*/  IMAD.IADD R23, R0, 0x1, R23 ;  /* 0x0000000100177824 */ /* 0x000fca00078e0217 */
[----:B------:R-:W-:Y:S01]  /*0570*/  ISETP.GE.AND P0, PT, R23, R21, PT ;  /* 0x000000151700720c */ /* 0x000fe20003f06270 */
[----:B----4-:R-:W-:-:S04]  /*0580*/  FADD.FTZ R24, R17, -R22 ;  /* 0x8000001611187221 */ /* 0x010fc80000010000 */
[----:B--2---:R-:W-:-:S05]  /*0590*/  FFMA.FTZ R25, R27, -0.69314718246459960938, R24 ;  /* 0xbf3172181b197823 */ /* 0x004fca0000010018 */
[----:B------:R4:W-:Y:S03]  /*05a0*/  STG.E desc[UR6][R18.64], R25 ;  /* 0x0000001912007986 */ /* 0x0009e6000c101906 */
[----:B------:R-:W-:Y:S05]  /*05b0*/  @!P0 BRA `(.L_x_9848) ;  /* 0xfffffffc00d48947 */ /* 0x000fea000383ffff */
.L_x_9847:
[----:B------:R-:W-:Y:S05]  /*05c0*/  BSYNC B2 ;  /* 0x0000000000027941 */ /* 0x000fea0003800000 */
.L_x_9846:
[----:B------:R-:W-:Y:S05]  /*05d0*/  BRA `(.L_x_9849) ;  /* 0x00000004005c7947 */ /* 0x000fea0003800000 */
.L_x_9839:
[----:B------:R-:W0:Y:S01]  /*05e0*/  LDC R16, c[0x0][0x224] ;  /* 0x00008900ff107b82 */ /* 0x000e220000000800 */
[----:B------:R-:W-:Y:S02]  /*05f0*/  MOV R17, 0xff7fffff ;  /* 0xff7fffff00117802 */ /* 0x000fe40000000f00 */
[----:B0-----:R-:W-:-:S13]  /*0600*/  ISETP.GE.AND P0, PT, R2, R16, PT ;  /* 0x000000100200720c */ /* 0x001fda0003f06270 */
[----:B------:R-:W-:Y:S05]  /*0610*/  @P0 BRA `(.L_x_9850) ;  /* 0x0000000000300947 */ /* 0x000fea0003800000 */
[----:B------:R-:W0:Y:S01]  /*0620*/  LDC.64 R12, c[0x0][0x218] ;  /* 0x00008600ff0c7b82 */ /* 0x000e220000000a00 */
[----:B------:R-:W-:Y:S01]  /*0630*/  IMAD.MOV.U32 R17, RZ, RZ, -0x800001 ;  /* 0xff7fffffff117424 */ /* 0x000fe200078e00ff */
[----:B------:R-:W-:-:S07]  /*0640*/  MOV R19, R2 ;  /* 0x0000000200137202 */ /* 0x000fce0000000f00 */
.L_x_9851:
[----:B------:R-:W-:Y:S02]  /*0650*/  ULDC UR4, c[0x0][0x228] ;  /* 0x00008a0000047ab9 */ /* 0x000fe40000000800 */
[----:B------:R-:W-:-:S04]  /*0660*/  IMAD R15, R19, UR4, R20 ;  /* 0x00000004130f7c24 */ /* 0x000fc8000f8e0214 */
[----:B0-----:R-:W-:-:S06]  /*0670*/  IMAD.WIDE R14, R15, 0x4, R12 ;  /* 0x000000040f0e7825 */ /* 0x001fcc00078e020c */
[----:B------:R-:W2:Y:S01]  /*0680*/  LDG.E R14, desc[UR6][R14.64] ;  /* 0x000000060e0e7981 */ /* 0x000ea2000c1e1900 */
[----:B------:R-:W-:-:S05]  /*0690*/  IMAD.IADD R19, R0, 0x1, R19 ;  /* 0x0000000100137824 */ /* 0x000fca00078e0213 */
[----:B------:R-:W-:Y:S02]  /*06a0*/  ISETP.GE.AND P2, PT, R19, R16, PT ;  /* 0x000000101300720c */ /* 0x000fe40003f46270 */
[----:B--2---:R-:W-:-:S04]  /*06b0*/  FSETP.GEU.FTZ.AND P1, PT, R17, R14, PT ;  /* 0x0000000e1100720b */ /* 0x004fc80003f3e000 */
[----:B------:R-:W-:-:S07]  /*06c0*/  FSEL R17, R14, R17, !P1 ;  /* 0x000000110e117208 */ /* 0x000fce0004800000 */
[----:B------:R-:W-:Y:S05]  /*06d0*/  @!P2 BRA `(.L_x_9851) ;  /* 0xfffffffc00dca947 */ /* 0x000fea000383ffff */
.L_x_9850:
        /* <DEDUP_REMOVED lines=8> */
.L_x_9853:
        /* <DEDUP_REMOVED lines=11> */
.L_x_9852:
        /* <DEDUP_REMOVED lines=8> */
.L_x_9856:
        /* <DEDUP_REMOVED lines=10> */
.L_x_9855:
[----:B------:R-:W-:Y:S05]  /*0930*/  BSYNC B2 ;  /* 0x0000000000027941 */ /* 0x000fea0003800000 */
.L_x_9854:
[----:B------:R-:W-:Y:S06]  /*0940*/  BAR.SYNC.DEFER_BLOCKING 0x0 ;  /* 0x0000000000007b1d */ /* 0x000fec0000010000 */
[----:B------:R2:W-:Y:S01]  /*0950*/  STS [R8], R17 ;  /* 0x0000001108007388 */ /* 0x0005e20000000800 */
[----:B------:R-:W-:Y:S05]  /*0960*/  @!P1 BRA `(.L_x_9857) ;  /* 0x00000000002c9947 */ /* 0x000fea0003800000 */
[----:B------:R-:W-:-:S07]  /*0970*/  IMAD.MOV.U32 R13, RZ, RZ, R7 ;  /* 0x000000ffff0d7224 */ /* 0x000fce00078e0007 */
.L_x_9858:
        /* <DEDUP_REMOVED lines=10> */
.L_x_9857:
        /* <DEDUP_REMOVED lines=9> */
.L_x_9859:
[----:B0-2---:R-:W-:-:S04]  /*0ab0*/  IMAD R17, R23, UR8, R20 ;  /* 0x0000000817117c24 */ /* 0x005fc8000f8e0214 */
[----:B----4-:R-:W-:-:S06]  /*0ac0*/  IMAD.WIDE R18, R17, 0x4, R12 ;  /* 0x0000000411127825 */ /* 0x010fcc00078e020c */
[----:B------:R-:W1:Y:S01]  /*0ad0*/  LDG.E R18, desc[UR6][R18.64] ;  /* 0x0000000612127981 */ /* 0x000e62000c1e1900 */
[----:B0--3--:R-:W-:-:S04]  /*0ae0*/  IMAD.WIDE R16, R17, 0x4, R14 ;  /* 0x0000000411107825 */ /* 0x009fc800078e020e */
[----:B------:R-:W-:-:S05]  /*0af0*/  IMAD.IADD R23, R0, 0x1, R23 ;  /* 0x0000000100177824 */ /* 0x000fca00078e0217 */
[----:B------:R-:W-:Y:S01]  /*0b00*/  ISETP.GE.AND P0, PT, R23, UR10, PT ;  /* 0x0000000a17007c0c */ /* 0x000fe2000bf06270 */
[----:B-1----:R-:W-:-:S04]  /*0b10*/  FADD.FTZ R25, -R21, R18 ;  /* 0x0000001215197221 */ /* 0x002fc80000010100 */
[----:B------:R-:W-:-:S05]  /*0b20*/  FFMA.FTZ R25, R22, -0.69314718246459960938, R25 ;  /* 0xbf31721816197823 */ /* 0x000fca0000010019 */
[----:B------:R0:W-:Y:S03]  /*0b30*/  STG.E desc[UR6][R16.64], R25 ;  /* 0x0000001910007986 */ /* 0x0001e6000c101906 */
[----:B------:R-:W-:Y:S05]  /*0b40*/  @!P0 BRA `(.L_x_9859) ;  /* 0xfffffffc00d88947 */ /* 0x000fea000383ffff */
.L_x_9849:
[----:B------:R-:W-:Y:S05]  /*0b50*/  BSYNC B0 ;  /* 0x0000000000007941 */ /* 0x000fea0003800000 */
.L_x_9838:
[----:B------:R-:W-:Y:S01]  /*0b60*/  IADD3 R10, R6, R10, RZ ;  /* 0x0000000a060a7210 */ /* 0x000fe20007ffe0ff */
[----:B------:R-:W-:-:S03]  /*0b70*/  ULDC UR4, c[0x0][0x228] ;  /* 0x00008a0000047ab9 */ /* 0x000fc60000000800 */
[----:B------:R-:W-:-:S13]  /*0b80*/  ISETP.GE.AND P0, PT, R10, UR4, PT ;  /* 0x000000040a007c0c */ /* 0x000fda000bf06270 */
[----:B------:R-:W-:Y:S05]  /*0b90*/  @!P0 BRA `(.L_x_9860) ;  /* 0xfffffff400a08947 */ /* 0x000fea000383ffff */
.L_x_9837:
[----:B------:R-:W-:Y:S05]  /*0ba0*/  BSYNC B1 ;  /* 0x0000000000017941 */ /* 0x000fea0003800000 */
.L_x_9836:
[----:B------:R-:W-:Y:S01]  /*0bb0*/  IADD3 R3, R3, UR9, RZ ;  /* 0x0000000903037c10 */ /* 0x000fe2000fffe0ff */
[----:B------:R-:W-:-:S03]  /*0bc0*/  ULDC UR4, c[0x0][0x220] ;  /* 0x0000880000047ab9 */ /* 0x000fc60000000800 */
[----:B------:R-:W-:-:S13]  /*0bd0*/  ISETP.GE.AND P0, PT, R3, UR4, PT ;  /* 0x0000000403007c0c */ /* 0x000fda000bf06270 */
[----:B------:R-:W-:Y:S05]  /*0be0*/  @!P0 BRA `(.L_x_9861) ;  /* 0xfffffff4006c8947 */ /* 0x000fea000383ffff */
[----:B------:R-:W-:Y:S05]  /*0bf0*/  EXIT ;  /* 0x000000000000794d */ /* 0x000fea0003800000 */
.L_x_9862:
        /* <DEDUP_REMOVED lines=16> */
.L_x_12166:


//--------------------- .text._ZN2at6native43_GLOBAL__N__9ae7fba5_10_SoftMax_cu_9f978f6326cunn_SpatialSoftMaxForwardIdddlNS1_25LogSoftMaxForwardEpilogueEEEvPT1_PKT_T2_S9_S9_ --------------------------
	.section	.text._ZN2at6native43_GLOBAL__N__9ae7fba5_10_SoftMax_cu_9f978f6326cunn_SpatialSoftMaxForwardIdddlNS1_25LogSoftMaxForwardEpilogueEEEvPT1_PKT_T2_S9_S9_,"ax",@progbits
	.align	128
.text._ZN2at6native43_GLOBAL__N__9ae7fba5_10_SoftMax_cu_9f978f6326cunn_SpatialSoftMaxForwardIdddlNS1_25LogSoftMaxForwardEpilogueEEEvPT1_PKT_T2_S9_S9_:
        .type           _ZN2at6native43_GLOBAL__N__9ae7fba5_10_SoftMax_cu_9f978f6326cunn_SpatialSoftMaxForwardIdddlNS1_25LogSoftMaxForwardEpilogueEEEvPT1_PKT_T2_S9_S9_,@function
        .size           _ZN2at6native43_GLOBAL__N__9ae7fba5_10_SoftMax_cu_9f978f6326cunn_SpatialSoftMaxForwardIdddlNS1_25LogSoftMaxForwardEpilogueEEEvPT1_PKT_T2_S9_S9_,(.L_x_12167 - _ZN2at6native43_GLOBAL__N__9ae7fba5_10_SoftMax_cu_9f978f6326cunn_SpatialSoftMaxForwardIdddlNS1_25LogSoftMaxForwardEpilogueEEEvPT1_PKT_T2_S9_S9_)
        .other          _ZN2at6native43_GLOBAL__N__9ae7fba5_10_SoftMax_cu_9f978f6326cunn_SpatialSoftMaxForwardIdddlNS1_25LogSoftMaxForwardEpilogueEEEvPT1_PKT_T2_S9_S9_,@"STO_CUDA_ENTRY STV_DEFAULT"
_ZN2at6native43_GLOBAL__N__9ae7fba5_10_SoftMax_cu_9f978f6326cunn_SpatialSoftMaxForwardIdddlNS1_25LogSoftMaxForwardEpilogueEEEvPT1_PKT_T2_S9_S9_:
        /* <DEDUP_REMOVED lines=14> */
[----:B------:R-:W3:Y:S08]  /*00e0*/  S2UR UR15, SR_CTAID.Y ;  /* 0x00000000000f79c3 */ /* 0x000ef00000002600 */
[----:B------:R-:W3:Y:S01]  /*00f0*/  LDC R5, c[0x0][0x4] ;  /* 0x00000100ff057b82 */ /* 0x000ee20000000800 */
[----:B------:R-:W-:Y:S01]  /*0100*/  ULDC UR12, c[0x0][0xc] ;  /* 0x00000300000c7ab9 */ /* 0x000fe20000000800 */
[----:B------:R-:W-:Y:S01]  /*0110*/  ULDC UR9, c[0x0][0x10] ;  /* 0x0000040000097ab9 */ /* 0x000fe20000000800 */
[----:B------:R-:W-:-:S02]  /*0120*/  ULDC UR13, c[0x0][0x0] ;  /* 0x00000000000d7ab9 */ /* 0x000fc40000000800 */
[----:B------:R-:W-:Y:S02]  /*0130*/  UIMAD.WIDE.U32 UR4, UR13, UR10, URZ ;  /* 0x0000000a0d0472a5 */ /* 0x000fe4000f8e003f */
[----:B-1----:R-:W-:Y:S02]  /*0140*/  ULEA UR8, UR8, UR6, 0x18 ;  /* 0x0000000608087291 */ /* 0x002fe4000f8ec03f */
[----:B------:R-:W-:Y:S02]  /*0150*/  UIMAD UR10, UR13, UR11, UR5 ;  /* 0x0000000b0d0a72a4 */ /* 0x000fe4000f8e0205 */
[----:B------:R-:W-:Y:S02]  /*0160*/  UIMAD UR6, UR7, UR9, URZ ;  /* 0x00000009070672a4 */ /* 0x000fe4000f8e023f */
[----:B------:R-:W-:Y:S01]  /*0170*/  USHF.L.U64.HI UR7, UR4, 0x3, UR10 ;  /* 0x0000000304077899 */ /* 0x000fe2000801020a */
[----:B0-----:R-:W-:Y:S01]  /*0180*/  IMAD R3, R2, UR13, RZ ;  /* 0x0000000d02037c24 */ /* 0x001fe2000f8e02ff */
[----:B------:R-:W-:Y:S01]  /*0190*/  USHF.R.U32.HI UR9, URZ, 0x1, UR13 ;  /* 0x000000013f097899 */ /* 0x000fe2000801160d */
[----:B------:R-:W-:-:S03]  /*01a0*/  ULDC.64 UR10, c[0x0][0x208] ;  /* 0x00008200000a7ab9 */ /* 0x000fc60000000a00 */
[----:B------:R-:W-:Y:S01]  /*01b0*/  LEA R3, R3, UR8, 0x3 ;  /* 0x0000000803037c11 */ /* 0x000fe2000f8e18ff */
[----:B---3--:R-:W-:Y:S02]  /*01c0*/  IMAD R2, R5, UR15, R2 ;  /* 0x0000000f05027c24 */ /* 0x008fe4000f8e0202 */
[----:B------:R-:W-:Y:S02]  /*01d0*/  IMAD.MOV.U32 R5, RZ, RZ, RZ ;  /* 0x000000ffff057224 */ /* 0x000fe400078e00ff */
[----:B--2---:R-:W-:-:S07]  /*01e0*/  IMAD R6, R0, 0x8, R3 ;  /* 0x0000000800067824 */ /* 0x004fce00078e0203 */
.L_x_9897:
[----:B------:R-:W-:Y:S01]  /*01f0*/  ULDC.64 UR22, c[0x0][0x230] ;  /* 0x00008c0000167ab9 */ /* 0x000fe20000000a00 */
[----:B------:R-:W-:Y:S01]  /*0200*/  BSSY B1, `(.L_x_9864) ;  /* 0x0000214000017945 */ /* 0x000fe20003800000 */
[----:B------:R-:W-:-:S04]  /*0210*/  ISETP.GE.U32.AND P0, PT, R2, UR22, PT ;  /* 0x0000001602007c0c */ /* 0x000fc8000bf06070 */
[----:B------:R-:W-:-:S13]  /*0220*/  ISETP.GE.AND.EX P0, PT, RZ, UR23, PT, P0 ;  /* 0x00000017ff007c0c */ /* 0x000fda000bf06300 */
[----:B0-2---:R-:W-:Y:S05]  /*0230*/  @P0 BRA `(.L_x_9865) ;  /* 0x0000002000400947 */ /* 0x005fea0003800000 */
[----:B------:R-:W-:Y:S02]  /*0240*/  IMAD.MOV.U32 R8, RZ, RZ, R2 ;  /* 0x000000ffff087224 */ /* 0x000fe400078e0002 */
[----:B------:R-:W-:-:S07]  /*0250*/  IMAD.MOV.U32 R9, RZ, RZ, RZ ;  /* 0x000000ffff097224 */ /* 0x000fce00078e00ff */
.L_x_9896:
[----:B------:R-:W-:Y:S01]  /*0260*/  ULDC.64 UR24, c[0x0][0x228] ;  /* 0x00008a0000187ab9 */ /* 0x000fe20000000a00 */
[----:B------:R-:W-:Y:S01]  /*0270*/  ULDC.64 UR22, c[0x0][0x230] ;  /* 0x00008c0000167ab9 */ /* 0x000fe20000000a00 */
[----:B------:R-:W-:Y:S01]  /*0280*/  MOV R7, UR24 ;  /* 0x0000001800077c02 */ /* 0x000fe20008000f00 */
[----:B------:R-:W-:Y:S01]  /*0290*/  IMAD.U32 R22, RZ, RZ, UR23 ;  /* 0x00000017ff167e24 */ /* 0x000fe2000f8e00ff */
[----:B------:R-:W-:Y:S01]  /*02a0*/  UISETP.GT.U32.AND UP0, UPT, UR13, 0x1, UPT ;  /* 0x000000010d00788c */ /* 0x000fe2000bf04070 */
[----:B------:R-:W-:Y:S01]  /*02b0*/  IMAD.U32 R24, RZ, RZ, UR22 ;  /* 0x00000016ff187e24 */ /* 0x000fe2000f8e00ff */
[----:B------:R-:W-:Y:S01]  /*02c0*/  BSSY B0, `(.L_x_9866) ;  /* 0x0000201000007945 */ /* 0x000fe20003800000 */
[----:B------:R-:W-:Y:S02]  /*02d0*/  IMAD.U32 R23, RZ, RZ, UR25 ;  /* 0x00000019ff177e24 */ /* 0x000fe4000f8e00ff */
[-C--:B------:R-:W-:Y:S01]  /*02e0*/  IMAD R10, R22, R7.reuse, RZ ;  /* 0x00000007160a7224 */ /* 0x080fe200078e02ff */
[----:B------:R-:W-:Y:S01]  /*02f0*/  PLOP3.LUT P0, PT, PT, PT, UP0, 0x80, 0x0 ;  /* 0x000000000000781c */ /* 0x000fe20003f0f008 */
[----:B0-----:R-:W-:-:S04]  /*0300*/  IMAD.WIDE.U32 R12, R24, R7, RZ ;  /* 0x00000007180c7225 */ /* 0x001fc800078e00ff */
[----:B------:R-:W-:-:S04]  /*0310*/  IMAD R11, R24, R23, R10 ;  /* 0x00000017180b7224 */ /* 0x000fc800078e020a */
[----:B------:R-:W-:-:S04]  /*0320*/  IMAD.IADD R11, R13, 0x1, R11 ;  /* 0x000000010d0b7824 */ /* 0x000fc800078e020b */
[----:B------:R-:W-:Y:S02]  /*0330*/  IMAD R13, R11, R4, RZ ;  /* 0x000000040b0d7224 */ /* 0x000fe400078e02ff */
[----:B------:R-:W-:-:S04]  /*0340*/  IMAD.WIDE.U32 R10, R4, R12, R8 ;  /* 0x0000000c040a7225 */ /* 0x000fc800078e0008 */
[----:B------:R-:W-:-:S04]  /*0350*/  IMAD R13, R5, R12, R13 ;  /* 0x0000000c050d7224 */ /* 0x000fc800078e020d */
[----:B------:R-:W-:Y:S01]  /*0360*/  IMAD.IADD R25, R11, 0x1, R13 ;  /* 0x000000010b197824 */ /* 0x000fe200078e020d */
[----:B--2---:R-:W-:Y:S06]  /*0370*/  @P0 BRA `(.L_x_9867) ;  /* 0x0000000c00bc0947 */ /* 0x004fec0003800000 */
[----:B------:R-:W-:Y:S01]  /*0380*/  ISETP.GE.U32.AND P0, PT, R0, R7, PT ;  /* 0x000000070000720c */ /* 0x000fe20003f06070 */
[----:B------:R-:W-:Y:S01]  /*0390*/  BSSY B3, `(.L_x_9868) ;  /* 0x0000024000037945 */ /* 0x000fe20003800000 */
[----:B------:R-:W-:Y:S01]  /*03a0*/  MOV R12, 0xffffffff ;  /* 0xffffffff000c7802 */ /* 0x000fe20000000f00 */
[----:B------:R-:W-:Y:S01]  /*03b0*/  IMAD.MOV.U32 R13, RZ, RZ, -0x100001 ;  /* 0xffefffffff0d7424 */ /* 0x000fe200078e00ff */
[----:B------:R-:W-:-:S13]  /*03c0*/  ISETP.GE.AND.EX P0, PT, RZ, R23, PT, P0 ;  /* 0x00000017ff00720c */ /* 0x000fda0003f06300 */
[----:B------:R-:W-:Y:S05]  /*03d0*/  @P0 BRA `(.L_x_9869) ;  /* 0x00000000007c0947 */ /* 0x000fea0003800000 */
[----:B------:R-:W-:Y:S01]  /*03e0*/  IMAD R14, R5, R7, RZ ;  /* 0x00000007050e7224 */ /* 0x000fe200078e02ff */
[----:B------:R-:W-:Y:S01]  /*03f0*/  ULDC.64 UR22, c[0x0][0x218] ;  /* 0x0000860000167ab9 */ /* 0x000fe20000000a00 */
[----:B------:R-:W-:Y:S01]  /*0400*/  IMAD.MOV.U32 R12, RZ, RZ, R0 ;  /* 0x000000ffff0c7224 */ /* 0x000fe200078e0000 */
[----:B------:R-:W-:Y:S01]  /*0410*/  MOV R18, R0 ;  /* 0x0000000000127202 */ /* 0x000fe20000000f00 */
[----:B------:R-:W-:Y:S02]  /*0420*/  IMAD.MOV.U32 R13, RZ, RZ, RZ ;  /* 0x000000ffff0d7224 */ /* 0x000fe400078e00ff */
[C---:B------:R-:W-:Y:S02]  /*0430*/  IMAD R15, R4.reuse, R23, R14 ;  /* 0x00000017040f7224 */ /* 0x040fe400078e020e */
[----:B------:R-:W-:-:S04]  /*0440*/  IMAD.WIDE.U32 R12, R4, R7, R12 ;  /* 0x00000007040c7225 */ /* 0x000fc800078e000c */
[----:B------:R-:W-:Y:S02]  /*0450*/  IMAD.IADD R13, R13, 0x1, R15 ;  /* 0x000000010d0d7824 */ /* 0x000fe400078e020f */
[----:B------:R-:W-:-:S04]  /*0460*/  IMAD.WIDE.U32 R14, R12, R24, R8 ;  /* 0x000000180c0e7225 */ /* 0x000fc800078e0008 */
[----:B------:R-:W-:Y:S01]  /*0470*/  IMAD R13, R13, R24, RZ ;  /* 0x000000180d0d7224 */ /* 0x000fe200078e02ff */
[----:B------:R-:W-:Y:S01]  /*0480*/  LEA R17, P1, R14, UR22, 0x3 ;  /* 0x000000160e117c11 */ /* 0x000fe2000f8218ff */
[----:B------:R-:W-:Y:S02]  /*0490*/  IMAD.MOV.U32 R16, RZ, RZ, RZ ;  /* 0x000000ffff107224 */ /* 0x000fe400078e00ff */
[----:B------:R-:W-:Y:S02]  /*04a0*/  IMAD R13, R12, R22, R13 ;  /* 0x000000160c0d7224 */ /* 0x000fe400078e020d */
[----:B------:R-:W-:Y:S02]  /*04b0*/  IMAD.MOV.U32 R12, RZ, RZ, -0x1 ;  /* 0xffffffffff0c7424 */ /* 0x000fe400078e00ff */
[----:B------:R-:W-:-:S05]  /*04c0*/  IMAD.IADD R13, R15, 0x1, R13 ;  /* 0x000000010f0d7824 */ /* 0x000fca00078e020d */
[----:B------:R-:W-:Y:S01]  /*04d0*/  LEA.HI.X R20, R14, UR23, R13, 0x3, P1 ;  /* 0x000000170e147c11 */ /* 0x000fe200088f1c0d */
[----:B------:R-:W-:-:S07]  /*04e0*/  IMAD.MOV.U32 R13, RZ, RZ, -0x100001 ;  /* 0xffefffffff0d7424 */ /* 0x000fce00078e00ff */
.L_x_9870:
[----:B------:R-:W-:Y:S02]  /*04f0*/  IMAD.MOV.U32 R14, RZ, RZ, R17 ;  /* 0x000000ffff0e7224 */ /* 0x000fe400078e0011 */
[----:B------:R-:W-:-:S06]  /*0500*/  IMAD.MOV.U32 R15, RZ, RZ, R20 ;  /* 0x000000ffff0f7224 */ /* 0x000fcc00078e0014 */
[----:B------:R-:W2:Y:S01]  /*0510*/  LDG.E.64 R14, desc[UR10][R14.64] ;  /* 0x0000000a0e0e7981 */ /* 0x000ea2000c1e1b00 */
[----:B------:R-:W-:Y:S02]  /*0520*/  IADD3 R18, P1, R18, UR13, RZ ;  /* 0x0000000d12127c10 */ /* 0x000fe4000ff3e0ff */
[----:B------:R-:W-:-:S03]  /*0530*/  MOV R26, UR4 ;  /* 0x00000004001a7c02 */ /* 0x000fc60008000f00 */
        /* <DEDUP_REMOVED lines=9> */
.L_x_9869:
[----:B------:R-:W-:Y:S05]  /*05d0*/  BSYNC B3 ;  /* 0x0000000000037941 */ /* 0x000fea0003800000 */
.L_x_9868:
[----:B------:R-:W-:Y:S01]  /*05e0*/  BSSY B3, `(.L_x_9871) ;  /* 0x0000058000037945 */ /* 0x000fe20003800000 */
[----:B------:R-:W-:-:S03]  /*05f0*/  CS2R R14, SRZ ;  /* 0x00000000000e7805 */ /* 0x000fc6000001ff00 */
[----:B------:R-:W-:Y:S05]  /*0600*/  @P0 BRA `(.L_x_9872) ;  /* 0x0000000400540947 */ /* 0x000fea0003800000 */
[----:B------:R-:W-:Y:S01]  /*0610*/  IMAD.MOV.U32 R27, RZ, RZ, R0 ;  /* 0x000000ffff1b7224 */ /* 0x000fe200078e0000 */
[----:B------:R-:W-:Y:S01]  /*0620*/  CS2R R14, SRZ ;  /* 0x00000000000e7805 */ /* 0x000fe2000001ff00 */
[----:B------:R-:W-:-:S07]  /*0630*/  IMAD.MOV.U32 R26, RZ, RZ, RZ ;  /* 0x000000ffff1a7224 */ /* 0x000fce00078e00ff */
.L_x_9875:
[----:B------:R-:W-:Y:S01]  /*0640*/  ULDC.64 UR22, c[0x0][0x230] ;  /* 0x00008c0000167ab9 */ /* 0x000fe20000000a00 */
[----:B------:R-:W-:Y:S01]  /*0650*/  MOV R16, R10 ;  /* 0x0000000a00107202 */ /* 0x000fe20000000f00 */
[----:B------:R-:W-:Y:S02]  /*0660*/  IMAD.U32 R24, RZ, RZ, UR22 ;  /* 0x00000016ff187e24 */ /* 0x000fe4000f8e00ff */
[----:B------:R-:W-:Y:S01]  /*0670*/  IMAD.U32 R22, RZ, RZ, UR23 ;  /* 0x00000017ff167e24 */ /* 0x000fe2000f8e00ff */
[----:B------:R-:W-:Y:S01]  /*0680*/  ULDC.64 UR22, c[0x0][0x218] ;  /* 0x0000860000167ab9 */ /* 0x000fe20000000a00 */
[----:B------:R-:W-:Y:S02]  /*0690*/  IMAD R7, R26, R24, RZ ;  /* 0x000000181a077224 */ /* 0x000fe400078e02ff */
[----:B------:R-:W-:Y:S02]  /*06a0*/  IMAD.MOV.U32 R17, RZ, RZ, R25 ;  /* 0x000000ffff117224 */ /* 0x000fe400078e0019 */
[----:B------:R-:W-:-:S02]  /*06b0*/  IMAD R7, R27, R22, R7 ;  /* 0x000000161b077224 */ /* 0x000fc400078e0207 */
[----:B------:R-:W-:-:S04]  /*06c0*/  IMAD.WIDE.U32 R18, R27, R24, R16 ;  /* 0x000000181b127225 */ /* 0x000fc800078e0010 */
[----:B------:R-:W-:Y:S01]  /*06d0*/  IMAD.IADD R7, R19, 0x1, R7 ;  /* 0x0000000113077824 */ /* 0x000fe200078e0207 */
[----:B------:R-:W-:-:S04]  /*06e0*/  LEA R16, P0, R18, UR22, 0x3 ;  /* 0x0000001612107c11 */ /* 0x000fc8000f8018ff */
[----:B------:R-:W-:-:S06]  /*06f0*/  LEA.HI.X R17, R18, UR23, R7, 0x3, P0 ;  /* 0x0000001712117c11 */ /* 0x000fcc00080f1c07 */
[----:B------:R-:W2:Y:S01]  /*0700*/  LDG.E.64 R16, desc[UR10][R16.64] ;  /* 0x0000000a10107981 */ /* 0x000ea2000c1e1b00 */
[----:B------:R-:W-:Y:S01]  /*0710*/  IMAD.MOV.U32 R18, RZ, RZ, 0x652b82fe ;  /* 0x652b82feff127424 */ /* 0x000fe200078e00ff */
[----:B------:R-:W-:Y:S01]  /*0720*/  UMOV UR22, 0xfefa39ef ;  /* 0xfefa39ef00167882 */ /* 0x000fe20000000000 */
[----:B------:R-:W-:Y:S01]  /*0730*/  IMAD.MOV.U32 R19, RZ, RZ, 0x3ff71547 ;  /* 0x3ff71547ff137424 */ /* 0x000fe200078e00ff */
[----:B------:R-:W-:Y:S01]  /*0740*/  UMOV UR23, 0x3fe62e42 ;  /* 0x3fe62e4200177882 */ /* 0x000fe20000000000 */
        /* <DEDUP_REMOVED lines=54> */
[----:B------:R-:W-:Y:S01]  /*0ab0*/  @!P0 IMAD R21, R19, 0x100000, R21 ;  /* 0x0010000013158824 */ /* 0x000fe200078e0215 */
[----:B------:R-:W-:-:S04]  /*0ac0*/  @!P0 IADD3 R19, R18, -R19, RZ ;  /* 0x8000001312138210 */ /* 0x000fc80007ffe0ff */
[----:B------:R-:W-:-:S06]  /*0ad0*/  @!P0 LEA R17, R19, 0x3ff00000, 0x14 ;  /* 0x3ff0000013118811 */ /* 0x000fcc00078ea0ff */
[----:B------:R-:W-:-:S11]  /*0ae0*/  @!P0 DMUL R28, R20, R16 ;  /* 0x00000010141c8228 */ /* 0x000fd60000000000 */
.L_x_9874:
[----:B------:R-:W-:Y:S05]  /*0af0*/  BSYNC B4 ;  /* 0x0000000000047941 */ /* 0x000fea0003800000 */
.L_x_9873:
[----:B------:R-:W-:Y:S01]  /*0b00*/  IADD3 R27, P0, R27, UR13, RZ ;  /* 0x0000000d1b1b7c10 */ /* 0x000fe2000ff1e0ff */
[----:B------:R-:W-:-:S04]  /*0b10*/  DADD R14, R28, R14 ;  /* 0x000000001c0e7229 */ /* 0x000fc8000000000e */
[----:B------:R-:W-:Y:S01]  /*0b20*/  IMAD.X R26, RZ, RZ, R26, P0 ;  /* 0x000000ffff1a7224 */ /* 0x000fe200000e061a */
[----:B------:R-:W-:-:S04]  /*0b30*/  ISETP.GE.U32.AND P0, PT, R27, R7, PT ;  /* 0x000000071b00720c */ /* 0x000fc80003f06070 */
[----:B------:R-:W-:-:S13]  /*0b40*/  ISETP.GE.AND.EX P0, PT, R26, R23, PT, P0 ;  /* 0x000000171a00720c */ /* 0x000fda0003f06300 */
[----:B------:R-:W-:Y:S05]  /*0b50*/  @!P0 BRA `(.L_x_9875) ;  /* 0xfffffff800b88947 */ /* 0x000fea000383ffff */
.L_x_9872:
[----:B------:R-:W-:Y:S05]  /*0b60*/  BSYNC B3 ;  /* 0x0000000000037941 */ /* 0x000fea0003800000 */
.L_x_9871:
[----:B------:R-:W-:Y:S01]  /*0b70*/  ISETP.GT.AND P2, PT, R15, 0xfffff, PT ;  /* 0x000fffff0f00780c */ /* 0x000fe20003f44270 */
[----:B------:R-:W-:Y:S01]  /*0b80*/  IMAD.MOV.U32 R20, RZ, RZ, R14 ;  /* 0x000000ffff147224 */ /* 0x000fe200078e000e */
[----:B------:R-:W-:Y:S01]  /*0b90*/  ISETP.GE.U32.AND P0, PT, R0, R7, PT ;  /* 0x000000070000720c */ /* 0x000fe20003f06070 */
[----:B------:R-:W-:Y:S01]  /*0ba0*/  IMAD.MOV.U32 R19, RZ, RZ, R15 ;  /* 0x000000ffff137224 */ /* 0x000fe200078e000f */
[----:B------:R-:W-:Y:S01]  /*0bb0*/  BSSY B3, `(.L_x_9876) ;  /* 0x000004e000037945 */ /* 0x000fe20003800000 */
[----:B------:R-:W-:Y:S01]  /*0bc0*/  IMAD.MOV.U32 R18, RZ, RZ, -0x3ff ;  /* 0xfffffc01ff127424 */ /* 0x000fe200078e00ff */
[----:B------:R-:W-:-:S07]  /*0bd0*/  ISETP.GE.AND.EX P0, PT, RZ, R23, PT, P0 ;  /* 0x00000017ff00720c */ /* 0x000fce0003f06300 */
[----:B------:R-:W-:Y:S01]  /*0be0*/  @!P2 DMUL R14, R14, 1.80143985094819840000e+16 ;  /* 0x435000000e0ea828 */ /* 0x000fe20000000000 */
[----:B------:R-:W-:-:S09]  /*0bf0*/  @!P2 IMAD.MOV.U32 R18, RZ, RZ, -0x435 ;  /* 0xfffffbcbff12a424 */ /* 0x000fd200078e00ff */
[----:B------:R-:W-:Y:S02]  /*0c00*/  @!P2 IMAD.MOV.U32 R19, RZ, RZ, R15 ;  /* 0x000000ffff13a224 */ /* 0x000fe400078e000f */
[----:B------:R-:W-:-:S03]  /*0c10*/  @!P2 IMAD.MOV.U32 R20, RZ, RZ, R14 ;  /* 0x000000ffff14a224 */ /* 0x000fc600078e000e */
[----:B------:R-:W-:-:S04]  /*0c20*/  IADD3 R16, R19, -0x1, RZ ;  /* 0xffffffff13107810 */ /* 0x000fc80007ffe0ff */
        /* <DEDUP_REMOVED lines=9> */
[----:B------:R-:W-:Y:S01]  /*0cc0*/  UMOV UR22, 0x3ae80f1e ;  /* 0x3ae80f1e00167882 */ /* 0x000fe20000000000 */
[----:B------:R-:W-:Y:S01]  /*0cd0*/  MOV R16, R20 ;  /* 0x0000001400107202 */ /* 0x000fe20000000f00 */
[----:B------:R-:W-:Y:S01]  /*0ce0*/  UMOV UR23, 0x3eb1380b ;  /* 0x3eb1380b00177882 */ /* 0x000fe20000000000 */
[----:B------:R-:W-:Y:S01]  /*0cf0*/  LOP3.LUT R17, R14, 0x3ff00000, RZ, 0xfc, !PT ;  /* 0x3ff000000e117812 */ /* 0x000fe200078efcff */
[----:B------:R-:W-:Y:S01]  /*0d00*/  IMAD.MOV.U32 R14, RZ, RZ, RZ ;  /* 0x000000ffff0e7224 */ /* 0x000fe200078e00ff */
[----:B------:R-:W-:Y:S01]  /*0d10*/  LEA.HI R18, R19, R18, RZ, 0xc ;  /* 0x0000001213127211 */ /* 0x000fe200078f60ff */
[----:B------:R-:W-:Y:S01]  /*0d20*/  IMAD.MOV.U32 R19, RZ, RZ, 0x43300000 ;  /* 0x43300000ff137424 */ /* 0x000fe200078e00ff */
[----:B------:R-:W-:-:S13]  /*0d30*/  ISETP.GE.AND P1, PT, R17, 0x3ff6a09f, PT ;  /* 0x3ff6a09f1100780c */ /* 0x000fda0003f26270 */
[----:B------:R-:W-:Y:S01]  /*0d40*/  @P1 VIADD R15, R17, 0xfff00000 ;  /* 0xfff00000110f1836 */ /* 0x000fe20000000000 */
[----:B------:R-:W-:-:S03]  /*0d50*/  @P1 IADD3 R18, R18, 0x1, RZ ;  /* 0x0000000112121810 */ /* 0x000fc60007ffe0ff */
[----:B------:R-:W-:Y:S01]  /*0d60*/  @P1 IMAD.MOV.U32 R17, RZ, RZ, R15 ;  /* 0x000000ffff111224 */ /* 0x000fe200078e000f */
[----:B------:R-:W-:-:S05]  /*0d70*/  LOP3.LUT R18, R18, 0x80000000, RZ, 0x3c, !PT ;  /* 0x8000000012127812 */ /* 0x000fca00078e3cff */
        /* <DEDUP_REMOVED lines=10> */
[----:B------:R-:W-:Y:S01]  /*0e20*/  DFMA R14, R16, -R26, R14 ;  /* 0x8000001a100e722b */ /* 0x000fe2000000000e */
[----:B------:R-:W-:Y:S02]  /*0e30*/  IMAD.MOV.U32 R16, RZ, RZ, -0x748574fc ;  /* 0x8b7a8b04ff107424 */ /* 0x000fe400078e00ff */
[----:B------:R-:W-:-:S05]  /*0e40*/  IMAD.MOV.U32 R17, RZ, RZ, 0x3ed0ee25 ;  /* 0x3ed0ee25ff117424 */ /* 0x000fca00078e00ff */
[----:B------:R-:W-:Y:S02]  /*0e50*/  DMUL R14, R20, R14 ;  /* 0x0000000e140e7228 */ /* 0x000fe40000000000 */
[----:B------:R-:W-:-:S08]  /*0e60*/  DMUL R20, R26, R26 ;  /* 0x0000001a1a147228 */ /* 0x000fd00000000000 */
        /* <DEDUP_REMOVED lines=34> */
.L_x_9877:
[----:B------:R-:W-:Y:S05]  /*1090*/  BSYNC B3 ;  /* 0x0000000000037941 */ /* 0x000fea0003800000 */
.L_x_9876:
[----:B------:R-:W-:Y:S04]  /*10a0*/  BSSY B3, `(.L_x_9878) ;  /* 0x000001b000037945 */ /* 0x000fe80003800000 */
[----:B------:R-:W-:Y:S05]  /*10b0*/  @P0 BRA `(.L_x_9879) ;  /* 0x0000000000640947 */ /* 0x000fea0003800000 */
[----:B------:R-:W-:Y:S02]  /*10c0*/  IMAD.MOV.U32 R21, RZ, RZ, R0 ;  /* 0x000000ffff157224 */ /* 0x000fe400078e0000 */
[----:B------:R-:W-:-:S07]  /*10d0*/  IMAD.MOV.U32 R20, RZ, RZ, RZ ;  /* 0x000000ffff147224 */ /* 0x000fce00078e00ff */
.L_x_9880:
[----:B0-----:R-:W-:Y:S01]  /*10e0*/  IMAD R18, R20, R24, RZ ;  /* 0x0000001814127224 */ /* 0x001fe200078e02ff */
[----:B------:R-:W-:Y:S01]  /*10f0*/  ULDC.64 UR22, c[0x0][0x218] ;  /* 0x0000860000167ab9 */ /* 0x000fe20000000a00 */
[----:B------:R-:W-:Y:S02]  /*1100*/  IMAD.MOV.U32 R14, RZ, RZ, R10 ;  /* 0x000000ffff0e7224 */ /* 0x000fe400078e000a */
[----:B------:R-:W-:Y:S02]  /*1110*/  IMAD.MOV.U32 R15, RZ, RZ, R25 ;  /* 0x000000ffff0f7224 */ /* 0x000fe400078e0019 */
[C---:B------:R-:W-:Y:S02]  /*1120*/  IMAD R19, R21.reuse, R22, R18 ;  /* 0x0000001615137224 */ /* 0x040fe400078e0212 */
[----:B------:R-:W-:-:S05]  /*1130*/  IMAD.WIDE.U32 R14, R21, R24, R14 ;  /* 0x00000018150e7225 */ /* 0x000fca00078e000e */
[----:B------:R-:W-:-:S04]  /*1140*/  IADD3 R15, R15, R19, RZ ;  /* 0x000000130f0f7210 */ /* 0x000fc80007ffe0ff */
[C---:B------:R-:W-:Y:S01]  /*1150*/  SHF.L.U64.HI R15, R14.reuse, 0x3, R15 ;  /* 0x000000030e0f7819 */ /* 0x040fe2000001020f */
[----:B------:R-:W-:-:S05]  /*1160*/  IMAD.SHL.U32 R14, R14, 0x8, RZ ;  /* 0x000000080e0e7824 */ /* 0x000fca00078e00ff */
[----:B------:R-:W-:-:S04]  /*1170*/  IADD3 R26, P0, R14, UR22, RZ ;  /* 0x000000160e1a7c10 */ /* 0x000fc8000ff1e0ff */
[----:B------:R-:W-:Y:S01]  /*1180*/  IADD3.X R27, R15, UR23, RZ, P0, !PT ;  /* 0x000000170f1b7c10 */ /* 0x000fe200087fe4ff */
[----:B------:R-:W-:-:S04]  /*1190*/  ULDC.64 UR22, c[0x0][0x210] ;  /* 0x0000840000167ab9 */ /* 0x000fc80000000a00 */
[----:B------:R-:W2:Y:S01]  /*11a0*/  LDG.E.64 R18, desc[UR10][R26.64] ;  /* 0x0000000a1a127981 */ /* 0x000ea2000c1e1b00 */
[----:B------:R-:W-:-:S04]  /*11b0*/  IADD3 R14, P0, R14, UR22, RZ ;  /* 0x000000160e0e7c10 */ /* 0x000fc8000ff1e0ff */
[----:B------:R-:W-:Y:S02]  /*11c0*/  IADD3.X R15, R15, UR23, RZ, P0, !PT ;  /* 0x000000170f0f7c10 */ /* 0x000fe400087fe4ff */
[----:B------:R-:W-:-:S05]  /*11d0*/  IADD3 R21, P0, R21, UR13, RZ ;  /* 0x0000000d15157c10 */ /* 0x000fca000ff1e0ff */
[----:B------:R-:W-:Y:S01]  /*11e0*/  IMAD.X R20, RZ, RZ, R20, P0 ;  /* 0x000000ffff147224 */ /* 0x000fe200000e0614 */
[----:B------:R-:W-:-:S04]  /*11f0*/  ISETP.GE.U32.AND P0, PT, R21, R7, PT ;  /* 0x000000071500720c */ /* 0x000fc80003f06070 */
[----:B------:R-:W-:Y:S01]  /*1200*/  ISETP.GE.AND.EX P0, PT, R20, R23, PT, P0 ;  /* 0x000000171400720c */ /* 0x000fe20003f06300 */
[----:B--2---:R-:W-:-:S08]  /*1210*/  DADD R18, R18, -R12 ;  /* 0x0000000012127229 */ /* 0x004fd0000000080c */
[----:B------:R-:W-:-:S07]  /*1220*/  DADD R18, R18, -R16 ;  /* 0x0000000012127229 */ /* 0x000fce0000000810 */
[----:B------:R0:W-:Y:S01]  /*1230*/  STG.E.64 desc[UR10][R14.64], R18 ;  /* 0x000000120e007986 */ /* 0x0001e2000c101b0a */
[----:B------:R-:W-:Y:S05]  /*1240*/  @!P0 BRA `(.L_x_9880) ;  /* 0xfffffffc00a48947 */ /* 0x000fea000383ffff */
.L_x_9879:
[----:B------:R-:W-:Y:S05]  /*1250*/  BSYNC B3 ;  /* 0x0000000000037941 */ /* 0x000fea0003800000 */
.L_x_9878:
[----:B------:R-:W-:Y:S05]  /*1260*/  BRA `(.L_x_9881) ;  /* 0x0000001000187947 */ /* 0x000fea0003800000 */
.L_x_9867:
[----:B------:R-:W-:Y:S01]  /*1270*/  ISETP.GE.U32.AND P0, PT, R0, R7, PT ;  /* 0x000000070000720c */ /* 0x000fe20003f06070 */
[----:B------:R-:W-:Y:S01]  /*1280*/  IMAD.MOV.U32 R16, RZ, RZ, -0x1 ;  /* 0xffffffffff107424 */ /* 0x000fe200078e00ff */
[----:B------:R-:W-:Y:S01]  /*1290*/  ISETP.NE.AND P1, PT, RZ, UR9, PT ;  /* 0x00000009ff007c0c */ /* 0x000fe2000bf25270 */
[----:B------:R-:W-:Y:S01]  /*12a0*/  IMAD.MOV.U32 R17, RZ, RZ, -0x100001 ;  /* 0xffefffffff117424 */ /* 0x000fe200078e00ff */
[----:B------:R-:W-:-:S13]  /*12b0*/  ISETP.GE.AND.EX P0, PT, RZ, R23, PT, P0 ;  /* 0x00000017ff00720c */ /* 0x000fda0003f06300 */
[----:B------:R-:W-:Y:S05]  /*12c0*/  @P0 BRA `(.L_x_9882) ;  /* 0x0000000000580947 */ /* 0x000fea0003800000 */
[----:B------:R-:W-:Y:S01]  /*12d0*/  IMAD.MOV.U32 R19, RZ, RZ, R0 ;  /* 0x000000ffff137224 */ /* 0x000fe200078e0000 */
[----:B------:R-:W-:Y:S01]  /*12e0*/  MOV R18, RZ ;  /* 0x000000ff00127202 */ /* 0x000fe20000000f00 */
[----:B------:R-:W-:Y:S02]  /*12f0*/  IMAD.MOV.U32 R16, RZ, RZ, -0x1 ;  /* 0xffffffffff107424 */ /* 0x000fe400078e00ff */
[----:B------:R-:W-:-:S07]  /*1300*/  IMAD.MOV.U32 R17, RZ, RZ, -0x100001 ;  /* 0xffefffffff117424 */ /* 0x000fce00078e00ff */
.L_x_9883:
[----:B------:R-:W-:Y:S01]  /*1310*/  IMAD.MOV.U32 R12, RZ, RZ, R10 ;  /* 0x000000ffff0c7224 */ /* 0x000fe200078e000a */
[----:B------:R-:W-:Y:S01]  /*1320*/  ULDC.64 UR22, c[0x0][0x218] ;  /* 0x0000860000167ab9 */ /* 0x000fe20000000a00 */
[----:B------:R-:W-:Y:S02]  /*1330*/  IMAD.MOV.U32 R13, RZ, RZ, R25 ;  /* 0x000000ffff0d7224 */ /* 0x000fe400078e0019 */
[-C--:B------:R-:W-:Y:S02]  /*1340*/  IMAD R20, R18, R24.reuse, RZ ;  /* 0x0000001812147224 */ /* 0x080fe400078e02ff */
[----:B------:R-:W-:-:S04]  /*1350*/  IMAD.WIDE.U32 R14, R19, R24, R12 ;  /* 0x00000018130e7225 */ /* 0x000fc800078e000c */
[----:B------:R-:W-:Y:S01]  /*1360*/  IMAD R13, R19, R22, R20 ;  /* 0x00000016130d7224 */ /* 0x000fe200078e0214 */
[----:B------:R-:W-:-:S03]  /*1370*/  LEA R12, P0, R14, UR22, 0x3 ;  /* 0x000000160e0c7c11 */ /* 0x000fc6000f8018ff */
[----:B------:R-:W-:-:S05]  /*1380*/  IMAD.IADD R13, R15, 0x1, R13 ;  /* 0x000000010f0d7824 */ /* 0x000fca00078e020d */
[----:B------:R-:W-:-:S06]  /*1390*/  LEA.HI.X R13, R14, UR23, R13, 0x3, P0 ;  /* 0x000000170e0d7c11 */ /* 0x000fcc00080f1c0d */
[----:B------:R-:W2:Y:S01]  /*13a0*/  LDG.E.64 R12, desc[UR10][R12.64] ;  /* 0x0000000a0c0c7981 */ /* 0x000ea2000c1e1b00 */
[----:B------:R-:W-:-:S04]  /*13b0*/  IADD3 R19, P0, R19, UR13, RZ ;  /* 0x0000000d13137c10 */ /* 0x000fc8000ff1e0ff */
[----:B------:R-:W-:Y:S02]  /*13c0*/  IADD3.X R18, RZ, R18, RZ, P0, !PT ;  /* 0x00000012ff127210 */ /* 0x000fe400007fe4ff */
[----:B------:R-:W-:-:S04]  /*13d0*/  ISETP.GE.U32.AND P0, PT, R19, R7, PT ;  /* 0x000000071300720c */ /* 0x000fc80003f06070 */
[----:B------:R-:W-:Y:S01]  /*13e0*/  ISETP.GE.AND.EX P0, PT, R18, R23, PT, P0 ;  /* 0x000000171200720c */ /* 0x000fe20003f06300 */
[----:B--2---:R-:W-:-:S06]  /*13f0*/  DSETP.GEU.AND P2, PT, R16, R12, PT ;  /* 0x0000000c1000722a */ /* 0x004fcc0003f4e000 */
[----:B------:R-:W-:Y:S02]  /*1400*/  FSEL R16, R12, R16, !P2 ;  /* 0x000000100c107208 */ /* 0x000fe40005000000 */
[----:B------:R-:W-:-:S04]  /*1410*/  FSEL R17, R13, R17, !P2 ;  /* 0x000000110d117208 */ /* 0x000fc80005000000 */
[----:B------:R-:W-:Y:S05]  /*1420*/  @!P0 BRA `(.L_x_9883) ;  /* 0xfffffffc00b88947 */ /* 0x000fea000383ffff */
.L_x_9882:
[----:B------:R-:W-:Y:S05]  /*1430*/  WARPSYNC.ALL ;  /* 0x0000000000007948 */ /* 0x000fea0003800000 */
[----:B------:R-:W-:Y:S06]  /*1440*/  BAR.SYNC.DEFER_BLOCKING 0x0 ;  /* 0x0000000000007b1d */ /* 0x000fec0000010000 */
[----:B------:R0:W-:Y:S01]  /*1450*/  STS.64 [R6], R16 ;  /* 0x0000001006007388 */ /* 0x0001e20000000a00 */
[----:B------:R-:W-:Y:S05]  /*1460*/  @!P1 BRA `(.L_x_9884) ;  /* 0x0000000000349947 */ /* 0x000fea0003800000 */
[----:B------:R-:W-:-:S07]  /*1470*/  IMAD.U32 R7, RZ, RZ, UR9 ;  /* 0x00000009ff077e24 */ /* 0x000fce000f8e00ff */
.L_x_9885:
[----:B------:R-:W-:Y:S01]  /*1480*/  BAR.SYNC.DEFER_BLOCKING 0x0 ;  /* 0x0000000000007b1d */ /* 0x000fe20000010000 */
[----:B------:R-:W-:-:S13]  /*1490*/  ISETP.GE.U32.AND P0, PT, R0, R7, PT ;  /* 0x000000070000720c */ /* 0x000fda0003f06070 */
[----:B------:R-:W-:Y:S01]  /*14a0*/  @!P0 IMAD R14, R7, 0x8, R6 ;  /* 0x00000008070e8824 */ /* 0x000fe200078e0206 */
[----:B------:R-:W-:Y:S01]  /*14b0*/  SHF.R.U32.HI R7, RZ, 0x1, R7 ;  /* 0x00000001ff077819 */ /* 0x000fe20000011607 */
[----:B------:R-:W-:Y:S04]  /*14c0*/  @!P0 LDS.64 R12, [R6] ;  /* 0x00000000060c8984 */ /* 0x000fe80000000a00 */
[----:B------:R-:W1:Y:S02]  /*14d0*/  @!P0 LDS.64 R14, [R14] ;  /* 0x000000000e0e8984 */ /* 0x000e640000000a00 */
[----:B-1----:R-:W-:-:S06]  /*14e0*/  @!P0 DSETP.GEU.AND P1, PT, R12, R14, PT ;  /* 0x0000000e0c00822a */ /* 0x002fcc0003f2e000 */
[----:B------:R-:W-:Y:S02]  /*14f0*/  @!P0 FSEL R12, R14, R12, !P1 ;  /* 0x0000000c0e0c8208 */ /* 0x000fe40004800000 */
[----:B------:R-:W-:-:S05]  /*1500*/  @!P0 FSEL R13, R15, R13, !P1 ;  /* 0x0000000d0f0d8208 */ /* 0x000fca0004800000 */
[----:B------:R1:W-:Y:S01]  /*1510*/  @!P0 STS.64 [R6], R12 ;  /* 0x0000000c06008388 */ /* 0x0003e20000000a00 */
[----:B------:R-:W-:-:S13]  /*1520*/  ISETP.NE.AND P0, PT, R7, RZ, PT ;  /* 0x000000ff0700720c */ /* 0x000fda0003f05270 */
[----:B-1----:R-:W-:Y:S05]  /*1530*/  @P0 BRA `(.L_x_9885) ;  /* 0xfffffffc00d00947 */ /* 0x002fea000383ffff */
.L_x_9884:
[----:B------:R-:W-:Y:S01]  /*1540*/  BAR.SYNC.DEFER_BLOCKING 0x0 ;  /* 0x0000000000007b1d */ /* 0x000fe20000010000 */
[----:B------:R-:W-:-:S05]  /*1550*/  CS2R R20, SRZ ;  /* 0x0000000000147805 */ /* 0x000fca000001ff00 */
[----:B------:R-:W-:Y:S01]  /*1560*/  ULDC.64 UR14, c[0x0][0x228] ;  /* 0x00008a00000e7ab9 */ /* 0x000fe20000000a00 */
[----:B------:R-:W-:Y:S01]  /*1570*/  ULDC.64 UR16, c[0x0][0x218] ;  /* 0x0000860000107ab9 */ /* 0x000fe20000000a00 */
[----:B------:R-:W-:Y:S01]  /*1580*/  ISETP.GE.U32.AND P0, PT, R0, UR14, PT ;  /* 0x0000000e00007c0c */ /* 0x000fe2000bf06070 */
[----:B------:R-:W-:Y:S01]  /*1590*/  ULDC.64 UR20, c[0x0][0x228] ;  /* 0x00008a0000147ab9 */ /* 0x000fe20000000a00 */
[----:B------:R-:W-:Y:S02]  /*15a0*/  BSSY B3, `(.L_x_9886) ;  /* 0x0000052000037945 */ /* 0x000fe40003800000 */
[----:B------:R-:W-:Y:S01]  /*15b0*/  ISETP.GE.AND.EX P0, PT, RZ, UR15, PT, P0 ;  /* 0x0000000fff007c0c */ /* 0x000fe2000bf06300 */
[----:B------:R-:W-:Y:S01]  /*15c0*/  ULDC.64 UR14, c[0x0][0x230] ;  /* 0x00008c00000e7ab9 */ /* 0x000fe20000000a00 */
[----:B------:R1:W2:Y:S11]  /*15d0*/  LDS.64 R26, [R3] ;  /* 0x00000000031a7984 */ /* 0x0002b60000000a00 */
[----:B-1----:R-:W-:Y:S05]  /*15e0*/  @P0 BRA `(.L_x_9887) ;  /* 0x0000000400340947 */ /* 0x002fea0003800000 */
[----:B------:R-:W-:Y:S01]  /*15f0*/  IMAD.MOV.U32 R7, RZ, RZ, R0 ;  /* 0x000000ffff077224 */ /* 0x000fe200078e0000 */
[----:B------:R-:W-:Y:S01]  /*1600*/  CS2R R20, SRZ ;  /* 0x0000000000147805 */ /* 0x000fe2000001ff00 */
[----:B------:R-:W-:-:S07]  /*1610*/  IMAD.MOV.U32 R22, RZ, RZ, RZ ;  /* 0x000000ffff167224 */ /* 0x000fce00078e00ff */
.L_x_9890:
[----:B------:R-:W-:Y:S02]  /*1620*/  IMAD R14, R22, UR14, RZ ;  /* 0x0000000e160e7c24 */ /* 0x000fe4000f8e02ff */
        /* <DEDUP_REMOVED lines=12> */
[----:B------:R-:W-:Y:S03]  /*16f0*/  BSSY B4, `(.L_x_9888) ;  /* 0x0000039000047945 */ /* 0x000fe60003800000 */
[----:B------:R-:W-:Y:S01]  /*1700*/  ISETP.GE.U32.AND P0, PT, R7, UR20, PT ;  /* 0x0000001407007c0c */ /* 0x000fe2000bf06070 */
[----:B------:R-:W-:Y:S01]  /*1710*/  IMAD.X R22, RZ, RZ, R22, P2 ;  /* 0x000000ffff167224 */ /* 0x000fe200010e0616 */
[----:B--2---:R-:W-:-:S08]  /*1720*/  DADD R12, -R26, R12 ;  /* 0x000000001a0c7229 */ /* 0x004fd0000000010c */
[----:B------:R-:W-:Y:S02]  /*1730*/  DFMA R18, R12, R18, 6.75539944105574400000e+15 ;  /* 0x433800000c12742b */ /* 0x000fe40000000012 */
[----:B------:R-:W-:-:S06]  /*1740*/  FSETP.GEU.FTZ.AND P1, PT, |R13|, 4.1917929649353027344, PT ;  /* 0x4086232b0d00780b */ /* 0x000fcc0003f3e200 */
        /* <DEDUP_REMOVED lines=51> */
.L_x_9889:
[----:B------:R-:W-:Y:S05]  /*1a80*/  BSYNC B4 ;  /* 0x0000000000047941 */ /* 0x000fea0003800000 */
.L_x_9888:
[----:B------:R-:W-:Y:S01]  /*1a90*/  ISETP.GE.AND.EX P0, PT, R22, UR21, PT, P0 ;  /* 0x0000001516007c0c */ /* 0x000fe2000bf06300 */
[----:B------:R-:W-:-:S12]  /*1aa0*/  DADD R20, R16, R20 ;  /* 0x0000000010147229 */ /* 0x000fd80000000014 */
[----:B------:R-:W-:Y:S05]  /*1ab0*/  @!P0 BRA `(.L_x_9890) ;  /* 0xfffffff800d88947 */ /* 0x000fea000383ffff */
.L_x_9887:
[----:B------:R-:W-:Y:S05]  /*1ac0*/  BSYNC B3 ;  /* 0x0000000000037941 */ /* 0x000fea0003800000 */
.L_x_9886:
[----:B------:R-:W-:Y:S01]  /*1ad0*/  BAR.SYNC.DEFER_BLOCKING 0x0 ;  /* 0x0000000000007b1d */ /* 0x000fe20000010000 */
[----:B------:R-:W-:-:S05]  /*1ae0*/  ISETP.NE.AND P0, PT, RZ, UR9, PT ;  /* 0x00000009ff007c0c */ /* 0x000fca000bf05270 */
[----:B------:R1:W-:Y:S08]  /*1af0*/  STS.64 [R6], R20 ;  /* 0x0000001406007388 */ /* 0x0003f00000000a00 */
[----:B------:R-:W-:Y:S05]  /*1b00*/  @!P0 BRA `(.L_x_9891) ;  /* 0x00000000002c8947 */ /* 0x000fea0003800000 */
[----:B------:R-:W-:-:S07]  /*1b10*/  IMAD.U32 R7, RZ, RZ, UR9 ;  /* 0x00000009ff077e24 */ /* 0x000fce000f8e00ff */
.L_x_9892:
[----:B------:R-:W-:Y:S01]  /*1b20*/  BAR.SYNC.DEFER_BLOCKING 0x0 ;  /* 0x0000000000007b1d */ /* 0x000fe20000010000 */
[----:B------:R-:W-:-:S13]  /*1b30*/  ISETP.GE.U32.AND P0, PT, R0, R7, PT ;  /* 0x000000070000720c */ /* 0x000fda0003f06070 */
[----:B------:R-:W-:Y:S01]  /*1b40*/  @!P0 IMAD R14, R7, 0x8, R6 ;  /* 0x00000008070e8824 */ /* 0x000fe200078e0206 */
[----:B------:R-:W-:Y:S01]  /*1b50*/  SHF.R.U32.HI R7, RZ, 0x1, R7 ;  /* 0x00000001ff077819 */ /* 0x000fe20000011607 */
[----:B------:R-:W-:Y:S04]  /*1b60*/  @!P0 LDS.64 R12, [R6] ;  /* 0x00000000060c8984 */ /* 0x000fe80000000a00 */
[----:B------:R-:W3:Y:S02]  /*1b70*/  @!P0 LDS.64 R14, [R14] ;  /* 0x000000000e0e8984 */ /* 0x000ee40000000a00 */
[----:B---3--:R-:W-:-:S07]  /*1b80*/  @!P0 DADD R12, R12, R14 ;  /* 0x000000000c0c8229 */ /* 0x008fce000000000e */
[----:B------:R3:W-:Y:S01]  /*1b90*/  @!P0 STS.64 [R6], R12 ;  /* 0x0000000c06008388 */ /* 0x0007e20000000a00 */
[----:B------:R-:W-:-:S13]  /*1ba0*/  ISETP.NE.AND P0, PT, R7, RZ, PT ;  /* 0x000000ff0700720c */ /* 0x000fda0003f05270 */
[----:B---3--:R-:W-:Y:S05]  /*1bb0*/  @P0 BRA `(.L_x_9892) ;  /* 0xfffffffc00d80947 */ /* 0x008fea000383ffff */
.L_x_9891:
[----:B------:R-:W-:Y:S01]  /*1bc0*/  BAR.SYNC.DEFER_BLOCKING 0x0 ;  /* 0x0000000000007b1d */ /* 0x000fe20000010000 */
[----:B------:R-:W-:-:S05]  /*1bd0*/  IMAD.MOV.U32 R18, RZ, RZ, -0x3ff ;  /* 0xfffffc01ff127424 */ /* 0x000fca00078e00ff */
[----:B------:R-:W-:Y:S01]  /*1be0*/  ULDC.64 UR20, c[0x0][0x228] ;  /* 0x00008a0000147ab9 */ /* 0x000fe20000000a00 */
[----:B------:R-:W-:Y:S01]  /*1bf0*/  BSSY B3, `(.L_x_9893) ;  /* 0x0000053000037945 */ /* 0x000fe20003800000 */
[----:B------:R-:W-:-:S04]  /*1c00*/  ISETP.GE.U32.AND P0, PT, R0, UR20, PT ;  /* 0x0000001400007c0c */ /* 0x000fc8000bf06070 */
[----:B------:R-:W-:Y:S01]  /*1c10*/  ISETP.GE.AND.EX P0, PT, RZ, UR21, PT, P0 ;  /* 0x00000015ff007c0c */ /* 0x000fe2000bf06300 */
[----:B0-----:R-:W0:Y:S02]  /*1c20*/  LDS.64 R16, [R3] ;  /* 0x0000000003107984 */ /* 0x001e240000000a00 */
[----:B0-----:R-:W-:Y:S01]  /*1c30*/  ISETP.GT.AND P2, PT, R17, 0xfffff, PT ;  /* 0x000fffff1100780c */ /* 0x001fe20003f44270 */
[----:B------:R-:W-:Y:S01]  /*1c40*/  IMAD.MOV.U32 R12, RZ, RZ, R16 ;  /* 0x000000ffff0c7224 */ /* 0x000fe200078e0010 */
[----:B------:R-:W-:Y:S01]  /*1c50*/  MOV R7, R17 ;  /* 0x0000001100077202 */ /* 0x000fe20000000f00 */
[----:B------:R-:W-:Y:S01]  /*1c60*/  IMAD.MOV.U32 R13, RZ, RZ, R17 ;  /* 0x000000ffff0d7224 */ /* 0x000fe200078e0011 */
[----:B-1----:R-:W-:-:S09]  /*1c70*/  MOV R20, R16 ;  /* 0x0000001000147202 */ /* 0x002fd20000000f00 */
        /* <DEDUP_REMOVED lines=25> */
[----:B------:R-:W-:-:S03]  /*1e10*/  @P1 VIADD R7, R7, 0x1 ;  /* 0x0000000107071836 */ /* 0x000fc60000000000 */
[----:B------:R-:W-:-:S06]  /*1e20*/  @P1 MOV R21, R13 ;  /* 0x0000000d00151202 */ /* 0x000fcc0000000f00 */
        /* <DEDUP_REMOVED lines=17> */
[----:B------:R-:W-:Y:S01]  /*1f40*/  DFMA R18, R20, -R12, R18 ;  /* 0x8000000c1412722b */ /* 0x000fe20000000012 */
[----:B------:R-:W-:Y:S02]  /*1f50*/  LOP3.LUT R20, R7, 0x80000000, RZ, 0x3c, !PT ;  /* 0x8000000007147812 */ /* 0x000fe400078e3cff */
[----:B------:R-:W-:Y:S02]  /*1f60*/  MOV R21, 0x43300000 ;  /* 0x4330000000157802 */ /* 0x000fe40000000f00 */
[----:B------:R-:W-:Y:S01]  /*1f70*/  DFMA R16, R14, R16, UR14 ;  /* 0x0000000e0e107e2b */ /* 0x000fe20008000010 */
[----:B------:R-:W-:Y:S01]  /*1f80*/  UMOV UR14, 0x2d1b5154 ;  /* 0x2d1b5154000e7882 */ /* 0x000fe20000000000 */
[----:B------:R-:W-:Y:S01]  /*1f90*/  UMOV UR15, 0x3f3c71c7 ;  /* 0x3f3c71c7000f7882 */ /* 0x000fe20000000000 */
[----:B------:R-:W-:-:S02]  /*1fa0*/  DMUL R18, R22, R18 ;  /* 0x0000001216127228 */ /* 0x000fc40000000000 */
[----:B------:R-:W-:Y:S01]  /*1fb0*/  DADD R20, R20, -UR16 ;  /* 0x8000001014147e29 */ /* 0x000fe20008000000 */
[----:B------:R-:W-:Y:S01]  /*1fc0*/  UMOV UR16, 0xfefa39ef ;  /* 0xfefa39ef00107882 */ /* 0x000fe20000000000 */
[----:B------:R-:W-:Y:S01]  /*1fd0*/  UMOV UR17, 0x3fe62e42 ;  /* 0x3fe62e4200117882 */ /* 0x000fe20000000000 */
        /* <DEDUP_REMOVED lines=20> */
.L_x_9894:
[----:B------:R-:W-:Y:S05]  /*2120*/  BSYNC B3 ;  /* 0x0000000000037941 */ /* 0x000fea0003800000 */
.L_x_9893:
[----:B------:R-:W-:Y:S01]  /*2130*/  ULDC.64 UR18, c[0x0][0x230] ;  /* 0x00008c0000127ab9 */ /* 0x000fe20000000a00 */
[----:B------:R-:W-:Y:S01]  /*2140*/  ULDC.64 UR16, c[0x0][0x218] ;  /* 0x0000860000107ab9 */ /* 0x000fe20000000a00 */
[----:B------:R-:W-:Y:S01]  /*2150*/  ULDC.64 UR14, c[0x0][0x210] ;  /* 0x00008400000e7ab9 */ /* 0x000fe20000000a00 */
[----:B------:R-:W-:Y:S05]  /*2160*/  @P0 BRA `(.L_x_9881) ;  /* 0x0000000000580947 */ /* 0x000fea0003800000 */
[----:B------:R-:W-:Y:S02]  /*2170*/  IMAD.MOV.U32 R21, RZ, RZ, R0 ;  /* 0x000000ffff157224 */ /* 0x000fe400078e0000 */
[----:B------:R-:W-:-:S07]  /*2180*/  IMAD.MOV.U32 R7, RZ, RZ, RZ ;  /* 0x000000ffff077224 */ /* 0x000fce00078e00ff */
.L_x_9895:
[----:B0-----:R-:W-:Y:S02]  /*2190*/  IMAD R14, R7, UR18, RZ ;  /* 0x00000012070e7c24 */ /* 0x001fe4000f8e02ff */
        /* <DEDUP_REMOVED lines=8> */
[----:B------:R-:W2:Y:S01]  /*2220*/  LDG.E.64 R14, desc[UR10][R18.64] ;  /* 0x0000000a120e7981 */ /* 0x000ea2000c1e1b00 */
[----:B------:R-:W-:-:S04]  /*2230*/  IADD3 R12, P0, R13, UR14, RZ ;  /* 0x0000000e0d0c7c10 */ /* 0x000fc8000ff1e0ff */
[----:B------:R-:W-:Y:S02]  /*2240*/  IADD3.X R13, R20, UR15, RZ, P0, !PT ;  /* 0x0000000f140d7c10 */ /* 0x000fe400087fe4ff */
[----:B------:R-:W-:-:S05]  /*2250*/  IADD3 R21, P0, R21, UR13, RZ ;  /* 0x0000000d15157c10 */ /* 0x000fca000ff1e0ff */
[----:B------:R-:W-:Y:S01]  /*2260*/  IMAD.X R7, RZ, RZ, R7, P0 ;  /* 0x000000ffff077224 */ /* 0x000fe200000e0607 */
[----:B------:R-:W-:-:S04]  /*2270*/  ISETP.GE.U32.AND P0, PT, R21, UR20, PT ;  /* 0x0000001415007c0c */ /* 0x000fc8000bf06070 */
[----:B------:R-:W-:Y:S01]  /*2280*/  ISETP.GE.AND.EX P0, PT, R7, UR21, PT, P0 ;  /* 0x0000001507007c0c */ /* 0x000fe2000bf06300 */
[----:B--2---:R-:W-:-:S08]  /*2290*/  DADD R14, -R26, R14 ;  /* 0x000000001a0e7229 */ /* 0x004fd0000000010e */
[----:B------:R-:W-:-:S07]  /*22a0*/  DADD R14, R14, -R16 ;  /* 0x000000000e0e7229 */ /* 0x000fce0000000810 */
[----:B------:R0:W-:Y:S01]  /*22b0*/  STG.E.64 desc[UR10][R12.64], R14 ;  /* 0x0000000e0c007986 */ /* 0x0001e2000c101b0a */
[----:B------:R-:W-:Y:S05]  /*22c0*/  @!P0 BRA `(.L_x_9895) ;  /* 0xfffffffc00b08947 */ /* 0x000fea000383ffff */
.L_x_9881:
[----:B------:R-:W-:Y:S05]  /*22d0*/  BSYNC B0 ;  /* 0x0000000000007941 */ /* 0x000fea0003800000 */
.L_x_9866:
[----:B------:R-:W-:Y:S01]  /*22e0*/  IADD3 R8, P0, R8, UR6, RZ ;  /* 0x0000000608087c10 */ /* 0x000fe2000ff1e0ff */
[----:B------:R-:W-:-:S04]  /*22f0*/  ULDC.64 UR22, c[0x0][0x230] ;  /* 0x00008c0000167ab9 */ /* 0x000fc80000000a00 */
[----:B------:R-:W-:Y:S01]  /*2300*/  IMAD.X R9, RZ, RZ, R9, P0 ;  /* 0x000000ffff097224 */ /* 0x000fe200000e0609 */
[----:B------:R-:W-:-:S04]  /*2310*/  ISETP.GE.U32.AND P0, PT, R8, UR22, PT ;  /* 0x0000001608007c0c */ /* 0x000fc8000bf06070 */
[----:B------:R-:W-:-:S13]  /*2320*/  ISETP.GE.AND.EX P0, PT, R9, UR23, PT, P0 ;  /* 0x0000001709007c0c */ /* 0x000fda000bf06300 */
[----:B------:R-:W-:Y:S05]  /*2330*/  @!P0 BRA `(.L_x_9896) ;  /* 0xffffffdc00c88947 */ /* 0x000fea000383ffff */
.L_x_9865:
[----:B------:R-:W-:Y:S05]  /*2340*/  BSYNC B1 ;  /* 0x0000000000017941 */ /* 0x000fea0003800000 */
.L_x_9864:
[----:B------:R-:W-:Y:S01]  /*2350*/  IADD3 R4, P0, R4, UR12, RZ ;  /* 0x0000000c04047c10 */ /* 0x000fe2000ff1e0ff */
[----:B------:R-:W-:-:S04]  /*2360*/  ULDC.64 UR22, c[0x0][0x220] ;  /* 0x0000880000167ab9 */ /* 0x000fc80000000a00 */
[----:B------:R-:W-:Y:S01]  /*2370*/  IMAD.X R5, RZ, RZ, R5, P0 ;  /* 0x000000ffff057224 */ /* 0x000fe200000e0605 */
[----:B------:R-:W-:-:S04]  /*2380*/  ISETP.GE.U32.AND P0, PT, R4, UR22, PT ;  /* 0x0000001604007c0c */ /* 0x000fc8000bf06070 */
[----:B------:R-:W-:-:S13]  /*2390*/  ISETP.GE.AND.EX P0, PT, R5, UR23, PT, P0 ;  /* 0x0000001705007c0c */ /* 0x000fda000bf06300 */
[----:B------:R-:W-:Y:S05]  /*23a0*/  @!P0 BRA `(.L_x_9897) ;  /* 0xffffffdc00908947 */ /* 0x000fea000383ffff */
[----:B------:R-:W-:Y:S05]  /*23b0*/  BSYNC B2 ;  /* 0x0000000000027941 */ /* 0x000fea0003800000 */
.L_x_9863:
[----:B------:R-:W-:Y:S05]  /*23c0*/  EXIT ;  /* 0x000000000000794d */ /* 0x000fea0003800000 */
.L_x_9898:
        /* <DEDUP_REMOVED lines=11> */
.L_x_12167:


//--------------------- .text._ZN2at6native43_GLOBAL__N__9ae7fba5_10_SoftMax_cu_9f978f6326cunn_SpatialSoftMaxForwardIdddiNS1_25LogSoftMaxForwardEpilogueEEEvPT1_PKT_T2_S9_S9_ --------------------------
	.section	.text._ZN2at6native43_GLOBAL__N__9ae7fba5_10_SoftMax_cu_9f978f6326cunn_SpatialSoftMaxForwardIdddiNS1_25LogSoftMaxForwardEpilogueEEEvPT1_PKT_T2_S9_S9_,"ax",@progbits
	.align	128
.text._ZN2at6native43_GLOBAL__N__9ae7fba5_10_SoftMax_cu_9f978f6326cunn_SpatialSoftMaxForwardIdddiNS1_25LogSoftMaxForwardEpilogueEEEvPT1_PKT_T2_S9_S9_:
        .type           _ZN2at6native43_GLOBAL__N__9ae7fba5_10_SoftMax_cu_9f978f6326cunn_SpatialSoftMaxForwardIdddiNS1_25LogSoftMaxForwardEpilogueEEEvPT1_PKT_T2_S9_S9_,@function
        .size           _ZN2at6native43_GLOBAL__N__9ae7fba5_10_SoftMax_cu_9f978f6326cunn_SpatialSoftMaxForwardIdddiNS1_25LogSoftMaxForwardEpilogueEEEvPT1_PKT_T2_S9_S9_,(.L_x_12168 - _ZN2at6native43_GLOBAL__N__9ae7fba5_10_SoftMax_cu_9f978f6326cunn_SpatialSoftMaxForwardIdddiNS1_25LogSoftMaxForwardEpilogueEEEvPT1_PKT_T2_S9_S9_)
        .other          _ZN2at6native43_GLOBAL__N__9ae7fba5_10_SoftMax_cu_9f978f6326cunn_SpatialSoftMaxForwardIdddiNS1_25LogSoftMaxForwardEpilogueEEEvPT1_PKT_T2_S9_S9_,@"STO_CUDA_ENTRY STV_DEFAULT"
_ZN2at6native43_GLOBAL__N__9ae7fba5_10_SoftMax_cu_9f978f6326cunn_SpatialSoftMaxForwardIdddiNS1_25LogSoftMaxForwardEpilogueEEEvPT1_PKT_T2_S9_S9_:
        /* <DEDUP_REMOVED lines=15> */
[----:B0-----:R-:W-:-:S05]  /*00f0*/  IMAD R5, R7, R0, RZ ;  /* 0x0000000007057224 */ /* 0x001fca00078e02ff */
[----:B------:R-:W-:Y:S01]  /*0100*/  LEA R5, R5, UR4, 0x3 ;  /* 0x0000000405057c11 */ /* 0x000fe2000f8e18ff */
[----:B------:R-:W-:Y:S01]  /*0110*/  ULDC.64 UR4, c[0x0][0x208] ;  /* 0x0000820000047ab9 */ /* 0x000fe20000000a00 */
[C---:B-1----:R-:W-:Y:S01]  /*0120*/  IMAD R4, R6.reuse, UR7, R7 ;  /* 0x0000000706047c24 */ /* 0x042fe2000f8e0207 */
[----:B------:R-:W-:Y:S01]  /*0130*/  SHF.R.U32.HI R7, RZ, 0x1, R0 ;  /* 0x00000001ff077819 */ /* 0x000fe20000011600 */
[----:B------:R-:W-:Y:S02]  /*0140*/  IMAD R6, R6, UR8, RZ ;  /* 0x0000000806067c24 */ /* 0x000fe4000f8e02ff */
[----:B--2---:R-:W-:-:S07]  /*0150*/  IMAD R8, R2, 0x8, R5 ;  /* 0x0000000802087824 */ /* 0x004fce00078e0205 */
.L_x_9932:
[----:B------:R-:W-:Y:S01]  /*0160*/  ULDC UR7, c[0x0][0x228] ;  /* 0x00008a0000077ab9 */ /* 0x000fe20000000800 */
[----:B------:R-:W-:Y:S01]  /*0170*/  BSSY B1, `(.L_x_9899) ;  /* 0x00001bf000017945 */ /* 0x000fe20003800000 */
[----:B------:R-:W-:-:S13]  /*0180*/  ISETP.GE.AND P0, PT, R4, UR7, PT ;  /* 0x0000000704007c0c */ /* 0x000fda000bf06270 */
[----:B-123--:R-:W-:Y:S05]  /*0190*/  @P0 BRA `(.L_x_9900) ;  /* 0x0000001800f00947 */ /* 0x00efea0003800000 */
[----:B------:R-:W-:-:S07]  /*01a0*/  IMAD.MOV.U32 R9, RZ, RZ, R4 ;  /* 0x000000ffff097224 */ /* 0x000fce00078e0004 */
.L_x_9931:
[----:B------:R-:W-:Y:S01]  /*01b0*/  ISETP.GT.U32.AND P0, PT, R0, 0x1, PT ;  /* 0x000000010000780c */ /* 0x000fe20003f04070 */
[----:B------:R-:W-:Y:S01]  /*01c0*/  ULDC UR8, c[0x0][0x224] ;  /* 0x0000890000087ab9 */ /* 0x000fe20000000800 */
[----:B------:R-:W-:Y:S01]  /*01d0*/  ULDC UR7, c[0x0][0x228] ;  /* 0x00008a0000077ab9 */ /* 0x000fe20000000800 */
[----:B------:R-:W-:Y:S01]  /*01e0*/  MOV R23, UR8 ;  /* 0x0000000800177c02 */ /* 0x000fe20008000f00 */
[----:B------:R-:W-:Y:S01]  /*01f0*/  IMAD.U32 R22, RZ, RZ, UR7 ;  /* 0x00000007ff167e24 */ /* 0x000fe2000f8e00ff */
[----:B------:R-:W-:Y:S03]  /*0200*/  BSSY B0, `(.L_x_9901) ;  /* 0x00001b1000007945 */ /* 0x000fe60003800000 */
[----:B------:R-:W-:-:S04]  /*0210*/  IMAD R10, R22, R23, RZ ;  /* 0x00000017160a7224 */ /* 0x000fc800078e02ff */
[----:B------:R-:W-:Y:S01]  /*0220*/  IMAD R25, R10, R3, R9 ;  /* 0x000000030a197224 */ /* 0x000fe200078e0209 */
[----:B-123--:R-:W-:Y:S06]  /*0230*/  @P0 BRA `(.L_x_9902) ;  /* 0x0000000c001c0947 */ /* 0x00efec0003800000 */
[----:B------:R-:W-:Y:S01]  /*0240*/  ISETP.GE.AND P2, PT, R2, R23, PT ;  /* 0x000000170200720c */ /* 0x000fe20003f46270 */
[----:B------:R-:W-:Y:S01]  /*0250*/  BSSY B2, `(.L_x_9903) ;  /* 0x0000013000027945 */ /* 0x000fe20003800000 */
[----:B------:R-:W-:Y:S02]  /*0260*/  IMAD.MOV.U32 R10, RZ, RZ, -0x1 ;  /* 0xffffffffff0a7424 */ /* 0x000fe400078e00ff */
[----:B------:R-:W-:-:S09]  /*0270*/  IMAD.MOV.U32 R11, RZ, RZ, -0x100001 ;  /* 0xffefffffff0b7424 */ /* 0x000fd200078e00ff */
[----:B------:R-:W-:Y:S05]  /*0280*/  @P2 BRA `(.L_x_9904) ;  /* 0x00000000003c2947 */ /* 0x000fea0003800000 */
[----:B------:R-:W0:Y:S01]  /*0290*/  LDC.64 R12, c[0x0][0x218] ;  /* 0x00008600ff0c7b82 */ /* 0x000e220000000a00 */
[--C-:B------:R-:W-:Y:S01]  /*02a0*/  IMAD R14, R3, R23, R2.reuse ;  /* 0x00000017030e7224 */ /* 0x100fe200078e0202 */
[----:B------:R-:W-:Y:S01]  /*02b0*/  MOV R11, 0xffefffff ;  /* 0xffefffff000b7802 */ /* 0x000fe20000000f00 */
[----:B------:R-:W-:Y:S02]  /*02c0*/  IMAD.MOV.U32 R16, RZ, RZ, R2 ;  /* 0x000000ffff107224 */ /* 0x000fe400078e0002 */
[----:B------:R-:W-:Y:S02]  /*02d0*/  IMAD.MOV.U32 R10, RZ, RZ, -0x1 ;  /* 0xffffffffff0a7424 */ /* 0x000fe400078e00ff */
[----:B------:R-:W-:-:S07]  /*02e0*/  IMAD R17, R14, R22, R9 ;  /* 0x000000160e117224 */ /* 0x000fce00078e0209 */
.L_x_9905:
        /* <DEDUP_REMOVED lines=9> */
.L_x_9904:
[----:B------:R-:W-:Y:S05]  /*0380*/  BSYNC B2 ;  /* 0x0000000000027941 */ /* 0x000fea0003800000 */
.L_x_9903:
[----:B------:R-:W-:Y:S01]  /*0390*/  BSSY B2, `(.L_x_9906) ;  /* 0x000004e000027945 */ /* 0x000fe20003800000 */
[----:B------:R-:W-:-:S03]  /*03a0*/  CS2R R12, SRZ ;  /* 0x00000000000c7805 */ /* 0x000fc6000001ff00 */
[----:B------:R-:W-:Y:S05]  /*03b0*/  @P2 BRA `(.L_x_9907) ;  /* 0x00000004002c2947 */ /* 0x000fea0003800000 */
[----:B------:R-:W-:Y:S01]  /*03c0*/  IMAD.MOV.U32 R24, RZ, RZ, R2 ;  /* 0x000000ffff187224 */ /* 0x000fe200078e0002 */
[----:B------:R-:W-:-:S07]  /*03d0*/  CS2R R12, SRZ ;  /* 0x00000000000c7805 */ /* 0x000fce000001ff00 */
.L_x_9910:
[----:B------:R-:W0:Y:S01]  /*03e0*/  LDC.64 R14, c[0x0][0x218] ;  /* 0x00008600ff0e7b82 */ /* 0x000e220000000a00 */
[----:B------:R-:W-:Y:S02]  /*03f0*/  ULDC UR7, c[0x0][0x228] ;  /* 0x00008a0000077ab9 */ /* 0x000fe40000000800 */
[----:B------:R-:W-:Y:S01]  /*0400*/  IMAD.U32 R22, RZ, RZ, UR7 ;  /* 0x00000007ff167e24 */ /* 0x000fe2000f8e00ff */
[----:B------:R-:W-:Y:S01]  /*0410*/  MOV R17, 0x3ff71547 ;  /* 0x3ff7154700117802 */ /* 0x000fe20000000f00 */
[----:B------:R-:W-:Y:S01]  /*0420*/  IMAD.MOV.U32 R16, RZ, RZ, 0x652b82fe ;  /* 0x652b82feff107424 */ /* 0x000fe200078e00ff */
[----:B------:R-:W-:Y:S01]  /*0430*/  UMOV UR8, 0xfefa39ef ;  /* 0xfefa39ef00087882 */ /* 0x000fe20000000000 */
[----:B------:R-:W-:Y:S01]  /*0440*/  IMAD R27, R24, R22, R25 ;  /* 0x00000016181b7224 */ /* 0x000fe200078e0219 */
[----:B------:R-:W-:Y:S01]  /*0450*/  UMOV UR9, 0x3fe62e42 ;  /* 0x3fe62e4200097882 */ /* 0x000fe20000000000 */
[----:B------:R-:W-:Y:S02]  /*0460*/  ULDC UR7, c[0x0][0x224] ;  /* 0x0000890000077ab9 */ /* 0x000fe40000000800 */
[----:B0-----:R-:W-:-:S05]  /*0470*/  IMAD.WIDE R26, R27, 0x8, R14 ;  /* 0x000000081b1a7825 */ /* 0x001fca00078e020e */
[----:B------:R-:W2:Y:S01]  /*0480*/  LDG.E.64 R18, desc[UR4][R26.64] ;  /* 0x000000041a127981 */ /* 0x000ea2000c1e1b00 */
[----:B------:R-:W-:Y:S01]  /*0490*/  IMAD.U32 R23, RZ, RZ, UR7 ;  /* 0x00000007ff177e24 */ /* 0x000fe2000f8e00ff */
[----:B------:R-:W-:Y:S01]  /*04a0*/  BSSY B3, `(.L_x_9908) ;  /* 0x0000039000037945 */ /* 0x000fe20003800000 */
[----:B------:R-:W-:Y:S01]  /*04b0*/  IADD3 R24, R0, R24, RZ ;  /* 0x0000001800187210 */ /* 0x000fe20007ffe0ff */
        /* <DEDUP_REMOVED lines=51> */
[----:B------:R-:W-:Y:S02]  /*07f0*/  @!P0 LEA R15, R16, 0x3ff00000, 0x14 ;  /* 0x3ff00000100f8811 */ /* 0x000fe400078ea0ff */
[----:B------:R-:W-:Y:S01]  /*0800*/  @!P0 MOV R16, R14 ;  /* 0x0000000e00108202 */ /* 0x000fe20000000f00 */
[----:B------:R-:W-:-:S06]  /*0810*/  @!P0 IMAD.MOV.U32 R14, RZ, RZ, RZ ;  /* 0x000000ffff0e8224 */ /* 0x000fcc00078e00ff */
[----:B------:R-:W-:-:S11]  /*0820*/  @!P0 DMUL R20, R16, R14 ;  /* 0x0000000e10148228 */ /* 0x000fd60000000000 */
.L_x_9909:
[----:B------:R-:W-:Y:S05]  /*0830*/  BSYNC B3 ;  /* 0x0000000000037941 */ /* 0x000fea0003800000 */
.L_x_9908:
[----:B------:R-:W-:Y:S01]  /*0840*/  ISETP.GE.AND P0, PT, R24, R23, PT ;  /* 0x000000171800720c */ /* 0x000fe20003f06270 */
[----:B------:R-:W-:-:S12]  /*0850*/  DADD R12, R20, R12 ;  /* 0x00000000140c7229 */ /* 0x000fd8000000000c */
[----:B------:R-:W-:Y:S05]  /*0860*/  @!P0 BRA `(.L_x_9910) ;  /* 0xfffffff800dc8947 */ /* 0x000fea000383ffff */
.L_x_9907:
[----:B------:R-:W-:Y:S05]  /*0870*/  BSYNC B2 ;  /* 0x0000000000027941 */ /* 0x000fea0003800000 */
.L_x_9906:
[----:B------:R-:W-:Y:S01]  /*0880*/  ISETP.GT.AND P1, PT, R13, 0xfffff, PT ;  /* 0x000fffff0d00780c */ /* 0x000fe20003f24270 */
[----:B------:R-:W-:Y:S01]  /*0890*/  IMAD.MOV.U32 R16, RZ, RZ, R12 ;  /* 0x000000ffff107224 */ /* 0x000fe200078e000c */
[----:B------:R-:W-:Y:S01]  /*08a0*/  BSSY B2, `(.L_x_9911) ;  /* 0x000004f000027945 */ /* 0x000fe20003800000 */
[----:B------:R-:W-:Y:S01]  /*08b0*/  IMAD.MOV.U32 R27, RZ, RZ, R13 ;  /* 0x000000ffff1b7224 */ /* 0x000fe200078e000d */
[----:B------:R-:W-:Y:S02]  /*08c0*/  MOV R24, 0xfffffc01 ;  /* 0xfffffc0100187802 */ /* 0x000fe40000000f00 */
[----:B------:R-:W-:-:S07]  /*08d0*/  ISETP.GE.AND P0, PT, R2, R23, PT ;  /* 0x000000170200720c */ /* 0x000fce0003f06270 */
[----:B------:R-:W-:Y:S01]  /*08e0*/  @!P1 DMUL R12, R12, 1.80143985094819840000e+16 ;  /* 0x435000000c0c9828 */ /* 0x000fe20000000000 */
[----:B------:R-:W-:-:S09]  /*08f0*/  @!P1 IMAD.MOV.U32 R24, RZ, RZ, -0x435 ;  /* 0xfffffbcbff189424 */ /* 0x000fd200078e00ff */
[----:B------:R-:W-:Y:S01]  /*0900*/  @!P1 MOV R27, R13 ;  /* 0x0000000d001b9202 */ /* 0x000fe20000000f00 */
[----:B------:R-:W-:-:S04]  /*0910*/  @!P1 IMAD.MOV.U32 R16, RZ, RZ, R12 ;  /* 0x000000ffff109224 */ /* 0x000fc800078e000c */
        /* <DEDUP_REMOVED lines=19> */
[----:B------:R-:W-:Y:S01]  /*0a50*/  @P1 IADD3 R15, R13, -0x100000, RZ ;  /* 0xfff000000d0f1810 */ /* 0x000fe20007ffe0ff */
[----:B------:R-:W-:-:S04]  /*0a60*/  @P1 VIADD R24, R24, 0x1 ;  /* 0x0000000118181836 */ /* 0x000fc80000000000 */
[----:B------:R-:W-:-:S06]  /*0a70*/  @P1 IMAD.MOV.U32 R13, RZ, RZ, R15 ;  /* 0x000000ffff0d1224 */ /* 0x000fcc00078e000f */
[C---:B------:R-:W-:Y:S02]  /*0a80*/  DADD R20, R12.reuse, 1 ;  /* 0x3ff000000c147429 */ /* 0x040fe40000000000 */
[----:B------:R-:W-:-:S04]  /*0a90*/  DADD R12, R12, -1 ;  /* 0xbff000000c0c7429 */ /* 0x000fc80000000000 */
[----:B------:R-:W0:Y:S02]  /*0aa0*/  MUFU.RCP64H R15, R21 ;  /* 0x00000015000f7308 */ /* 0x000e240000001800 */
[----:B0-----:R-:W-:Y:S01]  /*0ab0*/  DFMA R18, -R20, R14, 1 ;  /* 0x3ff000001412742b */ /* 0x001fe2000000010e */
[----:B------:R-:W-:Y:S01]  /*0ac0*/  IMAD.MOV.U32 R20, RZ, RZ, -0x748574fc ;  /* 0x8b7a8b04ff147424 */ /* 0x000fe200078e00ff */
[----:B------:R-:W-:-:S06]  /*0ad0*/  MOV R21, 0x3ed0ee25 ;  /* 0x3ed0ee2500157802 */ /* 0x000fcc0000000f00 */
        /* <DEDUP_REMOVED lines=8> */
[----:B------:R-:W-:Y:S02]  /*0b60*/  DMUL R14, R18, R14 ;  /* 0x0000000e120e7228 */ /* 0x000fe40000000000 */
        /* <DEDUP_REMOVED lines=34> */
.L_x_9912:
[----:B------:R-:W-:Y:S05]  /*0d90*/  BSYNC B2 ;  /* 0x0000000000027941 */ /* 0x000fea0003800000 */
.L_x_9911:
[----:B------:R-:W-:Y:S04]  /*0da0*/  BSSY B2, `(.L_x_9913) ;  /* 0x000000f000027945 */ /* 0x000fe80003800000 */
[----:B------:R-:W-:Y:S05]  /*0db0*/  @P0 BRA `(.L_x_9914) ;  /* 0x0000000000340947 */ /* 0x000fea0003800000 */
[----:B------:R-:W0:Y:S01]  /*0dc0*/  LDC.64 R12, c[0x0][0x218] ;  /* 0x00008600ff0c7b82 */ /* 0x000e220000000a00 */
[----:B------:R-:W-:-:S07]  /*0dd0*/  IMAD.MOV.U32 R20, RZ, RZ, R2 ;  /* 0x000000ffff147224 */ /* 0x000fce00078e0002 */
.L_x_9915:
[----:B------:R-:W-:Y:S01]  /*0de0*/  IMAD R21, R20, R22, R25 ;  /* 0x0000001614157224 */ /* 0x000fe200078e0219 */
[----:B-1----:R-:W1:Y:S03]  /*0df0*/  LDC.64 R14, c[0x0][0x210] ;  /* 0x00008400ff0e7b82 */ /* 0x002e660000000a00 */
[----:B0-----:R-:W-:-:S05]  /*0e00*/  IMAD.WIDE R26, R21, 0x8, R12 ;  /* 0x00000008151a7825 */ /* 0x001fca00078e020c */
[----:B------:R-:W2:Y:S01]  /*0e10*/  LDG.E.64 R16, desc[UR4][R26.64] ;  /* 0x000000041a107981 */ /* 0x000ea2000c1e1b00 */
[----:B------:R-:W-:-:S04]  /*0e20*/  IADD3 R20, R0, R20, RZ ;  /* 0x0000001400147210 */ /* 0x000fc80007ffe0ff */
[----:B------:R-:W-:Y:S01]  /*0e30*/  ISETP.GE.AND P0, PT, R20, R23, PT ;  /* 0x000000171400720c */ /* 0x000fe20003f06270 */
[----:B-1----:R-:W-:Y:S01]  /*0e40*/  IMAD.WIDE R14, R21, 0x8, R14 ;  /* 0x00000008150e7825 */ /* 0x002fe200078e020e */
[----:B--2---:R-:W-:-:S08]  /*0e50*/  DADD R16, R16, -R10 ;  /* 0x0000000010107229 */ /* 0x004fd0000000080a */
[----:B------:R-:W-:-:S07]  /*0e60*/  DADD R16, R16, -R18 ;  /* 0x0000000010107229 */ /* 0x000fce0000000812 */
[----:B------:R1:W-:Y:S01]  /*0e70*/  STG.E.64 desc[UR4][R14.64], R16 ;  /* 0x000000100e007986 */ /* 0x0003e2000c101b04 */
[----:B------:R-:W-:Y:S05]  /*0e80*/  @!P0 BRA `(.L_x_9915) ;  /* 0xfffffffc00d48947 */ /* 0x000fea000383ffff */
.L_x_9914:
[----:B------:R-:W-:Y:S05]  /*0e90*/  BSYNC B2 ;  /* 0x0000000000027941 */ /* 0x000fea0003800000 */
.L_x_9913:
[----:B------:R-:W-:Y:S05]  /*0ea0*/  BRA `(.L_x_9916) ;  /* 0x0000000c00987947 */ /* 0x000fea0003800000 */
.L_x_9902:
[----:B------:R-:W-:Y:S01]  /*0eb0*/  ISETP.GE.AND P0, PT, R2, R23, PT ;  /* 0x000000170200720c */ /* 0x000fe20003f06270 */
[----:B------:R-:W-:Y:S01]  /*0ec0*/  IMAD.MOV.U32 R14, RZ, RZ, -0x1 ;  /* 0xffffffffff0e7424 */ /* 0x000fe200078e00ff */
[----:B------:R-:W-:Y:S01]  /*0ed0*/  ISETP.NE.AND P2, PT, R7, RZ, PT ;  /* 0x000000ff0700720c */ /* 0x000fe20003f45270 */
[----:B------:R-:W-:-:S10]  /*0ee0*/  IMAD.MOV.U32 R15, RZ, RZ, -0x100001 ;  /* 0xffefffffff0f7424 */ /* 0x000fd400078e00ff */
[----:B------:R-:W-:Y:S05]  /*0ef0*/  @P0 BRA `(.L_x_9917) ;  /* 0x0000000000340947 */ /* 0x000fea0003800000 */
[----:B------:R-:W0:Y:S01]  /*0f00*/  LDC.64 R10, c[0x0][0x218] ;  /* 0x00008600ff0a7b82 */ /* 0x000e220000000a00 */
[----:B------:R-:W-:Y:S01]  /*0f10*/  IMAD.MOV.U32 R16, RZ, RZ, R2 ;  /* 0x000000ffff107224 */ /* 0x000fe200078e0002 */
[----:B------:R-:W-:Y:S01]  /*0f20*/  MOV R14, 0xffffffff ;  /* 0xffffffff000e7802 */ /* 0x000fe20000000f00 */
[----:B------:R-:W-:-:S07]  /*0f30*/  IMAD.MOV.U32 R15, RZ, RZ, -0x100001 ;  /* 0xffefffffff0f7424 */ /* 0x000fce00078e00ff */
.L_x_9918:
        /* <DEDUP_REMOVED lines=9> */
.L_x_9917:
[----:B------:R-:W-:Y:S05]  /*0fd0*/  WARPSYNC.ALL ;  /* 0x0000000000007948 */ /* 0x000fea0003800000 */
[----:B------:R-:W-:Y:S06]  /*0fe0*/  BAR.SYNC.DEFER_BLOCKING 0x0 ;  /* 0x0000000000007b1d */ /* 0x000fec0000010000 */
[----:B------:R0:W-:Y:S01]  /*0ff0*/  STS.64 [R8], R14 ;  /* 0x0000000e08007388 */ /* 0x0001e20000000a00 */
[----:B------:R-:W-:Y:S05]  /*1000*/  @!P2 BRA `(.L_x_9919) ;  /* 0x000000000034a947 */ /* 0x000fea0003800000 */
[----:B0-----:R-:W-:-:S07]  /*1010*/  IMAD.MOV.U32 R15, RZ, RZ, R7 ;  /* 0x000000ffff0f7224 */ /* 0x001fce00078e0007 */
.L_x_9920:
[----:B------:R-:W-:Y:S01]  /*1020*/  BAR.SYNC.DEFER_BLOCKING 0x0 ;  /* 0x0000000000007b1d */ /* 0x000fe20000010000 */
[----:B------:R-:W-:-:S13]  /*1030*/  ISETP.GE.U32.AND P0, PT, R2, R15, PT ;  /* 0x0000000f0200720c */ /* 0x000fda0003f06070 */
[----:B------:R-:W-:Y:S02]  /*1040*/  @!P0 LEA R12, R15, R8, 0x3 ;  /* 0x000000080f0c8211 */ /* 0x000fe400078e18ff */
        /* <DEDUP_REMOVED lines=9> */
.L_x_9919:
[----:B------:R-:W-:Y:S01]  /*10e0*/  BAR.SYNC.DEFER_BLOCKING 0x0 ;  /* 0x0000000000007b1d */ /* 0x000fe20000010000 */
[----:B------:R-:W-:-:S05]  /*10f0*/  CS2R R20, SRZ ;  /* 0x0000000000147805 */ /* 0x000fca000001ff00 */
[----:B------:R-:W-:Y:S01]  /*1100*/  ULDC UR6, c[0x0][0x224] ;  /* 0x0000890000067ab9 */ /* 0x000fe20000000800 */
[----:B------:R-:W-:Y:S01]  /*1110*/  ULDC UR7, c[0x0][0x224] ;  /* 0x0000890000077ab9 */ /* 0x000fe20000000800 */
[----:B------:R-:W-:Y:S01]  /*1120*/  ISETP.GE.AND P0, PT, R2, UR6, PT ;  /* 0x0000000602007c0c */ /* 0x000fe2000bf06270 */
[----:B------:R-:W-:Y:S01]  /*1130*/  ULDC UR6, c[0x0][0x228] ;  /* 0x00008a0000067ab9 */ /* 0x000fe20000000800 */
[----:B------:R-:W-:Y:S01]  /*1140*/  BSSY B2, `(.L_x_9921) ;  /* 0x0000049000027945 */ /* 0x000fe20003800000 */
[----:B------:R1:W2:Y:S10]  /*1150*/  LDS.64 R26, [R5] ;  /* 0x00000000051a7984 */ /* 0x0002b40000000a00 */
[----:B-1----:R-:W-:Y:S05]  /*1160*/  @P0 BRA `(.L_x_9922) ;  /* 0x0000000400180947 */ /* 0x002fea0003800000 */
[----:B------:R-:W1:Y:S01]  /*1170*/  LDC.64 R10, c[0x0][0x218] ;  /* 0x00008600ff0a7b82 */ /* 0x000e620000000a00 */
[----:B------:R-:W-:Y:S01]  /*1180*/  IMAD.MOV.U32 R22, RZ, RZ, R2 ;  /* 0x000000ffff167224 */ /* 0x000fe200078e0002 */
[----:B------:R-:W-:-:S07]  /*1190*/  CS2R R20, SRZ ;  /* 0x0000000000147805 */ /* 0x000fce000001ff00 */
.L_x_9925:
[----:B------:R-:W-:-:S04]  /*11a0*/  IMAD R29, R22, UR6, R25 ;  /* 0x00000006161d7c24 */ /* 0x000fc8000f8e0219 */
[----:B-1----:R-:W-:-:S05]  /*11b0*/  IMAD.WIDE R28, R29, 0x8, R10 ;  /* 0x000000081d1c7825 */ /* 0x002fca00078e020a */
[----:B------:R-:W2:Y:S01]  /*11c0*/  LDG.E.64 R16, desc[UR4][R28.64] ;  /* 0x000000041c107981 */ /* 0x000ea2000c1e1b00 */
[----:B------:R-:W-:Y:S01]  /*11d0*/  IMAD.MOV.U32 R12, RZ, RZ, 0x652b82fe ;  /* 0x652b82feff0c7424 */ /* 0x000fe200078e00ff */
[----:B------:R-:W-:Y:S01]  /*11e0*/  UMOV UR8, 0xfefa39ef ;  /* 0xfefa39ef00087882 */ /* 0x000fe20000000000 */
[----:B------:R-:W-:Y:S01]  /*11f0*/  IMAD.MOV.U32 R13, RZ, RZ, 0x3ff71547 ;  /* 0x3ff71547ff0d7424 */ /* 0x000fe200078e00ff */
[----:B------:R-:W-:Y:S01]  /*1200*/  UMOV UR9, 0x3fe62e42 ;  /* 0x3fe62e4200097882 */ /* 0x000fe20000000000 */
[----:B------:R-:W-:Y:S01]  /*1210*/  BSSY B3, `(.L_x_9923) ;  /* 0x0000038000037945 */ /* 0x000fe20003800000 */
[----:B------:R-:W-:Y:S01]  /*1220*/  IMAD.IADD R22, R0, 0x1, R22 ;  /* 0x0000000100167824 */ /* 0x000fe200078e0216 */
[----:B--2---:R-:W-:-:S08]  /*1230*/  DADD R16, -R26, R16 ;  /* 0x000000001a107229 */ /* 0x004fd00000000110 */
        /* <DEDUP_REMOVED lines=53> */
.L_x_9924:
[----:B------:R-:W-:Y:S05]  /*1590*/  BSYNC B3 ;  /* 0x0000000000037941 */ /* 0x000fea0003800000 */
.L_x_9923:
[----:B------:R-:W-:Y:S01]  /*15a0*/  ISETP.GE.AND P0, PT, R22, UR7, PT ;  /* 0x0000000716007c0c */ /* 0x000fe2000bf06270 */
[----:B------:R-:W-:-:S12]  /*15b0*/  DADD R20, R18, R20 ;  /* 0x0000000012147229 */ /* 0x000fd80000000014 */
[----:B------:R-:W-:Y:S05]  /*15c0*/  @!P0 BRA `(.L_x_9925) ;  /* 0xfffffff800f48947 */ /* 0x000fea000383ffff */
.L_x_9922:
[----:B------:R-:W-:Y:S05]  /*15d0*/  BSYNC B2 ;  /* 0x0000000000027941 */ /* 0x000fea0003800000 */
.L_x_9921:
[----:B------:R-:W-:Y:S01]  /*15e0*/  BAR.SYNC.DEFER_BLOCKING 0x0 ;  /* 0x0000000000007b1d */ /* 0x000fe20000010000 */
[----:B------:R-:W-:-:S05]  /*15f0*/  ISETP.NE.AND P0, PT, R7, RZ, PT ;  /* 0x000000ff0700720c */ /* 0x000fca0003f05270 */
[----:B------:R1:W-:Y:S08]  /*1600*/  STS.64 [R8], R20 ;  /* 0x0000001408007388 */ /* 0x0003f00000000a00 */
[----:B------:R-:W-:Y:S05]  /*1610*/  @!P0 BRA `(.L_x_9926) ;  /* 0x00000000002c8947 */ /* 0x000fea0003800000 */
[----:B0-----:R-:W-:-:S07]  /*1620*/  MOV R15, R7 ;  /* 0x00000007000f7202 */ /* 0x001fce0000000f00 */
.L_x_9927:
[----:B------:R-:W-:Y:S01]  /*1630*/  BAR.SYNC.DEFER_BLOCKING 0x0 ;  /* 0x0000000000007b1d */ /* 0x000fe20000010000 */
[----:B------:R-:W-:-:S13]  /*1640*/  ISETP.GE.U32.AND P0, PT, R2, R15, PT ;  /* 0x0000000f0200720c */ /* 0x000fda0003f06070 */
[----:B------:R-:W-:Y:S01]  /*1650*/  @!P0 IMAD R12, R15, 0x8, R8 ;  /* 0x000000080f0c8824 */ /* 0x000fe200078e0208 */
[----:B------:R-:W-:Y:S01]  /*1660*/  SHF.R.U32.HI R15, RZ, 0x1, R15 ;  /* 0x00000001ff0f7819 */ /* 0x000fe2000001160f */
[----:B------:R-:W-:Y:S04]  /*1670*/  @!P0 LDS.64 R10, [R8] ;  /* 0x00000000080a8984 */ /* 0x000fe80000000a00 */
[----:B------:R-:W0:Y:S02]  /*1680*/  @!P0 LDS.64 R12, [R12] ;  /* 0x000000000c0c8984 */ /* 0x000e240000000a00 */
[----:B0-----:R-:W-:-:S07]  /*1690*/  @!P0 DADD R10, R10, R12 ;  /* 0x000000000a0a8229 */ /* 0x001fce000000000c */
[----:B------:R3:W-:Y:S01]  /*16a0*/  @!P0 STS.64 [R8], R10 ;  /* 0x0000000a08008388 */ /* 0x0007e20000000a00 */
[----:B------:R-:W-:-:S13]  /*16b0*/  ISETP.NE.AND P0, PT, R15, RZ, PT ;  /* 0x000000ff0f00720c */ /* 0x000fda0003f05270 */
[----:B---3--:R-:W-:Y:S05]  /*16c0*/  @P0 BRA `(.L_x_9927) ;  /* 0xfffffffc00d80947 */ /* 0x008fea000383ffff */
.L_x_9926:
[----:B------:R-:W-:Y:S06]  /*16d0*/  BAR.SYNC.DEFER_BLOCKING 0x0 ;  /* 0x0000000000007b1d */ /* 0x000fec0000010000 */
[----:B------:R-:W-:Y:S01]  /*16e0*/  ULDC UR6, c[0x0][0x224] ;  /* 0x0000890000067ab9 */ /* 0x000fe20000000800 */
[----:B------:R-:W-:Y:S01]  /*16f0*/  BSSY B2, `(.L_x_9928) ;  /* 0x0000052000027945 */ /* 0x000fe20003800000 */
[----:B------:R-:W-:Y:S01]  /*1700*/  ISETP.GE.AND P0, PT, R2, UR6, PT ;  /* 0x0000000602007c0c */ /* 0x000fe2000bf06270 */
[----:B------:R-:W3:Y:S02]  /*1710*/  LDS.64 R16, [R5] ;  /* 0x0000000005107984 */ /* 0x000ee40000000a00 */
[----:B---3--:R-:W-:Y:S01]  /*1720*/  ISETP.GT.AND P1, PT, R17, 0xfffff, PT ;  /* 0x000fffff1100780c */ /* 0x008fe20003f24270 */
[----:B------:R-:W-:Y:S01]  /*1730*/  IMAD.MOV.U32 R10, RZ, RZ, R16 ;  /* 0x000000ffff0a7224 */ /* 0x000fe200078e0010 */
[----:B-1----:R-:W-:Y:S01]  /*1740*/  MOV R20, R16 ;  /* 0x0000001000147202 */ /* 0x002fe20000000f00 */
[----:B------:R-:W-:-:S02]  /*1750*/  IMAD.MOV.U32 R11, RZ, RZ, R17 ;  /* 0x000000ffff0b7224 */ /* 0x000fc400078e0011 */
[----:B------:R-:W-:-:S08]  /*1760*/  IMAD.MOV.U32 R16, RZ, RZ, -0x3ff ;  /* 0xfffffc01ff107424 */ /* 0x000fd000078e00ff */
        /* <DEDUP_REMOVED lines=10> */
[----:B0-----:R-:W-:Y:S02]  /*1810*/  @P2 FSEL R14, R12, RZ, P3 ;  /* 0x000000ff0c0e2208 */ /* 0x001fe40001800000 */
[----:B------:R-:W-:Y:S01]  /*1820*/  @P2 FSEL R15, R13, -QNAN , P3 ;  /* 0xfff000000d0f2808 */ /* 0x000fe20001800000 */
[----:B------:R-:W-:Y:S06]  /*1830*/  @P2 BRA `(.L_x_9929) ;  /* 0x0000000000f42947 */ /* 0x000fec0003800000 */
[C---:B------:R-:W-:Y:S01]  /*1840*/  LOP3.LUT R10, R17.reuse, 0x800fffff, RZ, 0xc0, !PT ;  /* 0x800fffff110a7812 */ /* 0x040fe200078ec0ff */
[----:B------:R-:W-:Y:S01]  /*1850*/  IMAD.MOV.U32 R12, RZ, RZ, -0x748574fc ;  /* 0x8b7a8b04ff0c7424 */ /* 0x000fe200078e00ff */
[----:B------:R-:W-:Y:S01]  /*1860*/  MOV R13, 0x3ed0ee25 ;  /* 0x3ed0ee25000d7802 */ /* 0x000fe20000000f00 */
[----:B------:R-:W-:Y:S01]  /*1870*/  UMOV UR8, 0x3ae80f1e ;  /* 0x3ae80f1e00087882 */ /* 0x000fe20000000000 */
        /* <DEDUP_REMOVED lines=8> */
[----:B------:R-:W-:Y:S01]  /*1900*/  @P1 IADD3 R11, R21, -0x100000, RZ ;  /* 0xfff00000150b1810 */ /* 0x000fe20007ffe0ff */
[----:B------:R-:W-:-:S04]  /*1910*/  @P1 VIADD R16, R16, 0x1 ;  /* 0x0000000110101836 */ /* 0x000fc80000000000 */
[----:B------:R-:W-:Y:S01]  /*1920*/  @P1 IMAD.MOV.U32 R21, RZ, RZ, R11 ;  /* 0x000000ffff151224 */ /* 0x000fe200078e000b */
[----:B------:R-:W-:-:S05]  /*1930*/  LOP3.LUT R16, R16, 0x80000000, RZ, 0x3c, !PT ;  /* 0x8000000010107812 */ /* 0x000fca00078e3cff */
        /* <DEDUP_REMOVED lines=45> */
.L_x_9929:
[----:B------:R-:W-:Y:S05]  /*1c10*/  BSYNC B2 ;  /* 0x0000000000027941 */ /* 0x000fea0003800000 */
.L_x_9928:
[----:B------:R-:W-:Y:S01]  /*1c20*/  ULDC UR12, c[0x0][0x228] ;  /* 0x00008a00000c7ab9 */ /* 0x000fe20000000800 */
[----:B------:R-:W-:Y:S05]  /*1c30*/  @P0 BRA `(.L_x_9916) ;  /* 0x0000000000340947 */ /* 0x000fea0003800000 */
[----:B------:R-:W0:Y:S01]  /*1c40*/  LDC.64 R10, c[0x0][0x218] ;  /* 0x00008600ff0a7b82 */ /* 0x000e220000000a00 */
[----:B------:R-:W-:-:S07]  /*1c50*/  IMAD.MOV.U32 R22, RZ, RZ, R2 ;  /* 0x000000ffff167224 */ /* 0x000fce00078e0002 */
[----:B------:R-:W1:Y:S02]  /*1c60*/  LDC.64 R12, c[0x0][0x210] ;  /* 0x00008400ff0c7b82 */ /* 0x000e640000000a00 */
.L_x_9930:
[----:B---3--:R-:W-:-:S04]  /*1c70*/  IMAD R17, R22, UR12, R25 ;  /* 0x0000000c16117c24 */ /* 0x008fc8000f8e0219 */
[----:B0-----:R-:W-:-:S05]  /*1c80*/  IMAD.WIDE R20, R17, 0x8, R10 ;  /* 0x0000000811147825 */ /* 0x001fca00078e020a */
[----:B------:R-:W2:Y:S01]  /*1c90*/  LDG.E.64 R18, desc[UR4][R20.64] ;  /* 0x0000000414127981 */ /* 0x000ea2000c1e1b00 */
[----:B-1----:R-:W-:Y:S01]  /*1ca0*/  IMAD.WIDE R16, R17, 0x8, R12 ;  /* 0x0000000811107825 */ /* 0x002fe200078e020c */
[----:B------:R-:W-:-:S04]  /*1cb0*/  IADD3 R22, R0, R22, RZ ;  /* 0x0000001600167210 */ /* 0x000fc80007ffe0ff */
[----:B------:R-:W-:Y:S01]  /*1cc0*/  ISETP.GE.AND P0, PT, R22, UR6, PT ;  /* 0x0000000616007c0c */ /* 0x000fe2000bf06270 */
[----:B--2---:R-:W-:-:S08]  /*1cd0*/  DADD R18, -R26, R18 ;  /* 0x000000001a127229 */ /* 0x004fd00000000112 */
[----:B------:R-:W-:-:S07]  /*1ce0*/  DADD R18, R18, -R14 ;  /* 0x0000000012127229 */ /* 0x000fce000000080e */
[----:B------:R3:W-:Y:S01]  /*1cf0*/  STG.E.64 desc[UR4][R16.64], R18 ;  /* 0x0000001210007986 */ /* 0x0007e2000c101b04 */
[----:B------:R-:W-:Y:S05]  /*1d00*/  @!P0 BRA `(.L_x_9930) ;  /* 0xfffffffc00d88947 */ /* 0x000fea000383ffff */
.L_x_9916:
[----:B------:R-:W-:Y:S05]  /*1d10*/  BSYNC B0 ;  /* 0x0000000000007941 */ /* 0x000fea0003800000 */
.L_x_9901:
[----:B------:R-:W-:Y:S01]  /*1d20*/  IMAD.IADD R9, R6, 0x1, R9 ;  /* 0x0000000106097824 */ /* 0x000fe200078e0209 */
[----:B------:R-:W-:-:S04]  /*1d30*/  ULDC UR7, c[0x0][0x228] ;  /* 0x00008a0000077ab9 */ /* 0x000fc80000000800 */
[----:B------:R-:W-:-:S13]  /*1d40*/  ISETP.GE.AND P0, PT, R9, UR7, PT ;  /* 0x0000000709007c0c */ /* 0x000fda000bf06270 */
[----:B------:R-:W-:Y:S05]  /*1d50*/  @!P0 BRA `(.L_x_9931) ;  /* 0xffffffe400148947 */ /* 0x000fea000383ffff */
.L_x_9900:
[----:B------:R-:W-:Y:S05]  /*1d60*/  BSYNC B1 ;  /* 0x0000000000017941 */ /* 0x000fea0003800000 */
.L_x_9899:
[----:B------:R-:W-:Y:S02]  /*1d70*/  ULDC UR7, c[0x0][0xc] ;  /* 0x0000030000077ab9 */ /* 0x000fe40000000800 */
[----:B------:R-:W-:Y:S01]  /*1d80*/  VIADD R3, R3, UR7 ;  /* 0x0000000703037c36 */ /* 0x000fe20008000000 */
[----:B------:R-:W-:-:S04]  /*1d90*/  ULDC UR7, c[0x0][0x220] ;  /* 0x0000880000077ab9 */ /* 0x000fc80000000800 */
[----:B------:R-:W-:-:S13]  /*1da0*/  ISETP.GE.AND P0, PT, R3, UR7, PT ;  /* 0x0000000703007c0c */ /* 0x000fda000bf06270 */
[----:B------:R-:W-:Y:S05]  /*1db0*/  @!P0 BRA `(.L_x_9932) ;  /* 0xffffffe000e88947 */ /* 0x000fea000383ffff */
[----:B------:R-:W-:Y:S05]  /*1dc0*/  EXIT ;  /* 0x000000000000794d */ /* 0x000fea0003800000 */
.L_x_9933:
        /* <DEDUP_REMOVED lines=11> */
.L_x_12168:


//--------------------- .text._ZN2at6native43_GLOBAL__N__9ae7fba5_10_SoftMax_cu_9f978f6319cunn_SoftMaxForwardILi8EN3c108BFloat16EffNS1_25LogSoftMaxForwardEpilogueEEEvPT2_PKT0_i --------------------------
	.section	.text._ZN2at6native43_GLOBAL__N__9ae7fba5_10_SoftMax_cu_9f978f6319cunn_SoftMaxForwardILi8EN3c108BFloat16EffNS1_25LogSoftMaxForwardEpilogueEEEvPT2_PKT0_i,"ax",@progbits
	.align	128
.text._ZN2at6native43_GLOBAL__N__9ae7fba5_10_SoftMax_cu_9f978f6319cunn_SoftMaxForwardILi8EN3c108BFloat16EffNS1_25LogSoftMaxForwardEpilogueEEEvPT2_PKT0_i:
        .type           _ZN2at6native43_GLOBAL__N__9ae7fba5_10_SoftMax_cu_9f978f6319cunn_SoftMaxForwardILi8EN3c108BFloat16EffNS1_25LogSoftMaxForwardEpilogueEEEvPT2_PKT0_i,@function
        .size           _ZN2at6native43_GLOBAL__N__9ae7fba5_10_SoftMax_cu_9f978f6319cunn_SoftMaxForwardILi8EN3c108BFloat16EffNS1_25LogSoftMaxForwardEpilogueEEEvPT2_PKT0_i,(.L_x_12169 - _ZN2at6native43_GLOBAL__N__9ae7fba5_10_SoftMax_cu_9f978f6319cunn_SoftMaxForwardILi8EN3c108BFloat16EffNS1_25LogSoftMaxForwardEpilogueEEEvPT2_PKT0_i)
        .other          _ZN2at6native43_GLOBAL__N__9ae7fba5_10_SoftMax_cu_9f978f6319cunn_SoftMaxForwardILi8EN3c108BFloat16EffNS1_25LogSoftMaxForwardEpilogueEEEvPT2_PKT0_i,@"STO_CUDA_ENTRY STV_DEFAULT"
_ZN2at6native43_GLOBAL__N__9ae7fba5_10_SoftMax_cu_9f978f6319cunn_SoftMaxForwardILi8EN3c108BFloat16EffNS1_25LogSoftMaxForwardEpilogueEEEvPT2_PKT0_i:
        /* <DEDUP_REMOVED lines=21> */
[----:B------:R-:W-:Y:S02]  /*0150*/  IMAD.U32 R13, RZ, RZ, UR4 ;  /* 0x00000004ff0d7e24 */ /* 0x000fe4000f8e00ff */
[----:B------:R-:W-:Y:S02]  /*0160*/  LEA.HI.X.SX32 R3, R17, 0xffffffff, 0x1, P0 ;  /* 0xffffffff11037811 */ /* 0x000fe400000f0eff */
[----:B------:R-:W-:Y:S02]  /*0170*/  ISETP.NE.AND P0, PT, RZ, UR6, PT ;  /* 0x00000006ff007c0c */ /* 0x000fe4000bf05270 */
[----:B------:R-:W-:Y:S01]  /*0180*/  LEA R2, P1, R0, UR8, 0x1 ;  /* 0x0000000800027c11 */ /* 0x000fe2000f8208ff */
[----:B------:R-:W-:-:S03]  /*0190*/  ULDC.64 UR8, c[0x0][0x208] ;  /* 0x0000820000087ab9 */ /* 0x000fc60000000a00 */
[----:B------:R-:W-:Y:S02]  /*01a0*/  LEA.HI.X R3, R0, UR4, R3, 0x1, P1 ;  /* 0x0000000400037c11 */ /* 0x000fe400088f0c03 */
[----:B------:R-:W-:-:S05]  /*01b0*/  MOV R0, UR10 ;  /* 0x0000000a00007c02 */ /* 0x000fca0008000f00 */
[----:B------:R-:W-:Y:S05]  /*01c0*/  @!P0 BRA `(.L_x_9934) ;  /* 0x00000000003c8947 */ /* 0x000fea0003800000 */
[----:B------:R-:W-:-:S06]  /*01d0*/  UIADD3 UR4, UR6, UR7, URZ ;  /* 0x0000000706047290 */ /* 0x000fcc000fffe03f */
[----:B------:R-:W-:-:S04]  /*01e0*/  ISETP.GE.AND P1, PT, R17, UR4, PT ;  /* 0x0000000411007c0c */ /* 0x000fc8000bf26270 */
[----:B------:R-:W-:-:S13]  /*01f0*/  ISETP.LT.OR P1, PT, R17, UR6, P1 ;  /* 0x0000000611007c0c */ /* 0x000fda0008f21670 */
[----:B------:R-:W2:Y:S01]  /*0200*/  @!P1 LDG.E.U16 R4, desc[UR8][R2.64] ;  /* 0x0000000802049981 */ /* 0x000ea2000c1e1500 */
[----:B------:R-:W0:Y:S01]  /*0210*/  LDC R6, c[0x0][RZ] ;  /* 0x00000000ff067b82 */ /* 0x000e220000000800 */
[----:B------:R-:W-:Y:S02]  /*0220*/  MOV R11, 0xff7fffff ;  /* 0xff7fffff000b7802 */ /* 0x000fe40000000f00 */
[----:B0-----:R-:W-:Y:S02]  /*0230*/  IADD3 R9, P2, P3, R15, -UR6, R6 ;  /* 0x800000060f097c10 */ /* 0x001fe4000fb5e006 */
[----:B------:R-:W-:Y:S02]  /*0240*/  VIMNMX.U32 R19, R6, UR4, PT ;  /* 0x0000000406137c48 */ /* 0x000fe4000bfe0000 */
[----:B------:R-:W-:Y:S02]  /*0250*/  IADD3.X R10, R14, -0x1, RZ, P2, P3 ;  /* 0xffffffff0e0a7810 */ /* 0x000fe400017e64ff */
[----:B------:R-:W-:-:S02]  /*0260*/  LEA R8, P2, R9, UR12, 0x1 ;  /* 0x0000000c09087c11 */ /* 0x000fc4000f8408ff */
[----:B------:R-:W-:Y:S02]  /*0270*/  IADD3 R19, -R19, UR4, RZ ;  /* 0x0000000413137c10 */ /* 0x000fe4000fffe1ff */
[----:B------:R-:W-:Y:S01]  /*0280*/  LEA.HI.X R9, R9, UR13, R10, 0x1, P2 ;  /* 0x0000000d09097c11 */ /* 0x000fe200090f0c0a */
[----:B--2---:R-:W-:-:S05]  /*0290*/  @!P1 IMAD.U32 R4, R4, 0x10000, RZ ;  /* 0x0001000004049824 */ /* 0x004fca00078e00ff */
[----:B------:R-:W-:Y:S01]  /*02a0*/  @!P1 FMNMX.FTZ R11, R4, -3.40282346638528859812e+38, !PT ;  /* 0xff7fffff040b9809 */ /* 0x000fe20007810000 */
[----:B------:R-:W-:Y:S06]  /*02b0*/  BRA `(.L_x_9935) ;  /* 0x0000000000107947 */ /* 0x000fec0003800000 */
.L_x_9934:
[----:B------:R-:W-:Y:S01]  /*02c0*/  IMAD.MOV.U32 R11, RZ, RZ, -0x800001 ;  /* 0xff7fffffff0b7424 */ /* 0x000fe200078e00ff */
[----:B------:R-:W-:Y:S01]  /*02d0*/  MOV R8, R16 ;  /* 0x0000001000087202 */ /* 0x000fe20000000f00 */
[----:B------:R-:W-:Y:S02]  /*02e0*/  IMAD.U32 R19, RZ, RZ, UR10 ;  /* 0x0000000aff137e24 */ /* 0x000fe4000f8e00ff */
[----:B------:R-:W-:-:S07]  /*02f0*/  IMAD.MOV.U32 R9, RZ, RZ, R13 ;  /* 0x000000ffff097224 */ /* 0x000fce00078e000d */
.L_x_9935:
[----:B------:R-:W0:Y:S01]  /*0300*/  LDC R10, c[0x0][RZ] ;  /* 0x00000000ff0a7b82 */ /* 0x000e220000000800 */
[----:B------:R-:W-:Y:S01]  /*0310*/  IMAD.MOV.U32 R24, RZ, RZ, RZ ;  /* 0x000000ffff187224 */ /* 0x000fe200078e00ff */
[----:B------:R-:W-:Y:S01]  /*0320*/  SHF.L.U32 R12, R17, 0x3, RZ ;  /* 0x00000003110c7819 */ /* 0x000fe200000006ff */
[----:B------:R-:W-:Y:S01]  /*0330*/  BSSY B0, `(.L_x_9936) ;  /* 0x0000033000007945 */ /* 0x000fe20003800000 */
[----:B0-----:R-:W-:-:S04]  /*0340*/  IMAD.SHL.U32 R22, R10, 0x8, RZ ;  /* 0x000000080a167824 */ /* 0x001fc800078e00ff */
[----:B------:R-:W0:Y:S01]  /*0350*/  I2F.U32.RP R4, R22 ;  /* 0x0000001600047306 */ /* 0x000e220000209000 */
[-C--:B------:R-:W-:Y:S02]  /*0360*/  IADD3 R5, RZ, -R22.reuse, RZ ;  /* 0x80000016ff057210 */ /* 0x080fe40007ffe0ff */
[----:B------:R-:W-:-:S05]  /*0370*/  LOP3.LUT R23, RZ, R22, RZ, 0x33, !PT ;  /* 0x00000016ff177212 */ /* 0x000fca00078e33ff */
[----:B0-----:R-:W0:Y:S02]  /*0380*/  MUFU.RCP R4, R4 ;  /* 0x0000000400047308 */ /* 0x001e240000001000 */
[----:B0-----:R-:W-:-:S06]  /*0390*/  VIADD R25, R4, 0xffffffe ;  /* 0x0ffffffe04197836 */ /* 0x001fcc0000000000 */
[----:B------:R-:W0:Y:S02]  /*03a0*/  F2I.FTZ.U32.TRUNC.NTZ R25, R25 ;  /* 0x0000001900197305 */ /* 0x000e24000021f000 */
[----:B0-----:R-:W-:-:S04]  /*03b0*/  IMAD R5, R5, R25, RZ ;  /* 0x0000001905057224 */ /* 0x001fc800078e02ff */
[----:B------:R-:W-:-:S06]  /*03c0*/  IMAD.HI.U32 R24, R25, R5, R24 ;  /* 0x0000000519187227 */ /* 0x000fcc00078e0018 */
[----:B------:R-:W-:-:S04]  /*03d0*/  IMAD.HI.U32 R5, R24, R19, RZ ;  /* 0x0000001318057227 */ /* 0x000fc800078e00ff */
[----:B------:R-:W-:-:S04]  /*03e0*/  IMAD.MOV R5, RZ, RZ, -R5 ;  /* 0x000000ffff057224 */ /* 0x000fc800078e0a05 */
[----:B------:R-:W-:-:S05]  /*03f0*/  IMAD R5, R22, R5, R19 ;  /* 0x0000000516057224 */ /* 0x000fca00078e0213 */
[----:B------:R-:W-:-:S13]  /*0400*/  ISETP.GE.U32.AND P1, PT, R5, R22, PT ;  /* 0x000000160500720c */ /* 0x000fda0003f26070 */
[C---:B------:R-:W-:Y:S02]  /*0410*/  @P1 IADD3 R5, -R22.reuse, R5, RZ ;  /* 0x0000000516051210 */ /* 0x040fe40007ffe1ff */
[----:B------:R-:W-:Y:S02]  /*0420*/  ISETP.NE.U32.AND P1, PT, R22, RZ, PT ;  /* 0x000000ff1600720c */ /* 0x000fe40003f25070 */
[----:B------:R-:W-:-:S13]  /*0430*/  ISETP.GE.U32.AND P2, PT, R5, R22, PT ;  /* 0x000000160500720c */ /* 0x000fda0003f46070 */
[----:B------:R-:W-:-:S05]  /*0440*/  @P2 IMAD.IADD R5, R5, 0x1, -R22 ;  /* 0x0000000105052824 */ /* 0x000fca00078e0a16 */
[----:B------:R-:W-:-:S05]  /*0450*/  SEL R18, R23, R5, !P1 ;  /* 0x0000000517127207 */ /* 0x000fca0004800000 */
[----:B------:R-:W-:-:S04]  /*0460*/  IMAD.IADD R18, R19, 0x1, -R18 ;  /* 0x0000000113127824 */ /* 0x000fc800078e0a12 */
[----:B------:R-:W-:Y:S01]  /*0470*/  IMAD.IADD R20, R17, 0x1, R18 ;  /* 0x0000000111147824 */ /* 0x000fe200078e0212 */
[----:B------:R-:W-:-:S04]  /*0480*/  ISETP.GE.AND P2, PT, R12, R18, PT ;  /* 0x000000120c00720c */ /* 0x000fc80003f46270 */
[----:B------:R-:W-:-:S09]  /*0490*/  ISETP.GE.AND P3, PT, R20, R19, PT ;  /* 0x000000131400720c */ /* 0x000fd20003f66270 */
[----:B------:R-:W-:Y:S05]  /*04a0*/  @P2 BRA `(.L_x_9937) ;  /* 0x00000000006c2947 */ /* 0x000fea0003800000 */
[----:B------:R-:W-:-:S07]  /*04b0*/  IMAD.MOV.U32 R21, RZ, RZ, R17 ;  /* 0x000000ffff157224 */ /* 0x000fce00078e0011 */
.L_x_9938:
[----:B------:R-:W-:-:S06]  /*04c0*/  IMAD.WIDE R4, R21, 0x10, R8 ;  /* 0x0000001015047825 */ /* 0x000fcc00078e0208 */
[----:B------:R-:W2:Y:S01]  /*04d0*/  LDG.E.128 R4, desc[UR8][R4.64] ;  /* 0x0000000804047981 */ /* 0x000ea2000c1e1d00 */
[----:B------:R-:W-:Y:S01]  /*04e0*/  IMAD.IADD R21, R10, 0x1, R21 ;  /* 0x000000010a157824 */ /* 0x000fe200078e0215 */
[C---:B--2---:R-:W-:Y:S02]  /*04f0*/  PRMT R25, R4.reuse, 0x7632, R25 ;  /* 0x0000763204197816 */ /* 0x044fe40000000019 */
[----:B------:R-:W-:Y:S02]  /*0500*/  SHF.L.U32 R26, R4, 0x10, RZ ;  /* 0x00000010041a7819 */ /* 0x000fe400000006ff */
[----:B------:R-:W-:Y:S01]  /*0510*/  PRMT R4, R7, 0x7632, R4 ;  /* 0x0000763207047816 */ /* 0x000fe20000000004 */
[----:B------:R-:W-:Y:S01]  /*0520*/  IMAD.U32 R25, R25, 0x10000, RZ ;  /* 0x0001000019197824 */ /* 0x000fe200078e00ff */
[----:B------:R-:W-:Y:S01]  /*0530*/  FMNMX.FTZ R26, R26, R11, !PT ;  /* 0x0000000b1a1a7209 */ /* 0x000fe20007810000 */
[----:B------:R-:W-:Y:S01]  /*0540*/  IMAD.U32 R7, R7, 0x10000, RZ ;  /* 0x0001000007077824 */ /* 0x000fe200078e00ff */
[----:B------:R-:W-:-:S02]  /*0550*/  PRMT R11, R5, 0x7632, R11 ;  /* 0x00007632050b7816 */ /* 0x000fc4000000000b */
[----:B------:R-:W-:Y:S01]  /*0560*/  FMNMX.FTZ R25, R26, R25, !PT ;  /* 0x000000191a197209 */ /* 0x000fe20007810000 */
[----:B------:R-:W-:Y:S01]  /*0570*/  IMAD.U32 R26, R5, 0x10000, RZ ;  /* 0x00010000051a7824 */ /* 0x000fe200078e00ff */
[----:B------:R-:W-:Y:S01]  /*0580*/  SHF.L.U32 R28, R11, 0x10, RZ ;  /* 0x000000100b1c7819 */ /* 0x000fe200000006ff */
[----:B------:R-:W-:Y:S01]  /*0590*/  IMAD.SHL.U32 R5, R21, 0x8, RZ ;  /* 0x0000000815057824 */ /* 0x000fe200078e00ff */
[C---:B------:R-:W-:Y:S01]  /*05a0*/  PRMT R11, R6.reuse, 0x7632, R11 ;  /* 0x00007632060b7816 */ /* 0x040fe2000000000b */
[----:B------:R-:W-:Y:S01]  /*05b0*/  IMAD.U32 R6, R6, 0x10000, RZ ;  /* 0x0001000006067824 */ /* 0x000fe200078e00ff */
[----:B------:R-:W-:Y:S02]  /*05c0*/  FMNMX.FTZ R25, R25, R26, !PT ;  /* 0x0000001a19197209 */ /* 0x000fe40007810000 */
[----:B------:R-:W-:Y:S02]  /*05d0*/  ISETP.GE.AND P2, PT, R5, R18, PT ;  /* 0x000000120500720c */ /* 0x000fe40003f46270 */
[----:B------:R-:W-:-:S02]  /*05e0*/  FMNMX.FTZ R25, R25, R28, !PT ;  /* 0x0000001c19197209 */ /* 0x000fc40007810000 */
[----:B------:R-:W-:Y:S02]  /*05f0*/  SHF.L.U32 R11, R11, 0x10, RZ ;  /* 0x000000100b0b7819 */ /* 0x000fe400000006ff */
[----:B------:R-:W-:-:S04]  /*0600*/  FMNMX.FTZ R6, R25, R6, !PT ;  /* 0x0000000619067209 */ /* 0x000fc80007810000 */
[----:B------:R-:W-:Y:S02]  /*0610*/  FMNMX.FTZ R6, R6, R11, !PT ;  /* 0x0000000b06067209 */ /* 0x000fe40007810000 */
[----:B------:R-:W-:Y:S02]  /*0620*/  SHF.L.U32 R11, R4, 0x10, RZ ;  /* 0x00000010040b7819 */ /* 0x000fe400000006ff */
[----:B------:R-:W-:-:S04]  /*0630*/  FMNMX.FTZ R6, R6, R7, !PT ;  /* 0x0000000706067209 */ /* 0x000fc80007810000 */
[----:B------:R-:W-:Y:S01]  /*0640*/  FMNMX.FTZ R11, R6, R11, !PT ;  /* 0x0000000b060b7209 */ /* 0x000fe20007810000 */
[----:B------:R-:W-:Y:S06]  /*0650*/  @!P2 BRA `(.L_x_9938) ;  /* 0xfffffffc0098a947 */ /* 0x000fec000383ffff */
.L_x_9937:
[----:B------:R-:W-:Y:S05]  /*0660*/  BSYNC B0 ;  /* 0x0000000000007941 */ /* 0x000fea0003800000 */
.L_x_9936:
[----:B------:R-:W-:Y:S04]  /*0670*/  BSSY B0, `(.L_x_9939) ;  /* 0x0000009000007945 */ /* 0x000fe80003800000 */
[----:B------:R-:W-:Y:S05]  /*0680*/  @P3 BRA `(.L_x_9940) ;  /* 0x00000000001c3947 */ /* 0x000fea0003800000 */
.L_x_9941:
[----:B------:R-:W-:-:S06]  /*0690*/  IMAD.WIDE R4, R20, 0x2, R8 ;  /* 0x0000000214047825 */ /* 0x000fcc00078e0208 */
[----:B------:R-:W2:Y:S01]  /*06a0*/  LDG.E.U16 R4, desc[UR8][R4.64] ;  /* 0x0000000804047981 */ /* 0x000ea2000c1e1500 */
[----:B------:R-:W-:-:S05]  /*06b0*/  IMAD.IADD R20, R10, 0x1, R20 ;  /* 0x000000010a147824 */ /* 0x000fca00078e0214 */
[----:B------:R-:W-:Y:S01]  /*06c0*/  ISETP.GE.AND P2, PT, R20, R19, PT ;  /* 0x000000131400720c */ /* 0x000fe20003f46270 */
[----:B--2---:R-:W-:-:S05]  /*06d0*/  IMAD.U32 R6, R4, 0x10000, RZ ;  /* 0x0001000004067824 */ /* 0x004fca00078e00ff */
[----:B------:R-:W-:-:S07]  /*06e0*/  FMNMX.FTZ R11, R6, R11, !PT ;  /* 0x0000000b060b7209 */ /* 0x000fce0007810000 */
[----:B------:R-:W-:Y:S05]  /*06f0*/  @!P2 BRA `(.L_x_9941) ;  /* 0xfffffffc00e4a947 */ /* 0x000fea000383ffff */
.L_x_9940:
[----:B------:R-:W-:Y:S05]  /*0700*/  BSYNC B0 ;  /* 0x0000000000007941 */ /* 0x000fea0003800000 */
.L_x_9939:
        /* <DEDUP_REMOVED lines=52> */
.L_x_9967:
[----:B-1----:R-:W-:-:S04]  /*0a50*/  FSETP.GEU.FTZ.AND P5, PT, R11, R26, PT ;  /* 0x0000001a0b00720b */ /* 0x002fc80003fbe000 */
[----:B------:R-:W-:-:S09]  /*0a60*/  FSEL R7, R26, R11, !P5 ;  /* 0x0000000b1a077208 */ /* 0x000fd20006800000 */
.L_x_9943:
[----:B------:R-:W-:Y:S05]  /*0a70*/  BSYNC B0 ;  /* 0x0000000000007941 */ /* 0x000fea0003800000 */
.L_x_9942:
[----:B------:R-:W-:Y:S01]  /*0a80*/  ISETP.NE.AND P5, PT, R17, RZ, PT ;  /* 0x000000ff1100720c */ /* 0x000fe20003fa5270 */
[----:B------:R-:W2:Y:S01]  /*0a90*/  LDC R19, c[0x0][0x220] ;  /* 0x00008800ff137b82 */ /* 0x000ea20000000800 */
[----:B------:R-:W-:Y:S11]  /*0aa0*/  WARPSYNC.ALL ;  /* 0x0000000000007948 */ /* 0x000ff60003800000 */
[----:B-1----:R1:W-:Y:S01]  /*0ab0*/  @!P5 STS [UR4], R7 ;  /* 0x00000007ff00d988 */ /* 0x0023e20008000804 */
[----:B------:R-:W-:Y:S01]  /*0ac0*/  BAR.SYNC.DEFER_BLOCKING 0x0 ;  /* 0x0000000000007b1d */ /* 0x000fe20000010000 */
[----:B------:R-:W-:Y:S01]  /*0ad0*/  HFMA2.MMA R18, -RZ, RZ, 0, 0 ;  /* 0x00000000ff127435 */ /* 0x000fe200000001ff */
[----:B------:R-:W-:-:S02]  /*0ae0*/  IMAD.MOV.U32 R8, RZ, RZ, R16 ;  /* 0x000000ffff087224 */ /* 0x000fc400078e0010 */
[----:B------:R-:W-:Y:S02]  /*0af0*/  IMAD.MOV.U32 R9, RZ, RZ, R13 ;  /* 0x000000ffff097224 */ /* 0x000fe400078e000d */
[----:B0-----:R-:W0:Y:S01]  /*0b00*/  LDS R11, [UR4] ;  /* 0x00000004ff0b7984 */ /* 0x001e220008000800 */
        /* <DEDUP_REMOVED lines=11> */
[----:B------:R-:W-:Y:S02]  /*0bc0*/  IADD3 R19, -R19, UR4, RZ ;  /* 0x0000000413137c10 */ /* 0x000fe4000fffe1ff */
[----:B---3--:R-:W-:-:S05]  /*0bd0*/  @!P6 SHF.L.U32 R4, R4, 0x10, RZ ;  /* 0x000000100404e819 */ /* 0x008fca00000006ff */
[----:B0-----:R-:W-:-:S04]  /*0be0*/  @!P6 FADD.FTZ R4, -R11, R4 ;  /* 0x000000040b04e221 */ /* 0x001fc80000010100 */
[----:B------:R-:W-:-:S06]  /*0bf0*/  @!P6 FMUL.FTZ R4, R4, 1.4426950216293334961 ;  /* 0x3fb8aa3b0404e820 */ /* 0x000fcc0000410000 */
[----:B------:R-:W0:Y:S02]  /*0c00*/  @!P6 MUFU.EX2 R4, R4 ;  /* 0x000000040004e308 */ /* 0x000e240000000800 */
[----:B0-----:R-:W-:Y:S01]  /*0c10*/  @!P6 FADD.FTZ R18, RZ, R4 ;  /* 0x00000004ff12e221 */ /* 0x001fe20000010000 */
[----:B------:R-:W-:-:S04]  /*0c20*/  LEA R8, P6, R5, UR12, 0x1 ;  /* 0x0000000c05087c11 */ /* 0x000fc8000f8c08ff */
[----:B------:R-:W-:-:S09]  /*0c30*/  LEA.HI.X R9, R5, UR13, R6, 0x1, P6 ;  /* 0x0000000d05097c11 */ /* 0x000fd2000b0f0c06 */
.L_x_9945:
[----:B--2---:R-:W-:Y:S01]  /*0c40*/  IMAD.HI.U32 R24, R24, R19, RZ ;  /* 0x0000001318187227 */ /* 0x004fe200078e00ff */
        /* <DEDUP_REMOVED lines=8> */
[----:B------:R-:W-:-:S05]  /*0cd0*/  IMAD.IADD R22, R19, 0x1, -R22 ;  /* 0x0000000113167824 */ /* 0x000fca00078e0a16 */
[-C--:B------:R-:W-:Y:S02]  /*0ce0*/  ISETP.GE.AND P6, PT, R12, R22.reuse, PT ;  /* 0x000000160c00720c */ /* 0x080fe40003fc6270 */
[----:B------:R-:W-:-:S11]  /*0cf0*/  IADD3 R24, R17, R22, RZ ;  /* 0x0000001611187210 */ /* 0x000fd60007ffe0ff */
[----:B------:R-:W-:Y:S05]  /*0d00*/  @P6 BRA `(.L_x_9947) ;  /* 0x0000000000cc6947 */ /* 0x000fea0003800000 */
[----:B------:R-:W-:-:S07]  /*0d10*/  IMAD.MOV.U32 R23, RZ, RZ, R17 ;  /* 0x000000ffff177224 */ /* 0x000fce00078e0011 */
.L_x_9948:
[----:B------:R-:W-:-:S06]  /*0d20*/  IMAD.WIDE R4, R23, 0x10, R8 ;  /* 0x0000001017047825 */ /* 0x000fcc00078e0208 */
[----:B------:R-:W2:Y:S01]  /*0d30*/  LDG.E.128 R4, desc[UR8][R4.64] ;  /* 0x0000000804047981 */ /* 0x000ea2000c1e1d00 */
[----:B------:R-:W-:Y:S02]  /*0d40*/  IMAD.IADD R23, R10, 0x1, R23 ;  /* 0x000000010a177824 */ /* 0x000fe400078e0217 */
[C---:B--2---:R-:W-:Y:S01]  /*0d50*/  IMAD.U32 R26, R4.reuse, 0x10000, RZ ;  /* 0x00010000041a7824 */ /* 0x044fe200078e00ff */
[----:B------:R-:W-:Y:S01]  /*0d60*/  PRMT R25, R4, 0x7632, R25 ;  /* 0x0000763204197816 */ /* 0x000fe20000000019 */
[----:B------:R-:W-:Y:S01]  /*0d70*/  IMAD.U32 R27, R6, 0x10000, RZ ;  /* 0x00010000061b7824 */ /* 0x000fe200078e00ff */
[----:B------:R-:W-:Y:S01]  /*0d80*/  PRMT R6, R5, 0x7632, R6 ;  /* 0x0000763205067816 */ /* 0x000fe20000000006 */
[----:B0-----:R-:W-:Y:S01]  /*0d90*/  FADD.FTZ R26, -R11, R26 ;  /* 0x0000001a0b1a7221 */ /* 0x001fe20000010100 */
[----:B------:R-:W-:Y:S01]  /*0da0*/  SHF.L.U32 R28, R25, 0x10, RZ ;  /* 0x00000010191c7819 */ /* 0x000fe200000006ff */
[----:B------:R-:W-:Y:S02]  /*0db0*/  FADD.FTZ R27, -R11, R27 ;  /* 0x0000001b0b1b7221 */ /* 0x000fe40000010100 */
[----:B------:R-:W-:-:S02]  /*0dc0*/  FMUL.FTZ R26, R26, 1.4426950216293334961 ;  /* 0x3fb8aa3b1a1a7820 */ /* 0x000fc40000410000 */
[----:B------:R-:W-:Y:S01]  /*0dd0*/  FADD.FTZ R28, -R11, R28 ;  /* 0x0000001c0b1c7221 */ /* 0x000fe20000010100 */
[----:B------:R-:W-:Y:S01]  /*0de0*/  FMUL.FTZ R27, R27, 1.4426950216293334961 ;  /* 0x3fb8aa3b1b1b7820 */ /* 0x000fe20000410000 */
[----:B------:R-:W0:Y:S02]  /*0df0*/  MUFU.EX2 R25, R26 ;  /* 0x0000001a00197308 */ /* 0x000e240000000800 */
[----:B------:R-:W-:-:S06]  /*0e00*/  FMUL.FTZ R28, R28, 1.4426950216293334961 ;  /* 0x3fb8aa3b1c1c7820 */ /* 0x000fcc0000410000 */
[----:B------:R-:W1:Y:S01]  /*0e10*/  MUFU.EX2 R28, R28 ;  /* 0x0000001c001c7308 */ /* 0x000e620000000800 */
[----:B0-----:R-:W-:Y:S01]  /*0e20*/  FADD.FTZ R25, R25, R18 ;  /* 0x0000001219197221 */ /* 0x001fe20000010000 */
[----:B------:R-:W-:-:S04]  /*0e30*/  IMAD.U32 R18, R5, 0x10000, RZ ;  /* 0x0001000005127824 */ /* 0x000fc800078e00ff */
[----:B------:R-:W-:Y:S01]  /*0e40*/  FADD.FTZ R18, -R11, R18 ;  /* 0x000000120b127221 */ /* 0x000fe20000010100 */
[----:B-1----:R-:W-:-:S03]  /*0e50*/  FADD.FTZ R4, R25, R28 ;  /* 0x0000001c19047221 */ /* 0x002fc60000010000 */
[----:B------:R-:W-:Y:S01]  /*0e60*/  FMUL.FTZ R25, R18, 1.4426950216293334961 ;  /* 0x3fb8aa3b12197820 */ /* 0x000fe20000410000 */
[C---:B------:R-:W-:Y:S01]  /*0e70*/  SHF.L.U32 R18, R6.reuse, 0x10, RZ ;  /* 0x0000001006127819 */ /* 0x040fe200000006ff */
[----:B------:R-:W-:Y:S01]  /*0e80*/  IMAD.U32 R28, R7, 0x10000, RZ ;  /* 0x00010000071c7824 */ /* 0x000fe200078e00ff */
[----:B------:R-:W-:Y:S01]  /*0e90*/  PRMT R7, R6, 0x7632, R7 ;  /* 0x0000763206077816 */ /* 0x000fe20000000007 */
[----:B------:R0:W1:Y:S02]  /*0ea0*/  MUFU.EX2 R5, R25 ;  /* 0x0000001900057308 */ /* 0x0000640000000800 */
[C---:B------:R-:W-:Y:S01]  /*0eb0*/  FADD.FTZ R26, -R11.reuse, R18 ;  /* 0x000000120b1a7221 */ /* 0x040fe20000010100 */
[----:B------:R-:W-:Y:S01]  /*0ec0*/  FADD.FTZ R29, -R11, R28 ;  /* 0x0000001c0b1d7221 */ /* 0x000fe20000010100 */
[----:B------:R-:W-:Y:S02]  /*0ed0*/  IMAD.U32 R28, R7, 0x10000, RZ ;  /* 0x00010000071c7824 */ /* 0x000fe400078e00ff */
[----:B------:R-:W-:Y:S01]  /*0ee0*/  FMUL.FTZ R26, R26, 1.4426950216293334961 ;  /* 0x3fb8aa3b1a1a7820 */ /* 0x000fe20000410000 */
[----:B------:R-:W-:Y:S01]  /*0ef0*/  FMUL.FTZ R29, R29, 1.4426950216293334961 ;  /* 0x3fb8aa3b1d1d7820 */ /* 0x000fe20000410000 */
[----:B------:R2:W-:Y:S01]  /*0f00*/  MUFU.EX2 R18, R27 ;  /* 0x0000001b00127308 */ /* 0x0005e20000000800 */
[----:B0-----:R-:W-:Y:S01]  /*0f10*/  PRMT R25, R7, 0x7632, R25 ;  /* 0x0000763207197816 */ /* 0x001fe20000000019 */
[----:B------:R-:W-:-:S06]  /*0f20*/  FADD.FTZ R28, -R11, R28 ;  /* 0x0000001c0b1c7221 */ /* 0x000fcc0000010100 */
[----:B------:R-:W0:Y:S01]  /*0f30*/  MUFU.EX2 R6, R26 ;  /* 0x0000001a00067308 */ /* 0x000e220000000800 */
[----:B--2---:R-:W-:Y:S01]  /*0f40*/  SHF.L.U32 R27, R25, 0x10, RZ ;  /* 0x00000010191b7819 */ /* 0x004fe200000006ff */
[----:B------:R-:W-:Y:S01]  /*0f50*/  FMUL.FTZ R25, R28, 1.4426950216293334961 ;  /* 0x3fb8aa3b1c197820 */ /* 0x000fe20000410000 */
[----:B-1----:R-:W-:-:S03]  /*0f60*/  FADD.FTZ R5, R4, R5 ;  /* 0x0000000504057221 */ /* 0x002fc60000010000 */
[----:B------:R-:W-:Y:S02]  /*0f70*/  FADD.FTZ R27, -R11, R27 ;  /* 0x0000001b0b1b7221 */ /* 0x000fe40000010100 */
[----:B------:R-:W1:Y:S02]  /*0f80*/  MUFU.EX2 R25, R25 ;  /* 0x0000001900197308 */ /* 0x000e640000000800 */
[----:B------:R-:W-:-:S06]  /*0f90*/  FMUL.FTZ R27, R27, 1.4426950216293334961 ;  /* 0x3fb8aa3b1b1b7820 */ /* 0x000fcc0000410000 */
[----:B------:R-:W2:Y:S01]  /*0fa0*/  MUFU.EX2 R7, R29 ;  /* 0x0000001d00077308 */ /* 0x000ea20000000800 */
[----:B0-----:R-:W-:-:S04]  /*0fb0*/  FADD.FTZ R5, R5, R6 ;  /* 0x0000000605057221 */ /* 0x001fc80000010000 */
[----:B------:R-:W-:Y:S01]  /*0fc0*/  FADD.FTZ R18, R5, R18 ;  /* 0x0000001205127221 */ /* 0x000fe20000010000 */
[----:B------:R-:W-:Y:S02]  /*0fd0*/  IMAD.SHL.U32 R5, R23, 0x8, RZ ;  /* 0x0000000817057824 */ /* 0x000fe400078e00ff */
[----:B------:R-:W0:Y:S01]  /*0fe0*/  MUFU.EX2 R27, R27 ;  /* 0x0000001b001b7308 */ /* 0x000e220000000800 */
[----:B-1----:R-:W-:Y:S02]  /*0ff0*/  FADD.FTZ R18, R18, R25 ;  /* 0x0000001912127221 */ /* 0x002fe40000010000 */
[----:B------:R-:W-:Y:S02]  /*1000*/  ISETP.GE.AND P6, PT, R5, R22, PT ;  /* 0x000000160500720c */ /* 0x000fe40003fc6270 */
[----:B--2---:R-:W-:-:S04]  /*1010*/  FADD.FTZ R18, R18, R7 ;  /* 0x0000000712127221 */ /* 0x004fc80000010000 */
[----:B0-----:R-:W-:-:S07]  /*1020*/  FADD.FTZ R18, R18, R27 ;  /* 0x0000001b12127221 */ /* 0x001fce0000010000 */
[----:B------:R-:W-:Y:S05]  /*1030*/  @!P6 BRA `(.L_x_9948) ;  /* 0xfffffffc0038e947 */ /* 0x000fea000383ffff */
.L_x_9947:
[----:B------:R-:W-:Y:S05]  /*1040*/  BSYNC B0 ;  /* 0x0000000000007941 */ /* 0x000fea0003800000 */
.L_x_9946:
[----:B------:R-:W-:Y:S01]  /*1050*/  ISETP.GE.AND P6, PT, R24, R19, PT ;  /* 0x000000131800720c */ /* 0x000fe20003fc6270 */
[----:B------:R-:W-:-:S12]  /*1060*/  BSSY B0, `(.L_x_9949) ;  /* 0x000000c000007945 */ /* 0x000fd80003800000 */
[----:B------:R-:W-:Y:S05]  /*1070*/  @P6 BRA `(.L_x_9950) ;  /* 0x0000000000286947 */ /* 0x000fea0003800000 */
.L_x_9951:
[----:B------:R-:W-:-:S06]  /*1080*/  IMAD.WIDE R4, R24, 0x2, R8 ;  /* 0x0000000218047825 */ /* 0x000fcc00078e0208 */
[----:B------:R-:W2:Y:S01]  /*1090*/  LDG.E.U16 R4, desc[UR8][R4.64] ;  /* 0x0000000804047981 */ /* 0x000ea2000c1e1500 */
[----:B------:R-:W-:-:S05]  /*10a0*/  IMAD.IADD R24, R10, 0x1, R24 ;  /* 0x000000010a187824 */ /* 0x000fca00078e0218 */
[----:B------:R-:W-:Y:S02]  /*10b0*/  ISETP.GE.AND P6, PT, R24, R19, PT ;  /* 0x000000131800720c */ /* 0x000fe40003fc6270 */
[----:B--2---:R-:W-:-:S05]  /*10c0*/  SHF.L.U32 R6, R4, 0x10, RZ ;  /* 0x0000001004067819 */ /* 0x004fca00000006ff */
[----:B0-----:R-:W-:-:S04]  /*10d0*/  FADD.FTZ R6, -R11, R6 ;  /* 0x000000060b067221 */ /* 0x001fc80000010100 */
[----:B------:R-:W-:-:S04]  /*10e0*/  FMUL.FTZ R6, R6, 1.4426950216293334961 ;  /* 0x3fb8aa3b06067820 */ /* 0x000fc80000410000 */
[----:B------:R-:W0:Y:S02]  /*10f0*/  MUFU.EX2 R7, R6 ;  /* 0x0000000600077308 */ /* 0x000e240000000800 */
[----:B0-----:R-:W-:Y:S01]  /*1100*/  FADD.FTZ R18, R7, R18 ;  /* 0x0000001207127221 */ /* 0x001fe20000010000 */
[----:B------:R-:W-:Y:S06]  /*1110*/  @!P6 BRA `(.L_x_9951) ;  /* 0xfffffffc00d8e947 */ /* 0x000fec000383ffff */
.L_x_9950:
[----:B------:R-:W-:Y:S05]  /*1120*/  BSYNC B0 ;  /* 0x0000000000007941 */ /* 0x000fea0003800000 */
.L_x_9949:
[----:B------:R-:W1:Y:S01]  /*1130*/  SHFL.DOWN PT, R5, R18, 0x10, 0x1f ;  /* 0x0a001f0012057f89 */ /* 0x000e6200000e0000 */
[----:B------:R-:W2:Y:S01]  /*1140*/  S2UR UR5, SR_CgaCtaId ;  /* 0x00000000000579c3 */ /* 0x000ea20000008800 */
[----:B------:R-:W-:Y:S01]  /*1150*/  UMOV UR4, 0x400 ;  /* 0x0000040000047882 */ /* 0x000fe20000000000 */
[----:B------:R-:W-:-:S06]  /*1160*/  @!P2 SHF.R.S32.HI R21, RZ, 0x5, R21 ;  /* 0x00000005ff15a819 */ /* 0x000fcc0000011415 */
[----:B------:R-:W-:Y:S01]  /*1170*/  BAR.SYNC.DEFER_BLOCKING 0x0 ;  /* 0x0000000000007b1d */ /* 0x000fe20000010000 */
[----:B------:R-:W-:-:S05]  /*1180*/  IMAD.MOV.U32 R8, RZ, RZ, RZ ;  /* 0x000000ffff087224 */ /* 0x000fca00078e00ff */
        /* <DEDUP_REMOVED lines=27> */
.L_x_9973:
[----:B--2---:R-:W-:-:S07]  /*1340*/  FADD.FTZ R8, R20, R19 ;  /* 0x0000001314087221 */ /* 0x004fce0000010000 */
.L_x_9953:
[----:B------:R-:W-:Y:S05]  /*1350*/  BSYNC B0 ;  /* 0x0000000000007941 */ /* 0x000fea0003800000 */
.L_x_9952:
[----:B--2---:R-:W-:Y:S01]  /*1360*/  @!P5 STS [UR4], R8 ;  /* 0x00000008ff00d988 */ /* 0x004fe20008000804 */
[----:B------:R-:W-:Y:S05]  /*1370*/  WARPSYNC.ALL ;  /* 0x0000000000007948 */ /* 0x000fea0003800000 */
[----:B------:R-:W-:Y:S08]  /*1380*/  BAR.SYNC.DEFER_BLOCKING 0x0 ;  /* 0x0000000000007b1d */ /* 0x000ff00000010000 */
[----:B------:R-:W2:Y:S01]  /*1390*/  LDC R6, c[0x0][0x210] ;  /* 0x00008400ff067b82 */ /* 0x000ea20000000800 */
[----:B------:R-:W3:Y:S01]  /*13a0*/  LDS R8, [UR4] ;  /* 0x00000004ff087984 */ /* 0x000ee20008000800 */
[----:B--2---:R-:W-:-:S04]  /*13b0*/  LEA R4, R15, R6, 0x2 ;  /* 0x000000060f047211 */ /* 0x004fc800078e10ff */
[----:B------:R-:W-:-:S04]  /*13c0*/  LOP3.LUT R4, R4, 0xc, RZ, 0xc0, !PT ;  /* 0x0000000c04047812 */ /* 0x000fc800078ec0ff */
[----:B------:R-:W-:-:S04]  /*13d0*/  SHF.R.U64 R4, R4, 0x2, RZ ;  /* 0x0000000204047819 */ /* 0x000fc800000012ff */
[----:B------:R-:W-:Y:S01]  /*13e0*/  ISETP.NE.AND P2, PT, R4, UR6, PT ;  /* 0x0000000604007c0c */ /* 0x000fe2000bf45270 */
[----:B---3--:R-:W2:-:S12]  /*13f0*/  MUFU.LG2 R8, R8 ;  /* 0x0000000800087308 */ /* 0x008e980000000c00 */
[----:B------:R-:W-:Y:S05]  /*1400*/  @!P2 BRA `(.L_x_9955) ;  /* 0x000000000048a947 */ /* 0x000fea0003800000 */
[----:B------:R-:W-:Y:S01]  /*1410*/  ISETP.GE.AND P0, PT, R17, UR7, PT ;  /* 0x0000000711007c0c */ /* 0x000fe2000bf06270 */
[----:B------:R-:W-:-:S12]  /*1420*/  ULDC UR4, c[0x0][0x214] ;  /* 0x0000850000047ab9 */ /* 0x000fd80000000800 */
[----:B------:R-:W-:Y:S05]  /*1430*/  @P0 EXIT ;  /* 0x000000000000094d */ /* 0x000fea0003800000 */
.L_x_9956:
[----:B------:R-:W-:-:S04]  /*1440*/  IMAD.MOV.U32 R12, RZ, RZ, R16 ;  /* 0x000000ffff0c7224 */ /* 0x000fc800078e0010 */
[----:B------:R-:W-:-:S06]  /*1450*/  IMAD.WIDE R4, R17, 0x2, R12 ;  /* 0x0000000211047825 */ /* 0x000fcc00078e020c */
[----:B---3--:R-:W3:Y:S01]  /*1460*/  LDG.E.U16 R4, desc[UR8][R4.64] ;  /* 0x0000000804047981 */ /* 0x008ee2000c1e1500 */
[----:B------:R-:W-:-:S04]  /*1470*/  IADD3 R3, P0, R17, R15, RZ ;  /* 0x0000000f11037210 */ /* 0x000fc80007f1e0ff */
[----:B------:R-:W-:Y:S02]  /*1480*/  LEA.HI.X.SX32 R12, R17, R14, 0x1, P0 ;  /* 0x0000000e110c7211 */ /* 0x000fe400000f0eff */
[C---:B------:R-:W-:Y:S02]  /*1490*/  LEA R2, P0, R3.reuse, R6, 0x2 ;  /* 0x0000000603027211 */ /* 0x040fe400078010ff */
[----:B------:R-:W-:Y:S02]  /*14a0*/  IADD3 R17, R10, R17, RZ ;  /* 0x000000110a117210 */ /* 0x000fe40007ffe0ff */
[----:B------:R-:W-:Y:S02]  /*14b0*/  LEA.HI.X R3, R3, UR4, R12, 0x2, P0 ;  /* 0x0000000403037c11 */ /* 0x000fe400080f140c */
[----:B------:R-:W-:Y:S01]  /*14c0*/  ISETP.GE.AND P0, PT, R17, UR7, PT ;  /* 0x0000000711007c0c */ /* 0x000fe2000bf06270 */
[----:B---3--:R-:W-:-:S04]  /*14d0*/  IMAD.U32 R0, R4, 0x10000, RZ ;  /* 0x0001000004007824 */ /* 0x008fc800078e00ff */
[----:B0-----:R-:W-:-:S04]  /*14e0*/  FADD.FTZ R7, -R11, R0 ;  /* 0x000000000b077221 */ /* 0x001fc80000010100 */
[----:B--2---:R-:W-:-:S05]  /*14f0*/  FFMA.FTZ R7, R8, -0.69314718246459960938, R7 ;  /* 0xbf31721808077823 */ /* 0x004fca0000010007 */
[----:B------:R3:W-:Y:S01]  /*1500*/  STG.E desc[UR8][R2.64], R7 ;  /* 0x0000000702007986 */ /* 0x0007e2000c101908 */
[----:B------:R-:W-:Y:S05]  /*1510*/  @!P0 BRA `(.L_x_9956) ;  /* 0xfffffffc00c88947 */ /* 0x000fea000383ffff */
[----:B------:R-:W-:Y:S05]  /*1520*/  EXIT ;  /* 0x000000000000794d */ /* 0x000fea0003800000 */
.L_x_9955:
[----:B------:R-:W-:-:S04]  /*1530*/  IMAD.SHL.U32 R7, R10, 0x8, RZ ;  /* 0x000000080a077824 */ /* 0x000fc800078e00ff */
[----:B-1----:R-:W1:Y:S01]  /*1540*/  I2F.U32.RP R18, R7 ;  /* 0x0000000700127306 */ /* 0x002e620000209000 */
[----:B------:R-:W-:-:S07]  /*1550*/  IADD3 R9, RZ, -R7, RZ ;  /* 0x80000007ff097210 */ /* 0x000fce0007ffe0ff */
[----:B-1----:R-:W1:Y:S02]  /*1560*/  MUFU.RCP R18, R18 ;  /* 0x0000001200127308 */ /* 0x002e640000001000 */
[----:B-1----:R-:W-:-:S06]  /*1570*/  VIADD R4, R18, 0xffffffe ;  /* 0x0ffffffe12047836 */ /* 0x002fcc0000000000 */
[----:B------:R1:W3:Y:S02]  /*1580*/  F2I.FTZ.U32.TRUNC.NTZ R5, R4 ;  /* 0x0000000400057305 */ /* 0x0002e4000021f000 */
[----:B-1----:R-:W-:Y:S02]  /*1590*/  IMAD.MOV.U32 R4, RZ, RZ, RZ ;  /* 0x000000ffff047224 */ /* 0x002fe400078e00ff */
[----:B---3--:R-:W-:-:S04]  /*15a0*/  IMAD R9, R9, R5, RZ ;  /* 0x0000000509097224 */ /* 0x008fc800078e02ff */
[----:B------:R-:W-:Y:S01]  /*15b0*/  IMAD.HI.U32 R9, R5, R9, R4 ;  /* 0x0000000905097227 */ /* 0x000fe200078e0004 */
[----:B------:R-:W-:Y:S06]  /*15c0*/  @!P0 BRA `(.L_x_9957) ;  /* 0x0000000000608947 */ /* 0x000fec0003800000 */
[----:B------:R-:W-:-:S06]  /*15d0*/  UIADD3 UR7, UR6, UR7, URZ ;  /* 0x0000000706077290 */ /* 0x000fcc000fffe03f */
[----:B------:R-:W-:-:S04]  /*15e0*/  ISETP.GE.AND P0, PT, R17, UR7, PT ;  /* 0x0000000711007c0c */ /* 0x000fc8000bf06270 */
[----:B------:R-:W-:-:S13]  /*15f0*/  ISETP.LT.OR P0, PT, R17, UR6, P0 ;  /* 0x0000000611007c0c */ /* 0x000fda0008701670 */
[----:B------:R-:W3:Y:S01]  /*1600*/  @!P0 LDG.E.U16 R2, desc[UR8][R2.64] ;  /* 0x0000000802028981 */ /* 0x000ee2000c1e1500 */
[----:B------:R-:W1:Y:S01]  /*1610*/  @!P0 LDC R20, c[0x0][0x214] ;  /* 0x00008500ff148b82 */ /* 0x000e620000000800 */
[----:B------:R-:W4:Y:S02]  /*1620*/  S2R R0, SR_TID.X ;  /* 0x0000000000007919 */ /* 0x000f240000002100 */
[----:B----4-:R-:W-:-:S04]  /*1630*/  IADD3 R4, P2, R0, -UR6, RZ ;  /* 0x8000000600047c10 */ /* 0x010fc8000ff5e0ff */
[----:B------:R-:W-:Y:S02]  /*1640*/  LEA.HI.X.SX32 R19, R0, 0xffffffff, 0x1, P2 ;  /* 0xffffffff00137811 */ /* 0x000fe400010f0eff */
[----:B------:R-:W-:-:S04]  /*1650*/  @!P0 IADD3 R5, P2, R15, R4, RZ ;  /* 0x000000040f058210 */ /* 0x000fc80007f5e0ff */
[----:B------:R-:W-:Y:S02]  /*1660*/  @!P0 IADD3.X R18, R14, R19, RZ, P2, !PT ;  /* 0x000000130e128210 */ /* 0x000fe400017fe4ff */
[----:B------:R-:W-:-:S04]  /*1670*/  @!P0 LEA R4, P2, R5, R6, 0x2 ;  /* 0x0000000605048211 */ /* 0x000fc800078410ff */
[----:B-1----:R-:W-:Y:S01]  /*1680*/  @!P0 LEA.HI.X R5, R5, R20, R18, 0x2, P2 ;  /* 0x0000001405058211 */ /* 0x002fe200010f1412 */
[----:B---3--:R-:W-:Y:S01]  /*1690*/  @!P0 IMAD.U32 R0, R2, 0x10000, RZ ;  /* 0x0001000002008824 */ /* 0x008fe200078e00ff */
[----:B------:R-:W-:-:S03]  /*16a0*/  VIMNMX.U32 R2, R10, UR7, PT ;  /* 0x000000070a027c48 */ /* 0x000fc6000bfe0000 */
[----:B0-----:R-:W-:-:S04]  /*16b0*/  @!P0 FADD.FTZ R19, -R11, R0 ;  /* 0x000000000b138221 */ /* 0x001fc80000010100 */
[----:B--2---:R-:W-:-:S05]  /*16c0*/  @!P0 FFMA.FTZ R19, R8, -0.69314718246459960938, R19 ;  /* 0xbf31721808138823 */ /* 0x004fca0000010013 */
[----:B------:R1:W-:Y:S01]  /*16d0*/  @!P0 STG.E desc[UR8][R4.64], R19 ;  /* 0x0000001304008986 */ /* 0x0003e2000c101908 */
[----:B------:R-:W-:-:S04]  /*16e0*/  IADD3 R0, P0, R10, -UR6, RZ ;  /* 0x800000060a007c10 */ /* 0x000fc8000ff1e0ff */
[C---:B------:R-:W-:Y:S01]  /*16f0*/  LEA R16, P2, R0.reuse, R16, 0x1 ;  /* 0x0000001000107211 */ /* 0x040fe200078408ff */
[----:B------:R-:W-:Y:S01]  /*1700*/  IMAD.X R3, RZ, RZ, -0x1, P0 ;  /* 0xffffffffff037424 */ /* 0x000fe200000e06ff */
[----:B------:R-:W-:-:S04]  /*1710*/  IADD3 R15, P0, R0, R15, RZ ;  /* 0x0000000f000f7210 */ /* 0x000fc80007f1e0ff */
[----:B------:R-:W-:Y:S01]  /*1720*/  LEA.HI.X R13, R0, R13, R3, 0x1, P2 ;  /* 0x0000000d000d7211 */ /* 0x000fe200010f0c03 */
[----:B------:R-:W-:Y:S01]  /*1730*/  IMAD.X R14, R3, 0x1, R14, P0 ;  /* 0x00000001030e7824 */ /* 0x000fe200000e060e */
[----:B-1----:R-:W-:-:S07]  /*1740*/  IADD3 R0, -R2, UR7, RZ ;  /* 0x0000000702007c10 */ /* 0x002fce000fffe1ff */
.L_x_9957:
[----:B------:R-:W-:Y:S01]  /*1750*/  IMAD.HI.U32 R9, R9, R0, RZ ;  /* 0x0000000009097227 */ /* 0x000fe200078e00ff */
[----:B------:R-:W1:Y:S01]  /*1760*/  LDC R3, c[0x0][0x214] ;  /* 0x00008500ff037b82 */ /* 0x000e620000000800 */
[----:B------:R-:W-:Y:S02]  /*1770*/  BSSY B0, `(.L_x_9958) ;  /* 0x0000037000007945 */ /* 0x000fe40003800000 */
[----:B------:R-:W-:Y:S01]  /*1780*/  IMAD.MOV.U32 R18, RZ, RZ, R16 ;  /* 0x000000ffff127224 */ /* 0x000fe200078e0010 */
[----:B------:R-:W-:Y:S01]  /*1790*/  IADD3 R9, -R9, RZ, RZ ;  /* 0x000000ff09097210 */ /* 0x000fe20007ffe1ff */
[----:B------:R-:W-:-:S04]  /*17a0*/  IMAD.MOV.U32 R19, RZ, RZ, R13 ;  /* 0x000000ffff137224 */ /* 0x000fc800078e000d */
[----:B------:R-:W-:Y:S01]  /*17b0*/  IMAD R2, R7, R9, R0 ;  /* 0x0000000907027224 */ /* 0x000fe200078e0200 */
[----:B------:R-:W-:-:S04]  /*17c0*/  LOP3.LUT R9, RZ, R7, RZ, 0x33, !PT ;  /* 0x00000007ff097212 */ /* 0x000fc800078e33ff */
[----:B------:R-:W-:-:S13]  /*17d0*/  ISETP.GE.U32.AND P0, PT, R2, R7, PT ;  /* 0x000000070200720c */ /* 0x000fda0003f06070 */
[----:B------:R-:W-:-:S05]  /*17e0*/  @P0 IMAD.IADD R2, R2, 0x1, -R7 ;  /* 0x0000000102020824 */ /* 0x000fca00078e0a07 */
[----:B------:R-:W-:-:S13]  /*17f0*/  ISETP.GE.U32.AND P0, PT, R2, R7, PT ;  /* 0x000000070200720c */ /* 0x000fda0003f06070 */
[----:B------:R-:W-:-:S05]  /*1800*/  @P0 IMAD.IADD R2, R2, 0x1, -R7 ;  /* 0x0000000102020824 */ /* 0x000fca00078e0a07 */
[----:B------:R-:W-:Y:S02]  /*1810*/  SEL R9, R9, R2, !P1 ;  /* 0x0000000209097207 */ /* 0x000fe40004800000 */
[----:B------:R-:W-:Y:S02]  /*1820*/  LEA R2, P1, R15, R6, 0x2 ;  /* 0x000000060f027211 */ /* 0x000fe400078210ff */
[----:B------:R-:W-:Y:S02]  /*1830*/  IADD3 R9, -R9, R0, RZ ;  /* 0x0000000009097210 */ /* 0x000fe40007ffe1ff */
[----:B-1----:R-:W-:Y:S02]  /*1840*/  LEA.HI.X R3, R15, R3, R14, 0x2, P1 ;  /* 0x000000030f037211 */ /* 0x002fe400008f140e */
[-C--:B------:R-:W-:Y:S02]  /*1850*/  ISETP.GE.AND P0, PT, R12, R9.reuse, PT ;  /* 0x000000090c00720c */ /* 0x080fe40003f06270 */
[----:B------:R-:W-:-:S11]  /*1860*/  IADD3 R21, R17, R9, RZ ;  /* 0x0000000911157210 */ /* 0x000fd60007ffe0ff */
[----:B------:R-:W-:Y:S05]  /*1870*/  @P0 BRA `(.L_x_9959) ;  /* 0x0000000000980947 */ /* 0x000fea0003800000 */
[----:B------:R-:W-:-:S07]  /*1880*/  IMAD.MOV.U32 R23, RZ, RZ, R17 ;  /* 0x000000ffff177224 */ /* 0x000fce00078e0011 */
.L_x_9960:
[----:B-1----:R-:W-:-:S06]  /*1890*/  IMAD.WIDE R6, R23, 0x10, R18 ;  /* 0x0000001017067825 */ /* 0x002fcc00078e0212 */
[----:B------:R-:W3:Y:S01]  /*18a0*/  LDG.E.128 R4, desc[UR8][R6.64] ;  /* 0x0000000806047981 */ /* 0x000ee2000c1e1d00 */
[----:B------:R-:W-:-:S04]  /*18b0*/  IMAD.WIDE R16, R23, 0x20, R2 ;  /* 0x0000002017107825 */ /* 0x000fc800078e0202 */
[----:B------:R-:W-:Y:S01]  /*18c0*/  IMAD.IADD R23, R10, 0x1, R23 ;  /* 0x000000010a177824 */ /* 0x000fe200078e0217 */
[C---:B---3--:R-:W-:Y:S01]  /*18d0*/  PRMT R12, R4.reuse, 0x7632, R12 ;  /* 0x00007632040c7816 */ /* 0x048fe2000000000c */
[----:B------:R-:W-:Y:S01]  /*18e0*/  IMAD.U32 R20, R4, 0x10000, RZ ;  /* 0x0001000004147824 */ /* 0x000fe200078e00ff */
[----:B------:R-:W-:Y:S01]  /*18f0*/  PRMT R4, R5, 0x7632, R4 ;  /* 0x0000763205047816 */ /* 0x000fe20000000004 */
[C---:B------:R-:W-:Y:S01]  /*1900*/  IMAD.U32 R24, R6.reuse, 0x10000, RZ ;  /* 0x0001000006187824 */ /* 0x040fe200078e00ff */
[----:B------:R-:W-:Y:S01]  /*1910*/  PRMT R14, R6, 0x7632, R14 ;  /* 0x00007632060e7816 */ /* 0x000fe2000000000e */
[C---:B------:R-:W-:Y:S01]  /*1920*/  IMAD.U32 R26, R7.reuse, 0x10000, RZ ;  /* 0x00010000071a7824 */ /* 0x040fe200078e00ff */
[----:B------:R-:W-:Y:S01]  /*1930*/  PRMT R15, R7, 0x7632, R15 ;  /* 0x00007632070f7816 */ /* 0x000fe2000000000f */
[----:B------:R-:W-:Y:S01]  /*1940*/  IMAD.U32 R4, R4, 0x10000, RZ ;  /* 0x0001000004047824 */ /* 0x000fe200078e00ff */
[----:B------:R-:W-:Y:S01]  /*1950*/  SHF.L.U32 R22, R5, 0x10, RZ ;  /* 0x0000001005167819 */ /* 0x000fe200000006ff */
[----:B------:R-:W-:Y:S01]  /*1960*/  IMAD.U32 R14, R14, 0x10000, RZ ;  /* 0x000100000e0e7824 */ /* 0x000fe200078e00ff */
[----:B------:R-:W-:Y:S01]  /*1970*/  SHF.L.U32 R12, R12, 0x10, RZ ;  /* 0x000000100c0c7819 */ /* 0x000fe200000006ff */
[----:B0-----:R-:W-:Y:S01]  /*1980*/  FADD.FTZ R5, -R11, R20 ;  /* 0x000000140b057221 */ /* 0x001fe20000010100 */
[----:B------:R-:W-:Y:S01]  /*1990*/  SHF.L.U32 R6, R15, 0x10, RZ ;  /* 0x000000100f067819 */ /* 0x000fe200000006ff */
[C---:B------:R-:W-:Y:S01]  /*19a0*/  FADD.FTZ R7, -R11.reuse, R22 ;  /* 0x000000160b077221 */ /* 0x040fe20000010100 */
[C---:B------:R-:W-:Y:S01]  /*19b0*/  FADD.FTZ R13, -R11.reuse, R24 ;  /* 0x000000180b0d7221 */ /* 0x040fe20000010100 */
[C---:B------:R-:W-:Y:S01]  /*19c0*/  FADD.FTZ R15, -R11.reuse, R12 ;  /* 0x0000000c0b0f7221 */ /* 0x040fe20000010100 */
[C---:B------:R-:W-:Y:S01]  /*19d0*/  FADD.FTZ R29, -R11.reuse, R26 ;  /* 0x0000001a0b1d7221 */ /* 0x040fe20000010100 */
[C---:B------:R-:W-:Y:S01]  /*19e0*/  FADD.FTZ R25, -R11.reuse, R4 ;  /* 0x000000040b197221 */ /* 0x040fe20000010100 */
[C---:B------:R-:W-:Y:S01]  /*19f0*/  FADD.FTZ R27, -R11.reuse, R14 ;  /* 0x0000000e0b1b7221 */ /* 0x040fe20000010100 */
[----:B------:R-:W-:Y:S01]  /*1a00*/  FADD.FTZ R20, -R11, R6 ;  /* 0x000000060b147221 */ /* 0x000fe20000010100 */
[C---:B--2---:R-:W-:Y:S01]  /*1a10*/  FFMA.FTZ R4, R8.reuse, -0.69314718246459960938, R5 ;  /* 0xbf31721808047823 */ /* 0x044fe20000010005 */
[C---:B------:R-:W-:Y:S01]  /*1a20*/  FFMA.FTZ R6, R8.reuse, -0.69314718246459960938, R7 ;  /* 0xbf31721808067823 */ /* 0x040fe20000010007 */
[C---:B------:R-:W-:Y:S01]  /*1a30*/  FFMA.FTZ R12, R8.reuse, -0.69314718246459960938, R13 ;  /* 0xbf317218080c7823 */ /* 0x040fe2000001000d */
[C---:B------:R-:W-:Y:S01]  /*1a40*/  FFMA.FTZ R5, R8.reuse, -0.69314718246459960938, R15 ;  /* 0xbf31721808057823 */ /* 0x040fe2000001000f */
[C---:B------:R-:W-:Y:S01]  /*1a50*/  FFMA.FTZ R14, R8.reuse, -0.69314718246459960938, R29 ;  /* 0xbf317218080e7823 */ /* 0x040fe2000001001d */
[C---:B------:R-:W-:Y:S01]  /*1a60*/  FFMA.FTZ R7, R8.reuse, -0.69314718246459960938, R25 ;  /* 0xbf31721808077823 */ /* 0x040fe20000010019 */
[C---:B------:R-:W-:Y:S01]  /*1a70*/  FFMA.FTZ R13, R8.reuse, -0.69314718246459960938, R27 ;  /* 0xbf317218080d7823 */ /* 0x040fe2000001001b */
[----:B------:R-:W-:Y:S01]  /*1a80*/  FFMA.FTZ R15, R8, -0.69314718246459960938, R20 ;  /* 0xbf317218080f7823 */ /* 0x000fe20000010014 */
[----:B------:R-:W-:-:S02]  /*1a90*/  IMAD.SHL.U32 R20, R23, 0x8, RZ ;  /* 0x0000000817147824 */ /* 0x000fc400078e00ff */
[----:B------:R1:W-:Y:S03]  /*1aa0*/  STG.E.128 desc[UR8][R16.64], R4 ;  /* 0x0000000410007986 */ /* 0x0003e6000c101d08 */
[----:B------:R-:W-:Y:S01]  /*1ab0*/  ISETP.GE.AND P0, PT, R20, R9, PT ;  /* 0x000000091400720c */ /* 0x000fe20003f06270 */
[----:B------:R1:W-:-:S12]  /*1ac0*/  STG.E.128 desc[UR8][R16.64+0x10], R12 ;  /* 0x0000100c10007986 */ /* 0x0003d8000c101d08 */
[----:B------:R-:W-:Y:S05]  /*1ad0*/  @!P0 BRA `(.L_x_9960) ;  /* 0xfffffffc006c8947 */ /* 0x000fea000383ffff */
.L_x_9959:
[----:B------:R-:W-:Y:S05]  /*1ae0*/  BSYNC B0 ;  /* 0x0000000000007941 */ /* 0x000fea0003800000 */
.L_x_9958:
[----:B------:R-:W-:-:S13]  /*1af0*/  ISETP.GE.AND P0, PT, R21, R0, PT ;  /* 0x000000001500720c */ /* 0x000fda0003f06270 */
[----:B------:R-:W-:Y:S05]  /*1b00*/  @P0 EXIT ;  /* 0x000000000000094d */ /* 0x000fea0003800000 */
.L_x_9961:
[----:B-1----:R-:W-:-:S06]  /*1b10*/  IMAD.WIDE R4, R21, 0x2, R18 ;  /* 0x0000000215047825 */ /* 0x002fcc00078e0212 */
[----:B------:R-:W3:Y:S02]  /*1b20*/  LDG.E.U16 R4, desc[UR8][R4.64] ;  /* 0x0000000804047981 */ /* 0x000ee4000c1e1500 */
[----:B---3--:R-:W-:-:S05]  /*1b30*/  SHF.L.U32 R6, R4, 0x10, RZ ;  /* 0x0000001004067819 */ /* 0x008fca00000006ff */
[----:B0-----:R-:W-:Y:S01]  /*1b40*/  FADD.FTZ R9, -R11, R6 ;  /* 0x000000060b097221 */ /* 0x001fe20000010100 */
[----:B------:R-:W-:-:S04]  /*1b50*/  IMAD.WIDE R6, R21, 0x4, R2 ;  /* 0x0000000415067825 */ /* 0x000fc800078e0202 */
[----:B--2---:R-:W-:Y:S01]  /*1b60*/  FFMA.FTZ R9, R8, -0.69314718246459960938, R9 ;  /* 0xbf31721808097823 */ /* 0x004fe20000010009 */
[----:B------:R-:W-:-:S04]  /*1b70*/  IMAD.IADD R21, R10, 0x1, R21 ;  /* 0x000000010a157824 */ /* 0x000fc800078e0215 */
[----:B------:R3:W-:Y:S01]  /*1b80*/  STG.E desc[UR8][R6.64], R9 ;  /* 0x0000000906007986 */ /* 0x0007e2000c101908 */
[----:B------:R-:W-:-:S13]  /*1b90*/  ISETP.GE.AND P0, PT, R21, R0, PT ;  /* 0x000000001500720c */ /* 0x000fda0003f06270 */
[----:B---3--:R-:W-:Y:S05]  /*1ba0*/  @!P0 BRA `(.L_x_9961) ;  /* 0xfffffffc00d88947 */ /* 0x008fea000383ffff */
[----:B------:R-:W-:Y:S05]  /*1bb0*/  EXIT ;  /* 0x000000000000794d */ /* 0x000fea0003800000 */
.L_x_9944:
[----:B------:R-:W-:Y:S01]  /*1bc0*/  HFMA2.MMA R4, -RZ, RZ, 0, 9.5367431640625e-07 ;  /* 0x00000010ff047435 */ /* 0x000fe200000001ff */
[----:B-1----:R-:W-:Y:S02]  /*1bd0*/  IMAD.MOV.U32 R25, RZ, RZ, R7 ;  /* 0x000000ffff197224 */ /* 0x002fe400078e0007 */
[----:B------:R-:W-:Y:S02]  /*1be0*/  IMAD.MOV.U32 R5, RZ, RZ, 0x1f ;  /* 0x0000001fff057424 */ /* 0x000fe400078e00ff */
[----:B------:R-:W-:-:S07]  /*1bf0*/  IMAD.MOV.U32 R6, RZ, RZ, -0x1 ;  /* 0xffffffffff067424 */ /* 0x000fce00078e00ff */
[----:B------:R-:W-:Y:S05]  /*1c00*/  WARPSYNC.COLLECTIVE R6, `(.L_x_9962) ;  /* 0x0000000006087348 */ /* 0x000fea0003c00000 */
[----:B------:R0:W1:Y:S02]  /*1c10*/  SHFL.DOWN P6, R19, R25, R4, R5 ;  /* 0x0800000419137389 */ /* 0x00006400000c0005 */
[----:B01----:R-:W-:Y:S01]  /*1c20*/  ENDCOLLECTIVE ;  /* 0x000000000000791b */ /* 0x003fe20003800000 */
.L_x_9962:
        /* <DEDUP_REMOVED lines=8> */
.L_x_9963:
        /* <DEDUP_REMOVED lines=8> */
.L_x_9964:
        /* <DEDUP_REMOVED lines=8> */
.L_x_9965:
        /* <DEDUP_REMOVED lines=8> */
.L_x_9966:
[----:B------:R-:W-:Y:S01]  /*1e30*/  MOV R26, R19 ;  /* 0x00000013001a7202 */ /* 0x000fe20000000f00 */
[----:B------:R-:W-:Y:S06]  /*1e40*/  BRA `(.L_x_9967) ;  /* 0xffffffec00007947 */ /* 0x000fec000383ffff */
.L_x_9954:
[----:B------:R-:W-:Y:S01]  /*1e50*/  HFMA2.MMA R5, -RZ, RZ, 0, 1.847743988037109375e-06 ;  /* 0x0000001fff057435 */ /* 0x000fe200000001ff */
[----:B--2---:R-:W-:Y:S02]  /*1e60*/  IMAD.MOV.U32 R25, RZ, RZ, R8 ;  /* 0x000000ffff197224 */ /* 0x004fe400078e0008 */
[----:B------:R-:W-:Y:S02]  /*1e70*/  IMAD.MOV.U32 R4, RZ, RZ, 0x10 ;  /* 0x00000010ff047424 */ /* 0x000fe400078e00ff */
[----:B------:R-:W-:-:S07]  /*1e80*/  IMAD.MOV.U32 R6, RZ, RZ, -0x1 ;  /* 0xffffffffff067424 */ /* 0x000fce00078e00ff */
[----:B01----:R-:W-:Y:S05]  /*1e90*/  WARPSYNC.COLLECTIVE R6, `(.L_x_9968) ;  /* 0x0000000006087348 */ /* 0x003fea0003c00000 */
[----:B------:R2:W3:Y:S02]  /*1ea0*/  SHFL.DOWN P6, R19, R25, R4, R5 ;  /* 0x0800000419137389 */ /* 0x0004e400000c0005 */
[----:B0123--:R-:W-:Y:S01]  /*1eb0*/  ENDCOLLECTIVE ;  /* 0x000000000000791b */ /* 0x00ffe20003800000 */
.L_x_9968:
[----:B------:R-:W-:Y:S02]  /*1ec0*/  IMAD.MOV.U32 R4, RZ, RZ, 0x8 ;  /* 0x00000008ff047424 */ /* 0x000fe400078e00ff */
[----:B------:R-:W-:-:S04]  /*1ed0*/  IMAD.MOV.U32 R7, RZ, RZ, R19 ;  /* 0x000000ffff077224 */ /* 0x000fc800078e0013 */
[----:B------:R-:W-:-:S05]  /*1ee0*/  FADD.FTZ R7, R8, R7 ;  /* 0x0000000708077221 */ /* 0x000fca0000010000 */
[----:B------:R-:W-:-:S07]  /*1ef0*/  MOV R25, R7 ;  /* 0x0000000700197202 */ /* 0x000fce0000000f00 */
[----:B------:R-:W-:Y:S05]  /*1f00*/  WARPSYNC.COLLECTIVE R6, `(.L_x_9969) ;  /* 0x0000000006087348 */ /* 0x000fea0003c00000 */
[----:B------:R0:W1:Y:S02]  /*1f10*/  SHFL.DOWN P6, R19, R25, R4, R5 ;  /* 0x0800000419137389 */ /* 0x00006400000c0005 */
[----:B01----:R-:W-:Y:S01]  /*1f20*/  ENDCOLLECTIVE ;  /* 0x000000000000791b */ /* 0x003fe20003800000 */
.L_x_9969:
[----:B------:R-:W-:Y:S02]  /*1f30*/  IMAD.MOV.U32 R4, RZ, RZ, 0x4 ;  /* 0x00000004ff047424 */ /* 0x000fe400078e00ff */
[----:B------:R-:W-:-:S04]  /*1f40*/  IMAD.MOV.U32 R18, RZ, RZ, R19 ;  /* 0x000000ffff127224 */ /* 0x000fc800078e0013 */
[----:B------:R-:W-:-:S05]  /*1f50*/  FADD.FTZ R18, R7, R18 ;  /* 0x0000001207127221 */ /* 0x000fca0000010000 */
[----:B------:R-:W-:-:S07]  /*1f60*/  MOV R25, R18 ;  /* 0x0000001200197202 */ /* 0x000fce0000000f00 */
[----:B------:R-:W-:Y:S05]  /*1f70*/  WARPSYNC.COLLECTIVE R6, `(.L_x_9970) ;  /* 0x0000000006087348 */ /* 0x000fea0003c00000 */
[----:B------:R0:W1:Y:S02]  /*1f80*/  SHFL.DOWN P6, R19, R25, R4, R5 ;  /* 0x0800000419137389 */ /* 0x00006400000c0005 */
[----:B01----:R-:W-:Y:S01]  /*1f90*/  ENDCOLLECTIVE ;  /* 0x000000000000791b */ /* 0x003fe20003800000 */
.L_x_9970:
[----:B------:R-:W-:Y:S02]  /*1fa0*/  IMAD.MOV.U32 R4, RZ, RZ, 0x2 ;  /* 0x00000002ff047424 */ /* 0x000fe400078e00ff */
[----:B------:R-:W-:-:S04]  /*1fb0*/  IMAD.MOV.U32 R9, RZ, RZ, R19 ;  /* 0x000000ffff097224 */ /* 0x000fc800078e0013 */
[----:B------:R-:W-:-:S05]  /*1fc0*/  FADD.FTZ R9, R18, R9 ;  /* 0x0000000912097221 */ /* 0x000fca0000010000 */
[----:B------:R-:W-:-:S07]  /*1fd0*/  MOV R25, R9 ;  /* 0x0000000900197202 */ /* 0x000fce0000000f00 */
[----:B------:R-:W-:Y:S05]  /*1fe0*/  WARPSYNC.COLLECTIVE R6, `(.L_x_9971) ;  /* 0x0000000006087348 */ /* 0x000fea0003c00000 */
[----:B------:R0:W1:Y:S02]  /*1ff0*/  SHFL.DOWN P6, R19, R25, R4, R5 ;  /* 0x0800000419137389 */ /* 0x00006400000c0005 */
[----:B01----:R-:W-:Y:S01]  /*2000*/  ENDCOLLECTIVE ;  /* 0x000000000000791b */ /* 0x003fe20003800000 */
.L_x_9971:
[----:B------:R-:W-:Y:S02]  /*2010*/  IMAD.MOV.U32 R4, RZ, RZ, 0x1 ;  /* 0x00000001ff047424 */ /* 0x000fe400078e00ff */
[----:B------:R-:W-:-:S04]  /*2020*/  IMAD.MOV.U32 R20, RZ, RZ, R19 ;  /* 0x000000ffff147224 */ /* 0x000fc800078e0013 */
[----:B------:R-:W-:-:S05]  /*2030*/  FADD.FTZ R20, R9, R20 ;  /* 0x0000001409147221 */ /* 0x000fca0000010000 */
[----:B------:R-:W-:-:S07]  /*2040*/  MOV R25, R20 ;  /* 0x0000001400197202 */ /* 0x000fce0000000f00 */
[----:B------:R-:W-:Y:S05]  /*2050*/  WARPSYNC.COLLECTIVE R6, `(.L_x_9972) ;  /* 0x0000000006087348 */ /* 0x000fea0003c00000 */
[----:B------:R0:W1:Y:S02]  /*2060*/  SHFL.DOWN P6, R19, R25, R4, R5 ;  /* 0x0800000419137389 */ /* 0x00006400000c0005 */
[----:B01----:R-:W-:Y:S01]  /*2070*/  ENDCOLLECTIVE ;  /* 0x000000000000791b */ /* 0x003fe20003800000 */
.L_x_9972:
[----:B------:R-:W-:Y:S05]  /*2080*/  BRA `(.L_x_9973) ;  /* 0xfffffff000ac7947 */ /* 0x000fea000383ffff */
.L_x_9974:
        /* <DEDUP_REMOVED lines=15> */
.L_x_12169:


//--------------------- .text._ZN2at6native43_GLOBAL__N__9ae7fba5_10_SoftMax_cu_9f978f6323cunn_SoftMaxForwardSmemILi8EN3c108BFloat16EffNS1_25LogSoftMaxForwardEpilogueElEEvPT2_PKT0_T4_ --------------------------
	.section	.text._ZN2at6native43_GLOBAL__N__9ae7fba5_10_SoftMax_cu_9f978f6323cunn_SoftMaxForwardSmemILi8EN3c108BFloat16EffNS1_25LogSoftMaxForwardEpilogueElEEvPT2_PKT0_T4_,"ax",@progbits
	.align	128
.text._ZN2at6native43_GLOBAL__N__9ae7fba5_10_SoftMax_cu_9f978f6323cunn_SoftMaxForwardSmemILi8EN3c108BFloat16EffNS1_25LogSoftMaxForwardEpilogueElEEvPT2_PKT0_T4_:
        .type           _ZN2at6native43_GLOBAL__N__9ae7fba5_10_SoftMax_cu_9f978f6323cunn_SoftMaxForwardSmemILi8EN3c108BFloat16EffNS1_25LogSoftMaxForwardEpilogueElEEvPT2_PKT0_T4_,@function
        .size           _ZN2at6native43_GLOBAL__N__9ae7fba5_10_SoftMax_cu_9f978f6323cunn_SoftMaxForwardSmemILi8EN3c108BFloat16EffNS1_25LogSoftMaxForwardEpilogueElEEvPT2_PKT0_T4_,(.L_x_12170 - _ZN2at6native43_GLOBAL__N__9ae7fba5_10_SoftMax_cu_9f978f6323cunn_SoftMaxForwardSmemILi8EN3c108BFloat16EffNS1_25LogSoftMaxForwardEpilogueElEEvPT2_PKT0_T4_)
        .other          _ZN2at6native43_GLOBAL__N__9ae7fba5_10_SoftMax_cu_9f978f6323cunn_SoftMaxForwardSmemILi8EN3c108BFloat16EffNS1_25LogSoftMaxForwardEpilogueElEEvPT2_PKT0_T4_,@"STO_CUDA_ENTRY STV_DEFAULT"
_ZN2at6native43_GLOBAL__N__9ae7fba5_10_SoftMax_cu_9f978f6323cunn_SoftMaxForwardSmemILi8EN3c108BFloat16EffNS1_25LogSoftMaxForwardEpilogueElEEvPT2_PKT0_T4_:
        /* <DEDUP_REMOVED lines=24> */
.L_x_9977:
        /* <DEDUP_REMOVED lines=32> */
.L_x_9976:
[----:B------:R-:W-:Y:S05]  /*0380*/  BSYNC B0 ;  /* 0x0000000000007941 */ /* 0x000fea0003800000 */
.L_x_9975:
        /* <DEDUP_REMOVED lines=54> */
.L_x_9993:
[----:B-1----:R-:W-:-:S04]  /*06f0*/  FSETP.GEU.FTZ.AND P1, PT, R17, R12, PT ;  /* 0x0000000c1100720b */ /* 0x002fc80003f3e000 */
[----:B------:R-:W-:-:S09]  /*0700*/  FSEL R5, R12, R17, !P1 ;  /* 0x000000110c057208 */ /* 0x000fd20004800000 */
.L_x_9979:
[----:B------:R-:W-:Y:S05]  /*0710*/  BSYNC B0 ;  /* 0x0000000000007941 */ /* 0x000fea0003800000 */
.L_x_9978:
        /* <DEDUP_REMOVED lines=11> */
.L_x_9983:
        /* <DEDUP_REMOVED lines=53> */
.L_x_9982:
[----:B------:R-:W-:Y:S05]  /*0b20*/  BSYNC B0 ;  /* 0x0000000000007941 */ /* 0x000fea0003800000 */
.L_x_9981:
        /* <DEDUP_REMOVED lines=30> */
.L_x_9999:
[----:B-1----:R-:W-:-:S07]  /*0d10*/  FADD.FTZ R17, R7, R10 ;  /* 0x0000000a07117221 */ /* 0x002fce0000010000 */
.L_x_9985:
[----:B------:R-:W-:Y:S05]  /*0d20*/  BSYNC B0 ;  /* 0x0000000000007941 */ /* 0x000fea0003800000 */
.L_x_9984:
[----:B-1----:R1:W-:Y:S01]  /*0d30*/  @!P5 STS [R14], R17 ;  /* 0x000000110e00d388 */ /* 0x0023e20000000800 */
[----:B------:R-:W-:Y:S05]  /*0d40*/  WARPSYNC.ALL ;  /* 0x0000000000007948 */ /* 0x000fea0003800000 */
[----:B------:R-:W-:Y:S06]  /*0d50*/  BAR.SYNC.DEFER_BLOCKING 0x0 ;  /* 0x0000000000007b1d */ /* 0x000fec0000010000 */
[----:B------:R-:W-:Y:S05]  /*0d60*/  @P0 EXIT ;  /* 0x000000000000094d */ /* 0x000fea0003800000 */
[----:B------:R-:W3:Y:S01]  /*0d70*/  LDS R18, [R14] ;  /* 0x000000000e127984 */ /* 0x000ee20000000800 */
[----:B------:R-:W0:Y:S02]  /*0d80*/  LDC.64 R4, c[0x0][0x210] ;  /* 0x00008400ff047b82 */ /* 0x000e240000000a00 */
[----:B0-----:R-:W-:-:S04]  /*0d90*/  LEA R19, P0, R8, R4, 0x2 ;  /* 0x0000000408137211 */ /* 0x001fc800078010ff */
[----:B------:R-:W-:Y:S01]  /*0da0*/  LEA.HI.X R20, R8, R5, R11, 0x2, P0 ;  /* 0x0000000508147211 */ /* 0x000fe200000f140b */
[----:B---3--:R-:W0:Y:S08]  /*0db0*/  MUFU.LG2 R18, R18 ;  /* 0x0000001200127308 */ /* 0x008e300000000c00 */
.L_x_9987:
[C---:B------:R-:W-:Y:S01]  /*0dc0*/  IMAD R4, R0.reuse, 0x10, R15 ;  /* 0x0000001000047824 */ /* 0x040fe200078e020f */
[----:B------:R-:W-:-:S04]  /*0dd0*/  LEA R16, P0, R0, R19, 0x5 ;  /* 0x0000001300107211 */ /* 0x000fc800078028ff */
[C---:B-1----:R-:W-:Y:S01]  /*0de0*/  LEA.HI.X R17, R0.reuse, R20, R13, 0x5, P0 ;  /* 0x0000001400117211 */ /* 0x042fe200000f2c0d */
[----:B------:R-:W1:Y:S01]  /*0df0*/  LDS.128 R4, [R4] ;  /* 0x0000000004047984 */ /* 0x000e620000000c00 */
[----:B------:R-:W-:-:S05]  /*0e00*/  IADD3 R0, P0, R0, UR5, RZ ;  /* 0x0000000500007c10 */ /* 0x000fca000ff1e0ff */
[----:B------:R-:W-:-:S05]  /*0e10*/  IMAD.X R13, RZ, RZ, R13, P0 ;  /* 0x000000ffff0d7224 */ /* 0x000fca00000e060d */
[----:B------:R-:W-:Y:S02]  /*0e20*/  SHF.L.U64.HI R14, R0, 0x3, R13 ;  /* 0x00000003000e7819 */ /* 0x000fe4000001020d */
[C---:B-1----:R-:W-:Y:S01]  /*0e30*/  PRMT R8, R4.reuse, 0x7632, R8 ;  /* 0x0000763204087816 */ /* 0x042fe20000000008 */
        /* <DEDUP_REMOVED lines=8> */
[C---:B--2---:R-:W-:Y:S01]  /*0ec0*/  FADD.FTZ R23, -R12.reuse, R23 ;  /* 0x000000170c177221 */ /* 0x044fe20000010100 */
[----:B------:R-:W-:Y:S01]  /*0ed0*/  SHF.L.U32 R21, R5, 0x10, RZ ;  /* 0x0000001005157819 */ /* 0x000fe200000006ff */
[----:B------:R-:W-:Y:S01]  /*0ee0*/  FADD.FTZ R5, -R12, R11 ;  /* 0x0000000b0c057221 */ /* 0x000fe20000010100 */
[----:B------:R-:W-:Y:S01]  /*0ef0*/  IMAD.U32 R11, R10, 0x10000, RZ ;  /* 0x000100000a0b7824 */ /* 0x000fe200078e00ff */
[----:B------:R-:W-:Y:S01]  /*0f00*/  SHF.L.U32 R27, R6, 0x10, RZ ;  /* 0x00000010061b7819 */ /* 0x000fe200000006ff */
[C---:B------:R-:W-:Y:S01]  /*0f10*/  FADD.FTZ R7, -R12.reuse, R7 ;  /* 0x000000070c077221 */ /* 0x040fe20000010100 */
[C---:B------:R-:W-:Y:S01]  /*0f20*/  FADD.FTZ R9, -R12.reuse, R9 ;  /* 0x000000090c097221 */ /* 0x040fe20000010100 */
[C---:B------:R-:W-:Y:S01]  /*0f30*/  FADD.FTZ R11, -R12.reuse, R11 ;  /* 0x0000000b0c0b7221 */ /* 0x040fe20000010100 */
[C---:B------:R-:W-:Y:S01]  /*0f40*/  FADD.FTZ R21, -R12.reuse, R21 ;  /* 0x000000150c157221 */ /* 0x040fe20000010100 */
[C---:B------:R-:W-:Y:S01]  /*0f50*/  FADD.FTZ R25, -R12.reuse, R25 ;  /* 0x000000190c197221 */ /* 0x040fe20000010100 */
[----:B------:R-:W-:Y:S01]  /*0f60*/  FADD.FTZ R27, -R12, R27 ;  /* 0x0000001b0c1b7221 */ /* 0x000fe20000010100 */
[C---:B0-----:R-:W-:Y:S01]  /*0f70*/  FFMA.FTZ R4, R18.reuse, -0.69314718246459960938, R5 ;  /* 0xbf31721812047823 */ /* 0x041fe20000010005 */
[C---:B------:R-:W-:Y:S01]  /*0f80*/  FFMA.FTZ R5, R18.reuse, -0.69314718246459960938, R7 ;  /* 0xbf31721812057823 */ /* 0x040fe20000010007 */
[C---:B------:R-:W-:Y:S01]  /*0f90*/  FFMA.FTZ R7, R18.reuse, -0.69314718246459960938, R9 ;  /* 0xbf31721812077823 */ /* 0x040fe20000010009 */
[C---:B------:R-:W-:Y:S01]  /*0fa0*/  FFMA.FTZ R9, R18.reuse, -0.69314718246459960938, R11 ;  /* 0xbf31721812097823 */ /* 0x040fe2000001000b */
[C---:B------:R-:W-:Y:S01]  /*0fb0*/  FFMA.FTZ R6, R18.reuse, -0.69314718246459960938, R21 ;  /* 0xbf31721812067823 */ /* 0x040fe20000010015 */
[C---:B------:R-:W-:Y:S01]  /*0fc0*/  FFMA.FTZ R8, R18.reuse, -0.69314718246459960938, R23 ;  /* 0xbf31721812087823 */ /* 0x040fe20000010017 */
[C---:B------:R-:W-:Y:S01]  /*0fd0*/  FFMA.FTZ R10, R18.reuse, -0.69314718246459960938, R25 ;  /* 0xbf317218120a7823 */ /* 0x040fe20000010019 */
[----:B------:R-:W-:Y:S01]  /*0fe0*/  FFMA.FTZ R11, R18, -0.69314718246459960938, R27 ;  /* 0xbf317218120b7823 */ /* 0x000fe2000001001b */
[----:B------:R-:W-:Y:S01]  /*0ff0*/  IMAD.SHL.U32 R21, R0, 0x8, RZ ;  /* 0x0000000800157824 */ /* 0x000fe200078e00ff */
[----:B------:R3:W-:Y:S04]  /*1000*/  STG.E.128 desc[UR6][R16.64], R4 ;  /* 0x0000000410007986 */ /* 0x0007e8000c101d06 */
[----:B------:R3:W-:Y:S01]  /*1010*/  STG.E.128 desc[UR6][R16.64+0x10], R8 ;  /* 0x0000100810007986 */ /* 0x0007e2000c101d06 */
[----:B------:R-:W-:-:S04]  /*1020*/  ISETP.GE.U32.AND P0, PT, R21, R2, PT ;  /* 0x000000021500720c */ /* 0x000fc80003f06070 */
[----:B------:R-:W-:-:S13]  /*1030*/  ISETP.GE.AND.EX P0, PT, R14, R3, PT, P0 ;  /* 0x000000030e00720c */ /* 0x000fda0003f06300 */
[----:B---3--:R-:W-:Y:S05]  /*1040*/  @!P0 BRA `(.L_x_9987) ;  /* 0xfffffffc005c8947 */ /* 0x008fea000383ffff */
[----:B------:R-:W-:Y:S05]  /*1050*/  EXIT ;  /* 0x000000000000794d */ /* 0x000fea0003800000 */
.L_x_9980:
[----:B-1----:R-:W-:Y:S01]  /*1060*/  MOV R21, R5 ;  /* 0x0000000500157202 */ /* 0x002fe20000000f00 */
[----:B------:R-:W-:Y:S01]  /*1070*/  IMAD.MOV.U32 R20, RZ, RZ, 0x10 ;  /* 0x00000010ff147424 */ /* 0x000fe200078e00ff */
[----:B------:R-:W-:Y:S01]  /*1080*/  MOV R18, 0xffffffff ;  /* 0xffffffff00127802 */ /* 0x000fe20000000f00 */
[----:B------:R-:W-:-:S07]  /*1090*/  IMAD.MOV.U32 R23, RZ, RZ, 0x1f ;  /* 0x0000001fff177424 */ /* 0x000fce00078e00ff */
[----:B0-----:R-:W-:Y:S05]  /*10a0*/  WARPSYNC.COLLECTIVE R18, `(.L_x_9988) ;  /* 0x0000000012087348 */ /* 0x001fea0003c00000 */
[----:B------:R1:W2:Y:S02]  /*10b0*/  SHFL.DOWN P1, R19, R21, R20, R23 ;  /* 0x0800001415137389 */ /* 0x0002a40000020017 */
[----:B012---:R-:W-:Y:S01]  /*10c0*/  ENDCOLLECTIVE ;  /* 0x000000000000791b */ /* 0x007fe20003800000 */
.L_x_9988:
        /* <DEDUP_REMOVED lines=8> */
.L_x_9989:
        /* <DEDUP_REMOVED lines=8> */
.L_x_9990:
        /* <DEDUP_REMOVED lines=8> */
.L_x_9991:
        /* <DEDUP_REMOVED lines=8> */
.L_x_9992:
[----:B------:R-:W-:Y:S01]  /*12d0*/  IMAD.MOV.U32 R12, RZ, RZ, R19 ;  /* 0x000000ffff0c7224 */ /* 0x000fe200078e0013 */
[----:B------:R-:W-:Y:S06]  /*12e0*/  BRA `(.L_x_9993) ;  /* 0xfffffff400007947 */ /* 0x000fec000383ffff */
.L_x_9986:
[----:B------:R-:W-:Y:S01]  /*12f0*/  HFMA2.MMA R20, -RZ, RZ, 0, 9.5367431640625e-07 ;  /* 0x00000010ff147435 */ /* 0x000fe200000001ff */
[----:B-1----:R-:W-:Y:S02]  /*1300*/  IMAD.MOV.U32 R21, RZ, RZ, R17 ;  /* 0x000000ffff157224 */ /* 0x002fe400078e0011 */
[----:B------:R-:W-:Y:S02]  /*1310*/  IMAD.MOV.U32 R23, RZ, RZ, 0x1f ;  /* 0x0000001fff177424 */ /* 0x000fe400078e00ff */
[----:B------:R-:W-:-:S07]  /*1320*/  IMAD.MOV.U32 R18, RZ, RZ, -0x1 ;  /* 0xffffffffff127424 */ /* 0x000fce00078e00ff */
[----:B0-2---:R-:W-:Y:S05]  /*1330*/  WARPSYNC.COLLECTIVE R18, `(.L_x_9994) ;  /* 0x0000000012087348 */ /* 0x005fea0003c00000 */
[----:B0-----:R0:W1:Y:S02]  /*1340*/  SHFL.DOWN P1, R19, R21, R20, R23 ;  /* 0x0800001415137389 */ /* 0x0010640000020017 */
[----:B012---:R-:W-:Y:S01]  /*1350*/  ENDCOLLECTIVE ;  /* 0x000000000000791b */ /* 0x007fe20003800000 */
.L_x_9994:
[----:B------:R-:W-:Y:S01]  /*1360*/  HFMA2.MMA R20, -RZ, RZ, 0, 4.76837158203125e-07 ;  /* 0x00000008ff147435 */ /* 0x000fe200000001ff */
[----:B------:R-:W-:-:S05]  /*1370*/  MOV R4, R19 ;  /* 0x0000001300047202 */ /* 0x000fca0000000f00 */
[----:B------:R-:W-:-:S04]  /*1380*/  FADD.FTZ R4, R17, R4 ;  /* 0x0000000411047221 */ /* 0x000fc80000010000 */
[----:B------:R-:W-:-:S07]  /*1390*/  IMAD.MOV.U32 R21, RZ, RZ, R4 ;  /* 0x000000ffff157224 */ /* 0x000fce00078e0004 */
[----:B------:R-:W-:Y:S05]  /*13a0*/  WARPSYNC.COLLECTIVE R18, `(.L_x_9995) ;  /* 0x0000000012087348 */ /* 0x000fea0003c00000 */
[----:B------:R0:W1:Y:S02]  /*13b0*/  SHFL.DOWN P1, R19, R21, R20, R23 ;  /* 0x0800001415137389 */ /* 0x0000640000020017 */
[----:B01----:R-:W-:Y:S01]  /*13c0*/  ENDCOLLECTIVE ;  /* 0x000000000000791b */ /* 0x003fe20003800000 */
.L_x_9995:
[----:B------:R-:W-:Y:S02]  /*13d0*/  IMAD.MOV.U32 R20, RZ, RZ, 0x4 ;  /* 0x00000004ff147424 */ /* 0x000fe400078e00ff */
[----:B------:R-:W-:-:S04]  /*13e0*/  IMAD.MOV.U32 R5, RZ, RZ, R19 ;  /* 0x000000ffff057224 */ /* 0x000fc800078e0013 */
[----:B------:R-:W-:-:S05]  /*13f0*/  FADD.FTZ R5, R4, R5 ;  /* 0x0000000504057221 */ /* 0x000fca0000010000 */
[----:B------:R-:W-:-:S07]  /*1400*/  MOV R21, R5 ;  /* 0x0000000500157202 */ /* 0x000fce0000000f00 */
[----:B------:R-:W-:Y:S05]  /*1410*/  WARPSYNC.COLLECTIVE R18, `(.L_x_9996) ;  /* 0x0000000012087348 */ /* 0x000fea0003c00000 */
[----:B------:R0:W1:Y:S02]  /*1420*/  SHFL.DOWN P1, R19, R21, R20, R23 ;  /* 0x0800001415137389 */ /* 0x0000640000020017 */
[----:B01----:R-:W-:Y:S01]  /*1430*/  ENDCOLLECTIVE ;  /* 0x000000000000791b */ /* 0x003fe20003800000 */
.L_x_9996:
[----:B------:R-:W-:Y:S01]  /*1440*/  HFMA2.MMA R20, -RZ, RZ, 0, 1.1920928955078125e-07 ;  /* 0x00000002ff147435 */ /* 0x000fe200000001ff */
[----:B------:R-:W-:-:S05]  /*1450*/  MOV R6, R19 ;  /* 0x0000001300067202 */ /* 0x000fca0000000f00 */
[----:B------:R-:W-:-:S04]  /*1460*/  FADD.FTZ R6, R5, R6 ;  /* 0x0000000605067221 */ /* 0x000fc80000010000 */
[----:B------:R-:W-:-:S07]  /*1470*/  IMAD.MOV.U32 R21, RZ, RZ, R6 ;  /* 0x000000ffff157224 */ /* 0x000fce00078e0006 */
[----:B------:R-:W-:Y:S05]  /*1480*/  WARPSYNC.COLLECTIVE R18, `(.L_x_9997) ;  /* 0x0000000012087348 */ /* 0x000fea0003c00000 */
[----:B------:R0:W1:Y:S02]  /*1490*/  SHFL.DOWN P1, R19, R21, R20, R23 ;  /* 0x0800001415137389 */ /* 0x0000640000020017 */
[----:B01----:R-:W-:Y:S01]  /*14a0*/  ENDCOLLECTIVE ;  /* 0x000000000000791b */ /* 0x003fe20003800000 */
.L_x_9997:
[----:B------:R-:W-:Y:S02]  /*14b0*/  IMAD.MOV.U32 R20, RZ, RZ, 0x1 ;  /* 0x00000001ff147424 */ /* 0x000fe400078e00ff */
[----:B------:R-:W-:-:S04]  /*14c0*/  IMAD.MOV.U32 R7, RZ, RZ, R19 ;  /* 0x000000ffff077224 */ /* 0x000fc800078e0013 */
[----:B------:R-:W-:-:S05]  /*14d0*/  FADD.FTZ R7, R6, R7 ;  /* 0x0000000706077221 */ /* 0x000fca0000010000 */
[----:B------:R-:W-:-:S07]  /*14e0*/  MOV R21, R7 ;  /* 0x0000000700157202 */ /* 0x000fce0000000f00 */
[----:B------:R-:W-:Y:S05]  /*14f0*/  WARPSYNC.COLLECTIVE R18, `(.L_x_9998) ;  /* 0x0000000012087348 */ /* 0x000fea0003c00000 */
[----:B------:R0:W1:Y:S02]  /*1500*/  SHFL.DOWN P1, R19, R21, R20, R23 ;  /* 0x0800001415137389 */ /* 0x0000640000020017 */
[----:B01----:R-:W-:Y:S01]  /*1510*/  ENDCOLLECTIVE ;  /* 0x000000000000791b */ /* 0x003fe20003800000 */
.L_x_9998:
[----:B------:R-:W-:Y:S01]  /*1520*/  MOV R10, R19 ;  /* 0x00000013000a7202 */ /* 0x000fe20000000f00 */
[----:B------:R-:W-:Y:S06]  /*1530*/  BRA `(.L_x_9999) ;  /* 0xfffffff400f47947 */ /* 0x000fec000383ffff */
.L_x_10000:
        /* <DEDUP_REMOVED lines=12> */
.L_x_12170:


//--------------------- .text._ZN2at6native43_GLOBAL__N__9ae7fba5_10_SoftMax_cu_9f978f6319cunn_SoftMaxForwardILi8EN3c108BFloat16EfS4_NS1_25LogSoftMaxForwardEpilogueEEEvPT2_PKT0_i --------------------------
	.section	.text._ZN2at6native43_GLOBAL__N__9ae7fba5_10_SoftMax_cu_9f978f6319cunn_SoftMaxForwardILi8EN3c108BFloat16EfS4_NS1_25LogSoftMaxForwardEpilogueEEEvPT2_PKT0_i,"ax",@progbits
	.align	128
.text._ZN2at6native43_GLOBAL__N__9ae7fba5_10_SoftMax_cu_9f978f6319cunn_SoftMaxForwardILi8EN3c108BFloat16EfS4_NS1_25LogSoftMaxForwardEpilogueEEEvPT2_PKT0_i:
        .type           _ZN2at6native43_GLOBAL__N__9ae7fba5_10_SoftMax_cu_9f978f6319cunn_SoftMaxForwardILi8EN3c108BFloat16EfS4_NS1_25LogSoftMaxForwardEpilogueEEEvPT2_PKT0_i,@function
        .size           _ZN2at6native43_GLOBAL__N__9ae7fba5_10_SoftMax_cu_9f978f6319cunn_SoftMaxForwardILi8EN3c108BFloat16EfS4_NS1_25LogSoftMaxForwardEpilogueEEEvPT2_PKT0_i,(.L_x_12171 - _ZN2at6native43_GLOBAL__N__9ae7fba5_10_SoftMax_cu_9f978f6319cunn_SoftMaxForwardILi8EN3c108BFloat16EfS4_NS1_25LogSoftMaxForwardEpilogueEEEvPT2_PKT0_i)
        .other          _ZN2at6native43_GLOBAL__N__9ae7fba5_10_SoftMax_cu_9f978f6319cunn_SoftMaxForwardILi8EN3c108BFloat16EfS4_NS1_25LogSoftMaxForwardEpilogueEEEvPT2_PKT0_i,@"STO_CUDA_ENTRY STV_DEFAULT"
_ZN2at6native43_GLOBAL__N__9ae7fba5_10_SoftMax_cu_9f978f6319cunn_SoftMaxForwardILi8EN3c108BFloat16EfS4_NS1_25LogSoftMaxForwardEpilogueEEEvPT2_PKT0_i:
        /* <DEDUP_REMOVED lines=21> */
[----:B------:R-:W-:Y:S01]  /*0150*/  MOV R13, UR10 ;  /* 0x0000000a000d7c02 */ /* 0x000fe20008000f00 */
        /* <DEDUP_REMOVED lines=22> */
.L_x_10001:
[----:B------:R-:W-:Y:S01]  /*02c0*/  IMAD.MOV.U32 R16, RZ, RZ, -0x800001 ;  /* 0xff7fffffff107424 */ /* 0x000fe200078e00ff */
[----:B------:R-:W-:Y:S01]  /*02d0*/  MOV R8, R14 ;  /* 0x0000000e00087202 */ /* 0x000fe20000000f00 */
[----:B------:R-:W-:Y:S02]  /*02e0*/  IMAD.U32 R19, RZ, RZ, UR10 ;  /* 0x0000000aff137e24 */ /* 0x000fe4000f8e00ff */
[----:B------:R-:W-:-:S07]  /*02f0*/  IMAD.MOV.U32 R9, RZ, RZ, R11 ;  /* 0x000000ffff097224 */ /* 0x000fce00078e000b */
.L_x_10002:
[----:B------:R-:W0:Y:S01]  /*0300*/  LDC R10, c[0x0][RZ] ;  /* 0x00000000ff0a7b82 */ /* 0x000e220000000800 */
[----:B------:R-:W-:Y:S01]  /*0310*/  IMAD.MOV.U32 R24, RZ, RZ, RZ ;  /* 0x000000ffff187224 */ /* 0x000fe200078e00ff */
[----:B------:R-:W-:Y:S01]  /*0320*/  BSSY B0, `(.L_x_10003) ;  /* 0x0000034000007945 */ /* 0x000fe20003800000 */
[----:B0-----:R-:W-:-:S04]  /*0330*/  IMAD.SHL.U32 R22, R10, 0x8, RZ ;  /* 0x000000080a167824 */ /* 0x001fc800078e00ff */
[----:B------:R-:W0:Y:S01]  /*0340*/  I2F.U32.RP R0, R22 ;  /* 0x0000001600007306 */ /* 0x000e220000209000 */
[-C--:B------:R-:W-:Y:S02]  /*0350*/  IADD3 R5, RZ, -R22.reuse, RZ ;  /* 0x80000016ff057210 */ /* 0x080fe40007ffe0ff */
[----:B------:R-:W-:-:S05]  /*0360*/  LOP3.LUT R23, RZ, R22, RZ, 0x33, !PT ;  /* 0x00000016ff177212 */ /* 0x000fca00078e33ff */
[----:B0-----:R-:W0:Y:S02]  /*0370*/  MUFU.RCP R0, R0 ;  /* 0x0000000000007308 */ /* 0x001e240000001000 */
[----:B0-----:R-:W-:Y:S02]  /*0380*/  VIADD R25, R0, 0xffffffe ;  /* 0x0ffffffe00197836 */ /* 0x001fe40000000000 */
[----:B------:R-:W-:-:S04]  /*0390*/  IMAD.SHL.U32 R0, R17, 0x8, RZ ;  /* 0x0000000811007824 */ /* 0x000fc800078e00ff */
[----:B------:R-:W0:Y:S02]  /*03a0*/  F2I.FTZ.U32.TRUNC.NTZ R25, R25 ;  /* 0x0000001900197305 */ /* 0x000e24000021f000 */
[----:B0-----:R-:W-:-:S04]  /*03b0*/  IMAD R5, R5, R25, RZ ;  /* 0x0000001905057224 */ /* 0x001fc800078e02ff */
        /* <DEDUP_REMOVED lines=16> */
.L_x_10005:
[----:B------:R-:W-:-:S06]  /*04c0*/  IMAD.WIDE R4, R21, 0x10, R8 ;  /* 0x0000001015047825 */ /* 0x000fcc00078e0208 */
[----:B------:R-:W2:Y:S01]  /*04d0*/  LDG.E.128 R4, desc[UR8][R4.64] ;  /* 0x0000000804047981 */ /* 0x000ea2000c1e1d00 */
[----:B------:R-:W-:Y:S02]  /*04e0*/  IMAD.IADD R21, R10, 0x1, R21 ;  /* 0x000000010a157824 */ /* 0x000fe400078e0215 */
[C---:B--2---:R-:W-:Y:S01]  /*04f0*/  IMAD.U32 R27, R4.reuse, 0x10000, RZ ;  /* 0x00010000041b7824 */ /* 0x044fe200078e00ff */
[----:B------:R-:W-:Y:S01]  /*0500*/  PRMT R25, R4, 0x7632, R25 ;  /* 0x0000763204197816 */ /* 0x000fe20000000019 */
[----:B------:R-:W-:Y:S01]  /*0510*/  IMAD.U32 R26, R5, 0x10000, RZ ;  /* 0x00010000051a7824 */ /* 0x000fe200078e00ff */
[----:B------:R-:W-:Y:S02]  /*0520*/  PRMT R4, R7, 0x7632, R4 ;  /* 0x0000763207047816 */ /* 0x000fe40000000004 */
[----:B------:R-:W-:Y:S01]  /*0530*/  FMNMX.FTZ R27, R27, R16, !PT ;  /* 0x000000101b1b7209 */ /* 0x000fe20007810000 */
[----:B------:R-:W-:-:S05]  /*0540*/  IMAD.U32 R16, R25, 0x10000, RZ ;  /* 0x0001000019107824 */ /* 0x000fca00078e00ff */
[----:B------:R-:W-:Y:S02]  /*0550*/  FMNMX.FTZ R27, R27, R16, !PT ;  /* 0x000000101b1b7209 */ /* 0x000fe40007810000 */
[----:B------:R-:W-:Y:S02]  /*0560*/  PRMT R16, R5, 0x7632, R16 ;  /* 0x0000763205107816 */ /* 0x000fe40000000010 */
[----:B------:R-:W-:Y:S02]  /*0570*/  FMNMX.FTZ R26, R27, R26, !PT ;  /* 0x0000001a1b1a7209 */ /* 0x000fe40007810000 */
[----:B------:R-:W-:Y:S02]  /*0580*/  SHF.L.U32 R25, R16, 0x10, RZ ;  /* 0x0000001010197819 */ /* 0x000fe400000006ff */
[C---:B------:R-:W-:Y:S01]  /*0590*/  PRMT R16, R6.reuse, 0x7632, R16 ;  /* 0x0000763206107816 */ /* 0x040fe20000000010 */
[----:B------:R-:W-:Y:S01]  /*05a0*/  IMAD.U32 R6, R6, 0x10000, RZ ;  /* 0x0001000006067824 */ /* 0x000fe200078e00ff */
[----:B------:R-:W-:-:S03]  /*05b0*/  FMNMX.FTZ R25, R26, R25, !PT ;  /* 0x000000191a197209 */ /* 0x000fc60007810000 */
[----:B------:R-:W-:Y:S01]  /*05c0*/  IMAD.U32 R5, R16, 0x10000, RZ ;  /* 0x0001000010057824 */ /* 0x000fe200078e00ff */
[----:B------:R-:W-:Y:S01]  /*05d0*/  FMNMX.FTZ R6, R25, R6, !PT ;  /* 0x0000000619067209 */ /* 0x000fe20007810000 */
[----:B------:R-:W-:Y:S01]  /*05e0*/  IMAD.U32 R16, R7, 0x10000, RZ ;  /* 0x0001000007107824 */ /* 0x000fe200078e00ff */
[----:B------:R-:W-:Y:S01]  /*05f0*/  SHF.L.U32 R25, R21, 0x3, RZ ;  /* 0x0000000315197819 */ /* 0x000fe200000006ff */
[----:B------:R-:W-:Y:S01]  /*0600*/  IMAD.U32 R7, R4, 0x10000, RZ ;  /* 0x0001000004077824 */ /* 0x000fe200078e00ff */
[----:B------:R-:W-:Y:S02]  /*0610*/  FMNMX.FTZ R5, R6, R5, !PT ;  /* 0x0000000506057209 */ /* 0x000fe40007810000 */
[----:B------:R-:W-:Y:S02]  /*0620*/  ISETP.GE.AND P2, PT, R25, R18, PT ;  /* 0x000000121900720c */ /* 0x000fe40003f46270 */
[----:B------:R-:W-:-:S04]  /*0630*/  FMNMX.FTZ R16, R5, R16, !PT ;  /* 0x0000001005107209 */ /* 0x000fc80007810000 */
[----:B------:R-:W-:-:S07]  /*0640*/  FMNMX.FTZ R16, R16, R7, !PT ;  /* 0x0000000710107209 */ /* 0x000fce0007810000 */
[----:B------:R-:W-:Y:S05]  /*0650*/  @!P2 BRA `(.L_x_10005) ;  /* 0xfffffffc0098a947 */ /* 0x000fea000383ffff */
.L_x_10004:
[----:B------:R-:W-:Y:S05]  /*0660*/  BSYNC B0 ;  /* 0x0000000000007941 */ /* 0x000fea0003800000 */
.L_x_10003:
[----:B------:R-:W-:Y:S04]  /*0670*/  BSSY B0, `(.L_x_10006) ;  /* 0x0000009000007945 */ /* 0x000fe80003800000 */
[----:B------:R-:W-:Y:S05]  /*0680*/  @P3 BRA `(.L_x_10007) ;  /* 0x00000000001c3947 */ /* 0x000fea0003800000 */
.L_x_10008:
[----:B------:R-:W-:-:S06]  /*0690*/  IMAD.WIDE R4, R20, 0x2, R8 ;  /* 0x0000000214047825 */ /* 0x000fcc00078e0208 */
[----:B------:R-:W2:Y:S01]  /*06a0*/  LDG.E.U16 R4, desc[UR8][R4.64] ;  /* 0x0000000804047981 */ /* 0x000ea2000c1e1500 */
[----:B------:R-:W-:-:S05]  /*06b0*/  IMAD.IADD R20, R10, 0x1, R20 ;  /* 0x000000010a147824 */ /* 0x000fca00078e0214 */
[----:B------:R-:W-:Y:S02]  /*06c0*/  ISETP.GE.AND P2, PT, R20, R19, PT ;  /* 0x000000131400720c */ /* 0x000fe40003f46270 */
[----:B--2---:R-:W-:-:S04]  /*06d0*/  SHF.L.U32 R7, R4, 0x10, RZ ;  /* 0x0000001004077819 */ /* 0x004fc800000006ff */
[----:B------:R-:W-:-:S07]  /*06e0*/  FMNMX.FTZ R16, R7, R16, !PT ;  /* 0x0000001007107209 */ /* 0x000fce0007810000 */
[----:B------:R-:W-:Y:S05]  /*06f0*/  @!P2 BRA `(.L_x_10008) ;  /* 0xfffffffc00e4a947 */ /* 0x000fea000383ffff */
.L_x_10007:
[----:B------:R-:W-:Y:S05]  /*0700*/  BSYNC B0 ;  /* 0x0000000000007941 */ /* 0x000fea0003800000 */
.L_x_10006:
        /* <DEDUP_REMOVED lines=30> */
[----:B------:R-:W-:Y:S01]  /*08f0*/  FSEL R9, R5, R6, !P4 ;  /* 0x0000000605097208 */ /* 0x000fe20006000000 */
        /* <DEDUP_REMOVED lines=21> */
.L_x_10034:
[----:B-1----:R-:W-:-:S04]  /*0a50*/  FSETP.GEU.FTZ.AND P5, PT, R19, R18, PT ;  /* 0x000000121300720b */ /* 0x002fc80003fbe000 */
[----:B------:R-:W-:-:S09]  /*0a60*/  FSEL R7, R18, R19, !P5 ;  /* 0x0000001312077208 */ /* 0x000fd20006800000 */
.L_x_10010:
[----:B------:R-:W-:Y:S05]  /*0a70*/  BSYNC B0 ;  /* 0x0000000000007941 */ /* 0x000fea0003800000 */
.L_x_10009:
[----:B------:R-:W-:Y:S01]  /*0a80*/  ISETP.NE.AND P5, PT, R17, RZ, PT ;  /* 0x000000ff1100720c */ /* 0x000fe20003fa5270 */
[----:B0-----:R-:W0:Y:S01]  /*0a90*/  LDC R19, c[0x0][0x220] ;  /* 0x00008800ff137b82 */ /* 0x001e220000000800 */
[----:B------:R-:W-:Y:S11]  /*0aa0*/  WARPSYNC.ALL ;  /* 0x0000000000007948 */ /* 0x000ff60003800000 */
[----:B-1----:R1:W-:Y:S01]  /*0ab0*/  @!P5 STS [UR4], R7 ;  /* 0x00000007ff00d988 */ /* 0x0023e20008000804 */
[----:B------:R-:W-:Y:S01]  /*0ac0*/  BAR.SYNC.DEFER_BLOCKING 0x0 ;  /* 0x0000000000007b1d */ /* 0x000fe20000010000 */
[----:B------:R-:W-:Y:S01]  /*0ad0*/  HFMA2.MMA R18, -RZ, RZ, 0, 0 ;  /* 0x00000000ff127435 */ /* 0x000fe200000001ff */
[----:B------:R-:W-:-:S02]  /*0ae0*/  IMAD.MOV.U32 R8, RZ, RZ, R14 ;  /* 0x000000ffff087224 */ /* 0x000fc400078e000e */
[----:B------:R-:W-:Y:S02]  /*0af0*/  IMAD.MOV.U32 R9, RZ, RZ, R11 ;  /* 0x000000ffff097224 */ /* 0x000fe400078e000b */
        /* <DEDUP_REMOVED lines=10> */
[----:B------:R-:W-:Y:S02]  /*0ba0*/  MOV R18, RZ ;  /* 0x000000ff00127202 */ /* 0x000fe40000000f00 */
        /* <DEDUP_REMOVED lines=9> */
.L_x_10012:
[----:B0-----:R-:W-:Y:S01]  /*0c40*/  IMAD.HI.U32 R24, R24, R19, RZ ;  /* 0x0000001318187227 */ /* 0x001fe200078e00ff */
[----:B------:R-:W-:Y:S03]  /*0c50*/  BSSY B0, `(.L_x_10013) ;  /* 0x000003f000007945 */ /* 0x000fe60003800000 */
[----:B------:R-:W-:-:S04]  /*0c60*/  IMAD.MOV R24, RZ, RZ, -R24 ;  /* 0x000000ffff187224 */ /* 0x000fc800078e0a18 */
        /* <DEDUP_REMOVED lines=11> */
.L_x_10015:
[----:B------:R-:W-:-:S06]  /*0d20*/  IMAD.WIDE R4, R23, 0x10, R8 ;  /* 0x0000001017047825 */ /* 0x000fcc00078e0208 */
[----:B------:R-:W3:Y:S01]  /*0d30*/  LDG.E.128 R4, desc[UR8][R4.64] ;  /* 0x0000000804047981 */ /* 0x000ee2000c1e1d00 */
[----:B------:R-:W-:Y:S01]  /*0d40*/  IMAD.IADD R23, R10, 0x1, R23 ;  /* 0x000000010a177824 */ /* 0x000fe200078e0217 */
[C---:B---3--:R-:W-:Y:S01]  /*0d50*/  PRMT R25, R4.reuse, 0x7632, R25 ;  /* 0x0000763204197816 */ /* 0x048fe20000000019 */
[----:B------:R-:W-:Y:S02]  /*0d60*/  IMAD.U32 R27, R4, 0x10000, RZ ;  /* 0x00010000041b7824 */ /* 0x000fe400078e00ff */
[----:B------:R-:W-:Y:S01]  /*0d70*/  IMAD.U32 R29, R5, 0x10000, RZ ;  /* 0x00010000051d7824 */ /* 0x000fe200078e00ff */
[----:B------:R-:W-:Y:S01]  /*0d80*/  SHF.L.U32 R25, R25, 0x10, RZ ;  /* 0x0000001019197819 */ /* 0x000fe200000006ff */
[C---:B--2---:R-:W-:Y:S02]  /*0d90*/  FADD.FTZ R27, -R16.reuse, R27 ;  /* 0x0000001b101b7221 */ /* 0x044fe40000010100 */
[C---:B------:R-:W-:Y:S02]  /*0da0*/  FADD.FTZ R29, -R16.reuse, R29 ;  /* 0x0000001d101d7221 */ /* 0x040fe40000010100 */
[----:B------:R-:W-:Y:S01]  /*0db0*/  FMUL.FTZ R27, R27, 1.4426950216293334961 ;  /* 0x3fb8aa3b1b1b7820 */ /* 0x000fe20000410000 */
[----:B------:R-:W-:Y:S01]  /*0dc0*/  FADD.FTZ R25, -R16, R25 ;  /* 0x0000001910197221 */ /* 0x000fe20000010100 */
[----:B------:R-:W-:-:S03]  /*0dd0*/  FMUL.FTZ R29, R29, 1.4426950216293334961 ;  /* 0x3fb8aa3b1d1d7820 */ /* 0x000fc60000410000 */
[----:B------:R-:W-:Y:S01]  /*0de0*/  FMUL.FTZ R25, R25, 1.4426950216293334961 ;  /* 0x3fb8aa3b19197820 */ /* 0x000fe20000410000 */
[----:B------:R-:W0:Y:S08]  /*0df0*/  MUFU.EX2 R27, R27 ;  /* 0x0000001b001b7308 */ /* 0x000e300000000800 */
[----:B------:R-:W1:Y:S01]  /*0e00*/  MUFU.EX2 R25, R25 ;  /* 0x0000001900197308 */ /* 0x000e620000000800 */
[----:B0-----:R-:W-:-:S04]  /*0e10*/  FADD.FTZ R18, R27, R18 ;  /* 0x000000121b127221 */ /* 0x001fc80000010000 */
[----:B-1----:R-:W-:Y:S01]  /*0e20*/  FADD.FTZ R4, R18, R25 ;  /* 0x0000001912047221 */ /* 0x002fe20000010000 */
[----:B------:R-:W-:Y:S01]  /*0e30*/  IMAD.U32 R18, R6, 0x10000, RZ ;  /* 0x0001000006127824 */ /* 0x000fe200078e00ff */
[----:B------:R-:W-:Y:S02]  /*0e40*/  PRMT R6, R5, 0x7632, R6 ;  /* 0x0000763205067816 */ /* 0x000fe40000000006 */
[----:B------:R-:W-:Y:S01]  /*0e50*/  SHF.L.U32 R25, R7, 0x10, RZ ;  /* 0x0000001007197819 */ /* 0x000fe200000006ff */
[----:B------:R-:W-:Y:S01]  /*0e60*/  FADD.FTZ R18, -R16, R18 ;  /* 0x0000001210127221 */ /* 0x000fe20000010100 */
[----:B------:R0:W1:Y:S01]  /*0e70*/  MUFU.EX2 R5, R29 ;  /* 0x0000001d00057308 */ /* 0x0000620000000800 */
[C---:B------:R-:W-:Y:S01]  /*0e80*/  IMAD.U32 R27, R6.reuse, 0x10000, RZ ;  /* 0x00010000061b7824 */ /* 0x040fe200078e00ff */
[----:B------:R-:W-:Y:S01]  /*0e90*/  PRMT R7, R6, 0x7632, R7 ;  /* 0x0000763206077816 */ /* 0x000fe20000000007 */
[----:B------:R-:W-:Y:S01]  /*0ea0*/  FMUL.FTZ R18, R18, 1.4426950216293334961 ;  /* 0x3fb8aa3b12127820 */ /* 0x000fe20000410000 */
[C---:B------:R-:W-:Y:S01]  /*0eb0*/  FADD.FTZ R25, -R16.reuse, R25 ;  /* 0x0000001910197221 */ /* 0x040fe20000010100 */
[----:B------:R-:W-:-:S02]  /*0ec0*/  FADD.FTZ R27, -R16, R27 ;  /* 0x0000001b101b7221 */ /* 0x000fc40000010100 */
[----:B------:R-:W-:Y:S02]  /*0ed0*/  IMAD.U32 R26, R7, 0x10000, RZ ;  /* 0x00010000071a7824 */ /* 0x000fe400078e00ff */
[----:B------:R-:W-:Y:S01]  /*0ee0*/  FMUL.FTZ R28, R25, 1.4426950216293334961 ;  /* 0x3fb8aa3b191c7820 */ /* 0x000fe20000410000 */
[----:B------:R-:W-:Y:S01]  /*0ef0*/  FMUL.FTZ R27, R27, 1.4426950216293334961 ;  /* 0x3fb8aa3b1b1b7820 */ /* 0x000fe20000410000 */
[----:B------:R-:W-:Y:S01]  /*0f00*/  MUFU.EX2 R18, R18 ;  /* 0x0000001200127308 */ /* 0x000fe20000000800 */
[----:B------:R-:W-:Y:S01]  /*0f10*/  PRMT R25, R7, 0x7632, R25 ;  /* 0x0000763207197816 */ /* 0x000fe20000000019 */
[----:B------:R-:W-:-:S04]  /*0f20*/  FADD.FTZ R26, -R16, R26 ;  /* 0x0000001a101a7221 */ /* 0x000fc80000010100 */
[----:B0-----:R-:W-:Y:S02]  /*0f30*/  IMAD.U32 R29, R25, 0x10000, RZ ;  /* 0x00010000191d7824 */ /* 0x001fe400078e00ff */
[----:B------:R-:W-:Y:S01]  /*0f40*/  FMUL.FTZ R25, R26, 1.4426950216293334961 ;  /* 0x3fb8aa3b1a197820 */ /* 0x000fe20000410000 */
[----:B------:R-:W0:Y:S01]  /*0f50*/  MUFU.EX2 R6, R27 ;  /* 0x0000001b00067308 */ /* 0x000e220000000800 */
[----:B-1----:R-:W-:Y:S01]  /*0f60*/  FADD.FTZ R5, R4, R5 ;  /* 0x0000000504057221 */ /* 0x002fe20000010000 */
[----:B------:R-:W-:-:S04]  /*0f70*/  FADD.FTZ R29, -R16, R29 ;  /* 0x0000001d101d7221 */ /* 0x000fc80000010100 */
[----:B------:R-:W-:Y:S02]  /*0f80*/  FMUL.FTZ R29, R29, 1.4426950216293334961 ;  /* 0x3fb8aa3b1d1d7820 */ /* 0x000fe40000410000 */
        /* <DEDUP_REMOVED lines=11> */
.L_x_10014:
[----:B------:R-:W-:Y:S05]  /*1040*/  BSYNC B0 ;  /* 0x0000000000007941 */ /* 0x000fea0003800000 */
.L_x_10013:
[----:B------:R-:W-:Y:S01]  /*1050*/  ISETP.GE.AND P6, PT, R24, R19, PT ;  /* 0x000000131800720c */ /* 0x000fe20003fc6270 */
[----:B------:R-:W-:-:S12]  /*1060*/  BSSY B0, `(.L_x_10016) ;  /* 0x000000c000007945 */ /* 0x000fd80003800000 */
[----:B------:R-:W-:Y:S05]  /*1070*/  @P6 BRA `(.L_x_10017) ;  /* 0x0000000000286947 */ /* 0x000fea0003800000 */
.L_x_10018:
        /* <DEDUP_REMOVED lines=10> */
.L_x_10017:
[----:B------:R-:W-:Y:S05]  /*1120*/  BSYNC B0 ;  /* 0x0000000000007941 */ /* 0x000fea0003800000 */
.L_x_10016:
[----:B------:R-:W0:Y:S01]  /*1130*/  SHFL.DOWN PT, R5, R18, 0x10, 0x1f ;  /* 0x0a001f0012057f89 */ /* 0x000e2200000e0000 */
[----:B------:R-:W1:Y:S01]  /*1140*/  S2UR UR5, SR_CgaCtaId ;  /* 0x00000000000579c3 */ /* 0x000e620000008800 */
[----:B------:R-:W-:Y:S01]  /*1150*/  UMOV UR4, 0x400 ;  /* 0x0000040000047882 */ /* 0x000fe20000000000 */
[----:B------:R-:W-:-:S06]  /*1160*/  @!P2 SHF.R.S32.HI R21, RZ, 0x5, R21 ;  /* 0x00000005ff15a819 */ /* 0x000fcc0000011415 */
[----:B------:R-:W-:Y:S01]  /*1170*/  BAR.SYNC.DEFER_BLOCKING 0x0 ;  /* 0x0000000000007b1d */ /* 0x000fe20000010000 */
[----:B------:R-:W-:-:S05]  /*1180*/  IMAD.MOV.U32 R8, RZ, RZ, RZ ;  /* 0x000000ffff087224 */ /* 0x000fca00078e00ff */
        /* <DEDUP_REMOVED lines=27> */
.L_x_10040:
[----:B-1----:R-:W-:-:S07]  /*1340*/  FADD.FTZ R8, R20, R19 ;  /* 0x0000001314087221 */ /* 0x002fce0000010000 */
.L_x_10020:
[----:B------:R-:W-:Y:S05]  /*1350*/  BSYNC B0 ;  /* 0x0000000000007941 */ /* 0x000fea0003800000 */
.L_x_10019:
[----:B-1----:R-:W-:Y:S01]  /*1360*/  @!P5 STS [UR4], R8 ;  /* 0x00000008ff00d988 */ /* 0x002fe20008000804 */
[----:B------:R-:W-:Y:S05]  /*1370*/  WARPSYNC.ALL ;  /* 0x0000000000007948 */ /* 0x000fea0003800000 */
[----:B------:R-:W-:Y:S08]  /*1380*/  BAR.SYNC.DEFER_BLOCKING 0x0 ;  /* 0x0000000000007b1d */ /* 0x000ff00000010000 */
[----:B------:R-:W1:Y:S01]  /*1390*/  LDC R4, c[0x0][0x210] ;  /* 0x00008400ff047b82 */ /* 0x000e620000000800 */
[----:B------:R-:W3:Y:S01]  /*13a0*/  LDS R8, [UR4] ;  /* 0x00000004ff087984 */ /* 0x000ee20008000800 */
[----:B-1----:R-:W-:-:S04]  /*13b0*/  LEA R5, R15, R4, 0x1 ;  /* 0x000000040f057211 */ /* 0x002fc800078e08ff */
[----:B------:R-:W-:-:S04]  /*13c0*/  LOP3.LUT R5, R5, 0xe, RZ, 0xc0, !PT ;  /* 0x0000000e05057812 */ /* 0x000fc800078ec0ff */
[----:B------:R-:W-:-:S04]  /*13d0*/  SHF.R.U64 R5, R5, 0x1, RZ ;  /* 0x0000000105057819 */ /* 0x000fc800000012ff */
[----:B------:R-:W-:Y:S01]  /*13e0*/  ISETP.NE.AND P2, PT, R5, UR6, PT ;  /* 0x0000000605007c0c */ /* 0x000fe2000bf45270 */
[----:B---3--:R-:W1:-:S12]  /*13f0*/  MUFU.LG2 R8, R8 ;  /* 0x0000000800087308 */ /* 0x008e580000000c00 */
[----:B------:R-:W-:Y:S05]  /*1400*/  @!P2 BRA `(.L_x_10022) ;  /* 0x000000000050a947 */ /* 0x000fea0003800000 */
[----:B------:R-:W-:Y:S01]  /*1410*/  ISETP.GE.AND P0, PT, R17, UR7, PT ;  /* 0x0000000711007c0c */ /* 0x000fe2000bf06270 */
[----:B------:R-:W-:-:S12]  /*1420*/  ULDC UR4, c[0x0][0x214] ;  /* 0x0000850000047ab9 */ /* 0x000fd80000000800 */
[----:B------:R-:W-:Y:S05]  /*1430*/  @P0 EXIT ;  /* 0x000000000000094d */ /* 0x000fea0003800000 */
.L_x_10023:
[----:B---3--:R-:W-:Y:S02]  /*1440*/  IMAD.MOV.U32 R2, RZ, RZ, R14 ;  /* 0x000000ffff027224 */ /* 0x008fe400078e000e */
[----:B------:R-:W-:Y:S02]  /*1450*/  IMAD.MOV.U32 R3, RZ, RZ, R11 ;  /* 0x000000ffff037224 */ /* 0x000fe400078e000b */
[----:B------:R-:W-:-:S06]  /*1460*/  IMAD.WIDE R6, R17, 0x2, R2 ;  /* 0x0000000211067825 */ /* 0x000fcc00078e0202 */
[----:B------:R-:W3:Y:S01]  /*1470*/  LDG.E.U16 R6, desc[UR8][R6.64] ;  /* 0x0000000806067981 */ /* 0x000ee2000c1e1500 */
[----:B------:R-:W-:-:S04]  /*1480*/  IADD3 R5, P0, R17, R15, RZ ;  /* 0x0000000f11057210 */ /* 0x000fc80007f1e0ff */
[----:B------:R-:W-:Y:S02]  /*1490*/  LEA R2, P1, R5, R4, 0x1 ;  /* 0x0000000405027211 */ /* 0x000fe400078208ff */
[----:B0-----:R-:W-:Y:S01]  /*14a0*/  LEA.HI.X.SX32 R18, R17, R12, 0x1, P0 ;  /* 0x0000000c11127211 */ /* 0x001fe200000f0eff */
[----:B------:R-:W-:-:S05]  /*14b0*/  IMAD.IADD R17, R10, 0x1, R17 ;  /* 0x000000010a117824 */ /* 0x000fca00078e0211 */
[----:B------:R-:W-:Y:S02]  /*14c0*/  ISETP.GE.AND P0, PT, R17, UR7, PT ;  /* 0x0000000711007c0c */ /* 0x000fe4000bf06270 */
[----:B---3--:R-:W-:-:S05]  /*14d0*/  SHF.L.U32 R3, R6, 0x10, RZ ;  /* 0x0000001006037819 */ /* 0x008fca00000006ff */
[----:B--2---:R-:W-:-:S04]  /*14e0*/  FADD.FTZ R3, -R16, R3 ;  /* 0x0000000310037221 */ /* 0x004fc80000010100 */
[----:B-1----:R-:W-:-:S05]  /*14f0*/  FFMA.FTZ R3, R8, -0.69314718246459960938, R3 ;  /* 0xbf31721808037823 */ /* 0x002fca0000010003 */
[----:B------:R-:W-:Y:S02]  /*1500*/  F2FP.BF16.F32.PACK_AB R0, RZ, R3 ;  /* 0x00000003ff00723e */ /* 0x000fe400000010ff */
[----:B------:R-:W-:-:S05]  /*1510*/  LEA.HI.X R3, R5, UR4, R18, 0x1, P1 ;  /* 0x0000000405037c11 */ /* 0x000fca00088f0c12 */
[----:B------:R3:W-:Y:S01]  /*1520*/  STG.E.U16 desc[UR8][R2.64], R0 ;  /* 0x0000000002007986 */ /* 0x0007e2000c101508 */
[----:B------:R-:W-:Y:S05]  /*1530*/  @!P0 BRA `(.L_x_10023) ;  /* 0xfffffffc00c08947 */ /* 0x000fea000383ffff */
[----:B------:R-:W-:Y:S05]  /*1540*/  EXIT ;  /* 0x000000000000794d */ /* 0x000fea0003800000 */
.L_x_10022:
[----:B0-----:R-:W-:Y:S02]  /*1550*/  IMAD.SHL.U32 R18, R10, 0x8, RZ ;  /* 0x000000080a127824 */ /* 0x001fe400078e00ff */
[----:B------:R-:W-:Y:S02]  /*1560*/  IMAD.MOV.U32 R20, RZ, RZ, RZ ;  /* 0x000000ffff147224 */ /* 0x000fe400078e00ff */
[----:B------:R-:W0:Y:S01]  /*1570*/  I2F.U32.RP R5, R18 ;  /* 0x0000001200057306 */ /* 0x000e220000209000 */
[----:B------:R-:W-:-:S07]  /*1580*/  IMAD.MOV R7, RZ, RZ, -R18 ;  /* 0x000000ffff077224 */ /* 0x000fce00078e0a12 */
[----:B0-----:R-:W0:Y:S02]  /*1590*/  MUFU.RCP R5, R5 ;  /* 0x0000000500057308 */ /* 0x001e240000001000 */
[----:B0-----:R-:W-:-:S06]  /*15a0*/  IADD3 R21, R5, 0xffffffe, RZ ;  /* 0x0ffffffe05157810 */ /* 0x001fcc0007ffe0ff */
        /* <DEDUP_REMOVED lines=9> */
[----:B------:R-:W4:Y:S02]  /*1640*/  S2R R6, SR_TID.X ;  /* 0x0000000000067919 */ /* 0x000f240000002100 */
[----:B----4-:R-:W-:-:S04]  /*1650*/  IADD3 R22, P2, R6, -UR6, RZ ;  /* 0x8000000606167c10 */ /* 0x010fc8000ff5e0ff */
[----:B------:R-:W-:Y:S02]  /*1660*/  LEA.HI.X.SX32 R13, R6, 0xffffffff, 0x1, P2 ;  /* 0xffffffff060d7811 */ /* 0x000fe400010f0eff */
[----:B------:R-:W-:-:S05]  /*1670*/  @!P0 IADD3 R7, P2, R15, R22, RZ ;  /* 0x000000160f078210 */ /* 0x000fca0007f5e0ff */
[----:B------:R-:W-:Y:S01]  /*1680*/  @!P0 IMAD.X R22, R12, 0x1, R13, P2 ;  /* 0x000000010c168824 */ /* 0x000fe200010e060d */
[C---:B------:R-:W-:Y:S02]  /*1690*/  @!P0 LEA R6, P2, R7.reuse, R4, 0x1 ;  /* 0x0000000407068211 */ /* 0x040fe400078408ff */
[----:B------:R-:W-:Y:S02]  /*16a0*/  VIMNMX.U32 R13, R10, UR7, PT ;  /* 0x000000070a0d7c48 */ /* 0x000fe4000bfe0000 */
[----:B0-----:R-:W-:Y:S02]  /*16b0*/  @!P0 LEA.HI.X R7, R7, R9, R22, 0x1, P2 ;  /* 0x0000000907078211 */ /* 0x001fe400010f0c16 */
[----:B------:R-:W-:Y:S02]  /*16c0*/  IADD3 R13, -R13, UR7, RZ ;  /* 0x000000070d0d7c10 */ /* 0x000fe4000fffe1ff */
[----:B---3--:R-:W-:-:S05]  /*16d0*/  @!P0 SHF.L.U32 R5, R2, 0x10, RZ ;  /* 0x0000001002058819 */ /* 0x008fca00000006ff */
[----:B--2---:R-:W-:-:S04]  /*16e0*/  @!P0 FADD.FTZ R5, -R16, R5 ;  /* 0x0000000510058221 */ /* 0x004fc80000010100 */
[----:B-1----:R-:W-:-:S05]  /*16f0*/  @!P0 FFMA.FTZ R5, R8, -0.69314718246459960938, R5 ;  /* 0xbf31721808058823 */ /* 0x002fca0000010005 */
[----:B------:R-:W-:-:S05]  /*1700*/  @!P0 F2FP.BF16.F32.PACK_AB R5, RZ, R5 ;  /* 0x00000005ff05823e */ /* 0x000fca00000010ff */
[----:B------:R0:W-:Y:S01]  /*1710*/  @!P0 STG.E.U16 desc[UR8][R6.64], R5 ;  /* 0x0000000506008986 */ /* 0x0001e2000c101508 */
[----:B------:R-:W-:-:S04]  /*1720*/  IADD3 R2, P0, R10, -UR6, RZ ;  /* 0x800000060a027c10 */ /* 0x000fc8000ff1e0ff */
[C---:B------:R-:W-:Y:S01]  /*1730*/  LEA R14, P2, R2.reuse, R14, 0x1 ;  /* 0x0000000e020e7211 */ /* 0x040fe200078408ff */
[----:B------:R-:W-:Y:S01]  /*1740*/  IMAD.X R3, RZ, RZ, -0x1, P0 ;  /* 0xffffffffff037424 */ /* 0x000fe200000e06ff */
[----:B------:R-:W-:-:S04]  /*1750*/  IADD3 R15, P0, R2, R15, RZ ;  /* 0x0000000f020f7210 */ /* 0x000fc80007f1e0ff */
[----:B------:R-:W-:Y:S02]  /*1760*/  LEA.HI.X R11, R2, R11, R3, 0x1, P2 ;  /* 0x0000000b020b7211 */ /* 0x000fe400010f0c03 */
[----:B0-----:R-:W-:-:S07]  /*1770*/  IADD3.X R12, R3, R12, RZ, P0, !PT ;  /* 0x0000000c030c7210 */ /* 0x001fce00007fe4ff */
.L_x_10024:
[----:B------:R-:W-:Y:S01]  /*1780*/  IMAD.HI.U32 R20, R20, R13, RZ ;  /* 0x0000000d14147227 */ /* 0x000fe200078e00ff */
[----:B------:R-:W-:Y:S01]  /*1790*/  LOP3.LUT R2, RZ, R18, RZ, 0x33, !PT ;  /* 0x00000012ff027212 */ /* 0x000fe200078e33ff */
[----:B------:R-:W0:Y:S01]  /*17a0*/  LDC R5, c[0x0][0x214] ;  /* 0x00008500ff057b82 */ /* 0x000e220000000800 */
[----:B------:R-:W-:Y:S01]  /*17b0*/  BSSY B0, `(.L_x_10025) ;  /* 0x0000037000007945 */ /* 0x000fe20003800000 */
[----:B------:R-:W-:-:S04]  /*17c0*/  IMAD.MOV R20, RZ, RZ, -R20 ;  /* 0x000000ffff147224 */ /* 0x000fc800078e0a14 */
[----:B------:R-:W-:-:S05]  /*17d0*/  IMAD R3, R18, R20, R13 ;  /* 0x0000001412037224 */ /* 0x000fca00078e020d */
[----:B------:R-:W-:-:S13]  /*17e0*/  ISETP.GE.U32.AND P0, PT, R3, R18, PT ;  /* 0x000000120300720c */ /* 0x000fda0003f06070 */
[----:B------:R-:W-:-:S05]  /*17f0*/  @P0 IMAD.IADD R3, R3, 0x1, -R18 ;  /* 0x0000000103030824 */ /* 0x000fca00078e0a12 */
[----:B------:R-:W-:-:S13]  /*1800*/  ISETP.GE.U32.AND P0, PT, R3, R18, PT ;  /* 0x000000120300720c */ /* 0x000fda0003f06070 */
[----:B------:R-:W-:-:S04]  /*1810*/  @P0 IADD3 R3, -R18, R3, RZ ;  /* 0x0000000312030210 */ /* 0x000fc80007ffe1ff */
[----:B------:R-:W-:-:S05]  /*1820*/  SEL R2, R2, R3, !P1 ;  /* 0x0000000302027207 */ /* 0x000fca0004800000 */
[----:B------:R-:W-:Y:S01]  /*1830*/  IMAD.IADD R9, R13, 0x1, -R2 ;  /* 0x000000010d097824 */ /* 0x000fe200078e0a02 */
[----:B------:R-:W-:-:S04]  /*1840*/  LEA R2, P1, R15, R4, 0x1 ;  /* 0x000000040f027211 */ /* 0x000fc800078208ff */
[----:B------:R-:W-:Y:S02]  /*1850*/  ISETP.GE.AND P0, PT, R0, R9, PT ;  /* 0x000000090000720c */ /* 0x000fe40003f06270 */
[----:B0-----:R-:W-:Y:S01]  /*1860*/  LEA.HI.X R3, R15, R5, R12, 0x1, P1 ;  /* 0x000000050f037211 */ /* 0x001fe200008f0c0c */
[----:B------:R-:W-:Y:S01]  /*1870*/  IMAD.MOV.U32 R15, RZ, RZ, R11 ;  /* 0x000000ffff0f7224 */ /* 0x000fe200078e000b */
[----:B------:R-:W-:-:S09]  /*1880*/  IADD3 R0, R17, R9, RZ ;  /* 0x0000000911007210 */ /* 0x000fd20007ffe0ff */
[----:B------:R-:W-:Y:S05]  /*1890*/  @P0 BRA `(.L_x_10026) ;  /* 0x0000000000a00947 */ /* 0x000fea0003800000 */
.L_x_10027:
[----:B------:R-:W-:-:S06]  /*18a0*/  IMAD.WIDE R4, R17, 0x10, R14 ;  /* 0x0000001011047825 */ /* 0x000fcc00078e020e */
[----:B------:R-:W3:Y:S02]  /*18b0*/  LDG.E.128 R4, desc[UR8][R4.64] ;  /* 0x0000000804047981 */ /* 0x000ee4000c1e1d00 */
[C---:B---3--:R-:W-:Y:S01]  /*18c0*/  PRMT R18, R6.reuse, 0x7632, R18 ;  /* 0x0000763206127816 */ /* 0x048fe20000000012 */
[----:B------:R-:W-:Y:S01]  /*18d0*/  IMAD.U32 R27, R7, 0x10000, RZ ;  /* 0x00010000071b7824 */ /* 0x000fe200078e00ff */
[----:B------:R-:W-:Y:S01]  /*18e0*/  SHF.L.U32 R23, R6, 0x10, RZ ;  /* 0x0000001006177819 */ /* 0x000fe200000006ff */
[----:B------:R-:W-:Y:S01]  /*18f0*/  IMAD.U32 R21, R5, 0x10000, RZ ;  /* 0x0001000005157824 */ /* 0x000fe200078e00ff */
[----:B------:R-:W-:Y:S01]  /*1900*/  PRMT R6, R7, 0x7632, R6 ;  /* 0x0000763207067816 */ /* 0x000fe20000000006 */
[----:B------:R-:W-:Y:S01]  /*1910*/  IMAD.U32 R19, R4, 0x10000, RZ ;  /* 0x0001000004137824 */ /* 0x000fe200078e00ff */
[----:B------:R-:W-:Y:S01]  /*1920*/  PRMT R12, R5, 0x7632, R12 ;  /* 0x00007632050c7816 */ /* 0x000fe2000000000c */
[----:B------:R-:W-:Y:S01]  /*1930*/  IMAD.U32 R25, R18, 0x10000, RZ ;  /* 0x0001000012197824 */ /* 0x000fe200078e00ff */
[----:B------:R-:W-:Y:S01]  /*1940*/  PRMT R11, R4, 0x7632, R11 ;  /* 0x00007632040b7816 */ /* 0x000fe2000000000b */
[----:B------:R-:W-:Y:S01]  /*1950*/  IMAD.U32 R29, R6, 0x10000, RZ ;  /* 0x00010000061d7824 */ /* 0x000fe200078e00ff */
[----:B------:R-:W-:Y:S01]  /*1960*/  SHF.L.U32 R7, R12, 0x10, RZ ;  /* 0x000000100c077819 */ /* 0x000fe200000006ff */
[C---:B--2---:R-:W-:Y:S01]  /*1970*/  FADD.FTZ R27, -R16.reuse, R27 ;  /* 0x0000001b101b7221 */ /* 0x044fe20000010100 */
[----:B------:R-:W-:Y:S01]  /*1980*/  FADD.FTZ R21, -R16, R21 ;  /* 0x0000001510157221 */ /* 0x000fe20000010100 */
[----:B------:R-:W-:-:S02]  /*1990*/  IMAD.U32 R11, R11, 0x10000, RZ ;  /* 0x000100000b0b7824 */ /* 0x000fc400078e00ff */
[C---:B------:R-:W-:Y:S01]  /*19a0*/  FADD.FTZ R29, -R16.reuse, R29 ;  /* 0x0000001d101d7221 */ /* 0x040fe20000010100 */
[C---:B------:R-:W-:Y:S01]  /*19b0*/  FADD.FTZ R7, -R16.reuse, R7 ;  /* 0x0000000710077221 */ /* 0x040fe20000010100 */
[C---:B------:R-:W-:Y:S01]  /*19c0*/  FADD.FTZ R19, -R16.reuse, R19 ;  /* 0x0000001310137221 */ /* 0x040fe20000010100 */
[C---:B------:R-:W-:Y:S01]  /*19d0*/  FADD.FTZ R23, -R16.reuse, R23 ;  /* 0x0000001710177221 */ /* 0x040fe20000010100 */
[C---:B------:R-:W-:Y:S01]  /*19e0*/  FADD.FTZ R11, -R16.reuse, R11 ;  /* 0x0000000b100b7221 */ /* 0x040fe20000010100 */
[----:B------:R-:W-:Y:S01]  /*19f0*/  FADD.FTZ R25, -R16, R25 ;  /* 0x0000001910197221 */ /* 0x000fe20000010100 */
[C---:B-1----:R-:W-:Y:S01]  /*1a00*/  FFMA.FTZ R27, R8.reuse, -0.69314718246459960938, R27 ;  /* 0xbf317218081b7823 */ /* 0x042fe2000001001b */
[C---:B------:R-:W-:Y:S01]  /*1a10*/  FFMA.FTZ R18, R8.reuse, -0.69314718246459960938, R29 ;  /* 0xbf31721808127823 */ /* 0x040fe2000001001d */
[C---:B------:R-:W-:Y:S01]  /*1a20*/  FFMA.FTZ R5, R8.reuse, -0.69314718246459960938, R21 ;  /* 0xbf31721808057823 */ /* 0x040fe20000010015 */
[C---:B------:R-:W-:Y:S01]  /*1a30*/  FFMA.FTZ R6, R8.reuse, -0.69314718246459960938, R7 ;  /* 0xbf31721808067823 */ /* 0x040fe20000010007 */
[C---:B------:R-:W-:Y:S01]  /*1a40*/  FFMA.FTZ R4, R8.reuse, -0.69314718246459960938, R19 ;  /* 0xbf31721808047823 */ /* 0x040fe20000010013 */
[C---:B------:R-:W-:Y:S01]  /*1a50*/  FFMA.FTZ R23, R8.reuse, -0.69314718246459960938, R23 ;  /* 0xbf31721808177823 */ /* 0x040fe20000010017 */
[C---:B------:R-:W-:Y:S01]  /*1a60*/  FFMA.FTZ R11, R8.reuse, -0.69314718246459960938, R11 ;  /* 0xbf317218080b7823 */ /* 0x040fe2000001000b */
[----:B------:R-:W-:Y:S01]  /*1a70*/  FFMA.FTZ R12, R8, -0.69314718246459960938, R25 ;  /* 0xbf317218080c7823 */ /* 0x000fe20000010019 */
[----:B------:R-:W-:Y:S01]  /*1a80*/  F2FP.BF16.F32.PACK_AB R7, R18, R27 ;  /* 0x0000001b1207723e */ /* 0x000fe200000010ff */
[----:B------:R-:W-:Y:S01]  /*1a90*/  IMAD.WIDE R18, R17, 0x10, R2 ;  /* 0x0000001011127825 */ /* 0x000fe200078e0202 */
[----:B------:R-:W-:-:S02]  /*1aa0*/  F2FP.BF16.F32.PACK_AB R5, R6, R5 ;  /* 0x000000050605723e */ /* 0x000fc400000010ff */
[----:B------:R-:W-:Y:S02]  /*1ab0*/  F2FP.BF16.F32.PACK_AB R4, R11, R4 ;  /* 0x000000040b04723e */ /* 0x000fe400000010ff */
[----:B------:R-:W-:Y:S02]  /*1ac0*/  F2FP.BF16.F32.PACK_AB R6, R12, R23 ;  /* 0x000000170c06723e */ /* 0x000fe400000010ff */
[----:B------:R-:W-:-:S03]  /*1ad0*/  IADD3 R17, R10, R17, RZ ;  /* 0x000000110a117210 */ /* 0x000fc60007ffe0ff */
[----:B------:R0:W-:Y:S02]  /*1ae0*/  STG.E.128 desc[UR8][R18.64], R4 ;  /* 0x0000000412007986 */ /* 0x0001e4000c101d08 */
[----:B------:R-:W-:-:S05]  /*1af0*/  IMAD.SHL.U32 R12, R17, 0x8, RZ ;  /* 0x00000008110c7824 */ /* 0x000fca00078e00ff */
[----:B------:R-:W-:-:S13]  /*1b00*/  ISETP.GE.AND P0, PT, R12, R9, PT ;  /* 0x000000090c00720c */ /* 0x000fda0003f06270 */
[----:B0-----:R-:W-:Y:S05]  /*1b10*/  @!P0 BRA `(.L_x_10027) ;  /* 0xfffffffc00608947 */ /* 0x001fea000383ffff */
.L_x_10026:
[----:B------:R-:W-:Y:S05]  /*1b20*/  BSYNC B0 ;  /* 0x0000000000007941 */ /* 0x000fea0003800000 */
.L_x_10025:
[----:B------:R-:W-:-:S13]  /*1b30*/  ISETP.GE.AND P0, PT, R0, R13, PT ;  /* 0x0000000d0000720c */ /* 0x000fda0003f06270 */
[----:B------:R-:W-:Y:S05]  /*1b40*/  @P0 EXIT ;  /* 0x000000000000094d */ /* 0x000fea0003800000 */
.L_x_10028:
[----:B------:R-:W-:-:S06]  /*1b50*/  IMAD.WIDE R4, R0, 0x2, R14 ;  /* 0x0000000200047825 */ /* 0x000fcc00078e020e */
[----:B------:R-:W3:Y:S02]  /*1b60*/  LDG.E.U16 R4, desc[UR8][R4.64] ;  /* 0x0000000804047981 */ /* 0x000ee4000c1e1500 */
[----:B---3--:R-:W-:-:S04]  /*1b70*/  IMAD.U32 R7, R4, 0x10000, RZ ;  /* 0x0001000004077824 */ /* 0x008fc800078e00ff */
[----:B--2---:R-:W-:-:S04]  /*1b80*/  FADD.FTZ R7, -R16, R7 ;  /* 0x0000000710077221 */ /* 0x004fc80000010100 */
[----:B-1----:R-:W-:-:S05]  /*1b90*/  FFMA.FTZ R7, R8, -0.69314718246459960938, R7 ;  /* 0xbf31721808077823 */ /* 0x002fca0000010007 */
[----:B------:R-:W-:Y:S01]  /*1ba0*/  F2FP.BF16.F32.PACK_AB R5, RZ, R7 ;  /* 0x00000007ff05723e */ /* 0x000fe200000010ff */
[----:B------:R-:W-:Y:S01]  /*1bb0*/  IMAD.WIDE R6, R0, 0x2, R2 ;  /* 0x0000000200067825 */ /* 0x000fe200078e0202 */
[----:B------:R-:W-:-:S04]  /*1bc0*/  IADD3 R0, R10, R0, RZ ;  /* 0x000000000a007210 */ /* 0x000fc80007ffe0ff */
[----:B------:R0:W-:Y:S01]  /*1bd0*/  STG.E.U16 desc[UR8][R6.64], R5 ;  /* 0x0000000506007986 */ /* 0x0001e2000c101508 */
[----:B------:R-:W-:-:S13]  /*1be0*/  ISETP.GE.AND P0, PT, R0, R13, PT ;  /* 0x0000000d0000720c */ /* 0x000fda0003f06270 */
[----:B0-----:R-:W-:Y:S05]  /*1bf0*/  @!P0 BRA `(.L_x_10028) ;  /* 0xfffffffc00d48947 */ /* 0x001fea000383ffff */
[----:B------:R-:W-:Y:S05]  /*1c00*/  EXIT ;  /* 0x000000000000794d */ /* 0x000fea0003800000 */
.L_x_10011:
[----:B------:R-:W-:Y:S01]  /*1c10*/  HFMA2.MMA R5, -RZ, RZ, 0, 1.847743988037109375e-06 ;  /* 0x0000001fff057435 */ /* 0x000fe200000001ff */
[----:B-1----:R-:W-:Y:S02]  /*1c20*/  IMAD.MOV.U32 R27, RZ, RZ, R7 ;  /* 0x000000ffff1b7224 */ /* 0x002fe400078e0007 */
[----:B------:R-:W-:Y:S02]  /*1c30*/  IMAD.MOV.U32 R4, RZ, RZ, 0x10 ;  /* 0x00000010ff047424 */ /* 0x000fe400078e00ff */
[----:B------:R-:W-:-:S07]  /*1c40*/  IMAD.MOV.U32 R6, RZ, RZ, -0x1 ;  /* 0xffffffffff067424 */ /* 0x000fce00078e00ff */
[----:B------:R-:W-:Y:S05]  /*1c50*/  WARPSYNC.COLLECTIVE R6, `(.L_x_10029) ;  /* 0x0000000006087348 */ /* 0x000fea0003c00000 */
[----:B------:R0:W1:Y:S02]  /*1c60*/  SHFL.DOWN P6, R25, R27, R4, R5 ;  /* 0x080000041b197389 */ /* 0x00006400000c0005 */
[----:B01----:R-:W-:Y:S01]  /*1c70*/  ENDCOLLECTIVE ;  /* 0x000000000000791b */ /* 0x003fe20003800000 */
.L_x_10029:
        /* <DEDUP_REMOVED lines=8> */
.L_x_10030:
        /* <DEDUP_REMOVED lines=8> */
.L_x_10031:
        /* <DEDUP_REMOVED lines=8> */
.L_x_10032:
        /* <DEDUP_REMOVED lines=8> */
.L_x_10033:
[----:B------:R-:W-:Y:S01]  /*1e80*/  IMAD.MOV.U32 R18, RZ, RZ, R25 ;  /* 0x000000ffff127224 */ /* 0x000fe200078e0019 */
[----:B------:R-:W-:Y:S06]  /*1e90*/  BRA `(.L_x_10034) ;  /* 0xffffffe800ec7947 */ /* 0x000fec000383ffff */
.L_x_10021:
[----:B-1----:R-:W-:Y:S01]  /*1ea0*/  MOV R27, R8 ;  /* 0x00000008001b7202 */ /* 0x002fe20000000f00 */
[----:B------:R-:W-:Y:S01]  /*1eb0*/  IMAD.MOV.U32 R4, RZ, RZ, 0x10 ;  /* 0x00000010ff047424 */ /* 0x000fe200078e00ff */
[----:B------:R-:W-:Y:S01]  /*1ec0*/  MOV R6, 0xffffffff ;  /* 0xffffffff00067802 */ /* 0x000fe20000000f00 */
[----:B------:R-:W-:-:S07]  /*1ed0*/  IMAD.MOV.U32 R5, RZ, RZ, 0x1f ;  /* 0x0000001fff057424 */ /* 0x000fce00078e00ff */
[----:B0-2---:R-:W-:Y:S05]  /*1ee0*/  WARPSYNC.COLLECTIVE R6, `(.L_x_10035) ;  /* 0x0000000006087348 */ /* 0x005fea0003c00000 */
[----:B------:R1:W3:Y:S02]  /*1ef0*/  SHFL.DOWN P6, R25, R27, R4, R5 ;  /* 0x080000041b197389 */ /* 0x0002e400000c0005 */
[----:B0123--:R-:W-:Y:S01]  /*1f00*/  ENDCOLLECTIVE ;  /* 0x000000000000791b */ /* 0x00ffe20003800000 */
.L_x_10035:
[----:B------:R-:W-:Y:S01]  /*1f10*/  HFMA2.MMA R4, -RZ, RZ, 0, 4.76837158203125e-07 ;  /* 0x00000008ff047435 */ /* 0x000fe200000001ff */
[----:B------:R-:W-:-:S04]  /*1f20*/  IMAD.MOV.U32 R7, RZ, RZ, R25 ;  /* 0x000000ffff077224 */ /* 0x000fc800078e0019 */
[----:B------:R-:W-:-:S04]  /*1f30*/  FADD.FTZ R7, R8, R7 ;  /* 0x0000000708077221 */ /* 0x000fc80000010000 */
[----:B------:R-:W-:-:S07]  /*1f40*/  IMAD.MOV.U32 R27, RZ, RZ, R7 ;  /* 0x000000ffff1b7224 */ /* 0x000fce00078e0007 */
[----:B------:R-:W-:Y:S05]  /*1f50*/  WARPSYNC.COLLECTIVE R6, `(.L_x_10036) ;  /* 0x0000000006087348 */ /* 0x000fea0003c00000 */
[----:B------:R0:W1:Y:S02]  /*1f60*/  SHFL.DOWN P6, R25, R27, R4, R5 ;  /* 0x080000041b197389 */ /* 0x00006400000c0005 */
[----:B01----:R-:W-:Y:S01]  /*1f70*/  ENDCOLLECTIVE ;  /* 0x000000000000791b */ /* 0x003fe20003800000 */
.L_x_10036:
[----:B------:R-:W-:Y:S01]  /*1f80*/  MOV R4, 0x4 ;  /* 0x0000000400047802 */ /* 0x000fe20000000f00 */
[----:B------:R-:W-:-:S04]  /*1f90*/  IMAD.MOV.U32 R18, RZ, RZ, R25 ;  /* 0x000000ffff127224 */ /* 0x000fc800078e0019 */
[----:B------:R-:W-:-:S04]  /*1fa0*/  FADD.FTZ R18, R7, R18 ;  /* 0x0000001207127221 */ /* 0x000fc80000010000 */
[----:B------:R-:W-:-:S07]  /*1fb0*/  IMAD.MOV.U32 R27, RZ, RZ, R18 ;  /* 0x000000ffff1b7224 */ /* 0x000fce00078e0012 */
[----:B------:R-:W-:Y:S05]  /*1fc0*/  WARPSYNC.COLLECTIVE R6, `(.L_x_10037) ;  /* 0x0000000006087348 */ /* 0x000fea0003c00000 */
[----:B------:R0:W1:Y:S02]  /*1fd0*/  SHFL.DOWN P6, R25, R27, R4, R5 ;  /* 0x080000041b197389 */ /* 0x00006400000c0005 */
[----:B01----:R-:W-:Y:S01]  /*1fe0*/  ENDCOLLECTIVE ;  /* 0x000000000000791b */ /* 0x003fe20003800000 */
.L_x_10037:
[----:B------:R-:W-:Y:S01]  /*1ff0*/  HFMA2.MMA R4, -RZ, RZ, 0, 1.1920928955078125e-07 ;  /* 0x00000002ff047435 */ /* 0x000fe200000001ff */
[----:B------:R-:W-:-:S04]  /*2000*/  IMAD.MOV.U32 R9, RZ, RZ, R25 ;  /* 0x000000ffff097224 */ /* 0x000fc800078e0019 */
[----:B------:R-:W-:-:S04]  /*2010*/  FADD.FTZ R9, R18, R9 ;  /* 0x0000000912097221 */ /* 0x000fc80000010000 */
[----:B------:R-:W-:-:S07]  /*2020*/  IMAD.MOV.U32 R27, RZ, RZ, R9 ;  /* 0x000000ffff1b7224 */ /* 0x000fce00078e0009 */
[----:B------:R-:W-:Y:S05]  /*2030*/  WARPSYNC.COLLECTIVE R6, `(.L_x_10038) ;  /* 0x0000000006087348 */ /* 0x000fea0003c00000 */
[----:B------:R0:W1:Y:S02]  /*2040*/  SHFL.DOWN P6, R25, R27, R4, R5 ;  /* 0x080000041b197389 */ /* 0x00006400000c0005 */
[----:B01----:R-:W-:Y:S01]  /*2050*/  ENDCOLLECTIVE ;  /* 0x000000000000791b */ /* 0x003fe20003800000 */
.L_x_10038:
[----:B------:R-:W-:Y:S01]  /*2060*/  MOV R4, 0x1 ;  /* 0x0000000100047802 */ /* 0x000fe20000000f00 */
[----:B------:R-:W-:-:S04]  /*2070*/  IMAD.MOV.U32 R20, RZ, RZ, R25 ;  /* 0x000000ffff147224 */ /* 0x000fc800078e0019 */
[----:B------:R-:W-:-:S04]  /*2080*/  FADD.FTZ R20, R9, R20 ;  /* 0x0000001409147221 */ /* 0x000fc80000010000 */
[----:B------:R-:W-:-:S07]  /*2090*/  IMAD.MOV.U32 R27, RZ, RZ, R20 ;  /* 0x000000ffff1b7224 */ /* 0x000fce00078e0014 */
[----:B------:R-:W-:Y:S05]  /*20a0*/  WARPSYNC.COLLECTIVE R6, `(.L_x_10039) ;  /* 0x0000000006087348 */ /* 0x000fea0003c00000 */
[----:B------:R0:W1:Y:S02]  /*20b0*/  SHFL.DOWN P6, R25, R27, R4, R5 ;  /* 0x080000041b197389 */ /* 0x00006400000c0005 */
[----:B01----:R-:W-:Y:S01]  /*20c0*/  ENDCOLLECTIVE ;  /* 0x000000000000791b */ /* 0x003fe20003800000 */
.L_x_10039:
[----:B------:R-:W-:Y:S01]  /*20d0*/  IMAD.MOV.U32 R19, RZ, RZ, R25 ;  /* 0x000000ffff137224 */ /* 0x000fe200078e0019 */
[----:B------:R-:W-:Y:S06]  /*20e0*/  BRA `(.L_x_10040) ;  /* 0xfffffff000947947 */ /* 0x000fec000383ffff */
.L_x_10041:
        /* <DEDUP_REMOVED lines=9> */
.L_x_12171:


//--------------------- .text._ZN2at6native43_GLOBAL__N__9ae7fba5_10_SoftMax_cu_9f978f6323cunn_SoftMaxForwardSmemILi8EN3c108BFloat16EfS4_NS1_25LogSoftMaxForwardEpilogueElEEvPT2_PKT0_T4_ --------------------------
	.section	.text._ZN2at6native43_GLOBAL__N__9ae7fba5_10_SoftMax_cu_9f978f6323cunn_SoftMaxForwardSmemILi8EN3c108BFloat16EfS4_NS1_25LogSoftMaxForwardEpilogueElEEvPT2_PKT0_T4_,"ax",@progbits
	.align	128
.text._ZN2at6native43_GLOBAL__N__9ae7fba5_10_SoftMax_cu_9f978f6323cunn_SoftMaxForwardSmemILi8EN3c108BFloat16EfS4_NS1_25LogSoftMaxForwardEpilogueElEEvPT2_PKT0_T4_:
        .type           _ZN2at6native43_GLOBAL__N__9ae7fba5_10_SoftMax_cu_9f978f6323cunn_SoftMaxForwardSmemILi8EN3c108BFloat16EfS4_NS1_25LogSoftMaxForwardEpilogueElEEvPT2_PKT0_T4_,@function
        .size           _ZN2at6native43_GLOBAL__N__9ae7fba5_10_SoftMax_cu_9f978f6323cunn_SoftMaxForwardSmemILi8EN3c108BFloat16EfS4_NS1_25LogSoftMaxForwardEpilogueElEEvPT2_PKT0_T4_,(.L_x_12172 - _ZN2at6native43_GLOBAL__N__9ae7fba5_10_SoftMax_cu_9f978f6323cunn_SoftMaxForwardSmemILi8EN3c108BFloat16EfS4_NS1_25LogSoftMaxForwardEpilogueElEEvPT2_PKT0_T4_)
        .other          _ZN2at6native43_GLOBAL__N__9ae7fba5_10_SoftMax_cu_9f978f6323cunn_SoftMaxForwardSmemILi8EN3c108BFloat16EfS4_NS1_25LogSoftMaxForwardEpilogueElEEvPT2_PKT0_T4_,@"STO_CUDA_ENTRY STV_DEFAULT"
_ZN2at6native43_GLOBAL__N__9ae7fba5_10_SoftMax_cu_9f978f6323cunn_SoftMaxForwardSmemILi8EN3c108BFloat16EfS4_NS1_25LogSoftMaxForwardEpilogueElEEvPT2_PKT0_T4_:
        /* <DEDUP_REMOVED lines=24> */
.L_x_10044:
[----:B------:R-:W-:-:S04]  /*0180*/  LEA R4, P1, R17, R12, 0x4 ;  /* 0x0000000c11047211 */ /* 0x000fc800078220ff */
[----:B------:R-:W-:-:S06]  /*0190*/  LEA.HI.X R5, R17, R15, R16, 0x4, P1 ;  /* 0x0000000f11057211 */ /* 0x000fcc00008f2410 */
[----:B------:R-:W2:Y:S02]  /*01a0*/  LDG.E.128 R4, desc[UR6][R4.64] ;  /* 0x0000000604047981 */ /* 0x000ea4000c1e1d00 */
[C---:B--2---:R-:W-:Y:S01]  /*01b0*/  IMAD.U32 R21, R4.reuse, 0x10000, RZ ;  /* 0x0001000004157824 */ /* 0x044fe200078e00ff */
[----:B------:R-:W-:Y:S01]  /*01c0*/  PRMT R19, R4, 0x7632, R19 ;  /* 0x0000763204137816 */ /* 0x000fe20000000013 */
[----:B------:R-:W-:-:S03]  /*01d0*/  IMAD.U32 R23, R6, 0x10000, RZ ;  /* 0x0001000006177824 */ /* 0x000fc600078e00ff */
[----:B------:R-:W-:Y:S02]  /*01e0*/  FMNMX.FTZ R21, R21, R18, !PT ;  /* 0x0000001215157209 */ /* 0x000fe40007810000 */
[----:B------:R-:W-:Y:S01]  /*01f0*/  SHF.L.U32 R20, R19, 0x10, RZ ;  /* 0x0000001013147819 */ /* 0x000fe200000006ff */
[C---:B------:R-:W-:Y:S01]  /*0200*/  IMAD.U32 R19, R5.reuse, 0x10000, RZ ;  /* 0x0001000005137824 */ /* 0x040fe200078e00ff */
[----:B------:R-:W-:Y:S02]  /*0210*/  PRMT R18, R5, 0x7632, R18 ;  /* 0x0000763205127816 */ /* 0x000fe40000000012 */
[----:B------:R-:W-:-:S03]  /*0220*/  FMNMX.FTZ R20, R21, R20, !PT ;  /* 0x0000001415147209 */ /* 0x000fc60007810000 */
[----:B------:R-:W-:Y:S01]  /*0230*/  IMAD.U32 R21, R18, 0x10000, RZ ;  /* 0x0001000012157824 */ /* 0x000fe200078e00ff */
[----:B------:R-:W-:Y:S02]  /*0240*/  FMNMX.FTZ R20, R20, R19, !PT ;  /* 0x0000001314147209 */ /* 0x000fe40007810000 */
[----:B------:R-:W-:Y:S02]  /*0250*/  LEA R19, R17, R14, 0x4 ;  /* 0x0000000e11137211 */ /* 0x000fe400078e20ff */
[----:B------:R-:W-:Y:S02]  /*0260*/  FMNMX.FTZ R20, R20, R21, !PT ;  /* 0x0000001514147209 */ /* 0x000fe40007810000 */
[----:B-1----:R-:W-:Y:S01]  /*0270*/  IADD3 R17, P1, R10, R17, RZ ;  /* 0x000000110a117210 */ /* 0x002fe20007f3e0ff */
[----:B------:R0:W-:Y:S01]  /*0280*/  STS.128 [R19], R4 ;  /* 0x0000000413007388 */ /* 0x0001e20000000c00 */
[----:B------:R-:W-:Y:S02]  /*0290*/  FMNMX.FTZ R20, R20, R23, !PT ;  /* 0x0000001714147209 */ /* 0x000fe40007810000 */
[----:B------:R-:W-:Y:S01]  /*02a0*/  PRMT R18, R6, 0x7632, R18 ;  /* 0x0000763206127816 */ /* 0x000fe20000000012 */
[----:B------:R-:W-:-:S02]  /*02b0*/  IMAD.SHL.U32 R23, R17, 0x8, RZ ;  /* 0x0000000811177824 */ /* 0x000fc400078e00ff */
[----:B------:R-:W-:Y:S01]  /*02c0*/  IMAD.X R16, RZ, RZ, R16, P1 ;  /* 0x000000ffff107224 */ /* 0x000fe200008e0610 */
[----:B------:R-:W-:Y:S02]  /*02d0*/  SHF.L.U32 R21, R18, 0x10, RZ ;  /* 0x0000001012157819 */ /* 0x000fe400000006ff */
[----:B------:R-:W-:Y:S02]  /*02e0*/  ISETP.GE.U32.AND P1, PT, R23, R2, PT ;  /* 0x000000021700720c */ /* 0x000fe40003f26070 */
[----:B------:R-:W-:Y:S02]  /*02f0*/  SHF.L.U64.HI R22, R17, 0x3, R16 ;  /* 0x0000000311167819 */ /* 0x000fe40000010210 */
[----:B------:R-:W-:Y:S01]  /*0300*/  FMNMX.FTZ R20, R20, R21, !PT ;  /* 0x0000001514147209 */ /* 0x000fe20007810000 */
[C---:B------:R-:W-:Y:S01]  /*0310*/  IMAD.U32 R21, R7.reuse, 0x10000, RZ ;  /* 0x0001000007157824 */ /* 0x040fe200078e00ff */
[----:B------:R-:W-:Y:S02]  /*0320*/  ISETP.GE.AND.EX P1, PT, R22, R3, PT, P1 ;  /* 0x000000031600720c */ /* 0x000fe40003f26310 */
[----:B------:R-:W-:-:S02]  /*0330*/  PRMT R18, R7, 0x7632, R18 ;  /* 0x0000763207127816 */ /* 0x000fc40000000012 */
[----:B------:R-:W-:Y:S02]  /*0340*/  FMNMX.FTZ R20, R20, R21, !PT ;  /* 0x0000001514147209 */ /* 0x000fe40007810000 */
[----:B0-----:R-:W-:-:S04]  /*0350*/  SHF.L.U32 R5, R18, 0x10, RZ ;  /* 0x0000001012057819 */ /* 0x001fc800000006ff */
[----:B------:R-:W-:-:S03]  /*0360*/  FMNMX.FTZ R18, R20, R5, !PT ;  /* 0x0000000514127209 */ /* 0x000fc60007810000 */
[----:B------:R-:W-:Y:S05]  /*0370*/  @!P1 BRA `(.L_x_10044) ;  /* 0xfffffffc00809947 */ /* 0x000fea000383ffff */
.L_x_10043:
[----:B------:R-:W-:Y:S05]  /*0380*/  BSYNC B0 ;  /* 0x0000000000007941 */ /* 0x000fea0003800000 */
.L_x_10042:
        /* <DEDUP_REMOVED lines=54> */
.L_x_10060:
[----:B-1----:R-:W-:-:S04]  /*06f0*/  FSETP.GEU.FTZ.AND P1, PT, R12, R17, PT ;  /* 0x000000110c00720b */ /* 0x002fc80003f3e000 */
[----:B------:R-:W-:-:S09]  /*0700*/  FSEL R6, R17, R12, !P1 ;  /* 0x0000000c11067208 */ /* 0x000fd20004800000 */
.L_x_10046:
[----:B------:R-:W-:Y:S05]  /*0710*/  BSYNC B0 ;  /* 0x0000000000007941 */ /* 0x000fea0003800000 */
.L_x_10045:
        /* <DEDUP_REMOVED lines=8> */
[----:B------:R-:W-:Y:S01]  /*07a0*/  IMAD.MOV.U32 R20, RZ, RZ, RZ ;  /* 0x000000ffff147224 */ /* 0x000fe200078e00ff */
[----:B------:R-:W-:Y:S01]  /*07b0*/  MOV R18, R11 ;  /* 0x0000000b00127202 */ /* 0x000fe20000000f00 */
[----:B------:R-:W-:-:S07]  /*07c0*/  IMAD.MOV.U32 R17, RZ, RZ, R0 ;  /* 0x000000ffff117224 */ /* 0x000fce00078e0000 */
.L_x_10050:
[C---:B------:R-:W-:Y:S01]  /*07d0*/  IMAD R4, R18.reuse, 0x10, R10 ;  /* 0x0000001012047824 */ /* 0x040fe200078e020a */
[----:B------:R-:W-:-:S04]  /*07e0*/  IADD3 R18, P1, R18, UR5, RZ ;  /* 0x0000000512127c10 */ /* 0x000fc8000ff3e0ff */
[----:B------:R-:W-:Y:S01]  /*07f0*/  IADD3.X R17, RZ, R17, RZ, P1, !PT ;  /* 0x00000011ff117210 */ /* 0x000fe20000ffe4ff */
[----:B-1----:R-:W1:Y:S02]  /*0800*/  LDS.128 R4, [R4] ;  /* 0x0000000004047984 */ /* 0x002e640000000c00 */
[C---:B-1----:R-:W-:Y:S01]  /*0810*/  SHF.L.U32 R19, R4.reuse, 0x10, RZ ;  /* 0x0000001004137819 */ /* 0x042fe200000006ff */
[----:B------:R-:W-:Y:S01]  /*0820*/  IMAD.U32 R23, R5, 0x10000, RZ ;  /* 0x0001000005177824 */ /* 0x000fe200078e00ff */
[----:B------:R-:W-:Y:S01]  /*0830*/  PRMT R5, R4, 0x7632, R5 ;  /* 0x0000763204057816 */ /* 0x000fe20000000005 */
[----:B------:R-:W-:Y:S02]  /*0840*/  IMAD.U32 R25, R6, 0x10000, RZ ;  /* 0x0001000006197824 */ /* 0x000fe400078e00ff */
[C---:B0-----:R-:W-:Y:S01]  /*0850*/  FADD.FTZ R19, -R12.reuse, R19 ;  /* 0x000000130c137221 */ /* 0x041fe20000010100 */
[C---:B------:R-:W-:Y:S01]  /*0860*/  FADD.FTZ R23, -R12.reuse, R23 ;  /* 0x000000170c177221 */ /* 0x040fe20000010100 */
[----:B------:R-:W-:Y:S01]  /*0870*/  FADD.FTZ R25, -R12, R25 ;  /* 0x000000190c197221 */ /* 0x000fe20000010100 */
[----:B------:R-:W-:Y:S01]  /*0880*/  PRMT R6, R5, 0x7632, R6 ;  /* 0x0000763205067816 */ /* 0x000fe20000000006 */
[----:B------:R-:W-:Y:S01]  /*0890*/  FMUL.FTZ R21, R19, 1.4426950216293334961 ;  /* 0x3fb8aa3b13157820 */ /* 0x000fe20000410000 */
[----:B------:R-:W-:Y:S01]  /*08a0*/  FMUL.FTZ R19, R23, 1.4426950216293334961 ;  /* 0x3fb8aa3b17137820 */ /* 0x000fe20000410000 */
[----:B------:R-:W-:Y:S01]  /*08b0*/  SHF.L.U32 R23, R7, 0x10, RZ ;  /* 0x0000001007177819 */ /* 0x000fe200000006ff */
[----:B------:R-:W-:Y:S01]  /*08c0*/  FMUL.FTZ R22, R25, 1.4426950216293334961 ;  /* 0x3fb8aa3b19167820 */ /* 0x000fe20000410000 */
[C---:B------:R-:W-:Y:S01]  /*08d0*/  IMAD.U32 R25, R6.reuse, 0x10000, RZ ;  /* 0x0001000006197824 */ /* 0x040fe200078e00ff */
[----:B------:R-:W-:Y:S01]  /*08e0*/  PRMT R7, R6, 0x7632, R7 ;  /* 0x0000763206077816 */ /* 0x000fe20000000007 */
[----:B------:R-:W0:Y:S01]  /*08f0*/  MUFU.EX2 R21, R21 ;  /* 0x0000001500157308 */ /* 0x000e220000000800 */
[----:B------:R-:W-:Y:S01]  /*0900*/  FADD.FTZ R24, -R12, R23 ;  /* 0x000000170c187221 */ /* 0x000fe20000010100 */
[----:B------:R-:W-:-:S02]  /*0910*/  IMAD.U32 R23, R5, 0x10000, RZ ;  /* 0x0001000005177824 */ /* 0x000fc400078e00ff */
[----:B------:R-:W-:Y:S01]  /*0920*/  FADD.FTZ R25, -R12, R25 ;  /* 0x000000190c197221 */ /* 0x000fe20000010100 */
[----:B------:R-:W-:Y:S01]  /*0930*/  SHF.L.U32 R27, R7, 0x10, RZ ;  /* 0x00000010071b7819 */ /* 0x000fe200000006ff */
[----:B------:R-:W-:Y:S01]  /*0940*/  FMUL.FTZ R24, R24, 1.4426950216293334961 ;  /* 0x3fb8aa3b18187820 */ /* 0x000fe20000410000 */
[C---:B------:R-:W-:Y:S01]  /*0950*/  FADD.FTZ R23, -R12.reuse, R23 ;  /* 0x000000170c177221 */ /* 0x040fe20000010100 */
[----:B------:R-:W-:Y:S01]  /*0960*/  FMUL.FTZ R25, R25, 1.4426950216293334961 ;  /* 0x3fb8aa3b19197820 */ /* 0x000fe20000410000 */
[----:B------:R-:W-:Y:S01]  /*0970*/  MUFU.EX2 R19, R19 ;  /* 0x0000001300137308 */ /* 0x000fe20000000800 */
[----:B------:R-:W-:Y:S01]  /*0980*/  FADD.FTZ R27, -R12, R27 ;  /* 0x0000001b0c1b7221 */ /* 0x000fe20000010100 */
[----:B------:R-:W-:-:S03]  /*0990*/  FMUL.FTZ R23, R23, 1.4426950216293334961 ;  /* 0x3fb8aa3b17177820 */ /* 0x000fc60000410000 */
[----:B------:R-:W-:-:S03]  /*09a0*/  FMUL.FTZ R27, R27, 1.4426950216293334961 ;  /* 0x3fb8aa3b1b1b7820 */ /* 0x000fc60000410000 */
[----:B------:R-:W1:Y:S01]  /*09b0*/  MUFU.EX2 R6, R23 ;  /* 0x0000001700067308 */ /* 0x000e620000000800 */
[----:B0-----:R-:W-:-:S07]  /*09c0*/  FADD.FTZ R21, R21, R20 ;  /* 0x0000001415157221 */ /* 0x001fce0000010000 */
[----:B------:R0:W-:Y:S08]  /*09d0*/  MUFU.EX2 R4, R22 ;  /* 0x0000001600047308 */ /* 0x0001f00000000800 */
[----:B------:R-:W-:Y:S01]  /*09e0*/  MUFU.EX2 R20, R27 ;  /* 0x0000001b00147308 */ /* 0x000fe20000000800 */
[----:B0-----:R-:W-:Y:S01]  /*09f0*/  PRMT R22, R7, 0x7632, R22 ;  /* 0x0000763207167816 */ /* 0x001fe20000000016 */
[----:B-1----:R-:W-:-:S04]  /*0a00*/  FADD.FTZ R6, R21, R6 ;  /* 0x0000000615067221 */ /* 0x002fc80000010000 */
[----:B------:R-:W-:Y:S02]  /*0a10*/  IMAD.U32 R29, R22, 0x10000, RZ ;  /* 0x00010000161d7824 */ /* 0x000fe400078e00ff */
[----:B------:R-:W-:Y:S01]  /*0a20*/  FADD.FTZ R6, R6, R19 ;  /* 0x0000001306067221 */ /* 0x000fe20000010000 */
[----:B------:R-:W0:Y:S01]  /*0a30*/  MUFU.EX2 R7, R25 ;  /* 0x0000001900077308 */ /* 0x000e220000000800 */
[----:B------:R-:W-:Y:S02]  /*0a40*/  IMAD.SHL.U32 R19, R18, 0x8, RZ ;  /* 0x0000000812137824 */ /* 0x000fe400078e00ff */
[----:B------:R-:W-:-:S04]  /*0a50*/  FADD.FTZ R29, -R12, R29 ;  /* 0x0000001d0c1d7221 */ /* 0x000fc80000010100 */
[----:B------:R-:W-:Y:S01]  /*0a60*/  FMUL.FTZ R29, R29, 1.4426950216293334961 ;  /* 0x3fb8aa3b1d1d7820 */ /* 0x000fe20000410000 */
[----:B------:R-:W-:Y:S01]  /*0a70*/  ISETP.GE.U32.AND P1, PT, R19, R2, PT ;  /* 0x000000021300720c */ /* 0x000fe20003f26070 */
        /* <DEDUP_REMOVED lines=10> */
.L_x_10049:
[----:B------:R-:W-:Y:S05]  /*0b20*/  BSYNC B0 ;  /* 0x0000000000007941 */ /* 0x000fea0003800000 */
.L_x_10048:
[----:B------:R-:W2:Y:S01]  /*0b30*/  SHFL.DOWN PT, R5, R20, 0x10, 0x1f ;  /* 0x0a001f0014057f89 */ /* 0x000ea200000e0000 */
[----:B------:R-:W-:Y:S01]  /*0b40*/  @!P2 SHF.R.S32.HI R14, RZ, 0x5, R14 ;  /* 0x00000005ff0ea819 */ /* 0x000fe2000001140e */
[----:B------:R-:W-:Y:S01]  /*0b50*/  BSSY B0, `(.L_x_10051) ;  /* 0x000001d000007945 */ /* 0x000fe20003800000 */
[----:B------:R-:W-:Y:S03]  /*0b60*/  BAR.SYNC.DEFER_BLOCKING 0x0 ;  /* 0x0000000000007b1d */ /* 0x000fe60000010000 */
[----:B------:R-:W-:Y:S02]  /*0b70*/  @!P2 IMAD R18, R14, 0x4, R15 ;  /* 0x000000040e12a824 */ /* 0x000fe400078e020f */
[----:B------:R-:W-:Y:S02]  /*0b80*/  IMAD.MOV.U32 R14, RZ, RZ, RZ ;  /* 0x000000ffff0e7224 */ /* 0x000fe400078e00ff */
        /* <DEDUP_REMOVED lines=24> */
.L_x_10066:
[----:B--2---:R-:W-:-:S07]  /*0d10*/  FADD.FTZ R14, R6, R17 ;  /* 0x00000011060e7221 */ /* 0x004fce0000010000 */
.L_x_10052:
[----:B------:R-:W-:Y:S05]  /*0d20*/  BSYNC B0 ;  /* 0x0000000000007941 */ /* 0x000fea0003800000 */
.L_x_10051:
        /* <DEDUP_REMOVED lines=8> */
[----:B--2---:R-:W1:Y:S08]  /*0db0*/  MUFU.LG2 R14, R14 ;  /* 0x0000000e000e7308 */ /* 0x004e700000000c00 */
.L_x_10054:
[C---:B------:R-:W-:Y:S02]  /*0dc0*/  LEA R4, R11.reuse, R10, 0x4 ;  /* 0x0000000a0b047211 */ /* 0x040fe400078e20ff */
[----:B------:R-:W-:-:S04]  /*0dd0*/  LEA R8, P0, R11, R16, 0x4 ;  /* 0x000000100b087211 */ /* 0x000fc800078020ff */
[----:B------:R-:W2:Y:S02]  /*0de0*/  LDS.128 R4, [R4] ;  /* 0x0000000004047984 */ /* 0x000ea40000000c00 */
[C---:B--2---:R-:W-:Y:S01]  /*0df0*/  PRMT R9, R4.reuse, 0x7632, R9 ;  /* 0x0000763204097816 */ /* 0x044fe20000000009 */
[C---:B------:R-:W-:Y:S01]  /*0e00*/  IMAD.U32 R19, R5.reuse, 0x10000, RZ ;  /* 0x0001000005137824 */ /* 0x040fe200078e00ff */
[----:B------:R-:W-:Y:S01]  /*0e10*/  PRMT R15, R5, 0x7632, R15 ;  /* 0x00007632050f7816 */ /* 0x000fe2000000000f */
[----:B------:R-:W-:Y:S01]  /*0e20*/  IMAD.U32 R17, R4, 0x10000, RZ ;  /* 0x0001000004117824 */ /* 0x000fe200078e00ff */
[C---:B------:R-:W-:Y:S01]  /*0e30*/  PRMT R5, R6.reuse, 0x7632, R5 ;  /* 0x0000763206057816 */ /* 0x040fe20000000005 */
[----:B------:R-:W-:Y:S01]  /*0e40*/  IMAD.U32 R9, R9, 0x10000, RZ ;  /* 0x0001000009097824 */ /* 0x000fe200078e00ff */
[----:B------:R-:W-:Y:S01]  /*0e50*/  SHF.L.U32 R21, R6, 0x10, RZ ;  /* 0x0000001006157819 */ /* 0x000fe200000006ff */
[C---:B------:R-:W-:Y:S01]  /*0e60*/  IMAD.U32 R23, R7.reuse, 0x10000, RZ ;  /* 0x0001000007177824 */ /* 0x040fe200078e00ff */
[----:B------:R-:W-:Y:S01]  /*0e70*/  PRMT R6, R7, 0x7632, R6 ;  /* 0x0000763207067816 */ /* 0x000fe20000000006 */
[----:B0-----:R-:W-:Y:S01]  /*0e80*/  FADD.FTZ R17, -R12, R17 ;  /* 0x000000110c117221 */ /* 0x001fe20000010100 */
[----:B------:R-:W-:Y:S01]  /*0e90*/  SHF.L.U32 R15, R15, 0x10, RZ ;  /* 0x000000100f0f7819 */ /* 0x000fe200000006ff */
[----:B------:R-:W-:-:S02]  /*0ea0*/  IMAD.U32 R7, R5, 0x10000, RZ ;  /* 0x0001000005077824 */ /* 0x000fc400078e00ff */
[C---:B------:R-:W-:Y:S01]  /*0eb0*/  FADD.FTZ R9, -R12.reuse, R9 ;  /* 0x000000090c097221 */ /* 0x040fe20000010100 */
[----:B------:R-:W-:Y:S01]  /*0ec0*/  FADD.FTZ R5, -R12, R23 ;  /* 0x000000170c057221 */ /* 0x000fe20000010100 */
[----:B------:R-:W-:Y:S02]  /*0ed0*/  IMAD.U32 R23, R6, 0x10000, RZ ;  /* 0x0001000006177824 */ /* 0x000fe400078e00ff */
[C---:B-1----:R-:W-:Y:S01]  /*0ee0*/  FFMA.FTZ R4, R14.reuse, -0.69314718246459960938, R17 ;  /* 0xbf3172180e047823 */ /* 0x042fe20000010011 */
[----:B------:R-:W-:Y:S01]  /*0ef0*/  FFMA.FTZ R9, R14, -0.69314718246459960938, R9 ;  /* 0xbf3172180e097823 */ /* 0x000fe20000010009 */
[C---:B------:R-:W-:Y:S01]  /*0f00*/  FADD.FTZ R19, -R12.reuse, R19 ;  /* 0x000000130c137221 */ /* 0x040fe20000010100 */
[C---:B------:R-:W-:Y:S01]  /*0f10*/  FADD.FTZ R15, -R12.reuse, R15 ;  /* 0x0000000f0c0f7221 */ /* 0x040fe20000010100 */
[C---:B------:R-:W-:Y:S01]  /*0f20*/  FADD.FTZ R7, -R12.reuse, R7 ;  /* 0x000000070c077221 */ /* 0x040fe20000010100 */
[C---:B------:R-:W-:Y:S01]  /*0f30*/  FADD.FTZ R21, -R12.reuse, R21 ;  /* 0x000000150c157221 */ /* 0x040fe20000010100 */
[----:B------:R-:W-:Y:S01]  /*0f40*/  FADD.FTZ R23, -R12, R23 ;  /* 0x000000170c177221 */ /* 0x000fe20000010100 */
[C---:B------:R-:W-:Y:S01]  /*0f50*/  FFMA.FTZ R19, R14.reuse, -0.69314718246459960938, R19 ;  /* 0xbf3172180e137823 */ /* 0x040fe20000010013 */
[C---:B------:R-:W-:Y:S01]  /*0f60*/  FFMA.FTZ R6, R14.reuse, -0.69314718246459960938, R15 ;  /* 0xbf3172180e067823 */ /* 0x040fe2000001000f */
[C---:B------:R-:W-:Y:S01]  /*0f70*/  FFMA.FTZ R18, R14.reuse, -0.69314718246459960938, R7 ;  /* 0xbf3172180e127823 */ /* 0x040fe20000010007 */
[----:B------:R-:W-:Y:S01]  /*0f80*/  F2FP.BF16.F32.PACK_AB R4, R9, R4 ;  /* 0x000000040904723e */ /* 0x000fe200000010ff */
[C---:B------:R-:W-:Y:S01]  /*0f90*/  FFMA.FTZ R21, R14.reuse, -0.69314718246459960938, R21 ;  /* 0xbf3172180e157823 */ /* 0x040fe20000010015 */
[C---:B------:R-:W-:Y:S01]  /*0fa0*/  FFMA.FTZ R7, R14.reuse, -0.69314718246459960938, R5 ;  /* 0xbf3172180e077823 */ /* 0x040fe20000010005 */
[----:B------:R-:W-:Y:S01]  /*0fb0*/  FFMA.FTZ R20, R14, -0.69314718246459960938, R23 ;  /* 0xbf3172180e147823 */ /* 0x000fe20000010017 */
[----:B------:R-:W-:-:S02]  /*0fc0*/  LEA.HI.X R9, R11, R13, R0, 0x4, P0 ;  /* 0x0000000d0b097211 */ /* 0x000fc400000f2400 */
[----:B------:R-:W-:Y:S02]  /*0fd0*/  IADD3 R11, P0, R11, UR5, RZ ;  /* 0x000000050b0b7c10 */ /* 0x000fe4000ff1e0ff */
[----:B------:R-:W-:Y:S02]  /*0fe0*/  F2FP.BF16.F32.PACK_AB R5, R6, R19 ;  /* 0x000000130605723e */ /* 0x000fe400000010ff */
[----:B------:R-:W-:Y:S01]  /*0ff0*/  F2FP.BF16.F32.PACK_AB R6, R18, R21 ;  /* 0x000000151206723e */ /* 0x000fe200000010ff */
[----:B------:R-:W-:Y:S01]  /*1000*/  IMAD.X R0, RZ, RZ, R0, P0 ;  /* 0x000000ffff007224 */ /* 0x000fe200000e0600 */
[----:B------:R-:W-:Y:S02]  /*1010*/  F2FP.BF16.F32.PACK_AB R7, R20, R7 ;  /* 0x000000071407723e */ /* 0x000fe400000010ff */
[C---:B------:R-:W-:Y:S02]  /*1020*/  SHF.L.U32 R15, R11.reuse, 0x3, RZ ;  /* 0x000000030b0f7819 */ /* 0x040fe400000006ff */
[----:B------:R-:W-:Y:S01]  /*1030*/  SHF.L.U64.HI R18, R11, 0x3, R0 ;  /* 0x000000030b127819 */ /* 0x000fe20000010200 */
[----:B------:R2:W-:Y:S01]  /*1040*/  STG.E.128 desc[UR6][R8.64], R4 ;  /* 0x0000000408007986 */ /* 0x0005e2000c101d06 */
[----:B------:R-:W-:-:S04]  /*1050*/  ISETP.GE.U32.AND P0, PT, R15, R2, PT ;  /* 0x000000020f00720c */ /* 0x000fc80003f06070 */
[----:B------:R-:W-:-:S13]  /*1060*/  ISETP.GE.AND.EX P0, PT, R18, R3, PT, P0 ;  /* 0x000000031200720c */ /* 0x000fda0003f06300 */
[----:B--2---:R-:W-:Y:S05]  /*1070*/  @!P0 BRA `(.L_x_10054) ;  /* 0xfffffffc00508947 */ /* 0x004fea000383ffff */
[----:B------:R-:W-:Y:S05]  /*1080*/  EXIT ;  /* 0x000000000000794d */ /* 0x000fea0003800000 */
.L_x_10047:
[----:B------:R-:W-:Y:S01]  /*1090*/  HFMA2.MMA R20, -RZ, RZ, 0, 9.5367431640625e-07 ;  /* 0x00000010ff147435 */ /* 0x000fe200000001ff */
[----:B-1----:R-:W-:Y:S02]  /*10a0*/  IMAD.MOV.U32 R19, RZ, RZ, R6 ;  /* 0x000000ffff137224 */ /* 0x002fe400078e0006 */
[----:B------:R-:W-:Y:S02]  /*10b0*/  IMAD.MOV.U32 R21, RZ, RZ, 0x1f ;  /* 0x0000001fff157424 */ /* 0x000fe400078e00ff */
[----:B------:R-:W-:-:S07]  /*10c0*/  IMAD.MOV.U32 R18, RZ, RZ, -0x1 ;  /* 0xffffffffff127424 */ /* 0x000fce00078e00ff */
[----:B------:R-:W-:Y:S05]  /*10d0*/  WARPSYNC.COLLECTIVE R18, `(.L_x_10055) ;  /* 0x0000000012087348 */ /* 0x000fea0003c00000 */
[----:B------:R0:W1:Y:S02]  /*10e0*/  SHFL.DOWN P1, R17, R19, R20, R21 ;  /* 0x0800001413117389 */ /* 0x0000640000020015 */
[----:B01----:R-:W-:Y:S01]  /*10f0*/  ENDCOLLECTIVE ;  /* 0x000000000000791b */ /* 0x003fe20003800000 */
.L_x_10055:
        /* <DEDUP_REMOVED lines=8> */
.L_x_10056:
        /* <DEDUP_REMOVED lines=8> */
.L_x_10057:
        /* <DEDUP_REMOVED lines=8> */
.L_x_10058:
        /* <DEDUP_REMOVED lines=8> */
.L_x_10059:
[----:B------:R-:W-:Y:S05]  /*1300*/  BRA `(.L_x_10060) ;  /* 0xfffffff000f87947 */ /* 0x000fea000383ffff */
.L_x_10053:
[----:B--2---:R-:W-:Y:S01]  /*1310*/  MOV R19, R14 ;  /* 0x0000000e00137202 */ /* 0x004fe20000000f00 */
[----:B------:R-:W-:Y:S01]  /*1320*/  IMAD.MOV.U32 R20, RZ, RZ, 0x10 ;  /* 0x00000010ff147424 */ /* 0x000fe200078e00ff */
[----:B-1----:R-:W-:Y:S01]  /*1330*/  MOV R18, 0xffffffff ;  /* 0xffffffff00127802 */ /* 0x002fe20000000f00 */
[----:B------:R-:W-:-:S07]  /*1340*/  IMAD.MOV.U32 R21, RZ, RZ, 0x1f ;  /* 0x0000001fff157424 */ /* 0x000fce00078e00ff */
[----:B0-----:R-:W-:Y:S05]  /*1350*/  WARPSYNC.COLLECTIVE R18, `(.L_x_10061) ;  /* 0x0000000012087348 */ /* 0x001fea0003c00000 */
[----:B------:R1:W2:Y:S02]  /*1360*/  SHFL.DOWN P1, R17, R19, R20, R21 ;  /* 0x0800001413117389 */ /* 0x0002a40000020015 */
[----:B012---:R-:W-:Y:S01]  /*1370*/  ENDCOLLECTIVE ;  /* 0x000000000000791b */ /* 0x007fe20003800000 */
.L_x_10061:
[----:B------:R-:W-:Y:S01]  /*1380*/  HFMA2.MMA R20, -RZ, RZ, 0, 4.76837158203125e-07 ;  /* 0x00000008ff147435 */ /* 0x000fe200000001ff */
[----:B------:R-:W-:-:S04]  /*1390*/  IMAD.MOV.U32 R5, RZ, RZ, R17 ;  /* 0x000000ffff057224 */ /* 0x000fc800078e0011 */
[----:B------:R-:W-:-:S04]  /*13a0*/  FADD.FTZ R5, R14, R5 ;  /* 0x000000050e057221 */ /* 0x000fc80000010000 */
[----:B------:R-:W-:-:S07]  /*13b0*/  IMAD.MOV.U32 R19, RZ, RZ, R5 ;  /* 0x000000ffff137224 */ /* 0x000fce00078e0005 */
[----:B------:R-:W-:Y:S05]  /*13c0*/  WARPSYNC.COLLECTIVE R18, `(.L_x_10062) ;  /* 0x0000000012087348 */ /* 0x000fea0003c00000 */
[----:B------:R0:W1:Y:S02]  /*13d0*/  SHFL.DOWN P1, R17, R19, R20, R21 ;  /* 0x0800001413117389 */ /* 0x0000640000020015 */
[----:B01----:R-:W-:Y:S01]  /*13e0*/  ENDCOLLECTIVE ;  /* 0x000000000000791b */ /* 0x003fe20003800000 */
.L_x_10062:
[----:B------:R-:W-:Y:S01]  /*13f0*/  MOV R20, 0x4 ;  /* 0x0000000400147802 */ /* 0x000fe20000000f00 */
[----:B------:R-:W-:-:S04]  /*1400*/  IMAD.MOV.U32 R4, RZ, RZ, R17 ;  /* 0x000000ffff047224 */ /* 0x000fc800078e0011 */
[----:B------:R-:W-:-:S04]  /*1410*/  FADD.FTZ R4, R5, R4 ;  /* 0x0000000405047221 */ /* 0x000fc80000010000 */
[----:B------:R-:W-:-:S07]  /*1420*/  IMAD.MOV.U32 R19, RZ, RZ, R4 ;  /* 0x000000ffff137224 */ /* 0x000fce00078e0004 */
[----:B------:R-:W-:Y:S05]  /*1430*/  WARPSYNC.COLLECTIVE R18, `(.L_x_10063) ;  /* 0x0000000012087348 */ /* 0x000fea0003c00000 */
[----:B------:R0:W1:Y:S02]  /*1440*/  SHFL.DOWN P1, R17, R19, R20, R21 ;  /* 0x0800001413117389 */ /* 0x0000640000020015 */
[----:B01----:R-:W-:Y:S01]  /*1450*/  ENDCOLLECTIVE ;  /* 0x000000000000791b */ /* 0x003fe20003800000 */
.L_x_10063:
[----:B------:R-:W-:Y:S01]  /*1460*/  HFMA2.MMA R20, -RZ, RZ, 0, 1.1920928955078125e-07 ;  /* 0x00000002ff147435 */ /* 0x000fe200000001ff */
[----:B------:R-:W-:-:S04]  /*1470*/  IMAD.MOV.U32 R7, RZ, RZ, R17 ;  /* 0x000000ffff077224 */ /* 0x000fc800078e0011 */
[----:B------:R-:W-:-:S04]  /*1480*/  FADD.FTZ R7, R4, R7 ;  /* 0x0000000704077221 */ /* 0x000fc80000010000 */
[----:B------:R-:W-:-:S07]  /*1490*/  IMAD.MOV.U32 R19, RZ, RZ, R7 ;  /* 0x000000ffff137224 */ /* 0x000fce00078e0007 */
[----:B------:R-:W-:Y:S05]  /*14a0*/  WARPSYNC.COLLECTIVE R18, `(.L_x_10064) ;  /* 0x0000000012087348 */ /* 0x000fea0003c00000 */
[----:B------:R0:W1:Y:S02]  /*14b0*/  SHFL.DOWN P1, R17, R19, R20, R21 ;  /* 0x0800001413117389 */ /* 0x0000640000020015 */
[----:B01----:R-:W-:Y:S01]  /*14c0*/  ENDCOLLECTIVE ;  /* 0x000000000000791b */ /* 0x003fe20003800000 */
.L_x_10064:
[----:B------:R-:W-:Y:S01]  /*14d0*/  MOV R20, 0x1 ;  /* 0x0000000100147802 */ /* 0x000fe20000000f00 */
[----:B------:R-:W-:-:S04]  /*14e0*/  IMAD.MOV.U32 R6, RZ, RZ, R17 ;  /* 0x000000ffff067224 */ /* 0x000fc800078e0011 */
[----:B------:R-:W-:-:S04]  /*14f0*/  FADD.FTZ R6, R7, R6 ;  /* 0x0000000607067221 */ /* 0x000fc80000010000 */
[----:B------:R-:W-:-:S07]  /*1500*/  IMAD.MOV.U32 R19, RZ, RZ, R6 ;  /* 0x000000ffff137224 */ /* 0x000fce00078e0006 */
[----:B------:R-:W-:Y:S05]  /*1510*/  WARPSYNC.COLLECTIVE R18, `(.L_x_10065) ;  /* 0x0000000012087348 */ /* 0x000fea0003c00000 */
[----:B------:R0:W1:Y:S02]  /*1520*/  SHFL.DOWN P1, R17, R19, R20, R21 ;  /* 0x0800001413117389 */ /* 0x0000640000020015 */
[----:B01----:R-:W-:Y:S01]  /*1530*/  ENDCOLLECTIVE ;  /* 0x000000000000791b */ /* 0x003fe20003800000 */
.L_x_10065:
[----:B------:R-:W-:Y:S05]  /*1540*/  BRA `(.L_x_10066) ;  /* 0xfffffff400f07947 */ /* 0x000fea000383ffff */
.L_x_10067:
        /* <DEDUP_REMOVED lines=11> */
.L_x_12172:


//--------------------- .text._ZN2at6native43_GLOBAL__N__9ae7fba5_10_SoftMax_cu_9f978f6322cunn_SoftMaxForwardRegIN3c108BFloat16EfS4_NS1_25LogSoftMaxForwardEpilogueElLi9EEEvPT1_PKT_T3_ --------------------------
	.section	.text._ZN2at6native43_GLOBAL__N__9ae7fba5_10_SoftMax_cu_9f978f6322cunn_SoftMaxForwardRegIN3c108BFloat16EfS4_NS1_25LogSoftMaxForwardEpilogueElLi9EEEvPT1_PKT_T3_,"ax",@progbits
	.align	128
.text._ZN2at6native43_GLOBAL__N__9ae7fba5_10_SoftMax_cu_9f978f6322cunn_SoftMaxForwardRegIN3c108BFloat16EfS4_NS1_25LogSoftMaxForwardEpilogueElLi9EEEvPT1_PKT_T3_:
        .type           _ZN2at6native43_GLOBAL__N__9ae7fba5_10_SoftMax_cu_9f978f6322cunn_SoftMaxForwardRegIN3c108BFloat16EfS4_NS1_25LogSoftMaxForwardEpilogueElLi9EEEvPT1_PKT_T3_,@function
        .size           _ZN2at6native43_GLOBAL__N__9ae7fba5_10_SoftMax_cu_9f978f6322cunn_SoftMaxForwardRegIN3c108BFloat16EfS4_NS1_25LogSoftMaxForwardEpilogueElLi9EEEvPT1_PKT_T3_,(.L_x_12173 - _ZN2at6native43_GLOBAL__N__9ae7fba5_10_SoftMax_cu_9f978f6322cunn_SoftMaxForwardRegIN3c108BFloat16EfS4_NS1_25LogSoftMaxForwardEpilogueElLi9EEEvPT1_PKT_T3_)
        .other          _ZN2at6native43_GLOBAL__N__9ae7fba5_10_SoftMax_cu_9f978f6322cunn_SoftMaxForwardRegIN3c108BFloat16EfS4_NS1_25LogSoftMaxForwardEpilogueElLi9EEEvPT1_PKT_T3_,@"STO_CUDA_ENTRY STV_DEFAULT"
_ZN2at6native43_GLOBAL__N__9ae7fba5_10_SoftMax_cu_9f978f6322cunn_SoftMaxForwardRegIN3c108BFloat16EfS4_NS1_25LogSoftMaxForwardEpilogueElLi9EEEvPT1_PKT_T3_:
        /* <DEDUP_REMOVED lines=103> */
[----:B------:R-:W-:Y:S02]  /*0670*/  ISETP.NE.AND P6, PT, R11, RZ, PT ;  /* 0x000000ff0b00720c */ /* 0x000fe40003fc5270 */
[----:B------:R-:W-:Y:S01]  /*0680*/  MOV R20, 0xff7fffff ;  /* 0xff7fffff00147802 */ /* 0x000fe20000000f00 */
[----:B------:R-:W0:Y:S01]  /*0690*/  S2UR UR5, SR_CgaCtaId ;  /* 0x00000000000579c3 */ /* 0x000e220000008800 */
[----:B------:R-:W-:Y:S01]  /*06a0*/  UMOV UR4, 0x400 ;  /* 0x0000040000047882 */ /* 0x000fe20000000000 */
[----:B--2---:R-:W-:-:S05]  /*06b0*/  @!P5 IMAD.U32 R21, R3, 0x10000, RZ ;  /* 0x000100000315d824 */ /* 0x004fca00078e00ff */
[----:B------:R-:W-:-:S03]  /*06c0*/  @!P5 FMNMX.FTZ R20, R21, -3.40282346638528859812e+38, !PT ;  /* 0xff7fffff1514d809 */ /* 0x000fc60007810000 */
[----:B------:R-:W-:-:S05]  /*06d0*/  @!P6 IMAD.U32 R21, R7, 0x10000, RZ ;  /* 0x000100000715e824 */ /* 0x000fca00078e00ff */
[----:B------:R-:W-:Y:S02]  /*06e0*/  @!P6 FMNMX.FTZ R20, R20, R21, !PT ;  /* 0x000000151414e209 */ /* 0x000fe40007810000 */
[----:B------:R-:W-:-:S13]  /*06f0*/  ISETP.NE.AND P6, PT, R18, RZ, PT ;  /* 0x000000ff1200720c */ /* 0x000fda0003fc5270 */
[----:B---3--:R-:W-:-:S05]  /*0700*/  @!P6 IMAD.U32 R17, R6, 0x10000, RZ ;  /* 0x000100000611e824 */ /* 0x008fca00078e00ff */
[----:B------:R-:W-:Y:S02]  /*0710*/  @!P6 FMNMX.FTZ R20, R20, R17, !PT ;  /* 0x000000111414e209 */ /* 0x000fe40007810000 */
[----:B------:R-:W-:-:S13]  /*0720*/  ISETP.NE.AND P6, PT, R19, RZ, PT ;  /* 0x000000ff1300720c */ /* 0x000fda0003fc5270 */
[----:B----4-:R-:W-:-:S05]  /*0730*/  @!P6 IMAD.U32 R17, R5, 0x10000, RZ ;  /* 0x000100000511e824 */ /* 0x010fca00078e00ff */
[----:B------:R-:W-:Y:S01]  /*0740*/  @!P6 FMNMX.FTZ R20, R20, R17, !PT ;  /* 0x000000111414e209 */ /* 0x000fe20007810000 */
[----:B------:R-:W-:-:S05]  /*0750*/  @!P0 IMAD.U32 R17, R4, 0x10000, RZ ;  /* 0x0001000004118824 */ /* 0x000fca00078e00ff */
[----:B------:R-:W-:Y:S01]  /*0760*/  @!P0 FMNMX.FTZ R20, R20, R17, !PT ;  /* 0x0000001114148209 */ /* 0x000fe20007810000 */
[----:B-----5:R-:W-:-:S05]  /*0770*/  @!P1 IMAD.U32 R17, R2, 0x10000, RZ ;  /* 0x0001000002119824 */ /* 0x020fca00078e00ff */
[----:B------:R-:W-:Y:S01]  /*0780*/  @!P1 FMNMX.FTZ R20, R20, R17, !PT ;  /* 0x0000001114149209 */ /* 0x000fe20007810000 */
[----:B------:R-:W-:-:S05]  /*0790*/  @!P2 IMAD.U32 R17, R0, 0x10000, RZ ;  /* 0x000100000011a824 */ /* 0x000fca00078e00ff */
[----:B------:R-:W-:Y:S02]  /*07a0*/  @!P2 FMNMX.FTZ R20, R20, R17, !PT ;  /* 0x000000111414a209 */ /* 0x000fe40007810000 */
[----:B------:R-:W-:-:S04]  /*07b0*/  @!P3 SHF.L.U32 R17, R8, 0x10, RZ ;  /* 0x000000100811b819 */ /* 0x000fc800000006ff */
        /* <DEDUP_REMOVED lines=56> */
.L_x_10095:
[----:B-1----:R-:W-:-:S04]  /*0b40*/  FSETP.GEU.FTZ.AND P6, PT, R23, R22, PT ;  /* 0x000000161700720b */ /* 0x002fc80003fde000 */
[----:B------:R-:W-:-:S09]  /*0b50*/  FSEL R19, R22, R23, !P6 ;  /* 0x0000001716137208 */ /* 0x000fd20007000000 */
.L_x_10069:
[----:B------:R-:W-:Y:S05]  /*0b60*/  BSYNC B0 ;  /* 0x0000000000007941 */ /* 0x000fea0003800000 */
.L_x_10068:
        /* <DEDUP_REMOVED lines=58> */
[----:B------:R-:W-:Y:S01]  /*0f10*/  @!P4 IMAD.U32 R19, R9, 0x10000, RZ ;  /* 0x000100000913c824 */ /* 0x000fe200078e00ff */
[----:B------:R-:W-:Y:S03]  /*0f20*/  @!P2 MUFU.EX2 R27, R27 ;  /* 0x0000001b001ba308 */ /* 0x000fe60000000800 */
[----:B------:R-:W-:-:S04]  /*0f30*/  @!P4 FADD.FTZ R20, R19, -R16 ;  /* 0x800000101314c221 */ /* 0x000fc80000010000 */
[----:B------:R-:W-:Y:S01]  /*0f40*/  @!P4 FMUL.FTZ R20, R20, 1.4426950216293334961 ;  /* 0x3fb8aa3b1414c820 */ /* 0x000fe20000410000 */
[----:B------:R-:W0:Y:S02]  /*0f50*/  @!P0 MUFU.EX2 R23, R23 ;  /* 0x0000001700178308 */ /* 0x000e240000000800 */
        /* <DEDUP_REMOVED lines=41> */
.L_x_10101:
[----:B-1----:R-:W-:-:S07]  /*11f0*/  FADD.FTZ R17, R21, R22 ;  /* 0x0000001615117221 */ /* 0x002fce0000010000 */
.L_x_10072:
[----:B------:R-:W-:Y:S05]  /*1200*/  BSYNC B0 ;  /* 0x0000000000007941 */ /* 0x000fea0003800000 */
.L_x_10071:
[----:B------:R-:W-:Y:S01]  /*1210*/  ISETP.NE.AND P6, PT, R26, RZ, PT ;  /* 0x000000ff1a00720c */ /* 0x000fe20003fc5270 */
[----:B------:R-:W-:-:S12]  /*1220*/  WARPSYNC.ALL ;  /* 0x0000000000007948 */ /* 0x000fd80003800000 */
[----:B-1----:R-:W-:Y:S01]  /*1230*/  @!P6 STS [UR4], R17 ;  /* 0x00000011ff00e988 */ /* 0x002fe20008000804 */
[----:B------:R-:W-:Y:S06]  /*1240*/  BAR.SYNC.DEFER_BLOCKING 0x0 ;  /* 0x0000000000007b1d */ /* 0x000fec0000010000 */
[----:B------:R-:W-:Y:S01]  /*1250*/  BSSY B0, `(.L_x_10074) ;  /* 0x0000010000007945 */ /* 0x000fe20003800000 */
[----:B------:R-:W1:Y:S02]  /*1260*/  LDS R17, [UR4] ;  /* 0x00000004ff117984 */ /* 0x000e640008000800 */
[----:B-1----:R-:W1:Y:S01]  /*1270*/  MUFU.LG2 R17, R17 ;  /* 0x0000001100117308 */ /* 0x002e620000000c00 */
[----:B------:R-:W-:Y:S05]  /*1280*/  @P5 BRA `(.L_x_10075) ;  /* 0x0000000000305947 */ /* 0x000fea0003800000 */
[----:B0-----:R-:W-:Y:S01]  /*1290*/  SHF.R.S32.HI R21, RZ, 0x1f, R12 ;  /* 0x0000001fff157819 */ /* 0x001fe2000001140c */
[----:B------:R-:W-:Y:S01]  /*12a0*/  ULDC.64 UR4, c[0x0][0x210] ;  /* 0x0000840000047ab9 */ /* 0x000fe20000000a00 */
[----:B------:R-:W-:Y:S01]  /*12b0*/  MOV R20, R12 ;  /* 0x0000000c00147202 */ /* 0x000fe20000000f00 */
[----:B------:R-:W-:-:S04]  /*12c0*/  IMAD.U32 R3, R3, 0x10000, RZ ;  /* 0x0001000003037824 */ /* 0x000fc800078e00ff */
[----:B------:R-:W-:-:S04]  /*12d0*/  IMAD.WIDE.U32 R20, R14, UR8, R20 ;  /* 0x000000080e147c25 */ /* 0x000fc8000f8e0014 */
[----:B------:R-:W-:Y:S01]  /*12e0*/  IMAD R19, R15, UR8, R21 ;  /* 0x000000080f137c24 */ /* 0x000fe2000f8e0215 */
[----:B------:R-:W-:-:S04]  /*12f0*/  LEA R18, P5, R20, UR4, 0x1 ;  /* 0x0000000414127c11 */ /* 0x000fc8000f8a08ff */
[----:B------:R-:W-:Y:S01]  /*1300*/  LEA.HI.X R19, R20, UR5, R19, 0x1, P5 ;  /* 0x0000000514137c11 */ /* 0x000fe2000a8f0c13 */
[----:B------:R-:W-:-:S04]  /*1310*/  FADD.FTZ R20, R3, -R16 ;  /* 0x8000001003147221 */ /* 0x000fc80000010000 */
[----:B-1----:R-:W-:-:S05]  /*1320*/  FFMA.FTZ R3, R17, -0.69314718246459960938, R20 ;  /* 0xbf31721811037823 */ /* 0x002fca0000010014 */
[----:B------:R-:W-:-:S05]  /*1330*/  F2FP.BF16.F32.PACK_AB R3, RZ, R3 ;  /* 0x00000003ff03723e */ /* 0x000fca00000010ff */
[----:B------:R2:W-:Y:S02]  /*1340*/  STG.E.U16 desc[UR6][R18.64], R3 ;  /* 0x0000000312007986 */ /* 0x0005e4000c101506 */
.L_x_10075:
[----:B------:R-:W-:Y:S05]  /*1350*/  BSYNC B0 ;  /* 0x0000000000007941 */ /* 0x000fea0003800000 */
.L_x_10074:
[----:B------:R-:W-:Y:S01]  /*1360*/  ISETP.NE.AND P5, PT, R11, RZ, PT ;  /* 0x000000ff0b00720c */ /* 0x000fe20003fa5270 */
[----:B------:R-:W-:-:S12]  /*1370*/  BSSY B0, `(.L_x_10076) ;  /* 0x000000f000007945 */ /* 0x000fd80003800000 */
[----:B------:R-:W-:Y:S05]  /*1380*/  @P5 BRA `(.L_x_10077) ;  /* 0x0000000000345947 */ /* 0x000fea0003800000 */
[----:B------:R-:W-:Y:S01]  /*1390*/  ULDC UR4, c[0x0][0x0] ;  /* 0x0000000000047ab9 */ /* 0x000fe20000000800 */
[----:B------:R-:W-:Y:S02]  /*13a0*/  IMAD.U32 R7, R7, 0x10000, RZ ;  /* 0x0001000007077824 */ /* 0x000fe400078e00ff */
[----:B------:R-:W-:Y:S01]  /*13b0*/  VIADD R20, R12, UR4 ;  /* 0x000000040c147c36 */ /* 0x000fe20008000000 */
[----:B------:R-:W-:-:S04]  /*13c0*/  ULDC.64 UR4, c[0x0][0x210] ;  /* 0x0000840000047ab9 */ /* 0x000fc80000000a00 */
[----:B0-----:R-:W-:-:S03]  /*13d0*/  SHF.R.S32.HI R21, RZ, 0x1f, R20 ;  /* 0x0000001fff157819 */ /* 0x001fc60000011414 */
[----:B------:R-:W-:-:S04]  /*13e0*/  IMAD.WIDE.U32 R20, R14, UR8, R20 ;  /* 0x000000080e147c25 */ /* 0x000fc8000f8e0014 */
[----:B--2---:R-:W-:Y:S01]  /*13f0*/  IMAD R3, R15, UR8, R21 ;  /* 0x000000080f037c24 */ /* 0x004fe2000f8e0215 */
[----:B------:R-:W-:-:S04]  /*1400*/  LEA R18, P5, R20, UR4, 0x1 ;  /* 0x0000000414127c11 */ /* 0x000fc8000f8a08ff */
[----:B------:R-:W-:Y:S01]  /*1410*/  LEA.HI.X R19, R20, UR5, R3, 0x1, P5 ;  /* 0x0000000514137c11 */ /* 0x000fe2000a8f0c03 */
[----:B------:R-:W-:-:S04]  /*1420*/  FADD.FTZ R20, R7, -R16 ;  /* 0x8000001007147221 */ /* 0x000fc80000010000 */
[----:B-1----:R-:W-:-:S05]  /*1430*/  FFMA.FTZ R3, R17, -0.69314718246459960938, R20 ;  /* 0xbf31721811037823 */ /* 0x002fca0000010014 */
[----:B------:R-:W-:-:S05]  /*1440*/  F2FP.BF16.F32.PACK_AB R3, RZ, R3 ;  /* 0x00000003ff03723e */ /* 0x000fca00000010ff */
[----:B------:R3:W-:Y:S02]  /*1450*/  STG.E.U16 desc[UR6][R18.64], R3 ;  /* 0x0000000312007986 */ /* 0x0007e4000c101506 */
.L_x_10077:
[----:B------:R-:W-:Y:S05]  /*1460*/  BSYNC B0 ;  /* 0x0000000000007941 */ /* 0x000fea0003800000 */
.L_x_10076:
[----:B------:R-:W-:Y:S01]  /*1470*/  ISETP.NE.AND P5, PT, R10, RZ, PT ;  /* 0x000000ff0a00720c */ /* 0x000fe20003fa5270 */
[----:B------:R-:W-:-:S12]  /*1480*/  BSSY B0, `(.L_x_10078) ;  /* 0x000000f000007945 */ /* 0x000fd80003800000 */
[----:B------:R-:W-:Y:S05]  /*1490*/  @P5 BRA `(.L_x_10079) ;  /* 0x0000000000345947 */ /* 0x000fea0003800000 */
[----:B------:R-:W4:Y:S01]  /*14a0*/  LDC R11, c[0x0][RZ] ;  /* 0x00000000ff0b7b82 */ /* 0x000f220000000800 */
[----:B--23--:R-:W-:Y:S01]  /*14b0*/  IMAD.U32 R3, R6, 0x10000, RZ ;  /* 0x0001000006037824 */ /* 0x00cfe200078e00ff */
[----:B------:R-:W-:-:S03]  /*14c0*/  ULDC.64 UR4, c[0x0][0x210] ;  /* 0x0000840000047ab9 */ /* 0x000fc60000000a00 */
[----:B------:R-:W-:-:S04]  /*14d0*/  FADD.FTZ R18, R3, -R16 ;  /* 0x8000001003127221 */ /* 0x000fc80000010000 */
[----:B-1----:R-:W-:-:S05]  /*14e0*/  FFMA.FTZ R3, R17, -0.69314718246459960938, R18 ;  /* 0xbf31721811037823 */ /* 0x002fca0000010012 */
[----:B------:R-:W-:Y:S01]  /*14f0*/  F2FP.BF16.F32.PACK_AB R3, RZ, R3 ;  /* 0x00000003ff03723e */ /* 0x000fe200000010ff */
[----:B----4-:R-:W-:-:S05]  /*1500*/  IMAD R10, R11, 0x2, R12 ;  /* 0x000000020b0a7824 */ /* 0x010fca00078e020c */
[----:B------:R-:W-:-:S03]  /*1510*/  SHF.R.S32.HI R11, RZ, 0x1f, R10 ;  /* 0x0000001fff0b7819 */ /* 0x000fc6000001140a */
[----:B------:R-:W-:-:S04]  /*1520*/  IMAD.WIDE.U32 R6, R14, UR8, R10 ;  /* 0x000000080e067c25 */ /* 0x000fc8000f8e000a */
[----:B------:R-:W-:Y:S01]  /*1530*/  IMAD R7, R15, UR8, R7 ;  /* 0x000000080f077c24 */ /* 0x000fe2000f8e0207 */
[----:B------:R-:W-:-:S04]  /*1540*/  LEA R10, P5, R6, UR4, 0x1 ;  /* 0x00000004060a7c11 */ /* 0x000fc8000f8a08ff */
[----:B------:R-:W-:-:S05]  /*1550*/  LEA.HI.X R11, R6, UR5, R7, 0x1, P5 ;  /* 0x00000005060b7c11 */ /* 0x000fca000a8f0c07 */
[----:B------:R4:W-:Y:S04]  /*1560*/  STG.E.U16 desc[UR6][R10.64], R3 ;  /* 0x000000030a007986 */ /* 0x0009e8000c101506 */
.L_x_10079:
[----:B------:R-:W-:Y:S05]  /*1570*/  BSYNC B0 ;  /* 0x0000000000007941 */ /* 0x000fea0003800000 */
.L_x_10078:
[----:B------:R-:W-:Y:S01]  /*1580*/  ISETP.NE.AND P5, PT, R28, RZ, PT ;  /* 0x000000ff1c00720c */ /* 0x000fe20003fa5270 */
[----:B------:R-:W-:-:S12]  /*1590*/  BSSY B0, `(.L_x_10080) ;  /* 0x0000010000007945 */ /* 0x000fd80003800000 */
[----:B------:R-:W-:Y:S05]  /*15a0*/  @P5 BRA `(.L_x_10081) ;  /* 0x0000000000385947 */ /* 0x000fea0003800000 */
[----:B------:R-:W5:Y:S01]  /*15b0*/  LDC R7, c[0x0][RZ] ;  /* 0x00000000ff077b82 */ /* 0x000f620000000800 */
[----:B------:R-:W-:Y:S01]  /*15c0*/  SHF.L.U32 R5, R5, 0x10, RZ ;  /* 0x0000001005057819 */ /* 0x000fe200000006ff */
[----:B------:R-:W-:-:S04]  /*15d0*/  ULDC.64 UR4, c[0x0][0x210] ;  /* 0x0000840000047ab9 */ /* 0x000fc80000000a00 */
[----:B----4-:R-:W-:-:S04]  /*15e0*/  FADD.FTZ R10, R5, -R16 ;  /* 0x80000010050a7221 */ /* 0x010fc80000010000 */
[----:B-123--:R-:W-:-:S05]  /*15f0*/  FFMA.FTZ R3, R17, -0.69314718246459960938, R10 ;  /* 0xbf31721811037823 */ /* 0x00efca000001000a */
[----:B------:R-:W-:Y:S01]  /*1600*/  F2FP.BF16.F32.PACK_AB R3, RZ, R3 ;  /* 0x00000003ff03723e */ /* 0x000fe200000010ff */
[----:B-----5:R-:W-:-:S04]  /*1610*/  IMAD R6, R7, 0x2, R12 ;  /* 0x0000000207067824 */ /* 0x020fc800078e020c */
[----:B------:R-:W-:-:S05]  /*1620*/  IMAD.IADD R6, R6, 0x1, R7 ;  /* 0x0000000106067824 */ /* 0x000fca00078e0207 */
[----:B------:R-:W-:-:S03]  /*1630*/  SHF.R.S32.HI R7, RZ, 0x1f, R6 ;  /* 0x0000001fff077819 */ /* 0x000fc60000011406 */
[----:B------:R-:W-:-:S04]  /*1640*/  IMAD.WIDE.U32 R6, R14, UR8, R6 ;  /* 0x000000080e067c25 */ /* 0x000fc8000f8e0006 */
[----:B------:R-:W-:Y:S01]  /*1650*/  IMAD R5, R15, UR8, R7 ;  /* 0x000000080f057c24 */ /* 0x000fe2000f8e0207 */
[----:B------:R-:W-:-:S04]  /*1660*/  LEA R10, P5, R6, UR4, 0x1 ;  /* 0x00000004060a7c11 */ /* 0x000fc8000f8a08ff */
[----:B------:R-:W-:-:S05]  /*1670*/  LEA.HI.X R11, R6, UR5, R5, 0x1, P5 ;  /* 0x00000005060b7c11 */ /* 0x000fca000a8f0c05 */
[----:B------:R1:W-:Y:S04]  /*1680*/  STG.E.U16 desc[UR6][R10.64], R3 ;  /* 0x000000030a007986 */ /* 0x0003e8000c101506 */
.L_x_10081:
[----:B------:R-:W-:Y:S05]  /*1690*/  BSYNC B0 ;  /* 0x0000000000007941 */ /* 0x000fea0003800000 */
.L_x_10080:
[----:B------:R-:W-:Y:S04]  /*16a0*/  BSSY B0, `(.L_x_10082) ;  /* 0x0000010000007945 */ /* 0x000fe80003800000 */
[----:B------:R-:W-:Y:S05]  /*16b0*/  @P0 BRA `(.L_x_10083) ;  /* 0x0000000000380947 */ /* 0x000fea0003800000 */
[----:B------:R-:W5:Y:S01]  /*16c0*/  LDC R7, c[0x0][RZ] ;  /* 0x00000000ff077b82 */ /* 0x000f620000000800 */
[----:B-1234-:R-:W-:Y:S01]  /*16d0*/  IMAD.U32 R3, R4, 0x10000, RZ ;  /* 0x0001000004037824 */ /* 0x01efe200078e00ff */
[----:B------:R-:W-:-:S03]  /*16e0*/  ULDC.64 UR4, c[0x0][0x210] ;  /* 0x0000840000047ab9 */ /* 0x000fc60000000a00 */
[----:B------:R-:W-:-:S04]  /*16f0*/  FADD.FTZ R10, R3, -R16 ;  /* 0x80000010030a7221 */ /* 0x000fc80000010000 */
[----:B------:R-:W-:-:S05]  /*1700*/  FFMA.FTZ R3, R17, -0.69314718246459960938, R10 ;  /* 0xbf31721811037823 */ /* 0x000fca000001000a */
[----:B------:R-:W-:Y:S01]  /*1710*/  F2FP.BF16.F32.PACK_AB R3, RZ, R3 ;  /* 0x00000003ff03723e */ /* 0x000fe200000010ff */
[----:B-----5:R-:W-:-:S04]  /*1720*/  IMAD R6, R7, 0x2, R12 ;  /* 0x0000000207067824 */ /* 0x020fc800078e020c */
[----:B------:R-:W-:-:S05]  /*1730*/  IMAD R6, R7, 0x2, R6 ;  /* 0x0000000207067824 */ /* 0x000fca00078e0206 */
[----:B------:R-:W-:-:S03]  /*1740*/  SHF.R.S32.HI R7, RZ, 0x1f, R6 ;  /* 0x0000001fff077819 */ /* 0x000fc60000011406 */
[----:B------:R-:W-:-:S04]  /*1750*/  IMAD.WIDE.U32 R4, R14, UR8, R6 ;  /* 0x000000080e047c25 */ /* 0x000fc8000f8e0006 */
[----:B------:R-:W-:Y:S01]  /*1760*/  IMAD R5, R15, UR8, R5 ;  /* 0x000000080f057c24 */ /* 0x000fe2000f8e0205 */
[----:B------:R-:W-:-:S04]  /*1770*/  LEA R6, P0, R4, UR4, 0x1 ;  /* 0x0000000404067c11 */ /* 0x000fc8000f8008ff */
[----:B------:R-:W-:-:S05]  /*1780*/  LEA.HI.X R7, R4, UR5, R5, 0x1, P0 ;  /* 0x0000000504077c11 */ /* 0x000fca00080f0c05 */
[----:B------:R1:W-:Y:S04]  /*1790*/  STG.E.U16 desc[UR6][R6.64], R3 ;  /* 0x0000000306007986 */ /* 0x0003e8000c101506 */
.L_x_10083:
[----:B------:R-:W-:Y:S05]  /*17a0*/  BSYNC B0 ;  /* 0x0000000000007941 */ /* 0x000fea0003800000 */
.L_x_10082:
[----:B------:R-:W-:Y:S04]  /*17b0*/  BSSY B0, `(.L_x_10084) ;  /* 0x0000011000007945 */ /* 0x000fe80003800000 */
[----:B------:R-:W-:Y:S05]  /*17c0*/  @P1 BRA `(.L_x_10085) ;  /* 0x00000000003c1947 */ /* 0x000fea0003800000 */
[----:B------:R-:W1:Y:S01]  /*17d0*/  LDC R4, c[0x0][RZ] ;  /* 0x00000000ff047b82 */ /* 0x000e620000000800 */
[----:B------:R-:W-:Y:S01]  /*17e0*/  ULDC.64 UR4, c[0x0][0x210] ;  /* 0x0000840000047ab9 */ /* 0x000fe20000000a00 */
[----:B-1234-:R-:W-:-:S04]  /*17f0*/  IMAD R3, R4, 0x2, R12 ;  /* 0x0000000204037824 */ /* 0x01efc800078e020c */
[----:B------:R-:W-:-:S04]  /*1800*/  IMAD R3, R4, 0x2, R3 ;  /* 0x0000000204037824 */ /* 0x000fc800078e0203 */
[----:B------:R-:W-:Y:S02]  /*1810*/  IMAD.IADD R4, R3, 0x1, R4 ;  /* 0x0000000103047824 */ /* 0x000fe400078e0204 */
[----:B------:R-:W-:-:S03]  /*1820*/  IMAD.U32 R3, R2, 0x10000, RZ ;  /* 0x0001000002037824 */ /* 0x000fc600078e00ff */
[----:B------:R-:W-:Y:S01]  /*1830*/  SHF.R.S32.HI R5, RZ, 0x1f, R4 ;  /* 0x0000001fff057819 */ /* 0x000fe20000011404 */
[----:B------:R-:W-:Y:S02]  /*1840*/  FADD.FTZ R6, R3, -R16 ;  /* 0x8000001003067221 */ /* 0x000fe40000010000 */
[----:B------:R-:W-:-:S04]  /*1850*/  IMAD.WIDE.U32 R2, R14, UR8, R4 ;  /* 0x000000080e027c25 */ /* 0x000fc8000f8e0004 */
[----:B------:R-:W-:Y:S01]  /*1860*/  FFMA.FTZ R5, R17, -0.69314718246459960938, R6 ;  /* 0xbf31721811057823 */ /* 0x000fe20000010006 */
[----:B------:R-:W-:Y:S01]  /*1870*/  IMAD R7, R15, UR8, R3 ;  /* 0x000000080f077c24 */ /* 0x000fe2000f8e0203 */
[----:B------:R-:W-:-:S03]  /*1880*/  LEA R4, P0, R2, UR4, 0x1 ;  /* 0x0000000402047c11 */ /* 0x000fc6000f8008ff */
[----:B------:R-:W-:Y:S02]  /*1890*/  F2FP.BF16.F32.PACK_AB R3, RZ, R5 ;  /* 0x00000005ff03723e */ /* 0x000fe400000010ff */
[----:B------:R-:W-:-:S05]  /*18a0*/  LEA.HI.X R5, R2, UR5, R7, 0x1, P0 ;  /* 0x0000000502057c11 */ /* 0x000fca00080f0c07 */
[----:B------:R1:W-:Y:S03]  /*18b0*/  STG.E.U16 desc[UR6][R4.64], R3 ;  /* 0x0000000304007986 */ /* 0x0003e6000c101506 */
.L_x_10085:
[----:B------:R-:W-:Y:S05]  /*18c0*/  BSYNC B0 ;  /* 0x0000000000007941 */ /* 0x000fea0003800000 */
.L_x_10084:
[----:B------:R-:W-:Y:S04]  /*18d0*/  BSSY B0, `(.L_x_10086) ;  /* 0x0000011000007945 */ /* 0x000fe80003800000 */
[----:B------:R-:W-:Y:S05]  /*18e0*/  @P2 BRA `(.L_x_10087) ;  /* 0x00000000003c2947 */ /* 0x000fea0003800000 */
[----:B-1234-:R-:W1:Y:S01]  /*18f0*/  LDC R3, c[0x0][RZ] ;  /* 0x00000000ff037b82 */ /* 0x01ee620000000800 */
[----:B------:R-:W-:Y:S01]  /*1900*/  IMAD.U32 R5, R0, 0x10000, RZ ;  /* 0x0001000000057824 */ /* 0x000fe200078e00ff */
[----:B------:R-:W-:-:S03]  /*1910*/  ULDC.64 UR4, c[0x0][0x210] ;  /* 0x0000840000047ab9 */ /* 0x000fc60000000a00 */
[----:B------:R-:W-:-:S04]  /*1920*/  FADD.FTZ R0, R5, -R16 ;  /* 0x8000001005007221 */ /* 0x000fc80000010000 */
[----:B------:R-:W-:-:S05]  /*1930*/  FFMA.FTZ R0, R17, -0.69314718246459960938, R0 ;  /* 0xbf31721811007823 */ /* 0x000fca0000010000 */
[----:B------:R-:W-:Y:S02]  /*1940*/  F2FP.BF16.F32.PACK_AB R0, RZ, R0 ;  /* 0x00000000ff00723e */ /* 0x000fe400000010ff */
[----:B-1----:R-:W-:-:S05]  /*1950*/  LEA R2, R3, R12, 0x1 ;  /* 0x0000000c03027211 */ /* 0x002fca00078e08ff */
[----:B------:R-:W-:-:S04]  /*1960*/  IMAD R2, R3, 0x2, R2 ;  /* 0x0000000203027824 */ /* 0x000fc800078e0202 */
[----:B------:R-:W-:-:S05]  /*1970*/  IMAD R2, R3, 0x2, R2 ;  /* 0x0000000203027824 */ /* 0x000fca00078e0202 */
[----:B------:R-:W-:-:S03]  /*1980*/  SHF.R.S32.HI R3, RZ, 0x1f, R2 ;  /* 0x0000001fff037819 */ /* 0x000fc60000011402 */
[----:B------:R-:W-:-:S04]  /*1990*/  IMAD.WIDE.U32 R2, R14, UR8, R2 ;  /* 0x000000080e027c25 */ /* 0x000fc8000f8e0002 */
[----:B------:R-:W-:Y:S01]  /*19a0*/  IMAD R3, R15, UR8, R3 ;  /* 0x000000080f037c24 */ /* 0x000fe2000f8e0203 */
[----:B------:R-:W-:-:S04]  /*19b0*/  LEA R4, P0, R2, UR4, 0x1 ;  /* 0x0000000402047c11 */ /* 0x000fc8000f8008ff */
[----:B------:R-:W-:-:S05]  /*19c0*/  LEA.HI.X R5, R2, UR5, R3, 0x1, P0 ;  /* 0x0000000502057c11 */ /* 0x000fca00080f0c03 */
[----:B------:R1:W-:Y:S04]  /*19d0*/  STG.E.U16 desc[UR6][R4.64], R0 ;  /* 0x0000000004007986 */ /* 0x0003e8000c101506 */
.L_x_10087:
[----:B------:R-:W-:Y:S05]  /*19e0*/  BSYNC B0 ;  /* 0x0000000000007941 */ /* 0x000fea0003800000 */
.L_x_10086:
[----:B------:R-:W-:Y:S04]  /*19f0*/  BSSY B0, `(.L_x_10088) ;  /* 0x0000012000007945 */ /* 0x000fe80003800000 */
[----:B------:R-:W-:Y:S05]  /*1a00*/  @P3 BRA `(.L_x_10089) ;  /* 0x0000000000403947 */ /* 0x000fea0003800000 */
[----:B-1234-:R-:W1:Y:S01]  /*1a10*/  LDC R3, c[0x0][RZ] ;  /* 0x00000000ff037b82 */ /* 0x01ee620000000800 */
[----:B------:R-:W-:Y:S01]  /*1a20*/  SHF.L.U32 R5, R8, 0x10, RZ ;  /* 0x0000001008057819 */ /* 0x000fe200000006ff */
[----:B------:R-:W-:Y:S01]  /*1a30*/  ULDC.64 UR4, c[0x0][0x210] ;  /* 0x0000840000047ab9 */ /* 0x000fe20000000a00 */
[----:B-1----:R-:W-:-:S04]  /*1a40*/  IMAD R0, R3, 0x2, R12 ;  /* 0x0000000203007824 */ /* 0x002fc800078e020c */
[----:B------:R-:W-:-:S04]  /*1a50*/  IMAD R0, R3, 0x2, R0 ;  /* 0x0000000203007824 */ /* 0x000fc800078e0200 */
[----:B------:R-:W-:-:S04]  /*1a60*/  IMAD R0, R3, 0x2, R0 ;  /* 0x0000000203007824 */ /* 0x000fc800078e0200 */
[----:B------:R-:W-:Y:S02]  /*1a70*/  IMAD.IADD R2, R0, 0x1, R3 ;  /* 0x0000000100027824 */ /* 0x000fe400078e0203 */
[----:B------:R-:W-:-:S03]  /*1a80*/  FADD.FTZ R0, R5, -R16 ;  /* 0x8000001005007221 */ /* 0x000fc60000010000 */
[----:B------:R-:W-:Y:S01]  /*1a90*/  SHF.R.S32.HI R3, RZ, 0x1f, R2 ;  /* 0x0000001fff037819 */ /* 0x000fe20000011402 */
[----:B------:R-:W-:Y:S02]  /*1aa0*/  FFMA.FTZ R0, R17, -0.69314718246459960938, R0 ;  /* 0xbf31721811007823 */ /* 0x000fe40000010000 */
[----:B------:R-:W-:-:S03]  /*1ab0*/  IMAD.WIDE.U32 R2, R14, UR8, R2 ;  /* 0x000000080e027c25 */ /* 0x000fc6000f8e0002 */
[----:B------:R-:W-:Y:S01]  /*1ac0*/  F2FP.BF16.F32.PACK_AB R0, RZ, R0 ;  /* 0x00000000ff00723e */ /* 0x000fe200000010ff */
[----:B------:R-:W-:Y:S01]  /*1ad0*/  IMAD R3, R15, UR8, R3 ;  /* 0x000000080f037c24 */ /* 0x000fe2000f8e0203 */
[----:B------:R-:W-:-:S04]  /*1ae0*/  LEA R4, P0, R2, UR4, 0x1 ;  /* 0x0000000402047c11 */ /* 0x000fc8000f8008ff */
[----:B------:R-:W-:-:S05]  /*1af0*/  LEA.HI.X R5, R2, UR5, R3, 0x1, P0 ;  /* 0x0000000502057c11 */ /* 0x000fca00080f0c03 */
[----:B------:R1:W-:Y:S04]  /*1b00*/  STG.E.U16 desc[UR6][R4.64], R0 ;  /* 0x0000000004007986 */ /* 0x0003e8000c101506 */
.L_x_10089:
[----:B------:R-:W-:Y:S05]  /*1b10*/  BSYNC B0 ;  /* 0x0000000000007941 */ /* 0x000fea0003800000 */
.L_x_10088:
[----:B------:R-:W-:Y:S05]  /*1b20*/  @P4 EXIT ;  /* 0x000000000000494d */ /* 0x000fea0003800000 */
[----:B-1234-:R-:W1:Y:S01]  /*1b30*/  LDC R3, c[0x0][RZ] ;  /* 0x00000000ff037b82 */ /* 0x01ee620000000800 */
[----:B------:R-:W-:Y:S01]  /*1b40*/  IMAD.U32 R9, R9, 0x10000, RZ ;  /* 0x0001000009097824 */ /* 0x000fe200078e00ff */
[----:B------:R-:W-:-:S03]  /*1b50*/  ULDC.64 UR4, c[0x0][0x210] ;  /* 0x0000840000047ab9 */ /* 0x000fc60000000a00 */
[----:B------:R-:W-:-:S04]  /*1b60*/  FADD.FTZ R16, R9, -R16 ;  /* 0x8000001009107221 */ /* 0x000fc80000010000 */
[----:B------:R-:W-:-:S05]  /*1b70*/  FFMA.FTZ R17, R17, -0.69314718246459960938, R16 ;  /* 0xbf31721811117823 */ /* 0x000fca0000010010 */
[----:B------:R-:W-:Y:S01]  /*1b80*/  F2FP.BF16.F32.PACK_AB R17, RZ, R17 ;  /* 0x00000011ff11723e */ /* 0x000fe200000010ff */
[----:B-1----:R-:W-:-:S04]  /*1b90*/  IMAD R12, R3, 0x2, R12 ;  /* 0x00000002030c7824 */ /* 0x002fc800078e020c */
[----:B------:R-:W-:-:S04]  /*1ba0*/  IMAD R12, R3, 0x2, R12 ;  /* 0x00000002030c7824 */ /* 0x000fc800078e020c */
[----:B------:R-:W-:-:S04]  /*1bb0*/  IMAD R12, R3, 0x2, R12 ;  /* 0x00000002030c7824 */ /* 0x000fc800078e020c */
        /* <DEDUP_REMOVED lines=8> */
.L_x_10070:
[----:B------:R-:W-:Y:S01]  /*1c40*/  HFMA2.MMA R32, -RZ, RZ, 0, 1.847743988037109375e-06 ;  /* 0x0000001fff207435 */ /* 0x000fe200000001ff */
[----:B-1----:R-:W-:Y:S02]  /*1c50*/  IMAD.MOV.U32 R30, RZ, RZ, R19 ;  /* 0x000000ffff1e7224 */ /* 0x002fe400078e0013 */
[----:B------:R-:W-:Y:S02]  /*1c60*/  IMAD.MOV.U32 R31, RZ, RZ, 0x10 ;  /* 0x00000010ff1f7424 */ /* 0x000fe400078e00ff */
[----:B------:R-:W-:-:S07]  /*1c70*/  IMAD.MOV.U32 R25, RZ, RZ, -0x1 ;  /* 0xffffffffff197424 */ /* 0x000fce00078e00ff */
[----:B------:R-:W-:Y:S05]  /*1c80*/  WARPSYNC.COLLECTIVE R25, `(.L_x_10090) ;  /* 0x0000000019087348 */ /* 0x000fea0003c00000 */
[----:B------:R0:W1:Y:S02]  /*1c90*/  SHFL.DOWN P6, R22, R30, R31, R32 ;  /* 0x0800001f1e167389 */ /* 0x00006400000c0020 */
[----:B01----:R-:W-:Y:S01]  /*1ca0*/  ENDCOLLECTIVE ;  /* 0x000000000000791b */ /* 0x003fe20003800000 */
.L_x_10090:
        /* <DEDUP_REMOVED lines=8> */
.L_x_10091:
        /* <DEDUP_REMOVED lines=8> */
.L_x_10092:
        /* <DEDUP_REMOVED lines=8> */
.L_x_10093:
        /* <DEDUP_REMOVED lines=8> */
.L_x_10094:
[----:B------:R-:W-:Y:S05]  /*1eb0*/  BRA `(.L_x_10095) ;  /* 0xffffffec00207947 */ /* 0x000fea000383ffff */
.L_x_10073:
[----:B------:R-:W-:Y:S01]  /*1ec0*/  HFMA2.MMA R32, -RZ, RZ, 0, 1.847743988037109375e-06 ;  /* 0x0000001fff207435 */ /* 0x000fe200000001ff */
[----:B-1----:R-:W-:Y:S02]  /*1ed0*/  IMAD.MOV.U32 R30, RZ, RZ, R17 ;  /* 0x000000ffff1e7224 */ /* 0x002fe400078e0011 */
[----:B------:R-:W-:Y:S02]  /*1ee0*/  IMAD.MOV.U32 R31, RZ, RZ, 0x10 ;  /* 0x00000010ff1f7424 */ /* 0x000fe400078e00ff */
[----:B------:R-:W-:-:S07]  /*1ef0*/  IMAD.MOV.U32 R25, RZ, RZ, -0x1 ;  /* 0xffffffffff197424 */ /* 0x000fce00078e00ff */
[----:B------:R-:W-:Y:S05]  /*1f00*/  WARPSYNC.COLLECTIVE R25, `(.L_x_10096) ;  /* 0x0000000019087348 */ /* 0x000fea0003c00000 */
[----:B------:R0:W1:Y:S02]  /*1f10*/  SHFL.DOWN P6, R22, R30, R31, R32 ;  /* 0x0800001f1e167389 */ /* 0x00006400000c0020 */
[----:B01----:R-:W-:Y:S01]  /*1f20*/  ENDCOLLECTIVE ;  /* 0x000000000000791b */ /* 0x003fe20003800000 */
.L_x_10096:
[----:B------:R-:W-:Y:S02]  /*1f30*/  IMAD.MOV.U32 R31, RZ, RZ, 0x8 ;  /* 0x00000008ff1f7424 */ /* 0x000fe400078e00ff */
[----:B------:R-:W-:-:S04]  /*1f40*/  IMAD.MOV.U32 R18, RZ, RZ, R22 ;  /* 0x000000ffff127224 */ /* 0x000fc800078e0016 */
[----:B------:R-:W-:-:S04]  /*1f50*/  FADD.FTZ R18, R17, R18 ;  /* 0x0000001211127221 */ /* 0x000fc80000010000 */
[----:B------:R-:W-:-:S07]  /*1f60*/  IMAD.MOV.U32 R30, RZ, RZ, R18 ;  /* 0x000000ffff1e7224 */ /* 0x000fce00078e0012 */
[----:B------:R-:W-:Y:S05]  /*1f70*/  WARPSYNC.COLLECTIVE R25, `(.L_x_10097) ;  /* 0x0000000019087348 */ /* 0x000fea0003c00000 */
[----:B------:R0:W1:Y:S02]  /*1f80*/  SHFL.DOWN P6, R22, R30, R31, R32 ;  /* 0x0800001f1e167389 */ /* 0x00006400000c0020 */
[----:B01----:R-:W-:Y:S01]  /*1f90*/  ENDCOLLECTIVE ;  /* 0x000000000000791b */ /* 0x003fe20003800000 */
.L_x_10097:
[----:B------:R-:W-:Y:S02]  /*1fa0*/  IMAD.MOV.U32 R31, RZ, RZ, 0x4 ;  /* 0x00000004ff1f7424 */ /* 0x000fe400078e00ff */
[----:B------:R-:W-:-:S04]  /*1fb0*/  IMAD.MOV.U32 R19, RZ, RZ, R22 ;  /* 0x000000ffff137224 */ /* 0x000fc800078e0016 */
[----:B------:R-:W-:-:S04]  /*1fc0*/  FADD.FTZ R19, R18, R19 ;  /* 0x0000001312137221 */ /* 0x000fc80000010000 */
[----:B------:R-:W-:-:S07]  /*1fd0*/  IMAD.MOV.U32 R30, RZ, RZ, R19 ;  /* 0x000000ffff1e7224 */ /* 0x000fce00078e0013 */
[----:B------:R-:W-:Y:S05]  /*1fe0*/  WARPSYNC.COLLECTIVE R25, `(.L_x_10098) ;  /* 0x0000000019087348 */ /* 0x000fea0003c00000 */
[----:B------:R0:W1:Y:S02]  /*1ff0*/  SHFL.DOWN P6, R22, R30, R31, R32 ;  /* 0x0800001f1e167389 */ /* 0x00006400000c0020 */
[----:B01----:R-:W-:Y:S01]  /*2000*/  ENDCOLLECTIVE ;  /* 0x000000000000791b */ /* 0x003fe20003800000 */
.L_x_10098:
[----:B------:R-:W-:Y:S01]  /*2010*/  IMAD.MOV.U32 R31, RZ, RZ, 0x2 ;  /* 0x00000002ff1f7424 */ /* 0x000fe200078e00ff */
[----:B------:R-:W-:-:S05]  /*2020*/  MOV R20, R22 ;  /* 0x0000001600147202 */ /* 0x000fca0000000f00 */
[----:B------:R-:W-:-:S04]  /*2030*/  FADD.FTZ R20, R19, R20 ;  /* 0x0000001413147221 */ /* 0x000fc80000010000 */
[----:B------:R-:W-:-:S07]  /*2040*/  IMAD.MOV.U32 R30, RZ, RZ, R20 ;  /* 0x000000ffff1e7224 */ /* 0x000fce00078e0014 */
[----:B------:R-:W-:Y:S05]  /*2050*/  WARPSYNC.COLLECTIVE R25, `(.L_x_10099) ;  /* 0x0000000019087348 */ /* 0x000fea0003c00000 */
[----:B------:R0:W1:Y:S02]  /*2060*/  SHFL.DOWN P6, R22, R30, R31, R32 ;  /* 0x0800001f1e167389 */ /* 0x00006400000c0020 */
[----:B01----:R-:W-:Y:S01]  /*2070*/  ENDCOLLECTIVE ;  /* 0x000000000000791b */ /* 0x003fe20003800000 */
.L_x_10099:
[----:B------:R-:W-:Y:S02]  /*2080*/  IMAD.MOV.U32 R31, RZ, RZ, 0x1 ;  /* 0x00000001ff1f7424 */ /* 0x000fe400078e00ff */
[----:B------:R-:W-:-:S04]  /*2090*/  IMAD.MOV.U32 R21, RZ, RZ, R22 ;  /* 0x000000ffff157224 */ /* 0x000fc800078e0016 */
[----:B------:R-:W-:-:S04]  /*20a0*/  FADD.FTZ R21, R20, R21 ;  /* 0x0000001514157221 */ /* 0x000fc80000010000 */
[----:B------:R-:W-:-:S07]  /*20b0*/  IMAD.MOV.U32 R30, RZ, RZ, R21 ;  /* 0x000000ffff1e7224 */ /* 0x000fce00078e0015 */
[----:B------:R-:W-:Y:S05]  /*20c0*/  WARPSYNC.COLLECTIVE R25, `(.L_x_10100) ;  /* 0x0000000019087348 */ /* 0x000fea0003c00000 */
[----:B------:R0:W1:Y:S02]  /*20d0*/  SHFL.DOWN P6, R22, R30, R31, R32 ;  /* 0x0800001f1e167389 */ /* 0x00006400000c0020 */
[----:B01----:R-:W-:Y:S01]  /*20e0*/  ENDCOLLECTIVE ;  /* 0x000000000000791b */ /* 0x003fe20003800000 */
.L_x_10100:
[----:B------:R-:W-:Y:S05]  /*20f0*/  BRA `(.L_x_10101) ;  /* 0xfffffff0003c7947 */ /* 0x000fea000383ffff */
.L_x_10102:
        /* <DEDUP_REMOVED lines=16> */
.L_x_12173:


//--------------------- .text._ZN2at6native43_GLOBAL__N__9ae7fba5_10_SoftMax_cu_9f978f6322cunn_SoftMaxForwardRegIN3c108BFloat16EfS4_NS1_25LogSoftMaxForwardEpilogueElLi8EEEvPT1_PKT_T3_ --------------------------
	.section	.text._ZN2at6native43_GLOBAL__N__9ae7fba5_10_SoftMax_cu_9f978f6322cunn_SoftMaxForwardRegIN3c108BFloat16EfS4_NS1_25LogSoftMaxForwardEpilogueElLi8EEEvPT1_PKT_T3_,"ax",@progbits
	.align	128
.text._ZN2at6native43_GLOBAL__N__9ae7fba5_10_SoftMax_cu_9f978f6322cunn_SoftMaxForwardRegIN3c108BFloat16EfS4_NS1_25LogSoftMaxForwardEpilogueElLi8EEEvPT1_PKT_T3_:
        .type           _ZN2at6native43_GLOBAL__N__9ae7fba5_10_SoftMax_cu_9f978f6322cunn_SoftMaxForwardRegIN3c108BFloat16EfS4_NS1_25LogSoftMaxForwardEpilogueElLi8EEEvPT1_PKT_T3_,@function
        .size           _ZN2at6native43_GLOBAL__N__9ae7fba5_10_SoftMax_cu_9f978f6322cunn_SoftMaxForwardRegIN3c108BFloat16EfS4_NS1_25LogSoftMaxForwardEpilogueElLi8EEEvPT1_PKT_T3_,(.L_x_12174 - _ZN2at6native43_GLOBAL__N__9ae7fba5_10_SoftMax_cu_9f978f6322cunn_SoftMaxForwardRegIN3c108BFloat16EfS4_NS1_25LogSoftMaxForwardEpilogueElLi8EEEvPT1_PKT_T3_)
        .other          _ZN2at6native43_GLOBAL__N__9ae7fba5_10_SoftMax_cu_9f978f6322cunn_SoftMaxForwardRegIN3c108BFloat16EfS4_NS1_25LogSoftMaxForwardEpilogueElLi8EEEvPT1_PKT_T3_,@"STO_CUDA_ENTRY STV_DEFAULT"
_ZN2at6native43_GLOBAL__N__9ae7fba5_10_SoftMax_cu_9f978f6322cunn_SoftMaxForwardRegIN3c108BFloat16EfS4_NS1_25LogSoftMaxForwardEpilogueElLi8EEEvPT1_PKT_T3_:
        /* <DEDUP_REMOVED lines=90> */
[----:B------:R-:W-:Y:S02]  /*05a0*/  ISETP.NE.AND P6, PT, R29, RZ, PT ;  /* 0x000000ff1d00720c */ /* 0x000fe40003fc5270 */
[----:B------:R-:W-:-:S05]  /*05b0*/  MOV R12, 0xff7fffff ;  /* 0xff7fffff000c7802 */ /* 0x000fca0000000f00 */
        /* <DEDUP_REMOVED lines=8> */
[----:B------:R-:W-:Y:S01]  /*0640*/  @!P6 FMNMX.FTZ R12, R12, R13, !PT ;  /* 0x0000000d0c0ce209 */ /* 0x000fe20007810000 */
[----:B------:R-:W-:-:S05]  /*0650*/  @!P0 IMAD.U32 R13, R4, 0x10000, RZ ;  /* 0x00010000040d8824 */ /* 0x000fca00078e00ff */
[----:B------:R-:W-:Y:S01]  /*0660*/  @!P0 FMNMX.FTZ R12, R12, R13, !PT ;  /* 0x0000000d0c0c8209 */ /* 0x000fe20007810000 */
[----:B----4-:R-:W-:-:S05]  /*0670*/  @!P1 IMAD.U32 R13, R5, 0x10000, RZ ;  /* 0x00010000050d9824 */ /* 0x010fca00078e00ff */
[----:B------:R-:W-:Y:S01]  /*0680*/  @!P1 FMNMX.FTZ R12, R12, R13, !PT ;  /* 0x0000000d0c0c9209 */ /* 0x000fe20007810000 */
[----:B-----5:R-:W-:-:S05]  /*0690*/  @!P2 IMAD.U32 R13, R6, 0x10000, RZ ;  /* 0x00010000060da824 */ /* 0x020fca00078e00ff */
        /* <DEDUP_REMOVED lines=58> */
.L_x_10128:
[----:B-1----:R-:W-:-:S04]  /*0a40*/  FSETP.GEU.FTZ.AND P6, PT, R16, R19, PT ;  /* 0x000000131000720b */ /* 0x002fc80003fde000 */
[----:B------:R-:W-:-:S09]  /*0a50*/  FSEL R14, R19, R16, !P6 ;  /* 0x00000010130e7208 */ /* 0x000fd20007000000 */
.L_x_10104:
[----:B------:R-:W-:Y:S05]  /*0a60*/  BSYNC B0 ;  /* 0x0000000000007941 */ /* 0x000fea0003800000 */
.L_x_10103:
        /* <DEDUP_REMOVED lines=10> */
[----:B------:R-:W-:Y:S01]  /*0b10*/  @!P2 IMAD.U32 R25, R6, 0x10000, RZ ;  /* 0x000100000619a824 */ /* 0x000fe200078e00ff */
        /* <DEDUP_REMOVED lines=9> */
[----:B------:R-:W-:Y:S01]  /*0bb0*/  @!P6 SHF.L.U32 R17, R2, 0x10, RZ ;  /* 0x000000100211e819 */ /* 0x000fe200000006ff */
[----:B-1----:R-:W-:Y:S01]  /*0bc0*/  @!P5 FADD.FTZ R14, R15, -R12 ;  /* 0x8000000c0f0ed221 */ /* 0x002fe20000010000 */
[----:B------:R-:W-:-:S03]  /*0bd0*/  @!P4 IMAD.U32 R15, R0, 0x10000, RZ ;  /* 0x00010000000fc824 */ /* 0x000fc600078e00ff */
        /* <DEDUP_REMOVED lines=72> */
.L_x_10134:
[----:B-1----:R-:W-:-:S07]  /*1060*/  FADD.FTZ R15, R17, R18 ;  /* 0x00000012110f7221 */ /* 0x002fce0000010000 */
.L_x_10107:
[----:B------:R-:W-:Y:S05]  /*1070*/  BSYNC B0 ;  /* 0x0000000000007941 */ /* 0x000fea0003800000 */
.L_x_10106:
        /* <DEDUP_REMOVED lines=8> */
[--C-:B------:R-:W-:Y:S01]  /*1100*/  SHF.R.S32.HI R15, RZ, 0x1f, R10.reuse ;  /* 0x0000001fff0f7819 */ /* 0x100fe2000001140a */
[----:B------:R-:W-:Y:S01]  /*1110*/  IMAD.MOV.U32 R14, RZ, RZ, R10 ;  /* 0x000000ffff0e7224 */ /* 0x000fe200078e000a */
[----:B------:R-:W-:Y:S01]  /*1120*/  ULDC.64 UR4, c[0x0][0x210] ;  /* 0x0000840000047ab9 */ /* 0x000fe20000000a00 */
[----:B------:R-:W-:Y:S02]  /*1130*/  IMAD.U32 R3, R3, 0x10000, RZ ;  /* 0x0001000003037824 */ /* 0x000fe400078e00ff */
[----:B0-----:R-:W-:-:S04]  /*1140*/  IMAD.WIDE.U32 R16, R8, UR8, R14 ;  /* 0x0000000808107c25 */ /* 0x001fc8000f8e000e */
[----:B------:R-:W-:Y:S01]  /*1150*/  IMAD R15, R9, UR8, R17 ;  /* 0x00000008090f7c24 */ /* 0x000fe2000f8e0211 */
[----:B------:R-:W-:-:S04]  /*1160*/  LEA R14, P5, R16, UR4, 0x1 ;  /* 0x00000004100e7c11 */ /* 0x000fc8000f8a08ff */
[----:B------:R-:W-:Y:S01]  /*1170*/  LEA.HI.X R15, R16, UR5, R15, 0x1, P5 ;  /* 0x00000005100f7c11 */ /* 0x000fe2000a8f0c0f */
[----:B------:R-:W-:-:S04]  /*1180*/  FADD.FTZ R16, R3, -R12 ;  /* 0x8000000c03107221 */ /* 0x000fc80000010000 */
[----:B-1----:R-:W-:-:S05]  /*1190*/  FFMA.FTZ R3, R13, -0.69314718246459960938, R16 ;  /* 0xbf3172180d037823 */ /* 0x002fca0000010010 */
[----:B------:R-:W-:-:S05]  /*11a0*/  F2FP.BF16.F32.PACK_AB R3, RZ, R3 ;  /* 0x00000003ff03723e */ /* 0x000fca00000010ff */
[----:B------:R2:W-:Y:S02]  /*11b0*/  STG.E.U16 desc[UR6][R14.64], R3 ;  /* 0x000000030e007986 */ /* 0x0005e4000c101506 */
.L_x_10110:
[----:B------:R-:W-:Y:S05]  /*11c0*/  BSYNC B0 ;  /* 0x0000000000007941 */ /* 0x000fea0003800000 */
.L_x_10109:
[----:B------:R-:W-:Y:S01]  /*11d0*/  ISETP.NE.AND P5, PT, R29, RZ, PT ;  /* 0x000000ff1d00720c */ /* 0x000fe20003fa5270 */
[----:B------:R-:W-:-:S12]  /*11e0*/  BSSY B0, `(.L_x_10111) ;  /* 0x000000f000007945 */ /* 0x000fd80003800000 */
[----:B------:R-:W-:Y:S05]  /*11f0*/  @P5 BRA `(.L_x_10112) ;  /* 0x0000000000345947 */ /* 0x000fea0003800000 */
[----:B------:R-:W-:Y:S01]  /*1200*/  ULDC UR4, c[0x0][0x0] ;  /* 0x0000000000047ab9 */ /* 0x000fe20000000800 */
[----:B--2---:R-:W-:Y:S02]  /*1210*/  IMAD.U32 R3, R0, 0x10000, RZ ;  /* 0x0001000000037824 */ /* 0x004fe400078e00ff */
[----:B------:R-:W-:Y:S01]  /*1220*/  VIADD R14, R10, UR4 ;  /* 0x000000040a0e7c36 */ /* 0x000fe20008000000 */
[----:B------:R-:W-:Y:S01]  /*1230*/  ULDC.64 UR4, c[0x0][0x210] ;  /* 0x0000840000047ab9 */ /* 0x000fe20000000a00 */
[----:B------:R-:W-:-:S03]  /*1240*/  FADD.FTZ R0, R3, -R12 ;  /* 0x8000000c03007221 */ /* 0x000fc60000010000 */
[----:B------:R-:W-:Y:S01]  /*1250*/  SHF.R.S32.HI R15, RZ, 0x1f, R14 ;  /* 0x0000001fff0f7819 */ /* 0x000fe2000001140e */
[----:B-1----:R-:W-:Y:S02]  /*1260*/  FFMA.FTZ R0, R13, -0.69314718246459960938, R0 ;  /* 0xbf3172180d007823 */ /* 0x002fe40000010000 */
[----:B------:R-:W-:-:S03]  /*1270*/  IMAD.WIDE.U32 R14, R8, UR8, R14 ;  /* 0x00000008080e7c25 */ /* 0x000fc6000f8e000e */
[----:B------:R-:W-:Y:S01]  /*1280*/  F2FP.BF16.F32.PACK_AB R0, RZ, R0 ;  /* 0x00000000ff00723e */ /* 0x000fe200000010ff */
[----:B------:R-:W-:Y:S01]  /*1290*/  IMAD R3, R9, UR8, R15 ;  /* 0x0000000809037c24 */ /* 0x000fe2000f8e020f */
[----:B------:R-:W-:-:S04]  /*12a0*/  LEA R16, P5, R14, UR4, 0x1 ;  /* 0x000000040e107c11 */ /* 0x000fc8000f8a08ff */
[----:B0-----:R-:W-:-:S05]  /*12b0*/  LEA.HI.X R17, R14, UR5, R3, 0x1, P5 ;  /* 0x000000050e117c11 */ /* 0x001fca000a8f0c03 */
[----:B------:R3:W-:Y:S04]  /*12c0*/  STG.E.U16 desc[UR6][R16.64], R0 ;  /* 0x0000000010007986 */ /* 0x0007e8000c101506 */
.L_x_10112:
[----:B------:R-:W-:Y:S05]  /*12d0*/  BSYNC B0 ;  /* 0x0000000000007941 */ /* 0x000fea0003800000 */
.L_x_10111:
[----:B------:R-:W-:Y:S01]  /*12e0*/  ISETP.NE.AND P5, PT, R30, RZ, PT ;  /* 0x000000ff1e00720c */ /* 0x000fe20003fa5270 */
[----:B------:R-:W-:-:S12]  /*12f0*/  BSSY B0, `(.L_x_10113) ;  /* 0x000000f000007945 */ /* 0x000fd80003800000 */
[----:B------:R-:W-:Y:S05]  /*1300*/  @P5 BRA `(.L_x_10114) ;  /* 0x0000000000345947 */ /* 0x000fea0003800000 */
[----:B--2---:R-:W2:Y:S01]  /*1310*/  LDC R15, c[0x0][RZ] ;  /* 0x00000000ff0f7b82 */ /* 0x004ea20000000800 */
[----:B------:R-:W-:Y:S01]  /*1320*/  IMAD.U32 R3, R2, 0x10000, RZ ;  /* 0x0001000002037824 */ /* 0x000fe200078e00ff */
[----:B------:R-:W-:-:S03]  /*1330*/  ULDC.64 UR4, c[0x0][0x210] ;  /* 0x0000840000047ab9 */ /* 0x000fc60000000a00 */
[----:B---3--:R-:W-:-:S04]  /*1340*/  FADD.FTZ R0, R3, -R12 ;  /* 0x8000000c03007221 */ /* 0x008fc80000010000 */
[----:B-1----:R-:W-:-:S05]  /*1350*/  FFMA.FTZ R0, R13, -0.69314718246459960938, R0 ;  /* 0xbf3172180d007823 */ /* 0x002fca0000010000 */
[----:B------:R-:W-:Y:S01]  /*1360*/  F2FP.BF16.F32.PACK_AB R0, RZ, R0 ;  /* 0x00000000ff00723e */ /* 0x000fe200000010ff */
[----:B--2---:R-:W-:-:S05]  /*1370*/  IMAD R14, R15, 0x2, R10 ;  /* 0x000000020f0e7824 */ /* 0x004fca00078e020a */
[----:B------:R-:W-:-:S03]  /*1380*/  SHF.R.S32.HI R15, RZ, 0x1f, R14 ;  /* 0x0000001fff0f7819 */ /* 0x000fc6000001140e */
[----:B------:R-:W-:-:S04]  /*1390*/  IMAD.WIDE.U32 R2, R8, UR8, R14 ;  /* 0x0000000808027c25 */ /* 0x000fc8000f8e000e */
[----:B------:R-:W-:Y:S01]  /*13a0*/  IMAD R3, R9, UR8, R3 ;  /* 0x0000000809037c24 */ /* 0x000fe2000f8e0203 */
[----:B------:R-:W-:-:S04]  /*13b0*/  LEA R14, P5, R2, UR4, 0x1 ;  /* 0x00000004020e7c11 */ /* 0x000fc8000f8a08ff */
[----:B------:R-:W-:-:S05]  /*13c0*/  LEA.HI.X R15, R2, UR5, R3, 0x1, P5 ;  /* 0x00000005020f7c11 */ /* 0x000fca000a8f0c03 */
[----:B------:R4:W-:Y:S04]  /*13d0*/  STG.E.U16 desc[UR6][R14.64], R0 ;  /* 0x000000000e007986 */ /* 0x0009e8000c101506 */
.L_x_10114:
[----:B------:R-:W-:Y:S05]  /*13e0*/  BSYNC B0 ;  /* 0x0000000000007941 */ /* 0x000fea0003800000 */
.L_x_10113:
[----:B------:R-:W-:Y:S04]  /*13f0*/  BSSY B0, `(.L_x_10115) ;  /* 0x0000010000007945 */ /* 0x000fe80003800000 */
[----:B------:R-:W-:Y:S05]  /*1400*/  @P0 BRA `(.L_x_10116) ;  /* 0x0000000000380947 */ /* 0x000fea0003800000 */
[----:B--2---:R-:W2:Y:S01]  /*1410*/  LDC R3, c[0x0][RZ] ;  /* 0x00000000ff037b82 */ /* 0x004ea20000000800 */
[----:B----4-:R-:W-:Y:S01]  /*1420*/  IMAD.U32 R15, R4, 0x10000, RZ ;  /* 0x00010000040f7824 */ /* 0x010fe200078e00ff */
[----:B------:R-:W-:-:S03]  /*1430*/  ULDC.64 UR4, c[0x0][0x210] ;  /* 0x0000840000047ab9 */ /* 0x000fc60000000a00 */
[----:B---3--:R-:W-:-:S04]  /*1440*/  FADD.FTZ R0, R15, -R12 ;  /* 0x8000000c0f007221 */ /* 0x008fc80000010000 */
[----:B-1----:R-:W-:-:S05]  /*1450*/  FFMA.FTZ R0, R13, -0.69314718246459960938, R0 ;  /* 0xbf3172180d007823 */ /* 0x002fca0000010000 */
[----:B------:R-:W-:Y:S02]  /*1460*/  F2FP.BF16.F32.PACK_AB R0, RZ, R0 ;  /* 0x00000000ff00723e */ /* 0x000fe400000010ff */
[----:B--2---:R-:W-:-:S05]  /*1470*/  LEA R2, R3, R10, 0x1 ;  /* 0x0000000a03027211 */ /* 0x004fca00078e08ff */
[----:B------:R-:W-:-:S05]  /*1480*/  IMAD.IADD R2, R2, 0x1, R3 ;  /* 0x0000000102027824 */ /* 0x000fca00078e0203 */
[----:B------:R-:W-:-:S03]  /*1490*/  SHF.R.S32.HI R3, RZ, 0x1f, R2 ;  /* 0x0000001fff037819 */ /* 0x000fc60000011402 */
[----:B------:R-:W-:-:S04]  /*14a0*/  IMAD.WIDE.U32 R2, R8, UR8, R2 ;  /* 0x0000000808027c25 */ /* 0x000fc8000f8e0002 */
[----:B------:R-:W-:Y:S01]  /*14b0*/  IMAD R3, R9, UR8, R3 ;  /* 0x0000000809037c24 */ /* 0x000fe2000f8e0203 */
[----:B------:R-:W-:-:S04]  /*14c0*/  LEA R14, P0, R2, UR4, 0x1 ;  /* 0x00000004020e7c11 */ /* 0x000fc8000f8008ff */
[----:B------:R-:W-:-:S05]  /*14d0*/  LEA.HI.X R15, R2, UR5, R3, 0x1, P0 ;  /* 0x00000005020f7c11 */ /* 0x000fca00080f0c03 */
[----:B------:R1:W-:Y:S04]  /*14e0*/  STG.E.U16 desc[UR6][R14.64], R0 ;  /* 0x000000000e007986 */ /* 0x0003e8000c101506 */
.L_x_10116:
[----:B------:R-:W-:Y:S05]  /*14f0*/  BSYNC B0 ;  /* 0x0000000000007941 */ /* 0x000fea0003800000 */
.L_x_10115:
[----:B------:R-:W-:Y:S04]  /*1500*/  BSSY B0, `(.L_x_10117) ;  /* 0x0000010000007945 */ /* 0x000fe80003800000 */
[----:B------:R-:W-:Y:S05]  /*1510*/  @P1 BRA `(.L_x_10118) ;  /* 0x0000000000381947 */ /* 0x000fea0003800000 */
[----:B--2---:R-:W2:Y:S01]  /*1520*/  LDC R3, c[0x0][RZ] ;  /* 0x00000000ff037b82 */ /* 0x004ea20000000800 */
[----:B------:R-:W-:Y:S01]  /*1530*/  IMAD.U32 R5, R5, 0x10000, RZ ;  /* 0x0001000005057824 */ /* 0x000fe200078e00ff */
[----:B------:R-:W-:-:S03]  /*1540*/  ULDC.64 UR4, c[0x0][0x210] ;  /* 0x0000840000047ab9 */ /* 0x000fc60000000a00 */
[----:B-1-34-:R-:W-:-:S04]  /*1550*/  FADD.FTZ R0, R5, -R12 ;  /* 0x8000000c05007221 */ /* 0x01afc80000010000 */
[----:B------:R-:W-:-:S05]  /*1560*/  FFMA.FTZ R0, R13, -0.69314718246459960938, R0 ;  /* 0xbf3172180d007823 */ /* 0x000fca0000010000 */
[----:B------:R-:W-:Y:S01]  /*1570*/  F2FP.BF16.F32.PACK_AB R0, RZ, R0 ;  /* 0x00000000ff00723e */ /* 0x000fe200000010ff */
[----:B--2---:R-:W-:-:S04]  /*1580*/  IMAD R2, R3, 0x2, R10 ;  /* 0x0000000203027824 */ /* 0x004fc800078e020a */
[----:B------:R-:W-:-:S05]  /*1590*/  IMAD R2, R3, 0x2, R2 ;  /* 0x0000000203027824 */ /* 0x000fca00078e0202 */
[----:B------:R-:W-:-:S03]  /*15a0*/  SHF.R.S32.HI R3, RZ, 0x1f, R2 ;  /* 0x0000001fff037819 */ /* 0x000fc60000011402 */
[----:B------:R-:W-:-:S04]  /*15b0*/  IMAD.WIDE.U32 R2, R8, UR8, R2 ;  /* 0x0000000808027c25 */ /* 0x000fc8000f8e0002 */
[----:B------:R-:W-:Y:S01]  /*15c0*/  IMAD R3, R9, UR8, R3 ;  /* 0x0000000809037c24 */ /* 0x000fe2000f8e0203 */
[----:B------:R-:W-:-:S04]  /*15d0*/  LEA R4, P0, R2, UR4, 0x1 ;  /* 0x0000000402047c11 */ /* 0x000fc8000f8008ff */
[----:B------:R-:W-:-:S05]  /*15e0*/  LEA.HI.X R5, R2, UR5, R3, 0x1, P0 ;  /* 0x0000000502057c11 */ /* 0x000fca00080f0c03 */
[----:B------:R1:W-:Y:S04]  /*15f0*/  STG.E.U16 desc[UR6][R4.64], R0 ;  /* 0x0000000004007986 */ /* 0x0003e8000c101506 */
.L_x_10118:
[----:B------:R-:W-:Y:S05]  /*1600*/  BSYNC B0 ;  /* 0x0000000000007941 */ /* 0x000fea0003800000 */
.L_x_10117:
[----:B------:R-:W-:Y:S04]  /*1610*/  BSSY B0, `(.L_x_10119) ;  /* 0x0000011000007945 */ /* 0x000fe80003800000 */
[----:B------:R-:W-:Y:S05]  /*1620*/  @P2 BRA `(.L_x_10120) ;  /* 0x00000000003c2947 */ /* 0x000fea0003800000 */
[----:B--2---:R-:W3:Y:S01]  /*1630*/  LDC R3, c[0x0][RZ] ;  /* 0x00000000ff037b82 */ /* 0x004ee20000000800 */
[----:B-1----:R-:W-:Y:S01]  /*1640*/  IMAD.U32 R5, R6, 0x10000, RZ ;  /* 0x0001000006057824 */ /* 0x002fe200078e00ff */
[----:B------:R-:W-:Y:S01]  /*1650*/  ULDC.64 UR4, c[0x0][0x210] ;  /* 0x0000840000047ab9 */ /* 0x000fe20000000a00 */
[----:B---34-:R-:W-:-:S05]  /*1660*/  IMAD R0, R3, 0x2, R10 ;  /* 0x0000000203007824 */ /* 0x018fca00078e020a */
[----:B------:R-:W-:-:S05]  /*1670*/  LEA R0, R3, R0, 0x1 ;  /* 0x0000000003007211 */ /* 0x000fca00078e08ff */
        /* <DEDUP_REMOVED lines=10> */
.L_x_10120:
[----:B------:R-:W-:Y:S05]  /*1720*/  BSYNC B0 ;  /* 0x0000000000007941 */ /* 0x000fea0003800000 */
.L_x_10119:
[----:B------:R-:W-:Y:S04]  /*1730*/  BSSY B0, `(.L_x_10121) ;  /* 0x0000011000007945 */ /* 0x000fe80003800000 */
[----:B------:R-:W-:Y:S05]  /*1740*/  @P3 BRA `(.L_x_10122) ;  /* 0x00000000003c3947 */ /* 0x000fea0003800000 */
[----:B--2---:R-:W1:Y:S01]  /*1750*/  LDC R3, c[0x0][RZ] ;  /* 0x00000000ff037b82 */ /* 0x004e620000000800 */
[----:B------:R-:W-:Y:S01]  /*1760*/  IMAD.U32 R7, R7, 0x10000, RZ ;  /* 0x0001000007077824 */ /* 0x000fe200078e00ff */
[----:B------:R-:W-:Y:S01]  /*1770*/  ULDC.64 UR4, c[0x0][0x210] ;  /* 0x0000840000047ab9 */ /* 0x000fe20000000a00 */
[----:B-1-34-:R-:W-:-:S04]  /*1780*/  IMAD R0, R3, 0x2, R10 ;  /* 0x0000000203007824 */ /* 0x01afc800078e020a */
[----:B------:R-:W-:-:S04]  /*1790*/  IMAD R0, R3, 0x2, R0 ;  /* 0x0000000203007824 */ /* 0x000fc800078e0200 */
[----:B------:R-:W-:Y:S02]  /*17a0*/  IMAD R2, R3, 0x2, R0 ;  /* 0x0000000203027824 */ /* 0x000fe400078e0200 */
        /* <DEDUP_REMOVED lines=9> */
.L_x_10122:
[----:B------:R-:W-:Y:S05]  /*1840*/  BSYNC B0 ;  /* 0x0000000000007941 */ /* 0x000fea0003800000 */
.L_x_10121:
[----:B------:R-:W-:Y:S05]  /*1850*/  @P4 EXIT ;  /* 0x000000000000494d */ /* 0x000fea0003800000 */
[----:B--2---:R-:W2:Y:S01]  /*1860*/  LDC R3, c[0x0][RZ] ;  /* 0x00000000ff037b82 */ /* 0x004ea20000000800 */
[----:B-1----:R-:W-:Y:S01]  /*1870*/  IMAD.U32 R5, R28, 0x10000, RZ ;  /* 0x000100001c057824 */ /* 0x002fe200078e00ff */
[----:B------:R-:W-:-:S03]  /*1880*/  ULDC.64 UR4, c[0x0][0x210] ;  /* 0x0000840000047ab9 */ /* 0x000fc60000000a00 */
[----:B------:R-:W-:-:S04]  /*1890*/  FADD.FTZ R12, R5, -R12 ;  /* 0x8000000c050c7221 */ /* 0x000fc80000010000 */
[----:B------:R-:W-:-:S05]  /*18a0*/  FFMA.FTZ R13, R13, -0.69314718246459960938, R12 ;  /* 0xbf3172180d0d7823 */ /* 0x000fca000001000c */
[----:B------:R-:W-:Y:S02]  /*18b0*/  F2FP.BF16.F32.PACK_AB R13, RZ, R13 ;  /* 0x0000000dff0d723e */ /* 0x000fe400000010ff */
[----:B--2---:R-:W-:-:S05]  /*18c0*/  LEA R10, R3, R10, 0x1 ;  /* 0x0000000a030a7211 */ /* 0x004fca00078e08ff */
[----:B------:R-:W-:-:S04]  /*18d0*/  IMAD R10, R3, 0x2, R10 ;  /* 0x00000002030a7824 */ /* 0x000fc800078e020a */
[----:B------:R-:W-:-:S04]  /*18e0*/  IMAD R10, R3, 0x2, R10 ;  /* 0x00000002030a7824 */ /* 0x000fc800078e020a */
        /* <DEDUP_REMOVED lines=8> */
.L_x_10105:
[----:B-1----:R-:W-:Y:S01]  /*1970*/  IMAD.MOV.U32 R22, RZ, RZ, R14 ;  /* 0x000000ffff167224 */ /* 0x002fe200078e000e */
[----:B------:R-:W-:Y:S01]  /*1980*/  MOV R25, 0x1f ;  /* 0x0000001f00197802 */ /* 0x000fe20000000f00 */
[----:B------:R-:W-:Y:S02]  /*1990*/  IMAD.MOV.U32 R24, RZ, RZ, 0x10 ;  /* 0x00000010ff187424 */ /* 0x000fe400078e00ff */
[----:B------:R-:W-:-:S07]  /*19a0*/  IMAD.MOV.U32 R21, RZ, RZ, -0x1 ;  /* 0xffffffffff157424 */ /* 0x000fce00078e00ff */
[----:B------:R-:W-:Y:S05]  /*19b0*/  WARPSYNC.COLLECTIVE R21, `(.L_x_10123) ;  /* 0x0000000015087348 */ /* 0x000fea0003c00000 */
[----:B------:R0:W1:Y:S02]  /*19c0*/  SHFL.DOWN P6, R18, R22, R24, R25 ;  /* 0x0800001816127389 */ /* 0x00006400000c0019 */
[----:B01----:R-:W-:Y:S01]  /*19d0*/  ENDCOLLECTIVE ;  /* 0x000000000000791b */ /* 0x003fe20003800000 */
.L_x_10123:
        /* <DEDUP_REMOVED lines=8> */
.L_x_10124:
        /* <DEDUP_REMOVED lines=8> */
.L_x_10125:
        /* <DEDUP_REMOVED lines=8> */
.L_x_10126:
        /* <DEDUP_REMOVED lines=8> */
.L_x_10127:
[----:B------:R-:W-:Y:S01]  /*1be0*/  MOV R19, R18 ;  /* 0x0000001200137202 */ /* 0x000fe20000000f00 */
[----:B------:R-:W-:Y:S06]  /*1bf0*/  BRA `(.L_x_10128) ;  /* 0xffffffec00907947 */ /* 0x000fec000383ffff */
.L_x_10108:
[----:B-1----:R-:W-:Y:S02]  /*1c00*/  IMAD.MOV.U32 R22, RZ, RZ, R15 ;  /* 0x000000ffff167224 */ /* 0x002fe400078e000f */
[----:B------:R-:W-:Y:S02]  /*1c10*/  IMAD.MOV.U32 R24, RZ, RZ, 0x10 ;  /* 0x00000010ff187424 */ /* 0x000fe400078e00ff */
[----:B------:R-:W-:Y:S02]  /*1c20*/  IMAD.MOV.U32 R25, RZ, RZ, 0x1f ;  /* 0x0000001fff197424 */ /* 0x000fe400078e00ff */
[----:B------:R-:W-:-:S07]  /*1c30*/  IMAD.MOV.U32 R21, RZ, RZ, -0x1 ;  /* 0xffffffffff157424 */ /* 0x000fce00078e00ff */
[----:B------:R-:W-:Y:S05]  /*1c40*/  WARPSYNC.COLLECTIVE R21, `(.L_x_10129) ;  /* 0x0000000015087348 */ /* 0x000fea0003c00000 */
[----:B------:R0:W1:Y:S02]  /*1c50*/  SHFL.DOWN P6, R18, R22, R24, R25 ;  /* 0x0800001816127389 */ /* 0x00006400000c0019 */
[----:B01----:R-:W-:Y:S01]  /*1c60*/  ENDCOLLECTIVE ;  /* 0x000000000000791b */ /* 0x003fe20003800000 */
.L_x_10129:
[----:B------:R-:W-:Y:S02]  /*1c70*/  IMAD.MOV.U32 R24, RZ, RZ, 0x8 ;  /* 0x00000008ff187424 */ /* 0x000fe400078e00ff */
[----:B------:R-:W-:-:S04]  /*1c80*/  IMAD.MOV.U32 R14, RZ, RZ, R18 ;  /* 0x000000ffff0e7224 */ /* 0x000fc800078e0012 */
[----:B------:R-:W-:-:S05]  /*1c90*/  FADD.FTZ R14, R15, R14 ;  /* 0x0000000e0f0e7221 */ /* 0x000fca0000010000 */
[----:B------:R-:W-:-:S07]  /*1ca0*/  MOV R22, R14 ;  /* 0x0000000e00167202 */ /* 0x000fce0000000f00 */
[----:B------:R-:W-:Y:S05]  /*1cb0*/  WARPSYNC.COLLECTIVE R21, `(.L_x_10130) ;  /* 0x0000000015087348 */ /* 0x000fea0003c00000 */
[----:B------:R0:W1:Y:S02]  /*1cc0*/  SHFL.DOWN P6, R18, R22, R24, R25 ;  /* 0x0800001816127389 */ /* 0x00006400000c0019 */
[----:B01----:R-:W-:Y:S01]  /*1cd0*/  ENDCOLLECTIVE ;  /* 0x000000000000791b */ /* 0x003fe20003800000 */
.L_x_10130:
[----:B------:R-:W-:Y:S02]  /*1ce0*/  IMAD.MOV.U32 R24, RZ, RZ, 0x4 ;  /* 0x00000004ff187424 */ /* 0x000fe400078e00ff */
[----:B------:R-:W-:-:S04]  /*1cf0*/  IMAD.MOV.U32 R13, RZ, RZ, R18 ;  /* 0x000000ffff0d7224 */ /* 0x000fc800078e0012 */
[----:B------:R-:W-:-:S04]  /*1d00*/  FADD.FTZ R13, R14, R13 ;  /* 0x0000000d0e0d7221 */ /* 0x000fc80000010000 */
[----:B------:R-:W-:-:S07]  /*1d10*/  IMAD.MOV.U32 R22, RZ, RZ, R13 ;  /* 0x000000ffff167224 */ /* 0x000fce00078e000d */
[----:B------:R-:W-:Y:S05]  /*1d20*/  WARPSYNC.COLLECTIVE R21, `(.L_x_10131) ;  /* 0x0000000015087348 */ /* 0x000fea0003c00000 */
[----:B------:R0:W1:Y:S02]  /*1d30*/  SHFL.DOWN P6, R18, R22, R24, R25 ;  /* 0x0800001816127389 */ /* 0x00006400000c0019 */
[----:B01----:R-:W-:Y:S01]  /*1d40*/  ENDCOLLECTIVE ;  /* 0x000000000000791b */ /* 0x003fe20003800000 */
.L_x_10131:
[----:B------:R-:W-:Y:S02]  /*1d50*/  IMAD.MOV.U32 R24, RZ, RZ, 0x2 ;  /* 0x00000002ff187424 */ /* 0x000fe400078e00ff */
[----:B------:R-:W-:-:S04]  /*1d60*/  IMAD.MOV.U32 R16, RZ, RZ, R18 ;  /* 0x000000ffff107224 */ /* 0x000fc800078e0012 */
[----:B------:R-:W-:-:S05]  /*1d70*/  FADD.FTZ R16, R13, R16 ;  /* 0x000000100d107221 */ /* 0x000fca0000010000 */
[----:B------:R-:W-:-:S07]  /*1d80*/  MOV R22, R16 ;  /* 0x0000001000167202 */ /* 0x000fce0000000f00 */
[----:B------:R-:W-:Y:S05]  /*1d90*/  WARPSYNC.COLLECTIVE R21, `(.L_x_10132) ;  /* 0x0000000015087348 */ /* 0x000fea0003c00000 */
[----:B------:R0:W1:Y:S02]  /*1da0*/  SHFL.DOWN P6, R18, R22, R24, R25 ;  /* 0x0800001816127389 */ /* 0x00006400000c0019 */
[----:B01----:R-:W-:Y:S01]  /*1db0*/  ENDCOLLECTIVE ;  /* 0x000000000000791b */ /* 0x003fe20003800000 */
.L_x_10132:
[----:B------:R-:W-:Y:S02]  /*1dc0*/  IMAD.MOV.U32 R24, RZ, RZ, 0x1 ;  /* 0x00000001ff187424 */ /* 0x000fe400078e00ff */
[----:B------:R-:W-:-:S04]  /*1dd0*/  IMAD.MOV.U32 R17, RZ, RZ, R18 ;  /* 0x000000ffff117224 */ /* 0x000fc800078e0012 */
[----:B------:R-:W-:-:S04]  /*1de0*/  FADD.FTZ R17, R16, R17 ;  /* 0x0000001110117221 */ /* 0x000fc80000010000 */
[----:B------:R-:W-:-:S07]  /*1df0*/  IMAD.MOV.U32 R22, RZ, RZ, R17 ;  /* 0x000000ffff167224 */ /* 0x000fce00078e0011 */
[----:B------:R-:W-:Y:S05]  /*1e00*/  WARPSYNC.COLLECTIVE R21, `(.L_x_10133) ;  /* 0x0000000015087348 */ /* 0x000fea0003c00000 */
[----:B------:R0:W1:Y:S02]  /*1e10*/  SHFL.DOWN P6, R18, R22, R24, R25 ;  /* 0x0800001816127389 */ /* 0x00006400000c0019 */
[----:B01----:R-:W-:Y:S01]  /*1e20*/  ENDCOLLECTIVE ;  /* 0x000000000000791b */ /* 0x003fe20003800000 */
.L_x_10133:
[----:B------:R-:W-:Y:S05]  /*1e30*/  BRA `(.L_x_10134) ;  /* 0xfffffff000887947 */ /* 0x000fea000383ffff */
.L_x_10135:
        /* <DEDUP_REMOVED lines=12> */
.L_x_12174:


//--------------------- .text._ZN2at6native43_GLOBAL__N__9ae7fba5_10_SoftMax_cu_9f978f6322cunn_SoftMaxForwardRegIN3c108BFloat16EfS4_NS1_25LogSoftMaxForwardEpilogueElLi7EEEvPT1_PKT_T3_ --------------------------
	.section	.text._ZN2at6native43_GLOBAL__N__9ae7fba5_10_SoftMax_cu_9f978f6322cunn_SoftMaxForwardRegIN3c108BFloat16EfS4_NS1_25LogSoftMaxForwardEpilogueElLi7EEEvPT1_PKT_T3_,"ax",@progbits
	.align	128
.text._ZN2at6native43_GLOBAL__N__9ae7fba5_10_SoftMax_cu_9f978f6322cunn_SoftMaxForwardRegIN3c108BFloat16EfS4_NS1_25LogSoftMaxForwardEpilogueElLi7EEEvPT1_PKT_T3_:
        .type           _ZN2at6native43_GLOBAL__N__9ae7fba5_10_SoftMax_cu_9f978f6322cunn_SoftMaxForwardRegIN3c108BFloat16EfS4_NS1_25LogSoftMaxForwardEpilogueElLi7EEEvPT1_PKT_T3_,@function
        .size           _ZN2at6native43_GLOBAL__N__9ae7fba5_10_SoftMax_cu_9f978f6322cunn_SoftMaxForwardRegIN3c108BFloat16EfS4_NS1_25LogSoftMaxForwardEpilogueElLi7EEEvPT1_PKT_T3_,(.L_x_12175 - _ZN2at6native43_GLOBAL__N__9ae7fba5_10_SoftMax_cu_9f978f6322cunn_SoftMaxForwardRegIN3c108BFloat16EfS4_NS1_25LogSoftMaxForwardEpilogueElLi7EEEvPT1_PKT_T3_)
        .other          _ZN2at6native43_GLOBAL__N__9ae7fba5_10_SoftMax_cu_9f978f6322cunn_SoftMaxForwardRegIN3c108BFloat16EfS4_NS1_25LogSoftMaxForwardEpilogueElLi7EEEvPT1_PKT_T3_,@"STO_CUDA_ENTRY STV_DEFAULT"
_ZN2at6native43_GLOBAL__N__9ae7fba5_10_SoftMax_cu_9f978f6322cunn_SoftMaxForwardRegIN3c108BFloat16EfS4_NS1_25LogSoftMaxForwardEpilogueElLi7EEEvPT1_PKT_T3_:
        /* <DEDUP_REMOVED lines=77> */
[----:B------:R-:W-:-:S02]  /*04d0*/  IMAD.MOV.U32 R23, RZ, RZ, -0x800001 ;  /* 0xff7fffffff177424 */ /* 0x000fc400078e00ff */
[----:B--2---:R-:W-:Y:S02]  /*04e0*/  @!P0 IMAD.U32 R12, R2, 0x10000, RZ ;  /* 0x00010000020c8824 */ /* 0x004fe400078e00ff */
[----:B---3--:R-:W-:-:S05]  /*04f0*/  @!P5 IMAD.U32 R28, R3, 0x10000, RZ ;  /* 0x00010000031cd824 */ /* 0x008fca00078e00ff */
[----:B------:R-:W-:Y:S01]  /*0500*/  @!P5 FMNMX.FTZ R23, R28, -3.40282346638528859812e+38, !PT ;  /* 0xff7fffff1c17d809 */ /* 0x000fe20007810000 */
[----:B----4-:R-:W-:-:S05]  /*0510*/  @!P6 IMAD.U32 R28, R4, 0x10000, RZ ;  /* 0x00010000041ce824 */ /* 0x010fca00078e00ff */
[----:B------:R-:W-:-:S04]  /*0520*/  @!P6 FMNMX.FTZ R23, R23, R28, !PT ;  /* 0x0000001c1717e209 */ /* 0x000fc80007810000 */
[----:B------:R-:W-:Y:S01]  /*0530*/  @!P0 FMNMX.FTZ R23, R23, R12, !PT ;  /* 0x0000000c17178209 */ /* 0x000fe20007810000 */
[----:B------:R-:W-:-:S05]  /*0540*/  @!P1 IMAD.U32 R12, R0, 0x10000, RZ ;  /* 0x00010000000c9824 */ /* 0x000fca00078e00ff */
[----:B------:R-:W-:Y:S02]  /*0550*/  @!P1 FMNMX.FTZ R23, R23, R12, !PT ;  /* 0x0000000c17179209 */ /* 0x000fe40007810000 */
[----:B------:R-:W-:-:S04]  /*0560*/  @!P2 SHF.L.U32 R12, R5, 0x10, RZ ;  /* 0x00000010050ca819 */ /* 0x000fc800000006ff */
        /* <DEDUP_REMOVED lines=20> */
[----:B------:R-:W-:Y:S01]  /*06b0*/  LEA.HI R13, R17, R8, RZ, 0x5 ;  /* 0x00000008110d7211 */ /* 0x000fe200078f28ff */
[----:B------:R-:W1:Y:S03]  /*06c0*/  S2UR UR5, SR_CgaCtaId ;  /* 0x00000000000579c3 */ /* 0x000e660000008800 */
[----:B------:R-:W-:-:S05]  /*06d0*/  LOP3.LUT R17, R13, 0xffffffe0, RZ, 0xc0, !PT ;  /* 0xffffffe00d117812 */ /* 0x000fca00078ec0ff */
[----:B------:R-:W-:Y:S01]  /*06e0*/  IMAD.IADD R17, R8, 0x1, -R17 ;  /* 0x0000000108117824 */ /* 0x000fe200078e0a11 */
        /* <DEDUP_REMOVED lines=37> */
.L_x_10159:
[----:B-1----:R-:W-:-:S04]  /*0940*/  FSETP.GEU.FTZ.AND P6, PT, R19, R18, PT ;  /* 0x000000121300720b */ /* 0x002fc80003fde000 */
[----:B0-----:R-:W-:-:S09]  /*0950*/  FSEL R19, R18, R19, !P6 ;  /* 0x0000001312137208 */ /* 0x001fd20007000000 */
.L_x_10137:
[----:B------:R-:W-:Y:S05]  /*0960*/  BSYNC B0 ;  /* 0x0000000000007941 */ /* 0x000fea0003800000 */
.L_x_10136:
[----:B------:R-:W-:Y:S01]  /*0970*/  ISETP.NE.AND P6, PT, R8, RZ, PT ;  /* 0x000000ff0800720c */ /* 0x000fe20003fc5270 */
[----:B------:R-:W-:Y:S05]  /*0980*/  WARPSYNC.ALL ;  /* 0x0000000000007948 */ /* 0x000fea0003800000 */
[----:B------:R-:W-:-:S07]  /*0990*/  P2R R23, PR, RZ, 0x40 ;  /* 0x00000040ff177803 */ /* 0x000fce0000000000 */
[----:B-1----:R0:W-:Y:S01]  /*09a0*/  @!P6 STS [UR4], R19 ;  /* 0x00000013ff00e988 */ /* 0x0021e20008000804 */
[----:B------:R-:W-:Y:S01]  /*09b0*/  BAR.SYNC.DEFER_BLOCKING 0x0 ;  /* 0x0000000000007b1d */ /* 0x000fe20000010000 */
[----:B------:R-:W-:Y:S01]  /*09c0*/  ISETP.NE.AND P6, PT, R25, RZ, PT ;  /* 0x000000ff1900720c */ /* 0x000fe20003fc5270 */
[----:B0-----:R-:W-:Y:S01]  /*09d0*/  @!P1 IMAD.U32 R19, R0, 0x10000, RZ ;  /* 0x0001000000139824 */ /* 0x001fe200078e00ff */
[----:B------:R-:W-:Y:S01]  /*09e0*/  @!P5 SHF.L.U32 R15, R3, 0x10, RZ ;  /* 0x00000010030fd819 */ /* 0x000fe200000006ff */
[----:B------:R-:W-:Y:S01]  /*09f0*/  @!P3 IMAD.U32 R27, R6, 0x10000, RZ ;  /* 0x00010000061bb824 */ /* 0x000fe200078e00ff */
[----:B------:R-:W-:Y:S01]  /*0a00*/  P2R R25, PR, RZ, 0x40 ;  /* 0x00000040ff197803 */ /* 0x000fe20000000000 */
[----:B------:R-:W-:Y:S01]  /*0a10*/  BSSY B0, `(.L_x_10139) ;  /* 0x0000049000007945 */ /* 0x000fe20003800000 */
[----:B------:R-:W-:-:S04]  /*0a20*/  ISETP.NE.AND P6, PT, R24, RZ, PT ;  /* 0x000000ff1800720c */ /* 0x000fc80003fc5270 */
[----:B------:R-:W-:Y:S02]  /*0a30*/  P2R R24, PR, RZ, 0x40 ;  /* 0x00000040ff187803 */ /* 0x000fe40000000000 */
[----:B------:R-:W-:-:S04]  /*0a40*/  ISETP.NE.AND P6, PT, R21, RZ, PT ;  /* 0x000000ff1500720c */ /* 0x000fc80003fc5270 */
[----:B------:R-:W-:Y:S02]  /*0a50*/  P2R R21, PR, RZ, 0x40 ;  /* 0x00000040ff157803 */ /* 0x000fe40000000000 */
[----:B------:R-:W-:Y:S01]  /*0a60*/  ISETP.NE.AND P6, PT, R22, RZ, PT ;  /* 0x000000ff1600720c */ /* 0x000fe20003fc5270 */
[----:B------:R-:W0:-:S12]  /*0a70*/  LDS R12, [UR4] ;  /* 0x00000004ff0c7984 */ /* 0x000e180008000800 */
[----:B------:R-:W-:Y:S02]  /*0a80*/  @!P6 IMAD.U32 R17, R4, 0x10000, RZ ;  /* 0x000100000411e824 */ /* 0x000fe400078e00ff */
[--C-:B0-----:R-:W-:Y:S02]  /*0a90*/  @!P5 FADD.FTZ R15, R15, -R12.reuse ;  /* 0x8000000c0f0fd221 */ /* 0x101fe40000010000 */
[--C-:B------:R-:W-:Y:S01]  /*0aa0*/  @!P6 FADD.FTZ R16, R17, -R12.reuse ;  /* 0x8000000c1110e221 */ /* 0x100fe20000010000 */
[----:B------:R-:W-:Y:S02]  /*0ab0*/  @!P0 IMAD.U32 R17, R2, 0x10000, RZ ;  /* 0x0001000002118824 */ /* 0x000fe400078e00ff */
[--C-:B------:R-:W-:Y:S01]  /*0ac0*/  @!P1 FADD.FTZ R18, R19, -R12.reuse ;  /* 0x8000000c13129221 */ /* 0x100fe20000010000 */
[----:B------:R-:W-:Y:S01]  /*0ad0*/  @!P5 FMUL.FTZ R15, R15, 1.4426950216293334961 ;  /* 0x3fb8aa3b0f0fd820 */ /* 0x000fe20000410000 */
[----:B------:R-:W-:Y:S01]  /*0ae0*/  @!P6 FMUL.FTZ R16, R16, 1.4426950216293334961 ;  /* 0x3fb8aa3b1010e820 */ /* 0x000fe20000410000 */
[----:B------:R-:W-:Y:S01]  /*0af0*/  @!P0 FADD.FTZ R17, R17, -R12 ;  /* 0x8000000c11118221 */ /* 0x000fe20000010000 */
[----:B------:R-:W-:-:S02]  /*0b00*/  @!P2 IMAD.U32 R19, R5, 0x10000, RZ ;  /* 0x000100000513a824 */ /* 0x000fc400078e00ff */
[----:B------:R-:W-:Y:S01]  /*0b10*/  @!P1 FMUL.FTZ R18, R18, 1.4426950216293334961 ;  /* 0x3fb8aa3b12129820 */ /* 0x000fe20000410000 */
[--C-:B------:R-:W-:Y:S01]  /*0b20*/  @!P3 FADD.FTZ R26, R27, -R12.reuse ;  /* 0x8000000c1b1ab221 */ /* 0x100fe20000010000 */
[----:B------:R-:W0:Y:S01]  /*0b30*/  @!P5 MUFU.EX2 R15, R15 ;  /* 0x0000000f000fd308 */ /* 0x000e220000000800 */
[----:B------:R-:W-:Y:S01]  /*0b40*/  @!P0 FMUL.FTZ R17, R17, 1.4426950216293334961 ;  /* 0x3fb8aa3b11118820 */ /* 0x000fe20000410000 */
[--C-:B------:R-:W-:Y:S01]  /*0b50*/  @!P2 FADD.FTZ R19, R19, -R12.reuse ;  /* 0x8000000c1313a221 */ /* 0x100fe20000010000 */
[----:B------:R-:W-:Y:S01]  /*0b60*/  @!P4 SHF.L.U32 R27, R7, 0x10, RZ ;  /* 0x00000010071bc819 */ /* 0x000fe200000006ff */
[----:B------:R-:W-:Y:S02]  /*0b70*/  @!P3 FMUL.FTZ R26, R26, 1.4426950216293334961 ;  /* 0x3fb8aa3b1a1ab820 */ /* 0x000fe40000410000 */
        /* <DEDUP_REMOVED lines=49> */
.L_x_10165:
[----:B-1----:R-:W-:-:S07]  /*0e90*/  FADD.FTZ R13, R21, R18 ;  /* 0x00000012150d7221 */ /* 0x002fce0000010000 */
.L_x_10140:
[----:B------:R-:W-:Y:S05]  /*0ea0*/  BSYNC B0 ;  /* 0x0000000000007941 */ /* 0x000fea0003800000 */
.L_x_10139:
        /* <DEDUP_REMOVED lines=8> */
[----:B------:R-:W-:Y:S01]  /*0f30*/  IMAD.U32 R3, R3, 0x10000, RZ ;  /* 0x0001000003037824 */ /* 0x000fe200078e00ff */
[----:B------:R-:W-:Y:S01]  /*0f40*/  ULDC.64 UR4, c[0x0][0x210] ;  /* 0x0000840000047ab9 */ /* 0x000fe20000000a00 */
[----:B------:R-:W-:Y:S02]  /*0f50*/  IMAD.MOV.U32 R16, RZ, RZ, R8 ;  /* 0x000000ffff107224 */ /* 0x000fe400078e0008 */
[----:B------:R-:W-:Y:S02]  /*0f60*/  IMAD.MOV.U32 R17, RZ, RZ, R9 ;  /* 0x000000ffff117224 */ /* 0x000fe400078e0009 */
[----:B------:R-:W-:Y:S01]  /*0f70*/  FADD.FTZ R14, R3, -R12 ;  /* 0x8000000c030e7221 */ /* 0x000fe20000010000 */
[----:B------:R-:W-:-:S04]  /*0f80*/  IMAD.WIDE.U32 R16, R10, UR8, R16 ;  /* 0x000000080a107c25 */ /* 0x000fc8000f8e0010 */
[----:B-1----:R-:W-:Y:S01]  /*0f90*/  FFMA.FTZ R3, R13, -0.69314718246459960938, R14 ;  /* 0xbf3172180d037823 */ /* 0x002fe2000001000e */
[----:B------:R-:W-:Y:S01]  /*0fa0*/  IMAD R15, R11, UR8, R17 ;  /* 0x000000080b0f7c24 */ /* 0x000fe2000f8e0211 */
[----:B------:R-:W-:-:S03]  /*0fb0*/  LEA R14, P5, R16, UR4, 0x1 ;  /* 0x00000004100e7c11 */ /* 0x000fc6000f8a08ff */
[----:B------:R-:W-:Y:S02]  /*0fc0*/  F2FP.BF16.F32.PACK_AB R3, RZ, R3 ;  /* 0x00000003ff03723e */ /* 0x000fe400000010ff */
[----:B------:R-:W-:-:S05]  /*0fd0*/  LEA.HI.X R15, R16, UR5, R15, 0x1, P5 ;  /* 0x00000005100f7c11 */ /* 0x000fca000a8f0c0f */
[----:B------:R2:W-:Y:S03]  /*0fe0*/  STG.E.U16 desc[UR6][R14.64], R3 ;  /* 0x000000030e007986 */ /* 0x0005e6000c101506 */
.L_x_10143:
[----:B------:R-:W-:Y:S05]  /*0ff0*/  BSYNC B0 ;  /* 0x0000000000007941 */ /* 0x000fea0003800000 */
.L_x_10142:
[----:B------:R-:W-:Y:S01]  /*1000*/  ISETP.NE.AND P5, PT, R22, RZ, PT ;  /* 0x000000ff1600720c */ /* 0x000fe20003fa5270 */
[----:B------:R-:W-:-:S12]  /*1010*/  BSSY B0, `(.L_x_10144) ;  /* 0x000000f000007945 */ /* 0x000fd80003800000 */
[----:B------:R-:W-:Y:S05]  /*1020*/  @P5 BRA `(.L_x_10145) ;  /* 0x0000000000345947 */ /* 0x000fea0003800000 */
[----:B------:R-:W-:Y:S01]  /*1030*/  ULDC UR4, c[0x0][0x0] ;  /* 0x0000000000047ab9 */ /* 0x000fe20000000800 */
[----:B--2---:R-:W-:Y:S01]  /*1040*/  IMAD.U32 R3, R4, 0x10000, RZ ;  /* 0x0001000004037824 */ /* 0x004fe200078e00ff */
[----:B------:R-:W-:Y:S01]  /*1050*/  IADD3 R14, R8, UR4, RZ ;  /* 0x00000004080e7c10 */ /* 0x000fe2000fffe0ff */
[----:B------:R-:W-:Y:S02]  /*1060*/  ULDC.64 UR4, c[0x0][0x210] ;  /* 0x0000840000047ab9 */ /* 0x000fe40000000a00 */
[----:B------:R-:W-:Y:S01]  /*1070*/  FADD.FTZ R4, R3, -R12 ;  /* 0x8000000c03047221 */ /* 0x000fe20000010000 */
[----:B------:R-:W-:-:S03]  /*1080*/  SHF.R.S32.HI R15, RZ, 0x1f, R14 ;  /* 0x0000001fff0f7819 */ /* 0x000fc6000001140e */
[----:B-1----:R-:W-:Y:S01]  /*1090*/  FFMA.FTZ R3, R13, -0.69314718246459960938, R4 ;  /* 0xbf3172180d037823 */ /* 0x002fe20000010004 */
[----:B------:R-:W-:-:S04]  /*10a0*/  IMAD.WIDE.U32 R14, R10, UR8, R14 ;  /* 0x000000080a0e7c25 */ /* 0x000fc8000f8e000e */
[----:B------:R-:W-:Y:S01]  /*10b0*/  F2FP.BF16.F32.PACK_AB R3, RZ, R3 ;  /* 0x00000003ff03723e */ /* 0x000fe200000010ff */
[----:B------:R-:W-:Y:S01]  /*10c0*/  IMAD R15, R11, UR8, R15 ;  /* 0x000000080b0f7c24 */ /* 0x000fe2000f8e020f */
[----:B------:R-:W-:-:S04]  /*10d0*/  LEA R16, P5, R14, UR4, 0x1 ;  /* 0x000000040e107c11 */ /* 0x000fc8000f8a08ff */
[----:B------:R-:W-:-:S05]  /*10e0*/  LEA.HI.X R17, R14, UR5, R15, 0x1, P5 ;  /* 0x000000050e117c11 */ /* 0x000fca000a8f0c0f */
[----:B------:R3:W-:Y:S04]  /*10f0*/  STG.E.U16 desc[UR6][R16.64], R3 ;  /* 0x0000000310007986 */ /* 0x0007e8000c101506 */
.L_x_10145:
[----:B------:R-:W-:Y:S05]  /*1100*/  BSYNC B0 ;  /* 0x0000000000007941 */ /* 0x000fea0003800000 */
.L_x_10144:
[----:B------:R-:W-:Y:S04]  /*1110*/  BSSY B0, `(.L_x_10146) ;  /* 0x000000f000007945 */ /* 0x000fe80003800000 */
[----:B------:R-:W-:Y:S05]  /*1120*/  @P0 BRA `(.L_x_10147) ;  /* 0x0000000000340947 */ /* 0x000fea0003800000 */
[----:B--2---:R-:W2:Y:S01]  /*1130*/  LDC R15, c[0x0][RZ] ;  /* 0x00000000ff0f7b82 */ /* 0x004ea20000000800 */
[----:B---3--:R-:W-:Y:S01]  /*1140*/  IMAD.U32 R3, R2, 0x10000, RZ ;  /* 0x0001000002037824 */ /* 0x008fe200078e00ff */
[----:B------:R-:W-:-:S03]  /*1150*/  ULDC.64 UR4, c[0x0][0x210] ;  /* 0x0000840000047ab9 */ /* 0x000fc60000000a00 */
[----:B------:R-:W-:-:S04]  /*1160*/  FADD.FTZ R4, R3, -R12 ;  /* 0x8000000c03047221 */ /* 0x000fc80000010000 */
        /* <DEDUP_REMOVED lines=9> */
.L_x_10147:
[----:B------:R-:W-:Y:S05]  /*1200*/  BSYNC B0 ;  /* 0x0000000000007941 */ /* 0x000fea0003800000 */
.L_x_10146:
[----:B------:R-:W-:Y:S04]  /*1210*/  BSSY B0, `(.L_x_10148) ;  /* 0x0000010000007945 */ /* 0x000fe80003800000 */
[----:B------:R-:W-:Y:S05]  /*1220*/  @P1 BRA `(.L_x_10149) ;  /* 0x0000000000381947 */ /* 0x000fea0003800000 */
[----:B--23--:R-:W2:Y:S01]  /*1230*/  LDC R3, c[0x0][RZ] ;  /* 0x00000000ff037b82 */ /* 0x00cea20000000800 */
[----:B----4-:R-:W-:Y:S01]  /*1240*/  SHF.L.U32 R15, R0, 0x10, RZ ;  /* 0x00000010000f7819 */ /* 0x010fe200000006ff */
[----:B------:R-:W-:-:S04]  /*1250*/  ULDC.64 UR4, c[0x0][0x210] ;  /* 0x0000840000047ab9 */ /* 0x000fc80000000a00 */
[----:B------:R-:W-:-:S04]  /*1260*/  FADD.FTZ R0, R15, -R12 ;  /* 0x8000000c0f007221 */ /* 0x000fc80000010000 */
[----:B-1----:R-:W-:-:S05]  /*1270*/  FFMA.FTZ R0, R13, -0.69314718246459960938, R0 ;  /* 0xbf3172180d007823 */ /* 0x002fca0000010000 */
[----:B------:R-:W-:Y:S01]  /*1280*/  F2FP.BF16.F32.PACK_AB R0, RZ, R0 ;  /* 0x00000000ff00723e */ /* 0x000fe200000010ff */
[----:B--2---:R-:W-:-:S04]  /*1290*/  IMAD R2, R3, 0x2, R8 ;  /* 0x0000000203027824 */ /* 0x004fc800078e0208 */
[----:B------:R-:W-:-:S05]  /*12a0*/  IMAD.IADD R2, R2, 0x1, R3 ;  /* 0x0000000102027824 */ /* 0x000fca00078e0203 */
[----:B------:R-:W-:-:S03]  /*12b0*/  SHF.R.S32.HI R3, RZ, 0x1f, R2 ;  /* 0x0000001fff037819 */ /* 0x000fc60000011402 */
[----:B------:R-:W-:-:S04]  /*12c0*/  IMAD.WIDE.U32 R2, R10, UR8, R2 ;  /* 0x000000080a027c25 */ /* 0x000fc8000f8e0002 */
[----:B------:R-:W-:Y:S01]  /*12d0*/  IMAD R3, R11, UR8, R3 ;  /* 0x000000080b037c24 */ /* 0x000fe2000f8e0203 */
[----:B------:R-:W-:-:S04]  /*12e0*/  LEA R14, P0, R2, UR4, 0x1 ;  /* 0x00000004020e7c11 */ /* 0x000fc8000f8008ff */
[----:B------:R-:W-:-:S05]  /*12f0*/  LEA.HI.X R15, R2, UR5, R3, 0x1, P0 ;  /* 0x00000005020f7c11 */ /* 0x000fca00080f0c03 */
[----:B------:R1:W-:Y:S04]  /*1300*/  STG.E.U16 desc[UR6][R14.64], R0 ;  /* 0x000000000e007986 */ /* 0x0003e8000c101506 */
.L_x_10149:
[----:B------:R-:W-:Y:S05]  /*1310*/  BSYNC B0 ;  /* 0x0000000000007941 */ /* 0x000fea0003800000 */
.L_x_10148:
[----:B------:R-:W-:Y:S04]  /*1320*/  BSSY B0, `(.L_x_10150) ;  /* 0x0000010000007945 */ /* 0x000fe80003800000 */
[----:B------:R-:W-:Y:S05]  /*1330*/  @P2 BRA `(.L_x_10151) ;  /* 0x0000000000382947 */ /* 0x000fea0003800000 */
[----:B--23--:R-:W2:Y:S01]  /*1340*/  LDC R3, c[0x0][RZ] ;  /* 0x00000000ff037b82 */ /* 0x00cea20000000800 */
[----:B------:R-:W-:Y:S01]  /*1350*/  IMAD.U32 R5, R5, 0x10000, RZ ;  /* 0x0001000005057824 */ /* 0x000fe200078e00ff */
[----:B------:R-:W-:-:S03]  /*1360*/  ULDC.64 UR4, c[0x0][0x210] ;  /* 0x0000840000047ab9 */ /* 0x000fc60000000a00 */
[----:B-1----:R-:W-:-:S04]  /*1370*/  FADD.FTZ R0, R5, -R12 ;  /* 0x8000000c05007221 */ /* 0x002fc80000010000 */
[----:B------:R-:W-:-:S05]  /*1380*/  FFMA.FTZ R0, R13, -0.69314718246459960938, R0 ;  /* 0xbf3172180d007823 */ /* 0x000fca0000010000 */
[----:B------:R-:W-:Y:S01]  /*1390*/  F2FP.BF16.F32.PACK_AB R0, RZ, R0 ;  /* 0x00000000ff00723e */ /* 0x000fe200000010ff */
[----:B--2---:R-:W-:-:S04]  /*13a0*/  IMAD R2, R3, 0x2, R8 ;  /* 0x0000000203027824 */ /* 0x004fc800078e0208 */
[----:B------:R-:W-:-:S05]  /*13b0*/  IMAD R2, R3, 0x2, R2 ;  /* 0x0000000203027824 */ /* 0x000fca00078e0202 */
[----:B------:R-:W-:-:S03]  /*13c0*/  SHF.R.S32.HI R3, RZ, 0x1f, R2 ;  /* 0x0000001fff037819 */ /* 0x000fc60000011402 */
[----:B------:R-:W-:-:S04]  /*13d0*/  IMAD.WIDE.U32 R2, R10, UR8, R2 ;  /* 0x000000080a027c25 */ /* 0x000fc8000f8e0002 */
[----:B------:R-:W-:Y:S01]  /*13e0*/  IMAD R3, R11, UR8, R3 ;  /* 0x000000080b037c24 */ /* 0x000fe2000f8e0203 */
[----:B----4-:R-:W-:-:S04]  /*13f0*/  LEA R4, P0, R2, UR4, 0x1 ;  /* 0x0000000402047c11 */ /* 0x010fc8000f8008ff */
[----:B------:R-:W-:-:S05]  /*1400*/  LEA.HI.X R5, R2, UR5, R3, 0x1, P0 ;  /* 0x0000000502057c11 */ /* 0x000fca00080f0c03 */
[----:B------:R1:W-:Y:S04]  /*1410*/  STG.E.U16 desc[UR6][R4.64], R0 ;  /* 0x0000000004007986 */ /* 0x0003e8000c101506 */
.L_x_10151:
[----:B------:R-:W-:Y:S05]  /*1420*/  BSYNC B0 ;  /* 0x0000000000007941 */ /* 0x000fea0003800000 */
.L_x_10150:
[----:B------:R-:W-:Y:S04]  /*1430*/  BSSY B0, `(.L_x_10152) ;  /* 0x0000011000007945 */ /* 0x000fe80003800000 */
[----:B------:R-:W-:Y:S05]  /*1440*/  @P3 BRA `(.L_x_10153) ;  /* 0x00000000003c3947 */ /* 0x000fea0003800000 */
[----:B--23--:R-:W2:Y:S01]  /*1450*/  LDC R3, c[0x0][RZ] ;  /* 0x00000000ff037b82 */ /* 0x00cea20000000800 */
[----:B-1----:R-:W-:Y:S01]  /*1460*/  IMAD.U32 R5, R6, 0x10000, RZ ;  /* 0x0001000006057824 */ /* 0x002fe200078e00ff */
[----:B------:R-:W-:Y:S01]  /*1470*/  ULDC.64 UR4, c[0x0][0x210] ;  /* 0x0000840000047ab9 */ /* 0x000fe20000000a00 */
[----:B--2---:R-:W-:-:S04]  /*1480*/  IMAD R0, R3, 0x2, R8 ;  /* 0x0000000203007824 */ /* 0x004fc800078e0208 */
[----:B------:R-:W-:-:S05]  /*1490*/  IMAD R0, R3, 0x2, R0 ;  /* 0x0000000203007824 */ /* 0x000fca00078e0200 */
[----:B------:R-:W-:Y:S01]  /*14a0*/  IADD3 R2, R0, R3, RZ ;  /* 0x0000000300027210 */ /* 0x000fe20007ffe0ff */
[----:B------:R-:W-:-:S03]  /*14b0*/  FADD.FTZ R0, R5, -R12 ;  /* 0x8000000c05007221 */ /* 0x000fc60000010000 */
[----:B------:R-:W-:Y:S01]  /*14c0*/  SHF.R.S32.HI R3, RZ, 0x1f, R2 ;  /* 0x0000001fff037819 */ /* 0x000fe20000011402 */
[----:B------:R-:W-:Y:S02]  /*14d0*/  FFMA.FTZ R0, R13, -0.69314718246459960938, R0 ;  /* 0xbf3172180d007823 */ /* 0x000fe40000010000 */
[----:B------:R-:W-:-:S03]  /*14e0*/  IMAD.WIDE.U32 R2, R10, UR8, R2 ;  /* 0x000000080a027c25 */ /* 0x000fc6000f8e0002 */
[----:B------:R-:W-:Y:S01]  /*14f0*/  F2FP.BF16.F32.PACK_AB R0, RZ, R0 ;  /* 0x00000000ff00723e */ /* 0x000fe200000010ff */
[----:B------:R-:W-:Y:S01]  /*1500*/  IMAD R3, R11, UR8, R3 ;  /* 0x000000080b037c24 */ /* 0x000fe2000f8e0203 */
[----:B----4-:R-:W-:-:S04]  /*1510*/  LEA R4, P0, R2, UR4, 0x1 ;  /* 0x0000000402047c11 */ /* 0x010fc8000f8008ff */
[----:B------:R-:W-:-:S05]  /*1520*/  LEA.HI.X R5, R2, UR5, R3, 0x1, P0 ;  /* 0x0000000502057c11 */ /* 0x000fca00080f0c03 */
[----:B------:R1:W-:Y:S04]  /*1530*/  STG.E.U16 desc[UR6][R4.64], R0 ;  /* 0x0000000004007986 */ /* 0x0003e8000c101506 */
.L_x_10153:
[----:B------:R-:W-:Y:S05]  /*1540*/  BSYNC B0 ;  /* 0x0000000000007941 */ /* 0x000fea0003800000 */
.L_x_10152:
[----:B------:R-:W-:Y:S05]  /*1550*/  @P4 EXIT ;  /* 0x000000000000494d */ /* 0x000fea0003800000 */
[----:B--23--:R-:W2:Y:S01]  /*1560*/  LDC R3, c[0x0][RZ] ;  /* 0x00000000ff037b82 */ /* 0x00cea20000000800 */
[----:B------:R-:W-:Y:S01]  /*1570*/  IMAD.U32 R7, R7, 0x10000, RZ ;  /* 0x0001000007077824 */ /* 0x000fe200078e00ff */
[----:B------:R-:W-:-:S03]  /*1580*/  ULDC.64 UR4, c[0x0][0x210] ;  /* 0x0000840000047ab9 */ /* 0x000fc60000000a00 */
[----:B------:R-:W-:-:S04]  /*1590*/  FADD.FTZ R12, R7, -R12 ;  /* 0x8000000c070c7221 */ /* 0x000fc80000010000 */
[----:B-1----:R-:W-:-:S05]  /*15a0*/  FFMA.FTZ R13, R13, -0.69314718246459960938, R12 ;  /* 0xbf3172180d0d7823 */ /* 0x002fca000001000c */
[----:B------:R-:W-:Y:S01]  /*15b0*/  F2FP.BF16.F32.PACK_AB R13, RZ, R13 ;  /* 0x0000000dff0d723e */ /* 0x000fe200000010ff */
[----:B--2---:R-:W-:-:S04]  /*15c0*/  IMAD R8, R3, 0x2, R8 ;  /* 0x0000000203087824 */ /* 0x004fc800078e0208 */
[----:B------:R-:W-:-:S04]  /*15d0*/  IMAD R8, R3, 0x2, R8 ;  /* 0x0000000203087824 */ /* 0x000fc800078e0208 */
[----:B------:R-:W-:-:S05]  /*15e0*/  IMAD R2, R3, 0x2, R8 ;  /* 0x0000000203027824 */ /* 0x000fca00078e0208 */
[----:B------:R-:W-:-:S03]  /*15f0*/  SHF.R.S32.HI R3, RZ, 0x1f, R2 ;  /* 0x0000001fff037819 */ /* 0x000fc60000011402 */
[----:B------:R-:W-:-:S04]  /*1600*/  IMAD.WIDE.U32 R2, R10, UR8, R2 ;  /* 0x000000080a027c25 */ /* 0x000fc8000f8e0002 */
[----:B------:R-:W-:Y:S01]  /*1610*/  IMAD R11, R11, UR8, R3 ;  /* 0x000000080b0b7c24 */ /* 0x000fe2000f8e0203 */
[----:B----4-:R-:W-:-:S04]  /*1620*/  LEA R4, P0, R2, UR4, 0x1 ;  /* 0x0000000402047c11 */ /* 0x010fc8000f8008ff */
[----:B------:R-:W-:-:S05]  /*1630*/  LEA.HI.X R5, R2, UR5, R11, 0x1, P0 ;  /* 0x0000000502057c11 */ /* 0x000fca00080f0c0b */
[----:B------:R-:W-:Y:S01]  /*1640*/  STG.E.U16 desc[UR6][R4.64], R13 ;  /* 0x0000000d04007986 */ /* 0x000fe2000c101506 */
[----:B------:R-:W-:Y:S05]  /*1650*/  EXIT ;  /* 0x000000000000794d */ /* 0x000fea0003800000 */
.L_x_10138:
[----:B-1----:R-:W-:Y:S01]  /*1660*/  MOV R26, R19 ;  /* 0x00000013001a7202 */ /* 0x002fe20000000f00 */
[----:B------:R-:W-:Y:S02]  /*1670*/  IMAD.MOV.U32 R17, RZ, RZ, 0x10 ;  /* 0x00000010ff117424 */ /* 0x000fe400078e00ff */
[----:B------:R-:W-:Y:S02]  /*1680*/  IMAD.MOV.U32 R16, RZ, RZ, 0x1f ;  /* 0x0000001fff107424 */ /* 0x000fe400078e00ff */
[----:B------:R-:W-:-:S07]  /*1690*/  IMAD.MOV.U32 R15, RZ, RZ, -0x1 ;  /* 0xffffffffff0f7424 */ /* 0x000fce00078e00ff */
[----:B------:R-:W-:Y:S05]  /*16a0*/  WARPSYNC.COLLECTIVE R15, `(.L_x_10154) ;  /* 0x000000000f087348 */ /* 0x000fea0003c00000 */
[----:B------:R0:W1:Y:S02]  /*16b0*/  SHFL.DOWN P6, R18, R26, R17, R16 ;  /* 0x080000111a127389 */ /* 0x00006400000c0010 */
[----:B01----:R-:W-:Y:S01]  /*16c0*/  ENDCOLLECTIVE ;  /* 0x000000000000791b */ /* 0x003fe20003800000 */
.L_x_10154:
[----:B------:R-:W-:Y:S01]  /*16d0*/  HFMA2.MMA R17, -RZ, RZ, 0, 4.76837158203125e-07 ;  /* 0x00000008ff117435 */ /* 0x000fe200000001ff */
[----:B------:R-:W-:-:S04]  /*16e0*/  FSETP.GEU.FTZ.AND P6, PT, R19, R18, PT ;  /* 0x000000121300720b */ /* 0x000fc80003fde000 */
[----:B------:R-:W-:-:S05]  /*16f0*/  FSEL R12, R18, R19, !P6 ;  /* 0x00000013120c7208 */ /* 0x000fca0007000000 */
[----:B------:R-:W-:-:S07]  /*1700*/  IMAD.MOV.U32 R26, RZ, RZ, R12 ;  /* 0x000000ffff1a7224 */ /* 0x000fce00078e000c */
[----:B------:R-:W-:Y:S05]  /*1710*/  WARPSYNC.COLLECTIVE R15, `(.L_x_10155) ;  /* 0x000000000f087348 */ /* 0x000fea0003c00000 */
[----:B------:R0:W1:Y:S02]  /*1720*/  SHFL.DOWN P6, R18, R26, R17, R16 ;  /* 0x080000111a127389 */ /* 0x00006400000c0010 */
[----:B01----:R-:W-:Y:S01]  /*1730*/  ENDCOLLECTIVE ;  /* 0x000000000000791b */ /* 0x003fe20003800000 */
.L_x_10155:
[----:B------:R-:W-:Y:S01]  /*1740*/  IMAD.MOV.U32 R17, RZ, RZ, 0x4 ;  /* 0x00000004ff117424 */ /* 0x000fe200078e00ff */
[----:B------:R-:W-:-:S04]  /*1750*/  FSETP.GEU.FTZ.AND P6, PT, R12, R18, PT ;  /* 0x000000120c00720b */ /* 0x000fc80003fde000 */
[----:B------:R-:W-:-:S05]  /*1760*/  FSEL R20, R18, R12, !P6 ;  /* 0x0000000c12147208 */ /* 0x000fca0007000000 */
[----:B------:R-:W-:-:S07]  /*1770*/  IMAD.MOV.U32 R26, RZ, RZ, R20 ;  /* 0x000000ffff1a7224 */ /* 0x000fce00078e0014 */
[----:B------:R-:W-:Y:S05]  /*1780*/  WARPSYNC.COLLECTIVE R15, `(.L_x_10156) ;  /* 0x000000000f087348 */ /* 0x000fea0003c00000 */
[----:B------:R0:W1:Y:S02]  /*1790*/  SHFL.DOWN P6, R18, R26, R17, R16 ;  /* 0x080000111a127389 */ /* 0x00006400000c0010 */
[----:B01----:R-:W-:Y:S01]  /*17a0*/  ENDCOLLECTIVE ;  /* 0x000000000000791b */ /* 0x003fe20003800000 */
.L_x_10156:
[----:B------:R-:W-:Y:S01]  /*17b0*/  IMAD.MOV.U32 R17, RZ, RZ, 0x2 ;  /* 0x00000002ff117424 */ /* 0x000fe200078e00ff */
[----:B------:R-:W-:-:S04]  /*17c0*/  FSETP.GEU.FTZ.AND P6, PT, R20, R18, PT ;  /* 0x000000121400720b */ /* 0x000fc80003fde000 */
[----:B------:R-:W-:-:S05]  /*17d0*/  FSEL R23, R18, R20, !P6 ;  /* 0x0000001412177208 */ /* 0x000fca0007000000 */
[----:B------:R-:W-:-:S07]  /*17e0*/  IMAD.MOV.U32 R26, RZ, RZ, R23 ;  /* 0x000000ffff1a7224 */ /* 0x000fce00078e0017 */
[----:B------:R-:W-:Y:S05]  /*17f0*/  WARPSYNC.COLLECTIVE R15, `(.L_x_10157) ;  /* 0x000000000f087348 */ /* 0x000fea0003c00000 */
[----:B------:R0:W1:Y:S02]  /*1800*/  SHFL.DOWN P6, R18, R26, R17, R16 ;  /* 0x080000111a127389 */ /* 0x00006400000c0010 */
[----:B01----:R-:W-:Y:S01]  /*1810*/  ENDCOLLECTIVE ;  /* 0x000000000000791b */ /* 0x003fe20003800000 */
.L_x_10157:
[----:B------:R-:W-:Y:S01]  /*1820*/  IMAD.MOV.U32 R17, RZ, RZ, 0x1 ;  /* 0x00000001ff117424 */ /* 0x000fe200078e00ff */
[----:B------:R-:W-:-:S04]  /*1830*/  FSETP.GEU.FTZ.AND P6, PT, R23, R18, PT ;  /* 0x000000121700720b */ /* 0x000fc80003fde000 */
[----:B------:R-:W-:-:S04]  /*1840*/  FSEL R19, R18, R23, !P6 ;  /* 0x0000001712137208 */ /* 0x000fc80007000000 */
[----:B------:R-:W-:-:S07]  /*1850*/  MOV R26, R19 ;  /* 0x00000013001a7202 */ /* 0x000fce0000000f00 */
[----:B------:R-:W-:Y:S05]  /*1860*/  WARPSYNC.COLLECTIVE R15, `(.L_x_10158) ;  /* 0x000000000f087348 */ /* 0x000fea0003c00000 */
[----:B------:R0:W1:Y:S02]  /*1870*/  SHFL.DOWN P6, R18, R26, R17, R16 ;  /* 0x080000111a127389 */ /* 0x00006400000c0010 */
[----:B01----:R-:W-:Y:S01]  /*1880*/  ENDCOLLECTIVE ;  /* 0x000000000000791b */ /* 0x003fe20003800000 */
.L_x_10158:
[----:B------:R-:W-:Y:S05]  /*1890*/  BRA `(.L_x_10159) ;  /* 0xfffffff000287947 */ /* 0x000fea000383ffff */
.L_x_10141:
[----:B-1----:R-:W-:Y:S01]  /*18a0*/  IMAD.MOV.U32 R26, RZ, RZ, R13 ;  /* 0x000000ffff1a7224 */ /* 0x002fe200078e000d */
[----:B------:R-:W-:Y:S01]  /*18b0*/  MOV R15, 0xffffffff ;  /* 0xffffffff000f7802 */ /* 0x000fe20000000f00 */
[----:B------:R-:W-:Y:S02]  /*18c0*/  IMAD.MOV.U32 R17, RZ, RZ, 0x10 ;  /* 0x00000010ff117424 */ /* 0x000fe400078e00ff */
[----:B------:R-:W-:-:S07]  /*18d0*/  IMAD.MOV.U32 R16, RZ, RZ, 0x1f ;  /* 0x0000001fff107424 */ /* 0x000fce00078e00ff */
[----:B------:R-:W-:Y:S05]  /*18e0*/  WARPSYNC.COLLECTIVE R15, `(.L_x_10160) ;  /* 0x000000000f087348 */ /* 0x000fea0003c00000 */
[----:B------:R0:W1:Y:S02]  /*18f0*/  SHFL.DOWN P6, R18, R26, R17, R16 ;  /* 0x080000111a127389 */ /* 0x00006400000c0010 */
[----:B01----:R-:W-:Y:S01]  /*1900*/  ENDCOLLECTIVE ;  /* 0x000000000000791b */ /* 0x003fe20003800000 */
.L_x_10160:
[----:B------:R-:W-:Y:S02]  /*1910*/  IMAD.MOV.U32 R17, RZ, RZ, 0x8 ;  /* 0x00000008ff117424 */ /* 0x000fe400078e00ff */
[----:B------:R-:W-:-:S04]  /*1920*/  FADD.FTZ R14, R13, R18 ;  /* 0x000000120d0e7221 */ /* 0x000fc80000010000 */
[----:B------:R-:W-:-:S07]  /*1930*/  IMAD.MOV.U32 R26, RZ, RZ, R14 ;  /* 0x000000ffff1a7224 */ /* 0x000fce00078e000e */
[----:B------:R-:W-:Y:S05]  /*1940*/  WARPSYNC.COLLECTIVE R15, `(.L_x_10161) ;  /* 0x000000000f087348 */ /* 0x000fea0003c00000 */
[----:B------:R0:W1:Y:S02]  /*1950*/  SHFL.DOWN P6, R18, R26, R17, R16 ;  /* 0x080000111a127389 */ /* 0x00006400000c0010 */
[----:B01----:R-:W-:Y:S01]  /*1960*/  ENDCOLLECTIVE ;  /* 0x000000000000791b */ /* 0x003fe20003800000 */
.L_x_10161:
[----:B------:R-:W-:Y:S02]  /*1970*/  IMAD.MOV.U32 R17, RZ, RZ, 0x4 ;  /* 0x00000004ff117424 */ /* 0x000fe400078e00ff */
[----:B------:R-:W-:-:S04]  /*1980*/  FADD.FTZ R19, R14, R18 ;  /* 0x000000120e137221 */ /* 0x000fc80000010000 */
[----:B------:R-:W-:-:S07]  /*1990*/  IMAD.MOV.U32 R26, RZ, RZ, R19 ;  /* 0x000000ffff1a7224 */ /* 0x000fce00078e0013 */
[----:B------:R-:W-:Y:S05]  /*19a0*/  WARPSYNC.COLLECTIVE R15, `(.L_x_10162) ;  /* 0x000000000f087348 */ /* 0x000fea0003c00000 */
[----:B------:R0:W1:Y:S02]  /*19b0*/  SHFL.DOWN P6, R18, R26, R17, R16 ;  /* 0x080000111a127389 */ /* 0x00006400000c0010 */
[----:B01----:R-:W-:Y:S01]  /*19c0*/  ENDCOLLECTIVE ;  /* 0x000000000000791b */ /* 0x003fe20003800000 */
.L_x_10162:
[----:B------:R-:W-:Y:S02]  /*19d0*/  IMAD.MOV.U32 R17, RZ, RZ, 0x2 ;  /* 0x00000002ff117424 */ /* 0x000fe400078e00ff */
[----:B------:R-:W-:-:S05]  /*19e0*/  FADD.FTZ R20, R19, R18 ;  /* 0x0000001213147221 */ /* 0x000fca0000010000 */
[----:B------:R-:W-:-:S07]  /*19f0*/  MOV R26, R20 ;  /* 0x00000014001a7202 */ /* 0x000fce0000000f00 */
[----:B------:R-:W-:Y:S05]  /*1a00*/  WARPSYNC.COLLECTIVE R15, `(.L_x_10163) ;  /* 0x000000000f087348 */ /* 0x000fea0003c00000 */
[----:B------:R0:W1:Y:S02]  /*1a10*/  SHFL.DOWN P6, R18, R26, R17, R16 ;  /* 0x080000111a127389 */ /* 0x00006400000c0010 */
[----:B01----:R-:W-:Y:S01]  /*1a20*/  ENDCOLLECTIVE ;  /* 0x000000000000791b */ /* 0x003fe20003800000 */
.L_x_10163:
[----:B------:R-:W-:Y:S02]  /*1a30*/  IMAD.MOV.U32 R17, RZ, RZ, 0x1 ;  /* 0x00000001ff117424 */ /* 0x000fe400078e00ff */
[----:B------:R-:W-:-:S04]  /*1a40*/  FADD.FTZ R21, R20, R18 ;  /* 0x0000001214157221 */ /* 0x000fc80000010000 */
[----:B------:R-:W-:-:S07]  /*1a50*/  IMAD.MOV.U32 R26, RZ, RZ, R21 ;  /* 0x000000ffff1a7224 */ /* 0x000fce00078e0015 */
[----:B------:R-:W-:Y:S05]  /*1a60*/  WARPSYNC.COLLECTIVE R15, `(.L_x_10164) ;  /* 0x000000000f087348 */ /* 0x000fea0003c00000 */
[----:B------:R0:W1:Y:S02]  /*1a70*/  SHFL.DOWN P6, R18, R26, R17, R16 ;  /* 0x080000111a127389 */ /* 0x00006400000c0010 */
[----:B01----:R-:W-:Y:S01]  /*1a80*/  ENDCOLLECTIVE ;  /* 0x000000000000791b */ /* 0x003fe20003800000 */
.L_x_10164:
[----:B------:R-:W-:Y:S05]  /*1a90*/  BRA `(.L_x_10165) ;  /* 0xfffffff000fc7947 */ /* 0x000fea000383ffff */
.L_x_10166:
        /* <DEDUP_REMOVED lines=14> */
.L_x_12175:


//--------------------- .text._ZN2at6native43_GLOBAL__N__9ae7fba5_10_SoftMax_cu_9f978f6322cunn_SoftMaxForwardRegIN3c108BFloat16EfS4_NS1_25LogSoftMaxForwardEpilogueElLi6EEEvPT1_PKT_T3_ --------------------------
	.section	.text._ZN2at6native43_GLOBAL__N__9ae7fba5_10_SoftMax_cu_9f978f6322cunn_SoftMaxForwardRegIN3c108BFloat16EfS4_NS1_25LogSoftMaxForwardEpilogueElLi6EEEvPT1_PKT_T3_,"ax",@progbits
	.align	128
.text._ZN2at6native43_GLOBAL__N__9ae7fba5_10_SoftMax_cu_9f978f6322cunn_SoftMaxForwardRegIN3c108BFloat16EfS4_NS1_25LogSoftMaxForwardEpilogueElLi6EEEvPT1_PKT_T3_:
        .type           _ZN2at6native43_GLOBAL__N__9ae7fba5_10_SoftMax_cu_9f978f6322cunn_SoftMaxForwardRegIN3c108BFloat16EfS4_NS1_25LogSoftMaxForwardEpilogueElLi6EEEvPT1_PKT_T3_,@function
        .size           _ZN2at6native43_GLOBAL__N__9ae7fba5_10_SoftMax_cu_9f978f6322cunn_SoftMaxForwardRegIN3c108BFloat16EfS4_NS1_25LogSoftMaxForwardEpilogueElLi6EEEvPT1_PKT_T3_,(.L_x_12176 - _ZN2at6native43_GLOBAL__N__9ae7fba5_10_SoftMax_cu_9f978f6322cunn_SoftMaxForwardRegIN3c108BFloat16EfS4_NS1_25LogSoftMaxForwardEpilogueElLi6EEEvPT1_PKT_T3_)
        .other          _ZN2at6native43_GLOBAL__N__9ae7fba5_10_SoftMax_cu_9f978f6322cunn_SoftMaxForwardRegIN3c108BFloat16EfS4_NS1_25LogSoftMaxForwardEpilogueElLi6EEEvPT1_PKT_T3_,@"STO_CUDA_ENTRY STV_DEFAULT"
_ZN2at6native43_GLOBAL__N__9ae7fba5_10_SoftMax_cu_9f978f6322cunn_SoftMaxForwardRegIN3c108BFloat16EfS4_NS1_25LogSoftMaxForwardEpilogueElLi6EEEvPT1_PKT_T3_:
        /* <DEDUP_REMOVED lines=29> */
[----:B------:R-:W-:Y:S01]  /*01d0*/  @!P0 LEA.HI.X R13, R16, R13, R20, 0x1, P4 ;  /* 0x0000000d100d8211 */ /* 0x000fe200020f0c14 */
[----:B------:R-:W-:Y:S02]  /*01e0*/  VIADD R16, R22, UR4 ;  /* 0x0000000416107c36 */ /* 0x000fe40008000000 */
[----:B------:R-:W-:Y:S01]  /*01f0*/  @!P2 IMAD.WIDE.U32 R22, R6, UR8, R22 ;  /* 0x000000080616ac25 */ /* 0x000fe2000f8e0016 */
[----:B-1----:R-:W-:Y:S01]  /*0200*/  @!P1 LEA R14, P5, R18, R14, 0x1 ;  /* 0x0000000e120e9211 */ /* 0x002fe200078a08ff */
[----:B------:R0:W3:Y:S01]  /*0210*/  @!P0 LDG.E.U16 R0, desc[UR6][R12.64] ;  /* 0x000000060c008981 */ /* 0x0000e2000c1e1500 */
[----:B------:R-:W-:Y:S01]  /*0220*/  ISETP.GE.U32.AND P4, PT, R16, R6, PT ;  /* 0x000000061000720c */ /* 0x000fe20003f86070 */
[----:B------:R-:W-:Y:S01]  /*0230*/  @!P2 IMAD R23, R7, UR8, R23 ;  /* 0x000000080717ac24 */ /* 0x000fe2000f8e0217 */
[----:B------:R-:W-:Y:S02]  /*0240*/  @!P1 LEA.HI.X R15, R18, R15, R17, 0x1, P5 ;  /* 0x0000000f120f9211 */ /* 0x000fe400028f0c11 */
[----:B------:R-:W1:Y:S01]  /*0250*/  @!P3 LDC.64 R18, c[0x0][0x218] ;  /* 0x00008600ff12bb82 */ /* 0x000e620000000a00 */
[----:B------:R-:W-:-:S02]  /*0260*/  SHF.R.S32.HI R17, RZ, 0x1f, R16 ;  /* 0x0000001fff117819 */ /* 0x000fc40000011410 */
[----:B------:R-:W-:Y:S01]  /*0270*/  IADD3 R20, R16, UR4, RZ ;  /* 0x0000000410147c10 */ /* 0x000fe2000fffe0ff */
[----:B------:R-:W-:Y:S01]  /*0280*/  @!P3 IMAD.WIDE.U32 R28, R6, UR8, R8 ;  /* 0x00000008061cbc25 */ /* 0x000fe2000f8e0008 */
[-C--:B------:R-:W-:Y:S01]  /*0290*/  ISETP.GE.AND.EX P4, PT, R17, R7.reuse, PT, P4 ;  /* 0x000000071100720c */ /* 0x080fe20003f86340 */
[----:B------:R-:W4:Y:S01]  /*02a0*/  @!P1 LDG.E.U16 R2, desc[UR6][R14.64] ;  /* 0x000000060e029981 */ /* 0x000f22000c1e1500 */
[----:B------:R-:W-:Y:S02]  /*02b0*/  SHF.R.S32.HI R21, RZ, 0x1f, R20 ;  /* 0x0000001fff157819 */ /* 0x000fe40000011414 */
[----:B------:R-:W-:Y:S02]  /*02c0*/  ISETP.GE.U32.AND P5, PT, R20, R6, PT ;  /* 0x000000061400720c */ /* 0x000fe40003fa6070 */
[----:B--2---:R-:W-:Y:S02]  /*02d0*/  @!P2 LEA R10, P6, R22, R10, 0x1 ;  /* 0x0000000a160aa211 */ /* 0x004fe400078c08ff */
[----:B------:R-:W-:-:S02]  /*02e0*/  ISETP.GE.AND.EX P5, PT, R21, R7, PT, P5 ;  /* 0x000000071500720c */ /* 0x000fc40003fa6350 */
[----:B------:R-:W-:Y:S01]  /*02f0*/  @!P2 LEA.HI.X R11, R22, R11, R23, 0x1, P6 ;  /* 0x0000000b160ba211 */ /* 0x000fe200030f0c17 */
[----:B------:R-:W-:Y:S02]  /*0300*/  @!P3 IMAD R25, R7, UR8, R29 ;  /* 0x000000080719bc24 */ /* 0x000fe4000f8e021d */
        /* <DEDUP_REMOVED lines=27> */
[----:B------:R-:W-:Y:S01]  /*04c0*/  @!P3 FMNMX.FTZ R12, R13, -3.40282346638528859812e+38, !PT ;  /* 0xff7fffff0d0cb809 */ /* 0x000fe20007810000 */
[----:B------:R-:W-:-:S05]  /*04d0*/  @!P0 IMAD.U32 R13, R0, 0x10000, RZ ;  /* 0x00010000000d8824 */ /* 0x000fca00078e00ff */
[----:B------:R-:W-:Y:S01]  /*04e0*/  @!P0 FMNMX.FTZ R12, R12, R13, !PT ;  /* 0x0000000d0c0c8209 */ /* 0x000fe20007810000 */
[----:B----4-:R-:W-:Y:S01]  /*04f0*/  @!P1 IMAD.U32 R13, R2, 0x10000, RZ ;  /* 0x00010000020d9824 */ /* 0x010fe200078e00ff */
[----:B-----5:R-:W-:-:S04]  /*0500*/  @!P2 SHF.L.U32 R11, R4, 0x10, RZ ;  /* 0x00000010040ba819 */ /* 0x020fc800000006ff */
[----:B------:R-:W-:-:S04]  /*0510*/  @!P1 FMNMX.FTZ R12, R12, R13, !PT ;  /* 0x0000000d0c0c9209 */ /* 0x000fc80007810000 */
[----:B------:R-:W-:Y:S01]  /*0520*/  @!P2 FMNMX.FTZ R12, R12, R11, !PT ;  /* 0x0000000b0c0ca209 */ /* 0x000fe20007810000 */
[----:B--2---:R-:W-:-:S05]  /*0530*/  @!P4 IMAD.U32 R11, R5, 0x10000, RZ ;  /* 0x00010000050bc824 */ /* 0x004fca00078e00ff */
        /* <DEDUP_REMOVED lines=50> */
.L_x_10188:
[----:B-1----:R-:W-:-:S04]  /*0860*/  FSETP.GEU.FTZ.AND P6, PT, R18, R21, PT ;  /* 0x000000151200720b */ /* 0x002fc80003fde000 */
[----:B------:R-:W-:-:S09]  /*0870*/  FSEL R16, R21, R18, !P6 ;  /* 0x0000001215107208 */ /* 0x000fd20007000000 */
.L_x_10168:
[----:B------:R-:W-:Y:S05]  /*0880*/  BSYNC B0 ;  /* 0x0000000000007941 */ /* 0x000fea0003800000 */
.L_x_10167:
[----:B------:R-:W-:Y:S01]  /*0890*/  ISETP.NE.AND P6, PT, R8, RZ, PT ;  /* 0x000000ff0800720c */ /* 0x000fe20003fc5270 */
[----:B------:R-:W-:Y:S05]  /*08a0*/  WARPSYNC.ALL ;  /* 0x0000000000007948 */ /* 0x000fea0003800000 */
[----:B------:R-:W-:-:S07]  /*08b0*/  P2R R17, PR, RZ, 0x40 ;  /* 0x00000040ff117803 */ /* 0x000fce0000000000 */
[----:B-1----:R-:W-:Y:S01]  /*08c0*/  @!P6 STS [UR4], R16 ;  /* 0x00000010ff00e988 */ /* 0x002fe20008000804 */
[----:B------:R-:W-:Y:S01]  /*08d0*/  BAR.SYNC.DEFER_BLOCKING 0x0 ;  /* 0x0000000000007b1d */ /* 0x000fe20000010000 */
[----:B------:R-:W-:Y:S01]  /*08e0*/  @!P3 IMAD.U32 R13, R3, 0x10000, RZ ;  /* 0x00010000030db824 */ /* 0x000fe200078e00ff */
[----:B------:R-:W-:Y:S01]  /*08f0*/  ISETP.NE.AND P6, PT, R23, RZ, PT ;  /* 0x000000ff1700720c */ /* 0x000fe20003fc5270 */
[----:B------:R-:W-:Y:S02]  /*0900*/  @!P0 IMAD.U32 R15, R0, 0x10000, RZ ;  /* 0x00010000000f8824 */ /* 0x000fe400078e00ff */
[----:B------:R-:W-:Y:S01]  /*0910*/  @!P2 IMAD.U32 R23, R4, 0x10000, RZ ;  /* 0x000100000417a824 */ /* 0x000fe200078e00ff */
[----:B------:R-:W-:Y:S01]  /*0920*/  P2R R19, PR, RZ, 0x40 ;  /* 0x00000040ff137803 */ /* 0x000fe20000000000 */
[----:B------:R-:W-:Y:S01]  /*0930*/  @!P5 IMAD.U32 R25, R24, 0x10000, RZ ;  /* 0x000100001819d824 */ /* 0x000fe200078e00ff */
        /* <DEDUP_REMOVED lines=63> */
.L_x_10194:
[----:B-1----:R-:W-:-:S07]  /*0d30*/  FADD.FTZ R11, R21, R18 ;  /* 0x00000012150b7221 */ /* 0x002fce0000010000 */
.L_x_10171:
[----:B------:R-:W-:Y:S05]  /*0d40*/  BSYNC B0 ;  /* 0x0000000000007941 */ /* 0x000fea0003800000 */
.L_x_10170:
        /* <DEDUP_REMOVED lines=8> */
[----:B------:R-:W-:Y:S01]  /*0dd0*/  SHF.L.U32 R3, R3, 0x10, RZ ;  /* 0x0000001003037819 */ /* 0x000fe200000006ff */
[----:B------:R-:W-:Y:S01]  /*0de0*/  IMAD.MOV.U32 R12, RZ, RZ, R8 ;  /* 0x000000ffff0c7224 */ /* 0x000fe200078e0008 */
[----:B------:R-:W-:Y:S01]  /*0df0*/  ULDC.64 UR4, c[0x0][0x210] ;  /* 0x0000840000047ab9 */ /* 0x000fe20000000a00 */
        /* <DEDUP_REMOVED lines=9> */
.L_x_10174:
[----:B------:R-:W-:Y:S05]  /*0e90*/  BSYNC B0 ;  /* 0x0000000000007941 */ /* 0x000fea0003800000 */
.L_x_10173:
[----:B------:R-:W-:Y:S04]  /*0ea0*/  BSSY B0, `(.L_x_10175) ;  /* 0x000000f000007945 */ /* 0x000fe80003800000 */
[----:B------:R-:W-:Y:S05]  /*0eb0*/  @P0 BRA `(.L_x_10176) ;  /* 0x0000000000340947 */ /* 0x000fea0003800000 */
[----:B------:R-:W-:Y:S01]  /*0ec0*/  ULDC UR4, c[0x0][0x0] ;  /* 0x0000000000047ab9 */ /* 0x000fe20000000800 */
[----:B--2---:R-:W-:Y:S01]  /*0ed0*/  SHF.L.U32 R3, R0, 0x10, RZ ;  /* 0x0000001000037819 */ /* 0x004fe200000006ff */
[----:B------:R-:W-:Y:S01]  /*0ee0*/  VIADD R12, R8, UR4 ;  /* 0x00000004080c7c36 */ /* 0x000fe20008000000 */
[----:B------:R-:W-:-:S03]  /*0ef0*/  ULDC.64 UR4, c[0x0][0x210] ;  /* 0x0000840000047ab9 */ /* 0x000fc60000000a00 */
        /* <DEDUP_REMOVED lines=9> */
.L_x_10176:
[----:B------:R-:W-:Y:S05]  /*0f90*/  BSYNC B0 ;  /* 0x0000000000007941 */ /* 0x000fea0003800000 */
.L_x_10175:
[----:B------:R-:W-:Y:S04]  /*0fa0*/  BSSY B0, `(.L_x_10177) ;  /* 0x000000f000007945 */ /* 0x000fe80003800000 */
[----:B------:R-:W-:Y:S05]  /*0fb0*/  @P1 BRA `(.L_x_10178) ;  /* 0x0000000000341947 */ /* 0x000fea0003800000 */
[----:B------:R-:W4:Y:S01]  /*0fc0*/  LDC R13, c[0x0][RZ] ;  /* 0x00000000ff0d7b82 */ /* 0x000f220000000800 */
[----:B--2---:R-:W-:Y:S01]  /*0fd0*/  IMAD.U32 R3, R2, 0x10000, RZ ;  /* 0x0001000002037824 */ /* 0x004fe200078e00ff */
[----:B------:R-:W-:-:S03]  /*0fe0*/  ULDC.64 UR4, c[0x0][0x210] ;  /* 0x0000840000047ab9 */ /* 0x000fc60000000a00 */
[----:B---3--:R-:W-:-:S04]  /*0ff0*/  FADD.FTZ R0, R3, -R10 ;  /* 0x8000000a03007221 */ /* 0x008fc80000010000 */
        /* <DEDUP_REMOVED lines=9> */
.L_x_10178:
[----:B------:R-:W-:Y:S05]  /*1090*/  BSYNC B0 ;  /* 0x0000000000007941 */ /* 0x000fea0003800000 */
.L_x_10177:
[----:B------:R-:W-:Y:S04]  /*10a0*/  BSSY B0, `(.L_x_10179) ;  /* 0x0000010000007945 */ /* 0x000fe80003800000 */
[----:B------:R-:W-:Y:S05]  /*10b0*/  @P2 BRA `(.L_x_10180) ;  /* 0x0000000000382947 */ /* 0x000fea0003800000 */
[----:B--2---:R-:W2:Y:S01]  /*10c0*/  LDC R3, c[0x0][RZ] ;  /* 0x00000000ff037b82 */ /* 0x004ea20000000800 */
[----:B----4-:R-:W-:Y:S01]  /*10d0*/  IMAD.U32 R13, R4, 0x10000, RZ ;  /* 0x00010000040d7824 */ /* 0x010fe200078e00ff */
[----:B------:R-:W-:-:S03]  /*10e0*/  ULDC.64 UR4, c[0x0][0x210] ;  /* 0x0000840000047ab9 */ /* 0x000fc60000000a00 */
[----:B---3--:R-:W-:-:S04]  /*10f0*/  FADD.FTZ R0, R13, -R10 ;  /* 0x8000000a0d007221 */ /* 0x008fc80000010000 */
[----:B-1----:R-:W-:-:S05]  /*1100*/  FFMA.FTZ R0, R11, -0.69314718246459960938, R0 ;  /* 0xbf3172180b007823 */ /* 0x002fca0000010000 */
[----:B------:R-:W-:Y:S01]  /*1110*/  F2FP.BF16.F32.PACK_AB R0, RZ, R0 ;  /* 0x00000000ff00723e */ /* 0x000fe200000010ff */
[----:B--2---:R-:W-:-:S05]  /*1120*/  IMAD R2, R3, 0x2, R8 ;  /* 0x0000000203027824 */ /* 0x004fca00078e0208 */
[----:B------:R-:W-:-:S04]  /*1130*/  IADD3 R2, R2, R3, RZ ;  /* 0x0000000302027210 */ /* 0x000fc80007ffe0ff */
[----:B------:R-:W-:-:S03]  /*1140*/  SHF.R.S32.HI R3, RZ, 0x1f, R2 ;  /* 0x0000001fff037819 */ /* 0x000fc60000011402 */
[----:B------:R-:W-:-:S04]  /*1150*/  IMAD.WIDE.U32 R2, R6, UR8, R2 ;  /* 0x0000000806027c25 */ /* 0x000fc8000f8e0002 */
[----:B------:R-:W-:Y:S01]  /*1160*/  IMAD R3, R7, UR8, R3 ;  /* 0x0000000807037c24 */ /* 0x000fe2000f8e0203 */
[----:B------:R-:W-:-:S04]  /*1170*/  LEA R12, P0, R2, UR4, 0x1 ;  /* 0x00000004020c7c11 */ /* 0x000fc8000f8008ff */
[----:B------:R-:W-:-:S05]  /*1180*/  LEA.HI.X R13, R2, UR5, R3, 0x1, P0 ;  /* 0x00000005020d7c11 */ /* 0x000fca00080f0c03 */
[----:B------:R1:W-:Y:S04]  /*1190*/  STG.E.U16 desc[UR6][R12.64], R0 ;  /* 0x000000000c007986 */ /* 0x0003e8000c101506 */
.L_x_10180:
[----:B------:R-:W-:Y:S05]  /*11a0*/  BSYNC B0 ;  /* 0x0000000000007941 */ /* 0x000fea0003800000 */
.L_x_10179:
[----:B------:R-:W-:Y:S04]  /*11b0*/  BSSY B0, `(.L_x_10181) ;  /* 0x0000010000007945 */ /* 0x000fe80003800000 */
[----:B------:R-:W-:Y:S05]  /*11c0*/  @P4 BRA `(.L_x_10182) ;  /* 0x0000000000384947 */ /* 0x000fea0003800000 */
[----:B--2---:R-:W2:Y:S01]  /*11d0*/  LDC R3, c[0x0][RZ] ;  /* 0x00000000ff037b82 */ /* 0x004ea20000000800 */
[----:B------:R-:W-:Y:S01]  /*11e0*/  SHF.L.U32 R5, R5, 0x10, RZ ;  /* 0x0000001005057819 */ /* 0x000fe200000006ff */
[----:B------:R-:W-:-:S04]  /*11f0*/  ULDC.64 UR4, c[0x0][0x210] ;  /* 0x0000840000047ab9 */ /* 0x000fc80000000a00 */
        /* <DEDUP_REMOVED lines=11> */
.L_x_10182:
[----:B------:R-:W-:Y:S05]  /*12b0*/  BSYNC B0 ;  /* 0x0000000000007941 */ /* 0x000fea0003800000 */
.L_x_10181:
[----:B------:R-:W-:Y:S05]  /*12c0*/  @P5 EXIT ;  /* 0x000000000000594d */ /* 0x000fea0003800000 */
[----:B--2---:R-:W2:Y:S01]  /*12d0*/  LDC R3, c[0x0][RZ] ;  /* 0x00000000ff037b82 */ /* 0x004ea20000000800 */
[----:B-1----:R-:W-:Y:S01]  /*12e0*/  SHF.L.U32 R5, R24, 0x10, RZ ;  /* 0x0000001018057819 */ /* 0x002fe200000006ff */
[----:B------:R-:W-:-:S04]  /*12f0*/  ULDC.64 UR4, c[0x0][0x210] ;  /* 0x0000840000047ab9 */ /* 0x000fc80000000a00 */
[----:B------:R-:W-:-:S04]  /*1300*/  FADD.FTZ R10, R5, -R10 ;  /* 0x8000000a050a7221 */ /* 0x000fc80000010000 */
[----:B------:R-:W-:-:S05]  /*1310*/  FFMA.FTZ R11, R11, -0.69314718246459960938, R10 ;  /* 0xbf3172180b0b7823 */ /* 0x000fca000001000a */
[----:B------:R-:W-:Y:S01]  /*1320*/  F2FP.BF16.F32.PACK_AB R11, RZ, R11 ;  /* 0x0000000bff0b723e */ /* 0x000fe200000010ff */
[----:B--2---:R-:W-:-:S04]  /*1330*/  IMAD R8, R3, 0x2, R8 ;  /* 0x0000000203087824 */ /* 0x004fc800078e0208 */
        /* <DEDUP_REMOVED lines=9> */
.L_x_10169:
[----:B-1----:R-:W-:Y:S01]  /*13d0*/  IMAD.MOV.U32 R26, RZ, RZ, R16 ;  /* 0x000000ffff1a7224 */ /* 0x002fe200078e0010 */
[----:B------:R-:W-:Y:S01]  /*13e0*/  MOV R13, 0xffffffff ;  /* 0xffffffff000d7802 */ /* 0x000fe20000000f00 */
[----:B------:R-:W-:Y:S02]  /*13f0*/  IMAD.MOV.U32 R15, RZ, RZ, 0x10 ;  /* 0x00000010ff0f7424 */ /* 0x000fe400078e00ff */
[----:B------:R-:W-:-:S07]  /*1400*/  IMAD.MOV.U32 R14, RZ, RZ, 0x1f ;  /* 0x0000001fff0e7424 */ /* 0x000fce00078e00ff */
[----:B------:R-:W-:Y:S05]  /*1410*/  WARPSYNC.COLLECTIVE R13, `(.L_x_10183) ;  /* 0x000000000d087348 */ /* 0x000fea0003c00000 */
[----:B------:R0:W1:Y:S02]  /*1420*/  SHFL.DOWN P6, R25, R26, R15, R14 ;  /* 0x0800000f1a197389 */ /* 0x00006400000c000e */
[----:B01----:R-:W-:Y:S01]  /*1430*/  ENDCOLLECTIVE ;  /* 0x000000000000791b */ /* 0x003fe20003800000 */
.L_x_10183:
        /* <DEDUP_REMOVED lines=8> */
.L_x_10184:
        /* <DEDUP_REMOVED lines=8> */
.L_x_10185:
        /* <DEDUP_REMOVED lines=8> */
.L_x_10186:
        /* <DEDUP_REMOVED lines=8> */
.L_x_10187:
[----:B------:R-:W-:Y:S01]  /*1640*/  IMAD.MOV.U32 R21, RZ, RZ, R25 ;  /* 0x000000ffff157224 */ /* 0x000fe200078e0019 */
[----:B------:R-:W-:Y:S06]  /*1650*/  BRA `(.L_x_10188) ;  /* 0xfffffff000807947 */ /* 0x000fec000383ffff */
.L_x_10172:
[----:B-1----:R-:W-:Y:S01]  /*1660*/  IMAD.MOV.U32 R26, RZ, RZ, R11 ;  /* 0x000000ffff1a7224 */ /* 0x002fe200078e000b */
[----:B------:R-:W-:Y:S01]  /*1670*/  MOV R14, 0x1f ;  /* 0x0000001f000e7802 */ /* 0x000fe20000000f00 */
[----:B------:R-:W-:Y:S02]  /*1680*/  IMAD.MOV.U32 R15, RZ, RZ, 0x10 ;  /* 0x00000010ff0f7424 */ /* 0x000fe400078e00ff */
[----:B------:R-:W-:-:S07]  /*1690*/  IMAD.MOV.U32 R13, RZ, RZ, -0x1 ;  /* 0xffffffffff0d7424 */ /* 0x000fce00078e00ff */
[----:B------:R-:W-:Y:S05]  /*16a0*/  WARPSYNC.COLLECTIVE R13, `(.L_x_10189) ;  /* 0x000000000d087348 */ /* 0x000fea0003c00000 */
[----:B------:R0:W1:Y:S02]  /*16b0*/  SHFL.DOWN P6, R25, R26, R15, R14 ;  /* 0x0800000f1a197389 */ /* 0x00006400000c000e */
[----:B01----:R-:W-:Y:S01]  /*16c0*/  ENDCOLLECTIVE ;  /* 0x000000000000791b */ /* 0x003fe20003800000 */
.L_x_10189:
[----:B------:R-:W-:Y:S01]  /*16d0*/  HFMA2.MMA R15, -RZ, RZ, 0, 4.76837158203125e-07 ;  /* 0x00000008ff0f7435 */ /* 0x000fe200000001ff */
[----:B------:R-:W-:-:S04]  /*16e0*/  IMAD.MOV.U32 R12, RZ, RZ, R25 ;  /* 0x000000ffff0c7224 */ /* 0x000fc800078e0019 */
[----:B------:R-:W-:-:S04]  /*16f0*/  FADD.FTZ R12, R11, R12 ;  /* 0x0000000c0b0c7221 */ /* 0x000fc80000010000 */
[----:B------:R-:W-:-:S07]  /*1700*/  IMAD.MOV.U32 R26, RZ, RZ, R12 ;  /* 0x000000ffff1a7224 */ /* 0x000fce00078e000c */
[----:B------:R-:W-:Y:S05]  /*1710*/  WARPSYNC.COLLECTIVE R13, `(.L_x_10190) ;  /* 0x000000000d087348 */ /* 0x000fea0003c00000 */
[----:B------:R0:W1:Y:S02]  /*1720*/  SHFL.DOWN P6, R25, R26, R15, R14 ;  /* 0x0800000f1a197389 */ /* 0x00006400000c000e */
[----:B01----:R-:W-:Y:S01]  /*1730*/  ENDCOLLECTIVE ;  /* 0x000000000000791b */ /* 0x003fe20003800000 */
.L_x_10190:
[----:B------:R-:W-:Y:S02]  /*1740*/  IMAD.MOV.U32 R15, RZ, RZ, 0x4 ;  /* 0x00000004ff0f7424 */ /* 0x000fe400078e00ff */
[----:B------:R-:W-:-:S04]  /*1750*/  IMAD.MOV.U32 R19, RZ, RZ, R25 ;  /* 0x000000ffff137224 */ /* 0x000fc800078e0019 */
[----:B------:R-:W-:-:S04]  /*1760*/  FADD.FTZ R19, R12, R19 ;  /* 0x000000130c137221 */ /* 0x000fc80000010000 */
[----:B------:R-:W-:-:S07]  /*1770*/  IMAD.MOV.U32 R26, RZ, RZ, R19 ;  /* 0x000000ffff1a7224 */ /* 0x000fce00078e0013 */
[----:B------:R-:W-:Y:S05]  /*1780*/  WARPSYNC.COLLECTIVE R13, `(.L_x_10191) ;  /* 0x000000000d087348 */ /* 0x000fea0003c00000 */
[----:B------:R0:W1:Y:S02]  /*1790*/  SHFL.DOWN P6, R25, R26, R15, R14 ;  /* 0x0800000f1a197389 */ /* 0x00006400000c000e */
[----:B01----:R-:W-:Y:S01]  /*17a0*/  ENDCOLLECTIVE ;  /* 0x000000000000791b */ /* 0x003fe20003800000 */
.L_x_10191:
[----:B------:R-:W-:Y:S01]  /*17b0*/  IMAD.MOV.U32 R15, RZ, RZ, 0x2 ;  /* 0x00000002ff0f7424 */ /* 0x000fe200078e00ff */
[----:B------:R-:W-:-:S05]  /*17c0*/  MOV R16, R25 ;  /* 0x0000001900107202 */ /* 0x000fca0000000f00 */
[----:B------:R-:W-:-:S04]  /*17d0*/  FADD.FTZ R16, R19, R16 ;  /* 0x0000001013107221 */ /* 0x000fc80000010000 */
[----:B------:R-:W-:-:S07]  /*17e0*/  IMAD.MOV.U32 R26, RZ, RZ, R16 ;  /* 0x000000ffff1a7224 */ /* 0x000fce00078e0010 */
[----:B------:R-:W-:Y:S05]  /*17f0*/  WARPSYNC.COLLECTIVE R13, `(.L_x_10192) ;  /* 0x000000000d087348 */ /* 0x000fea0003c00000 */
[----:B------:R0:W1:Y:S02]  /*1800*/  SHFL.DOWN P6, R25, R26, R15, R14 ;  /* 0x0800000f1a197389 */ /* 0x00006400000c000e */
[----:B01----:R-:W-:Y:S01]  /*1810*/  ENDCOLLECTIVE ;  /* 0x000000000000791b */ /* 0x003fe20003800000 */
.L_x_10192:
[----:B------:R-:W-:Y:S02]  /*1820*/  IMAD.MOV.U32 R15, RZ, RZ, 0x1 ;  /* 0x00000001ff0f7424 */ /* 0x000fe400078e00ff */
[----:B------:R-:W-:-:S04]  /*1830*/  IMAD.MOV.U32 R21, RZ, RZ, R25 ;  /* 0x000000ffff157224 */ /* 0x000fc800078e0019 */
[----:B------:R-:W-:-:S05]  /*1840*/  FADD.FTZ R21, R16, R21 ;  /* 0x0000001510157221 */ /* 0x000fca0000010000 */
[----:B------:R-:W-:-:S07]  /*1850*/  MOV R26, R21 ;  /* 0x00000015001a7202 */ /* 0x000fce0000000f00 */
[----:B------:R-:W-:Y:S05]  /*1860*/  WARPSYNC.COLLECTIVE R13, `(.L_x_10193) ;  /* 0x000000000d087348 */ /* 0x000fea0003c00000 */
[----:B------:R0:W1:Y:S02]  /*1870*/  SHFL.DOWN P6, R25, R26, R15, R14 ;  /* 0x0800000f1a197389 */ /* 0x00006400000c000e */
[----:B01----:R-:W-:Y:S01]  /*1880*/  ENDCOLLECTIVE ;  /* 0x000000000000791b */ /* 0x003fe20003800000 */
.L_x_10193:
[----:B------:R-:W-:Y:S01]  /*1890*/  IMAD.MOV.U32 R18, RZ, RZ, R25 ;  /* 0x000000ffff127224 */ /* 0x000fe200078e0019 */
[----:B------:R-:W-:Y:S06]  /*18a0*/  BRA `(.L_x_10194) ;  /* 0xfffffff400207947 */ /* 0x000fec000383ffff */
.L_x_10195:
        /* <DEDUP_REMOVED lines=13> */
.L_x_12176:


//--------------------- .text._ZN2at6native43_GLOBAL__N__9ae7fba5_10_SoftMax_cu_9f978f6322cunn_SoftMaxForwardRegIN3c108BFloat16EfS4_NS1_25LogSoftMaxForwardEpilogueElLi5EEEvPT1_PKT_T3_ --------------------------
	.section	.text._ZN2at6native43_GLOBAL__N__9ae7fba5_10_SoftMax_cu_9f978f6322cunn_SoftMaxForwardRegIN3c108BFloat16EfS4_NS1_25LogSoftMaxForwardEpilogueElLi5EEEvPT1_PKT_T3_,"ax",@progbits
	.align	128
.text._ZN2at6native43_GLOBAL__N__9ae7fba5_10_SoftMax_cu_9f978f6322cunn_SoftMaxForwardRegIN3c108BFloat16EfS4_NS1_25LogSoftMaxForwardEpilogueElLi5EEEvPT1_PKT_T3_:
        .type           _ZN2at6native43_GLOBAL__N__9ae7fba5_10_SoftMax_cu_9f978f6322cunn_SoftMaxForwardRegIN3c108BFloat16EfS4_NS1_25LogSoftMaxForwardEpilogueElLi5EEEvPT1_PKT_T3_,@function
        .size           _ZN2at6native43_GLOBAL__N__9ae7fba5_10_SoftMax_cu_9f978f6322cunn_SoftMaxForwardRegIN3c108BFloat16EfS4_NS1_25LogSoftMaxForwardEpilogueElLi5EEEvPT1_PKT_T3_,(.L_x_12177 - _ZN2at6native43_GLOBAL__N__9ae7fba5_10_SoftMax_cu_9f978f6322cunn_SoftMaxForwardRegIN3c108BFloat16EfS4_NS1_25LogSoftMaxForwardEpilogueElLi5EEEvPT1_PKT_T3_)
        .other          _ZN2at6native43_GLOBAL__N__9ae7fba5_10_SoftMax_cu_9f978f6322cunn_SoftMaxForwardRegIN3c108BFloat16EfS4_NS1_25LogSoftMaxForwardEpilogueElLi5EEEvPT1_PKT_T3_,@"STO_CUDA_ENTRY STV_DEFAULT"
_ZN2at6native43_GLOBAL__N__9ae7fba5_10_SoftMax_cu_9f978f6322cunn_SoftMaxForwardRegIN3c108BFloat16EfS4_NS1_25LogSoftMaxForwardEpilogueElLi5EEEvPT1_PKT_T3_:
        /* <DEDUP_REMOVED lines=30> */
[----:B------:R-:W-:Y:S02]  /*01e0*/  @!P5 IMAD R25, R9, UR7, R25 ;  /* 0x000000070919dc24 */ /* 0x000fe4000f8e0219 */
        /* <DEDUP_REMOVED lines=24> */
[----:B------:R-:W-:Y:S02]  /*0370*/  MOV R14, 0xff7fffff ;  /* 0xff7fffff000e7802 */ /* 0x000fe40000000f00 */
[----:B--2---:R-:W-:Y:S01]  /*0380*/  SHF.R.S32.HI R21, RZ, 0x1f, R6 ;  /* 0x0000001fff157819 */ /* 0x004fe20000011406 */
[----:B------:R-:W0:Y:S01]  /*0390*/  S2UR UR6, SR_CgaCtaId ;  /* 0x00000000000679c3 */ /* 0x000e220000008800 */
[----:B------:R-:W-:Y:S01]  /*03a0*/  UMOV UR4, 0x400 ;  /* 0x0000040000047882 */ /* 0x000fe20000000000 */
[----:B------:R-:W-:Y:S02]  /*03b0*/  ULDC UR5, c[0x0][0x0] ;  /* 0x0000000000057ab9 */ /* 0x000fe40000000800 */
[----:B------:R-:W-:Y:S02]  /*03c0*/  USHF.R.U32.HI UR5, URZ, 0x5, UR5 ;  /* 0x000000053f057899 */ /* 0x000fe40008011605 */
[----:B0-----:R-:W-:Y:S01]  /*03d0*/  ULEA UR4, UR6, UR4, 0x18 ;  /* 0x0000000406047291 */ /* 0x001fe2000f8ec03f */
[----:B------:R-:W-:Y:S01]  /*03e0*/  IMAD.MOV.U32 R22, RZ, RZ, -0x800001 ;  /* 0xff7fffffff167424 */ /* 0x000fe200078e00ff */
[----:B------:R-:W-:Y:S01]  /*03f0*/  BSSY B0, `(.L_x_10196) ;  /* 0x000003c000007945 */ /* 0x000fe20003800000 */
[----:B------:R-:W-:Y:S01]  /*0400*/  BAR.SYNC.DEFER_BLOCKING 0x0 ;  /* 0x0000000000007b1d */ /* 0x000fe20000010000 */
[----:B---3--:R-:W-:-:S05]  /*0410*/  @!P6 IMAD.U32 R15, R0, 0x10000, RZ ;  /* 0x00010000000fe824 */ /* 0x008fca00078e00ff */
[----:B------:R-:W-:Y:S01]  /*0420*/  @!P6 FMNMX.FTZ R14, R15, -3.40282346638528859812e+38, !PT ;  /* 0xff7fffff0f0ee809 */ /* 0x000fe20007810000 */
[----:B----4-:R-:W-:-:S05]  /*0430*/  @!P5 IMAD.U32 R15, R2, 0x10000, RZ ;  /* 0x00010000020fd824 */ /* 0x010fca00078e00ff */
[----:B------:R-:W-:Y:S01]  /*0440*/  @!P5 FMNMX.FTZ R14, R14, R15, !PT ;  /* 0x0000000f0e0ed209 */ /* 0x000fe20007810000 */
[----:B-----5:R-:W-:-:S05]  /*0450*/  @!P4 IMAD.U32 R15, R3, 0x10000, RZ ;  /* 0x00010000030fc824 */ /* 0x020fca00078e00ff */
[----:B------:R-:W-:Y:S01]  /*0460*/  @!P4 FMNMX.FTZ R14, R14, R15, !PT ;  /* 0x0000000f0e0ec209 */ /* 0x000fe20007810000 */
[----:B------:R-:W-:-:S05]  /*0470*/  @!P3 IMAD.U32 R15, R4, 0x10000, RZ ;  /* 0x00010000040fb824 */ /* 0x000fca00078e00ff */
        /* <DEDUP_REMOVED lines=49> */
.L_x_10215:
[----:B-1----:R-:W-:-:S04]  /*0790*/  FSETP.GEU.FTZ.AND P0, PT, R22, R20, PT ;  /* 0x000000141600720b */ /* 0x002fc80003f1e000 */
[----:B0-----:R-:W-:-:S09]  /*07a0*/  FSEL R22, R20, R22, !P0 ;  /* 0x0000001614167208 */ /* 0x001fd20004000000 */
.L_x_10197:
[----:B------:R-:W-:Y:S05]  /*07b0*/  BSYNC B0 ;  /* 0x0000000000007941 */ /* 0x000fea0003800000 */
.L_x_10196:
[----:B------:R-:W-:Y:S01]  /*07c0*/  ISETP.NE.AND P0, PT, R6, RZ, PT ;  /* 0x000000ff0600720c */ /* 0x000fe20003f05270 */
[----:B------:R-:W-:Y:S05]  /*07d0*/  WARPSYNC.ALL ;  /* 0x0000000000007948 */ /* 0x000fea0003800000 */
[----:B------:R-:W-:-:S07]  /*07e0*/  P2R R21, PR, RZ, 0x1 ;  /* 0x00000001ff157803 */ /* 0x000fce0000000000 */
[----:B-1----:R-:W-:Y:S01]  /*07f0*/  @!P0 STS [UR4], R22 ;  /* 0x00000016ff008988 */ /* 0x002fe20008000804 */
[----:B------:R-:W-:Y:S01]  /*0800*/  BAR.SYNC.DEFER_BLOCKING 0x0 ;  /* 0x0000000000007b1d */ /* 0x000fe20000010000 */
[----:B------:R-:W-:Y:S01]  /*0810*/  @!P6 IMAD.U32 R17, R0, 0x10000, RZ ;  /* 0x000100000011e824 */ /* 0x000fe200078e00ff */
[----:B------:R-:W-:Y:S02]  /*0820*/  @!P5 SHF.L.U32 R19, R2, 0x10, RZ ;  /* 0x000000100213d819 */ /* 0x000fe400000006ff */
[----:B------:R-:W-:Y:S01]  /*0830*/  ISETP.NE.AND P0, PT, R25, RZ, PT ;  /* 0x000000ff1900720c */ /* 0x000fe20003f05270 */
[----:B------:R-:W-:Y:S01]  /*0840*/  @!P3 IMAD.U32 R25, R4, 0x10000, RZ ;  /* 0x000100000419b824 */ /* 0x000fe200078e00ff */
[----:B------:R-:W-:Y:S01]  /*0850*/  @!P1 SHF.R.S32.HI R15, RZ, 0x5, R15 ;  /* 0x00000005ff0f9819 */ /* 0x000fe2000001140f */
[----:B------:R-:W-:Y:S03]  /*0860*/  BSSY B0, `(.L_x_10199) ;  /* 0x0000037000007945 */ /* 0x000fe60003800000 */
[----:B------:R-:W-:Y:S01]  /*0870*/  @!P1 LEA R27, R15, UR4, 0x2 ;  /* 0x000000040f1b9c11 */ /* 0x000fe2000f8e10ff */
[----:B------:R-:W-:Y:S01]  /*0880*/  HFMA2.MMA R15, -RZ, RZ, 0, 0 ;  /* 0x00000000ff0f7435 */ /* 0x000fe200000001ff */
[----:B------:R-:W0:Y:S02]  /*0890*/  LDS R14, [UR4] ;  /* 0x00000004ff0e7984 */ /* 0x000e240008000800 */
[--C-:B0-----:R-:W-:Y:S01]  /*08a0*/  @!P6 FADD.FTZ R17, R17, -R14.reuse ;  /* 0x8000000e1111e221 */ /* 0x101fe20000010000 */
[----:B------:R-:W-:Y:S01]  /*08b0*/  @!P5 FADD.FTZ R18, R19, -R14 ;  /* 0x8000000e1312d221 */ /* 0x000fe20000010000 */
[----:B------:R-:W-:-:S02]  /*08c0*/  @!P4 IMAD.U32 R19, R3, 0x10000, RZ ;  /* 0x000100000313c824 */ /* 0x000fc400078e00ff */
[----:B------:R-:W-:Y:S01]  /*08d0*/  @!P6 FMUL.FTZ R17, R17, 1.4426950216293334961 ;  /* 0x3fb8aa3b1111e820 */ /* 0x000fe20000410000 */
[----:B------:R-:W-:Y:S01]  /*08e0*/  @!P5 FMUL.FTZ R18, R18, 1.4426950216293334961 ;  /* 0x3fb8aa3b1212d820 */ /* 0x000fe20000410000 */
[----:B------:R-:W-:-:S04]  /*08f0*/  @!P4 FADD.FTZ R19, R19, -R14 ;  /* 0x8000000e1313c221 */ /* 0x000fc80000010000 */
        /* <DEDUP_REMOVED lines=44> */
.L_x_10221:
[----:B-1----:R-:W-:-:S07]  /*0bc0*/  FADD.FTZ R15, R24, R20 ;  /* 0x00000014180f7221 */ /* 0x002fce0000010000 */
.L_x_10200:
[----:B------:R-:W-:Y:S05]  /*0bd0*/  BSYNC B0 ;  /* 0x0000000000007941 */ /* 0x000fea0003800000 */
.L_x_10199:
        /* <DEDUP_REMOVED lines=10> */
[----:B0-----:R-:W-:Y:S02]  /*0c80*/  IMAD.MOV.U32 R16, RZ, RZ, R6 ;  /* 0x000000ffff107224 */ /* 0x001fe400078e0006 */
[----:B------:R-:W-:Y:S01]  /*0c90*/  FADD.FTZ R0, R17, -R14 ;  /* 0x8000000e11007221 */ /* 0x000fe20000010000 */
[----:B------:R-:W-:-:S03]  /*0ca0*/  IMAD.MOV.U32 R17, RZ, RZ, R7 ;  /* 0x000000ffff117224 */ /* 0x000fc600078e0007 */
[----:B-1----:R-:W-:Y:S01]  /*0cb0*/  FFMA.FTZ R0, R15, -0.69314718246459960938, R0 ;  /* 0xbf3172180f007823 */ /* 0x002fe20000010000 */
[----:B------:R-:W-:-:S04]  /*0cc0*/  IMAD.WIDE.U32 R16, R8, UR7, R16 ;  /* 0x0000000708107c25 */ /* 0x000fc8000f8e0010 */
[----:B------:R-:W-:Y:S01]  /*0cd0*/  IMAD R17, R9, UR7, R17 ;  /* 0x0000000709117c24 */ /* 0x000fe2000f8e0211 */
[C---:B------:R-:W-:Y:S02]  /*0ce0*/  LEA R18, P0, R16.reuse, UR4, 0x1 ;  /* 0x0000000410127c11 */ /* 0x040fe4000f8008ff */
[----:B------:R-:W-:Y:S02]  /*0cf0*/  F2FP.BF16.F32.PACK_AB R0, RZ, R0 ;  /* 0x00000000ff00723e */ /* 0x000fe400000010ff */
[----:B------:R-:W-:-:S05]  /*0d00*/  LEA.HI.X R19, R16, UR5, R17, 0x1, P0 ;  /* 0x0000000510137c11 */ /* 0x000fca00080f0c11 */
[----:B------:R2:W-:Y:S04]  /*0d10*/  STG.E.U16 desc[UR8][R18.64], R0 ;  /* 0x0000000012007986 */ /* 0x0005e8000c101508 */
.L_x_10203:
[----:B------:R-:W-:Y:S05]  /*0d20*/  BSYNC B0 ;  /* 0x0000000000007941 */ /* 0x000fea0003800000 */
.L_x_10202:
[----:B------:R-:W-:Y:S04]  /*0d30*/  BSSY B0, `(.L_x_10204) ;  /* 0x000000f000007945 */ /* 0x000fe80003800000 */
[----:B------:R-:W-:Y:S05]  /*0d40*/  @P5 BRA `(.L_x_10205) ;  /* 0x0000000000345947 */ /* 0x000fea0003800000 */
[----:B------:R-:W-:Y:S01]  /*0d50*/  ULDC UR4, c[0x0][0x0] ;  /* 0x0000000000047ab9 */ /* 0x000fe20000000800 */
[----:B--2---:R-:W-:Y:S01]  /*0d60*/  SHF.L.U32 R19, R2, 0x10, RZ ;  /* 0x0000001002137819 */ /* 0x004fe200000006ff */
[----:B0-----:R-:W-:Y:S01]  /*0d70*/  VIADD R16, R6, UR4 ;  /* 0x0000000406107c36 */ /* 0x001fe20008000000 */
        /* <DEDUP_REMOVED lines=10> */
.L_x_10205:
[----:B------:R-:W-:Y:S05]  /*0e20*/  BSYNC B0 ;  /* 0x0000000000007941 */ /* 0x000fea0003800000 */
.L_x_10204:
[----:B------:R-:W-:Y:S04]  /*0e30*/  BSSY B0, `(.L_x_10206) ;  /* 0x000000c000007945 */ /* 0x000fe80003800000 */
[----:B------:R-:W-:Y:S05]  /*0e40*/  @P4 BRA `(.L_x_10207) ;  /* 0x0000000000284947 */ /* 0x000fea0003800000 */
[----:B------:R-:W-:Y:S01]  /*0e50*/  IMAD.U32 R3, R3, 0x10000, RZ ;  /* 0x0001000003037824 */ /* 0x000fe200078e00ff */
[----:B------:R-:W-:Y:S01]  /*0e60*/  ULDC.64 UR4, c[0x0][0x210] ;  /* 0x0000840000047ab9 */ /* 0x000fe20000000a00 */
[----:B------:R-:W-:-:S04]  /*0e70*/  IMAD.WIDE.U32 R10, R8, UR7, R10 ;  /* 0x00000007080a7c25 */ /* 0x000fc8000f8e000a */
[----:B--23--:R-:W-:Y:S01]  /*0e80*/  FADD.FTZ R0, R3, -R14 ;  /* 0x8000000e03007221 */ /* 0x00cfe20000010000 */
[----:B------:R-:W-:Y:S01]  /*0e90*/  IMAD R3, R9, UR7, R11 ;  /* 0x0000000709037c24 */ /* 0x000fe2000f8e020b */
[C---:B------:R-:W-:Y:S02]  /*0ea0*/  LEA R2, P0, R10.reuse, UR4, 0x1 ;  /* 0x000000040a027c11 */ /* 0x040fe4000f8008ff */
[----:B-1----:R-:W-:Y:S02]  /*0eb0*/  FFMA.FTZ R0, R15, -0.69314718246459960938, R0 ;  /* 0xbf3172180f007823 */ /* 0x002fe40000010000 */
[----:B------:R-:W-:-:S03]  /*0ec0*/  LEA.HI.X R3, R10, UR5, R3, 0x1, P0 ;  /* 0x000000050a037c11 */ /* 0x000fc600080f0c03 */
[----:B------:R-:W-:-:S05]  /*0ed0*/  F2FP.BF16.F32.PACK_AB R0, RZ, R0 ;  /* 0x00000000ff00723e */ /* 0x000fca00000010ff */
[----:B------:R4:W-:Y:S02]  /*0ee0*/  STG.E.U16 desc[UR8][R2.64], R0 ;  /* 0x0000000002007986 */ /* 0x0009e4000c101508 */
.L_x_10207:
[----:B------:R-:W-:Y:S05]  /*0ef0*/  BSYNC B0 ;  /* 0x0000000000007941 */ /* 0x000fea0003800000 */
.L_x_10206:
[----:B------:R-:W-:Y:S04]  /*0f00*/  BSSY B0, `(.L_x_10208) ;  /* 0x0000010000007945 */ /* 0x000fe80003800000 */
[----:B------:R-:W-:Y:S05]  /*0f10*/  @P3 BRA `(.L_x_10209) ;  /* 0x0000000000383947 */ /* 0x000fea0003800000 */
[----:B----4-:R-:W4:Y:S01]  /*0f20*/  LDC R3, c[0x0][RZ] ;  /* 0x00000000ff037b82 */ /* 0x010f220000000800 */
[----:B------:R-:W-:Y:S01]  /*0f30*/  IMAD.U32 R7, R4, 0x10000, RZ ;  /* 0x0001000004077824 */ /* 0x000fe200078e00ff */
[----:B------:R-:W-:-:S03]  /*0f40*/  ULDC.64 UR4, c[0x0][0x210] ;  /* 0x0000840000047ab9 */ /* 0x000fc60000000a00 */
[----:B--23--:R-:W-:-:S04]  /*0f50*/  FADD.FTZ R0, R7, -R14 ;  /* 0x8000000e07007221 */ /* 0x00cfc80000010000 */
[----:B-1----:R-:W-:-:S05]  /*0f60*/  FFMA.FTZ R0, R15, -0.69314718246459960938, R0 ;  /* 0xbf3172180f007823 */ /* 0x002fca0000010000 */
[----:B------:R-:W-:Y:S01]  /*0f70*/  F2FP.BF16.F32.PACK_AB R0, RZ, R0 ;  /* 0x00000000ff00723e */ /* 0x000fe200000010ff */
[----:B----4-:R-:W-:-:S04]  /*0f80*/  IMAD R2, R3, 0x2, R6 ;  /* 0x0000000203027824 */ /* 0x010fc800078e0206 */
[----:B------:R-:W-:-:S05]  /*0f90*/  IMAD.IADD R2, R2, 0x1, R3 ;  /* 0x0000000102027824 */ /* 0x000fca00078e0203 */
[----:B------:R-:W-:-:S03]  /*0fa0*/  SHF.R.S32.HI R3, RZ, 0x1f, R2 ;  /* 0x0000001fff037819 */ /* 0x000fc60000011402 */
[----:B------:R-:W-:-:S04]  /*0fb0*/  IMAD.WIDE.U32 R2, R8, UR7, R2 ;  /* 0x0000000708027c25 */ /* 0x000fc8000f8e0002 */
[----:B------:R-:W-:Y:S01]  /*0fc0*/  IMAD R3, R9, UR7, R3 ;  /* 0x0000000709037c24 */ /* 0x000fe2000f8e0203 */
[----:B------:R-:W-:-:S04]  /*0fd0*/  LEA R6, P0, R2, UR4, 0x1 ;  /* 0x0000000402067c11 */ /* 0x000fc8000f8008ff */
[----:B------:R-:W-:-:S05]  /*0fe0*/  LEA.HI.X R7, R2, UR5, R3, 0x1, P0 ;  /* 0x0000000502077c11 */ /* 0x000fca00080f0c03 */
[----:B------:R1:W-:Y:S04]  /*0ff0*/  STG.E.U16 desc[UR8][R6.64], R0 ;  /* 0x0000000006007986 */ /* 0x0003e8000c101508 */
.L_x_10209:
[----:B------:R-:W-:Y:S05]  /*1000*/  BSYNC B0 ;  /* 0x0000000000007941 */ /* 0x000fea0003800000 */
.L_x_10208:
[----:B------:R-:W-:Y:S05]  /*1010*/  @P2 EXIT ;  /* 0x000000000000294d */ /* 0x000fea0003800000 */
[----:B------:R-:W-:Y:S01]  /*1020*/  SHF.L.U32 R5, R5, 0x10, RZ ;  /* 0x0000001005057819 */ /* 0x000fe200000006ff */
[----:B------:R-:W-:Y:S01]  /*1030*/  IMAD.WIDE.U32 R12, R8, UR7, R12 ;  /* 0x00000007080c7c25 */ /* 0x000fe2000f8e000c */
[----:B------:R-:W-:-:S03]  /*1040*/  ULDC.64 UR4, c[0x0][0x210] ;  /* 0x0000840000047ab9 */ /* 0x000fc60000000a00 */
[----:B------:R-:W-:Y:S01]  /*1050*/  FADD.FTZ R14, R5, -R14 ;  /* 0x8000000e050e7221 */ /* 0x000fe20000010000 */
[----:B------:R-:W-:Y:S01]  /*1060*/  IMAD R9, R9, UR7, R13 ;  /* 0x0000000709097c24 */ /* 0x000fe2000f8e020d */
[C---:B----4-:R-:W-:Y:S02]  /*1070*/  LEA R2, P0, R12.reuse, UR4, 0x1 ;  /* 0x000000040c027c11 */ /* 0x050fe4000f8008ff */
[----:B-1----:R-:W-:Y:S02]  /*1080*/  FFMA.FTZ R15, R15, -0.69314718246459960938, R14 ;  /* 0xbf3172180f0f7823 */ /* 0x002fe4000001000e */
[----:B------:R-:W-:-:S03]  /*1090*/  LEA.HI.X R3, R12, UR5, R9, 0x1, P0 ;  /* 0x000000050c037c11 */ /* 0x000fc600080f0c09 */
[----:B------:R-:W-:-:S05]  /*10a0*/  F2FP.BF16.F32.PACK_AB R15, RZ, R15 ;  /* 0x0000000fff0f723e */ /* 0x000fca00000010ff */
[----:B------:R-:W-:Y:S01]  /*10b0*/  STG.E.U16 desc[UR8][R2.64], R15 ;  /* 0x0000000f02007986 */ /* 0x000fe2000c101508 */
[----:B------:R-:W-:Y:S05]  /*10c0*/  EXIT ;  /* 0x000000000000794d */ /* 0x000fea0003800000 */
.L_x_10198:
[----:B-1----:R-:W-:Y:S02]  /*10d0*/  IMAD.MOV.U32 R26, RZ, RZ, R22 ;  /* 0x000000ffff1a7224 */ /* 0x002fe400078e0016 */
[----:B------:R-:W-:Y:S02]  /*10e0*/  IMAD.MOV.U32 R19, RZ, RZ, 0x10 ;  /* 0x00000010ff137424 */ /* 0x000fe400078e00ff */
[----:B------:R-:W-:Y:S02]  /*10f0*/  IMAD.MOV.U32 R18, RZ, RZ, 0x1f ;  /* 0x0000001fff127424 */ /* 0x000fe400078e00ff */
[----:B------:R-:W-:-:S07]  /*1100*/  IMAD.MOV.U32 R17, RZ, RZ, -0x1 ;  /* 0xffffffffff117424 */ /* 0x000fce00078e00ff */
[----:B------:R-:W-:Y:S05]  /*1110*/  WARPSYNC.COLLECTIVE R17, `(.L_x_10210) ;  /* 0x0000000011087348 */ /* 0x000fea0003c00000 */
[----:B------:R0:W1:Y:S02]  /*1120*/  SHFL.DOWN P0, R20, R26, R19, R18 ;  /* 0x080000131a147389 */ /* 0x0000640000000012 */
[----:B01----:R-:W-:Y:S01]  /*1130*/  ENDCOLLECTIVE ;  /* 0x000000000000791b */ /* 0x003fe20003800000 */
.L_x_10210:
[----:B------:R-:W-:Y:S01]  /*1140*/  IMAD.MOV.U32 R19, RZ, RZ, 0x8 ;  /* 0x00000008ff137424 */ /* 0x000fe200078e00ff */
[----:B------:R-:W-:-:S04]  /*1150*/  FSETP.GEU.FTZ.AND P0, PT, R22, R20, PT ;  /* 0x000000141600720b */ /* 0x000fc80003f1e000 */
[----:B------:R-:W-:-:S04]  /*1160*/  FSEL R14, R20, R22, !P0 ;  /* 0x00000016140e7208 */ /* 0x000fc80004000000 */
[----:B------:R-:W-:-:S07]  /*1170*/  MOV R26, R14 ;  /* 0x0000000e001a7202 */ /* 0x000fce0000000f00 */
[----:B------:R-:W-:Y:S05]  /*1180*/  WARPSYNC.COLLECTIVE R17, `(.L_x_10211) ;  /* 0x0000000011087348 */ /* 0x000fea0003c00000 */
[----:B------:R0:W1:Y:S02]  /*1190*/  SHFL.DOWN P0, R20, R26, R19, R18 ;  /* 0x080000131a147389 */ /* 0x0000640000000012 */
[----:B01----:R-:W-:Y:S01]  /*11a0*/  ENDCOLLECTIVE ;  /* 0x000000000000791b */ /* 0x003fe20003800000 */
.L_x_10211:
[----:B------:R-:W-:Y:S01]  /*11b0*/  IMAD.MOV.U32 R19, RZ, RZ, 0x4 ;  /* 0x00000004ff137424 */ /* 0x000fe200078e00ff */
[----:B------:R-:W-:-:S04]  /*11c0*/  FSETP.GEU.FTZ.AND P0, PT, R14, R20, PT ;  /* 0x000000140e00720b */ /* 0x000fc80003f1e000 */
[----:B------:R-:W-:-:S05]  /*11d0*/  FSEL R21, R20, R14, !P0 ;  /* 0x0000000e14157208 */ /* 0x000fca0004000000 */
[----:B------:R-:W-:-:S07]  /*11e0*/  IMAD.MOV.U32 R26, RZ, RZ, R21 ;  /* 0x000000ffff1a7224 */ /* 0x000fce00078e0015 */
[----:B------:R-:W-:Y:S05]  /*11f0*/  WARPSYNC.COLLECTIVE R17, `(.L_x_10212) ;  /* 0x0000000011087348 */ /* 0x000fea0003c00000 */
[----:B------:R0:W1:Y:S02]  /*1200*/  SHFL.DOWN P0, R20, R26, R19, R18 ;  /* 0x080000131a147389 */ /* 0x0000640000000012 */
[----:B01----:R-:W-:Y:S01]  /*1210*/  ENDCOLLECTIVE ;  /* 0x000000000000791b */ /* 0x003fe20003800000 */
.L_x_10212:
[----:B------:R-:W-:Y:S01]  /*1220*/  HFMA2.MMA R19, -RZ, RZ, 0, 1.1920928955078125e-07 ;  /* 0x00000002ff137435 */ /* 0x000fe200000001ff */
[----:B------:R-:W-:-:S04]  /*1230*/  FSETP.GEU.FTZ.AND P0, PT, R21, R20, PT ;  /* 0x000000141500720b */ /* 0x000fc80003f1e000 */
[----:B------:R-:W-:-:S05]  /*1240*/  FSEL R24, R20, R21, !P0 ;  /* 0x0000001514187208 */ /* 0x000fca0004000000 */
[----:B------:R-:W-:-:S07]  /*1250*/  IMAD.MOV.U32 R26, RZ, RZ, R24 ;  /* 0x000000ffff1a7224 */ /* 0x000fce00078e0018 */
[----:B------:R-:W-:Y:S05]  /*1260*/  WARPSYNC.COLLECTIVE R17, `(.L_x_10213) ;  /* 0x0000000011087348 */ /* 0x000fea0003c00000 */
[----:B------:R0:W1:Y:S02]  /*1270*/  SHFL.DOWN P0, R20, R26, R19, R18 ;  /* 0x080000131a147389 */ /* 0x0000640000000012 */
[----:B01----:R-:W-:Y:S01]  /*1280*/  ENDCOLLECTIVE ;  /* 0x000000000000791b */ /* 0x003fe20003800000 */
.L_x_10213:
[----:B------:R-:W-:Y:S01]  /*1290*/  IMAD.MOV.U32 R19, RZ, RZ, 0x1 ;  /* 0x00000001ff137424 */ /* 0x000fe200078e00ff */
[----:B------:R-:W-:-:S04]  /*12a0*/  FSETP.GEU.FTZ.AND P0, PT, R24, R20, PT ;  /* 0x000000141800720b */ /* 0x000fc80003f1e000 */
[----:B------:R-:W-:-:S05]  /*12b0*/  FSEL R22, R20, R24, !P0 ;  /* 0x0000001814167208 */ /* 0x000fca0004000000 */
[----:B------:R-:W-:-:S07]  /*12c0*/  IMAD.MOV.U32 R26, RZ, RZ, R22 ;  /* 0x000000ffff1a7224 */ /* 0x000fce00078e0016 */
[----:B------:R-:W-:Y:S05]  /*12d0*/  WARPSYNC.COLLECTIVE R17, `(.L_x_10214) ;  /* 0x0000000011087348 */ /* 0x000fea0003c00000 */
[----:B------:R0:W1:Y:S02]  /*12e0*/  SHFL.DOWN P0, R20, R26, R19, R18 ;  /* 0x080000131a147389 */ /* 0x0000640000000012 */
[----:B01----:R-:W-:Y:S01]  /*12f0*/  ENDCOLLECTIVE ;  /* 0x000000000000791b */ /* 0x003fe20003800000 */
.L_x_10214:
[----:B------:R-:W-:Y:S05]  /*1300*/  BRA `(.L_x_10215) ;  /* 0xfffffff400207947 */ /* 0x000fea000383ffff */
.L_x_10201:
[----:B-1----:R-:W-:Y:S01]  /*1310*/  IMAD.MOV.U32 R26, RZ, RZ, R15 ;  /* 0x000000ffff1a7224 */ /* 0x002fe200078e000f */
[----:B------:R-:W-:Y:S01]  /*1320*/  MOV R19, 0x10 ;  /* 0x0000001000137802 */ /* 0x000fe20000000f00 */
[----:B------:R-:W-:Y:S02]  /*1330*/  IMAD.MOV.U32 R18, RZ, RZ, 0x1f ;  /* 0x0000001fff127424 */ /* 0x000fe400078e00ff */
[----:B------:R-:W-:-:S07]  /*1340*/  IMAD.MOV.U32 R17, RZ, RZ, -0x1 ;  /* 0xffffffffff117424 */ /* 0x000fce00078e00ff */
[----:B0-----:R-:W-:Y:S05]  /*1350*/  WARPSYNC.COLLECTIVE R17, `(.L_x_10216) ;  /* 0x0000000011087348 */ /* 0x001fea0003c00000 */
[----:B------:R1:W2:Y:S02]  /*1360*/  SHFL.DOWN P0, R20, R26, R19, R18 ;  /* 0x080000131a147389 */ /* 0x0002a40000000012 */
[----:B012---:R-:W-:Y:S01]  /*1370*/  ENDCOLLECTIVE ;  /* 0x000000000000791b */ /* 0x007fe20003800000 */
.L_x_10216:
[----:B------:R-:W-:Y:S01]  /*1380*/  HFMA2.MMA R19, -RZ, RZ, 0, 4.76837158203125e-07 ;  /* 0x00000008ff137435 */ /* 0x000fe200000001ff */
[----:B------:R-:W-:-:S04]  /*1390*/  FADD.FTZ R16, R15, R20 ;  /* 0x000000140f107221 */ /* 0x000fc80000010000 */
[----:B------:R-:W-:-:S07]  /*13a0*/  IMAD.MOV.U32 R26, RZ, RZ, R16 ;  /* 0x000000ffff1a7224 */ /* 0x000fce00078e0010 */
[----:B------:R-:W-:Y:S05]  /*13b0*/  WARPSYNC.COLLECTIVE R17, `(.L_x_10217) ;  /* 0x0000000011087348 */ /* 0x000fea0003c00000 */
[----:B------:R0:W1:Y:S02]  /*13c0*/  SHFL.DOWN P0, R20, R26, R19, R18 ;  /* 0x080000131a147389 */ /* 0x0000640000000012 */
[----:B01----:R-:W-:Y:S01]  /*13d0*/  ENDCOLLECTIVE ;  /* 0x000000000000791b */ /* 0x003fe20003800000 */
.L_x_10217:
[----:B------:R-:W-:Y:S02]  /*13e0*/  IMAD.MOV.U32 R19, RZ, RZ, 0x4 ;  /* 0x00000004ff137424 */ /* 0x000fe400078e00ff */
[----:B------:R-:W-:-:S04]  /*13f0*/  FADD.FTZ R22, R16, R20 ;  /* 0x0000001410167221 */ /* 0x000fc80000010000 */
[----:B------:R-:W-:-:S07]  /*1400*/  IMAD.MOV.U32 R26, RZ, RZ, R22 ;  /* 0x000000ffff1a7224 */ /* 0x000fce00078e0016 */
[----:B------:R-:W-:Y:S05]  /*1410*/  WARPSYNC.COLLECTIVE R17, `(.L_x_10218) ;  /* 0x0000000011087348 */ /* 0x000fea0003c00000 */
[----:B------:R0:W1:Y:S02]  /*1420*/  SHFL.DOWN P0, R20, R26, R19, R18 ;  /* 0x080000131a147389 */ /* 0x0000640000000012 */
[----:B01----:R-:W-:Y:S01]  /*1430*/  ENDCOLLECTIVE ;  /* 0x000000000000791b */ /* 0x003fe20003800000 */
.L_x_10218:
[----:B------:R-:W-:Y:S01]  /*1440*/  MOV R19, 0x2 ;  /* 0x0000000200137802 */ /* 0x000fe20000000f00 */
[----:B------:R-:W-:-:S04]  /*1450*/  FADD.FTZ R23, R22, R20 ;  /* 0x0000001416177221 */ /* 0x000fc80000010000 */
[----:B------:R-:W-:-:S07]  /*1460*/  IMAD.MOV.U32 R26, RZ, RZ, R23 ;  /* 0x000000ffff1a7224 */ /* 0x000fce00078e0017 */
[----:B------:R-:W-:Y:S05]  /*1470*/  WARPSYNC.COLLECTIVE R17, `(.L_x_10219) ;  /* 0x0000000011087348 */ /* 0x000fea0003c00000 */
[----:B------:R0:W1:Y:S02]  /*1480*/  SHFL.DOWN P0, R20, R26, R19, R18 ;  /* 0x080000131a147389 */ /* 0x0000640000000012 */
[----:B01----:R-:W-:Y:S01]  /*1490*/  ENDCOLLECTIVE ;  /* 0x000000000000791b */ /* 0x003fe20003800000 */
.L_x_10219:
[----:B------:R-:W-:Y:S02]  /*14a0*/  IMAD.MOV.U32 R19, RZ, RZ, 0x1 ;  /* 0x00000001ff137424 */ /* 0x000fe400078e00ff */
[----:B------:R-:W-:-:S04]  /*14b0*/  FADD.FTZ R24, R23, R20 ;  /* 0x0000001417187221 */ /* 0x000fc80000010000 */
[----:B------:R-:W-:-:S07]  /*14c0*/  IMAD.MOV.U32 R26, RZ, RZ, R24 ;  /* 0x000000ffff1a7224 */ /* 0x000fce00078e0018 */
[----:B------:R-:W-:Y:S05]  /*14d0*/  WARPSYNC.COLLECTIVE R17, `(.L_x_10220) ;  /* 0x0000000011087348 */ /* 0x000fea0003c00000 */
[----:B------:R0:W1:Y:S02]  /*14e0*/  SHFL.DOWN P0, R20, R26, R19, R18 ;  /* 0x080000131a147389 */ /* 0x0000640000000012 */
[----:B01----:R-:W-:Y:S01]  /*14f0*/  ENDCOLLECTIVE ;  /* 0x000000000000791b */ /* 0x003fe20003800000 */
.L_x_10220:
[----:B------:R-:W-:Y:S05]  /*1500*/  BRA `(.L_x_10221) ;  /* 0xfffffff400ac7947 */ /* 0x000fea000383ffff */
.L_x_10222:
        /* <DEDUP_REMOVED lines=15> */
.L_x_12177:


//--------------------- .text._ZN2at6native43_GLOBAL__N__9ae7fba5_10_SoftMax_cu_9f978f6322cunn_SoftMaxForwardRegIN3c108BFloat16EfS4_NS1_25LogSoftMaxForwardEpilogueElLi4EEEvPT1_PKT_T3_ --------------------------
	.section	.text._ZN2at6native43_GLOBAL__N__9ae7fba5_10_SoftMax_cu_9f978f6322cunn_SoftMaxForwardRegIN3c108BFloat16EfS4_NS1_25LogSoftMaxForwardEpilogueElLi4EEEvPT1_PKT_T3_,"ax",@progbits
	.align	128
.text._ZN2at6native43_GLOBAL__N__9ae7fba5_10_SoftMax_cu_9f978f6322cunn_SoftMaxForwardRegIN3c108BFloat16EfS4_NS1_25LogSoftMaxForwardEpilogueElLi4EEEvPT1_PKT_T3_:
        .type           _ZN2at6native43_GLOBAL__N__9ae7fba5_10_SoftMax_cu_9f978f6322cunn_SoftMaxForwardRegIN3c108BFloat16EfS4_NS1_25LogSoftMaxForwardEpilogueElLi4EEEvPT1_PKT_T3_,@function
        .size           _ZN2at6native43_GLOBAL__N__9ae7fba5_10_SoftMax_cu_9f978f6322cunn_SoftMaxForwardRegIN3c108BFloat16EfS4_NS1_25LogSoftMaxForwardEpilogueElLi4EEEvPT1_PKT_T3_,(.L_x_12178 - _ZN2at6native43_GLOBAL__N__9ae7fba5_10_SoftMax_cu_9f978f6322cunn_SoftMaxForwardRegIN3c108BFloat16EfS4_NS1_25LogSoftMaxForwardEpilogueElLi4EEEvPT1_PKT_T3_)
        .other          _ZN2at6native43_GLOBAL__N__9ae7fba5_10_SoftMax_cu_9f978f6322cunn_SoftMaxForwardRegIN3c108BFloat16EfS4_NS1_25LogSoftMaxForwardEpilogueElLi4EEEvPT1_PKT_T3_,@"STO_CUDA_ENTRY STV_DEFAULT"
_ZN2at6native43_GLOBAL__N__9ae7fba5_10_SoftMax_cu_9f978f6322cunn_SoftMaxForwardRegIN3c108BFloat16EfS4_NS1_25LogSoftMaxForwardEpilogueElLi4EEEvPT1_PKT_T3_:
        /* <DEDUP_REMOVED lines=52> */
[----:B------:R-:W-:Y:S01]  /*0340*/  ISETP.GE.AND P6, PT, R12, UR5, PT ;  /* 0x000000050c007c0c */ /* 0x000fe2000bfc6270 */
[----:B---3--:R-:W-:-:S05]  /*0350*/  @!P4 IMAD.U32 R23, R0, 0x10000, RZ ;  /* 0x000100000017c824 */ /* 0x008fca00078e00ff */
[----:B------:R-:W-:Y:S02]  /*0360*/  @!P4 FMNMX.FTZ R22, R23, -3.40282346638528859812e+38, !PT ;  /* 0xff7fffff1716c809 */ /* 0x000fe40007810000 */
[----:B--2---:R-:W-:-:S04]  /*0370*/  @!P3 SHF.L.U32 R23, R2, 0x10, RZ ;  /* 0x000000100217b819 */ /* 0x004fc800000006ff */
        /* <DEDUP_REMOVED lines=52> */
.L_x_10240:
[----:B-1----:R-:W-:-:S04]  /*06c0*/  FSETP.GEU.FTZ.AND P5, PT, R22, R20, PT ;  /* 0x000000141600720b */ /* 0x002fc80003fbe000 */
[----:B0-----:R-:W-:-:S09]  /*06d0*/  FSEL R22, R20, R22, !P5 ;  /* 0x0000001614167208 */ /* 0x001fd20006800000 */
.L_x_10224:
[----:B------:R-:W-:Y:S05]  /*06e0*/  BSYNC B0 ;  /* 0x0000000000007941 */ /* 0x000fea0003800000 */
.L_x_10223:
[----:B------:R-:W-:Y:S01]  /*06f0*/  ISETP.NE.AND P6, PT, R12, RZ, PT ;  /* 0x000000ff0c00720c */ /* 0x000fe20003fc5270 */
[----:B------:R-:W-:-:S12]  /*0700*/  WARPSYNC.ALL ;  /* 0x0000000000007948 */ /* 0x000fd80003800000 */
[----:B-1----:R-:W-:Y:S01]  /*0710*/  @!P6 STS [UR4], R22 ;  /* 0x00000016ff00e988 */ /* 0x002fe20008000804 */
[----:B------:R-:W-:Y:S01]  /*0720*/  BAR.SYNC.DEFER_BLOCKING 0x0 ;  /* 0x0000000000007b1d */ /* 0x000fe20000010000 */
[----:B------:R-:W-:Y:S01]  /*0730*/  @!P4 IMAD.U32 R17, R0, 0x10000, RZ ;  /* 0x000100000011c824 */ /* 0x000fe200078e00ff */
[----:B------:R-:W-:Y:S01]  /*0740*/  ISETP.NE.AND P5, PT, R26, RZ, PT ;  /* 0x000000ff1a00720c */ /* 0x000fe20003fa5270 */
[----:B------:R-:W-:Y:S01]  /*0750*/  @!P3 IMAD.U32 R19, R2, 0x10000, RZ ;  /* 0x000100000213b824 */ /* 0x000fe200078e00ff */
[----:B------:R-:W-:Y:S01]  /*0760*/  @!P0 SHF.R.S32.HI R15, RZ, 0x5, R15 ;  /* 0x00000005ff0f8819 */ /* 0x000fe2000001140f */
[----:B------:R-:W-:Y:S01]  /*0770*/  @!P2 IMAD.U32 R21, R3, 0x10000, RZ ;  /* 0x000100000315a824 */ /* 0x000fe200078e00ff */
[----:B------:R-:W-:Y:S01]  /*0780*/  BSSY B0, `(.L_x_10226) ;  /* 0x0000032000007945 */ /* 0x000fe20003800000 */
[----:B------:R-:W-:Y:S01]  /*0790*/  @!P1 IMAD.U32 R25, R24, 0x10000, RZ ;  /* 0x0001000018199824 */ /* 0x000fe200078e00ff */
        /* <DEDUP_REMOVED lines=10> */
[----:B------:R-:W-:Y:S01]  /*0840*/  HFMA2.MMA R18, -RZ, RZ, 0, 0 ;  /* 0x00000000ff127435 */ /* 0x000fe200000001ff */
        /* <DEDUP_REMOVED lines=36> */
.L_x_10246:
[----:B-1----:R-:W-:-:S07]  /*0a90*/  FADD.FTZ R15, R23, R20 ;  /* 0x00000014170f7221 */ /* 0x002fce0000010000 */
.L_x_10227:
[----:B------:R-:W-:Y:S05]  /*0aa0*/  BSYNC B0 ;  /* 0x0000000000007941 */ /* 0x000fea0003800000 */
.L_x_10226:
[----:B-1----:R-:W-:Y:S01]  /*0ab0*/  @!P6 STS [UR4], R15 ;  /* 0x0000000fff00e988 */ /* 0x002fe20008000804 */
[----:B------:R-:W-:Y:S05]  /*0ac0*/  WARPSYNC.ALL ;  /* 0x0000000000007948 */ /* 0x000fea0003800000 */
[----:B------:R-:W-:Y:S06]  /*0ad0*/  BAR.SYNC.DEFER_BLOCKING 0x0 ;  /* 0x0000000000007b1d */ /* 0x000fec0000010000 */
[----:B------:R-:W-:Y:S01]  /*0ae0*/  BSSY B0, `(.L_x_10229) ;  /* 0x000000e000007945 */ /* 0x000fe20003800000 */
[----:B------:R-:W1:Y:S02]  /*0af0*/  LDS R15, [UR4] ;  /* 0x00000004ff0f7984 */ /* 0x000e640008000800 */
[----:B-1----:R-:W1:Y:S01]  /*0b00*/  MUFU.LG2 R15, R15 ;  /* 0x0000000f000f7308 */ /* 0x002e620000000c00 */
[----:B------:R-:W-:Y:S05]  /*0b10*/  @P4 BRA `(.L_x_10230) ;  /* 0x0000000000284947 */ /* 0x000fea0003800000 */
[----:B------:R-:W-:Y:S01]  /*0b20*/  IMAD.U32 R17, R0, 0x10000, RZ ;  /* 0x0001000000117824 */ /* 0x000fe200078e00ff */
[----:B------:R-:W-:Y:S01]  /*0b30*/  ULDC.64 UR4, c[0x0][0x210] ;  /* 0x0000840000047ab9 */ /* 0x000fe20000000a00 */
[----:B------:R-:W-:-:S04]  /*0b40*/  IMAD.WIDE.U32 R12, R10, UR7, R12 ;  /* 0x000000070a0c7c25 */ /* 0x000fc8000f8e000c */
[----:B------:R-:W-:Y:S01]  /*0b50*/  FADD.FTZ R0, R17, -R14 ;  /* 0x8000000e11007221 */ /* 0x000fe20000010000 */
[----:B------:R-:W-:Y:S01]  /*0b60*/  IMAD R13, R11, UR7, R13 ;  /* 0x000000070b0d7c24 */ /* 0x000fe2000f8e020d */
[C---:B0-----:R-:W-:Y:S02]  /*0b70*/  LEA R16, P0, R12.reuse, UR4, 0x1 ;  /* 0x000000040c107c11 */ /* 0x041fe4000f8008ff */
[----:B-1----:R-:W-:Y:S02]  /*0b80*/  FFMA.FTZ R0, R15, -0.69314718246459960938, R0 ;  /* 0xbf3172180f007823 */ /* 0x002fe40000010000 */
[----:B------:R-:W-:-:S03]  /*0b90*/  LEA.HI.X R17, R12, UR5, R13, 0x1, P0 ;  /* 0x000000050c117c11 */ /* 0x000fc600080f0c0d */
[----:B------:R-:W-:-:S05]  /*0ba0*/  F2FP.BF16.F32.PACK_AB R0, RZ, R0 ;  /* 0x00000000ff00723e */ /* 0x000fca00000010ff */
[----:B------:R2:W-:Y:S02]  /*0bb0*/  STG.E.U16 desc[UR8][R16.64], R0 ;  /* 0x0000000010007986 */ /* 0x0005e4000c101508 */
.L_x_10230:
[----:B------:R-:W-:Y:S05]  /*0bc0*/  BSYNC B0 ;  /* 0x0000000000007941 */ /* 0x000fea0003800000 */
.L_x_10229:
[----:B------:R-:W-:Y:S04]  /*0bd0*/  BSSY B0, `(.L_x_10231) ;  /* 0x000000c000007945 */ /* 0x000fe80003800000 */
[----:B------:R-:W-:Y:S05]  /*0be0*/  @P3 BRA `(.L_x_10232) ;  /* 0x0000000000283947 */ /* 0x000fea0003800000 */
[----:B------:R-:W-:Y:S01]  /*0bf0*/  IMAD.U32 R13, R2, 0x10000, RZ ;  /* 0x00010000020d7824 */ /* 0x000fe200078e00ff */
[----:B------:R-:W-:-:S03]  /*0c00*/  ULDC.64 UR4, c[0x0][0x210] ;  /* 0x0000840000047ab9 */ /* 0x000fc60000000a00 */
[----:B--2---:R-:W-:Y:S01]  /*0c10*/  FADD.FTZ R0, R13, -R14 ;  /* 0x8000000e0d007221 */ /* 0x004fe20000010000 */
[----:B------:R-:W-:-:S04]  /*0c20*/  IMAD.WIDE.U32 R12, R10, UR7, R8 ;  /* 0x000000070a0c7c25 */ /* 0x000fc8000f8e0008 */
[----:B-1----:R-:W-:Y:S01]  /*0c30*/  FFMA.FTZ R0, R15, -0.69314718246459960938, R0 ;  /* 0xbf3172180f007823 */ /* 0x002fe20000010000 */
[----:B------:R-:W-:Y:S01]  /*0c40*/  IMAD R9, R11, UR7, R13 ;  /* 0x000000070b097c24 */ /* 0x000fe2000f8e020d */
[----:B------:R-:W-:-:S03]  /*0c50*/  LEA R8, P0, R12, UR4, 0x1 ;  /* 0x000000040c087c11 */ /* 0x000fc6000f8008ff */
[----:B------:R-:W-:Y:S02]  /*0c60*/  F2FP.BF16.F32.PACK_AB R0, RZ, R0 ;  /* 0x00000000ff00723e */ /* 0x000fe400000010ff */
[----:B------:R-:W-:-:S05]  /*0c70*/  LEA.HI.X R9, R12, UR5, R9, 0x1, P0 ;  /* 0x000000050c097c11 */ /* 0x000fca00080f0c09 */
[----:B------:R3:W-:Y:S03]  /*0c80*/  STG.E.U16 desc[UR8][R8.64], R0 ;  /* 0x0000000008007986 */ /* 0x0007e6000c101508 */
.L_x_10232:
[----:B------:R-:W-:Y:S05]  /*0c90*/  BSYNC B0 ;  /* 0x0000000000007941 */ /* 0x000fea0003800000 */
.L_x_10231:
        /* <DEDUP_REMOVED lines=12> */
.L_x_10234:
[----:B------:R-:W-:Y:S05]  /*0d60*/  BSYNC B0 ;  /* 0x0000000000007941 */ /* 0x000fea0003800000 */
.L_x_10233:
[----:B------:R-:W-:Y:S05]  /*0d70*/  @P1 EXIT ;  /* 0x000000000000194d */ /* 0x000fea0003800000 */
[----:B----4-:R-:W-:Y:S01]  /*0d80*/  SHF.L.U32 R3, R24, 0x10, RZ ;  /* 0x0000001018037819 */ /* 0x010fe200000006ff */
[----:B------:R-:W-:Y:S01]  /*0d90*/  IMAD.WIDE.U32 R4, R10, UR7, R4 ;  /* 0x000000070a047c25 */ /* 0x000fe2000f8e0004 */
[----:B------:R-:W-:-:S03]  /*0da0*/  ULDC.64 UR4, c[0x0][0x210] ;  /* 0x0000840000047ab9 */ /* 0x000fc60000000a00 */
[----:B------:R-:W-:Y:S01]  /*0db0*/  FADD.FTZ R14, R3, -R14 ;  /* 0x8000000e030e7221 */ /* 0x000fe20000010000 */
[----:B------:R-:W-:Y:S01]  /*0dc0*/  IMAD R11, R11, UR7, R5 ;  /* 0x000000070b0b7c24 */ /* 0x000fe2000f8e0205 */
[C---:B------:R-:W-:Y:S02]  /*0dd0*/  LEA R2, P0, R4.reuse, UR4, 0x1 ;  /* 0x0000000404027c11 */ /* 0x040fe4000f8008ff */
[----:B-1----:R-:W-:Y:S02]  /*0de0*/  FFMA.FTZ R15, R15, -0.69314718246459960938, R14 ;  /* 0xbf3172180f0f7823 */ /* 0x002fe4000001000e */
[----:B------:R-:W-:-:S03]  /*0df0*/  LEA.HI.X R3, R4, UR5, R11, 0x1, P0 ;  /* 0x0000000504037c11 */ /* 0x000fc600080f0c0b */
[----:B------:R-:W-:-:S05]  /*0e00*/  F2FP.BF16.F32.PACK_AB R15, RZ, R15 ;  /* 0x0000000fff0f723e */ /* 0x000fca00000010ff */
[----:B------:R-:W-:Y:S01]  /*0e10*/  STG.E.U16 desc[UR8][R2.64], R15 ;  /* 0x0000000f02007986 */ /* 0x000fe2000c101508 */
[----:B------:R-:W-:Y:S05]  /*0e20*/  EXIT ;  /* 0x000000000000794d */ /* 0x000fea0003800000 */
.L_x_10225:
[----:B-1----:R-:W-:Y:S02]  /*0e30*/  IMAD.MOV.U32 R28, RZ, RZ, R22 ;  /* 0x000000ffff1c7224 */ /* 0x002fe400078e0016 */
[----:B------:R-:W-:Y:S02]  /*0e40*/  IMAD.MOV.U32 R19, RZ, RZ, 0x10 ;  /* 0x00000010ff137424 */ /* 0x000fe400078e00ff */
[----:B------:R-:W-:Y:S02]  /*0e50*/  IMAD.MOV.U32 R18, RZ, RZ, 0x1f ;  /* 0x0000001fff127424 */ /* 0x000fe400078e00ff */
[----:B------:R-:W-:-:S07]  /*0e60*/  IMAD.MOV.U32 R17, RZ, RZ, -0x1 ;  /* 0xffffffffff117424 */ /* 0x000fce00078e00ff */
[----:B------:R-:W-:Y:S05]  /*0e70*/  WARPSYNC.COLLECTIVE R17, `(.L_x_10235) ;  /* 0x0000000011087348 */ /* 0x000fea0003c00000 */
[----:B------:R0:W1:Y:S02]  /*0e80*/  SHFL.DOWN P5, R20, R28, R19, R18 ;  /* 0x080000131c147389 */ /* 0x00006400000a0012 */
[----:B01----:R-:W-:Y:S01]  /*0e90*/  ENDCOLLECTIVE ;  /* 0x000000000000791b */ /* 0x003fe20003800000 */
.L_x_10235:
[----:B------:R-:W-:Y:S01]  /*0ea0*/  IMAD.MOV.U32 R19, RZ, RZ, 0x8 ;  /* 0x00000008ff137424 */ /* 0x000fe200078e00ff */
[----:B------:R-:W-:-:S04]  /*0eb0*/  FSETP.GEU.FTZ.AND P5, PT, R22, R20, PT ;  /* 0x000000141600720b */ /* 0x000fc80003fbe000 */
[----:B------:R-:W-:-:S04]  /*0ec0*/  FSEL R14, R20, R22, !P5 ;  /* 0x00000016140e7208 */ /* 0x000fc80006800000 */
[----:B------:R-:W-:-:S07]  /*0ed0*/  MOV R28, R14 ;  /* 0x0000000e001c7202 */ /* 0x000fce0000000f00 */
[----:B------:R-:W-:Y:S05]  /*0ee0*/  WARPSYNC.COLLECTIVE R17, `(.L_x_10236) ;  /* 0x0000000011087348 */ /* 0x000fea0003c00000 */
[----:B------:R0:W1:Y:S02]  /*0ef0*/  SHFL.DOWN P5, R20, R28, R19, R18 ;  /* 0x080000131c147389 */ /* 0x00006400000a0012 */
[----:B01----:R-:W-:Y:S01]  /*0f00*/  ENDCOLLECTIVE ;  /* 0x000000000000791b */ /* 0x003fe20003800000 */
.L_x_10236:
[----:B------:R-:W-:Y:S01]  /*0f10*/  IMAD.MOV.U32 R19, RZ, RZ, 0x4 ;  /* 0x00000004ff137424 */ /* 0x000fe200078e00ff */
[----:B------:R-:W-:-:S04]  /*0f20*/  FSETP.GEU.FTZ.AND P5, PT, R14, R20, PT ;  /* 0x000000140e00720b */ /* 0x000fc80003fbe000 */
[----:B------:R-:W-:-:S05]  /*0f30*/  FSEL R21, R20, R14, !P5 ;  /* 0x0000000e14157208 */ /* 0x000fca0006800000 */
[----:B------:R-:W-:-:S07]  /*0f40*/  IMAD.MOV.U32 R28, RZ, RZ, R21 ;  /* 0x000000ffff1c7224 */ /* 0x000fce00078e0015 */
[----:B------:R-:W-:Y:S05]  /*0f50*/  WARPSYNC.COLLECTIVE R17, `(.L_x_10237) ;  /* 0x0000000011087348 */ /* 0x000fea0003c00000 */
[----:B------:R0:W1:Y:S02]  /*0f60*/  SHFL.DOWN P5, R20, R28, R19, R18 ;  /* 0x080000131c147389 */ /* 0x00006400000a0012 */
[----:B01----:R-:W-:Y:S01]  /*0f70*/  ENDCOLLECTIVE ;  /* 0x000000000000791b */ /* 0x003fe20003800000 */
.L_x_10237:
[----:B------:R-:W-:Y:S01]  /*0f80*/  HFMA2.MMA R19, -RZ, RZ, 0, 1.1920928955078125e-07 ;  /* 0x00000002ff137435 */ /* 0x000fe200000001ff */
[----:B------:R-:W-:-:S04]  /*0f90*/  FSETP.GEU.FTZ.AND P5, PT, R21, R20, PT ;  /* 0x000000141500720b */ /* 0x000fc80003fbe000 */
[----:B------:R-:W-:-:S05]  /*0fa0*/  FSEL R25, R20, R21, !P5 ;  /* 0x0000001514197208 */ /* 0x000fca0006800000 */
[----:B------:R-:W-:-:S07]  /*0fb0*/  IMAD.MOV.U32 R28, RZ, RZ, R25 ;  /* 0x000000ffff1c7224 */ /* 0x000fce00078e0019 */
[----:B------:R-:W-:Y:S05]  /*0fc0*/  WARPSYNC.COLLECTIVE R17, `(.L_x_10238) ;  /* 0x0000000011087348 */ /* 0x000fea0003c00000 */
[----:B------:R0:W1:Y:S02]  /*0fd0*/  SHFL.DOWN P5, R20, R28, R19, R18 ;  /* 0x080000131c147389 */ /* 0x00006400000a0012 */
[----:B01----:R-:W-:Y:S01]  /*0fe0*/  ENDCOLLECTIVE ;  /* 0x000000000000791b */ /* 0x003fe20003800000 */
.L_x_10238:
[----:B------:R-:W-:Y:S01]  /*0ff0*/  IMAD.MOV.U32 R19, RZ, RZ, 0x1 ;  /* 0x00000001ff137424 */ /* 0x000fe200078e00ff */
[----:B------:R-:W-:-:S04]  /*1000*/  FSETP.GEU.FTZ.AND P5, PT, R25, R20, PT ;  /* 0x000000141900720b */ /* 0x000fc80003fbe000 */
[----:B------:R-:W-:-:S05]  /*1010*/  FSEL R22, R20, R25, !P5 ;  /* 0x0000001914167208 */ /* 0x000fca0006800000 */
[----:B------:R-:W-:-:S07]  /*1020*/  IMAD.MOV.U32 R28, RZ, RZ, R22 ;  /* 0x000000ffff1c7224 */ /* 0x000fce00078e0016 */
[----:B------:R-:W-:Y:S05]  /*1030*/  WARPSYNC.COLLECTIVE R17, `(.L_x_10239) ;  /* 0x0000000011087348 */ /* 0x000fea0003c00000 */
[----:B------:R0:W1:Y:S02]  /*1040*/  SHFL.DOWN P5, R20, R28, R19, R18 ;  /* 0x080000131c147389 */ /* 0x00006400000a0012 */
[----:B01----:R-:W-:Y:S01]  /*1050*/  ENDCOLLECTIVE ;  /* 0x000000000000791b */ /* 0x003fe20003800000 */
.L_x_10239:
[----:B------:R-:W-:Y:S05]  /*1060*/  BRA `(.L_x_10240) ;  /* 0xfffffff400947947 */ /* 0x000fea000383ffff */
.L_x_10228:
[----:B-1----:R-:W-:Y:S01]  /*1070*/  IMAD.MOV.U32 R28, RZ, RZ, R15 ;  /* 0x000000ffff1c7224 */ /* 0x002fe200078e000f */
[----:B------:R-:W-:Y:S01]  /*1080*/  MOV R19, 0x10 ;  /* 0x0000001000137802 */ /* 0x000fe20000000f00 */
[----:B------:R-:W-:Y:S02]  /*1090*/  IMAD.MOV.U32 R18, RZ, RZ, 0x1f ;  /* 0x0000001fff127424 */ /* 0x000fe400078e00ff */
[----:B------:R-:W-:-:S07]  /*10a0*/  IMAD.MOV.U32 R17, RZ, RZ, -0x1 ;  /* 0xffffffffff117424 */ /* 0x000fce00078e00ff */
[----:B0-----:R-:W-:Y:S05]  /*10b0*/  WARPSYNC.COLLECTIVE R17, `(.L_x_10241) ;  /* 0x0000000011087348 */ /* 0x001fea0003c00000 */
[----:B------:R1:W2:Y:S02]  /*10c0*/  SHFL.DOWN P5, R20, R28, R19, R18 ;  /* 0x080000131c147389 */ /* 0x0002a400000a0012 */
[----:B012---:R-:W-:Y:S01]  /*10d0*/  ENDCOLLECTIVE ;  /* 0x000000000000791b */ /* 0x007fe20003800000 */
.L_x_10241:
[----:B------:R-:W-:Y:S01]  /*10e0*/  HFMA2.MMA R19, -RZ, RZ, 0, 4.76837158203125e-07 ;  /* 0x00000008ff137435 */ /* 0x000fe200000001ff */
[----:B------:R-:W-:-:S04]  /*10f0*/  FADD.FTZ R16, R15, R20 ;  /* 0x000000140f107221 */ /* 0x000fc80000010000 */
[----:B------:R-:W-:-:S07]  /*1100*/  IMAD.MOV.U32 R28, RZ, RZ, R16 ;  /* 0x000000ffff1c7224 */ /* 0x000fce00078e0010 */
[----:B------:R-:W-:Y:S05]  /*1110*/  WARPSYNC.COLLECTIVE R17, `(.L_x_10242) ;  /* 0x0000000011087348 */ /* 0x000fea0003c00000 */
[----:B------:R0:W1:Y:S02]  /*1120*/  SHFL.DOWN P5, R20, R28, R19, R18 ;  /* 0x080000131c147389 */ /* 0x00006400000a0012 */
[----:B01----:R-:W-:Y:S01]  /*1130*/  ENDCOLLECTIVE ;  /* 0x000000000000791b */ /* 0x003fe20003800000 */
.L_x_10242:
[----:B------:R-:W-:Y:S02]  /*1140*/  IMAD.MOV.U32 R19, RZ, RZ, 0x4 ;  /* 0x00000004ff137424 */ /* 0x000fe400078e00ff */
[----:B------:R-:W-:-:S04]  /*1150*/  FADD.FTZ R21, R16, R20 ;  /* 0x0000001410157221 */ /* 0x000fc80000010000 */
[----:B------:R-:W-:-:S07]  /*1160*/  IMAD.MOV.U32 R28, RZ, RZ, R21 ;  /* 0x000000ffff1c7224 */ /* 0x000fce00078e0015 */
[----:B------:R-:W-:Y:S05]  /*1170*/  WARPSYNC.COLLECTIVE R17, `(.L_x_10243) ;  /* 0x0000000011087348 */ /* 0x000fea0003c00000 */
[----:B------:R0:W1:Y:S02]  /*1180*/  SHFL.DOWN P5, R20, R28, R19, R18 ;  /* 0x080000131c147389 */ /* 0x00006400000a0012 */
[----:B01----:R-:W-:Y:S01]  /*1190*/  ENDCOLLECTIVE ;  /* 0x000000000000791b */ /* 0x003fe20003800000 */
.L_x_10243:
[----:B------:R-:W-:Y:S01]  /*11a0*/  MOV R19, 0x2 ;  /* 0x0000000200137802 */ /* 0x000fe20000000f00 */
[----:B------:R-:W-:-:S04]  /*11b0*/  FADD.FTZ R22, R21, R20 ;  /* 0x0000001415167221 */ /* 0x000fc80000010000 */
[----:B------:R-:W-:-:S07]  /*11c0*/  IMAD.MOV.U32 R28, RZ, RZ, R22 ;  /* 0x000000ffff1c7224 */ /* 0x000fce00078e0016 */
[----:B------:R-:W-:Y:S05]  /*11d0*/  WARPSYNC.COLLECTIVE R17, `(.L_x_10244) ;  /* 0x0000000011087348 */ /* 0x000fea0003c00000 */
[----:B------:R0:W1:Y:S02]  /*11e0*/  SHFL.DOWN P5, R20, R28, R19, R18 ;  /* 0x080000131c147389 */ /* 0x00006400000a0012 */
[----:B01----:R-:W-:Y:S01]  /*11f0*/  ENDCOLLECTIVE ;  /* 0x000000000000791b */ /* 0x003fe20003800000 */
.L_x_10244:
[----:B------:R-:W-:Y:S02]  /*1200*/  IMAD.MOV.U32 R19, RZ, RZ, 0x1 ;  /* 0x00000001ff137424 */ /* 0x000fe400078e00ff */
[----:B------:R-:W-:-:S04]  /*1210*/  FADD.FTZ R23, R22, R20 ;  /* 0x0000001416177221 */ /* 0x000fc80000010000 */
[----:B------:R-:W-:-:S07]  /*1220*/  IMAD.MOV.U32 R28, RZ, RZ, R23 ;  /* 0x000000ffff1c7224 */ /* 0x000fce00078e0017 */
[----:B------:R-:W-:Y:S05]  /*1230*/  WARPSYNC.COLLECTIVE R17, `(.L_x_10245) ;  /* 0x0000000011087348 */ /* 0x000fea0003c00000 */
[----:B------:R0:W1:Y:S02]  /*1240*/  SHFL.DOWN P5, R20, R28, R19, R18 ;  /* 0x080000131c147389 */ /* 0x00006400000a0012 */
[----:B01----:R-:W-:Y:S01]  /*1250*/  ENDCOLLECTIVE ;  /* 0x000000000000791b */ /* 0x003fe20003800000 */
.L_x_10245:
[----:B------:R-:W-:Y:S05]  /*1260*/  BRA `(.L_x_10246) ;  /* 0xfffffff800087947 */ /* 0x000fea000383ffff */
.L_x_10247:
        /* <DEDUP_REMOVED lines=9> */
.L_x_12178:


//--------------------- .text._ZN2at6native43_GLOBAL__N__9ae7fba5_10_SoftMax_cu_9f978f6322cunn_SoftMaxForwardRegIN3c108BFloat16EfS4_NS1_25LogSoftMaxForwardEpilogueElLi3EEEvPT1_PKT_T3_ --------------------------
	.section	.text._ZN2at6native43_GLOBAL__N__9ae7fba5_10_SoftMax_cu_9f978f6322cunn_SoftMaxForwardRegIN3c108BFloat16EfS4_NS1_25LogSoftMaxForwardEpilogueElLi3EEEvPT1_PKT_T3_,"ax",@progbits
	.align	128
.text._ZN2at6native43_GLOBAL__N__9ae7fba5_10_SoftMax_cu_9f978f6322cunn_SoftMaxForwardRegIN3c108BFloat16EfS4_NS1_25LogSoftMaxForwardEpilogueElLi3EEEvPT1_PKT_T3_:
        .type           _ZN2at6native43_GLOBAL__N__9ae7fba5_10_SoftMax_cu_9f978f6322cunn_SoftMaxForwardRegIN3c108BFloat16EfS4_NS1_25LogSoftMaxForwardEpilogueElLi3EEEvPT1_PKT_T3_,@function
        .size           _ZN2at6native43_GLOBAL__N__9ae7fba5_10_SoftMax_cu_9f978f6322cunn_SoftMaxForwardRegIN3c108BFloat16EfS4_NS1_25LogSoftMaxForwardEpilogueElLi3EEEvPT1_PKT_T3_,(.L_x_12179 - _ZN2at6native43_GLOBAL__N__9ae7fba5_10_SoftMax_cu_9f978f6322cunn_SoftMaxForwardRegIN3c108BFloat16EfS4_NS1_25LogSoftMaxForwardEpilogueElLi3EEEvPT1_PKT_T3_)
        .other          _ZN2at6native43_GLOBAL__N__9ae7fba5_10_SoftMax_cu_9f978f6322cunn_SoftMaxForwardRegIN3c108BFloat16EfS4_NS1_25LogSoftMaxForwardEpilogueElLi3EEEvPT1_PKT_T3_,@"STO_CUDA_ENTRY STV_DEFAULT"
_ZN2at6native43_GLOBAL__N__9ae7fba5_10_SoftMax_cu_9f978f6322cunn_SoftMaxForwardRegIN3c108BFloat16EfS4_NS1_25LogSoftMaxForwardEpilogueElLi3EEEvPT1_PKT_T3_:
        /* <DEDUP_REMOVED lines=95> */
.L_x_10263:
[----:B-1----:R-:W-:-:S04]  /*05f0*/  FSETP.GEU.FTZ.AND P5, PT, R20, R17, PT ;  /* 0x000000111400720b */ /* 0x002fc80003fbe000 */
[----:B------:R-:W-:-:S09]  /*0600*/  FSEL R16, R17, R20, !P5 ;  /* 0x0000001411107208 */ /* 0x000fd20006800000 */
.L_x_10249:
[----:B------:R-:W-:Y:S05]  /*0610*/  BSYNC B0 ;  /* 0x0000000000007941 */ /* 0x000fea0003800000 */
.L_x_10248:
        /* <DEDUP_REMOVED lines=52> */
.L_x_10269:
[----:B-1----:R-:W-:-:S07]  /*0960*/  FADD.FTZ R12, R16, R19 ;  /* 0x00000013100c7221 */ /* 0x002fce0000010000 */
.L_x_10252:
[----:B------:R-:W-:Y:S05]  /*0970*/  BSYNC B0 ;  /* 0x0000000000007941 */ /* 0x000fea0003800000 */
.L_x_10251:
        /* <DEDUP_REMOVED lines=9> */
[----:B0-----:R-:W-:-:S04]  /*0a10*/  IMAD.WIDE.U32 R14, R4, UR7, R2 ;  /* 0x00000007040e7c25 */ /* 0x001fc8000f8e0002 */
[----:B------:R-:W-:Y:S01]  /*0a20*/  FADD.FTZ R17, R10, -R13 ;  /* 0x8000000d0a117221 */ /* 0x000fe20000010000 */
[----:B------:R-:W-:Y:S01]  /*0a30*/  IMAD R15, R5, UR7, R15 ;  /* 0x00000007050f7c24 */ /* 0x000fe2000f8e020f */
[----:B------:R-:W-:Y:S02]  /*0a40*/  LEA R2, P2, R14, UR4, 0x1 ;  /* 0x000000040e027c11 */ /* 0x000fe4000f8408ff */
[----:B-1----:R-:W-:-:S05]  /*0a50*/  FFMA.FTZ R3, R12, -0.69314718246459960938, R17 ;  /* 0xbf3172180c037823 */ /* 0x002fca0000010011 */
[----:B------:R-:W-:Y:S02]  /*0a60*/  F2FP.BF16.F32.PACK_AB R10, RZ, R3 ;  /* 0x00000003ff0a723e */ /* 0x000fe400000010ff */
[----:B------:R-:W-:-:S05]  /*0a70*/  LEA.HI.X R3, R14, UR5, R15, 0x1, P2 ;  /* 0x000000050e037c11 */ /* 0x000fca00090f0c0f */
[----:B------:R2:W-:Y:S02]  /*0a80*/  STG.E.U16 desc[UR8][R2.64], R10 ;  /* 0x0000000a02007986 */ /* 0x0005e4000c101508 */
.L_x_10255:
[----:B------:R-:W-:Y:S05]  /*0a90*/  BSYNC B0 ;  /* 0x0000000000007941 */ /* 0x000fea0003800000 */
.L_x_10254:
[----:B------:R-:W-:Y:S04]  /*0aa0*/  BSSY B0, `(.L_x_10256) ;  /* 0x000000c000007945 */ /* 0x000fe80003800000 */
[----:B------:R-:W-:Y:S05]  /*0ab0*/  @P1 BRA `(.L_x_10257) ;  /* 0x0000000000281947 */ /* 0x000fea0003800000 */
[----:B------:R-:W-:Y:S01]  /*0ac0*/  SHF.L.U32 R0, R0, 0x10, RZ ;  /* 0x0000001000007819 */ /* 0x000fe200000006ff */
[----:B------:R-:W-:Y:S01]  /*0ad0*/  IMAD.WIDE.U32 R6, R4, UR7, R6 ;  /* 0x0000000704067c25 */ /* 0x000fe2000f8e0006 */
[----:B------:R-:W-:-:S03]  /*0ae0*/  ULDC.64 UR4, c[0x0][0x210] ;  /* 0x0000840000047ab9 */ /* 0x000fc60000000a00 */
[----:B--2---:R-:W-:Y:S01]  /*0af0*/  FADD.FTZ R3, R0, -R13 ;  /* 0x8000000d00037221 */ /* 0x004fe20000010000 */
[----:B------:R-:W-:-:S03]  /*0b00*/  LEA R2, P1, R6, UR4, 0x1 ;  /* 0x0000000406027c11 */ /* 0x000fc6000f8208ff */
[----:B-1----:R-:W-:Y:S01]  /*0b10*/  FFMA.FTZ R0, R12, -0.69314718246459960938, R3 ;  /* 0xbf3172180c007823 */ /* 0x002fe20000010003 */
[----:B------:R-:W-:-:S04]  /*0b20*/  IMAD R3, R5, UR7, R7 ;  /* 0x0000000705037c24 */ /* 0x000fc8000f8e0207 */
[----:B------:R-:W-:Y:S02]  /*0b30*/  F2FP.BF16.F32.PACK_AB R0, RZ, R0 ;  /* 0x00000000ff00723e */ /* 0x000fe400000010ff */
[----:B------:R-:W-:-:S05]  /*0b40*/  LEA.HI.X R3, R6, UR5, R3, 0x1, P1 ;  /* 0x0000000506037c11 */ /* 0x000fca00088f0c03 */
[----:B------:R3:W-:Y:S02]  /*0b50*/  STG.E.U16 desc[UR8][R2.64], R0 ;  /* 0x0000000002007986 */ /* 0x0007e4000c101508 */
.L_x_10257:
[----:B------:R-:W-:Y:S05]  /*0b60*/  BSYNC B0 ;  /* 0x0000000000007941 */ /* 0x000fea0003800000 */
.L_x_10256:
[----:B------:R-:W-:Y:S05]  /*0b70*/  @P0 EXIT ;  /* 0x000000000000094d */ /* 0x000fea0003800000 */
[----:B---3--:R-:W-:Y:S01]  /*0b80*/  IMAD.U32 R0, R11, 0x10000, RZ ;  /* 0x000100000b007824 */ /* 0x008fe200078e00ff */
[----:B------:R-:W-:Y:S01]  /*0b90*/  ULDC.64 UR4, c[0x0][0x210] ;  /* 0x0000840000047ab9 */ /* 0x000fe20000000a00 */
[----:B------:R-:W-:-:S04]  /*0ba0*/  IMAD.WIDE.U32 R8, R4, UR7, R8 ;  /* 0x0000000704087c25 */ /* 0x000fc8000f8e0008 */
[----:B------:R-:W-:Y:S01]  /*0bb0*/  FADD.FTZ R13, R0, -R13 ;  /* 0x8000000d000d7221 */ /* 0x000fe20000010000 */
[----:B------:R-:W-:Y:S01]  /*0bc0*/  IMAD R5, R5, UR7, R9 ;  /* 0x0000000705057c24 */ /* 0x000fe2000f8e0209 */
[----:B--2---:R-:W-:Y:S02]  /*0bd0*/  LEA R2, P0, R8, UR4, 0x1 ;  /* 0x0000000408027c11 */ /* 0x004fe4000f8008ff */
[----:B-1----:R-:W-:Y:S02]  /*0be0*/  FFMA.FTZ R12, R12, -0.69314718246459960938, R13 ;  /* 0xbf3172180c0c7823 */ /* 0x002fe4000001000d */
[----:B------:R-:W-:-:S03]  /*0bf0*/  LEA.HI.X R3, R8, UR5, R5, 0x1, P0 ;  /* 0x0000000508037c11 */ /* 0x000fc600080f0c05 */
[----:B------:R-:W-:-:S05]  /*0c00*/  F2FP.BF16.F32.PACK_AB R12, RZ, R12 ;  /* 0x0000000cff0c723e */ /* 0x000fca00000010ff */
[----:B------:R-:W-:Y:S01]  /*0c10*/  STG.E.U16 desc[UR8][R2.64], R12 ;  /* 0x0000000c02007986 */ /* 0x000fe2000c101508 */
[----:B------:R-:W-:Y:S05]  /*0c20*/  EXIT ;  /* 0x000000000000794d */ /* 0x000fea0003800000 */
.L_x_10250:
[----:B------:R-:W-:Y:S01]  /*0c30*/  HFMA2.MMA R26, -RZ, RZ, 0, 1.847743988037109375e-06 ;  /* 0x0000001fff1a7435 */ /* 0x000fe200000001ff */
[----:B-1----:R-:W-:Y:S02]  /*0c40*/  IMAD.MOV.U32 R24, RZ, RZ, R16 ;  /* 0x000000ffff187224 */ /* 0x002fe400078e0010 */
[----:B------:R-:W-:Y:S02]  /*0c50*/  IMAD.MOV.U32 R23, RZ, RZ, 0x10 ;  /* 0x00000010ff177424 */ /* 0x000fe400078e00ff */
[----:B------:R-:W-:-:S07]  /*0c60*/  IMAD.MOV.U32 R21, RZ, RZ, -0x1 ;  /* 0xffffffffff157424 */ /* 0x000fce00078e00ff */
[----:B------:R-:W-:Y:S05]  /*0c70*/  WARPSYNC.COLLECTIVE R21, `(.L_x_10258) ;  /* 0x0000000015087348 */ /* 0x000fea0003c00000 */
[----:B------:R0:W1:Y:S02]  /*0c80*/  SHFL.DOWN P5, R22, R24, R23, R26 ;  /* 0x0800001718167389 */ /* 0x00006400000a001a */
[----:B01----:R-:W-:Y:S01]  /*0c90*/  ENDCOLLECTIVE ;  /* 0x000000000000791b */ /* 0x003fe20003800000 */
.L_x_10258:
        /* <DEDUP_REMOVED lines=8> */
.L_x_10259:
        /* <DEDUP_REMOVED lines=8> */
.L_x_10260:
        /* <DEDUP_REMOVED lines=8> */
.L_x_10261:
        /* <DEDUP_REMOVED lines=8> */
.L_x_10262:
[----:B------:R-:W-:Y:S01]  /*0ea0*/  IMAD.MOV.U32 R17, RZ, RZ, R22 ;  /* 0x000000ffff117224 */ /* 0x000fe200078e0016 */
[----:B------:R-:W-:Y:S06]  /*0eb0*/  BRA `(.L_x_10263) ;  /* 0xfffffff400cc7947 */ /* 0x000fec000383ffff */
.L_x_10253:
[----:B------:R-:W-:Y:S01]  /*0ec0*/  HFMA2.MMA R23, -RZ, RZ, 0, 9.5367431640625e-07 ;  /* 0x00000010ff177435 */ /* 0x000fe200000001ff */
[----:B-1----:R-:W-:Y:S02]  /*0ed0*/  IMAD.MOV.U32 R24, RZ, RZ, R12 ;  /* 0x000000ffff187224 */ /* 0x002fe400078e000c */
[----:B------:R-:W-:Y:S02]  /*0ee0*/  IMAD.MOV.U32 R26, RZ, RZ, 0x1f ;  /* 0x0000001fff1a7424 */ /* 0x000fe400078e00ff */
[----:B------:R-:W-:-:S07]  /*0ef0*/  IMAD.MOV.U32 R21, RZ, RZ, -0x1 ;  /* 0xffffffffff157424 */ /* 0x000fce00078e00ff */
[----:B0-----:R-:W-:Y:S05]  /*0f00*/  WARPSYNC.COLLECTIVE R21, `(.L_x_10264) ;  /* 0x0000000015087348 */ /* 0x001fea0003c00000 */
[----:B------:R1:W2:Y:S02]  /*0f10*/  SHFL.DOWN P5, R22, R24, R23, R26 ;  /* 0x0800001718167389 */ /* 0x0002a400000a001a */
[----:B012---:R-:W-:Y:S01]  /*0f20*/  ENDCOLLECTIVE ;  /* 0x000000000000791b */ /* 0x007fe20003800000 */
.L_x_10264:
[----:B------:R-:W-:Y:S02]  /*0f30*/  IMAD.MOV.U32 R23, RZ, RZ, 0x8 ;  /* 0x00000008ff177424 */ /* 0x000fe400078e00ff */
[----:B------:R-:W-:-:S04]  /*0f40*/  IMAD.MOV.U32 R15, RZ, RZ, R22 ;  /* 0x000000ffff0f7224 */ /* 0x000fc800078e0016 */
[----:B------:R-:W-:-:S05]  /*0f50*/  FADD.FTZ R15, R12, R15 ;  /* 0x0000000f0c0f7221 */ /* 0x000fca0000010000 */
[----:B------:R-:W-:-:S07]  /*0f60*/  MOV R24, R15 ;  /* 0x0000000f00187202 */ /* 0x000fce0000000f00 */
[----:B------:R-:W-:Y:S05]  /*0f70*/  WARPSYNC.COLLECTIVE R21, `(.L_x_10265) ;  /* 0x0000000015087348 */ /* 0x000fea0003c00000 */
[----:B------:R0:W1:Y:S02]  /*0f80*/  SHFL.DOWN P5, R22, R24, R23, R26 ;  /* 0x0800001718167389 */ /* 0x00006400000a001a */
[----:B01----:R-:W-:Y:S01]  /*0f90*/  ENDCOLLECTIVE ;  /* 0x000000000000791b */ /* 0x003fe20003800000 */
.L_x_10265:
[----:B------:R-:W-:Y:S01]  /*0fa0*/  HFMA2.MMA R23, -RZ, RZ, 0, 2.384185791015625e-07 ;  /* 0x00000004ff177435 */ /* 0x000fe200000001ff */
[----:B------:R-:W-:-:S04]  /*0fb0*/  IMAD.MOV.U32 R14, RZ, RZ, R22 ;  /* 0x000000ffff0e7224 */ /* 0x000fc800078e0016 */
[----:B------:R-:W-:-:S04]  /*0fc0*/  FADD.FTZ R14, R15, R14 ;  /* 0x0000000e0f0e7221 */ /* 0x000fc80000010000 */
[----:B------:R-:W-:-:S07]  /*0fd0*/  IMAD.MOV.U32 R24, RZ, RZ, R14 ;  /* 0x000000ffff187224 */ /* 0x000fce00078e000e */
[----:B------:R-:W-:Y:S05]  /*0fe0*/  WARPSYNC.COLLECTIVE R21, `(.L_x_10266) ;  /* 0x0000000015087348 */ /* 0x000fea0003c00000 */
[----:B------:R0:W1:Y:S02]  /*0ff0*/  SHFL.DOWN P5, R22, R24, R23, R26 ;  /* 0x0800001718167389 */ /* 0x00006400000a001a */
[----:B01----:R-:W-:Y:S01]  /*1000*/  ENDCOLLECTIVE ;  /* 0x000000000000791b */ /* 0x003fe20003800000 */
.L_x_10266:
[----:B------:R-:W-:Y:S01]  /*1010*/  MOV R23, 0x2 ;  /* 0x0000000200177802 */ /* 0x000fe20000000f00 */
[----:B------:R-:W-:-:S04]  /*1020*/  IMAD.MOV.U32 R17, RZ, RZ, R22 ;  /* 0x000000ffff117224 */ /* 0x000fc800078e0016 */
[----:B------:R-:W-:-:S04]  /*1030*/  FADD.FTZ R17, R14, R17 ;  /* 0x000000110e117221 */ /* 0x000fc80000010000 */
[----:B------:R-:W-:-:S07]  /*1040*/  IMAD.MOV.U32 R24, RZ, RZ, R17 ;  /* 0x000000ffff187224 */ /* 0x000fce00078e0011 */
[----:B------:R-:W-:Y:S05]  /*1050*/  WARPSYNC.COLLECTIVE R21, `(.L_x_10267) ;  /* 0x0000000015087348 */ /* 0x000fea0003c00000 */
[----:B------:R0:W1:Y:S02]  /*1060*/  SHFL.DOWN P5, R22, R24, R23, R26 ;  /* 0x0800001718167389 */ /* 0x00006400000a001a */
[----:B01----:R-:W-:Y:S01]  /*1070*/  ENDCOLLECTIVE ;  /* 0x000000000000791b */ /* 0x003fe20003800000 */
.L_x_10267:
[----:B------:R-:W-:Y:S01]  /*1080*/  HFMA2.MMA R23, -RZ, RZ, 0, 5.9604644775390625e-08 ;  /* 0x00000001ff177435 */ /* 0x000fe200000001ff */
[----:B------:R-:W-:-:S04]  /*1090*/  IMAD.MOV.U32 R16, RZ, RZ, R22 ;  /* 0x000000ffff107224 */ /* 0x000fc800078e0016 */
[----:B------:R-:W-:-:S04]  /*10a0*/  FADD.FTZ R16, R17, R16 ;  /* 0x0000001011107221 */ /* 0x000fc80000010000 */
[----:B------:R-:W-:-:S07]  /*10b0*/  IMAD.MOV.U32 R24, RZ, RZ, R16 ;  /* 0x000000ffff187224 */ /* 0x000fce00078e0010 */
[----:B------:R-:W-:Y:S05]  /*10c0*/  WARPSYNC.COLLECTIVE R21, `(.L_x_10268) ;  /* 0x0000000015087348 */ /* 0x000fea0003c00000 */
[----:B------:R0:W1:Y:S02]  /*10d0*/  SHFL.DOWN P5, R22, R24, R23, R26 ;  /* 0x0800001718167389 */ /* 0x00006400000a001a */
[----:B01----:R-:W-:Y:S01]  /*10e0*/  ENDCOLLECTIVE ;  /* 0x000000000000791b */ /* 0x003fe20003800000 */
.L_x_10268:
[----:B------:R-:W-:Y:S01]  /*10f0*/  IMAD.MOV.U32 R19, RZ, RZ, R22 ;  /* 0x000000ffff137224 */ /* 0x000fe200078e0016 */
[----:B------:R-:W-:Y:S06]  /*1100*/  BRA `(.L_x_10269) ;  /* 0xfffffff800147947 */ /* 0x000fec000383ffff */
.L_x_10270:
        /* <DEDUP_REMOVED lines=15> */
.L_x_12179:


//--------------------- .text._ZN2at6native43_GLOBAL__N__9ae7fba5_10_SoftMax_cu_9f978f6322cunn_SoftMaxForwardRegIN3c108BFloat16EfS4_NS1_25LogSoftMaxForwardEpilogueElLi2EEEvPT1_PKT_T3_ --------------------------
	.section	.text._ZN2at6native43_GLOBAL__N__9ae7fba5_10_SoftMax_cu_9f978f6322cunn_SoftMaxForwardRegIN3c108BFloat16EfS4_NS1_25LogSoftMaxForwardEpilogueElLi2EEEvPT1_PKT_T3_,"ax",@progbits
	.align	128
.text._ZN2at6native43_GLOBAL__N__9ae7fba5_10_SoftMax_cu_9f978f6322cunn_SoftMaxForwardRegIN3c108BFloat16EfS4_NS1_25LogSoftMaxForwardEpilogueElLi2EEEvPT1_PKT_T3_:
        .type           _ZN2at6native43_GLOBAL__N__9ae7fba5_10_SoftMax_cu_9f978f6322cunn_SoftMaxForwardRegIN3c108BFloat16EfS4_NS1_25LogSoftMaxForwardEpilogueElLi2EEEvPT1_PKT_T3_,@function
        .size           _ZN2at6native43_GLOBAL__N__9ae7fba5_10_SoftMax_cu_9f978f6322cunn_SoftMaxForwardRegIN3c108BFloat16EfS4_NS1_25LogSoftMaxForwardEpilogueElLi2EEEvPT1_PKT_T3_,(.L_x_12180 - _ZN2at6native43_GLOBAL__N__9ae7fba5_10_SoftMax_cu_9f978f6322cunn_SoftMaxForwardRegIN3c108BFloat16EfS4_NS1_25LogSoftMaxForwardEpilogueElLi2EEEvPT1_PKT_T3_)
        .other          _ZN2at6native43_GLOBAL__N__9ae7fba5_10_SoftMax_cu_9f978f6322cunn_SoftMaxForwardRegIN3c108BFloat16EfS4_NS1_25LogSoftMaxForwardEpilogueElLi2EEEvPT1_PKT_T3_,@"STO_CUDA_ENTRY STV_DEFAULT"
_ZN2at6native43_GLOBAL__N__9ae7fba5_10_SoftMax_cu_9f978f6322cunn_SoftMaxForwardRegIN3c108BFloat16EfS4_NS1_25LogSoftMaxForwardEpilogueElLi2EEEvPT1_PKT_T3_:
        /* <DEDUP_REMOVED lines=33> */
[----:B------:R-:W-:Y:S01]  /*0210*/  @!P1 FMNMX.FTZ R9, R14, -3.40282346638528859812e+38, !PT ;  /* 0xff7fffff0e099809 */ /* 0x000fe20007810000 */
[----:B---3--:R-:W-:-:S05]  /*0220*/  @!P0 IMAD.U32 R14, R0, 0x10000, RZ ;  /* 0x00010000000e8824 */ /* 0x008fca00078e00ff */
        /* <DEDUP_REMOVED lines=47> */
.L_x_10284:
[----:B-1----:R-:W-:-:S04]  /*0520*/  FSETP.GEU.FTZ.AND P4, PT, R15, R16, PT ;  /* 0x000000100f00720b */ /* 0x002fc80003f9e000 */
[----:B------:R-:W-:-:S09]  /*0530*/  FSEL R11, R16, R15, !P4 ;  /* 0x0000000f100b7208 */ /* 0x000fd20006000000 */
.L_x_10272:
[----:B------:R-:W-:Y:S05]  /*0540*/  BSYNC B0 ;  /* 0x0000000000007941 */ /* 0x000fea0003800000 */
.L_x_10271:
[----:B------:R-:W-:Y:S01]  /*0550*/  ISETP.NE.AND P5, PT, R6, RZ, PT ;  /* 0x000000ff0600720c */ /* 0x000fe20003fa5270 */
[----:B------:R-:W-:-:S12]  /*0560*/  WARPSYNC.ALL ;  /* 0x0000000000007948 */ /* 0x000fd80003800000 */
[----:B-1----:R-:W-:Y:S01]  /*0570*/  @!P5 STS [UR4], R11 ;  /* 0x0000000bff00d988 */ /* 0x002fe20008000804 */
[----:B------:R-:W-:Y:S01]  /*0580*/  BAR.SYNC.DEFER_BLOCKING 0x0 ;  /* 0x0000000000007b1d */ /* 0x000fe20000010000 */
[----:B------:R-:W-:Y:S01]  /*0590*/  @!P1 IMAD.U32 R12, R8, 0x10000, RZ ;  /* 0x00010000080c9824 */ /* 0x000fe200078e00ff */
[----:B------:R-:W-:Y:S02]  /*05a0*/  @!P0 SHF.L.U32 R14, R0, 0x10, RZ ;  /* 0x00000010000e8819 */ /* 0x000fe400000006ff */
[----:B------:R-:W-:Y:S02]  /*05b0*/  @!P6 SHF.R.S32.HI R9, RZ, 0x5, R9 ;  /* 0x00000005ff09e819 */ /* 0x000fe40000011409 */
        /* <DEDUP_REMOVED lines=39> */
.L_x_10290:
[----:B-1----:R-:W-:-:S07]  /*0830*/  FADD.FTZ R9, R15, R14 ;  /* 0x0000000e0f097221 */ /* 0x002fce0000010000 */
.L_x_10275:
[----:B------:R-:W-:Y:S05]  /*0840*/  BSYNC B0 ;  /* 0x0000000000007941 */ /* 0x000fea0003800000 */
.L_x_10274:
[----:B-1----:R-:W-:Y:S01]  /*0850*/  @!P5 STS [UR4], R9 ;  /* 0x00000009ff00d988 */ /* 0x002fe20008000804 */
[----:B------:R-:W-:Y:S05]  /*0860*/  WARPSYNC.ALL ;  /* 0x0000000000007948 */ /* 0x000fea0003800000 */
[----:B------:R-:W-:Y:S06]  /*0870*/  BAR.SYNC.DEFER_BLOCKING 0x0 ;  /* 0x0000000000007b1d */ /* 0x000fec0000010000 */
[----:B------:R-:W-:Y:S01]  /*0880*/  BSSY B0, `(.L_x_10277) ;  /* 0x000000e000007945 */ /* 0x000fe20003800000 */
[----:B------:R-:W0:Y:S02]  /*0890*/  LDS R9, [UR4] ;  /* 0x00000004ff097984 */ /* 0x000e240008000800 */
[----:B0-----:R0:W1:Y:S01]  /*08a0*/  MUFU.LG2 R10, R9 ;  /* 0x00000009000a7308 */ /* 0x0010620000000c00 */
[----:B------:R-:W-:Y:S05]  /*08b0*/  @P1 BRA `(.L_x_10278) ;  /* 0x0000000000281947 */ /* 0x000fea0003800000 */
[----:B------:R-:W-:Y:S01]  /*08c0*/  IMAD.U32 R8, R8, 0x10000, RZ ;  /* 0x0001000008087824 */ /* 0x000fe200078e00ff */
[----:B------:R-:W-:-:S03]  /*08d0*/  ULDC.64 UR4, c[0x0][0x210] ;  /* 0x0000840000047ab9 */ /* 0x000fc60000000a00 */
[----:B------:R-:W-:Y:S01]  /*08e0*/  FADD.FTZ R13, R8, -R11 ;  /* 0x8000000b080d7221 */ /* 0x000fe20000010000 */
[----:B0-----:R-:W-:-:S04]  /*08f0*/  IMAD.WIDE.U32 R8, R2, UR7, R6 ;  /* 0x0000000702087c25 */ /* 0x001fc8000f8e0006 */
[----:B-1----:R-:W-:Y:S01]  /*0900*/  FFMA.FTZ R7, R10, -0.69314718246459960938, R13 ;  /* 0xbf3172180a077823 */ /* 0x002fe2000001000d */
[----:B------:R-:W-:Y:S01]  /*0910*/  IMAD R13, R3, UR7, R9 ;  /* 0x00000007030d7c24 */ /* 0x000fe2000f8e0209 */
[----:B------:R-:W-:-:S03]  /*0920*/  LEA R6, P1, R8, UR4, 0x1 ;  /* 0x0000000408067c11 */ /* 0x000fc6000f8208ff */
[----:B------:R-:W-:Y:S02]  /*0930*/  F2FP.BF16.F32.PACK_AB R9, RZ, R7 ;  /* 0x00000007ff09723e */ /* 0x000fe400000010ff */
[----:B------:R-:W-:-:S05]  /*0940*/  LEA.HI.X R7, R8, UR5, R13, 0x1, P1 ;  /* 0x0000000508077c11 */ /* 0x000fca00088f0c0d */
[----:B------:R2:W-:Y:S03]  /*0950*/  STG.E.U16 desc[UR8][R6.64], R9 ;  /* 0x0000000906007986 */ /* 0x0005e6000c101508 */
.L_x_10278:
[----:B------:R-:W-:Y:S05]  /*0960*/  BSYNC B0 ;  /* 0x0000000000007941 */ /* 0x000fea0003800000 */
.L_x_10277:
[----:B------:R-:W-:Y:S05]  /*0970*/  @P0 EXIT ;  /* 0x000000000000094d */ /* 0x000fea0003800000 */
[----:B------:R-:W-:Y:S01]  /*0980*/  SHF.L.U32 R0, R0, 0x10, RZ ;  /* 0x0000001000007819 */ /* 0x000fe200000006ff */
[----:B------:R-:W-:Y:S01]  /*0990*/  IMAD.WIDE.U32 R4, R2, UR7, R4 ;  /* 0x0000000702047c25 */ /* 0x000fe2000f8e0004 */
[----:B------:R-:W-:-:S03]  /*09a0*/  ULDC.64 UR4, c[0x0][0x210] ;  /* 0x0000840000047ab9 */ /* 0x000fc60000000a00 */
[----:B------:R-:W-:Y:S01]  /*09b0*/  FADD.FTZ R11, R0, -R11 ;  /* 0x8000000b000b7221 */ /* 0x000fe20000010000 */
[----:B------:R-:W-:Y:S01]  /*09c0*/  IMAD R3, R3, UR7, R5 ;  /* 0x0000000703037c24 */ /* 0x000fe2000f8e0205 */
[----:B------:R-:W-:Y:S02]  /*09d0*/  LEA R2, P0, R4, UR4, 0x1 ;  /* 0x0000000404027c11 */ /* 0x000fe4000f8008ff */
[----:B-1----:R-:W-:Y:S02]  /*09e0*/  FFMA.FTZ R10, R10, -0.69314718246459960938, R11 ;  /* 0xbf3172180a0a7823 */ /* 0x002fe4000001000b */
[----:B------:R-:W-:-:S03]  /*09f0*/  LEA.HI.X R3, R4, UR5, R3, 0x1, P0 ;  /* 0x0000000504037c11 */ /* 0x000fc600080f0c03 */
[----:B------:R-:W-:-:S05]  /*0a00*/  F2FP.BF16.F32.PACK_AB R10, RZ, R10 ;  /* 0x0000000aff0a723e */ /* 0x000fca00000010ff */
[----:B------:R-:W-:Y:S01]  /*0a10*/  STG.E.U16 desc[UR8][R2.64], R10 ;  /* 0x0000000a02007986 */ /* 0x000fe2000c101508 */
[----:B------:R-:W-:Y:S05]  /*0a20*/  EXIT ;  /* 0x000000000000794d */ /* 0x000fea0003800000 */
.L_x_10273:
[----:B-1----:R-:W-:Y:S01]  /*0a30*/  IMAD.MOV.U32 R18, RZ, RZ, R11 ;  /* 0x000000ffff127224 */ /* 0x002fe200078e000b */
[----:B------:R-:W-:Y:S01]  /*0a40*/  MOV R17, 0xffffffff ;  /* 0xffffffff00117802 */ /* 0x000fe20000000f00 */
[----:B------:R-:W-:Y:S02]  /*0a50*/  IMAD.MOV.U32 R19, RZ, RZ, 0x10 ;  /* 0x00000010ff137424 */ /* 0x000fe400078e00ff */
[----:B------:R-:W-:-:S07]  /*0a60*/  IMAD.MOV.U32 R20, RZ, RZ, 0x1f ;  /* 0x0000001fff147424 */ /* 0x000fce00078e00ff */
[----:B------:R-:W-:Y:S05]  /*0a70*/  WARPSYNC.COLLECTIVE R17, `(.L_x_10279) ;  /* 0x0000000011087348 */ /* 0x000fea0003c00000 */
[----:B------:R0:W1:Y:S02]  /*0a80*/  SHFL.DOWN P4, R16, R18, R19, R20 ;  /* 0x0800001312107389 */ /* 0x0000640000080014 */
[----:B01----:R-:W-:Y:S01]  /*0a90*/  ENDCOLLECTIVE ;  /* 0x000000000000791b */ /* 0x003fe20003800000 */
.L_x_10279:
        /* <DEDUP_REMOVED lines=8> */
.L_x_10280:
        /* <DEDUP_REMOVED lines=8> */
.L_x_10281:
        /* <DEDUP_REMOVED lines=8> */
.L_x_10282:
        /* <DEDUP_REMOVED lines=8> */
.L_x_10283:
[----:B------:R-:W-:Y:S05]  /*0ca0*/  BRA `(.L_x_10284) ;  /* 0xfffffff8001c7947 */ /* 0x000fea000383ffff */
.L_x_10276:
[----:B-1----:R-:W-:Y:S01]  /*0cb0*/  IMAD.MOV.U32 R18, RZ, RZ, R9 ;  /* 0x000000ffff127224 */ /* 0x002fe200078e0009 */
[----:B------:R-:W-:Y:S01]  /*0cc0*/  MOV R17, 0xffffffff ;  /* 0xffffffff00117802 */ /* 0x000fe20000000f00 */
[----:B------:R-:W-:Y:S02]  /*0cd0*/  IMAD.MOV.U32 R19, RZ, RZ, 0x10 ;  /* 0x00000010ff137424 */ /* 0x000fe400078e00ff */
[----:B------:R-:W-:-:S07]  /*0ce0*/  IMAD.MOV.U32 R20, RZ, RZ, 0x1f ;  /* 0x0000001fff147424 */ /* 0x000fce00078e00ff */
[----:B0-----:R-:W-:Y:S05]  /*0cf0*/  WARPSYNC.COLLECTIVE R17, `(.L_x_10285) ;  /* 0x0000000011087348 */ /* 0x001fea0003c00000 */
[----:B------:R1:W2:Y:S02]  /*0d00*/  SHFL.DOWN P4, R16, R18, R19, R20 ;  /* 0x0800001312107389 */ /* 0x0002a40000080014 */
[----:B012---:R-:W-:Y:S01]  /*0d10*/  ENDCOLLECTIVE ;  /* 0x000000000000791b */ /* 0x007fe20003800000 */
.L_x_10285:
[----:B------:R-:W-:Y:S02]  /*0d20*/  IMAD.MOV.U32 R19, RZ, RZ, 0x8 ;  /* 0x00000008ff137424 */ /* 0x000fe400078e00ff */
[----:B------:R-:W-:-:S04]  /*0d30*/  IMAD.MOV.U32 R10, RZ, RZ, R16 ;  /* 0x000000ffff0a7224 */ /* 0x000fc800078e0010 */
[----:B------:R-:W-:-:S04]  /*0d40*/  FADD.FTZ R10, R9, R10 ;  /* 0x0000000a090a7221 */ /* 0x000fc80000010000 */
[----:B------:R-:W-:-:S07]  /*0d50*/  IMAD.MOV.U32 R18, RZ, RZ, R10 ;  /* 0x000000ffff127224 */ /* 0x000fce00078e000a */
[----:B------:R-:W-:Y:S05]  /*0d60*/  WARPSYNC.COLLECTIVE R17, `(.L_x_10286) ;  /* 0x0000000011087348 */ /* 0x000fea0003c00000 */
[----:B------:R0:W1:Y:S02]  /*0d70*/  SHFL.DOWN P4, R16, R18, R19, R20 ;  /* 0x0800001312107389 */ /* 0x0000640000080014 */
[----:B01----:R-:W-:Y:S01]  /*0d80*/  ENDCOLLECTIVE ;  /* 0x000000000000791b */ /* 0x003fe20003800000 */
.L_x_10286:
[----:B------:R-:W-:Y:S01]  /*0d90*/  IMAD.MOV.U32 R19, RZ, RZ, 0x4 ;  /* 0x00000004ff137424 */ /* 0x000fe200078e00ff */
[----:B------:R-:W-:-:S05]  /*0da0*/  MOV R13, R16 ;  /* 0x00000010000d7202 */ /* 0x000fca0000000f00 */
[----:B------:R-:W-:-:S04]  /*0db0*/  FADD.FTZ R13, R10, R13 ;  /* 0x0000000d0a0d7221 */ /* 0x000fc80000010000 */
[----:B------:R-:W-:-:S07]  /*0dc0*/  IMAD.MOV.U32 R18, RZ, RZ, R13 ;  /* 0x000000ffff127224 */ /* 0x000fce00078e000d */
[----:B------:R-:W-:Y:S05]  /*0dd0*/  WARPSYNC.COLLECTIVE R17, `(.L_x_10287) ;  /* 0x0000000011087348 */ /* 0x000fea0003c00000 */
[----:B------:R0:W1:Y:S02]  /*0de0*/  SHFL.DOWN P4, R16, R18, R19, R20 ;  /* 0x0800001312107389 */ /* 0x0000640000080014 */
[----:B01----:R-:W-:Y:S01]  /*0df0*/  ENDCOLLECTIVE ;  /* 0x000000000000791b */ /* 0x003fe20003800000 */
.L_x_10287:
[----:B------:R-:W-:Y:S02]  /*0e00*/  IMAD.MOV.U32 R19, RZ, RZ, 0x2 ;  /* 0x00000002ff137424 */ /* 0x000fe400078e00ff */
[----:B------:R-:W-:-:S04]  /*0e10*/  IMAD.MOV.U32 R12, RZ, RZ, R16 ;  /* 0x000000ffff0c7224 */ /* 0x000fc800078e0010 */
[----:B------:R-:W-:-:S05]  /*0e20*/  FADD.FTZ R12, R13, R12 ;  /* 0x0000000c0d0c7221 */ /* 0x000fca0000010000 */
[----:B------:R-:W-:-:S07]  /*0e30*/  MOV R18, R12 ;  /* 0x0000000c00127202 */ /* 0x000fce0000000f00 */
[----:B------:R-:W-:Y:S05]  /*0e40*/  WARPSYNC.COLLECTIVE R17, `(.L_x_10288) ;  /* 0x0000000011087348 */ /* 0x000fea0003c00000 */
[----:B------:R0:W1:Y:S02]  /*0e50*/  SHFL.DOWN P4, R16, R18, R19, R20 ;  /* 0x0800001312107389 */ /* 0x0000640000080014 */
[----:B01----:R-:W-:Y:S01]  /*0e60*/  ENDCOLLECTIVE ;  /* 0x000000000000791b */ /* 0x003fe20003800000 */
.L_x_10288:
[----:B------:R-:W-:Y:S01]  /*0e70*/  HFMA2.MMA R19, -RZ, RZ, 0, 5.9604644775390625e-08 ;  /* 0x00000001ff137435 */ /* 0x000fe200000001ff */
[----:B------:R-:W-:-:S04]  /*0e80*/  IMAD.MOV.U32 R15, RZ, RZ, R16 ;  /* 0x000000ffff0f7224 */ /* 0x000fc800078e0010 */
[----:B------:R-:W-:-:S04]  /*0e90*/  FADD.FTZ R15, R12, R15 ;  /* 0x0000000f0c0f7221 */ /* 0x000fc80000010000 */
[----:B------:R-:W-:-:S07]  /*0ea0*/  IMAD.MOV.U32 R18, RZ, RZ, R15 ;  /* 0x000000ffff127224 */ /* 0x000fce00078e000f */
[----:B------:R-:W-:Y:S05]  /*0eb0*/  WARPSYNC.COLLECTIVE R17, `(.L_x_10289) ;  /* 0x0000000011087348 */ /* 0x000fea0003c00000 */
[----:B------:R0:W1:Y:S02]  /*0ec0*/  SHFL.DOWN P4, R16, R18, R19, R20 ;  /* 0x0800001312107389 */ /* 0x0000640000080014 */
[----:B01----:R-:W-:Y:S01]  /*0ed0*/  ENDCOLLECTIVE ;  /* 0x000000000000791b */ /* 0x003fe20003800000 */
.L_x_10289:
[----:B------:R-:W-:Y:S01]  /*0ee0*/  IMAD.MOV.U32 R14, RZ, RZ, R16 ;  /* 0x000000ffff0e7224 */ /* 0x000fe200078e0010 */
[----:B------:R-:W-:Y:S06]  /*0ef0*/  BRA `(.L_x_10290) ;  /* 0xfffffff8004c7947 */ /* 0x000fec000383ffff */
.L_x_10291:
        /* <DEDUP_REMOVED lines=16> */
.L_x_12180:


//--------------------- .text._ZN2at6native43_GLOBAL__N__9ae7fba5_10_SoftMax_cu_9f978f6322cunn_SoftMaxForwardRegIN3c108BFloat16EfS4_NS1_25LogSoftMaxForwardEpilogueElLi1EEEvPT1_PKT_T3_ --------------------------
	.section	.text._ZN2at6native43_GLOBAL__N__9ae7fba5_10_SoftMax_cu_9f978f6322cunn_SoftMaxForwardRegIN3c108BFloat16EfS4_NS1_25LogSoftMaxForwardEpilogueElLi1EEEvPT1_PKT_T3_,"ax",@progbits
	.align	128
.text._ZN2at6native43_GLOBAL__N__9ae7fba5_10_SoftMax_cu_9f978f6322cunn_SoftMaxForwardRegIN3c108BFloat16EfS4_NS1_25LogSoftMaxForwardEpilogueElLi1EEEvPT1_PKT_T3_:
        .type           _ZN2at6native43_GLOBAL__N__9ae7fba5_10_SoftMax_cu_9f978f6322cunn_SoftMaxForwardRegIN3c108BFloat16EfS4_NS1_25LogSoftMaxForwardEpilogueElLi1EEEvPT1_PKT_T3_,@function
        .size           _ZN2at6native43_GLOBAL__N__9ae7fba5_10_SoftMax_cu_9f978f6322cunn_SoftMaxForwardRegIN3c108BFloat16EfS4_NS1_25LogSoftMaxForwardEpilogueElLi1EEEvPT1_PKT_T3_,(.L_x_12181 - _ZN2at6native43_GLOBAL__N__9ae7fba5_10_SoftMax_cu_9f978f6322cunn_SoftMaxForwardRegIN3c108BFloat16EfS4_NS1_25LogSoftMaxForwardEpilogueElLi1EEEvPT1_PKT_T3_)
        .other          _ZN2at6native43_GLOBAL__N__9ae7fba5_10_SoftMax_cu_9f978f6322cunn_SoftMaxForwardRegIN3c108BFloat16EfS4_NS1_25LogSoftMaxForwardEpilogueElLi1EEEvPT1_PKT_T3_,@"STO_CUDA_ENTRY STV_DEFAULT"
_ZN2at6native43_GLOBAL__N__9ae7fba5_10_SoftMax_cu_9f978f6322cunn_SoftMaxForwardRegIN3c108BFloat16EfS4_NS1_25LogSoftMaxForwardEpilogueElLi1EEEvPT1_PKT_T3_:
        /* <DEDUP_REMOVED lines=70> */
.L_x_10303:
[----:B-1----:R-:W-:-:S04]  /*0460*/  FSETP.GEU.FTZ.AND P3, PT, R12, R13, PT ;  /* 0x0000000d0c00720b */ /* 0x002fc80003f7e000 */
[----:B------:R-:W-:-:S09]  /*0470*/  FSEL R8, R13, R12, !P3 ;  /* 0x0000000c0d087208 */ /* 0x000fd20005800000 */
.L_x_10293:
[----:B------:R-:W-:Y:S05]  /*0480*/  BSYNC B0 ;  /* 0x0000000000007941 */ /* 0x000fea0003800000 */
.L_x_10292:
        /* <DEDUP_REMOVED lines=41> */
.L_x_10309:
[----:B-1----:R-:W-:-:S07]  /*0720*/  FADD.FTZ R6, R12, R11 ;  /* 0x0000000b0c067221 */ /* 0x002fce0000010000 */
.L_x_10296:
[----:B------:R-:W-:Y:S05]  /*0730*/  BSYNC B0 ;  /* 0x0000000000007941 */ /* 0x000fea0003800000 */
.L_x_10295:
[----:B-1----:R1:W-:Y:S01]  /*0740*/  @!P4 STS [UR4], R6 ;  /* 0x00000006ff00c988 */ /* 0x0023e20008000804 */
[----:B------:R-:W-:Y:S05]  /*0750*/  WARPSYNC.ALL ;  /* 0x0000000000007948 */ /* 0x000fea0003800000 */
[----:B------:R-:W-:Y:S06]  /*0760*/  BAR.SYNC.DEFER_BLOCKING 0x0 ;  /* 0x0000000000007b1d */ /* 0x000fec0000010000 */
[----:B------:R-:W-:Y:S05]  /*0770*/  @P0 EXIT ;  /* 0x000000000000094d */ /* 0x000fea0003800000 */
[----:B-1----:R-:W1:Y:S01]  /*0780*/  LDS R6, [UR4] ;  /* 0x00000004ff067984 */ /* 0x002e620008000800 */
[----:B0-----:R-:W-:Y:S01]  /*0790*/  IMAD.U32 R7, R0, 0x10000, RZ ;  /* 0x0001000000077824 */ /* 0x001fe200078e00ff */
[----:B------:R-:W-:Y:S01]  /*07a0*/  ULDC.64 UR10, c[0x0][0x210] ;  /* 0x00008400000a7ab9 */ /* 0x000fe20000000a00 */
[----:B------:R-:W-:-:S04]  /*07b0*/  IMAD.WIDE.U32 R4, R2, UR7, R4 ;  /* 0x0000000702047c25 */ /* 0x000fc8000f8e0004 */
[----:B------:R-:W-:Y:S01]  /*07c0*/  FADD.FTZ R7, R7, -R8 ;  /* 0x8000000807077221 */ /* 0x000fe20000010000 */
[----:B------:R-:W-:Y:S01]  /*07d0*/  IMAD R3, R3, UR7, R5 ;  /* 0x0000000703037c24 */ /* 0x000fe2000f8e0205 */
[----:B------:R-:W-:-:S04]  /*07e0*/  LEA R2, P0, R4, UR10, 0x1 ;  /* 0x0000000a04027c11 */ /* 0x000fc8000f8008ff */
[----:B------:R-:W-:Y:S01]  /*07f0*/  LEA.HI.X R3, R4, UR11, R3, 0x1, P0 ;  /* 0x0000000b04037c11 */ /* 0x000fe200080f0c03 */
[----:B-1----:R-:W0:Y:S02]  /*0800*/  MUFU.LG2 R6, R6 ;  /* 0x0000000600067308 */ /* 0x002e240000000c00 */
[----:B0-----:R-:W-:-:S05]  /*0810*/  FFMA.FTZ R0, R6, -0.69314718246459960938, R7 ;  /* 0xbf31721806007823 */ /* 0x001fca0000010007 */
[----:B------:R-:W-:-:S05]  /*0820*/  F2FP.BF16.F32.PACK_AB R0, RZ, R0 ;  /* 0x00000000ff00723e */ /* 0x000fca00000010ff */
[----:B------:R-:W-:Y:S01]  /*0830*/  STG.E.U16 desc[UR8][R2.64], R0 ;  /* 0x0000000002007986 */ /* 0x000fe2000c101508 */
[----:B------:R-:W-:Y:S05]  /*0840*/  EXIT ;  /* 0x000000000000794d */ /* 0x000fea0003800000 */
.L_x_10294:
[----:B-1----:R-:W-:Y:S01]  /*0850*/  MOV R15, R8 ;  /* 0x00000008000f7202 */ /* 0x002fe20000000f00 */
[----:B------:R-:W-:Y:S02]  /*0860*/  IMAD.MOV.U32 R16, RZ, RZ, 0x10 ;  /* 0x00000010ff107424 */ /* 0x000fe400078e00ff */
[----:B------:R-:W-:Y:S02]  /*0870*/  IMAD.MOV.U32 R17, RZ, RZ, 0x1f ;  /* 0x0000001fff117424 */ /* 0x000fe400078e00ff */
[----:B------:R-:W-:-:S07]  /*0880*/  IMAD.MOV.U32 R14, RZ, RZ, -0x1 ;  /* 0xffffffffff0e7424 */ /* 0x000fce00078e00ff */
[----:B------:R-:W-:Y:S05]  /*0890*/  WARPSYNC.COLLECTIVE R14, `(.L_x_10298) ;  /* 0x000000000e087348 */ /* 0x000fea0003c00000 */
[----:B------:R0:W1:Y:S02]  /*08a0*/  SHFL.DOWN P3, R13, R15, R16, R17 ;  /* 0x080000100f0d7389 */ /* 0x0000640000060011 */
[----:B01----:R-:W-:Y:S01]  /*08b0*/  ENDCOLLECTIVE ;  /* 0x000000000000791b */ /* 0x003fe20003800000 */
.L_x_10298:
        /* <DEDUP_REMOVED lines=8> */
.L_x_10299:
        /* <DEDUP_REMOVED lines=8> */
.L_x_10300:
        /* <DEDUP_REMOVED lines=8> */
.L_x_10301:
        /* <DEDUP_REMOVED lines=8> */
.L_x_10302:
[----:B------:R-:W-:Y:S05]  /*0ac0*/  BRA `(.L_x_10303) ;  /* 0xfffffff800647947 */ /* 0x000fea000383ffff */
.L_x_10297:
[----:B------:R-:W-:Y:S01]  /*0ad0*/  HFMA2.MMA R17, -RZ, RZ, 0, 1.847743988037109375e-06 ;  /* 0x0000001fff117435 */ /* 0x000fe200000001ff */
[----:B01----:R-:W-:Y:S02]  /*0ae0*/  IMAD.MOV.U32 R15, RZ, RZ, R6 ;  /* 0x000000ffff0f7224 */ /* 0x003fe400078e0006 */
[----:B------:R-:W-:Y:S02]  /*0af0*/  IMAD.MOV.U32 R16, RZ, RZ, 0x10 ;  /* 0x00000010ff107424 */ /* 0x000fe400078e00ff */
[----:B------:R-:W-:-:S07]  /*0b00*/  IMAD.MOV.U32 R14, RZ, RZ, -0x1 ;  /* 0xffffffffff0e7424 */ /* 0x000fce00078e00ff */
[----:B------:R-:W-:Y:S05]  /*0b10*/  WARPSYNC.COLLECTIVE R14, `(.L_x_10304) ;  /* 0x000000000e087348 */ /* 0x000fea0003c00000 */
[----:B------:R0:W1:Y:S02]  /*0b20*/  SHFL.DOWN P3, R13, R15, R16, R17 ;  /* 0x080000100f0d7389 */ /* 0x0000640000060011 */
[----:B01----:R-:W-:Y:S01]  /*0b30*/  ENDCOLLECTIVE ;  /* 0x000000000000791b */ /* 0x003fe20003800000 */
.L_x_10304:
[----:B------:R-:W-:Y:S01]  /*0b40*/  MOV R16, 0x8 ;  /* 0x0000000800107802 */ /* 0x000fe20000000f00 */
[----:B------:R-:W-:-:S04]  /*0b50*/  IMAD.MOV.U32 R7, RZ, RZ, R13 ;  /* 0x000000ffff077224 */ /* 0x000fc800078e000d */
[----:B------:R-:W-:-:S04]  /*0b60*/  FADD.FTZ R7, R6, R7 ;  /* 0x0000000706077221 */ /* 0x000fc80000010000 */
[----:B------:R-:W-:-:S07]  /*0b70*/  IMAD.MOV.U32 R15, RZ, RZ, R7 ;  /* 0x000000ffff0f7224 */ /* 0x000fce00078e0007 */
[----:B------:R-:W-:Y:S05]  /*0b80*/  WARPSYNC.COLLECTIVE R14, `(.L_x_10305) ;  /* 0x000000000e087348 */ /* 0x000fea0003c00000 */
[----:B------:R0:W1:Y:S02]  /*0b90*/  SHFL.DOWN P3, R13, R15, R16, R17 ;  /* 0x080000100f0d7389 */ /* 0x0000640000060011 */
[----:B01----:R-:W-:Y:S01]  /*0ba0*/  ENDCOLLECTIVE ;  /* 0x000000000000791b */ /* 0x003fe20003800000 */
.L_x_10305:
[----:B------:R-:W-:Y:S02]  /*0bb0*/  IMAD.MOV.U32 R16, RZ, RZ, 0x4 ;  /* 0x00000004ff107424 */ /* 0x000fe400078e00ff */
[----:B------:R-:W-:-:S04]  /*0bc0*/  IMAD.MOV.U32 R10, RZ, RZ, R13 ;  /* 0x000000ffff0a7224 */ /* 0x000fc800078e000d */
[----:B------:R-:W-:-:S04]  /*0bd0*/  FADD.FTZ R10, R7, R10 ;  /* 0x0000000a070a7221 */ /* 0x000fc80000010000 */
[----:B------:R-:W-:-:S07]  /*0be0*/  IMAD.MOV.U32 R15, RZ, RZ, R10 ;  /* 0x000000ffff0f7224 */ /* 0x000fce00078e000a */
[----:B------:R-:W-:Y:S05]  /*0bf0*/  WARPSYNC.COLLECTIVE R14, `(.L_x_10306) ;  /* 0x000000000e087348 */ /* 0x000fea0003c00000 */
[----:B------:R0:W1:Y:S02]  /*0c00*/  SHFL.DOWN P3, R13, R15, R16, R17 ;  /* 0x080000100f0d7389 */ /* 0x0000640000060011 */
[----:B01----:R-:W-:Y:S01]  /*0c10*/  ENDCOLLECTIVE ;  /* 0x000000000000791b */ /* 0x003fe20003800000 */
.L_x_10306:
[----:B------:R-:W-:Y:S01]  /*0c20*/  IMAD.MOV.U32 R16, RZ, RZ, 0x2 ;  /* 0x00000002ff107424 */ /* 0x000fe200078e00ff */
[----:B------:R-:W-:-:S05]  /*0c30*/  MOV R9, R13 ;  /* 0x0000000d00097202 */ /* 0x000fca0000000f00 */
[----:B------:R-:W-:-:S04]  /*0c40*/  FADD.FTZ R9, R10, R9 ;  /* 0x000000090a097221 */ /* 0x000fc80000010000 */
[----:B------:R-:W-:-:S07]  /*0c50*/  IMAD.MOV.U32 R15, RZ, RZ, R9 ;  /* 0x000000ffff0f7224 */ /* 0x000fce00078e0009 */
[----:B------:R-:W-:Y:S05]  /*0c60*/  WARPSYNC.COLLECTIVE R14, `(.L_x_10307) ;  /* 0x000000000e087348 */ /* 0x000fea0003c00000 */
[----:B------:R0:W1:Y:S02]  /*0c70*/  SHFL.DOWN P3, R13, R15, R16, R17 ;  /* 0x080000100f0d7389 */ /* 0x0000640000060011 */
[----:B01----:R-:W-:Y:S01]  /*0c80*/  ENDCOLLECTIVE ;  /* 0x000000000000791b */ /* 0x003fe20003800000 */
.L_x_10307:
[----:B------:R-:W-:Y:S02]  /*0c90*/  IMAD.MOV.U32 R16, RZ, RZ, 0x1 ;  /* 0x00000001ff107424 */ /* 0x000fe400078e00ff */
[----:B------:R-:W-:-:S04]  /*0ca0*/  IMAD.MOV.U32 R12, RZ, RZ, R13 ;  /* 0x000000ffff0c7224 */ /* 0x000fc800078e000d */
[----:B------:R-:W-:-:S05]  /*0cb0*/  FADD.FTZ R12, R9, R12 ;  /* 0x0000000c090c7221 */ /* 0x000fca0000010000 */
[----:B------:R-:W-:-:S07]  /*0cc0*/  MOV R15, R12 ;  /* 0x0000000c000f7202 */ /* 0x000fce0000000f00 */
[----:B------:R-:W-:Y:S05]  /*0cd0*/  WARPSYNC.COLLECTIVE R14, `(.L_x_10308) ;  /* 0x000000000e087348 */ /* 0x000fea0003c00000 */
[----:B------:R0:W1:Y:S02]  /*0ce0*/  SHFL.DOWN P3, R13, R15, R16, R17 ;  /* 0x080000100f0d7389 */ /* 0x0000640000060011 */
[----:B01----:R-:W-:Y:S01]  /*0cf0*/  ENDCOLLECTIVE ;  /* 0x000000000000791b */ /* 0x003fe20003800000 */
.L_x_10308:
[----:B------:R-:W-:Y:S01]  /*0d00*/  IMAD.MOV.U32 R11, RZ, RZ, R13 ;  /* 0x000000ffff0b7224 */ /* 0x000fe200078e000d */
[----:B------:R-:W-:Y:S06]  /*0d10*/  BRA `(.L_x_10309) ;  /* 0xfffffff800807947 */ /* 0x000fec000383ffff */
.L_x_10310:
        /* <DEDUP_REMOVED lines=14> */
.L_x_12181:


//--------------------- .text._ZN2at6native43_GLOBAL__N__9ae7fba5_10_SoftMax_cu_9f978f6319cunn_SoftMaxForwardILi8EN3c104HalfEffNS1_25LogSoftMaxForwardEpilogueEEEvPT2_PKT0_i --------------------------
	.section	.text._ZN2at6native43_GLOBAL__N__9ae7fba5_10_SoftMax_cu_9f978f6319cunn_SoftMaxForwardILi8EN3c104HalfEffNS1_25LogSoftMaxForwardEpilogueEEEvPT2_PKT0_i,"ax",@progbits
	.align	128
.text._ZN2at6native43_GLOBAL__N__9ae7fba5_10_SoftMax_cu_9f978f6319cunn_SoftMaxForwardILi8EN3c104HalfEffNS1_25LogSoftMaxForwardEpilogueEEEvPT2_PKT0_i:
        .type           _ZN2at6native43_GLOBAL__N__9ae7fba5_10_SoftMax_cu_9f978f6319cunn_SoftMaxForwardILi8EN3c104HalfEffNS1_25LogSoftMaxForwardEpilogueEEEvPT2_PKT0_i,@function
        .size           _ZN2at6native43_GLOBAL__N__9ae7fba5_10_SoftMax_cu_9f978f6319cunn_SoftMaxForwardILi8EN3c104HalfEffNS1_25LogSoftMaxForwardEpilogueEEEvPT2_PKT0_i,(.L_x_12182 - _ZN2at6native43_GLOBAL__N__9ae7fba5_10_SoftMax_cu_9f978f6319cunn_SoftMaxForwardILi8EN3c104HalfEffNS1_25LogSoftMaxForwardEpilogueEEEvPT2_PKT0_i)
        .other          _ZN2at6native43_GLOBAL__N__9ae7fba5_10_SoftMax_cu_9f978f6319cunn_SoftMaxForwardILi8EN3c104HalfEffNS1_25LogSoftMaxForwardEpilogueEEEvPT2_PKT0_i,@"STO_CUDA_ENTRY STV_DEFAULT"
_ZN2at6native43_GLOBAL__N__9ae7fba5_10_SoftMax_cu_9f978f6319cunn_SoftMaxForwardILi8EN3c104HalfEffNS1_25LogSoftMaxForwardEpilogueEEEvPT2_PKT0_i:
        /* <DEDUP_REMOVED lines=44> */
.L_x_10311:
[----:B------:R-:W-:Y:S01]  /*02c0*/  MOV R20, 0xff7fffff ;  /* 0xff7fffff00147802 */ /* 0x000fe20000000f00 */
[----:B------:R-:W-:Y:S01]  /*02d0*/  IMAD.U32 R21, RZ, RZ, UR10 ;  /* 0x0000000aff157e24 */ /* 0x000fe2000f8e00ff */
[----:B------:R-:W-:Y:S01]  /*02e0*/  MOV R9, R15 ;  /* 0x0000000f00097202 */ /* 0x000fe20000000f00 */
[----:B------:R-:W-:-:S07]  /*02f0*/  IMAD.MOV.U32 R8, RZ, RZ, R16 ;  /* 0x000000ffff087224 */ /* 0x000fce00078e0010 */
.L_x_10312:
[----:B------:R-:W0:Y:S01]  /*0300*/  LDC R13, c[0x0][RZ] ;  /* 0x00000000ff0d7b82 */ /* 0x000e220000000800 */
        /* <DEDUP_REMOVED lines=20> */
[----:B------:R-:W-:-:S04]  /*0450*/  SEL R22, R10, R5, !P1 ;  /* 0x000000050a167207 */ /* 0x000fc80004800000 */
[----:B------:R-:W-:-:S04]  /*0460*/  IADD3 R22, -R22, R21, RZ ;  /* 0x0000001516167210 */ /* 0x000fc80007ffe1ff */
[-C--:B------:R-:W-:Y:S02]  /*0470*/  ISETP.GE.AND P2, PT, R0, R22.reuse, PT ;  /* 0x000000160000720c */ /* 0x080fe40003f46270 */
[----:B------:R-:W-:-:S04]  /*0480*/  IADD3 R24, R19, R22, RZ ;  /* 0x0000001613187210 */ /* 0x000fc80007ffe0ff */
[----:B------:R-:W-:-:S07]  /*0490*/  ISETP.GE.AND P3, PT, R24, R21, PT ;  /* 0x000000151800720c */ /* 0x000fce0003f66270 */
[----:B------:R-:W-:Y:S06]  /*04a0*/  @P2 BRA `(.L_x_10314) ;  /* 0x00000000005c2947 */ /* 0x000fec0003800000 */
[----:B------:R-:W-:-:S07]  /*04b0*/  IMAD.MOV.U32 R23, RZ, RZ, R19 ;  /* 0x000000ffff177224 */ /* 0x000fce00078e0013 */
.L_x_10315:
[----:B------:R-:W-:-:S06]  /*04c0*/  IMAD.WIDE R4, R23, 0x10, R8 ;  /* 0x0000001017047825 */ /* 0x000fcc00078e0208 */
[----:B------:R-:W2:Y:S01]  /*04d0*/  LDG.E.128 R4, desc[UR8][R4.64] ;  /* 0x0000000804047981 */ /* 0x000ea2000c1e1d00 */
[----:B------:R-:W-:Y:S01]  /*04e0*/  IADD3 R23, R13, R23, RZ ;  /* 0x000000170d177210 */ /* 0x000fe20007ffe0ff */
        /* <DEDUP_REMOVED lines=12> */
[----:B------:R-:W-:Y:S01]  /*05b0*/  FMNMX.FTZ R20, R20, R25, !PT ;  /* 0x0000001914147209 */ /* 0x000fe20007810000 */
[----:B------:R-:W-:-:S03]  /*05c0*/  IMAD.SHL.U32 R25, R23, 0x8, RZ ;  /* 0x0000000817197824 */ /* 0x000fc600078e00ff */
[----:B------:R-:W-:Y:S02]  /*05d0*/  FMNMX.FTZ R5, R20, R5, !PT ;  /* 0x0000000514057209 */ /* 0x000fe40007810000 */
[----:B------:R-:W-:Y:S02]  /*05e0*/  ISETP.GE.AND P2, PT, R25, R22, PT ;  /* 0x000000161900720c */ /* 0x000fe40003f46270 */
[----:B------:R-:W-:-:S04]  /*05f0*/  FMNMX.FTZ R4, R5, R4, !PT ;  /* 0x0000000405047209 */ /* 0x000fc80007810000 */
[----:B------:R-:W-:-:S07]  /*0600*/  FMNMX.FTZ R20, R4, R7, !PT ;  /* 0x0000000704147209 */ /* 0x000fce0007810000 */
[----:B------:R-:W-:Y:S05]  /*0610*/  @!P2 BRA `(.L_x_10315) ;  /* 0xfffffffc00a8a947 */ /* 0x000fea000383ffff */
.L_x_10314:
[----:B------:R-:W-:Y:S05]  /*0620*/  BSYNC B0 ;  /* 0x0000000000007941 */ /* 0x000fea0003800000 */
.L_x_10313:
[----:B------:R-:W-:Y:S04]  /*0630*/  BSSY B0, `(.L_x_10316) ;  /* 0x0000009000007945 */ /* 0x000fe80003800000 */
[----:B------:R-:W-:Y:S05]  /*0640*/  @P3 BRA `(.L_x_10317) ;  /* 0x00000000001c3947 */ /* 0x000fea0003800000 */
.L_x_10318:
[----:B------:R-:W-:-:S06]  /*0650*/  IMAD.WIDE R4, R24, 0x2, R8 ;  /* 0x0000000218047825 */ /* 0x000fcc00078e0208 */
[----:B------:R-:W2:Y:S01]  /*0660*/  LDG.E.U16 R4, desc[UR8][R4.64] ;  /* 0x0000000804047981 */ /* 0x000ea2000c1e1500 */
[----:B------:R-:W-:-:S04]  /*0670*/  IADD3 R24, R13, R24, RZ ;  /* 0x000000180d187210 */ /* 0x000fc80007ffe0ff */
[----:B------:R-:W-:Y:S01]  /*0680*/  ISETP.GE.AND P2, PT, R24, R21, PT ;  /* 0x000000151800720c */ /* 0x000fe20003f46270 */
[----:B--2---:R-:W-:-:S05]  /*0690*/  HADD2.F32 R7, -RZ, R4.H0_H0 ;  /* 0x20000004ff077230 */ /* 0x004fca0000004100 */
[----:B------:R-:W-:-:S07]  /*06a0*/  FMNMX.FTZ R20, R7, R20, !PT ;  /* 0x0000001407147209 */ /* 0x000fce0007810000 */
[----:B------:R-:W-:Y:S05]  /*06b0*/  @!P2 BRA `(.L_x_10318) ;  /* 0xfffffffc00e4a947 */ /* 0x000fea000383ffff */
.L_x_10317:
[----:B------:R-:W-:Y:S05]  /*06c0*/  BSYNC B0 ;  /* 0x0000000000007941 */ /* 0x000fea0003800000 */
.L_x_10316:
        /* <DEDUP_REMOVED lines=23> */
[----:B------:R-:W-:Y:S02]  /*0840*/  FSEL R6, R6, R7, !P2 ;  /* 0x0000000706067208 */ /* 0x000fe40005000000 */
[----:B------:R-:W-:Y:S02]  /*0850*/  ISETP.NE.AND P2, PT, R8, RZ, PT ;  /* 0x000000ff0800720c */ /* 0x000fe40003f45270 */
[----:B------:R-:W-:Y:S01]  /*0860*/  MOV R7, 0xff7fffff ;  /* 0xff7fffff00077802 */ /* 0x000fe20000000f00 */
        /* <DEDUP_REMOVED lines=26> */
.L_x_10344:
[----:B-1----:R-:W-:-:S04]  /*0a10*/  FSETP.GEU.FTZ.AND P5, PT, R21, R22, PT ;  /* 0x000000161500720b */ /* 0x002fc80003fbe000 */
[----:B------:R-:W-:-:S09]  /*0a20*/  FSEL R7, R22, R21, !P5 ;  /* 0x0000001516077208 */ /* 0x000fd20006800000 */
.L_x_10320:
[----:B------:R-:W-:Y:S05]  /*0a30*/  BSYNC B0 ;  /* 0x0000000000007941 */ /* 0x000fea0003800000 */
.L_x_10319:
[----:B------:R-:W-:Y:S01]  /*0a40*/  ISETP.NE.AND P5, PT, R19, RZ, PT ;  /* 0x000000ff1300720c */ /* 0x000fe20003fa5270 */
[----:B------:R-:W-:-:S12]  /*0a50*/  WARPSYNC.ALL ;  /* 0x0000000000007948 */ /* 0x000fd80003800000 */
[----:B-1----:R1:W-:Y:S01]  /*0a60*/  @!P5 STS [UR4], R7 ;  /* 0x00000007ff00d988 */ /* 0x0023e20008000804 */
[----:B------:R-:W-:Y:S01]  /*0a70*/  BAR.SYNC.DEFER_BLOCKING 0x0 ;  /* 0x0000000000007b1d */ /* 0x000fe20000010000 */
[----:B------:R-:W-:Y:S01]  /*0a80*/  HFMA2.MMA R22, -RZ, RZ, 0, 0 ;  /* 0x00000000ff167435 */ /* 0x000fe200000001ff */
[----:B0-----:R-:W-:Y:S01]  /*0a90*/  IMAD.U32 R21, RZ, RZ, UR10 ;  /* 0x0000000aff157e24 */ /* 0x001fe2000f8e00ff */
[----:B------:R-:W-:Y:S01]  /*0aa0*/  MOV R8, R16 ;  /* 0x0000001000087202 */ /* 0x000fe20000000f00 */
[----:B------:R-:W-:Y:S02]  /*0ab0*/  IMAD.MOV.U32 R9, RZ, RZ, R15 ;  /* 0x000000ffff097224 */ /* 0x000fe400078e000f */
        /* <DEDUP_REMOVED lines=10> */
[----:B------:R-:W-:Y:S02]  /*0b60*/  MOV R22, RZ ;  /* 0x000000ff00167202 */ /* 0x000fe40000000f00 */
        /* <DEDUP_REMOVED lines=9> */
.L_x_10322:
        /* <DEDUP_REMOVED lines=8> */
[----:B------:R-:W-:-:S04]  /*0c80*/  SEL R4, R10, R5, !P1 ;  /* 0x000000050a047207 */ /* 0x000fc80004800000 */
[----:B------:R-:W-:-:S04]  /*0c90*/  IADD3 R25, -R4, R21, RZ ;  /* 0x0000001504197210 */ /* 0x000fc80007ffe1ff */
[----:B------:R-:W-:Y:S01]  /*0ca0*/  ISETP.GE.AND P6, PT, R0, R25, PT ;  /* 0x000000190000720c */ /* 0x000fe20003fc6270 */
[----:B------:R-:W-:-:S12]  /*0cb0*/  IMAD.IADD R26, R19, 0x1, R25 ;  /* 0x00000001131a7824 */ /* 0x000fd800078e0219 */
[----:B------:R-:W-:Y:S05]  /*0cc0*/  @P6 BRA `(.L_x_10324) ;  /* 0x0000000000bc6947 */ /* 0x000fea0003800000 */
[----:B------:R-:W-:-:S07]  /*0cd0*/  MOV R27, R19 ;  /* 0x00000013001b7202 */ /* 0x000fce0000000f00 */
.L_x_10325:
[----:B------:R-:W-:-:S06]  /*0ce0*/  IMAD.WIDE R4, R27, 0x10, R8 ;  /* 0x000000101b047825 */ /* 0x000fcc00078e0208 */
[----:B------:R-:W2:Y:S01]  /*0cf0*/  LDG.E.128 R4, desc[UR8][R4.64] ;  /* 0x0000000804047981 */ /* 0x000ea2000c1e1d00 */
[----:B------:R-:W-:Y:S02]  /*0d00*/  IMAD.IADD R27, R13, 0x1, R27 ;  /* 0x000000010d1b7824 */ /* 0x000fe400078e021b */
[--C-:B--2---:R-:W-:Y:S02]  /*0d10*/  HADD2.F32 R29, -RZ, R4.reuse.H0_H0 ;  /* 0x20000004ff1d7230 */ /* 0x104fe40000004100 */
[----:B------:R-:W-:Y:S02]  /*0d20*/  HADD2.F32 R28, -RZ, R4.H1_H1 ;  /* 0x30000004ff1c7230 */ /* 0x000fe40000004100 */
[--C-:B------:R-:W-:Y:S02]  /*0d30*/  HADD2.F32 R4, -RZ, R5.reuse.H0_H0 ;  /* 0x20000005ff047230 */ /* 0x100fe40000004100 */
[----:B0-----:R-:W-:Y:S01]  /*0d40*/  FADD.FTZ R29, -R20, R29 ;  /* 0x0000001d141d7221 */ /* 0x001fe20000010100 */
[----:B------:R-:W-:-:S02]  /*0d50*/  HADD2.F32 R5, -RZ, R5.H1_H1 ;  /* 0x30000005ff057230 */ /* 0x000fc40000004100 */
[C---:B------:R-:W-:Y:S01]  /*0d60*/  FADD.FTZ R28, -R20.reuse, R28 ;  /* 0x0000001c141c7221 */ /* 0x040fe20000010100 */
        /* <DEDUP_REMOVED lines=31> */
[----:B------:R-:W-:-:S06]  /*0f60*/  SHF.L.U32 R22, R27, 0x3, RZ ;  /* 0x000000031b167819 */ /* 0x000fcc00000006ff */
[----:B------:R-:W0:Y:S01]  /*0f70*/  MUFU.EX2 R28, R7 ;  /* 0x00000007001c7308 */ /* 0x000e220000000800 */
[----:B------:R-:W-:Y:S01]  /*0f80*/  ISETP.GE.AND P6, PT, R22, R25, PT ;  /* 0x000000191600720c */ /* 0x000fe20003fc6270 */
[----:B-1----:R-:W-:-:S04]  /*0f90*/  FADD.FTZ R5, R5, R4 ;  /* 0x0000000405057221 */ /* 0x002fc80000010000 */
[----:B0-----:R-:W-:-:S08]  /*0fa0*/  FADD.FTZ R22, R5, R28 ;  /* 0x0000001c05167221 */ /* 0x001fd00000010000 */
[----:B------:R-:W-:Y:S05]  /*0fb0*/  @!P6 BRA `(.L_x_10325) ;  /* 0xfffffffc0048e947 */ /* 0x000fea000383ffff */
.L_x_10324:
[----:B------:R-:W-:Y:S05]  /*0fc0*/  BSYNC B0 ;  /* 0x0000000000007941 */ /* 0x000fea0003800000 */
.L_x_10323:
[----:B------:R-:W-:Y:S01]  /*0fd0*/  ISETP.GE.AND P6, PT, R26, R21, PT ;  /* 0x000000151a00720c */ /* 0x000fe20003fc6270 */
[----:B------:R-:W-:-:S12]  /*0fe0*/  BSSY B0, `(.L_x_10326) ;  /* 0x000000c000007945 */ /* 0x000fd80003800000 */
[----:B------:R-:W-:Y:S05]  /*0ff0*/  @P6 BRA `(.L_x_10327) ;  /* 0x0000000000286947 */ /* 0x000fea0003800000 */
.L_x_10328:
[----:B------:R-:W-:-:S06]  /*1000*/  IMAD.WIDE R4, R26, 0x2, R8 ;  /* 0x000000021a047825 */ /* 0x000fcc00078e0208 */
[----:B------:R-:W2:Y:S01]  /*1010*/  LDG.E.U16 R4, desc[UR8][R4.64] ;  /* 0x0000000804047981 */ /* 0x000ea2000c1e1500 */
[----:B------:R-:W-:-:S05]  /*1020*/  IMAD.IADD R26, R13, 0x1, R26 ;  /* 0x000000010d1a7824 */ /* 0x000fca00078e021a */
[----:B------:R-:W-:Y:S01]  /*1030*/  ISETP.GE.AND P6, PT, R26, R21, PT ;  /* 0x000000151a00720c */ /* 0x000fe20003fc6270 */
[----:B--2---:R-:W-:-:S05]  /*1040*/  HADD2.F32 R7, -RZ, R4.H0_H0 ;  /* 0x20000004ff077230 */ /* 0x004fca0000004100 */
[----:B0-----:R-:W-:-:S04]  /*1050*/  FADD.FTZ R7, -R20, R7 ;  /* 0x0000000714077221 */ /* 0x001fc80000010100 */
[----:B------:R-:W-:-:S06]  /*1060*/  FMUL.FTZ R7, R7, 1.4426950216293334961 ;  /* 0x3fb8aa3b07077820 */ /* 0x000fcc0000410000 */
[----:B------:R-:W0:Y:S02]  /*1070*/  MUFU.EX2 R7, R7 ;  /* 0x0000000700077308 */ /* 0x000e240000000800 */
[----:B0-----:R-:W-:Y:S01]  /*1080*/  FADD.FTZ R22, R7, R22 ;  /* 0x0000001607167221 */ /* 0x001fe20000010000 */
[----:B------:R-:W-:Y:S06]  /*1090*/  @!P6 BRA `(.L_x_10328) ;  /* 0xfffffffc00d8e947 */ /* 0x000fec000383ffff */
.L_x_10327:
[----:B------:R-:W-:Y:S05]  /*10a0*/  BSYNC B0 ;  /* 0x0000000000007941 */ /* 0x000fea0003800000 */
.L_x_10326:
        /* <DEDUP_REMOVED lines=30> */
.L_x_10350:
[----:B--2---:R-:W-:-:S07]  /*1290*/  FADD.FTZ R8, R24, R21 ;  /* 0x0000001518087221 */ /* 0x004fce0000010000 */
.L_x_10330:
[----:B------:R-:W-:Y:S05]  /*12a0*/  BSYNC B0 ;  /* 0x0000000000007941 */ /* 0x000fea0003800000 */
.L_x_10329:
[----:B--2---:R-:W-:Y:S01]  /*12b0*/  @!P5 STS [UR4], R8 ;  /* 0x00000008ff00d988 */ /* 0x004fe20008000804 */
[----:B------:R-:W-:Y:S05]  /*12c0*/  WARPSYNC.ALL ;  /* 0x0000000000007948 */ /* 0x000fea0003800000 */
[----:B------:R-:W-:Y:S08]  /*12d0*/  BAR.SYNC.DEFER_BLOCKING 0x0 ;  /* 0x0000000000007b1d */ /* 0x000ff00000010000 */
[----:B------:R-:W2:Y:S01]  /*12e0*/  LDC R7, c[0x0][0x210] ;  /* 0x00008400ff077b82 */ /* 0x000ea20000000800 */
[----:B------:R-:W3:Y:S01]  /*12f0*/  LDS R21, [UR4] ;  /* 0x00000004ff157984 */ /* 0x000ee20008000800 */
[----:B--2---:R-:W-:-:S05]  /*1300*/  IMAD.U32 R4, R18, 0x4, R7 ;  /* 0x0000000412047824 */ /* 0x004fca00078e0007 */
        /* <DEDUP_REMOVED lines=8> */
.L_x_10333:
[----:B------:R-:W-:-:S03]  /*1390*/  MOV R17, R15 ;  /* 0x0000000f00117202 */ /* 0x000fc60000000f00 */
[----:B------:R-:W-:-:S06]  /*13a0*/  IMAD.WIDE R4, R19, 0x2, R16 ;  /* 0x0000000213047825 */ /* 0x000fcc00078e0210 */
[----:B---3--:R-:W3:Y:S01]  /*13b0*/  LDG.E.U16 R4, desc[UR8][R4.64] ;  /* 0x0000000804047981 */ /* 0x008ee2000c1e1500 */
[----:B------:R-:W-:-:S04]  /*13c0*/  IADD3 R6, P0, R19, R18, RZ ;  /* 0x0000001213067210 */ /* 0x000fc80007f1e0ff */
[----:B-1----:R-:W-:Y:S01]  /*13d0*/  LEA.HI.X.SX32 R9, R19, R14, 0x1, P0 ;  /* 0x0000000e13097211 */ /* 0x002fe200000f0eff */
[----:B------:R-:W-:Y:S01]  /*13e0*/  IMAD.IADD R19, R13, 0x1, R19 ;  /* 0x000000010d137824 */ /* 0x000fe200078e0213 */
[----:B------:R-:W-:Y:S01]  /*13f0*/  LEA R2, P0, R6, R7, 0x2 ;  /* 0x0000000706027211 */ /* 0x000fe200078010ff */
[----:B---3--:R-:W-:-:S05]  /*1400*/  HADD2.F32 R3, -RZ, R4.H0_H0 ;  /* 0x20000004ff037230 */ /* 0x008fca0000004100 */
[----:B0-----:R-:W-:Y:S01]  /*1410*/  FADD.FTZ R0, -R20, R3 ;  /* 0x0000000314007221 */ /* 0x001fe20000010100 */
[----:B------:R-:W-:Y:S02]  /*1420*/  LEA.HI.X R3, R6, UR4, R9, 0x2, P0 ;  /* 0x0000000406037c11 */ /* 0x000fe400080f1409 */
[----:B------:R-:W-:Y:S01]  /*1430*/  ISETP.GE.AND P0, PT, R19, UR7, PT ;  /* 0x0000000713007c0c */ /* 0x000fe2000bf06270 */
[----:B--2---:R-:W-:-:S05]  /*1440*/  FFMA.FTZ R9, R21, -0.69314718246459960938, R0 ;  /* 0xbf31721815097823 */ /* 0x004fca0000010000 */
[----:B------:R3:W-:Y:S07]  /*1450*/  STG.E desc[UR8][R2.64], R9 ;  /* 0x0000000902007986 */ /* 0x0007ee000c101908 */
[----:B------:R-:W-:Y:S05]  /*1460*/  @!P0 BRA `(.L_x_10333) ;  /* 0xfffffffc00c88947 */ /* 0x000fea000383ffff */
[----:B------:R-:W-:Y:S05]  /*1470*/  EXIT ;  /* 0x000000000000794d */ /* 0x000fea0003800000 */
.L_x_10332:
[----:B------:R-:W-:Y:S05]  /*1480*/  @!P0 BRA `(.L_x_10334) ;  /* 0x0000000000608947 */ /* 0x000fea0003800000 */
[----:B------:R-:W-:-:S06]  /*1490*/  UIADD3 UR7, UR6, UR7, URZ ;  /* 0x0000000706077290 */ /* 0x000fcc000fffe03f */
[----:B------:R-:W-:-:S04]  /*14a0*/  ISETP.GE.AND P0, PT, R19, UR7, PT ;  /* 0x0000000713007c0c */ /* 0x000fc8000bf06270 */
[----:B------:R-:W-:-:S13]  /*14b0*/  ISETP.LT.OR P0, PT, R19, UR6, P0 ;  /* 0x0000000613007c0c */ /* 0x000fda0008701670 */
[----:B------:R-:W3:Y:S01]  /*14c0*/  @!P0 LDG.E.U16 R2, desc[UR8][R2.64] ;  /* 0x0000000802028981 */ /* 0x000ee2000c1e1500 */
[----:B------:R-:W4:Y:S01]  /*14d0*/  @!P0 LDC R17, c[0x0][0x214] ;  /* 0x00008500ff118b82 */ /* 0x000f220000000800 */
[----:B------:R-:W5:Y:S02]  /*14e0*/  S2R R4, SR_TID.X ;  /* 0x0000000000047919 */ /* 0x000f640000002100 */
[----:B-----5:R-:W-:-:S04]  /*14f0*/  IADD3 R5, P2, R4, -UR6, RZ ;  /* 0x8000000604057c10 */ /* 0x020fc8000ff5e0ff */
[----:B-1----:R-:W-:Y:S02]  /*1500*/  LEA.HI.X.SX32 R9, R4, 0xffffffff, 0x1, P2 ;  /* 0xffffffff04097811 */ /* 0x002fe400010f0eff */
[----:B------:R-:W-:-:S04]  /*1510*/  @!P0 IADD3 R8, P2, R18, R5, RZ ;  /* 0x0000000512088210 */ /* 0x000fc80007f5e0ff */
[----:B------:R-:W-:Y:S02]  /*1520*/  @!P0 IADD3.X R9, R14, R9, RZ, P2, !PT ;  /* 0x000000090e098210 */ /* 0x000fe400017fe4ff */
[----:B------:R-:W-:Y:S01]  /*1530*/  @!P0 LEA R4, P2, R8, R7, 0x2 ;  /* 0x0000000708048211 */ /* 0x000fe200078410ff */
[----:B---3--:R-:W-:-:S05]  /*1540*/  @!P0 HADD2.F32 R5, -RZ, R2.H0_H0 ;  /* 0x20000002ff058230 */ /* 0x008fca0000004100 */
[----:B0-----:R-:W-:Y:S01]  /*1550*/  @!P0 FADD.FTZ R6, -R20, R5 ;  /* 0x0000000514068221 */ /* 0x001fe20000010100 */
[----:B----4-:R-:W-:Y:S02]  /*1560*/  @!P0 LEA.HI.X R5, R8, R17, R9, 0x2, P2 ;  /* 0x0000001108058211 */ /* 0x010fe400010f1409 */
[----:B------:R-:W-:Y:S01]  /*1570*/  VIMNMX.U32 R17, R13, UR7, PT ;  /* 0x000000070d117c48 */ /* 0x000fe2000bfe0000 */
[----:B--2---:R-:W-:-:S03]  /*1580*/  @!P0 FFMA.FTZ R3, R21, -0.69314718246459960938, R6 ;  /* 0xbf31721815038823 */ /* 0x004fc60000010006 */
[----:B------:R-:W-:Y:S02]  /*1590*/  IADD3 R17, -R17, UR7, RZ ;  /* 0x0000000711117c10 */ /* 0x000fe4000fffe1ff */
[----:B------:R3:W-:Y:S01]  /*15a0*/  @!P0 STG.E desc[UR8][R4.64], R3 ;  /* 0x0000000304008986 */ /* 0x0007e2000c101908 */
[----:B------:R-:W-:-:S04]  /*15b0*/  IADD3 R9, P0, R13, -UR6, RZ ;  /* 0x800000060d097c10 */ /* 0x000fc8000ff1e0ff */
[C---:B------:R-:W-:Y:S01]  /*15c0*/  LEA R16, P2, R9.reuse, R16, 0x1 ;  /* 0x0000001009107211 */ /* 0x040fe200078408ff */
[----:B------:R-:W-:Y:S01]  /*15d0*/  IMAD.X R2, RZ, RZ, -0x1, P0 ;  /* 0xffffffffff027424 */ /* 0x000fe200000e06ff */
[----:B------:R-:W-:-:S04]  /*15e0*/  IADD3 R18, P0, R9, R18, RZ ;  /* 0x0000001209127210 */ /* 0x000fc80007f1e0ff */
[----:B------:R-:W-:Y:S02]  /*15f0*/  LEA.HI.X R15, R9, R15, R2, 0x1, P2 ;  /* 0x0000000f090f7211 */ /* 0x000fe400010f0c02 */
[----:B---3--:R-:W-:-:S07]  /*1600*/  IADD3.X R14, R2, R14, RZ, P0, !PT ;  /* 0x0000000e020e7210 */ /* 0x008fce00007fe4ff */
.L_x_10334:
[----:B------:R-:W-:Y:S01]  /*1610*/  IMAD.HI.U32 R11, R11, R17, RZ ;  /* 0x000000110b0b7227 */ /* 0x000fe200078e00ff */
[----:B------:R-:W3:Y:S01]  /*1620*/  LDC R5, c[0x0][0x214] ;  /* 0x00008500ff057b82 */ /* 0x000ee20000000800 */
        /* <DEDUP_REMOVED lines=8> */
[----:B------:R-:W-:Y:S02]  /*16b0*/  LEA R2, P1, R18, R7, 0x2 ;  /* 0x0000000712027211 */ /* 0x000fe400078210ff */
[----:B------:R-:W-:Y:S02]  /*16c0*/  IADD3 R12, -R12, R17, RZ ;  /* 0x000000110c0c7210 */ /* 0x000fe40007ffe1ff */
[----:B---3--:R-:W-:Y:S01]  /*16d0*/  LEA.HI.X R3, R18, R5, R14, 0x2, P1 ;  /* 0x0000000512037211 */ /* 0x008fe200008f140e */
[----:B------:R-:W-:Y:S01]  /*16e0*/  IMAD.MOV.U32 R14, RZ, RZ, R16 ;  /* 0x000000ffff0e7224 */ /* 0x000fe200078e0010 */
[-C--:B------:R-:W-:Y:S02]  /*16f0*/  ISETP.GE.AND P0, PT, R0, R12.reuse, PT ;  /* 0x0000000c0000720c */ /* 0x080fe40003f06270 */
[----:B------:R-:W-:-:S11]  /*1700*/  IADD3 R0, R19, R12, RZ ;  /* 0x0000000c13007210 */ /* 0x000fd60007ffe0ff */
[----:B------:R-:W-:Y:S05]  /*1710*/  @P0 BRA `(.L_x_10336) ;  /* 0x0000000000880947 */ /* 0x000fea0003800000 */
[----:B-1----:R-:W-:-:S07]  /*1720*/  IMAD.MOV.U32 R23, RZ, RZ, R19 ;  /* 0x000000ffff177224 */ /* 0x002fce00078e0013 */
.L_x_10337:
[----:B---3--:R-:W-:-:S06]  /*1730*/  IMAD.WIDE R4, R23, 0x10, R14 ;  /* 0x0000001017047825 */ /* 0x008fcc00078e020e */
[----:B------:R-:W3:Y:S01]  /*1740*/  LDG.E.128 R4, desc[UR8][R4.64] ;  /* 0x0000000804047981 */ /* 0x000ee2000c1e1d00 */
[----:B------:R-:W-:Y:S01]  /*1750*/  IMAD.WIDE R18, R23, 0x20, R2 ;  /* 0x0000002017127825 */ /* 0x000fe200078e0202 */
[----:B------:R-:W-:-:S03]  /*1760*/  IADD3 R23, R13, R23, RZ ;  /* 0x000000170d177210 */ /* 0x000fc60007ffe0ff */
[--C-:B---3--:R-:W-:Y:S02]  /*1770*/  HADD2.F32 R11, -RZ, R4.reuse.H1_H1 ;  /* 0x30000004ff0b7230 */ /* 0x108fe40000004100 */
[----:B------:R-:W-:Y:S02]  /*1780*/  HADD2.F32 R9, -RZ, R4.H0_H0 ;  /* 0x20000004ff097230 */ /* 0x000fe40000004100 */
[--C-:B------:R-:W-:Y:S02]  /*1790*/  HADD2.F32 R25, -RZ, R5.reuse.H0_H0 ;  /* 0x20000005ff197230 */ /* 0x100fe40000004100 */
[C---:B0-----:R-:W-:Y:S01]  /*17a0*/  FADD.FTZ R4, -R20.reuse, R11 ;  /* 0x0000000b14047221 */ /* 0x041fe20000010100 */
[----:B------:R-:W-:Y:S02]  /*17b0*/  HADD2.F32 R27, -RZ, R5.H1_H1 ;  /* 0x30000005ff1b7230 */ /* 0x000fe40000004100 */
[----:B------:R-:W-:Y:S02]  /*17c0*/  HADD2.F32 R24, -RZ, R7.H0_H0 ;  /* 0x20000007ff187230 */ /* 0x000fe40000004100 */
[----:B------:R-:W-:Y:S01]  /*17d0*/  FADD.FTZ R8, -R20, R25 ;  /* 0x0000001914087221 */ /* 0x000fe20000010100 */
[----:B------:R-:W-:-:S02]  /*17e0*/  HADD2.F32 R29, -RZ, R6.H0_H0 ;  /* 0x20000006ff1d7230 */ /* 0x000fc40000004100 */
[C---:B------:R-:W-:Y:S01]  /*17f0*/  FADD.FTZ R10, -R20.reuse, R27 ;  /* 0x0000001b140a7221 */ /* 0x040fe20000010100 */
[----:B------:R-:W-:Y:S02]  /*1800*/  HADD2.F32 R22, -RZ, R6.H1_H1 ;  /* 0x30000006ff167230 */ /* 0x000fe40000004100 */
[C---:B------:R-:W-:Y:S01]  /*1810*/  FADD.FTZ R6, -R20.reuse, R9 ;  /* 0x0000000914067221 */ /* 0x040fe20000010100 */
[----:B------:R-:W-:Y:S02]  /*1820*/  HADD2.F32 R7, -RZ, R7.H1_H1 ;  /* 0x30000007ff077230 */ /* 0x000fe40000004100 */
[C---:B------:R-:W-:Y:S01]  /*1830*/  FADD.FTZ R16, -R20.reuse, R29 ;  /* 0x0000001d14107221 */ /* 0x040fe20000010100 */
[C---:B------:R-:W-:Y:S01]  /*1840*/  FADD.FTZ R24, -R20.reuse, R24 ;  /* 0x0000001814187221 */ /* 0x040fe20000010100 */
[C---:B------:R-:W-:Y:S01]  /*1850*/  FADD.FTZ R22, -R20.reuse, R22 ;  /* 0x0000001614167221 */ /* 0x040fe20000010100 */
[C---:B--2---:R-:W-:Y:S01]  /*1860*/  FFMA.FTZ R5, R21.reuse, -0.69314718246459960938, R4 ;  /* 0xbf31721815057823 */ /* 0x044fe20000010004 */
[----:B------:R-:W-:Y:S01]  /*1870*/  FADD.FTZ R26, -R20, R7 ;  /* 0x00000007141a7221 */ /* 0x000fe20000010100 */
[C---:B------:R-:W-:Y:S01]  /*1880*/  FFMA.FTZ R4, R21.reuse, -0.69314718246459960938, R6 ;  /* 0xbf31721815047823 */ /* 0x040fe20000010006 */
[C---:B------:R-:W-:Y:S01]  /*1890*/  FFMA.FTZ R7, R21.reuse, -0.69314718246459960938, R10 ;  /* 0xbf31721815077823 */ /* 0x040fe2000001000a */
[C---:B------:R-:W-:Y:S01]  /*18a0*/  FFMA.FTZ R6, R21.reuse, -0.69314718246459960938, R8 ;  /* 0xbf31721815067823 */ /* 0x040fe20000010008 */
[C---:B------:R-:W-:Y:S01]  /*18b0*/  FFMA.FTZ R9, R21.reuse, -0.69314718246459960938, R22 ;  /* 0xbf31721815097823 */ /* 0x040fe20000010016 */
[C---:B------:R-:W-:Y:S01]  /*18c0*/  FFMA.FTZ R8, R21.reuse, -0.69314718246459960938, R16 ;  /* 0xbf31721815087823 */ /* 0x040fe20000010010 */
[C---:B------:R-:W-:Y:S01]  /*18d0*/  FFMA.FTZ R11, R21.reuse, -0.69314718246459960938, R26 ;  /* 0xbf317218150b7823 */ /* 0x040fe2000001001a */
[----:B------:R-:W-:Y:S01]  /*18e0*/  FFMA.FTZ R10, R21, -0.69314718246459960938, R24 ;  /* 0xbf317218150a7823 */ /* 0x000fe20000010018 */
[----:B------:R3:W-:Y:S01]  /*18f0*/  STG.E.128 desc[UR8][R18.64], R4 ;  /* 0x0000000412007986 */ /* 0x0007e2000c101d08 */
[----:B------:R-:W-:-:S03]  /*1900*/  IMAD.SHL.U32 R25, R23, 0x8, RZ ;  /* 0x0000000817197824 */ /* 0x000fc600078e00ff */
[----:B------:R3:W-:Y:S02]  /*1910*/  STG.E.128 desc[UR8][R18.64+0x10], R8 ;  /* 0x0000100812007986 */ /* 0x0007e4000c101d08 */
[----:B------:R-:W-:-:S13]  /*1920*/  ISETP.GE.AND P0, PT, R25, R12, PT ;  /* 0x0000000c1900720c */ /* 0x000fda0003f06270 */
[----:B------:R-:W-:Y:S05]  /*1930*/  @!P0 BRA `(.L_x_10337) ;  /* 0xfffffffc007c8947 */ /* 0x000fea000383ffff */
.L_x_10336:
[----:B------:R-:W-:Y:S05]  /*1940*/  BSYNC B0 ;  /* 0x0000000000007941 */ /* 0x000fea0003800000 */
.L_x_10335:
[----:B------:R-:W-:-:S13]  /*1950*/  ISETP.GE.AND P0, PT, R0, R17, PT ;  /* 0x000000110000720c */ /* 0x000fda0003f06270 */
[----:B------:R-:W-:Y:S05]  /*1960*/  @P0 EXIT ;  /* 0x000000000000094d */ /* 0x000fea0003800000 */
.L_x_10338:
[----:B---3--:R-:W-:-:S06]  /*1970*/  IMAD.WIDE R4, R0, 0x2, R14 ;  /* 0x0000000200047825 */ /* 0x008fcc00078e020e */
[----:B------:R-:W3:Y:S02]  /*1980*/  LDG.E.U16 R4, desc[UR8][R4.64] ;  /* 0x0000000804047981 */ /* 0x000ee4000c1e1500 */
[----:B---34-:R-:W-:-:S05]  /*1990*/  HADD2.F32 R7, -RZ, R4.H0_H0 ;  /* 0x20000004ff077230 */ /* 0x018fca0000004100 */
[----:B0-----:R-:W-:Y:S01]  /*19a0*/  FADD.FTZ R8, -R20, R7 ;  /* 0x0000000714087221 */ /* 0x001fe20000010100 */
[----:B------:R-:W-:Y:S01]  /*19b0*/  IMAD.WIDE R6, R0, 0x4, R2 ;  /* 0x0000000400067825 */ /* 0x000fe200078e0202 */
[----:B------:R-:W-:-:S03]  /*19c0*/  IADD3 R0, R13, R0, RZ ;  /* 0x000000000d007210 */ /* 0x000fc60007ffe0ff */
[----:B-12---:R-:W-:Y:S01]  /*19d0*/  FFMA.FTZ R9, R21, -0.69314718246459960938, R8 ;  /* 0xbf31721815097823 */ /* 0x006fe20000010008 */
[----:B------:R-:W-:-:S04]  /*19e0*/  ISETP.GE.AND P0, PT, R0, R17, PT ;  /* 0x000000110000720c */ /* 0x000fc80003f06270 */
[----:B------:R4:W-:Y:S09]  /*19f0*/  STG.E desc[UR8][R6.64], R9 ;  /* 0x0000000906007986 */ /* 0x0009f2000c101908 */
[----:B------:R-:W-:Y:S05]  /*1a00*/  @!P0 BRA `(.L_x_10338) ;  /* 0xfffffffc00d88947 */ /* 0x000fea000383ffff */
[----:B------:R-:W-:Y:S05]  /*1a10*/  EXIT ;  /* 0x000000000000794d */ /* 0x000fea0003800000 */
.L_x_10321:
[----:B------:R-:W-:Y:S01]  /*1a20*/  HFMA2.MMA R4, -RZ, RZ, 0, 9.5367431640625e-07 ;  /* 0x00000010ff047435 */ /* 0x000fe200000001ff */
[----:B-1----:R-:W-:Y:S01]  /*1a30*/  IMAD.MOV.U32 R27, RZ, RZ, R7 ;  /* 0x000000ffff1b7224 */ /* 0x002fe200078e0007 */
[----:B------:R-:W-:Y:S01]  /*1a40*/  MOV R6, 0xffffffff ;  /* 0xffffffff00067802 */ /* 0x000fe20000000f00 */
[----:B------:R-:W-:-:S08]  /*1a50*/  IMAD.MOV.U32 R5, RZ, RZ, 0x1f ;  /* 0x0000001fff057424 */ /* 0x000fd000078e00ff */
[----:B------:R-:W-:Y:S05]  /*1a60*/  WARPSYNC.COLLECTIVE R6, `(.L_x_10339) ;  /* 0x0000000006087348 */ /* 0x000fea0003c00000 */
[----:B------:R0:W1:Y:S02]  /*1a70*/  SHFL.DOWN P6, R25, R27, R4, R5 ;  /* 0x080000041b197389 */ /* 0x00006400000c0005 */
[----:B01----:R-:W-:Y:S01]  /*1a80*/  ENDCOLLECTIVE ;  /* 0x000000000000791b */ /* 0x003fe20003800000 */
.L_x_10339:
        /* <DEDUP_REMOVED lines=8> */
.L_x_10340:
        /* <DEDUP_REMOVED lines=8> */
.L_x_10341:
        /* <DEDUP_REMOVED lines=8> */
.L_x_10342:
        /* <DEDUP_REMOVED lines=8> */
.L_x_10343:
[----:B------:R-:W-:Y:S01]  /*1c90*/  IMAD.MOV.U32 R22, RZ, RZ, R25 ;  /* 0x000000ffff167224 */ /* 0x000fe200078e0019 */
[----:B------:R-:W-:Y:S06]  /*1ca0*/  BRA `(.L_x_10344) ;  /* 0xffffffec00587947 */ /* 0x000fec000383ffff */
.L_x_10331:
[----:B------:R-:W-:Y:S01]  /*1cb0*/  HFMA2.MMA R5, -RZ, RZ, 0, 1.847743988037109375e-06 ;  /* 0x0000001fff057435 */ /* 0x000fe200000001ff */
[----:B--2---:R-:W-:Y:S01]  /*1cc0*/  MOV R27, R8 ;  /* 0x00000008001b7202 */ /* 0x004fe20000000f00 */
[----:B------:R-:W-:Y:S02]  /*1cd0*/  IMAD.MOV.U32 R4, RZ, RZ, 0x10 ;  /* 0x00000010ff047424 */ /* 0x000fe400078e00ff */
[----:B------:R-:W-:-:S07]  /*1ce0*/  IMAD.MOV.U32 R6, RZ, RZ, -0x1 ;  /* 0xffffffffff067424 */ /* 0x000fce00078e00ff */
[----:B01----:R-:W-:Y:S05]  /*1cf0*/  WARPSYNC.COLLECTIVE R6, `(.L_x_10345) ;  /* 0x0000000006087348 */ /* 0x003fea0003c00000 */
[----:B------:R2:W3:Y:S02]  /*1d00*/  SHFL.DOWN P6, R25, R27, R4, R5 ;  /* 0x080000041b197389 */ /* 0x0004e400000c0005 */
[----:B0123--:R-:W-:Y:S01]  /*1d10*/  ENDCOLLECTIVE ;  /* 0x000000000000791b */ /* 0x00ffe20003800000 */
.L_x_10345:
[----:B------:R-:W-:Y:S01]  /*1d20*/  HFMA2.MMA R4, -RZ, RZ, 0, 4.76837158203125e-07 ;  /* 0x00000008ff047435 */ /* 0x000fe200000001ff */
[----:B------:R-:W-:-:S05]  /*1d30*/  MOV R7, R25 ;  /* 0x0000001900077202 */ /* 0x000fca0000000f00 */
[----:B------:R-:W-:-:S04]  /*1d40*/  FADD.FTZ R7, R8, R7 ;  /* 0x0000000708077221 */ /* 0x000fc80000010000 */
[----:B------:R-:W-:-:S07]  /*1d50*/  IMAD.MOV.U32 R27, RZ, RZ, R7 ;  /* 0x000000ffff1b7224 */ /* 0x000fce00078e0007 */
[----:B------:R-:W-:Y:S05]  /*1d60*/  WARPSYNC.COLLECTIVE R6, `(.L_x_10346) ;  /* 0x0000000006087348 */ /* 0x000fea0003c00000 */
[----:B------:R0:W1:Y:S02]  /*1d70*/  SHFL.DOWN P6, R25, R27, R4, R5 ;  /* 0x080000041b197389 */ /* 0x00006400000c0005 */
[----:B01----:R-:W-:Y:S01]  /*1d80*/  ENDCOLLECTIVE ;  /* 0x000000000000791b */ /* 0x003fe20003800000 */
.L_x_10346:
[----:B------:R-:W-:Y:S02]  /*1d90*/  IMAD.MOV.U32 R4, RZ, RZ, 0x4 ;  /* 0x00000004ff047424 */ /* 0x000fe400078e00ff */
[----:B------:R-:W-:-:S04]  /*1da0*/  IMAD.MOV.U32 R22, RZ, RZ, R25 ;  /* 0x000000ffff167224 */ /* 0x000fc800078e0019 */
[----:B------:R-:W-:-:S05]  /*1db0*/  FADD.FTZ R22, R7, R22 ;  /* 0x0000001607167221 */ /* 0x000fca0000010000 */
[----:B------:R-:W-:-:S07]  /*1dc0*/  MOV R27, R22 ;  /* 0x00000016001b7202 */ /* 0x000fce0000000f00 */
[----:B------:R-:W-:Y:S05]  /*1dd0*/  WARPSYNC.COLLECTIVE R6, `(.L_x_10347) ;  /* 0x0000000006087348 */ /* 0x000fea0003c00000 */
[----:B------:R0:W1:Y:S02]  /*1de0*/  SHFL.DOWN P6, R25, R27, R4, R5 ;  /* 0x080000041b197389 */ /* 0x00006400000c0005 */
[----:B01----:R-:W-:Y:S01]  /*1df0*/  ENDCOLLECTIVE ;  /* 0x000000000000791b */ /* 0x003fe20003800000 */
.L_x_10347:
[----:B------:R-:W-:Y:S01]  /*1e00*/  HFMA2.MMA R4, -RZ, RZ, 0, 1.1920928955078125e-07 ;  /* 0x00000002ff047435 */ /* 0x000fe200000001ff */
[----:B------:R-:W-:-:S05]  /*1e10*/  MOV R9, R25 ;  /* 0x0000001900097202 */ /* 0x000fca0000000f00 */
[----:B------:R-:W-:-:S04]  /*1e20*/  FADD.FTZ R9, R22, R9 ;  /* 0x0000000916097221 */ /* 0x000fc80000010000 */
[----:B------:R-:W-:-:S07]  /*1e30*/  IMAD.MOV.U32 R27, RZ, RZ, R9 ;  /* 0x000000ffff1b7224 */ /* 0x000fce00078e0009 */
[----:B------:R-:W-:Y:S05]  /*1e40*/  WARPSYNC.COLLECTIVE R6, `(.L_x_10348) ;  /* 0x0000000006087348 */ /* 0x000fea0003c00000 */
[----:B------:R0:W1:Y:S02]  /*1e50*/  SHFL.DOWN P6, R25, R27, R4, R5 ;  /* 0x080000041b197389 */ /* 0x00006400000c0005 */
[----:B01----:R-:W-:Y:S01]  /*1e60*/  ENDCOLLECTIVE ;  /* 0x000000000000791b */ /* 0x003fe20003800000 */
.L_x_10348:
[----:B------:R-:W-:Y:S02]  /*1e70*/  IMAD.MOV.U32 R4, RZ, RZ, 0x1 ;  /* 0x00000001ff047424 */ /* 0x000fe400078e00ff */
[----:B------:R-:W-:-:S04]  /*1e80*/  IMAD.MOV.U32 R24, RZ, RZ, R25 ;  /* 0x000000ffff187224 */ /* 0x000fc800078e0019 */
[----:B------:R-:W-:-:S05]  /*1e90*/  FADD.FTZ R24, R9, R24 ;  /* 0x0000001809187221 */ /* 0x000fca0000010000 */
[----:B------:R-:W-:-:S07]  /*1ea0*/  MOV R27, R24 ;  /* 0x00000018001b7202 */ /* 0x000fce0000000f00 */
[----:B------:R-:W-:Y:S05]  /*1eb0*/  WARPSYNC.COLLECTIVE R6, `(.L_x_10349) ;  /* 0x0000000006087348 */ /* 0x000fea0003c00000 */
[----:B------:R0:W1:Y:S02]  /*1ec0*/  SHFL.DOWN P6, R25, R27, R4, R5 ;  /* 0x080000041b197389 */ /* 0x00006400000c0005 */
[----:B01----:R-:W-:Y:S01]  /*1ed0*/  ENDCOLLECTIVE ;  /* 0x000000000000791b */ /* 0x003fe20003800000 */
.L_x_10349:
[----:B------:R-:W-:Y:S01]  /*1ee0*/  MOV R21, R25 ;  /* 0x0000001900157202 */ /* 0x000fe20000000f00 */
[----:B------:R-:W-:Y:S06]  /*1ef0*/  BRA `(.L_x_10350) ;  /* 0xfffffff000e47947 */ /* 0x000fec000383ffff */
.L_x_10351:
        /* <DEDUP_REMOVED lines=16> */
.L_x_12182:


//--------------------- .text._ZN2at6native43_GLOBAL__N__9ae7fba5_10_SoftMax_cu_9f978f6323cunn_SoftMaxForwardSmemILi8EN3c104HalfEffNS1_25LogSoftMaxForwardEpilogueElEEvPT2_PKT0_T4_ --------------------------
	.section	.text._ZN2at6native43_GLOBAL__N__9ae7fba5_10_SoftMax_cu_9f978f6323cunn_SoftMaxForwardSmemILi8EN3c104HalfEffNS1_25LogSoftMaxForwardEpilogueElEEvPT2_PKT0_T4_,"ax",@progbits
	.align	128
.text._ZN2at6native43_GLOBAL__N__9ae7fba5_10_SoftMax_cu_9f978f6323cunn_SoftMaxForwardSmemILi8EN3c104HalfEffNS1_25LogSoftMaxForwardEpilogueElEEvPT2_PKT0_T4_:
        .type           _ZN2at6native43_GLOBAL__N__9ae7fba5_10_SoftMax_cu_9f978f6323cunn_SoftMaxForwardSmemILi8EN3c104HalfEffNS1_25LogSoftMaxForwardEpilogueElEEvPT2_PKT0_T4_,@function
        .size           _ZN2at6native43_GLOBAL__N__9ae7fba5_10_SoftMax_cu_9f978f6323cunn_SoftMaxForwardSmemILi8EN3c104HalfEffNS1_25LogSoftMaxForwardEpilogueElEEvPT2_PKT0_T4_,(.L_x_12183 - _ZN2at6native43_GLOBAL__N__9ae7fba5_10_SoftMax_cu_9f978f6323cunn_SoftMaxForwardSmemILi8EN3c104HalfEffNS1_25LogSoftMaxForwardEpilogueElEEvPT2_PKT0_T4_)
        .other          _ZN2at6native43_GLOBAL__N__9ae7fba5_10_SoftMax_cu_9f978f6323cunn_SoftMaxForwardSmemILi8EN3c104HalfEffNS1_25LogSoftMaxForwardEpilogueElEEvPT2_PKT0_T4_,@"STO_CUDA_ENTRY STV_DEFAULT"
_ZN2at6native43_GLOBAL__N__9ae7fba5_10_SoftMax_cu_9f978f6323cunn_SoftMaxForwardSmemILi8EN3c104HalfEffNS1_25LogSoftMaxForwardEpilogueElEEvPT2_PKT0_T4_:
        /* <DEDUP_REMOVED lines=24> */
.L_x_10354:
        /* <DEDUP_REMOVED lines=28> */
.L_x_10353:
[----:B------:R-:W-:Y:S05]  /*0340*/  BSYNC B0 ;  /* 0x0000000000007941 */ /* 0x000fea0003800000 */
.L_x_10352:
        /* <DEDUP_REMOVED lines=17> */
[----:B------:R-:W-:-:S05]  /*0460*/  IMAD R14, R2, 0x2, R15 ;  /* 0x00000002020e7824 */ /* 0x000fca00078e020f */
        /* <DEDUP_REMOVED lines=36> */
.L_x_10370:
[----:B-1----:R-:W-:-:S04]  /*06b0*/  FSETP.GEU.FTZ.AND P1, PT, R17, R12, PT ;  /* 0x0000000c1100720b */ /* 0x002fc80003f3e000 */
[----:B------:R-:W-:-:S09]  /*06c0*/  FSEL R5, R12, R17, !P1 ;  /* 0x000000110c057208 */ /* 0x000fd20004800000 */
.L_x_10356:
[----:B------:R-:W-:Y:S05]  /*06d0*/  BSYNC B0 ;  /* 0x0000000000007941 */ /* 0x000fea0003800000 */
.L_x_10355:
        /* <DEDUP_REMOVED lines=9> */
[----:B------:R-:W-:Y:S01]  /*0770*/  MOV R18, R0 ;  /* 0x0000000000127202 */ /* 0x000fe20000000f00 */
[----:B0-----:R-:W-:-:S07]  /*0780*/  IMAD.MOV.U32 R17, RZ, RZ, R13 ;  /* 0x000000ffff117224 */ /* 0x001fce00078e000d */
.L_x_10360:
[C---:B-1----:R-:W-:Y:S02]  /*0790*/  LEA R5, R18.reuse, R15, 0x4 ;  /* 0x0000000f12057211 */ /* 0x042fe400078e20ff */
[----:B------:R-:W-:-:S04]  /*07a0*/  IADD3 R18, P1, R18, UR5, RZ ;  /* 0x0000000512127c10 */ /* 0x000fc8000ff3e0ff */
[----:B------:R-:W0:Y:S01]  /*07b0*/  LDS.128 R4, [R5] ;  /* 0x0000000005047984 */ /* 0x000e220000000c00 */
[----:B------:R-:W-:Y:S01]  /*07c0*/  IADD3.X R17, RZ, R17, RZ, P1, !PT ;  /* 0x00000011ff117210 */ /* 0x000fe20000ffe4ff */
        /* <DEDUP_REMOVED lines=45> */
.L_x_10359:
[----:B------:R-:W-:Y:S05]  /*0aa0*/  BSYNC B0 ;  /* 0x0000000000007941 */ /* 0x000fea0003800000 */
.L_x_10358:
        /* <DEDUP_REMOVED lines=30> */
.L_x_10376:
[----:B---3--:R-:W-:-:S07]  /*0c90*/  FADD.FTZ R17, R7, R10 ;  /* 0x0000000a07117221 */ /* 0x008fce0000010000 */
.L_x_10362:
[----:B------:R-:W-:Y:S05]  /*0ca0*/  BSYNC B0 ;  /* 0x0000000000007941 */ /* 0x000fea0003800000 */
.L_x_10361:
        /* <DEDUP_REMOVED lines=8> */
[----:B0-----:R-:W0:Y:S08]  /*0d30*/  MUFU.LG2 R18, R18 ;  /* 0x0000001200127308 */ /* 0x001e300000000c00 */
.L_x_10364:
[C---:B---3--:R-:W-:Y:S01]  /*0d40*/  IMAD R4, R0.reuse, 0x10, R15 ;  /* 0x0000001000047824 */ /* 0x048fe200078e020f */
[----:B------:R-:W-:-:S04]  /*0d50*/  LEA R16, P0, R0, R19, 0x5 ;  /* 0x0000001300107211 */ /* 0x000fc800078028ff */
[C---:B-1----:R-:W-:Y:S01]  /*0d60*/  LEA.HI.X R17, R0.reuse, R20, R13, 0x5, P0 ;  /* 0x0000001400117211 */ /* 0x042fe200000f2c0d */
[----:B------:R-:W1:Y:S01]  /*0d70*/  LDS.128 R4, [R4] ;  /* 0x0000000004047984 */ /* 0x000e620000000c00 */
[----:B------:R-:W-:-:S05]  /*0d80*/  IADD3 R0, P0, R0, UR5, RZ ;  /* 0x0000000500007c10 */ /* 0x000fca000ff1e0ff */
[----:B------:R-:W-:-:S05]  /*0d90*/  IMAD.X R13, RZ, RZ, R13, P0 ;  /* 0x000000ffff0d7224 */ /* 0x000fca00000e060d */
[----:B------:R-:W-:Y:S01]  /*0da0*/  SHF.L.U64.HI R14, R0, 0x3, R13 ;  /* 0x00000003000e7819 */ /* 0x000fe2000001020d */
[--C-:B-1----:R-:W-:Y:S02]  /*0db0*/  HADD2.F32 R9, -RZ, R4.reuse.H0_H0 ;  /* 0x20000004ff097230 */ /* 0x102fe40000004100 */
[----:B------:R-:W-:Y:S02]  /*0dc0*/  HADD2.F32 R11, -RZ, R4.H1_H1 ;  /* 0x30000004ff0b7230 */ /* 0x000fe40000004100 */
[--C-:B------:R-:W-:Y:S02]  /*0dd0*/  HADD2.F32 R25, -RZ, R6.reuse.H0_H0 ;  /* 0x20000006ff197230 */ /* 0x100fe40000004100 */
[----:B--2---:R-:W-:Y:S01]  /*0de0*/  FADD.FTZ R9, -R12, R9 ;  /* 0x000000090c097221 */ /* 0x004fe20000010100 */
[----:B------:R-:W-:Y:S02]  /*0df0*/  HADD2.F32 R27, -RZ, R6.H1_H1 ;  /* 0x30000006ff1b7230 */ /* 0x000fe40000004100 */
[----:B------:R-:W-:-:S02]  /*0e00*/  HADD2.F32 R21, -RZ, R5.H0_H0 ;  /* 0x20000005ff157230 */ /* 0x000fc40000004100 */
[C---:B------:R-:W-:Y:S01]  /*0e10*/  FADD.FTZ R25, -R12.reuse, R25 ;  /* 0x000000190c197221 */ /* 0x040fe20000010100 */
[----:B------:R-:W-:Y:S02]  /*0e20*/  HADD2.F32 R23, -RZ, R5.H1_H1 ;  /* 0x30000005ff177230 */ /* 0x000fe40000004100 */
[C---:B------:R-:W-:Y:S01]  /*0e30*/  FADD.FTZ R5, -R12.reuse, R11 ;  /* 0x0000000b0c057221 */ /* 0x040fe20000010100 */
[--C-:B------:R-:W-:Y:S02]  /*0e40*/  HADD2.F32 R29, -RZ, R7.reuse.H0_H0 ;  /* 0x20000007ff1d7230 */ /* 0x100fe40000004100 */
[C---:B------:R-:W-:Y:S01]  /*0e50*/  FADD.FTZ R21, -R12.reuse, R21 ;  /* 0x000000150c157221 */ /* 0x040fe20000010100 */
[----:B------:R-:W-:Y:S02]  /*0e60*/  HADD2.F32 R6, -RZ, R7.H1_H1 ;  /* 0x30000007ff067230 */ /* 0x000fe40000004100 */
[C---:B------:R-:W-:Y:S01]  /*0e70*/  FADD.FTZ R7, -R12.reuse, R23 ;  /* 0x000000170c077221 */ /* 0x040fe20000010100 */
[C---:B------:R-:W-:Y:S01]  /*0e80*/  FADD.FTZ R27, -R12.reuse, R27 ;  /* 0x0000001b0c1b7221 */ /* 0x040fe20000010100 */
[----:B------:R-:W-:Y:S01]  /*0e90*/  FADD.FTZ R29, -R12, R29 ;  /* 0x0000001d0c1d7221 */ /* 0x000fe20000010100 */
[----:B0-----:R-:W-:Y:S01]  /*0ea0*/  FFMA.FTZ R4, R18, -0.69314718246459960938, R9 ;  /* 0xbf31721812047823 */ /* 0x001fe20000010009 */
        /* <DEDUP_REMOVED lines=8> */
[----:B------:R-:W-:Y:S01]  /*0f30*/  SHF.L.U32 R21, R0, 0x3, RZ ;  /* 0x0000000300157819 */ /* 0x000fe200000006ff */
[----:B------:R3:W-:Y:S03]  /*0f40*/  STG.E.128 desc[UR6][R16.64], R4 ;  /* 0x0000000410007986 */ /* 0x0007e6000c101d06 */
[----:B------:R-:W-:Y:S01]  /*0f50*/  ISETP.GE.U32.AND P0, PT, R21, R2, PT ;  /* 0x000000021500720c */ /* 0x000fe20003f06070 */
[----:B------:R3:W-:Y:S03]  /*0f60*/  STG.E.128 desc[UR6][R16.64+0x10], R8 ;  /* 0x0000100810007986 */ /* 0x0007e6000c101d06 */
[----:B------:R-:W-:-:S13]  /*0f70*/  ISETP.GE.AND.EX P0, PT, R14, R3, PT, P0 ;  /* 0x000000030e00720c */ /* 0x000fda0003f06300 */
[----:B------:R-:W-:Y:S05]  /*0f80*/  @!P0 BRA `(.L_x_10364) ;  /* 0xfffffffc006c8947 */ /* 0x000fea000383ffff */
[----:B------:R-:W-:Y:S05]  /*0f90*/  EXIT ;  /* 0x000000000000794d */ /* 0x000fea0003800000 */
.L_x_10357:
[----:B------:R-:W-:Y:S01]  /*0fa0*/  HFMA2.MMA R23, -RZ, RZ, 0, 1.847743988037109375e-06 ;  /* 0x0000001fff177435 */ /* 0x000fe200000001ff */
[----:B-1----:R-:W-:Y:S01]  /*0fb0*/  MOV R21, R5 ;  /* 0x0000000500157202 */ /* 0x002fe20000000f00 */
[----:B------:R-:W-:Y:S02]  /*0fc0*/  IMAD.MOV.U32 R20, RZ, RZ, 0x10 ;  /* 0x00000010ff147424 */ /* 0x000fe400078e00ff */
[----:B------:R-:W-:-:S07]  /*0fd0*/  IMAD.MOV.U32 R18, RZ, RZ, -0x1 ;  /* 0xffffffffff127424 */ /* 0x000fce00078e00ff */
[----:B0-----:R-:W-:Y:S05]  /*0fe0*/  WARPSYNC.COLLECTIVE R18, `(.L_x_10365) ;  /* 0x0000000012087348 */ /* 0x001fea0003c00000 */
[----:B------:R1:W2:Y:S02]  /*0ff0*/  SHFL.DOWN P1, R19, R21, R20, R23 ;  /* 0x0800001415137389 */ /* 0x0002a40000020017 */
[----:B012---:R-:W-:Y:S01]  /*1000*/  ENDCOLLECTIVE ;  /* 0x000000000000791b */ /* 0x007fe20003800000 */
.L_x_10365:
        /* <DEDUP_REMOVED lines=8> */
.L_x_10366:
        /* <DEDUP_REMOVED lines=8> */
.L_x_10367:
        /* <DEDUP_REMOVED lines=8> */
.L_x_10368:
        /* <DEDUP_REMOVED lines=8> */
.L_x_10369:
[----:B------:R-:W-:Y:S01]  /*1210*/  IMAD.MOV.U32 R12, RZ, RZ, R19 ;  /* 0x000000ffff0c7224 */ /* 0x000fe200078e0013 */
[----:B------:R-:W-:Y:S06]  /*1220*/  BRA `(.L_x_10370) ;  /* 0xfffffff400207947 */ /* 0x000fec000383ffff */
.L_x_10363:
[----:B------:R-:W-:Y:S01]  /*1230*/  HFMA2.MMA R20, -RZ, RZ, 0, 9.5367431640625e-07 ;  /* 0x00000010ff147435 */ /* 0x000fe200000001ff */
[----:B01----:R-:W-:Y:S01]  /*1240*/  MOV R21, R17 ;  /* 0x0000001100157202 */ /* 0x003fe20000000f00 */
[----:B------:R-:W-:Y:S01]  /*1250*/  IMAD.MOV.U32 R23, RZ, RZ, 0x1f ;  /* 0x0000001fff177424 */ /* 0x000fe200078e00ff */
[----:B------:R-:W-:-:S08]  /*1260*/  MOV R18, 0xffffffff ;  /* 0xffffffff00127802 */ /* 0x000fd00000000f00 */
[----:B--2---:R-:W-:Y:S05]  /*1270*/  WARPSYNC.COLLECTIVE R18, `(.L_x_10371) ;  /* 0x0000000012087348 */ /* 0x004fea0003c00000 */
[----:B------:R0:W1:Y:S02]  /*1280*/  SHFL.DOWN P1, R19, R21, R20, R23 ;  /* 0x0800001415137389 */ /* 0x0000640000020017 */
[----:B012---:R-:W-:Y:S01]  /*1290*/  ENDCOLLECTIVE ;  /* 0x000000000000791b */ /* 0x007fe20003800000 */
.L_x_10371:
[----:B------:R-:W-:Y:S01]  /*12a0*/  HFMA2.MMA R20, -RZ, RZ, 0, 4.76837158203125e-07 ;  /* 0x00000008ff147435 */ /* 0x000fe200000001ff */
[----:B------:R-:W-:-:S05]  /*12b0*/  MOV R4, R19 ;  /* 0x0000001300047202 */ /* 0x000fca0000000f00 */
[----:B------:R-:W-:-:S04]  /*12c0*/  FADD.FTZ R4, R17, R4 ;  /* 0x0000000411047221 */ /* 0x000fc80000010000 */
[----:B------:R-:W-:-:S07]  /*12d0*/  IMAD.MOV.U32 R21, RZ, RZ, R4 ;  /* 0x000000ffff157224 */ /* 0x000fce00078e0004 */
[----:B------:R-:W-:Y:S05]  /*12e0*/  WARPSYNC.COLLECTIVE R18, `(.L_x_10372) ;  /* 0x0000000012087348 */ /* 0x000fea0003c00000 */
[----:B------:R0:W1:Y:S02]  /*12f0*/  SHFL.DOWN P1, R19, R21, R20, R23 ;  /* 0x0800001415137389 */ /* 0x0000640000020017 */
[----:B01----:R-:W-:Y:S01]  /*1300*/  ENDCOLLECTIVE ;  /* 0x000000000000791b */ /* 0x003fe20003800000 */
.L_x_10372:
[----:B------:R-:W-:Y:S01]  /*1310*/  HFMA2.MMA R20, -RZ, RZ, 0, 2.384185791015625e-07 ;  /* 0x00000004ff147435 */ /* 0x000fe200000001ff */
[----:B------:R-:W-:-:S05]  /*1320*/  MOV R5, R19 ;  /* 0x0000001300057202 */ /* 0x000fca0000000f00 */
[----:B------:R-:W-:-:S04]  /*1330*/  FADD.FTZ R5, R4, R5 ;  /* 0x0000000504057221 */ /* 0x000fc80000010000 */
[----:B------:R-:W-:-:S07]  /*1340*/  IMAD.MOV.U32 R21, RZ, RZ, R5 ;  /* 0x000000ffff157224 */ /* 0x000fce00078e0005 */
[----:B------:R-:W-:Y:S05]  /*1350*/  WARPSYNC.COLLECTIVE R18, `(.L_x_10373) ;  /* 0x0000000012087348 */ /* 0x000fea0003c00000 */
[----:B------:R0:W1:Y:S02]  /*1360*/  SHFL.DOWN P1, R19, R21, R20, R23 ;  /* 0x0800001415137389 */ /* 0x0000640000020017 */
[----:B01----:R-:W-:Y:S01]  /*1370*/  ENDCOLLECTIVE ;  /* 0x000000000000791b */ /* 0x003fe20003800000 */
.L_x_10373:
[----:B------:R-:W-:Y:S01]  /*1380*/  HFMA2.MMA R20, -RZ, RZ, 0, 1.1920928955078125e-07 ;  /* 0x00000002ff147435 */ /* 0x000fe200000001ff */
[----:B------:R-:W-:-:S05]  /*1390*/  MOV R6, R19 ;  /* 0x0000001300067202 */ /* 0x000fca0000000f00 */
[----:B------:R-:W-:-:S04]  /*13a0*/  FADD.FTZ R6, R5, R6 ;  /* 0x0000000605067221 */ /* 0x000fc80000010000 */
[----:B------:R-:W-:-:S07]  /*13b0*/  IMAD.MOV.U32 R21, RZ, RZ, R6 ;  /* 0x000000ffff157224 */ /* 0x000fce00078e0006 */
[----:B------:R-:W-:Y:S05]  /*13c0*/  WARPSYNC.COLLECTIVE R18, `(.L_x_10374) ;  /* 0x0000000012087348 */ /* 0x000fea0003c00000 */
[----:B------:R0:W1:Y:S02]  /*13d0*/  SHFL.DOWN P1, R19, R21, R20, R23 ;  /* 0x0800001415137389 */ /* 0x0000640000020017 */
[----:B01----:R-:W-:Y:S01]  /*13e0*/  ENDCOLLECTIVE ;  /* 0x000000000000791b */ /* 0x003fe20003800000 */
.L_x_10374:
[----:B------:R-:W-:Y:S01]  /*13f0*/  HFMA2.MMA R20, -RZ, RZ, 0, 5.9604644775390625e-08 ;  /* 0x00000001ff147435 */ /* 0x000fe200000001ff */
[----:B------:R-:W-:-:S05]  /*1400*/  MOV R7, R19 ;  /* 0x0000001300077202 */ /* 0x000fca0000000f00 */
[----:B------:R-:W-:-:S04]  /*1410*/  FADD.FTZ R7, R6, R7 ;  /* 0x0000000706077221 */ /* 0x000fc80000010000 */
[----:B------:R-:W-:-:S07]  /*1420*/  IMAD.MOV.U32 R21, RZ, RZ, R7 ;  /* 0x000000ffff157224 */ /* 0x000fce00078e0007 */
[----:B------:R-:W-:Y:S05]  /*1430*/  WARPSYNC.COLLECTIVE R18, `(.L_x_10375) ;  /* 0x0000000012087348 */ /* 0x000fea0003c00000 */
[----:B------:R0:W1:Y:S02]  /*1440*/  SHFL.DOWN P1, R19, R21, R20, R23 ;  /* 0x0800001415137389 */ /* 0x0000640000020017 */
[----:B01----:R-:W-:Y:S01]  /*1450*/  ENDCOLLECTIVE ;  /* 0x000000000000791b */ /* 0x003fe20003800000 */
.L_x_10375:
[----:B------:R-:W-:Y:S01]  /*1460*/  MOV R10, R19 ;  /* 0x00000013000a7202 */ /* 0x000fe20000000f00 */
[----:B------:R-:W-:Y:S06]  /*1470*/  BRA `(.L_x_10376) ;  /* 0xfffffff800047947 */ /* 0x000fec000383ffff */
.L_x_10377:
        /* <DEDUP_REMOVED lines=16> */
.L_x_12183:


//--------------------- .text._ZN2at6native43_GLOBAL__N__9ae7fba5_10_SoftMax_cu_9f978f6319cunn_SoftMaxForwardILi8EN3c104HalfEfS4_NS1_25LogSoftMaxForwardEpilogueEEEvPT2_PKT0_i --------------------------
	.section	.text._ZN2at6native43_GLOBAL__N__9ae7fba5_10_SoftMax_cu_9f978f6319cunn_SoftMaxForwardILi8EN3c104HalfEfS4_NS1_25LogSoftMaxForwardEpilogueEEEvPT2_PKT0_i,"ax",@progbits
	.align	128
.text._ZN2at6native43_GLOBAL__N__9ae7fba5_10_SoftMax_cu_9f978f6319cunn_SoftMaxForwardILi8EN3c104HalfEfS4_NS1_25LogSoftMaxForwardEpilogueEEEvPT2_PKT0_i:
        .type           _ZN2at6native43_GLOBAL__N__9ae7fba5_10_SoftMax_cu_9f978f6319cunn_SoftMaxForwardILi8EN3c104HalfEfS4_NS1_25LogSoftMaxForwardEpilogueEEEvPT2_PKT0_i,@function
        .size           _ZN2at6native43_GLOBAL__N__9ae7fba5_10_SoftMax_cu_9f978f6319cunn_SoftMaxForwardILi8EN3c104HalfEfS4_NS1_25LogSoftMaxForwardEpilogueEEEvPT2_PKT0_i,(.L_x_12184 - _ZN2at6native43_GLOBAL__N__9ae7fba5_10_SoftMax_cu_9f978f6319cunn_SoftMaxForwardILi8EN3c104HalfEfS4_NS1_25LogSoftMaxForwardEpilogueEEEvPT2_PKT0_i)
        .other          _ZN2at6native43_GLOBAL__N__9ae7fba5_10_SoftMax_cu_9f978f6319cunn_SoftMaxForwardILi8EN3c104HalfEfS4_NS1_25LogSoftMaxForwardEpilogueEEEvPT2_PKT0_i,@"STO_CUDA_ENTRY STV_DEFAULT"
_ZN2at6native43_GLOBAL__N__9ae7fba5_10_SoftMax_cu_9f978f6319cunn_SoftMaxForwardILi8EN3c104HalfEfS4_NS1_25LogSoftMaxForwardEpilogueEEEvPT2_PKT0_i:
        /* <DEDUP_REMOVED lines=44> */
.L_x_10378:
[----:B------:R-:W-:Y:S01]  /*02c0*/  MOV R20, 0xff7fffff ;  /* 0xff7fffff00147802 */ /* 0x000fe20000000f00 */
[----:B------:R-:W-:Y:S01]  /*02d0*/  IMAD.U32 R21, RZ, RZ, UR10 ;  /* 0x0000000aff157e24 */ /* 0x000fe2000f8e00ff */
[----:B------:R-:W-:Y:S01]  /*02e0*/  MOV R9, R15 ;  /* 0x0000000f00097202 */ /* 0x000fe20000000f00 */
[----:B------:R-:W-:-:S07]  /*02f0*/  IMAD.MOV.U32 R8, RZ, RZ, R16 ;  /* 0x000000ffff087224 */ /* 0x000fce00078e0010 */
.L_x_10379:
[----:B------:R-:W0:Y:S01]  /*0300*/  LDC R13, c[0x0][RZ] ;  /* 0x00000000ff0d7b82 */ /* 0x000e220000000800 */
[----:B------:R-:W-:Y:S01]  /*0310*/  BSSY B0, `(.L_x_10380) ;  /* 0x0000031000007945 */ /* 0x000fe20003800000 */
[----:B0-----:R-:W-:-:S04]  /*0320*/  IMAD.SHL.U32 R12, R13, 0x8, RZ ;  /* 0x000000080d0c7824 */ /* 0x001fc800078e00ff */
        /* <DEDUP_REMOVED lines=25> */
.L_x_10382:
        /* <DEDUP_REMOVED lines=22> */
.L_x_10381:
[----:B------:R-:W-:Y:S05]  /*0620*/  BSYNC B0 ;  /* 0x0000000000007941 */ /* 0x000fea0003800000 */
.L_x_10380:
[----:B------:R-:W-:Y:S04]  /*0630*/  BSSY B0, `(.L_x_10383) ;  /* 0x0000009000007945 */ /* 0x000fe80003800000 */
[----:B------:R-:W-:Y:S05]  /*0640*/  @P3 BRA `(.L_x_10384) ;  /* 0x00000000001c3947 */ /* 0x000fea0003800000 */
.L_x_10385:
[----:B------:R-:W-:-:S06]  /*0650*/  IMAD.WIDE R4, R24, 0x2, R8 ;  /* 0x0000000218047825 */ /* 0x000fcc00078e0208 */
[----:B------:R-:W2:Y:S01]  /*0660*/  LDG.E.U16 R4, desc[UR8][R4.64] ;  /* 0x0000000804047981 */ /* 0x000ea2000c1e1500 */
[----:B------:R-:W-:-:S05]  /*0670*/  IMAD.IADD R24, R13, 0x1, R24 ;  /* 0x000000010d187824 */ /* 0x000fca00078e0218 */
[----:B------:R-:W-:Y:S01]  /*0680*/  ISETP.GE.AND P2, PT, R24, R21, PT ;  /* 0x000000151800720c */ /* 0x000fe20003f46270 */
[----:B--2---:R-:W-:-:S05]  /*0690*/  HADD2.F32 R7, -RZ, R4.H0_H0 ;  /* 0x20000004ff077230 */ /* 0x004fca0000004100 */
[----:B------:R-:W-:-:S07]  /*06a0*/  FMNMX.FTZ R20, R7, R20, !PT ;  /* 0x0000001407147209 */ /* 0x000fce0007810000 */
[----:B------:R-:W-:Y:S05]  /*06b0*/  @!P2 BRA `(.L_x_10385) ;  /* 0xfffffffc00e4a947 */ /* 0x000fea000383ffff */
.L_x_10384:
[----:B------:R-:W-:Y:S05]  /*06c0*/  BSYNC B0 ;  /* 0x0000000000007941 */ /* 0x000fea0003800000 */
.L_x_10383:
        /* <DEDUP_REMOVED lines=52> */
.L_x_10411:
[----:B-1----:R-:W-:-:S04]  /*0a10*/  FSETP.GEU.FTZ.AND P5, PT, R21, R22, PT ;  /* 0x000000161500720b */ /* 0x002fc80003fbe000 */
[----:B------:R-:W-:-:S09]  /*0a20*/  FSEL R7, R22, R21, !P5 ;  /* 0x0000001516077208 */ /* 0x000fd20006800000 */
.L_x_10387:
[----:B------:R-:W-:Y:S05]  /*0a30*/  BSYNC B0 ;  /* 0x0000000000007941 */ /* 0x000fea0003800000 */
.L_x_10386:
        /* <DEDUP_REMOVED lines=28> */
.L_x_10389:
        /* <DEDUP_REMOVED lines=14> */
.L_x_10392:
        /* <DEDUP_REMOVED lines=46> */
.L_x_10391:
[----:B------:R-:W-:Y:S05]  /*0fc0*/  BSYNC B0 ;  /* 0x0000000000007941 */ /* 0x000fea0003800000 */
.L_x_10390:
[----:B------:R-:W-:Y:S01]  /*0fd0*/  ISETP.GE.AND P6, PT, R26, R21, PT ;  /* 0x000000151a00720c */ /* 0x000fe20003fc6270 */
[----:B------:R-:W-:-:S12]  /*0fe0*/  BSSY B0, `(.L_x_10393) ;  /* 0x000000c000007945 */ /* 0x000fd80003800000 */
[----:B------:R-:W-:Y:S05]  /*0ff0*/  @P6 BRA `(.L_x_10394) ;  /* 0x0000000000286947 */ /* 0x000fea0003800000 */
.L_x_10395:
        /* <DEDUP_REMOVED lines=10> */
.L_x_10394:
[----:B------:R-:W-:Y:S05]  /*10a0*/  BSYNC B0 ;  /* 0x0000000000007941 */ /* 0x000fea0003800000 */
.L_x_10393:
        /* <DEDUP_REMOVED lines=30> */
.L_x_10417:
[----:B--2---:R-:W-:-:S07]  /*1290*/  FADD.FTZ R8, R24, R21 ;  /* 0x0000001518087221 */ /* 0x004fce0000010000 */
.L_x_10397:
[----:B------:R-:W-:Y:S05]  /*12a0*/  BSYNC B0 ;  /* 0x0000000000007941 */ /* 0x000fea0003800000 */
.L_x_10396:
        /* <DEDUP_REMOVED lines=14> */
.L_x_10400:
[----:B------:R-:W-:Y:S02]  /*1390*/  IMAD.MOV.U32 R17, RZ, RZ, R15 ;  /* 0x000000ffff117224 */ /* 0x000fe400078e000f */
[----:B------:R-:W-:-:S06]  /*13a0*/  IMAD.WIDE R6, R19, 0x2, R16 ;  /* 0x0000000213067825 */ /* 0x000fcc00078e0210 */
[----:B---3--:R-:W3:Y:S01]  /*13b0*/  LDG.E.U16 R6, desc[UR8][R6.64] ;  /* 0x0000000806067981 */ /* 0x008ee2000c1e1500 */
[----:B------:R-:W-:-:S04]  /*13c0*/  IADD3 R4, P0, R19, R18, RZ ;  /* 0x0000001213047210 */ /* 0x000fc80007f1e0ff */
[----:B------:R-:W-:Y:S02]  /*13d0*/  LEA R2, P1, R4, R5, 0x1 ;  /* 0x0000000504027211 */ /* 0x000fe400078208ff */
[----:B-1----:R-:W-:Y:S02]  /*13e0*/  LEA.HI.X.SX32 R9, R19, R14, 0x1, P0 ;  /* 0x0000000e13097211 */ /* 0x002fe400000f0eff */
[----:B------:R-:W-:-:S04]  /*13f0*/  IADD3 R19, R13, R19, RZ ;  /* 0x000000130d137210 */ /* 0x000fc80007ffe0ff */
[----:B------:R-:W-:Y:S01]  /*1400*/  ISETP.GE.AND P0, PT, R19, UR7, PT ;  /* 0x0000000713007c0c */ /* 0x000fe2000bf06270 */
[----:B---3--:R-:W-:-:S05]  /*1410*/  HADD2.F32 R3, -RZ, R6.H0_H0 ;  /* 0x20000006ff037230 */ /* 0x008fca0000004100 */
[----:B0-----:R-:W-:-:S04]  /*1420*/  FADD.FTZ R3, -R20, R3 ;  /* 0x0000000314037221 */ /* 0x001fc80000010100 */
[----:B--2---:R-:W-:-:S05]  /*1430*/  FFMA.FTZ R3, R8, -0.69314718246459960938, R3 ;  /* 0xbf31721808037823 */ /* 0x004fca0000010003 */
[----:B------:R-:W-:Y:S02]  /*1440*/  F2FP.F16.F32.PACK_AB R0, RZ, R3 ;  /* 0x00000003ff00723e */ /* 0x000fe400000000ff */
[----:B------:R-:W-:-:S05]  /*1450*/  LEA.HI.X R3, R4, UR4, R9, 0x1, P1 ;  /* 0x0000000404037c11 */ /* 0x000fca00088f0c09 */
[----:B------:R3:W-:Y:S01]  /*1460*/  STG.E.U16 desc[UR8][R2.64], R0 ;  /* 0x0000000002007986 */ /* 0x0007e2000c101508 */
[----:B------:R-:W-:Y:S05]  /*1470*/  @!P0 BRA `(.L_x_10400) ;  /* 0xfffffffc00c48947 */ /* 0x000fea000383ffff */
[----:B------:R-:W-:Y:S05]  /*1480*/  EXIT ;  /* 0x000000000000794d */ /* 0x000fea0003800000 */
.L_x_10399:
[----:B------:R-:W-:Y:S05]  /*1490*/  @!P0 BRA `(.L_x_10401) ;  /* 0x0000000000688947 */ /* 0x000fea0003800000 */
[----:B------:R-:W-:-:S06]  /*14a0*/  UIADD3 UR7, UR6, UR7, URZ ;  /* 0x0000000706077290 */ /* 0x000fcc000fffe03f */
[----:B------:R-:W-:-:S04]  /*14b0*/  ISETP.GE.AND P0, PT, R19, UR7, PT ;  /* 0x0000000713007c0c */ /* 0x000fc8000bf06270 */
[----:B------:R-:W-:-:S13]  /*14c0*/  ISETP.LT.OR P0, PT, R19, UR6, P0 ;  /* 0x0000000613007c0c */ /* 0x000fda0008701670 */
[----:B------:R-:W3:Y:S01]  /*14d0*/  @!P0 LDG.E.U16 R2, desc[UR8][R2.64] ;  /* 0x0000000802028981 */ /* 0x000ee2000c1e1500 */
[----:B------:R-:W4:Y:S01]  /*14e0*/  @!P0 LDC R17, c[0x0][0x214] ;  /* 0x00008500ff118b82 */ /* 0x000f220000000800 */
[----:B------:R-:W1:Y:S02]  /*14f0*/  S2R R4, SR_TID.X ;  /* 0x0000000000047919 */ /* 0x000e640000002100 */
[----:B-1----:R-:W-:-:S04]  /*1500*/  IADD3 R9, P2, R4, -UR6, RZ ;  /* 0x8000000604097c10 */ /* 0x002fc8000ff5e0ff */
[----:B------:R-:W-:Y:S02]  /*1510*/  LEA.HI.X.SX32 R21, R4, 0xffffffff, 0x1, P2 ;  /* 0xffffffff04157811 */ /* 0x000fe400010f0eff */
[----:B------:R-:W-:-:S05]  /*1520*/  @!P0 IADD3 R4, P2, R18, R9, RZ ;  /* 0x0000000912048210 */ /* 0x000fca0007f5e0ff */
[----:B------:R-:W-:Y:S01]  /*1530*/  @!P0 IMAD.X R9, R14, 0x1, R21, P2 ;  /* 0x000000010e098824 */ /* 0x000fe200010e0615 */
[----:B------:R-:W-:Y:S01]  /*1540*/  @!P0 LEA R6, P2, R4, R5, 0x1 ;  /* 0x0000000504068211 */ /* 0x000fe200078408ff */
[----:B---3--:R-:W-:-:S05]  /*1550*/  @!P0 HADD2.F32 R7, -RZ, R2.H0_H0 ;  /* 0x20000002ff078230 */ /* 0x008fca0000004100 */
[----:B0-----:R-:W-:-:S04]  /*1560*/  @!P0 FADD.FTZ R7, -R20, R7 ;  /* 0x0000000714078221 */ /* 0x001fc80000010100 */
[----:B--2---:R-:W-:-:S05]  /*1570*/  @!P0 FFMA.FTZ R7, R8, -0.69314718246459960938, R7 ;  /* 0xbf31721808078823 */ /* 0x004fca0000010007 */
[----:B------:R-:W-:Y:S02]  /*1580*/  @!P0 F2FP.F16.F32.PACK_AB R2, RZ, R7 ;  /* 0x00000007ff02823e */ /* 0x000fe400000000ff */
[----:B----4-:R-:W-:Y:S02]  /*1590*/  @!P0 LEA.HI.X R7, R4, R17, R9, 0x1, P2 ;  /* 0x0000001104078211 */ /* 0x010fe400010f0c09 */
        /* <DEDUP_REMOVED lines=9> */
[----:B---3--:R-:W-:-:S09]  /*1630*/  LEA.HI.X R15, R3, R15, R2, 0x1, P2 ;  /* 0x0000000f030f7211 */ /* 0x008fd200010f0c02 */
.L_x_10401:
[----:B------:R-:W-:Y:S01]  /*1640*/  IMAD.HI.U32 R11, R11, R17, RZ ;  /* 0x000000110b0b7227 */ /* 0x000fe200078e00ff */
[----:B------:R-:W3:Y:S01]  /*1650*/  LDC R7, c[0x0][0x214] ;  /* 0x00008500ff077b82 */ /* 0x000ee20000000800 */
        /* <DEDUP_REMOVED lines=10> */
[----:B---3--:R-:W-:Y:S02]  /*1700*/  LEA.HI.X R3, R18, R7, R14, 0x1, P1 ;  /* 0x0000000712037211 */ /* 0x008fe400008f0c0e */
[----:B------:R-:W-:Y:S02]  /*1710*/  MOV R14, R16 ;  /* 0x00000010000e7202 */ /* 0x000fe40000000f00 */
[----:B------:R-:W-:Y:S01]  /*1720*/  ISETP.GE.AND P0, PT, R0, R9, PT ;  /* 0x000000090000720c */ /* 0x000fe20003f06270 */
[----:B------:R-:W-:-:S12]  /*1730*/  IMAD.IADD R0, R19, 0x1, R9 ;  /* 0x0000000113007824 */ /* 0x000fd800078e0209 */
[----:B------:R-:W-:Y:S05]  /*1740*/  @P0 BRA `(.L_x_10403) ;  /* 0x0000000000900947 */ /* 0x000fea0003800000 */
.L_x_10404:
[----:B------:R-:W-:-:S06]  /*1750*/  IMAD.WIDE R4, R19, 0x10, R14 ;  /* 0x0000001013047825 */ /* 0x000fcc00078e020e */
[----:B------:R-:W3:Y:S02]  /*1760*/  LDG.E.128 R4, desc[UR8][R4.64] ;  /* 0x0000000804047981 */ /* 0x000ee4000c1e1d00 */
[--C-:B---3--:R-:W-:Y:S02]  /*1770*/  HADD2.F32 R23, -RZ, R5.reuse.H0_H0 ;  /* 0x20000005ff177230 */ /* 0x108fe40000004100 */
[----:B------:R-:W-:Y:S02]  /*1780*/  HADD2.F32 R25, -RZ, R5.H1_H1 ;  /* 0x30000005ff197230 */ /* 0x000fe40000004100 */
[--C-:B------:R-:W-:Y:S02]  /*1790*/  HADD2.F32 R27, -RZ, R6.reuse.H0_H0 ;  /* 0x20000006ff1b7230 */ /* 0x100fe40000004100 */
[C---:B0-----:R-:W-:Y:S01]  /*17a0*/  FADD.FTZ R23, -R20.reuse, R23 ;  /* 0x0000001714177221 */ /* 0x041fe20000010100 */
[----:B------:R-:W-:Y:S02]  /*17b0*/  HADD2.F32 R29, -RZ, R6.H1_H1 ;  /* 0x30000006ff1d7230 */ /* 0x000fe40000004100 */
[----:B------:R-:W-:Y:S01]  /*17c0*/  FADD.FTZ R25, -R20, R25 ;  /* 0x0000001914197221 */ /* 0x000fe20000010100 */
[----:B------:R-:W-:-:S02]  /*17d0*/  HADD2.F32 R11, -RZ, R4.H0_H0 ;  /* 0x20000004ff0b7230 */ /* 0x000fc40000004100 */
[C---:B------:R-:W-:Y:S01]  /*17e0*/  FADD.FTZ R27, -R20.reuse, R27 ;  /* 0x0000001b141b7221 */ /* 0x040fe20000010100 */
[----:B------:R-:W-:Y:S02]  /*17f0*/  HADD2.F32 R21, -RZ, R4.H1_H1 ;  /* 0x30000004ff157230 */ /* 0x000fe40000004100 */
[C---:B------:R-:W-:Y:S01]  /*1800*/  FADD.FTZ R29, -R20.reuse, R29 ;  /* 0x0000001d141d7221 */ /* 0x040fe20000010100 */
[--C-:B------:R-:W-:Y:S02]  /*1810*/  HADD2.F32 R6, -RZ, R7.reuse.H0_H0 ;  /* 0x20000007ff067230 */ /* 0x100fe40000004100 */
[C---:B------:R-:W-:Y:S01]  /*1820*/  FADD.FTZ R11, -R20.reuse, R11 ;  /* 0x0000000b140b7221 */ /* 0x040fe20000010100 */
[----:B------:R-:W-:Y:S02]  /*1830*/  HADD2.F32 R10, -RZ, R7.H1_H1 ;  /* 0x30000007ff0a7230 */ /* 0x000fe40000004100 */
[----:B------:R-:W-:Y:S01]  /*1840*/  FADD.FTZ R21, -R20, R21 ;  /* 0x0000001514157221 */ /* 0x000fe20000010100 */
[----:B--2---:R-:W-:Y:S01]  /*1850*/  FFMA.FTZ R5, R8, -0.69314718246459960938, R23 ;  /* 0xbf31721808057823 */ /* 0x004fe20000010017 */
[----:B------:R-:W-:Y:S01]  /*1860*/  FADD.FTZ R7, -R20, R6 ;  /* 0x0000000614077221 */ /* 0x000fe20000010100 */
[----:B------:R-:W-:Y:S01]  /*1870*/  FFMA.FTZ R6, R8, -0.69314718246459960938, R25 ;  /* 0xbf31721808067823 */ /* 0x000fe20000010019 */
[----:B------:R-:W-:Y:S01]  /*1880*/  FADD.FTZ R12, -R20, R10 ;  /* 0x0000000a140c7221 */ /* 0x000fe20000010100 */
[C---:B------:R-:W-:Y:S01]  /*1890*/  FFMA.FTZ R27, R8.reuse, -0.69314718246459960938, R27 ;  /* 0xbf317218081b7823 */ /* 0x040fe2000001001b */
[C---:B------:R-:W-:Y:S01]  /*18a0*/  FFMA.FTZ R10, R8.reuse, -0.69314718246459960938, R29 ;  /* 0xbf317218080a7823 */ /* 0x040fe2000001001d */
[C---:B------:R-:W-:Y:S01]  /*18b0*/  FFMA.FTZ R4, R8.reuse, -0.69314718246459960938, R11 ;  /* 0xbf31721808047823 */ /* 0x040fe2000001000b */
[C---:B------:R-:W-:Y:S01]  /*18c0*/  FFMA.FTZ R21, R8.reuse, -0.69314718246459960938, R21 ;  /* 0xbf31721808157823 */ /* 0x040fe20000010015 */
[C---:B------:R-:W-:Y:S01]  /*18d0*/  FFMA.FTZ R7, R8.reuse, -0.69314718246459960938, R7 ;  /* 0xbf31721808077823 */ /* 0x040fe20000010007 */
[----:B------:R-:W-:Y:S01]  /*18e0*/  FFMA.FTZ R12, R8, -0.69314718246459960938, R12 ;  /* 0xbf317218080c7823 */ /* 0x000fe2000001000c */
[----:B------:R-:W-:-:S02]  /*18f0*/  F2FP.F16.F32.PACK_AB R5, R6, R5 ;  /* 0x000000050605723e */ /* 0x000fc400000000ff */
[----:B------:R-:W-:Y:S01]  /*1900*/  F2FP.F16.F32.PACK_AB R6, R10, R27 ;  /* 0x0000001b0a06723e */ /* 0x000fe200000000ff */
[----:B------:R-:W-:Y:S01]  /*1910*/  IMAD.WIDE R10, R19, 0x10, R2 ;  /* 0x00000010130a7825 */ /* 0x000fe200078e0202 */
[----:B------:R-:W-:Y:S02]  /*1920*/  F2FP.F16.F32.PACK_AB R4, R21, R4 ;  /* 0x000000041504723e */ /* 0x000fe400000000ff */
[----:B------:R-:W-:Y:S02]  /*1930*/  F2FP.F16.F32.PACK_AB R7, R12, R7 ;  /* 0x000000070c07723e */ /* 0x000fe400000000ff */
[----:B------:R-:W-:-:S03]  /*1940*/  IADD3 R19, R13, R19, RZ ;  /* 0x000000130d137210 */ /* 0x000fc60007ffe0ff */
[----:B------:R1:W-:Y:S02]  /*1950*/  STG.E.128 desc[UR8][R10.64], R4 ;  /* 0x000000040a007986 */ /* 0x0003e4000c101d08 */
[----:B------:R-:W-:-:S05]  /*1960*/  IMAD.SHL.U32 R12, R19, 0x8, RZ ;  /* 0x00000008130c7824 */ /* 0x000fca00078e00ff */
[----:B------:R-:W-:-:S13]  /*1970*/  ISETP.GE.AND P0, PT, R12, R9, PT ;  /* 0x000000090c00720c */ /* 0x000fda0003f06270 */
[----:B-1----:R-:W-:Y:S05]  /*1980*/  @!P0 BRA `(.L_x_10404) ;  /* 0xfffffffc00708947 */ /* 0x002fea000383ffff */
.L_x_10403:
[----:B------:R-:W-:Y:S05]  /*1990*/  BSYNC B0 ;  /* 0x0000000000007941 */ /* 0x000fea0003800000 */
.L_x_10402:
[----:B------:R-:W-:-:S13]  /*19a0*/  ISETP.GE.AND P0, PT, R0, R17, PT ;  /* 0x000000110000720c */ /* 0x000fda0003f06270 */
[----:B------:R-:W-:Y:S05]  /*19b0*/  @P0 EXIT ;  /* 0x000000000000094d */ /* 0x000fea0003800000 */
.L_x_10405:
[----:B------:R-:W-:-:S06]  /*19c0*/  IMAD.WIDE R4, R0, 0x2, R14 ;  /* 0x0000000200047825 */ /* 0x000fcc00078e020e */
[----:B------:R-:W3:Y:S02]  /*19d0*/  LDG.E.U16 R4, desc[UR8][R4.64] ;  /* 0x0000000804047981 */ /* 0x000ee4000c1e1500 */
[----:B---3--:R-:W-:-:S05]  /*19e0*/  HADD2.F32 R7, -RZ, R4.H0_H0 ;  /* 0x20000004ff077230 */ /* 0x008fca0000004100 */
[----:B0-----:R-:W-:-:S04]  /*19f0*/  FADD.FTZ R7, -R20, R7 ;  /* 0x0000000714077221 */ /* 0x001fc80000010100 */
[----:B--2---:R-:W-:-:S05]  /*1a00*/  FFMA.FTZ R7, R8, -0.69314718246459960938, R7 ;  /* 0xbf31721808077823 */ /* 0x004fca0000010007 */
[----:B------:R-:W-:Y:S01]  /*1a10*/  F2FP.F16.F32.PACK_AB R5, RZ, R7 ;  /* 0x00000007ff05723e */ /* 0x000fe200000000ff */
[----:B------:R-:W-:Y:S01]  /*1a20*/  IMAD.WIDE R6, R0, 0x2, R2 ;  /* 0x0000000200067825 */ /* 0x000fe200078e0202 */
[----:B------:R-:W-:-:S04]  /*1a30*/  IADD3 R0, R13, R0, RZ ;  /* 0x000000000d007210 */ /* 0x000fc80007ffe0ff */
[----:B------:R1:W-:Y:S01]  /*1a40*/  STG.E.U16 desc[UR8][R6.64], R5 ;  /* 0x0000000506007986 */ /* 0x0003e2000c101508 */
[----:B------:R-:W-:-:S13]  /*1a50*/  ISETP.GE.AND P0, PT, R0, R17, PT ;  /* 0x000000110000720c */ /* 0x000fda0003f06270 */
[----:B-1----:R-:W-:Y:S05]  /*1a60*/  @!P0 BRA `(.L_x_10405) ;  /* 0xfffffffc00d48947 */ /* 0x002fea000383ffff */
[----:B------:R-:W-:Y:S05]  /*1a70*/  EXIT ;  /* 0x000000000000794d */ /* 0x000fea0003800000 */
.L_x_10388:
[----:B------:R-:W-:Y:S01]  /*1a80*/  HFMA2.MMA R4, -RZ, RZ, 0, 9.5367431640625e-07 ;  /* 0x00000010ff047435 */ /* 0x000fe200000001ff */
[----:B-1----:R-:W-:Y:S01]  /*1a90*/  IMAD.MOV.U32 R27, RZ, RZ, R7 ;  /* 0x000000ffff1b7224 */ /* 0x002fe200078e0007 */
[----:B------:R-:W-:Y:S01]  /*1aa0*/  MOV R6, 0xffffffff ;  /* 0xffffffff00067802 */ /* 0x000fe20000000f00 */
[----:B------:R-:W-:-:S08]  /*1ab0*/  IMAD.MOV.U32 R5, RZ, RZ, 0x1f ;  /* 0x0000001fff057424 */ /* 0x000fd000078e00ff */
[----:B------:R-:W-:Y:S05]  /*1ac0*/  WARPSYNC.COLLECTIVE R6, `(.L_x_10406) ;  /* 0x0000000006087348 */ /* 0x000fea0003c00000 */
[----:B------:R0:W1:Y:S02]  /*1ad0*/  SHFL.DOWN P6, R25, R27, R4, R5 ;  /* 0x080000041b197389 */ /* 0x00006400000c0005 */
[----:B01----:R-:W-:Y:S01]  /*1ae0*/  ENDCOLLECTIVE ;  /* 0x000000000000791b */ /* 0x003fe20003800000 */
.L_x_10406:
        /* <DEDUP_REMOVED lines=8> */
.L_x_10407:
        /* <DEDUP_REMOVED lines=8> */
.L_x_10408:
        /* <DEDUP_REMOVED lines=8> */
.L_x_10409:
        /* <DEDUP_REMOVED lines=8> */
.L_x_10410:
[----:B------:R-:W-:Y:S01]  /*1cf0*/  IMAD.MOV.U32 R22, RZ, RZ, R25 ;  /* 0x000000ffff167224 */ /* 0x000fe200078e0019 */
[----:B------:R-:W-:Y:S06]  /*1d00*/  BRA `(.L_x_10411) ;  /* 0xffffffec00407947 */ /* 0x000fec000383ffff */
.L_x_10398:
[----:B------:R-:W-:Y:S01]  /*1d10*/  HFMA2.MMA R5, -RZ, RZ, 0, 1.847743988037109375e-06 ;  /* 0x0000001fff057435 */ /* 0x000fe200000001ff */
[----:B--2---:R-:W-:Y:S01]  /*1d20*/  MOV R27, R8 ;  /* 0x00000008001b7202 */ /* 0x004fe20000000f00 */
[----:B------:R-:W-:Y:S02]  /*1d30*/  IMAD.MOV.U32 R4, RZ, RZ, 0x10 ;  /* 0x00000010ff047424 */ /* 0x000fe400078e00ff */
[----:B------:R-:W-:-:S07]  /*1d40*/  IMAD.MOV.U32 R6, RZ, RZ, -0x1 ;  /* 0xffffffffff067424 */ /* 0x000fce00078e00ff */
[----:B01----:R-:W-:Y:S05]  /*1d50*/  WARPSYNC.COLLECTIVE R6, `(.L_x_10412) ;  /* 0x0000000006087348 */ /* 0x003fea0003c00000 */
[----:B------:R2:W3:Y:S02]  /*1d60*/  SHFL.DOWN P6, R25, R27, R4, R5 ;  /* 0x080000041b197389 */ /* 0x0004e400000c0005 */
[----:B0123--:R-:W-:Y:S01]  /*1d70*/  ENDCOLLECTIVE ;  /* 0x000000000000791b */ /* 0x00ffe20003800000 */
.L_x_10412:
[----:B------:R-:W-:Y:S01]  /*1d80*/  HFMA2.MMA R4, -RZ, RZ, 0, 4.76837158203125e-07 ;  /* 0x00000008ff047435 */ /* 0x000fe200000001ff */
[----:B------:R-:W-:-:S05]  /*1d90*/  MOV R7, R25 ;  /* 0x0000001900077202 */ /* 0x000fca0000000f00 */
[----:B------:R-:W-:-:S04]  /*1da0*/  FADD.FTZ R7, R8, R7 ;  /* 0x0000000708077221 */ /* 0x000fc80000010000 */
[----:B------:R-:W-:-:S07]  /*1db0*/  IMAD.MOV.U32 R27, RZ, RZ, R7 ;  /* 0x000000ffff1b7224 */ /* 0x000fce00078e0007 */
[----:B------:R-:W-:Y:S05]  /*1dc0*/  WARPSYNC.COLLECTIVE R6, `(.L_x_10413) ;  /* 0x0000000006087348 */ /* 0x000fea0003c00000 */
[----:B------:R0:W1:Y:S02]  /*1dd0*/  SHFL.DOWN P6, R25, R27, R4, R5 ;  /* 0x080000041b197389 */ /* 0x00006400000c0005 */
[----:B01----:R-:W-:Y:S01]  /*1de0*/  ENDCOLLECTIVE ;  /* 0x000000000000791b */ /* 0x003fe20003800000 */
.L_x_10413:
[----:B------:R-:W-:Y:S02]  /*1df0*/  IMAD.MOV.U32 R4, RZ, RZ, 0x4 ;  /* 0x00000004ff047424 */ /* 0x000fe400078e00ff */
[----:B------:R-:W-:-:S04]  /*1e00*/  IMAD.MOV.U32 R22, RZ, RZ, R25 ;  /* 0x000000ffff167224 */ /* 0x000fc800078e0019 */
[----:B------:R-:W-:-:S05]  /*1e10*/  FADD.FTZ R22, R7, R22 ;  /* 0x0000001607167221 */ /* 0x000fca0000010000 */
[----:B------:R-:W-:-:S07]  /*1e20*/  MOV R27, R22 ;  /* 0x00000016001b7202 */ /* 0x000fce0000000f00 */
[----:B------:R-:W-:Y:S05]  /*1e30*/  WARPSYNC.COLLECTIVE R6, `(.L_x_10414) ;  /* 0x0000000006087348 */ /* 0x000fea0003c00000 */
[----:B------:R0:W1:Y:S02]  /*1e40*/  SHFL.DOWN P6, R25, R27, R4, R5 ;  /* 0x080000041b197389 */ /* 0x00006400000c0005 */
[----:B01----:R-:W-:Y:S01]  /*1e50*/  ENDCOLLECTIVE ;  /* 0x000000000000791b */ /* 0x003fe20003800000 */
.L_x_10414:
[----:B------:R-:W-:Y:S01]  /*1e60*/  HFMA2.MMA R4, -RZ, RZ, 0, 1.1920928955078125e-07 ;  /* 0x00000002ff047435 */ /* 0x000fe200000001ff */
[----:B------:R-:W-:-:S05]  /*1e70*/  MOV R9, R25 ;  /* 0x0000001900097202 */ /* 0x000fca0000000f00 */
[----:B------:R-:W-:-:S04]  /*1e80*/  FADD.FTZ R9, R22, R9 ;  /* 0x0000000916097221 */ /* 0x000fc80000010000 */
[----:B------:R-:W-:-:S07]  /*1e90*/  IMAD.MOV.U32 R27, RZ, RZ, R9 ;  /* 0x000000ffff1b7224 */ /* 0x000fce00078e0009 */
[----:B------:R-:W-:Y:S05]  /*1ea0*/  WARPSYNC.COLLECTIVE R6, `(.L_x_10415) ;  /* 0x0000000006087348 */ /* 0x000fea0003c00000 */
[----:B------:R0:W1:Y:S02]  /*1eb0*/  SHFL.DOWN P6, R25, R27, R4, R5 ;  /* 0x080000041b197389 */ /* 0x00006400000c0005 */
[----:B01----:R-:W-:Y:S01]  /*1ec0*/  ENDCOLLECTIVE ;  /* 0x000000000000791b */ /* 0x003fe20003800000 */
.L_x_10415:
[----:B------:R-:W-:Y:S02]  /*1ed0*/  IMAD.MOV.U32 R4, RZ, RZ, 0x1 ;  /* 0x00000001ff047424 */ /* 0x000fe400078e00ff */
[----:B------:R-:W-:-:S04]  /*1ee0*/  IMAD.MOV.U32 R24, RZ, RZ, R25 ;  /* 0x000000ffff187224 */ /* 0x000fc800078e0019 */
[----:B------:R-:W-:-:S05]  /*1ef0*/  FADD.FTZ R24, R9, R24 ;  /* 0x0000001809187221 */ /* 0x000fca0000010000 */
[----:B------:R-:W-:-:S07]  /*1f00*/  MOV R27, R24 ;  /* 0x00000018001b7202 */ /* 0x000fce0000000f00 */
[----:B------:R-:W-:Y:S05]  /*1f10*/  WARPSYNC.COLLECTIVE R6, `(.L_x_10416) ;  /* 0x0000000006087348 */ /* 0x000fea0003c00000 */
[----:B------:R0:W1:Y:S02]  /*1f20*/  SHFL.DOWN P6, R25, R27, R4, R5 ;  /* 0x080000041b197389 */ /* 0x00006400000c0005 */
[----:B01----:R-:W-:Y:S01]  /*1f30*/  ENDCOLLECTIVE ;  /* 0x000000000000791b */ /* 0x003fe20003800000 */
.L_x_10416:
[----:B------:R-:W-:Y:S01]  /*1f40*/  MOV R21, R25 ;  /* 0x0000001900157202 */ /* 0x000fe20000000f00 */
[----:B------:R-:W-:Y:S06]  /*1f50*/  BRA `(.L_x_10417) ;  /* 0xfffffff000cc7947 */ /* 0x000fec000383ffff */
.L_x_10418:
        /* <DEDUP_REMOVED lines=10> */
.L_x_12184:


//--------------------- .text._ZN2at6native43_GLOBAL__N__9ae7fba5_10_SoftMax_cu_9f978f6323cunn_SoftMaxForwardSmemILi8EN3c104HalfEfS4_NS1_25LogSoftMaxForwardEpilogueElEEvPT2_PKT0_T4_ --------------------------
	.section	.text._ZN2at6native43_GLOBAL__N__9ae7fba5_10_SoftMax_cu_9f978f6323cunn_SoftMaxForwardSmemILi8EN3c104HalfEfS4_NS1_25LogSoftMaxForwardEpilogueElEEvPT2_PKT0_T4_,"ax",@progbits
	.align	128
.text._ZN2at6native43_GLOBAL__N__9ae7fba5_10_SoftMax_cu_9f978f6323cunn_SoftMaxForwardSmemILi8EN3c104HalfEfS4_NS1_25LogSoftMaxForwardEpilogueElEEvPT2_PKT0_T4_:
        .type           _ZN2at6native43_GLOBAL__N__9ae7fba5_10_SoftMax_cu_9f978f6323cunn_SoftMaxForwardSmemILi8EN3c104HalfEfS4_NS1_25LogSoftMaxForwardEpilogueElEEvPT2_PKT0_T4_,@function
        .size           _ZN2at6native43_GLOBAL__N__9ae7fba5_10_SoftMax_cu_9f978f6323cunn_SoftMaxForwardSmemILi8EN3c104HalfEfS4_NS1_25LogSoftMaxForwardEpilogueElEEvPT2_PKT0_T4_,(.L_x_12185 - _ZN2at6native43_GLOBAL__N__9ae7fba5_10_SoftMax_cu_9f978f6323cunn_SoftMaxForwardSmemILi8EN3c104HalfEfS4_NS1_25LogSoftMaxForwardEpilogueElEEvPT2_PKT0_T4_)
        .other          _ZN2at6native43_GLOBAL__N__9ae7fba5_10_SoftMax_cu_9f978f6323cunn_SoftMaxForwardSmemILi8EN3c104HalfEfS4_NS1_25LogSoftMaxForwardEpilogueElEEvPT2_PKT0_T4_,@"STO_CUDA_ENTRY STV_DEFAULT"
_ZN2at6native43_GLOBAL__N__9ae7fba5_10_SoftMax_cu_9f978f6323cunn_SoftMaxForwardSmemILi8EN3c104HalfEfS4_NS1_25LogSoftMaxForwardEpilogueElEEvPT2_PKT0_T4_:
        /* <DEDUP_REMOVED lines=24> */
.L_x_10421:
        /* <DEDUP_REMOVED lines=28> */
.L_x_10420:
[----:B------:R-:W-:Y:S05]  /*0340*/  BSYNC B0 ;  /* 0x0000000000007941 */ /* 0x000fea0003800000 */
.L_x_10419:
        /* <DEDUP_REMOVED lines=54> */
.L_x_10437:
[----:B-1----:R-:W-:-:S04]  /*06b0*/  FSETP.GEU.FTZ.AND P1, PT, R12, R17, PT ;  /* 0x000000110c00720b */ /* 0x002fc80003f3e000 */
[----:B------:R-:W-:-:S09]  /*06c0*/  FSEL R6, R17, R12, !P1 ;  /* 0x0000000c11067208 */ /* 0x000fd20004800000 */
.L_x_10423:
[----:B------:R-:W-:Y:S05]  /*06d0*/  BSYNC B0 ;  /* 0x0000000000007941 */ /* 0x000fea0003800000 */
.L_x_10422:
        /* <DEDUP_REMOVED lines=11> */
.L_x_10427:
        /* <DEDUP_REMOVED lines=49> */
.L_x_10426:
[----:B------:R-:W-:Y:S05]  /*0aa0*/  BSYNC B0 ;  /* 0x0000000000007941 */ /* 0x000fea0003800000 */
.L_x_10425:
        /* <DEDUP_REMOVED lines=30> */
.L_x_10443:
[----:B--2---:R-:W-:-:S07]  /*0c90*/  FADD.FTZ R14, R6, R17 ;  /* 0x00000011060e7221 */ /* 0x004fce0000010000 */
.L_x_10429:
[----:B------:R-:W-:Y:S05]  /*0ca0*/  BSYNC B0 ;  /* 0x0000000000007941 */ /* 0x000fea0003800000 */
.L_x_10428:
        /* <DEDUP_REMOVED lines=9> */
.L_x_10431:
[C---:B------:R-:W-:Y:S01]  /*0d40*/  IMAD R4, R11.reuse, 0x10, R10 ;  /* 0x000000100b047824 */ /* 0x040fe200078e020a */
[----:B------:R-:W-:-:S05]  /*0d50*/  LEA R8, P0, R11, R16, 0x4 ;  /* 0x000000100b087211 */ /* 0x000fca00078020ff */
[----:B------:R-:W2:Y:S02]  /*0d60*/  LDS.128 R4, [R4] ;  /* 0x0000000004047984 */ /* 0x000ea40000000c00 */
[--C-:B--2---:R-:W-:Y:S02]  /*0d70*/  HADD2.F32 R17, -RZ, R5.reuse.H0_H0 ;  /* 0x20000005ff117230 */ /* 0x104fe40000004100 */
[--C-:B------:R-:W-:Y:S02]  /*0d80*/  HADD2.F32 R9, -RZ, R4.reuse.H0_H0 ;  /* 0x20000004ff097230 */ /* 0x100fe40000004100 */
[----:B------:R-:W-:Y:S02]  /*0d90*/  HADD2.F32 R5, -RZ, R5.H1_H1 ;  /* 0x30000005ff057230 */ /* 0x000fe40000004100 */
[C---:B0-----:R-:W-:Y:S01]  /*0da0*/  FADD.FTZ R17, -R12.reuse, R17 ;  /* 0x000000110c117221 */ /* 0x041fe20000010100 */
[----:B------:R-:W-:Y:S02]  /*0db0*/  HADD2.F32 R15, -RZ, R4.H1_H1 ;  /* 0x30000004ff0f7230 */ /* 0x000fe40000004100 */
[----:B------:R-:W-:Y:S01]  /*0dc0*/  FADD.FTZ R9, -R12, R9 ;  /* 0x000000090c097221 */ /* 0x000fe20000010100 */
[----:B------:R-:W-:-:S02]  /*0dd0*/  HADD2.F32 R19, -RZ, R6.H0_H0 ;  /* 0x20000006ff137230 */ /* 0x000fc40000004100 */
        /* <DEDUP_REMOVED lines=8> */
[----:B-1----:R-:W-:Y:S01]  /*0e60*/  FFMA.FTZ R4, R14, -0.69314718246459960938, R9 ;  /* 0xbf3172180e047823 */ /* 0x002fe20000010009 */
        /* <DEDUP_REMOVED lines=8> */
[----:B------:R-:W-:-:S02]  /*0ef0*/  LEA.HI.X R9, R11, R13, R0, 0x4, P0 ;  /* 0x0000000d0b097211 */ /* 0x000fc400000f2400 */
[----:B------:R-:W-:Y:S02]  /*0f00*/  IADD3 R11, P0, R11, UR5, RZ ;  /* 0x000000050b0b7c10 */ /* 0x000fe4000ff1e0ff */
[----:B------:R-:W-:Y:S02]  /*0f10*/  F2FP.F16.F32.PACK_AB R5, R6, R5 ;  /* 0x000000050605723e */ /* 0x000fe400000000ff */
[----:B------:R-:W-:Y:S01]  /*0f20*/  F2FP.F16.F32.PACK_AB R4, R15, R4 ;  /* 0x000000040f04723e */ /* 0x000fe200000000ff */
[----:B------:R-:W-:Y:S01]  /*0f30*/  IMAD.X R0, RZ, RZ, R0, P0 ;  /* 0x000000ffff007224 */ /* 0x000fe200000e0600 */
[----:B------:R-:W-:Y:S02]  /*0f40*/  F2FP.F16.F32.PACK_AB R6, R18, R19 ;  /* 0x000000131206723e */ /* 0x000fe400000000ff */
[----:B------:R-:W-:Y:S02]  /*0f50*/  F2FP.F16.F32.PACK_AB R7, R20, R7 ;  /* 0x000000071407723e */ /* 0x000fe400000000ff */
[----:B------:R-:W-:-:S02]  /*0f60*/  SHF.L.U32 R15, R11, 0x3, RZ ;  /* 0x000000030b0f7819 */ /* 0x000fc400000006ff */
[----:B------:R-:W-:Y:S01]  /*0f70*/  SHF.L.U64.HI R18, R11, 0x3, R0 ;  /* 0x000000030b127819 */ /* 0x000fe20000010200 */
[----:B------:R2:W-:Y:S01]  /*0f80*/  STG.E.128 desc[UR6][R8.64], R4 ;  /* 0x0000000408007986 */ /* 0x0005e2000c101d06 */
[----:B------:R-:W-:-:S04]  /*0f90*/  ISETP.GE.U32.AND P0, PT, R15, R2, PT ;  /* 0x000000020f00720c */ /* 0x000fc80003f06070 */
[----:B------:R-:W-:-:S13]  /*0fa0*/  ISETP.GE.AND.EX P0, PT, R18, R3, PT, P0 ;  /* 0x000000031200720c */ /* 0x000fda0003f06300 */
[----:B--2---:R-:W-:Y:S05]  /*0fb0*/  @!P0 BRA `(.L_x_10431) ;  /* 0xfffffffc00608947 */ /* 0x004fea000383ffff */
[----:B------:R-:W-:Y:S05]  /*0fc0*/  EXIT ;  /* 0x000000000000794d */ /* 0x000fea0003800000 */
.L_x_10424:
[----:B------:R-:W-:Y:S01]  /*0fd0*/  HFMA2.MMA R21, -RZ, RZ, 0, 1.847743988037109375e-06 ;  /* 0x0000001fff157435 */ /* 0x000fe200000001ff */
[----:B-1----:R-:W-:Y:S01]  /*0fe0*/  MOV R19, R6 ;  /* 0x0000000600137202 */ /* 0x002fe20000000f00 */
[----:B------:R-:W-:Y:S02]  /*0ff0*/  IMAD.MOV.U32 R20, RZ, RZ, 0x10 ;  /* 0x00000010ff147424 */ /* 0x000fe400078e00ff */
[----:B------:R-:W-:-:S07]  /*1000*/  IMAD.MOV.U32 R18, RZ, RZ, -0x1 ;  /* 0xffffffffff127424 */ /* 0x000fce00078e00ff */
[----:B------:R-:W-:Y:S05]  /*1010*/  WARPSYNC.COLLECTIVE R18, `(.L_x_10432) ;  /* 0x0000000012087348 */ /* 0x000fea0003c00000 */
[----:B------:R0:W1:Y:S02]  /*1020*/  SHFL.DOWN P1, R17, R19, R20, R21 ;  /* 0x0800001413117389 */ /* 0x0000640000020015 */
[----:B01----:R-:W-:Y:S01]  /*1030*/  ENDCOLLECTIVE ;  /* 0x000000000000791b */ /* 0x003fe20003800000 */
.L_x_10432:
        /* <DEDUP_REMOVED lines=8> */
.L_x_10433:
        /* <DEDUP_REMOVED lines=8> */
.L_x_10434:
        /* <DEDUP_REMOVED lines=8> */
.L_x_10435:
        /* <DEDUP_REMOVED lines=8> */
.L_x_10436:
[----:B------:R-:W-:Y:S05]  /*1240*/  BRA `(.L_x_10437) ;  /* 0xfffffff400187947 */ /* 0x000fea000383ffff */
.L_x_10430:
[----:B------:R-:W-:Y:S01]  /*1250*/  HFMA2.MMA R21, -RZ, RZ, 0, 1.847743988037109375e-06 ;  /* 0x0000001fff157435 */ /* 0x000fe200000001ff */
[----:B--2---:R-:W-:Y:S01]  /*1260*/  MOV R19, R14 ;  /* 0x0000000e00137202 */ /* 0x004fe20000000f00 */
[----:B------:R-:W-:Y:S01]  /*1270*/  IMAD.MOV.U32 R20, RZ, RZ, 0x10 ;  /* 0x00000010ff147424 */ /* 0x000fe200078e00ff */
[----:B-1----:R-:W-:-:S08]  /*1280*/  MOV R18, 0xffffffff ;  /* 0xffffffff00127802 */ /* 0x002fd00000000f00 */
[----:B0-----:R-:W-:Y:S05]  /*1290*/  WARPSYNC.COLLECTIVE R18, `(.L_x_10438) ;  /* 0x0000000012087348 */ /* 0x001fea0003c00000 */
[----:B------:R1:W2:Y:S02]  /*12a0*/  SHFL.DOWN P1, R17, R19, R20, R21 ;  /* 0x0800001413117389 */ /* 0x0002a40000020015 */
[----:B012---:R-:W-:Y:S01]  /*12b0*/  ENDCOLLECTIVE ;  /* 0x000000000000791b */ /* 0x007fe20003800000 */
.L_x_10438:
[----:B------:R-:W-:Y:S01]  /*12c0*/  HFMA2.MMA R20, -RZ, RZ, 0, 4.76837158203125e-07 ;  /* 0x00000008ff147435 */ /* 0x000fe200000001ff */
[----:B------:R-:W-:-:S04]  /*12d0*/  IMAD.MOV.U32 R5, RZ, RZ, R17 ;  /* 0x000000ffff057224 */ /* 0x000fc800078e0011 */
[----:B------:R-:W-:-:S05]  /*12e0*/  FADD.FTZ R5, R14, R5 ;  /* 0x000000050e057221 */ /* 0x000fca0000010000 */
[----:B------:R-:W-:-:S07]  /*12f0*/  MOV R19, R5 ;  /* 0x0000000500137202 */ /* 0x000fce0000000f00 */
[----:B------:R-:W-:Y:S05]  /*1300*/  WARPSYNC.COLLECTIVE R18, `(.L_x_10439) ;  /* 0x0000000012087348 */ /* 0x000fea0003c00000 */
[----:B------:R0:W1:Y:S02]  /*1310*/  SHFL.DOWN P1, R17, R19, R20, R21 ;  /* 0x0800001413117389 */ /* 0x0000640000020015 */
[----:B01----:R-:W-:Y:S01]  /*1320*/  ENDCOLLECTIVE ;  /* 0x000000000000791b */ /* 0x003fe20003800000 */
.L_x_10439:
[----:B------:R-:W-:Y:S01]  /*1330*/  HFMA2.MMA R20, -RZ, RZ, 0, 2.384185791015625e-07 ;  /* 0x00000004ff147435 */ /* 0x000fe200000001ff */
[----:B------:R-:W-:-:S04]  /*1340*/  IMAD.MOV.U32 R4, RZ, RZ, R17 ;  /* 0x000000ffff047224 */ /* 0x000fc800078e0011 */
[----:B------:R-:W-:-:S05]  /*1350*/  FADD.FTZ R4, R5, R4 ;  /* 0x0000000405047221 */ /* 0x000fca0000010000 */
[----:B------:R-:W-:-:S07]  /*1360*/  MOV R19, R4 ;  /* 0x0000000400137202 */ /* 0x000fce0000000f00 */
[----:B------:R-:W-:Y:S05]  /*1370*/  WARPSYNC.COLLECTIVE R18, `(.L_x_10440) ;  /* 0x0000000012087348 */ /* 0x000fea0003c00000 */
[----:B------:R0:W1:Y:S02]  /*1380*/  SHFL.DOWN P1, R17, R19, R20, R21 ;  /* 0x0800001413117389 */ /* 0x0000640000020015 */
[----:B01----:R-:W-:Y:S01]  /*1390*/  ENDCOLLECTIVE ;  /* 0x000000000000791b */ /* 0x003fe20003800000 */
.L_x_10440:
[----:B------:R-:W-:Y:S01]  /*13a0*/  HFMA2.MMA R20, -RZ, RZ, 0, 1.1920928955078125e-07 ;  /* 0x00000002ff147435 */ /* 0x000fe200000001ff */
[----:B------:R-:W-:-:S04]  /*13b0*/  IMAD.MOV.U32 R7, RZ, RZ, R17 ;  /* 0x000000ffff077224 */ /* 0x000fc800078e0011 */
[----:B------:R-:W-:-:S05]  /*13c0*/  FADD.FTZ R7, R4, R7 ;  /* 0x0000000704077221 */ /* 0x000fca0000010000 */
[----:B------:R-:W-:-:S07]  /*13d0*/  MOV R19, R7 ;  /* 0x0000000700137202 */ /* 0x000fce0000000f00 */
[----:B------:R-:W-:Y:S05]  /*13e0*/  WARPSYNC.COLLECTIVE R18, `(.L_x_10441) ;  /* 0x0000000012087348 */ /* 0x000fea0003c00000 */
[----:B------:R0:W1:Y:S02]  /*13f0*/  SHFL.DOWN P1, R17, R19, R20, R21 ;  /* 0x0800001413117389 */ /* 0x0000640000020015 */
[----:B01----:R-:W-:Y:S01]  /*1400*/  ENDCOLLECTIVE ;  /* 0x000000000000791b */ /* 0x003fe20003800000 */
.L_x_10441:
[----:B------:R-:W-:Y:S01]  /*1410*/  HFMA2.MMA R20, -RZ, RZ, 0, 5.9604644775390625e-08 ;  /* 0x00000001ff147435 */ /* 0x000fe200000001ff */
[----:B------:R-:W-:-:S04]  /*1420*/  IMAD.MOV.U32 R6, RZ, RZ, R17 ;  /* 0x000000ffff067224 */ /* 0x000fc800078e0011 */
[----:B------:R-:W-:-:S05]  /*1430*/  FADD.FTZ R6, R7, R6 ;  /* 0x0000000607067221 */ /* 0x000fca0000010000 */
[----:B------:R-:W-:-:S07]  /*1440*/  MOV R19, R6 ;  /* 0x0000000600137202 */ /* 0x000fce0000000f00 */
[----:B------:R-:W-:Y:S05]  /*1450*/  WARPSYNC.COLLECTIVE R18, `(.L_x_10442) ;  /* 0x0000000012087348 */ /* 0x000fea0003c00000 */
[----:B------:R0:W1:Y:S02]  /*1460*/  SHFL.DOWN P1, R17, R19, R20, R21 ;  /* 0x0800001413117389 */ /* 0x0000640000020015 */
[----:B01----:R-:W-:Y:S01]  /*1470*/  ENDCOLLECTIVE ;  /* 0x000000000000791b */ /* 0x003fe20003800000 */
.L_x_10442:
[----:B------:R-:W-:Y:S05]  /*1480*/  BRA `(.L_x_10443) ;  /* 0xfffffff800007947 */ /* 0x000fea000383ffff */
.L_x_10444:
        /* <DEDUP_REMOVED lines=15> */
.L_x_12185:


//--------------------- .text._ZN2at6native43_GLOBAL__N__9ae7fba5_10_SoftMax_cu_9f978f6322cunn_SoftMaxForwardRegIN3c104HalfEfS4_NS1_25LogSoftMaxForwardEpilogueElLi9EEEvPT1_PKT_T3_ --------------------------
	.section	.text._ZN2at6native43_GLOBAL__N__9ae7fba5_10_SoftMax_cu_9f978f6322cunn_SoftMaxForwardRegIN3c104HalfEfS4_NS1_25LogSoftMaxForwardEpilogueElLi9EEEvPT1_PKT_T3_,"ax",@progbits
	.align	128
.text._ZN2at6native43_GLOBAL__N__9ae7fba5_10_SoftMax_cu_9f978f6322cunn_SoftMaxForwardRegIN3c104HalfEfS4_NS1_25LogSoftMaxForwardEpilogueElLi9EEEvPT1_PKT_T3_:
        .type           _ZN2at6native43_GLOBAL__N__9ae7fba5_10_SoftMax_cu_9f978f6322cunn_SoftMaxForwardRegIN3c104HalfEfS4_NS1_25LogSoftMaxForwardEpilogueElLi9EEEvPT1_PKT_T3_,@function
        .size           _ZN2at6native43_GLOBAL__N__9ae7fba5_10_SoftMax_cu_9f978f6322cunn_SoftMaxForwardRegIN3c104HalfEfS4_NS1_25LogSoftMaxForwardEpilogueElLi9EEEvPT1_PKT_T3_,(.L_x_12186 - _ZN2at6native43_GLOBAL__N__9ae7fba5_10_SoftMax_cu_9f978f6322cunn_SoftMaxForwardRegIN3c104HalfEfS4_NS1_25LogSoftMaxForwardEpilogueElLi9EEEvPT1_PKT_T3_)
        .other          _ZN2at6native43_GLOBAL__N__9ae7fba5_10_SoftMax_cu_9f978f6322cunn_SoftMaxForwardRegIN3c104HalfEfS4_NS1_25LogSoftMaxForwardEpilogueElLi9EEEvPT1_PKT_T3_,@"STO_CUDA_ENTRY STV_DEFAULT"
_ZN2at6native43_GLOBAL__N__9ae7fba5_10_SoftMax_cu_9f978f6322cunn_SoftMaxForwardRegIN3c104HalfEfS4_NS1_25LogSoftMaxForwardEpilogueElLi9EEEvPT1_PKT_T3_:
        /* <DEDUP_REMOVED lines=108> */
[----:B------:R-:W-:Y:S01]  /*06c0*/  UMOV UR4, 0x400 ;  /* 0x0000040000047882 */ /* 0x000fe20000000000 */
        /* <DEDUP_REMOVED lines=71> */
.L_x_10472:
[----:B-1----:R-:W-:-:S04]  /*0b40*/  FSETP.GEU.FTZ.AND P6, PT, R23, R22, PT ;  /* 0x000000161700720b */ /* 0x002fc80003fde000 */
[----:B------:R-:W-:-:S09]  /*0b50*/  FSEL R19, R22, R23, !P6 ;  /* 0x0000001716137208 */ /* 0x000fd20007000000 */
.L_x_10446:
[----:B------:R-:W-:Y:S05]  /*0b60*/  BSYNC B0 ;  /* 0x0000000000007941 */ /* 0x000fea0003800000 */
.L_x_10445:
        /* <DEDUP_REMOVED lines=41> */
[----:B------:R-:W-:Y:S01]  /*0e00*/  HFMA2.MMA R24, -RZ, RZ, 0, 0 ;  /* 0x00000000ff187435 */ /* 0x000fe200000001ff */
[----:B------:R-:W-:Y:S01]  /*0e10*/  @!P3 HADD2.F32 R35, -RZ, R8.H0_H0 ;  /* 0x20000008ff23b230 */ /* 0x000fe20000004100 */
[----:B------:R-:W-:Y:S01]  /*0e20*/  @!P6 MUFU.EX2 R22, R22 ;  /* 0x000000160016e308 */ /* 0x000fe20000000800 */
[----:B------:R-:W-:-:S03]  /*0e30*/  ISETP.NE.AND P6, PT, R10, RZ, PT ;  /* 0x000000ff0a00720c */ /* 0x000fc60003fc5270 */
[----:B------:R-:W-:Y:S01]  /*0e40*/  @!P3 FADD.FTZ R34, R35, -R16 ;  /* 0x800000102322b221 */ /* 0x000fe20000010000 */
[----:B------:R-:W-:Y:S02]  /*0e50*/  P2R R32, PR, RZ, 0x40 ;  /* 0x00000040ff207803 */ /* 0x000fe40000000000 */
[----:B------:R-:W-:Y:S01]  /*0e60*/  ISETP.NE.AND P6, PT, R11, RZ, PT ;  /* 0x000000ff0b00720c */ /* 0x000fe20003fc5270 */
[----:B------:R-:W1:Y:S01]  /*0e70*/  @!P4 MUFU.EX2 R21, R21 ;  /* 0x000000150015c308 */ /* 0x000e620000000800 */
[----:B0-----:R-:W-:Y:S01]  /*0e80*/  @!P5 FADD.FTZ R24, RZ, R19 ;  /* 0x00000013ff18d221 */ /* 0x001fe20000010000 */
[----:B------:R-:W-:Y:S01]  /*0e90*/  ISETP.NE.AND P4, PT, R23, RZ, PT ;  /* 0x000000ff1700720c */ /* 0x000fe20003f85270 */
[----:B------:R-:W-:Y:S02]  /*0ea0*/  @!P0 HADD2.F32 R23, -RZ, R4.H0_H0 ;  /* 0x20000004ff178230 */ /* 0x000fe40000004100 */
[----:B------:R-:W-:-:S03]  /*0eb0*/  @!P3 FMUL.FTZ R34, R34, 1.4426950216293334961 ;  /* 0x3fb8aa3b2222b820 */ /* 0x000fc60000410000 */
[----:B------:R-:W-:Y:S01]  /*0ec0*/  @!P0 FADD.FTZ R23, R23, -R16 ;  /* 0x8000001017178221 */ /* 0x000fe20000010000 */
[----:B------:R-:W-:Y:S03]  /*0ed0*/  @!P1 MUFU.EX2 R25, R25 ;  /* 0x0000001900199308 */ /* 0x000fe60000000800 */
        /* <DEDUP_REMOVED lines=49> */
.L_x_10478:
[----:B-1----:R-:W-:-:S07]  /*11f0*/  FADD.FTZ R17, R21, R22 ;  /* 0x0000001615117221 */ /* 0x002fce0000010000 */
.L_x_10449:
[----:B------:R-:W-:Y:S05]  /*1200*/  BSYNC B0 ;  /* 0x0000000000007941 */ /* 0x000fea0003800000 */
.L_x_10448:
        /* <DEDUP_REMOVED lines=8> */
[--C-:B0-----:R-:W-:Y:S01]  /*1290*/  SHF.R.S32.HI R21, RZ, 0x1f, R12.reuse ;  /* 0x0000001fff157819 */ /* 0x101fe2000001140c */
[----:B------:R-:W-:Y:S01]  /*12a0*/  IMAD.MOV.U32 R20, RZ, RZ, R12 ;  /* 0x000000ffff147224 */ /* 0x000fe200078e000c */
[----:B------:R-:W-:Y:S01]  /*12b0*/  ULDC.64 UR4, c[0x0][0x210] ;  /* 0x0000840000047ab9 */ /* 0x000fe20000000a00 */
[----:B------:R-:W-:Y:S02]  /*12c0*/  HADD2.F32 R3, -RZ, R3.H0_H0 ;  /* 0x20000003ff037230 */ /* 0x000fe40000004100 */
[----:B------:R-:W-:-:S04]  /*12d0*/  IMAD.WIDE.U32 R20, R14, UR8, R20 ;  /* 0x000000080e147c25 */ /* 0x000fc8000f8e0014 */
[----:B------:R-:W-:Y:S01]  /*12e0*/  IMAD R19, R15, UR8, R21 ;  /* 0x000000080f137c24 */ /* 0x000fe2000f8e0215 */
[----:B------:R-:W-:-:S04]  /*12f0*/  LEA R18, P5, R20, UR4, 0x1 ;  /* 0x0000000414127c11 */ /* 0x000fc8000f8a08ff */
[----:B------:R-:W-:Y:S01]  /*1300*/  LEA.HI.X R19, R20, UR5, R19, 0x1, P5 ;  /* 0x0000000514137c11 */ /* 0x000fe2000a8f0c13 */
[----:B------:R-:W-:-:S04]  /*1310*/  FADD.FTZ R20, R3, -R16 ;  /* 0x8000001003147221 */ /* 0x000fc80000010000 */
[----:B-1----:R-:W-:-:S05]  /*1320*/  FFMA.FTZ R3, R17, -0.69314718246459960938, R20 ;  /* 0xbf31721811037823 */ /* 0x002fca0000010014 */
[----:B------:R-:W-:-:S05]  /*1330*/  F2FP.F16.F32.PACK_AB R3, RZ, R3 ;  /* 0x00000003ff03723e */ /* 0x000fca00000000ff */
[----:B------:R2:W-:Y:S02]  /*1340*/  STG.E.U16 desc[UR6][R18.64], R3 ;  /* 0x0000000312007986 */ /* 0x0005e4000c101506 */
.L_x_10452:
[----:B------:R-:W-:Y:S05]  /*1350*/  BSYNC B0 ;  /* 0x0000000000007941 */ /* 0x000fea0003800000 */
.L_x_10451:
[----:B------:R-:W-:Y:S01]  /*1360*/  ISETP.NE.AND P5, PT, R11, RZ, PT ;  /* 0x000000ff0b00720c */ /* 0x000fe20003fa5270 */
[----:B------:R-:W-:-:S12]  /*1370*/  BSSY B0, `(.L_x_10453) ;  /* 0x000000f000007945 */ /* 0x000fd80003800000 */
[----:B------:R-:W-:Y:S05]  /*1380*/  @P5 BRA `(.L_x_10454) ;  /* 0x0000000000345947 */ /* 0x000fea0003800000 */
[----:B------:R-:W-:Y:S01]  /*1390*/  ULDC UR4, c[0x0][0x0] ;  /* 0x0000000000047ab9 */ /* 0x000fe20000000800 */
[----:B------:R-:W-:Y:S02]  /*13a0*/  HADD2.F32 R7, -RZ, R7.H0_H0 ;  /* 0x20000007ff077230 */ /* 0x000fe40000004100 */
        /* <DEDUP_REMOVED lines=9> */
[----:B------:R-:W-:-:S05]  /*1440*/  F2FP.F16.F32.PACK_AB R3, RZ, R3 ;  /* 0x00000003ff03723e */ /* 0x000fca00000000ff */
[----:B------:R3:W-:Y:S02]  /*1450*/  STG.E.U16 desc[UR6][R18.64], R3 ;  /* 0x0000000312007986 */ /* 0x0007e4000c101506 */
.L_x_10454:
[----:B------:R-:W-:Y:S05]  /*1460*/  BSYNC B0 ;  /* 0x0000000000007941 */ /* 0x000fea0003800000 */
.L_x_10453:
[----:B------:R-:W-:Y:S01]  /*1470*/  ISETP.NE.AND P5, PT, R10, RZ, PT ;  /* 0x000000ff0a00720c */ /* 0x000fe20003fa5270 */
[----:B------:R-:W-:-:S12]  /*1480*/  BSSY B0, `(.L_x_10455) ;  /* 0x000000f000007945 */ /* 0x000fd80003800000 */
[----:B------:R-:W-:Y:S05]  /*1490*/  @P5 BRA `(.L_x_10456) ;  /* 0x0000000000345947 */ /* 0x000fea0003800000 */
[----:B------:R-:W4:Y:S01]  /*14a0*/  LDC R11, c[0x0][RZ] ;  /* 0x00000000ff0b7b82 */ /* 0x000f220000000800 */
[----:B--23--:R-:W-:Y:S01]  /*14b0*/  HADD2.F32 R3, -RZ, R6.H0_H0 ;  /* 0x20000006ff037230 */ /* 0x00cfe20000004100 */
[----:B------:R-:W-:-:S04]  /*14c0*/  ULDC.64 UR4, c[0x0][0x210] ;  /* 0x0000840000047ab9 */ /* 0x000fc80000000a00 */
[----:B------:R-:W-:-:S04]  /*14d0*/  FADD.FTZ R18, R3, -R16 ;  /* 0x8000001003127221 */ /* 0x000fc80000010000 */
[----:B-1----:R-:W-:-:S05]  /*14e0*/  FFMA.FTZ R3, R17, -0.69314718246459960938, R18 ;  /* 0xbf31721811037823 */ /* 0x002fca0000010012 */
[----:B------:R-:W-:Y:S01]  /*14f0*/  F2FP.F16.F32.PACK_AB R3, RZ, R3 ;  /* 0x00000003ff03723e */ /* 0x000fe200000000ff */
[----:B----4-:R-:W-:-:S05]  /*1500*/  IMAD R10, R11, 0x2, R12 ;  /* 0x000000020b0a7824 */ /* 0x010fca00078e020c */
[----:B------:R-:W-:-:S03]  /*1510*/  SHF.R.S32.HI R11, RZ, 0x1f, R10 ;  /* 0x0000001fff0b7819 */ /* 0x000fc6000001140a */
[----:B------:R-:W-:-:S04]  /*1520*/  IMAD.WIDE.U32 R6, R14, UR8, R10 ;  /* 0x000000080e067c25 */ /* 0x000fc8000f8e000a */
[----:B------:R-:W-:Y:S01]  /*1530*/  IMAD R7, R15, UR8, R7 ;  /* 0x000000080f077c24 */ /* 0x000fe2000f8e0207 */
[----:B------:R-:W-:-:S04]  /*1540*/  LEA R10, P5, R6, UR4, 0x1 ;  /* 0x00000004060a7c11 */ /* 0x000fc8000f8a08ff */
[----:B------:R-:W-:-:S05]  /*1550*/  LEA.HI.X R11, R6, UR5, R7, 0x1, P5 ;  /* 0x00000005060b7c11 */ /* 0x000fca000a8f0c07 */
[----:B------:R4:W-:Y:S04]  /*1560*/  STG.E.U16 desc[UR6][R10.64], R3 ;  /* 0x000000030a007986 */ /* 0x0009e8000c101506 */
.L_x_10456:
[----:B------:R-:W-:Y:S05]  /*1570*/  BSYNC B0 ;  /* 0x0000000000007941 */ /* 0x000fea0003800000 */
.L_x_10455:
[----:B------:R-:W-:Y:S01]  /*1580*/  ISETP.NE.AND P5, PT, R28, RZ, PT ;  /* 0x000000ff1c00720c */ /* 0x000fe20003fa5270 */
[----:B------:R-:W-:-:S12]  /*1590*/  BSSY B0, `(.L_x_10457) ;  /* 0x0000010000007945 */ /* 0x000fd80003800000 */
[----:B------:R-:W-:Y:S05]  /*15a0*/  @P5 BRA `(.L_x_10458) ;  /* 0x0000000000385947 */ /* 0x000fea0003800000 */
[----:B------:R-:W5:Y:S01]  /*15b0*/  LDC R7, c[0x0][RZ] ;  /* 0x00000000ff077b82 */ /* 0x000f620000000800 */
[----:B------:R-:W-:Y:S01]  /*15c0*/  HADD2.F32 R5, -RZ, R5.H0_H0 ;  /* 0x20000005ff057230 */ /* 0x000fe20000004100 */
[----:B------:R-:W-:-:S04]  /*15d0*/  ULDC.64 UR4, c[0x0][0x210] ;  /* 0x0000840000047ab9 */ /* 0x000fc80000000a00 */
[----:B----4-:R-:W-:-:S04]  /*15e0*/  FADD.FTZ R10, R5, -R16 ;  /* 0x80000010050a7221 */ /* 0x010fc80000010000 */
[----:B-123--:R-:W-:-:S05]  /*15f0*/  FFMA.FTZ R3, R17, -0.69314718246459960938, R10 ;  /* 0xbf31721811037823 */ /* 0x00efca000001000a */
[----:B------:R-:W-:Y:S01]  /*1600*/  F2FP.F16.F32.PACK_AB R3, RZ, R3 ;  /* 0x00000003ff03723e */ /* 0x000fe200000000ff */
[----:B-----5:R-:W-:-:S05]  /*1610*/  IMAD R6, R7, 0x2, R12 ;  /* 0x0000000207067824 */ /* 0x020fca00078e020c */
[----:B------:R-:W-:-:S04]  /*1620*/  IADD3 R6, R6, R7, RZ ;  /* 0x0000000706067210 */ /* 0x000fc80007ffe0ff */
[----:B------:R-:W-:-:S03]  /*1630*/  SHF.R.S32.HI R7, RZ, 0x1f, R6 ;  /* 0x0000001fff077819 */ /* 0x000fc60000011406 */
[----:B------:R-:W-:-:S04]  /*1640*/  IMAD.WIDE.U32 R6, R14, UR8, R6 ;  /* 0x000000080e067c25 */ /* 0x000fc8000f8e0006 */
[----:B------:R-:W-:Y:S01]  /*1650*/  IMAD R5, R15, UR8, R7 ;  /* 0x000000080f057c24 */ /* 0x000fe2000f8e0207 */
[----:B------:R-:W-:-:S04]  /*1660*/  LEA R10, P5, R6, UR4, 0x1 ;  /* 0x00000004060a7c11 */ /* 0x000fc8000f8a08ff */
[----:B------:R-:W-:-:S05]  /*1670*/  LEA.HI.X R11, R6, UR5, R5, 0x1, P5 ;  /* 0x00000005060b7c11 */ /* 0x000fca000a8f0c05 */
[----:B------:R1:W-:Y:S04]  /*1680*/  STG.E.U16 desc[UR6][R10.64], R3 ;  /* 0x000000030a007986 */ /* 0x0003e8000c101506 */
.L_x_10458:
[----:B------:R-:W-:Y:S05]  /*1690*/  BSYNC B0 ;  /* 0x0000000000007941 */ /* 0x000fea0003800000 */
.L_x_10457:
[----:B------:R-:W-:Y:S04]  /*16a0*/  BSSY B0, `(.L_x_10459) ;  /* 0x0000010000007945 */ /* 0x000fe80003800000 */
[----:B------:R-:W-:Y:S05]  /*16b0*/  @P0 BRA `(.L_x_10460) ;  /* 0x0000000000380947 */ /* 0x000fea0003800000 */
[----:B------:R-:W5:Y:S01]  /*16c0*/  LDC R7, c[0x0][RZ] ;  /* 0x00000000ff077b82 */ /* 0x000f620000000800 */
[----:B-1234-:R-:W-:Y:S01]  /*16d0*/  HADD2.F32 R3, -RZ, R4.H0_H0 ;  /* 0x20000004ff037230 */ /* 0x01efe20000004100 */
[----:B------:R-:W-:-:S04]  /*16e0*/  ULDC.64 UR4, c[0x0][0x210] ;  /* 0x0000840000047ab9 */ /* 0x000fc80000000a00 */
[----:B------:R-:W-:-:S04]  /*16f0*/  FADD.FTZ R10, R3, -R16 ;  /* 0x80000010030a7221 */ /* 0x000fc80000010000 */
[----:B------:R-:W-:-:S05]  /*1700*/  FFMA.FTZ R3, R17, -0.69314718246459960938, R10 ;  /* 0xbf31721811037823 */ /* 0x000fca000001000a */
[----:B------:R-:W-:Y:S01]  /*1710*/  F2FP.F16.F32.PACK_AB R3, RZ, R3 ;  /* 0x00000003ff03723e */ /* 0x000fe200000000ff */
        /* <DEDUP_REMOVED lines=8> */
.L_x_10460:
[----:B------:R-:W-:Y:S05]  /*17a0*/  BSYNC B0 ;  /* 0x0000000000007941 */ /* 0x000fea0003800000 */
.L_x_10459:
[----:B------:R-:W-:Y:S04]  /*17b0*/  BSSY B0, `(.L_x_10461) ;  /* 0x0000011000007945 */ /* 0x000fe80003800000 */
[----:B------:R-:W-:Y:S05]  /*17c0*/  @P1 BRA `(.L_x_10462) ;  /* 0x00000000003c1947 */ /* 0x000fea0003800000 */
[----:B------:R-:W1:Y:S01]  /*17d0*/  LDC R4, c[0x0][RZ] ;  /* 0x00000000ff047b82 */ /* 0x000e620000000800 */
[----:B------:R-:W-:Y:S01]  /*17e0*/  ULDC.64 UR4, c[0x0][0x210] ;  /* 0x0000840000047ab9 */ /* 0x000fe20000000a00 */
[----:B-1234-:R-:W-:-:S04]  /*17f0*/  IMAD R3, R4, 0x2, R12 ;  /* 0x0000000204037824 */ /* 0x01efc800078e020c */
[----:B------:R-:W-:-:S04]  /*1800*/  IMAD R3, R4, 0x2, R3 ;  /* 0x0000000204037824 */ /* 0x000fc800078e0203 */
[----:B------:R-:W-:Y:S02]  /*1810*/  IMAD.IADD R4, R3, 0x1, R4 ;  /* 0x0000000103047824 */ /* 0x000fe400078e0204 */
[----:B------:R-:W-:-:S03]  /*1820*/  HADD2.F32 R3, -RZ, R2.H0_H0 ;  /* 0x20000002ff037230 */ /* 0x000fc60000004100 */
[----:B------:R-:W-:Y:S02]  /*1830*/  SHF.R.S32.HI R5, RZ, 0x1f, R4 ;  /* 0x0000001fff057819 */ /* 0x000fe40000011404 */
[----:B------:R-:W-:Y:S01]  /*1840*/  FADD.FTZ R6, R3, -R16 ;  /* 0x8000001003067221 */ /* 0x000fe20000010000 */
[----:B------:R-:W-:-:S04]  /*1850*/  IMAD.WIDE.U32 R2, R14, UR8, R4 ;  /* 0x000000080e027c25 */ /* 0x000fc8000f8e0004 */
[----:B------:R-:W-:Y:S01]  /*1860*/  FFMA.FTZ R5, R17, -0.69314718246459960938, R6 ;  /* 0xbf31721811057823 */ /* 0x000fe20000010006 */
[----:B------:R-:W-:Y:S01]  /*1870*/  IMAD R7, R15, UR8, R3 ;  /* 0x000000080f077c24 */ /* 0x000fe2000f8e0203 */
[----:B------:R-:W-:-:S03]  /*1880*/  LEA R4, P0, R2, UR4, 0x1 ;  /* 0x0000000402047c11 */ /* 0x000fc6000f8008ff */
[----:B------:R-:W-:Y:S02]  /*1890*/  F2FP.F16.F32.PACK_AB R3, RZ, R5 ;  /* 0x00000005ff03723e */ /* 0x000fe400000000ff */
[----:B------:R-:W-:-:S05]  /*18a0*/  LEA.HI.X R5, R2, UR5, R7, 0x1, P0 ;  /* 0x0000000502057c11 */ /* 0x000fca00080f0c07 */
[----:B------:R1:W-:Y:S03]  /*18b0*/  STG.E.U16 desc[UR6][R4.64], R3 ;  /* 0x0000000304007986 */ /* 0x0003e6000c101506 */
.L_x_10462:
[----:B------:R-:W-:Y:S05]  /*18c0*/  BSYNC B0 ;  /* 0x0000000000007941 */ /* 0x000fea0003800000 */
.L_x_10461:
[----:B------:R-:W-:Y:S04]  /*18d0*/  BSSY B0, `(.L_x_10463) ;  /* 0x0000011000007945 */ /* 0x000fe80003800000 */
[----:B------:R-:W-:Y:S05]  /*18e0*/  @P2 BRA `(.L_x_10464) ;  /* 0x00000000003c2947 */ /* 0x000fea0003800000 */
[----:B-1234-:R-:W1:Y:S01]  /*18f0*/  LDC R3, c[0x0][RZ] ;  /* 0x00000000ff037b82 */ /* 0x01ee620000000800 */
[----:B------:R-:W-:Y:S01]  /*1900*/  HADD2.F32 R5, -RZ, R0.H0_H0 ;  /* 0x20000000ff057230 */ /* 0x000fe20000004100 */
[----:B------:R-:W-:-:S04]  /*1910*/  ULDC.64 UR4, c[0x0][0x210] ;  /* 0x0000840000047ab9 */ /* 0x000fc80000000a00 */
[----:B------:R-:W-:-:S04]  /*1920*/  FADD.FTZ R0, R5, -R16 ;  /* 0x8000001005007221 */ /* 0x000fc80000010000 */
[----:B------:R-:W-:-:S05]  /*1930*/  FFMA.FTZ R0, R17, -0.69314718246459960938, R0 ;  /* 0xbf31721811007823 */ /* 0x000fca0000010000 */
[----:B------:R-:W-:Y:S02]  /*1940*/  F2FP.F16.F32.PACK_AB R0, RZ, R0 ;  /* 0x00000000ff00723e */ /* 0x000fe400000000ff */
        /* <DEDUP_REMOVED lines=9> */
.L_x_10464:
[----:B------:R-:W-:Y:S05]  /*19e0*/  BSYNC B0 ;  /* 0x0000000000007941 */ /* 0x000fea0003800000 */
.L_x_10463:
[----:B------:R-:W-:Y:S04]  /*19f0*/  BSSY B0, `(.L_x_10465) ;  /* 0x0000012000007945 */ /* 0x000fe80003800000 */
[----:B------:R-:W-:Y:S05]  /*1a00*/  @P3 BRA `(.L_x_10466) ;  /* 0x0000000000403947 */ /* 0x000fea0003800000 */
[----:B-1234-:R-:W1:Y:S01]  /*1a10*/  LDC R3, c[0x0][RZ] ;  /* 0x00000000ff037b82 */ /* 0x01ee620000000800 */
[----:B------:R-:W-:Y:S01]  /*1a20*/  HADD2.F32 R5, -RZ, R8.H0_H0 ;  /* 0x20000008ff057230 */ /* 0x000fe20000004100 */
[----:B------:R-:W-:Y:S01]  /*1a30*/  ULDC.64 UR4, c[0x0][0x210] ;  /* 0x0000840000047ab9 */ /* 0x000fe20000000a00 */
[----:B-1----:R-:W-:-:S04]  /*1a40*/  IMAD R0, R3, 0x2, R12 ;  /* 0x0000000203007824 */ /* 0x002fc800078e020c */
[----:B------:R-:W-:-:S04]  /*1a50*/  IMAD R0, R3, 0x2, R0 ;  /* 0x0000000203007824 */ /* 0x000fc800078e0200 */
[----:B------:R-:W-:-:S05]  /*1a60*/  IMAD R0, R3, 0x2, R0 ;  /* 0x0000000203007824 */ /* 0x000fca00078e0200 */
[----:B------:R-:W-:Y:S01]  /*1a70*/  IADD3 R2, R0, R3, RZ ;  /* 0x0000000300027210 */ /* 0x000fe20007ffe0ff */
[----:B------:R-:W-:-:S03]  /*1a80*/  FADD.FTZ R0, R5, -R16 ;  /* 0x8000001005007221 */ /* 0x000fc60000010000 */
[----:B------:R-:W-:Y:S01]  /*1a90*/  SHF.R.S32.HI R3, RZ, 0x1f, R2 ;  /* 0x0000001fff037819 */ /* 0x000fe20000011402 */
[----:B------:R-:W-:Y:S02]  /*1aa0*/  FFMA.FTZ R0, R17, -0.69314718246459960938, R0 ;  /* 0xbf31721811007823 */ /* 0x000fe40000010000 */
[----:B------:R-:W-:-:S03]  /*1ab0*/  IMAD.WIDE.U32 R2, R14, UR8, R2 ;  /* 0x000000080e027c25 */ /* 0x000fc6000f8e0002 */
[----:B------:R-:W-:Y:S01]  /*1ac0*/  F2FP.F16.F32.PACK_AB R0, RZ, R0 ;  /* 0x00000000ff00723e */ /* 0x000fe200000000ff */
[----:B------:R-:W-:Y:S01]  /*1ad0*/  IMAD R3, R15, UR8, R3 ;  /* 0x000000080f037c24 */ /* 0x000fe2000f8e0203 */
[----:B------:R-:W-:-:S04]  /*1ae0*/  LEA R4, P0, R2, UR4, 0x1 ;  /* 0x0000000402047c11 */ /* 0x000fc8000f8008ff */
[----:B------:R-:W-:-:S05]  /*1af0*/  LEA.HI.X R5, R2, UR5, R3, 0x1, P0 ;  /* 0x0000000502057c11 */ /* 0x000fca00080f0c03 */
[----:B------:R1:W-:Y:S04]  /*1b00*/  STG.E.U16 desc[UR6][R4.64], R0 ;  /* 0x0000000004007986 */ /* 0x0003e8000c101506 */
.L_x_10466:
[----:B------:R-:W-:Y:S05]  /*1b10*/  BSYNC B0 ;  /* 0x0000000000007941 */ /* 0x000fea0003800000 */
.L_x_10465:
[----:B------:R-:W-:Y:S05]  /*1b20*/  @P4 EXIT ;  /* 0x000000000000494d */ /* 0x000fea0003800000 */
[----:B-1234-:R-:W1:Y:S01]  /*1b30*/  LDC R3, c[0x0][RZ] ;  /* 0x00000000ff037b82 */ /* 0x01ee620000000800 */
[----:B------:R-:W-:Y:S01]  /*1b40*/  HADD2.F32 R9, -RZ, R9.H0_H0 ;  /* 0x20000009ff097230 */ /* 0x000fe20000004100 */
[----:B------:R-:W-:-:S04]  /*1b50*/  ULDC.64 UR4, c[0x0][0x210] ;  /* 0x0000840000047ab9 */ /* 0x000fc80000000a00 */
[----:B------:R-:W-:-:S04]  /*1b60*/  FADD.FTZ R16, R9, -R16 ;  /* 0x8000001009107221 */ /* 0x000fc80000010000 */
[----:B------:R-:W-:-:S05]  /*1b70*/  FFMA.FTZ R17, R17, -0.69314718246459960938, R16 ;  /* 0xbf31721811117823 */ /* 0x000fca0000010010 */
[----:B------:R-:W-:Y:S01]  /*1b80*/  F2FP.F16.F32.PACK_AB R17, RZ, R17 ;  /* 0x00000011ff11723e */ /* 0x000fe200000000ff */
        /* <DEDUP_REMOVED lines=11> */
.L_x_10447:
[----:B-1----:R-:W-:Y:S01]  /*1c40*/  IMAD.MOV.U32 R30, RZ, RZ, R19 ;  /* 0x000000ffff1e7224 */ /* 0x002fe200078e0013 */
[----:B------:R-:W-:Y:S01]  /*1c50*/  MOV R31, 0x10 ;  /* 0x00000010001f7802 */ /* 0x000fe20000000f00 */
[----:B------:R-:W-:Y:S02]  /*1c60*/  IMAD.MOV.U32 R32, RZ, RZ, 0x1f ;  /* 0x0000001fff207424 */ /* 0x000fe400078e00ff */
[----:B------:R-:W-:-:S07]  /*1c70*/  IMAD.MOV.U32 R25, RZ, RZ, -0x1 ;  /* 0xffffffffff197424 */ /* 0x000fce00078e00ff */
[----:B------:R-:W-:Y:S05]  /*1c80*/  WARPSYNC.COLLECTIVE R25, `(.L_x_10467) ;  /* 0x0000000019087348 */ /* 0x000fea0003c00000 */
[----:B------:R0:W1:Y:S02]  /*1c90*/  SHFL.DOWN P6, R22, R30, R31, R32 ;  /* 0x0800001f1e167389 */ /* 0x00006400000c0020 */
[----:B01----:R-:W-:Y:S01]  /*1ca0*/  ENDCOLLECTIVE ;  /* 0x000000000000791b */ /* 0x003fe20003800000 */
.L_x_10467:
        /* <DEDUP_REMOVED lines=8> */
.L_x_10468:
        /* <DEDUP_REMOVED lines=8> */
.L_x_10469:
        /* <DEDUP_REMOVED lines=8> */
.L_x_10470:
        /* <DEDUP_REMOVED lines=8> */
.L_x_10471:
[----:B------:R-:W-:Y:S05]  /*1eb0*/  BRA `(.L_x_10472) ;  /* 0xffffffec00207947 */ /* 0x000fea000383ffff */
.L_x_10450:
[----:B------:R-:W-:Y:S01]  /*1ec0*/  HFMA2.MMA R32, -RZ, RZ, 0, 1.847743988037109375e-06 ;  /* 0x0000001fff207435 */ /* 0x000fe200000001ff */
[----:B-1----:R-:W-:Y:S02]  /*1ed0*/  IMAD.MOV.U32 R30, RZ, RZ, R17 ;  /* 0x000000ffff1e7224 */ /* 0x002fe400078e0011 */
[----:B------:R-:W-:Y:S02]  /*1ee0*/  IMAD.MOV.U32 R31, RZ, RZ, 0x10 ;  /* 0x00000010ff1f7424 */ /* 0x000fe400078e00ff */
[----:B------:R-:W-:-:S07]  /*1ef0*/  IMAD.MOV.U32 R25, RZ, RZ, -0x1 ;  /* 0xffffffffff197424 */ /* 0x000fce00078e00ff */
[----:B------:R-:W-:Y:S05]  /*1f00*/  WARPSYNC.COLLECTIVE R25, `(.L_x_10473) ;  /* 0x0000000019087348 */ /* 0x000fea0003c00000 */
[----:B------:R0:W1:Y:S02]  /*1f10*/  SHFL.DOWN P6, R22, R30, R31, R32 ;  /* 0x0800001f1e167389 */ /* 0x00006400000c0020 */
[----:B01----:R-:W-:Y:S01]  /*1f20*/  ENDCOLLECTIVE ;  /* 0x000000000000791b */ /* 0x003fe20003800000 */
.L_x_10473:
[----:B------:R-:W-:Y:S02]  /*1f30*/  IMAD.MOV.U32 R31, RZ, RZ, 0x8 ;  /* 0x00000008ff1f7424 */ /* 0x000fe400078e00ff */
[----:B------:R-:W-:-:S04]  /*1f40*/  IMAD.MOV.U32 R18, RZ, RZ, R22 ;  /* 0x000000ffff127224 */ /* 0x000fc800078e0016 */
[----:B------:R-:W-:-:S04]  /*1f50*/  FADD.FTZ R18, R17, R18 ;  /* 0x0000001211127221 */ /* 0x000fc80000010000 */
[----:B------:R-:W-:-:S07]  /*1f60*/  IMAD.MOV.U32 R30, RZ, RZ, R18 ;  /* 0x000000ffff1e7224 */ /* 0x000fce00078e0012 */
[----:B------:R-:W-:Y:S05]  /*1f70*/  WARPSYNC.COLLECTIVE R25, `(.L_x_10474) ;  /* 0x0000000019087348 */ /* 0x000fea0003c00000 */
[----:B------:R0:W1:Y:S02]  /*1f80*/  SHFL.DOWN P6, R22, R30, R31, R32 ;  /* 0x0800001f1e167389 */ /* 0x00006400000c0020 */
[----:B01----:R-:W-:Y:S01]  /*1f90*/  ENDCOLLECTIVE ;  /* 0x000000000000791b */ /* 0x003fe20003800000 */
.L_x_10474:
[----:B------:R-:W-:Y:S01]  /*1fa0*/  IMAD.MOV.U32 R31, RZ, RZ, 0x4 ;  /* 0x00000004ff1f7424 */ /* 0x000fe200078e00ff */
[----:B------:R-:W-:-:S05]  /*1fb0*/  MOV R19, R22 ;  /* 0x0000001600137202 */ /* 0x000fca0000000f00 */
[----:B------:R-:W-:-:S04]  /*1fc0*/  FADD.FTZ R19, R18, R19 ;  /* 0x0000001312137221 */ /* 0x000fc80000010000 */
[----:B------:R-:W-:-:S07]  /*1fd0*/  IMAD.MOV.U32 R30, RZ, RZ, R19 ;  /* 0x000000ffff1e7224 */ /* 0x000fce00078e0013 */
[----:B------:R-:W-:Y:S05]  /*1fe0*/  WARPSYNC.COLLECTIVE R25, `(.L_x_10475) ;  /* 0x0000000019087348 */ /* 0x000fea0003c00000 */
[----:B------:R0:W1:Y:S02]  /*1ff0*/  SHFL.DOWN P6, R22, R30, R31, R32 ;  /* 0x0800001f1e167389 */ /* 0x00006400000c0020 */
[----:B01----:R-:W-:Y:S01]  /*2000*/  ENDCOLLECTIVE ;  /* 0x000000000000791b */ /* 0x003fe20003800000 */
.L_x_10475:
[----:B------:R-:W-:Y:S01]  /*2010*/  HFMA2.MMA R31, -RZ, RZ, 0, 1.1920928955078125e-07 ;  /* 0x00000002ff1f7435 */ /* 0x000fe200000001ff */
[----:B------:R-:W-:-:S04]  /*2020*/  IMAD.MOV.U32 R20, RZ, RZ, R22 ;  /* 0x000000ffff147224 */ /* 0x000fc800078e0016 */
[----:B------:R-:W-:-:S04]  /*2030*/  FADD.FTZ R20, R19, R20 ;  /* 0x0000001413147221 */ /* 0x000fc80000010000 */
[----:B------:R-:W-:-:S07]  /*2040*/  IMAD.MOV.U32 R30, RZ, RZ, R20 ;  /* 0x000000ffff1e7224 */ /* 0x000fce00078e0014 */
[----:B------:R-:W-:Y:S05]  /*2050*/  WARPSYNC.COLLECTIVE R25, `(.L_x_10476) ;  /* 0x0000000019087348 */ /* 0x000fea0003c00000 */
[----:B------:R0:W1:Y:S02]  /*2060*/  SHFL.DOWN P6, R22, R30, R31, R32 ;  /* 0x0800001f1e167389 */ /* 0x00006400000c0020 */
[----:B01----:R-:W-:Y:S01]  /*2070*/  ENDCOLLECTIVE ;  /* 0x000000000000791b */ /* 0x003fe20003800000 */
.L_x_10476:
[----:B------:R-:W-:Y:S02]  /*2080*/  IMAD.MOV.U32 R31, RZ, RZ, 0x1 ;  /* 0x00000001ff1f7424 */ /* 0x000fe400078e00ff */
[----:B------:R-:W-:-:S04]  /*2090*/  IMAD.MOV.U32 R21, RZ, RZ, R22 ;  /* 0x000000ffff157224 */ /* 0x000fc800078e0016 */
[----:B------:R-:W-:-:S04]  /*20a0*/  FADD.FTZ R21, R20, R21 ;  /* 0x0000001514157221 */ /* 0x000fc80000010000 */
[----:B------:R-:W-:-:S07]  /*20b0*/  IMAD.MOV.U32 R30, RZ, RZ, R21 ;  /* 0x000000ffff1e7224 */ /* 0x000fce00078e0015 */
[----:B------:R-:W-:Y:S05]  /*20c0*/  WARPSYNC.COLLECTIVE R25, `(.L_x_10477) ;  /* 0x0000000019087348 */ /* 0x000fea0003c00000 */
[----:B------:R0:W1:Y:S02]  /*20d0*/  SHFL.DOWN P6, R22, R30, R31, R32 ;  /* 0x0800001f1e167389 */ /* 0x00006400000c0020 */
[----:B01----:R-:W-:Y:S01]  /*20e0*/  ENDCOLLECTIVE ;  /* 0x000000000000791b */ /* 0x003fe20003800000 */
.L_x_10477:
[----:B------:R-:W-:Y:S05]  /*20f0*/  BRA `(.L_x_10478) ;  /* 0xfffffff0003c7947 */ /* 0x000fea000383ffff */
.L_x_10479:
        /* <DEDUP_REMOVED lines=16> */
.L_x_12186:


//--------------------- .text._ZN2at6native43_GLOBAL__N__9ae7fba5_10_SoftMax_cu_9f978f6322cunn_SoftMaxForwardRegIN3c104HalfEfS4_NS1_25LogSoftMaxForwardEpilogueElLi8EEEvPT1_PKT_T3_ --------------------------
	.section	.text._ZN2at6native43_GLOBAL__N__9ae7fba5_10_SoftMax_cu_9f978f6322cunn_SoftMaxForwardRegIN3c104HalfEfS4_NS1_25LogSoftMaxForwardEpilogueElLi8EEEvPT1_PKT_T3_,"ax",@progbits
	.align	128
.text._ZN2at6native43_GLOBAL__N__9ae7fba5_10_SoftMax_cu_9f978f6322cunn_SoftMaxForwardRegIN3c104HalfEfS4_NS1_25LogSoftMaxForwardEpilogueElLi8EEEvPT1_PKT_T3_:
        .type           _ZN2at6native43_GLOBAL__N__9ae7fba5_10_SoftMax_cu_9f978f6322cunn_SoftMaxForwardRegIN3c104HalfEfS4_NS1_25LogSoftMaxForwardEpilogueElLi8EEEvPT1_PKT_T3_,@function
        .size           _ZN2at6native43_GLOBAL__N__9ae7fba5_10_SoftMax_cu_9f978f6322cunn_SoftMaxForwardRegIN3c104HalfEfS4_NS1_25LogSoftMaxForwardEpilogueElLi8EEEvPT1_PKT_T3_,(.L_x_12187 - _ZN2at6native43_GLOBAL__N__9ae7fba5_10_SoftMax_cu_9f978f6322cunn_SoftMaxForwardRegIN3c104HalfEfS4_NS1_25LogSoftMaxForwardEpilogueElLi8EEEvPT1_PKT_T3_)
        .other          _ZN2at6native43_GLOBAL__N__9ae7fba5_10_SoftMax_cu_9f978f6322cunn_SoftMaxForwardRegIN3c104HalfEfS4_NS1_25LogSoftMaxForwardEpilogueElLi8EEEvPT1_PKT_T3_,@"STO_CUDA_ENTRY STV_DEFAULT"
_ZN2at6native43_GLOBAL__N__9ae7fba5_10_SoftMax_cu_9f978f6322cunn_SoftMaxForwardRegIN3c104HalfEfS4_NS1_25LogSoftMaxForwardEpilogueElLi8EEEvPT1_PKT_T3_:
        /* <DEDUP_REMOVED lines=90> */
[----:B------:R-:W-:Y:S01]  /*05a0*/  ISETP.NE.AND P0, PT, R29, RZ, PT ;  /* 0x000000ff1d00720c */ /* 0x000fe20003f05270 */
[----:B------:R-:W-:-:S12]  /*05b0*/  IMAD.MOV.U32 R12, RZ, RZ, -0x800001 ;  /* 0xff7fffffff0c7424 */ /* 0x000fd800078e00ff */
        /* <DEDUP_REMOVED lines=72> */
.L_x_10505:
[----:B-1----:R-:W-:-:S04]  /*0a40*/  FSETP.GEU.FTZ.AND P6, PT, R16, R19, PT ;  /* 0x000000131000720b */ /* 0x002fc80003fde000 */
[----:B------:R-:W-:-:S09]  /*0a50*/  FSEL R14, R19, R16, !P6 ;  /* 0x00000010130e7208 */ /* 0x000fd20007000000 */
.L_x_10481:
[----:B------:R-:W-:Y:S05]  /*0a60*/  BSYNC B0 ;  /* 0x0000000000007941 */ /* 0x000fea0003800000 */
.L_x_10480:
        /* <DEDUP_REMOVED lines=40> */
[----:B------:R-:W-:-:S03]  /*0cf0*/  @!P3 HADD2.F32 R25, -RZ, R7.H0_H0 ;  /* 0x20000007ff19b230 */ /* 0x000fc60000004100 */
[----:B------:R-:W-:Y:S01]  /*0d00*/  @!P2 FMUL.FTZ R24, R18, 1.4426950216293334961 ;  /* 0x3fb8aa3b1218a820 */ /* 0x000fe20000410000 */
[----:B------:R-:W-:Y:S02]  /*0d10*/  IMAD.MOV.U32 R18, RZ, RZ, RZ ;  /* 0x000000ffff127224 */ /* 0x000fe400078e00ff */
[----:B0-----:R-:W-:Y:S01]  /*0d20*/  @!P5 FADD.FTZ R18, RZ, R14 ;  /* 0x0000000eff12d221 */ /* 0x001fe20000010000 */
[----:B------:R-:W0:Y:S01]  /*0d30*/  @!P0 MUFU.EX2 R17, R17 ;  /* 0x0000001100118308 */ /* 0x000e220000000800 */
[----:B------:R-:W-:Y:S02]  /*0d40*/  @!P4 HADD2.F32 R27, -RZ, R28.H0_H0 ;  /* 0x2000001cff1bc230 */ /* 0x000fe40000004100 */
[--C-:B------:R-:W-:Y:S01]  /*0d50*/  @!P3 FADD.FTZ R26, R25, -R12.reuse ;  /* 0x8000000c191ab221 */ /* 0x100fe20000010000 */
[----:B-1----:R-:W-:Y:S01]  /*0d60*/  @!P6 FADD.FTZ R18, R18, R15 ;  /* 0x0000000f1212e221 */ /* 0x002fe20000010000 */
[----:B------:R-:W-:Y:S02]  /*0d70*/  ISETP.NE.AND P6, PT, R31, RZ, PT ;  /* 0x000000ff1f00720c */ /* 0x000fe40003fc5270 */
[----:B------:R-:W-:Y:S01]  /*0d80*/  @!P3 FMUL.FTZ R26, R26, 1.4426950216293334961 ;  /* 0x3fb8aa3b1a1ab820 */ /* 0x000fe20000410000 */
        /* <DEDUP_REMOVED lines=45> */
.L_x_10511:
[----:B-1----:R-:W-:-:S07]  /*1060*/  FADD.FTZ R15, R17, R18 ;  /* 0x00000012110f7221 */ /* 0x002fce0000010000 */
.L_x_10484:
[----:B------:R-:W-:Y:S05]  /*1070*/  BSYNC B0 ;  /* 0x0000000000007941 */ /* 0x000fea0003800000 */
.L_x_10483:
        /* <DEDUP_REMOVED lines=11> */
[----:B------:R-:W-:Y:S02]  /*1130*/  HADD2.F32 R3, -RZ, R3.H0_H0 ;  /* 0x20000003ff037230 */ /* 0x000fe40000004100 */
[----:B0-----:R-:W-:-:S04]  /*1140*/  IMAD.WIDE.U32 R16, R8, UR8, R14 ;  /* 0x0000000808107c25 */ /* 0x001fc8000f8e000e */
[----:B------:R-:W-:Y:S01]  /*1150*/  IMAD R15, R9, UR8, R17 ;  /* 0x00000008090f7c24 */ /* 0x000fe2000f8e0211 */
[----:B------:R-:W-:-:S04]  /*1160*/  LEA R14, P5, R16, UR4, 0x1 ;  /* 0x00000004100e7c11 */ /* 0x000fc8000f8a08ff */
[----:B------:R-:W-:Y:S01]  /*1170*/  LEA.HI.X R15, R16, UR5, R15, 0x1, P5 ;  /* 0x00000005100f7c11 */ /* 0x000fe2000a8f0c0f */
[----:B------:R-:W-:-:S04]  /*1180*/  FADD.FTZ R16, R3, -R12 ;  /* 0x8000000c03107221 */ /* 0x000fc80000010000 */
[----:B-1----:R-:W-:-:S05]  /*1190*/  FFMA.FTZ R3, R13, -0.69314718246459960938, R16 ;  /* 0xbf3172180d037823 */ /* 0x002fca0000010010 */
[----:B------:R-:W-:-:S05]  /*11a0*/  F2FP.F16.F32.PACK_AB R3, RZ, R3 ;  /* 0x00000003ff03723e */ /* 0x000fca00000000ff */
[----:B------:R2:W-:Y:S02]  /*11b0*/  STG.E.U16 desc[UR6][R14.64], R3 ;  /* 0x000000030e007986 */ /* 0x0005e4000c101506 */
.L_x_10487:
[----:B------:R-:W-:Y:S05]  /*11c0*/  BSYNC B0 ;  /* 0x0000000000007941 */ /* 0x000fea0003800000 */
.L_x_10486:
[----:B------:R-:W-:Y:S01]  /*11d0*/  ISETP.NE.AND P5, PT, R29, RZ, PT ;  /* 0x000000ff1d00720c */ /* 0x000fe20003fa5270 */
[----:B------:R-:W-:-:S12]  /*11e0*/  BSSY B0, `(.L_x_10488) ;  /* 0x000000f000007945 */ /* 0x000fd80003800000 */
[----:B------:R-:W-:Y:S05]  /*11f0*/  @P5 BRA `(.L_x_10489) ;  /* 0x0000000000345947 */ /* 0x000fea0003800000 */
[----:B------:R-:W-:Y:S01]  /*1200*/  ULDC UR4, c[0x0][0x0] ;  /* 0x0000000000047ab9 */ /* 0x000fe20000000800 */
[----:B--2---:R-:W-:Y:S02]  /*1210*/  HADD2.F32 R3, -RZ, R0.H0_H0 ;  /* 0x20000000ff037230 */ /* 0x004fe40000004100 */
[----:B------:R-:W-:Y:S01]  /*1220*/  VIADD R14, R10, UR4 ;  /* 0x000000040a0e7c36 */ /* 0x000fe20008000000 */
[----:B------:R-:W-:Y:S02]  /*1230*/  ULDC.64 UR4, c[0x0][0x210] ;  /* 0x0000840000047ab9 */ /* 0x000fe40000000a00 */
[----:B------:R-:W-:Y:S02]  /*1240*/  FADD.FTZ R0, R3, -R12 ;  /* 0x8000000c03007221 */ /* 0x000fe40000010000 */
[----:B------:R-:W-:Y:S02]  /*1250*/  SHF.R.S32.HI R15, RZ, 0x1f, R14 ;  /* 0x0000001fff0f7819 */ /* 0x000fe4000001140e */
[----:B-1----:R-:W-:Y:S01]  /*1260*/  FFMA.FTZ R0, R13, -0.69314718246459960938, R0 ;  /* 0xbf3172180d007823 */ /* 0x002fe20000010000 */
[----:B------:R-:W-:-:S04]  /*1270*/  IMAD.WIDE.U32 R14, R8, UR8, R14 ;  /* 0x00000008080e7c25 */ /* 0x000fc8000f8e000e */
[----:B------:R-:W-:Y:S01]  /*1280*/  F2FP.F16.F32.PACK_AB R0, RZ, R0 ;  /* 0x00000000ff00723e */ /* 0x000fe200000000ff */
[----:B------:R-:W-:Y:S01]  /*1290*/  IMAD R3, R9, UR8, R15 ;  /* 0x0000000809037c24 */ /* 0x000fe2000f8e020f */
[----:B------:R-:W-:-:S04]  /*12a0*/  LEA R16, P5, R14, UR4, 0x1 ;  /* 0x000000040e107c11 */ /* 0x000fc8000f8a08ff */
[----:B0-----:R-:W-:-:S05]  /*12b0*/  LEA.HI.X R17, R14, UR5, R3, 0x1, P5 ;  /* 0x000000050e117c11 */ /* 0x001fca000a8f0c03 */
[----:B------:R3:W-:Y:S04]  /*12c0*/  STG.E.U16 desc[UR6][R16.64], R0 ;  /* 0x0000000010007986 */ /* 0x0007e8000c101506 */
.L_x_10489:
[----:B------:R-:W-:Y:S05]  /*12d0*/  BSYNC B0 ;  /* 0x0000000000007941 */ /* 0x000fea0003800000 */
.L_x_10488:
[----:B------:R-:W-:Y:S01]  /*12e0*/  ISETP.NE.AND P5, PT, R30, RZ, PT ;  /* 0x000000ff1e00720c */ /* 0x000fe20003fa5270 */
[----:B------:R-:W-:-:S12]  /*12f0*/  BSSY B0, `(.L_x_10490) ;  /* 0x000000f000007945 */ /* 0x000fd80003800000 */
[----:B------:R-:W-:Y:S05]  /*1300*/  @P5 BRA `(.L_x_10491) ;  /* 0x0000000000345947 */ /* 0x000fea0003800000 */
[----:B--2---:R-:W2:Y:S01]  /*1310*/  LDC R15, c[0x0][RZ] ;  /* 0x00000000ff0f7b82 */ /* 0x004ea20000000800 */
[----:B------:R-:W-:Y:S01]  /*1320*/  HADD2.F32 R3, -RZ, R2.H0_H0 ;  /* 0x20000002ff037230 */ /* 0x000fe20000004100 */
[----:B------:R-:W-:-:S04]  /*1330*/  ULDC.64 UR4, c[0x0][0x210] ;  /* 0x0000840000047ab9 */ /* 0x000fc80000000a00 */
[----:B---3--:R-:W-:-:S04]  /*1340*/  FADD.FTZ R0, R3, -R12 ;  /* 0x8000000c03007221 */ /* 0x008fc80000010000 */
[----:B-1----:R-:W-:-:S05]  /*1350*/  FFMA.FTZ R0, R13, -0.69314718246459960938, R0 ;  /* 0xbf3172180d007823 */ /* 0x002fca0000010000 */
[----:B------:R-:W-:Y:S02]  /*1360*/  F2FP.F16.F32.PACK_AB R0, RZ, R0 ;  /* 0x00000000ff00723e */ /* 0x000fe400000000ff */
[----:B--2---:R-:W-:-:S04]  /*1370*/  LEA R14, R15, R10, 0x1 ;  /* 0x0000000a0f0e7211 */ /* 0x004fc800078e08ff */
[----:B------:R-:W-:-:S03]  /*1380*/  SHF.R.S32.HI R15, RZ, 0x1f, R14 ;  /* 0x0000001fff0f7819 */ /* 0x000fc6000001140e */
[----:B------:R-:W-:-:S04]  /*1390*/  IMAD.WIDE.U32 R2, R8, UR8, R14 ;  /* 0x0000000808027c25 */ /* 0x000fc8000f8e000e */
[----:B------:R-:W-:Y:S01]  /*13a0*/  IMAD R3, R9, UR8, R3 ;  /* 0x0000000809037c24 */ /* 0x000fe2000f8e0203 */
[----:B------:R-:W-:-:S04]  /*13b0*/  LEA R14, P5, R2, UR4, 0x1 ;  /* 0x00000004020e7c11 */ /* 0x000fc8000f8a08ff */
[----:B------:R-:W-:-:S05]  /*13c0*/  LEA.HI.X R15, R2, UR5, R3, 0x1, P5 ;  /* 0x00000005020f7c11 */ /* 0x000fca000a8f0c03 */
[----:B------:R4:W-:Y:S04]  /*13d0*/  STG.E.U16 desc[UR6][R14.64], R0 ;  /* 0x000000000e007986 */ /* 0x0009e8000c101506 */
.L_x_10491:
[----:B------:R-:W-:Y:S05]  /*13e0*/  BSYNC B0 ;  /* 0x0000000000007941 */ /* 0x000fea0003800000 */
.L_x_10490:
[----:B------:R-:W-:Y:S04]  /*13f0*/  BSSY B0, `(.L_x_10492) ;  /* 0x0000010000007945 */ /* 0x000fe80003800000 */
[----:B------:R-:W-:Y:S05]  /*1400*/  @P0 BRA `(.L_x_10493) ;  /* 0x0000000000380947 */ /* 0x000fea0003800000 */
[----:B--2---:R-:W2:Y:S01]  /*1410*/  LDC R3, c[0x0][RZ] ;  /* 0x00000000ff037b82 */ /* 0x004ea20000000800 */
[----:B----4-:R-:W-:Y:S01]  /*1420*/  HADD2.F32 R15, -RZ, R4.H0_H0 ;  /* 0x20000004ff0f7230 */ /* 0x010fe20000004100 */
[----:B------:R-:W-:-:S04]  /*1430*/  ULDC.64 UR4, c[0x0][0x210] ;  /* 0x0000840000047ab9 */ /* 0x000fc80000000a00 */
[----:B---3--:R-:W-:-:S04]  /*1440*/  FADD.FTZ R0, R15, -R12 ;  /* 0x8000000c0f007221 */ /* 0x008fc80000010000 */
[----:B-1----:R-:W-:-:S05]  /*1450*/  FFMA.FTZ R0, R13, -0.69314718246459960938, R0 ;  /* 0xbf3172180d007823 */ /* 0x002fca0000010000 */
[----:B------:R-:W-:Y:S01]  /*1460*/  F2FP.F16.F32.PACK_AB R0, RZ, R0 ;  /* 0x00000000ff00723e */ /* 0x000fe200000000ff */
        /* <DEDUP_REMOVED lines=8> */
.L_x_10493:
[----:B------:R-:W-:Y:S05]  /*14f0*/  BSYNC B0 ;  /* 0x0000000000007941 */ /* 0x000fea0003800000 */
.L_x_10492:
[----:B------:R-:W-:Y:S04]  /*1500*/  BSSY B0, `(.L_x_10494) ;  /* 0x0000010000007945 */ /* 0x000fe80003800000 */
[----:B------:R-:W-:Y:S05]  /*1510*/  @P1 BRA `(.L_x_10495) ;  /* 0x0000000000381947 */ /* 0x000fea0003800000 */
[----:B--2---:R-:W2:Y:S01]  /*1520*/  LDC R3, c[0x0][RZ] ;  /* 0x00000000ff037b82 */ /* 0x004ea20000000800 */
[----:B------:R-:W-:Y:S01]  /*1530*/  HADD2.F32 R5, -RZ, R5.H0_H0 ;  /* 0x20000005ff057230 */ /* 0x000fe20000004100 */
[----:B------:R-:W-:-:S04]  /*1540*/  ULDC.64 UR4, c[0x0][0x210] ;  /* 0x0000840000047ab9 */ /* 0x000fc80000000a00 */
[----:B-1-34-:R-:W-:-:S04]  /*1550*/  FADD.FTZ R0, R5, -R12 ;  /* 0x8000000c05007221 */ /* 0x01afc80000010000 */
[----:B------:R-:W-:-:S05]  /*1560*/  FFMA.FTZ R0, R13, -0.69314718246459960938, R0 ;  /* 0xbf3172180d007823 */ /* 0x000fca0000010000 */
[----:B------:R-:W-:Y:S01]  /*1570*/  F2FP.F16.F32.PACK_AB R0, RZ, R0 ;  /* 0x00000000ff00723e */ /* 0x000fe200000000ff */
        /* <DEDUP_REMOVED lines=8> */
.L_x_10495:
[----:B------:R-:W-:Y:S05]  /*1600*/  BSYNC B0 ;  /* 0x0000000000007941 */ /* 0x000fea0003800000 */
.L_x_10494:
[----:B------:R-:W-:Y:S04]  /*1610*/  BSSY B0, `(.L_x_10496) ;  /* 0x0000011000007945 */ /* 0x000fe80003800000 */
[----:B------:R-:W-:Y:S05]  /*1620*/  @P2 BRA `(.L_x_10497) ;  /* 0x00000000003c2947 */ /* 0x000fea0003800000 */
[----:B--2---:R-:W3:Y:S01]  /*1630*/  LDC R3, c[0x0][RZ] ;  /* 0x00000000ff037b82 */ /* 0x004ee20000000800 */
[----:B-1----:R-:W-:Y:S01]  /*1640*/  HADD2.F32 R5, -RZ, R6.H0_H0 ;  /* 0x20000006ff057230 */ /* 0x002fe20000004100 */
[----:B------:R-:W-:Y:S01]  /*1650*/  ULDC.64 UR4, c[0x0][0x210] ;  /* 0x0000840000047ab9 */ /* 0x000fe20000000a00 */
[----:B---34-:R-:W-:-:S05]  /*1660*/  LEA R0, R3, R10, 0x1 ;  /* 0x0000000a03007211 */ /* 0x018fca00078e08ff */
[----:B------:R-:W-:-:S04]  /*1670*/  IMAD R0, R3, 0x2, R0 ;  /* 0x0000000203007824 */ /* 0x000fc800078e0200 */
[----:B------:R-:W-:Y:S02]  /*1680*/  IMAD.IADD R2, R0, 0x1, R3 ;  /* 0x0000000100027824 */ /* 0x000fe400078e0203 */
        /* <DEDUP_REMOVED lines=9> */
.L_x_10497:
[----:B------:R-:W-:Y:S05]  /*1720*/  BSYNC B0 ;  /* 0x0000000000007941 */ /* 0x000fea0003800000 */
.L_x_10496:
[----:B------:R-:W-:Y:S04]  /*1730*/  BSSY B0, `(.L_x_10498) ;  /* 0x0000011000007945 */ /* 0x000fe80003800000 */
[----:B------:R-:W-:Y:S05]  /*1740*/  @P3 BRA `(.L_x_10499) ;  /* 0x00000000003c3947 */ /* 0x000fea0003800000 */
[----:B--2---:R-:W1:Y:S01]  /*1750*/  LDC R3, c[0x0][RZ] ;  /* 0x00000000ff037b82 */ /* 0x004e620000000800 */
[----:B------:R-:W-:Y:S01]  /*1760*/  HADD2.F32 R7, -RZ, R7.H0_H0 ;  /* 0x20000007ff077230 */ /* 0x000fe20000004100 */
[----:B------:R-:W-:Y:S01]  /*1770*/  ULDC.64 UR4, c[0x0][0x210] ;  /* 0x0000840000047ab9 */ /* 0x000fe20000000a00 */
[----:B-1-34-:R-:W-:-:S04]  /*1780*/  IMAD R0, R3, 0x2, R10 ;  /* 0x0000000203007824 */ /* 0x01afc800078e020a */
[----:B------:R-:W-:-:S05]  /*1790*/  IMAD R0, R3, 0x2, R0 ;  /* 0x0000000203007824 */ /* 0x000fca00078e0200 */
[----:B------:R-:W-:Y:S01]  /*17a0*/  LEA R2, R3, R0, 0x1 ;  /* 0x0000000003027211 */ /* 0x000fe200078e08ff */
        /* <DEDUP_REMOVED lines=9> */
.L_x_10499:
[----:B------:R-:W-:Y:S05]  /*1840*/  BSYNC B0 ;  /* 0x0000000000007941 */ /* 0x000fea0003800000 */
.L_x_10498:
[----:B------:R-:W-:Y:S05]  /*1850*/  @P4 EXIT ;  /* 0x000000000000494d */ /* 0x000fea0003800000 */
[----:B--2---:R-:W2:Y:S01]  /*1860*/  LDC R3, c[0x0][RZ] ;  /* 0x00000000ff037b82 */ /* 0x004ea20000000800 */
[----:B-1----:R-:W-:Y:S01]  /*1870*/  HADD2.F32 R5, -RZ, R28.H0_H0 ;  /* 0x2000001cff057230 */ /* 0x002fe20000004100 */
[----:B------:R-:W-:-:S04]  /*1880*/  ULDC.64 UR4, c[0x0][0x210] ;  /* 0x0000840000047ab9 */ /* 0x000fc80000000a00 */
[----:B------:R-:W-:-:S04]  /*1890*/  FADD.FTZ R12, R5, -R12 ;  /* 0x8000000c050c7221 */ /* 0x000fc80000010000 */
[----:B------:R-:W-:-:S05]  /*18a0*/  FFMA.FTZ R13, R13, -0.69314718246459960938, R12 ;  /* 0xbf3172180d0d7823 */ /* 0x000fca000001000c */
[----:B------:R-:W-:Y:S01]  /*18b0*/  F2FP.F16.F32.PACK_AB R13, RZ, R13 ;  /* 0x0000000dff0d723e */ /* 0x000fe200000000ff */
[----:B--2---:R-:W-:-:S04]  /*18c0*/  IMAD R10, R3, 0x2, R10 ;  /* 0x00000002030a7824 */ /* 0x004fc800078e020a */
        /* <DEDUP_REMOVED lines=10> */
.L_x_10482:
[----:B-1----:R-:W-:Y:S01]  /*1970*/  MOV R22, R14 ;  /* 0x0000000e00167202 */ /* 0x002fe20000000f00 */
[----:B------:R-:W-:Y:S02]  /*1980*/  IMAD.MOV.U32 R24, RZ, RZ, 0x10 ;  /* 0x00000010ff187424 */ /* 0x000fe400078e00ff */
[----:B------:R-:W-:Y:S02]  /*1990*/  IMAD.MOV.U32 R25, RZ, RZ, 0x1f ;  /* 0x0000001fff197424 */ /* 0x000fe400078e00ff */
[----:B------:R-:W-:-:S07]  /*19a0*/  IMAD.MOV.U32 R21, RZ, RZ, -0x1 ;  /* 0xffffffffff157424 */ /* 0x000fce00078e00ff */
[----:B------:R-:W-:Y:S05]  /*19b0*/  WARPSYNC.COLLECTIVE R21, `(.L_x_10500) ;  /* 0x0000000015087348 */ /* 0x000fea0003c00000 */
[----:B------:R0:W1:Y:S02]  /*19c0*/  SHFL.DOWN P6, R18, R22, R24, R25 ;  /* 0x0800001816127389 */ /* 0x00006400000c0019 */
[----:B01----:R-:W-:Y:S01]  /*19d0*/  ENDCOLLECTIVE ;  /* 0x000000000000791b */ /* 0x003fe20003800000 */
.L_x_10500:
        /* <DEDUP_REMOVED lines=8> */
.L_x_10501:
        /* <DEDUP_REMOVED lines=8> */
.L_x_10502:
        /* <DEDUP_REMOVED lines=8> */
.L_x_10503:
        /* <DEDUP_REMOVED lines=8> */
.L_x_10504:
[----:B------:R-:W-:Y:S01]  /*1be0*/  IMAD.MOV.U32 R19, RZ, RZ, R18 ;  /* 0x000000ffff137224 */ /* 0x000fe200078e0012 */
[----:B------:R-:W-:Y:S06]  /*1bf0*/  BRA `(.L_x_10505) ;  /* 0xffffffec00907947 */ /* 0x000fec000383ffff */
.L_x_10485:
[----:B-1----:R-:W-:Y:S01]  /*1c00*/  IMAD.MOV.U32 R22, RZ, RZ, R15 ;  /* 0x000000ffff167224 */ /* 0x002fe200078e000f */
[----:B------:R-:W-:Y:S01]  /*1c10*/  MOV R21, 0xffffffff ;  /* 0xffffffff00157802 */ /* 0x000fe20000000f00 */
[----:B------:R-:W-:Y:S02]  /*1c20*/  IMAD.MOV.U32 R24, RZ, RZ, 0x10 ;  /* 0x00000010ff187424 */ /* 0x000fe400078e00ff */
[----:B------:R-:W-:-:S07]  /*1c30*/  IMAD.MOV.U32 R25, RZ, RZ, 0x1f ;  /* 0x0000001fff197424 */ /* 0x000fce00078e00ff */
[----:B------:R-:W-:Y:S05]  /*1c40*/  WARPSYNC.COLLECTIVE R21, `(.L_x_10506) ;  /* 0x0000000015087348 */ /* 0x000fea0003c00000 */
[----:B------:R0:W1:Y:S02]  /*1c50*/  SHFL.DOWN P6, R18, R22, R24, R25 ;  /* 0x0800001816127389 */ /* 0x00006400000c0019 */
[----:B01----:R-:W-:Y:S01]  /*1c60*/  ENDCOLLECTIVE ;  /* 0x000000000000791b */ /* 0x003fe20003800000 */
.L_x_10506:
[----:B------:R-:W-:Y:S02]  /*1c70*/  IMAD.MOV.U32 R24, RZ, RZ, 0x8 ;  /* 0x00000008ff187424 */ /* 0x000fe400078e00ff */
[----:B------:R-:W-:-:S04]  /*1c80*/  IMAD.MOV.U32 R14, RZ, RZ, R18 ;  /* 0x000000ffff0e7224 */ /* 0x000fc800078e0012 */
[----:B------:R-:W-:-:S04]  /*1c90*/  FADD.FTZ R14, R15, R14 ;  /* 0x0000000e0f0e7221 */ /* 0x000fc80000010000 */
[----:B------:R-:W-:-:S07]  /*1ca0*/  IMAD.MOV.U32 R22, RZ, RZ, R14 ;  /* 0x000000ffff167224 */ /* 0x000fce00078e000e */
[----:B------:R-:W-:Y:S05]  /*1cb0*/  WARPSYNC.COLLECTIVE R21, `(.L_x_10507) ;  /* 0x0000000015087348 */ /* 0x000fea0003c00000 */
[----:B------:R0:W1:Y:S02]  /*1cc0*/  SHFL.DOWN P6, R18, R22, R24, R25 ;  /* 0x0800001816127389 */ /* 0x00006400000c0019 */
[----:B01----:R-:W-:Y:S01]  /*1cd0*/  ENDCOLLECTIVE ;  /* 0x000000000000791b */ /* 0x003fe20003800000 */
.L_x_10507:
[----:B------:R-:W-:Y:S02]  /*1ce0*/  IMAD.MOV.U32 R24, RZ, RZ, 0x4 ;  /* 0x00000004ff187424 */ /* 0x000fe400078e00ff */
[----:B------:R-:W-:-:S04]  /*1cf0*/  IMAD.MOV.U32 R13, RZ, RZ, R18 ;  /* 0x000000ffff0d7224 */ /* 0x000fc800078e0012 */
[----:B------:R-:W-:-:S05]  /*1d00*/  FADD.FTZ R13, R14, R13 ;  /* 0x0000000d0e0d7221 */ /* 0x000fca0000010000 */
[----:B------:R-:W-:-:S07]  /*1d10*/  MOV R22, R13 ;  /* 0x0000000d00167202 */ /* 0x000fce0000000f00 */
[----:B------:R-:W-:Y:S05]  /*1d20*/  WARPSYNC.COLLECTIVE R21, `(.L_x_10508) ;  /* 0x0000000015087348 */ /* 0x000fea0003c00000 */
[----:B------:R0:W1:Y:S02]  /*1d30*/  SHFL.DOWN P6, R18, R22, R24, R25 ;  /* 0x0800001816127389 */ /* 0x00006400000c0019 */
[----:B01----:R-:W-:Y:S01]  /*1d40*/  ENDCOLLECTIVE ;  /* 0x000000000000791b */ /* 0x003fe20003800000 */
.L_x_10508:
[----:B------:R-:W-:Y:S02]  /*1d50*/  IMAD.MOV.U32 R24, RZ, RZ, 0x2 ;  /* 0x00000002ff187424 */ /* 0x000fe400078e00ff */
[----:B------:R-:W-:-:S04]  /*1d60*/  IMAD.MOV.U32 R16, RZ, RZ, R18 ;  /* 0x000000ffff107224 */ /* 0x000fc800078e0012 */
[----:B------:R-:W-:-:S04]  /*1d70*/  FADD.FTZ R16, R13, R16 ;  /* 0x000000100d107221 */ /* 0x000fc80000010000 */
[----:B------:R-:W-:-:S07]  /*1d80*/  IMAD.MOV.U32 R22, RZ, RZ, R16 ;  /* 0x000000ffff167224 */ /* 0x000fce00078e0010 */
[----:B------:R-:W-:Y:S05]  /*1d90*/  WARPSYNC.COLLECTIVE R21, `(.L_x_10509) ;  /* 0x0000000015087348 */ /* 0x000fea0003c00000 */
[----:B------:R0:W1:Y:S02]  /*1da0*/  SHFL.DOWN P6, R18, R22, R24, R25 ;  /* 0x0800001816127389 */ /* 0x00006400000c0019 */
[----:B01----:R-:W-:Y:S01]  /*1db0*/  ENDCOLLECTIVE ;  /* 0x000000000000791b */ /* 0x003fe20003800000 */
.L_x_10509:
[----:B------:R-:W-:Y:S01]  /*1dc0*/  IMAD.MOV.U32 R24, RZ, RZ, 0x1 ;  /* 0x00000001ff187424 */ /* 0x000fe200078e00ff */
[----:B------:R-:W-:-:S05]  /*1dd0*/  MOV R17, R18 ;  /* 0x0000001200117202 */ /* 0x000fca0000000f00 */
[----:B------:R-:W-:-:S04]  /*1de0*/  FADD.FTZ R17, R16, R17 ;  /* 0x0000001110117221 */ /* 0x000fc80000010000 */
[----:B------:R-:W-:-:S07]  /*1df0*/  IMAD.MOV.U32 R22, RZ, RZ, R17 ;  /* 0x000000ffff167224 */ /* 0x000fce00078e0011 */
[----:B------:R-:W-:Y:S05]  /*1e00*/  WARPSYNC.COLLECTIVE R21, `(.L_x_10510) ;  /* 0x0000000015087348 */ /* 0x000fea0003c00000 */
[----:B------:R0:W1:Y:S02]  /*1e10*/  SHFL.DOWN P6, R18, R22, R24, R25 ;  /* 0x0800001816127389 */ /* 0x00006400000c0019 */
[----:B01----:R-:W-:Y:S01]  /*1e20*/  ENDCOLLECTIVE ;  /* 0x000000000000791b */ /* 0x003fe20003800000 */
.L_x_10510:
[----:B------:R-:W-:Y:S05]  /*1e30*/  BRA `(.L_x_10511) ;  /* 0xfffffff000887947 */ /* 0x000fea000383ffff */
.L_x_10512:
        /* <DEDUP_REMOVED lines=12> */
.L_x_12187:


//--------------------- .text._ZN2at6native43_GLOBAL__N__9ae7fba5_10_SoftMax_cu_9f978f6322cunn_SoftMaxForwardRegIN3c104HalfEfS4_NS1_25LogSoftMaxForwardEpilogueElLi7EEEvPT1_PKT_T3_ --------------------------
	.section	.text._ZN2at6native43_GLOBAL__N__9ae7fba5_10_SoftMax_cu_9f978f6322cunn_SoftMaxForwardRegIN3c104HalfEfS4_NS1_25LogSoftMaxForwardEpilogueElLi7EEEvPT1_PKT_T3_,"ax",@progbits
	.align	128
.text._ZN2at6native43_GLOBAL__N__9ae7fba5_10_SoftMax_cu_9f978f6322cunn_SoftMaxForwardRegIN3c104HalfEfS4_NS1_25LogSoftMaxForwardEpilogueElLi7EEEvPT1_PKT_T3_:
        .type           _ZN2at6native43_GLOBAL__N__9ae7fba5_10_SoftMax_cu_9f978f6322cunn_SoftMaxForwardRegIN3c104HalfEfS4_NS1_25LogSoftMaxForwardEpilogueElLi7EEEvPT1_PKT_T3_,@function
        .size           _ZN2at6native43_GLOBAL__N__9ae7fba5_10_SoftMax_cu_9f978f6322cunn_SoftMaxForwardRegIN3c104HalfEfS4_NS1_25LogSoftMaxForwardEpilogueElLi7EEEvPT1_PKT_T3_,(.L_x_12188 - _ZN2at6native43_GLOBAL__N__9ae7fba5_10_SoftMax_cu_9f978f6322cunn_SoftMaxForwardRegIN3c104HalfEfS4_NS1_25LogSoftMaxForwardEpilogueElLi7EEEvPT1_PKT_T3_)
        .other          _ZN2at6native43_GLOBAL__N__9ae7fba5_10_SoftMax_cu_9f978f6322cunn_SoftMaxForwardRegIN3c104HalfEfS4_NS1_25LogSoftMaxForwardEpilogueElLi7EEEvPT1_PKT_T3_,@"STO_CUDA_ENTRY STV_DEFAULT"
_ZN2at6native43_GLOBAL__N__9ae7fba5_10_SoftMax_cu_9f978f6322cunn_SoftMaxForwardRegIN3c104HalfEfS4_NS1_25LogSoftMaxForwardEpilogueElLi7EEEvPT1_PKT_T3_:
        /* <DEDUP_REMOVED lines=148> */
.L_x_10536:
[----:B-1----:R-:W-:-:S04]  /*0940*/  FSETP.GEU.FTZ.AND P6, PT, R19, R18, PT ;  /* 0x000000121300720b */ /* 0x002fc80003fde000 */
[----:B0-----:R-:W-:-:S09]  /*0950*/  FSEL R19, R18, R19, !P6 ;  /* 0x0000001312137208 */ /* 0x001fd20007000000 */
.L_x_10514:
[----:B------:R-:W-:Y:S05]  /*0960*/  BSYNC B0 ;  /* 0x0000000000007941 */ /* 0x000fea0003800000 */
.L_x_10513:
        /* <DEDUP_REMOVED lines=82> */
.L_x_10542:
[----:B-1----:R-:W-:-:S07]  /*0e90*/  FADD.FTZ R13, R21, R18 ;  /* 0x00000012150d7221 */ /* 0x002fce0000010000 */
.L_x_10517:
[----:B------:R-:W-:Y:S05]  /*0ea0*/  BSYNC B0 ;  /* 0x0000000000007941 */ /* 0x000fea0003800000 */
.L_x_10516:
        /* <DEDUP_REMOVED lines=8> */
[----:B------:R-:W-:Y:S01]  /*0f30*/  HADD2.F32 R3, -RZ, R3.H0_H0 ;  /* 0x20000003ff037230 */ /* 0x000fe20000004100 */
[----:B------:R-:W-:Y:S01]  /*0f40*/  MOV R16, R8 ;  /* 0x0000000800107202 */ /* 0x000fe20000000f00 */
[----:B------:R-:W-:Y:S01]  /*0f50*/  IMAD.MOV.U32 R17, RZ, RZ, R9 ;  /* 0x000000ffff117224 */ /* 0x000fe200078e0009 */
[----:B------:R-:W-:Y:S02]  /*0f60*/  ULDC.64 UR4, c[0x0][0x210] ;  /* 0x0000840000047ab9 */ /* 0x000fe40000000a00 */
[----:B------:R-:W-:Y:S01]  /*0f70*/  FADD.FTZ R14, R3, -R12 ;  /* 0x8000000c030e7221 */ /* 0x000fe20000010000 */
[----:B------:R-:W-:-:S04]  /*0f80*/  IMAD.WIDE.U32 R16, R10, UR8, R16 ;  /* 0x000000080a107c25 */ /* 0x000fc8000f8e0010 */
[----:B-1----:R-:W-:Y:S01]  /*0f90*/  FFMA.FTZ R3, R13, -0.69314718246459960938, R14 ;  /* 0xbf3172180d037823 */ /* 0x002fe2000001000e */
[----:B------:R-:W-:Y:S01]  /*0fa0*/  IMAD R15, R11, UR8, R17 ;  /* 0x000000080b0f7c24 */ /* 0x000fe2000f8e0211 */
[----:B------:R-:W-:-:S03]  /*0fb0*/  LEA R14, P5, R16, UR4, 0x1 ;  /* 0x00000004100e7c11 */ /* 0x000fc6000f8a08ff */
[----:B------:R-:W-:Y:S02]  /*0fc0*/  F2FP.F16.F32.PACK_AB R3, RZ, R3 ;  /* 0x00000003ff03723e */ /* 0x000fe400000000ff */
[----:B------:R-:W-:-:S05]  /*0fd0*/  LEA.HI.X R15, R16, UR5, R15, 0x1, P5 ;  /* 0x00000005100f7c11 */ /* 0x000fca000a8f0c0f */
[----:B------:R2:W-:Y:S03]  /*0fe0*/  STG.E.U16 desc[UR6][R14.64], R3 ;  /* 0x000000030e007986 */ /* 0x0005e6000c101506 */
.L_x_10520:
[----:B------:R-:W-:Y:S05]  /*0ff0*/  BSYNC B0 ;  /* 0x0000000000007941 */ /* 0x000fea0003800000 */
.L_x_10519:
        /* <DEDUP_REMOVED lines=14> */
[----:B------:R-:W-:-:S05]  /*10e0*/  LEA.HI.X R17, R14, UR5, R15, 0x1, P5 ;  /* 0x000000050e117c11 */ /* 0x000fca000a8f0c0f */
[----:B------:R3:W-:Y:S04]  /*10f0*/  STG.E.U16 desc[UR6][R16.64], R3 ;  /* 0x0000000310007986 */ /* 0x0007e8000c101506 */
.L_x_10522:
[----:B------:R-:W-:Y:S05]  /*1100*/  BSYNC B0 ;  /* 0x0000000000007941 */ /* 0x000fea0003800000 */
.L_x_10521:
[----:B------:R-:W-:Y:S04]  /*1110*/  BSSY B0, `(.L_x_10523) ;  /* 0x000000f000007945 */ /* 0x000fe80003800000 */
[----:B------:R-:W-:Y:S05]  /*1120*/  @P0 BRA `(.L_x_10524) ;  /* 0x0000000000340947 */ /* 0x000fea0003800000 */
[----:B--2---:R-:W2:Y:S01]  /*1130*/  LDC R15, c[0x0][RZ] ;  /* 0x00000000ff0f7b82 */ /* 0x004ea20000000800 */
[----:B---3--:R-:W-:Y:S01]  /*1140*/  HADD2.F32 R3, -RZ, R2.H0_H0 ;  /* 0x20000002ff037230 */ /* 0x008fe20000004100 */
[----:B------:R-:W-:-:S04]  /*1150*/  ULDC.64 UR4, c[0x0][0x210] ;  /* 0x0000840000047ab9 */ /* 0x000fc80000000a00 */
[----:B------:R-:W-:-:S04]  /*1160*/  FADD.FTZ R4, R3, -R12 ;  /* 0x8000000c03047221 */ /* 0x000fc80000010000 */
[----:B-1----:R-:W-:-:S05]  /*1170*/  FFMA.FTZ R4, R13, -0.69314718246459960938, R4 ;  /* 0xbf3172180d047823 */ /* 0x002fca0000010004 */
[----:B------:R-:W-:Y:S01]  /*1180*/  F2FP.F16.F32.PACK_AB R4, RZ, R4 ;  /* 0x00000004ff04723e */ /* 0x000fe200000000ff */
[----:B--2---:R-:W-:-:S05]  /*1190*/  IMAD R14, R15, 0x2, R8 ;  /* 0x000000020f0e7824 */ /* 0x004fca00078e0208 */
[----:B------:R-:W-:-:S03]  /*11a0*/  SHF.R.S32.HI R15, RZ, 0x1f, R14 ;  /* 0x0000001fff0f7819 */ /* 0x000fc6000001140e */
[----:B------:R-:W-:-:S04]  /*11b0*/  IMAD.WIDE.U32 R2, R10, UR8, R14 ;  /* 0x000000080a027c25 */ /* 0x000fc8000f8e000e */
[----:B------:R-:W-:Y:S01]  /*11c0*/  IMAD R3, R11, UR8, R3 ;  /* 0x000000080b037c24 */ /* 0x000fe2000f8e0203 */
[----:B------:R-:W-:-:S04]  /*11d0*/  LEA R14, P0, R2, UR4, 0x1 ;  /* 0x00000004020e7c11 */ /* 0x000fc8000f8008ff */
[----:B------:R-:W-:-:S05]  /*11e0*/  LEA.HI.X R15, R2, UR5, R3, 0x1, P0 ;  /* 0x00000005020f7c11 */ /* 0x000fca00080f0c03 */
[----:B------:R4:W-:Y:S04]  /*11f0*/  STG.E.U16 desc[UR6][R14.64], R4 ;  /* 0x000000040e007986 */ /* 0x0009e8000c101506 */
.L_x_10524:
[----:B------:R-:W-:Y:S05]  /*1200*/  BSYNC B0 ;  /* 0x0000000000007941 */ /* 0x000fea0003800000 */
.L_x_10523:
[----:B------:R-:W-:Y:S04]  /*1210*/  BSSY B0, `(.L_x_10525) ;  /* 0x0000010000007945 */ /* 0x000fe80003800000 */
[----:B------:R-:W-:Y:S05]  /*1220*/  @P1 BRA `(.L_x_10526) ;  /* 0x0000000000381947 */ /* 0x000fea0003800000 */
[----:B--23--:R-:W2:Y:S01]  /*1230*/  LDC R3, c[0x0][RZ] ;  /* 0x00000000ff037b82 */ /* 0x00cea20000000800 */
[----:B----4-:R-:W-:Y:S01]  /*1240*/  HADD2.F32 R15, -RZ, R0.H0_H0 ;  /* 0x20000000ff0f7230 */ /* 0x010fe20000004100 */
[----:B------:R-:W-:-:S04]  /*1250*/  ULDC.64 UR4, c[0x0][0x210] ;  /* 0x0000840000047ab9 */ /* 0x000fc80000000a00 */
[----:B------:R-:W-:-:S04]  /*1260*/  FADD.FTZ R0, R15, -R12 ;  /* 0x8000000c0f007221 */ /* 0x000fc80000010000 */
[----:B-1----:R-:W-:-:S05]  /*1270*/  FFMA.FTZ R0, R13, -0.69314718246459960938, R0 ;  /* 0xbf3172180d007823 */ /* 0x002fca0000010000 */
[----:B------:R-:W-:Y:S02]  /*1280*/  F2FP.F16.F32.PACK_AB R0, RZ, R0 ;  /* 0x00000000ff00723e */ /* 0x000fe400000000ff */
        /* <DEDUP_REMOVED lines=8> */
.L_x_10526:
[----:B------:R-:W-:Y:S05]  /*1310*/  BSYNC B0 ;  /* 0x0000000000007941 */ /* 0x000fea0003800000 */
.L_x_10525:
[----:B------:R-:W-:Y:S04]  /*1320*/  BSSY B0, `(.L_x_10527) ;  /* 0x0000010000007945 */ /* 0x000fe80003800000 */
[----:B------:R-:W-:Y:S05]  /*1330*/  @P2 BRA `(.L_x_10528) ;  /* 0x0000000000382947 */ /* 0x000fea0003800000 */
[----:B--23--:R-:W2:Y:S01]  /*1340*/  LDC R3, c[0x0][RZ] ;  /* 0x00000000ff037b82 */ /* 0x00cea20000000800 */
[----:B------:R-:W-:Y:S01]  /*1350*/  HADD2.F32 R5, -RZ, R5.H0_H0 ;  /* 0x20000005ff057230 */ /* 0x000fe20000004100 */
[----:B------:R-:W-:-:S04]  /*1360*/  ULDC.64 UR4, c[0x0][0x210] ;  /* 0x0000840000047ab9 */ /* 0x000fc80000000a00 */
[----:B-1----:R-:W-:-:S04]  /*1370*/  FADD.FTZ R0, R5, -R12 ;  /* 0x8000000c05007221 */ /* 0x002fc80000010000 */
[----:B------:R-:W-:-:S05]  /*1380*/  FFMA.FTZ R0, R13, -0.69314718246459960938, R0 ;  /* 0xbf3172180d007823 */ /* 0x000fca0000010000 */
[----:B------:R-:W-:Y:S01]  /*1390*/  F2FP.F16.F32.PACK_AB R0, RZ, R0 ;  /* 0x00000000ff00723e */ /* 0x000fe200000000ff */
        /* <DEDUP_REMOVED lines=8> */
.L_x_10528:
[----:B------:R-:W-:Y:S05]  /*1420*/  BSYNC B0 ;  /* 0x0000000000007941 */ /* 0x000fea0003800000 */
.L_x_10527:
[----:B------:R-:W-:Y:S04]  /*1430*/  BSSY B0, `(.L_x_10529) ;  /* 0x0000011000007945 */ /* 0x000fe80003800000 */
[----:B------:R-:W-:Y:S05]  /*1440*/  @P3 BRA `(.L_x_10530) ;  /* 0x00000000003c3947 */ /* 0x000fea0003800000 */
[----:B--23--:R-:W2:Y:S01]  /*1450*/  LDC R3, c[0x0][RZ] ;  /* 0x00000000ff037b82 */ /* 0x00cea20000000800 */
[----:B-1----:R-:W-:Y:S01]  /*1460*/  HADD2.F32 R5, -RZ, R6.H0_H0 ;  /* 0x20000006ff057230 */ /* 0x002fe20000004100 */
[----:B------:R-:W-:Y:S01]  /*1470*/  ULDC.64 UR4, c[0x0][0x210] ;  /* 0x0000840000047ab9 */ /* 0x000fe20000000a00 */
[----:B--2---:R-:W-:-:S05]  /*1480*/  LEA R0, R3, R8, 0x1 ;  /* 0x0000000803007211 */ /* 0x004fca00078e08ff */
        /* <DEDUP_REMOVED lines=8> */
[----:B----4-:R-:W-:-:S04]  /*1510*/  LEA R4, P0, R2, UR4, 0x1 ;  /* 0x0000000402047c11 */ /* 0x010fc8000f8008ff */
[----:B------:R-:W-:-:S05]  /*1520*/  LEA.HI.X R5, R2, UR5, R3, 0x1, P0 ;  /* 0x0000000502057c11 */ /* 0x000fca00080f0c03 */
[----:B------:R1:W-:Y:S04]  /*1530*/  STG.E.U16 desc[UR6][R4.64], R0 ;  /* 0x0000000004007986 */ /* 0x0003e8000c101506 */
.L_x_10530:
[----:B------:R-:W-:Y:S05]  /*1540*/  BSYNC B0 ;  /* 0x0000000000007941 */ /* 0x000fea0003800000 */
.L_x_10529:
[----:B------:R-:W-:Y:S05]  /*1550*/  @P4 EXIT ;  /* 0x000000000000494d */ /* 0x000fea0003800000 */
[----:B--23--:R-:W2:Y:S01]  /*1560*/  LDC R3, c[0x0][RZ] ;  /* 0x00000000ff037b82 */ /* 0x00cea20000000800 */
[----:B------:R-:W-:Y:S01]  /*1570*/  HADD2.F32 R7, -RZ, R7.H0_H0 ;  /* 0x20000007ff077230 */ /* 0x000fe20000004100 */
[----:B------:R-:W-:-:S04]  /*1580*/  ULDC.64 UR4, c[0x0][0x210] ;  /* 0x0000840000047ab9 */ /* 0x000fc80000000a00 */
[----:B------:R-:W-:-:S04]  /*1590*/  FADD.FTZ R12, R7, -R12 ;  /* 0x8000000c070c7221 */ /* 0x000fc80000010000 */
[----:B-1----:R-:W-:-:S05]  /*15a0*/  FFMA.FTZ R13, R13, -0.69314718246459960938, R12 ;  /* 0xbf3172180d0d7823 */ /* 0x002fca000001000c */
[----:B------:R-:W-:Y:S01]  /*15b0*/  F2FP.F16.F32.PACK_AB R13, RZ, R13 ;  /* 0x0000000dff0d723e */ /* 0x000fe200000000ff */
[----:B--2---:R-:W-:-:S05]  /*15c0*/  IMAD R8, R3, 0x2, R8 ;  /* 0x0000000203087824 */ /* 0x004fca00078e0208 */
[----:B------:R-:W-:-:S05]  /*15d0*/  LEA R8, R3, R8, 0x1 ;  /* 0x0000000803087211 */ /* 0x000fca00078e08ff */
        /* <DEDUP_REMOVED lines=8> */
.L_x_10515:
[----:B------:R-:W-:Y:S01]  /*1660*/  HFMA2.MMA R16, -RZ, RZ, 0, 1.847743988037109375e-06 ;  /* 0x0000001fff107435 */ /* 0x000fe200000001ff */
[----:B-1----:R-:W-:Y:S02]  /*1670*/  IMAD.MOV.U32 R26, RZ, RZ, R19 ;  /* 0x000000ffff1a7224 */ /* 0x002fe400078e0013 */
[----:B------:R-:W-:Y:S02]  /*1680*/  IMAD.MOV.U32 R17, RZ, RZ, 0x10 ;  /* 0x00000010ff117424 */ /* 0x000fe400078e00ff */
[----:B------:R-:W-:-:S07]  /*1690*/  IMAD.MOV.U32 R15, RZ, RZ, -0x1 ;  /* 0xffffffffff0f7424 */ /* 0x000fce00078e00ff */
[----:B------:R-:W-:Y:S05]  /*16a0*/  WARPSYNC.COLLECTIVE R15, `(.L_x_10531) ;  /* 0x000000000f087348 */ /* 0x000fea0003c00000 */
[----:B------:R0:W1:Y:S02]  /*16b0*/  SHFL.DOWN P6, R18, R26, R17, R16 ;  /* 0x080000111a127389 */ /* 0x00006400000c0010 */
[----:B01----:R-:W-:Y:S01]  /*16c0*/  ENDCOLLECTIVE ;  /* 0x000000000000791b */ /* 0x003fe20003800000 */
.L_x_10531:
[----:B------:R-:W-:Y:S01]  /*16d0*/  IMAD.MOV.U32 R17, RZ, RZ, 0x8 ;  /* 0x00000008ff117424 */ /* 0x000fe200078e00ff */
[----:B------:R-:W-:-:S04]  /*16e0*/  FSETP.GEU.FTZ.AND P6, PT, R19, R18, PT ;  /* 0x000000121300720b */ /* 0x000fc80003fde000 */
[----:B------:R-:W-:-:S05]  /*16f0*/  FSEL R12, R18, R19, !P6 ;  /* 0x00000013120c7208 */ /* 0x000fca0007000000 */
[----:B------:R-:W-:-:S07]  /*1700*/  IMAD.MOV.U32 R26, RZ, RZ, R12 ;  /* 0x000000ffff1a7224 */ /* 0x000fce00078e000c */
[----:B------:R-:W-:Y:S05]  /*1710*/  WARPSYNC.COLLECTIVE R15, `(.L_x_10532) ;  /* 0x000000000f087348 */ /* 0x000fea0003c00000 */
[----:B------:R0:W1:Y:S02]  /*1720*/  SHFL.DOWN P6, R18, R26, R17, R16 ;  /* 0x080000111a127389 */ /* 0x00006400000c0010 */
[----:B01----:R-:W-:Y:S01]  /*1730*/  ENDCOLLECTIVE ;  /* 0x000000000000791b */ /* 0x003fe20003800000 */
.L_x_10532:
[----:B------:R-:W-:Y:S01]  /*1740*/  IMAD.MOV.U32 R17, RZ, RZ, 0x4 ;  /* 0x00000004ff117424 */ /* 0x000fe200078e00ff */
[----:B------:R-:W-:-:S04]  /*1750*/  FSETP.GEU.FTZ.AND P6, PT, R12, R18, PT ;  /* 0x000000120c00720b */ /* 0x000fc80003fde000 */
[----:B------:R-:W-:-:S04]  /*1760*/  FSEL R20, R18, R12, !P6 ;  /* 0x0000000c12147208 */ /* 0x000fc80007000000 */
[----:B------:R-:W-:-:S07]  /*1770*/  MOV R26, R20 ;  /* 0x00000014001a7202 */ /* 0x000fce0000000f00 */
[----:B------:R-:W-:Y:S05]  /*1780*/  WARPSYNC.COLLECTIVE R15, `(.L_x_10533) ;  /* 0x000000000f087348 */ /* 0x000fea0003c00000 */
[----:B------:R0:W1:Y:S02]  /*1790*/  SHFL.DOWN P6, R18, R26, R17, R16 ;  /* 0x080000111a127389 */ /* 0x00006400000c0010 */
[----:B01----:R-:W-:Y:S01]  /*17a0*/  ENDCOLLECTIVE ;  /* 0x000000000000791b */ /* 0x003fe20003800000 */
.L_x_10533:
[----:B------:R-:W-:Y:S01]  /*17b0*/  IMAD.MOV.U32 R17, RZ, RZ, 0x2 ;  /* 0x00000002ff117424 */ /* 0x000fe200078e00ff */
[----:B------:R-:W-:-:S04]  /*17c0*/  FSETP.GEU.FTZ.AND P6, PT, R20, R18, PT ;  /* 0x000000121400720b */ /* 0x000fc80003fde000 */
[----:B------:R-:W-:-:S05]  /*17d0*/  FSEL R23, R18, R20, !P6 ;  /* 0x0000001412177208 */ /* 0x000fca0007000000 */
[----:B------:R-:W-:-:S07]  /*17e0*/  IMAD.MOV.U32 R26, RZ, RZ, R23 ;  /* 0x000000ffff1a7224 */ /* 0x000fce00078e0017 */
[----:B------:R-:W-:Y:S05]  /*17f0*/  WARPSYNC.COLLECTIVE R15, `(.L_x_10534) ;  /* 0x000000000f087348 */ /* 0x000fea0003c00000 */
[----:B------:R0:W1:Y:S02]  /*1800*/  SHFL.DOWN P6, R18, R26, R17, R16 ;  /* 0x080000111a127389 */ /* 0x00006400000c0010 */
[----:B01----:R-:W-:Y:S01]  /*1810*/  ENDCOLLECTIVE ;  /* 0x000000000000791b */ /* 0x003fe20003800000 */
.L_x_10534:
[----:B------:R-:W-:Y:S01]  /*1820*/  IMAD.MOV.U32 R17, RZ, RZ, 0x1 ;  /* 0x00000001ff117424 */ /* 0x000fe200078e00ff */
[----:B------:R-:W-:-:S04]  /*1830*/  FSETP.GEU.FTZ.AND P6, PT, R23, R18, PT ;  /* 0x000000121700720b */ /* 0x000fc80003fde000 */
[----:B------:R-:W-:-:S04]  /*1840*/  FSEL R19, R18, R23, !P6 ;  /* 0x0000001712137208 */ /* 0x000fc80007000000 */
[----:B------:R-:W-:-:S07]  /*1850*/  MOV R26, R19 ;  /* 0x00000013001a7202 */ /* 0x000fce0000000f00 */
[----:B------:R-:W-:Y:S05]  /*1860*/  WARPSYNC.COLLECTIVE R15, `(.L_x_10535) ;  /* 0x000000000f087348 */ /* 0x000fea0003c00000 */
[----:B------:R0:W1:Y:S02]  /*1870*/  SHFL.DOWN P6, R18, R26, R17, R16 ;  /* 0x080000111a127389 */ /* 0x00006400000c0010 */
[----:B01----:R-:W-:Y:S01]  /*1880*/  ENDCOLLECTIVE ;  /* 0x000000000000791b */ /* 0x003fe20003800000 */
.L_x_10535:
[----:B------:R-:W-:Y:S05]  /*1890*/  BRA `(.L_x_10536) ;  /* 0xfffffff000287947 */ /* 0x000fea000383ffff */
.L_x_10518:
[----:B------:R-:W-:Y:S01]  /*18a0*/  HFMA2.MMA R16, -RZ, RZ, 0, 1.847743988037109375e-06 ;  /* 0x0000001fff107435 */ /* 0x000fe200000001ff */
[----:B-1----:R-:W-:Y:S02]  /*18b0*/  IMAD.MOV.U32 R26, RZ, RZ, R13 ;  /* 0x000000ffff1a7224 */ /* 0x002fe400078e000d */
[----:B------:R-:W-:Y:S02]  /*18c0*/  IMAD.MOV.U32 R17, RZ, RZ, 0x10 ;  /* 0x00000010ff117424 */ /* 0x000fe400078e00ff */
[----:B------:R-:W-:-:S07]  /*18d0*/  IMAD.MOV.U32 R15, RZ, RZ, -0x1 ;  /* 0xffffffffff0f7424 */ /* 0x000fce00078e00ff */
[----:B------:R-:W-:Y:S05]  /*18e0*/  WARPSYNC.COLLECTIVE R15, `(.L_x_10537) ;  /* 0x000000000f087348 */ /* 0x000fea0003c00000 */
[----:B------:R0:W1:Y:S02]  /*18f0*/  SHFL.DOWN P6, R18, R26, R17, R16 ;  /* 0x080000111a127389 */ /* 0x00006400000c0010 */
[----:B01----:R-:W-:Y:S01]  /*1900*/  ENDCOLLECTIVE ;  /* 0x000000000000791b */ /* 0x003fe20003800000 */
.L_x_10537:
[----:B------:R-:W-:Y:S02]  /*1910*/  IMAD.MOV.U32 R17, RZ, RZ, 0x8 ;  /* 0x00000008ff117424 */ /* 0x000fe400078e00ff */
[----:B------:R-:W-:-:S04]  /*1920*/  FADD.FTZ R14, R13, R18 ;  /* 0x000000120d0e7221 */ /* 0x000fc80000010000 */
[----:B------:R-:W-:-:S07]  /*1930*/  IMAD.MOV.U32 R26, RZ, RZ, R14 ;  /* 0x000000ffff1a7224 */ /* 0x000fce00078e000e */
[----:B------:R-:W-:Y:S05]  /*1940*/  WARPSYNC.COLLECTIVE R15, `(.L_x_10538) ;  /* 0x000000000f087348 */ /* 0x000fea0003c00000 */
[----:B------:R0:W1:Y:S02]  /*1950*/  SHFL.DOWN P6, R18, R26, R17, R16 ;  /* 0x080000111a127389 */ /* 0x00006400000c0010 */
[----:B01----:R-:W-:Y:S01]  /*1960*/  ENDCOLLECTIVE ;  /* 0x000000000000791b */ /* 0x003fe20003800000 */
.L_x_10538:
[----:B------:R-:W-:Y:S02]  /*1970*/  IMAD.MOV.U32 R17, RZ, RZ, 0x4 ;  /* 0x00000004ff117424 */ /* 0x000fe400078e00ff */
[----:B------:R-:W-:-:S05]  /*1980*/  FADD.FTZ R19, R14, R18 ;  /* 0x000000120e137221 */ /* 0x000fca0000010000 */
[----:B------:R-:W-:-:S07]  /*1990*/  MOV R26, R19 ;  /* 0x00000013001a7202 */ /* 0x000fce0000000f00 */
[----:B------:R-:W-:Y:S05]  /*19a0*/  WARPSYNC.COLLECTIVE R15, `(.L_x_10539) ;  /* 0x000000000f087348 */ /* 0x000fea0003c00000 */
[----:B------:R0:W1:Y:S02]  /*19b0*/  SHFL.DOWN P6, R18, R26, R17, R16 ;  /* 0x080000111a127389 */ /* 0x00006400000c0010 */
[----:B01----:R-:W-:Y:S01]  /*19c0*/  ENDCOLLECTIVE ;  /* 0x000000000000791b */ /* 0x003fe20003800000 */
.L_x_10539:
[----:B------:R-:W-:Y:S02]  /*19d0*/  IMAD.MOV.U32 R17, RZ, RZ, 0x2 ;  /* 0x00000002ff117424 */ /* 0x000fe400078e00ff */
[----:B------:R-:W-:-:S04]  /*19e0*/  FADD.FTZ R20, R19, R18 ;  /* 0x0000001213147221 */ /* 0x000fc80000010000 */
[----:B------:R-:W-:-:S07]  /*19f0*/  IMAD.MOV.U32 R26, RZ, RZ, R20 ;  /* 0x000000ffff1a7224 */ /* 0x000fce00078e0014 */
[----:B------:R-:W-:Y:S05]  /*1a00*/  WARPSYNC.COLLECTIVE R15, `(.L_x_10540) ;  /* 0x000000000f087348 */ /* 0x000fea0003c00000 */
[----:B------:R0:W1:Y:S02]  /*1a10*/  SHFL.DOWN P6, R18, R26, R17, R16 ;  /* 0x080000111a127389 */ /* 0x00006400000c0010 */
[----:B01----:R-:W-:Y:S01]  /*1a20*/  ENDCOLLECTIVE ;  /* 0x000000000000791b */ /* 0x003fe20003800000 */
.L_x_10540:
[----:B------:R-:W-:Y:S02]  /*1a30*/  IMAD.MOV.U32 R17, RZ, RZ, 0x1 ;  /* 0x00000001ff117424 */ /* 0x000fe400078e00ff */
[----:B------:R-:W-:-:S05]  /*1a40*/  FADD.FTZ R21, R20, R18 ;  /* 0x0000001214157221 */ /* 0x000fca0000010000 */
[----:B------:R-:W-:-:S07]  /*1a50*/  MOV R26, R21 ;  /* 0x00000015001a7202 */ /* 0x000fce0000000f00 */
[----:B------:R-:W-:Y:S05]  /*1a60*/  WARPSYNC.COLLECTIVE R15, `(.L_x_10541) ;  /* 0x000000000f087348 */ /* 0x000fea0003c00000 */
[----:B------:R0:W1:Y:S02]  /*1a70*/  SHFL.DOWN P6, R18, R26, R17, R16 ;  /* 0x080000111a127389 */ /* 0x00006400000c0010 */
[----:B01----:R-:W-:Y:S01]  /*1a80*/  ENDCOLLECTIVE ;  /* 0x000000000000791b */ /* 0x003fe20003800000 */
.L_x_10541:
[----:B------:R-:W-:Y:S05]  /*1a90*/  BRA `(.L_x_10542) ;  /* 0xfffffff000fc7947 */ /* 0x000fea000383ffff */
.L_x_10543:
        /* <DEDUP_REMOVED lines=14> */
.L_x_12188:


//--------------------- .text._ZN2at6native43_GLOBAL__N__9ae7fba5_10_SoftMax_cu_9f978f6322cunn_SoftMaxForwardRegIN3c104HalfEfS4_NS1_25LogSoftMaxForwardEpilogueElLi6EEEvPT1_PKT_T3_ --------------------------
	.section	.text._ZN2at6native43_GLOBAL__N__9ae7fba5_10_SoftMax_cu_9f978f6322cunn_SoftMaxForwardRegIN3c104HalfEfS4_NS1_25LogSoftMaxForwardEpilogueElLi6EEEvPT1_PKT_T3_,"ax",@progbits
	.align	128
.text._ZN2at6native43_GLOBAL__N__9ae7fba5_10_SoftMax_cu_9f978f6322cunn_SoftMaxForwardRegIN3c104HalfEfS4_NS1_25LogSoftMaxForwardEpilogueElLi6EEEvPT1_PKT_T3_:
        .type           _ZN2at6native43_GLOBAL__N__9ae7fba5_10_SoftMax_cu_9f978f6322cunn_SoftMaxForwardRegIN3c104HalfEfS4_NS1_25LogSoftMaxForwardEpilogueElLi6EEEvPT1_PKT_T3_,@function
        .size           _ZN2at6native43_GLOBAL__N__9ae7fba5_10_SoftMax_cu_9f978f6322cunn_SoftMaxForwardRegIN3c104HalfEfS4_NS1_25LogSoftMaxForwardEpilogueElLi6EEEvPT1_PKT_T3_,(.L_x_12189 - _ZN2at6native43_GLOBAL__N__9ae7fba5_10_SoftMax_cu_9f978f6322cunn_SoftMaxForwardRegIN3c104HalfEfS4_NS1_25LogSoftMaxForwardEpilogueElLi6EEEvPT1_PKT_T3_)
        .other          _ZN2at6native43_GLOBAL__N__9ae7fba5_10_SoftMax_cu_9f978f6322cunn_SoftMaxForwardRegIN3c104HalfEfS4_NS1_25LogSoftMaxForwardEpilogueElLi6EEEvPT1_PKT_T3_,@"STO_CUDA_ENTRY STV_DEFAULT"
_ZN2at6native43_GLOBAL__N__9ae7fba5_10_SoftMax_cu_9f978f6322cunn_SoftMaxForwardRegIN3c104HalfEfS4_NS1_25LogSoftMaxForwardEpilogueElLi6EEEvPT1_PKT_T3_:
        /* <DEDUP_REMOVED lines=20> */
[----:B------:R-:W-:Y:S02]  /*0140*/  ISETP.GE.AND.EX P2, PT, R9, R5, PT, P2 ;  /* 0x000000050900720c */ /* 0x000fe40003f46320 */
[----:B------:R-:W-:Y:S01]  /*0150*/  IADD3 R20, R8, UR4, RZ ;  /* 0x0000000408147c10 */ /* 0x000fe2000fffe0ff */
[----:B------:R-:W0:Y:S01]  /*0160*/  @!P0 LDC.64 R10, c[0x0][0x218] ;  /* 0x00008600ff0a8b82 */ /* 0x000e220000000a00 */
[C---:B--2---:R-:W-:Y:S02]  /*0170*/  @!P0 IMAD.WIDE.U32 R14, R4.reuse, UR8, R14 ;  /* 0x00000008040e8c25 */ /* 0x044fe4000f8e000e */
[----:B------:R-:W-:Y:S02]  /*0180*/  SHF.R.S32.HI R21, RZ, 0x1f, R20 ;  /* 0x0000001fff157819 */ /* 0x000fe40000011414 */
        /* <DEDUP_REMOVED lines=40> */
[----:B------:R-:W-:Y:S01]  /*0410*/  IMAD.MOV.U32 R10, RZ, RZ, -0x800001 ;  /* 0xff7fffffff0a7424 */ /* 0x000fe200078e00ff */
        /* <DEDUP_REMOVED lines=68> */
.L_x_10565:
[----:B-1----:R-:W-:-:S04]  /*0860*/  FSETP.GEU.FTZ.AND P6, PT, R16, R19, PT ;  /* 0x000000131000720b */ /* 0x002fc80003fde000 */
[----:B------:R-:W-:-:S09]  /*0870*/  FSEL R14, R19, R16, !P6 ;  /* 0x00000010130e7208 */ /* 0x000fd20007000000 */
.L_x_10545:
[----:B------:R-:W-:Y:S05]  /*0880*/  BSYNC B0 ;  /* 0x0000000000007941 */ /* 0x000fea0003800000 */
.L_x_10544:
        /* <DEDUP_REMOVED lines=74> */
.L_x_10571:
[----:B-1----:R-:W-:-:S07]  /*0d30*/  FADD.FTZ R9, R19, R16 ;  /* 0x0000001013097221 */ /* 0x002fce0000010000 */
.L_x_10548:
[----:B------:R-:W-:Y:S05]  /*0d40*/  BSYNC B0 ;  /* 0x0000000000007941 */ /* 0x000fea0003800000 */
.L_x_10547:
        /* <DEDUP_REMOVED lines=20> */
.L_x_10551:
[----:B------:R-:W-:Y:S05]  /*0e90*/  BSYNC B0 ;  /* 0x0000000000007941 */ /* 0x000fea0003800000 */
.L_x_10550:
[----:B------:R-:W-:Y:S04]  /*0ea0*/  BSSY B0, `(.L_x_10552) ;  /* 0x000000f000007945 */ /* 0x000fe80003800000 */
[----:B------:R-:W-:Y:S05]  /*0eb0*/  @P0 BRA `(.L_x_10553) ;  /* 0x0000000000340947 */ /* 0x000fea0003800000 */
[----:B------:R-:W-:Y:S01]  /*0ec0*/  ULDC UR4, c[0x0][0x0] ;  /* 0x0000000000047ab9 */ /* 0x000fe20000000800 */
[----:B--2---:R-:W-:Y:S02]  /*0ed0*/  HADD2.F32 R3, -RZ, R2.H0_H0 ;  /* 0x20000002ff037230 */ /* 0x004fe40000004100 */
[----:B------:R-:W-:Y:S01]  /*0ee0*/  VIADD R10, R6, UR4 ;  /* 0x00000004060a7c36 */ /* 0x000fe20008000000 */
[----:B------:R-:W-:Y:S02]  /*0ef0*/  ULDC.64 UR4, c[0x0][0x210] ;  /* 0x0000840000047ab9 */ /* 0x000fe40000000a00 */
[----:B------:R-:W-:Y:S02]  /*0f00*/  FADD.FTZ R12, R3, -R8 ;  /* 0x80000008030c7221 */ /* 0x000fe40000010000 */
[----:B------:R-:W-:-:S03]  /*0f10*/  SHF.R.S32.HI R11, RZ, 0x1f, R10 ;  /* 0x0000001fff0b7819 */ /* 0x000fc6000001140a */
[----:B------:R-:W-:-:S04]  /*0f20*/  IMAD.WIDE.U32 R2, R4, UR8, R10 ;  /* 0x0000000804027c25 */ /* 0x000fc8000f8e000a */
[----:B-1----:R-:W-:Y:S01]  /*0f30*/  FFMA.FTZ R11, R9, -0.69314718246459960938, R12 ;  /* 0xbf317218090b7823 */ /* 0x002fe2000001000c */
[----:B------:R-:W-:Y:S01]  /*0f40*/  IMAD R13, R5, UR8, R3 ;  /* 0x00000008050d7c24 */ /* 0x000fe2000f8e0203 */
[----:B------:R-:W-:-:S03]  /*0f50*/  LEA R10, P0, R2, UR4, 0x1 ;  /* 0x00000004020a7c11 */ /* 0x000fc6000f8008ff */
[----:B------:R-:W-:Y:S02]  /*0f60*/  F2FP.F16.F32.PACK_AB R3, RZ, R11 ;  /* 0x0000000bff03723e */ /* 0x000fe400000000ff */
[----:B------:R-:W-:-:S05]  /*0f70*/  LEA.HI.X R11, R2, UR5, R13, 0x1, P0 ;  /* 0x00000005020b7c11 */ /* 0x000fca00080f0c0d */
[----:B------:R3:W-:Y:S03]  /*0f80*/  STG.E.U16 desc[UR6][R10.64], R3 ;  /* 0x000000030a007986 */ /* 0x0007e6000c101506 */
.L_x_10553:
[----:B------:R-:W-:Y:S05]  /*0f90*/  BSYNC B0 ;  /* 0x0000000000007941 */ /* 0x000fea0003800000 */
.L_x_10552:
[----:B------:R-:W-:Y:S04]  /*0fa0*/  BSSY B0, `(.L_x_10554) ;  /* 0x000000f000007945 */ /* 0x000fe80003800000 */
[----:B------:R-:W-:Y:S05]  /*0fb0*/  @P1 BRA `(.L_x_10555) ;  /* 0x0000000000341947 */ /* 0x000fea0003800000 */
[----:B--23--:R-:W2:Y:S01]  /*0fc0*/  LDC R3, c[0x0][RZ] ;  /* 0x00000000ff037b82 */ /* 0x00cea20000000800 */
[----:B------:R-:W-:Y:S01]  /*0fd0*/  HADD2.F32 R11, -RZ, R0.H0_H0 ;  /* 0x20000000ff0b7230 */ /* 0x000fe20000004100 */
        /* <DEDUP_REMOVED lines=11> */
.L_x_10555:
[----:B------:R-:W-:Y:S05]  /*1090*/  BSYNC B0 ;  /* 0x0000000000007941 */ /* 0x000fea0003800000 */
.L_x_10554:
        /* <DEDUP_REMOVED lines=16> */
.L_x_10557:
[----:B------:R-:W-:Y:S05]  /*11a0*/  BSYNC B0 ;  /* 0x0000000000007941 */ /* 0x000fea0003800000 */
.L_x_10556:
[----:B------:R-:W-:Y:S04]  /*11b0*/  BSSY B0, `(.L_x_10558) ;  /* 0x0000010000007945 */ /* 0x000fe80003800000 */
[----:B------:R-:W-:Y:S05]  /*11c0*/  @P4 BRA `(.L_x_10559) ;  /* 0x0000000000384947 */ /* 0x000fea0003800000 */
[----:B--23--:R-:W2:Y:S01]  /*11d0*/  LDC R3, c[0x0][RZ] ;  /* 0x00000000ff037b82 */ /* 0x00cea20000000800 */
[----:B------:R-:W-:Y:S01]  /*11e0*/  HADD2.F32 R23, -RZ, R23.H0_H0 ;  /* 0x20000017ff177230 */ /* 0x000fe20000004100 */
[----:B------:R-:W-:-:S04]  /*11f0*/  ULDC.64 UR4, c[0x0][0x210] ;  /* 0x0000840000047ab9 */ /* 0x000fc80000000a00 */
[----:B-1--4-:R-:W-:-:S04]  /*1200*/  FADD.FTZ R0, R23, -R8 ;  /* 0x8000000817007221 */ /* 0x012fc80000010000 */
[----:B------:R-:W-:-:S05]  /*1210*/  FFMA.FTZ R0, R9, -0.69314718246459960938, R0 ;  /* 0xbf31721809007823 */ /* 0x000fca0000010000 */
[----:B------:R-:W-:Y:S01]  /*1220*/  F2FP.F16.F32.PACK_AB R0, RZ, R0 ;  /* 0x00000000ff00723e */ /* 0x000fe200000000ff */
[----:B--2---:R-:W-:-:S05]  /*1230*/  IMAD R2, R3, 0x2, R6 ;  /* 0x0000000203027824 */ /* 0x004fca00078e0206 */
[----:B------:R-:W-:-:S04]  /*1240*/  LEA R2, R3, R2, 0x1 ;  /* 0x0000000203027211 */ /* 0x000fc800078e08ff */
[----:B------:R-:W-:-:S03]  /*1250*/  SHF.R.S32.HI R3, RZ, 0x1f, R2 ;  /* 0x0000001fff037819 */ /* 0x000fc60000011402 */
[----:B------:R-:W-:-:S04]  /*1260*/  IMAD.WIDE.U32 R2, R4, UR8, R2 ;  /* 0x0000000804027c25 */ /* 0x000fc8000f8e0002 */
[----:B------:R-:W-:Y:S01]  /*1270*/  IMAD R3, R5, UR8, R3 ;  /* 0x0000000805037c24 */ /* 0x000fe2000f8e0203 */
[----:B------:R-:W-:-:S04]  /*1280*/  LEA R10, P0, R2, UR4, 0x1 ;  /* 0x00000004020a7c11 */ /* 0x000fc8000f8008ff */
[----:B------:R-:W-:-:S05]  /*1290*/  LEA.HI.X R11, R2, UR5, R3, 0x1, P0 ;  /* 0x00000005020b7c11 */ /* 0x000fca00080f0c03 */
[----:B------:R1:W-:Y:S04]  /*12a0*/  STG.E.U16 desc[UR6][R10.64], R0 ;  /* 0x000000000a007986 */ /* 0x0003e8000c101506 */
.L_x_10559:
[----:B------:R-:W-:Y:S05]  /*12b0*/  BSYNC B0 ;  /* 0x0000000000007941 */ /* 0x000fea0003800000 */
.L_x_10558:
[----:B------:R-:W-:Y:S05]  /*12c0*/  @P5 EXIT ;  /* 0x000000000000594d */ /* 0x000fea0003800000 */
[----:B--23--:R-:W2:Y:S01]  /*12d0*/  LDC R3, c[0x0][RZ] ;  /* 0x00000000ff037b82 */ /* 0x00cea20000000800 */
[----:B------:R-:W-:Y:S01]  /*12e0*/  HADD2.F32 R7, -RZ, R24.H0_H0 ;  /* 0x20000018ff077230 */ /* 0x000fe20000004100 */
[----:B------:R-:W-:-:S04]  /*12f0*/  ULDC.64 UR4, c[0x0][0x210] ;  /* 0x0000840000047ab9 */ /* 0x000fc80000000a00 */
[----:B------:R-:W-:-:S04]  /*1300*/  FADD.FTZ R8, R7, -R8 ;  /* 0x8000000807087221 */ /* 0x000fc80000010000 */
[----:B-1----:R-:W-:-:S05]  /*1310*/  FFMA.FTZ R9, R9, -0.69314718246459960938, R8 ;  /* 0xbf31721809097823 */ /* 0x002fca0000010008 */
[----:B------:R-:W-:Y:S01]  /*1320*/  F2FP.F16.F32.PACK_AB R9, RZ, R9 ;  /* 0x00000009ff09723e */ /* 0x000fe200000000ff */
[----:B--2---:R-:W-:-:S04]  /*1330*/  IMAD R6, R3, 0x2, R6 ;  /* 0x0000000203067824 */ /* 0x004fc800078e0206 */
[----:B------:R-:W-:-:S05]  /*1340*/  IMAD R6, R3, 0x2, R6 ;  /* 0x0000000203067824 */ /* 0x000fca00078e0206 */
        /* <DEDUP_REMOVED lines=8> */
.L_x_10546:
[----:B------:R-:W-:Y:S01]  /*13d0*/  HFMA2.MMA R12, -RZ, RZ, 0, 1.847743988037109375e-06 ;  /* 0x0000001fff0c7435 */ /* 0x000fe200000001ff */
[----:B-1----:R-:W-:Y:S02]  /*13e0*/  IMAD.MOV.U32 R26, RZ, RZ, R14 ;  /* 0x000000ffff1a7224 */ /* 0x002fe400078e000e */
[----:B------:R-:W-:Y:S02]  /*13f0*/  IMAD.MOV.U32 R13, RZ, RZ, 0x10 ;  /* 0x00000010ff0d7424 */ /* 0x000fe400078e00ff */
[----:B------:R-:W-:-:S07]  /*1400*/  IMAD.MOV.U32 R11, RZ, RZ, -0x1 ;  /* 0xffffffffff0b7424 */ /* 0x000fce00078e00ff */
[----:B------:R-:W-:Y:S05]  /*1410*/  WARPSYNC.COLLECTIVE R11, `(.L_x_10560) ;  /* 0x000000000b087348 */ /* 0x000fea0003c00000 */
[----:B------:R0:W1:Y:S02]  /*1420*/  SHFL.DOWN P6, R25, R26, R13, R12 ;  /* 0x0800000d1a197389 */ /* 0x00006400000c000c */
[----:B01----:R-:W-:Y:S01]  /*1430*/  ENDCOLLECTIVE ;  /* 0x000000000000791b */ /* 0x003fe20003800000 */
.L_x_10560:
        /* <DEDUP_REMOVED lines=8> */
.L_x_10561:
        /* <DEDUP_REMOVED lines=8> */
.L_x_10562:
        /* <DEDUP_REMOVED lines=8> */
.L_x_10563:
        /* <DEDUP_REMOVED lines=8> */
.L_x_10564:
[----:B------:R-:W-:Y:S01]  /*1640*/  IMAD.MOV.U32 R19, RZ, RZ, R25 ;  /* 0x000000ffff137224 */ /* 0x000fe200078e0019 */
[----:B------:R-:W-:Y:S06]  /*1650*/  BRA `(.L_x_10565) ;  /* 0xfffffff000807947 */ /* 0x000fec000383ffff */
.L_x_10549:
[----:B-1----:R-:W-:Y:S01]  /*1660*/  MOV R26, R9 ;  /* 0x00000009001a7202 */ /* 0x002fe20000000f00 */
[----:B------:R-:W-:Y:S01]  /*1670*/  IMAD.MOV.U32 R13, RZ, RZ, 0x10 ;  /* 0x00000010ff0d7424 */ /* 0x000fe200078e00ff */
[----:B------:R-:W-:Y:S01]  /*1680*/  MOV R11, 0xffffffff ;  /* 0xffffffff000b7802 */ /* 0x000fe20000000f00 */
[----:B------:R-:W-:-:S07]  /*1690*/  IMAD.MOV.U32 R12, RZ, RZ, 0x1f ;  /* 0x0000001fff0c7424 */ /* 0x000fce00078e00ff */
[----:B------:R-:W-:Y:S05]  /*16a0*/  WARPSYNC.COLLECTIVE R11, `(.L_x_10566) ;  /* 0x000000000b087348 */ /* 0x000fea0003c00000 */
[----:B------:R0:W1:Y:S02]  /*16b0*/  SHFL.DOWN P6, R25, R26, R13, R12 ;  /* 0x0800000d1a197389 */ /* 0x00006400000c000c */
[----:B01----:R-:W-:Y:S01]  /*16c0*/  ENDCOLLECTIVE ;  /* 0x000000000000791b */ /* 0x003fe20003800000 */
.L_x_10566:
[----:B------:R-:W-:Y:S01]  /*16d0*/  HFMA2.MMA R13, -RZ, RZ, 0, 4.76837158203125e-07 ;  /* 0x00000008ff0d7435 */ /* 0x000fe200000001ff */
[----:B------:R-:W-:-:S04]  /*16e0*/  IMAD.MOV.U32 R10, RZ, RZ, R25 ;  /* 0x000000ffff0a7224 */ /* 0x000fc800078e0019 */
[----:B------:R-:W-:-:S04]  /*16f0*/  FADD.FTZ R10, R9, R10 ;  /* 0x0000000a090a7221 */ /* 0x000fc80000010000 */
[----:B------:R-:W-:-:S07]  /*1700*/  IMAD.MOV.U32 R26, RZ, RZ, R10 ;  /* 0x000000ffff1a7224 */ /* 0x000fce00078e000a */
[----:B------:R-:W-:Y:S05]  /*1710*/  WARPSYNC.COLLECTIVE R11, `(.L_x_10567) ;  /* 0x000000000b087348 */ /* 0x000fea0003c00000 */
[----:B------:R0:W1:Y:S02]  /*1720*/  SHFL.DOWN P6, R25, R26, R13, R12 ;  /* 0x0800000d1a197389 */ /* 0x00006400000c000c */
[----:B01----:R-:W-:Y:S01]  /*1730*/  ENDCOLLECTIVE ;  /* 0x000000000000791b */ /* 0x003fe20003800000 */
.L_x_10567:
[----:B------:R-:W-:Y:S01]  /*1740*/  MOV R13, 0x4 ;  /* 0x00000004000d7802 */ /* 0x000fe20000000f00 */
[----:B------:R-:W-:-:S04]  /*1750*/  IMAD.MOV.U32 R17, RZ, RZ, R25 ;  /* 0x000000ffff117224 */ /* 0x000fc800078e0019 */
[----:B------:R-:W-:-:S04]  /*1760*/  FADD.FTZ R17, R10, R17 ;  /* 0x000000110a117221 */ /* 0x000fc80000010000 */
[----:B------:R-:W-:-:S07]  /*1770*/  IMAD.MOV.U32 R26, RZ, RZ, R17 ;  /* 0x000000ffff1a7224 */ /* 0x000fce00078e0011 */
[----:B------:R-:W-:Y:S05]  /*1780*/  WARPSYNC.COLLECTIVE R11, `(.L_x_10568) ;  /* 0x000000000b087348 */ /* 0x000fea0003c00000 */
[----:B------:R0:W1:Y:S02]  /*1790*/  SHFL.DOWN P6, R25, R26, R13, R12 ;  /* 0x0800000d1a197389 */ /* 0x00006400000c000c */
[----:B01----:R-:W-:Y:S01]  /*17a0*/  ENDCOLLECTIVE ;  /* 0x000000000000791b */ /* 0x003fe20003800000 */
.L_x_10568:
[----:B------:R-:W-:Y:S01]  /*17b0*/  HFMA2.MMA R13, -RZ, RZ, 0, 1.1920928955078125e-07 ;  /* 0x00000002ff0d7435 */ /* 0x000fe200000001ff */
[----:B------:R-:W-:-:S04]  /*17c0*/  IMAD.MOV.U32 R14, RZ, RZ, R25 ;  /* 0x000000ffff0e7224 */ /* 0x000fc800078e0019 */
[----:B------:R-:W-:-:S04]  /*17d0*/  FADD.FTZ R14, R17, R14 ;  /* 0x0000000e110e7221 */ /* 0x000fc80000010000 */
[----:B------:R-:W-:-:S07]  /*17e0*/  IMAD.MOV.U32 R26, RZ, RZ, R14 ;  /* 0x000000ffff1a7224 */ /* 0x000fce00078e000e */
[----:B------:R-:W-:Y:S05]  /*17f0*/  WARPSYNC.COLLECTIVE R11, `(.L_x_10569) ;  /* 0x000000000b087348 */ /* 0x000fea0003c00000 */
[----:B------:R0:W1:Y:S02]  /*1800*/  SHFL.DOWN P6, R25, R26, R13, R12 ;  /* 0x0800000d1a197389 */ /* 0x00006400000c000c */
[----:B01----:R-:W-:Y:S01]  /*1810*/  ENDCOLLECTIVE ;  /* 0x000000000000791b */ /* 0x003fe20003800000 */
.L_x_10569:
[----:B------:R-:W-:Y:S01]  /*1820*/  MOV R13, 0x1 ;  /* 0x00000001000d7802 */ /* 0x000fe20000000f00 */
[----:B------:R-:W-:-:S04]  /*1830*/  IMAD.MOV.U32 R19, RZ, RZ, R25 ;  /* 0x000000ffff137224 */ /* 0x000fc800078e0019 */
[----:B------:R-:W-:-:S04]  /*1840*/  FADD.FTZ R19, R14, R19 ;  /* 0x000000130e137221 */ /* 0x000fc80000010000 */
[----:B------:R-:W-:-:S07]  /*1850*/  IMAD.MOV.U32 R26, RZ, RZ, R19 ;  /* 0x000000ffff1a7224 */ /* 0x000fce00078e0013 */
[----:B------:R-:W-:Y:S05]  /*1860*/  WARPSYNC.COLLECTIVE R11, `(.L_x_10570) ;  /* 0x000000000b087348 */ /* 0x000fea0003c00000 */
[----:B------:R0:W1:Y:S02]  /*1870*/  SHFL.DOWN P6, R25, R26, R13, R12 ;  /* 0x0800000d1a197389 */ /* 0x00006400000c000c */
[----:B01----:R-:W-:Y:S01]  /*1880*/  ENDCOLLECTIVE ;  /* 0x000000000000791b */ /* 0x003fe20003800000 */
.L_x_10570:
[----:B------:R-:W-:Y:S01]  /*1890*/  IMAD.MOV.U32 R16, RZ, RZ, R25 ;  /* 0x000000ffff107224 */ /* 0x000fe200078e0019 */
[----:B------:R-:W-:Y:S06]  /*18a0*/  BRA `(.L_x_10571) ;  /* 0xfffffff400207947 */ /* 0x000fec000383ffff */
.L_x_10572:
        /* <DEDUP_REMOVED lines=13> */
.L_x_12189:


//--------------------- .text._ZN2at6native43_GLOBAL__N__9ae7fba5_10_SoftMax_cu_9f978f6322cunn_SoftMaxForwardRegIN3c104HalfEfS4_NS1_25LogSoftMaxForwardEpilogueElLi5EEEvPT1_PKT_T3_ --------------------------
	.section	.text._ZN2at6native43_GLOBAL__N__9ae7fba5_10_SoftMax_cu_9f978f6322cunn_SoftMaxForwardRegIN3c104HalfEfS4_NS1_25LogSoftMaxForwardEpilogueElLi5EEEvPT1_PKT_T3_,"ax",@progbits
	.align	128
.text._ZN2at6native43_GLOBAL__N__9ae7fba5_10_SoftMax_cu_9f978f6322cunn_SoftMaxForwardRegIN3c104HalfEfS4_NS1_25LogSoftMaxForwardEpilogueElLi5EEEvPT1_PKT_T3_:
        .type           _ZN2at6native43_GLOBAL__N__9ae7fba5_10_SoftMax_cu_9f978f6322cunn_SoftMaxForwardRegIN3c104HalfEfS4_NS1_25LogSoftMaxForwardEpilogueElLi5EEEvPT1_PKT_T3_,@function
        .size           _ZN2at6native43_GLOBAL__N__9ae7fba5_10_SoftMax_cu_9f978f6322cunn_SoftMaxForwardRegIN3c104HalfEfS4_NS1_25LogSoftMaxForwardEpilogueElLi5EEEvPT1_PKT_T3_,(.L_x_12190 - _ZN2at6native43_GLOBAL__N__9ae7fba5_10_SoftMax_cu_9f978f6322cunn_SoftMaxForwardRegIN3c104HalfEfS4_NS1_25LogSoftMaxForwardEpilogueElLi5EEEvPT1_PKT_T3_)
        .other          _ZN2at6native43_GLOBAL__N__9ae7fba5_10_SoftMax_cu_9f978f6322cunn_SoftMaxForwardRegIN3c104HalfEfS4_NS1_25LogSoftMaxForwardEpilogueElLi5EEEvPT1_PKT_T3_,@"STO_CUDA_ENTRY STV_DEFAULT"
_ZN2at6native43_GLOBAL__N__9ae7fba5_10_SoftMax_cu_9f978f6322cunn_SoftMaxForwardRegIN3c104HalfEfS4_NS1_25LogSoftMaxForwardEpilogueElLi5EEEvPT1_PKT_T3_:
        /* <DEDUP_REMOVED lines=121> */
.L_x_10592:
[----:B-1----:R-:W-:-:S04]  /*0790*/  FSETP.GEU.FTZ.AND P0, PT, R20, R18, PT ;  /* 0x000000121400720b */ /* 0x002fc80003f1e000 */
[----:B0-----:R-:W-:-:S09]  /*07a0*/  FSEL R20, R18, R20, !P0 ;  /* 0x0000001412147208 */ /* 0x001fd20004000000 */
.L_x_10574:
[----:B------:R-:W-:Y:S05]  /*07b0*/  BSYNC B0 ;  /* 0x0000000000007941 */ /* 0x000fea0003800000 */
.L_x_10573:
        /* <DEDUP_REMOVED lines=25> */
[----:B------:R-:W-:Y:S01]  /*0950*/  IMAD.MOV.U32 R17, RZ, RZ, RZ ;  /* 0x000000ffff117224 */ /* 0x000fe200078e00ff */
        /* <DEDUP_REMOVED lines=38> */
.L_x_10598:
[----:B-1----:R-:W-:-:S07]  /*0bc0*/  FADD.FTZ R13, R22, R18 ;  /* 0x00000012160d7221 */ /* 0x002fce0000010000 */
.L_x_10577:
[----:B------:R-:W-:Y:S05]  /*0bd0*/  BSYNC B0 ;  /* 0x0000000000007941 */ /* 0x000fea0003800000 */
.L_x_10576:
        /* <DEDUP_REMOVED lines=9> */
[----:B------:R-:W-:Y:S01]  /*0c70*/  ULDC.64 UR4, c[0x0][0x210] ;  /* 0x0000840000047ab9 */ /* 0x000fe20000000a00 */
[----:B0-----:R-:W-:-:S03]  /*0c80*/  IMAD.MOV.U32 R14, RZ, RZ, R10 ;  /* 0x000000ffff0e7224 */ /* 0x001fc600078e000a */
[----:B------:R-:W-:Y:S01]  /*0c90*/  FADD.FTZ R2, R15, -R12 ;  /* 0x8000000c0f027221 */ /* 0x000fe20000010000 */
[----:B------:R-:W-:-:S03]  /*0ca0*/  MOV R15, R11 ;  /* 0x0000000b000f7202 */ /* 0x000fc60000000f00 */
[----:B-1----:R-:W-:Y:S01]  /*0cb0*/  FFMA.FTZ R2, R13, -0.69314718246459960938, R2 ;  /* 0xbf3172180d027823 */ /* 0x002fe20000010002 */
[----:B------:R-:W-:-:S04]  /*0cc0*/  IMAD.WIDE.U32 R14, R8, UR7, R14 ;  /* 0x00000007080e7c25 */ /* 0x000fc8000f8e000e */
[----:B------:R-:W-:Y:S01]  /*0cd0*/  F2FP.F16.F32.PACK_AB R2, RZ, R2 ;  /* 0x00000002ff02723e */ /* 0x000fe200000000ff */
[----:B------:R-:W-:Y:S01]  /*0ce0*/  IMAD R15, R9, UR7, R15 ;  /* 0x00000007090f7c24 */ /* 0x000fe2000f8e020f */
[----:B------:R-:W-:-:S04]  /*0cf0*/  LEA R16, P0, R14, UR4, 0x1 ;  /* 0x000000040e107c11 */ /* 0x000fc8000f8008ff */
[----:B------:R-:W-:-:S05]  /*0d00*/  LEA.HI.X R17, R14, UR5, R15, 0x1, P0 ;  /* 0x000000050e117c11 */ /* 0x000fca00080f0c0f */
[----:B------:R2:W-:Y:S04]  /*0d10*/  STG.E.U16 desc[UR8][R16.64], R2 ;  /* 0x0000000210007986 */ /* 0x0005e8000c101508 */
.L_x_10580:
[----:B------:R-:W-:Y:S05]  /*0d20*/  BSYNC B0 ;  /* 0x0000000000007941 */ /* 0x000fea0003800000 */
.L_x_10579:
[----:B------:R-:W-:Y:S04]  /*0d30*/  BSSY B0, `(.L_x_10581) ;  /* 0x000000f000007945 */ /* 0x000fe80003800000 */
[----:B------:R-:W-:Y:S05]  /*0d40*/  @P5 BRA `(.L_x_10582) ;  /* 0x0000000000345947 */ /* 0x000fea0003800000 */
[----:B------:R-:W-:Y:S01]  /*0d50*/  ULDC UR4, c[0x0][0x0] ;  /* 0x0000000000047ab9 */ /* 0x000fe20000000800 */
[----:B--2---:R-:W-:Y:S02]  /*0d60*/  HADD2.F32 R17, -RZ, R0.H0_H0 ;  /* 0x20000000ff117230 */ /* 0x004fe40000004100 */
[----:B0-----:R-:W-:Y:S01]  /*0d70*/  VIADD R14, R10, UR4 ;  /* 0x000000040a0e7c36 */ /* 0x001fe20008000000 */
        /* <DEDUP_REMOVED lines=10> */
.L_x_10582:
[----:B------:R-:W-:Y:S05]  /*0e20*/  BSYNC B0 ;  /* 0x0000000000007941 */ /* 0x000fea0003800000 */
.L_x_10581:
[----:B------:R-:W-:Y:S04]  /*0e30*/  BSSY B0, `(.L_x_10583) ;  /* 0x000000c000007945 */ /* 0x000fe80003800000 */
[----:B------:R-:W-:Y:S05]  /*0e40*/  @P4 BRA `(.L_x_10584) ;  /* 0x0000000000284947 */ /* 0x000fea0003800000 */
[----:B------:R-:W-:Y:S01]  /*0e50*/  HADD2.F32 R3, -RZ, R3.H0_H0 ;  /* 0x20000003ff037230 */ /* 0x000fe20000004100 */
[----:B------:R-:W-:Y:S01]  /*0e60*/  ULDC.64 UR4, c[0x0][0x210] ;  /* 0x0000840000047ab9 */ /* 0x000fe20000000a00 */
[----:B------:R-:W-:-:S04]  /*0e70*/  IMAD.WIDE.U32 R6, R8, UR7, R6 ;  /* 0x0000000708067c25 */ /* 0x000fc8000f8e0006 */
[----:B---3--:R-:W-:Y:S01]  /*0e80*/  FADD.FTZ R0, R3, -R12 ;  /* 0x8000000c03007221 */ /* 0x008fe20000010000 */
[----:B------:R-:W-:Y:S01]  /*0e90*/  IMAD R3, R9, UR7, R7 ;  /* 0x0000000709037c24 */ /* 0x000fe2000f8e0207 */
[C---:B--2---:R-:W-:Y:S02]  /*0ea0*/  LEA R2, P0, R6.reuse, UR4, 0x1 ;  /* 0x0000000406027c11 */ /* 0x044fe4000f8008ff */
[----:B-1----:R-:W-:Y:S02]  /*0eb0*/  FFMA.FTZ R0, R13, -0.69314718246459960938, R0 ;  /* 0xbf3172180d007823 */ /* 0x002fe40000010000 */
[----:B------:R-:W-:-:S03]  /*0ec0*/  LEA.HI.X R3, R6, UR5, R3, 0x1, P0 ;  /* 0x0000000506037c11 */ /* 0x000fc600080f0c03 */
[----:B------:R-:W-:-:S05]  /*0ed0*/  F2FP.F16.F32.PACK_AB R0, RZ, R0 ;  /* 0x00000000ff00723e */ /* 0x000fca00000000ff */
[----:B------:R4:W-:Y:S02]  /*0ee0*/  STG.E.U16 desc[UR8][R2.64], R0 ;  /* 0x0000000002007986 */ /* 0x0009e4000c101508 */
.L_x_10584:
[----:B------:R-:W-:Y:S05]  /*0ef0*/  BSYNC B0 ;  /* 0x0000000000007941 */ /* 0x000fea0003800000 */
.L_x_10583:
[----:B------:R-:W-:Y:S04]  /*0f00*/  BSSY B0, `(.L_x_10585) ;  /* 0x0000010000007945 */ /* 0x000fe80003800000 */
[----:B------:R-:W-:Y:S05]  /*0f10*/  @P3 BRA `(.L_x_10586) ;  /* 0x0000000000383947 */ /* 0x000fea0003800000 */
[----:B----4-:R-:W2:Y:S01]  /*0f20*/  LDC R3, c[0x0][RZ] ;  /* 0x00000000ff037b82 */ /* 0x010ea20000000800 */
[----:B------:R-:W-:Y:S01]  /*0f30*/  HADD2.F32 R7, -RZ, R24.H0_H0 ;  /* 0x20000018ff077230 */ /* 0x000fe20000004100 */
        /* <DEDUP_REMOVED lines=12> */
.L_x_10586:
[----:B------:R-:W-:Y:S05]  /*1000*/  BSYNC B0 ;  /* 0x0000000000007941 */ /* 0x000fea0003800000 */
.L_x_10585:
[----:B------:R-:W-:Y:S05]  /*1010*/  @P2 EXIT ;  /* 0x000000000000294d */ /* 0x000fea0003800000 */
[----:B------:R-:W-:Y:S01]  /*1020*/  HADD2.F32 R25, -RZ, R25.H0_H0 ;  /* 0x20000019ff197230 */ /* 0x000fe20000004100 */
[----:B------:R-:W-:Y:S01]  /*1030*/  ULDC.64 UR4, c[0x0][0x210] ;  /* 0x0000840000047ab9 */ /* 0x000fe20000000a00 */
[----:B------:R-:W-:-:S04]  /*1040*/  IMAD.WIDE.U32 R4, R8, UR7, R4 ;  /* 0x0000000708047c25 */ /* 0x000fc8000f8e0004 */
[----:B------:R-:W-:Y:S01]  /*1050*/  FADD.FTZ R12, R25, -R12 ;  /* 0x8000000c190c7221 */ /* 0x000fe20000010000 */
[----:B------:R-:W-:Y:S01]  /*1060*/  IMAD R9, R9, UR7, R5 ;  /* 0x0000000709097c24 */ /* 0x000fe2000f8e0205 */
[C---:B--2-4-:R-:W-:Y:S02]  /*1070*/  LEA R2, P0, R4.reuse, UR4, 0x1 ;  /* 0x0000000404027c11 */ /* 0x054fe4000f8008ff */
[----:B-1----:R-:W-:Y:S02]  /*1080*/  FFMA.FTZ R13, R13, -0.69314718246459960938, R12 ;  /* 0xbf3172180d0d7823 */ /* 0x002fe4000001000c */
[----:B------:R-:W-:-:S03]  /*1090*/  LEA.HI.X R3, R4, UR5, R9, 0x1, P0 ;  /* 0x0000000504037c11 */ /* 0x000fc600080f0c09 */
[----:B------:R-:W-:-:S05]  /*10a0*/  F2FP.F16.F32.PACK_AB R13, RZ, R13 ;  /* 0x0000000dff0d723e */ /* 0x000fca00000000ff */
[----:B------:R-:W-:Y:S01]  /*10b0*/  STG.E.U16 desc[UR8][R2.64], R13 ;  /* 0x0000000d02007986 */ /* 0x000fe2000c101508 */
[----:B------:R-:W-:Y:S05]  /*10c0*/  EXIT ;  /* 0x000000000000794d */ /* 0x000fea0003800000 */
.L_x_10575:
[----:B-1----:R-:W-:Y:S01]  /*10d0*/  MOV R26, R20 ;  /* 0x00000014001a7202 */ /* 0x002fe20000000f00 */
[----:B------:R-:W-:Y:S02]  /*10e0*/  IMAD.MOV.U32 R17, RZ, RZ, 0x10 ;  /* 0x00000010ff117424 */ /* 0x000fe400078e00ff */
[----:B------:R-:W-:Y:S02]  /*10f0*/  IMAD.MOV.U32 R16, RZ, RZ, 0x1f ;  /* 0x0000001fff107424 */ /* 0x000fe400078e00ff */
[----:B------:R-:W-:-:S07]  /*1100*/  IMAD.MOV.U32 R15, RZ, RZ, -0x1 ;  /* 0xffffffffff0f7424 */ /* 0x000fce00078e00ff */
[----:B------:R-:W-:Y:S05]  /*1110*/  WARPSYNC.COLLECTIVE R15, `(.L_x_10587) ;  /* 0x000000000f087348 */ /* 0x000fea0003c00000 */
[----:B------:R0:W1:Y:S02]  /*1120*/  SHFL.DOWN P0, R18, R26, R17, R16 ;  /* 0x080000111a127389 */ /* 0x0000640000000010 */
[----:B01----:R-:W-:Y:S01]  /*1130*/  ENDCOLLECTIVE ;  /* 0x000000000000791b */ /* 0x003fe20003800000 */
.L_x_10587:
[----:B------:R-:W-:Y:S01]  /*1140*/  IMAD.MOV.U32 R17, RZ, RZ, 0x8 ;  /* 0x00000008ff117424 */ /* 0x000fe200078e00ff */
[----:B------:R-:W-:-:S04]  /*1150*/  FSETP.GEU.FTZ.AND P0, PT, R20, R18, PT ;  /* 0x000000121400720b */ /* 0x000fc80003f1e000 */
[----:B------:R-:W-:-:S04]  /*1160*/  FSEL R12, R18, R20, !P0 ;  /* 0x00000014120c7208 */ /* 0x000fc80004000000 */
[----:B------:R-:W-:-:S07]  /*1170*/  MOV R26, R12 ;  /* 0x0000000c001a7202 */ /* 0x000fce0000000f00 */
[----:B------:R-:W-:Y:S05]  /*1180*/  WARPSYNC.COLLECTIVE R15, `(.L_x_10588) ;  /* 0x000000000f087348 */ /* 0x000fea0003c00000 */
[----:B------:R0:W1:Y:S02]  /*1190*/  SHFL.DOWN P0, R18, R26, R17, R16 ;  /* 0x080000111a127389 */ /* 0x0000640000000010 */
[----:B01----:R-:W-:Y:S01]  /*11a0*/  ENDCOLLECTIVE ;  /* 0x000000000000791b */ /* 0x003fe20003800000 */
.L_x_10588:
[----:B------:R-:W-:Y:S01]  /*11b0*/  HFMA2.MMA R17, -RZ, RZ, 0, 2.384185791015625e-07 ;  /* 0x00000004ff117435 */ /* 0x000fe200000001ff */
[----:B------:R-:W-:-:S04]  /*11c0*/  FSETP.GEU.FTZ.AND P0, PT, R12, R18, PT ;  /* 0x000000120c00720b */ /* 0x000fc80003f1e000 */
[----:B------:R-:W-:-:S05]  /*11d0*/  FSEL R19, R18, R12, !P0 ;  /* 0x0000000c12137208 */ /* 0x000fca0004000000 */
[----:B------:R-:W-:-:S07]  /*11e0*/  IMAD.MOV.U32 R26, RZ, RZ, R19 ;  /* 0x000000ffff1a7224 */ /* 0x000fce00078e0013 */
[----:B------:R-:W-:Y:S05]  /*11f0*/  WARPSYNC.COLLECTIVE R15, `(.L_x_10589) ;  /* 0x000000000f087348 */ /* 0x000fea0003c00000 */
[----:B------:R0:W1:Y:S02]  /*1200*/  SHFL.DOWN P0, R18, R26, R17, R16 ;  /* 0x080000111a127389 */ /* 0x0000640000000010 */
[----:B01----:R-:W-:Y:S01]  /*1210*/  ENDCOLLECTIVE ;  /* 0x000000000000791b */ /* 0x003fe20003800000 */
.L_x_10589:
[----:B------:R-:W-:Y:S01]  /*1220*/  IMAD.MOV.U32 R17, RZ, RZ, 0x2 ;  /* 0x00000002ff117424 */ /* 0x000fe200078e00ff */
[----:B------:R-:W-:-:S04]  /*1230*/  FSETP.GEU.FTZ.AND P0, PT, R19, R18, PT ;  /* 0x000000121300720b */ /* 0x000fc80003f1e000 */
[----:B------:R-:W-:-:S05]  /*1240*/  FSEL R22, R18, R19, !P0 ;  /* 0x0000001312167208 */ /* 0x000fca0004000000 */
[----:B------:R-:W-:-:S07]  /*1250*/  IMAD.MOV.U32 R26, RZ, RZ, R22 ;  /* 0x000000ffff1a7224 */ /* 0x000fce00078e0016 */
[----:B------:R-:W-:Y:S05]  /*1260*/  WARPSYNC.COLLECTIVE R15, `(.L_x_10590) ;  /* 0x000000000f087348 */ /* 0x000fea0003c00000 */
[----:B------:R0:W1:Y:S02]  /*1270*/  SHFL.DOWN P0, R18, R26, R17, R16 ;  /* 0x080000111a127389 */ /* 0x0000640000000010 */
[----:B01----:R-:W-:Y:S01]  /*1280*/  ENDCOLLECTIVE ;  /* 0x000000000000791b */ /* 0x003fe20003800000 */
.L_x_10590:
[----:B------:R-:W-:Y:S01]  /*1290*/  IMAD.MOV.U32 R17, RZ, RZ, 0x1 ;  /* 0x00000001ff117424 */ /* 0x000fe200078e00ff */
[----:B------:R-:W-:-:S04]  /*12a0*/  FSETP.GEU.FTZ.AND P0, PT, R22, R18, PT ;  /* 0x000000121600720b */ /* 0x000fc80003f1e000 */
[----:B------:R-:W-:-:S04]  /*12b0*/  FSEL R20, R18, R22, !P0 ;  /* 0x0000001612147208 */ /* 0x000fc80004000000 */
[----:B------:R-:W-:-:S07]  /*12c0*/  MOV R26, R20 ;  /* 0x00000014001a7202 */ /* 0x000fce0000000f00 */
[----:B------:R-:W-:Y:S05]  /*12d0*/  WARPSYNC.COLLECTIVE R15, `(.L_x_10591) ;  /* 0x000000000f087348 */ /* 0x000fea0003c00000 */
[----:B------:R0:W1:Y:S02]  /*12e0*/  SHFL.DOWN P0, R18, R26, R17, R16 ;  /* 0x080000111a127389 */ /* 0x0000640000000010 */
[----:B01----:R-:W-:Y:S01]  /*12f0*/  ENDCOLLECTIVE ;  /* 0x000000000000791b */ /* 0x003fe20003800000 */
.L_x_10591:
[----:B------:R-:W-:Y:S05]  /*1300*/  BRA `(.L_x_10592) ;  /* 0xfffffff400207947 */ /* 0x000fea000383ffff */
.L_x_10578:
[----:B------:R-:W-:Y:S01]  /*1310*/  HFMA2.MMA R17, -RZ, RZ, 0, 9.5367431640625e-07 ;  /* 0x00000010ff117435 */ /* 0x000fe200000001ff */
[----:B-1----:R-:W-:Y:S02]  /*1320*/  IMAD.MOV.U32 R26, RZ, RZ, R13 ;  /* 0x000000ffff1a7224 */ /* 0x002fe400078e000d */
[----:B------:R-:W-:Y:S02]  /*1330*/  IMAD.MOV.U32 R16, RZ, RZ, 0x1f ;  /* 0x0000001fff107424 */ /* 0x000fe400078e00ff */
[----:B------:R-:W-:-:S07]  /*1340*/  IMAD.MOV.U32 R15, RZ, RZ, -0x1 ;  /* 0xffffffffff0f7424 */ /* 0x000fce00078e00ff */
[----:B0-----:R-:W-:Y:S05]  /*1350*/  WARPSYNC.COLLECTIVE R15, `(.L_x_10593) ;  /* 0x000000000f087348 */ /* 0x001fea0003c00000 */
[----:B------:R1:W2:Y:S02]  /*1360*/  SHFL.DOWN P0, R18, R26, R17, R16 ;  /* 0x080000111a127389 */ /* 0x0002a40000000010 */
[----:B012---:R-:W-:Y:S01]  /*1370*/  ENDCOLLECTIVE ;  /* 0x000000000000791b */ /* 0x007fe20003800000 */
.L_x_10593:
[----:B------:R-:W-:Y:S02]  /*1380*/  IMAD.MOV.U32 R17, RZ, RZ, 0x8 ;  /* 0x00000008ff117424 */ /* 0x000fe400078e00ff */
[----:B------:R-:W-:-:S05]  /*1390*/  FADD.FTZ R14, R13, R18 ;  /* 0x000000120d0e7221 */ /* 0x000fca0000010000 */
[----:B------:R-:W-:-:S07]  /*13a0*/  MOV R26, R14 ;  /* 0x0000000e001a7202 */ /* 0x000fce0000000f00 */
[----:B------:R-:W-:Y:S05]  /*13b0*/  WARPSYNC.COLLECTIVE R15, `(.L_x_10594) ;  /* 0x000000000f087348 */ /* 0x000fea0003c00000 */
[----:B------:R0:W1:Y:S02]  /*13c0*/  SHFL.DOWN P0, R18, R26, R17, R16 ;  /* 0x080000111a127389 */ /* 0x0000640000000010 */
[----:B01----:R-:W-:Y:S01]  /*13d0*/  ENDCOLLECTIVE ;  /* 0x000000000000791b */ /* 0x003fe20003800000 */
.L_x_10594:
[----:B------:R-:W-:Y:S01]  /*13e0*/  HFMA2.MMA R17, -RZ, RZ, 0, 2.384185791015625e-07 ;  /* 0x00000004ff117435 */ /* 0x000fe200000001ff */
[----:B------:R-:W-:-:S04]  /*13f0*/  FADD.FTZ R20, R14, R18 ;  /* 0x000000120e147221 */ /* 0x000fc80000010000 */
[----:B------:R-:W-:-:S07]  /*1400*/  IMAD.MOV.U32 R26, RZ, RZ, R20 ;  /* 0x000000ffff1a7224 */ /* 0x000fce00078e0014 */
[----:B------:R-:W-:Y:S05]  /*1410*/  WARPSYNC.COLLECTIVE R15, `(.L_x_10595) ;  /* 0x000000000f087348 */ /* 0x000fea0003c00000 */
[----:B------:R0:W1:Y:S02]  /*1420*/  SHFL.DOWN P0, R18, R26, R17, R16 ;  /* 0x080000111a127389 */ /* 0x0000640000000010 */
[----:B01----:R-:W-:Y:S01]  /*1430*/  ENDCOLLECTIVE ;  /* 0x000000000000791b */ /* 0x003fe20003800000 */
.L_x_10595:
[----:B------:R-:W-:Y:S02]  /*1440*/  IMAD.MOV.U32 R17, RZ, RZ, 0x2 ;  /* 0x00000002ff117424 */ /* 0x000fe400078e00ff */
[----:B------:R-:W-:-:S04]  /*1450*/  FADD.FTZ R21, R20, R18 ;  /* 0x0000001214157221 */ /* 0x000fc80000010000 */
[----:B------:R-:W-:-:S07]  /*1460*/  IMAD.MOV.U32 R26, RZ, RZ, R21 ;  /* 0x000000ffff1a7224 */ /* 0x000fce00078e0015 */
[----:B------:R-:W-:Y:S05]  /*1470*/  WARPSYNC.COLLECTIVE R15, `(.L_x_10596) ;  /* 0x000000000f087348 */ /* 0x000fea0003c00000 */
[----:B------:R0:W1:Y:S02]  /*1480*/  SHFL.DOWN P0, R18, R26, R17, R16 ;  /* 0x080000111a127389 */ /* 0x0000640000000010 */
[----:B01----:R-:W-:Y:S01]  /*1490*/  ENDCOLLECTIVE ;  /* 0x000000000000791b */ /* 0x003fe20003800000 */
.L_x_10596:
[----:B------:R-:W-:Y:S02]  /*14a0*/  IMAD.MOV.U32 R17, RZ, RZ, 0x1 ;  /* 0x00000001ff117424 */ /* 0x000fe400078e00ff */
[----:B------:R-:W-:-:S05]  /*14b0*/  FADD.FTZ R22, R21, R18 ;  /* 0x0000001215167221 */ /* 0x000fca0000010000 */
[----:B------:R-:W-:-:S07]  /*14c0*/  MOV R26, R22 ;  /* 0x00000016001a7202 */ /* 0x000fce0000000f00 */
[----:B------:R-:W-:Y:S05]  /*14d0*/  WARPSYNC.COLLECTIVE R15, `(.L_x_10597) ;  /* 0x000000000f087348 */ /* 0x000fea0003c00000 */
[----:B------:R0:W1:Y:S02]  /*14e0*/  SHFL.DOWN P0, R18, R26, R17, R16 ;  /* 0x080000111a127389 */ /* 0x0000640000000010 */
[----:B01----:R-:W-:Y:S01]  /*14f0*/  ENDCOLLECTIVE ;  /* 0x000000000000791b */ /* 0x003fe20003800000 */
.L_x_10597:
[----:B------:R-:W-:Y:S05]  /*1500*/  BRA `(.L_x_10598) ;  /* 0xfffffff400ac7947 */ /* 0x000fea000383ffff */
.L_x_10599:
        /* <DEDUP_REMOVED lines=15> */
.L_x_12190:


//--------------------- .text._ZN2at6native43_GLOBAL__N__9ae7fba5_10_SoftMax_cu_9f978f6322cunn_SoftMaxForwardRegIN3c104HalfEfS4_NS1_25LogSoftMaxForwardEpilogueElLi4EEEvPT1_PKT_T3_ --------------------------
	.section	.text._ZN2at6native43_GLOBAL__N__9ae7fba5_10_SoftMax_cu_9f978f6322cunn_SoftMaxForwardRegIN3c104HalfEfS4_NS1_25LogSoftMaxForwardEpilogueElLi4EEEvPT1_PKT_T3_,"ax",@progbits
	.align	128
.text._ZN2at6native43_GLOBAL__N__9ae7fba5_10_SoftMax_cu_9f978f6322cunn_SoftMaxForwardRegIN3c104HalfEfS4_NS1_25LogSoftMaxForwardEpilogueElLi4EEEvPT1_PKT_T3_:
        .type           _ZN2at6native43_GLOBAL__N__9ae7fba5_10_SoftMax_cu_9f978f6322cunn_SoftMaxForwardRegIN3c104HalfEfS4_NS1_25LogSoftMaxForwardEpilogueElLi4EEEvPT1_PKT_T3_,@function
        .size           _ZN2at6native43_GLOBAL__N__9ae7fba5_10_SoftMax_cu_9f978f6322cunn_SoftMaxForwardRegIN3c104HalfEfS4_NS1_25LogSoftMaxForwardEpilogueElLi4EEEvPT1_PKT_T3_,(.L_x_12191 - _ZN2at6native43_GLOBAL__N__9ae7fba5_10_SoftMax_cu_9f978f6322cunn_SoftMaxForwardRegIN3c104HalfEfS4_NS1_25LogSoftMaxForwardEpilogueElLi4EEEvPT1_PKT_T3_)
        .other          _ZN2at6native43_GLOBAL__N__9ae7fba5_10_SoftMax_cu_9f978f6322cunn_SoftMaxForwardRegIN3c104HalfEfS4_NS1_25LogSoftMaxForwardEpilogueElLi4EEEvPT1_PKT_T3_,@"STO_CUDA_ENTRY STV_DEFAULT"
_ZN2at6native43_GLOBAL__N__9ae7fba5_10_SoftMax_cu_9f978f6322cunn_SoftMaxForwardRegIN3c104HalfEfS4_NS1_25LogSoftMaxForwardEpilogueElLi4EEEvPT1_PKT_T3_:
        /* <DEDUP_REMOVED lines=108> */
.L_x_10617:
[----:B-1----:R-:W-:-:S04]  /*06c0*/  FSETP.GEU.FTZ.AND P5, PT, R22, R20, PT ;  /* 0x000000141600720b */ /* 0x002fc80003fbe000 */
[----:B0-----:R-:W-:-:S09]  /*06d0*/  FSEL R22, R20, R22, !P5 ;  /* 0x0000001614167208 */ /* 0x001fd20006800000 */
.L_x_10601:
[----:B------:R-:W-:Y:S05]  /*06e0*/  BSYNC B0 ;  /* 0x0000000000007941 */ /* 0x000fea0003800000 */
.L_x_10600:
        /* <DEDUP_REMOVED lines=58> */
.L_x_10623:
[----:B-1----:R-:W-:-:S07]  /*0a90*/  FADD.FTZ R15, R23, R20 ;  /* 0x00000014170f7221 */ /* 0x002fce0000010000 */
.L_x_10604:
[----:B------:R-:W-:Y:S05]  /*0aa0*/  BSYNC B0 ;  /* 0x0000000000007941 */ /* 0x000fea0003800000 */
.L_x_10603:
[----:B-1----:R-:W-:Y:S01]  /*0ab0*/  @!P6 STS [UR4], R15 ;  /* 0x0000000fff00e988 */ /* 0x002fe20008000804 */
[----:B------:R-:W-:Y:S05]  /*0ac0*/  WARPSYNC.ALL ;  /* 0x0000000000007948 */ /* 0x000fea0003800000 */
[----:B------:R-:W-:Y:S06]  /*0ad0*/  BAR.SYNC.DEFER_BLOCKING 0x0 ;  /* 0x0000000000007b1d */ /* 0x000fec0000010000 */
[----:B------:R-:W-:Y:S01]  /*0ae0*/  BSSY B0, `(.L_x_10606) ;  /* 0x000000e000007945 */ /* 0x000fe20003800000 */
[----:B------:R-:W1:Y:S02]  /*0af0*/  LDS R15, [UR4] ;  /* 0x00000004ff0f7984 */ /* 0x000e640008000800 */
[----:B-1----:R-:W1:Y:S01]  /*0b00*/  MUFU.LG2 R15, R15 ;  /* 0x0000000f000f7308 */ /* 0x002e620000000c00 */
[----:B------:R-:W-:Y:S05]  /*0b10*/  @P4 BRA `(.L_x_10607) ;  /* 0x0000000000284947 */ /* 0x000fea0003800000 */
[----:B------:R-:W-:Y:S01]  /*0b20*/  HADD2.F32 R17, -RZ, R0.H0_H0 ;  /* 0x20000000ff117230 */ /* 0x000fe20000004100 */
[----:B------:R-:W-:Y:S01]  /*0b30*/  ULDC.64 UR4, c[0x0][0x210] ;  /* 0x0000840000047ab9 */ /* 0x000fe20000000a00 */
[----:B------:R-:W-:-:S04]  /*0b40*/  IMAD.WIDE.U32 R12, R10, UR7, R12 ;  /* 0x000000070a0c7c25 */ /* 0x000fc8000f8e000c */
[----:B------:R-:W-:Y:S01]  /*0b50*/  FADD.FTZ R0, R17, -R14 ;  /* 0x8000000e11007221 */ /* 0x000fe20000010000 */
[----:B------:R-:W-:Y:S01]  /*0b60*/  IMAD R13, R11, UR7, R13 ;  /* 0x000000070b0d7c24 */ /* 0x000fe2000f8e020d */
[C---:B0-----:R-:W-:Y:S02]  /*0b70*/  LEA R16, P0, R12.reuse, UR4, 0x1 ;  /* 0x000000040c107c11 */ /* 0x041fe4000f8008ff */
[----:B-1----:R-:W-:Y:S02]  /*0b80*/  FFMA.FTZ R0, R15, -0.69314718246459960938, R0 ;  /* 0xbf3172180f007823 */ /* 0x002fe40000010000 */
[----:B------:R-:W-:-:S03]  /*0b90*/  LEA.HI.X R17, R12, UR5, R13, 0x1, P0 ;  /* 0x000000050c117c11 */ /* 0x000fc600080f0c0d */
[----:B------:R-:W-:-:S05]  /*0ba0*/  F2FP.F16.F32.PACK_AB R0, RZ, R0 ;  /* 0x00000000ff00723e */ /* 0x000fca00000000ff */
[----:B------:R2:W-:Y:S02]  /*0bb0*/  STG.E.U16 desc[UR8][R16.64], R0 ;  /* 0x0000000010007986 */ /* 0x0005e4000c101508 */
.L_x_10607:
[----:B------:R-:W-:Y:S05]  /*0bc0*/  BSYNC B0 ;  /* 0x0000000000007941 */ /* 0x000fea0003800000 */
.L_x_10606:
[----:B------:R-:W-:Y:S04]  /*0bd0*/  BSSY B0, `(.L_x_10608) ;  /* 0x000000c000007945 */ /* 0x000fe80003800000 */
[----:B------:R-:W-:Y:S05]  /*0be0*/  @P3 BRA `(.L_x_10609) ;  /* 0x0000000000283947 */ /* 0x000fea0003800000 */
[----:B------:R-:W-:Y:S01]  /*0bf0*/  HADD2.F32 R13, -RZ, R2.H0_H0 ;  /* 0x20000002ff0d7230 */ /* 0x000fe20000004100 */
[----:B------:R-:W-:-:S04]  /*0c00*/  ULDC.64 UR4, c[0x0][0x210] ;  /* 0x0000840000047ab9 */ /* 0x000fc80000000a00 */
[----:B--2---:R-:W-:Y:S01]  /*0c10*/  FADD.FTZ R0, R13, -R14 ;  /* 0x8000000e0d007221 */ /* 0x004fe20000010000 */
[----:B------:R-:W-:-:S04]  /*0c20*/  IMAD.WIDE.U32 R12, R10, UR7, R8 ;  /* 0x000000070a0c7c25 */ /* 0x000fc8000f8e0008 */
[----:B-1----:R-:W-:Y:S01]  /*0c30*/  FFMA.FTZ R0, R15, -0.69314718246459960938, R0 ;  /* 0xbf3172180f007823 */ /* 0x002fe20000010000 */
[----:B------:R-:W-:Y:S01]  /*0c40*/  IMAD R9, R11, UR7, R13 ;  /* 0x000000070b097c24 */ /* 0x000fe2000f8e020d */
[----:B------:R-:W-:-:S03]  /*0c50*/  LEA R8, P0, R12, UR4, 0x1 ;  /* 0x000000040c087c11 */ /* 0x000fc6000f8008ff */
[----:B------:R-:W-:Y:S02]  /*0c60*/  F2FP.F16.F32.PACK_AB R0, RZ, R0 ;  /* 0x00000000ff00723e */ /* 0x000fe400000000ff */
[----:B------:R-:W-:-:S05]  /*0c70*/  LEA.HI.X R9, R12, UR5, R9, 0x1, P0 ;  /* 0x000000050c097c11 */ /* 0x000fca00080f0c09 */
[----:B------:R3:W-:Y:S03]  /*0c80*/  STG.E.U16 desc[UR8][R8.64], R0 ;  /* 0x0000000008007986 */ /* 0x0007e6000c101508 */
.L_x_10609:
[----:B------:R-:W-:Y:S05]  /*0c90*/  BSYNC B0 ;  /* 0x0000000000007941 */ /* 0x000fea0003800000 */
.L_x_10608:
[----:B------:R-:W-:Y:S04]  /*0ca0*/  BSSY B0, `(.L_x_10610) ;  /* 0x000000c000007945 */ /* 0x000fe80003800000 */
[----:B------:R-:W-:Y:S05]  /*0cb0*/  @P2 BRA `(.L_x_10611) ;  /* 0x0000000000282947 */ /* 0x000fea0003800000 */
[----:B------:R-:W-:Y:S01]  /*0cc0*/  HADD2.F32 R3, -RZ, R3.H0_H0 ;  /* 0x20000003ff037230 */ /* 0x000fe20000004100 */
[----:B------:R-:W-:Y:S01]  /*0cd0*/  ULDC.64 UR4, c[0x0][0x210] ;  /* 0x0000840000047ab9 */ /* 0x000fe20000000a00 */
[----:B------:R-:W-:-:S04]  /*0ce0*/  IMAD.WIDE.U32 R6, R10, UR7, R6 ;  /* 0x000000070a067c25 */ /* 0x000fc8000f8e0006 */
[----:B--23--:R-:W-:Y:S01]  /*0cf0*/  FADD.FTZ R0, R3, -R14 ;  /* 0x8000000e03007221 */ /* 0x00cfe20000010000 */
[----:B------:R-:W-:Y:S01]  /*0d00*/  IMAD R3, R11, UR7, R7 ;  /* 0x000000070b037c24 */ /* 0x000fe2000f8e0207 */
[C---:B------:R-:W-:Y:S02]  /*0d10*/  LEA R2, P0, R6.reuse, UR4, 0x1 ;  /* 0x0000000406027c11 */ /* 0x040fe4000f8008ff */
[----:B-1----:R-:W-:Y:S02]  /*0d20*/  FFMA.FTZ R0, R15, -0.69314718246459960938, R0 ;  /* 0xbf3172180f007823 */ /* 0x002fe40000010000 */
[----:B------:R-:W-:-:S03]  /*0d30*/  LEA.HI.X R3, R6, UR5, R3, 0x1, P0 ;  /* 0x0000000506037c11 */ /* 0x000fc600080f0c03 */
[----:B------:R-:W-:-:S05]  /*0d40*/  F2FP.F16.F32.PACK_AB R0, RZ, R0 ;  /* 0x00000000ff00723e */ /* 0x000fca00000000ff */
[----:B------:R4:W-:Y:S02]  /*0d50*/  STG.E.U16 desc[UR8][R2.64], R0 ;  /* 0x0000000002007986 */ /* 0x0009e4000c101508 */
.L_x_10611:
[----:B------:R-:W-:Y:S05]  /*0d60*/  BSYNC B0 ;  /* 0x0000000000007941 */ /* 0x000fea0003800000 */
.L_x_10610:
[----:B------:R-:W-:Y:S05]  /*0d70*/  @P1 EXIT ;  /* 0x000000000000194d */ /* 0x000fea0003800000 */
[----:B----4-:R-:W-:Y:S01]  /*0d80*/  HADD2.F32 R3, -RZ, R24.H0_H0 ;  /* 0x20000018ff037230 */ /* 0x010fe20000004100 */
[----:B------:R-:W-:Y:S01]  /*0d90*/  ULDC.64 UR4, c[0x0][0x210] ;  /* 0x0000840000047ab9 */ /* 0x000fe20000000a00 */
[----:B------:R-:W-:-:S04]  /*0da0*/  IMAD.WIDE.U32 R4, R10, UR7, R4 ;  /* 0x000000070a047c25 */ /* 0x000fc8000f8e0004 */
[----:B------:R-:W-:Y:S01]  /*0db0*/  FADD.FTZ R14, R3, -R14 ;  /* 0x8000000e030e7221 */ /* 0x000fe20000010000 */
[----:B------:R-:W-:Y:S01]  /*0dc0*/  IMAD R11, R11, UR7, R5 ;  /* 0x000000070b0b7c24 */ /* 0x000fe2000f8e0205 */
[C---:B------:R-:W-:Y:S02]  /*0dd0*/  LEA R2, P0, R4.reuse, UR4, 0x1 ;  /* 0x0000000404027c11 */ /* 0x040fe4000f8008ff */
[----:B-1----:R-:W-:Y:S02]  /*0de0*/  FFMA.FTZ R15, R15, -0.69314718246459960938, R14 ;  /* 0xbf3172180f0f7823 */ /* 0x002fe4000001000e */
[----:B------:R-:W-:-:S03]  /*0df0*/  LEA.HI.X R3, R4, UR5, R11, 0x1, P0 ;  /* 0x0000000504037c11 */ /* 0x000fc600080f0c0b */
[----:B------:R-:W-:-:S05]  /*0e00*/  F2FP.F16.F32.PACK_AB R15, RZ, R15 ;  /* 0x0000000fff0f723e */ /* 0x000fca00000000ff */
[----:B------:R-:W-:Y:S01]  /*0e10*/  STG.E.U16 desc[UR8][R2.64], R15 ;  /* 0x0000000f02007986 */ /* 0x000fe2000c101508 */
[----:B------:R-:W-:Y:S05]  /*0e20*/  EXIT ;  /* 0x000000000000794d */ /* 0x000fea0003800000 */
.L_x_10602:
[----:B-1----:R-:W-:Y:S01]  /*0e30*/  IMAD.MOV.U32 R28, RZ, RZ, R22 ;  /* 0x000000ffff1c7224 */ /* 0x002fe200078e0016 */
[----:B------:R-:W-:Y:S01]  /*0e40*/  MOV R18, 0x1f ;  /* 0x0000001f00127802 */ /* 0x000fe20000000f00 */
[----:B------:R-:W-:Y:S02]  /*0e50*/  IMAD.MOV.U32 R19, RZ, RZ, 0x10 ;  /* 0x00000010ff137424 */ /* 0x000fe400078e00ff */
[----:B------:R-:W-:-:S07]  /*0e60*/  IMAD.MOV.U32 R17, RZ, RZ, -0x1 ;  /* 0xffffffffff117424 */ /* 0x000fce00078e00ff */
[----:B------:R-:W-:Y:S05]  /*0e70*/  WARPSYNC.COLLECTIVE R17, `(.L_x_10612) ;  /* 0x0000000011087348 */ /* 0x000fea0003c00000 */
[----:B------:R0:W1:Y:S02]  /*0e80*/  SHFL.DOWN P5, R20, R28, R19, R18 ;  /* 0x080000131c147389 */ /* 0x00006400000a0012 */
[----:B01----:R-:W-:Y:S01]  /*0e90*/  ENDCOLLECTIVE ;  /* 0x000000000000791b */ /* 0x003fe20003800000 */
.L_x_10612:
[----:B------:R-:W-:Y:S01]  /*0ea0*/  IMAD.MOV.U32 R19, RZ, RZ, 0x8 ;  /* 0x00000008ff137424 */ /* 0x000fe200078e00ff */
[----:B------:R-:W-:-:S04]  /*0eb0*/  FSETP.GEU.FTZ.AND P5, PT, R22, R20, PT ;  /* 0x000000141600720b */ /* 0x000fc80003fbe000 */
[----:B------:R-:W-:-:S05]  /*0ec0*/  FSEL R14, R20, R22, !P5 ;  /* 0x00000016140e7208 */ /* 0x000fca0006800000 */
[----:B------:R-:W-:-:S07]  /*0ed0*/  IMAD.MOV.U32 R28, RZ, RZ, R14 ;  /* 0x000000ffff1c7224 */ /* 0x000fce00078e000e */
[----:B------:R-:W-:Y:S05]  /*0ee0*/  WARPSYNC.COLLECTIVE R17, `(.L_x_10613) ;  /* 0x0000000011087348 */ /* 0x000fea0003c00000 */
[----:B------:R0:W1:Y:S02]  /*0ef0*/  SHFL.DOWN P5, R20, R28, R19, R18 ;  /* 0x080000131c147389 */ /* 0x00006400000a0012 */
[----:B01----:R-:W-:Y:S01]  /*0f00*/  ENDCOLLECTIVE ;  /* 0x000000000000791b */ /* 0x003fe20003800000 */
.L_x_10613:
[----:B------:R-:W-:Y:S01]  /*0f10*/  IMAD.MOV.U32 R19, RZ, RZ, 0x4 ;  /* 0x00000004ff137424 */ /* 0x000fe200078e00ff */
[----:B------:R-:W-:-:S04]  /*0f20*/  FSETP.GEU.FTZ.AND P5, PT, R14, R20, PT ;  /* 0x000000140e00720b */ /* 0x000fc80003fbe000 */
[----:B------:R-:W-:-:S04]  /*0f30*/  FSEL R21, R20, R14, !P5 ;  /* 0x0000000e14157208 */ /* 0x000fc80006800000 */
[----:B------:R-:W-:-:S07]  /*0f40*/  MOV R28, R21 ;  /* 0x00000015001c7202 */ /* 0x000fce0000000f00 */
[----:B------:R-:W-:Y:S05]  /*0f50*/  WARPSYNC.COLLECTIVE R17, `(.L_x_10614) ;  /* 0x0000000011087348 */ /* 0x000fea0003c00000 */
[----:B------:R0:W1:Y:S02]  /*0f60*/  SHFL.DOWN P5, R20, R28, R19, R18 ;  /* 0x080000131c147389 */ /* 0x00006400000a0012 */
[----:B01----:R-:W-:Y:S01]  /*0f70*/  ENDCOLLECTIVE ;  /* 0x000000000000791b */ /* 0x003fe20003800000 */
.L_x_10614:
[----:B------:R-:W-:Y:S01]  /*0f80*/  IMAD.MOV.U32 R19, RZ, RZ, 0x2 ;  /* 0x00000002ff137424 */ /* 0x000fe200078e00ff */
[----:B------:R-:W-:-:S04]  /*0f90*/  FSETP.GEU.FTZ.AND P5, PT, R21, R20, PT ;  /* 0x000000141500720b */ /* 0x000fc80003fbe000 */
[----:B------:R-:W-:-:S05]  /*0fa0*/  FSEL R25, R20, R21, !P5 ;  /* 0x0000001514197208 */ /* 0x000fca0006800000 */
[----:B------:R-:W-:-:S07]  /*0fb0*/  IMAD.MOV.U32 R28, RZ, RZ, R25 ;  /* 0x000000ffff1c7224 */ /* 0x000fce00078e0019 */
[----:B------:R-:W-:Y:S05]  /*0fc0*/  WARPSYNC.COLLECTIVE R17, `(.L_x_10615) ;  /* 0x0000000011087348 */ /* 0x000fea0003c00000 */
[----:B------:R0:W1:Y:S02]  /*0fd0*/  SHFL.DOWN P5, R20, R28, R19, R18 ;  /* 0x080000131c147389 */ /* 0x00006400000a0012 */
[----:B01----:R-:W-:Y:S01]  /*0fe0*/  ENDCOLLECTIVE ;  /* 0x000000000000791b */ /* 0x003fe20003800000 */
.L_x_10615:
[----:B------:R-:W-:Y:S01]  /*0ff0*/  IMAD.MOV.U32 R19, RZ, RZ, 0x1 ;  /* 0x00000001ff137424 */ /* 0x000fe200078e00ff */
[----:B------:R-:W-:-:S04]  /*1000*/  FSETP.GEU.FTZ.AND P5, PT, R25, R20, PT ;  /* 0x000000141900720b */ /* 0x000fc80003fbe000 */
[----:B------:R-:W-:-:S04]  /*1010*/  FSEL R22, R20, R25, !P5 ;  /* 0x0000001914167208 */ /* 0x000fc80006800000 */
[----:B------:R-:W-:-:S07]  /*1020*/  MOV R28, R22 ;  /* 0x00000016001c7202 */ /* 0x000fce0000000f00 */
[----:B------:R-:W-:Y:S05]  /*1030*/  WARPSYNC.COLLECTIVE R17, `(.L_x_10616) ;  /* 0x0000000011087348 */ /* 0x000fea0003c00000 */
[----:B------:R0:W1:Y:S02]  /*1040*/  SHFL.DOWN P5, R20, R28, R19, R18 ;  /* 0x080000131c147389 */ /* 0x00006400000a0012 */
[----:B01----:R-:W-:Y:S01]  /*1050*/  ENDCOLLECTIVE ;  /* 0x000000000000791b */ /* 0x003fe20003800000 */
.L_x_10616:
[----:B------:R-:W-:Y:S05]  /*1060*/  BRA `(.L_x_10617) ;  /* 0xfffffff400947947 */ /* 0x000fea000383ffff */
.L_x_10605:
[----:B------:R-:W-:Y:S01]  /*1070*/  HFMA2.MMA R19, -RZ, RZ, 0, 9.5367431640625e-07 ;  /* 0x00000010ff137435 */ /* 0x000fe200000001ff */
[----:B-1----:R-:W-:Y:S02]  /*1080*/  IMAD.MOV.U32 R28, RZ, RZ, R15 ;  /* 0x000000ffff1c7224 */ /* 0x002fe400078e000f */
[----:B------:R-:W-:Y:S02]  /*1090*/  IMAD.MOV.U32 R18, RZ, RZ, 0x1f ;  /* 0x0000001fff127424 */ /* 0x000fe400078e00ff */
[----:B------:R-:W-:-:S07]  /*10a0*/  IMAD.MOV.U32 R17, RZ, RZ, -0x1 ;  /* 0xffffffffff117424 */ /* 0x000fce00078e00ff */
[----:B0-----:R-:W-:Y:S05]  /*10b0*/  WARPSYNC.COLLECTIVE R17, `(.L_x_10618) ;  /* 0x0000000011087348 */ /* 0x001fea0003c00000 */
[----:B------:R1:W2:Y:S02]  /*10c0*/  SHFL.DOWN P5, R20, R28, R19, R18 ;  /* 0x080000131c147389 */ /* 0x0002a400000a0012 */
[----:B012---:R-:W-:Y:S01]  /*10d0*/  ENDCOLLECTIVE ;  /* 0x000000000000791b */ /* 0x007fe20003800000 */
.L_x_10618:
[----:B------:R-:W-:Y:S02]  /*10e0*/  IMAD.MOV.U32 R19, RZ, RZ, 0x8 ;  /* 0x00000008ff137424 */ /* 0x000fe400078e00ff */
[----:B------:R-:W-:-:S05]  /*10f0*/  FADD.FTZ R16, R15, R20 ;  /* 0x000000140f107221 */ /* 0x000fca0000010000 */
[----:B------:R-:W-:-:S07]  /*1100*/  MOV R28, R16 ;  /* 0x00000010001c7202 */ /* 0x000fce0000000f00 */
[----:B------:R-:W-:Y:S05]  /*1110*/  WARPSYNC.COLLECTIVE R17, `(.L_x_10619) ;  /* 0x0000000011087348 */ /* 0x000fea0003c00000 */
[----:B------:R0:W1:Y:S02]  /*1120*/  SHFL.DOWN P5, R20, R28, R19, R18 ;  /* 0x080000131c147389 */ /* 0x00006400000a0012 */
[----:B01----:R-:W-:Y:S01]  /*1130*/  ENDCOLLECTIVE ;  /* 0x000000000000791b */ /* 0x003fe20003800000 */
.L_x_10619:
[----:B------:R-:W-:Y:S01]  /*1140*/  HFMA2.MMA R19, -RZ, RZ, 0, 2.384185791015625e-07 ;  /* 0x00000004ff137435 */ /* 0x000fe200000001ff */
[----:B------:R-:W-:-:S04]  /*1150*/  FADD.FTZ R21, R16, R20 ;  /* 0x0000001410157221 */ /* 0x000fc80000010000 */
[----:B------:R-:W-:-:S07]  /*1160*/  IMAD.MOV.U32 R28, RZ, RZ, R21 ;  /* 0x000000ffff1c7224 */ /* 0x000fce00078e0015 */
[----:B------:R-:W-:Y:S05]  /*1170*/  WARPSYNC.COLLECTIVE R17, `(.L_x_10620) ;  /* 0x0000000011087348 */ /* 0x000fea0003c00000 */
[----:B------:R0:W1:Y:S02]  /*1180*/  SHFL.DOWN P5, R20, R28, R19, R18 ;  /* 0x080000131c147389 */ /* 0x00006400000a0012 */
[----:B01----:R-:W-:Y:S01]  /*1190*/  ENDCOLLECTIVE ;  /* 0x000000000000791b */ /* 0x003fe20003800000 */
.L_x_10620:
[----:B------:R-:W-:Y:S02]  /*11a0*/  IMAD.MOV.U32 R19, RZ, RZ, 0x2 ;  /* 0x00000002ff137424 */ /* 0x000fe400078e00ff */
[----:B------:R-:W-:-:S04]  /*11b0*/  FADD.FTZ R22, R21, R20 ;  /* 0x0000001415167221 */ /* 0x000fc80000010000 */
[----:B------:R-:W-:-:S07]  /*11c0*/  IMAD.MOV.U32 R28, RZ, RZ, R22 ;  /* 0x000000ffff1c7224 */ /* 0x000fce00078e0016 */
[----:B------:R-:W-:Y:S05]  /*11d0*/  WARPSYNC.COLLECTIVE R17, `(.L_x_10621) ;  /* 0x0000000011087348 */ /* 0x000fea0003c00000 */
[----:B------:R0:W1:Y:S02]  /*11e0*/  SHFL.DOWN P5, R20, R28, R19, R18 ;  /* 0x080000131c147389 */ /* 0x00006400000a0012 */
[----:B01----:R-:W-:Y:S01]  /*11f0*/  ENDCOLLECTIVE ;  /* 0x000000000000791b */ /* 0x003fe20003800000 */
.L_x_10621:
[----:B------:R-:W-:Y:S02]  /*1200*/  IMAD.MOV.U32 R19, RZ, RZ, 0x1 ;  /* 0x00000001ff137424 */ /* 0x000fe400078e00ff */
[----:B------:R-:W-:-:S05]  /*1210*/  FADD.FTZ R23, R22, R20 ;  /* 0x0000001416177221 */ /* 0x000fca0000010000 */
[----:B------:R-:W-:-:S07]  /*1220*/  MOV R28, R23 ;  /* 0x00000017001c7202 */ /* 0x000fce0000000f00 */
[----:B------:R-:W-:Y:S05]  /*1230*/  WARPSYNC.COLLECTIVE R17, `(.L_x_10622) ;  /* 0x0000000011087348 */ /* 0x000fea0003c00000 */
[----:B------:R0:W1:Y:S02]  /*1240*/  SHFL.DOWN P5, R20, R28, R19, R18 ;  /* 0x080000131c147389 */ /* 0x00006400000a0012 */
[----:B01----:R-:W-:Y:S01]  /*1250*/  ENDCOLLECTIVE ;  /* 0x000000000000791b */ /* 0x003fe20003800000 */
.L_x_10622:
[----:B------:R-:W-:Y:S05]  /*1260*/  BRA `(.L_x_10623) ;  /* 0xfffffff800087947 */ /* 0x000fea000383ffff */
.L_x_10624:
        /* <DEDUP_REMOVED lines=9> */
.L_x_12191:


//--------------------- .text._ZN2at6native43_GLOBAL__N__9ae7fba5_10_SoftMax_cu_9f978f6322cunn_SoftMaxForwardRegIN3c104HalfEfS4_NS1_25LogSoftMaxForwardEpilogueElLi3EEEvPT1_PKT_T3_ --------------------------
	.section	.text._ZN2at6native43_GLOBAL__N__9ae7fba5_10_SoftMax_cu_9f978f6322cunn_SoftMaxForwardRegIN3c104HalfEfS4_NS1_25LogSoftMaxForwardEpilogueElLi3EEEvPT1_PKT_T3_,"ax",@progbits
	.align	128
.text._ZN2at6native43_GLOBAL__N__9ae7fba5_10_SoftMax_cu_9f978f6322cunn_SoftMaxForwardRegIN3c104HalfEfS4_NS1_25LogSoftMaxForwardEpilogueElLi3EEEvPT1_PKT_T3_:
        .type           _ZN2at6native43_GLOBAL__N__9ae7fba5_10_SoftMax_cu_9f978f6322cunn_SoftMaxForwardRegIN3c104HalfEfS4_NS1_25LogSoftMaxForwardEpilogueElLi3EEEvPT1_PKT_T3_,@function
        .size           _ZN2at6native43_GLOBAL__N__9ae7fba5_10_SoftMax_cu_9f978f6322cunn_SoftMaxForwardRegIN3c104HalfEfS4_NS1_25LogSoftMaxForwardEpilogueElLi3EEEvPT1_PKT_T3_,(.L_x_12192 - _ZN2at6native43_GLOBAL__N__9ae7fba5_10_SoftMax_cu_9f978f6322cunn_SoftMaxForwardRegIN3c104HalfEfS4_NS1_25LogSoftMaxForwardEpilogueElLi3EEEvPT1_PKT_T3_)
        .other          _ZN2at6native43_GLOBAL__N__9ae7fba5_10_SoftMax_cu_9f978f6322cunn_SoftMaxForwardRegIN3c104HalfEfS4_NS1_25LogSoftMaxForwardEpilogueElLi3EEEvPT1_PKT_T3_,@"STO_CUDA_ENTRY STV_DEFAULT"
_ZN2at6native43_GLOBAL__N__9ae7fba5_10_SoftMax_cu_9f978f6322cunn_SoftMaxForwardRegIN3c104HalfEfS4_NS1_25LogSoftMaxForwardEpilogueElLi3EEEvPT1_PKT_T3_:
        /* <DEDUP_REMOVED lines=95> */
.L_x_10640:
[----:B-1----:R-:W-:-:S04]  /*05f0*/  FSETP.GEU.FTZ.AND P5, PT, R20, R17, PT ;  /* 0x000000111400720b */ /* 0x002fc80003fbe000 */
[----:B------:R-:W-:-:S09]  /*0600*/  FSEL R16, R17, R20, !P5 ;  /* 0x0000001411107208 */ /* 0x000fd20006800000 */
.L_x_10626:
[----:B------:R-:W-:Y:S05]  /*0610*/  BSYNC B0 ;  /* 0x0000000000007941 */ /* 0x000fea0003800000 */
.L_x_10625:
        /* <DEDUP_REMOVED lines=52> */
.L_x_10646:
[----:B-1----:R-:W-:-:S07]  /*0960*/  FADD.FTZ R12, R16, R19 ;  /* 0x00000013100c7221 */ /* 0x002fce0000010000 */
.L_x_10629:
[----:B------:R-:W-:Y:S05]  /*0970*/  BSYNC B0 ;  /* 0x0000000000007941 */ /* 0x000fea0003800000 */
.L_x_10628:
        /* <DEDUP_REMOVED lines=9> */
[----:B0-----:R-:W-:-:S04]  /*0a10*/  IMAD.WIDE.U32 R14, R4, UR7, R2 ;  /* 0x00000007040e7c25 */ /* 0x001fc8000f8e0002 */
[----:B------:R-:W-:Y:S01]  /*0a20*/  FADD.FTZ R17, R10, -R13 ;  /* 0x8000000d0a117221 */ /* 0x000fe20000010000 */
[----:B------:R-:W-:Y:S01]  /*0a30*/  IMAD R15, R5, UR7, R15 ;  /* 0x00000007050f7c24 */ /* 0x000fe2000f8e020f */
[----:B------:R-:W-:Y:S02]  /*0a40*/  LEA R2, P2, R14, UR4, 0x1 ;  /* 0x000000040e027c11 */ /* 0x000fe4000f8408ff */
[----:B-1----:R-:W-:-:S05]  /*0a50*/  FFMA.FTZ R3, R12, -0.69314718246459960938, R17 ;  /* 0xbf3172180c037823 */ /* 0x002fca0000010011 */
[----:B------:R-:W-:Y:S02]  /*0a60*/  F2FP.F16.F32.PACK_AB R10, RZ, R3 ;  /* 0x00000003ff0a723e */ /* 0x000fe400000000ff */
[----:B------:R-:W-:-:S05]  /*0a70*/  LEA.HI.X R3, R14, UR5, R15, 0x1, P2 ;  /* 0x000000050e037c11 */ /* 0x000fca00090f0c0f */
[----:B------:R2:W-:Y:S02]  /*0a80*/  STG.E.U16 desc[UR8][R2.64], R10 ;  /* 0x0000000a02007986 */ /* 0x0005e4000c101508 */
.L_x_10632:
[----:B------:R-:W-:Y:S05]  /*0a90*/  BSYNC B0 ;  /* 0x0000000000007941 */ /* 0x000fea0003800000 */
.L_x_10631:
[----:B------:R-:W-:Y:S04]  /*0aa0*/  BSSY B0, `(.L_x_10633) ;  /* 0x000000c000007945 */ /* 0x000fe80003800000 */
[----:B------:R-:W-:Y:S05]  /*0ab0*/  @P1 BRA `(.L_x_10634) ;  /* 0x0000000000281947 */ /* 0x000fea0003800000 */
[----:B------:R-:W-:Y:S01]  /*0ac0*/  HADD2.F32 R0, -RZ, R0.H0_H0 ;  /* 0x20000000ff007230 */ /* 0x000fe20000004100 */
[----:B------:R-:W-:Y:S01]  /*0ad0*/  ULDC.64 UR4, c[0x0][0x210] ;  /* 0x0000840000047ab9 */ /* 0x000fe20000000a00 */
[----:B------:R-:W-:-:S04]  /*0ae0*/  IMAD.WIDE.U32 R6, R4, UR7, R6 ;  /* 0x0000000704067c25 */ /* 0x000fc8000f8e0006 */
[----:B--2---:R-:W-:Y:S01]  /*0af0*/  FADD.FTZ R3, R0, -R13 ;  /* 0x8000000d00037221 */ /* 0x004fe20000010000 */
[----:B------:R-:W-:-:S03]  /*0b00*/  LEA R2, P1, R6, UR4, 0x1 ;  /* 0x0000000406027c11 */ /* 0x000fc6000f8208ff */
[----:B-1----:R-:W-:Y:S01]  /*0b10*/  FFMA.FTZ R0, R12, -0.69314718246459960938, R3 ;  /* 0xbf3172180c007823 */ /* 0x002fe20000010003 */
[----:B------:R-:W-:-:S04]  /*0b20*/  IMAD R3, R5, UR7, R7 ;  /* 0x0000000705037c24 */ /* 0x000fc8000f8e0207 */
[----:B------:R-:W-:Y:S02]  /*0b30*/  F2FP.F16.F32.PACK_AB R0, RZ, R0 ;  /* 0x00000000ff00723e */ /* 0x000fe400000000ff */
[----:B------:R-:W-:-:S05]  /*0b40*/  LEA.HI.X R3, R6, UR5, R3, 0x1, P1 ;  /* 0x0000000506037c11 */ /* 0x000fca00088f0c03 */
[----:B------:R3:W-:Y:S02]  /*0b50*/  STG.E.U16 desc[UR8][R2.64], R0 ;  /* 0x0000000002007986 */ /* 0x0007e4000c101508 */
.L_x_10634:
[----:B------:R-:W-:Y:S05]  /*0b60*/  BSYNC B0 ;  /* 0x0000000000007941 */ /* 0x000fea0003800000 */
.L_x_10633:
[----:B------:R-:W-:Y:S05]  /*0b70*/  @P0 EXIT ;  /* 0x000000000000094d */ /* 0x000fea0003800000 */
[----:B---3--:R-:W-:Y:S01]  /*0b80*/  HADD2.F32 R0, -RZ, R11.H0_H0 ;  /* 0x2000000bff007230 */ /* 0x008fe20000004100 */
[----:B------:R-:W-:Y:S01]  /*0b90*/  ULDC.64 UR4, c[0x0][0x210] ;  /* 0x0000840000047ab9 */ /* 0x000fe20000000a00 */
[----:B------:R-:W-:-:S04]  /*0ba0*/  IMAD.WIDE.U32 R8, R4, UR7, R8 ;  /* 0x0000000704087c25 */ /* 0x000fc8000f8e0008 */
[----:B------:R-:W-:Y:S01]  /*0bb0*/  FADD.FTZ R13, R0, -R13 ;  /* 0x8000000d000d7221 */ /* 0x000fe20000010000 */
[----:B------:R-:W-:Y:S01]  /*0bc0*/  IMAD R5, R5, UR7, R9 ;  /* 0x0000000705057c24 */ /* 0x000fe2000f8e0209 */
[----:B--2---:R-:W-:Y:S02]  /*0bd0*/  LEA R2, P0, R8, UR4, 0x1 ;  /* 0x0000000408027c11 */ /* 0x004fe4000f8008ff */
[----:B-1----:R-:W-:Y:S02]  /*0be0*/  FFMA.FTZ R12, R12, -0.69314718246459960938, R13 ;  /* 0xbf3172180c0c7823 */ /* 0x002fe4000001000d */
[----:B------:R-:W-:-:S03]  /*0bf0*/  LEA.HI.X R3, R8, UR5, R5, 0x1, P0 ;  /* 0x0000000508037c11 */ /* 0x000fc600080f0c05 */
[----:B------:R-:W-:-:S05]  /*0c00*/  F2FP.F16.F32.PACK_AB R12, RZ, R12 ;  /* 0x0000000cff0c723e */ /* 0x000fca00000000ff */
[----:B------:R-:W-:Y:S01]  /*0c10*/  STG.E.U16 desc[UR8][R2.64], R12 ;  /* 0x0000000c02007986 */ /* 0x000fe2000c101508 */
[----:B------:R-:W-:Y:S05]  /*0c20*/  EXIT ;  /* 0x000000000000794d */ /* 0x000fea0003800000 */
.L_x_10627:
[----:B-1----:R-:W-:Y:S01]  /*0c30*/  IMAD.MOV.U32 R24, RZ, RZ, R16 ;  /* 0x000000ffff187224 */ /* 0x002fe200078e0010 */
[----:B------:R-:W-:Y:S01]  /*0c40*/  MOV R26, 0x1f ;  /* 0x0000001f001a7802 */ /* 0x000fe20000000f00 */
[----:B------:R-:W-:Y:S02]  /*0c50*/  IMAD.MOV.U32 R23, RZ, RZ, 0x10 ;  /* 0x00000010ff177424 */ /* 0x000fe400078e00ff */
[----:B------:R-:W-:-:S07]  /*0c60*/  IMAD.MOV.U32 R21, RZ, RZ, -0x1 ;  /* 0xffffffffff157424 */ /* 0x000fce00078e00ff */
[----:B------:R-:W-:Y:S05]  /*0c70*/  WARPSYNC.COLLECTIVE R21, `(.L_x_10635) ;  /* 0x0000000015087348 */ /* 0x000fea0003c00000 */
[----:B------:R0:W1:Y:S02]  /*0c80*/  SHFL.DOWN P5, R22, R24, R23, R26 ;  /* 0x0800001718167389 */ /* 0x00006400000a001a */
[----:B01----:R-:W-:Y:S01]  /*0c90*/  ENDCOLLECTIVE ;  /* 0x000000000000791b */ /* 0x003fe20003800000 */
.L_x_10635:
        /* <DEDUP_REMOVED lines=8> */
.L_x_10636:
        /* <DEDUP_REMOVED lines=8> */
.L_x_10637:
        /* <DEDUP_REMOVED lines=8> */
.L_x_10638:
        /* <DEDUP_REMOVED lines=8> */
.L_x_10639:
[----:B------:R-:W-:Y:S01]  /*0ea0*/  IMAD.MOV.U32 R17, RZ, RZ, R22 ;  /* 0x000000ffff117224 */ /* 0x000fe200078e0016 */
[----:B------:R-:W-:Y:S06]  /*0eb0*/  BRA `(.L_x_10640) ;  /* 0xfffffff400cc7947 */ /* 0x000fec000383ffff */
.L_x_10630:
[----:B-1----:R-:W-:Y:S01]  /*0ec0*/  MOV R24, R12 ;  /* 0x0000000c00187202 */ /* 0x002fe20000000f00 */
[----:B------:R-:W-:Y:S01]  /*0ed0*/  IMAD.MOV.U32 R23, RZ, RZ, 0x10 ;  /* 0x00000010ff177424 */ /* 0x000fe200078e00ff */
[----:B------:R-:W-:Y:S01]  /*0ee0*/  MOV R21, 0xffffffff ;  /* 0xffffffff00157802 */ /* 0x000fe20000000f00 */
[----:B------:R-:W-:-:S07]  /*0ef0*/  IMAD.MOV.U32 R26, RZ, RZ, 0x1f ;  /* 0x0000001fff1a7424 */ /* 0x000fce00078e00ff */
[----:B0-----:R-:W-:Y:S05]  /*0f00*/  WARPSYNC.COLLECTIVE R21, `(.L_x_10641) ;  /* 0x0000000015087348 */ /* 0x001fea0003c00000 */
[----:B------:R1:W2:Y:S02]  /*0f10*/  SHFL.DOWN P5, R22, R24, R23, R26 ;  /* 0x0800001718167389 */ /* 0x0002a400000a001a */
[----:B012---:R-:W-:Y:S01]  /*0f20*/  ENDCOLLECTIVE ;  /* 0x000000000000791b */ /* 0x007fe20003800000 */
.L_x_10641:
[----:B------:R-:W-:Y:S01]  /*0f30*/  HFMA2.MMA R23, -RZ, RZ, 0, 4.76837158203125e-07 ;  /* 0x00000008ff177435 */ /* 0x000fe200000001ff */
[----:B------:R-:W-:-:S04]  /*0f40*/  IMAD.MOV.U32 R15, RZ, RZ, R22 ;  /* 0x000000ffff0f7224 */ /* 0x000fc800078e0016 */
[----:B------:R-:W-:-:S04]  /*0f50*/  FADD.FTZ R15, R12, R15 ;  /* 0x0000000f0c0f7221 */ /* 0x000fc80000010000 */
[----:B------:R-:W-:-:S07]  /*0f60*/  IMAD.MOV.U32 R24, RZ, RZ, R15 ;  /* 0x000000ffff187224 */ /* 0x000fce00078e000f */
[----:B------:R-:W-:Y:S05]  /*0f70*/  WARPSYNC.COLLECTIVE R21, `(.L_x_10642) ;  /* 0x0000000015087348 */ /* 0x000fea0003c00000 */
[----:B------:R0:W1:Y:S02]  /*0f80*/  SHFL.DOWN P5, R22, R24, R23, R26 ;  /* 0x0800001718167389 */ /* 0x00006400000a001a */
[----:B01----:R-:W-:Y:S01]  /*0f90*/  ENDCOLLECTIVE ;  /* 0x000000000000791b */ /* 0x003fe20003800000 */
.L_x_10642:
[----:B------:R-:W-:Y:S01]  /*0fa0*/  MOV R23, 0x4 ;  /* 0x0000000400177802 */ /* 0x000fe20000000f00 */
[----:B------:R-:W-:-:S04]  /*0fb0*/  IMAD.MOV.U32 R14, RZ, RZ, R22 ;  /* 0x000000ffff0e7224 */ /* 0x000fc800078e0016 */
[----:B------:R-:W-:-:S04]  /*0fc0*/  FADD.FTZ R14, R15, R14 ;  /* 0x0000000e0f0e7221 */ /* 0x000fc80000010000 */
[----:B------:R-:W-:-:S07]  /*0fd0*/  IMAD.MOV.U32 R24, RZ, RZ, R14 ;  /* 0x000000ffff187224 */ /* 0x000fce00078e000e */
[----:B------:R-:W-:Y:S05]  /*0fe0*/  WARPSYNC.COLLECTIVE R21, `(.L_x_10643) ;  /* 0x0000000015087348 */ /* 0x000fea0003c00000 */
[----:B------:R0:W1:Y:S02]  /*0ff0*/  SHFL.DOWN P5, R22, R24, R23, R26 ;  /* 0x0800001718167389 */ /* 0x00006400000a001a */
[----:B01----:R-:W-:Y:S01]  /*1000*/  ENDCOLLECTIVE ;  /* 0x000000000000791b */ /* 0x003fe20003800000 */
.L_x_10643:
[----:B------:R-:W-:Y:S01]  /*1010*/  HFMA2.MMA R23, -RZ, RZ, 0, 1.1920928955078125e-07 ;  /* 0x00000002ff177435 */ /* 0x000fe200000001ff */
[----:B------:R-:W-:-:S04]  /*1020*/  IMAD.MOV.U32 R17, RZ, RZ, R22 ;  /* 0x000000ffff117224 */ /* 0x000fc800078e0016 */
[----:B------:R-:W-:-:S04]  /*1030*/  FADD.FTZ R17, R14, R17 ;  /* 0x000000110e117221 */ /* 0x000fc80000010000 */
[----:B------:R-:W-:-:S07]  /*1040*/  IMAD.MOV.U32 R24, RZ, RZ, R17 ;  /* 0x000000ffff187224 */ /* 0x000fce00078e0011 */
[----:B------:R-:W-:Y:S05]  /*1050*/  WARPSYNC.COLLECTIVE R21, `(.L_x_10644) ;  /* 0x0000000015087348 */ /* 0x000fea0003c00000 */
[----:B------:R0:W1:Y:S02]  /*1060*/  SHFL.DOWN P5, R22, R24, R23, R26 ;  /* 0x0800001718167389 */ /* 0x00006400000a001a */
[----:B01----:R-:W-:Y:S01]  /*1070*/  ENDCOLLECTIVE ;  /* 0x000000000000791b */ /* 0x003fe20003800000 */
.L_x_10644:
[----:B------:R-:W-:Y:S01]  /*1080*/  MOV R23, 0x1 ;  /* 0x0000000100177802 */ /* 0x000fe20000000f00 */
[----:B------:R-:W-:-:S04]  /*1090*/  IMAD.MOV.U32 R16, RZ, RZ, R22 ;  /* 0x000000ffff107224 */ /* 0x000fc800078e0016 */
[----:B------:R-:W-:-:S04]  /*10a0*/  FADD.FTZ R16, R17, R16 ;  /* 0x0000001011107221 */ /* 0x000fc80000010000 */
[----:B------:R-:W-:-:S07]  /*10b0*/  IMAD.MOV.U32 R24, RZ, RZ, R16 ;  /* 0x000000ffff187224 */ /* 0x000fce00078e0010 */
[----:B------:R-:W-:Y:S05]  /*10c0*/  WARPSYNC.COLLECTIVE R21, `(.L_x_10645) ;  /* 0x0000000015087348 */ /* 0x000fea0003c00000 */
[----:B------:R0:W1:Y:S02]  /*10d0*/  SHFL.DOWN P5, R22, R24, R23, R26 ;  /* 0x0800001718167389 */ /* 0x00006400000a001a */
[----:B01----:R-:W-:Y:S01]  /*10e0*/  ENDCOLLECTIVE ;  /* 0x000000000000791b */ /* 0x003fe20003800000 */
.L_x_10645:
[----:B------:R-:W-:Y:S01]  /*10f0*/  IMAD.MOV.U32 R19, RZ, RZ, R22 ;  /* 0x000000ffff137224 */ /* 0x000fe200078e0016 */
[----:B------:R-:W-:Y:S06]  /*1100*/  BRA `(.L_x_10646) ;  /* 0xfffffff800147947 */ /* 0x000fec000383ffff */
.L_x_10647:
        /* <DEDUP_REMOVED lines=15> */
.L_x_12192:


//--------------------- .text._ZN2at6native43_GLOBAL__N__9ae7fba5_10_SoftMax_cu_9f978f6322cunn_SoftMaxForwardRegIN3c104HalfEfS4_NS1_25LogSoftMaxForwardEpilogueElLi2EEEvPT1_PKT_T3_ --------------------------
	.section	.text._ZN2at6native43_GLOBAL__N__9ae7fba5_10_SoftMax_cu_9f978f6322cunn_SoftMaxForwardRegIN3c104HalfEfS4_NS1_25LogSoftMaxForwardEpilogueElLi2EEEvPT1_PKT_T3_,"ax",@progbits
	.align	128
.text._ZN2at6native43_GLOBAL__N__9ae7fba5_10_SoftMax_cu_9f978f6322cunn_SoftMaxForwardRegIN3c104HalfEfS4_NS1_25LogSoftMaxForwardEpilogueElLi2EEEvPT1_PKT_T3_:
        .type           _ZN2at6native43_GLOBAL__N__9ae7fba5_10_SoftMax_cu_9f978f6322cunn_SoftMaxForwardRegIN3c104HalfEfS4_NS1_25LogSoftMaxForwardEpilogueElLi2EEEvPT1_PKT_T3_,@function
        .size           _ZN2at6native43_GLOBAL__N__9ae7fba5_10_SoftMax_cu_9f978f6322cunn_SoftMaxForwardRegIN3c104HalfEfS4_NS1_25LogSoftMaxForwardEpilogueElLi2EEEvPT1_PKT_T3_,(.L_x_12193 - _ZN2at6native43_GLOBAL__N__9ae7fba5_10_SoftMax_cu_9f978f6322cunn_SoftMaxForwardRegIN3c104HalfEfS4_NS1_25LogSoftMaxForwardEpilogueElLi2EEEvPT1_PKT_T3_)
        .other          _ZN2at6native43_GLOBAL__N__9ae7fba5_10_SoftMax_cu_9f978f6322cunn_SoftMaxForwardRegIN3c104HalfEfS4_NS1_25LogSoftMaxForwardEpilogueElLi2EEEvPT1_PKT_T3_,@"STO_CUDA_ENTRY STV_DEFAULT"
_ZN2at6native43_GLOBAL__N__9ae7fba5_10_SoftMax_cu_9f978f6322cunn_SoftMaxForwardRegIN3c104HalfEfS4_NS1_25LogSoftMaxForwardEpilogueElLi2EEEvPT1_PKT_T3_:
        /* <DEDUP_REMOVED lines=82> */
.L_x_10661:
[----:B-1----:R-:W-:-:S04]  /*0520*/  FSETP.GEU.FTZ.AND P4, PT, R15, R16, PT ;  /* 0x000000100f00720b */ /* 0x002fc80003f9e000 */
[----:B------:R-:W-:-:S09]  /*0530*/  FSEL R11, R16, R15, !P4 ;  /* 0x0000000f100b7208 */ /* 0x000fd20006000000 */
.L_x_10649:
[----:B------:R-:W-:Y:S05]  /*0540*/  BSYNC B0 ;  /* 0x0000000000007941 */ /* 0x000fea0003800000 */
.L_x_10648:
        /* <DEDUP_REMOVED lines=46> */
.L_x_10667:
[----:B-1----:R-:W-:-:S07]  /*0830*/  FADD.FTZ R9, R15, R14 ;  /* 0x0000000e0f097221 */ /* 0x002fce0000010000 */
.L_x_10652:
[----:B------:R-:W-:Y:S05]  /*0840*/  BSYNC B0 ;  /* 0x0000000000007941 */ /* 0x000fea0003800000 */
.L_x_10651:
[----:B-1----:R-:W-:Y:S01]  /*0850*/  @!P5 STS [UR4], R9 ;  /* 0x00000009ff00d988 */ /* 0x002fe20008000804 */
[----:B------:R-:W-:Y:S05]  /*0860*/  WARPSYNC.ALL ;  /* 0x0000000000007948 */ /* 0x000fea0003800000 */
[----:B------:R-:W-:Y:S06]  /*0870*/  BAR.SYNC.DEFER_BLOCKING 0x0 ;  /* 0x0000000000007b1d */ /* 0x000fec0000010000 */
[----:B------:R-:W-:Y:S01]  /*0880*/  BSSY B0, `(.L_x_10654) ;  /* 0x000000e000007945 */ /* 0x000fe20003800000 */
[----:B------:R-:W0:Y:S02]  /*0890*/  LDS R9, [UR4] ;  /* 0x00000004ff097984 */ /* 0x000e240008000800 */
[----:B0-----:R0:W1:Y:S01]  /*08a0*/  MUFU.LG2 R10, R9 ;  /* 0x00000009000a7308 */ /* 0x0010620000000c00 */
[----:B------:R-:W-:Y:S05]  /*08b0*/  @P1 BRA `(.L_x_10655) ;  /* 0x0000000000281947 */ /* 0x000fea0003800000 */
[----:B------:R-:W-:Y:S01]  /*08c0*/  HADD2.F32 R8, -RZ, R8.H0_H0 ;  /* 0x20000008ff087230 */ /* 0x000fe20000004100 */
[----:B------:R-:W-:-:S04]  /*08d0*/  ULDC.64 UR4, c[0x0][0x210] ;  /* 0x0000840000047ab9 */ /* 0x000fc80000000a00 */
[----:B------:R-:W-:Y:S01]  /*08e0*/  FADD.FTZ R13, R8, -R11 ;  /* 0x8000000b080d7221 */ /* 0x000fe20000010000 */
[----:B0-----:R-:W-:-:S04]  /*08f0*/  IMAD.WIDE.U32 R8, R2, UR7, R6 ;  /* 0x0000000702087c25 */ /* 0x001fc8000f8e0006 */
[----:B-1----:R-:W-:Y:S01]  /*0900*/  FFMA.FTZ R7, R10, -0.69314718246459960938, R13 ;  /* 0xbf3172180a077823 */ /* 0x002fe2000001000d */
[----:B------:R-:W-:Y:S01]  /*0910*/  IMAD R13, R3, UR7, R9 ;  /* 0x00000007030d7c24 */ /* 0x000fe2000f8e0209 */
[----:B------:R-:W-:-:S03]  /*0920*/  LEA R6, P1, R8, UR4, 0x1 ;  /* 0x0000000408067c11 */ /* 0x000fc6000f8208ff */
[----:B------:R-:W-:Y:S02]  /*0930*/  F2FP.F16.F32.PACK_AB R9, RZ, R7 ;  /* 0x00000007ff09723e */ /* 0x000fe400000000ff */
[----:B------:R-:W-:-:S05]  /*0940*/  LEA.HI.X R7, R8, UR5, R13, 0x1, P1 ;  /* 0x0000000508077c11 */ /* 0x000fca00088f0c0d */
[----:B------:R2:W-:Y:S03]  /*0950*/  STG.E.U16 desc[UR8][R6.64], R9 ;  /* 0x0000000906007986 */ /* 0x0005e6000c101508 */
.L_x_10655:
[----:B------:R-:W-:Y:S05]  /*0960*/  BSYNC B0 ;  /* 0x0000000000007941 */ /* 0x000fea0003800000 */
.L_x_10654:
[----:B------:R-:W-:Y:S05]  /*0970*/  @P0 EXIT ;  /* 0x000000000000094d */ /* 0x000fea0003800000 */
[----:B------:R-:W-:Y:S01]  /*0980*/  HADD2.F32 R0, -RZ, R0.H0_H0 ;  /* 0x20000000ff007230 */ /* 0x000fe20000004100 */
[----:B------:R-:W-:Y:S01]  /*0990*/  ULDC.64 UR4, c[0x0][0x210] ;  /* 0x0000840000047ab9 */ /* 0x000fe20000000a00 */
[----:B------:R-:W-:-:S04]  /*09a0*/  IMAD.WIDE.U32 R4, R2, UR7, R4 ;  /* 0x0000000702047c25 */ /* 0x000fc8000f8e0004 */
[----:B------:R-:W-:Y:S01]  /*09b0*/  FADD.FTZ R11, R0, -R11 ;  /* 0x8000000b000b7221 */ /* 0x000fe20000010000 */
[----:B------:R-:W-:Y:S01]  /*09c0*/  IMAD R3, R3, UR7, R5 ;  /* 0x0000000703037c24 */ /* 0x000fe2000f8e0205 */
[----:B------:R-:W-:Y:S02]  /*09d0*/  LEA R2, P0, R4, UR4, 0x1 ;  /* 0x0000000404027c11 */ /* 0x000fe4000f8008ff */
[----:B-1----:R-:W-:Y:S02]  /*09e0*/  FFMA.FTZ R10, R10, -0.69314718246459960938, R11 ;  /* 0xbf3172180a0a7823 */ /* 0x002fe4000001000b */
[----:B------:R-:W-:-:S03]  /*09f0*/  LEA.HI.X R3, R4, UR5, R3, 0x1, P0 ;  /* 0x0000000504037c11 */ /* 0x000fc600080f0c03 */
[----:B------:R-:W-:-:S05]  /*0a00*/  F2FP.F16.F32.PACK_AB R10, RZ, R10 ;  /* 0x0000000aff0a723e */ /* 0x000fca00000000ff */
[----:B------:R-:W-:Y:S01]  /*0a10*/  STG.E.U16 desc[UR8][R2.64], R10 ;  /* 0x0000000a02007986 */ /* 0x000fe2000c101508 */
[----:B------:R-:W-:Y:S05]  /*0a20*/  EXIT ;  /* 0x000000000000794d */ /* 0x000fea0003800000 */
.L_x_10650:
[----:B-1----:R-:W-:Y:S01]  /*0a30*/  MOV R18, R11 ;  /* 0x0000000b00127202 */ /* 0x002fe20000000f00 */
[----:B------:R-:W-:Y:S02]  /*0a40*/  IMAD.MOV.U32 R19, RZ, RZ, 0x10 ;  /* 0x00000010ff137424 */ /* 0x000fe400078e00ff */
[----:B------:R-:W-:Y:S02]  /*0a50*/  IMAD.MOV.U32 R20, RZ, RZ, 0x1f ;  /* 0x0000001fff147424 */ /* 0x000fe400078e00ff */
[----:B------:R-:W-:-:S07]  /*0a60*/  IMAD.MOV.U32 R17, RZ, RZ, -0x1 ;  /* 0xffffffffff117424 */ /* 0x000fce00078e00ff */
[----:B------:R-:W-:Y:S05]  /*0a70*/  WARPSYNC.COLLECTIVE R17, `(.L_x_10656) ;  /* 0x0000000011087348 */ /* 0x000fea0003c00000 */
[----:B------:R0:W1:Y:S02]  /*0a80*/  SHFL.DOWN P4, R16, R18, R19, R20 ;  /* 0x0800001312107389 */ /* 0x0000640000080014 */
[----:B01----:R-:W-:Y:S01]  /*0a90*/  ENDCOLLECTIVE ;  /* 0x000000000000791b */ /* 0x003fe20003800000 */
.L_x_10656:
        /* <DEDUP_REMOVED lines=8> */
.L_x_10657:
        /* <DEDUP_REMOVED lines=8> */
.L_x_10658:
        /* <DEDUP_REMOVED lines=8> */
.L_x_10659:
        /* <DEDUP_REMOVED lines=8> */
.L_x_10660:
[----:B------:R-:W-:Y:S05]  /*0ca0*/  BRA `(.L_x_10661) ;  /* 0xfffffff8001c7947 */ /* 0x000fea000383ffff */
.L_x_10653:
[----:B-1----:R-:W-:Y:S01]  /*0cb0*/  MOV R18, R9 ;  /* 0x0000000900127202 */ /* 0x002fe20000000f00 */
[----:B------:R-:W-:Y:S01]  /*0cc0*/  IMAD.MOV.U32 R19, RZ, RZ, 0x10 ;  /* 0x00000010ff137424 */ /* 0x000fe200078e00ff */
[----:B------:R-:W-:Y:S01]  /*0cd0*/  MOV R17, 0xffffffff ;  /* 0xffffffff00117802 */ /* 0x000fe20000000f00 */
[----:B------:R-:W-:-:S07]  /*0ce0*/  IMAD.MOV.U32 R20, RZ, RZ, 0x1f ;  /* 0x0000001fff147424 */ /* 0x000fce00078e00ff */
[----:B0-----:R-:W-:Y:S05]  /*0cf0*/  WARPSYNC.COLLECTIVE R17, `(.L_x_10662) ;  /* 0x0000000011087348 */ /* 0x001fea0003c00000 */
[----:B------:R1:W2:Y:S02]  /*0d00*/  SHFL.DOWN P4, R16, R18, R19, R20 ;  /* 0x0800001312107389 */ /* 0x0002a40000080014 */
[----:B012---:R-:W-:Y:S01]  /*0d10*/  ENDCOLLECTIVE ;  /* 0x000000000000791b */ /* 0x007fe20003800000 */
.L_x_10662:
[----:B------:R-:W-:Y:S01]  /*0d20*/  HFMA2.MMA R19, -RZ, RZ, 0, 4.76837158203125e-07 ;  /* 0x00000008ff137435 */ /* 0x000fe200000001ff */
[----:B------:R-:W-:-:S04]  /*0d30*/  IMAD.MOV.U32 R10, RZ, RZ, R16 ;  /* 0x000000ffff0a7224 */ /* 0x000fc800078e0010 */
[----:B------:R-:W-:-:S04]  /*0d40*/  FADD.FTZ R10, R9, R10 ;  /* 0x0000000a090a7221 */ /* 0x000fc80000010000 */
[----:B------:R-:W-:-:S07]  /*0d50*/  IMAD.MOV.U32 R18, RZ, RZ, R10 ;  /* 0x000000ffff127224 */ /* 0x000fce00078e000a */
[----:B------:R-:W-:Y:S05]  /*0d60*/  WARPSYNC.COLLECTIVE R17, `(.L_x_10663) ;  /* 0x0000000011087348 */ /* 0x000fea0003c00000 */
[----:B------:R0:W1:Y:S02]  /*0d70*/  SHFL.DOWN P4, R16, R18, R19, R20 ;  /* 0x0800001312107389 */ /* 0x0000640000080014 */
[----:B01----:R-:W-:Y:S01]  /*0d80*/  ENDCOLLECTIVE ;  /* 0x000000000000791b */ /* 0x003fe20003800000 */
.L_x_10663:
[----:B------:R-:W-:Y:S01]  /*0d90*/  MOV R19, 0x4 ;  /* 0x0000000400137802 */ /* 0x000fe20000000f00 */
[----:B------:R-:W-:-:S04]  /*0da0*/  IMAD.MOV.U32 R13, RZ, RZ, R16 ;  /* 0x000000ffff0d7224 */ /* 0x000fc800078e0010 */
[----:B------:R-:W-:-:S04]  /*0db0*/  FADD.FTZ R13, R10, R13 ;  /* 0x0000000d0a0d7221 */ /* 0x000fc80000010000 */
[----:B------:R-:W-:-:S07]  /*0dc0*/  IMAD.MOV.U32 R18, RZ, RZ, R13 ;  /* 0x000000ffff127224 */ /* 0x000fce00078e000d */
[----:B------:R-:W-:Y:S05]  /*0dd0*/  WARPSYNC.COLLECTIVE R17, `(.L_x_10664) ;  /* 0x0000000011087348 */ /* 0x000fea0003c00000 */
[----:B------:R0:W1:Y:S02]  /*0de0*/  SHFL.DOWN P4, R16, R18, R19, R20 ;  /* 0x0800001312107389 */ /* 0x0000640000080014 */
[----:B01----:R-:W-:Y:S01]  /*0df0*/  ENDCOLLECTIVE ;  /* 0x000000000000791b */ /* 0x003fe20003800000 */
.L_x_10664:
[----:B------:R-:W-:Y:S01]  /*0e00*/  HFMA2.MMA R19, -RZ, RZ, 0, 1.1920928955078125e-07 ;  /* 0x00000002ff137435 */ /* 0x000fe200000001ff */
[----:B------:R-:W-:-:S04]  /*0e10*/  IMAD.MOV.U32 R12, RZ, RZ, R16 ;  /* 0x000000ffff0c7224 */ /* 0x000fc800078e0010 */
[----:B------:R-:W-:-:S04]  /*0e20*/  FADD.FTZ R12, R13, R12 ;  /* 0x0000000c0d0c7221 */ /* 0x000fc80000010000 */
[----:B------:R-:W-:-:S07]  /*0e30*/  IMAD.MOV.U32 R18, RZ, RZ, R12 ;  /* 0x000000ffff127224 */ /* 0x000fce00078e000c */
[----:B------:R-:W-:Y:S05]  /*0e40*/  WARPSYNC.COLLECTIVE R17, `(.L_x_10665) ;  /* 0x0000000011087348 */ /* 0x000fea0003c00000 */
[----:B------:R0:W1:Y:S02]  /*0e50*/  SHFL.DOWN P4, R16, R18, R19, R20 ;  /* 0x0800001312107389 */ /* 0x0000640000080014 */
[----:B01----:R-:W-:Y:S01]  /*0e60*/  ENDCOLLECTIVE ;  /* 0x000000000000791b */ /* 0x003fe20003800000 */
.L_x_10665:
[----:B------:R-:W-:Y:S01]  /*0e70*/  MOV R19, 0x1 ;  /* 0x0000000100137802 */ /* 0x000fe20000000f00 */
[----:B------:R-:W-:-:S04]  /*0e80*/  IMAD.MOV.U32 R15, RZ, RZ, R16 ;  /* 0x000000ffff0f7224 */ /* 0x000fc800078e0010 */
[----:B------:R-:W-:-:S04]  /*0e90*/  FADD.FTZ R15, R12, R15 ;  /* 0x0000000f0c0f7221 */ /* 0x000fc80000010000 */
[----:B------:R-:W-:-:S07]  /*0ea0*/  IMAD.MOV.U32 R18, RZ, RZ, R15 ;  /* 0x000000ffff127224 */ /* 0x000fce00078e000f */
[----:B------:R-:W-:Y:S05]  /*0eb0*/  WARPSYNC.COLLECTIVE R17, `(.L_x_10666) ;  /* 0x0000000011087348 */ /* 0x000fea0003c00000 */
[----:B------:R0:W1:Y:S02]  /*0ec0*/  SHFL.DOWN P4, R16, R18, R19, R20 ;  /* 0x0800001312107389 */ /* 0x0000640000080014 */
[----:B01----:R-:W-:Y:S01]  /*0ed0*/  ENDCOLLECTIVE ;  /* 0x000000000000791b */ /* 0x003fe20003800000 */
.L_x_10666:
[----:B------:R-:W-:Y:S01]  /*0ee0*/  IMAD.MOV.U32 R14, RZ, RZ, R16 ;  /* 0x000000ffff0e7224 */ /* 0x000fe200078e0010 */
[----:B------:R-:W-:Y:S06]  /*0ef0*/  BRA `(.L_x_10667) ;  /* 0xfffffff8004c7947 */ /* 0x000fec000383ffff */
.L_x_10668:
        /* <DEDUP_REMOVED lines=16> */
.L_x_12193:


//--------------------- .text._ZN2at6native43_GLOBAL__N__9ae7fba5_10_SoftMax_cu_9f978f6322cunn_SoftMaxForwardRegIN3c104HalfEfS4_NS1_25LogSoftMaxForwardEpilogueElLi1EEEvPT1_PKT_T3_ --------------------------
	.section	.text._ZN2at6native43_GLOBAL__N__9ae7fba5_10_SoftMax_cu_9f978f6322cunn_SoftMaxForwardRegIN3c104HalfEfS4_NS1_25LogSoftMaxForwardEpilogueElLi1EEEvPT1_PKT_T3_,"ax",@progbits
	.align	128
.text._ZN2at6native43_GLOBAL__N__9ae7fba5_10_SoftMax_cu_9f978f6322cunn_SoftMaxForwardRegIN3c104HalfEfS4_NS1_25LogSoftMaxForwardEpilogueElLi1EEEvPT1_PKT_T3_:
        .type           _ZN2at6native43_GLOBAL__N__9ae7fba5_10_SoftMax_cu_9f978f6322cunn_SoftMaxForwardRegIN3c104HalfEfS4_NS1_25LogSoftMaxForwardEpilogueElLi1EEEvPT1_PKT_T3_,@function
        .size           _ZN2at6native43_GLOBAL__N__9ae7fba5_10_SoftMax_cu_9f978f6322cunn_SoftMaxForwardRegIN3c104HalfEfS4_NS1_25LogSoftMaxForwardEpilogueElLi1EEEvPT1_PKT_T3_,(.L_x_12194 - _ZN2at6native43_GLOBAL__N__9ae7fba5_10_SoftMax_cu_9f978f6322cunn_SoftMaxForwardRegIN3c104HalfEfS4_NS1_25LogSoftMaxForwardEpilogueElLi1EEEvPT1_PKT_T3_)
        .other          _ZN2at6native43_GLOBAL__N__9ae7fba5_10_SoftMax_cu_9f978f6322cunn_SoftMaxForwardRegIN3c104HalfEfS4_NS1_25LogSoftMaxForwardEpilogueElLi1EEEvPT1_PKT_T3_,@"STO_CUDA_ENTRY STV_DEFAULT"
_ZN2at6native43_GLOBAL__N__9ae7fba5_10_SoftMax_cu_9f978f6322cunn_SoftMaxForwardRegIN3c104HalfEfS4_NS1_25LogSoftMaxForwardEpilogueElLi1EEEvPT1_PKT_T3_:
        /* <DEDUP_REMOVED lines=70> */
.L_x_10680:
[----:B-1----:R-:W-:-:S04]  /*0460*/  FSETP.GEU.FTZ.AND P3, PT, R12, R13, PT ;  /* 0x0000000d0c00720b */ /* 0x002fc80003f7e000 */
[----:B------:R-:W-:-:S09]  /*0470*/  FSEL R8, R13, R12, !P3 ;  /* 0x0000000c0d087208 */ /* 0x000fd20005800000 */
.L_x_10670:
[----:B------:R-:W-:Y:S05]  /*0480*/  BSYNC B0 ;  /* 0x0000000000007941 */ /* 0x000fea0003800000 */
.L_x_10669:
        /* <DEDUP_REMOVED lines=12> */
[----:B------:R-:W-:-:S05]  /*0550*/  HFMA2.MMA R9, -RZ, RZ, 0, 0 ;  /* 0x00000000ff097435 */ /* 0x000fca00000001ff */
        /* <DEDUP_REMOVED lines=28> */
.L_x_10686:
[----:B-1----:R-:W-:-:S07]  /*0720*/  FADD.FTZ R6, R12, R11 ;  /* 0x0000000b0c067221 */ /* 0x002fce0000010000 */
.L_x_10673:
[----:B------:R-:W-:Y:S05]  /*0730*/  BSYNC B0 ;  /* 0x0000000000007941 */ /* 0x000fea0003800000 */
.L_x_10672:
        /* <DEDUP_REMOVED lines=14> */
[----:B------:R-:W-:-:S05]  /*0820*/  F2FP.F16.F32.PACK_AB R0, RZ, R0 ;  /* 0x00000000ff00723e */ /* 0x000fca00000000ff */
[----:B------:R-:W-:Y:S01]  /*0830*/  STG.E.U16 desc[UR8][R2.64], R0 ;  /* 0x0000000002007986 */ /* 0x000fe2000c101508 */
[----:B------:R-:W-:Y:S05]  /*0840*/  EXIT ;  /* 0x000000000000794d */ /* 0x000fea0003800000 */
.L_x_10671:
[----:B-1----:R-:W-:Y:S01]  /*0850*/  IMAD.MOV.U32 R15, RZ, RZ, R8 ;  /* 0x000000ffff0f7224 */ /* 0x002fe200078e0008 */
[----:B------:R-:W-:Y:S01]  /*0860*/  MOV R17, 0x1f ;  /* 0x0000001f00117802 */ /* 0x000fe20000000f00 */
[----:B------:R-:W-:Y:S02]  /*0870*/  IMAD.MOV.U32 R16, RZ, RZ, 0x10 ;  /* 0x00000010ff107424 */ /* 0x000fe400078e00ff */
[----:B------:R-:W-:-:S07]  /*0880*/  IMAD.MOV.U32 R14, RZ, RZ, -0x1 ;  /* 0xffffffffff0e7424 */ /* 0x000fce00078e00ff */
[----:B------:R-:W-:Y:S05]  /*0890*/  WARPSYNC.COLLECTIVE R14, `(.L_x_10675) ;  /* 0x000000000e087348 */ /* 0x000fea0003c00000 */
[----:B------:R0:W1:Y:S02]  /*08a0*/  SHFL.DOWN P3, R13, R15, R16, R17 ;  /* 0x080000100f0d7389 */ /* 0x0000640000060011 */
[----:B01----:R-:W-:Y:S01]  /*08b0*/  ENDCOLLECTIVE ;  /* 0x000000000000791b */ /* 0x003fe20003800000 */
.L_x_10675:
        /* <DEDUP_REMOVED lines=8> */
.L_x_10676:
        /* <DEDUP_REMOVED lines=8> */
.L_x_10677:
        /* <DEDUP_REMOVED lines=8> */
.L_x_10678:
        /* <DEDUP_REMOVED lines=8> */
.L_x_10679:
[----:B------:R-:W-:Y:S05]  /*0ac0*/  BRA `(.L_x_10680) ;  /* 0xfffffff800647947 */ /* 0x000fea000383ffff */
.L_x_10674:
[----:B------:R-:W-:Y:S01]  /*0ad0*/  HFMA2.MMA R17, -RZ, RZ, 0, 1.847743988037109375e-06 ;  /* 0x0000001fff117435 */ /* 0x000fe200000001ff */
[----:B01----:R-:W-:Y:S02]  /*0ae0*/  IMAD.MOV.U32 R15, RZ, RZ, R6 ;  /* 0x000000ffff0f7224 */ /* 0x003fe400078e0006 */
[----:B------:R-:W-:Y:S02]  /*0af0*/  IMAD.MOV.U32 R16, RZ, RZ, 0x10 ;  /* 0x00000010ff107424 */ /* 0x000fe400078e00ff */
[----:B------:R-:W-:-:S07]  /*0b00*/  IMAD.MOV.U32 R14, RZ, RZ, -0x1 ;  /* 0xffffffffff0e7424 */ /* 0x000fce00078e00ff */
[----:B------:R-:W-:Y:S05]  /*0b10*/  WARPSYNC.COLLECTIVE R14, `(.L_x_10681) ;  /* 0x000000000e087348 */ /* 0x000fea0003c00000 */
[----:B------:R0:W1:Y:S02]  /*0b20*/  SHFL.DOWN P3, R13, R15, R16, R17 ;  /* 0x080000100f0d7389 */ /* 0x0000640000060011 */
[----:B01----:R-:W-:Y:S01]  /*0b30*/  ENDCOLLECTIVE ;  /* 0x000000000000791b */ /* 0x003fe20003800000 */
.L_x_10681:
[----:B------:R-:W-:Y:S01]  /*0b40*/  MOV R16, 0x8 ;  /* 0x0000000800107802 */ /* 0x000fe20000000f00 */
[----:B------:R-:W-:-:S04]  /*0b50*/  IMAD.MOV.U32 R7, RZ, RZ, R13 ;  /* 0x000000ffff077224 */ /* 0x000fc800078e000d */
[----:B------:R-:W-:-:S04]  /*0b60*/  FADD.FTZ R7, R6, R7 ;  /* 0x0000000706077221 */ /* 0x000fc80000010000 */
[----:B------:R-:W-:-:S07]  /*0b70*/  IMAD.MOV.U32 R15, RZ, RZ, R7 ;  /* 0x000000ffff0f7224 */ /* 0x000fce00078e0007 */
[----:B------:R-:W-:Y:S05]  /*0b80*/  WARPSYNC.COLLECTIVE R14, `(.L_x_10682) ;  /* 0x000000000e087348 */ /* 0x000fea0003c00000 */
[----:B------:R0:W1:Y:S02]  /*0b90*/  SHFL.DOWN P3, R13, R15, R16, R17 ;  /* 0x080000100f0d7389 */ /* 0x0000640000060011 */
[----:B01----:R-:W-:Y:S01]  /*0ba0*/  ENDCOLLECTIVE ;  /* 0x000000000000791b */ /* 0x003fe20003800000 */
.L_x_10682:
[----:B------:R-:W-:Y:S02]  /*0bb0*/  IMAD.MOV.U32 R16, RZ, RZ, 0x4 ;  /* 0x00000004ff107424 */ /* 0x000fe400078e00ff */
[----:B------:R-:W-:-:S04]  /*0bc0*/  IMAD.MOV.U32 R10, RZ, RZ, R13 ;  /* 0x000000ffff0a7224 */ /* 0x000fc800078e000d */
[----:B------:R-:W-:-:S04]  /*0bd0*/  FADD.FTZ R10, R7, R10 ;  /* 0x0000000a070a7221 */ /* 0x000fc80000010000 */
[----:B------:R-:W-:-:S07]  /*0be0*/  IMAD.MOV.U32 R15, RZ, RZ, R10 ;  /* 0x000000ffff0f7224 */ /* 0x000fce00078e000a */
[----:B------:R-:W-:Y:S05]  /*0bf0*/  WARPSYNC.COLLECTIVE R14, `(.L_x_10683) ;  /* 0x000000000e087348 */ /* 0x000fea0003c00000 */
[----:B------:R0:W1:Y:S02]  /*0c00*/  SHFL.DOWN P3, R13, R15, R16, R17 ;  /* 0x080000100f0d7389 */ /* 0x0000640000060011 */
[----:B01----:R-:W-:Y:S01]  /*0c10*/  ENDCOLLECTIVE ;  /* 0x000000000000791b */ /* 0x003fe20003800000 */
.L_x_10683:
[----:B------:R-:W-:Y:S01]  /*0c20*/  IMAD.MOV.U32 R16, RZ, RZ, 0x2 ;  /* 0x00000002ff107424 */ /* 0x000fe200078e00ff */
[----:B------:R-:W-:-:S05]  /*0c30*/  MOV R9, R13 ;  /* 0x0000000d00097202 */ /* 0x000fca0000000f00 */
[----:B------:R-:W-:-:S04]  /*0c40*/  FADD.FTZ R9, R10, R9 ;  /* 0x000000090a097221 */ /* 0x000fc80000010000 */
[----:B------:R-:W-:-:S07]  /*0c50*/  IMAD.MOV.U32 R15, RZ, RZ, R9 ;  /* 0x000000ffff0f7224 */ /* 0x000fce00078e0009 */
[----:B------:R-:W-:Y:S05]  /*0c60*/  WARPSYNC.COLLECTIVE R14, `(.L_x_10684) ;  /* 0x000000000e087348 */ /* 0x000fea0003c00000 */
[----:B------:R0:W1:Y:S02]  /*0c70*/  SHFL.DOWN P3, R13, R15, R16, R17 ;  /* 0x080000100f0d7389 */ /* 0x0000640000060011 */
[----:B01----:R-:W-:Y:S01]  /*0c80*/  ENDCOLLECTIVE ;  /* 0x000000000000791b */ /* 0x003fe20003800000 */
.L_x_10684:
[----:B------:R-:W-:Y:S02]  /*0c90*/  IMAD.MOV.U32 R16, RZ, RZ, 0x1 ;  /* 0x00000001ff107424 */ /* 0x000fe400078e00ff */
[----:B------:R-:W-:-:S04]  /*0ca0*/  IMAD.MOV.U32 R12, RZ, RZ, R13 ;  /* 0x000000ffff0c7224 */ /* 0x000fc800078e000d */
[----:B------:R-:W-:-:S05]  /*0cb0*/  FADD.FTZ R12, R9, R12 ;  /* 0x0000000c090c7221 */ /* 0x000fca0000010000 */
[----:B------:R-:W-:-:S07]  /*0cc0*/  MOV R15, R12 ;  /* 0x0000000c000f7202 */ /* 0x000fce0000000f00 */
[----:B------:R-:W-:Y:S05]  /*0cd0*/  WARPSYNC.COLLECTIVE R14, `(.L_x_10685) ;  /* 0x000000000e087348 */ /* 0x000fea0003c00000 */
[----:B------:R0:W1:Y:S02]  /*0ce0*/  SHFL.DOWN P3, R13, R15, R16, R17 ;  /* 0x080000100f0d7389 */ /* 0x0000640000060011 */
[----:B01----:R-:W-:Y:S01]  /*0cf0*/  ENDCOLLECTIVE ;  /* 0x000000000000791b */ /* 0x003fe20003800000 */
.L_x_10685:
[----:B------:R-:W-:Y:S01]  /*0d00*/  IMAD.MOV.U32 R11, RZ, RZ, R13 ;  /* 0x000000ffff0b7224 */ /* 0x000fe200078e000d */
[----:B------:R-:W-:Y:S06]  /*0d10*/  BRA `(.L_x_10686) ;  /* 0xfffffff800807947 */ /* 0x000fec000383ffff */
.L_x_10687:
        /* <DEDUP_REMOVED lines=14> */
.L_x_12194:


//--------------------- .text._ZN2at6native43_GLOBAL__N__9ae7fba5_10_SoftMax_cu_9f978f6319cunn_SoftMaxForwardILi4EfffNS1_25LogSoftMaxForwardEpilogueEEEvPT2_PKT0_i --------------------------
	.section	.text._ZN2at6native43_GLOBAL__N__9ae7fba5_10_SoftMax_cu_9f978f6319cunn_SoftMaxForwardILi4EfffNS1_25LogSoftMaxForwardEpilogueEEEvPT2_PKT0_i,"ax",@progbits
	.align	128
.text._ZN2at6native43_GLOBAL__N__9ae7fba5_10_SoftMax_cu_9f978f6319cunn_SoftMaxForwardILi4EfffNS1_25LogSoftMaxForwardEpilogueEEEvPT2_PKT0_i:
        .type           _ZN2at6native43_GLOBAL__N__9ae7fba5_10_SoftMax_cu_9f978f6319cunn_SoftMaxForwardILi4EfffNS1_25LogSoftMaxForwardEpilogueEEEvPT2_PKT0_i,@function
        .size           _ZN2at6native43_GLOBAL__N__9ae7fba5_10_SoftMax_cu_9f978f6319cunn_SoftMaxForwardILi4EfffNS1_25LogSoftMaxForwardEpilogueEEEvPT2_PKT0_i,(.L_x_12195 - _ZN2at6native43_GLOBAL__N__9ae7fba5_10_SoftMax_cu_9f978f6319cunn_SoftMaxForwardILi4EfffNS1_25LogSoftMaxForwardEpilogueEEEvPT2_PKT0_i)
        .other          _ZN2at6native43_GLOBAL__N__9ae7fba5_10_SoftMax_cu_9f978f6319cunn_SoftMaxForwardILi4EfffNS1_25LogSoftMaxForwardEpilogueEEEvPT2_PKT0_i,@"STO_CUDA_ENTRY STV_DEFAULT"
_ZN2at6native43_GLOBAL__N__9ae7fba5_10_SoftMax_cu_9f978f6319cunn_SoftMaxForwardILi4EfffNS1_25LogSoftMaxForwardEpilogueEEEvPT2_PKT0_i:
        /* <DEDUP_REMOVED lines=18> */
[----:B------:R-:W-:Y:S01]  /*0120*/  IMAD.MOV.U32 R18, RZ, RZ, R4 ;  /* 0x000000ffff127224 */ /* 0x000fe200078e0004 */
        /* <DEDUP_REMOVED lines=22> */
[----:B--2---:R-:W-:Y:S01]  /*0290*/  @!P1 FMNMX.FTZ R21, R4, -3.40282346638528859812e+38, !PT ;  /* 0xff7fffff04159809 */ /* 0x004fe20007810000 */
[----:B------:R-:W-:Y:S06]  /*02a0*/  BRA `(.L_x_10689) ;  /* 0x0000000000107947 */ /* 0x000fec0003800000 */
.L_x_10688:
[----:B------:R-:W-:Y:S01]  /*02b0*/  IMAD.MOV.U32 R21, RZ, RZ, -0x800001 ;  /* 0xff7fffffff157424 */ /* 0x000fe200078e00ff */
[----:B------:R-:W-:Y:S01]  /*02c0*/  MOV R20, UR10 ;  /* 0x0000000a00147c02 */ /* 0x000fe20008000f00 */
[----:B------:R-:W-:Y:S02]  /*02d0*/  IMAD.MOV.U32 R8, RZ, RZ, R16 ;  /* 0x000000ffff087224 */ /* 0x000fe400078e0010 */
[----:B------:R-:W-:-:S07]  /*02e0*/  IMAD.MOV.U32 R9, RZ, RZ, R15 ;  /* 0x000000ffff097224 */ /* 0x000fce00078e000f */
.L_x_10689:
[----:B------:R-:W0:Y:S01]  /*02f0*/  LDC R13, c[0x0][RZ] ;  /* 0x00000000ff0d7b82 */ /* 0x000e220000000800 */
        /* <DEDUP_REMOVED lines=27> */
.L_x_10692:
[----:B------:R-:W-:-:S06]  /*04b0*/  IMAD.WIDE R4, R24, 0x10, R8 ;  /* 0x0000001018047825 */ /* 0x000fcc00078e0208 */
[----:B------:R-:W2:Y:S01]  /*04c0*/  LDG.E.128 R4, desc[UR8][R4.64] ;  /* 0x0000000804047981 */ /* 0x000ea2000c1e1d00 */
[----:B------:R-:W-:-:S05]  /*04d0*/  IMAD.IADD R24, R13, 0x1, R24 ;  /* 0x000000010d187824 */ /* 0x000fca00078e0218 */
[----:B------:R-:W-:-:S04]  /*04e0*/  SHF.L.U32 R25, R24, 0x2, RZ ;  /* 0x0000000218197819 */ /* 0x000fc800000006ff */
[----:B------:R-:W-:Y:S02]  /*04f0*/  ISETP.GE.AND P2, PT, R25, R22, PT ;  /* 0x000000161900720c */ /* 0x000fe40003f46270 */
[----:B--2---:R-:W-:-:S04]  /*0500*/  FMNMX.FTZ R26, R4, R21, !PT ;  /* 0x00000015041a7209 */ /* 0x004fc80007810000 */
[----:B------:R-:W-:-:S04]  /*0510*/  FMNMX.FTZ R21, R5, R26, !PT ;  /* 0x0000001a05157209 */ /* 0x000fc80007810000 */
[----:B------:R-:W-:-:S04]  /*0520*/  FMNMX.FTZ R6, R6, R21, !PT ;  /* 0x0000001506067209 */ /* 0x000fc80007810000 */
[----:B------:R-:W-:Y:S01]  /*0530*/  FMNMX.FTZ R21, R7, R6, !PT ;  /* 0x0000000607157209 */ /* 0x000fe20007810000 */
[----:B------:R-:W-:Y:S06]  /*0540*/  @!P2 BRA `(.L_x_10692) ;  /* 0xfffffffc00d8a947 */ /* 0x000fec000383ffff */
.L_x_10691:
[----:B------:R-:W-:Y:S05]  /*0550*/  BSYNC B0 ;  /* 0x0000000000007941 */ /* 0x000fea0003800000 */
.L_x_10690:
[----:B------:R-:W-:Y:S04]  /*0560*/  BSSY B0, `(.L_x_10693) ;  /* 0x0000008000007945 */ /* 0x000fe80003800000 */
[----:B------:R-:W-:Y:S05]  /*0570*/  @P3 BRA `(.L_x_10694) ;  /* 0x0000000000183947 */ /* 0x000fea0003800000 */
.L_x_10695:
[----:B------:R-:W-:-:S06]  /*0580*/  IMAD.WIDE R4, R23, 0x4, R8 ;  /* 0x0000000417047825 */ /* 0x000fcc00078e0208 */
[----:B------:R-:W2:Y:S01]  /*0590*/  LDG.E R4, desc[UR8][R4.64] ;  /* 0x0000000804047981 */ /* 0x000ea2000c1e1900 */
[----:B------:R-:W-:-:S05]  /*05a0*/  IMAD.IADD R23, R13, 0x1, R23 ;  /* 0x000000010d177824 */ /* 0x000fca00078e0217 */
[----:B------:R-:W-:Y:S02]  /*05b0*/  ISETP.GE.AND P2, PT, R23, R20, PT ;  /* 0x000000141700720c */ /* 0x000fe40003f46270 */
[----:B--2---:R-:W-:-:S11]  /*05c0*/  FMNMX.FTZ R21, R4, R21, !PT ;  /* 0x0000001504157209 */ /* 0x004fd60007810000 */
[----:B------:R-:W-:Y:S05]  /*05d0*/  @!P2 BRA `(.L_x_10695) ;  /* 0xfffffffc00e8a947 */ /* 0x000fea000383ffff */
.L_x_10694:
[----:B------:R-:W-:Y:S05]  /*05e0*/  BSYNC B0 ;  /* 0x0000000000007941 */ /* 0x000fea0003800000 */
.L_x_10693:
        /* <DEDUP_REMOVED lines=52> */
.L_x_10721:
[----:B-1----:R-:W-:-:S04]  /*0930*/  FSETP.GEU.FTZ.AND P5, PT, R21, R22, PT ;  /* 0x000000161500720b */ /* 0x002fc80003fbe000 */
[----:B------:R-:W-:-:S09]  /*0940*/  FSEL R7, R22, R21, !P5 ;  /* 0x0000001516077208 */ /* 0x000fd20006800000 */
.L_x_10697:
[----:B------:R-:W-:Y:S05]  /*0950*/  BSYNC B0 ;  /* 0x0000000000007941 */ /* 0x000fea0003800000 */
.L_x_10696:
[----:B------:R-:W-:Y:S01]  /*0960*/  ISETP.NE.AND P5, PT, R19, RZ, PT ;  /* 0x000000ff1300720c */ /* 0x000fe20003fa5270 */
[----:B------:R-:W-:-:S12]  /*0970*/  WARPSYNC.ALL ;  /* 0x0000000000007948 */ /* 0x000fd80003800000 */
[----:B-1----:R1:W-:Y:S01]  /*0980*/  @!P5 STS [UR4], R7 ;  /* 0x00000007ff00d988 */ /* 0x0023e20008000804 */
[----:B------:R-:W-:Y:S01]  /*0990*/  BAR.SYNC.DEFER_BLOCKING 0x0 ;  /* 0x0000000000007b1d */ /* 0x000fe20000010000 */
[----:B------:R-:W-:Y:S01]  /*09a0*/  HFMA2.MMA R22, -RZ, RZ, 0, 0 ;  /* 0x00000000ff167435 */ /* 0x000fe200000001ff */
[----:B0-----:R-:W-:Y:S02]  /*09b0*/  IMAD.U32 R21, RZ, RZ, UR10 ;  /* 0x0000000aff157e24 */ /* 0x001fe4000f8e00ff */
[----:B------:R-:W-:Y:S02]  /*09c0*/  IMAD.MOV.U32 R8, RZ, RZ, R16 ;  /* 0x000000ffff087224 */ /* 0x000fe400078e0010 */
        /* <DEDUP_REMOVED lines=20> */
.L_x_10699:
[----:B------:R-:W-:Y:S01]  /*0b10*/  IMAD.HI.U32 R4, R11, R21, RZ ;  /* 0x000000150b047227 */ /* 0x000fe200078e00ff */
[----:B------:R-:W-:Y:S04]  /*0b20*/  BSSY B0, `(.L_x_10700) ;  /* 0x0000023000007945 */ /* 0x000fe80003800000 */
[----:B------:R-:W-:-:S05]  /*0b30*/  IADD3 R4, -R4, RZ, RZ ;  /* 0x000000ff04047210 */ /* 0x000fca0007ffe1ff */
[----:B------:R-:W-:-:S05]  /*0b40*/  IMAD R5, R12, R4, R21 ;  /* 0x000000040c057224 */ /* 0x000fca00078e0215 */
[----:B------:R-:W-:-:S13]  /*0b50*/  ISETP.GE.U32.AND P6, PT, R5, R12, PT ;  /* 0x0000000c0500720c */ /* 0x000fda0003fc6070 */
[----:B------:R-:W-:-:S05]  /*0b60*/  @P6 IMAD.IADD R5, R5, 0x1, -R12 ;  /* 0x0000000105056824 */ /* 0x000fca00078e0a0c */
        /* <DEDUP_REMOVED lines=8> */
.L_x_10702:
        /* <DEDUP_REMOVED lines=22> */
.L_x_10701:
[----:B------:R-:W-:Y:S05]  /*0d50*/  BSYNC B0 ;  /* 0x0000000000007941 */ /* 0x000fea0003800000 */
.L_x_10700:
[----:B------:R-:W-:Y:S01]  /*0d60*/  ISETP.GE.AND P6, PT, R28, R21, PT ;  /* 0x000000151c00720c */ /* 0x000fe20003fc6270 */
[----:B------:R-:W-:-:S12]  /*0d70*/  BSSY B0, `(.L_x_10703) ;  /* 0x000000b000007945 */ /* 0x000fd80003800000 */
[----:B------:R-:W-:Y:S05]  /*0d80*/  @P6 BRA `(.L_x_10704) ;  /* 0x0000000000246947 */ /* 0x000fea0003800000 */
.L_x_10705:
        /* <DEDUP_REMOVED lines=9> */
.L_x_10704:
[----:B------:R-:W-:Y:S05]  /*0e20*/  BSYNC B0 ;  /* 0x0000000000007941 */ /* 0x000fea0003800000 */
.L_x_10703:
        /* <DEDUP_REMOVED lines=30> */
.L_x_10727:
[----:B--2---:R-:W-:-:S07]  /*1010*/  FADD.FTZ R8, R24, R21 ;  /* 0x0000001518087221 */ /* 0x004fce0000010000 */
.L_x_10707:
[----:B------:R-:W-:Y:S05]  /*1020*/  BSYNC B0 ;  /* 0x0000000000007941 */ /* 0x000fea0003800000 */
.L_x_10706:
        /* <DEDUP_REMOVED lines=14> */
.L_x_10710:
[----:B------:R-:W-:Y:S02]  /*1110*/  IMAD.MOV.U32 R17, RZ, RZ, R15 ;  /* 0x000000ffff117224 */ /* 0x000fe400078e000f */
[----:B------:R-:W-:-:S06]  /*1120*/  IMAD.WIDE R4, R19, 0x4, R16 ;  /* 0x0000000413047825 */ /* 0x000fcc00078e0210 */
[----:B------:R-:W0:Y:S01]  /*1130*/  LDG.E R5, desc[UR8][R4.64] ;  /* 0x0000000804057981 */ /* 0x000e22000c1e1900 */
[----:B------:R-:W-:-:S04]  /*1140*/  IADD3 R0, P0, R19, R18, RZ ;  /* 0x0000001213007210 */ /* 0x000fc80007f1e0ff */
[----:B---3--:R-:W-:Y:S01]  /*1150*/  LEA.HI.X.SX32 R3, R19, R14, 0x1, P0 ;  /* 0x0000000e13037211 */ /* 0x008fe200000f0eff */
[----:B------:R-:W-:Y:S01]  /*1160*/  IMAD.IADD R19, R13, 0x1, R19 ;  /* 0x000000010d137824 */ /* 0x000fe200078e0213 */
[----:B------:R-:W-:-:S04]  /*1170*/  LEA R2, P0, R0, R7, 0x2 ;  /* 0x0000000700027211 */ /* 0x000fc800078010ff */
[----:B------:R-:W-:Y:S02]  /*1180*/  LEA.HI.X R3, R0, UR4, R3, 0x2, P0 ;  /* 0x0000000400037c11 */ /* 0x000fe400080f1403 */
[----:B------:R-:W-:Y:S01]  /*1190*/  ISETP.GE.AND P0, PT, R19, UR7, PT ;  /* 0x0000000713007c0c */ /* 0x000fe2000bf06270 */
[----:B01----:R-:W-:-:S04]  /*11a0*/  FADD.FTZ R9, -R20, R5 ;  /* 0x0000000514097221 */ /* 0x003fc80000010100 */
[----:B--2---:R-:W-:-:S05]  /*11b0*/  FFMA.FTZ R9, R8, -0.69314718246459960938, R9 ;  /* 0xbf31721808097823 */ /* 0x004fca0000010009 */
[----:B------:R3:W-:Y:S03]  /*11c0*/  STG.E desc[UR8][R2.64], R9 ;  /* 0x0000000902007986 */ /* 0x0007e6000c101908 */
[----:B------:R-:W-:Y:S05]  /*11d0*/  @!P0 BRA `(.L_x_10710) ;  /* 0xfffffffc00cc8947 */ /* 0x000fea000383ffff */
[----:B------:R-:W-:Y:S05]  /*11e0*/  EXIT ;  /* 0x000000000000794d */ /* 0x000fea0003800000 */
.L_x_10709:
[----:B------:R-:W-:Y:S05]  /*11f0*/  @!P0 BRA `(.L_x_10711) ;  /* 0x00000000005c8947 */ /* 0x000fea0003800000 */
[----:B------:R-:W-:-:S06]  /*1200*/  UIADD3 UR7, UR6, UR7, URZ ;  /* 0x0000000706077290 */ /* 0x000fcc000fffe03f */
[----:B------:R-:W-:-:S04]  /*1210*/  ISETP.GE.AND P0, PT, R19, UR7, PT ;  /* 0x0000000713007c0c */ /* 0x000fc8000bf06270 */
[----:B------:R-:W-:-:S13]  /*1220*/  ISETP.LT.OR P0, PT, R19, UR6, P0 ;  /* 0x0000000613007c0c */ /* 0x000fda0008701670 */
[----:B------:R-:W0:Y:S01]  /*1230*/  @!P0 LDG.E R3, desc[UR8][R2.64] ;  /* 0x0000000802038981 */ /* 0x000e22000c1e1900 */
[----:B------:R-:W3:Y:S01]  /*1240*/  @!P0 LDC R17, c[0x0][0x214] ;  /* 0x00008500ff118b82 */ /* 0x000ee20000000800 */
[----:B------:R-:W4:Y:S02]  /*1250*/  S2R R4, SR_TID.X ;  /* 0x0000000000047919 */ /* 0x000f240000002100 */
[----:B----4-:R-:W-:-:S04]  /*1260*/  IADD3 R5, P2, R4, -UR6, RZ ;  /* 0x8000000604057c10 */ /* 0x010fc8000ff5e0ff */
[----:B-1----:R-:W-:Y:S02]  /*1270*/  LEA.HI.X.SX32 R9, R4, 0xffffffff, 0x1, P2 ;  /* 0xffffffff04097811 */ /* 0x002fe400010f0eff */
[----:B------:R-:W-:-:S04]  /*1280*/  @!P0 IADD3 R6, P2, R18, R5, RZ ;  /* 0x0000000512068210 */ /* 0x000fc80007f5e0ff */
[----:B------:R-:W-:Y:S02]  /*1290*/  @!P0 IADD3.X R5, R14, R9, RZ, P2, !PT ;  /* 0x000000090e058210 */ /* 0x000fe400017fe4ff */
[----:B------:R-:W-:-:S04]  /*12a0*/  @!P0 LEA R4, P2, R6, R7, 0x2 ;  /* 0x0000000706048211 */ /* 0x000fc800078410ff */
[----:B---3--:R-:W-:Y:S02]  /*12b0*/  @!P0 LEA.HI.X R5, R6, R17, R5, 0x2, P2 ;  /* 0x0000001106058211 */ /* 0x008fe400010f1405 */
[----:B------:R-:W-:-:S04]  /*12c0*/  VIMNMX.U32 R17, R13, UR7, PT ;  /* 0x000000070d117c48 */ /* 0x000fc8000bfe0000 */
[----:B------:R-:W-:Y:S01]  /*12d0*/  IADD3 R17, -R17, UR7, RZ ;  /* 0x0000000711117c10 */ /* 0x000fe2000fffe1ff */
        /* <DEDUP_REMOVED lines=8> */
[----:B---3--:R-:W-:-:S08]  /*1360*/  IMAD.X R14, R2, 0x1, R14, P0 ;  /* 0x00000001020e7824 */ /* 0x008fd000000e060e */
.L_x_10711:
        /* <DEDUP_REMOVED lines=12> */
[----:B---3--:R-:W-:Y:S01]  /*1430*/  LEA.HI.X R3, R18, R5, R14, 0x2, P1 ;  /* 0x0000000512037211 */ /* 0x008fe200008f140e */
[----:B------:R-:W-:-:S03]  /*1440*/  IMAD.MOV.U32 R14, RZ, RZ, R16 ;  /* 0x000000ffff0e7224 */ /* 0x000fc600078e0010 */
[-C--:B------:R-:W-:Y:S02]  /*1450*/  ISETP.GE.AND P0, PT, R0, R9.reuse, PT ;  /* 0x000000090000720c */ /* 0x080fe40003f06270 */
[----:B------:R-:W-:-:S11]  /*1460*/  IADD3 R12, R19, R9, RZ ;  /* 0x00000009130c7210 */ /* 0x000fd60007ffe0ff */
[----:B------:R-:W-:Y:S05]  /*1470*/  @P0 BRA `(.L_x_10713) ;  /* 0x0000000000440947 */ /* 0x000fea0003800000 */
[----:B------:R-:W-:-:S07]  /*1480*/  IMAD.MOV.U32 R21, RZ, RZ, R19 ;  /* 0x000000ffff157224 */ /* 0x000fce00078e0013 */
.L_x_10714:
[----:B------:R-:W-:-:S05]  /*1490*/  IMAD.WIDE R18, R21, 0x10, R14 ;  /* 0x0000001015127825 */ /* 0x000fca00078e020e */
[----:B-1----:R-:W0:Y:S01]  /*14a0*/  LDG.E.128 R4, desc[UR8][R18.64] ;  /* 0x0000000812047981 */ /* 0x002e22000c1e1d00 */
[----:B------:R-:W-:-:S04]  /*14b0*/  IMAD.WIDE R10, R21, 0x10, R2 ;  /* 0x00000010150a7825 */ /* 0x000fc800078e0202 */
[----:B------:R-:W-:-:S04]  /*14c0*/  IMAD.IADD R21, R13, 0x1, R21 ;  /* 0x000000010d157824 */ /* 0x000fc800078e0215 */
[----:B------:R-:W-:-:S05]  /*14d0*/  IMAD.SHL.U32 R0, R21, 0x4, RZ ;  /* 0x0000000415007824 */ /* 0x000fca00078e00ff */
[----:B------:R-:W-:Y:S01]  /*14e0*/  ISETP.GE.AND P0, PT, R0, R9, PT ;  /* 0x000000090000720c */ /* 0x000fe20003f06270 */
[C---:B0-----:R-:W-:Y:S01]  /*14f0*/  FADD.FTZ R23, -R20.reuse, R4 ;  /* 0x0000000414177221 */ /* 0x041fe20000010100 */
[C---:B------:R-:W-:Y:S01]  /*1500*/  FADD.FTZ R7, -R20.reuse, R7 ;  /* 0x0000000714077221 */ /* 0x040fe20000010100 */
[C---:B------:R-:W-:Y:S01]  /*1510*/  FADD.FTZ R25, -R20.reuse, R6 ;  /* 0x0000000614197221 */ /* 0x040fe20000010100 */
[----:B------:R-:W-:Y:S01]  /*1520*/  FADD.FTZ R5, -R20, R5 ;  /* 0x0000000514057221 */ /* 0x000fe20000010100 */
[C---:B--2---:R-:W-:Y:S01]  /*1530*/  FFMA.FTZ R4, R8.reuse, -0.69314718246459960938, R23 ;  /* 0xbf31721808047823 */ /* 0x044fe20000010017 */
[C---:B------:R-:W-:Y:S01]  /*1540*/  FFMA.FTZ R7, R8.reuse, -0.69314718246459960938, R7 ;  /* 0xbf31721808077823 */ /* 0x040fe20000010007 */
[C---:B------:R-:W-:Y:S01]  /*1550*/  FFMA.FTZ R6, R8.reuse, -0.69314718246459960938, R25 ;  /* 0xbf31721808067823 */ /* 0x040fe20000010019 */
[----:B------:R-:W-:-:S05]  /*1560*/  FFMA.FTZ R5, R8, -0.69314718246459960938, R5 ;  /* 0xbf31721808057823 */ /* 0x000fca0000010005 */
[----:B------:R1:W-:Y:S01]  /*1570*/  STG.E.128 desc[UR8][R10.64], R4 ;  /* 0x000000040a007986 */ /* 0x0003e2000c101d08 */
[----:B------:R-:W-:Y:S05]  /*1580*/  @!P0 BRA `(.L_x_10714) ;  /* 0xfffffffc00c08947 */ /* 0x000fea000383ffff */
.L_x_10713:
[----:B------:R-:W-:Y:S05]  /*1590*/  BSYNC B0 ;  /* 0x0000000000007941 */ /* 0x000fea0003800000 */
.L_x_10712:
[----:B------:R-:W-:-:S13]  /*15a0*/  ISETP.GE.AND P0, PT, R12, R17, PT ;  /* 0x000000110c00720c */ /* 0x000fda0003f06270 */
[----:B------:R-:W-:Y:S05]  /*15b0*/  @P0 EXIT ;  /* 0x000000000000094d */ /* 0x000fea0003800000 */
.L_x_10715:
[----:B-1----:R-:W-:-:S06]  /*15c0*/  IMAD.WIDE R4, R12, 0x4, R14 ;  /* 0x000000040c047825 */ /* 0x002fcc00078e020e */
[----:B------:R-:W0:Y:S01]  /*15d0*/  LDG.E R5, desc[UR8][R4.64] ;  /* 0x0000000804057981 */ /* 0x000e22000c1e1900 */
[----:B---3--:R-:W-:Y:S01]  /*15e0*/  IMAD.WIDE R6, R12, 0x4, R2 ;  /* 0x000000040c067825 */ /* 0x008fe200078e0202 */
[----:B------:R-:W-:-:S04]  /*15f0*/  IADD3 R12, R13, R12, RZ ;  /* 0x0000000c0d0c7210 */ /* 0x000fc80007ffe0ff */
[----:B------:R-:W-:Y:S01]  /*1600*/  ISETP.GE.AND P0, PT, R12, R17, PT ;  /* 0x000000110c00720c */ /* 0x000fe20003f06270 */
[----:B0-----:R-:W-:-:S04]  /*1610*/  FADD.FTZ R9, -R20, R5 ;  /* 0x0000000514097221 */ /* 0x001fc80000010100 */
[----:B--2---:R-:W-:-:S05]  /*1620*/  FFMA.FTZ R9, R8, -0.69314718246459960938, R9 ;  /* 0xbf31721808097823 */ /* 0x004fca0000010009 */
[----:B------:R3:W-:Y:S03]  /*1630*/  STG.E desc[UR8][R6.64], R9 ;  /* 0x0000000906007986 */ /* 0x0007e6000c101908 */
[----:B------:R-:W-:Y:S05]  /*1640*/  @!P0 BRA `(.L_x_10715) ;  /* 0xfffffffc00dc8947 */ /* 0x000fea000383ffff */
[----:B------:R-:W-:Y:S05]  /*1650*/  EXIT ;  /* 0x000000000000794d */ /* 0x000fea0003800000 */
.L_x_10698:
[----:B-1----:R-:W-:Y:S01]  /*1660*/  IMAD.MOV.U32 R27, RZ, RZ, R7 ;  /* 0x000000ffff1b7224 */ /* 0x002fe200078e0007 */
[----:B------:R-:W-:Y:S01]  /*1670*/  MOV R6, 0xffffffff ;  /* 0xffffffff00067802 */ /* 0x000fe20000000f00 */
[----:B------:R-:W-:Y:S02]  /*1680*/  IMAD.MOV.U32 R4, RZ, RZ, 0x10 ;  /* 0x00000010ff047424 */ /* 0x000fe400078e00ff */
[----:B------:R-:W-:-:S07]  /*1690*/  IMAD.MOV.U32 R5, RZ, RZ, 0x1f ;  /* 0x0000001fff057424 */ /* 0x000fce00078e00ff */
[----:B------:R-:W-:Y:S05]  /*16a0*/  WARPSYNC.COLLECTIVE R6, `(.L_x_10716) ;  /* 0x0000000006087348 */ /* 0x000fea0003c00000 */
[----:B------:R0:W1:Y:S02]  /*16b0*/  SHFL.DOWN P6, R25, R27, R4, R5 ;  /* 0x080000041b197389 */ /* 0x00006400000c0005 */
[----:B01----:R-:W-:Y:S01]  /*16c0*/  ENDCOLLECTIVE ;  /* 0x000000000000791b */ /* 0x003fe20003800000 */
.L_x_10716:
        /* <DEDUP_REMOVED lines=8> */
.L_x_10717:
        /* <DEDUP_REMOVED lines=8> */
.L_x_10718:
        /* <DEDUP_REMOVED lines=8> */
.L_x_10719:
        /* <DEDUP_REMOVED lines=8> */
.L_x_10720:
[----:B------:R-:W-:Y:S01]  /*18d0*/  IMAD.MOV.U32 R22, RZ, RZ, R25 ;  /* 0x000000ffff167224 */ /* 0x000fe200078e0019 */
[----:B------:R-:W-:Y:S06]  /*18e0*/  BRA `(.L_x_10721) ;  /* 0xfffffff000107947 */ /* 0x000fec000383ffff */
.L_x_10708:
[----:B--2---:R-:W-:Y:S01]  /*18f0*/  IMAD.MOV.U32 R27, RZ, RZ, R8 ;  /* 0x000000ffff1b7224 */ /* 0x004fe200078e0008 */
[----:B------:R-:W-:Y:S01]  /*1900*/  MOV R5, 0x1f ;  /* 0x0000001f00057802 */ /* 0x000fe20000000f00 */
[----:B------:R-:W-:Y:S02]  /*1910*/  IMAD.MOV.U32 R4, RZ, RZ, 0x10 ;  /* 0x00000010ff047424 */ /* 0x000fe400078e00ff */
[----:B------:R-:W-:-:S07]  /*1920*/  IMAD.MOV.U32 R6, RZ, RZ, -0x1 ;  /* 0xffffffffff067424 */ /* 0x000fce00078e00ff */
[----:B01----:R-:W-:Y:S05]  /*1930*/  WARPSYNC.COLLECTIVE R6, `(.L_x_10722) ;  /* 0x0000000006087348 */ /* 0x003fea0003c00000 */
[----:B------:R2:W3:Y:S02]  /*1940*/  SHFL.DOWN P6, R25, R27, R4, R5 ;  /* 0x080000041b197389 */ /* 0x0004e400000c0005 */
[----:B0123--:R-:W-:Y:S01]  /*1950*/  ENDCOLLECTIVE ;  /* 0x000000000000791b */ /* 0x00ffe20003800000 */
.L_x_10722:
[----:B------:R-:W-:Y:S01]  /*1960*/  HFMA2.MMA R4, -RZ, RZ, 0, 4.76837158203125e-07 ;  /* 0x00000008ff047435 */ /* 0x000fe200000001ff */
[----:B------:R-:W-:-:S04]  /*1970*/  IMAD.MOV.U32 R7, RZ, RZ, R25 ;  /* 0x000000ffff077224 */ /* 0x000fc800078e0019 */
[----:B------:R-:W-:-:S04]  /*1980*/  FADD.FTZ R7, R8, R7 ;  /* 0x0000000708077221 */ /* 0x000fc80000010000 */
[----:B------:R-:W-:-:S07]  /*1990*/  IMAD.MOV.U32 R27, RZ, RZ, R7 ;  /* 0x000000ffff1b7224 */ /* 0x000fce00078e0007 */
[----:B------:R-:W-:Y:S05]  /*19a0*/  WARPSYNC.COLLECTIVE R6, `(.L_x_10723) ;  /* 0x0000000006087348 */ /* 0x000fea0003c00000 */
[----:B------:R0:W1:Y:S02]  /*19b0*/  SHFL.DOWN P6, R25, R27, R4, R5 ;  /* 0x080000041b197389 */ /* 0x00006400000c0005 */
[----:B01----:R-:W-:Y:S01]  /*19c0*/  ENDCOLLECTIVE ;  /* 0x000000000000791b */ /* 0x003fe20003800000 */
.L_x_10723:
[----:B------:R-:W-:Y:S02]  /*19d0*/  IMAD.MOV.U32 R4, RZ, RZ, 0x4 ;  /* 0x00000004ff047424 */ /* 0x000fe400078e00ff */
[----:B------:R-:W-:-:S04]  /*19e0*/  IMAD.MOV.U32 R22, RZ, RZ, R25 ;  /* 0x000000ffff167224 */ /* 0x000fc800078e0019 */
[----:B------:R-:W-:-:S04]  /*19f0*/  FADD.FTZ R22, R7, R22 ;  /* 0x0000001607167221 */ /* 0x000fc80000010000 */
[----:B------:R-:W-:-:S07]  /*1a00*/  IMAD.MOV.U32 R27, RZ, RZ, R22 ;  /* 0x000000ffff1b7224 */ /* 0x000fce00078e0016 */
[----:B------:R-:W-:Y:S05]  /*1a10*/  WARPSYNC.COLLECTIVE R6, `(.L_x_10724) ;  /* 0x0000000006087348 */ /* 0x000fea0003c00000 */
[----:B------:R0:W1:Y:S02]  /*1a20*/  SHFL.DOWN P6, R25, R27, R4, R5 ;  /* 0x080000041b197389 */ /* 0x00006400000c0005 */
[----:B01----:R-:W-:Y:S01]  /*1a30*/  ENDCOLLECTIVE ;  /* 0x000000000000791b */ /* 0x003fe20003800000 */
.L_x_10724:
[----:B------:R-:W-:Y:S01]  /*1a40*/  IMAD.MOV.U32 R4, RZ, RZ, 0x2 ;  /* 0x00000002ff047424 */ /* 0x000fe200078e00ff */
[----:B------:R-:W-:-:S05]  /*1a50*/  MOV R9, R25 ;  /* 0x0000001900097202 */ /* 0x000fca0000000f00 */
[----:B------:R-:W-:-:S04]  /*1a60*/  FADD.FTZ R9, R22, R9 ;  /* 0x0000000916097221 */ /* 0x000fc80000010000 */
[----:B------:R-:W-:-:S07]  /*1a70*/  IMAD.MOV.U32 R27, RZ, RZ, R9 ;  /* 0x000000ffff1b7224 */ /* 0x000fce00078e0009 */
[----:B------:R-:W-:Y:S05]  /*1a80*/  WARPSYNC.COLLECTIVE R6, `(.L_x_10725) ;  /* 0x0000000006087348 */ /* 0x000fea0003c00000 */
[----:B------:R0:W1:Y:S02]  /*1a90*/  SHFL.DOWN P6, R25, R27, R4, R5 ;  /* 0x080000041b197389 */ /* 0x00006400000c0005 */
[----:B01----:R-:W-:Y:S01]  /*1aa0*/  ENDCOLLECTIVE ;  /* 0x000000000000791b */ /* 0x003fe20003800000 */
.L_x_10725:
[----:B------:R-:W-:Y:S02]  /*1ab0*/  IMAD.MOV.U32 R4, RZ, RZ, 0x1 ;  /* 0x00000001ff047424 */ /* 0x000fe400078e00ff */
[----:B------:R-:W-:-:S04]  /*1ac0*/  IMAD.MOV.U32 R24, RZ, RZ, R25 ;  /* 0x000000ffff187224 */ /* 0x000fc800078e0019 */
[----:B------:R-:W-:-:S05]  /*1ad0*/  FADD.FTZ R24, R9, R24 ;  /* 0x0000001809187221 */ /* 0x000fca0000010000 */
[----:B------:R-:W-:-:S07]  /*1ae0*/  MOV R27, R24 ;  /* 0x00000018001b7202 */ /* 0x000fce0000000f00 */
[----:B------:R-:W-:Y:S05]  /*1af0*/  WARPSYNC.COLLECTIVE R6, `(.L_x_10726) ;  /* 0x0000000006087348 */ /* 0x000fea0003c00000 */
[----:B------:R0:W1:Y:S02]  /*1b00*/  SHFL.DOWN P6, R25, R27, R4, R5 ;  /* 0x080000041b197389 */ /* 0x00006400000c0005 */
[----:B01----:R-:W-:Y:S01]  /*1b10*/  ENDCOLLECTIVE ;  /* 0x000000000000791b */ /* 0x003fe20003800000 */
.L_x_10726:
[----:B------:R-:W-:Y:S01]  /*1b20*/  IMAD.MOV.U32 R21, RZ, RZ, R25 ;  /* 0x000000ffff157224 */ /* 0x000fe200078e0019 */
[----:B------:R-:W-:Y:S06]  /*1b30*/  BRA `(.L_x_10727) ;  /* 0xfffffff400347947 */ /* 0x000fec000383ffff */
.L_x_10728:
        /* <DEDUP_REMOVED lines=12> */
.L_x_12195:


//--------------------- .text._ZN2at6native43_GLOBAL__N__9ae7fba5_10_SoftMax_cu_9f978f6323cunn_SoftMaxForwardSmemILi4EfffNS1_25LogSoftMaxForwardEpilogueElEEvPT2_PKT0_T4_ --------------------------
	.section	.text._ZN2at6native43_GLOBAL__N__9ae7fba5_10_SoftMax_cu_9f978f6323cunn_SoftMaxForwardSmemILi4EfffNS1_25LogSoftMaxForwardEpilogueElEEvPT2_PKT0_T4_,"ax",@progbits
	.align	128
.text._ZN2at6native43_GLOBAL__N__9ae7fba5_10_SoftMax_cu_9f978f6323cunn_SoftMaxForwardSmemILi4EfffNS1_25LogSoftMaxForwardEpilogueElEEvPT2_PKT0_T4_:
        .type           _ZN2at6native43_GLOBAL__N__9ae7fba5_10_SoftMax_cu_9f978f6323cunn_SoftMaxForwardSmemILi4EfffNS1_25LogSoftMaxForwardEpilogueElEEvPT2_PKT0_T4_,@function
        .size           _ZN2at6native43_GLOBAL__N__9ae7fba5_10_SoftMax_cu_9f978f6323cunn_SoftMaxForwardSmemILi4EfffNS1_25LogSoftMaxForwardEpilogueElEEvPT2_PKT0_T4_,(.L_x_12196 - _ZN2at6native43_GLOBAL__N__9ae7fba5_10_SoftMax_cu_9f978f6323cunn_SoftMaxForwardSmemILi4EfffNS1_25LogSoftMaxForwardEpilogueElEEvPT2_PKT0_T4_)
        .other          _ZN2at6native43_GLOBAL__N__9ae7fba5_10_SoftMax_cu_9f978f6323cunn_SoftMaxForwardSmemILi4EfffNS1_25LogSoftMaxForwardEpilogueElEEvPT2_PKT0_T4_,@"STO_CUDA_ENTRY STV_DEFAULT"
_ZN2at6native43_GLOBAL__N__9ae7fba5_10_SoftMax_cu_9f978f6323cunn_SoftMaxForwardSmemILi4EfffNS1_25LogSoftMaxForwardEpilogueElEEvPT2_PKT0_T4_:
        /* <DEDUP_REMOVED lines=24> */
.L_x_10731:
        /* <DEDUP_REMOVED lines=16> */
.L_x_10730:
[----:B------:R-:W-:Y:S05]  /*0280*/  BSYNC B0 ;  /* 0x0000000000007941 */ /* 0x000fea0003800000 */
.L_x_10729:
        /* <DEDUP_REMOVED lines=54> */
.L_x_10747:
[----:B-1----:R-:W-:-:S04]  /*05f0*/  FSETP.GEU.FTZ.AND P1, PT, R10, R17, PT ;  /* 0x000000110a00720b */ /* 0x002fc80003f3e000 */
[----:B------:R-:W-:-:S09]  /*0600*/  FSEL R4, R17, R10, !P1 ;  /* 0x0000000a11047208 */ /* 0x000fd20004800000 */
.L_x_10733:
[----:B------:R-:W-:Y:S05]  /*0610*/  BSYNC B0 ;  /* 0x0000000000007941 */ /* 0x000fea0003800000 */
.L_x_10732:
        /* <DEDUP_REMOVED lines=11> */
.L_x_10737:
        /* <DEDUP_REMOVED lines=25> */
.L_x_10736:
[----:B------:R-:W-:Y:S05]  /*0860*/  BSYNC B0 ;  /* 0x0000000000007941 */ /* 0x000fea0003800000 */
.L_x_10735:
        /* <DEDUP_REMOVED lines=30> */
.L_x_10753:
[----:B--2---:R-:W-:-:S07]  /*0a50*/  FADD.FTZ R14, R6, R17 ;  /* 0x00000011060e7221 */ /* 0x004fce0000010000 */
.L_x_10739:
[----:B------:R-:W-:Y:S05]  /*0a60*/  BSYNC B0 ;  /* 0x0000000000007941 */ /* 0x000fea0003800000 */
.L_x_10738:
[----:B--2---:R2:W-:Y:S01]  /*0a70*/  @!P5 STS [R15], R14 ;  /* 0x0000000e0f00d388 */ /* 0x0045e20000000800 */
[----:B------:R-:W-:Y:S05]  /*0a80*/  WARPSYNC.ALL ;  /* 0x0000000000007948 */ /* 0x000fea0003800000 */
[----:B------:R-:W-:Y:S06]  /*0a90*/  BAR.SYNC.DEFER_BLOCKING 0x0 ;  /* 0x0000000000007b1d */ /* 0x000fec0000010000 */
[----:B------:R-:W-:Y:S05]  /*0aa0*/  @P0 EXIT ;  /* 0x000000000000094d */ /* 0x000fea0003800000 */
[----:B-1----:R-:W1:Y:S01]  /*0ab0*/  LDS R16, [R15] ;  /* 0x000000000f107984 */ /* 0x002e620000000800 */
[----:B------:R-:W2:Y:S02]  /*0ac0*/  LDC.64 R18, c[0x0][0x210] ;  /* 0x00008400ff127b82 */ /* 0x000ea40000000a00 */
[----:B--2---:R-:W-:-:S04]  /*0ad0*/  LEA R14, P0, R8, R18, 0x2 ;  /* 0x00000012080e7211 */ /* 0x004fc800078010ff */
[----:B------:R-:W-:Y:S01]  /*0ae0*/  LEA.HI.X R19, R8, R19, R13, 0x2, P0 ;  /* 0x0000001308137211 */ /* 0x000fe200000f140d */
[----:B-1----:R-:W1:Y:S08]  /*0af0*/  MUFU.LG2 R16, R16 ;  /* 0x0000001000107308 */ /* 0x002e700000000c00 */
.L_x_10741:
[C---:B------:R-:W-:Y:S02]  /*0b00*/  LEA R13, R11.reuse, R12, 0x4 ;  /* 0x0000000c0b0d7211 */ /* 0x040fe400078e20ff */
[----:B--2---:R-:W-:-:S03]  /*0b10*/  LEA R8, P0, R11, R14, 0x4 ;  /* 0x0000000e0b087211 */ /* 0x004fc600078020ff */
[----:B------:R2:W0:Y:S01]  /*0b20*/  LDS.128 R4, [R13] ;  /* 0x000000000d047984 */ /* 0x0004220000000c00 */
[C---:B------:R-:W-:Y:S02]  /*0b30*/  LEA.HI.X R9, R11.reuse, R19, R0, 0x4, P0 ;  /* 0x000000130b097211 */ /* 0x040fe400000f2400 */
[----:B------:R-:W-:-:S05]  /*0b40*/  IADD3 R11, P0, R11, UR5, RZ ;  /* 0x000000050b0b7c10 */ /* 0x000fca000ff1e0ff */
[----:B--2---:R-:W-:Y:S02]  /*0b50*/  IMAD.SHL.U32 R13, R11, 0x4, RZ ;  /* 0x000000040b0d7824 */ /* 0x004fe400078e00ff */
[----:B------:R-:W-:-:S03]  /*0b60*/  IMAD.X R0, RZ, RZ, R0, P0 ;  /* 0x000000ffff007224 */ /* 0x000fc600000e0600 */
[----:B------:R-:W-:Y:S02]  /*0b70*/  ISETP.GE.U32.AND P0, PT, R13, R2, PT ;  /* 0x000000020d00720c */ /* 0x000fe40003f06070 */
[----:B------:R-:W-:-:S04]  /*0b80*/  SHF.L.U64.HI R18, R11, 0x2, R0 ;  /* 0x000000020b127819 */ /* 0x000fc80000010200 */
[----:B------:R-:W-:Y:S01]  /*0b90*/  ISETP.GE.AND.EX P0, PT, R18, R3, PT, P0 ;  /* 0x000000031200720c */ /* 0x000fe20003f06300 */
[C---:B0-----:R-:W-:Y:S01]  /*0ba0*/  FADD.FTZ R15, -R10.reuse, R4 ;  /* 0x000000040a0f7221 */ /* 0x041fe20000010100 */
[C---:B------:R-:W-:Y:S01]  /*0bb0*/  FADD.FTZ R7, -R10.reuse, R7 ;  /* 0x000000070a077221 */ /* 0x040fe20000010100 */
[C---:B------:R-:W-:Y:S01]  /*0bc0*/  FADD.FTZ R17, -R10.reuse, R6 ;  /* 0x000000060a117221 */ /* 0x040fe20000010100 */
[----:B------:R-:W-:Y:S01]  /*0bd0*/  FADD.FTZ R5, -R10, R5 ;  /* 0x000000050a057221 */ /* 0x000fe20000010100 */
[C---:B-1----:R-:W-:Y:S01]  /*0be0*/  FFMA.FTZ R4, R16.reuse, -0.69314718246459960938, R15 ;  /* 0xbf31721810047823 */ /* 0x042fe2000001000f */
[C---:B------:R-:W-:Y:S01]  /*0bf0*/  FFMA.FTZ R7, R16.reuse, -0.69314718246459960938, R7 ;  /* 0xbf31721810077823 */ /* 0x040fe20000010007 */
[C---:B------:R-:W-:Y:S01]  /*0c00*/  FFMA.FTZ R6, R16.reuse, -0.69314718246459960938, R17 ;  /* 0xbf31721810067823 */ /* 0x040fe20000010011 */
[----:B------:R-:W-:-:S05]  /*0c10*/  FFMA.FTZ R5, R16, -0.69314718246459960938, R5 ;  /* 0xbf31721810057823 */ /* 0x000fca0000010005 */
[----:B------:R2:W-:Y:S01]  /*0c20*/  STG.E.128 desc[UR6][R8.64], R4 ;  /* 0x0000000408007986 */ /* 0x0005e2000c101d06 */
[----:B------:R-:W-:Y:S05]  /*0c30*/  @!P0 BRA `(.L_x_10741) ;  /* 0xfffffffc00b08947 */ /* 0x000fea000383ffff */
[----:B------:R-:W-:Y:S05]  /*0c40*/  EXIT ;  /* 0x000000000000794d */ /* 0x000fea0003800000 */
.L_x_10734:
[----:B------:R-:W-:Y:S01]  /*0c50*/  HFMA2.MMA R20, -RZ, RZ, 0, 9.5367431640625e-07 ;  /* 0x00000010ff147435 */ /* 0x000fe200000001ff */
[----:B-1----:R-:W-:Y:S02]  /*0c60*/  IMAD.MOV.U32 R19, RZ, RZ, R4 ;  /* 0x000000ffff137224 */ /* 0x002fe400078e0004 */
[----:B------:R-:W-:Y:S02]  /*0c70*/  IMAD.MOV.U32 R21, RZ, RZ, 0x1f ;  /* 0x0000001fff157424 */ /* 0x000fe400078e00ff */
[----:B------:R-:W-:-:S07]  /*0c80*/  IMAD.MOV.U32 R18, RZ, RZ, -0x1 ;  /* 0xffffffffff127424 */ /* 0x000fce00078e00ff */
[----:B0-----:R-:W-:Y:S05]  /*0c90*/  WARPSYNC.COLLECTIVE R18, `(.L_x_10742) ;  /* 0x0000000012087348 */ /* 0x001fea0003c00000 */
[----:B------:R1:W2:Y:S02]  /*0ca0*/  SHFL.DOWN P1, R17, R19, R20, R21 ;  /* 0x0800001413117389 */ /* 0x0002a40000020015 */
[----:B012---:R-:W-:Y:S01]  /*0cb0*/  ENDCOLLECTIVE ;  /* 0x000000000000791b */ /* 0x007fe20003800000 */
.L_x_10742:
        /* <DEDUP_REMOVED lines=8> */
.L_x_10743:
        /* <DEDUP_REMOVED lines=8> */
.L_x_10744:
        /* <DEDUP_REMOVED lines=8> */
.L_x_10745:
        /* <DEDUP_REMOVED lines=8> */
.L_x_10746:
[----:B------:R-:W-:Y:S05]  /*0ec0*/  BRA `(.L_x_10747) ;  /* 0xfffffff400c87947 */ /* 0x000fea000383ffff */
.L_x_10740:
[----:B------:R-:W-:Y:S01]  /*0ed0*/  HFMA2.MMA R20, -RZ, RZ, 0, 9.5367431640625e-07 ;  /* 0x00000010ff147435 */ /* 0x000fe200000001ff */
[----:B--2---:R-:W-:Y:S02]  /*0ee0*/  IMAD.MOV.U32 R19, RZ, RZ, R14 ;  /* 0x000000ffff137224 */ /* 0x004fe400078e000e */
[----:B------:R-:W-:Y:S02]  /*0ef0*/  IMAD.MOV.U32 R21, RZ, RZ, 0x1f ;  /* 0x0000001fff157424 */ /* 0x000fe400078e00ff */
[----:B-1----:R-:W-:-:S07]  /*0f00*/  IMAD.MOV.U32 R18, RZ, RZ, -0x1 ;  /* 0xffffffffff127424 */ /* 0x002fce00078e00ff */
[----:B0-----:R-:W-:Y:S05]  /*0f10*/  WARPSYNC.COLLECTIVE R18, `(.L_x_10748) ;  /* 0x0000000012087348 */ /* 0x001fea0003c00000 */
[----:B------:R1:W2:Y:S02]  /*0f20*/  SHFL.DOWN P1, R17, R19, R20, R21 ;  /* 0x0800001413117389 */ /* 0x0002a40000020015 */
[----:B012---:R-:W-:Y:S01]  /*0f30*/  ENDCOLLECTIVE ;  /* 0x000000000000791b */ /* 0x007fe20003800000 */
.L_x_10748:
[----:B------:R-:W-:Y:S02]  /*0f40*/  IMAD.MOV.U32 R20, RZ, RZ, 0x8 ;  /* 0x00000008ff147424 */ /* 0x000fe400078e00ff */
[----:B------:R-:W-:-:S04]  /*0f50*/  IMAD.MOV.U32 R5, RZ, RZ, R17 ;  /* 0x000000ffff057224 */ /* 0x000fc800078e0011 */
[----:B------:R-:W-:-:S05]  /*0f60*/  FADD.FTZ R5, R14, R5 ;  /* 0x000000050e057221 */ /* 0x000fca0000010000 */
[----:B------:R-:W-:-:S07]  /*0f70*/  MOV R19, R5 ;  /* 0x0000000500137202 */ /* 0x000fce0000000f00 */
[----:B------:R-:W-:Y:S05]  /*0f80*/  WARPSYNC.COLLECTIVE R18, `(.L_x_10749) ;  /* 0x0000000012087348 */ /* 0x000fea0003c00000 */
[----:B------:R0:W1:Y:S02]  /*0f90*/  SHFL.DOWN P1, R17, R19, R20, R21 ;  /* 0x0800001413117389 */ /* 0x0000640000020015 */
[----:B01----:R-:W-:Y:S01]  /*0fa0*/  ENDCOLLECTIVE ;  /* 0x000000000000791b */ /* 0x003fe20003800000 */
.L_x_10749:
[----:B------:R-:W-:Y:S02]  /*0fb0*/  IMAD.MOV.U32 R20, RZ, RZ, 0x4 ;  /* 0x00000004ff147424 */ /* 0x000fe400078e00ff */
[----:B------:R-:W-:-:S04]  /*0fc0*/  IMAD.MOV.U32 R4, RZ, RZ, R17 ;  /* 0x000000ffff047224 */ /* 0x000fc800078e0011 */
[----:B------:R-:W-:-:S05]  /*0fd0*/  FADD.FTZ R4, R5, R4 ;  /* 0x0000000405047221 */ /* 0x000fca0000010000 */
[----:B------:R-:W-:-:S07]  /*0fe0*/  MOV R19, R4 ;  /* 0x0000000400137202 */ /* 0x000fce0000000f00 */
[----:B------:R-:W-:Y:S05]  /*0ff0*/  WARPSYNC.COLLECTIVE R18, `(.L_x_10750) ;  /* 0x0000000012087348 */ /* 0x000fea0003c00000 */
[----:B------:R0:W1:Y:S02]  /*1000*/  SHFL.DOWN P1, R17, R19, R20, R21 ;  /* 0x0800001413117389 */ /* 0x0000640000020015 */
[----:B01----:R-:W-:Y:S01]  /*1010*/  ENDCOLLECTIVE ;  /* 0x000000000000791b */ /* 0x003fe20003800000 */
.L_x_10750:
[----:B------:R-:W-:Y:S02]  /*1020*/  IMAD.MOV.U32 R20, RZ, RZ, 0x2 ;  /* 0x00000002ff147424 */ /* 0x000fe400078e00ff */
[----:B------:R-:W-:-:S04]  /*1030*/  IMAD.MOV.U32 R7, RZ, RZ, R17 ;  /* 0x000000ffff077224 */ /* 0x000fc800078e0011 */
[----:B------:R-:W-:-:S05]  /*1040*/  FADD.FTZ R7, R4, R7 ;  /* 0x0000000704077221 */ /* 0x000fca0000010000 */
[----:B------:R-:W-:-:S07]  /*1050*/  MOV R19, R7 ;  /* 0x0000000700137202 */ /* 0x000fce0000000f00 */
[----:B------:R-:W-:Y:S05]  /*1060*/  WARPSYNC.COLLECTIVE R18, `(.L_x_10751) ;  /* 0x0000000012087348 */ /* 0x000fea0003c00000 */
[----:B------:R0:W1:Y:S02]  /*1070*/  SHFL.DOWN P1, R17, R19, R20, R21 ;  /* 0x0800001413117389 */ /* 0x0000640000020015 */
[----:B01----:R-:W-:Y:S01]  /*1080*/  ENDCOLLECTIVE ;  /* 0x000000000000791b */ /* 0x003fe20003800000 */
.L_x_10751:
[----:B------:R-:W-:Y:S02]  /*1090*/  IMAD.MOV.U32 R20, RZ, RZ, 0x1 ;  /* 0x00000001ff147424 */ /* 0x000fe400078e00ff */
[----:B------:R-:W-:-:S04]  /*10a0*/  IMAD.MOV.U32 R6, RZ, RZ, R17 ;  /* 0x000000ffff067224 */ /* 0x000fc800078e0011 */
[----:B------:R-:W-:-:S05]  /*10b0*/  FADD.FTZ R6, R7, R6 ;  /* 0x0000000607067221 */ /* 0x000fca0000010000 */
[----:B------:R-:W-:-:S07]  /*10c0*/  MOV R19, R6 ;  /* 0x0000000600137202 */ /* 0x000fce0000000f00 */
[----:B------:R-:W-:Y:S05]  /*10d0*/  WARPSYNC.COLLECTIVE R18, `(.L_x_10752) ;  /* 0x0000000012087348 */ /* 0x000fea0003c00000 */
[----:B------:R0:W1:Y:S02]  /*10e0*/  SHFL.DOWN P1, R17, R19, R20, R21 ;  /* 0x0800001413117389 */ /* 0x0000640000020015 */
[----:B01----:R-:W-:Y:S01]  /*10f0*/  ENDCOLLECTIVE ;  /* 0x000000000000791b */ /* 0x003fe20003800000 */
.L_x_10752:
[----:B------:R-:W-:Y:S05]  /*1100*/  BRA `(.L_x_10753) ;  /* 0xfffffff800507947 */ /* 0x000fea000383ffff */
.L_x_10754:
        /* <DEDUP_REMOVED lines=15> */
.L_x_12196:


//--------------------- .text._ZN2at6native43_GLOBAL__N__9ae7fba5_10_SoftMax_cu_9f978f6322cunn_SoftMaxForwardRegIfffNS1_25LogSoftMaxForwardEpilogueElLi9EEEvPT1_PKT_T3_ --------------------------
	.section	.text._ZN2at6native43_GLOBAL__N__9ae7fba5_10_SoftMax_cu_9f978f6322cunn_SoftMaxForwardRegIfffNS1_25LogSoftMaxForwardEpilogueElLi9EEEvPT1_PKT_T3_,"ax",@progbits
	.align	128
.text._ZN2at6native43_GLOBAL__N__9ae7fba5_10_SoftMax_cu_9f978f6322cunn_SoftMaxForwardRegIfffNS1_25LogSoftMaxForwardEpilogueElLi9EEEvPT1_PKT_T3_:
        .type           _ZN2at6native43_GLOBAL__N__9ae7fba5_10_SoftMax_cu_9f978f6322cunn_SoftMaxForwardRegIfffNS1_25LogSoftMaxForwardEpilogueElLi9EEEvPT1_PKT_T3_,@function
        .size           _ZN2at6native43_GLOBAL__N__9ae7fba5_10_SoftMax_cu_9f978f6322cunn_SoftMaxForwardRegIfffNS1_25LogSoftMaxForwardEpilogueElLi9EEEvPT1_PKT_T3_,(.L_x_12197 - _ZN2at6native43_GLOBAL__N__9ae7fba5_10_SoftMax_cu_9f978f6322cunn_SoftMaxForwardRegIfffNS1_25LogSoftMaxForwardEpilogueElLi9EEEvPT1_PKT_T3_)
        .other          _ZN2at6native43_GLOBAL__N__9ae7fba5_10_SoftMax_cu_9f978f6322cunn_SoftMaxForwardRegIfffNS1_25LogSoftMaxForwardEpilogueElLi9EEEvPT1_PKT_T3_,@"STO_CUDA_ENTRY STV_DEFAULT"
_ZN2at6native43_GLOBAL__N__9ae7fba5_10_SoftMax_cu_9f978f6322cunn_SoftMaxForwardRegIfffNS1_25LogSoftMaxForwardEpilogueElLi9EEEvPT1_PKT_T3_:
        /* <DEDUP_REMOVED lines=171> */
.L_x_10782:
[----:B-1----:R-:W-:-:S04]  /*0ab0*/  FSETP.GEU.FTZ.AND P6, PT, R24, R21, PT ;  /* 0x000000151800720b */ /* 0x002fc80003fde000 */
[----:B------:R-:W-:-:S09]  /*0ac0*/  FSEL R20, R21, R24, !P6 ;  /* 0x0000001815147208 */ /* 0x000fd20007000000 */
.L_x_10756:
[----:B------:R-:W-:Y:S05]  /*0ad0*/  BSYNC B0 ;  /* 0x0000000000007941 */ /* 0x000fea0003800000 */
.L_x_10755:
        /* <DEDUP_REMOVED lines=92> */
.L_x_10788:
[----:B-1----:R-:W-:-:S07]  /*10a0*/  FADD.FTZ R16, R20, R23 ;  /* 0x0000001714107221 */ /* 0x002fce0000010000 */
.L_x_10759:
[----:B------:R-:W-:Y:S05]  /*10b0*/  BSYNC B0 ;  /* 0x0000000000007941 */ /* 0x000fea0003800000 */
.L_x_10758:
        /* <DEDUP_REMOVED lines=9> */
[----:B0-----:R-:W-:Y:S01]  /*1150*/  IMAD.MOV.U32 R20, RZ, RZ, R12 ;  /* 0x000000ffff147224 */ /* 0x001fe200078e000c */
[----:B------:R-:W-:Y:S01]  /*1160*/  ULDC.64 UR4, c[0x0][0x210] ;  /* 0x0000840000047ab9 */ /* 0x000fe20000000a00 */
[----:B------:R-:W-:Y:S02]  /*1170*/  FADD.FTZ R3, R3, -R17 ;  /* 0x8000001103037221 */ /* 0x000fe40000010000 */
[----:B------:R-:W-:-:S04]  /*1180*/  IMAD.WIDE.U32 R20, R14, UR8, R20 ;  /* 0x000000080e147c25 */ /* 0x000fc8000f8e0014 */
[----:B-1----:R-:W-:Y:S01]  /*1190*/  FFMA.FTZ R3, R16, -0.69314718246459960938, R3 ;  /* 0xbf31721810037823 */ /* 0x002fe20000010003 */
[----:B------:R-:W-:Y:S01]  /*11a0*/  IMAD R19, R15, UR8, R21 ;  /* 0x000000080f137c24 */ /* 0x000fe2000f8e0215 */
[----:B------:R-:W-:-:S04]  /*11b0*/  LEA R18, P5, R20, UR4, 0x2 ;  /* 0x0000000414127c11 */ /* 0x000fc8000f8a10ff */
[----:B------:R-:W-:-:S05]  /*11c0*/  LEA.HI.X R19, R20, UR5, R19, 0x2, P5 ;  /* 0x0000000514137c11 */ /* 0x000fca000a8f1413 */
[----:B------:R2:W-:Y:S04]  /*11d0*/  STG.E desc[UR6][R18.64], R3 ;  /* 0x0000000312007986 */ /* 0x0005e8000c101906 */
.L_x_10762:
[----:B------:R-:W-:Y:S05]  /*11e0*/  BSYNC B0 ;  /* 0x0000000000007941 */ /* 0x000fea0003800000 */
.L_x_10761:
[----:B------:R-:W-:Y:S01]  /*11f0*/  ISETP.NE.AND P5, PT, R10, RZ, PT ;  /* 0x000000ff0a00720c */ /* 0x000fe20003fa5270 */
[----:B------:R-:W-:-:S12]  /*1200*/  BSSY B0, `(.L_x_10763) ;  /* 0x000000d000007945 */ /* 0x000fd80003800000 */
[----:B------:R-:W-:Y:S05]  /*1210*/  @P5 BRA `(.L_x_10764) ;  /* 0x00000000002c5947 */ /* 0x000fea0003800000 */
[----:B------:R-:W-:Y:S02]  /*1220*/  ULDC UR4, c[0x0][0x0] ;  /* 0x0000000000047ab9 */ /* 0x000fe40000000800 */
[----:B0-----:R-:W-:Y:S01]  /*1230*/  VIADD R20, R12, UR4 ;  /* 0x000000040c147c36 */ /* 0x001fe20008000000 */
[----:B------:R-:W-:-:S04]  /*1240*/  ULDC.64 UR4, c[0x0][0x210] ;  /* 0x0000840000047ab9 */ /* 0x000fc80000000a00 */
[----:B------:R-:W-:-:S03]  /*1250*/  SHF.R.S32.HI R21, RZ, 0x1f, R20 ;  /* 0x0000001fff157819 */ /* 0x000fc60000011414 */
[----:B------:R-:W-:-:S04]  /*1260*/  IMAD.WIDE.U32 R20, R14, UR8, R20 ;  /* 0x000000080e147c25 */ /* 0x000fc8000f8e0014 */
[----:B--2---:R-:W-:Y:S01]  /*1270*/  IMAD R3, R15, UR8, R21 ;  /* 0x000000080f037c24 */ /* 0x004fe2000f8e0215 */
[----:B------:R-:W-:-:S04]  /*1280*/  LEA R18, P5, R20, UR4, 0x2 ;  /* 0x0000000414127c11 */ /* 0x000fc8000f8a10ff */
[----:B------:R-:W-:Y:S01]  /*1290*/  LEA.HI.X R19, R20, UR5, R3, 0x2, P5 ;  /* 0x0000000514137c11 */ /* 0x000fe2000a8f1403 */
[----:B------:R-:W-:-:S04]  /*12a0*/  FADD.FTZ R3, R7, -R17 ;  /* 0x8000001107037221 */ /* 0x000fc80000010000 */
[----:B-1----:R-:W-:-:S05]  /*12b0*/  FFMA.FTZ R3, R16, -0.69314718246459960938, R3 ;  /* 0xbf31721810037823 */ /* 0x002fca0000010003 */
[----:B------:R3:W-:Y:S02]  /*12c0*/  STG.E desc[UR6][R18.64], R3 ;  /* 0x0000000312007986 */ /* 0x0007e4000c101906 */
.L_x_10764:
[----:B------:R-:W-:Y:S05]  /*12d0*/  BSYNC B0 ;  /* 0x0000000000007941 */ /* 0x000fea0003800000 */
.L_x_10763:
[----:B------:R-:W-:Y:S01]  /*12e0*/  ISETP.NE.AND P5, PT, R11, RZ, PT ;  /* 0x000000ff0b00720c */ /* 0x000fe20003fa5270 */
[----:B------:R-:W-:-:S12]  /*12f0*/  BSSY B0, `(.L_x_10765) ;  /* 0x000000d000007945 */ /* 0x000fd80003800000 */
[----:B------:R-:W-:Y:S05]  /*1300*/  @P5 BRA `(.L_x_10766) ;  /* 0x00000000002c5947 */ /* 0x000fea0003800000 */
[----:B------:R-:W4:Y:S01]  /*1310*/  LDC R11, c[0x0][RZ] ;  /* 0x00000000ff0b7b82 */ /* 0x000f220000000800 */
[----:B------:R-:W-:Y:S01]  /*1320*/  ULDC.64 UR4, c[0x0][0x210] ;  /* 0x0000840000047ab9 */ /* 0x000fe20000000a00 */
[----:B------:R-:W-:Y:S01]  /*1330*/  FADD.FTZ R7, R6, -R17 ;  /* 0x8000001106077221 */ /* 0x000fe20000010000 */
[----:B----4-:R-:W-:-:S05]  /*1340*/  IMAD R10, R11, 0x2, R12 ;  /* 0x000000020b0a7824 */ /* 0x010fca00078e020c */
[----:B------:R-:W-:-:S03]  /*1350*/  SHF.R.S32.HI R11, RZ, 0x1f, R10 ;  /* 0x0000001fff0b7819 */ /* 0x000fc6000001140a */
[----:B------:R-:W-:-:S04]  /*1360*/  IMAD.WIDE.U32 R10, R14, UR8, R10 ;  /* 0x000000080e0a7c25 */ /* 0x000fc8000f8e000a */
[----:B--23--:R-:W-:Y:S01]  /*1370*/  IMAD R3, R15, UR8, R11 ;  /* 0x000000080f037c24 */ /* 0x00cfe2000f8e020b */
[----:B------:R-:W-:-:S04]  /*1380*/  LEA R18, P5, R10, UR4, 0x2 ;  /* 0x000000040a127c11 */ /* 0x000fc8000f8a10ff */
[----:B------:R-:W-:Y:S01]  /*1390*/  LEA.HI.X R19, R10, UR5, R3, 0x2, P5 ;  /* 0x000000050a137c11 */ /* 0x000fe2000a8f1403 */
[----:B-1----:R-:W-:-:S05]  /*13a0*/  FFMA.FTZ R3, R16, -0.69314718246459960938, R7 ;  /* 0xbf31721810037823 */ /* 0x002fca0000010007 */
[----:B------:R4:W-:Y:S03]  /*13b0*/  STG.E desc[UR6][R18.64], R3 ;  /* 0x0000000312007986 */ /* 0x0009e6000c101906 */
.L_x_10766:
[----:B------:R-:W-:Y:S05]  /*13c0*/  BSYNC B0 ;  /* 0x0000000000007941 */ /* 0x000fea0003800000 */
.L_x_10765:
[----:B------:R-:W-:Y:S01]  /*13d0*/  ISETP.NE.AND P5, PT, R28, RZ, PT ;  /* 0x000000ff1c00720c */ /* 0x000fe20003fa5270 */
[----:B------:R-:W-:-:S12]  /*13e0*/  BSSY B0, `(.L_x_10767) ;  /* 0x000000e000007945 */ /* 0x000fd80003800000 */
[----:B------:R-:W-:Y:S05]  /*13f0*/  @P5 BRA `(.L_x_10768) ;  /* 0x0000000000305947 */ /* 0x000fea0003800000 */
[----:B------:R-:W5:Y:S01]  /*1400*/  LDC R7, c[0x0][RZ] ;  /* 0x00000000ff077b82 */ /* 0x000f620000000800 */
[----:B------:R-:W-:Y:S01]  /*1410*/  ULDC.64 UR4, c[0x0][0x210] ;  /* 0x0000840000047ab9 */ /* 0x000fe20000000a00 */
[----:B------:R-:W-:Y:S01]  /*1420*/  FADD.FTZ R5, R5, -R17 ;  /* 0x8000001105057221 */ /* 0x000fe20000010000 */
[----:B-----5:R-:W-:-:S05]  /*1430*/  LEA R6, R7, R12, 0x1 ;  /* 0x0000000c07067211 */ /* 0x020fca00078e08ff */
[----:B------:R-:W-:-:S05]  /*1440*/  IMAD.IADD R6, R6, 0x1, R7 ;  /* 0x0000000106067824 */ /* 0x000fca00078e0207 */
[----:B------:R-:W-:-:S03]  /*1450*/  SHF.R.S32.HI R7, RZ, 0x1f, R6 ;  /* 0x0000001fff077819 */ /* 0x000fc60000011406 */
[----:B------:R-:W-:-:S04]  /*1460*/  IMAD.WIDE.U32 R6, R14, UR8, R6 ;  /* 0x000000080e067c25 */ /* 0x000fc8000f8e0006 */
[----:B--234-:R-:W-:Y:S01]  /*1470*/  IMAD R3, R15, UR8, R7 ;  /* 0x000000080f037c24 */ /* 0x01cfe2000f8e0207 */
[----:B------:R-:W-:-:S04]  /*1480*/  LEA R10, P5, R6, UR4, 0x2 ;  /* 0x00000004060a7c11 */ /* 0x000fc8000f8a10ff */
[----:B------:R-:W-:Y:S01]  /*1490*/  LEA.HI.X R11, R6, UR5, R3, 0x2, P5 ;  /* 0x00000005060b7c11 */ /* 0x000fe2000a8f1403 */
[----:B-1----:R-:W-:-:S05]  /*14a0*/  FFMA.FTZ R3, R16, -0.69314718246459960938, R5 ;  /* 0xbf31721810037823 */ /* 0x002fca0000010005 */
[----:B------:R1:W-:Y:S03]  /*14b0*/  STG.E desc[UR6][R10.64], R3 ;  /* 0x000000030a007986 */ /* 0x0003e6000c101906 */
.L_x_10768:
[----:B------:R-:W-:Y:S05]  /*14c0*/  BSYNC B0 ;  /* 0x0000000000007941 */ /* 0x000fea0003800000 */
.L_x_10767:
[----:B------:R-:W-:Y:S04]  /*14d0*/  BSSY B0, `(.L_x_10769) ;  /* 0x000000e000007945 */ /* 0x000fe80003800000 */
[----:B------:R-:W-:Y:S05]  /*14e0*/  @P0 BRA `(.L_x_10770) ;  /* 0x0000000000300947 */ /* 0x000fea0003800000 */
[----:B------:R-:W5:Y:S01]  /*14f0*/  LDC R7, c[0x0][RZ] ;  /* 0x00000000ff077b82 */ /* 0x000f620000000800 */
[----:B------:R-:W-:Y:S01]  /*1500*/  ULDC.64 UR4, c[0x0][0x210] ;  /* 0x0000840000047ab9 */ /* 0x000fe20000000a00 */
[----:B------:R-:W-:Y:S01]  /*1510*/  FADD.FTZ R5, R4, -R17 ;  /* 0x8000001104057221 */ /* 0x000fe20000010000 */
[----:B-----5:R-:W-:-:S04]  /*1520*/  IMAD R6, R7, 0x2, R12 ;  /* 0x0000000207067824 */ /* 0x020fc800078e020c */
[----:B------:R-:W-:-:S05]  /*1530*/  IMAD R6, R7, 0x2, R6 ;  /* 0x0000000207067824 */ /* 0x000fca00078e0206 */
[----:B------:R-:W-:-:S03]  /*1540*/  SHF.R.S32.HI R7, RZ, 0x1f, R6 ;  /* 0x0000001fff077819 */ /* 0x000fc60000011406 */
[----:B------:R-:W-:-:S04]  /*1550*/  IMAD.WIDE.U32 R6, R14, UR8, R6 ;  /* 0x000000080e067c25 */ /* 0x000fc8000f8e0006 */
[----:B-1234-:R-:W-:Y:S01]  /*1560*/  IMAD R3, R15, UR8, R7 ;  /* 0x000000080f037c24 */ /* 0x01efe2000f8e0207 */
[----:B------:R-:W-:-:S04]  /*1570*/  LEA R10, P0, R6, UR4, 0x2 ;  /* 0x00000004060a7c11 */ /* 0x000fc8000f8010ff */
[----:B------:R-:W-:Y:S01]  /*1580*/  LEA.HI.X R11, R6, UR5, R3, 0x2, P0 ;  /* 0x00000005060b7c11 */ /* 0x000fe200080f1403 */
[----:B------:R-:W-:-:S05]  /*1590*/  FFMA.FTZ R3, R16, -0.69314718246459960938, R5 ;  /* 0xbf31721810037823 */ /* 0x000fca0000010005 */
[----:B------:R1:W-:Y:S03]  /*15a0*/  STG.E desc[UR6][R10.64], R3 ;  /* 0x000000030a007986 */ /* 0x0003e6000c101906 */
.L_x_10770:
[----:B------:R-:W-:Y:S05]  /*15b0*/  BSYNC B0 ;  /* 0x0000000000007941 */ /* 0x000fea0003800000 */
.L_x_10769:
[----:B------:R-:W-:Y:S04]  /*15c0*/  BSSY B0, `(.L_x_10771) ;  /* 0x000000f000007945 */ /* 0x000fe80003800000 */
[----:B------:R-:W-:Y:S05]  /*15d0*/  @P1 BRA `(.L_x_10772) ;  /* 0x0000000000341947 */ /* 0x000fea0003800000 */
[----:B------:R-:W1:Y:S01]  /*15e0*/  LDC R4, c[0x0][RZ] ;  /* 0x00000000ff047b82 */ /* 0x000e620000000800 */
[----:B------:R-:W-:Y:S01]  /*15f0*/  ULDC.64 UR4, c[0x0][0x210] ;  /* 0x0000840000047ab9 */ /* 0x000fe20000000a00 */
[----:B-1234-:R-:W-:-:S04]  /*1600*/  IMAD R3, R4, 0x2, R12 ;  /* 0x0000000204037824 */ /* 0x01efc800078e020c */
[----:B------:R-:W-:-:S04]  /*1610*/  IMAD R3, R4, 0x2, R3 ;  /* 0x0000000204037824 */ /* 0x000fc800078e0203 */
[----:B------:R-:W-:-:S05]  /*1620*/  IMAD.IADD R4, R3, 0x1, R4 ;  /* 0x0000000103047824 */ /* 0x000fca00078e0204 */
[----:B------:R-:W-:-:S03]  /*1630*/  SHF.R.S32.HI R5, RZ, 0x1f, R4 ;  /* 0x0000001fff057819 */ /* 0x000fc60000011404 */
[----:B------:R-:W-:-:S04]  /*1640*/  IMAD.WIDE.U32 R4, R14, UR8, R4 ;  /* 0x000000080e047c25 */ /* 0x000fc8000f8e0004 */
[----:B------:R-:W-:Y:S01]  /*1650*/  IMAD R3, R15, UR8, R5 ;  /* 0x000000080f037c24 */ /* 0x000fe2000f8e0205 */
[----:B------:R-:W-:Y:S01]  /*1660*/  LEA R6, P0, R4, UR4, 0x2 ;  /* 0x0000000404067c11 */ /* 0x000fe2000f8010ff */
[----:B------:R-:W-:-:S03]  /*1670*/  FADD.FTZ R5, R2, -R17 ;  /* 0x8000001102057221 */ /* 0x000fc60000010000 */
[----:B------:R-:W-:Y:S01]  /*1680*/  LEA.HI.X R7, R4, UR5, R3, 0x2, P0 ;  /* 0x0000000504077c11 */ /* 0x000fe200080f1403 */
[----:B------:R-:W-:-:S05]  /*1690*/  FFMA.FTZ R3, R16, -0.69314718246459960938, R5 ;  /* 0xbf31721810037823 */ /* 0x000fca0000010005 */
[----:B------:R1:W-:Y:S03]  /*16a0*/  STG.E desc[UR6][R6.64], R3 ;  /* 0x0000000306007986 */ /* 0x0003e6000c101906 */
.L_x_10772:
[----:B------:R-:W-:Y:S05]  /*16b0*/  BSYNC B0 ;  /* 0x0000000000007941 */ /* 0x000fea0003800000 */
.L_x_10771:
[----:B------:R-:W-:Y:S04]  /*16c0*/  BSSY B0, `(.L_x_10773) ;  /* 0x000000f000007945 */ /* 0x000fe80003800000 */
[----:B------:R-:W-:Y:S05]  /*16d0*/  @P2 BRA `(.L_x_10774) ;  /* 0x0000000000342947 */ /* 0x000fea0003800000 */
[----:B-1234-:R-:W1:Y:S01]  /*16e0*/  LDC R3, c[0x0][RZ] ;  /* 0x00000000ff037b82 */ /* 0x01ee620000000800 */
[----:B------:R-:W-:Y:S01]  /*16f0*/  ULDC.64 UR4, c[0x0][0x210] ;  /* 0x0000840000047ab9 */ /* 0x000fe20000000a00 */
[----:B------:R-:W-:Y:S01]  /*1700*/  FADD.FTZ R7, R0, -R17 ;  /* 0x8000001100077221 */ /* 0x000fe20000010000 */
        /* <DEDUP_REMOVED lines=8> */
[----:B------:R-:W-:-:S05]  /*1790*/  FFMA.FTZ R3, R16, -0.69314718246459960938, R7 ;  /* 0xbf31721810037823 */ /* 0x000fca0000010007 */
[----:B------:R1:W-:Y:S03]  /*17a0*/  STG.E desc[UR6][R4.64], R3 ;  /* 0x0000000304007986 */ /* 0x0003e6000c101906 */
.L_x_10774:
[----:B------:R-:W-:Y:S05]  /*17b0*/  BSYNC B0 ;  /* 0x0000000000007941 */ /* 0x000fea0003800000 */
.L_x_10773:
[----:B------:R-:W-:Y:S04]  /*17c0*/  BSSY B0, `(.L_x_10775) ;  /* 0x0000010000007945 */ /* 0x000fe80003800000 */
[----:B------:R-:W-:Y:S05]  /*17d0*/  @P3 BRA `(.L_x_10776) ;  /* 0x0000000000383947 */ /* 0x000fea0003800000 */
[----:B-1234-:R-:W1:Y:S01]  /*17e0*/  LDC R3, c[0x0][RZ] ;  /* 0x00000000ff037b82 */ /* 0x01ee620000000800 */
[----:B------:R-:W-:Y:S01]  /*17f0*/  ULDC.64 UR4, c[0x0][0x210] ;  /* 0x0000840000047ab9 */ /* 0x000fe20000000a00 */
[----:B------:R-:W-:Y:S01]  /*1800*/  FADD.FTZ R7, R8, -R17 ;  /* 0x8000001108077221 */ /* 0x000fe20000010000 */
[----:B-1----:R-:W-:-:S04]  /*1810*/  IMAD R0, R3, 0x2, R12 ;  /* 0x0000000203007824 */ /* 0x002fc800078e020c */
[----:B------:R-:W-:-:S04]  /*1820*/  IMAD R0, R3, 0x2, R0 ;  /* 0x0000000203007824 */ /* 0x000fc800078e0200 */
[----:B------:R-:W-:-:S04]  /*1830*/  IMAD R0, R3, 0x2, R0 ;  /* 0x0000000203007824 */ /* 0x000fc800078e0200 */
[----:B------:R-:W-:-:S05]  /*1840*/  IMAD.IADD R2, R0, 0x1, R3 ;  /* 0x0000000100027824 */ /* 0x000fca00078e0203 */
[----:B------:R-:W-:-:S03]  /*1850*/  SHF.R.S32.HI R3, RZ, 0x1f, R2 ;  /* 0x0000001fff037819 */ /* 0x000fc60000011402 */
[----:B------:R-:W-:-:S04]  /*1860*/  IMAD.WIDE.U32 R2, R14, UR8, R2 ;  /* 0x000000080e027c25 */ /* 0x000fc8000f8e0002 */
[----:B------:R-:W-:Y:S01]  /*1870*/  IMAD R3, R15, UR8, R3 ;  /* 0x000000080f037c24 */ /* 0x000fe2000f8e0203 */
[----:B------:R-:W-:-:S04]  /*1880*/  LEA R4, P0, R2, UR4, 0x2 ;  /* 0x0000000402047c11 */ /* 0x000fc8000f8010ff */
[----:B------:R-:W-:Y:S01]  /*1890*/  LEA.HI.X R5, R2, UR5, R3, 0x2, P0 ;  /* 0x0000000502057c11 */ /* 0x000fe200080f1403 */
[----:B------:R-:W-:-:S05]  /*18a0*/  FFMA.FTZ R3, R16, -0.69314718246459960938, R7 ;  /* 0xbf31721810037823 */ /* 0x000fca0000010007 */
[----:B------:R1:W-:Y:S03]  /*18b0*/  STG.E desc[UR6][R4.64], R3 ;  /* 0x0000000304007986 */ /* 0x0003e6000c101906 */
.L_x_10776:
[----:B------:R-:W-:Y:S05]  /*18c0*/  BSYNC B0 ;  /* 0x0000000000007941 */ /* 0x000fea0003800000 */
.L_x_10775:
[----:B------:R-:W-:Y:S05]  /*18d0*/  @P4 EXIT ;  /* 0x000000000000494d */ /* 0x000fea0003800000 */
[----:B-1234-:R-:W1:Y:S01]  /*18e0*/  LDC R3, c[0x0][RZ] ;  /* 0x00000000ff037b82 */ /* 0x01ee620000000800 */
[----:B------:R-:W-:Y:S01]  /*18f0*/  ULDC.64 UR4, c[0x0][0x210] ;  /* 0x0000840000047ab9 */ /* 0x000fe20000000a00 */
[----:B-1----:R-:W-:-:S05]  /*1900*/  LEA R12, R3, R12, 0x1 ;  /* 0x0000000c030c7211 */ /* 0x002fca00078e08ff */
[----:B------:R-:W-:-:S04]  /*1910*/  IMAD R12, R3, 0x2, R12 ;  /* 0x00000002030c7824 */ /* 0x000fc800078e020c */
[----:B------:R-:W-:-:S04]  /*1920*/  IMAD R12, R3, 0x2, R12 ;  /* 0x00000002030c7824 */ /* 0x000fc800078e020c */
[----:B------:R-:W-:-:S05]  /*1930*/  IMAD R2, R3, 0x2, R12 ;  /* 0x0000000203027824 */ /* 0x000fca00078e020c */
[----:B------:R-:W-:-:S03]  /*1940*/  SHF.R.S32.HI R3, RZ, 0x1f, R2 ;  /* 0x0000001fff037819 */ /* 0x000fc60000011402 */
[----:B------:R-:W-:-:S04]  /*1950*/  IMAD.WIDE.U32 R2, R14, UR8, R2 ;  /* 0x000000080e027c25 */ /* 0x000fc8000f8e0002 */
[----:B------:R-:W-:Y:S01]  /*1960*/  IMAD R15, R15, UR8, R3 ;  /* 0x000000080f0f7c24 */ /* 0x000fe2000f8e0203 */
[----:B------:R-:W-:Y:S01]  /*1970*/  LEA R4, P0, R2, UR4, 0x2 ;  /* 0x0000000402047c11 */ /* 0x000fe2000f8010ff */
[----:B------:R-:W-:-:S03]  /*1980*/  FADD.FTZ R3, R9, -R17 ;  /* 0x8000001109037221 */ /* 0x000fc60000010000 */
[----:B------:R-:W-:Y:S01]  /*1990*/  LEA.HI.X R5, R2, UR5, R15, 0x2, P0 ;  /* 0x0000000502057c11 */ /* 0x000fe200080f140f */
[----:B------:R-:W-:-:S05]  /*19a0*/  FFMA.FTZ R3, R16, -0.69314718246459960938, R3 ;  /* 0xbf31721810037823 */ /* 0x000fca0000010003 */
[----:B------:R-:W-:Y:S01]  /*19b0*/  STG.E desc[UR6][R4.64], R3 ;  /* 0x0000000304007986 */ /* 0x000fe2000c101906 */
[----:B------:R-:W-:Y:S05]  /*19c0*/  EXIT ;  /* 0x000000000000794d */ /* 0x000fea0003800000 */
.L_x_10757:
[----:B-1----:R-:W-:Y:S02]  /*19d0*/  IMAD.MOV.U32 R30, RZ, RZ, R20 ;  /* 0x000000ffff1e7224 */ /* 0x002fe400078e0014 */
[----:B------:R-:W-:Y:S02]  /*19e0*/  IMAD.MOV.U32 R32, RZ, RZ, 0x10 ;  /* 0x00000010ff207424 */ /* 0x000fe400078e00ff */
[----:B------:R-:W-:Y:S02]  /*19f0*/  IMAD.MOV.U32 R33, RZ, RZ, 0x1f ;  /* 0x0000001fff217424 */ /* 0x000fe400078e00ff */
[----:B------:R-:W-:-:S07]  /*1a00*/  IMAD.MOV.U32 R25, RZ, RZ, -0x1 ;  /* 0xffffffffff197424 */ /* 0x000fce00078e00ff */
[----:B------:R-:W-:Y:S05]  /*1a10*/  WARPSYNC.COLLECTIVE R25, `(.L_x_10777) ;  /* 0x0000000019087348 */ /* 0x000fea0003c00000 */
[----:B------:R0:W1:Y:S02]  /*1a20*/  SHFL.DOWN P6, R27, R30, R32, R33 ;  /* 0x080000201e1b7389 */ /* 0x00006400000c0021 */
[----:B01----:R-:W-:Y:S01]  /*1a30*/  ENDCOLLECTIVE ;  /* 0x000000000000791b */ /* 0x003fe20003800000 */
.L_x_10777:
        /* <DEDUP_REMOVED lines=8> */
.L_x_10778:
        /* <DEDUP_REMOVED lines=8> */
.L_x_10779:
        /* <DEDUP_REMOVED lines=8> */
.L_x_10780:
        /* <DEDUP_REMOVED lines=8> */
.L_x_10781:
[----:B------:R-:W-:Y:S01]  /*1c40*/  IMAD.MOV.U32 R21, RZ, RZ, R27 ;  /* 0x000000ffff157224 */ /* 0x000fe200078e001b */
[----:B------:R-:W-:Y:S06]  /*1c50*/  BRA `(.L_x_10782) ;  /* 0xffffffec00947947 */ /* 0x000fec000383ffff */
.L_x_10760:
[----:B-1----:R-:W-:Y:S02]  /*1c60*/  IMAD.MOV.U32 R30, RZ, RZ, R16 ;  /* 0x000000ffff1e7224 */ /* 0x002fe400078e0010 */
[----:B------:R-:W-:Y:S02]  /*1c70*/  IMAD.MOV.U32 R32, RZ, RZ, 0x10 ;  /* 0x00000010ff207424 */ /* 0x000fe400078e00ff */
[----:B------:R-:W-:Y:S02]  /*1c80*/  IMAD.MOV.U32 R33, RZ, RZ, 0x1f ;  /* 0x0000001fff217424 */ /* 0x000fe400078e00ff */
[----:B------:R-:W-:-:S07]  /*1c90*/  IMAD.MOV.U32 R25, RZ, RZ, -0x1 ;  /* 0xffffffffff197424 */ /* 0x000fce00078e00ff */
[----:B------:R-:W-:Y:S05]  /*1ca0*/  WARPSYNC.COLLECTIVE R25, `(.L_x_10783) ;  /* 0x0000000019087348 */ /* 0x000fea0003c00000 */
[----:B------:R0:W1:Y:S02]  /*1cb0*/  SHFL.DOWN P6, R27, R30, R32, R33 ;  /* 0x080000201e1b7389 */ /* 0x00006400000c0021 */
[----:B01----:R-:W-:Y:S01]  /*1cc0*/  ENDCOLLECTIVE ;  /* 0x000000000000791b */ /* 0x003fe20003800000 */
.L_x_10783:
[----:B------:R-:W-:Y:S02]  /*1cd0*/  IMAD.MOV.U32 R32, RZ, RZ, 0x8 ;  /* 0x00000008ff207424 */ /* 0x000fe400078e00ff */
[----:B------:R-:W-:-:S04]  /*1ce0*/  IMAD.MOV.U32 R19, RZ, RZ, R27 ;  /* 0x000000ffff137224 */ /* 0x000fc800078e001b */
[----:B------:R-:W-:-:S05]  /*1cf0*/  FADD.FTZ R19, R16, R19 ;  /* 0x0000001310137221 */ /* 0x000fca0000010000 */
[----:B------:R-:W-:-:S07]  /*1d00*/  MOV R30, R19 ;  /* 0x00000013001e7202 */ /* 0x000fce0000000f00 */
[----:B------:R-:W-:Y:S05]  /*1d10*/  WARPSYNC.COLLECTIVE R25, `(.L_x_10784) ;  /* 0x0000000019087348 */ /* 0x000fea0003c00000 */
[----:B------:R0:W1:Y:S02]  /*1d20*/  SHFL.DOWN P6, R27, R30, R32, R33 ;  /* 0x080000201e1b7389 */ /* 0x00006400000c0021 */
[----:B01----:R-:W-:Y:S01]  /*1d30*/  ENDCOLLECTIVE ;  /* 0x000000000000791b */ /* 0x003fe20003800000 */
.L_x_10784:
[----:B------:R-:W-:Y:S02]  /*1d40*/  IMAD.MOV.U32 R32, RZ, RZ, 0x4 ;  /* 0x00000004ff207424 */ /* 0x000fe400078e00ff */
[----:B------:R-:W-:-:S04]  /*1d50*/  IMAD.MOV.U32 R18, RZ, RZ, R27 ;  /* 0x000000ffff127224 */ /* 0x000fc800078e001b */
[----:B------:R-:W-:-:S04]  /*1d60*/  FADD.FTZ R18, R19, R18 ;  /* 0x0000001213127221 */ /* 0x000fc80000010000 */
[----:B------:R-:W-:-:S07]  /*1d70*/  IMAD.MOV.U32 R30, RZ, RZ, R18 ;  /* 0x000000ffff1e7224 */ /* 0x000fce00078e0012 */
[----:B------:R-:W-:Y:S05]  /*1d80*/  WARPSYNC.COLLECTIVE R25, `(.L_x_10785) ;  /* 0x0000000019087348 */ /* 0x000fea0003c00000 */
[----:B------:R0:W1:Y:S02]  /*1d90*/  SHFL.DOWN P6, R27, R30, R32, R33 ;  /* 0x080000201e1b7389 */ /* 0x00006400000c0021 */
[----:B01----:R-:W-:Y:S01]  /*1da0*/  ENDCOLLECTIVE ;  /* 0x000000000000791b */ /* 0x003fe20003800000 */
.L_x_10785:
[----:B------:R-:W-:Y:S02]  /*1db0*/  IMAD.MOV.U32 R32, RZ, RZ, 0x2 ;  /* 0x00000002ff207424 */ /* 0x000fe400078e00ff */
[----:B------:R-:W-:-:S04]  /*1dc0*/  IMAD.MOV.U32 R21, RZ, RZ, R27 ;  /* 0x000000ffff157224 */ /* 0x000fc800078e001b */
[----:B------:R-:W-:-:S04]  /*1dd0*/  FADD.FTZ R21, R18, R21 ;  /* 0x0000001512157221 */ /* 0x000fc80000010000 */
[----:B------:R-:W-:-:S07]  /*1de0*/  IMAD.MOV.U32 R30, RZ, RZ, R21 ;  /* 0x000000ffff1e7224 */ /* 0x000fce00078e0015 */
[----:B------:R-:W-:Y:S05]  /*1df0*/  WARPSYNC.COLLECTIVE R25, `(.L_x_10786) ;  /* 0x0000000019087348 */ /* 0x000fea0003c00000 */
[----:B------:R0:W1:Y:S02]  /*1e00*/  SHFL.DOWN P6, R27, R30, R32, R33 ;  /* 0x080000201e1b7389 */ /* 0x00006400000c0021 */
[----:B01----:R-:W-:Y:S01]  /*1e10*/  ENDCOLLECTIVE ;  /* 0x000000000000791b */ /* 0x003fe20003800000 */
.L_x_10786:
[----:B------:R-:W-:Y:S02]  /*1e20*/  IMAD.MOV.U32 R32, RZ, RZ, 0x1 ;  /* 0x00000001ff207424 */ /* 0x000fe400078e00ff */
[----:B------:R-:W-:-:S04]  /*1e30*/  IMAD.MOV.U32 R20, RZ, RZ, R27 ;  /* 0x000000ffff147224 */ /* 0x000fc800078e001b */
[----:B------:R-:W-:-:S04]  /*1e40*/  FADD.FTZ R20, R21, R20 ;  /* 0x0000001415147221 */ /* 0x000fc80000010000 */
[----:B------:R-:W-:-:S07]  /*1e50*/  IMAD.MOV.U32 R30, RZ, RZ, R20 ;  /* 0x000000ffff1e7224 */ /* 0x000fce00078e0014 */
[----:B------:R-:W-:Y:S05]  /*1e60*/  WARPSYNC.COLLECTIVE R25, `(.L_x_10787) ;  /* 0x0000000019087348 */ /* 0x000fea0003c00000 */
[----:B------:R0:W1:Y:S02]  /*1e70*/  SHFL.DOWN P6, R27, R30, R32, R33 ;  /* 0x080000201e1b7389 */ /* 0x00006400000c0021 */
[----:B01----:R-:W-:Y:S01]  /*1e80*/  ENDCOLLECTIVE ;  /* 0x000000000000791b */ /* 0x003fe20003800000 */
.L_x_10787:
[----:B------:R-:W-:Y:S01]  /*1e90*/  IMAD.MOV.U32 R23, RZ, RZ, R27 ;  /* 0x000000ffff177224 */ /* 0x000fe200078e001b */
[----:B------:R-:W-:Y:S06]  /*1ea0*/  BRA `(.L_x_10788) ;  /* 0xfffffff0007c7947 */ /* 0x000fec000383ffff */
.L_x_10789:
        /* <DEDUP_REMOVED lines=13> */
.L_x_12197:


//--------------------- .text._ZN2at6native43_GLOBAL__N__9ae7fba5_10_SoftMax_cu_9f978f6322cunn_SoftMaxForwardRegIfffNS1_25LogSoftMaxForwardEpilogueElLi8EEEvPT1_PKT_T3_ --------------------------
	.section	.text._ZN2at6native43_GLOBAL__N__9ae7fba5_10_SoftMax_cu_9f978f6322cunn_SoftMaxForwardRegIfffNS1_25LogSoftMaxForwardEpilogueElLi8EEEvPT1_PKT_T3_,"ax",@progbits
	.align	128
.text._ZN2at6native43_GLOBAL__N__9ae7fba5_10_SoftMax_cu_9f978f6322cunn_SoftMaxForwardRegIfffNS1_25LogSoftMaxForwardEpilogueElLi8EEEvPT1_PKT_T3_:
        .type           _ZN2at6native43_GLOBAL__N__9ae7fba5_10_SoftMax_cu_9f978f6322cunn_SoftMaxForwardRegIfffNS1_25LogSoftMaxForwardEpilogueElLi8EEEvPT1_PKT_T3_,@function
        .size           _ZN2at6native43_GLOBAL__N__9ae7fba5_10_SoftMax_cu_9f978f6322cunn_SoftMaxForwardRegIfffNS1_25LogSoftMaxForwardEpilogueElLi8EEEvPT1_PKT_T3_,(.L_x_12198 - _ZN2at6native43_GLOBAL__N__9ae7fba5_10_SoftMax_cu_9f978f6322cunn_SoftMaxForwardRegIfffNS1_25LogSoftMaxForwardEpilogueElLi8EEEvPT1_PKT_T3_)
        .other          _ZN2at6native43_GLOBAL__N__9ae7fba5_10_SoftMax_cu_9f978f6322cunn_SoftMaxForwardRegIfffNS1_25LogSoftMaxForwardEpilogueElLi8EEEvPT1_PKT_T3_,@"STO_CUDA_ENTRY STV_DEFAULT"
_ZN2at6native43_GLOBAL__N__9ae7fba5_10_SoftMax_cu_9f978f6322cunn_SoftMaxForwardRegIfffNS1_25LogSoftMaxForwardEpilogueElLi8EEEvPT1_PKT_T3_:
        /* <DEDUP_REMOVED lines=90> */
[----:B------:R-:W-:Y:S01]  /*05a0*/  ISETP.NE.AND P6, PT, R29, RZ, PT ;  /* 0x000000ff1d00720c */ /* 0x000fe20003fc5270 */
[----:B------:R-:W-:-:S06]  /*05b0*/  IMAD.MOV.U32 R13, RZ, RZ, -0x800001 ;  /* 0xff7fffffff0d7424 */ /* 0x000fcc00078e00ff */
        /* <DEDUP_REMOVED lines=64> */
.L_x_10815:
[----:B-1----:R-:W-:-:S04]  /*09c0*/  FSETP.GEU.FTZ.AND P6, PT, R18, R17, PT ;  /* 0x000000111200720b */ /* 0x002fc80003fde000 */
[----:B------:R-:W-:-:S09]  /*09d0*/  FSEL R14, R17, R18, !P6 ;  /* 0x00000012110e7208 */ /* 0x000fd20007000000 */
.L_x_10791:
[----:B------:R-:W-:Y:S05]  /*09e0*/  BSYNC B0 ;  /* 0x0000000000007941 */ /* 0x000fea0003800000 */
.L_x_10790:
        /* <DEDUP_REMOVED lines=87> */
.L_x_10821:
[----:B-1----:R-:W-:-:S07]  /*0f60*/  FADD.FTZ R15, R19, R16 ;  /* 0x00000010130f7221 */ /* 0x002fce0000010000 */
.L_x_10794:
[----:B------:R-:W-:Y:S05]  /*0f70*/  BSYNC B0 ;  /* 0x0000000000007941 */ /* 0x000fea0003800000 */
.L_x_10793:
        /* <DEDUP_REMOVED lines=18> */
.L_x_10797:
[----:B------:R-:W-:Y:S05]  /*10a0*/  BSYNC B0 ;  /* 0x0000000000007941 */ /* 0x000fea0003800000 */
.L_x_10796:
[----:B------:R-:W-:Y:S01]  /*10b0*/  ISETP.NE.AND P5, PT, R29, RZ, PT ;  /* 0x000000ff1d00720c */ /* 0x000fe20003fa5270 */
[----:B------:R-:W-:-:S12]  /*10c0*/  BSSY B0, `(.L_x_10798) ;  /* 0x000000d000007945 */ /* 0x000fd80003800000 */
[----:B------:R-:W-:Y:S05]  /*10d0*/  @P5 BRA `(.L_x_10799) ;  /* 0x00000000002c5947 */ /* 0x000fea0003800000 */
[----:B------:R-:W-:Y:S02]  /*10e0*/  ULDC UR4, c[0x0][0x0] ;  /* 0x0000000000047ab9 */ /* 0x000fe40000000800 */
[----:B--2---:R-:W-:Y:S01]  /*10f0*/  VIADD R14, R10, UR4 ;  /* 0x000000040a0e7c36 */ /* 0x004fe20008000000 */
[----:B------:R-:W-:-:S04]  /*1100*/  ULDC.64 UR4, c[0x0][0x210] ;  /* 0x0000840000047ab9 */ /* 0x000fc80000000a00 */
[----:B------:R-:W-:-:S03]  /*1110*/  SHF.R.S32.HI R15, RZ, 0x1f, R14 ;  /* 0x0000001fff0f7819 */ /* 0x000fc6000001140e */
[----:B------:R-:W-:-:S04]  /*1120*/  IMAD.WIDE.U32 R14, R8, UR8, R14 ;  /* 0x00000008080e7c25 */ /* 0x000fc8000f8e000e */
[----:B------:R-:W-:Y:S01]  /*1130*/  IMAD R3, R9, UR8, R15 ;  /* 0x0000000809037c24 */ /* 0x000fe2000f8e020f */
[----:B------:R-:W-:Y:S01]  /*1140*/  LEA R16, P5, R14, UR4, 0x2 ;  /* 0x000000040e107c11 */ /* 0x000fe2000f8a10ff */
[----:B------:R-:W-:-:S03]  /*1150*/  FADD.FTZ R15, R0, -R13 ;  /* 0x8000000d000f7221 */ /* 0x000fc60000010000 */
[----:B------:R-:W-:Y:S01]  /*1160*/  LEA.HI.X R17, R14, UR5, R3, 0x2, P5 ;  /* 0x000000050e117c11 */ /* 0x000fe2000a8f1403 */
[----:B-1----:R-:W-:-:S05]  /*1170*/  FFMA.FTZ R3, R12, -0.69314718246459960938, R15 ;  /* 0xbf3172180c037823 */ /* 0x002fca000001000f */
[----:B------:R3:W-:Y:S03]  /*1180*/  STG.E desc[UR6][R16.64], R3 ;  /* 0x0000000310007986 */ /* 0x0007e6000c101906 */
.L_x_10799:
[----:B------:R-:W-:Y:S05]  /*1190*/  BSYNC B0 ;  /* 0x0000000000007941 */ /* 0x000fea0003800000 */
.L_x_10798:
[----:B------:R-:W-:Y:S01]  /*11a0*/  ISETP.NE.AND P5, PT, R30, RZ, PT ;  /* 0x000000ff1e00720c */ /* 0x000fe20003fa5270 */
[----:B------:R-:W-:-:S12]  /*11b0*/  BSSY B0, `(.L_x_10800) ;  /* 0x000000d000007945 */ /* 0x000fd80003800000 */
[----:B------:R-:W-:Y:S05]  /*11c0*/  @P5 BRA `(.L_x_10801) ;  /* 0x00000000002c5947 */ /* 0x000fea0003800000 */
[----:B--2---:R-:W2:Y:S01]  /*11d0*/  LDC R15, c[0x0][RZ] ;  /* 0x00000000ff0f7b82 */ /* 0x004ea20000000800 */
[----:B------:R-:W-:Y:S01]  /*11e0*/  ULDC.64 UR4, c[0x0][0x210] ;  /* 0x0000840000047ab9 */ /* 0x000fe20000000a00 */
[----:B--2---:R-:W-:-:S05]  /*11f0*/  IMAD R14, R15, 0x2, R10 ;  /* 0x000000020f0e7824 */ /* 0x004fca00078e020a */
[----:B------:R-:W-:-:S03]  /*1200*/  SHF.R.S32.HI R15, RZ, 0x1f, R14 ;  /* 0x0000001fff0f7819 */ /* 0x000fc6000001140e */
[----:B------:R-:W-:-:S04]  /*1210*/  IMAD.WIDE.U32 R14, R8, UR8, R14 ;  /* 0x00000008080e7c25 */ /* 0x000fc8000f8e000e */
[----:B---3--:R-:W-:Y:S01]  /*1220*/  IMAD R3, R9, UR8, R15 ;  /* 0x0000000809037c24 */ /* 0x008fe2000f8e020f */
[----:B------:R-:W-:Y:S01]  /*1230*/  LEA R16, P5, R14, UR4, 0x2 ;  /* 0x000000040e107c11 */ /* 0x000fe2000f8a10ff */
[----:B------:R-:W-:-:S03]  /*1240*/  FADD.FTZ R15, R2, -R13 ;  /* 0x8000000d020f7221 */ /* 0x000fc60000010000 */
[----:B------:R-:W-:Y:S01]  /*1250*/  LEA.HI.X R17, R14, UR5, R3, 0x2, P5 ;  /* 0x000000050e117c11 */ /* 0x000fe2000a8f1403 */
[----:B-1----:R-:W-:-:S05]  /*1260*/  FFMA.FTZ R3, R12, -0.69314718246459960938, R15 ;  /* 0xbf3172180c037823 */ /* 0x002fca000001000f */
[----:B------:R4:W-:Y:S03]  /*1270*/  STG.E desc[UR6][R16.64], R3 ;  /* 0x0000000310007986 */ /* 0x0009e6000c101906 */
.L_x_10801:
[----:B------:R-:W-:Y:S05]  /*1280*/  BSYNC B0 ;  /* 0x0000000000007941 */ /* 0x000fea0003800000 */
.L_x_10800:
[----:B------:R-:W-:Y:S04]  /*1290*/  BSSY B0, `(.L_x_10802) ;  /* 0x000000e000007945 */ /* 0x000fe80003800000 */
[----:B------:R-:W-:Y:S05]  /*12a0*/  @P0 BRA `(.L_x_10803) ;  /* 0x0000000000300947 */ /* 0x000fea0003800000 */
[----:B--234-:R-:W2:Y:S01]  /*12b0*/  LDC R3, c[0x0][RZ] ;  /* 0x00000000ff037b82 */ /* 0x01cea20000000800 */
[----:B------:R-:W-:Y:S01]  /*12c0*/  ULDC.64 UR4, c[0x0][0x210] ;  /* 0x0000840000047ab9 */ /* 0x000fe20000000a00 */
[----:B------:R-:W-:Y:S01]  /*12d0*/  FADD.FTZ R17, R4, -R13 ;  /* 0x8000000d04117221 */ /* 0x000fe20000010000 */
[----:B--2---:R-:W-:-:S04]  /*12e0*/  IMAD R2, R3, 0x2, R10 ;  /* 0x0000000203027824 */ /* 0x004fc800078e020a */
[----:B------:R-:W-:-:S05]  /*12f0*/  IMAD.IADD R2, R2, 0x1, R3 ;  /* 0x0000000102027824 */ /* 0x000fca00078e0203 */
[----:B------:R-:W-:-:S03]  /*1300*/  SHF.R.S32.HI R3, RZ, 0x1f, R2 ;  /* 0x0000001fff037819 */ /* 0x000fc60000011402 */
[----:B------:R-:W-:-:S04]  /*1310*/  IMAD.WIDE.U32 R2, R8, UR8, R2 ;  /* 0x0000000808027c25 */ /* 0x000fc8000f8e0002 */
[----:B------:R-:W-:Y:S01]  /*1320*/  IMAD R3, R9, UR8, R3 ;  /* 0x0000000809037c24 */ /* 0x000fe2000f8e0203 */
[----:B------:R-:W-:-:S04]  /*1330*/  LEA R14, P0, R2, UR4, 0x2 ;  /* 0x00000004020e7c11 */ /* 0x000fc8000f8010ff */
[----:B------:R-:W-:Y:S01]  /*1340*/  LEA.HI.X R15, R2, UR5, R3, 0x2, P0 ;  /* 0x00000005020f7c11 */ /* 0x000fe200080f1403 */
[----:B-1----:R-:W-:-:S05]  /*1350*/  FFMA.FTZ R3, R12, -0.69314718246459960938, R17 ;  /* 0xbf3172180c037823 */ /* 0x002fca0000010011 */
[----:B------:R1:W-:Y:S03]  /*1360*/  STG.E desc[UR6][R14.64], R3 ;  /* 0x000000030e007986 */ /* 0x0003e6000c101906 */
.L_x_10803:
[----:B------:R-:W-:Y:S05]  /*1370*/  BSYNC B0 ;  /* 0x0000000000007941 */ /* 0x000fea0003800000 */
.L_x_10802:
[----:B------:R-:W-:Y:S04]  /*1380*/  BSSY B0, `(.L_x_10804) ;  /* 0x000000e000007945 */ /* 0x000fe80003800000 */
[----:B------:R-:W-:Y:S05]  /*1390*/  @P1 BRA `(.L_x_10805) ;  /* 0x0000000000301947 */ /* 0x000fea0003800000 */
[----:B-1234-:R-:W1:Y:S01]  /*13a0*/  LDC R3, c[0x0][RZ] ;  /* 0x00000000ff037b82 */ /* 0x01ee620000000800 */
[----:B------:R-:W-:Y:S01]  /*13b0*/  ULDC.64 UR4, c[0x0][0x210] ;  /* 0x0000840000047ab9 */ /* 0x000fe20000000a00 */
[----:B------:R-:W-:Y:S01]  /*13c0*/  FADD.FTZ R15, R5, -R13 ;  /* 0x8000000d050f7221 */ /* 0x000fe20000010000 */
[----:B-1----:R-:W-:-:S04]  /*13d0*/  IMAD R2, R3, 0x2, R10 ;  /* 0x0000000203027824 */ /* 0x002fc800078e020a */
        /* <DEDUP_REMOVED lines=8> */
.L_x_10805:
[----:B------:R-:W-:Y:S05]  /*1460*/  BSYNC B0 ;  /* 0x0000000000007941 */ /* 0x000fea0003800000 */
.L_x_10804:
[----:B------:R-:W-:Y:S04]  /*1470*/  BSSY B0, `(.L_x_10806) ;  /* 0x000000f000007945 */ /* 0x000fe80003800000 */
[----:B------:R-:W-:Y:S05]  /*1480*/  @P2 BRA `(.L_x_10807) ;  /* 0x0000000000342947 */ /* 0x000fea0003800000 */
[----:B-1234-:R-:W1:Y:S01]  /*1490*/  LDC R3, c[0x0][RZ] ;  /* 0x00000000ff037b82 */ /* 0x01ee620000000800 */
[----:B------:R-:W-:Y:S01]  /*14a0*/  ULDC.64 UR4, c[0x0][0x210] ;  /* 0x0000840000047ab9 */ /* 0x000fe20000000a00 */
[----:B------:R-:W-:Y:S01]  /*14b0*/  FADD.FTZ R15, R6, -R13 ;  /* 0x8000000d060f7221 */ /* 0x000fe20000010000 */
        /* <DEDUP_REMOVED lines=10> */
.L_x_10807:
[----:B------:R-:W-:Y:S05]  /*1560*/  BSYNC B0 ;  /* 0x0000000000007941 */ /* 0x000fea0003800000 */
.L_x_10806:
[----:B------:R-:W-:Y:S04]  /*1570*/  BSSY B0, `(.L_x_10808) ;  /* 0x000000f000007945 */ /* 0x000fe80003800000 */
[----:B------:R-:W-:Y:S05]  /*1580*/  @P3 BRA `(.L_x_10809) ;  /* 0x0000000000343947 */ /* 0x000fea0003800000 */
[----:B-1234-:R-:W1:Y:S01]  /*1590*/  LDC R3, c[0x0][RZ] ;  /* 0x00000000ff037b82 */ /* 0x01ee620000000800 */
[----:B------:R-:W-:Y:S01]  /*15a0*/  ULDC.64 UR4, c[0x0][0x210] ;  /* 0x0000840000047ab9 */ /* 0x000fe20000000a00 */
[----:B------:R-:W-:Y:S01]  /*15b0*/  FADD.FTZ R7, R7, -R13 ;  /* 0x8000000d07077221 */ /* 0x000fe20000010000 */
[----:B-1----:R-:W-:-:S05]  /*15c0*/  LEA R0, R3, R10, 0x1 ;  /* 0x0000000a03007211 */ /* 0x002fca00078e08ff */
        /* <DEDUP_REMOVED lines=9> */
.L_x_10809:
[----:B------:R-:W-:Y:S05]  /*1660*/  BSYNC B0 ;  /* 0x0000000000007941 */ /* 0x000fea0003800000 */
.L_x_10808:
[----:B------:R-:W-:Y:S05]  /*1670*/  @P4 EXIT ;  /* 0x000000000000494d */ /* 0x000fea0003800000 */
[----:B-1234-:R-:W1:Y:S01]  /*1680*/  LDC R3, c[0x0][RZ] ;  /* 0x00000000ff037b82 */ /* 0x01ee620000000800 */
[----:B------:R-:W-:Y:S01]  /*1690*/  ULDC.64 UR4, c[0x0][0x210] ;  /* 0x0000840000047ab9 */ /* 0x000fe20000000a00 */
[----:B-1----:R-:W-:-:S04]  /*16a0*/  IMAD R10, R3, 0x2, R10 ;  /* 0x00000002030a7824 */ /* 0x002fc800078e020a */
[----:B------:R-:W-:-:S04]  /*16b0*/  IMAD R10, R3, 0x2, R10 ;  /* 0x00000002030a7824 */ /* 0x000fc800078e020a */
        /* <DEDUP_REMOVED lines=11> */
.L_x_10792:
[----:B-1----:R-:W-:Y:S02]  /*1770*/  IMAD.MOV.U32 R23, RZ, RZ, R14 ;  /* 0x000000ffff177224 */ /* 0x002fe400078e000e */
[----:B------:R-:W-:Y:S02]  /*1780*/  IMAD.MOV.U32 R24, RZ, RZ, 0x10 ;  /* 0x00000010ff187424 */ /* 0x000fe400078e00ff */
[----:B------:R-:W-:Y:S02]  /*1790*/  IMAD.MOV.U32 R25, RZ, RZ, 0x1f ;  /* 0x0000001fff197424 */ /* 0x000fe400078e00ff */
[----:B------:R-:W-:-:S07]  /*17a0*/  IMAD.MOV.U32 R20, RZ, RZ, -0x1 ;  /* 0xffffffffff147424 */ /* 0x000fce00078e00ff */
[----:B------:R-:W-:Y:S05]  /*17b0*/  WARPSYNC.COLLECTIVE R20, `(.L_x_10810) ;  /* 0x0000000014087348 */ /* 0x000fea0003c00000 */
[----:B------:R0:W1:Y:S02]  /*17c0*/  SHFL.DOWN P6, R22, R23, R24, R25 ;  /* 0x0800001817167389 */ /* 0x00006400000c0019 */
[----:B01----:R-:W-:Y:S01]  /*17d0*/  ENDCOLLECTIVE ;  /* 0x000000000000791b */ /* 0x003fe20003800000 */
.L_x_10810:
        /* <DEDUP_REMOVED lines=8> */
.L_x_10811:
        /* <DEDUP_REMOVED lines=8> */
.L_x_10812:
        /* <DEDUP_REMOVED lines=8> */
.L_x_10813:
        /* <DEDUP_REMOVED lines=8> */
.L_x_10814:
[----:B------:R-:W-:Y:S01]  /*19e0*/  IMAD.MOV.U32 R17, RZ, RZ, R22 ;  /* 0x000000ffff117224 */ /* 0x000fe200078e0016 */
[----:B------:R-:W-:Y:S06]  /*19f0*/  BRA `(.L_x_10815) ;  /* 0xffffffec00f07947 */ /* 0x000fec000383ffff */
.L_x_10795:
[----:B-1----:R-:W-:Y:S02]  /*1a00*/  IMAD.MOV.U32 R23, RZ, RZ, R15 ;  /* 0x000000ffff177224 */ /* 0x002fe400078e000f */
[----:B------:R-:W-:Y:S02]  /*1a10*/  IMAD.MOV.U32 R24, RZ, RZ, 0x10 ;  /* 0x00000010ff187424 */ /* 0x000fe400078e00ff */
[----:B------:R-:W-:Y:S02]  /*1a20*/  IMAD.MOV.U32 R25, RZ, RZ, 0x1f ;  /* 0x0000001fff197424 */ /* 0x000fe400078e00ff */
[----:B------:R-:W-:-:S07]  /*1a30*/  IMAD.MOV.U32 R20, RZ, RZ, -0x1 ;  /* 0xffffffffff147424 */ /* 0x000fce00078e00ff */
[----:B------:R-:W-:Y:S05]  /*1a40*/  WARPSYNC.COLLECTIVE R20, `(.L_x_10816) ;  /* 0x0000000014087348 */ /* 0x000fea0003c00000 */
[----:B------:R0:W1:Y:S02]  /*1a50*/  SHFL.DOWN P6, R22, R23, R24, R25 ;  /* 0x0800001817167389 */ /* 0x00006400000c0019 */
[----:B01----:R-:W-:Y:S01]  /*1a60*/  ENDCOLLECTIVE ;  /* 0x000000000000791b */ /* 0x003fe20003800000 */
.L_x_10816:
[----:B------:R-:W-:Y:S02]  /*1a70*/  IMAD.MOV.U32 R24, RZ, RZ, 0x8 ;  /* 0x00000008ff187424 */ /* 0x000fe400078e00ff */
[----:B------:R-:W-:-:S04]  /*1a80*/  IMAD.MOV.U32 R12, RZ, RZ, R22 ;  /* 0x000000ffff0c7224 */ /* 0x000fc800078e0016 */
[----:B------:R-:W-:-:S04]  /*1a90*/  FADD.FTZ R12, R15, R12 ;  /* 0x0000000c0f0c7221 */ /* 0x000fc80000010000 */
[----:B------:R-:W-:-:S07]  /*1aa0*/  IMAD.MOV.U32 R23, RZ, RZ, R12 ;  /* 0x000000ffff177224 */ /* 0x000fce00078e000c */
[----:B------:R-:W-:Y:S05]  /*1ab0*/  WARPSYNC.COLLECTIVE R20, `(.L_x_10817) ;  /* 0x0000000014087348 */ /* 0x000fea0003c00000 */
[----:B------:R0:W1:Y:S02]  /*1ac0*/  SHFL.DOWN P6, R22, R23, R24, R25 ;  /* 0x0800001817167389 */ /* 0x00006400000c0019 */
[----:B01----:R-:W-:Y:S01]  /*1ad0*/  ENDCOLLECTIVE ;  /* 0x000000000000791b */ /* 0x003fe20003800000 */
.L_x_10817:
[----:B------:R-:W-:Y:S02]  /*1ae0*/  IMAD.MOV.U32 R24, RZ, RZ, 0x4 ;  /* 0x00000004ff187424 */ /* 0x000fe400078e00ff */
[----:B------:R-:W-:-:S04]  /*1af0*/  IMAD.MOV.U32 R17, RZ, RZ, R22 ;  /* 0x000000ffff117224 */ /* 0x000fc800078e0016 */
[----:B------:R-:W-:-:S05]  /*1b00*/  FADD.FTZ R17, R12, R17 ;  /* 0x000000110c117221 */ /* 0x000fca0000010000 */
[----:B------:R-:W-:-:S07]  /*1b10*/  MOV R23, R17 ;  /* 0x0000001100177202 */ /* 0x000fce0000000f00 */
[----:B------:R-:W-:Y:S05]  /*1b20*/  WARPSYNC.COLLECTIVE R20, `(.L_x_10818) ;  /* 0x0000000014087348 */ /* 0x000fea0003c00000 */
[----:B------:R0:W1:Y:S02]  /*1b30*/  SHFL.DOWN P6, R22, R23, R24, R25 ;  /* 0x0800001817167389 */ /* 0x00006400000c0019 */
[----:B01----:R-:W-:Y:S01]  /*1b40*/  ENDCOLLECTIVE ;  /* 0x000000000000791b */ /* 0x003fe20003800000 */
.L_x_10818:
[----:B------:R-:W-:Y:S02]  /*1b50*/  IMAD.MOV.U32 R24, RZ, RZ, 0x2 ;  /* 0x00000002ff187424 */ /* 0x000fe400078e00ff */
[----:B------:R-:W-:-:S04]  /*1b60*/  IMAD.MOV.U32 R14, RZ, RZ, R22 ;  /* 0x000000ffff0e7224 */ /* 0x000fc800078e0016 */
[----:B------:R-:W-:-:S04]  /*1b70*/  FADD.FTZ R14, R17, R14 ;  /* 0x0000000e110e7221 */ /* 0x000fc80000010000 */
[----:B------:R-:W-:-:S07]  /*1b80*/  IMAD.MOV.U32 R23, RZ, RZ, R14 ;  /* 0x000000ffff177224 */ /* 0x000fce00078e000e */
[----:B------:R-:W-:Y:S05]  /*1b90*/  WARPSYNC.COLLECTIVE R20, `(.L_x_10819) ;  /* 0x0000000014087348 */ /* 0x000fea0003c00000 */
[----:B------:R0:W1:Y:S02]  /*1ba0*/  SHFL.DOWN P6, R22, R23, R24, R25 ;  /* 0x0800001817167389 */ /* 0x00006400000c0019 */
[----:B01----:R-:W-:Y:S01]  /*1bb0*/  ENDCOLLECTIVE ;  /* 0x000000000000791b */ /* 0x003fe20003800000 */
.L_x_10819:
[----:B------:R-:W-:Y:S02]  /*1bc0*/  IMAD.MOV.U32 R24, RZ, RZ, 0x1 ;  /* 0x00000001ff187424 */ /* 0x000fe400078e00ff */
[----:B------:R-:W-:-:S04]  /*1bd0*/  IMAD.MOV.U32 R19, RZ, RZ, R22 ;  /* 0x000000ffff137224 */ /* 0x000fc800078e0016 */
[----:B------:R-:W-:-:S04]  /*1be0*/  FADD.FTZ R19, R14, R19 ;  /* 0x000000130e137221 */ /* 0x000fc80000010000 */
[----:B------:R-:W-:-:S07]  /*1bf0*/  IMAD.MOV.U32 R23, RZ, RZ, R19 ;  /* 0x000000ffff177224 */ /* 0x000fce00078e0013 */
[----:B------:R-:W-:Y:S05]  /*1c00*/  WARPSYNC.COLLECTIVE R20, `(.L_x_10820) ;  /* 0x0000000014087348 */ /* 0x000fea0003c00000 */
[----:B------:R0:W1:Y:S02]  /*1c10*/  SHFL.DOWN P6, R22, R23, R24, R25 ;  /* 0x0800001817167389 */ /* 0x00006400000c0019 */
[----:B01----:R-:W-:Y:S01]  /*1c20*/  ENDCOLLECTIVE ;  /* 0x000000000000791b */ /* 0x003fe20003800000 */
.L_x_10820:
[----:B------:R-:W-:Y:S01]  /*1c30*/  IMAD.MOV.U32 R16, RZ, RZ, R22 ;  /* 0x000000ffff107224 */ /* 0x000fe200078e0016 */
[----:B------:R-:W-:Y:S06]  /*1c40*/  BRA `(.L_x_10821) ;  /* 0xfffffff000c47947 */ /* 0x000fec000383ffff */
.L_x_10822:
        /* <DEDUP_REMOVED lines=11> */
.L_x_12198:


//--------------------- .text._ZN2at6native43_GLOBAL__N__9ae7fba5_10_SoftMax_cu_9f978f6322cunn_SoftMaxForwardRegIfffNS1_25LogSoftMaxForwardEpilogueElLi7EEEvPT1_PKT_T3_ --------------------------
	.section	.text._ZN2at6native43_GLOBAL__N__9ae7fba5_10_SoftMax_cu_9f978f6322cunn_SoftMaxForwardRegIfffNS1_25LogSoftMaxForwardEpilogueElLi7EEEvPT1_PKT_T3_,"ax",@progbits
	.align	128
.text._ZN2at6native43_GLOBAL__N__9ae7fba5_10_SoftMax_cu_9f978f6322cunn_SoftMaxForwardRegIfffNS1_25LogSoftMaxForwardEpilogueElLi7EEEvPT1_PKT_T3_:
        .type           _ZN2at6native43_GLOBAL__N__9ae7fba5_10_SoftMax_cu_9f978f6322cunn_SoftMaxForwardRegIfffNS1_25LogSoftMaxForwardEpilogueElLi7EEEvPT1_PKT_T3_,@function
        .size           _ZN2at6native43_GLOBAL__N__9ae7fba5_10_SoftMax_cu_9f978f6322cunn_SoftMaxForwardRegIfffNS1_25LogSoftMaxForwardEpilogueElLi7EEEvPT1_PKT_T3_,(.L_x_12199 - _ZN2at6native43_GLOBAL__N__9ae7fba5_10_SoftMax_cu_9f978f6322cunn_SoftMaxForwardRegIfffNS1_25LogSoftMaxForwardEpilogueElLi7EEEvPT1_PKT_T3_)
        .other          _ZN2at6native43_GLOBAL__N__9ae7fba5_10_SoftMax_cu_9f978f6322cunn_SoftMaxForwardRegIfffNS1_25LogSoftMaxForwardEpilogueElLi7EEEvPT1_PKT_T3_,@"STO_CUDA_ENTRY STV_DEFAULT"
_ZN2at6native43_GLOBAL__N__9ae7fba5_10_SoftMax_cu_9f978f6322cunn_SoftMaxForwardRegIfffNS1_25LogSoftMaxForwardEpilogueElLi7EEEvPT1_PKT_T3_:
        /* <DEDUP_REMOVED lines=77> */
[----:B------:R-:W-:Y:S01]  /*04d0*/  IMAD.MOV.U32 R23, RZ, RZ, -0x800001 ;  /* 0xff7fffffff177424 */ /* 0x000fe200078e00ff */
[----:B--2---:R-:W-:Y:S01]  /*04e0*/  SHF.R.S32.HI R17, RZ, 0x1f, R8 ;  /* 0x0000001fff117819 */ /* 0x004fe20000011408 */
[----:B------:R-:W1:Y:S01]  /*04f0*/  S2UR UR5, SR_CgaCtaId ;  /* 0x00000000000579c3 */ /* 0x000e620000008800 */
[----:B------:R-:W-:-:S02]  /*0500*/  UMOV UR4, 0x400 ;  /* 0x0000040000047882 */ /* 0x000fc40000000000 */
        /* <DEDUP_REMOVED lines=60> */
.L_x_10846:
[----:B-1----:R-:W-:-:S04]  /*08d0*/  FSETP.GEU.FTZ.AND P6, PT, R19, R18, PT ;  /* 0x000000121300720b */ /* 0x002fc80003fde000 */
[----:B0-----:R-:W-:-:S09]  /*08e0*/  FSEL R19, R18, R19, !P6 ;  /* 0x0000001312137208 */ /* 0x001fd20007000000 */
.L_x_10824:
[----:B------:R-:W-:Y:S05]  /*08f0*/  BSYNC B0 ;  /* 0x0000000000007941 */ /* 0x000fea0003800000 */
.L_x_10823:
        /* <DEDUP_REMOVED lines=27> */
[----:B------:R-:W-:Y:S01]  /*0ab0*/  HFMA2.MMA R19, -RZ, RZ, 0, 0 ;  /* 0x00000000ff137435 */ /* 0x000fe200000001ff */
[----:B------:R-:W-:Y:S01]  /*0ac0*/  @!P3 FMUL.FTZ R26, R26, 1.4426950216293334961 ;  /* 0x3fb8aa3b1a1ab820 */ /* 0x000fe20000410000 */
[----:B------:R-:W-:-:S03]  /*0ad0*/  @!P4 FMUL.FTZ R27, R27, 1.4426950216293334961 ;  /* 0x3fb8aa3b1b1bc820 */ /* 0x000fc60000410000 */
        /* <DEDUP_REMOVED lines=45> */
.L_x_10852:
[----:B-1----:R-:W-:-:S07]  /*0db0*/  FADD.FTZ R12, R21, R18 ;  /* 0x00000012150c7221 */ /* 0x002fce0000010000 */
.L_x_10827:
[----:B------:R-:W-:Y:S05]  /*0dc0*/  BSYNC B0 ;  /* 0x0000000000007941 */ /* 0x000fea0003800000 */
.L_x_10826:
        /* <DEDUP_REMOVED lines=8> */
[----:B------:R-:W-:Y:S01]  /*0e50*/  IMAD.MOV.U32 R16, RZ, RZ, R8 ;  /* 0x000000ffff107224 */ /* 0x000fe200078e0008 */
[----:B------:R-:W-:Y:S01]  /*0e60*/  ULDC.64 UR4, c[0x0][0x210] ;  /* 0x0000840000047ab9 */ /* 0x000fe20000000a00 */
[----:B------:R-:W-:Y:S02]  /*0e70*/  IMAD.MOV.U32 R17, RZ, RZ, R9 ;  /* 0x000000ffff117224 */ /* 0x000fe400078e0009 */
[----:B------:R-:W-:Y:S01]  /*0e80*/  FADD.FTZ R3, R3, -R13 ;  /* 0x8000000d03037221 */ /* 0x000fe20000010000 */
[----:B------:R-:W-:-:S04]  /*0e90*/  IMAD.WIDE.U32 R16, R10, UR8, R16 ;  /* 0x000000080a107c25 */ /* 0x000fc8000f8e0010 */
[----:B-1----:R-:W-:Y:S01]  /*0ea0*/  FFMA.FTZ R3, R12, -0.69314718246459960938, R3 ;  /* 0xbf3172180c037823 */ /* 0x002fe20000010003 */
[----:B------:R-:W-:Y:S01]  /*0eb0*/  IMAD R15, R11, UR8, R17 ;  /* 0x000000080b0f7c24 */ /* 0x000fe2000f8e0211 */
[----:B------:R-:W-:-:S04]  /*0ec0*/  LEA R14, P5, R16, UR4, 0x2 ;  /* 0x00000004100e7c11 */ /* 0x000fc8000f8a10ff */
[----:B------:R-:W-:-:S05]  /*0ed0*/  LEA.HI.X R15, R16, UR5, R15, 0x2, P5 ;  /* 0x00000005100f7c11 */ /* 0x000fca000a8f140f */
[----:B------:R2:W-:Y:S04]  /*0ee0*/  STG.E desc[UR6][R14.64], R3 ;  /* 0x000000030e007986 */ /* 0x0005e8000c101906 */
.L_x_10830:
[----:B------:R-:W-:Y:S05]  /*0ef0*/  BSYNC B0 ;  /* 0x0000000000007941 */ /* 0x000fea0003800000 */
.L_x_10829:
[----:B------:R-:W-:Y:S01]  /*0f00*/  ISETP.NE.AND P5, PT, R22, RZ, PT ;  /* 0x000000ff1600720c */ /* 0x000fe20003fa5270 */
[----:B------:R-:W-:-:S12]  /*0f10*/  BSSY B0, `(.L_x_10831) ;  /* 0x000000d000007945 */ /* 0x000fd80003800000 */
[----:B------:R-:W-:Y:S05]  /*0f20*/  @P5 BRA `(.L_x_10832) ;  /* 0x00000000002c5947 */ /* 0x000fea0003800000 */
[----:B------:R-:W-:Y:S02]  /*0f30*/  ULDC UR4, c[0x0][0x0] ;  /* 0x0000000000047ab9 */ /* 0x000fe40000000800 */
[----:B------:R-:W-:Y:S01]  /*0f40*/  VIADD R16, R8, UR4 ;  /* 0x0000000408107c36 */ /* 0x000fe20008000000 */
[----:B------:R-:W-:-:S04]  /*0f50*/  ULDC.64 UR4, c[0x0][0x210] ;  /* 0x0000840000047ab9 */ /* 0x000fc80000000a00 */
[----:B------:R-:W-:-:S03]  /*0f60*/  SHF.R.S32.HI R17, RZ, 0x1f, R16 ;  /* 0x0000001fff117819 */ /* 0x000fc60000011410 */
[----:B------:R-:W-:-:S04]  /*0f70*/  IMAD.WIDE.U32 R16, R10, UR8, R16 ;  /* 0x000000080a107c25 */ /* 0x000fc8000f8e0010 */
[----:B--2---:R-:W-:Y:S01]  /*0f80*/  IMAD R3, R11, UR8, R17 ;  /* 0x000000080b037c24 */ /* 0x004fe2000f8e0211 */
[----:B------:R-:W-:Y:S01]  /*0f90*/  LEA R14, P5, R16, UR4, 0x2 ;  /* 0x00000004100e7c11 */ /* 0x000fe2000f8a10ff */
[----:B------:R-:W-:-:S03]  /*0fa0*/  FADD.FTZ R17, R4, -R13 ;  /* 0x8000000d04117221 */ /* 0x000fc60000010000 */
[----:B------:R-:W-:Y:S01]  /*0fb0*/  LEA.HI.X R15, R16, UR5, R3, 0x2, P5 ;  /* 0x00000005100f7c11 */ /* 0x000fe2000a8f1403 */
[----:B-1----:R-:W-:-:S05]  /*0fc0*/  FFMA.FTZ R3, R12, -0.69314718246459960938, R17 ;  /* 0xbf3172180c037823 */ /* 0x002fca0000010011 */
[----:B------:R3:W-:Y:S03]  /*0fd0*/  STG.E desc[UR6][R14.64], R3 ;  /* 0x000000030e007986 */ /* 0x0007e6000c101906 */
.L_x_10832:
[----:B------:R-:W-:Y:S05]  /*0fe0*/  BSYNC B0 ;  /* 0x0000000000007941 */ /* 0x000fea0003800000 */
.L_x_10831:
[----:B------:R-:W-:Y:S04]  /*0ff0*/  BSSY B0, `(.L_x_10833) ;  /* 0x000000d000007945 */ /* 0x000fe80003800000 */
[----:B------:R-:W-:Y:S05]  /*1000*/  @P0 BRA `(.L_x_10834) ;  /* 0x00000000002c0947 */ /* 0x000fea0003800000 */
[----:B--23--:R-:W2:Y:S01]  /*1010*/  LDC R15, c[0x0][RZ] ;  /* 0x00000000ff0f7b82 */ /* 0x00cea20000000800 */
[----:B------:R-:W-:Y:S01]  /*1020*/  ULDC.64 UR4, c[0x0][0x210] ;  /* 0x0000840000047ab9 */ /* 0x000fe20000000a00 */
[----:B--2---:R-:W-:-:S05]  /*1030*/  IMAD R14, R15, 0x2, R8 ;  /* 0x000000020f0e7824 */ /* 0x004fca00078e0208 */
        /* <DEDUP_REMOVED lines=8> */
.L_x_10834:
[----:B------:R-:W-:Y:S05]  /*10c0*/  BSYNC B0 ;  /* 0x0000000000007941 */ /* 0x000fea0003800000 */
.L_x_10833:
        /* <DEDUP_REMOVED lines=14> */
.L_x_10836:
[----:B------:R-:W-:Y:S05]  /*11b0*/  BSYNC B0 ;  /* 0x0000000000007941 */ /* 0x000fea0003800000 */
.L_x_10835:
[----:B------:R-:W-:Y:S04]  /*11c0*/  BSSY B0, `(.L_x_10837) ;  /* 0x000000e000007945 */ /* 0x000fe80003800000 */
[----:B------:R-:W-:Y:S05]  /*11d0*/  @P2 BRA `(.L_x_10838) ;  /* 0x0000000000302947 */ /* 0x000fea0003800000 */
[----:B-1234-:R-:W1:Y:S01]  /*11e0*/  LDC R3, c[0x0][RZ] ;  /* 0x00000000ff037b82 */ /* 0x01ee620000000800 */
[----:B------:R-:W-:Y:S01]  /*11f0*/  ULDC.64 UR4, c[0x0][0x210] ;  /* 0x0000840000047ab9 */ /* 0x000fe20000000a00 */
[----:B------:R-:W-:Y:S01]  /*1200*/  FADD.FTZ R15, R5, -R13 ;  /* 0x8000000d050f7221 */ /* 0x000fe20000010000 */
[----:B-1----:R-:W-:-:S05]  /*1210*/  IMAD R2, R3, 0x2, R8 ;  /* 0x0000000203027824 */ /* 0x002fca00078e0208 */
[----:B------:R-:W-:-:S04]  /*1220*/  LEA R2, R3, R2, 0x1 ;  /* 0x0000000203027211 */ /* 0x000fc800078e08ff */
[----:B------:R-:W-:-:S03]  /*1230*/  SHF.R.S32.HI R3, RZ, 0x1f, R2 ;  /* 0x0000001fff037819 */ /* 0x000fc60000011402 */
[----:B------:R-:W-:-:S04]  /*1240*/  IMAD.WIDE.U32 R2, R10, UR8, R2 ;  /* 0x000000080a027c25 */ /* 0x000fc8000f8e0002 */
[----:B------:R-:W-:Y:S01]  /*1250*/  IMAD R3, R11, UR8, R3 ;  /* 0x000000080b037c24 */ /* 0x000fe2000f8e0203 */
[----:B------:R-:W-:-:S04]  /*1260*/  LEA R4, P0, R2, UR4, 0x2 ;  /* 0x0000000402047c11 */ /* 0x000fc8000f8010ff */
[----:B------:R-:W-:Y:S01]  /*1270*/  LEA.HI.X R5, R2, UR5, R3, 0x2, P0 ;  /* 0x0000000502057c11 */ /* 0x000fe200080f1403 */
[----:B------:R-:W-:-:S05]  /*1280*/  FFMA.FTZ R3, R12, -0.69314718246459960938, R15 ;  /* 0xbf3172180c037823 */ /* 0x000fca000001000f */
[----:B------:R1:W-:Y:S03]  /*1290*/  STG.E desc[UR6][R4.64], R3 ;  /* 0x0000000304007986 */ /* 0x0003e6000c101906 */
.L_x_10838:
[----:B------:R-:W-:Y:S05]  /*12a0*/  BSYNC B0 ;  /* 0x0000000000007941 */ /* 0x000fea0003800000 */
.L_x_10837:
        /* <DEDUP_REMOVED lines=15> */
.L_x_10840:
[----:B------:R-:W-:Y:S05]  /*13a0*/  BSYNC B0 ;  /* 0x0000000000007941 */ /* 0x000fea0003800000 */
.L_x_10839:
[----:B------:R-:W-:Y:S05]  /*13b0*/  @P4 EXIT ;  /* 0x000000000000494d */ /* 0x000fea0003800000 */
[----:B-1234-:R-:W1:Y:S01]  /*13c0*/  LDC R3, c[0x0][RZ] ;  /* 0x00000000ff037b82 */ /* 0x01ee620000000800 */
[----:B------:R-:W-:Y:S01]  /*13d0*/  ULDC.64 UR4, c[0x0][0x210] ;  /* 0x0000840000047ab9 */ /* 0x000fe20000000a00 */
[----:B-1----:R-:W-:-:S04]  /*13e0*/  IMAD R8, R3, 0x2, R8 ;  /* 0x0000000203087824 */ /* 0x002fc800078e0208 */
        /* <DEDUP_REMOVED lines=11> */
.L_x_10825:
[----:B-1----:R-:W-:Y:S01]  /*14a0*/  IMAD.MOV.U32 R26, RZ, RZ, R19 ;  /* 0x000000ffff1a7224 */ /* 0x002fe200078e0013 */
[----:B------:R-:W-:Y:S01]  /*14b0*/  MOV R17, 0x10 ;  /* 0x0000001000117802 */ /* 0x000fe20000000f00 */
[----:B------:R-:W-:Y:S02]  /*14c0*/  IMAD.MOV.U32 R16, RZ, RZ, 0x1f ;  /* 0x0000001fff107424 */ /* 0x000fe400078e00ff */
[----:B------:R-:W-:-:S07]  /*14d0*/  IMAD.MOV.U32 R15, RZ, RZ, -0x1 ;  /* 0xffffffffff0f7424 */ /* 0x000fce00078e00ff */
[----:B------:R-:W-:Y:S05]  /*14e0*/  WARPSYNC.COLLECTIVE R15, `(.L_x_10841) ;  /* 0x000000000f087348 */ /* 0x000fea0003c00000 */
[----:B------:R0:W1:Y:S02]  /*14f0*/  SHFL.DOWN P6, R18, R26, R17, R16 ;  /* 0x080000111a127389 */ /* 0x00006400000c0010 */
[----:B01----:R-:W-:Y:S01]  /*1500*/  ENDCOLLECTIVE ;  /* 0x000000000000791b */ /* 0x003fe20003800000 */
.L_x_10841:
[----:B------:R-:W-:Y:S01]  /*1510*/  IMAD.MOV.U32 R17, RZ, RZ, 0x8 ;  /* 0x00000008ff117424 */ /* 0x000fe200078e00ff */
[----:B------:R-:W-:-:S04]  /*1520*/  FSETP.GEU.FTZ.AND P6, PT, R19, R18, PT ;  /* 0x000000121300720b */ /* 0x000fc80003fde000 */
[----:B------:R-:W-:-:S05]  /*1530*/  FSEL R13, R18, R19, !P6 ;  /* 0x00000013120d7208 */ /* 0x000fca0007000000 */
[----:B------:R-:W-:-:S07]  /*1540*/  IMAD.MOV.U32 R26, RZ, RZ, R13 ;  /* 0x000000ffff1a7224 */ /* 0x000fce00078e000d */
[----:B------:R-:W-:Y:S05]  /*1550*/  WARPSYNC.COLLECTIVE R15, `(.L_x_10842) ;  /* 0x000000000f087348 */ /* 0x000fea0003c00000 */
[----:B------:R0:W1:Y:S02]  /*1560*/  SHFL.DOWN P6, R18, R26, R17, R16 ;  /* 0x080000111a127389 */ /* 0x00006400000c0010 */
[----:B01----:R-:W-:Y:S01]  /*1570*/  ENDCOLLECTIVE ;  /* 0x000000000000791b */ /* 0x003fe20003800000 */
.L_x_10842:
[----:B------:R-:W-:Y:S01]  /*1580*/  IMAD.MOV.U32 R17, RZ, RZ, 0x4 ;  /* 0x00000004ff117424 */ /* 0x000fe200078e00ff */
[----:B------:R-:W-:-:S04]  /*1590*/  FSETP.GEU.FTZ.AND P6, PT, R13, R18, PT ;  /* 0x000000120d00720b */ /* 0x000fc80003fde000 */
[----:B------:R-:W-:-:S05]  /*15a0*/  FSEL R20, R18, R13, !P6 ;  /* 0x0000000d12147208 */ /* 0x000fca0007000000 */
[----:B------:R-:W-:-:S07]  /*15b0*/  IMAD.MOV.U32 R26, RZ, RZ, R20 ;  /* 0x000000ffff1a7224 */ /* 0x000fce00078e0014 */
[----:B------:R-:W-:Y:S05]  /*15c0*/  WARPSYNC.COLLECTIVE R15, `(.L_x_10843) ;  /* 0x000000000f087348 */ /* 0x000fea0003c00000 */
[----:B------:R0:W1:Y:S02]  /*15d0*/  SHFL.DOWN P6, R18, R26, R17, R16 ;  /* 0x080000111a127389 */ /* 0x00006400000c0010 */
[----:B01----:R-:W-:Y:S01]  /*15e0*/  ENDCOLLECTIVE ;  /* 0x000000000000791b */ /* 0x003fe20003800000 */
.L_x_10843:
[----:B------:R-:W-:Y:S01]  /*15f0*/  HFMA2.MMA R17, -RZ, RZ, 0, 1.1920928955078125e-07 ;  /* 0x00000002ff117435 */ /* 0x000fe200000001ff */
[----:B------:R-:W-:-:S04]  /*1600*/  FSETP.GEU.FTZ.AND P6, PT, R20, R18, PT ;  /* 0x000000121400720b */ /* 0x000fc80003fde000 */
[----:B------:R-:W-:-:S05]  /*1610*/  FSEL R23, R18, R20, !P6 ;  /* 0x0000001412177208 */ /* 0x000fca0007000000 */
[----:B------:R-:W-:-:S07]  /*1620*/  IMAD.MOV.U32 R26, RZ, RZ, R23 ;  /* 0x000000ffff1a7224 */ /* 0x000fce00078e0017 */
[----:B------:R-:W-:Y:S05]  /*1630*/  WARPSYNC.COLLECTIVE R15, `(.L_x_10844) ;  /* 0x000000000f087348 */ /* 0x000fea0003c00000 */
[----:B------:R0:W1:Y:S02]  /*1640*/  SHFL.DOWN P6, R18, R26, R17, R16 ;  /* 0x080000111a127389 */ /* 0x00006400000c0010 */
[----:B01----:R-:W-:Y:S01]  /*1650*/  ENDCOLLECTIVE ;  /* 0x000000000000791b */ /* 0x003fe20003800000 */
.L_x_10844:
[----:B------:R-:W-:Y:S01]  /*1660*/  IMAD.MOV.U32 R17, RZ, RZ, 0x1 ;  /* 0x00000001ff117424 */ /* 0x000fe200078e00ff */
[----:B------:R-:W-:-:S04]  /*1670*/  FSETP.GEU.FTZ.AND P6, PT, R23, R18, PT ;  /* 0x000000121700720b */ /* 0x000fc80003fde000 */
[----:B------:R-:W-:-:S05]  /*1680*/  FSEL R19, R18, R23, !P6 ;  /* 0x0000001712137208 */ /* 0x000fca0007000000 */
[----:B------:R-:W-:-:S07]  /*1690*/  IMAD.MOV.U32 R26, RZ, RZ, R19 ;  /* 0x000000ffff1a7224 */ /* 0x000fce00078e0013 */
[----:B------:R-:W-:Y:S05]  /*16a0*/  WARPSYNC.COLLECTIVE R15, `(.L_x_10845) ;  /* 0x000000000f087348 */ /* 0x000fea0003c00000 */
[----:B------:R0:W1:Y:S02]  /*16b0*/  SHFL.DOWN P6, R18, R26, R17, R16 ;  /* 0x080000111a127389 */ /* 0x00006400000c0010 */
[----:B01----:R-:W-:Y:S01]  /*16c0*/  ENDCOLLECTIVE ;  /* 0x000000000000791b */ /* 0x003fe20003800000 */
.L_x_10845:
[----:B------:R-:W-:Y:S05]  /*16d0*/  BRA `(.L_x_10846) ;  /* 0xfffffff0007c7947 */ /* 0x000fea000383ffff */
.L_x_10828:
[----:B-1----:R-:W-:Y:S02]  /*16e0*/  IMAD.MOV.U32 R26, RZ, RZ, R12 ;  /* 0x000000ffff1a7224 */ /* 0x002fe400078e000c */
[----:B------:R-:W-:Y:S02]  /*16f0*/  IMAD.MOV.U32 R17, RZ, RZ, 0x10 ;  /* 0x00000010ff117424 */ /* 0x000fe400078e00ff */
[----:B------:R-:W-:Y:S02]  /*1700*/  IMAD.MOV.U32 R16, RZ, RZ, 0x1f ;  /* 0x0000001fff107424 */ /* 0x000fe400078e00ff */
[----:B------:R-:W-:-:S07]  /*1710*/  IMAD.MOV.U32 R15, RZ, RZ, -0x1 ;  /* 0xffffffffff0f7424 */ /* 0x000fce00078e00ff */
[----:B------:R-:W-:Y:S05]  /*1720*/  WARPSYNC.COLLECTIVE R15, `(.L_x_10847) ;  /* 0x000000000f087348 */ /* 0x000fea0003c00000 */
[----:B------:R0:W1:Y:S02]  /*1730*/  SHFL.DOWN P6, R18, R26, R17, R16 ;  /* 0x080000111a127389 */ /* 0x00006400000c0010 */
[----:B01----:R-:W-:Y:S01]  /*1740*/  ENDCOLLECTIVE ;  /* 0x000000000000791b */ /* 0x003fe20003800000 */
.L_x_10847:
[----:B------:R-:W-:Y:S01]  /*1750*/  MOV R17, 0x8 ;  /* 0x0000000800117802 */ /* 0x000fe20000000f00 */
[----:B------:R-:W-:-:S04]  /*1760*/  FADD.FTZ R14, R12, R18 ;  /* 0x000000120c0e7221 */ /* 0x000fc80000010000 */
[----:B------:R-:W-:-:S07]  /*1770*/  IMAD.MOV.U32 R26, RZ, RZ, R14 ;  /* 0x000000ffff1a7224 */ /* 0x000fce00078e000e */
[----:B------:R-:W-:Y:S05]  /*1780*/  WARPSYNC.COLLECTIVE R15, `(.L_x_10848) ;  /* 0x000000000f087348 */ /* 0x000fea0003c00000 */
[----:B------:R0:W1:Y:S02]  /*1790*/  SHFL.DOWN P6, R18, R26, R17, R16 ;  /* 0x080000111a127389 */ /* 0x00006400000c0010 */
[----:B01----:R-:W-:Y:S01]  /*17a0*/  ENDCOLLECTIVE ;  /* 0x000000000000791b */ /* 0x003fe20003800000 */
.L_x_10848:
[----:B------:R-:W-:Y:S02]  /*17b0*/  IMAD.MOV.U32 R17, RZ, RZ, 0x4 ;  /* 0x00000004ff117424 */ /* 0x000fe400078e00ff */
[----:B------:R-:W-:-:S04]  /*17c0*/  FADD.FTZ R19, R14, R18 ;  /* 0x000000120e137221 */ /* 0x000fc80000010000 */
[----:B------:R-:W-:-:S07]  /*17d0*/  IMAD.MOV.U32 R26, RZ, RZ, R19 ;  /* 0x000000ffff1a7224 */ /* 0x000fce00078e0013 */
[----:B------:R-:W-:Y:S05]  /*17e0*/  WARPSYNC.COLLECTIVE R15, `(.L_x_10849) ;  /* 0x000000000f087348 */ /* 0x000fea0003c00000 */
[----:B------:R0:W1:Y:S02]  /*17f0*/  SHFL.DOWN P6, R18, R26, R17, R16 ;  /* 0x080000111a127389 */ /* 0x00006400000c0010 */
[----:B01----:R-:W-:Y:S01]  /*1800*/  ENDCOLLECTIVE ;  /* 0x000000000000791b */ /* 0x003fe20003800000 */
.L_x_10849:
[----:B------:R-:W-:Y:S02]  /*1810*/  IMAD.MOV.U32 R17, RZ, RZ, 0x2 ;  /* 0x00000002ff117424 */ /* 0x000fe400078e00ff */
[----:B------:R-:W-:-:S04]  /*1820*/  FADD.FTZ R20, R19, R18 ;  /* 0x0000001213147221 */ /* 0x000fc80000010000 */
[----:B------:R-:W-:-:S07]  /*1830*/  IMAD.MOV.U32 R26, RZ, RZ, R20 ;  /* 0x000000ffff1a7224 */ /* 0x000fce00078e0014 */
[----:B------:R-:W-:Y:S05]  /*1840*/  WARPSYNC.COLLECTIVE R15, `(.L_x_10850) ;  /* 0x000000000f087348 */ /* 0x000fea0003c00000 */
[----:B------:R0:W1:Y:S02]  /*1850*/  SHFL.DOWN P6, R18, R26, R17, R16 ;  /* 0x080000111a127389 */ /* 0x00006400000c0010 */
[----:B01----:R-:W-:Y:S01]  /*1860*/  ENDCOLLECTIVE ;  /* 0x000000000000791b */ /* 0x003fe20003800000 */
.L_x_10850:
[----:B------:R-:W-:Y:S02]  /*1870*/  IMAD.MOV.U32 R17, RZ, RZ, 0x1 ;  /* 0x00000001ff117424 */ /* 0x000fe400078e00ff */
[----:B------:R-:W-:-:S04]  /*1880*/  FADD.FTZ R21, R20, R18 ;  /* 0x0000001214157221 */ /* 0x000fc80000010000 */
[----:B------:R-:W-:-:S07]  /*1890*/  IMAD.MOV.U32 R26, RZ, RZ, R21 ;  /* 0x000000ffff1a7224 */ /* 0x000fce00078e0015 */
[----:B------:R-:W-:Y:S05]  /*18a0*/  WARPSYNC.COLLECTIVE R15, `(.L_x_10851) ;  /* 0x000000000f087348 */ /* 0x000fea0003c00000 */
[----:B------:R0:W1:Y:S02]  /*18b0*/  SHFL.DOWN P6, R18, R26, R17, R16 ;  /* 0x080000111a127389 */ /* 0x00006400000c0010 */
[----:B01----:R-:W-:Y:S01]  /*18c0*/  ENDCOLLECTIVE ;  /* 0x000000000000791b */ /* 0x003fe20003800000 */
.L_x_10851:
[----:B------:R-:W-:Y:S05]  /*18d0*/  BRA `(.L_x_10852) ;  /* 0xfffffff400347947 */ /* 0x000fea000383ffff */
.L_x_10853:
        /* <DEDUP_REMOVED lines=10> */
.L_x_12199:


//--------------------- .text._ZN2at6native43_GLOBAL__N__9ae7fba5_10_SoftMax_cu_9f978f6322cunn_SoftMaxForwardRegIfffNS1_25LogSoftMaxForwardEpilogueElLi6EEEvPT1_PKT_T3_ --------------------------
	.section	.text._ZN2at6native43_GLOBAL__N__9ae7fba5_10_SoftMax_cu_9f978f6322cunn_SoftMaxForwardRegIfffNS1_25LogSoftMaxForwardEpilogueElLi6EEEvPT1_PKT_T3_,"ax",@progbits
	.align	128
.text._ZN2at6native43_GLOBAL__N__9ae7fba5_10_SoftMax_cu_9f978f6322cunn_SoftMaxForwardRegIfffNS1_25LogSoftMaxForwardEpilogueElLi6EEEvPT1_PKT_T3_:
        .type           _ZN2at6native43_GLOBAL__N__9ae7fba5_10_SoftMax_cu_9f978f6322cunn_SoftMaxForwardRegIfffNS1_25LogSoftMaxForwardEpilogueElLi6EEEvPT1_PKT_T3_,@function
        .size           _ZN2at6native43_GLOBAL__N__9ae7fba5_10_SoftMax_cu_9f978f6322cunn_SoftMaxForwardRegIfffNS1_25LogSoftMaxForwardEpilogueElLi6EEEvPT1_PKT_T3_,(.L_x_12200 - _ZN2at6native43_GLOBAL__N__9ae7fba5_10_SoftMax_cu_9f978f6322cunn_SoftMaxForwardRegIfffNS1_25LogSoftMaxForwardEpilogueElLi6EEEvPT1_PKT_T3_)
        .other          _ZN2at6native43_GLOBAL__N__9ae7fba5_10_SoftMax_cu_9f978f6322cunn_SoftMaxForwardRegIfffNS1_25LogSoftMaxForwardEpilogueElLi6EEEvPT1_PKT_T3_,@"STO_CUDA_ENTRY STV_DEFAULT"
_ZN2at6native43_GLOBAL__N__9ae7fba5_10_SoftMax_cu_9f978f6322cunn_SoftMaxForwardRegIfffNS1_25LogSoftMaxForwardEpilogueElLi6EEEvPT1_PKT_T3_:
        /* <DEDUP_REMOVED lines=40> */
[----:B------:R-:W-:Y:S01]  /*0280*/  @!P1 LEA.HI.X R13, R18, R13, R19, 0x2, P5 ;  /* 0x0000000d120d9211 */ /* 0x000fe200028f1413 */
[----:B------:R-:W-:Y:S01]  /*0290*/  VIADD R18, R20, UR4 ;  /* 0x0000000414127c36 */ /* 0x000fe20008000000 */
[----:B--2---:R-:W-:Y:S01]  /*02a0*/  @!P2 LEA R16, P6, R8, R16, 0x2 ;  /* 0x000000100810a211 */ /* 0x004fe200078c10ff */
[----:B------:R-:W-:-:S03]  /*02b0*/  @!P3 IMAD R25, R5, UR8, R29 ;  /* 0x000000080519bc24 */ /* 0x000fc6000f8e021d */
        /* <DEDUP_REMOVED lines=21> */
[----:B------:R-:W-:Y:S01]  /*0410*/  MOV R11, 0xff7fffff ;  /* 0xff7fffff000b7802 */ /* 0x000fe20000000f00 */
        /* <DEDUP_REMOVED lines=62> */
.L_x_10875:
[----:B-1----:R-:W-:-:S04]  /*0800*/  FSETP.GEU.FTZ.AND P6, PT, R18, R19, PT ;  /* 0x000000131200720b */ /* 0x002fc80003fde000 */
[----:B------:R-:W-:-:S09]  /*0810*/  FSEL R14, R19, R18, !P6 ;  /* 0x00000012130e7208 */ /* 0x000fd20007000000 */
.L_x_10855:
[----:B------:R-:W-:Y:S05]  /*0820*/  BSYNC B0 ;  /* 0x0000000000007941 */ /* 0x000fea0003800000 */
.L_x_10854:
        /* <DEDUP_REMOVED lines=68> */
.L_x_10881:
[----:B-1----:R-:W-:-:S07]  /*0c70*/  FADD.FTZ R8, R14, R21 ;  /* 0x000000150e087221 */ /* 0x002fce0000010000 */
.L_x_10858:
[----:B------:R-:W-:Y:S05]  /*0c80*/  BSYNC B0 ;  /* 0x0000000000007941 */ /* 0x000fea0003800000 */
.L_x_10857:
        /* <DEDUP_REMOVED lines=8> */
[----:B------:R-:W-:Y:S01]  /*0d10*/  IMAD.WIDE.U32 R12, R4, UR8, R6 ;  /* 0x00000008040c7c25 */ /* 0x000fe2000f8e0006 */
[----:B------:R-:W-:-:S03]  /*0d20*/  ULDC.64 UR4, c[0x0][0x210] ;  /* 0x0000840000047ab9 */ /* 0x000fc60000000a00 */
[----:B------:R-:W-:Y:S01]  /*0d30*/  FADD.FTZ R3, R3, -R9 ;  /* 0x8000000903037221 */ /* 0x000fe20000010000 */
[----:B------:R-:W-:Y:S01]  /*0d40*/  IMAD R11, R5, UR8, R13 ;  /* 0x00000008050b7c24 */ /* 0x000fe2000f8e020d */
[----:B------:R-:W-:Y:S02]  /*0d50*/  LEA R10, P3, R12, UR4, 0x2 ;  /* 0x000000040c0a7c11 */ /* 0x000fe4000f8610ff */
[----:B-1----:R-:W-:Y:S02]  /*0d60*/  FFMA.FTZ R3, R8, -0.69314718246459960938, R3 ;  /* 0xbf31721808037823 */ /* 0x002fe40000010003 */
[----:B------:R-:W-:-:S05]  /*0d70*/  LEA.HI.X R11, R12, UR5, R11, 0x2, P3 ;  /* 0x000000050c0b7c11 */ /* 0x000fca00098f140b */
[----:B------:R2:W-:Y:S04]  /*0d80*/  STG.E desc[UR6][R10.64], R3 ;  /* 0x000000030a007986 */ /* 0x0005e8000c101906 */
.L_x_10861:
[----:B------:R-:W-:Y:S05]  /*0d90*/  BSYNC B0 ;  /* 0x0000000000007941 */ /* 0x000fea0003800000 */
.L_x_10860:
[----:B------:R-:W-:Y:S04]  /*0da0*/  BSSY B0, `(.L_x_10862) ;  /* 0x000000d000007945 */ /* 0x000fe80003800000 */
        /* <DEDUP_REMOVED lines=12> */
.L_x_10863:
[----:B------:R-:W-:Y:S05]  /*0e70*/  BSYNC B0 ;  /* 0x0000000000007941 */ /* 0x000fea0003800000 */
.L_x_10862:
[----:B------:R-:W-:Y:S04]  /*0e80*/  BSSY B0, `(.L_x_10864) ;  /* 0x000000d000007945 */ /* 0x000fe80003800000 */
[----:B------:R-:W-:Y:S05]  /*0e90*/  @P1 BRA `(.L_x_10865) ;  /* 0x00000000002c1947 */ /* 0x000fea0003800000 */
[----:B--23--:R-:W2:Y:S01]  /*0ea0*/  LDC R3, c[0x0][RZ] ;  /* 0x00000000ff037b82 */ /* 0x00cea20000000800 */
[----:B------:R-:W-:Y:S01]  /*0eb0*/  ULDC.64 UR4, c[0x0][0x210] ;  /* 0x0000840000047ab9 */ /* 0x000fe20000000a00 */
[----:B------:R-:W-:Y:S01]  /*0ec0*/  FADD.FTZ R13, R0, -R9 ;  /* 0x80000009000d7221 */ /* 0x000fe20000010000 */
[----:B--2---:R-:W-:-:S05]  /*0ed0*/  IMAD R2, R3, 0x2, R6 ;  /* 0x0000000203027824 */ /* 0x004fca00078e0206 */
[----:B------:R-:W-:-:S03]  /*0ee0*/  SHF.R.S32.HI R3, RZ, 0x1f, R2 ;  /* 0x0000001fff037819 */ /* 0x000fc60000011402 */
[----:B------:R-:W-:-:S04]  /*0ef0*/  IMAD.WIDE.U32 R2, R4, UR8, R2 ;  /* 0x0000000804027c25 */ /* 0x000fc8000f8e0002 */
[----:B------:R-:W-:Y:S01]  /*0f00*/  IMAD R3, R5, UR8, R3 ;  /* 0x0000000805037c24 */ /* 0x000fe2000f8e0203 */
[----:B------:R-:W-:-:S04]  /*0f10*/  LEA R10, P0, R2, UR4, 0x2 ;  /* 0x00000004020a7c11 */ /* 0x000fc8000f8010ff */
[----:B------:R-:W-:Y:S01]  /*0f20*/  LEA.HI.X R11, R2, UR5, R3, 0x2, P0 ;  /* 0x00000005020b7c11 */ /* 0x000fe200080f1403 */
[----:B-1----:R-:W-:-:S05]  /*0f30*/  FFMA.FTZ R3, R8, -0.69314718246459960938, R13 ;  /* 0xbf31721808037823 */ /* 0x002fca000001000d */
[----:B------:R4:W-:Y:S03]  /*0f40*/  STG.E desc[UR6][R10.64], R3 ;  /* 0x000000030a007986 */ /* 0x0009e6000c101906 */
.L_x_10865:
[----:B------:R-:W-:Y:S05]  /*0f50*/  BSYNC B0 ;  /* 0x0000000000007941 */ /* 0x000fea0003800000 */
.L_x_10864:
        /* <DEDUP_REMOVED lines=14> */
.L_x_10867:
[----:B------:R-:W-:Y:S05]  /*1040*/  BSYNC B0 ;  /* 0x0000000000007941 */ /* 0x000fea0003800000 */
.L_x_10866:
[----:B------:R-:W-:Y:S04]  /*1050*/  BSSY B0, `(.L_x_10868) ;  /* 0x000000e000007945 */ /* 0x000fe80003800000 */
[----:B------:R-:W-:Y:S05]  /*1060*/  @P4 BRA `(.L_x_10869) ;  /* 0x0000000000304947 */ /* 0x000fea0003800000 */
[----:B-1234-:R-:W1:Y:S01]  /*1070*/  LDC R3, c[0x0][RZ] ;  /* 0x00000000ff037b82 */ /* 0x01ee620000000800 */
[----:B------:R-:W-:Y:S01]  /*1080*/  ULDC.64 UR4, c[0x0][0x210] ;  /* 0x0000840000047ab9 */ /* 0x000fe20000000a00 */
[----:B------:R-:W-:Y:S01]  /*1090*/  FADD.FTZ R23, R23, -R9 ;  /* 0x8000000917177221 */ /* 0x000fe20000010000 */
[----:B-1----:R-:W-:-:S05]  /*10a0*/  LEA R2, R3, R6, 0x1 ;  /* 0x0000000603027211 */ /* 0x002fca00078e08ff */
        /* <DEDUP_REMOVED lines=8> */
.L_x_10869:
[----:B------:R-:W-:Y:S05]  /*1130*/  BSYNC B0 ;  /* 0x0000000000007941 */ /* 0x000fea0003800000 */
.L_x_10868:
[----:B------:R-:W-:Y:S05]  /*1140*/  @P5 EXIT ;  /* 0x000000000000594d */ /* 0x000fea0003800000 */
[----:B-1234-:R-:W1:Y:S01]  /*1150*/  LDC R3, c[0x0][RZ] ;  /* 0x00000000ff037b82 */ /* 0x01ee620000000800 */
[----:B------:R-:W-:Y:S01]  /*1160*/  ULDC.64 UR4, c[0x0][0x210] ;  /* 0x0000840000047ab9 */ /* 0x000fe20000000a00 */
[----:B-1----:R-:W-:-:S04]  /*1170*/  IMAD R6, R3, 0x2, R6 ;  /* 0x0000000203067824 */ /* 0x002fc800078e0206 */
        /* <DEDUP_REMOVED lines=11> */
.L_x_10856:
[----:B-1----:R-:W-:Y:S01]  /*1230*/  MOV R26, R14 ;  /* 0x0000000e001a7202 */ /* 0x002fe20000000f00 */
[----:B------:R-:W-:Y:S02]  /*1240*/  IMAD.MOV.U32 R13, RZ, RZ, 0x10 ;  /* 0x00000010ff0d7424 */ /* 0x000fe400078e00ff */
[----:B------:R-:W-:Y:S02]  /*1250*/  IMAD.MOV.U32 R12, RZ, RZ, 0x1f ;  /* 0x0000001fff0c7424 */ /* 0x000fe400078e00ff */
[----:B------:R-:W-:-:S07]  /*1260*/  IMAD.MOV.U32 R11, RZ, RZ, -0x1 ;  /* 0xffffffffff0b7424 */ /* 0x000fce00078e00ff */
[----:B------:R-:W-:Y:S05]  /*1270*/  WARPSYNC.COLLECTIVE R11, `(.L_x_10870) ;  /* 0x000000000b087348 */ /* 0x000fea0003c00000 */
[----:B------:R0:W1:Y:S02]  /*1280*/  SHFL.DOWN P6, R25, R26, R13, R12 ;  /* 0x0800000d1a197389 */ /* 0x00006400000c000c */
[----:B01----:R-:W-:Y:S01]  /*1290*/  ENDCOLLECTIVE ;  /* 0x000000000000791b */ /* 0x003fe20003800000 */
.L_x_10870:
        /* <DEDUP_REMOVED lines=8> */
.L_x_10871:
        /* <DEDUP_REMOVED lines=8> */
.L_x_10872:
        /* <DEDUP_REMOVED lines=8> */
.L_x_10873:
        /* <DEDUP_REMOVED lines=8> */
.L_x_10874:
[----:B------:R-:W-:Y:S01]  /*14a0*/  IMAD.MOV.U32 R19, RZ, RZ, R25 ;  /* 0x000000ffff137224 */ /* 0x000fe200078e0019 */
[----:B------:R-:W-:Y:S06]  /*14b0*/  BRA `(.L_x_10875) ;  /* 0xfffffff000d07947 */ /* 0x000fec000383ffff */
.L_x_10859:
[----:B-1----:R-:W-:Y:S01]  /*14c0*/  IMAD.MOV.U32 R26, RZ, RZ, R8 ;  /* 0x000000ffff1a7224 */ /* 0x002fe200078e0008 */
[----:B------:R-:W-:Y:S01]  /*14d0*/  MOV R11, 0xffffffff ;  /* 0xffffffff000b7802 */ /* 0x000fe20000000f00 */
[----:B------:R-:W-:Y:S02]  /*14e0*/  IMAD.MOV.U32 R13, RZ, RZ, 0x10 ;  /* 0x00000010ff0d7424 */ /* 0x000fe400078e00ff */
[----:B------:R-:W-:-:S07]  /*14f0*/  IMAD.MOV.U32 R12, RZ, RZ, 0x1f ;  /* 0x0000001fff0c7424 */ /* 0x000fce00078e00ff */
[----:B------:R-:W-:Y:S05]  /*1500*/  WARPSYNC.COLLECTIVE R11, `(.L_x_10876) ;  /* 0x000000000b087348 */ /* 0x000fea0003c00000 */
[----:B------:R0:W1:Y:S02]  /*1510*/  SHFL.DOWN P6, R25, R26, R13, R12 ;  /* 0x0800000d1a197389 */ /* 0x00006400000c000c */
[----:B01----:R-:W-:Y:S01]  /*1520*/  ENDCOLLECTIVE ;  /* 0x000000000000791b */ /* 0x003fe20003800000 */
.L_x_10876:
[----:B------:R-:W-:Y:S02]  /*1530*/  IMAD.MOV.U32 R13, RZ, RZ, 0x8 ;  /* 0x00000008ff0d7424 */ /* 0x000fe400078e00ff */
[----:B------:R-:W-:-:S04]  /*1540*/  IMAD.MOV.U32 R17, RZ, RZ, R25 ;  /* 0x000000ffff117224 */ /* 0x000fc800078e0019 */
[----:B------:R-:W-:-:S04]  /*1550*/  FADD.FTZ R17, R8, R17 ;  /* 0x0000001108117221 */ /* 0x000fc80000010000 */
[----:B------:R-:W-:-:S07]  /*1560*/  IMAD.MOV.U32 R26, RZ, RZ, R17 ;  /* 0x000000ffff1a7224 */ /* 0x000fce00078e0011 */
[----:B------:R-:W-:Y:S05]  /*1570*/  WARPSYNC.COLLECTIVE R11, `(.L_x_10877) ;  /* 0x000000000b087348 */ /* 0x000fea0003c00000 */
[----:B------:R0:W1:Y:S02]  /*1580*/  SHFL.DOWN P6, R25, R26, R13, R12 ;  /* 0x0800000d1a197389 */ /* 0x00006400000c000c */
[----:B01----:R-:W-:Y:S01]  /*1590*/  ENDCOLLECTIVE ;  /* 0x000000000000791b */ /* 0x003fe20003800000 */
.L_x_10877:
[----:B------:R-:W-:Y:S02]  /*15a0*/  IMAD.MOV.U32 R13, RZ, RZ, 0x4 ;  /* 0x00000004ff0d7424 */ /* 0x000fe400078e00ff */
[----:B------:R-:W-:-:S04]  /*15b0*/  IMAD.MOV.U32 R10, RZ, RZ, R25 ;  /* 0x000000ffff0a7224 */ /* 0x000fc800078e0019 */
[----:B------:R-:W-:-:S05]  /*15c0*/  FADD.FTZ R10, R17, R10 ;  /* 0x0000000a110a7221 */ /* 0x000fca0000010000 */
[----:B------:R-:W-:-:S07]  /*15d0*/  MOV R26, R10 ;  /* 0x0000000a001a7202 */ /* 0x000fce0000000f00 */
[----:B------:R-:W-:Y:S05]  /*15e0*/  WARPSYNC.COLLECTIVE R11, `(.L_x_10878) ;  /* 0x000000000b087348 */ /* 0x000fea0003c00000 */
[----:B------:R0:W1:Y:S02]  /*15f0*/  SHFL.DOWN P6, R25, R26, R13, R12 ;  /* 0x0800000d1a197389 */ /* 0x00006400000c000c */
[----:B01----:R-:W-:Y:S01]  /*1600*/  ENDCOLLECTIVE ;  /* 0x000000000000791b */ /* 0x003fe20003800000 */
.L_x_10878:
[----:B------:R-:W-:Y:S02]  /*1610*/  IMAD.MOV.U32 R13, RZ, RZ, 0x2 ;  /* 0x00000002ff0d7424 */ /* 0x000fe400078e00ff */
[----:B------:R-:W-:-:S04]  /*1620*/  IMAD.MOV.U32 R19, RZ, RZ, R25 ;  /* 0x000000ffff137224 */ /* 0x000fc800078e0019 */
[----:B------:R-:W-:-:S04]  /*1630*/  FADD.FTZ R19, R10, R19 ;  /* 0x000000130a137221 */ /* 0x000fc80000010000 */
[----:B------:R-:W-:-:S07]  /*1640*/  IMAD.MOV.U32 R26, RZ, RZ, R19 ;  /* 0x000000ffff1a7224 */ /* 0x000fce00078e0013 */
[----:B------:R-:W-:Y:S05]  /*1650*/  WARPSYNC.COLLECTIVE R11, `(.L_x_10879) ;  /* 0x000000000b087348 */ /* 0x000fea0003c00000 */
[----:B------:R0:W1:Y:S02]  /*1660*/  SHFL.DOWN P6, R25, R26, R13, R12 ;  /* 0x0800000d1a197389 */ /* 0x00006400000c000c */
[----:B01----:R-:W-:Y:S01]  /*1670*/  ENDCOLLECTIVE ;  /* 0x000000000000791b */ /* 0x003fe20003800000 */
.L_x_10879:
[----:B------:R-:W-:Y:S01]  /*1680*/  IMAD.MOV.U32 R13, RZ, RZ, 0x1 ;  /* 0x00000001ff0d7424 */ /* 0x000fe200078e00ff */
[----:B------:R-:W-:-:S05]  /*1690*/  MOV R14, R25 ;  /* 0x00000019000e7202 */ /* 0x000fca0000000f00 */
[----:B------:R-:W-:-:S04]  /*16a0*/  FADD.FTZ R14, R19, R14 ;  /* 0x0000000e130e7221 */ /* 0x000fc80000010000 */
[----:B------:R-:W-:-:S07]  /*16b0*/  IMAD.MOV.U32 R26, RZ, RZ, R14 ;  /* 0x000000ffff1a7224 */ /* 0x000fce00078e000e */
[----:B------:R-:W-:Y:S05]  /*16c0*/  WARPSYNC.COLLECTIVE R11, `(.L_x_10880) ;  /* 0x000000000b087348 */ /* 0x000fea0003c00000 */
[----:B------:R0:W1:Y:S02]  /*16d0*/  SHFL.DOWN P6, R25, R26, R13, R12 ;  /* 0x0800000d1a197389 */ /* 0x00006400000c000c */
[----:B01----:R-:W-:Y:S01]  /*16e0*/  ENDCOLLECTIVE ;  /* 0x000000000000791b */ /* 0x003fe20003800000 */
.L_x_10880:
[----:B------:R-:W-:Y:S01]  /*16f0*/  IMAD.MOV.U32 R21, RZ, RZ, R25 ;  /* 0x000000ffff157224 */ /* 0x000fe200078e0019 */
[----:B------:R-:W-:Y:S06]  /*1700*/  BRA `(.L_x_10881) ;  /* 0xfffffff400587947 */ /* 0x000fec000383ffff */
.L_x_10882:
        /* <DEDUP_REMOVED lines=15> */
.L_x_12200:


//--------------------- .text._ZN2at6native43_GLOBAL__N__9ae7fba5_10_SoftMax_cu_9f978f6322cunn_SoftMaxForwardRegIfffNS1_25LogSoftMaxForwardEpilogueElLi5EEEvPT1_PKT_T3_ --------------------------
	.section	.text._ZN2at6native43_GLOBAL__N__9ae7fba5_10_SoftMax_cu_9f978f6322cunn_SoftMaxForwardRegIfffNS1_25LogSoftMaxForwardEpilogueElLi5EEEvPT1_PKT_T3_,"ax",@progbits
	.align	128
.text._ZN2at6native43_GLOBAL__N__9ae7fba5_10_SoftMax_cu_9f978f6322cunn_SoftMaxForwardRegIfffNS1_25LogSoftMaxForwardEpilogueElLi5EEEvPT1_PKT_T3_:
        .type           _ZN2at6native43_GLOBAL__N__9ae7fba5_10_SoftMax_cu_9f978f6322cunn_SoftMaxForwardRegIfffNS1_25LogSoftMaxForwardEpilogueElLi5EEEvPT1_PKT_T3_,@function
        .size           _ZN2at6native43_GLOBAL__N__9ae7fba5_10_SoftMax_cu_9f978f6322cunn_SoftMaxForwardRegIfffNS1_25LogSoftMaxForwardEpilogueElLi5EEEvPT1_PKT_T3_,(.L_x_12201 - _ZN2at6native43_GLOBAL__N__9ae7fba5_10_SoftMax_cu_9f978f6322cunn_SoftMaxForwardRegIfffNS1_25LogSoftMaxForwardEpilogueElLi5EEEvPT1_PKT_T3_)
        .other          _ZN2at6native43_GLOBAL__N__9ae7fba5_10_SoftMax_cu_9f978f6322cunn_SoftMaxForwardRegIfffNS1_25LogSoftMaxForwardEpilogueElLi5EEEvPT1_PKT_T3_,@"STO_CUDA_ENTRY STV_DEFAULT"
_ZN2at6native43_GLOBAL__N__9ae7fba5_10_SoftMax_cu_9f978f6322cunn_SoftMaxForwardRegIfffNS1_25LogSoftMaxForwardEpilogueElLi5EEEvPT1_PKT_T3_:
        /* <DEDUP_REMOVED lines=55> */
[----:B----4-:R-:W-:Y:S01]  /*0370*/  IMAD.MOV.U32 R12, RZ, RZ, -0x800001 ;  /* 0xff7fffffff0c7424 */ /* 0x010fe200078e00ff */
        /* <DEDUP_REMOVED lines=39> */
[----:B------:R-:W-:Y:S01]  /*05f0*/  VIADD R13, R10, 0x1f ;  /* 0x0000001f0a0d7836 */ /* 0x000fe20000000000 */
        /* <DEDUP_REMOVED lines=20> */
.L_x_10902:
[----:B-1----:R-:W-:-:S04]  /*0740*/  FSETP.GEU.FTZ.AND P0, PT, R19, R18, PT ;  /* 0x000000121300720b */ /* 0x002fc80003f1e000 */
[----:B0-----:R-:W-:-:S09]  /*0750*/  FSEL R19, R18, R19, !P0 ;  /* 0x0000001312137208 */ /* 0x001fd20004000000 */
.L_x_10884:
[----:B------:R-:W-:Y:S05]  /*0760*/  BSYNC B0 ;  /* 0x0000000000007941 */ /* 0x000fea0003800000 */
.L_x_10883:
        /* <DEDUP_REMOVED lines=20> */
[----:B------:R-:W-:-:S06]  /*08b0*/  IMAD.MOV.U32 R17, RZ, RZ, RZ ;  /* 0x000000ffff117224 */ /* 0x000fcc00078e00ff */
        /* <DEDUP_REMOVED lines=38> */
.L_x_10908:
[----:B-1----:R-:W-:-:S07]  /*0b20*/  FADD.FTZ R12, R22, R18 ;  /* 0x00000012160c7221 */ /* 0x002fce0000010000 */
.L_x_10887:
[----:B------:R-:W-:Y:S05]  /*0b30*/  BSYNC B0 ;  /* 0x0000000000007941 */ /* 0x000fea0003800000 */
.L_x_10886:
        /* <DEDUP_REMOVED lines=11> */
[----:B------:R-:W-:-:S04]  /*0bf0*/  IMAD.WIDE.U32 R16, R8, UR7, R16 ;  /* 0x0000000708107c25 */ /* 0x000fc8000f8e0010 */
[----:B------:R-:W-:Y:S01]  /*0c00*/  IMAD R15, R9, UR7, R17 ;  /* 0x00000007090f7c24 */ /* 0x000fe2000f8e0211 */
[----:B0-----:R-:W-:Y:S01]  /*0c10*/  LEA R14, P0, R16, UR4, 0x2 ;  /* 0x00000004100e7c11 */ /* 0x001fe2000f8010ff */
[----:B------:R-:W-:-:S03]  /*0c20*/  FADD.FTZ R17, R2, -R13 ;  /* 0x8000000d02117221 */ /* 0x000fc60000010000 */
[----:B------:R-:W-:Y:S01]  /*0c30*/  LEA.HI.X R15, R16, UR5, R15, 0x2, P0 ;  /* 0x00000005100f7c11 */ /* 0x000fe200080f140f */
[----:B-1----:R-:W-:-:S05]  /*0c40*/  FFMA.FTZ R17, R12, -0.69314718246459960938, R17 ;  /* 0xbf3172180c117823 */ /* 0x002fca0000010011 */
[----:B------:R2:W-:Y:S03]  /*0c50*/  STG.E desc[UR8][R14.64], R17 ;  /* 0x000000110e007986 */ /* 0x0005e6000c101908 */
.L_x_10890:
[----:B------:R-:W-:Y:S05]  /*0c60*/  BSYNC B0 ;  /* 0x0000000000007941 */ /* 0x000fea0003800000 */
.L_x_10889:
[----:B------:R-:W-:Y:S04]  /*0c70*/  BSSY B0, `(.L_x_10891) ;  /* 0x000000d000007945 */ /* 0x000fe80003800000 */
[----:B------:R-:W-:Y:S05]  /*0c80*/  @P5 BRA `(.L_x_10892) ;  /* 0x00000000002c5947 */ /* 0x000fea0003800000 */
[----:B------:R-:W-:Y:S02]  /*0c90*/  ULDC UR4, c[0x0][0x0] ;  /* 0x0000000000047ab9 */ /* 0x000fe40000000800 */
[----:B------:R-:W-:Y:S01]  /*0ca0*/  IADD3 R16, R10, UR4, RZ ;  /* 0x000000040a107c10 */ /* 0x000fe2000fffe0ff */
[----:B------:R-:W-:-:S03]  /*0cb0*/  ULDC.64 UR4, c[0x0][0x210] ;  /* 0x0000840000047ab9 */ /* 0x000fc60000000a00 */
[----:B--2---:R-:W-:-:S03]  /*0cc0*/  SHF.R.S32.HI R17, RZ, 0x1f, R16 ;  /* 0x0000001fff117819 */ /* 0x004fc60000011410 */
[----:B------:R-:W-:-:S04]  /*0cd0*/  IMAD.WIDE.U32 R16, R8, UR7, R16 ;  /* 0x0000000708107c25 */ /* 0x000fc8000f8e0010 */
[----:B------:R-:W-:Y:S01]  /*0ce0*/  IMAD R15, R9, UR7, R17 ;  /* 0x00000007090f7c24 */ /* 0x000fe2000f8e0211 */
[----:B0-----:R-:W-:Y:S01]  /*0cf0*/  LEA R14, P0, R16, UR4, 0x2 ;  /* 0x00000004100e7c11 */ /* 0x001fe2000f8010ff */
[----:B------:R-:W-:-:S03]  /*0d00*/  FADD.FTZ R17, R0, -R13 ;  /* 0x8000000d00117221 */ /* 0x000fc60000010000 */
[----:B------:R-:W-:Y:S01]  /*0d10*/  LEA.HI.X R15, R16, UR5, R15, 0x2, P0 ;  /* 0x00000005100f7c11 */ /* 0x000fe200080f140f */
[----:B-1----:R-:W-:-:S05]  /*0d20*/  FFMA.FTZ R17, R12, -0.69314718246459960938, R17 ;  /* 0xbf3172180c117823 */ /* 0x002fca0000010011 */
[----:B------:R3:W-:Y:S03]  /*0d30*/  STG.E desc[UR8][R14.64], R17 ;  /* 0x000000110e007986 */ /* 0x0007e6000c101908 */
.L_x_10892:
[----:B------:R-:W-:Y:S05]  /*0d40*/  BSYNC B0 ;  /* 0x0000000000007941 */ /* 0x000fea0003800000 */
.L_x_10891:
[----:B------:R-:W-:Y:S04]  /*0d50*/  BSSY B0, `(.L_x_10893) ;  /* 0x000000a000007945 */ /* 0x000fe80003800000 */
[----:B------:R-:W-:Y:S05]  /*0d60*/  @P4 BRA `(.L_x_10894) ;  /* 0x0000000000204947 */ /* 0x000fea0003800000 */
[----:B------:R-:W-:Y:S01]  /*0d70*/  IMAD.WIDE.U32 R6, R8, UR7, R6 ;  /* 0x0000000708067c25 */ /* 0x000fe2000f8e0006 */
[----:B------:R-:W-:-:S03]  /*0d80*/  ULDC.64 UR4, c[0x0][0x210] ;  /* 0x0000840000047ab9 */ /* 0x000fc60000000a00 */
[----:B--23--:R-:W-:Y:S01]  /*0d90*/  IMAD R15, R9, UR7, R7 ;  /* 0x00000007090f7c24 */ /* 0x00cfe2000f8e0207 */
[----:B------:R-:W-:Y:S01]  /*0da0*/  LEA R2, P0, R6, UR4, 0x2 ;  /* 0x0000000406027c11 */ /* 0x000fe2000f8010ff */
[----:B------:R-:W-:-:S03]  /*0db0*/  FADD.FTZ R7, R3, -R13 ;  /* 0x8000000d03077221 */ /* 0x000fc60000010000 */
[----:B------:R-:W-:Y:S01]  /*0dc0*/  LEA.HI.X R3, R6, UR5, R15, 0x2, P0 ;  /* 0x0000000506037c11 */ /* 0x000fe200080f140f */
[----:B-1----:R-:W-:-:S05]  /*0dd0*/  FFMA.FTZ R7, R12, -0.69314718246459960938, R7 ;  /* 0xbf3172180c077823 */ /* 0x002fca0000010007 */
[----:B------:R4:W-:Y:S03]  /*0de0*/  STG.E desc[UR8][R2.64], R7 ;  /* 0x0000000702007986 */ /* 0x0009e6000c101908 */
.L_x_10894:
[----:B------:R-:W-:Y:S05]  /*0df0*/  BSYNC B0 ;  /* 0x0000000000007941 */ /* 0x000fea0003800000 */
.L_x_10893:
[----:B------:R-:W-:Y:S04]  /*0e00*/  BSSY B0, `(.L_x_10895) ;  /* 0x000000e000007945 */ /* 0x000fe80003800000 */
[----:B------:R-:W-:Y:S05]  /*0e10*/  @P3 BRA `(.L_x_10896) ;  /* 0x0000000000303947 */ /* 0x000fea0003800000 */
[----:B----4-:R-:W4:Y:S01]  /*0e20*/  LDC R3, c[0x0][RZ] ;  /* 0x00000000ff037b82 */ /* 0x010f220000000800 */
[----:B------:R-:W-:Y:S01]  /*0e30*/  ULDC.64 UR4, c[0x0][0x210] ;  /* 0x0000840000047ab9 */ /* 0x000fe20000000a00 */
[----:B------:R-:W-:Y:S01]  /*0e40*/  FADD.FTZ R11, R24, -R13 ;  /* 0x8000000d180b7221 */ /* 0x000fe20000010000 */
[----:B----4-:R-:W-:-:S04]  /*0e50*/  IMAD R2, R3, 0x2, R10 ;  /* 0x0000000203027824 */ /* 0x010fc800078e020a */
        /* <DEDUP_REMOVED lines=8> */
.L_x_10896:
[----:B------:R-:W-:Y:S05]  /*0ee0*/  BSYNC B0 ;  /* 0x0000000000007941 */ /* 0x000fea0003800000 */
.L_x_10895:
[----:B------:R-:W-:Y:S05]  /*0ef0*/  @P2 EXIT ;  /* 0x000000000000294d */ /* 0x000fea0003800000 */
[----:B------:R-:W-:Y:S01]  /*0f00*/  IMAD.WIDE.U32 R4, R8, UR7, R4 ;  /* 0x0000000708047c25 */ /* 0x000fe2000f8e0004 */
[----:B------:R-:W-:-:S03]  /*0f10*/  ULDC.64 UR4, c[0x0][0x210] ;  /* 0x0000840000047ab9 */ /* 0x000fc60000000a00 */
[----:B------:R-:W-:Y:S01]  /*0f20*/  IMAD R9, R9, UR7, R5 ;  /* 0x0000000709097c24 */ /* 0x000fe2000f8e0205 */
[----:B----4-:R-:W-:Y:S01]  /*0f30*/  LEA R2, P0, R4, UR4, 0x2 ;  /* 0x0000000404027c11 */ /* 0x010fe2000f8010ff */
[----:B------:R-:W-:-:S03]  /*0f40*/  FADD.FTZ R5, R25, -R13 ;  /* 0x8000000d19057221 */ /* 0x000fc60000010000 */
[----:B-1----:R-:W-:Y:S01]  /*0f50*/  LEA.HI.X R3, R4, UR5, R9, 0x2, P0 ;  /* 0x0000000504037c11 */ /* 0x002fe200080f1409 */
[----:B------:R-:W-:-:S05]  /*0f60*/  FFMA.FTZ R5, R12, -0.69314718246459960938, R5 ;  /* 0xbf3172180c057823 */ /* 0x000fca0000010005 */
[----:B------:R-:W-:Y:S01]  /*0f70*/  STG.E desc[UR8][R2.64], R5 ;  /* 0x0000000502007986 */ /* 0x000fe2000c101908 */
[----:B------:R-:W-:Y:S05]  /*0f80*/  EXIT ;  /* 0x000000000000794d */ /* 0x000fea0003800000 */
.L_x_10885:
[----:B-1----:R-:W-:Y:S01]  /*0f90*/  IMAD.MOV.U32 R26, RZ, RZ, R19 ;  /* 0x000000ffff1a7224 */ /* 0x002fe200078e0013 */
[----:B------:R-:W-:Y:S01]  /*0fa0*/  MOV R15, 0xffffffff ;  /* 0xffffffff000f7802 */ /* 0x000fe20000000f00 */
[----:B------:R-:W-:Y:S02]  /*0fb0*/  IMAD.MOV.U32 R17, RZ, RZ, 0x10 ;  /* 0x00000010ff117424 */ /* 0x000fe400078e00ff */
[----:B------:R-:W-:-:S07]  /*0fc0*/  IMAD.MOV.U32 R16, RZ, RZ, 0x1f ;  /* 0x0000001fff107424 */ /* 0x000fce00078e00ff */
[----:B------:R-:W-:Y:S05]  /*0fd0*/  WARPSYNC.COLLECTIVE R15, `(.L_x_10897) ;  /* 0x000000000f087348 */ /* 0x000fea0003c00000 */
[----:B------:R0:W1:Y:S02]  /*0fe0*/  SHFL.DOWN P0, R18, R26, R17, R16 ;  /* 0x080000111a127389 */ /* 0x0000640000000010 */
[----:B01----:R-:W-:Y:S01]  /*0ff0*/  ENDCOLLECTIVE ;  /* 0x000000000000791b */ /* 0x003fe20003800000 */
.L_x_10897:
[----:B------:R-:W-:Y:S01]  /*1000*/  IMAD.MOV.U32 R17, RZ, RZ, 0x8 ;  /* 0x00000008ff117424 */ /* 0x000fe200078e00ff */
[----:B------:R-:W-:-:S04]  /*1010*/  FSETP.GEU.FTZ.AND P0, PT, R19, R18, PT ;  /* 0x000000121300720b */ /* 0x000fc80003f1e000 */
[----:B------:R-:W-:-:S05]  /*1020*/  FSEL R13, R18, R19, !P0 ;  /* 0x00000013120d7208 */ /* 0x000fca0004000000 */
[----:B------:R-:W-:-:S07]  /*1030*/  IMAD.MOV.U32 R26, RZ, RZ, R13 ;  /* 0x000000ffff1a7224 */ /* 0x000fce00078e000d */
[----:B------:R-:W-:Y:S05]  /*1040*/  WARPSYNC.COLLECTIVE R15, `(.L_x_10898) ;  /* 0x000000000f087348 */ /* 0x000fea0003c00000 */
[----:B------:R0:W1:Y:S02]  /*1050*/  SHFL.DOWN P0, R18, R26, R17, R16 ;  /* 0x080000111a127389 */ /* 0x0000640000000010 */
[----:B01----:R-:W-:Y:S01]  /*1060*/  ENDCOLLECTIVE ;  /* 0x000000000000791b */ /* 0x003fe20003800000 */
.L_x_10898:
[----:B------:R-:W-:Y:S01]  /*1070*/  IMAD.MOV.U32 R17, RZ, RZ, 0x4 ;  /* 0x00000004ff117424 */ /* 0x000fe200078e00ff */
[----:B------:R-:W-:-:S04]  /*1080*/  FSETP.GEU.FTZ.AND P0, PT, R13, R18, PT ;  /* 0x000000120d00720b */ /* 0x000fc80003f1e000 */
[----:B------:R-:W-:-:S05]  /*1090*/  FSEL R21, R18, R13, !P0 ;  /* 0x0000000d12157208 */ /* 0x000fca0004000000 */
[----:B------:R-:W-:-:S07]  /*10a0*/  IMAD.MOV.U32 R26, RZ, RZ, R21 ;  /* 0x000000ffff1a7224 */ /* 0x000fce00078e0015 */
[----:B------:R-:W-:Y:S05]  /*10b0*/  WARPSYNC.COLLECTIVE R15, `(.L_x_10899) ;  /* 0x000000000f087348 */ /* 0x000fea0003c00000 */
[----:B------:R0:W1:Y:S02]  /*10c0*/  SHFL.DOWN P0, R18, R26, R17, R16 ;  /* 0x080000111a127389 */ /* 0x0000640000000010 */
[----:B01----:R-:W-:Y:S01]  /*10d0*/  ENDCOLLECTIVE ;  /* 0x000000000000791b */ /* 0x003fe20003800000 */
.L_x_10899:
[----:B------:R-:W-:Y:S01]  /*10e0*/  HFMA2.MMA R17, -RZ, RZ, 0, 1.1920928955078125e-07 ;  /* 0x00000002ff117435 */ /* 0x000fe200000001ff */
[----:B------:R-:W-:-:S04]  /*10f0*/  FSETP.GEU.FTZ.AND P0, PT, R21, R18, PT ;  /* 0x000000121500720b */ /* 0x000fc80003f1e000 */
[----:B------:R-:W-:-:S05]  /*1100*/  FSEL R22, R18, R21, !P0 ;  /* 0x0000001512167208 */ /* 0x000fca0004000000 */
[----:B------:R-:W-:-:S07]  /*1110*/  IMAD.MOV.U32 R26, RZ, RZ, R22 ;  /* 0x000000ffff1a7224 */ /* 0x000fce00078e0016 */
[----:B------:R-:W-:Y:S05]  /*1120*/  WARPSYNC.COLLECTIVE R15, `(.L_x_10900) ;  /* 0x000000000f087348 */ /* 0x000fea0003c00000 */
[----:B------:R0:W1:Y:S02]  /*1130*/  SHFL.DOWN P0, R18, R26, R17, R16 ;  /* 0x080000111a127389 */ /* 0x0000640000000010 */
[----:B01----:R-:W-:Y:S01]  /*1140*/  ENDCOLLECTIVE ;  /* 0x000000000000791b */ /* 0x003fe20003800000 */
.L_x_10900:
[----:B------:R-:W-:Y:S01]  /*1150*/  IMAD.MOV.U32 R17, RZ, RZ, 0x1 ;  /* 0x00000001ff117424 */ /* 0x000fe200078e00ff */
[----:B------:R-:W-:-:S04]  /*1160*/  FSETP.GEU.FTZ.AND P0, PT, R22, R18, PT ;  /* 0x000000121600720b */ /* 0x000fc80003f1e000 */
[----:B------:R-:W-:-:S05]  /*1170*/  FSEL R19, R18, R22, !P0 ;  /* 0x0000001612137208 */ /* 0x000fca0004000000 */
[----:B------:R-:W-:-:S07]  /*1180*/  IMAD.MOV.U32 R26, RZ, RZ, R19 ;  /* 0x000000ffff1a7224 */ /* 0x000fce00078e0013 */
[----:B------:R-:W-:Y:S05]  /*1190*/  WARPSYNC.COLLECTIVE R15, `(.L_x_10901) ;  /* 0x000000000f087348 */ /* 0x000fea0003c00000 */
[----:B------:R0:W1:Y:S02]  /*11a0*/  SHFL.DOWN P0, R18, R26, R17, R16 ;  /* 0x080000111a127389 */ /* 0x0000640000000010 */
[----:B01----:R-:W-:Y:S01]  /*11b0*/  ENDCOLLECTIVE ;  /* 0x000000000000791b */ /* 0x003fe20003800000 */
.L_x_10901:
[----:B------:R-:W-:Y:S05]  /*11c0*/  BRA `(.L_x_10902) ;  /* 0xfffffff4005c7947 */ /* 0x000fea000383ffff */
.L_x_10888:
[----:B-1----:R-:W-:Y:S01]  /*11d0*/  IMAD.MOV.U32 R26, RZ, RZ, R12 ;  /* 0x000000ffff1a7224 */ /* 0x002fe200078e000c */
[----:B------:R-:W-:Y:S01]  /*11e0*/  MOV R15, 0xffffffff ;  /* 0xffffffff000f7802 */ /* 0x000fe20000000f00 */
[----:B------:R-:W-:Y:S02]  /*11f0*/  IMAD.MOV.U32 R17, RZ, RZ, 0x10 ;  /* 0x00000010ff117424 */ /* 0x000fe400078e00ff */
[----:B------:R-:W-:-:S07]  /*1200*/  IMAD.MOV.U32 R16, RZ, RZ, 0x1f ;  /* 0x0000001fff107424 */ /* 0x000fce00078e00ff */
[----:B0-----:R-:W-:Y:S05]  /*1210*/  WARPSYNC.COLLECTIVE R15, `(.L_x_10903) ;  /* 0x000000000f087348 */ /* 0x001fea0003c00000 */
[----:B------:R1:W2:Y:S02]  /*1220*/  SHFL.DOWN P0, R18, R26, R17, R16 ;  /* 0x080000111a127389 */ /* 0x0002a40000000010 */
[----:B012---:R-:W-:Y:S01]  /*1230*/  ENDCOLLECTIVE ;  /* 0x000000000000791b */ /* 0x007fe20003800000 */
.L_x_10903:
[----:B------:R-:W-:Y:S02]  /*1240*/  IMAD.MOV.U32 R17, RZ, RZ, 0x8 ;  /* 0x00000008ff117424 */ /* 0x000fe400078e00ff */
[----:B------:R-:W-:-:S04]  /*1250*/  FADD.FTZ R14, R12, R18 ;  /* 0x000000120c0e7221 */ /* 0x000fc80000010000 */
[----:B------:R-:W-:-:S07]  /*1260*/  IMAD.MOV.U32 R26, RZ, RZ, R14 ;  /* 0x000000ffff1a7224 */ /* 0x000fce00078e000e */
[----:B------:R-:W-:Y:S05]  /*1270*/  WARPSYNC.COLLECTIVE R15, `(.L_x_10904) ;  /* 0x000000000f087348 */ /* 0x000fea0003c00000 */
[----:B------:R0:W1:Y:S02]  /*1280*/  SHFL.DOWN P0, R18, R26, R17, R16 ;  /* 0x080000111a127389 */ /* 0x0000640000000010 */
[----:B01----:R-:W-:Y:S01]  /*1290*/  ENDCOLLECTIVE ;  /* 0x000000000000791b */ /* 0x003fe20003800000 */
.L_x_10904:
[----:B------:R-:W-:Y:S02]  /*12a0*/  IMAD.MOV.U32 R17, RZ, RZ, 0x4 ;  /* 0x00000004ff117424 */ /* 0x000fe400078e00ff */
[----:B------:R-:W-:-:S04]  /*12b0*/  FADD.FTZ R19, R14, R18 ;  /* 0x000000120e137221 */ /* 0x000fc80000010000 */
[----:B------:R-:W-:-:S07]  /*12c0*/  IMAD.MOV.U32 R26, RZ, RZ, R19 ;  /* 0x000000ffff1a7224 */ /* 0x000fce00078e0013 */
[----:B------:R-:W-:Y:S05]  /*12d0*/  WARPSYNC.COLLECTIVE R15, `(.L_x_10905) ;  /* 0x000000000f087348 */ /* 0x000fea0003c00000 */
[----:B------:R0:W1:Y:S02]  /*12e0*/  SHFL.DOWN P0, R18, R26, R17, R16 ;  /* 0x080000111a127389 */ /* 0x0000640000000010 */
[----:B01----:R-:W-:Y:S01]  /*12f0*/  ENDCOLLECTIVE ;  /* 0x000000000000791b */ /* 0x003fe20003800000 */
.L_x_10905:
[----:B------:R-:W-:Y:S02]  /*1300*/  IMAD.MOV.U32 R17, RZ, RZ, 0x2 ;  /* 0x00000002ff117424 */ /* 0x000fe400078e00ff */
[----:B------:R-:W-:-:S05]  /*1310*/  FADD.FTZ R20, R19, R18 ;  /* 0x0000001213147221 */ /* 0x000fca0000010000 */
[----:B------:R-:W-:-:S07]  /*1320*/  MOV R26, R20 ;  /* 0x00000014001a7202 */ /* 0x000fce0000000f00 */
[----:B------:R-:W-:Y:S05]  /*1330*/  WARPSYNC.COLLECTIVE R15, `(.L_x_10906) ;  /* 0x000000000f087348 */ /* 0x000fea0003c00000 */
[----:B------:R0:W1:Y:S02]  /*1340*/  SHFL.DOWN P0, R18, R26, R17, R16 ;  /* 0x080000111a127389 */ /* 0x0000640000000010 */
[----:B01----:R-:W-:Y:S01]  /*1350*/  ENDCOLLECTIVE ;  /* 0x000000000000791b */ /* 0x003fe20003800000 */
.L_x_10906:
[----:B------:R-:W-:Y:S02]  /*1360*/  IMAD.MOV.U32 R17, RZ, RZ, 0x1 ;  /* 0x00000001ff117424 */ /* 0x000fe400078e00ff */
[----:B------:R-:W-:-:S04]  /*1370*/  FADD.FTZ R22, R20, R18 ;  /* 0x0000001214167221 */ /* 0x000fc80000010000 */
[----:B------:R-:W-:-:S07]  /*1380*/  IMAD.MOV.U32 R26, RZ, RZ, R22 ;  /* 0x000000ffff1a7224 */ /* 0x000fce00078e0016 */
[----:B------:R-:W-:Y:S05]  /*1390*/  WARPSYNC.COLLECTIVE R15, `(.L_x_10907) ;  /* 0x000000000f087348 */ /* 0x000fea0003c00000 */
[----:B------:R0:W1:Y:S02]  /*13a0*/  SHFL.DOWN P0, R18, R26, R17, R16 ;  /* 0x080000111a127389 */ /* 0x0000640000000010 */
[----:B01----:R-:W-:Y:S01]  /*13b0*/  ENDCOLLECTIVE ;  /* 0x000000000000791b */ /* 0x003fe20003800000 */
.L_x_10907:
[----:B------:R-:W-:Y:S05]  /*13c0*/  BRA `(.L_x_10908) ;  /* 0xfffffff400d47947 */ /* 0x000fea000383ffff */
.L_x_10909:
        /* <DEDUP_REMOVED lines=11> */
.L_x_12201:


//--------------------- .text._ZN2at6native43_GLOBAL__N__9ae7fba5_10_SoftMax_cu_9f978f6322cunn_SoftMaxForwardRegIfffNS1_25LogSoftMaxForwardEpilogueElLi4EEEvPT1_PKT_T3_ --------------------------
	.section	.text._ZN2at6native43_GLOBAL__N__9ae7fba5_10_SoftMax_cu_9f978f6322cunn_SoftMaxForwardRegIfffNS1_25LogSoftMaxForwardEpilogueElLi4EEEvPT1_PKT_T3_,"ax",@progbits
	.align	128
.text._ZN2at6native43_GLOBAL__N__9ae7fba5_10_SoftMax_cu_9f978f6322cunn_SoftMaxForwardRegIfffNS1_25LogSoftMaxForwardEpilogueElLi4EEEvPT1_PKT_T3_:
        .type           _ZN2at6native43_GLOBAL__N__9ae7fba5_10_SoftMax_cu_9f978f6322cunn_SoftMaxForwardRegIfffNS1_25LogSoftMaxForwardEpilogueElLi4EEEvPT1_PKT_T3_,@function
        .size           _ZN2at6native43_GLOBAL__N__9ae7fba5_10_SoftMax_cu_9f978f6322cunn_SoftMaxForwardRegIfffNS1_25LogSoftMaxForwardEpilogueElLi4EEEvPT1_PKT_T3_,(.L_x_12202 - _ZN2at6native43_GLOBAL__N__9ae7fba5_10_SoftMax_cu_9f978f6322cunn_SoftMaxForwardRegIfffNS1_25LogSoftMaxForwardEpilogueElLi4EEEvPT1_PKT_T3_)
        .other          _ZN2at6native43_GLOBAL__N__9ae7fba5_10_SoftMax_cu_9f978f6322cunn_SoftMaxForwardRegIfffNS1_25LogSoftMaxForwardEpilogueElLi4EEEvPT1_PKT_T3_,@"STO_CUDA_ENTRY STV_DEFAULT"
_ZN2at6native43_GLOBAL__N__9ae7fba5_10_SoftMax_cu_9f978f6322cunn_SoftMaxForwardRegIfffNS1_25LogSoftMaxForwardEpilogueElLi4EEEvPT1_PKT_T3_:
        /* <DEDUP_REMOVED lines=72> */
[----:B------:R-:W-:-:S05]  /*0480*/  LOP3.LUT R21, R14, 0xffffffe0, RZ, 0xc0, !PT ;  /* 0xffffffe00e157812 */ /* 0x000fca00078ec0ff */
[----:B------:R-:W-:-:S05]  /*0490*/  IMAD.IADD R21, R12, 0x1, -R21 ;  /* 0x000000010c157824 */ /* 0x000fca00078e0a15 */
        /* <DEDUP_REMOVED lines=30> */
.L_x_10927:
[----:B-1----:R-:W-:-:S04]  /*0680*/  FSETP.GEU.FTZ.AND P5, PT, R22, R20, PT ;  /* 0x000000141600720b */ /* 0x002fc80003fbe000 */
[----:B0-----:R-:W-:-:S09]  /*0690*/  FSEL R22, R20, R22, !P5 ;  /* 0x0000001614167208 */ /* 0x001fd20006800000 */
.L_x_10911:
[----:B------:R-:W-:Y:S05]  /*06a0*/  BSYNC B0 ;  /* 0x0000000000007941 */ /* 0x000fea0003800000 */
.L_x_10910:
        /* <DEDUP_REMOVED lines=54> */
.L_x_10933:
[----:B-1----:R-:W-:-:S07]  /*0a10*/  FADD.FTZ R14, R23, R20 ;  /* 0x00000014170e7221 */ /* 0x002fce0000010000 */
.L_x_10914:
[----:B------:R-:W-:Y:S05]  /*0a20*/  BSYNC B0 ;  /* 0x0000000000007941 */ /* 0x000fea0003800000 */
.L_x_10913:
[----:B-1----:R-:W-:Y:S01]  /*0a30*/  @!P6 STS [UR4], R14 ;  /* 0x0000000eff00e988 */ /* 0x002fe20008000804 */
[----:B------:R-:W-:Y:S05]  /*0a40*/  WARPSYNC.ALL ;  /* 0x0000000000007948 */ /* 0x000fea0003800000 */
[----:B------:R-:W-:Y:S06]  /*0a50*/  BAR.SYNC.DEFER_BLOCKING 0x0 ;  /* 0x0000000000007b1d */ /* 0x000fec0000010000 */
[----:B------:R-:W-:Y:S01]  /*0a60*/  BSSY B0, `(.L_x_10916) ;  /* 0x000000c000007945 */ /* 0x000fe20003800000 */
[----:B------:R-:W1:Y:S02]  /*0a70*/  LDS R14, [UR4] ;  /* 0x00000004ff0e7984 */ /* 0x000e640008000800 */
[----:B-1----:R-:W1:Y:S01]  /*0a80*/  MUFU.LG2 R14, R14 ;  /* 0x0000000e000e7308 */ /* 0x002e620000000c00 */
[----:B------:R-:W-:Y:S05]  /*0a90*/  @P4 BRA `(.L_x_10917) ;  /* 0x0000000000204947 */ /* 0x000fea0003800000 */
[----:B0-----:R-:W-:Y:S01]  /*0aa0*/  IMAD.WIDE.U32 R16, R10, UR7, R12 ;  /* 0x000000070a107c25 */ /* 0x001fe2000f8e000c */
[----:B------:R-:W-:-:S03]  /*0ab0*/  ULDC.64 UR4, c[0x0][0x210] ;  /* 0x0000840000047ab9 */ /* 0x000fc60000000a00 */
[----:B------:R-:W-:Y:S01]  /*0ac0*/  IMAD R13, R11, UR7, R17 ;  /* 0x000000070b0d7c24 */ /* 0x000fe2000f8e0211 */
[----:B------:R-:W-:Y:S01]  /*0ad0*/  LEA R12, P0, R16, UR4, 0x2 ;  /* 0x00000004100c7c11 */ /* 0x000fe2000f8010ff */
[----:B------:R-:W-:-:S03]  /*0ae0*/  FADD.FTZ R17, R0, -R15 ;  /* 0x8000000f00117221 */ /* 0x000fc60000010000 */
[----:B------:R-:W-:Y:S01]  /*0af0*/  LEA.HI.X R13, R16, UR5, R13, 0x2, P0 ;  /* 0x00000005100d7c11 */ /* 0x000fe200080f140d */
[----:B-1----:R-:W-:-:S05]  /*0b00*/  FFMA.FTZ R17, R14, -0.69314718246459960938, R17 ;  /* 0xbf3172180e117823 */ /* 0x002fca0000010011 */
[----:B------:R2:W-:Y:S03]  /*0b10*/  STG.E desc[UR8][R12.64], R17 ;  /* 0x000000110c007986 */ /* 0x0005e6000c101908 */
.L_x_10917:
[----:B------:R-:W-:Y:S05]  /*0b20*/  BSYNC B0 ;  /* 0x0000000000007941 */ /* 0x000fea0003800000 */
.L_x_10916:
[----:B------:R-:W-:Y:S04]  /*0b30*/  BSSY B0, `(.L_x_10918) ;  /* 0x000000a000007945 */ /* 0x000fe80003800000 */
[----:B------:R-:W-:Y:S05]  /*0b40*/  @P3 BRA `(.L_x_10919) ;  /* 0x0000000000203947 */ /* 0x000fea0003800000 */
[----:B--2---:R-:W-:Y:S01]  /*0b50*/  IMAD.WIDE.U32 R12, R10, UR7, R8 ;  /* 0x000000070a0c7c25 */ /* 0x004fe2000f8e0008 */
[----:B------:R-:W-:-:S03]  /*0b60*/  ULDC.64 UR4, c[0x0][0x210] ;  /* 0x0000840000047ab9 */ /* 0x000fc60000000a00 */
[----:B------:R-:W-:Y:S01]  /*0b70*/  IMAD R9, R11, UR7, R13 ;  /* 0x000000070b097c24 */ /* 0x000fe2000f8e020d */
[----:B------:R-:W-:Y:S01]  /*0b80*/  LEA R8, P0, R12, UR4, 0x2 ;  /* 0x000000040c087c11 */ /* 0x000fe2000f8010ff */
[----:B------:R-:W-:-:S03]  /*0b90*/  FADD.FTZ R13, R2, -R15 ;  /* 0x8000000f020d7221 */ /* 0x000fc60000010000 */
[----:B------:R-:W-:Y:S01]  /*0ba0*/  LEA.HI.X R9, R12, UR5, R9, 0x2, P0 ;  /* 0x000000050c097c11 */ /* 0x000fe200080f1409 */
[----:B-1----:R-:W-:-:S05]  /*0bb0*/  FFMA.FTZ R13, R14, -0.69314718246459960938, R13 ;  /* 0xbf3172180e0d7823 */ /* 0x002fca000001000d */
[----:B------:R3:W-:Y:S03]  /*0bc0*/  STG.E desc[UR8][R8.64], R13 ;  /* 0x0000000d08007986 */ /* 0x0007e6000c101908 */
.L_x_10919:
[----:B------:R-:W-:Y:S05]  /*0bd0*/  BSYNC B0 ;  /* 0x0000000000007941 */ /* 0x000fea0003800000 */
.L_x_10918:
[----:B------:R-:W-:Y:S04]  /*0be0*/  BSSY B0, `(.L_x_10920) ;  /* 0x000000a000007945 */ /* 0x000fe80003800000 */
[----:B------:R-:W-:Y:S05]  /*0bf0*/  @P2 BRA `(.L_x_10921) ;  /* 0x0000000000202947 */ /* 0x000fea0003800000 */
[----:B------:R-:W-:Y:S01]  /*0c00*/  IMAD.WIDE.U32 R6, R10, UR7, R6 ;  /* 0x000000070a067c25 */ /* 0x000fe2000f8e0006 */
[----:B------:R-:W-:-:S03]  /*0c10*/  ULDC.64 UR4, c[0x0][0x210] ;  /* 0x0000840000047ab9 */ /* 0x000fc60000000a00 */
[----:B---3--:R-:W-:Y:S01]  /*0c20*/  IMAD R9, R11, UR7, R7 ;  /* 0x000000070b097c24 */ /* 0x008fe2000f8e0207 */
[----:B------:R-:W-:Y:S01]  /*0c30*/  LEA R2, P0, R6, UR4, 0x2 ;  /* 0x0000000406027c11 */ /* 0x000fe2000f8010ff */
[----:B------:R-:W-:-:S03]  /*0c40*/  FADD.FTZ R7, R3, -R15 ;  /* 0x8000000f03077221 */ /* 0x000fc60000010000 */
[----:B------:R-:W-:Y:S01]  /*0c50*/  LEA.HI.X R3, R6, UR5, R9, 0x2, P0 ;  /* 0x0000000506037c11 */ /* 0x000fe200080f1409 */
[----:B-1----:R-:W-:-:S05]  /*0c60*/  FFMA.FTZ R7, R14, -0.69314718246459960938, R7 ;  /* 0xbf3172180e077823 */ /* 0x002fca0000010007 */
[----:B------:R4:W-:Y:S03]  /*0c70*/  STG.E desc[UR8][R2.64], R7 ;  /* 0x0000000702007986 */ /* 0x0009e6000c101908 */
.L_x_10921:
[----:B------:R-:W-:Y:S05]  /*0c80*/  BSYNC B0 ;  /* 0x0000000000007941 */ /* 0x000fea0003800000 */
.L_x_10920:
[----:B------:R-:W-:Y:S05]  /*0c90*/  @P1 EXIT ;  /* 0x000000000000194d */ /* 0x000fea0003800000 */
[----:B------:R-:W-:Y:S01]  /*0ca0*/  IMAD.WIDE.U32 R4, R10, UR7, R4 ;  /* 0x000000070a047c25 */ /* 0x000fe2000f8e0004 */
[----:B------:R-:W-:-:S03]  /*0cb0*/  ULDC.64 UR4, c[0x0][0x210] ;  /* 0x0000840000047ab9 */ /* 0x000fc60000000a00 */
[----:B------:R-:W-:Y:S01]  /*0cc0*/  IMAD R11, R11, UR7, R5 ;  /* 0x000000070b0b7c24 */ /* 0x000fe2000f8e0205 */
[----:B----4-:R-:W-:Y:S01]  /*0cd0*/  LEA R2, P0, R4, UR4, 0x2 ;  /* 0x0000000404027c11 */ /* 0x010fe2000f8010ff */
[----:B------:R-:W-:-:S03]  /*0ce0*/  FADD.FTZ R5, R24, -R15 ;  /* 0x8000000f18057221 */ /* 0x000fc60000010000 */
[----:B------:R-:W-:Y:S01]  /*0cf0*/  LEA.HI.X R3, R4, UR5, R11, 0x2, P0 ;  /* 0x0000000504037c11 */ /* 0x000fe200080f140b */
[----:B-1----:R-:W-:-:S05]  /*0d00*/  FFMA.FTZ R5, R14, -0.69314718246459960938, R5 ;  /* 0xbf3172180e057823 */ /* 0x002fca0000010005 */
[----:B------:R-:W-:Y:S01]  /*0d10*/  STG.E desc[UR8][R2.64], R5 ;  /* 0x0000000502007986 */ /* 0x000fe2000c101908 */
[----:B------:R-:W-:Y:S05]  /*0d20*/  EXIT ;  /* 0x000000000000794d */ /* 0x000fea0003800000 */
.L_x_10912:
[----:B-1----:R-:W-:Y:S01]  /*0d30*/  IMAD.MOV.U32 R28, RZ, RZ, R22 ;  /* 0x000000ffff1c7224 */ /* 0x002fe200078e0016 */
[----:B------:R-:W-:Y:S01]  /*0d40*/  MOV R17, 0xffffffff ;  /* 0xffffffff00117802 */ /* 0x000fe20000000f00 */
[----:B------:R-:W-:Y:S02]  /*0d50*/  IMAD.MOV.U32 R19, RZ, RZ, 0x10 ;  /* 0x00000010ff137424 */ /* 0x000fe400078e00ff */
[----:B------:R-:W-:-:S07]  /*0d60*/  IMAD.MOV.U32 R18, RZ, RZ, 0x1f ;  /* 0x0000001fff127424 */ /* 0x000fce00078e00ff */
[----:B------:R-:W-:Y:S05]  /*0d70*/  WARPSYNC.COLLECTIVE R17, `(.L_x_10922) ;  /* 0x0000000011087348 */ /* 0x000fea0003c00000 */
[----:B------:R0:W1:Y:S02]  /*0d80*/  SHFL.DOWN P5, R20, R28, R19, R18 ;  /* 0x080000131c147389 */ /* 0x00006400000a0012 */
[----:B01----:R-:W-:Y:S01]  /*0d90*/  ENDCOLLECTIVE ;  /* 0x000000000000791b */ /* 0x003fe20003800000 */
.L_x_10922:
[----:B------:R-:W-:Y:S01]  /*0da0*/  IMAD.MOV.U32 R19, RZ, RZ, 0x8 ;  /* 0x00000008ff137424 */ /* 0x000fe200078e00ff */
[----:B------:R-:W-:-:S04]  /*0db0*/  FSETP.GEU.FTZ.AND P5, PT, R22, R20, PT ;  /* 0x000000141600720b */ /* 0x000fc80003fbe000 */
[----:B------:R-:W-:-:S05]  /*0dc0*/  FSEL R15, R20, R22, !P5 ;  /* 0x00000016140f7208 */ /* 0x000fca0006800000 */
[----:B------:R-:W-:-:S07]  /*0dd0*/  IMAD.MOV.U32 R28, RZ, RZ, R15 ;  /* 0x000000ffff1c7224 */ /* 0x000fce00078e000f */
[----:B------:R-:W-:Y:S05]  /*0de0*/  WARPSYNC.COLLECTIVE R17, `(.L_x_10923) ;  /* 0x0000000011087348 */ /* 0x000fea0003c00000 */
[----:B------:R0:W1:Y:S02]  /*0df0*/  SHFL.DOWN P5, R20, R28, R19, R18 ;  /* 0x080000131c147389 */ /* 0x00006400000a0012 */
[----:B01----:R-:W-:Y:S01]  /*0e00*/  ENDCOLLECTIVE ;  /* 0x000000000000791b */ /* 0x003fe20003800000 */
.L_x_10923:
[----:B------:R-:W-:Y:S01]  /*0e10*/  IMAD.MOV.U32 R19, RZ, RZ, 0x4 ;  /* 0x00000004ff137424 */ /* 0x000fe200078e00ff */
[----:B------:R-:W-:-:S04]  /*0e20*/  FSETP.GEU.FTZ.AND P5, PT, R15, R20, PT ;  /* 0x000000140f00720b */ /* 0x000fc80003fbe000 */
[----:B------:R-:W-:-:S05]  /*0e30*/  FSEL R21, R20, R15, !P5 ;  /* 0x0000000f14157208 */ /* 0x000fca0006800000 */
[----:B------:R-:W-:-:S07]  /*0e40*/  IMAD.MOV.U32 R28, RZ, RZ, R21 ;  /* 0x000000ffff1c7224 */ /* 0x000fce00078e0015 */
[----:B------:R-:W-:Y:S05]  /*0e50*/  WARPSYNC.COLLECTIVE R17, `(.L_x_10924) ;  /* 0x0000000011087348 */ /* 0x000fea0003c00000 */
[----:B------:R0:W1:Y:S02]  /*0e60*/  SHFL.DOWN P5, R20, R28, R19, R18 ;  /* 0x080000131c147389 */ /* 0x00006400000a0012 */
[----:B01----:R-:W-:Y:S01]  /*0e70*/  ENDCOLLECTIVE ;  /* 0x000000000000791b */ /* 0x003fe20003800000 */
.L_x_10924:
[----:B------:R-:W-:Y:S01]  /*0e80*/  HFMA2.MMA R19, -RZ, RZ, 0, 1.1920928955078125e-07 ;  /* 0x00000002ff137435 */ /* 0x000fe200000001ff */
[----:B------:R-:W-:-:S04]  /*0e90*/  FSETP.GEU.FTZ.AND P5, PT, R21, R20, PT ;  /* 0x000000141500720b */ /* 0x000fc80003fbe000 */
[----:B------:R-:W-:-:S05]  /*0ea0*/  FSEL R25, R20, R21, !P5 ;  /* 0x0000001514197208 */ /* 0x000fca0006800000 */
[----:B------:R-:W-:-:S07]  /*0eb0*/  IMAD.MOV.U32 R28, RZ, RZ, R25 ;  /* 0x000000ffff1c7224 */ /* 0x000fce00078e0019 */
[----:B------:R-:W-:Y:S05]  /*0ec0*/  WARPSYNC.COLLECTIVE R17, `(.L_x_10925) ;  /* 0x0000000011087348 */ /* 0x000fea0003c00000 */
[----:B------:R0:W1:Y:S02]  /*0ed0*/  SHFL.DOWN P5, R20, R28, R19, R18 ;  /* 0x080000131c147389 */ /* 0x00006400000a0012 */
[----:B01----:R-:W-:Y:S01]  /*0ee0*/  ENDCOLLECTIVE ;  /* 0x000000000000791b */ /* 0x003fe20003800000 */
.L_x_10925:
[----:B------:R-:W-:Y:S01]  /*0ef0*/  IMAD.MOV.U32 R19, RZ, RZ, 0x1 ;  /* 0x00000001ff137424 */ /* 0x000fe200078e00ff */
[----:B------:R-:W-:-:S04]  /*0f00*/  FSETP.GEU.FTZ.AND P5, PT, R25, R20, PT ;  /* 0x000000141900720b */ /* 0x000fc80003fbe000 */
[----:B------:R-:W-:-:S05]  /*0f10*/  FSEL R22, R20, R25, !P5 ;  /* 0x0000001914167208 */ /* 0x000fca0006800000 */
[----:B------:R-:W-:-:S07]  /*0f20*/  IMAD.MOV.U32 R28, RZ, RZ, R22 ;  /* 0x000000ffff1c7224 */ /* 0x000fce00078e0016 */
[----:B------:R-:W-:Y:S05]  /*0f30*/  WARPSYNC.COLLECTIVE R17, `(.L_x_10926) ;  /* 0x0000000011087348 */ /* 0x000fea0003c00000 */
[----:B------:R0:W1:Y:S02]  /*0f40*/  SHFL.DOWN P5, R20, R28, R19, R18 ;  /* 0x080000131c147389 */ /* 0x00006400000a0012 */
[----:B01----:R-:W-:Y:S01]  /*0f50*/  ENDCOLLECTIVE ;  /* 0x000000000000791b */ /* 0x003fe20003800000 */
.L_x_10926:
[----:B------:R-:W-:Y:S05]  /*0f60*/  BRA `(.L_x_10927) ;  /* 0xfffffff400c47947 */ /* 0x000fea000383ffff */
.L_x_10915:
[----:B-1----:R-:W-:Y:S01]  /*0f70*/  IMAD.MOV.U32 R28, RZ, RZ, R14 ;  /* 0x000000ffff1c7224 */ /* 0x002fe200078e000e */
[----:B------:R-:W-:Y:S01]  /*0f80*/  MOV R17, 0xffffffff ;  /* 0xffffffff00117802 */ /* 0x000fe20000000f00 */
[----:B------:R-:W-:Y:S02]  /*0f90*/  IMAD.MOV.U32 R19, RZ, RZ, 0x10 ;  /* 0x00000010ff137424 */ /* 0x000fe400078e00ff */
[----:B------:R-:W-:-:S07]  /*0fa0*/  IMAD.MOV.U32 R18, RZ, RZ, 0x1f ;  /* 0x0000001fff127424 */ /* 0x000fce00078e00ff */
[----:B0-----:R-:W-:Y:S05]  /*0fb0*/  WARPSYNC.COLLECTIVE R17, `(.L_x_10928) ;  /* 0x0000000011087348 */ /* 0x001fea0003c00000 */
[----:B------:R1:W2:Y:S02]  /*0fc0*/  SHFL.DOWN P5, R20, R28, R19, R18 ;  /* 0x080000131c147389 */ /* 0x0002a400000a0012 */
[----:B012---:R-:W-:Y:S01]  /*0fd0*/  ENDCOLLECTIVE ;  /* 0x000000000000791b */ /* 0x007fe20003800000 */
.L_x_10928:
[----:B------:R-:W-:Y:S02]  /*0fe0*/  IMAD.MOV.U32 R19, RZ, RZ, 0x8 ;  /* 0x00000008ff137424 */ /* 0x000fe400078e00ff */
[----:B------:R-:W-:-:S04]  /*0ff0*/  FADD.FTZ R16, R14, R20 ;  /* 0x000000140e107221 */ /* 0x000fc80000010000 */
[----:B------:R-:W-:-:S07]  /*1000*/  IMAD.MOV.U32 R28, RZ, RZ, R16 ;  /* 0x000000ffff1c7224 */ /* 0x000fce00078e0010 */
[----:B------:R-:W-:Y:S05]  /*1010*/  WARPSYNC.COLLECTIVE R17, `(.L_x_10929) ;  /* 0x0000000011087348 */ /* 0x000fea0003c00000 */
[----:B------:R0:W1:Y:S02]  /*1020*/  SHFL.DOWN P5, R20, R28, R19, R18 ;  /* 0x080000131c147389 */ /* 0x00006400000a0012 */
[----:B01----:R-:W-:Y:S01]  /*1030*/  ENDCOLLECTIVE ;  /* 0x000000000000791b */ /* 0x003fe20003800000 */
.L_x_10929:
[----:B------:R-:W-:Y:S02]  /*1040*/  IMAD.MOV.U32 R19, RZ, RZ, 0x4 ;  /* 0x00000004ff137424 */ /* 0x000fe400078e00ff */
[----:B------:R-:W-:-:S04]  /*1050*/  FADD.FTZ R21, R16, R20 ;  /* 0x0000001410157221 */ /* 0x000fc80000010000 */
[----:B------:R-:W-:-:S07]  /*1060*/  IMAD.MOV.U32 R28, RZ, RZ, R21 ;  /* 0x000000ffff1c7224 */ /* 0x000fce00078e0015 */
[----:B------:R-:W-:Y:S05]  /*1070*/  WARPSYNC.COLLECTIVE R17, `(.L_x_10930) ;  /* 0x0000000011087348 */ /* 0x000fea0003c00000 */
[----:B------:R0:W1:Y:S02]  /*1080*/  SHFL.DOWN P5, R20, R28, R19, R18 ;  /* 0x080000131c147389 */ /* 0x00006400000a0012 */
[----:B01----:R-:W-:Y:S01]  /*1090*/  ENDCOLLECTIVE ;  /* 0x000000000000791b */ /* 0x003fe20003800000 */
.L_x_10930:
[----:B------:R-:W-:Y:S02]  /*10a0*/  IMAD.MOV.U32 R19, RZ, RZ, 0x2 ;  /* 0x00000002ff137424 */ /* 0x000fe400078e00ff */
[----:B------:R-:W-:-:S05]  /*10b0*/  FADD.FTZ R22, R21, R20 ;  /* 0x0000001415167221 */ /* 0x000fca0000010000 */
[----:B------:R-:W-:-:S07]  /*10c0*/  MOV R28, R22 ;  /* 0x00000016001c7202 */ /* 0x000fce0000000f00 */
[----:B------:R-:W-:Y:S05]  /*10d0*/  WARPSYNC.COLLECTIVE R17, `(.L_x_10931) ;  /* 0x0000000011087348 */ /* 0x000fea0003c00000 */
[----:B------:R0:W1:Y:S02]  /*10e0*/  SHFL.DOWN P5, R20, R28, R19, R18 ;  /* 0x080000131c147389 */ /* 0x00006400000a0012 */
[----:B01----:R-:W-:Y:S01]  /*10f0*/  ENDCOLLECTIVE ;  /* 0x000000000000791b */ /* 0x003fe20003800000 */
.L_x_10931:
[----:B------:R-:W-:Y:S02]  /*1100*/  IMAD.MOV.U32 R19, RZ, RZ, 0x1 ;  /* 0x00000001ff137424 */ /* 0x000fe400078e00ff */
[----:B------:R-:W-:-:S04]  /*1110*/  FADD.FTZ R23, R22, R20 ;  /* 0x0000001416177221 */ /* 0x000fc80000010000 */
[----:B------:R-:W-:-:S07]  /*1120*/  IMAD.MOV.U32 R28, RZ, RZ, R23 ;  /* 0x000000ffff1c7224 */ /* 0x000fce00078e0017 */
[----:B------:R-:W-:Y:S05]  /*1130*/  WARPSYNC.COLLECTIVE R17, `(.L_x_10932) ;  /* 0x0000000011087348 */ /* 0x000fea0003c00000 */
[----:B------:R0:W1:Y:S02]  /*1140*/  SHFL.DOWN P5, R20, R28, R19, R18 ;  /* 0x080000131c147389 */ /* 0x00006400000a0012 */
[----:B01----:R-:W-:Y:S01]  /*1150*/  ENDCOLLECTIVE ;  /* 0x000000000000791b */ /* 0x003fe20003800000 */
.L_x_10932:
[----:B------:R-:W-:Y:S05]  /*1160*/  BRA `(.L_x_10933) ;  /* 0xfffffff800287947 */ /* 0x000fea000383ffff */
.L_x_10934:
        /* <DEDUP_REMOVED lines=9> */
.L_x_12202:


//--------------------- .text._ZN2at6native43_GLOBAL__N__9ae7fba5_10_SoftMax_cu_9f978f6322cunn_SoftMaxForwardRegIfffNS1_25LogSoftMaxForwardEpilogueElLi3EEEvPT1_PKT_T3_ --------------------------
	.section	.text._ZN2at6native43_GLOBAL__N__9ae7fba5_10_SoftMax_cu_9f978f6322cunn_SoftMaxForwardRegIfffNS1_25LogSoftMaxForwardEpilogueElLi3EEEvPT1_PKT_T3_,"ax",@progbits
	.align	128
.text._ZN2at6native43_GLOBAL__N__9ae7fba5_10_SoftMax_cu_9f978f6322cunn_SoftMaxForwardRegIfffNS1_25LogSoftMaxForwardEpilogueElLi3EEEvPT1_PKT_T3_:
        .type           _ZN2at6native43_GLOBAL__N__9ae7fba5_10_SoftMax_cu_9f978f6322cunn_SoftMaxForwardRegIfffNS1_25LogSoftMaxForwardEpilogueElLi3EEEvPT1_PKT_T3_,@function
        .size           _ZN2at6native43_GLOBAL__N__9ae7fba5_10_SoftMax_cu_9f978f6322cunn_SoftMaxForwardRegIfffNS1_25LogSoftMaxForwardEpilogueElLi3EEEvPT1_PKT_T3_,(.L_x_12203 - _ZN2at6native43_GLOBAL__N__9ae7fba5_10_SoftMax_cu_9f978f6322cunn_SoftMaxForwardRegIfffNS1_25LogSoftMaxForwardEpilogueElLi3EEEvPT1_PKT_T3_)
        .other          _ZN2at6native43_GLOBAL__N__9ae7fba5_10_SoftMax_cu_9f978f6322cunn_SoftMaxForwardRegIfffNS1_25LogSoftMaxForwardEpilogueElLi3EEEvPT1_PKT_T3_,@"STO_CUDA_ENTRY STV_DEFAULT"
_ZN2at6native43_GLOBAL__N__9ae7fba5_10_SoftMax_cu_9f978f6322cunn_SoftMaxForwardRegIfffNS1_25LogSoftMaxForwardEpilogueElLi3EEEvPT1_PKT_T3_:
        /* <DEDUP_REMOVED lines=92> */
.L_x_10950:
[----:B-1----:R-:W-:-:S04]  /*05c0*/  FSETP.GEU.FTZ.AND P5, PT, R17, R20, PT ;  /* 0x000000141100720b */ /* 0x002fc80003fbe000 */
[----:B------:R-:W-:-:S09]  /*05d0*/  FSEL R15, R20, R17, !P5 ;  /* 0x00000011140f7208 */ /* 0x000fd20006800000 */
.L_x_10936:
[----:B------:R-:W-:Y:S05]  /*05e0*/  BSYNC B0 ;  /* 0x0000000000007941 */ /* 0x000fea0003800000 */
.L_x_10935:
        /* <DEDUP_REMOVED lines=49> */
.L_x_10956:
[----:B-1----:R-:W-:-:S07]  /*0900*/  FADD.FTZ R12, R16, R19 ;  /* 0x00000013100c7221 */ /* 0x002fce0000010000 */
.L_x_10939:
[----:B------:R-:W-:Y:S05]  /*0910*/  BSYNC B0 ;  /* 0x0000000000007941 */ /* 0x000fea0003800000 */
.L_x_10938:
        /* <DEDUP_REMOVED lines=15> */
.L_x_10942:
[----:B------:R-:W-:Y:S05]  /*0a10*/  BSYNC B0 ;  /* 0x0000000000007941 */ /* 0x000fea0003800000 */
.L_x_10941:
[----:B------:R-:W-:Y:S04]  /*0a20*/  BSSY B0, `(.L_x_10943) ;  /* 0x000000a000007945 */ /* 0x000fe80003800000 */
[----:B------:R-:W-:Y:S05]  /*0a30*/  @P1 BRA `(.L_x_10944) ;  /* 0x0000000000201947 */ /* 0x000fea0003800000 */
[----:B------:R-:W-:Y:S01]  /*0a40*/  IMAD.WIDE.U32 R6, R4, UR7, R6 ;  /* 0x0000000704067c25 */ /* 0x000fe2000f8e0006 */
[----:B------:R-:W-:-:S03]  /*0a50*/  ULDC.64 UR4, c[0x0][0x210] ;  /* 0x0000840000047ab9 */ /* 0x000fc60000000a00 */
[----:B--2---:R-:W-:Y:S01]  /*0a60*/  IMAD R3, R5, UR7, R7 ;  /* 0x0000000705037c24 */ /* 0x004fe2000f8e0207 */
[----:B------:R-:W-:Y:S01]  /*0a70*/  LEA R2, P1, R6, UR4, 0x2 ;  /* 0x0000000406027c11 */ /* 0x000fe2000f8210ff */
[----:B------:R-:W-:-:S03]  /*0a80*/  FADD.FTZ R7, R0, -R13 ;  /* 0x8000000d00077221 */ /* 0x000fc60000010000 */
[----:B------:R-:W-:Y:S01]  /*0a90*/  LEA.HI.X R3, R6, UR5, R3, 0x2, P1 ;  /* 0x0000000506037c11 */ /* 0x000fe200088f1403 */
[----:B-1----:R-:W-:-:S05]  /*0aa0*/  FFMA.FTZ R7, R12, -0.69314718246459960938, R7 ;  /* 0xbf3172180c077823 */ /* 0x002fca0000010007 */
[----:B------:R3:W-:Y:S03]  /*0ab0*/  STG.E desc[UR8][R2.64], R7 ;  /* 0x0000000702007986 */ /* 0x0007e6000c101908 */
.L_x_10944:
[----:B------:R-:W-:Y:S05]  /*0ac0*/  BSYNC B0 ;  /* 0x0000000000007941 */ /* 0x000fea0003800000 */
.L_x_10943:
[----:B------:R-:W-:Y:S05]  /*0ad0*/  @P0 EXIT ;  /* 0x000000000000094d */ /* 0x000fea0003800000 */
[----:B------:R-:W-:Y:S01]  /*0ae0*/  IMAD.WIDE.U32 R8, R4, UR7, R8 ;  /* 0x0000000704087c25 */ /* 0x000fe2000f8e0008 */
[----:B------:R-:W-:-:S03]  /*0af0*/  ULDC.64 UR4, c[0x0][0x210] ;  /* 0x0000840000047ab9 */ /* 0x000fc60000000a00 */
[----:B--23--:R-:W-:Y:S01]  /*0b00*/  IMAD R3, R5, UR7, R9 ;  /* 0x0000000705037c24 */ /* 0x00cfe2000f8e0209 */
[----:B------:R-:W-:Y:S01]  /*0b10*/  LEA R2, P0, R8, UR4, 0x2 ;  /* 0x0000000408027c11 */ /* 0x000fe2000f8010ff */
[----:B------:R-:W-:-:S03]  /*0b20*/  FADD.FTZ R5, R11, -R13 ;  /* 0x8000000d0b057221 */ /* 0x000fc60000010000 */
[----:B------:R-:W-:Y:S01]  /*0b30*/  LEA.HI.X R3, R8, UR5, R3, 0x2, P0 ;  /* 0x0000000508037c11 */ /* 0x000fe200080f1403 */
[----:B-1----:R-:W-:-:S05]  /*0b40*/  FFMA.FTZ R5, R12, -0.69314718246459960938, R5 ;  /* 0xbf3172180c057823 */ /* 0x002fca0000010005 */
[----:B------:R-:W-:Y:S01]  /*0b50*/  STG.E desc[UR8][R2.64], R5 ;  /* 0x0000000502007986 */ /* 0x000fe2000c101908 */
[----:B------:R-:W-:Y:S05]  /*0b60*/  EXIT ;  /* 0x000000000000794d */ /* 0x000fea0003800000 */
.L_x_10937:
[----:B------:R-:W-:Y:S01]  /*0b70*/  HFMA2.MMA R23, -RZ, RZ, 0, 9.5367431640625e-07 ;  /* 0x00000010ff177435 */ /* 0x000fe200000001ff */
[----:B-1----:R-:W-:Y:S02]  /*0b80*/  IMAD.MOV.U32 R22, RZ, RZ, R15 ;  /* 0x000000ffff167224 */ /* 0x002fe400078e000f */
[----:B------:R-:W-:Y:S02]  /*0b90*/  IMAD.MOV.U32 R24, RZ, RZ, 0x1f ;  /* 0x0000001fff187424 */ /* 0x000fe400078e00ff */
[----:B------:R-:W-:-:S07]  /*0ba0*/  IMAD.MOV.U32 R21, RZ, RZ, -0x1 ;  /* 0xffffffffff157424 */ /* 0x000fce00078e00ff */
[----:B------:R-:W-:Y:S05]  /*0bb0*/  WARPSYNC.COLLECTIVE R21, `(.L_x_10945) ;  /* 0x0000000015087348 */ /* 0x000fea0003c00000 */
[----:B------:R0:W1:Y:S02]  /*0bc0*/  SHFL.DOWN P5, R20, R22, R23, R24 ;  /* 0x0800001716147389 */ /* 0x00006400000a0018 */
[----:B01----:R-:W-:Y:S01]  /*0bd0*/  ENDCOLLECTIVE ;  /* 0x000000000000791b */ /* 0x003fe20003800000 */
.L_x_10945:
        /* <DEDUP_REMOVED lines=8> */
.L_x_10946:
        /* <DEDUP_REMOVED lines=8> */
.L_x_10947:
        /* <DEDUP_REMOVED lines=8> */
.L_x_10948:
        /* <DEDUP_REMOVED lines=8> */
.L_x_10949:
[----:B------:R-:W-:Y:S05]  /*0de0*/  BRA `(.L_x_10950) ;  /* 0xfffffff400f47947 */ /* 0x000fea000383ffff */
.L_x_10940:
[----:B------:R-:W-:Y:S01]  /*0df0*/  HFMA2.MMA R24, -RZ, RZ, 0, 1.847743988037109375e-06 ;  /* 0x0000001fff187435 */ /* 0x000fe200000001ff */
[----:B-1----:R-:W-:Y:S02]  /*0e00*/  IMAD.MOV.U32 R22, RZ, RZ, R12 ;  /* 0x000000ffff167224 */ /* 0x002fe400078e000c */
[----:B------:R-:W-:Y:S02]  /*0e10*/  IMAD.MOV.U32 R23, RZ, RZ, 0x10 ;  /* 0x00000010ff177424 */ /* 0x000fe400078e00ff */
[----:B------:R-:W-:-:S07]  /*0e20*/  IMAD.MOV.U32 R21, RZ, RZ, -0x1 ;  /* 0xffffffffff157424 */ /* 0x000fce00078e00ff */
[----:B0-----:R-:W-:Y:S05]  /*0e30*/  WARPSYNC.COLLECTIVE R21, `(.L_x_10951) ;  /* 0x0000000015087348 */ /* 0x001fea0003c00000 */
[----:B0-----:R0:W1:Y:S02]  /*0e40*/  SHFL.DOWN P5, R20, R22, R23, R24 ;  /* 0x0800001716147389 */ /* 0x00106400000a0018 */
[----:B01----:R-:W-:Y:S01]  /*0e50*/  ENDCOLLECTIVE ;  /* 0x000000000000791b */ /* 0x003fe20003800000 */
.L_x_10951:
[----:B------:R-:W-:Y:S01]  /*0e60*/  MOV R23, 0x8 ;  /* 0x0000000800177802 */ /* 0x000fe20000000f00 */
[----:B------:R-:W-:-:S04]  /*0e70*/  IMAD.MOV.U32 R15, RZ, RZ, R20 ;  /* 0x000000ffff0f7224 */ /* 0x000fc800078e0014 */
[----:B------:R-:W-:-:S04]  /*0e80*/  FADD.FTZ R15, R12, R15 ;  /* 0x0000000f0c0f7221 */ /* 0x000fc80000010000 */
[----:B------:R-:W-:-:S07]  /*0e90*/  IMAD.MOV.U32 R22, RZ, RZ, R15 ;  /* 0x000000ffff167224 */ /* 0x000fce00078e000f */
[----:B------:R-:W-:Y:S05]  /*0ea0*/  WARPSYNC.COLLECTIVE R21, `(.L_x_10952) ;  /* 0x0000000015087348 */ /* 0x000fea0003c00000 */
[----:B------:R0:W1:Y:S02]  /*0eb0*/  SHFL.DOWN P5, R20, R22, R23, R24 ;  /* 0x0800001716147389 */ /* 0x00006400000a0018 */
[----:B01----:R-:W-:Y:S01]  /*0ec0*/  ENDCOLLECTIVE ;  /* 0x000000000000791b */ /* 0x003fe20003800000 */
.L_x_10952:
[----:B------:R-:W-:Y:S02]  /*0ed0*/  IMAD.MOV.U32 R23, RZ, RZ, 0x4 ;  /* 0x00000004ff177424 */ /* 0x000fe400078e00ff */
[----:B------:R-:W-:-:S04]  /*0ee0*/  IMAD.MOV.U32 R14, RZ, RZ, R20 ;  /* 0x000000ffff0e7224 */ /* 0x000fc800078e0014 */
[----:B------:R-:W-:-:S04]  /*0ef0*/  FADD.FTZ R14, R15, R14 ;  /* 0x0000000e0f0e7221 */ /* 0x000fc80000010000 */
[----:B------:R-:W-:-:S07]  /*0f00*/  IMAD.MOV.U32 R22, RZ, RZ, R14 ;  /* 0x000000ffff167224 */ /* 0x000fce00078e000e */
[----:B------:R-:W-:Y:S05]  /*0f10*/  WARPSYNC.COLLECTIVE R21, `(.L_x_10953) ;  /* 0x0000000015087348 */ /* 0x000fea0003c00000 */
[----:B------:R0:W1:Y:S02]  /*0f20*/  SHFL.DOWN P5, R20, R22, R23, R24 ;  /* 0x0800001716147389 */ /* 0x00006400000a0018 */
[----:B01----:R-:W-:Y:S01]  /*0f30*/  ENDCOLLECTIVE ;  /* 0x000000000000791b */ /* 0x003fe20003800000 */
.L_x_10953:
[----:B------:R-:W-:Y:S01]  /*0f40*/  IMAD.MOV.U32 R23, RZ, RZ, 0x2 ;  /* 0x00000002ff177424 */ /* 0x000fe200078e00ff */
[----:B------:R-:W-:-:S05]  /*0f50*/  MOV R17, R20 ;  /* 0x0000001400117202 */ /* 0x000fca0000000f00 */
[----:B------:R-:W-:-:S04]  /*0f60*/  FADD.FTZ R17, R14, R17 ;  /* 0x000000110e117221 */ /* 0x000fc80000010000 */
[----:B------:R-:W-:-:S07]  /*0f70*/  IMAD.MOV.U32 R22, RZ, RZ, R17 ;  /* 0x000000ffff167224 */ /* 0x000fce00078e0011 */
[----:B------:R-:W-:Y:S05]  /*0f80*/  WARPSYNC.COLLECTIVE R21, `(.L_x_10954) ;  /* 0x0000000015087348 */ /* 0x000fea0003c00000 */
[----:B------:R0:W1:Y:S02]  /*0f90*/  SHFL.DOWN P5, R20, R22, R23, R24 ;  /* 0x0800001716147389 */ /* 0x00006400000a0018 */
[----:B01----:R-:W-:Y:S01]  /*0fa0*/  ENDCOLLECTIVE ;  /* 0x000000000000791b */ /* 0x003fe20003800000 */
.L_x_10954:
[----:B------:R-:W-:Y:S02]  /*0fb0*/  IMAD.MOV.U32 R23, RZ, RZ, 0x1 ;  /* 0x00000001ff177424 */ /* 0x000fe400078e00ff */
[----:B------:R-:W-:-:S04]  /*0fc0*/  IMAD.MOV.U32 R16, RZ, RZ, R20 ;  /* 0x000000ffff107224 */ /* 0x000fc800078e0014 */
[----:B------:R-:W-:-:S05]  /*0fd0*/  FADD.FTZ R16, R17, R16 ;  /* 0x0000001011107221 */ /* 0x000fca0000010000 */
[----:B------:R-:W-:-:S07]  /*0fe0*/  MOV R22, R16 ;  /* 0x0000001000167202 */ /* 0x000fce0000000f00 */
[----:B------:R-:W-:Y:S05]  /*0ff0*/  WARPSYNC.COLLECTIVE R21, `(.L_x_10955) ;  /* 0x0000000015087348 */ /* 0x000fea0003c00000 */
[----:B------:R0:W1:Y:S02]  /*1000*/  SHFL.DOWN P5, R20, R22, R23, R24 ;  /* 0x0800001716147389 */ /* 0x00006400000a0018 */
[----:B01----:R-:W-:Y:S01]  /*1010*/  ENDCOLLECTIVE ;  /* 0x000000000000791b */ /* 0x003fe20003800000 */
.L_x_10955:
[----:B------:R-:W-:Y:S01]  /*1020*/  IMAD.MOV.U32 R19, RZ, RZ, R20 ;  /* 0x000000ffff137224 */ /* 0x000fe200078e0014 */
[----:B------:R-:W-:Y:S06]  /*1030*/  BRA `(.L_x_10956) ;  /* 0xfffffff800307947 */ /* 0x000fec000383ffff */
.L_x_10957:
        /* <DEDUP_REMOVED lines=12> */
.L_x_12203:


//--------------------- .text._ZN2at6native43_GLOBAL__N__9ae7fba5_10_SoftMax_cu_9f978f6322cunn_SoftMaxForwardRegIfffNS1_25LogSoftMaxForwardEpilogueElLi2EEEvPT1_PKT_T3_ --------------------------
	.section	.text._ZN2at6native43_GLOBAL__N__9ae7fba5_10_SoftMax_cu_9f978f6322cunn_SoftMaxForwardRegIfffNS1_25LogSoftMaxForwardEpilogueElLi2EEEvPT1_PKT_T3_,"ax",@progbits
	.align	128
.text._ZN2at6native43_GLOBAL__N__9ae7fba5_10_SoftMax_cu_9f978f6322cunn_SoftMaxForwardRegIfffNS1_25LogSoftMaxForwardEpilogueElLi2EEEvPT1_PKT_T3_:
        .type           _ZN2at6native43_GLOBAL__N__9ae7fba5_10_SoftMax_cu_9f978f6322cunn_SoftMaxForwardRegIfffNS1_25LogSoftMaxForwardEpilogueElLi2EEEvPT1_PKT_T3_,@function
        .size           _ZN2at6native43_GLOBAL__N__9ae7fba5_10_SoftMax_cu_9f978f6322cunn_SoftMaxForwardRegIfffNS1_25LogSoftMaxForwardEpilogueElLi2EEEvPT1_PKT_T3_,(.L_x_12204 - _ZN2at6native43_GLOBAL__N__9ae7fba5_10_SoftMax_cu_9f978f6322cunn_SoftMaxForwardRegIfffNS1_25LogSoftMaxForwardEpilogueElLi2EEEvPT1_PKT_T3_)
        .other          _ZN2at6native43_GLOBAL__N__9ae7fba5_10_SoftMax_cu_9f978f6322cunn_SoftMaxForwardRegIfffNS1_25LogSoftMaxForwardEpilogueElLi2EEEvPT1_PKT_T3_,@"STO_CUDA_ENTRY STV_DEFAULT"
_ZN2at6native43_GLOBAL__N__9ae7fba5_10_SoftMax_cu_9f978f6322cunn_SoftMaxForwardRegIfffNS1_25LogSoftMaxForwardEpilogueElLi2EEEvPT1_PKT_T3_:
        /* <DEDUP_REMOVED lines=80> */
.L_x_10971:
[----:B-1----:R-:W-:-:S04]  /*0500*/  FSETP.GEU.FTZ.AND P4, PT, R15, R16, PT ;  /* 0x000000100f00720b */ /* 0x002fc80003f9e000 */
[----:B------:R-:W-:-:S09]  /*0510*/  FSEL R11, R16, R15, !P4 ;  /* 0x0000000f100b7208 */ /* 0x000fd20006000000 */
.L_x_10959:
[----:B------:R-:W-:Y:S05]  /*0520*/  BSYNC B0 ;  /* 0x0000000000007941 */ /* 0x000fea0003800000 */
.L_x_10958:
        /* <DEDUP_REMOVED lines=44> */
.L_x_10977:
[----:B-1----:R-:W-:-:S07]  /*07f0*/  FADD.FTZ R9, R15, R14 ;  /* 0x0000000e0f097221 */ /* 0x002fce0000010000 */
.L_x_10962:
[----:B------:R-:W-:Y:S05]  /*0800*/  BSYNC B0 ;  /* 0x0000000000007941 */ /* 0x000fea0003800000 */
.L_x_10961:
        /* <DEDUP_REMOVED lines=9> */
[----:B------:R-:W-:Y:S01]  /*08a0*/  FADD.FTZ R8, R8, -R11 ;  /* 0x8000000b08087221 */ /* 0x000fe20000010000 */
[----:B------:R-:W-:Y:S01]  /*08b0*/  IMAD R7, R3, UR7, R13 ;  /* 0x0000000703077c24 */ /* 0x000fe2000f8e020d */
[C---:B------:R-:W-:Y:S02]  /*08c0*/  LEA R6, P1, R12.reuse, UR4, 0x2 ;  /* 0x000000040c067c11 */ /* 0x040fe4000f8210ff */
[----:B-1----:R-:W-:Y:S02]  /*08d0*/  FFMA.FTZ R13, R9, -0.69314718246459960938, R8 ;  /* 0xbf317218090d7823 */ /* 0x002fe40000010008 */
[----:B------:R-:W-:-:S05]  /*08e0*/  LEA.HI.X R7, R12, UR5, R7, 0x2, P1 ;  /* 0x000000050c077c11 */ /* 0x000fca00088f1407 */
[----:B------:R2:W-:Y:S04]  /*08f0*/  STG.E desc[UR8][R6.64], R13 ;  /* 0x0000000d06007986 */ /* 0x0005e8000c101908 */
.L_x_10965:
[----:B------:R-:W-:Y:S05]  /*0900*/  BSYNC B0 ;  /* 0x0000000000007941 */ /* 0x000fea0003800000 */
.L_x_10964:
[----:B------:R-:W-:Y:S05]  /*0910*/  @P0 EXIT ;  /* 0x000000000000094d */ /* 0x000fea0003800000 */
[----:B------:R-:W-:Y:S01]  /*0920*/  IMAD.WIDE.U32 R4, R2, UR7, R4 ;  /* 0x0000000702047c25 */ /* 0x000fe2000f8e0004 */
[----:B------:R-:W-:-:S03]  /*0930*/  ULDC.64 UR4, c[0x0][0x210] ;  /* 0x0000840000047ab9 */ /* 0x000fc60000000a00 */
[----:B------:R-:W-:Y:S01]  /*0940*/  FADD.FTZ R0, R0, -R11 ;  /* 0x8000000b00007221 */ /* 0x000fe20000010000 */
[----:B------:R-:W-:Y:S01]  /*0950*/  IMAD R3, R3, UR7, R5 ;  /* 0x0000000703037c24 */ /* 0x000fe2000f8e0205 */
[C---:B------:R-:W-:Y:S02]  /*0960*/  LEA R2, P0, R4.reuse, UR4, 0x2 ;  /* 0x0000000404027c11 */ /* 0x040fe4000f8010ff */
[----:B-1----:R-:W-:Y:S02]  /*0970*/  FFMA.FTZ R9, R9, -0.69314718246459960938, R0 ;  /* 0xbf31721809097823 */ /* 0x002fe40000010000 */
[----:B------:R-:W-:-:S05]  /*0980*/  LEA.HI.X R3, R4, UR5, R3, 0x2, P0 ;  /* 0x0000000504037c11 */ /* 0x000fca00080f1403 */
[----:B------:R-:W-:Y:S01]  /*0990*/  STG.E desc[UR8][R2.64], R9 ;  /* 0x0000000902007986 */ /* 0x000fe2000c101908 */
[----:B------:R-:W-:Y:S05]  /*09a0*/  EXIT ;  /* 0x000000000000794d */ /* 0x000fea0003800000 */
.L_x_10960:
[----:B------:R-:W-:Y:S01]  /*09b0*/  HFMA2.MMA R20, -RZ, RZ, 0, 1.847743988037109375e-06 ;  /* 0x0000001fff147435 */ /* 0x000fe200000001ff */
[----:B-1----:R-:W-:Y:S02]  /*09c0*/  IMAD.MOV.U32 R18, RZ, RZ, R11 ;  /* 0x000000ffff127224 */ /* 0x002fe400078e000b */
[----:B------:R-:W-:Y:S02]  /*09d0*/  IMAD.MOV.U32 R19, RZ, RZ, 0x10 ;  /* 0x00000010ff137424 */ /* 0x000fe400078e00ff */
[----:B------:R-:W-:-:S07]  /*09e0*/  IMAD.MOV.U32 R17, RZ, RZ, -0x1 ;  /* 0xffffffffff117424 */ /* 0x000fce00078e00ff */
[----:B------:R-:W-:Y:S05]  /*09f0*/  WARPSYNC.COLLECTIVE R17, `(.L_x_10966) ;  /* 0x0000000011087348 */ /* 0x000fea0003c00000 */
[----:B------:R0:W1:Y:S02]  /*0a00*/  SHFL.DOWN P4, R16, R18, R19, R20 ;  /* 0x0800001312107389 */ /* 0x0000640000080014 */
[----:B01----:R-:W-:Y:S01]  /*0a10*/  ENDCOLLECTIVE ;  /* 0x000000000000791b */ /* 0x003fe20003800000 */
.L_x_10966:
        /* <DEDUP_REMOVED lines=8> */
.L_x_10967:
        /* <DEDUP_REMOVED lines=8> */
.L_x_10968:
        /* <DEDUP_REMOVED lines=8> */
.L_x_10969:
        /* <DEDUP_REMOVED lines=8> */
.L_x_10970:
[----:B------:R-:W-:Y:S05]  /*0c20*/  BRA `(.L_x_10971) ;  /* 0xfffffff800347947 */ /* 0x000fea000383ffff */
.L_x_10963:
[----:B------:R-:W-:Y:S01]  /*0c30*/  HFMA2.MMA R20, -RZ, RZ, 0, 1.847743988037109375e-06 ;  /* 0x0000001fff147435 */ /* 0x000fe200000001ff */
[----:B-1----:R-:W-:Y:S02]  /*0c40*/  IMAD.MOV.U32 R18, RZ, RZ, R9 ;  /* 0x000000ffff127224 */ /* 0x002fe400078e0009 */
[----:B------:R-:W-:Y:S02]  /*0c50*/  IMAD.MOV.U32 R19, RZ, RZ, 0x10 ;  /* 0x00000010ff137424 */ /* 0x000fe400078e00ff */
[----:B------:R-:W-:-:S07]  /*0c60*/  IMAD.MOV.U32 R17, RZ, RZ, -0x1 ;  /* 0xffffffffff117424 */ /* 0x000fce00078e00ff */
[----:B0-----:R-:W-:Y:S05]  /*0c70*/  WARPSYNC.COLLECTIVE R17, `(.L_x_10972) ;  /* 0x0000000011087348 */ /* 0x001fea0003c00000 */
[----:B------:R1:W2:Y:S02]  /*0c80*/  SHFL.DOWN P4, R16, R18, R19, R20 ;  /* 0x0800001312107389 */ /* 0x0002a40000080014 */
[----:B012---:R-:W-:Y:S01]  /*0c90*/  ENDCOLLECTIVE ;  /* 0x000000000000791b */ /* 0x007fe20003800000 */
.L_x_10972:
[----:B------:R-:W-:Y:S01]  /*0ca0*/  MOV R19, 0x8 ;  /* 0x0000000800137802 */ /* 0x000fe20000000f00 */
[----:B------:R-:W-:-:S04]  /*0cb0*/  IMAD.MOV.U32 R10, RZ, RZ, R16 ;  /* 0x000000ffff0a7224 */ /* 0x000fc800078e0010 */
[----:B------:R-:W-:-:S04]  /*0cc0*/  FADD.FTZ R10, R9, R10 ;  /* 0x0000000a090a7221 */ /* 0x000fc80000010000 */
[----:B------:R-:W-:-:S07]  /*0cd0*/  IMAD.MOV.U32 R18, RZ, RZ, R10 ;  /* 0x000000ffff127224 */ /* 0x000fce00078e000a */
[----:B------:R-:W-:Y:S05]  /*0ce0*/  WARPSYNC.COLLECTIVE R17, `(.L_x_10973) ;  /* 0x0000000011087348 */ /* 0x000fea0003c00000 */
[----:B------:R0:W1:Y:S02]  /*0cf0*/  SHFL.DOWN P4, R16, R18, R19, R20 ;  /* 0x0800001312107389 */ /* 0x0000640000080014 */
[----:B01----:R-:W-:Y:S01]  /*0d00*/  ENDCOLLECTIVE ;  /* 0x000000000000791b */ /* 0x003fe20003800000 */
.L_x_10973:
[----:B------:R-:W-:Y:S02]  /*0d10*/  IMAD.MOV.U32 R19, RZ, RZ, 0x4 ;  /* 0x00000004ff137424 */ /* 0x000fe400078e00ff */
[----:B------:R-:W-:-:S04]  /*0d20*/  IMAD.MOV.U32 R13, RZ, RZ, R16 ;  /* 0x000000ffff0d7224 */ /* 0x000fc800078e0010 */
[----:B------:R-:W-:-:S04]  /*0d30*/  FADD.FTZ R13, R10, R13 ;  /* 0x0000000d0a0d7221 */ /* 0x000fc80000010000 */
[----:B------:R-:W-:-:S07]  /*0d40*/  IMAD.MOV.U32 R18, RZ, RZ, R13 ;  /* 0x000000ffff127224 */ /* 0x000fce00078e000d */
[----:B------:R-:W-:Y:S05]  /*0d50*/  WARPSYNC.COLLECTIVE R17, `(.L_x_10974) ;  /* 0x0000000011087348 */ /* 0x000fea0003c00000 */
[----:B------:R0:W1:Y:S02]  /*0d60*/  SHFL.DOWN P4, R16, R18, R19, R20 ;  /* 0x0800001312107389 */ /* 0x0000640000080014 */
[----:B01----:R-:W-:Y:S01]  /*0d70*/  ENDCOLLECTIVE ;  /* 0x000000000000791b */ /* 0x003fe20003800000 */
.L_x_10974:
[----:B------:R-:W-:Y:S01]  /*0d80*/  IMAD.MOV.U32 R19, RZ, RZ, 0x2 ;  /* 0x00000002ff137424 */ /* 0x000fe200078e00ff */
[----:B------:R-:W-:-:S05]  /*0d90*/  MOV R12, R16 ;  /* 0x00000010000c7202 */ /* 0x000fca0000000f00 */
[----:B------:R-:W-:-:S04]  /*0da0*/  FADD.FTZ R12, R13, R12 ;  /* 0x0000000c0d0c7221 */ /* 0x000fc80000010000 */
[----:B------:R-:W-:-:S07]  /*0db0*/  IMAD.MOV.U32 R18, RZ, RZ, R12 ;  /* 0x000000ffff127224 */ /* 0x000fce00078e000c */
[----:B------:R-:W-:Y:S05]  /*0dc0*/  WARPSYNC.COLLECTIVE R17, `(.L_x_10975) ;  /* 0x0000000011087348 */ /* 0x000fea0003c00000 */
[----:B------:R0:W1:Y:S02]  /*0dd0*/  SHFL.DOWN P4, R16, R18, R19, R20 ;  /* 0x0800001312107389 */ /* 0x0000640000080014 */
[----:B01----:R-:W-:Y:S01]  /*0de0*/  ENDCOLLECTIVE ;  /* 0x000000000000791b */ /* 0x003fe20003800000 */
.L_x_10975:
[----:B------:R-:W-:Y:S02]  /*0df0*/  IMAD.MOV.U32 R19, RZ, RZ, 0x1 ;  /* 0x00000001ff137424 */ /* 0x000fe400078e00ff */
[----:B------:R-:W-:-:S04]  /*0e00*/  IMAD.MOV.U32 R15, RZ, RZ, R16 ;  /* 0x000000ffff0f7224 */ /* 0x000fc800078e0010 */
[----:B------:R-:W-:-:S05]  /*0e10*/  FADD.FTZ R15, R12, R15 ;  /* 0x0000000f0c0f7221 */ /* 0x000fca0000010000 */
[----:B------:R-:W-:-:S07]  /*0e20*/  MOV R18, R15 ;  /* 0x0000000f00127202 */ /* 0x000fce0000000f00 */
[----:B------:R-:W-:Y:S05]  /*0e30*/  WARPSYNC.COLLECTIVE R17, `(.L_x_10976) ;  /* 0x0000000011087348 */ /* 0x000fea0003c00000 */
[----:B------:R0:W1:Y:S02]  /*0e40*/  SHFL.DOWN P4, R16, R18, R19, R20 ;  /* 0x0800001312107389 */ /* 0x0000640000080014 */
[----:B01----:R-:W-:Y:S01]  /*0e50*/  ENDCOLLECTIVE ;  /* 0x000000000000791b */ /* 0x003fe20003800000 */
.L_x_10976:
[----:B------:R-:W-:Y:S01]  /*0e60*/  IMAD.MOV.U32 R14, RZ, RZ, R16 ;  /* 0x000000ffff0e7224 */ /* 0x000fe200078e0010 */
[----:B------:R-:W-:Y:S06]  /*0e70*/  BRA `(.L_x_10977) ;  /* 0xfffffff8005c7947 */ /* 0x000fec000383ffff */
.L_x_10978:
        /* <DEDUP_REMOVED lines=16> */
.L_x_12204:


//--------------------- .text._ZN2at6native43_GLOBAL__N__9ae7fba5_10_SoftMax_cu_9f978f6322cunn_SoftMaxForwardRegIfffNS1_25LogSoftMaxForwardEpilogueElLi1EEEvPT1_PKT_T3_ --------------------------
	.section	.text._ZN2at6native43_GLOBAL__N__9ae7fba5_10_SoftMax_cu_9f978f6322cunn_SoftMaxForwardRegIfffNS1_25LogSoftMaxForwardEpilogueElLi1EEEvPT1_PKT_T3_,"ax",@progbits
	.align	128
.text._ZN2at6native43_GLOBAL__N__9ae7fba5_10_SoftMax_cu_9f978f6322cunn_SoftMaxForwardRegIfffNS1_25LogSoftMaxForwardEpilogueElLi1EEEvPT1_PKT_T3_:
        .type           _ZN2at6native43_GLOBAL__N__9ae7fba5_10_SoftMax_cu_9f978f6322cunn_SoftMaxForwardRegIfffNS1_25LogSoftMaxForwardEpilogueElLi1EEEvPT1_PKT_T3_,@function
        .size           _ZN2at6native43_GLOBAL__N__9ae7fba5_10_SoftMax_cu_9f978f6322cunn_SoftMaxForwardRegIfffNS1_25LogSoftMaxForwardEpilogueElLi1EEEvPT1_PKT_T3_,(.L_x_12205 - _ZN2at6native43_GLOBAL__N__9ae7fba5_10_SoftMax_cu_9f978f6322cunn_SoftMaxForwardRegIfffNS1_25LogSoftMaxForwardEpilogueElLi1EEEvPT1_PKT_T3_)
        .other          _ZN2at6native43_GLOBAL__N__9ae7fba5_10_SoftMax_cu_9f978f6322cunn_SoftMaxForwardRegIfffNS1_25LogSoftMaxForwardEpilogueElLi1EEEvPT1_PKT_T3_,@"STO_CUDA_ENTRY STV_DEFAULT"
_ZN2at6native43_GLOBAL__N__9ae7fba5_10_SoftMax_cu_9f978f6322cunn_SoftMaxForwardRegIfffNS1_25LogSoftMaxForwardEpilogueElLi1EEEvPT1_PKT_T3_:
        /* <DEDUP_REMOVED lines=69> */
.L_x_10990:
[----:B-1----:R-:W-:-:S04]  /*0450*/  FSETP.GEU.FTZ.AND P3, PT, R12, R13, PT ;  /* 0x0000000d0c00720b */ /* 0x002fc80003f7e000 */
[----:B------:R-:W-:-:S09]  /*0460*/  FSEL R8, R13, R12, !P3 ;  /* 0x0000000c0d087208 */ /* 0x000fd20005800000 */
.L_x_10980:
[----:B------:R-:W-:Y:S05]  /*0470*/  BSYNC B0 ;  /* 0x0000000000007941 */ /* 0x000fea0003800000 */
.L_x_10979:
        /* <DEDUP_REMOVED lines=40> */
.L_x_10996:
[----:B-1----:R-:W-:-:S07]  /*0700*/  FADD.FTZ R6, R10, R13 ;  /* 0x0000000d0a067221 */ /* 0x002fce0000010000 */
.L_x_10983:
[----:B------:R-:W-:Y:S05]  /*0710*/  BSYNC B0 ;  /* 0x0000000000007941 */ /* 0x000fea0003800000 */
.L_x_10982:
[----:B-1----:R1:W-:Y:S01]  /*0720*/  @!P4 STS [UR4], R6 ;  /* 0x00000006ff00c988 */ /* 0x0023e20008000804 */
[----:B------:R-:W-:Y:S05]  /*0730*/  WARPSYNC.ALL ;  /* 0x0000000000007948 */ /* 0x000fea0003800000 */
[----:B------:R-:W-:Y:S06]  /*0740*/  BAR.SYNC.DEFER_BLOCKING 0x0 ;  /* 0x0000000000007b1d */ /* 0x000fec0000010000 */
[----:B------:R-:W-:Y:S05]  /*0750*/  @P0 EXIT ;  /* 0x000000000000094d */ /* 0x000fea0003800000 */
[----:B-1----:R-:W1:Y:S01]  /*0760*/  LDS R6, [UR4] ;  /* 0x00000004ff067984 */ /* 0x002e620008000800 */
[----:B------:R-:W-:Y:S01]  /*0770*/  IMAD.WIDE.U32 R4, R2, UR7, R4 ;  /* 0x0000000702047c25 */ /* 0x000fe2000f8e0004 */
[----:B------:R-:W-:-:S03]  /*0780*/  ULDC.64 UR10, c[0x0][0x210] ;  /* 0x00008400000a7ab9 */ /* 0x000fc60000000a00 */
[----:B------:R-:W-:Y:S01]  /*0790*/  IMAD R3, R3, UR7, R5 ;  /* 0x0000000703037c24 */ /* 0x000fe2000f8e0205 */
[----:B------:R-:W-:Y:S01]  /*07a0*/  LEA R2, P0, R4, UR10, 0x2 ;  /* 0x0000000a04027c11 */ /* 0x000fe2000f8010ff */
[----:B------:R-:W-:-:S03]  /*07b0*/  FADD.FTZ R5, R0, -R9 ;  /* 0x8000000900057221 */ /* 0x000fc60000010000 */
[----:B------:R-:W-:Y:S01]  /*07c0*/  LEA.HI.X R3, R4, UR11, R3, 0x2, P0 ;  /* 0x0000000b04037c11 */ /* 0x000fe200080f1403 */
[----:B-1----:R-:W1:Y:S02]  /*07d0*/  MUFU.LG2 R6, R6 ;  /* 0x0000000600067308 */ /* 0x002e640000000c00 */
[----:B-1----:R-:W-:-:S05]  /*07e0*/  FFMA.FTZ R5, R6, -0.69314718246459960938, R5 ;  /* 0xbf31721806057823 */ /* 0x002fca0000010005 */
[----:B------:R-:W-:Y:S01]  /*07f0*/  STG.E desc[UR8][R2.64], R5 ;  /* 0x0000000502007986 */ /* 0x000fe2000c101908 */
[----:B------:R-:W-:Y:S05]  /*0800*/  EXIT ;  /* 0x000000000000794d */ /* 0x000fea0003800000 */
.L_x_10981:
[----:B-1----:R-:W-:Y:S01]  /*0810*/  IMAD.MOV.U32 R15, RZ, RZ, R8 ;  /* 0x000000ffff0f7224 */ /* 0x002fe200078e0008 */
[----:B------:R-:W-:Y:S01]  /*0820*/  MOV R14, 0xffffffff ;  /* 0xffffffff000e7802 */ /* 0x000fe20000000f00 */
[----:B------:R-:W-:Y:S02]  /*0830*/  IMAD.MOV.U32 R16, RZ, RZ, 0x10 ;  /* 0x00000010ff107424 */ /* 0x000fe400078e00ff */
[----:B------:R-:W-:-:S07]  /*0840*/  IMAD.MOV.U32 R17, RZ, RZ, 0x1f ;  /* 0x0000001fff117424 */ /* 0x000fce00078e00ff */
[----:B------:R-:W-:Y:S05]  /*0850*/  WARPSYNC.COLLECTIVE R14, `(.L_x_10985) ;  /* 0x000000000e087348 */ /* 0x000fea0003c00000 */
[----:B------:R0:W1:Y:S02]  /*0860*/  SHFL.DOWN P3, R13, R15, R16, R17 ;  /* 0x080000100f0d7389 */ /* 0x0000640000060011 */
[----:B01----:R-:W-:Y:S01]  /*0870*/  ENDCOLLECTIVE ;  /* 0x000000000000791b */ /* 0x003fe20003800000 */
.L_x_10985:
        /* <DEDUP_REMOVED lines=8> */
.L_x_10986:
        /* <DEDUP_REMOVED lines=8> */
.L_x_10987:
        /* <DEDUP_REMOVED lines=8> */
.L_x_10988:
        /* <DEDUP_REMOVED lines=8> */
.L_x_10989:
[----:B------:R-:W-:Y:S05]  /*0a80*/  BRA `(.L_x_10990) ;  /* 0xfffffff800707947 */ /* 0x000fea000383ffff */
.L_x_10984:
[----:B------:R-:W-:Y:S01]  /*0a90*/  HFMA2.MMA R16, -RZ, RZ, 0, 9.5367431640625e-07 ;  /* 0x00000010ff107435 */ /* 0x000fe200000001ff */
[----:B01----:R-:W-:Y:S02]  /*0aa0*/  IMAD.MOV.U32 R15, RZ, RZ, R6 ;  /* 0x000000ffff0f7224 */ /* 0x003fe400078e0006 */
[----:B------:R-:W-:Y:S02]  /*0ab0*/  IMAD.MOV.U32 R17, RZ, RZ, 0x1f ;  /* 0x0000001fff117424 */ /* 0x000fe400078e00ff */
[----:B------:R-:W-:-:S07]  /*0ac0*/  IMAD.MOV.U32 R14, RZ, RZ, -0x1 ;  /* 0xffffffffff0e7424 */ /* 0x000fce00078e00ff */
[----:B------:R-:W-:Y:S05]  /*0ad0*/  WARPSYNC.COLLECTIVE R14, `(.L_x_10991) ;  /* 0x000000000e087348 */ /* 0x000fea0003c00000 */
[----:B------:R0:W1:Y:S02]  /*0ae0*/  SHFL.DOWN P3, R13, R15, R16, R17 ;  /* 0x080000100f0d7389 */ /* 0x0000640000060011 */
[----:B01----:R-:W-:Y:S01]  /*0af0*/  ENDCOLLECTIVE ;  /* 0x000000000000791b */ /* 0x003fe20003800000 */
.L_x_10991:
[----:B------:R-:W-:Y:S02]  /*0b00*/  IMAD.MOV.U32 R16, RZ, RZ, 0x8 ;  /* 0x00000008ff107424 */ /* 0x000fe400078e00ff */
[----:B------:R-:W-:-:S04]  /*0b10*/  IMAD.MOV.U32 R7, RZ, RZ, R13 ;  /* 0x000000ffff077224 */ /* 0x000fc800078e000d */
[----:B------:R-:W-:-:S05]  /*0b20*/  FADD.FTZ R7, R6, R7 ;  /* 0x0000000706077221 */ /* 0x000fca0000010000 */
[----:B------:R-:W-:-:S07]  /*0b30*/  MOV R15, R7 ;  /* 0x00000007000f7202 */ /* 0x000fce0000000f00 */
[----:B------:R-:W-:Y:S05]  /*0b40*/  WARPSYNC.COLLECTIVE R14, `(.L_x_10992) ;  /* 0x000000000e087348 */ /* 0x000fea0003c00000 */
[----:B------:R0:W1:Y:S02]  /*0b50*/  SHFL.DOWN P3, R13, R15, R16, R17 ;  /* 0x080000100f0d7389 */ /* 0x0000640000060011 */
[----:B01----:R-:W-:Y:S01]  /*0b60*/  ENDCOLLECTIVE ;  /* 0x000000000000791b */ /* 0x003fe20003800000 */
.L_x_10992:
[----:B------:R-:W-:Y:S01]  /*0b70*/  HFMA2.MMA R16, -RZ, RZ, 0, 2.384185791015625e-07 ;  /* 0x00000004ff107435 */ /* 0x000fe200000001ff */
[----:B------:R-:W-:-:S04]  /*0b80*/  IMAD.MOV.U32 R8, RZ, RZ, R13 ;  /* 0x000000ffff087224 */ /* 0x000fc800078e000d */
[----:B------:R-:W-:-:S04]  /*0b90*/  FADD.FTZ R8, R7, R8 ;  /* 0x0000000807087221 */ /* 0x000fc80000010000 */
[----:B------:R-:W-:-:S07]  /*0ba0*/  IMAD.MOV.U32 R15, RZ, RZ, R8 ;  /* 0x000000ffff0f7224 */ /* 0x000fce00078e0008 */
[----:B------:R-:W-:Y:S05]  /*0bb0*/  WARPSYNC.COLLECTIVE R14, `(.L_x_10993) ;  /* 0x000000000e087348 */ /* 0x000fea0003c00000 */
[----:B------:R0:W1:Y:S02]  /*0bc0*/  SHFL.DOWN P3, R13, R15, R16, R17 ;  /* 0x080000100f0d7389 */ /* 0x0000640000060011 */
[----:B01----:R-:W-:Y:S01]  /*0bd0*/  ENDCOLLECTIVE ;  /* 0x000000000000791b */ /* 0x003fe20003800000 */
.L_x_10993:
[----:B------:R-:W-:Y:S02]  /*0be0*/  IMAD.MOV.U32 R16, RZ, RZ, 0x2 ;  /* 0x00000002ff107424 */ /* 0x000fe400078e00ff */
[----:B------:R-:W-:-:S04]  /*0bf0*/  IMAD.MOV.U32 R11, RZ, RZ, R13 ;  /* 0x000000ffff0b7224 */ /* 0x000fc800078e000d */
[----:B------:R-:W-:-:S04]  /*0c00*/  FADD.FTZ R11, R8, R11 ;  /* 0x0000000b080b7221 */ /* 0x000fc80000010000 */
[----:B------:R-:W-:-:S07]  /*0c10*/  IMAD.MOV.U32 R15, RZ, RZ, R11 ;  /* 0x000000ffff0f7224 */ /* 0x000fce00078e000b */
[----:B------:R-:W-:Y:S05]  /*0c20*/  WARPSYNC.COLLECTIVE R14, `(.L_x_10994) ;  /* 0x000000000e087348 */ /* 0x000fea0003c00000 */
[----:B------:R0:W1:Y:S02]  /*0c30*/  SHFL.DOWN P3, R13, R15, R16, R17 ;  /* 0x080000100f0d7389 */ /* 0x0000640000060011 */
[----:B01----:R-:W-:Y:S01]  /*0c40*/  ENDCOLLECTIVE ;  /* 0x000000000000791b */ /* 0x003fe20003800000 */
.L_x_10994:
[----:B------:R-:W-:Y:S01]  /*0c50*/  IMAD.MOV.U32 R16, RZ, RZ, 0x1 ;  /* 0x00000001ff107424 */ /* 0x000fe200078e00ff */
[----:B------:R-:W-:-:S05]  /*0c60*/  MOV R10, R13 ;  /* 0x0000000d000a7202 */ /* 0x000fca0000000f00 */
[----:B------:R-:W-:-:S04]  /*0c70*/  FADD.FTZ R10, R11, R10 ;  /* 0x0000000a0b0a7221 */ /* 0x000fc80000010000 */
[----:B------:R-:W-:-:S07]  /*0c80*/  IMAD.MOV.U32 R15, RZ, RZ, R10 ;  /* 0x000000ffff0f7224 */ /* 0x000fce00078e000a */
[----:B------:R-:W-:Y:S05]  /*0c90*/  WARPSYNC.COLLECTIVE R14, `(.L_x_10995) ;  /* 0x000000000e087348 */ /* 0x000fea0003c00000 */
[----:B------:R0:W1:Y:S02]  /*0ca0*/  SHFL.DOWN P3, R13, R15, R16, R17 ;  /* 0x080000100f0d7389 */ /* 0x0000640000060011 */
[----:B01----:R-:W-:Y:S01]  /*0cb0*/  ENDCOLLECTIVE ;  /* 0x000000000000791b */ /* 0x003fe20003800000 */
.L_x_10995:
[----:B------:R-:W-:Y:S05]  /*0cc0*/  BRA `(.L_x_10996) ;  /* 0xfffffff8008c7947 */ /* 0x000fea000383ffff */
.L_x_10997:
        /* <DEDUP_REMOVED lines=11> */
.L_x_12205:


//--------------------- .text._ZN2at6native43_GLOBAL__N__9ae7fba5_10_SoftMax_cu_9f978f6319cunn_SoftMaxForwardILi2EdddNS1_25LogSoftMaxForwardEpilogueEEEvPT2_PKT0_i --------------------------
	.section	.text._ZN2at6native43_GLOBAL__N__9ae7fba5_10_SoftMax_cu_9f978f6319cunn_SoftMaxForwardILi2EdddNS1_25LogSoftMaxForwardEpilogueEEEvPT2_PKT0_i,"ax",@progbits
	.align	128
.text._ZN2at6native43_GLOBAL__N__9ae7fba5_10_SoftMax_cu_9f978f6319cunn_SoftMaxForwardILi2EdddNS1_25LogSoftMaxForwardEpilogueEEEvPT2_PKT0_i:
        .type           _ZN2at6native43_GLOBAL__N__9ae7fba5_10_SoftMax_cu_9f978f6319cunn_SoftMaxForwardILi2EdddNS1_25LogSoftMaxForwardEpilogueEEEvPT2_PKT0_i,@function
        .size           _ZN2at6native43_GLOBAL__N__9ae7fba5_10_SoftMax_cu_9f978f6319cunn_SoftMaxForwardILi2EdddNS1_25LogSoftMaxForwardEpilogueEEEvPT2_PKT0_i,(.L_x_12206 - _ZN2at6native43_GLOBAL__N__9ae7fba5_10_SoftMax_cu_9f978f6319cunn_SoftMaxForwardILi2EdddNS1_25LogSoftMaxForwardEpilogueEEEvPT2_PKT0_i)
        .other          _ZN2at6native43_GLOBAL__N__9ae7fba5_10_SoftMax_cu_9f978f6319cunn_SoftMaxForwardILi2EdddNS1_25LogSoftMaxForwardEpilogueEEEvPT2_PKT0_i,@"STO_CUDA_ENTRY STV_DEFAULT"
_ZN2at6native43_GLOBAL__N__9ae7fba5_10_SoftMax_cu_9f978f6319cunn_SoftMaxForwardILi2EdddNS1_25LogSoftMaxForwardEpilogueEEEvPT2_PKT0_i:
        /* <DEDUP_REMOVED lines=31> */
[----:B------:R-:W-:Y:S02]  /*01f0*/  UISETP.LT.U32.AND UP2, UPT, UR4, UR5, UPT ;  /* 0x000000050400728c */ /* 0x000fe4000bf41070 */
[----:B------:R-:W-:Y:S02]  /*0200*/  UIADD3.X UR13, UR8, -0x1, URZ, UP0, UP1 ;  /* 0xffffffff080d7890 */ /* 0x000fe400087e243f */
[----:B------:R-:W-:-:S02]  /*0210*/  ULEA UR15, UP0, UR14, UR6, 0x3 ;  /* 0x000000060e0f7291 */ /* 0x000fc4000f80183f */
[----:B------:R-:W-:Y:S02]  /*0220*/  USEL UR5, UR4, UR5, UP2 ;  /* 0x0000000504057287 */ /* 0x000fe40009000000 */
[----:B------:R-:W-:Y:S02]  /*0230*/  ULEA.HI.X UR14, UR14, UR7, UR13, 0x3, UP0 ;  /* 0x000000070e0e7291 */ /* 0x000fe400080f1c0d */
[----:B------:R-:W-:Y:S01]  /*0240*/  MOV R8, UR15 ;  /* 0x0000000f00087c02 */ /* 0x000fe20008000f00 */
[----:B------:R-:W-:Y:S01]  /*0250*/  UIADD3 UR13, UR4, -UR5, URZ ;  /* 0x80000005040d7290 */ /* 0x000fe2000fffe03f */
[----:B--2---:R-:W-:Y:S01]  /*0260*/  @!P0 DSETP.MAX.AND P1, P3, R2, -R6, PT ;  /* 0x800000060200822a */ /* 0x004fe20003b2f000 */
[----:B------:R-:W-:Y:S01]  /*0270*/  @!P0 IMAD.MOV.U32 R0, RZ, RZ, R2 ;  /* 0x000000ffff008224 */ /* 0x000fe200078e0002 */
[----:B------:R-:W-:-:S04]  /*0280*/  @!P0 LOP3.LUT R2, R7, 0x80000, RZ, 0xfc, !PT ;  /* 0x0008000007028812 */ /* 0x000fc800078efcff */
[----:B------:R-:W-:Y:S01]  /*0290*/  @!P0 FSEL R3, R3, -R7, P1 ;  /* 0x8000000703038208 */ /* 0x000fe20000800000 */
[----:B------:R-:W-:Y:S01]  /*02a0*/  IMAD.U32 R7, RZ, RZ, UR14 ;  /* 0x0000000eff077e24 */ /* 0x000fe2000f8e00ff */
[----:B------:R-:W-:Y:S02]  /*02b0*/  @!P0 SEL R0, R0, R9, P1 ;  /* 0x0000000900008207 */ /* 0x000fe40000800000 */
[----:B------:R-:W-:Y:S01]  /*02c0*/  @!P0 SEL R9, R2, R3, P3 ;  /* 0x0000000302098207 */ /* 0x000fe20001800000 */
[----:B------:R-:W-:Y:S02]  /*02d0*/  IMAD.MOV.U32 R2, RZ, RZ, -0x1 ;  /* 0xffffffffff027424 */ /* 0x000fe400078e00ff */
[----:B------:R-:W-:Y:S02]  /*02e0*/  IMAD.MOV.U32 R3, RZ, RZ, -0x100001 ;  /* 0xffefffffff037424 */ /* 0x000fe400078e00ff */
[----:B------:R-:W-:Y:S02]  /*02f0*/  @!P0 IMAD.MOV.U32 R2, RZ, RZ, R0 ;  /* 0x000000ffff028224 */ /* 0x000fe400078e0000 */
[----:B------:R-:W-:Y:S01]  /*0300*/  @!P0 IMAD.MOV.U32 R3, RZ, RZ, R9 ;  /* 0x000000ffff038224 */ /* 0x000fe200078e0009 */
[----:B------:R-:W-:Y:S06]  /*0310*/  BRA `(.L_x_10999) ;  /* 0x0000000000147947 */ /* 0x000fec0003800000 */
.L_x_10998:
[----:B------:R-:W-:Y:S01]  /*0320*/  IMAD.U32 R8, RZ, RZ, UR19 ;  /* 0x00000013ff087e24 */ /* 0x000fe2000f8e00ff */
[----:B------:R-:W-:Y:S01]  /*0330*/  MOV R3, 0xffefffff ;  /* 0xffefffff00037802 */ /* 0x000fe20000000f00 */
[----:B------:R-:W-:Y:S01]  /*0340*/  IMAD.U32 R7, RZ, RZ, UR9 ;  /* 0x00000009ff077e24 */ /* 0x000fe2000f8e00ff */
[----:B------:R-:W-:Y:S01]  /*0350*/  UMOV UR13, UR11 ;  /* 0x0000000b000d7c82 */ /* 0x000fe20008000000 */
[----:B------:R-:W-:-:S07]  /*0360*/  IMAD.MOV.U32 R2, RZ, RZ, -0x1 ;  /* 0xffffffffff027424 */ /* 0x000fce00078e00ff */
.L_x_10999:
        /* <DEDUP_REMOVED lines=10> */
[----:B0-----:R-:W-:Y:S01]  /*0410*/  R2UR UR5, R6 ;  /* 0x00000000060572ca */ /* 0x001fe200000e0000 */
[----:B------:R-:W-:-:S12]  /*0420*/  IMAD.MOV.U32 R6, RZ, RZ, R8 ;  /* 0x000000ffff067224 */ /* 0x000fd800078e0008 */
        /* <DEDUP_REMOVED lines=17> */
[----:B------:R-:W-:-:S07]  /*0540*/  IMAD.MOV.U32 R13, RZ, RZ, R39 ;  /* 0x000000ffff0d7224 */ /* 0x000fce00078e0027 */
.L_x_11002:
[----:B------:R-:W-:-:S06]  /*0550*/  IMAD.WIDE R8, R13, 0x10, R6 ;  /* 0x000000100d087825 */ /* 0x000fcc00078e0206 */
[----:B------:R-:W2:Y:S01]  /*0560*/  LDG.E.128 R8, desc[UR16][R8.64] ;  /* 0x0000001008087981 */ /* 0x000ea2000c1e1d00 */
[----:B------:R-:W-:Y:S02]  /*0570*/  IMAD.MOV.U32 R17, RZ, RZ, R3 ;  /* 0x000000ffff117224 */ /* 0x000fe400078e0003 */
[----:B------:R-:W-:Y:S02]  /*0580*/  IMAD.MOV.U32 R15, RZ, RZ, R2 ;  /* 0x000000ffff0f7224 */ /* 0x000fe400078e0002 */
[----:B------:R-:W-:Y:S01]  /*0590*/  VIADD R13, R13, UR21 ;  /* 0x000000150d0d7c36 */ /* 0x000fe20008000000 */
[----:B--2---:R-:W-:Y:S01]  /*05a0*/  DSETP.MAX.AND P1, P3, R8, R2, PT ;  /* 0x000000020800722a */ /* 0x004fe20003b2f000 */
[----:B------:R-:W-:Y:S01]  /*05b0*/  MOV R14, R9 ;  /* 0x00000009000e7202 */ /* 0x000fe20000000f00 */
[----:B------:R-:W-:Y:S02]  /*05c0*/  IMAD.MOV.U32 R2, RZ, RZ, R8 ;  /* 0x000000ffff027224 */ /* 0x000fe400078e0008 */
[----:B------:R-:W-:-:S02]  /*05d0*/  IMAD.SHL.U32 R9, R13, 0x2, RZ ;  /* 0x000000020d097824 */ /* 0x000fc400078e00ff */
[----:B------:R-:W-:Y:S01]  /*05e0*/  FSEL R19, R14, R17, P1 ;  /* 0x000000110e137208 */ /* 0x000fe20000800000 */
[----:B------:R-:W-:Y:S01]  /*05f0*/  IMAD.MOV.U32 R8, RZ, RZ, R10 ;  /* 0x000000ffff087224 */ /* 0x000fe200078e000a */
[----:B------:R-:W-:Y:S02]  /*0600*/  SEL R2, R2, R15, P1 ;  /* 0x0000000f02027207 */ /* 0x000fe40000800000 */
[----:B------:R-:W-:-:S04]  /*0610*/  ISETP.GE.AND P1, PT, R9, UR14, PT ;  /* 0x0000000e09007c0c */ /* 0x000fc8000bf26270 */
[----:B------:R-:W-:-:S05]  /*0620*/  @P3 LOP3.LUT R19, R17, 0x80000, RZ, 0xfc, !PT ;  /* 0x0008000011133812 */ /* 0x000fca00078efcff */
[----:B------:R-:W-:-:S06]  /*0630*/  IMAD.MOV.U32 R3, RZ, RZ, R19 ;  /* 0x000000ffff037224 */ /* 0x000fcc00078e0013 */
[----:B------:R-:W-:Y:S01]  /*0640*/  DSETP.MAX.AND P3, P4, R10, R2, PT ;  /* 0x000000020a00722a */ /* 0x000fe20003c6f000 */
[----:B------:R-:W-:-:S05]  /*0650*/  MOV R10, R3 ;  /* 0x00000003000a7202 */ /* 0x000fca0000000f00 */
[----:B------:R-:W-:Y:S02]  /*0660*/  FSEL R11, R11, R10, P3 ;  /* 0x0000000a0b0b7208 */ /* 0x000fe40001800000 */
[----:B------:R-:W-:-:S06]  /*0670*/  SEL R2, R8, R2, P3 ;  /* 0x0000000208027207 */ /* 0x000fcc0001800000 */
[----:B------:R-:W-:-:S05]  /*0680*/  @P4 LOP3.LUT R11, R10, 0x80000, RZ, 0xfc, !PT ;  /* 0x000800000a0b4812 */ /* 0x000fca00078efcff */
[----:B------:R-:W-:Y:S01]  /*0690*/  IMAD.MOV.U32 R3, RZ, RZ, R11 ;  /* 0x000000ffff037224 */ /* 0x000fe200078e000b */
[----:B------:R-:W-:Y:S06]  /*06a0*/  @!P1 BRA `(.L_x_11002) ;  /* 0xfffffffc00a89947 */ /* 0x000fec000383ffff */
.L_x_11001:
[----:B------:R-:W-:Y:S05]  /*06b0*/  BSYNC B0 ;  /* 0x0000000000007941 */ /* 0x000fea0003800000 */
.L_x_11000:
[----:B------:R-:W-:Y:S04]  /*06c0*/  BSSY B0, `(.L_x_11003) ;  /* 0x000000f000007945 */ /* 0x000fe80003800000 */
[----:B------:R-:W-:Y:S05]  /*06d0*/  @P0 BRA `(.L_x_11004) ;  /* 0x0000000000340947 */ /* 0x000fea0003800000 */
.L_x_11005:
[----:B------:R-:W-:-:S06]  /*06e0*/  IMAD.WIDE R8, R0, 0x8, R6 ;  /* 0x0000000800087825 */ /* 0x000fcc00078e0206 */
[----:B------:R-:W2:Y:S01]  /*06f0*/  LDG.E.64 R8, desc[UR16][R8.64] ;  /* 0x0000001008087981 */ /* 0x000ea2000c1e1b00 */
[----:B------:R-:W-:Y:S02]  /*0700*/  VIADD R0, R0, UR21 ;  /* 0x0000001500007c36 */ /* 0x000fe40008000000 */
[----:B------:R-:W-:Y:S02]  /*0710*/  IMAD.MOV.U32 R11, RZ, RZ, R2 ;  /* 0x000000ffff0b7224 */ /* 0x000fe400078e0002 */
[----:B------:R-:W-:Y:S01]  /*0720*/  IMAD.MOV.U32 R13, RZ, RZ, R3 ;  /* 0x000000ffff0d7224 */ /* 0x000fe200078e0003 */
[----:B------:R-:W-:Y:S01]  /*0730*/  ISETP.GE.AND P0, PT, R0, UR13, PT ;  /* 0x0000000d00007c0c */ /* 0x000fe2000bf06270 */
[----:B--2---:R-:W-:Y:S01]  /*0740*/  DSETP.MAX.AND P1, P3, R8, R2, PT ;  /* 0x000000020800722a */ /* 0x004fe20003b2f000 */
[----:B------:R-:W-:-:S05]  /*0750*/  IMAD.MOV.U32 R2, RZ, RZ, R9 ;  /* 0x000000ffff027224 */ /* 0x000fca00078e0009 */
[----:B------:R-:W-:Y:S01]  /*0760*/  FSEL R3, R2, R13, P1 ;  /* 0x0000000d02037208 */ /* 0x000fe20000800000 */
[----:B------:R-:W-:-:S05]  /*0770*/  IMAD.MOV.U32 R2, RZ, RZ, R8 ;  /* 0x000000ffff027224 */ /* 0x000fca00078e0008 */
[----:B------:R-:W-:Y:S02]  /*0780*/  SEL R2, R2, R11, P1 ;  /* 0x0000000b02027207 */ /* 0x000fe40000800000 */
[----:B------:R-:W-:Y:S01]  /*0790*/  @P3 LOP3.LUT R3, R13, 0x80000, RZ, 0xfc, !PT ;  /* 0x000800000d033812 */ /* 0x000fe200078efcff */
[----:B------:R-:W-:Y:S06]  /*07a0*/  @!P0 BRA `(.L_x_11005) ;  /* 0xfffffffc00cc8947 */ /* 0x000fec000383ffff */
.L_x_11004:
[----:B------:R-:W-:Y:S05]  /*07b0*/  BSYNC B0 ;  /* 0x0000000000007941 */ /* 0x000fea0003800000 */
.L_x_11003:
        /* <DEDUP_REMOVED lines=32> */
[----:B------:R-:W-:-:S03]  /*09c0*/  FSEL R8, R2, R6, !P0 ;  /* 0x0000000602087208 */ /* 0x000fc60004000000 */
[----:B------:R-:W-:Y:S04]  /*09d0*/  SHFL.DOWN PT, R3, R9, 0x1, 0x1f ;  /* 0x08201f0009037f89 */ /* 0x000fe800000e0000 */
[----:B------:R-:W0:Y:S02]  /*09e0*/  SHFL.DOWN PT, R2, R8, 0x1, 0x1f ;  /* 0x08201f0008027f89 */ /* 0x000e2400000e0000 */
[----:B0-----:R-:W-:-:S06]  /*09f0*/  DSETP.GEU.AND P0, PT, R8, R2, PT ;  /* 0x000000020800722a */ /* 0x001fcc0003f0e000 */
[----:B------:R-:W-:Y:S01]  /*0a00*/  FSEL R7, R3, R9, !P0 ;  /* 0x0000000903077208 */ /* 0x000fe20004000000 */
[----:B------:R-:W-:Y:S01]  /*0a10*/  IMAD.MOV.U32 R3, RZ, RZ, -0x100001 ;  /* 0xffefffffff037424 */ /* 0x000fe200078e00ff */
[----:B------:R-:W-:Y:S01]  /*0a20*/  FSEL R6, R2, R8, !P0 ;  /* 0x0000000802067208 */ /* 0x000fe20004000000 */
[----:B------:R-:W-:Y:S01]  /*0a30*/  IMAD.MOV.U32 R2, RZ, RZ, -0x1 ;  /* 0xffffffffff027424 */ /* 0x000fe200078e00ff */
[----:B------:R-:W-:Y:S01]  /*0a40*/  @!P1 LEA R9, R0, UR13, 0x3 ;  /* 0x0000000d00099c11 */ /* 0x000fe2000f8e18ff */
[----:B------:R-:W-:Y:S01]  /*0a50*/  VIADD R8, R39, 0x1f ;  /* 0x0000001f27087836 */ /* 0x000fe20000000000 */
[----:B------:R-:W-:-:S03]  /*0a60*/  LEA R0, R11, UR13, 0x3 ;  /* 0x0000000d0b007c11 */ /* 0x000fc6000f8e18ff */
        /* <DEDUP_REMOVED lines=29> */
.L_x_11051:
[----:B-12---:R-:W-:-:S06]  /*0c40*/  DSETP.GEU.AND P0, PT, R6, R2, PT ;  /* 0x000000020600722a */ /* 0x006fcc0003f0e000 */
[----:B------:R-:W-:Y:S02]  /*0c50*/  FSEL R2, R2, R6, !P0 ;  /* 0x0000000602027208 */ /* 0x000fe40004000000 */
[----:B------:R-:W-:-:S07]  /*0c60*/  FSEL R3, R3, R7, !P0 ;  /* 0x0000000703037208 */ /* 0x000fce0004000000 */
.L_x_11007:
[----:B------:R-:W-:Y:S05]  /*0c70*/  BSYNC B0 ;  /* 0x0000000000007941 */ /* 0x000fea0003800000 */
.L_x_11006:
[----:B------:R-:W-:Y:S01]  /*0c80*/  ISETP.NE.AND P0, PT, R39, RZ, PT ;  /* 0x000000ff2700720c */ /* 0x000fe20003f05270 */
[----:B------:R-:W-:-:S12]  /*0c90*/  WARPSYNC.ALL ;  /* 0x0000000000007948 */ /* 0x000fd80003800000 */
[----:B-1----:R-:W-:Y:S01]  /*0ca0*/  @!P0 STS.64 [UR13], R2 ;  /* 0x00000002ff008988 */ /* 0x002fe20008000a0d */
[----:B------:R-:W-:Y:S01]  /*0cb0*/  BAR.SYNC.DEFER_BLOCKING 0x0 ;  /* 0x0000000000007b1d */ /* 0x000fe20000010000 */
[----:B------:R-:W-:Y:S02]  /*0cc0*/  IMAD.U32 R8, RZ, RZ, UR19 ;  /* 0x00000013ff087e24 */ /* 0x000fe4000f8e00ff */
[----:B------:R-:W-:-:S03]  /*0cd0*/  IMAD.U32 R9, RZ, RZ, UR9 ;  /* 0x00000009ff097e24 */ /* 0x000fc6000f8e00ff */
[----:B------:R-:W1:Y:S01]  /*0ce0*/  LDS.64 R2, [UR13] ;  /* 0x0000000dff027984 */ /* 0x000e620008000a00 */
[----:B------:R-:W-:Y:S01]  /*0cf0*/  UMOV UR13, UR11 ;  /* 0x0000000b000d7c82 */ /* 0x000fe20008000000 */
[----:B-1----:R-:W-:Y:S02]  /*0d00*/  R2UR UR14, R2 ;  /* 0x00000000020e72ca */ /* 0x002fe400000e0000 */
[----:B------:R-:W-:Y:S02]  /*0d10*/  R2UR UR15, R3 ;  /* 0x00000000030f72ca */ /* 0x000fe400000e0000 */
[----:B------:R-:W-:Y:S01]  /*0d20*/  CS2R R2, SRZ ;  /* 0x0000000000027805 */ /* 0x000fe2000001ff00 */
[----:B------:R-:W-:-:S12]  /*0d30*/  @!P2 BRA `(.L_x_11009) ;  /* 0x000000040038a947 */ /* 0x000fd80003800000 */
        /* <DEDUP_REMOVED lines=8> */
[----:B------:R-:W-:Y:S01]  /*0dc0*/  MOV R7, 0x3ff71547 ;  /* 0x3ff7154700077802 */ /* 0x000fe20000000f00 */
[----:B------:R-:W-:Y:S01]  /*0dd0*/  UMOV UR24, 0xfefa39ef ;  /* 0xfefa39ef00187882 */ /* 0x000fe20000000000 */
        /* <DEDUP_REMOVED lines=56> */
.L_x_11013:
[----:B------:R-:W-:Y:S05]  /*1160*/  BSYNC B1 ;  /* 0x0000000000017941 */ /* 0x000fea0003800000 */
.L_x_11012:
[----:B------:R-:W-:-:S11]  /*1170*/  DADD R2, RZ, R8 ;  /* 0x00000000ff027229 */ /* 0x000fd60000000008 */
.L_x_11011:
[----:B------:R-:W-:Y:S05]  /*1180*/  BSYNC B0 ;  /* 0x0000000000007941 */ /* 0x000fea0003800000 */
.L_x_11010:
[----:B------:R-:W-:Y:S02]  /*1190*/  UIADD3 UR18, UP2, UP3, -UR12, UR10, UR21 ;  /* 0x0000000a0c127290 */ /* 0x000fe4000fb5e115 */
[----:B------:R-:W-:Y:S02]  /*11a0*/  UISETP.LT.U32.AND UP1, UPT, UR22, UR21, UPT ;  /* 0x000000151600728c */ /* 0x000fe4000bf21070 */
[----:B------:R-:W-:Y:S02]  /*11b0*/  UIADD3.X UR20, UR8, -0x1, URZ, UP2, UP3 ;  /* 0xffffffff08147890 */ /* 0x000fe400097e643f */
[----:B------:R-:W-:Y:S02]  /*11c0*/  ULEA UR6, UP2, UR18, UR6, 0x3 ;  /* 0x0000000612067291 */ /* 0x000fe4000f84183f */
[----:B------:R-:W-:Y:S02]  /*11d0*/  USEL UR13, UR22, UR21, UP1 ;  /* 0x00000015160d7287 */ /* 0x000fe40008800000 */
[----:B------:R-:W-:-:S02]  /*11e0*/  ULEA.HI.X UR7, UR18, UR7, UR20, 0x3, UP2 ;  /* 0x0000000712077291 */ /* 0x000fc400090f1c14 */
[----:B------:R-:W-:Y:S01]  /*11f0*/  IMAD.U32 R8, RZ, RZ, UR6 ;  /* 0x00000006ff087e24 */ /* 0x000fe2000f8e00ff */
[----:B------:R-:W-:-:S03]  /*1200*/  UIADD3 UR13, UR22, -UR13, URZ ;  /* 0x8000000d160d7290 */ /* 0x000fc6000fffe03f */
[----:B------:R-:W-:-:S09]  /*1210*/  IMAD.U32 R9, RZ, RZ, UR7 ;  /* 0x00000007ff097e24 */ /* 0x000fd2000f8e00ff */
.L_x_11009:
        /* <DEDUP_REMOVED lines=12> */
.L_x_11020:
[----:B0-----:R-:W-:-:S06]  /*12e0*/  IMAD.WIDE R6, R39, 0x10, R8 ;  /* 0x0000001027067825 */ /* 0x001fcc00078e0208 */
[----:B------:R-:W2:Y:S01]  /*12f0*/  LDG.E.128 R4, desc[UR16][R6.64] ;  /* 0x0000001006047981 */ /* 0x000ea2000c1e1d00 */
[----:B------:R-:W-:Y:S01]  /*1300*/  IMAD.MOV.U32 R34, RZ, RZ, 0x652b82fe ;  /* 0x652b82feff227424 */ /* 0x000fe200078e00ff */
[----:B------:R-:W-:Y:S01]  /*1310*/  MOV R30, 0x3b39803f ;  /* 0x3b39803f001e7802 */ /* 0x000fe20000000f00 */
        /* <DEDUP_REMOVED lines=8> */
[----:B------:R-:W-:Y:S02]  /*13a0*/  IMAD.MOV.U32 R29, RZ, RZ, 0x3e5ade15 ;  /* 0x3e5ade15ff1d7424 */ /* 0x000fe400078e00ff */
[----:B------:R-:W-:Y:S02]  /*13b0*/  IMAD.MOV.U32 R26, RZ, RZ, -0x35dec16 ;  /* 0xfca213eaff1a7424 */ /* 0x000fe400078e00ff */
[----:B------:R-:W-:Y:S02]  /*13c0*/  IMAD.MOV.U32 R27, RZ, RZ, 0x3e928af3 ;  /* 0x3e928af3ff1b7424 */ /* 0x000fe400078e00ff */
[----:B------:R-:W-:Y:S02]  /*13d0*/  IMAD.MOV.U32 R24, RZ, RZ, 0x62401315 ;  /* 0x62401315ff187424 */ /* 0x000fe400078e00ff */
[----:B------:R-:W-:Y:S02]  /*13e0*/  IMAD.MOV.U32 R22, RZ, RZ, 0x7c89eb71 ;  /* 0x7c89eb71ff167424 */ /* 0x000fe400078e00ff */
[----:B------:R-:W-:-:S02]  /*13f0*/  IMAD.MOV.U32 R23, RZ, RZ, 0x3efa0199 ;  /* 0x3efa0199ff177424 */ /* 0x000fc400078e00ff */
[----:B------:R-:W-:Y:S02]  /*1400*/  IMAD.MOV.U32 R20, RZ, RZ, 0x14761f65 ;  /* 0x14761f65ff147424 */ /* 0x000fe400078e00ff */
[----:B------:R-:W-:Y:S02]  /*1410*/  IMAD.MOV.U32 R21, RZ, RZ, 0x3f2a01a0 ;  /* 0x3f2a01a0ff157424 */ /* 0x000fe400078e00ff */
[----:B------:R-:W-:Y:S02]  /*1420*/  IMAD.MOV.U32 R18, RZ, RZ, 0x1852b7af ;  /* 0x1852b7afff127424 */ /* 0x000fe400078e00ff */
[----:B------:R-:W-:Y:S02]  /*1430*/  IMAD.MOV.U32 R19, RZ, RZ, 0x3f56c16c ;  /* 0x3f56c16cff137424 */ /* 0x000fe400078e00ff */
[----:B------:R-:W-:Y:S02]  /*1440*/  IMAD.MOV.U32 R17, RZ, RZ, 0x3f811111 ;  /* 0x3f811111ff117424 */ /* 0x000fe400078e00ff */
[----:B------:R-:W-:-:S02]  /*1450*/  IMAD.MOV.U32 R14, RZ, RZ, 0x555502a1 ;  /* 0x555502a1ff0e7424 */ /* 0x000fc400078e00ff */
[----:B------:R-:W-:Y:S02]  /*1460*/  IMAD.MOV.U32 R15, RZ, RZ, 0x3fa55555 ;  /* 0x3fa55555ff0f7424 */ /* 0x000fe400078e00ff */
[----:B------:R-:W-:Y:S02]  /*1470*/  IMAD.MOV.U32 R12, RZ, RZ, 0x55555511 ;  /* 0x55555511ff0c7424 */ /* 0x000fe400078e00ff */
[----:B------:R-:W-:Y:S01]  /*1480*/  IMAD.MOV.U32 R13, RZ, RZ, 0x3fc55555 ;  /* 0x3fc55555ff0d7424 */ /* 0x000fe200078e00ff */
[----:B--2---:R-:W-:Y:S02]  /*1490*/  DADD R36, R4, -UR14 ;  /* 0x8000000e04247e29 */ /* 0x004fe40008000000 */
[----:B------:R-:W-:-:S06]  /*14a0*/  DADD R6, R6, -UR14 ;  /* 0x8000000e06067e29 */ /* 0x000fcc0008000000 */
[----:B------:R-:W-:Y:S02]  /*14b0*/  DFMA R40, R36, R34, 6.75539944105574400000e+15 ;  /* 0x433800002428742b */ /* 0x000fe40000000022 */
[----:B------:R-:W-:-:S06]  /*14c0*/  FSETP.GEU.FTZ.AND P0, PT, |R37|, 4.1917929649353027344, PT ;  /* 0x4086232b2500780b */ /* 0x000fcc0003f1e200 */
        /* <DEDUP_REMOVED lines=10> */
[----:B------:R-:W-:Y:S01]  /*1570*/  DFMA R42, R4, R10, R12 ;  /* 0x0000000a042a722b */ /* 0x000fe2000000000c */
[----:B------:R-:W-:Y:S01]  /*1580*/  MOV R10, 0xb ;  /* 0x0000000b000a7802 */ /* 0x000fe20000000f00 */
[----:B------:R-:W-:-:S06]  /*1590*/  IMAD.MOV.U32 R11, RZ, RZ, 0x3fe00000 ;  /* 0x3fe00000ff0b7424 */ /* 0x000fcc00078e00ff */
[----:B------:R-:W-:-:S08]  /*15a0*/  DFMA R42, R4, R42, R10 ;  /* 0x0000002a042a722b */ /* 0x000fd0000000000a */
[----:B------:R-:W-:-:S08]  /*15b0*/  DFMA R42, R4, R42, 1 ;  /* 0x3ff00000042a742b */ /* 0x000fd0000000002a */
[----:B------:R-:W-:-:S10]  /*15c0*/  DFMA R4, R4, R42, 1 ;  /* 0x3ff000000404742b */ /* 0x000fd4000000002a */
[----:B------:R-:W-:Y:S01]  /*15d0*/  IMAD R43, R40, 0x100000, R5 ;  /* 0x00100000282b7824 */ /* 0x000fe200078e0205 */
[----:B------:R-:W-:Y:S01]  /*15e0*/  DFMA R40, R6, R34, 6.75539944105574400000e+15 ;  /* 0x433800000628742b */ /* 0x000fe20000000022 */
[----:B------:R-:W-:Y:S01]  /*15f0*/  IMAD.MOV.U32 R42, RZ, RZ, R4 ;  /* 0x000000ffff2a7224 */ /* 0x000fe200078e0004 */
[----:B------:R-:W-:Y:S09]  /*1600*/  @!P0 BRA `(.L_x_11017) ;  /* 0x0000000000388947 */ /* 0x000ff20003800000 */
[----:B------:R-:W-:Y:S01]  /*1610*/  FSETP.GEU.FTZ.AND P0, PT, |R37|, 4.2275390625, PT ;  /* 0x408748002500780b */ /* 0x000fe20003f1e200 */
[C---:B------:R-:W-:Y:S02]  /*1620*/  DADD R42, R36.reuse, +INF ;  /* 0x7ff00000242a7429 */ /* 0x040fe40000000000 */
[----:B------:R-:W-:-:S08]  /*1630*/  DSETP.GEU.AND P2, PT, R36, RZ, PT ;  /* 0x000000ff2400722a */ /* 0x000fd00003f4e000 */
[----:B------:R-:W-:Y:S02]  /*1640*/  FSEL R42, R42, RZ, P2 ;  /* 0x000000ff2a2a7208 */ /* 0x000fe40001000000 */
[----:B------:R-:W-:Y:S01]  /*1650*/  FSEL R43, R43, RZ, P2 ;  /* 0x000000ff2b2b7208 */ /* 0x000fe20001000000 */
[----:B------:R-:W-:Y:S06]  /*1660*/  @P0 BRA `(.L_x_11017) ;  /* 0x0000000000200947 */ /* 0x000fec0003800000 */
[----:B------:R-:W-:Y:S01]  /*1670*/  DFMA R34, R34, R36, 6.75539944105574400000e+15 ;  /* 0x433800002222742b */ /* 0x000fe20000000024 */
[----:B------:R-:W-:-:S09]  /*1680*/  MOV R42, RZ ;  /* 0x000000ff002a7202 */ /* 0x000fd20000000f00 */
[----:B------:R-:W-:-:S04]  /*1690*/  LEA.HI R35, R34, R34, RZ, 0x1 ;  /* 0x0000002222237211 */ /* 0x000fc800078f08ff */
[----:B------:R-:W-:-:S05]  /*16a0*/  SHF.R.S32.HI R35, RZ, 0x1, R35 ;  /* 0x00000001ff237819 */ /* 0x000fca0000011423 */
[----:B------:R-:W-:Y:S02]  /*16b0*/  IMAD.IADD R34, R34, 0x1, -R35 ;  /* 0x0000000122227824 */ /* 0x000fe400078e0a23 */
[----:B------:R-:W-:-:S03]  /*16c0*/  IMAD R5, R35, 0x100000, R5 ;  /* 0x0010000023057824 */ /* 0x000fc600078e0205 */
[----:B------:R-:W-:-:S06]  /*16d0*/  LEA R43, R34, 0x3ff00000, 0x14 ;  /* 0x3ff00000222b7811 */ /* 0x000fcc00078ea0ff */
[----:B------:R-:W-:-:S11]  /*16e0*/  DMUL R42, R4, R42 ;  /* 0x0000002a042a7228 */ /* 0x000fd60000000000 */
.L_x_11017:
[----:B------:R-:W-:Y:S05]  /*16f0*/  BSYNC B1 ;  /* 0x0000000000017941 */ /* 0x000fea0003800000 */
.L_x_11016:
[----:B------:R-:W-:Y:S01]  /*1700*/  DADD R4, R40, -6.75539944105574400000e+15 ;  /* 0xc338000028047429 */ /* 0x000fe20000000000 */
[----:B------:R-:W-:Y:S01]  /*1710*/  FSETP.GEU.FTZ.AND P0, PT, |R7|, 4.1917929649353027344, PT ;  /* 0x4086232b0700780b */ /* 0x000fe20003f1e200 */
[----:B------:R-:W-:Y:S01]  /*1720*/  BSSY B1, `(.L_x_11018) ;  /* 0x000001e000017945 */ /* 0x000fe20003800000 */
[----:B------:R-:W-:-:S05]  /*1730*/  DADD R42, R42, R2 ;  /* 0x000000002a2a7229 */ /* 0x000fca0000000002 */
        /* <DEDUP_REMOVED lines=28> */
.L_x_11019:
[----:B------:R-:W-:Y:S05]  /*1900*/  BSYNC B1 ;  /* 0x0000000000017941 */ /* 0x000fea0003800000 */
.L_x_11018:
[----:B------:R-:W-:Y:S01]  /*1910*/  IADD3 R39, R39, UR21, RZ ;  /* 0x0000001527277c10 */ /* 0x000fe2000fffe0ff */
[----:B------:R-:W-:-:S04]  /*1920*/  DADD R2, R42, R2 ;  /* 0x000000002a027229 */ /* 0x000fc80000000002 */
[----:B------:R-:W-:-:S05]  /*1930*/  IMAD.SHL.U32 R4, R39, 0x2, RZ ;  /* 0x0000000227047824 */ /* 0x000fca00078e00ff */
[----:B------:R-:W-:-:S13]  /*1940*/  ISETP.GE.AND P0, PT, R4, UR4, PT ;  /* 0x0000000404007c0c */ /* 0x000fda000bf06270 */
[----:B------:R-:W-:Y:S05]  /*1950*/  @!P0 BRA `(.L_x_11020) ;  /* 0xfffffff800608947 */ /* 0x000fea000383ffff */
.L_x_11015:
[----:B------:R-:W-:Y:S05]  /*1960*/  BSYNC B0 ;  /* 0x0000000000007941 */ /* 0x000fea0003800000 */
.L_x_11014:
[----:B------:R-:W1:Y:S01]  /*1970*/  S2R R5, SR_TID.X ;  /* 0x0000000000057919 */ /* 0x000e620000002100 */
[----:B------:R-:W-:Y:S01]  /*1980*/  BSSY B0, `(.L_x_11021) ;  /* 0x0000047000007945 */ /* 0x000fe20003800000 */
[----:B-1----:R-:W-:-:S05]  /*1990*/  VIADD R5, R5, UR4 ;  /* 0x0000000405057c36 */ /* 0x002fca0008000000 */
[----:B------:R-:W-:-:S13]  /*19a0*/  ISETP.GE.AND P0, PT, R5, UR13, PT ;  /* 0x0000000d05007c0c */ /* 0x000fda000bf06270 */
[----:B------:R-:W-:Y:S05]  /*19b0*/  @P0 BRA `(.L_x_11022) ;  /* 0x00000004000c0947 */ /* 0x000fea0003800000 */
.L_x_11025:
[----:B------:R-:W-:-:S05]  /*19c0*/  IMAD.WIDE R12, R5, 0x8, R8 ;  /* 0x00000008050c7825 */ /* 0x000fca00078e0208 */
[----:B0-----:R-:W2:Y:S01]  /*19d0*/  LDG.E.64 R6, desc[UR16][R12.64] ;  /* 0x000000100c067981 */ /* 0x001ea2000c1e1b00 */
[----:B------:R-:W-:Y:S01]  /*19e0*/  IMAD.MOV.U32 R10, RZ, RZ, 0x652b82fe ;  /* 0x652b82feff0a7424 */ /* 0x000fe200078e00ff */
[----:B------:R-:W-:Y:S01]  /*19f0*/  UMOV UR4, 0xfefa39ef ;  /* 0xfefa39ef00047882 */ /* 0x000fe20000000000 */
[----:B------:R-:W-:Y:S01]  /*1a00*/  IMAD.MOV.U32 R11, RZ, RZ, 0x3ff71547 ;  /* 0x3ff71547ff0b7424 */ /* 0x000fe200078e00ff */
[----:B------:R-:W-:Y:S01]  /*1a10*/  UMOV UR5, 0x3fe62e42 ;  /* 0x3fe62e4200057882 */ /* 0x000fe20000000000 */
[----:B------:R-:W-:Y:S01]  /*1a20*/  VIADD R5, R5, UR21 ;  /* 0x0000001505057c36 */ /* 0x000fe20008000000 */
[----:B------:R-:W-:Y:S04]  /*1a30*/  BSSY B1, `(.L_x_11023) ;  /* 0x0000039000017945 */ /* 0x000fe80003800000 */
        /* <DEDUP_REMOVED lines=56> */
.L_x_11024:
[----:B------:R-:W-:Y:S05]  /*1dc0*/  BSYNC B1 ;  /* 0x0000000000017941 */ /* 0x000fea0003800000 */
.L_x_11023:
[----:B------:R-:W-:Y:S01]  /*1dd0*/  DADD R2, R12, R2 ;  /* 0x000000000c027229 */ /* 0x000fe20000000002 */
[----:B------:R-:W-:Y:S10]  /*1de0*/  @!P3 BRA `(.L_x_11025) ;  /* 0xfffffff800f4b947 */ /* 0x000ff4000383ffff */
.L_x_11022:
[----:B------:R-:W-:Y:S05]  /*1df0*/  BSYNC B0 ;  /* 0x0000000000007941 */ /* 0x000fea0003800000 */
.L_x_11021:
[----:B------:R-:W-:Y:S01]  /*1e00*/  SHFL.DOWN PT, R5, R3, 0x10, 0x1f ;  /* 0x0a001f0003057f89 */ /* 0x000fe200000e0000 */
[----:B------:R-:W-:Y:S03]  /*1e10*/  BSSY B0, `(.L_x_11026) ;  /* 0x000001b000007945 */ /* 0x000fe60003800000 */
[----:B------:R-:W1:Y:S01]  /*1e20*/  SHFL.DOWN PT, R4, R2, 0x10, 0x1f ;  /* 0x0a001f0002047f89 */ /* 0x000e6200000e0000 */
[----:B------:R-:W-:Y:S06]  /*1e30*/  BAR.SYNC.DEFER_BLOCKING 0x0 ;  /* 0x0000000000007b1d */ /* 0x000fec0000010000 */
[----:B-1----:R-:W-:Y:S01]  /*1e40*/  DADD R4, R4, R2 ;  /* 0x0000000004047229 */ /* 0x002fe20000000002 */
[----:B------:R-:W1:Y:S06]  /*1e50*/  S2R R2, SR_TID.X ;  /* 0x0000000000027919 */ /* 0x000e6c0000002100 */
        /* <DEDUP_REMOVED lines=12> */
[----:B-1----:R-:W-:Y:S10]  /*1f20*/  @P1 BRA `(.L_x_11027) ;  /* 0x0000000000241947 */ /* 0x002ff40003800000 */
        /* <DEDUP_REMOVED lines=9> */
.L_x_11027:
[----:B------:R-:W-:Y:S05]  /*1fc0*/  BSYNC B0 ;  /* 0x0000000000007941 */ /* 0x000fea0003800000 */
.L_x_11026:
[----:B------:R-:W-:Y:S01]  /*1fd0*/  BAR.SYNC.DEFER_BLOCKING 0x0 ;  /* 0x0000000000007b1d */ /* 0x000fe20000010000 */
[----:B------:R-:W-:Y:S01]  /*1fe0*/  USHF.R.U32.HI UR4, URZ, 0x5, UR21 ;  /* 0x000000053f047899 */ /* 0x000fe20008011615 */
[----:B------:R-:W-:Y:S01]  /*1ff0*/  CS2R R4, SRZ ;  /* 0x0000000000047805 */ /* 0x000fe2000001ff00 */
[----:B0-----:R-:W-:-:S04]  /*2000*/  VIADD R3, R2, 0x1f ;  /* 0x0000001f02037836 */ /* 0x001fc80000000000 */
[----:B------:R-:W-:-:S13]  /*2010*/  ISETP.GE.AND P0, PT, R2, UR4, PT ;  /* 0x0000000402007c0c */ /* 0x000fda000bf06270 */
[----:B------:R0:W1:Y:S01]  /*2020*/  @!P0 LDS.64 R4, [R0] ;  /* 0x0000000000048984 */ /* 0x0000620000000a00 */
[----:B------:R-:W-:-:S13]  /*2030*/  ISETP.GT.U32.AND P0, PT, R3, 0x3e, PT ;  /* 0x0000003e0300780c */ /* 0x000fda0003f04070 */
        /* <DEDUP_REMOVED lines=8> */
[----:B0-----:R-:W-:Y:S02]  /*20c0*/  IMAD.MOV.U32 R5, RZ, RZ, R9 ;  /* 0x000000ffff057224 */ /* 0x001fe400078e0009 */
[----:B-1----:R-:W-:-:S06]  /*20d0*/  IMAD.MOV.U32 R4, RZ, RZ, R8 ;  /* 0x000000ffff047224 */ /* 0x002fcc00078e0008 */
[----:B------:R-:W-:-:S07]  /*20e0*/  DADD R8, R6, R4 ;  /* 0x0000000006087229 */ /* 0x000fce0000000004 */
[----:B------:R-:W0:Y:S04]  /*20f0*/  SHFL.DOWN PT, R11, R9, 0x4, 0x1f ;  /* 0x08801f00090b7f89 */ /* 0x000e2800000e0000 */
[----:B------:R-:W1:Y:S01]  /*2100*/  SHFL.DOWN PT, R10, R8, 0x4, 0x1f ;  /* 0x08801f00080a7f89 */ /* 0x000e6200000e0000 */
[----:B0-----:R-:W-:Y:S01]  /*2110*/  MOV R5, R11 ;  /* 0x0000000b00057202 */ /* 0x001fe20000000f00 */
[----:B-1----:R-:W-:-:S06]  /*2120*/  IMAD.MOV.U32 R4, RZ, RZ, R10 ;  /* 0x000000ffff047224 */ /* 0x002fcc00078e000a */
[----:B------:R-:W-:-:S07]  /*2130*/  DADD R10, R8, R4 ;  /* 0x00000000080a7229 */ /* 0x000fce0000000004 */
[----:B------:R-:W-:Y:S04]  /*2140*/  SHFL.DOWN PT, R5, R11, 0x2, 0x1f ;  /* 0x08401f000b057f89 */ /* 0x000fe800000e0000 */
[----:B------:R-:W0:Y:S02]  /*2150*/  SHFL.DOWN PT, R4, R10, 0x2, 0x1f ;  /* 0x08401f000a047f89 */ /* 0x000e2400000e0000 */
[----:B0-----:R-:W-:-:S07]  /*2160*/  DADD R4, R10, R4 ;  /* 0x000000000a047229 */ /* 0x001fce0000000004 */
[----:B------:R0:W1:Y:S04]  /*2170*/  SHFL.DOWN PT, R7, R5, 0x1, 0x1f ;  /* 0x08201f0005077f89 */ /* 0x00006800000e0000 */
[----:B------:R0:W2:Y:S02]  /*2180*/  SHFL.DOWN PT, R6, R4, 0x1, 0x1f ;  /* 0x08201f0004067f89 */ /* 0x0000a400000e0000 */
.L_x_11062:
[----:B012---:R-:W-:-:S11]  /*2190*/  DADD R4, R4, R6 ;  /* 0x0000000004047229 */ /* 0x007fd60000000006 */
.L_x_11028:
[----:B------:R-:W0:Y:S01]  /*21a0*/  S2R R3, SR_CgaCtaId ;  /* 0x0000000000037919 */ /* 0x000e220000008800 */
[----:B------:R-:W-:Y:S01]  /*21b0*/  ISETP.NE.AND P0, PT, R2, RZ, PT ;  /* 0x000000ff0200720c */ /* 0x000fe20003f05270 */
[----:B------:R-:W-:Y:S05]  /*21c0*/  WARPSYNC.ALL ;  /* 0x0000000000007948 */ /* 0x000fea0003800000 */
[----:B------:R-:W-:-:S04]  /*21d0*/  MOV R0, 0x400 ;  /* 0x0000040000007802 */ /* 0x000fc80000000f00 */
[----:B0-----:R-:W-:-:S05]  /*21e0*/  LEA R11, R3, R0, 0x18 ;  /* 0x00000000030b7211 */ /* 0x001fca00078ec0ff */
[----:B-1----:R-:W-:Y:S01]  /*21f0*/  @!P0 STS.64 [R11], R4 ;  /* 0x000000040b008388 */ /* 0x002fe20000000a00 */
[----:B------:R-:W-:Y:S06]  /*2200*/  BAR.SYNC.DEFER_BLOCKING 0x0 ;  /* 0x0000000000007b1d */ /* 0x000fec0000010000 */
[----:B------:R-:W0:Y:S02]  /*2210*/  LDS.64 R6, [R11] ;  /* 0x000000000b067984 */ /* 0x000e240000000a00 */
[----:B0-----:R-:W-:Y:S01]  /*2220*/  ISETP.GT.AND P0, PT, R7, 0xfffff, PT ;  /* 0x000fffff0700780c */ /* 0x001fe20003f04270 */
[----:B------:R-:W-:-:S02]  /*2230*/  IMAD.MOV.U32 R8, RZ, RZ, R6 ;  /* 0x000000ffff087224 */ /* 0x000fc400078e0006 */
[--C-:B------:R-:W-:Y:S02]  /*2240*/  IMAD.MOV.U32 R9, RZ, RZ, R7.reuse ;  /* 0x000000ffff097224 */ /* 0x100fe400078e0007 */
[----:B------:R-:W-:Y:S02]  /*2250*/  IMAD.MOV.U32 R0, RZ, RZ, R7 ;  /* 0x000000ffff007224 */ /* 0x000fe400078e0007 */
[----:B------:R-:W-:-:S06]  /*2260*/  IMAD.MOV.U32 R4, RZ, RZ, R6 ;  /* 0x000000ffff047224 */ /* 0x000fcc00078e0006 */
[----:B------:R-:W-:-:S10]  /*2270*/  @!P0 DMUL R8, R8, 1.80143985094819840000e+16 ;  /* 0x4350000008088828 */ /* 0x000fd40000000000 */
[----:B------:R-:W-:Y:S02]  /*2280*/  @!P0 IMAD.MOV.U32 R0, RZ, RZ, R9 ;  /* 0x000000ffff008224 */ /* 0x000fe400078e0009 */
[----:B------:R-:W-:Y:S02]  /*2290*/  @!P0 IMAD.MOV.U32 R4, RZ, RZ, R8 ;  /* 0x000000ffff048224 */ /* 0x000fe400078e0008 */
[----:B------:R-:W-:-:S05]  /*22a0*/  VIADD R3, R0, 0xffffffff ;  /* 0xffffffff00037836 */ /* 0x000fca0000000000 */
[----:B------:R-:W-:Y:S02]  /*22b0*/  ISETP.GE.U32.AND P1, PT, R3, 0x7fefffff, PT ;  /* 0x7fefffff0300780c */ /* 0x000fe40003f26070 */
[----:B------:R-:W-:Y:S01]  /*22c0*/  MOV R3, 0xfffffc01 ;  /* 0xfffffc0100037802 */ /* 0x000fe20000000f00 */
[----:B------:R-:W-:-:S10]  /*22d0*/  @!P0 IMAD.MOV.U32 R3, RZ, RZ, -0x435 ;  /* 0xfffffbcbff038424 */ /* 0x000fd400078e00ff */
[----:B------:R-:W-:Y:S05]  /*22e0*/  @!P1 BRA `(.L_x_11030) ;  /* 0x00000000001c9947 */ /* 0x000fea0003800000 */
[----:B------:R-:W-:Y:S01]  /*22f0*/  IMAD.MOV.U32 R4, RZ, RZ, 0x0 ;  /* 0x00000000ff047424 */ /* 0x000fe200078e00ff */
[----:B------:R-:W-:Y:S01]  /*2300*/  FSETP.NEU.FTZ.AND P0, PT, R9, RZ, PT ;  /* 0x000000ff0900720b */ /* 0x000fe20003f1d000 */
[----:B------:R-:W-:-:S06]  /*2310*/  IMAD.MOV.U32 R5, RZ, RZ, 0x7ff00000 ;  /* 0x7ff00000ff057424 */ /* 0x000fcc00078e00ff */
[----:B------:R-:W-:-:S10]  /*2320*/  DFMA R4, R8, R4, +INF ;  /* 0x7ff000000804742b */ /* 0x000fd40000000004 */
[----:B------:R-:W-:Y:S02]  /*2330*/  FSEL R4, R4, RZ, P0 ;  /* 0x000000ff04047208 */ /* 0x000fe40000000000 */
[----:B------:R-:W-:Y:S01]  /*2340*/  FSEL R5, R5, -QNAN , P0 ;  /* 0xfff0000005057808 */ /* 0x000fe20000000000 */
[----:B------:R-:W-:Y:S06]  /*2350*/  BRA `(.L_x_11031) ;  /* 0x0000000000f47947 */ /* 0x000fec0003800000 */
.L_x_11030:
        /* <DEDUP_REMOVED lines=10> */
[----:B------:R-:W-:Y:S01]  /*2400*/  UMOV UR7, 0x43300000 ;  /* 0x4330000000077882 */ /* 0x000fe20000000000 */
[----:B------:R-:W-:-:S11]  /*2410*/  MOV R17, 0x43300000 ;  /* 0x4330000000117802 */ /* 0x000fd60000000f00 */
        /* <DEDUP_REMOVED lines=49> */
.L_x_11031:
[----:B------:R-:W-:Y:S02]  /*2730*/  ULDC UR6, c[0x0][0x210] ;  /* 0x0000840000067ab9 */ /* 0x000fe40000000800 */
[----:B------:R-:W-:-:S04]  /*2740*/  ULEA UR4, UR10, UR6, 0x3 ;  /* 0x000000060a047291 */ /* 0x000fc8000f8e183f */
[----:B------:R-:W-:-:S06]  /*2750*/  ULOP3.LUT UR4, UR4, 0x8, URZ, 0xc0, !UPT ;  /* 0x0000000804047892 */ /* 0x000fcc000f8ec03f */
[----:B------:R-:W-:-:S05]  /*2760*/  IMAD.U32 R0, RZ, RZ, UR4 ;  /* 0x00000004ff007e24 */ /* 0x000fca000f8e00ff */
[----:B------:R-:W-:-:S04]  /*2770*/  SHF.R.U64 R0, R0, 0x3, RZ ;  /* 0x0000000300007819 */ /* 0x000fc800000012ff */
[----:B------:R-:W-:-:S13]  /*2780*/  ISETP.NE.AND P0, PT, R0, UR12, PT ;  /* 0x0000000c00007c0c */ /* 0x000fda000bf05270 */
[----:B------:R-:W-:Y:S05]  /*2790*/  @!P0 BRA `(.L_x_11032) ;  /* 0x0000000000508947 */ /* 0x000fea0003800000 */
[----:B------:R-:W-:Y:S02]  /*27a0*/  ULDC UR5, c[0x0][0x220] ;  /* 0x0000880000057ab9 */ /* 0x000fe40000000800 */
[----:B------:R-:W-:-:S13]  /*27b0*/  ISETP.GE.AND P0, PT, R2, UR5, PT ;  /* 0x0000000502007c0c */ /* 0x000fda000bf06270 */
[----:B------:R-:W-:Y:S05]  /*27c0*/  @P0 EXIT ;  /* 0x000000000000094d */ /* 0x000fea0003800000 */
[----:B------:R-:W-:Y:S01]  /*27d0*/  IMAD.MOV.U32 R11, RZ, RZ, R2 ;  /* 0x000000ffff0b7224 */ /* 0x000fe200078e0002 */
[----:B------:R-:W-:-:S06]  /*27e0*/  ULDC UR4, c[0x0][0x214] ;  /* 0x0000850000047ab9 */ /* 0x000fcc0000000800 */
.L_x_11033:
[----:B------:R-:W-:Y:S02]  /*27f0*/  IMAD.U32 R2, RZ, RZ, UR19 ;  /* 0x00000013ff027e24 */ /* 0x000fe4000f8e00ff */
[----:B------:R-:W-:Y:S02]  /*2800*/  IMAD.U32 R3, RZ, RZ, UR9 ;  /* 0x00000009ff037e24 */ /* 0x000fe4000f8e00ff */
[----:B------:R-:W-:-:S06]  /*2810*/  IMAD.WIDE R2, R11, 0x8, R2 ;  /* 0x000000080b027825 */ /* 0x000fcc00078e0202 */
[----:B------:R-:W2:Y:S01]  /*2820*/  LDG.E.64 R2, desc[UR16][R2.64] ;  /* 0x0000001002027981 */ /* 0x000ea2000c1e1b00 */
[----:B------:R-:W-:-:S04]  /*2830*/  IADD3 R0, P0, R11, UR10, RZ ;  /* 0x0000000a0b007c10 */ /* 0x000fc8000ff1e0ff */
[C---:B0-----:R-:W-:Y:S01]  /*2840*/  LEA.HI.X.SX32 R9, R11.reuse, UR8, 0x1, P0 ;  /* 0x000000080b097c11 */ /* 0x041fe200080f0eff */
[----:B------:R-:W-:Y:S01]  /*2850*/  VIADD R11, R11, UR21 ;  /* 0x000000150b0b7c36 */ /* 0x000fe20008000000 */
[----:B------:R-:W-:-:S04]  /*2860*/  LEA R8, P0, R0, UR6, 0x3 ;  /* 0x0000000600087c11 */ /* 0x000fc8000f8018ff */
[----:B------:R-:W-:Y:S02]  /*2870*/  LEA.HI.X R9, R0, UR4, R9, 0x3, P0 ;  /* 0x0000000400097c11 */ /* 0x000fe400080f1c09 */
[----:B------:R-:W-:Y:S01]  /*2880*/  ISETP.GE.AND P0, PT, R11, UR5, PT ;  /* 0x000000050b007c0c */ /* 0x000fe2000bf06270 */
[----:B--2---:R-:W-:-:S08]  /*2890*/  DADD R6, R2, -UR14 ;  /* 0x8000000e02067e29 */ /* 0x004fd00008000000 */
[----:B------:R-:W-:-:S07]  /*28a0*/  DADD R6, R6, -R4 ;  /* 0x0000000006067229 */ /* 0x000fce0000000804 */
[----:B------:R0:W-:Y:S01]  /*28b0*/  STG.E.64 desc[UR16][R8.64], R6 ;  /* 0x0000000608007986 */ /* 0x0001e2000c101b10 */
[----:B------:R-:W-:Y:S05]  /*28c0*/  @!P0 BRA `(.L_x_11033) ;  /* 0xfffffffc00c88947 */ /* 0x000fea000383ffff */
[----:B------:R-:W-:Y:S05]  /*28d0*/  EXIT ;  /* 0x000000000000794d */ /* 0x000fea0003800000 */
.L_x_11032:
        /* <DEDUP_REMOVED lines=8> */
[----:B------:R-:W0:Y:S01]  /*2960*/  S2UR UR4, SR_CTAID.X ;  /* 0x00000000000479c3 */ /* 0x000e220000002500 */
[----:B------:R-:W-:Y:S01]  /*2970*/  ULDC.64 UR12, c[0x0][0x218] ;  /* 0x00008600000c7ab9 */ /* 0x000fe20000000a00 */
[----:B------:R-:W-:Y:S02]  /*2980*/  USHF.R.S32.HI UR5, URZ, 0x1f, UR18 ;  /* 0x0000001f3f057899 */ /* 0x000fe40008011412 */
[----:B0-----:R-:W-:Y:S02]  /*2990*/  UIMAD.WIDE.U32 UR22, UR4, UR18, URZ ;  /* 0x00000012041672a5 */ /* 0x001fe4000f8e003f */
[----:B------:R-:W-:Y:S02]  /*29a0*/  UIMAD UR5, UR5, UR4, URZ ;  /* 0x00000004050572a4 */ /* 0x000fe4000f8e023f */
[----:B------:R-:W-:Y:S02]  /*29b0*/  ULEA UR12, UP0, UR22, UR12, 0x3 ;  /* 0x0000000c160c7291 */ /* 0x000fe4000f80183f */
[----:B------:R-:W-:-:S02]  /*29c0*/  UIADD3 UR5, UR23, UR5, URZ ;  /* 0x0000000517057290 */ /* 0x000fc4000fffe03f */
[----:B------:R-:W-:Y:S02]  /*29d0*/  ULOP3.LUT UR7, UR12, 0x8, URZ, 0xc0, !UPT ;  /* 0x000000080c077892 */ /* 0x000fe4000f8ec03f */
[----:B------:R-:W-:Y:S02]  /*29e0*/  USHF.L.U64.HI UR4, UR22, 0x3, UR5 ;  /* 0x0000000316047899 */ /* 0x000fe40008010205 */
[----:B------:R-:W-:Y:S02]  /*29f0*/  USHF.R.U64 UR7, UR7, 0x3, URZ ;  /* 0x0000000307077899 */ /* 0x000fe4000800123f */
[----:B------:R-:W-:-:S04]  /*2a00*/  UIADD3.X UR4, UR4, UR13, URZ, UP0, !UPT ;  /* 0x0000000d04047290 */ /* 0x000fc800087fe43f */
[----:B------:R-:W-:-:S04]  /*2a10*/  IADD3 R0, P0, R2, -UR7, RZ ;  /* 0x8000000702007c10 */ /* 0x000fc8000ff1e0ff */
[----:B------:R-:W-:Y:S02]  /*2a20*/  LEA.HI.X.SX32 R3, R2, 0xffffffff, 0x1, P0 ;  /* 0xffffffff02037811 */ /* 0x000fe400000f0eff */
[----:B------:R-:W-:-:S04]  /*2a30*/  LEA R10, P0, R0, UR12, 0x3 ;  /* 0x0000000c000a7c11 */ /* 0x000fc8000f8018ff */
[----:B------:R-:W-:Y:S01]  /*2a40*/  LEA.HI.X R11, R0, UR4, R3, 0x3, P0 ;  /* 0x00000004000b7c11 */ /* 0x000fe200080f1c03 */
[----:B------:R-:W-:-:S04]  /*2a50*/  ULDC UR4, c[0x0][0x214] ;  /* 0x0000850000047ab9 */ /* 0x000fc80000000800 */
[----:B------:R-:W2:Y:S01]  /*2a60*/  LDG.E.64 R6, desc[UR16][R10.64] ;  /* 0x000000100a067981 */ /* 0x000ea2000c1e1b00 */
[----:B------:R-:W-:-:S04]  /*2a70*/  IADD3 R0, P0, R0, UR22, RZ ;  /* 0x0000001600007c10 */ /* 0x000fc8000ff1e0ff */
[----:B------:R-:W-:Y:S02]  /*2a80*/  IADD3.X R3, R3, UR5, RZ, P0, !PT ;  /* 0x0000000503037c10 */ /* 0x000fe400087fe4ff */
[----:B------:R-:W-:-:S04]  /*2a90*/  LEA R8, P0, R0, UR6, 0x3 ;  /* 0x0000000600087c11 */ /* 0x000fc8000f8018ff */
[----:B------:R-:W-:Y:S01]  /*2aa0*/  LEA.HI.X R9, R0, UR4, R3, 0x3, P0 ;  /* 0x0000000400097c11 */ /* 0x000fe200080f1c03 */
[----:B--2---:R-:W-:-:S08]  /*2ab0*/  DADD R6, R6, -UR14 ;  /* 0x8000000e06067e29 */ /* 0x004fd00008000000 */
[----:B------:R-:W-:-:S07]  /*2ac0*/  DADD R6, R6, -R4 ;  /* 0x0000000006067229 */ /* 0x000fce0000000804 */
[----:B------:R0:W-:Y:S04]  /*2ad0*/  STG.E.64 desc[UR16][R8.64], R6 ;  /* 0x0000000608007986 */ /* 0x0001e8000c101b10 */
.L_x_11036:
[----:B------:R-:W-:Y:S05]  /*2ae0*/  BSYNC B0 ;  /* 0x0000000000007941 */ /* 0x000fea0003800000 */
.L_x_11035:
        /* <DEDUP_REMOVED lines=13> */
.L_x_11034:
        /* <DEDUP_REMOVED lines=9> */
[----:B-1----:R-:W-:Y:S01]  /*2c50*/  IADD3 R3, R0, 0xffffffe, RZ ;  /* 0x0ffffffe00037810 */ /* 0x002fe20007ffe0ff */
[----:B------:R-:W-:-:S05]  /*2c60*/  IMAD.SHL.U32 R0, R2, 0x2, RZ ;  /* 0x0000000202007824 */ /* 0x000fca00078e00ff */
        /* <DEDUP_REMOVED lines=12> */
[----:B------:R-:W-:Y:S02]  /*2d30*/  UIADD3 UR5, -UR4, UR11, URZ ;  /* 0x0000000b04057290 */ /* 0x000fe4000fffe13f */
[----:B------:R-:W-:-:S03]  /*2d40*/  ULEA UR4, UP0, UR10, UR6, 0x3 ;  /* 0x000000060a047291 */ /* 0x000fc6000f80183f */
[----:B------:R-:W-:Y:S01]  /*2d50*/  ULDC UR6, c[0x0][0x214] ;  /* 0x0000850000067ab9 */ /* 0x000fe20000000800 */
[----:B------:R-:W-:Y:S01]  /*2d60*/  ISETP.GE.AND P0, PT, R0, UR5, PT ;  /* 0x0000000500007c0c */ /* 0x000fe2000bf06270 */
[----:B------:R-:W-:Y:S01]  /*2d70*/  ULEA.HI.X UR8, UR10, UR6, UR8, 0x3, UP0 ;  /* 0x000000060a087291 */ /* 0x000fe200080f1c08 */
[----:B------:R-:W-:Y:S02]  /*2d80*/  VIADD R16, R2, UR5 ;  /* 0x0000000502107c36 */ /* 0x000fe40008000000 */
[----:B------:R-:W-:-:S03]  /*2d90*/  IMAD.U32 R12, RZ, RZ, UR4 ;  /* 0x00000004ff0c7e24 */ /* 0x000fc6000f8e00ff */
[----:B------:R-:W-:Y:S02]  /*2da0*/  MOV R13, UR8 ;  /* 0x00000008000d7c02 */ /* 0x000fe40008000f00 */
[----:B------:R-:W-:-:S04]  /*2db0*/  ISETP.GE.AND P1, PT, R16, UR11, PT ;  /* 0x0000000b10007c0c */ /* 0x000fc8000bf26270 */
[----:B------:R-:W-:Y:S09]  /*2dc0*/  @P0 BRA `(.L_x_11038) ;  /* 0x0000000000340947 */ /* 0x000ff20003800000 */
[----:B------:R-:W-:-:S07]  /*2dd0*/  IMAD.MOV.U32 R17, RZ, RZ, R2 ;  /* 0x000000ffff117224 */ /* 0x000fce00078e0002 */
.L_x_11039:
[----:B------:R-:W-:-:S05]  /*2de0*/  IMAD.WIDE R2, R17, 0x10, R14 ;  /* 0x0000001011027825 */ /* 0x000fca00078e020e */
[----:B01----:R-:W2:Y:S01]  /*2df0*/  LDG.E.128 R8, desc[UR16][R2.64] ;  /* 0x0000001002087981 */ /* 0x003ea2000c1e1d00 */
[----:B------:R-:W-:-:S04]  /*2e00*/  IMAD.WIDE R6, R17, 0x10, R12 ;  /* 0x0000001011067825 */ /* 0x000fc800078e020c */
[----:B------:R-:W-:-:S04]  /*2e10*/  VIADD R17, R17, UR21 ;  /* 0x0000001511117c36 */ /* 0x000fc80008000000 */
[----:B------:R-:W-:-:S05]  /*2e20*/  IMAD.SHL.U32 R0, R17, 0x2, RZ ;  /* 0x0000000211007824 */ /* 0x000fca00078e00ff */
[----:B------:R-:W-:Y:S01]  /*2e30*/  ISETP.GE.AND P0, PT, R0, UR5, PT ;  /* 0x0000000500007c0c */ /* 0x000fe2000bf06270 */
[----:B--2---:R-:W-:Y:S02]  /*2e40*/  DADD R10, R10, -UR14 ;  /* 0x8000000e0a0a7e29 */ /* 0x004fe40008000000 */
[----:B------:R-:W-:-:S06]  /*2e50*/  DADD R8, R8, -UR14 ;  /* 0x8000000e08087e29 */ /* 0x000fcc0008000000 */
[--C-:B------:R-:W-:Y:S02]  /*2e60*/  DADD R10, R10, -R4.reuse ;  /* 0x000000000a0a7229 */ /* 0x100fe40000000804 */
[----:B------:R-:W-:-:S07]  /*2e70*/  DADD R8, R8, -R4 ;  /* 0x0000000008087229 */ /* 0x000fce0000000804 */
[----:B------:R1:W-:Y:S01]  /*2e80*/  STG.E.128 desc[UR16][R6.64], R8 ;  /* 0x0000000806007986 */ /* 0x0003e2000c101d10 */
[----:B------:R-:W-:Y:S05]  /*2e90*/  @!P0 BRA `(.L_x_11039) ;  /* 0xfffffffc00d08947 */ /* 0x000fea000383ffff */
.L_x_11038:
[----:B------:R-:W-:Y:S05]  /*2ea0*/  BSYNC B0 ;  /* 0x0000000000007941 */ /* 0x000fea0003800000 */
.L_x_11037:
[----:B------:R-:W-:Y:S05]  /*2eb0*/  @P1 EXIT ;  /* 0x000000000000194d */ /* 0x000fea0003800000 */
.L_x_11040:
[----:B------:R-:W-:-:S06]  /*2ec0*/  IMAD.WIDE R2, R16, 0x8, R14 ;  /* 0x0000000810027825 */ /* 0x000fcc00078e020e */
[----:B--2---:R-:W2:Y:S01]  /*2ed0*/  LDG.E.64 R2, desc[UR16][R2.64] ;  /* 0x0000001002027981 */ /* 0x004ea2000c1e1b00 */
[----:B01----:R-:W-:-:S04]  /*2ee0*/  IMAD.WIDE R8, R16, 0x8, R12 ;  /* 0x0000000810087825 */ /* 0x003fc800078e020c */
[----:B------:R-:W-:-:S05]  /*2ef0*/  VIADD R16, R16, UR21 ;  /* 0x0000001510107c36 */ /* 0x000fca0008000000 */
[----:B------:R-:W-:Y:S01]  /*2f00*/  ISETP.GE.AND P0, PT, R16, UR11, PT ;  /* 0x0000000b10007c0c */ /* 0x000fe2000bf06270 */
[----:B--2---:R-:W-:-:S08]  /*2f10*/  DADD R6, R2, -UR14 ;  /* 0x8000000e02067e29 */ /* 0x004fd00008000000 */
[----:B------:R-:W-:-:S07]  /*2f20*/  DADD R6, R6, -R4 ;  /* 0x0000000006067229 */ /* 0x000fce0000000804 */
[----:B------:R2:W-:Y:S01]  /*2f30*/  STG.E.64 desc[UR16][R8.64], R6 ;  /* 0x0000000608007986 */ /* 0x0005e2000c101b10 */
[----:B------:R-:W-:Y:S05]  /*2f40*/  @!P0 BRA `(.L_x_11040) ;  /* 0xfffffffc00dc8947 */ /* 0x000fea000383ffff */
[----:B------:R-:W-:Y:S05]  /*2f50*/  EXIT ;  /* 0x000000000000794d */ /* 0x000fea0003800000 */
.L_x_11008:
[----:B-1----:R-:W-:Y:S01]  /*2f60*/  IMAD.MOV.U32 R16, RZ, RZ, R3 ;  /* 0x000000ffff107224 */ /* 0x002fe200078e0003 */
[----:B------:R-:W-:Y:S01]  /*2f70*/  MOV R15, 0x10 ;  /* 0x00000010000f7802 */ /* 0x000fe20000000f00 */
[----:B------:R-:W-:Y:S02]  /*2f80*/  IMAD.MOV.U32 R18, RZ, RZ, 0x1f ;  /* 0x0000001fff127424 */ /* 0x000fe400078e00ff */
[----:B------:R-:W-:-:S07]  /*2f90*/  IMAD.MOV.U32 R13, RZ, RZ, -0x1 ;  /* 0xffffffffff0d7424 */ /* 0x000fce00078e00ff */
[----:B------:R-:W-:Y:S05]  /*2fa0*/  WARPSYNC.COLLECTIVE R13, `(.L_x_11041) ;  /* 0x000000000d087348 */ /* 0x000fea0003c00000 */
[----:B------:R0:W1:Y:S02]  /*2fb0*/  SHFL.DOWN P0, R14, R16, R15, R18 ;  /* 0x0800000f100e7389 */ /* 0x0000640000000012 */
[----:B01----:R-:W-:Y:S01]  /*2fc0*/  ENDCOLLECTIVE ;  /* 0x000000000000791b */ /* 0x003fe20003800000 */
.L_x_11041:
[----:B------:R-:W-:Y:S02]  /*2fd0*/  IMAD.MOV.U32 R16, RZ, RZ, R2 ;  /* 0x000000ffff107224 */ /* 0x000fe400078e0002 */
[----:B------:R-:W-:-:S07]  /*2fe0*/  IMAD.MOV.U32 R7, RZ, RZ, R14 ;  /* 0x000000ffff077224 */ /* 0x000fce00078e000e */
[----:B------:R-:W-:Y:S05]  /*2ff0*/  WARPSYNC.COLLECTIVE R13, `(.L_x_11042) ;  /* 0x000000000d087348 */ /* 0x000fea0003c00000 */
[----:B------:R0:W1:Y:S02]  /*3000*/  SHFL.DOWN P0, R14, R16, R15, R18 ;  /* 0x0800000f100e7389 */ /* 0x0000640000000012 */
[----:B01----:R-:W-:Y:S01]  /*3010*/  ENDCOLLECTIVE ;  /* 0x000000000000791b */ /* 0x003fe20003800000 */
.L_x_11042:
        /* <DEDUP_REMOVED lines=9> */
.L_x_11043:
[----:B------:R-:W-:Y:S02]  /*30b0*/  IMAD.MOV.U32 R16, RZ, RZ, R6 ;  /* 0x000000ffff107224 */ /* 0x000fe400078e0006 */
[----:B------:R-:W-:-:S07]  /*30c0*/  IMAD.MOV.U32 R3, RZ, RZ, R14 ;  /* 0x000000ffff037224 */ /* 0x000fce00078e000e */
[----:B------:R-:W-:Y:S05]  /*30d0*/  WARPSYNC.COLLECTIVE R13, `(.L_x_11044) ;  /* 0x000000000d087348 */ /* 0x000fea0003c00000 */
[----:B------:R0:W1:Y:S02]  /*30e0*/  SHFL.DOWN P0, R14, R16, R15, R18 ;  /* 0x0800000f100e7389 */ /* 0x0000640000000012 */
[----:B01----:R-:W-:Y:S01]  /*30f0*/  ENDCOLLECTIVE ;  /* 0x000000000000791b */ /* 0x003fe20003800000 */
.L_x_11044:
[----:B------:R-:W-:Y:S01]  /*3100*/  MOV R15, 0x4 ;  /* 0x00000004000f7802 */ /* 0x000fe20000000f00 */
        /* <DEDUP_REMOVED lines=8> */
.L_x_11045:
[----:B------:R-:W-:Y:S02]  /*3190*/  IMAD.MOV.U32 R16, RZ, RZ, R6 ;  /* 0x000000ffff107224 */ /* 0x000fe400078e0006 */
[----:B------:R-:W-:-:S07]  /*31a0*/  IMAD.MOV.U32 R3, RZ, RZ, R14 ;  /* 0x000000ffff037224 */ /* 0x000fce00078e000e */
[----:B------:R-:W-:Y:S05]  /*31b0*/  WARPSYNC.COLLECTIVE R13, `(.L_x_11046) ;  /* 0x000000000d087348 */ /* 0x000fea0003c00000 */
[----:B------:R0:W1:Y:S02]  /*31c0*/  SHFL.DOWN P0, R14, R16, R15, R18 ;  /* 0x0800000f100e7389 */ /* 0x0000640000000012 */
[----:B01----:R-:W-:Y:S01]  /*31d0*/  ENDCOLLECTIVE ;  /* 0x000000000000791b */ /* 0x003fe20003800000 */
.L_x_11046:
        /* <DEDUP_REMOVED lines=9> */
.L_x_11047:
[----:B------:R-:W-:Y:S01]  /*3270*/  IMAD.MOV.U32 R16, RZ, RZ, R6 ;  /* 0x000000ffff107224 */ /* 0x000fe200078e0006 */
[----:B------:R-:W-:-:S07]  /*3280*/  MOV R3, R14 ;  /* 0x0000000e00037202 */ /* 0x000fce0000000f00 */
[----:B------:R-:W-:Y:S05]  /*3290*/  WARPSYNC.COLLECTIVE R13, `(.L_x_11048) ;  /* 0x000000000d087348 */ /* 0x000fea0003c00000 */
[----:B------:R0:W1:Y:S02]  /*32a0*/  SHFL.DOWN P0, R14, R16, R15, R18 ;  /* 0x0800000f100e7389 */ /* 0x0000640000000012 */
[----:B01----:R-:W-:Y:S01]  /*32b0*/  ENDCOLLECTIVE ;  /* 0x000000000000791b */ /* 0x003fe20003800000 */
.L_x_11048:
        /* <DEDUP_REMOVED lines=9> */
.L_x_11049:
[----:B------:R-:W-:Y:S01]  /*3350*/  MOV R16, R6 ;  /* 0x0000000600107202 */ /* 0x000fe20000000f00 */
[----:B------:R-:W-:-:S07]  /*3360*/  IMAD.MOV.U32 R3, RZ, RZ, R14 ;  /* 0x000000ffff037224 */ /* 0x000fce00078e000e */
[----:B------:R-:W-:Y:S05]  /*3370*/  WARPSYNC.COLLECTIVE R13, `(.L_x_11050) ;  /* 0x000000000d087348 */ /* 0x000fea0003c00000 */
[----:B------:R0:W1:Y:S02]  /*3380*/  SHFL.DOWN P0, R14, R16, R15, R18 ;  /* 0x0800000f100e7389 */ /* 0x0000640000000012 */
[----:B01----:R-:W-:Y:S01]  /*3390*/  ENDCOLLECTIVE ;  /* 0x000000000000791b */ /* 0x003fe20003800000 */
.L_x_11050:
[----:B------:R-:W-:Y:S01]  /*33a0*/  IMAD.MOV.U32 R2, RZ, RZ, R14 ;  /* 0x000000ffff027224 */ /* 0x000fe200078e000e */
[----:B------:R-:W-:Y:S06]  /*33b0*/  BRA `(.L_x_11051) ;  /* 0xffffffd800207947 */ /* 0x000fec000383ffff */
.L_x_11029:
[----:B-1----:R-:W-:Y:S02]  /*33c0*/  IMAD.MOV.U32 R16, RZ, RZ, R5 ;  /* 0x000000ffff107224 */ /* 0x002fe400078e0005 */
[----:B------:R-:W-:Y:S02]  /*33d0*/  IMAD.MOV.U32 R15, RZ, RZ, 0x10 ;  /* 0x00000010ff0f7424 */ /* 0x000fe400078e00ff */
[----:B------:R-:W-:Y:S02]  /*33e0*/  IMAD.MOV.U32 R18, RZ, RZ, 0x1f ;  /* 0x0000001fff127424 */ /* 0x000fe400078e00ff */
[----:B------:R-:W-:-:S07]  /*33f0*/  IMAD.MOV.U32 R13, RZ, RZ, -0x1 ;  /* 0xffffffffff0d7424 */ /* 0x000fce00078e00ff */
[----:B------:R-:W-:Y:S05]  /*3400*/  WARPSYNC.COLLECTIVE R13, `(.L_x_11052) ;  /* 0x000000000d087348 */ /* 0x000fea0003c00000 */
[----:B------:R0:W1:Y:S02]  /*3410*/  SHFL.DOWN P0, R14, R16, R15, R18 ;  /* 0x0800000f100e7389 */ /* 0x0000640000000012 */
[----:B01----:R-:W-:Y:S01]  /*3420*/  ENDCOLLECTIVE ;  /* 0x000000000000791b */ /* 0x003fe20003800000 */
.L_x_11052:
[----:B------:R-:W-:Y:S01]  /*3430*/  IMAD.MOV.U32 R16, RZ, RZ, R4 ;  /* 0x000000ffff107224 */ /* 0x000fe200078e0004 */
[----:B------:R-:W-:-:S07]  /*3440*/  MOV R7, R14 ;  /* 0x0000000e00077202 */ /* 0x000fce0000000f00 */
[----:B------:R-:W-:Y:S05]  /*3450*/  WARPSYNC.COLLECTIVE R13, `(.L_x_11053) ;  /* 0x000000000d087348 */ /* 0x000fea0003c00000 */
[----:B------:R0:W1:Y:S02]  /*3460*/  SHFL.DOWN P0, R14, R16, R15, R18 ;  /* 0x0800000f100e7389 */ /* 0x0000640000000012 */
[----:B01----:R-:W-:Y:S01]  /*3470*/  ENDCOLLECTIVE ;  /* 0x000000000000791b */ /* 0x003fe20003800000 */
.L_x_11053:
[----:B------:R-:W-:Y:S02]  /*3480*/  IMAD.MOV.U32 R15, RZ, RZ, 0x8 ;  /* 0x00000008ff0f7424 */ /* 0x000fe400078e00ff */
[----:B------:R-:W-:-:S06]  /*3490*/  IMAD.MOV.U32 R6, RZ, RZ, R14 ;  /* 0x000000ffff067224 */ /* 0x000fcc00078e000e */
[----:B------:R-:W-:-:S10]  /*34a0*/  DADD R6, R4, R6 ;  /* 0x0000000004067229 */ /* 0x000fd40000000006 */
[----:B------:R-:W-:-:S07]  /*34b0*/  IMAD.MOV.U32 R16, RZ, RZ, R7 ;  /* 0x000000ffff107224 */ /* 0x000fce00078e0007 */
[----:B------:R-:W-:Y:S05]  /*34c0*/  WARPSYNC.COLLECTIVE R13, `(.L_x_11054) ;  /* 0x000000000d087348 */ /* 0x000fea0003c00000 */
[----:B------:R0:W1:Y:S02]  /*34d0*/  SHFL.DOWN P0, R14, R16, R15, R18 ;  /* 0x0800000f100e7389 */ /* 0x0000640000000012 */
[----:B01----:R-:W-:Y:S01]  /*34e0*/  ENDCOLLECTIVE ;  /* 0x000000000000791b */ /* 0x003fe20003800000 */
.L_x_11054:
[----:B------:R-:W-:Y:S01]  /*34f0*/  MOV R16, R6 ;  /* 0x0000000600107202 */ /* 0x000fe20000000f00 */
[----:B------:R-:W-:-:S07]  /*3500*/  IMAD.MOV.U32 R9, RZ, RZ, R14 ;  /* 0x000000ffff097224 */ /* 0x000fce00078e000e */
[----:B------:R-:W-:Y:S05]  /*3510*/  WARPSYNC.COLLECTIVE R13, `(.L_x_11055) ;  /* 0x000000000d087348 */ /* 0x000fea0003c00000 */
[----:B------:R0:W1:Y:S02]  /*3520*/  SHFL.DOWN P0, R14, R16, R15, R18 ;  /* 0x0800000f100e7389 */ /* 0x0000640000000012 */
[----:B01----:R-:W-:Y:S01]  /*3530*/  ENDCOLLECTIVE ;  /* 0x000000000000791b */ /* 0x003fe20003800000 */
.L_x_11055:
[----:B------:R-:W-:Y:S02]  /*3540*/  IMAD.MOV.U32 R15, RZ, RZ, 0x4 ;  /* 0x00000004ff0f7424 */ /* 0x000fe400078e00ff */
[----:B------:R-:W-:-:S06]  /*3550*/  IMAD.MOV.U32 R8, RZ, RZ, R14 ;  /* 0x000000ffff087224 */ /* 0x000fcc00078e000e */
[----:B------:R-:W-:-:S10]  /*3560*/  DADD R8, R6, R8 ;  /* 0x0000000006087229 */ /* 0x000fd40000000008 */
[----:B------:R-:W-:-:S07]  /*3570*/  IMAD.MOV.U32 R16, RZ, RZ, R9 ;  /* 0x000000ffff107224 */ /* 0x000fce00078e0009 */
[----:B------:R-:W-:Y:S05]  /*3580*/  WARPSYNC.COLLECTIVE R13, `(.L_x_11056) ;  /* 0x000000000d087348 */ /* 0x000fea0003c00000 */
[----:B------:R0:W1:Y:S02]  /*3590*/  SHFL.DOWN P0, R14, R16, R15, R18 ;  /* 0x0800000f100e7389 */ /* 0x0000640000000012 */
[----:B01----:R-:W-:Y:S01]  /*35a0*/  ENDCOLLECTIVE ;  /* 0x000000000000791b */ /* 0x003fe20003800000 */
.L_x_11056:
[----:B------:R-:W-:Y:S02]  /*35b0*/  IMAD.MOV.U32 R16, RZ, RZ, R8 ;  /* 0x000000ffff107224 */ /* 0x000fe400078e0008 */
[----:B------:R-:W-:-:S07]  /*35c0*/  IMAD.MOV.U32 R11, RZ, RZ, R14 ;  /* 0x000000ffff0b7224 */ /* 0x000fce00078e000e */
[----:B------:R-:W-:Y:S05]  /*35d0*/  WARPSYNC.COLLECTIVE R13, `(.L_x_11057) ;  /* 0x000000000d087348 */ /* 0x000fea0003c00000 */
[----:B------:R0:W1:Y:S02]  /*35e0*/  SHFL.DOWN P0, R14, R16, R15, R18 ;  /* 0x0800000f100e7389 */ /* 0x0000640000000012 */
[----:B01----:R-:W-:Y:S01]  /*35f0*/  ENDCOLLECTIVE ;  /* 0x000000000000791b */ /* 0x003fe20003800000 */
.L_x_11057:
[----:B------:R-:W-:Y:S01]  /*3600*/  IMAD.MOV.U32 R15, RZ, RZ, 0x2 ;  /* 0x00000002ff0f7424 */ /* 0x000fe200078e00ff */
[----:B------:R-:W-:-:S06]  /*3610*/  MOV R10, R14 ;  /* 0x0000000e000a7202 */ /* 0x000fcc0000000f00 */
[----:B------:R-:W-:-:S10]  /*3620*/  DADD R10, R8, R10 ;  /* 0x00000000080a7229 */ /* 0x000fd4000000000a */
[----:B------:R-:W-:-:S07]  /*3630*/  IMAD.MOV.U32 R16, RZ, RZ, R11 ;  /* 0x000000ffff107224 */ /* 0x000fce00078e000b */
[----:B------:R-:W-:Y:S05]  /*3640*/  WARPSYNC.COLLECTIVE R13, `(.L_x_11058) ;  /* 0x000000000d087348 */ /* 0x000fea0003c00000 */
[----:B------:R0:W1:Y:S02]  /*3650*/  SHFL.DOWN P0, R14, R16, R15, R18 ;  /* 0x0800000f100e7389 */ /* 0x0000640000000012 */
[----:B01----:R-:W-:Y:S01]  /*3660*/  ENDCOLLECTIVE ;  /* 0x000000000000791b */ /* 0x003fe20003800000 */
.L_x_11058:
[----:B------:R-:W-:Y:S02]  /*3670*/  IMAD.MOV.U32 R16, RZ, RZ, R10 ;  /* 0x000000ffff107224 */ /* 0x000fe400078e000a */
[----:B------:R-:W-:-:S07]  /*3680*/  IMAD.MOV.U32 R5, RZ, RZ, R14 ;  /* 0x000000ffff057224 */ /* 0x000fce00078e000e */
[----:B------:R-:W-:Y:S05]  /*3690*/  WARPSYNC.COLLECTIVE R13, `(.L_x_11059) ;  /* 0x000000000d087348 */ /* 0x000fea0003c00000 */
[----:B------:R0:W1:Y:S02]  /*36a0*/  SHFL.DOWN P0, R14, R16, R15, R18 ;  /* 0x0800000f100e7389 */ /* 0x0000640000000012 */
[----:B01----:R-:W-:Y:S01]  /*36b0*/  ENDCOLLECTIVE ;  /* 0x000000000000791b */ /* 0x003fe20003800000 */
.L_x_11059:
[----:B------:R-:W-:Y:S02]  /*36c0*/  IMAD.MOV.U32 R15, RZ, RZ, 0x1 ;  /* 0x00000001ff0f7424 */ /* 0x000fe400078e00ff */
[----:B------:R-:W-:-:S06]  /*36d0*/  IMAD.MOV.U32 R4, RZ, RZ, R14 ;  /* 0x000000ffff047224 */ /* 0x000fcc00078e000e */
[----:B------:R-:W-:-:S10]  /*36e0*/  DADD R4, R10, R4 ;  /* 0x000000000a047229 */ /* 0x000fd40000000004 */
[----:B------:R-:W-:-:S07]  /*36f0*/  MOV R16, R5 ;  /* 0x0000000500107202 */ /* 0x000fce0000000f00 */
[----:B------:R-:W-:Y:S05]  /*3700*/  WARPSYNC.COLLECTIVE R13, `(.L_x_11060) ;  /* 0x000000000d087348 */ /* 0x000fea0003c00000 */
[----:B------:R0:W1:Y:S02]  /*3710*/  SHFL.DOWN P0, R14, R16, R15, R18 ;  /* 0x0800000f100e7389 */ /* 0x0000640000000012 */
[----:B01----:R-:W-:Y:S01]  /*3720*/  ENDCOLLECTIVE ;  /* 0x000000000000791b */ /* 0x003fe20003800000 */
.L_x_11060:
[----:B------:R-:W-:Y:S02]  /*3730*/  IMAD.MOV.U32 R16, RZ, RZ, R4 ;  /* 0x000000ffff107224 */ /* 0x000fe400078e0004 */
[----:B------:R-:W-:-:S07]  /*3740*/  IMAD.MOV.U32 R7, RZ, RZ, R14 ;  /* 0x000000ffff077224 */ /* 0x000fce00078e000e */
[----:B------:R-:W-:Y:S05]  /*3750*/  WARPSYNC.COLLECTIVE R13, `(.L_x_11061) ;  /* 0x000000000d087348 */ /* 0x000fea0003c00000 */
[----:B------:R0:W1:Y:S02]  /*3760*/  SHFL.DOWN P0, R14, R16, R15, R18 ;  /* 0x0800000f100e7389 */ /* 0x0000640000000012 */
[----:B01----:R-:W-:Y:S01]  /*3770*/  ENDCOLLECTIVE ;  /* 0x000000000000791b */ /* 0x003fe20003800000 */
.L_x_11061:
[----:B------:R-:W-:Y:S01]  /*3780*/  IMAD.MOV.U32 R6, RZ, RZ, R14 ;  /* 0x000000ffff067224 */ /* 0x000fe200078e000e */
[----:B------:R-:W-:Y:S06]  /*3790*/  BRA `(.L_x_11062) ;  /* 0xffffffe8007c7947 */ /* 0x000fec000383ffff */
.L_x_11063:
        /* <DEDUP_REMOVED lines=14> */
.L_x_12206:


//--------------------- .text._ZN2at6native43_GLOBAL__N__9ae7fba5_10_SoftMax_cu_9f978f6323cunn_SoftMaxForwardSmemILi2EdddNS1_25LogSoftMaxForwardEpilogueElEEvPT2_PKT0_T4_ --------------------------
	.section	.text._ZN2at6native43_GLOBAL__N__9ae7fba5_10_SoftMax_cu_9f978f6323cunn_SoftMaxForwardSmemILi2EdddNS1_25LogSoftMaxForwardEpilogueElEEvPT2_PKT0_T4_,"ax",@progbits
	.align	128
.text._ZN2at6native43_GLOBAL__N__9ae7fba5_10_SoftMax_cu_9f978f6323cunn_SoftMaxForwardSmemILi2EdddNS1_25LogSoftMaxForwardEpilogueElEEvPT2_PKT0_T4_:
        .type           _ZN2at6native43_GLOBAL__N__9ae7fba5_10_SoftMax_cu_9f978f6323cunn_SoftMaxForwardSmemILi2EdddNS1_25LogSoftMaxForwardEpilogueElEEvPT2_PKT0_T4_,@function
        .size           _ZN2at6native43_GLOBAL__N__9ae7fba5_10_SoftMax_cu_9f978f6323cunn_SoftMaxForwardSmemILi2EdddNS1_25LogSoftMaxForwardEpilogueElEEvPT2_PKT0_T4_,(.L_x_12207 - _ZN2at6native43_GLOBAL__N__9ae7fba5_10_SoftMax_cu_9f978f6323cunn_SoftMaxForwardSmemILi2EdddNS1_25LogSoftMaxForwardEpilogueElEEvPT2_PKT0_T4_)
        .other          _ZN2at6native43_GLOBAL__N__9ae7fba5_10_SoftMax_cu_9f978f6323cunn_SoftMaxForwardSmemILi2EdddNS1_25LogSoftMaxForwardEpilogueElEEvPT2_PKT0_T4_,@"STO_CUDA_ENTRY STV_DEFAULT"
_ZN2at6native43_GLOBAL__N__9ae7fba5_10_SoftMax_cu_9f978f6323cunn_SoftMaxForwardSmemILi2EdddNS1_25LogSoftMaxForwardEpilogueElEEvPT2_PKT0_T4_:
        /* <DEDUP_REMOVED lines=17> */
[----:B------:R-:W-:Y:S02]  /*0110*/  IMAD.MOV.U32 R15, RZ, RZ, R0 ;  /* 0x000000ffff0f7224 */ /* 0x000fe400078e0000 */
[----:B------:R-:W-:Y:S02]  /*0120*/  IMAD.MOV.U32 R16, RZ, RZ, R3 ;  /* 0x000000ffff107224 */ /* 0x000fe400078e0003 */
[----:B------:R-:W-:Y:S01]  /*0130*/  IMAD.MOV.U32 R10, RZ, RZ, -0x1 ;  /* 0xffffffffff0a7424 */ /* 0x000fe200078e00ff */
[----:B------:R-:W2:Y:S01]  /*0140*/  LDC R12, c[0x0][RZ] ;  /* 0x00000000ff0c7b82 */ /* 0x000ea20000000800 */
[----:B------:R-:W-:Y:S02]  /*0150*/  IMAD.MOV.U32 R11, RZ, RZ, -0x100001 ;  /* 0xffefffffff0b7424 */ /* 0x000fe400078e00ff */
[----:B0-----:R-:W-:-:S02]  /*0160*/  IMAD R17, R9, UR4, RZ ;  /* 0x0000000409117c24 */ /* 0x001fc4000f8e02ff */
[----:B------:R-:W-:Y:S01]  /*0170*/  IMAD.WIDE.U32 R4, R8, UR4, RZ ;  /* 0x0000000408047c25 */ /* 0x000fe2000f8e00ff */
[----:B------:R-:W-:-:S04]  /*0180*/  ULDC.64 UR4, c[0x0][0x218] ;  /* 0x0000860000047ab9 */ /* 0x000fc80000000a00 */
[----:B------:R-:W-:Y:S02]  /*0190*/  IADD3 R17, R5, R17, RZ ;  /* 0x0000001105117210 */ /* 0x000fe40007ffe0ff */
[C---:B------:R-:W-:Y:S02]  /*01a0*/  LEA R18, P1, R4.reuse, UR4, 0x3 ;  /* 0x0000000404127c11 */ /* 0x040fe4000f8218ff */
[----:B-1----:R-:W-:Y:S02]  /*01b0*/  LEA R2, R7, R2, 0x18 ;  /* 0x0000000207027211 */ /* 0x002fe400078ec0ff */
[----:B------:R-:W-:-:S09]  /*01c0*/  LEA.HI.X R17, R4, UR5, R17, 0x3, P1 ;  /* 0x0000000504117c11 */ /* 0x000fd200088f1c11 */
.L_x_11066:
[----:B------:R-:W-:-:S04]  /*01d0*/  LEA R4, P1, R15, R18, 0x4 ;  /* 0x000000120f047211 */ /* 0x000fc800078220ff */
[----:B------:R-:W-:-:S06]  /*01e0*/  LEA.HI.X R5, R15, R17, R16, 0x4, P1 ;  /* 0x000000110f057211 */ /* 0x000fcc00008f2410 */
[----:B------:R-:W3:Y:S01]  /*01f0*/  LDG.E.128 R4, desc[UR8][R4.64] ;  /* 0x0000000804047981 */ /* 0x000ee2000c1e1d00 */
[----:B------:R-:W-:Y:S01]  /*0200*/  IMAD.MOV.U32 R13, RZ, RZ, R10 ;  /* 0x000000ffff0d7224 */ /* 0x000fe200078e000a */
[----:B------:R-:W-:Y:S01]  /*0210*/  MOV R19, R11 ;  /* 0x0000000b00137202 */ /* 0x000fe20000000f00 */
[----:B---3--:R-:W-:Y:S01]  /*0220*/  DSETP.MAX.AND P2, P3, R4, R10, PT ;  /* 0x0000000a0400722a */ /* 0x008fe20003b4f000 */
[----:B------:R-:W-:Y:S02]  /*0230*/  IMAD.MOV.U32 R10, RZ, RZ, R5 ;  /* 0x000000ffff0a7224 */ /* 0x000fe400078e0005 */
[----:B------:R-:W-:Y:S01]  /*0240*/  IMAD R11, R15, 0x10, R2 ;  /* 0x000000100f0b7824 */ /* 0x000fe200078e0202 */
[----:B--2---:R-:W-:Y:S02]  /*0250*/  IADD3 R15, P1, R12, R15, RZ ;  /* 0x0000000f0c0f7210 */ /* 0x004fe40007f3e0ff */
[----:B------:R-:W-:Y:S01]  /*0260*/  FSEL R21, R10, R19, P2 ;  /* 0x000000130a157208 */ /* 0x000fe20001000000 */
[----:B------:R-:W-:Y:S01]  /*0270*/  IMAD.MOV.U32 R10, RZ, RZ, R4 ;  /* 0x000000ffff0a7224 */ /* 0x000fe200078e0004 */
[----:B------:R0:W-:Y:S01]  /*0280*/  STS.128 [R11], R4 ;  /* 0x000000040b007388 */ /* 0x0001e20000000c00 */
[----:B------:R-:W-:-:S03]  /*0290*/  IMAD.X R16, RZ, RZ, R16, P1 ;  /* 0x000000ffff107224 */ /* 0x000fc600008e0610 */
[----:B------:R-:W-:Y:S01]  /*02a0*/  SEL R10, R10, R13, P2 ;  /* 0x0000000d0a0a7207 */ /* 0x000fe20001000000 */
[----:B------:R-:W-:Y:S01]  /*02b0*/  IMAD.SHL.U32 R13, R15, 0x2, RZ ;  /* 0x000000020f0d7824 */ /* 0x000fe200078e00ff */
[----:B------:R-:W-:Y:S02]  /*02c0*/  @P3 LOP3.LUT R21, R19, 0x80000, RZ, 0xfc, !PT ;  /* 0x0008000013153812 */ /* 0x000fe400078efcff */
[----:B------:R-:W-:Y:S02]  /*02d0*/  SHF.L.U64.HI R14, R15, 0x1, R16 ;  /* 0x000000010f0e7819 */ /* 0x000fe40000010210 */
[----:B------:R-:W-:Y:S01]  /*02e0*/  ISETP.GE.U32.AND P1, PT, R13, R8, PT ;  /* 0x000000080d00720c */ /* 0x000fe20003f26070 */
[----:B------:R-:W-:-:S03]  /*02f0*/  IMAD.MOV.U32 R13, RZ, RZ, R7 ;  /* 0x000000ffff0d7224 */ /* 0x000fc600078e0007 */
[----:B------:R-:W-:Y:S02]  /*0300*/  ISETP.GE.AND.EX P1, PT, R14, R9, PT, P1 ;  /* 0x000000090e00720c */ /* 0x000fe40003f26310 */
[----:B0-----:R-:W-:-:S05]  /*0310*/  MOV R11, R21 ;  /* 0x00000015000b7202 */ /* 0x001fca0000000f00 */
[----:B------:R-:W-:Y:S01]  /*0320*/  IMAD.MOV.U32 R14, RZ, RZ, R11 ;  /* 0x000000ffff0e7224 */ /* 0x000fe200078e000b */
[----:B------:R-:W-:-:S06]  /*0330*/  DSETP.MAX.AND P2, P3, R6, R10, PT ;  /* 0x0000000a0600722a */ /* 0x000fcc0003b4f000 */
[----:B------:R-:W-:Y:S02]  /*0340*/  FSEL R13, R13, R14, P2 ;  /* 0x0000000e0d0d7208 */ /* 0x000fe40001000000 */
[----:B------:R-:W-:-:S06]  /*0350*/  SEL R10, R6, R10, P2 ;  /* 0x0000000a060a7207 */ /* 0x000fcc0001000000 */
[----:B------:R-:W-:-:S05]  /*0360*/  @P3 LOP3.LUT R13, R14, 0x80000, RZ, 0xfc, !PT ;  /* 0x000800000e0d3812 */ /* 0x000fca00078efcff */
[----:B------:R-:W-:Y:S01]  /*0370*/  IMAD.MOV.U32 R11, RZ, RZ, R13 ;  /* 0x000000ffff0b7224 */ /* 0x000fe200078e000d */
[----:B------:R-:W-:Y:S06]  /*0380*/  @!P1 BRA `(.L_x_11066) ;  /* 0xfffffffc00909947 */ /* 0x000fec000383ffff */
.L_x_11065:
[----:B------:R-:W-:Y:S05]  /*0390*/  BSYNC B0 ;  /* 0x0000000000007941 */ /* 0x000fea0003800000 */
.L_x_11064:
[----:B------:R-:W-:Y:S01]  /*03a0*/  SHFL.DOWN PT, R5, R11, 0x10, 0x1f ;  /* 0x0a001f000b057f89 */ /* 0x000fe200000e0000 */
[----:B------:R-:W-:Y:S01]  /*03b0*/  SHF.R.S32.HI R15, RZ, 0x1f, R0 ;  /* 0x0000001fff0f7819 */ /* 0x000fe20000011400 */
[----:B------:R-:W0:Y:S01]  /*03c0*/  S2UR UR5, SR_CgaCtaId ;  /* 0x00000000000579c3 */ /* 0x000e220000008800 */
[----:B------:R-:W-:Y:S01]  /*03d0*/  UMOV UR4, 0x400 ;  /* 0x0000040000047882 */ /* 0x000fe20000000000 */
[----:B------:R-:W1:Y:S01]  /*03e0*/  SHFL.DOWN PT, R4, R10, 0x10, 0x1f ;  /* 0x0a001f000a047f89 */ /* 0x000e6200000e0000 */
[----:B------:R-:W-:Y:S01]  /*03f0*/  LEA.HI R15, R15, R0, RZ, 0x5 ;  /* 0x000000000f0f7211 */ /* 0x000fe200078f28ff */
[----:B------:R-:W-:Y:S01]  /*0400*/  ULDC UR7, c[0x0][0x0] ;  /* 0x0000000000077ab9 */ /* 0x000fe20000000800 */
[----:B------:R-:W-:Y:S03]  /*0410*/  BSSY B0, `(.L_x_11067) ;  /* 0x0000046000007945 */ /* 0x000fe60003800000 */
[----:B------:R-:W-:Y:S01]  /*0420*/  BAR.SYNC.DEFER_BLOCKING 0x0 ;  /* 0x0000000000007b1d */ /* 0x000fe20000010000 */
[----:B------:R-:W-:-:S06]  /*0430*/  USHF.R.U32.HI UR6, URZ, 0x5, UR7 ;  /* 0x000000053f067899 */ /* 0x000fcc0008011607 */
[----:B------:R-:W-:Y:S01]  /*0440*/  ISETP.GE.AND P2, PT, R0, UR6, PT ;  /* 0x0000000600007c0c */ /* 0x000fe2000bf46270 */
[----:B0-----:R-:W-:Y:S01]  /*0450*/  ULEA UR4, UR5, UR4, 0x18 ;  /* 0x0000000405047291 */ /* 0x001fe2000f8ec03f */
[----:B-1----:R-:W-:-:S05]  /*0460*/  DSETP.GEU.AND P1, PT, R10, R4, PT ;  /* 0x000000040a00722a */ /* 0x002fca0003f2e000 */
[----:B------:R-:W-:Y:S02]  /*0470*/  LEA R2, R8, UR4, 0x3 ;  /* 0x0000000408027c11 */ /* 0x000fe4000f8e18ff */
        /* <DEDUP_REMOVED lines=15> */
[----:B------:R-:W-:-:S04]  /*0570*/  IMAD.IADD R13, R0, 0x1, -R13 ;  /* 0x00000001000d7824 */ /* 0x000fc800078e0a0d */
[----:B------:R-:W-:Y:S01]  /*0580*/  IMAD R42, R13, 0x8, R2 ;  /* 0x000000080d2a7824 */ /* 0x000fe200078e0202 */
[----:B0-----:R-:W-:-:S06]  /*0590*/  DSETP.GEU.AND P1, PT, R10, R4, PT ;  /* 0x000000040a00722a */ /* 0x001fcc0003f2e000 */
[----:B------:R-:W-:Y:S02]  /*05a0*/  FSEL R7, R5, R11, !P1 ;  /* 0x0000000b05077208 */ /* 0x000fe40004800000 */
[----:B------:R-:W-:Y:S01]  /*05b0*/  FSEL R6, R4, R10, !P1 ;  /* 0x0000000a04067208 */ /* 0x000fe20004800000 */
[----:B------:R-:W-:Y:S01]  /*05c0*/  VIADD R10, R0, 0x1f ;  /* 0x0000001f000a7836 */ /* 0x000fe20000000000 */
[----:B------:R-:W-:Y:S01]  /*05d0*/  ISETP.NE.AND P1, PT, R13, RZ, PT ;  /* 0x000000ff0d00720c */ /* 0x000fe20003f25270 */
[----:B------:R-:W-:Y:S04]  /*05e0*/  SHFL.DOWN PT, R5, R7, 0x1, 0x1f ;  /* 0x08201f0007057f89 */ /* 0x000fe800000e0000 */
[----:B------:R-:W0:Y:S08]  /*05f0*/  SHFL.DOWN PT, R4, R6, 0x1, 0x1f ;  /* 0x08201f0006047f89 */ /* 0x000e3000000e0000 */
[----:B------:R-:W-:-:S05]  /*0600*/  @!P1 SHF.R.S32.HI R11, RZ, 0x5, R15 ;  /* 0x00000005ff0b9819 */ /* 0x000fca000001140f */
[----:B------:R-:W-:Y:S01]  /*0610*/  @!P1 IMAD R11, R11, 0x8, R2 ;  /* 0x000000080b0b9824 */ /* 0x000fe200078e0202 */
[----:B0-----:R-:W-:-:S06]  /*0620*/  DSETP.GEU.AND P3, PT, R6, R4, PT ;  /* 0x000000040600722a */ /* 0x001fcc0003f6e000 */
[----:B------:R-:W-:Y:S02]  /*0630*/  FSEL R6, R4, R6, !P3 ;  /* 0x0000000604067208 */ /* 0x000fe40005800000 */
[----:B------:R-:W-:Y:S01]  /*0640*/  FSEL R7, R5, R7, !P3 ;  /* 0x0000000705077208 */ /* 0x000fe20005800000 */
[----:B------:R-:W-:Y:S01]  /*0650*/  IMAD.MOV.U32 R5, RZ, RZ, -0x100001 ;  /* 0xffefffffff057424 */ /* 0x000fe200078e00ff */
        /* <DEDUP_REMOVED lines=30> */
.L_x_11092:
[----:B-12---:R-:W-:-:S06]  /*0840*/  DSETP.GEU.AND P4, PT, R6, R4, PT ;  /* 0x000000040600722a */ /* 0x006fcc0003f8e000 */
[----:B------:R-:W-:Y:S02]  /*0850*/  FSEL R4, R4, R6, !P4 ;  /* 0x0000000604047208 */ /* 0x000fe40006000000 */
[----:B------:R-:W-:-:S07]  /*0860*/  FSEL R5, R5, R7, !P4 ;  /* 0x0000000705057208 */ /* 0x000fce0006000000 */
.L_x_11068:
[----:B------:R-:W-:Y:S05]  /*0870*/  BSYNC B0 ;  /* 0x0000000000007941 */ /* 0x000fea0003800000 */
.L_x_11067:
[----:B------:R-:W-:Y:S01]  /*0880*/  ISETP.NE.AND P4, PT, R0, RZ, PT ;  /* 0x000000ff0000720c */ /* 0x000fe20003f85270 */
[----:B------:R-:W-:-:S12]  /*0890*/  WARPSYNC.ALL ;  /* 0x0000000000007948 */ /* 0x000fd80003800000 */
[----:B-1----:R1:W-:Y:S01]  /*08a0*/  @!P4 STS.64 [R2], R4 ;  /* 0x000000040200c388 */ /* 0x0023e20000000a00 */
[----:B------:R-:W-:Y:S01]  /*08b0*/  BAR.SYNC.DEFER_BLOCKING 0x0 ;  /* 0x0000000000007b1d */ /* 0x000fe20000010000 */
[----:B0-----:R-:W-:-:S05]  /*08c0*/  CS2R R6, SRZ ;  /* 0x0000000000067805 */ /* 0x001fca000001ff00 */
[----:B------:R-:W-:Y:S01]  /*08d0*/  ULDC.64 UR10, c[0x0][0x220] ;  /* 0x00008800000a7ab9 */ /* 0x000fe20000000a00 */
[----:B------:R-:W-:Y:S01]  /*08e0*/  BSSY B0, `(.L_x_11070) ;  /* 0x0000071000007945 */ /* 0x000fe20003800000 */
[----:B------:R1:W0:Y:S03]  /*08f0*/  LDS.64 R4, [R2] ;  /* 0x0000000002047984 */ /* 0x0002260000000a00 */
[----:B------:R-:W-:Y:S05]  /*0900*/  @P0 BRA `(.L_x_11071) ;  /* 0x0000000400b80947 */ /* 0x000fea0003800000 */
[----:B------:R-:W-:-:S07]  /*0910*/  CS2R R6, SRZ ;  /* 0x0000000000067805 */ /* 0x000fce000001ff00 */
.L_x_11076:
[----:B------:R-:W-:Y:S01]  /*0920*/  LEA R10, R0, UR4, 0x4 ;  /* 0x00000004000a7c11 */ /* 0x000fe2000f8e20ff */
[----:B------:R-:W-:Y:S01]  /*0930*/  IMAD.MOV.U32 R12, RZ, RZ, 0x652b82fe ;  /* 0x652b82feff0c7424 */ /* 0x000fe200078e00ff */
[----:B------:R-:W-:Y:S01]  /*0940*/  MOV R14, 0xfefa39ef ;  /* 0xfefa39ef000e7802 */ /* 0x000fe20000000f00 */
[----:B------:R-:W-:Y:S01]  /*0950*/  IMAD.MOV.U32 R13, RZ, RZ, 0x3ff71547 ;  /* 0x3ff71547ff0d7424 */ /* 0x000fe200078e00ff */
[----:B------:R-:W-:Y:S01]  /*0960*/  MOV R20, 0xfca213ea ;  /* 0xfca213ea00147802 */ /* 0x000fe20000000f00 */
[----:B------:R-:W-:Y:S01]  /*0970*/  IMAD.MOV.U32 R15, RZ, RZ, 0x3fe62e42 ;  /* 0x3fe62e42ff0f7424 */ /* 0x000fe200078e00ff */
[----:B------:R-:W0:Y:S01]  /*0980*/  LDS.128 R8, [R10] ;  /* 0x000000000a087984 */ /* 0x000e220000000c00 */
[----:B------:R-:W-:Y:S01]  /*0990*/  IMAD.MOV.U32 R16, RZ, RZ, 0x3b39803f ;  /* 0x3b39803fff107424 */ /* 0x000fe200078e00ff */
[----:B------:R-:W-:Y:S01]  /*09a0*/  BSSY B1, `(.L_x_11072) ;  /* 0x0000038000017945 */ /* 0x000fe20003800000 */
[----:B------:R-:W-:Y:S02]  /*09b0*/  IMAD.MOV.U32 R17, RZ, RZ, 0x3c7abc9e ;  /* 0x3c7abc9eff117424 */ /* 0x000fe400078e00ff */
[----:B------:R-:W-:-:S02]  /*09c0*/  IMAD.MOV.U32 R21, RZ, RZ, 0x3e928af3 ;  /* 0x3e928af3ff157424 */ /* 0x000fc400078e00ff */
[----:B------:R-:W-:Y:S02]  /*09d0*/  IMAD.MOV.U32 R22, RZ, RZ, 0x62401315 ;  /* 0x62401315ff167424 */ /* 0x000fe400078e00ff */
[----:B------:R-:W-:Y:S02]  /*09e0*/  IMAD.MOV.U32 R23, RZ, RZ, 0x3ec71dee ;  /* 0x3ec71deeff177424 */ /* 0x000fe400078e00ff */
[----:B------:R-:W-:Y:S02]  /*09f0*/  IMAD.MOV.U32 R34, RZ, RZ, 0x55555511 ;  /* 0x55555511ff227424 */ /* 0x000fe400078e00ff */
[----:B------:R-:W-:Y:S02]  /*0a00*/  IMAD.MOV.U32 R35, RZ, RZ, 0x3fc55555 ;  /* 0x3fc55555ff237424 */ /* 0x000fe400078e00ff */
[----:B------:R-:W-:Y:S02]  /*0a10*/  IMAD.MOV.U32 R36, RZ, RZ, 0xb ;  /* 0x0000000bff247424 */ /* 0x000fe400078e00ff */
[----:B------:R-:W-:Y:S01]  /*0a20*/  IMAD.MOV.U32 R37, RZ, RZ, 0x3fe00000 ;  /* 0x3fe00000ff257424 */ /* 0x000fe200078e00ff */
[----:B0-----:R-:W-:-:S02]  /*0a30*/  DADD R8, -R4, R8 ;  /* 0x0000000004087229 */ /* 0x001fc40000000108 */
        /* <DEDUP_REMOVED lines=26> */
[----:B------:R-:W-:-:S08]  /*0be0*/  DFMA R40, R38, R40, R36 ;  /* 0x000000282628722b */ /* 0x000fd00000000024 */
        /* <DEDUP_REMOVED lines=19> */
.L_x_11073:
[----:B------:R-:W-:Y:S05]  /*0d20*/  BSYNC B1 ;  /* 0x0000000000017941 */ /* 0x000fea0003800000 */
.L_x_11072:
        /* <DEDUP_REMOVED lines=33> */
.L_x_11075:
[----:B------:R-:W-:Y:S05]  /*0f40*/  BSYNC B1 ;  /* 0x0000000000017941 */ /* 0x000fea0003800000 */
.L_x_11074:
[----:B------:R-:W-:Y:S01]  /*0f50*/  IADD3 R0, P0, R0, UR7, RZ ;  /* 0x0000000700007c10 */ /* 0x000fe2000ff1e0ff */
[----:B------:R-:W-:Y:S01]  /*0f60*/  IMAD.U32 R8, RZ, RZ, UR10 ;  /* 0x0000000aff087e24 */ /* 0x000fe2000f8e00ff */
[----:B------:R-:W-:Y:S01]  /*0f70*/  DADD R6, R44, R6 ;  /* 0x000000002c067229 */ /* 0x000fe20000000006 */
[----:B------:R-:W-:Y:S01]  /*0f80*/  IMAD.U32 R9, RZ, RZ, UR11 ;  /* 0x0000000bff097e24 */ /* 0x000fe2000f8e00ff */
[----:B------:R-:W-:Y:S01]  /*0f90*/  SHF.L.U32 R11, R0, 0x1, RZ ;  /* 0x00000001000b7819 */ /* 0x000fe200000006ff */
[----:B------:R-:W-:-:S03]  /*0fa0*/  IMAD.X R3, RZ, RZ, R3, P0 ;  /* 0x000000ffff037224 */ /* 0x000fc600000e0603 */
[----:B------:R-:W-:Y:S02]  /*0fb0*/  ISETP.GE.U32.AND P0, PT, R11, R8, PT ;  /* 0x000000080b00720c */ /* 0x000fe40003f06070 */
[----:B------:R-:W-:-:S04]  /*0fc0*/  SHF.L.U64.HI R10, R0, 0x1, R3 ;  /* 0x00000001000a7819 */ /* 0x000fc80000010203 */
[----:B------:R-:W-:-:S13]  /*0fd0*/  ISETP.GE.AND.EX P0, PT, R10, R9, PT, P0 ;  /* 0x000000090a00720c */ /* 0x000fda0003f06300 */
[----:B------:R-:W-:Y:S05]  /*0fe0*/  @!P0 BRA `(.L_x_11076) ;  /* 0xfffffff8004c8947 */ /* 0x000fea000383ffff */
.L_x_11071:
[----:B------:R-:W-:Y:S05]  /*0ff0*/  BSYNC B0 ;  /* 0x0000000000007941 */ /* 0x000fea0003800000 */
.L_x_11070:
        /* <DEDUP_REMOVED lines=41> */
[----:B------:R-:W-:Y:S04]  /*1290*/  SHFL.DOWN PT, R7, R15, 0x2, 0x1f ;  /* 0x08401f000f077f89 */ /* 0x000fe800000e0000 */
[----:B------:R-:W2:Y:S02]  /*12a0*/  SHFL.DOWN PT, R6, R14, 0x2, 0x1f ;  /* 0x08401f000e067f89 */ /* 0x000ea400000e0000 */
[----:B--2---:R-:W-:-:S07]  /*12b0*/  DADD R6, R14, R6 ;  /* 0x000000000e067229 */ /* 0x004fce0000000006 */
[----:B------:R2:W3:Y:S04]  /*12c0*/  SHFL.DOWN PT, R11, R7, 0x1, 0x1f ;  /* 0x08201f00070b7f89 */ /* 0x0004e800000e0000 */
[----:B------:R2:W4:Y:S02]  /*12d0*/  SHFL.DOWN PT, R10, R6, 0x1, 0x1f ;  /* 0x08201f00060a7f89 */ /* 0x00052400000e0000 */
.L_x_11103:
[----:B--234-:R-:W-:-:S11]  /*12e0*/  DADD R6, R6, R10 ;  /* 0x0000000006067229 */ /* 0x01cfd6000000000a */
.L_x_11077:
[----:B------:R-:W4:Y:S01]  /*12f0*/  S2R R0, SR_TID.X ;  /* 0x0000000000007919 */ /* 0x000f220000002100 */
[----:B------:R-:W-:Y:S05]  /*1300*/  WARPSYNC.ALL ;  /* 0x0000000000007948 */ /* 0x000fea0003800000 */
[----:B------:R-:W-:Y:S01]  /*1310*/  IMAD.MOV.U32 R19, RZ, RZ, -0x3ff ;  /* 0xfffffc01ff137424 */ /* 0x000fe200078e00ff */
[----:B----4-:R-:W-:-:S13]  /*1320*/  ISETP.NE.AND P0, PT, R0, RZ, PT ;  /* 0x000000ff0000720c */ /* 0x010fda0003f05270 */
[----:B---3--:R-:W-:Y:S01]  /*1330*/  @!P0 STS.64 [R2], R6 ;  /* 0x0000000602008388 */ /* 0x008fe20000000a00 */
[----:B------:R-:W-:Y:S06]  /*1340*/  BAR.SYNC.DEFER_BLOCKING 0x0 ;  /* 0x0000000000007b1d */ /* 0x000fec0000010000 */
[----:B--2---:R-:W2:Y:S02]  /*1350*/  LDS.64 R10, [R2] ;  /* 0x00000000020a7984 */ /* 0x004ea40000000a00 */
[----:B--2---:R-:W-:Y:S01]  /*1360*/  ISETP.GT.AND P0, PT, R11, 0xfffff, PT ;  /* 0x000fffff0b00780c */ /* 0x004fe20003f04270 */
[----:B------:R-:W-:Y:S01]  /*1370*/  IMAD.MOV.U32 R12, RZ, RZ, R10 ;  /* 0x000000ffff0c7224 */ /* 0x000fe200078e000a */
[----:B------:R-:W-:Y:S01]  /*1380*/  MOV R18, R11 ;  /* 0x0000000b00127202 */ /* 0x000fe20000000f00 */
[----:B------:R-:W-:-:S10]  /*1390*/  IMAD.MOV.U32 R13, RZ, RZ, R11 ;  /* 0x000000ffff0d7224 */ /* 0x000fd400078e000b */
[----:B------:R-:W-:Y:S01]  /*13a0*/  @!P0 DMUL R12, R12, 1.80143985094819840000e+16 ;  /* 0x435000000c0c8828 */ /* 0x000fe20000000000 */
[----:B------:R-:W-:-:S09]  /*13b0*/  @!P0 IMAD.MOV.U32 R19, RZ, RZ, -0x435 ;  /* 0xfffffbcbff138424 */ /* 0x000fd200078e00ff */
[----:B------:R-:W-:Y:S01]  /*13c0*/  @!P0 IMAD.MOV.U32 R18, RZ, RZ, R13 ;  /* 0x000000ffff128224 */ /* 0x000fe200078e000d */
[----:B------:R-:W-:-:S03]  /*13d0*/  @!P0 MOV R10, R12 ;  /* 0x0000000c000a8202 */ /* 0x000fc60000000f00 */
[----:B------:R-:W-:-:S05]  /*13e0*/  VIADD R3, R18, 0xffffffff ;  /* 0xffffffff12037836 */ /* 0x000fca0000000000 */
[----:B------:R-:W-:-:S13]  /*13f0*/  ISETP.GE.U32.AND P1, PT, R3, 0x7fefffff, PT ;  /* 0x7fefffff0300780c */ /* 0x000fda0003f26070 */
[----:B------:R-:W-:Y:S05]  /*1400*/  @!P1 BRA `(.L_x_11079) ;  /* 0x00000000001c9947 */ /* 0x000fea0003800000 */
[----:B-1----:R-:W-:Y:S01]  /*1410*/  IMAD.MOV.U32 R2, RZ, RZ, 0x0 ;  /* 0x00000000ff027424 */ /* 0x002fe200078e00ff */
[----:B------:R-:W-:Y:S01]  /*1420*/  FSETP.NEU.FTZ.AND P0, PT, R13, RZ, PT ;  /* 0x000000ff0d00720b */ /* 0x000fe20003f1d000 */
[----:B------:R-:W-:-:S06]  /*1430*/  IMAD.MOV.U32 R3, RZ, RZ, 0x7ff00000 ;  /* 0x7ff00000ff037424 */ /* 0x000fcc00078e00ff */
[----:B------:R-:W-:-:S10]  /*1440*/  DFMA R2, R12, R2, +INF ;  /* 0x7ff000000c02742b */ /* 0x000fd40000000002 */
[----:B------:R-:W-:Y:S02]  /*1450*/  FSEL R2, R2, RZ, P0 ;  /* 0x000000ff02027208 */ /* 0x000fe40000000000 */
[----:B------:R-:W-:Y:S01]  /*1460*/  FSEL R3, R3, -QNAN , P0 ;  /* 0xfff0000003037808 */ /* 0x000fe20000000000 */
[----:B------:R-:W-:Y:S06]  /*1470*/  BRA `(.L_x_11080) ;  /* 0x0000000000f87947 */ /* 0x000fec0003800000 */
.L_x_11079:
[----:B-1----:R-:W-:Y:S01]  /*1480*/  LOP3.LUT R2, R18, 0x800fffff, RZ, 0xc0, !PT ;  /* 0x800fffff12027812 */ /* 0x002fe200078ec0ff */
[----:B------:R-:W-:Y:S01]  /*1490*/  IMAD.MOV.U32 R12, RZ, RZ, R10 ;  /* 0x000000ffff0c7224 */ /* 0x000fe200078e000a */
[----:B------:R-:W-:Y:S01]  /*14a0*/  UMOV UR6, 0x3ae80f1e ;  /* 0x3ae80f1e00067882 */ /* 0x000fe20000000000 */
[----:B------:R-:W-:Y:S01]  /*14b0*/  IMAD.MOV.U32 R10, RZ, RZ, RZ ;  /* 0x000000ffff0a7224 */ /* 0x000fe200078e00ff */
[----:B------:R-:W-:Y:S01]  /*14c0*/  LOP3.LUT R13, R2, 0x3ff00000, RZ, 0xfc, !PT ;  /* 0x3ff00000020d7812 */ /* 0x000fe200078efcff */
[----:B------:R-:W-:Y:S01]  /*14d0*/  IMAD.MOV.U32 R16, RZ, RZ, -0x748574fc ;  /* 0x8b7a8b04ff107424 */ /* 0x000fe200078e00ff */
[----:B------:R-:W-:Y:S01]  /*14e0*/  UMOV UR7, 0x3eb1380b ;  /* 0x3eb1380b00077882 */ /* 0x000fe20000000000 */
[----:B------:R-:W-:Y:S01]  /*14f0*/  IMAD.MOV.U32 R17, RZ, RZ, 0x3ed0ee25 ;  /* 0x3ed0ee25ff117424 */ /* 0x000fe200078e00ff */
[----:B------:R-:W-:Y:S01]  /*1500*/  ISETP.GE.AND P0, PT, R13, 0x3ff6a09f, PT ;  /* 0x3ff6a09f0d00780c */ /* 0x000fe20003f06270 */
[----:B------:R-:W-:Y:S01]  /*1510*/  UMOV UR10, 0x80000000 ;  /* 0x80000000000a7882 */ /* 0x000fe20000000000 */
[----:B------:R-:W-:Y:S01]  /*1520*/  LEA.HI R18, R18, R19, RZ, 0xc ;  /* 0x0000001312127211 */ /* 0x000fe200078f60ff */
[----:B------:R-:W-:Y:S01]  /*1530*/  UMOV UR11, 0x43300000 ;  /* 0x43300000000b7882 */ /* 0x000fe20000000000 */
[----:B------:R-:W-:-:S09]  /*1540*/  MOV R19, 0x43300000 ;  /* 0x4330000000137802 */ /* 0x000fd20000000f00 */
[----:B------:R-:W-:Y:S02]  /*1550*/  @P0 VIADD R3, R13, 0xfff00000 ;  /* 0xfff000000d030836 */ /* 0x000fe40000000000 */
[----:B------:R-:W-:-:S03]  /*1560*/  @P0 VIADD R18, R18, 0x1 ;  /* 0x0000000112120836 */ /* 0x000fc60000000000 */
[----:B------:R-:W-:Y:S02]  /*1570*/  @P0 MOV R13, R3 ;  /* 0x00000003000d0202 */ /* 0x000fe40000000f00 */
[----:B------:R-:W-:-:S04]  /*1580*/  LOP3.LUT R18, R18, 0x80000000, RZ, 0x3c, !PT ;  /* 0x8000000012127812 */ /* 0x000fc800078e3cff */
[C---:B------:R-:W-:Y:S02]  /*1590*/  DADD R14, R12.reuse, 1 ;  /* 0x3ff000000c0e7429 */ /* 0x040fe40000000000 */
[----:B------:R-:W-:Y:S02]  /*15a0*/  DADD R12, R12, -1 ;  /* 0xbff000000c0c7429 */ /* 0x000fe40000000000 */
[----:B------:R-:W-:Y:S01]  /*15b0*/  DADD R18, R18, -UR10 ;  /* 0x8000000a12127e29 */ /* 0x000fe20008000000 */
[----:B------:R-:W-:Y:S01]  /*15c0*/  UMOV UR10, 0xfefa39ef ;  /* 0xfefa39ef000a7882 */ /* 0x000fe20000000000 */
[----:B------:R-:W1:Y:S01]  /*15d0*/  MUFU.RCP64H R11, R15 ;  /* 0x0000000f000b7308 */ /* 0x000e620000001800 */
[----:B------:R-:W-:Y:S01]  /*15e0*/  UMOV UR11, 0x3fe62e42 ;  /* 0x3fe62e42000b7882 */ /* 0x000fe20000000000 */
[----:B-1----:R-:W-:-:S08]  /*15f0*/  DFMA R2, -R14, R10, 1 ;  /* 0x3ff000000e02742b */ /* 0x002fd0000000010a */
        /* <DEDUP_REMOVED lines=38> */
.L_x_11080:
[----:B------:R-:W-:-:S03]  /*1860*/  IMAD.WIDE.U32 R6, R0, 0x2, RZ ;  /* 0x0000000200067825 */ /* 0x000fc600078e00ff */
[----:B------:R-:W-:-:S04]  /*1870*/  ISETP.GE.U32.AND P0, PT, R6, R8, PT ;  /* 0x000000080600720c */ /* 0x000fc80003f06070 */
[----:B------:R-:W-:-:S13]  /*1880*/  ISETP.GE.AND.EX P0, PT, R7, R9, PT, P0 ;  /* 0x000000090700720c */ /* 0x000fda0003f06300 */
[----:B------:R-:W-:Y:S05]  /*1890*/  @P0 EXIT ;  /* 0x000000000000094d */ /* 0x000fea0003800000 */
[----:B------:R-:W1:Y:S01]  /*18a0*/  S2UR UR5, SR_CTAID.X ;  /* 0x00000000000579c3 */ /* 0x000e620000002500 */
[----:B------:R-:W-:Y:S01]  /*18b0*/  ULDC.64 UR6, c[0x0][0x210] ;  /* 0x0000840000067ab9 */ /* 0x000fe20000000a00 */
[----:B------:R-:W-:Y:S02]  /*18c0*/  IMAD.MOV.U32 R10, RZ, RZ, R0 ;  /* 0x000000ffff0a7224 */ /* 0x000fe400078e0000 */
[----:B------:R-:W-:Y:S02]  /*18d0*/  IMAD.MOV.U32 R17, RZ, RZ, RZ ;  /* 0x000000ffff117224 */ /* 0x000fe400078e00ff */
[----:B-1----:R-:W-:-:S04]  /*18e0*/  IMAD.WIDE.U32 R6, R8, UR5, RZ ;  /* 0x0000000508067c25 */ /* 0x002fc8000f8e00ff */
[----:B------:R-:W-:Y:S01]  /*18f0*/  IMAD R7, R9, UR5, R7 ;  /* 0x0000000509077c24 */ /* 0x000fe2000f8e0207 */
[----:B------:R-:W-:Y:S01]  /*1900*/  LEA R19, P0, R6, UR6, 0x3 ;  /* 0x0000000606137c11 */ /* 0x000fe2000f8018ff */
[----:B------:R-:W-:-:S03]  /*1910*/  ULDC UR5, c[0x0][0x0] ;  /* 0x0000000000057ab9 */ /* 0x000fc60000000800 */
[----:B------:R-:W-:-:S09]  /*1920*/  LEA.HI.X R16, R6, UR7, R7, 0x3, P0 ;  /* 0x0000000706107c11 */ /* 0x000fd200080f1c07 */
.L_x_11081:
[C---:B------:R-:W-:Y:S02]  /*1930*/  LEA R0, R10.reuse, UR4, 0x4 ;  /* 0x000000040a007c11 */ /* 0x040fe4000f8e20ff */
[----:B-1----:R-:W-:-:S03]  /*1940*/  LEA R6, P0, R10, R19, 0x4 ;  /* 0x000000130a067211 */ /* 0x002fc600078020ff */
[----:B------:R1:W0:Y:S01]  /*1950*/  LDS.128 R12, [R0] ;  /* 0x00000000000c7984 */ /* 0x0002220000000c00 */
[C---:B------:R-:W-:Y:S02]  /*1960*/  LEA.HI.X R7, R10.reuse, R16, R17, 0x4, P0 ;  /* 0x000000100a077211 */ /* 0x040fe400000f2411 */
[----:B------:R-:W-:-:S05]  /*1970*/  IADD3 R10, P0, R10, UR5, RZ ;  /* 0x000000050a0a7c10 */ /* 0x000fca000ff1e0ff */
[----:B------:R-:W-:Y:S02]  /*1980*/  IMAD.SHL.U32 R11, R10, 0x2, RZ ;  /* 0x000000020a0b7824 */ /* 0x000fe400078e00ff */
[----:B------:R-:W-:-:S03]  /*1990*/  IMAD.X R17, RZ, RZ, R17, P0 ;  /* 0x000000ffff117224 */ /* 0x000fc600000e0611 */
[----:B------:R-:W-:Y:S02]  /*19a0*/  ISETP.GE.U32.AND P0, PT, R11, R8, PT ;  /* 0x000000080b00720c */ /* 0x000fe40003f06070 */
[----:B-1----:R-:W-:-:S04]  /*19b0*/  SHF.L.U64.HI R0, R10, 0x1, R17 ;  /* 0x000000010a007819 */ /* 0x002fc80000010211 */
[----:B------:R-:W-:Y:S01]  /*19c0*/  ISETP.GE.AND.EX P0, PT, R0, R9, PT, P0 ;  /* 0x000000090000720c */ /* 0x000fe20003f06300 */
[C---:B0-----:R-:W-:Y:S02]  /*19d0*/  DADD R14, -R4.reuse, R14 ;  /* 0x00000000040e7229 */ /* 0x041fe4000000010e */
[----:B------:R-:W-:-:S06]  /*19e0*/  DADD R12, -R4, R12 ;  /* 0x00000000040c7229 */ /* 0x000fcc000000010c */
[--C-:B------:R-:W-:Y:S02]  /*19f0*/  DADD R14, R14, -R2.reuse ;  /* 0x000000000e0e7229 */ /* 0x100fe40000000802 */
[----:B------:R-:W-:-:S07]  /*1a00*/  DADD R12, R12, -R2 ;  /* 0x000000000c0c7229 */ /* 0x000fce0000000802 */
[----:B------:R1:W-:Y:S01]  /*1a10*/  STG.E.128 desc[UR8][R6.64], R12 ;  /* 0x0000000c06007986 */ /* 0x0003e2000c101d08 */
[----:B------:R-:W-:Y:S05]  /*1a20*/  @!P0 BRA `(.L_x_11081) ;  /* 0xfffffffc00c08947 */ /* 0x000fea000383ffff */
[----:B------:R-:W-:Y:S05]  /*1a30*/  EXIT ;  /* 0x000000000000794d */ /* 0x000fea0003800000 */
.L_x_11069:
[----:B-1----:R-:W-:Y:S01]  /*1a40*/  MOV R19, R5 ;  /* 0x0000000500137202 */ /* 0x002fe20000000f00 */
[----:B------:R-:W-:Y:S02]  /*1a50*/  IMAD.MOV.U32 R18, RZ, RZ, 0x10 ;  /* 0x00000010ff127424 */ /* 0x000fe400078e00ff */
[----:B------:R-:W-:Y:S02]  /*1a60*/  IMAD.MOV.U32 R21, RZ, RZ, 0x1f ;  /* 0x0000001fff157424 */ /* 0x000fe400078e00ff */
[----:B------:R-:W-:-:S07]  /*1a70*/  IMAD.MOV.U32 R16, RZ, RZ, -0x1 ;  /* 0xffffffffff107424 */ /* 0x000fce00078e00ff */
[----:B------:R-:W-:Y:S05]  /*1a80*/  WARPSYNC.COLLECTIVE R16, `(.L_x_11082) ;  /* 0x0000000010087348 */ /* 0x000fea0003c00000 */
[----:B------:R0:W1:Y:S02]  /*1a90*/  SHFL.DOWN P4, R17, R19, R18, R21 ;  /* 0x0800001213117389 */ /* 0x0000640000080015 */
[----:B01----:R-:W-:Y:S01]  /*1aa0*/  ENDCOLLECTIVE ;  /* 0x000000000000791b */ /* 0x003fe20003800000 */
.L_x_11082:
[----:B------:R-:W-:Y:S01]  /*1ab0*/  MOV R19, R4 ;  /* 0x0000000400137202 */ /* 0x000fe20000000f00 */
[----:B------:R-:W-:-:S07]  /*1ac0*/  IMAD.MOV.U32 R7, RZ, RZ, R17 ;  /* 0x000000ffff077224 */ /* 0x000fce00078e0011 */
[----:B------:R-:W-:Y:S05]  /*1ad0*/  WARPSYNC.COLLECTIVE R16, `(.L_x_11083) ;  /* 0x0000000010087348 */ /* 0x000fea0003c00000 */
[----:B------:R0:W1:Y:S02]  /*1ae0*/  SHFL.DOWN P4, R17, R19, R18, R21 ;  /* 0x0800001213117389 */ /* 0x0000640000080015 */
[----:B01----:R-:W-:Y:S01]  /*1af0*/  ENDCOLLECTIVE ;  /* 0x000000000000791b */ /* 0x003fe20003800000 */
.L_x_11083:
        /* <DEDUP_REMOVED lines=9> */
.L_x_11084:
[----:B------:R-:W-:Y:S01]  /*1b90*/  MOV R19, R6 ;  /* 0x0000000600137202 */ /* 0x000fe20000000f00 */
[----:B------:R-:W-:-:S07]  /*1ba0*/  IMAD.MOV.U32 R5, RZ, RZ, R17 ;  /* 0x000000ffff057224 */ /* 0x000fce00078e0011 */
[----:B------:R-:W-:Y:S05]  /*1bb0*/  WARPSYNC.COLLECTIVE R16, `(.L_x_11085) ;  /* 0x0000000010087348 */ /* 0x000fea0003c00000 */
[----:B------:R0:W1:Y:S02]  /*1bc0*/  SHFL.DOWN P4, R17, R19, R18, R21 ;  /* 0x0800001213117389 */ /* 0x0000640000080015 */
[----:B01----:R-:W-:Y:S01]  /*1bd0*/  ENDCOLLECTIVE ;  /* 0x000000000000791b */ /* 0x003fe20003800000 */
.L_x_11085:
        /* <DEDUP_REMOVED lines=9> */
.L_x_11086:
[----:B------:R-:W-:Y:S01]  /*1c70*/  MOV R19, R6 ;  /* 0x0000000600137202 */ /* 0x000fe20000000f00 */
[----:B------:R-:W-:-:S07]  /*1c80*/  IMAD.MOV.U32 R5, RZ, RZ, R17 ;  /* 0x000000ffff057224 */ /* 0x000fce00078e0011 */
[----:B------:R-:W-:Y:S05]  /*1c90*/  WARPSYNC.COLLECTIVE R16, `(.L_x_11087) ;  /* 0x0000000010087348 */ /* 0x000fea0003c00000 */
[----:B------:R0:W1:Y:S02]  /*1ca0*/  SHFL.DOWN P4, R17, R19, R18, R21 ;  /* 0x0800001213117389 */ /* 0x0000640000080015 */
[----:B01----:R-:W-:Y:S01]  /*1cb0*/  ENDCOLLECTIVE ;  /* 0x000000000000791b */ /* 0x003fe20003800000 */
.L_x_11087:
        /* <DEDUP_REMOVED lines=9> */
.L_x_11088:
[----:B------:R-:W-:Y:S01]  /*1d50*/  MOV R19, R6 ;  /* 0x0000000600137202 */ /* 0x000fe20000000f00 */
[----:B------:R-:W-:-:S07]  /*1d60*/  IMAD.MOV.U32 R5, RZ, RZ, R17 ;  /* 0x000000ffff057224 */ /* 0x000fce00078e0011 */
[----:B------:R-:W-:Y:S05]  /*1d70*/  WARPSYNC.COLLECTIVE R16, `(.L_x_11089) ;  /* 0x0000000010087348 */ /* 0x000fea0003c00000 */
[----:B------:R0:W1:Y:S02]  /*1d80*/  SHFL.DOWN P4, R17, R19, R18, R21 ;  /* 0x0800001213117389 */ /* 0x0000640000080015 */
[----:B01----:R-:W-:Y:S01]  /*1d90*/  ENDCOLLECTIVE ;  /* 0x000000000000791b */ /* 0x003fe20003800000 */
.L_x_11089:
        /* <DEDUP_REMOVED lines=9> */
.L_x_11090:
[----:B------:R-:W-:Y:S01]  /*1e30*/  MOV R19, R6 ;  /* 0x0000000600137202 */ /* 0x000fe20000000f00 */
[----:B------:R-:W-:-:S07]  /*1e40*/  IMAD.MOV.U32 R5, RZ, RZ, R17 ;  /* 0x000000ffff057224 */ /* 0x000fce00078e0011 */
[----:B------:R-:W-:Y:S05]  /*1e50*/  WARPSYNC.COLLECTIVE R16, `(.L_x_11091) ;  /* 0x0000000010087348 */ /* 0x000fea0003c00000 */
[----:B------:R0:W1:Y:S02]  /*1e60*/  SHFL.DOWN P4, R17, R19, R18, R21 ;  /* 0x0800001213117389 */ /* 0x0000640000080015 */
[----:B01----:R-:W-:Y:S01]  /*1e70*/  ENDCOLLECTIVE ;  /* 0x000000000000791b */ /* 0x003fe20003800000 */
.L_x_11091:
[----:B------:R-:W-:Y:S01]  /*1e80*/  IMAD.MOV.U32 R4, RZ, RZ, R17 ;  /* 0x000000ffff047224 */ /* 0x000fe200078e0011 */
[----:B------:R-:W-:Y:S06]  /*1e90*/  BRA `(.L_x_11092) ;  /* 0xffffffe800687947 */ /* 0x000fec000383ffff */
.L_x_11078:
[----:B---3--:R-:W-:Y:S01]  /*1ea0*/  IMAD.MOV.U32 R19, RZ, RZ, R7 ;  /* 0x000000ffff137224 */ /* 0x008fe200078e0007 */
[----:B------:R-:W-:Y:S01]  /*1eb0*/  MOV R16, 0xffffffff ;  /* 0xffffffff00107802 */ /* 0x000fe20000000f00 */
[----:B------:R-:W-:Y:S02]  /*1ec0*/  IMAD.MOV.U32 R18, RZ, RZ, 0x10 ;  /* 0x00000010ff127424 */ /* 0x000fe400078e00ff */
[----:B------:R-:W-:-:S07]  /*1ed0*/  IMAD.MOV.U32 R21, RZ, RZ, 0x1f ;  /* 0x0000001fff157424 */ /* 0x000fce00078e00ff */
[----:B012---:R-:W-:Y:S05]  /*1ee0*/  WARPSYNC.COLLECTIVE R16, `(.L_x_11093) ;  /* 0x0000000010087348 */ /* 0x007fea0003c00000 */
[----:B------:R3:W4:Y:S02]  /*1ef0*/  SHFL.DOWN P4, R17, R19, R18, R21 ;  /* 0x0800001213117389 */ /* 0x0007240000080015 */
[----:B01234-:R-:W-:Y:S01]  /*1f00*/  ENDCOLLECTIVE ;  /* 0x000000000000791b */ /* 0x01ffe20003800000 */
.L_x_11093:
[----:B------:R-:W-:Y:S02]  /*1f10*/  IMAD.MOV.U32 R19, RZ, RZ, R6 ;  /* 0x000000ffff137224 */ /* 0x000fe400078e0006 */
[----:B------:R-:W-:-:S07]  /*1f20*/  IMAD.MOV.U32 R11, RZ, RZ, R17 ;  /* 0x000000ffff0b7224 */ /* 0x000fce00078e0011 */
[----:B------:R-:W-:Y:S05]  /*1f30*/  WARPSYNC.COLLECTIVE R16, `(.L_x_11094) ;  /* 0x0000000010087348 */ /* 0x000fea0003c00000 */
[----:B------:R0:W1:Y:S02]  /*1f40*/  SHFL.DOWN P4, R17, R19, R18, R21 ;  /* 0x0800001213117389 */ /* 0x0000640000080015 */
[----:B01----:R-:W-:Y:S01]  /*1f50*/  ENDCOLLECTIVE ;  /* 0x000000000000791b */ /* 0x003fe20003800000 */
.L_x_11094:
[----:B------:R-:W-:Y:S01]  /*1f60*/  MOV R18, 0x8 ;  /* 0x0000000800127802 */ /* 0x000fe20000000f00 */
[----:B------:R-:W-:-:S06]  /*1f70*/  IMAD.MOV.U32 R10, RZ, RZ, R17 ;  /* 0x000000ffff0a7224 */ /* 0x000fcc00078e0011 */
[----:B------:R-:W-:-:S10]  /*1f80*/  DADD R10, R6, R10 ;  /* 0x00000000060a7229 */ /* 0x000fd4000000000a */
[----:B------:R-:W-:-:S07]  /*1f90*/  IMAD.MOV.U32 R19, RZ, RZ, R11 ;  /* 0x000000ffff137224 */ /* 0x000fce00078e000b */
[----:B------:R-:W-:Y:S05]  /*1fa0*/  WARPSYNC.COLLECTIVE R16, `(.L_x_11095) ;  /* 0x0000000010087348 */ /* 0x000fea0003c00000 */
[----:B------:R0:W1:Y:S02]  /*1fb0*/  SHFL.DOWN P4, R17, R19, R18, R21 ;  /* 0x0800001213117389 */ /* 0x0000640000080015 */
[----:B01----:R-:W-:Y:S01]  /*1fc0*/  ENDCOLLECTIVE ;  /* 0x000000000000791b */ /* 0x003fe20003800000 */
.L_x_11095:
[----:B------:R-:W-:Y:S02]  /*1fd0*/  IMAD.MOV.U32 R19, RZ, RZ, R10 ;  /* 0x000000ffff137224 */ /* 0x000fe400078e000a */
[----:B------:R-:W-:-:S07]  /*1fe0*/  IMAD.MOV.U32 R13, RZ, RZ, R17 ;  /* 0x000000ffff0d7224 */ /* 0x000fce00078e0011 */
[----:B------:R-:W-:Y:S05]  /*1ff0*/  WARPSYNC.COLLECTIVE R16, `(.L_x_11096) ;  /* 0x0000000010087348 */ /* 0x000fea0003c00000 */
[----:B------:R0:W1:Y:S02]  /*2000*/  SHFL.DOWN P4, R17, R19, R18, R21 ;  /* 0x0800001213117389 */ /* 0x0000640000080015 */
[----:B01----:R-:W-:Y:S01]  /*2010*/  ENDCOLLECTIVE ;  /* 0x000000000000791b */ /* 0x003fe20003800000 */
.L_x_11096:
[----:B------:R-:W-:Y:S01]  /*2020*/  MOV R18, 0x4 ;  /* 0x0000000400127802 */ /* 0x000fe20000000f00 */
[----:B------:R-:W-:-:S06]  /*2030*/  IMAD.MOV.U32 R12, RZ, RZ, R17 ;  /* 0x000000ffff0c7224 */ /* 0x000fcc00078e0011 */
[----:B------:R-:W-:-:S10]  /*2040*/  DADD R12, R10, R12 ;  /* 0x000000000a0c7229 */ /* 0x000fd4000000000c */
[----:B------:R-:W-:-:S07]  /*2050*/  IMAD.MOV.U32 R19, RZ, RZ, R13 ;  /* 0x000000ffff137224 */ /* 0x000fce00078e000d */
[----:B------:R-:W-:Y:S05]  /*2060*/  WARPSYNC.COLLECTIVE R16, `(.L_x_11097) ;  /* 0x0000000010087348 */ /* 0x000fea0003c00000 */
[----:B------:R0:W1:Y:S02]  /*2070*/  SHFL.DOWN P4, R17, R19, R18, R21 ;  /* 0x0800001213117389 */ /* 0x0000640000080015 */
[----:B01----:R-:W-:Y:S01]  /*2080*/  ENDCOLLECTIVE ;  /* 0x000000000000791b */ /* 0x003fe20003800000 */
.L_x_11097:
[----:B------:R-:W-:Y:S02]  /*2090*/  IMAD.MOV.U32 R19, RZ, RZ, R12 ;  /* 0x000000ffff137224 */ /* 0x000fe400078e000c */
[----:B------:R-:W-:-:S07]  /*20a0*/  IMAD.MOV.U32 R15, RZ, RZ, R17 ;  /* 0x000000ffff0f7224 */ /* 0x000fce00078e0011 */
[----:B------:R-:W-:Y:S05]  /*20b0*/  WARPSYNC.COLLECTIVE R16, `(.L_x_11098) ;  /* 0x0000000010087348 */ /* 0x000fea0003c00000 */
[----:B------:R0:W1:Y:S02]  /*20c0*/  SHFL.DOWN P4, R17, R19, R18, R21 ;  /* 0x0800001213117389 */ /* 0x0000640000080015 */
[----:B01----:R-:W-:Y:S01]  /*20d0*/  ENDCOLLECTIVE ;  /* 0x000000000000791b */ /* 0x003fe20003800000 */
.L_x_11098:
[----:B------:R-:W-:Y:S01]  /*20e0*/  MOV R18, 0x2 ;  /* 0x0000000200127802 */ /* 0x000fe20000000f00 */
[----:B------:R-:W-:-:S06]  /*20f0*/  IMAD.MOV.U32 R14, RZ, RZ, R17 ;  /* 0x000000ffff0e7224 */ /* 0x000fcc00078e0011 */
[----:B------:R-:W-:-:S10]  /*2100*/  DADD R14, R12, R14 ;  /* 0x000000000c0e7229 */ /* 0x000fd4000000000e */
[----:B------:R-:W-:-:S07]  /*2110*/  IMAD.MOV.U32 R19, RZ, RZ, R15 ;  /* 0x000000ffff137224 */ /* 0x000fce00078e000f */
[----:B------:R-:W-:Y:S05]  /*2120*/  WARPSYNC.COLLECTIVE R16, `(.L_x_11099) ;  /* 0x0000000010087348 */ /* 0x000fea0003c00000 */
[----:B------:R0:W1:Y:S02]  /*2130*/  SHFL.DOWN P4, R17, R19, R18, R21 ;  /* 0x0800001213117389 */ /* 0x0000640000080015 */
[----:B01----:R-:W-:Y:S01]  /*2140*/  ENDCOLLECTIVE ;  /* 0x000000000000791b */ /* 0x003fe20003800000 */
.L_x_11099:
[----:B------:R-:W-:Y:S02]  /*2150*/  IMAD.MOV.U32 R19, RZ, RZ, R14 ;  /* 0x000000ffff137224 */ /* 0x000fe400078e000e */
[----:B------:R-:W-:-:S07]  /*2160*/  IMAD.MOV.U32 R7, RZ, RZ, R17 ;  /* 0x000000ffff077224 */ /* 0x000fce00078e0011 */
[----:B------:R-:W-:Y:S05]  /*2170*/  WARPSYNC.COLLECTIVE R16, `(.L_x_11100) ;  /* 0x0000000010087348 */ /* 0x000fea0003c00000 */
[----:B------:R0:W1:Y:S02]  /*2180*/  SHFL.DOWN P4, R17, R19, R18, R21 ;  /* 0x0800001213117389 */ /* 0x0000640000080015 */
[----:B01----:R-:W-:Y:S01]  /*2190*/  ENDCOLLECTIVE ;  /* 0x000000000000791b */ /* 0x003fe20003800000 */
.L_x_11100:
[----:B------:R-:W-:Y:S01]  /*21a0*/  MOV R18, 0x1 ;  /* 0x0000000100127802 */ /* 0x000fe20000000f00 */
[----:B------:R-:W-:-:S06]  /*21b0*/  IMAD.MOV.U32 R6, RZ, RZ, R17 ;  /* 0x000000ffff067224 */ /* 0x000fcc00078e0011 */
[----:B------:R-:W-:-:S10]  /*21c0*/  DADD R6, R14, R6 ;  /* 0x000000000e067229 */ /* 0x000fd40000000006 */
[----:B------:R-:W-:-:S07]  /*21d0*/  IMAD.MOV.U32 R19, RZ, RZ, R7 ;  /* 0x000000ffff137224 */ /* 0x000fce00078e0007 */
[----:B------:R-:W-:Y:S05]  /*21e0*/  WARPSYNC.COLLECTIVE R16, `(.L_x_11101) ;  /* 0x0000000010087348 */ /* 0x000fea0003c00000 */
[----:B------:R0:W1:Y:S02]  /*21f0*/  SHFL.DOWN P4, R17, R19, R18, R21 ;  /* 0x0800001213117389 */ /* 0x0000640000080015 */
[----:B01----:R-:W-:Y:S01]  /*2200*/  ENDCOLLECTIVE ;  /* 0x000000000000791b */ /* 0x003fe20003800000 */
.L_x_11101:
[----:B------:R-:W-:Y:S02]  /*2210*/  IMAD.MOV.U32 R19, RZ, RZ, R6 ;  /* 0x000000ffff137224 */ /* 0x000fe400078e0006 */
[----:B------:R-:W-:-:S07]  /*2220*/  IMAD.MOV.U32 R11, RZ, RZ, R17 ;  /* 0x000000ffff0b7224 */ /* 0x000fce00078e0011 */
[----:B------:R-:W-:Y:S05]  /*2230*/  WARPSYNC.COLLECTIVE R16, `(.L_x_11102) ;  /* 0x0000000010087348 */ /* 0x000fea0003c00000 */
[----:B------:R0:W1:Y:S02]  /*2240*/  SHFL.DOWN P4, R17, R19, R18, R21 ;  /* 0x0800001213117389 */ /* 0x0000640000080015 */
[----:B01----:R-:W-:Y:S01]  /*2250*/  ENDCOLLECTIVE ;  /* 0x000000000000791b */ /* 0x003fe20003800000 */
.L_x_11102:
[----:B------:R-:W-:Y:S01]  /*2260*/  IMAD.MOV.U32 R10, RZ, RZ, R17 ;  /* 0x000000ffff0a7224 */ /* 0x000fe200078e0011 */
[----:B------:R-:W-:Y:S06]  /*2270*/  BRA `(.L_x_11103) ;  /* 0xfffffff000187947 */ /* 0x000fec000383ffff */
.L_x_11104:
        /* <DEDUP_REMOVED lines=16> */
.L_x_12207:


//--------------------- .text._ZN2at6native43_GLOBAL__N__9ae7fba5_10_SoftMax_cu_9f978f6322cunn_SoftMaxForwardRegIdddNS1_25LogSoftMaxForwardEpilogueElLi9EEEvPT1_PKT_T3_ --------------------------
	.section	.text._ZN2at6native43_GLOBAL__N__9ae7fba5_10_SoftMax_cu_9f978f6322cunn_SoftMaxForwardRegIdddNS1_25LogSoftMaxForwardEpilogueElLi9EEEvPT1_PKT_T3_,"ax",@progbits
	.align	128
.text._ZN2at6native43_GLOBAL__N__9ae7fba5_10_SoftMax_cu_9f978f6322cunn_SoftMaxForwardRegIdddNS1_25LogSoftMaxForwardEpilogueElLi9EEEvPT1_PKT_T3_:
        .type           _ZN2at6native43_GLOBAL__N__9ae7fba5_10_SoftMax_cu_9f978f6322cunn_SoftMaxForwardRegIdddNS1_25LogSoftMaxForwardEpilogueElLi9EEEvPT1_PKT_T3_,@function
        .size           _ZN2at6native43_GLOBAL__N__9ae7fba5_10_SoftMax_cu_9f978f6322cunn_SoftMaxForwardRegIdddNS1_25LogSoftMaxForwardEpilogueElLi9EEEvPT1_PKT_T3_,(.L_x_12208 - _ZN2at6native43_GLOBAL__N__9ae7fba5_10_SoftMax_cu_9f978f6322cunn_SoftMaxForwardRegIdddNS1_25LogSoftMaxForwardEpilogueElLi9EEEvPT1_PKT_T3_)
        .other          _ZN2at6native43_GLOBAL__N__9ae7fba5_10_SoftMax_cu_9f978f6322cunn_SoftMaxForwardRegIdddNS1_25LogSoftMaxForwardEpilogueElLi9EEEvPT1_PKT_T3_,@"STO_CUDA_ENTRY STV_DEFAULT"
_ZN2at6native43_GLOBAL__N__9ae7fba5_10_SoftMax_cu_9f978f6322cunn_SoftMaxForwardRegIdddNS1_25LogSoftMaxForwardEpilogueElLi9EEEvPT1_PKT_T3_:
        /* <DEDUP_REMOVED lines=16> */
[----:B------:R-:W-:-:S03]  /*0100*/  ISETP.GE.U32.AND P0, PT, R30, R8, PT ;  /* 0x000000081e00720c */ /* 0x000fc60003f06070 */
[----:B------:R-:W0:Y:S01]  /*0110*/  @!P1 LDC.64 R34, c[0x0][0x218] ;  /* 0x00008600ff229b82 */ /* 0x000e220000000a00 */
[C---:B--2---:R-:W-:Y:S01]  /*0120*/  @!P1 IMAD.WIDE.U32 R2, R8.reuse, UR8, R6 ;  /* 0x0000000808029c25 */ /* 0x044fe2000f8e0006 */
[----:B------:R-:W-:Y:S02]  /*0130*/  ISETP.GE.AND.EX P4, PT, R31, R9, PT, P0 ;  /* 0x000000091f00720c */ /* 0x000fe40003f86300 */
[----:B------:R-:W-:Y:S01]  /*0140*/  SHF.R.S32.HI R29, RZ, 0x1f, R28 ;  /* 0x0000001fff1d7819 */ /* 0x000fe2000001141c */
[----:B------:R-:W-:Y:S01]  /*0150*/  @!P1 IMAD R3, R9, UR8, R3 ;  /* 0x0000000809039c24 */ /* 0x000fe2000f8e0203 */
[----:B------:R-:W-:Y:S02]  /*0160*/  P2R R0, PR, RZ, 0x20 ;  /* 0x00000020ff007803 */ /* 0x000fe40000000000 */
[----:B------:R-:W1:Y:S01]  /*0170*/  @!P5 LDC.64 R32, c[0x0][0x218] ;  /* 0x00008600ff20db82 */ /* 0x000e620000000a00 */
[----:B------:R-:W-:-:S07]  /*0180*/  @!P5 IMAD.WIDE.U32 R36, R8, UR8, R36 ;  /* 0x000000080824dc25 */ /* 0x000fce000f8e0024 */
[----:B------:R-:W2:Y:S01]  /*0190*/  @!P4 LDC.64 R4, c[0x0][0x218] ;  /* 0x00008600ff04cb82 */ /* 0x000ea20000000a00 */
[----:B0-----:R-:W-:-:S04]  /*01a0*/  @!P1 LEA R34, P2, R2, R34, 0x3 ;  /* 0x0000002202229211 */ /* 0x001fc800078418ff */
[----:B------:R-:W-:Y:S01]  /*01b0*/  @!P1 LEA.HI.X R35, R2, R35, R3, 0x3, P2 ;  /* 0x0000002302239211 */ /* 0x000fe200010f1c03 */
[----:B------:R-:W-:Y:S01]  /*01c0*/  @!P4 IMAD.WIDE.U32 R30, R8, UR8, R30 ;  /* 0x00000008081ecc25 */ /* 0x000fe2000f8e001e */
[----:B------:R-:W-:-:S03]  /*01d0*/  P2R R2, PR, RZ, 0x10 ;  /* 0x00000010ff027803 */ /* 0x000fc60000000000 */
[----:B------:R0:W3:Y:S01]  /*01e0*/  @!P1 LDG.E.64 R10, desc[UR6][R34.64] ;  /* 0x00000006220a9981 */ /* 0x0000e2000c1e1b00 */
[----:B------:R-:W-:Y:S01]  /*01f0*/  @!P5 IMAD R3, R9, UR8, R37 ;  /* 0x000000080903dc24 */ /* 0x000fe2000f8e0225 */
[----:B-1----:R-:W-:Y:S02]  /*0200*/  @!P5 LEA R32, P0, R36, R32, 0x3 ;  /* 0x000000202420d211 */ /* 0x002fe400078018ff */
[----:B------:R-:W-:Y:S02]  /*0210*/  ISETP.GE.U32.AND P2, PT, R28, R8, PT ;  /* 0x000000081c00720c */ /* 0x000fe40003f46070 */
[----:B------:R-:W-:Y:S02]  /*0220*/  @!P5 LEA.HI.X R33, R36, R33, R3, 0x3, P0 ;  /* 0x000000212421d211 */ /* 0x000fe400000f1c03 */
[----:B------:R-:W-:-:S03]  /*0230*/  ISETP.GE.AND.EX P2, PT, R29, R9, PT, P2 ;  /* 0x000000091d00720c */ /* 0x000fc60003f46320 */
[----:B------:R-:W4:Y:S01]  /*0240*/  @!P5 LDG.E.64 R12, desc[UR6][R32.64] ;  /* 0x00000006200cd981 */ /* 0x000f22000c1e1b00 */
[----:B------:R-:W-:Y:S01]  /*0250*/  @!P4 IMAD R3, R9, UR8, R31 ;  /* 0x000000080903cc24 */ /* 0x000fe2000f8e021f */
[----:B--2---:R-:W-:-:S04]  /*0260*/  @!P4 LEA R4, P0, R30, R4, 0x3 ;  /* 0x000000041e04c211 */ /* 0x004fc800078018ff */
[----:B------:R-:W-:-:S04]  /*0270*/  @!P4 LEA.HI.X R5, R30, R5, R3, 0x3, P0 ;  /* 0x000000051e05c211 */ /* 0x000fc800000f1c03 */
[----:B0-----:R-:W0:Y:S01]  /*0280*/  @!P2 LDC.64 R34, c[0x0][0x218] ;  /* 0x00008600ff22ab82 */ /* 0x001e220000000a00 */
[----:B------:R1:W2:Y:S01]  /*0290*/  @!P4 LDG.E.64 R14, desc[UR6][R4.64] ;  /* 0x00000006040ec981 */ /* 0x0002a2000c1e1b00 */
[----:B------:R-:W-:-:S04]  /*02a0*/  @!P2 IMAD.WIDE.U32 R30, R8, UR8, R28 ;  /* 0x00000008081eac25 */ /* 0x000fc8000f8e001c */
[----:B------:R-:W-:Y:S01]  /*02b0*/  @!P2 IMAD R3, R9, UR8, R31 ;  /* 0x000000080903ac24 */ /* 0x000fe2000f8e021f */
[----:B0-----:R-:W-:-:S04]  /*02c0*/  @!P2 LEA R34, P0, R30, R34, 0x3 ;  /* 0x000000221e22a211 */ /* 0x001fc800078018ff */
[----:B------:R-:W-:-:S05]  /*02d0*/  @!P2 LEA.HI.X R35, R30, R35, R3, 0x3, P0 ;  /* 0x000000231e23a211 */ /* 0x000fca00000f1c03 */
[----:B------:R-:W5:Y:S01]  /*02e0*/  @!P2 LDG.E.64 R16, desc[UR6][R34.64] ;  /* 0x000000062210a981 */ /* 0x000f62000c1e1b00 */
[----:B------:R-:W-:Y:S01]  /*02f0*/  @!P1 IMAD.MOV.U32 R30, RZ, RZ, -0x1 ;  /* 0xffffffffff1e9424 */ /* 0x000fe200078e00ff */
[----:B------:R-:W-:Y:S01]  /*0300*/  P2R R36, PR, RZ, 0x2 ;  /* 0x00000002ff247803 */ /* 0x000fe20000000000 */
[----:B------:R-:W-:Y:S02]  /*0310*/  @!P1 IMAD.MOV.U32 R31, RZ, RZ, 0x7fefffff ;  /* 0x7fefffffff1f9424 */ /* 0x000fe400078e00ff */
[----:B-1----:R-:W-:Y:S02]  /*0320*/  IMAD.MOV.U32 R5, RZ, RZ, -0x100001 ;  /* 0xffefffffff057424 */ /* 0x002fe400078e00ff */
[----:B------:R-:W-:-:S05]  /*0330*/  @!P1 IMAD.MOV.U32 R32, RZ, RZ, R31 ;  /* 0x000000ffff209224 */ /* 0x000fca00078e001f */
[----:B------:R-:W-:Y:S01]  /*0340*/  @!P1 LOP3.LUT R4, R32, 0x80000, RZ, 0xfc, !PT ;  /* 0x0008000020049812 */ /* 0x000fe200078efcff */
[----:B---3--:R-:W-:Y:S01]  /*0350*/  @!P1 DSETP.MAX.AND P0, P3, R10, -R30, PT ;  /* 0x8000001e0a00922a */ /* 0x008fe20003b0f000 */
[----:B------:R-:W-:-:S05]  /*0360*/  @!P1 IMAD.MOV.U32 R3, RZ, RZ, R11 ;  /* 0x000000ffff039224 */ /* 0x000fca00078e000b */
[----:B------:R-:W-:Y:S01]  /*0370*/  @!P1 FSEL R29, R3, -R32, P0 ;  /* 0x80000020031d9208 */ /* 0x000fe20000000000 */
[----:B------:R-:W-:-:S03]  /*0380*/  @!P1 IMAD.MOV.U32 R3, RZ, RZ, R10 ;  /* 0x000000ffff039224 */ /* 0x000fc600078e000a */
[----:B------:R-:W-:Y:S01]  /*0390*/  @!P1 SEL R29, R4, R29, P3 ;  /* 0x0000001d041d9207 */ /* 0x000fe20001800000 */
[----:B------:R-:W-:Y:S01]  /*03a0*/  IMAD.MOV.U32 R4, RZ, RZ, -0x1 ;  /* 0xffffffffff047424 */ /* 0x000fe200078e00ff */
[----:B------:R-:W-:-:S03]  /*03b0*/  @!P1 SEL R30, R3, R30, P0 ;  /* 0x0000001e031e9207 */ /* 0x000fc60000000000 */
[----:B------:R-:W-:Y:S01]  /*03c0*/  @!P1 IMAD.MOV.U32 R5, RZ, RZ, R29 ;  /* 0x000000ffff059224 */ /* 0x000fe200078e001d */
[----:B------:R-:W-:Y:S01]  /*03d0*/  @!P1 MOV R4, R30 ;  /* 0x0000001e00049202 */ /* 0x000fe20000000f00 */
[----:B----4-:R-:W-:Y:S02]  /*03e0*/  @!P5 IMAD.MOV.U32 R30, RZ, RZ, R13 ;  /* 0x000000ffff1ed224 */ /* 0x010fe400078e000d */
        /* <DEDUP_REMOVED lines=8> */
[----:B--2---:R-:W-:Y:S02]  /*0470*/  @!P4 IMAD.MOV.U32 R30, RZ, RZ, R15 ;  /* 0x000000ffff1ec224 */ /* 0x004fe400078e000f */
[----:B------:R-:W-:-:S03]  /*0480*/  @!P4 IMAD.MOV.U32 R3, RZ, RZ, R5 ;  /* 0x000000ffff03c224 */ /* 0x000fc600078e0005 */
[----:B------:R-:W-:Y:S01]  /*0490*/  @!P4 DSETP.MAX.AND P0, P3, R4, R14, PT ;  /* 0x0000000e0400c22a */ /* 0x000fe20003b0f000 */
[----:B------:R-:W-:-:S05]  /*04a0*/  @!P4 LOP3.LUT R32, R30, 0x80000, RZ, 0xfc, !PT ;  /* 0x000800001e20c812 */ /* 0x000fca00078efcff */
[----:B------:R-:W-:Y:S01]  /*04b0*/  @!P4 FSEL R29, R3, R30, P0 ;  /* 0x0000001e031dc208 */ /* 0x000fe20000000000 */
[----:B------:R-:W-:Y:S02]  /*04c0*/  @!P4 IMAD.MOV.U32 R30, RZ, RZ, R14 ;  /* 0x000000ffff1ec224 */ /* 0x000fe400078e000e */
[----:B------:R-:W-:Y:S01]  /*04d0*/  @!P4 IMAD.MOV.U32 R3, RZ, RZ, R4 ;  /* 0x000000ffff03c224 */ /* 0x000fe200078e0004 */
[----:B------:R-:W-:Y:S01]  /*04e0*/  @!P4 SEL R5, R32, R29, P3 ;  /* 0x0000001d2005c207 */ /* 0x000fe20001800000 */
[----:B-----5:R-:W-:-:S03]  /*04f0*/  @!P2 IMAD.MOV.U32 R37, RZ, RZ, R17 ;  /* 0x000000ffff25a224 */ /* 0x020fc600078e0011 */
[----:B------:R-:W-:Y:S01]  /*0500*/  @!P4 SEL R4, R3, R30, P0 ;  /* 0x0000001e0304c207 */ /* 0x000fe20000000000 */
[----:B------:R-:W-:Y:S02]  /*0510*/  VIADD R30, R28, UR4 ;  /* 0x000000041c1e7c36 */ /* 0x000fe40008000000 */
[----:B------:R-:W-:Y:S02]  /*0520*/  @!P2 IMAD.MOV.U32 R28, RZ, RZ, R16 ;  /* 0x000000ffff1ca224 */ /* 0x000fe400078e0010 */
[----:B------:R-:W-:Y:S01]  /*0530*/  @!P2 IMAD.MOV.U32 R3, RZ, RZ, R4 ;  /* 0x000000ffff03a224 */ /* 0x000fe200078e0004 */
[----:B------:R-:W-:Y:S01]  /*0540*/  SHF.R.S32.HI R31, RZ, 0x1f, R30 ;  /* 0x0000001fff1f7819 */ /* 0x000fe2000001141e */
[----:B------:R-:W-:Y:S01]  /*0550*/  @!P2 DSETP.MAX.AND P4, P0, R4, R16, PT ;  /* 0x000000100400a22a */ /* 0x000fe2000388f000 */
[C---:B------:R-:W-:Y:S02]  /*0560*/  ISETP.GE.U32.AND P3, PT, R30.reuse, R8, PT ;  /* 0x000000081e00720c */ /* 0x040fe40003f66070 */
[----:B------:R-:W-:-:S02]  /*0570*/  IADD3 R34, R30, UR4, RZ ;  /* 0x000000041e227c10 */ /* 0x000fc4000fffe0ff */
[----:B------:R-:W-:Y:S02]  /*0580*/  ISETP.GE.AND.EX P3, PT, R31, R9, PT, P3 ;  /* 0x000000091f00720c */ /* 0x000fe40003f66330 */
[----:B------:R-:W-:Y:S01]  /*0590*/  @!P2 SEL R3, R3, R28, P4 ;  /* 0x0000001c0303a207 */ /* 0x000fe20002000000 */
[----:B------:R-:W-:Y:S01]  /*05a0*/  @!P2 IMAD.MOV.U32 R28, RZ, RZ, R5 ;  /* 0x000000ffff1ca224 */ /* 0x000fe200078e0005 */
[----:B------:R-:W-:-:S04]  /*05b0*/  SHF.R.S32.HI R35, RZ, 0x1f, R34 ;  /* 0x0000001fff237819 */ /* 0x000fc80000011422 */
[----:B------:R-:W-:Y:S02]  /*05c0*/  @!P2 FSEL R38, R28, R37, P4 ;  /* 0x000000251c26a208 */ /* 0x000fe40002000000 */
[----:B------:R-:W-:Y:S02]  /*05d0*/  @!P2 LOP3.LUT R37, R37, 0x80000, RZ, 0xfc, !PT ;  /* 0x000800002525a812 */ /* 0x000fe400078efcff */
[----:B------:R-:W-:Y:S01]  /*05e0*/  ISETP.GE.U32.AND P4, PT, R34, R8, PT ;  /* 0x000000082200720c */ /* 0x000fe20003f86070 */
[----:B------:R-:W0:Y:S01]  /*05f0*/  @!P3 LDC.64 R32, c[0x0][0x218] ;  /* 0x00008600ff20bb82 */ /* 0x000e220000000a00 */
[----:B------:R-:W-:Y:S01]  /*0600*/  @!P3 IMAD.WIDE.U32 R30, R8, UR8, R30 ;  /* 0x00000008081ebc25 */ /* 0x000fe2000f8e001e */
[----:B------:R-:W-:Y:S02]  /*0610*/  @!P2 SEL R5, R37, R38, P0 ;  /* 0x000000262505a207 */ /* 0x000fe40000000000 */
[----:B------:R-:W-:Y:S01]  /*0620*/  ISETP.GE.AND.EX P4, PT, R35, R9, PT, P4 ;  /* 0x000000092300720c */ /* 0x000fe20003f86340 */
[----:B------:R-:W-:-:S12]  /*0630*/  @!P3 IMAD R31, R9, UR8, R31 ;  /* 0x00000008091fbc24 */ /* 0x000fd8000f8e021f */
[----:B------:R-:W1:Y:S01]  /*0640*/  @!P4 LDC.64 R28, c[0x0][0x218] ;  /* 0x00008600ff1ccb82 */ /* 0x000e620000000a00 */
[----:B0-----:R-:W-:-:S04]  /*0650*/  @!P3 LEA R32, P0, R30, R32, 0x3 ;  /* 0x000000201e20b211 */ /* 0x001fc800078018ff */
[----:B------:R-:W-:Y:S01]  /*0660*/  @!P3 LEA.HI.X R33, R30, R33, R31, 0x3, P0 ;  /* 0x000000211e21b211 */ /* 0x000fe200000f1c1f */
[----:B------:R-:W-:-:S04]  /*0670*/  @!P4 IMAD.WIDE.U32 R30, R8, UR8, R34 ;  /* 0x00000008081ecc25 */ /* 0x000fc8000f8e0022 */
[----:B------:R-:W2:Y:S01]  /*0680*/  @!P3 LDG.E.64 R18, desc[UR6][R32.64] ;  /* 0x000000062012b981 */ /* 0x000ea2000c1e1b00 */
[----:B------:R-:W-:Y:S02]  /*0690*/  @!P4 IMAD R31, R9, UR8, R31 ;  /* 0x00000008091fcc24 */ /* 0x000fe4000f8e021f */
[----:B------:R-:W-:Y:S01]  /*06a0*/  VIADD R34, R34, UR4 ;  /* 0x0000000422227c36 */ /* 0x000fe20008000000 */
[----:B-1----:R-:W-:-:S04]  /*06b0*/  @!P4 LEA R28, P0, R30, R28, 0x3 ;  /* 0x0000001c1e1cc211 */ /* 0x002fc800078018ff */
[----:B------:R-:W-:Y:S02]  /*06c0*/  SHF.R.S32.HI R35, RZ, 0x1f, R34 ;  /* 0x0000001fff237819 */ /* 0x000fe40000011422 */
[----:B------:R-:W-:Y:S02]  /*06d0*/  @!P4 LEA.HI.X R29, R30, R29, R31, 0x3, P0 ;  /* 0x0000001d1e1dc211 */ /* 0x000fe400000f1c1f */
[----:B------:R-:W-:-:S03]  /*06e0*/  ISETP.GE.U32.AND P5, PT, R34, R8, PT ;  /* 0x000000082200720c */ /* 0x000fc60003fa6070 */
[----:B------:R-:W3:Y:S01]  /*06f0*/  @!P4 LDG.E.64 R20, desc[UR6][R28.64] ;  /* 0x000000061c14c981 */ /* 0x000ee2000c1e1b00 */
        /* <DEDUP_REMOVED lines=8> */
[----:B------:R-:W-:Y:S01]  /*0780*/  @!P3 IMAD.MOV.U32 R35, RZ, RZ, R5 ;  /* 0x000000ffff23b224 */ /* 0x000fe200078e0005 */
[----:B------:R-:W-:Y:S02]  /*0790*/  IADD3 R34, R34, UR4, RZ ;  /* 0x0000000422227c10 */ /* 0x000fe4000fffe0ff */
[----:B------:R-:W-:Y:S01]  /*07a0*/  P2R R37, PR, RZ, 0x4 ;  /* 0x00000004ff257803 */ /* 0x000fe20000000000 */
[----:B------:R-:W4:Y:S01]  /*07b0*/  @!P5 LDG.E.64 R22, desc[UR6][R30.64] ;  /* 0x000000061e16d981 */ /* 0x000f22000c1e1b00 */
[----:B--2---:R-:W-:Y:S01]  /*07c0*/  @!P3 DSETP.MAX.AND P0, P6, R4, R18, PT ;  /* 0x000000120400b22a */ /* 0x004fe20003e0f000 */
[----:B------:R-:W-:-:S05]  /*07d0*/  @!P3 IMAD.MOV.U32 R38, RZ, RZ, R18 ;  /* 0x000000ffff26b224 */ /* 0x000fca00078e0012 */
[----:B------:R-:W-:Y:S01]  /*07e0*/  @!P3 SEL R3, R3, R38, P0 ;  /* 0x000000260303b207 */ /* 0x000fe20000000000 */
[----:B------:R-:W-:-:S05]  /*07f0*/  @!P3 IMAD.MOV.U32 R38, RZ, RZ, R19 ;  /* 0x000000ffff26b224 */ /* 0x000fca00078e0013 */
[----:B------:R-:W-:Y:S02]  /*0800*/  @!P3 FSEL R35, R35, R38, P0 ;  /* 0x000000262323b208 */ /* 0x000fe40000000000 */
[----:B------:R-:W-:-:S04]  /*0810*/  @!P3 LOP3.LUT R38, R38, 0x80000, RZ, 0xfc, !PT ;  /* 0x000800002626b812 */ /* 0x000fc800078efcff */
        /* <DEDUP_REMOVED lines=13> */
[----:B------:R-:W-:Y:S01]  /*08f0*/  VIADD R34, R34, UR4 ;  /* 0x0000000422227c36 */ /* 0x000fe20008000000 */
[----:B------:R-:W2:Y:S04]  /*0900*/  @!P6 LDG.E.64 R24, desc[UR6][R32.64] ;  /* 0x000000062018e981 */ /* 0x000ea8000c1e1b00 */
[----:B------:R-:W-:Y:S01]  /*0910*/  @!P4 SEL R39, R3, R38, P0 ;  /* 0x000000260327c207 */ /* 0x000fe20000000000 */
[----:B------:R-:W-:-:S02]  /*0920*/  @!P4 IMAD.MOV.U32 R38, RZ, RZ, R21 ;  /* 0x000000ffff26c224 */ /* 0x000fc400078e0015 */
[----:B------:R-:W-:Y:S01]  /*0930*/  @!P4 IMAD.MOV.U32 R3, RZ, RZ, R5 ;  /* 0x000000ffff03c224 */ /* 0x000fe200078e0005 */
[----:B------:R-:W-:-:S04]  /*0940*/  SHF.R.S32.HI R35, RZ, 0x1f, R34 ;  /* 0x0000001fff237819 */ /* 0x000fc80000011422 */
[----:B------:R-:W-:Y:S02]  /*0950*/  @!P4 FSEL R3, R3, R38, P0 ;  /* 0x000000260303c208 */ /* 0x000fe40000000000 */
        /* <DEDUP_REMOVED lines=8> */
[----:B------:R-:W-:Y:S01]  /*09e0*/  @!P4 LOP3.LUT R38, R38, 0x80000, RZ, 0xfc, !PT ;  /* 0x000800002626c812 */ /* 0x000fe200078efcff */
[----:B------:R-:W-:-:S03]  /*09f0*/  @!P4 IMAD.MOV.U32 R4, RZ, RZ, R39 ;  /* 0x000000ffff04c224 */ /* 0x000fc600078e0027 */
[----:B------:R-:W-:Y:S01]  /*0a00*/  @!P4 SEL R5, R38, R3, P1 ;  /* 0x000000032605c207 */ /* 0x000fe20000800000 */
[----:B----4-:R-:W-:Y:S02]  /*0a10*/  @!P5 IMAD.MOV.U32 R35, RZ, RZ, R22 ;  /* 0x000000ffff23d224 */ /* 0x010fe400078e0016 */
        /* <DEDUP_REMOVED lines=9> */
[----:B------:R-:W-:Y:S01]  /*0ab0*/  @!P6 IMAD.MOV.U32 R30, RZ, RZ, R4 ;  /* 0x000000ffff1ee224 */ /* 0x000fe200078e0004 */
        /* <DEDUP_REMOVED lines=8> */
[----:B------:R-:W-:-:S05]  /*0b40*/  @!P6 IMAD.MOV.U32 R30, RZ, RZ, R5 ;  /* 0x000000ffff1ee224 */ /* 0x000fca00078e0005 */
[----:B------:R-:W-:Y:S02]  /*0b50*/  @!P6 FSEL R30, R30, R35, P0 ;  /* 0x000000231e1ee208 */ /* 0x000fe40000000000 */
[----:B------:R-:W-:Y:S01]  /*0b60*/  @!P6 LOP3.LUT R35, R35, 0x80000, RZ, 0xfc, !PT ;  /* 0x000800002323e812 */ /* 0x000fe200078efcff */
[----:B------:R-:W-:-:S03]  /*0b70*/  @!P6 IMAD.MOV.U32 R4, RZ, RZ, R31 ;  /* 0x000000ffff04e224 */ /* 0x000fc600078e001f */
[----:B------:R-:W-:Y:S01]  /*0b80*/  @!P6 SEL R5, R35, R30, P1 ;  /* 0x0000001e2305e207 */ /* 0x000fe20000800000 */
[----:B------:R-:W-:-:S04]  /*0b90*/  @!P2 IMAD.MOV.U32 R30, RZ, RZ, R4 ;  /* 0x000000ffff1ea224 */ /* 0x000fc800078e0004 */
[----:B------:R-:W-:Y:S01]  /*0ba0*/  @!P2 IMAD.MOV.U32 R31, RZ, RZ, R5 ;  /* 0x000000ffff1fa224 */ /* 0x000fe200078e0005 */
[----:B---3--:R-:W-:Y:S01]  /*0bb0*/  @!P2 DSETP.MAX.AND P0, P1, R4, R26, PT ;  /* 0x0000001a0400a22a */ /* 0x008fe2000390f000 */
[----:B------:R-:W-:Y:S02]  /*0bc0*/  @!P2 IMAD.MOV.U32 R33, RZ, RZ, R26 ;  /* 0x000000ffff21a224 */ /* 0x000fe400078e001a */
[----:B------:R-:W-:-:S03]  /*0bd0*/  @!P2 IMAD.MOV.U32 R32, RZ, RZ, R27 ;  /* 0x000000ffff20a224 */ /* 0x000fc600078e001b */
[----:B------:R-:W-:Y:S02]  /*0be0*/  @!P2 SEL R4, R30, R33, P0 ;  /* 0x000000211e04a207 */ /* 0x000fe40000000000 */
[----:B------:R-:W-:Y:S02]  /*0bf0*/  @!P2 FSEL R30, R31, R32, P0 ;  /* 0x000000201f1ea208 */ /* 0x000fe40000000000 */
[----:B------:R-:W-:-:S04]  /*0c00*/  @!P2 LOP3.LUT R31, R32, 0x80000, RZ, 0xfc, !PT ;  /* 0x00080000201fa812 */ /* 0x000fc800078efcff */
        /* <DEDUP_REMOVED lines=25> */
[----:B------:R-:W-:-:S04]  /*0da0*/  LOP3.LUT R33, R29, 0xffffffe0, RZ, 0xc0, !PT ;  /* 0xffffffe01d217812 */ /* 0x000fc800078ec0ff */
[----:B------:R-:W-:Y:S01]  /*0db0*/  IADD3 R33, -R33, R6, RZ ;  /* 0x0000000621217210 */ /* 0x000fe20007ffe1ff */
        /* <DEDUP_REMOVED lines=18> */
[----:B------:R1:W2:Y:S01]  /*0ee0*/  @!P0 LDS.64 R28, [R33] ;  /* 0x00000000211c8984 */ /* 0x0002a20000000a00 */
[----:B------:R-:W-:Y:S02]  /*0ef0*/  ISETP.GT.U32.AND P0, PT, R30, 0x3e, PT ;  /* 0x0000003e1e00780c */ /* 0x000fe40003f04070 */
[----:B------:R-:W-:Y:S02]  /*0f00*/  P2R R3, PR, RZ, 0x4 ;  /* 0x00000004ff037803 */ /* 0x000fe40000000000 */
[----:B------:R-:W-:Y:S02]  /*0f10*/  ISETP.NE.AND P2, PT, R37, RZ, PT ;  /* 0x000000ff2500720c */ /* 0x000fe40003f45270 */
[----:B------:R-:W-:Y:S02]  /*0f20*/  ISETP.NE.AND P1, PT, R36, RZ, PT ;  /* 0x000000ff2400720c */ /* 0x000fe40003f25270 */
[----:B0-----:R-:W-:-:S05]  /*0f30*/  P2R R4, PR, RZ, 0x1 ;  /* 0x00000001ff047803 */ /* 0x001fca0000000000 */
[----:B-1----:R-:W-:Y:S06]  /*0f40*/  @P0 BRA `(.L_x_11106) ;  /* 0x0000000000980947 */ /* 0x002fec0003800000 */
        /* <DEDUP_REMOVED lines=25> */
[----:B0-----:R-:W-:Y:S01]  /*10e0*/  MOV R31, R36 ;  /* 0x00000024001f7202 */ /* 0x001fe20000000f00 */
[----:B-1----:R-:W-:-:S06]  /*10f0*/  IMAD.MOV.U32 R30, RZ, RZ, R34 ;  /* 0x000000ffff1e7224 */ /* 0x002fcc00078e0022 */
[----:B------:R-:W-:-:S06]  /*1100*/  DSETP.GEU.AND P0, PT, R28, R30, PT ;  /* 0x0000001e1c00722a */ /* 0x000fcc0003f0e000 */
[----:B------:R-:W-:Y:S02]  /*1110*/  FSEL R36, R36, R5, !P0 ;  /* 0x0000000524247208 */ /* 0x000fe40004000000 */
[----:B------:R-:W-:-:S03]  /*1120*/  FSEL R35, R34, R28, !P0 ;  /* 0x0000001c22237208 */ /* 0x000fc60004000000 */
[----:B------:R0:W1:Y:S04]  /*1130*/  SHFL.DOWN PT, R29, R36, 0x1, 0x1f ;  /* 0x08201f00241d7f89 */ /* 0x00006800000e0000 */
[----:B------:R0:W2:Y:S02]  /*1140*/  SHFL.DOWN PT, R34, R35, 0x1, 0x1f ;  /* 0x08201f0023227f89 */ /* 0x0000a400000e0000 */
.L_x_11175:
[----:B--2---:R-:W-:Y:S02]  /*1150*/  IMAD.MOV.U32 R28, RZ, RZ, R34 ;  /* 0x000000ffff1c7224 */ /* 0x004fe400078e0022 */
[----:B------:R-:W-:Y:S02]  /*1160*/  IMAD.MOV.U32 R30, RZ, RZ, R35 ;  /* 0x000000ffff1e7224 */ /* 0x000fe400078e0023 */
[----:B------:R-:W-:-:S06]  /*1170*/  IMAD.MOV.U32 R31, RZ, RZ, R36 ;  /* 0x000000ffff1f7224 */ /* 0x000fcc00078e0024 */
[----:B-1----:R-:W-:-:S06]  /*1180*/  DSETP.GEU.AND P0, PT, R30, R28, PT ;  /* 0x0000001c1e00722a */ /* 0x002fcc0003f0e000 */
[----:B------:R-:W-:Y:S02]  /*1190*/  FSEL R28, R34, R35, !P0 ;  /* 0x00000023221c7208 */ /* 0x000fe40004000000 */
[----:B------:R-:W-:-:S07]  /*11a0*/  FSEL R29, R29, R36, !P0 ;  /* 0x000000241d1d7208 */ /* 0x000fce0004000000 */
.L_x_11106:
[----:B------:R-:W-:Y:S05]  /*11b0*/  BSYNC B0 ;  /* 0x0000000000007941 */ /* 0x000fea0003800000 */
.L_x_11105:
[----:B------:R-:W-:Y:S01]  /*11c0*/  ISETP.NE.AND P0, PT, R6, RZ, PT ;  /* 0x000000ff0600720c */ /* 0x000fe20003f05270 */
[----:B------:R-:W-:Y:S05]  /*11d0*/  WARPSYNC.ALL ;  /* 0x0000000000007948 */ /* 0x000fea0003800000 */
[----:B------:R-:W-:-:S07]  /*11e0*/  P2R R5, PR, RZ, 0x1 ;  /* 0x00000001ff057803 */ /* 0x000fce0000000000 */
[----:B--2---:R1:W-:Y:S01]  /*11f0*/  @!P0 STS.64 [UR4], R28 ;  /* 0x0000001cff008988 */ /* 0x0043e20008000a04 */
        /* <DEDUP_REMOVED lines=64> */
.L_x_11111:
[----:B------:R-:W-:Y:S05]  /*1600*/  BSYNC B1 ;  /* 0x0000000000017941 */ /* 0x000fea0003800000 */
.L_x_11110:
[----:B------:R-:W-:-:S11]  /*1610*/  DADD R30, RZ, R34 ;  /* 0x00000000ff1e7229 */ /* 0x000fd60000000022 */
.L_x_11109:
[----:B------:R-:W-:Y:S05]  /*1620*/  BSYNC B0 ;  /* 0x0000000000007941 */ /* 0x000fea0003800000 */
.L_x_11108:
        /* <DEDUP_REMOVED lines=63> */
.L_x_11115:
[----:B------:R-:W-:Y:S05]  /*1a20*/  BSYNC B1 ;  /* 0x0000000000017941 */ /* 0x000fea0003800000 */
.L_x_11114:
[----:B------:R-:W-:-:S11]  /*1a30*/  DADD R30, R30, R34 ;  /* 0x000000001e1e7229 */ /* 0x000fd60000000022 */
.L_x_11113:
[----:B------:R-:W-:Y:S05]  /*1a40*/  BSYNC B0 ;  /* 0x0000000000007941 */ /* 0x000fea0003800000 */
.L_x_11112:
        /* <DEDUP_REMOVED lines=63> */
.L_x_11119:
[----:B------:R-:W-:Y:S05]  /*1e40*/  BSYNC B1 ;  /* 0x0000000000017941 */ /* 0x000fea0003800000 */
.L_x_11118:
[----:B------:R-:W-:-:S11]  /*1e50*/  DADD R30, R30, R34 ;  /* 0x000000001e1e7229 */ /* 0x000fd60000000022 */
.L_x_11117:
[----:B------:R-:W-:Y:S05]  /*1e60*/  BSYNC B0 ;  /* 0x0000000000007941 */ /* 0x000fea0003800000 */
.L_x_11116:
        /* <DEDUP_REMOVED lines=62> */
.L_x_11123:
[----:B------:R-:W-:Y:S05]  /*2250*/  BSYNC B1 ;  /* 0x0000000000017941 */ /* 0x000fea0003800000 */
.L_x_11122:
[----:B------:R-:W-:-:S11]  /*2260*/  DADD R30, R30, R34 ;  /* 0x000000001e1e7229 */ /* 0x000fd60000000022 */
.L_x_11121:
[----:B------:R-:W-:Y:S05]  /*2270*/  BSYNC B0 ;  /* 0x0000000000007941 */ /* 0x000fea0003800000 */
.L_x_11120:
        /* <DEDUP_REMOVED lines=62> */
.L_x_11127:
[----:B------:R-:W-:Y:S05]  /*2660*/  BSYNC B1 ;  /* 0x0000000000017941 */ /* 0x000fea0003800000 */
.L_x_11126:
[----:B------:R-:W-:-:S11]  /*2670*/  DADD R30, R30, R34 ;  /* 0x000000001e1e7229 */ /* 0x000fd60000000022 */
.L_x_11125:
[----:B------:R-:W-:Y:S05]  /*2680*/  BSYNC B0 ;  /* 0x0000000000007941 */ /* 0x000fea0003800000 */
.L_x_11124:
        /* <DEDUP_REMOVED lines=62> */
.L_x_11131:
[----:B------:R-:W-:Y:S05]  /*2a70*/  BSYNC B1 ;  /* 0x0000000000017941 */ /* 0x000fea0003800000 */
.L_x_11130:
[----:B------:R-:W-:-:S11]  /*2a80*/  DADD R30, R30, R34 ;  /* 0x000000001e1e7229 */ /* 0x000fd60000000022 */
.L_x_11129:
[----:B------:R-:W-:Y:S05]  /*2a90*/  BSYNC B0 ;  /* 0x0000000000007941 */ /* 0x000fea0003800000 */
.L_x_11128:
        /* <DEDUP_REMOVED lines=62> */
.L_x_11135:
[----:B------:R-:W-:Y:S05]  /*2e80*/  BSYNC B1 ;  /* 0x0000000000017941 */ /* 0x000fea0003800000 */
.L_x_11134:
[----:B------:R-:W-:-:S11]  /*2e90*/  DADD R30, R30, R34 ;  /* 0x000000001e1e7229 */ /* 0x000fd60000000022 */
.L_x_11133:
[----:B------:R-:W-:Y:S05]  /*2ea0*/  BSYNC B0 ;  /* 0x0000000000007941 */ /* 0x000fea0003800000 */
.L_x_11132:
        /* <DEDUP_REMOVED lines=62> */
.L_x_11139:
[----:B------:R-:W-:Y:S05]  /*3290*/  BSYNC B1 ;  /* 0x0000000000017941 */ /* 0x000fea0003800000 */
.L_x_11138:
[----:B------:R-:W-:-:S11]  /*32a0*/  DADD R30, R30, R34 ;  /* 0x000000001e1e7229 */ /* 0x000fd60000000022 */
.L_x_11137:
[----:B------:R-:W-:Y:S05]  /*32b0*/  BSYNC B0 ;  /* 0x0000000000007941 */ /* 0x000fea0003800000 */
.L_x_11136:
        /* <DEDUP_REMOVED lines=62> */
.L_x_11143:
[----:B------:R-:W-:Y:S05]  /*36a0*/  BSYNC B1 ;  /* 0x0000000000017941 */ /* 0x000fea0003800000 */
.L_x_11142:
[----:B------:R-:W-:-:S11]  /*36b0*/  DADD R30, R30, R38 ;  /* 0x000000001e1e7229 */ /* 0x000fd60000000026 */
.L_x_11141:
[----:B------:R-:W-:Y:S05]  /*36c0*/  BSYNC B0 ;  /* 0x0000000000007941 */ /* 0x000fea0003800000 */
.L_x_11140:
[----:B------:R-:W-:Y:S01]  /*36d0*/  SHFL.DOWN PT, R33, R31, 0x10, 0x1f ;  /* 0x0a001f001f217f89 */ /* 0x000fe200000e0000 */
[----:B0-----:R-:W-:Y:S01]  /*36e0*/  P2R R36, PR, RZ, 0x4 ;  /* 0x00000004ff247803 */ /* 0x001fe20000000000 */
[----:B------:R-:W-:Y:S01]  /*36f0*/  BSSY B0, `(.L_x_11144) ;  /* 0x0000035000007945 */ /* 0x000fe20003800000 */
[----:B------:R-:W-:Y:S01]  /*3700*/  P2R R38, PR, RZ, 0x2 ;  /* 0x00000002ff267803 */ /* 0x000fe20000000000 */
[----:B------:R-:W0:Y:S01]  /*3710*/  SHFL.DOWN PT, R32, R30, 0x10, 0x1f ;  /* 0x0a001f001e207f89 */ /* 0x000e2200000e0000 */
[----:B------:R-:W-:Y:S01]  /*3720*/  BAR.SYNC.DEFER_BLOCKING 0x0 ;  /* 0x0000000000007b1d */ /* 0x000fe20000010000 */
[----:B------:R-:W-:Y:S02]  /*3730*/  ISETP.NE.AND P2, PT, R40, RZ, PT ;  /* 0x000000ff2800720c */ /* 0x000fe40003f45270 */
[----:B------:R-:W-:Y:S02]  /*3740*/  ISETP.NE.AND P1, PT, R41, RZ, PT ;  /* 0x000000ff2900720c */ /* 0x000fe40003f25270 */
[----:B------:R-:W-:Y:S01]  /*3750*/  ISETP.NE.AND P0, PT, R4, RZ, PT ;  /* 0x000000ff0400720c */ /* 0x000fe20003f05270 */
[----:B0-----:R-:W-:-:S07]  /*3760*/  DADD R34, R32, R30 ;  /* 0x0000000020227229 */ /* 0x001fce000000001e */
[----:B------:R-:W-:Y:S04]  /*3770*/  SHFL.DOWN PT, R33, R35, 0x8, 0x1f ;  /* 0x09001f0023217f89 */ /* 0x000fe800000e0000 */
[----:B------:R-:W0:Y:S02]  /*3780*/  SHFL.DOWN PT, R32, R34, 0x8, 0x1f ;  /* 0x09001f0022207f89 */ /* 0x000e2400000e0000 */
[----:B0-----:R-:W-:Y:S01]  /*3790*/  DADD R40, R34, R32 ;  /* 0x0000000022287229 */ /* 0x001fe20000000020 */
[----:B------:R-:W-:-:S04]  /*37a0*/  SHF.R.S32.HI R35, RZ, 0x1f, R6 ;  /* 0x0000001fff237819 */ /* 0x000fc80000011406 */
[----:B------:R-:W-:Y:S02]  /*37b0*/  LEA.HI R34, R35, R6, RZ, 0x5 ;  /* 0x0000000623227211 */ /* 0x000fe400078f28ff */
[----:B------:R-:W-:Y:S02]  /*37c0*/  SHFL.DOWN PT, R33, R41, 0x4, 0x1f ;  /* 0x08801f0029217f89 */ /* 0x000fe400000e0000 */
[----:B------:R-:W-:Y:S02]  /*37d0*/  @!P2 SHF.R.S32.HI R4, RZ, 0x5, R34 ;  /* 0x00000005ff04a819 */ /* 0x000fe40000011422 */
[----:B------:R-:W0:Y:S01]  /*37e0*/  SHFL.DOWN PT, R32, R40, 0x4, 0x1f ;  /* 0x08801f0028207f89 */ /* 0x000e2200000e0000 */
[----:B------:R-:W-:Y:S02]  /*37f0*/  LOP3.LUT R37, R34, 0xffffffe0, RZ, 0xc0, !PT ;  /* 0xffffffe022257812 */ /* 0x000fe400078ec0ff */
[----:B------:R-:W-:-:S03]  /*3800*/  @!P2 LEA R35, R4, UR4, 0x3 ;  /* 0x000000040423ac11 */ /* 0x000fc6000f8e18ff */
[----:B------:R-:W-:-:S05]  /*3810*/  IMAD.IADD R4, R6, 0x1, -R37 ;  /* 0x0000000106047824 */ /* 0x000fca00078e0a25 */
[----:B------:R-:W-:Y:S01]  /*3820*/  LEA R4, R4, UR4, 0x3 ;  /* 0x0000000404047c11 */ /* 0x000fe2000f8e18ff */
        /* <DEDUP_REMOVED lines=16> */
[----:B-1----:R-:W-:Y:S04]  /*3930*/  SHFL.DOWN PT, R39, R37, 0x10, 0x1f ;  /* 0x0a001f0025277f89 */ /* 0x002fe800000e0000 */
        /* <DEDUP_REMOVED lines=11> */
[----:B0-----:R0:W1:Y:S04]  /*39f0*/  SHFL.DOWN PT, R4, R37, 0x1, 0x1f ;  /* 0x08201f0025047f89 */ /* 0x00106800000e0000 */
[----:B------:R0:W3:Y:S02]  /*3a00*/  SHFL.DOWN PT, R34, R36, 0x1, 0x1f ;  /* 0x08201f0024227f89 */ /* 0x0000e400000e0000 */
.L_x_11186:
[----:B---3--:R-:W-:Y:S02]  /*3a10*/  IMAD.MOV.U32 R30, RZ, RZ, R34 ;  /* 0x000000ffff1e7224 */ /* 0x008fe400078e0022 */
[----:B-1----:R-:W-:-:S06]  /*3a20*/  IMAD.MOV.U32 R31, RZ, RZ, R4 ;  /* 0x000000ffff1f7224 */ /* 0x002fcc00078e0004 */
[----:B0-----:R-:W-:-:S11]  /*3a30*/  DADD R36, R36, R30 ;  /* 0x0000000024247229 */ /* 0x001fd6000000001e */
.L_x_11145:
[----:B------:R-:W-:Y:S05]  /*3a40*/  BSYNC B0 ;  /* 0x0000000000007941 */ /* 0x000fea0003800000 */
.L_x_11144:
[----:B------:R-:W-:Y:S01]  /*3a50*/  ISETP.NE.AND P0, PT, R5, RZ, PT ;  /* 0x000000ff0500720c */ /* 0x000fe20003f05270 */
[----:B------:R-:W-:Y:S05]  /*3a60*/  WARPSYNC.ALL ;  /* 0x0000000000007948 */ /* 0x000fea0003800000 */
[----:B------:R-:W-:-:S07]  /*3a70*/  MOV R32, 0xfffffc01 ;  /* 0xfffffc0100207802 */ /* 0x000fce0000000f00 */
[----:B-1----:R-:W-:Y:S01]  /*3a80*/  @!P0 STS.64 [UR4], R36 ;  /* 0x00000024ff008988 */ /* 0x002fe20008000a04 */
[----:B------:R-:W-:Y:S06]  /*3a90*/  BAR.SYNC.DEFER_BLOCKING 0x0 ;  /* 0x0000000000007b1d */ /* 0x000fec0000010000 */
[----:B0-----:R-:W0:Y:S02]  /*3aa0*/  LDS.64 R30, [UR4] ;  /* 0x00000004ff1e7984 */ /* 0x001e240008000a00 */
[----:B0-----:R-:W-:Y:S01]  /*3ab0*/  ISETP.GT.AND P0, PT, R31, 0xfffff, PT ;  /* 0x000fffff1f00780c */ /* 0x001fe20003f04270 */
[----:B------:R-:W-:-:S02]  /*3ac0*/  IMAD.MOV.U32 R4, RZ, RZ, R30 ;  /* 0x000000ffff047224 */ /* 0x000fc400078e001e */
[----:B------:R-:W-:Y:S02]  /*3ad0*/  IMAD.MOV.U32 R5, RZ, RZ, R31 ;  /* 0x000000ffff057224 */ /* 0x000fe400078e001f */
[----:B------:R-:W-:-:S08]  /*3ae0*/  IMAD.MOV.U32 R36, RZ, RZ, R30 ;  /* 0x000000ffff247224 */ /* 0x000fd000078e001e */
[----:B------:R-:W-:Y:S01]  /*3af0*/  @!P0 DMUL R4, R4, 1.80143985094819840000e+16 ;  /* 0x4350000004048828 */ /* 0x000fe20000000000 */
[----:B------:R-:W-:-:S09]  /*3b00*/  @!P0 IMAD.MOV.U32 R32, RZ, RZ, -0x435 ;  /* 0xfffffbcbff208424 */ /* 0x000fd200078e00ff */
[----:B------:R-:W-:Y:S02]  /*3b10*/  @!P0 IMAD.MOV.U32 R31, RZ, RZ, R5 ;  /* 0x000000ffff1f8224 */ /* 0x000fe400078e0005 */
[----:B------:R-:W-:Y:S02]  /*3b20*/  @!P0 IMAD.MOV.U32 R36, RZ, RZ, R4 ;  /* 0x000000ffff248224 */ /* 0x000fe400078e0004 */
[----:B------:R-:W-:-:S05]  /*3b30*/  VIADD R30, R31, 0xffffffff ;  /* 0xffffffff1f1e7836 */ /* 0x000fca0000000000 */
[----:B------:R-:W-:-:S13]  /*3b40*/  ISETP.GE.U32.AND P0, PT, R30, 0x7fefffff, PT ;  /* 0x7fefffff1e00780c */ /* 0x000fda0003f06070 */
        /* <DEDUP_REMOVED lines=8> */
.L_x_11147:
[C---:B------:R-:W-:Y:S01]  /*3bd0*/  LOP3.LUT R4, R31.reuse, 0x800fffff, RZ, 0xc0, !PT ;  /* 0x800fffff1f047812 */ /* 0x040fe200078ec0ff */
[----:B------:R-:W-:Y:S01]  /*3be0*/  IMAD.MOV.U32 R34, RZ, RZ, RZ ;  /* 0x000000ffff227224 */ /* 0x000fe200078e00ff */
[----:B------:R-:W-:Y:S01]  /*3bf0*/  LEA.HI R30, R31, R32, RZ, 0xc ;  /* 0x000000201f1e7211 */ /* 0x000fe200078f60ff */
[----:B------:R-:W-:Y:S01]  /*3c00*/  UMOV UR4, 0x3ae80f1e ;  /* 0x3ae80f1e00047882 */ /* 0x000fe20000000000 */
[----:B------:R-:W-:Y:S01]  /*3c10*/  LOP3.LUT R37, R4, 0x3ff00000, RZ, 0xfc, !PT ;  /* 0x3ff0000004257812 */ /* 0x000fe200078efcff */
[----:B------:R-:W-:Y:S01]  /*3c20*/  UMOV UR5, 0x3eb1380b ;  /* 0x3eb1380b00057882 */ /* 0x000fe20000000000 */
[----:B------:R-:W-:Y:S02]  /*3c30*/  IMAD.MOV.U32 R31, RZ, RZ, 0x43300000 ;  /* 0x43300000ff1f7424 */ /* 0x000fe400078e00ff */
[----:B------:R-:W-:-:S13]  /*3c40*/  ISETP.GE.AND P0, PT, R37, 0x3ff6a09f, PT ;  /* 0x3ff6a09f2500780c */ /* 0x000fda0003f06270 */
[----:B------:R-:W-:Y:S02]  /*3c50*/  @P0 VIADD R5, R37, 0xfff00000 ;  /* 0xfff0000025050836 */ /* 0x000fe40000000000 */
[----:B------:R-:W-:-:S03]  /*3c60*/  @P0 VIADD R30, R30, 0x1 ;  /* 0x000000011e1e0836 */ /* 0x000fc60000000000 */
[----:B------:R-:W-:Y:S02]  /*3c70*/  @P0 MOV R37, R5 ;  /* 0x0000000500250202 */ /* 0x000fe40000000f00 */
[----:B------:R-:W-:-:S04]  /*3c80*/  LOP3.LUT R30, R30, 0x80000000, RZ, 0x3c, !PT ;  /* 0x800000001e1e7812 */ /* 0x000fc800078e3cff */
        /* <DEDUP_REMOVED lines=8> */
[----:B------:R-:W-:Y:S02]  /*3d10*/  DADD R38, R36, -R4 ;  /* 0x0000000024267229 */ /* 0x000fe40000000804 */
[----:B------:R-:W-:-:S06]  /*3d20*/  DMUL R32, R4, R4 ;  /* 0x0000000404207228 */ /* 0x000fcc0000000000 */
[----:B------:R-:W-:-:S08]  /*3d30*/  DADD R38, R38, R38 ;  /* 0x0000000026267229 */ /* 0x000fd00000000026 */
[----:B------:R-:W-:Y:S01]  /*3d40*/  DFMA R36, R36, -R4, R38 ;  /* 0x800000042424722b */ /* 0x000fe20000000026 */
[----:B------:R-:W-:Y:S02]  /*3d50*/  IMAD.MOV.U32 R38, RZ, RZ, -0x748574fc ;  /* 0x8b7a8b04ff267424 */ /* 0x000fe400078e00ff */
[----:B------:R-:W-:-:S05]  /*3d60*/  IMAD.MOV.U32 R39, RZ, RZ, 0x3ed0ee25 ;  /* 0x3ed0ee25ff277424 */ /* 0x000fca00078e00ff */
        /* <DEDUP_REMOVED lines=35> */
.L_x_11148:
[----:B------:R-:W-:Y:S04]  /*3fa0*/  BSSY B0, `(.L_x_11149) ;  /* 0x000000c000007945 */ /* 0x000fe80003800000 */
[----:B------:R-:W-:Y:S05]  /*3fb0*/  @P1 BRA `(.L_x_11150) ;  /* 0x0000000000281947 */ /* 0x000fea0003800000 */
[--C-:B------:R-:W-:Y:S01]  /*3fc0*/  SHF.R.S32.HI R5, RZ, 0x1f, R6.reuse ;  /* 0x0000001fff057819 */ /* 0x100fe20000011406 */
[----:B------:R-:W-:Y:S01]  /*3fd0*/  IMAD.MOV.U32 R4, RZ, RZ, R6 ;  /* 0x000000ffff047224 */ /* 0x000fe200078e0006 */
[----:B------:R-:W-:-:S03]  /*3fe0*/  ULDC.64 UR4, c[0x0][0x210] ;  /* 0x0000840000047ab9 */ /* 0x000fc60000000a00 */
[----:B------:R-:W-:-:S04]  /*3ff0*/  IMAD.WIDE.U32 R4, R8, UR8, R4 ;  /* 0x0000000808047c25 */ /* 0x000fc8000f8e0004 */
[----:B------:R-:W-:Y:S01]  /*4000*/  IMAD R5, R9, UR8, R5 ;  /* 0x0000000809057c24 */ /* 0x000fe2000f8e0205 */
[----:B------:R-:W-:-:S04]  /*4010*/  LEA R30, P0, R4, UR4, 0x3 ;  /* 0x00000004041e7c11 */ /* 0x000fc8000f8018ff */
[----:B------:R-:W-:Y:S01]  /*4020*/  LEA.HI.X R31, R4, UR5, R5, 0x3, P0 ;  /* 0x00000005041f7c11 */ /* 0x000fe200080f1c05 */
[----:B--2---:R-:W-:-:S08]  /*4030*/  DADD R4, R10, -R28 ;  /* 0x000000000a047229 */ /* 0x004fd0000000081c */
[----:B------:R-:W-:-:S07]  /*4040*/  DADD R4, R4, -R32 ;  /* 0x0000000004047229 */ /* 0x000fce0000000820 */
[----:B------:R0:W-:Y:S04]  /*4050*/  STG.E.64 desc[UR6][R30.64], R4 ;  /* 0x000000041e007986 */ /* 0x0001e8000c101b06 */
.L_x_11150:
[----:B------:R-:W-:Y:S05]  /*4060*/  BSYNC B0 ;  /* 0x0000000000007941 */ /* 0x000fea0003800000 */
.L_x_11149:
        /* <DEDUP_REMOVED lines=8> */
[----:B------:R-:W-:Y:S01]  /*40f0*/  IMAD R5, R9, UR8, R5 ;  /* 0x0000000809057c24 */ /* 0x000fe2000f8e0205 */
[----:B------:R-:W-:-:S04]  /*4100*/  LEA R10, P0, R4, UR4, 0x3 ;  /* 0x00000004040a7c11 */ /* 0x000fc8000f8018ff */
[----:B------:R-:W-:Y:S01]  /*4110*/  LEA.HI.X R11, R4, UR5, R5, 0x3, P0 ;  /* 0x00000005040b7c11 */ /* 0x000fe200080f1c05 */
[----:B--2---:R-:W-:-:S08]  /*4120*/  DADD R4, R12, -R28 ;  /* 0x000000000c047229 */ /* 0x004fd0000000081c */
[----:B------:R-:W-:-:S07]  /*4130*/  DADD R4, R4, -R32 ;  /* 0x0000000004047229 */ /* 0x000fce0000000820 */
[----:B------:R1:W-:Y:S04]  /*4140*/  STG.E.64 desc[UR6][R10.64], R4 ;  /* 0x000000040a007986 */ /* 0x0003e8000c101b06 */
.L_x_11152:
[----:B------:R-:W-:Y:S05]  /*4150*/  BSYNC B0 ;  /* 0x0000000000007941 */ /* 0x000fea0003800000 */
.L_x_11151:
[----:B------:R-:W-:Y:S01]  /*4160*/  ISETP.NE.AND P0, PT, R2, RZ, PT ;  /* 0x000000ff0200720c */ /* 0x000fe20003f05270 */
[----:B------:R-:W-:-:S12]  /*4170*/  BSSY B0, `(.L_x_11153) ;  /* 0x000000d000007945 */ /* 0x000fd80003800000 */
[----:B------:R-:W-:Y:S05]  /*4180*/  @P0 BRA `(.L_x_11154) ;  /* 0x00000000002c0947 */ /* 0x000fea0003800000 */
[----:B-1----:R-:W1:Y:S01]  /*4190*/  LDC R11, c[0x0][RZ] ;  /* 0x00000000ff0b7b82 */ /* 0x002e620000000800 */
[----:B0-2---:R-:W-:Y:S01]  /*41a0*/  DADD R4, R14, -R28 ;  /* 0x000000000e047229 */ /* 0x005fe2000000081c */
[----:B------:R-:W-:-:S07]  /*41b0*/  ULDC.64 UR4, c[0x0][0x210] ;  /* 0x0000840000047ab9 */ /* 0x000fce0000000a00 */
[----:B------:R-:W-:Y:S01]  /*41c0*/  DADD R4, R4, -R32 ;  /* 0x0000000004047229 */ /* 0x000fe20000000820 */
[----:B-1----:R-:W-:-:S05]  /*41d0*/  IMAD R10, R11, 0x2, R6 ;  /* 0x000000020b0a7824 */ /* 0x002fca00078e0206 */
[----:B------:R-:W-:-:S03]  /*41e0*/  SHF.R.S32.HI R11, RZ, 0x1f, R10 ;  /* 0x0000001fff0b7819 */ /* 0x000fc6000001140a */
[----:B------:R-:W-:-:S04]  /*41f0*/  IMAD.WIDE.U32 R10, R8, UR8, R10 ;  /* 0x00000008080a7c25 */ /* 0x000fc8000f8e000a */
[----:B------:R-:W-:Y:S01]  /*4200*/  IMAD R11, R9, UR8, R11 ;  /* 0x00000008090b7c24 */ /* 0x000fe2000f8e020b */
[----:B------:R-:W-:-:S04]  /*4210*/  LEA R12, P0, R10, UR4, 0x3 ;  /* 0x000000040a0c7c11 */ /* 0x000fc8000f8018ff */
[----:B------:R-:W-:-:S05]  /*4220*/  LEA.HI.X R13, R10, UR5, R11, 0x3, P0 ;  /* 0x000000050a0d7c11 */ /* 0x000fca00080f1c0b */
[----:B------:R3:W-:Y:S04]  /*4230*/  STG.E.64 desc[UR6][R12.64], R4 ;  /* 0x000000040c007986 */ /* 0x0007e8000c101b06 */
.L_x_11154:
[----:B------:R-:W-:Y:S05]  /*4240*/  BSYNC B0 ;  /* 0x0000000000007941 */ /* 0x000fea0003800000 */
.L_x_11153:
[----:B------:R-:W-:Y:S04]  /*4250*/  BSSY B0, `(.L_x_11155) ;  /* 0x000000e000007945 */ /* 0x000fe80003800000 */
[----:B------:R-:W-:Y:S05]  /*4260*/  @P2 BRA `(.L_x_11156) ;  /* 0x0000000000302947 */ /* 0x000fea0003800000 */
[----:B-1----:R-:W1:Y:S01]  /*4270*/  LDC R11, c[0x0][RZ] ;  /* 0x00000000ff0b7b82 */ /* 0x002e620000000800 */
[----:B0-23--:R-:W-:Y:S01]  /*4280*/  DADD R4, R16, -R28 ;  /* 0x0000000010047229 */ /* 0x00dfe2000000081c */
[----:B------:R-:W-:-:S07]  /*4290*/  ULDC.64 UR4, c[0x0][0x210] ;  /* 0x0000840000047ab9 */ /* 0x000fce0000000a00 */
[----:B------:R-:W-:Y:S01]  /*42a0*/  DADD R4, R4, -R32 ;  /* 0x0000000004047229 */ /* 0x000fe20000000820 */
[----:B-1----:R-:W-:-:S04]  /*42b0*/  IMAD R10, R11, 0x2, R6 ;  /* 0x000000020b0a7824 */ /* 0x002fc800078e0206 */
[----:B------:R-:W-:-:S05]  /*42c0*/  IMAD.IADD R10, R10, 0x1, R11 ;  /* 0x000000010a0a7824 */ /* 0x000fca00078e020b */
[----:B------:R-:W-:-:S03]  /*42d0*/  SHF.R.S32.HI R11, RZ, 0x1f, R10 ;  /* 0x0000001fff0b7819 */ /* 0x000fc6000001140a */
[----:B------:R-:W-:-:S04]  /*42e0*/  IMAD.WIDE.U32 R10, R8, UR8, R10 ;  /* 0x00000008080a7c25 */ /* 0x000fc8000f8e000a */
[----:B------:R-:W-:Y:S01]  /*42f0*/  IMAD R11, R9, UR8, R11 ;  /* 0x00000008090b7c24 */ /* 0x000fe2000f8e020b */
[----:B------:R-:W-:-:S04]  /*4300*/  LEA R12, P0, R10, UR4, 0x3 ;  /* 0x000000040a0c7c11 */ /* 0x000fc8000f8018ff */
[----:B------:R-:W-:-:S05]  /*4310*/  LEA.HI.X R13, R10, UR5, R11, 0x3, P0 ;  /* 0x000000050a0d7c11 */ /* 0x000fca00080f1c0b */
[----:B------:R4:W-:Y:S04]  /*4320*/  STG.E.64 desc[UR6][R12.64], R4 ;  /* 0x000000040c007986 */ /* 0x0009e8000c101b06 */
.L_x_11156:
[----:B------:R-:W-:Y:S05]  /*4330*/  BSYNC B0 ;  /* 0x0000000000007941 */ /* 0x000fea0003800000 */
.L_x_11155:
[----:B------:R-:W-:Y:S04]  /*4340*/  BSSY B0, `(.L_x_11157) ;  /* 0x000000e000007945 */ /* 0x000fe80003800000 */
[----:B------:R-:W-:Y:S05]  /*4350*/  @P3 BRA `(.L_x_11158) ;  /* 0x0000000000303947 */ /* 0x000fea0003800000 */
[----:B-1----:R-:W1:Y:S01]  /*4360*/  LDC R11, c[0x0][RZ] ;  /* 0x00000000ff0b7b82 */ /* 0x002e620000000800 */
[----:B0-234-:R-:W-:Y:S01]  /*4370*/  DADD R4, R18, -R28 ;  /* 0x0000000012047229 */ /* 0x01dfe2000000081c */
[----:B------:R-:W-:-:S07]  /*4380*/  ULDC.64 UR4, c[0x0][0x210] ;  /* 0x0000840000047ab9 */ /* 0x000fce0000000a00 */
[----:B------:R-:W-:Y:S01]  /*4390*/  DADD R4, R4, -R32 ;  /* 0x0000000004047229 */ /* 0x000fe20000000820 */
[----:B-1----:R-:W-:-:S05]  /*43a0*/  LEA R10, R11, R6, 0x1 ;  /* 0x000000060b0a7211 */ /* 0x002fca00078e08ff */
[----:B------:R-:W-:-:S05]  /*43b0*/  IMAD R10, R11, 0x2, R10 ;  /* 0x000000020b0a7824 */ /* 0x000fca00078e020a */
[----:B------:R-:W-:-:S03]  /*43c0*/  SHF.R.S32.HI R11, RZ, 0x1f, R10 ;  /* 0x0000001fff0b7819 */ /* 0x000fc6000001140a */
[----:B------:R-:W-:-:S04]  /*43d0*/  IMAD.WIDE.U32 R10, R8, UR8, R10 ;  /* 0x00000008080a7c25 */ /* 0x000fc8000f8e000a */
[----:B------:R-:W-:Y:S01]  /*43e0*/  IMAD R11, R9, UR8, R11 ;  /* 0x00000008090b7c24 */ /* 0x000fe2000f8e020b */
[----:B------:R-:W-:-:S04]  /*43f0*/  LEA R12, P0, R10, UR4, 0x3 ;  /* 0x000000040a0c7c11 */ /* 0x000fc8000f8018ff */
[----:B------:R-:W-:-:S05]  /*4400*/  LEA.HI.X R13, R10, UR5, R11, 0x3, P0 ;  /* 0x000000050a0d7c11 */ /* 0x000fca00080f1c0b */
[----:B------:R0:W-:Y:S04]  /*4410*/  STG.E.64 desc[UR6][R12.64], R4 ;  /* 0x000000040c007986 */ /* 0x0001e8000c101b06 */
.L_x_11158:
[----:B------:R-:W-:Y:S05]  /*4420*/  BSYNC B0 ;  /* 0x0000000000007941 */ /* 0x000fea0003800000 */
.L_x_11157:
[----:B------:R-:W-:Y:S04]  /*4430*/  BSSY B0, `(.L_x_11159) ;  /* 0x000000f000007945 */ /* 0x000fe80003800000 */
[----:B------:R-:W-:Y:S05]  /*4440*/  @P4 BRA `(.L_x_11160) ;  /* 0x0000000000344947 */ /* 0x000fea0003800000 */
[----:B-1----:R-:W1:Y:S01]  /*4450*/  LDC R11, c[0x0][RZ] ;  /* 0x00000000ff0b7b82 */ /* 0x002e620000000800 */
[----:B0-234-:R-:W-:Y:S01]  /*4460*/  DADD R4, R20, -R28 ;  /* 0x0000000014047229 */ /* 0x01dfe2000000081c */
[----:B------:R-:W-:-:S07]  /*4470*/  ULDC.64 UR4, c[0x0][0x210] ;  /* 0x0000840000047ab9 */ /* 0x000fce0000000a00 */
[----:B------:R-:W-:Y:S01]  /*4480*/  DADD R4, R4, -R32 ;  /* 0x0000000004047229 */ /* 0x000fe20000000820 */
[----:B-1----:R-:W-:-:S04]  /*4490*/  IMAD R0, R11, 0x2, R6 ;  /* 0x000000020b007824 */ /* 0x002fc800078e0206 */
[----:B------:R-:W-:-:S04]  /*44a0*/  IMAD R0, R11, 0x2, R0 ;  /* 0x000000020b007824 */ /* 0x000fc800078e0200 */
[----:B------:R-:W-:-:S05]  /*44b0*/  IMAD.IADD R10, R0, 0x1, R11 ;  /* 0x00000001000a7824 */ /* 0x000fca00078e020b */
[----:B------:R-:W-:-:S03]  /*44c0*/  SHF.R.S32.HI R11, RZ, 0x1f, R10 ;  /* 0x0000001fff0b7819 */ /* 0x000fc6000001140a */
[----:B------:R-:W-:-:S04]  /*44d0*/  IMAD.WIDE.U32 R10, R8, UR8, R10 ;  /* 0x00000008080a7c25 */ /* 0x000fc8000f8e000a */
[----:B------:R-:W-:Y:S01]  /*44e0*/  IMAD R11, R9, UR8, R11 ;  /* 0x00000008090b7c24 */ /* 0x000fe2000f8e020b */
[----:B------:R-:W-:-:S04]  /*44f0*/  LEA R12, P0, R10, UR4, 0x3 ;  /* 0x000000040a0c7c11 */ /* 0x000fc8000f8018ff */
[----:B------:R-:W-:-:S05]  /*4500*/  LEA.HI.X R13, R10, UR5, R11, 0x3, P0 ;  /* 0x000000050a0d7c11 */ /* 0x000fca00080f1c0b */
[----:B------:R0:W-:Y:S04]  /*4510*/  STG.E.64 desc[UR6][R12.64], R4 ;  /* 0x000000040c007986 */ /* 0x0001e8000c101b06 */
.L_x_11160:
[----:B------:R-:W-:Y:S05]  /*4520*/  BSYNC B0 ;  /* 0x0000000000007941 */ /* 0x000fea0003800000 */
.L_x_11159:
        /* <DEDUP_REMOVED lines=8> */
[----:B------:R-:W-:-:S05]  /*45b0*/  IMAD R10, R11, 0x2, R0 ;  /* 0x000000020b0a7824 */ /* 0x000fca00078e0200 */
[----:B------:R-:W-:-:S03]  /*45c0*/  SHF.R.S32.HI R11, RZ, 0x1f, R10 ;  /* 0x0000001fff0b7819 */ /* 0x000fc6000001140a */
[----:B------:R-:W-:-:S04]  /*45d0*/  IMAD.WIDE.U32 R10, R8, UR8, R10 ;  /* 0x00000008080a7c25 */ /* 0x000fc8000f8e000a */
[----:B------:R-:W-:Y:S01]  /*45e0*/  IMAD R11, R9, UR8, R11 ;  /* 0x00000008090b7c24 */ /* 0x000fe2000f8e020b */
[----:B------:R-:W-:-:S04]  /*45f0*/  LEA R12, P0, R10, UR4, 0x3 ;  /* 0x000000040a0c7c11 */ /* 0x000fc8000f8018ff */
[----:B------:R-:W-:-:S05]  /*4600*/  LEA.HI.X R13, R10, UR5, R11, 0x3, P0 ;  /* 0x000000050a0d7c11 */ /* 0x000fca00080f1c0b */
[----:B------:R0:W-:Y:S04]  /*4610*/  STG.E.64 desc[UR6][R12.64], R4 ;  /* 0x000000040c007986 */ /* 0x0001e8000c101b06 */
.L_x_11162:
[----:B------:R-:W-:Y:S05]  /*4620*/  BSYNC B0 ;  /* 0x0000000000007941 */ /* 0x000fea0003800000 */
.L_x_11161:
[----:B------:R-:W-:Y:S04]  /*4630*/  BSSY B0, `(.L_x_11163) ;  /* 0x0000010000007945 */ /* 0x000fe80003800000 */
[----:B------:R-:W-:Y:S05]  /*4640*/  @P6 BRA `(.L_x_11164) ;  /* 0x0000000000386947 */ /* 0x000fea0003800000 */
[----:B-1----:R-:W1:Y:S01]  /*4650*/  LDC R11, c[0x0][RZ] ;  /* 0x00000000ff0b7b82 */ /* 0x002e620000000800 */
[----:B0-234-:R-:W-:Y:S01]  /*4660*/  DADD R4, R24, -R28 ;  /* 0x0000000018047229 */ /* 0x01dfe2000000081c */
[----:B------:R-:W-:-:S07]  /*4670*/  ULDC.64 UR4, c[0x0][0x210] ;  /* 0x0000840000047ab9 */ /* 0x000fce0000000a00 */
[----:B------:R-:W-:Y:S01]  /*4680*/  DADD R4, R4, -R32 ;  /* 0x0000000004047229 */ /* 0x000fe20000000820 */
[----:B-1----:R-:W-:-:S04]  /*4690*/  IMAD R0, R11, 0x2, R6 ;  /* 0x000000020b007824 */ /* 0x002fc800078e0206 */
[----:B------:R-:W-:-:S05]  /*46a0*/  IMAD R0, R11, 0x2, R0 ;  /* 0x000000020b007824 */ /* 0x000fca00078e0200 */
[----:B------:R-:W-:-:S05]  /*46b0*/  LEA R0, R11, R0, 0x1 ;  /* 0x000000000b007211 */ /* 0x000fca00078e08ff */
[----:B------:R-:W-:-:S05]  /*46c0*/  IMAD.IADD R10, R0, 0x1, R11 ;  /* 0x00000001000a7824 */ /* 0x000fca00078e020b */
[----:B------:R-:W-:-:S03]  /*46d0*/  SHF.R.S32.HI R11, RZ, 0x1f, R10 ;  /* 0x0000001fff0b7819 */ /* 0x000fc6000001140a */
[----:B------:R-:W-:-:S04]  /*46e0*/  IMAD.WIDE.U32 R10, R8, UR8, R10 ;  /* 0x00000008080a7c25 */ /* 0x000fc8000f8e000a */
[----:B------:R-:W-:Y:S01]  /*46f0*/  IMAD R11, R9, UR8, R11 ;  /* 0x00000008090b7c24 */ /* 0x000fe2000f8e020b */
[----:B------:R-:W-:-:S04]  /*4700*/  LEA R12, P0, R10, UR4, 0x3 ;  /* 0x000000040a0c7c11 */ /* 0x000fc8000f8018ff */
[----:B------:R-:W-:-:S05]  /*4710*/  LEA.HI.X R13, R10, UR5, R11, 0x3, P0 ;  /* 0x000000050a0d7c11 */ /* 0x000fca00080f1c0b */
[----:B------:R0:W-:Y:S04]  /*4720*/  STG.E.64 desc[UR6][R12.64], R4 ;  /* 0x000000040c007986 */ /* 0x0001e8000c101b06 */
.L_x_11164:
[----:B------:R-:W-:Y:S05]  /*4730*/  BSYNC B0 ;  /* 0x0000000000007941 */ /* 0x000fea0003800000 */
.L_x_11163:
[----:B------:R-:W-:-:S13]  /*4740*/  ISETP.NE.AND P0, PT, R3, RZ, PT ;  /* 0x000000ff0300720c */ /* 0x000fda0003f05270 */
[----:B------:R-:W-:Y:S05]  /*4750*/  @P0 EXIT ;  /* 0x000000000000094d */ /* 0x000fea0003800000 */
[----:B------:R-:W5:Y:S01]  /*4760*/  LDC R3, c[0x0][RZ] ;  /* 0x00000000ff037b82 */ /* 0x000f620000000800 */
[----:B--2---:R-:W-:Y:S01]  /*4770*/  DADD R26, R26, -R28 ;  /* 0x000000001a1a7229 */ /* 0x004fe2000000081c */
[----:B------:R-:W-:-:S07]  /*4780*/  ULDC.64 UR4, c[0x0][0x210] ;  /* 0x0000840000047ab9 */ /* 0x000fce0000000a00 */
[----:B------:R-:W-:Y:S01]  /*4790*/  DADD R32, R26, -R32 ;  /* 0x000000001a207229 */ /* 0x000fe20000000820 */
[----:B-----5:R-:W-:-:S04]  /*47a0*/  IMAD R6, R3, 0x2, R6 ;  /* 0x0000000203067824 */ /* 0x020fc800078e0206 */
[----:B------:R-:W-:-:S04]  /*47b0*/  IMAD R6, R3, 0x2, R6 ;  /* 0x0000000203067824 */ /* 0x000fc800078e0206 */
[----:B------:R-:W-:-:S04]  /*47c0*/  IMAD R6, R3, 0x2, R6 ;  /* 0x0000000203067824 */ /* 0x000fc800078e0206 */
[----:B------:R-:W-:-:S05]  /*47d0*/  IMAD R2, R3, 0x2, R6 ;  /* 0x0000000203027824 */ /* 0x000fca00078e0206 */
[----:B------:R-:W-:-:S03]  /*47e0*/  SHF.R.S32.HI R3, RZ, 0x1f, R2 ;  /* 0x0000001fff037819 */ /* 0x000fc60000011402 */
[----:B------:R-:W-:-:S04]  /*47f0*/  IMAD.WIDE.U32 R2, R8, UR8, R2 ;  /* 0x0000000808027c25 */ /* 0x000fc8000f8e0002 */
[----:B------:R-:W-:Y:S01]  /*4800*/  IMAD R9, R9, UR8, R3 ;  /* 0x0000000809097c24 */ /* 0x000fe2000f8e0203 */
[----:B01-34-:R-:W-:-:S04]  /*4810*/  LEA R4, P0, R2, UR4, 0x3 ;  /* 0x0000000402047c11 */ /* 0x01bfc8000f8018ff */
[----:B------:R-:W-:-:S05]  /*4820*/  LEA.HI.X R5, R2, UR5, R9, 0x3, P0 ;  /* 0x0000000502057c11 */ /* 0x000fca00080f1c09 */
[----:B------:R-:W-:Y:S01]  /*4830*/  STG.E.64 desc[UR6][R4.64], R32 ;  /* 0x0000002004007986 */ /* 0x000fe2000c101b06 */
[----:B------:R-:W-:Y:S05]  /*4840*/  EXIT ;  /* 0x000000000000794d */ /* 0x000fea0003800000 */
.L_x_11107:
[----:B--2---:R-:W-:Y:S02]  /*4850*/  IMAD.MOV.U32 R33, RZ, RZ, R29 ;  /* 0x000000ffff217224 */ /* 0x004fe400078e001d */
[----:B------:R-:W-:Y:S02]  /*4860*/  IMAD.MOV.U32 R32, RZ, RZ, 0x10 ;  /* 0x00000010ff207424 */ /* 0x000fe400078e00ff */
[----:B------:R-:W-:Y:S02]  /*4870*/  IMAD.MOV.U32 R31, RZ, RZ, 0x1f ;  /* 0x0000001fff1f7424 */ /* 0x000fe400078e00ff */
[----:B------:R-:W-:-:S07]  /*4880*/  IMAD.MOV.U32 R30, RZ, RZ, -0x1 ;  /* 0xffffffffff1e7424 */ /* 0x000fce00078e00ff */
[----:B------:R-:W-:Y:S05]  /*4890*/  WARPSYNC.COLLECTIVE R30, `(.L_x_11165) ;  /* 0x000000001e087348 */ /* 0x000fea0003c00000 */
[----:B------:R0:W1:Y:S02]  /*48a0*/  SHFL.DOWN P0, R34, R33, R32, R31 ;  /* 0x0800002021227389 */ /* 0x000064000000001f */
[----:B01----:R-:W-:Y:S01]  /*48b0*/  ENDCOLLECTIVE ;  /* 0x000000000000791b */ /* 0x003fe20003800000 */
.L_x_11165:
[----:B------:R-:W-:Y:S01]  /*48c0*/  IMAD.MOV.U32 R33, RZ, RZ, R28 ;  /* 0x000000ffff217224 */ /* 0x000fe200078e001c */
[----:B------:R-:W-:-:S07]  /*48d0*/  MOV R5, R34 ;  /* 0x0000002200057202 */ /* 0x000fce0000000f00 */
[----:B------:R-:W-:Y:S05]  /*48e0*/  WARPSYNC.COLLECTIVE R30, `(.L_x_11166) ;  /* 0x000000001e087348 */ /* 0x000fea0003c00000 */
[----:B------:R0:W1:Y:S02]  /*48f0*/  SHFL.DOWN P0, R34, R33, R32, R31 ;  /* 0x0800002021227389 */ /* 0x000064000000001f */
[----:B01----:R-:W-:Y:S01]  /*4900*/  ENDCOLLECTIVE ;  /* 0x000000000000791b */ /* 0x003fe20003800000 */
.L_x_11166:
        /* <DEDUP_REMOVED lines=13> */
.L_x_11167:
[----:B------:R-:W-:Y:S02]  /*49e0*/  IMAD.MOV.U32 R33, RZ, RZ, R36 ;  /* 0x000000ffff217224 */ /* 0x000fe400078e0024 */
[----:B------:R-:W-:-:S07]  /*49f0*/  IMAD.MOV.U32 R29, RZ, RZ, R34 ;  /* 0x000000ffff1d7224 */ /* 0x000fce00078e0022 */
[----:B------:R-:W-:Y:S05]  /*4a00*/  WARPSYNC.COLLECTIVE R30, `(.L_x_11168) ;  /* 0x000000001e087348 */ /* 0x000fea0003c00000 */
[----:B------:R0:W1:Y:S02]  /*4a10*/  SHFL.DOWN P0, R34, R33, R32, R31 ;  /* 0x0800002021227389 */ /* 0x000064000000001f */
[----:B01----:R-:W-:Y:S01]  /*4a20*/  ENDCOLLECTIVE ;  /* 0x000000000000791b */ /* 0x003fe20003800000 */
.L_x_11168:
        /* <DEDUP_REMOVED lines=9> */
.L_x_11169:
[----:B------:R-:W-:Y:S02]  /*4ac0*/  IMAD.MOV.U32 R33, RZ, RZ, R28 ;  /* 0x000000ffff217224 */ /* 0x000fe400078e001c */
[----:B------:R-:W-:-:S07]  /*4ad0*/  IMAD.MOV.U32 R38, RZ, RZ, R34 ;  /* 0x000000ffff267224 */ /* 0x000fce00078e0022 */
[----:B------:R-:W-:Y:S05]  /*4ae0*/  WARPSYNC.COLLECTIVE R30, `(.L_x_11170) ;  /* 0x000000001e087348 */ /* 0x000fea0003c00000 */
[----:B------:R0:W1:Y:S02]  /*4af0*/  SHFL.DOWN P0, R34, R33, R32, R31 ;  /* 0x0800002021227389 */ /* 0x000064000000001f */
[----:B01----:R-:W-:Y:S01]  /*4b00*/  ENDCOLLECTIVE ;  /* 0x000000000000791b */ /* 0x003fe20003800000 */
.L_x_11170:
        /* <DEDUP_REMOVED lines=8> */
[--C-:B------:R-:W-:Y:S02]  /*4b90*/  IMAD.MOV.U32 R33, RZ, RZ, R5.reuse ;  /* 0x000000ffff217224 */ /* 0x100fe400078e0005 */
[----:B------:R-:W-:-:S07]  /*4ba0*/  IMAD.MOV.U32 R29, RZ, RZ, R5 ;  /* 0x000000ffff1d7224 */ /* 0x000fce00078e0005 */
[----:B------:R-:W-:Y:S05]  /*4bb0*/  WARPSYNC.COLLECTIVE R30, `(.L_x_11171) ;  /* 0x000000001e087348 */ /* 0x000fea0003c00000 */
[----:B------:R0:W1:Y:S02]  /*4bc0*/  SHFL.DOWN P0, R34, R33, R32, R31 ;  /* 0x0800002021227389 */ /* 0x000064000000001f */
[----:B01----:R-:W-:Y:S01]  /*4bd0*/  ENDCOLLECTIVE ;  /* 0x000000000000791b */ /* 0x003fe20003800000 */
.L_x_11171:
[----:B------:R-:W-:Y:S02]  /*4be0*/  IMAD.MOV.U32 R33, RZ, RZ, R28 ;  /* 0x000000ffff217224 */ /* 0x000fe400078e001c */
[----:B------:R-:W-:-:S07]  /*4bf0*/  IMAD.MOV.U32 R36, RZ, RZ, R34 ;  /* 0x000000ffff247224 */ /* 0x000fce00078e0022 */
[----:B------:R-:W-:Y:S05]  /*4c00*/  WARPSYNC.COLLECTIVE R30, `(.L_x_11172) ;  /* 0x000000001e087348 */ /* 0x000fea0003c00000 */
[----:B------:R0:W1:Y:S02]  /*4c10*/  SHFL.DOWN P0, R34, R33, R32, R31 ;  /* 0x0800002021227389 */ /* 0x000064000000001f */
[----:B01----:R-:W-:Y:S01]  /*4c20*/  ENDCOLLECTIVE ;  /* 0x000000000000791b */ /* 0x003fe20003800000 */
.L_x_11172:
        /* <DEDUP_REMOVED lines=12> */
.L_x_11173:
[----:B------:R-:W-:Y:S02]  /*4cf0*/  IMAD.MOV.U32 R33, RZ, RZ, R35 ;  /* 0x000000ffff217224 */ /* 0x000fe400078e0023 */
[----:B------:R-:W-:-:S07]  /*4d00*/  IMAD.MOV.U32 R29, RZ, RZ, R34 ;  /* 0x000000ffff1d7224 */ /* 0x000fce00078e0022 */
[----:B------:R-:W-:Y:S05]  /*4d10*/  WARPSYNC.COLLECTIVE R30, `(.L_x_11174) ;  /* 0x000000001e087348 */ /* 0x000fea0003c00000 */
[----:B------:R0:W1:Y:S02]  /*4d20*/  SHFL.DOWN P0, R34, R33, R32, R31 ;  /* 0x0800002021227389 */ /* 0x000064000000001f */
[----:B01----:R-:W-:Y:S01]  /*4d30*/  ENDCOLLECTIVE ;  /* 0x000000000000791b */ /* 0x003fe20003800000 */
.L_x_11174:
[----:B------:R-:W-:Y:S05]  /*4d40*/  BRA `(.L_x_11175) ;  /* 0xffffffc400007947 */ /* 0x000fea000383ffff */
.L_x_11146:
[----:B-1----:R-:W-:Y:S02]  /*4d50*/  IMAD.MOV.U32 R33, RZ, RZ, R37 ;  /* 0x000000ffff217224 */ /* 0x002fe400078e0025 */
[----:B------:R-:W-:Y:S02]  /*4d60*/  IMAD.MOV.U32 R32, RZ, RZ, 0x10 ;  /* 0x00000010ff207424 */ /* 0x000fe400078e00ff */
[----:B0-----:R-:W-:Y:S02]  /*4d70*/  IMAD.MOV.U32 R31, RZ, RZ, 0x1f ;  /* 0x0000001fff1f7424 */ /* 0x001fe400078e00ff */
[----:B------:R-:W-:-:S07]  /*4d80*/  IMAD.MOV.U32 R30, RZ, RZ, -0x1 ;  /* 0xffffffffff1e7424 */ /* 0x000fce00078e00ff */
[----:B--2---:R-:W-:Y:S05]  /*4d90*/  WARPSYNC.COLLECTIVE R30, `(.L_x_11176) ;  /* 0x000000001e087348 */ /* 0x004fea0003c00000 */
[----:B------:R0:W1:Y:S02]  /*4da0*/  SHFL.DOWN P0, R34, R33, R32, R31 ;  /* 0x0800002021227389 */ /* 0x000064000000001f */
[----:B012---:R-:W-:Y:S01]  /*4db0*/  ENDCOLLECTIVE ;  /* 0x000000000000791b */ /* 0x007fe20003800000 */
.L_x_11176:
[----:B------:R-:W-:Y:S02]  /*4dc0*/  IMAD.MOV.U32 R33, RZ, RZ, R36 ;  /* 0x000000ffff217224 */ /* 0x000fe400078e0024 */
[----:B------:R-:W-:-:S07]  /*4dd0*/  IMAD.MOV.U32 R39, RZ, RZ, R34 ;  /* 0x000000ffff277224 */ /* 0x000fce00078e0022 */
[----:B------:R-:W-:Y:S05]  /*4de0*/  WARPSYNC.COLLECTIVE R30, `(.L_x_11177) ;  /* 0x000000001e087348 */ /* 0x000fea0003c00000 */
[----:B------:R0:W1:Y:S02]  /*4df0*/  SHFL.DOWN P0, R34, R33, R32, R31 ;  /* 0x0800002021227389 */ /* 0x000064000000001f */
[----:B01----:R-:W-:Y:S01]  /*4e00*/  ENDCOLLECTIVE ;  /* 0x000000000000791b */ /* 0x003fe20003800000 */
.L_x_11177:
[----:B------:R-:W-:Y:S02]  /*4e10*/  IMAD.MOV.U32 R32, RZ, RZ, 0x8 ;  /* 0x00000008ff207424 */ /* 0x000fe400078e00ff */
[----:B------:R-:W-:-:S06]  /*4e20*/  IMAD.MOV.U32 R38, RZ, RZ, R34 ;  /* 0x000000ffff267224 */ /* 0x000fcc00078e0022 */
[----:B------:R-:W-:-:S10]  /*4e30*/  DADD R38, R36, R38 ;  /* 0x0000000024267229 */ /* 0x000fd40000000026 */
[----:B------:R-:W-:-:S07]  /*4e40*/  MOV R33, R39 ;  /* 0x0000002700217202 */ /* 0x000fce0000000f00 */
[----:B------:R-:W-:Y:S05]  /*4e50*/  WARPSYNC.COLLECTIVE R30, `(.L_x_11178) ;  /* 0x000000001e087348 */ /* 0x000fea0003c00000 */
[----:B------:R0:W1:Y:S02]  /*4e60*/  SHFL.DOWN P0, R34, R33, R32, R31 ;  /* 0x0800002021227389 */ /* 0x000064000000001f */
[----:B01----:R-:W-:Y:S01]  /*4e70*/  ENDCOLLECTIVE ;  /* 0x000000000000791b */ /* 0x003fe20003800000 */
.L_x_11178:
[----:B------:R-:W-:Y:S02]  /*4e80*/  IMAD.MOV.U32 R33, RZ, RZ, R38 ;  /* 0x000000ffff217224 */ /* 0x000fe400078e0026 */
[----:B------:R-:W-:-:S07]  /*4e90*/  IMAD.MOV.U32 R41, RZ, RZ, R34 ;  /* 0x000000ffff297224 */ /* 0x000fce00078e0022 */
[----:B------:R-:W-:Y:S05]  /*4ea0*/  WARPSYNC.COLLECTIVE R30, `(.L_x_11179) ;  /* 0x000000001e087348 */ /* 0x000fea0003c00000 */
[----:B------:R0:W1:Y:S02]  /*4eb0*/  SHFL.DOWN P0, R34, R33, R32, R31 ;  /* 0x0800002021227389 */ /* 0x000064000000001f */
[----:B01----:R-:W-:Y:S01]  /*4ec0*/  ENDCOLLECTIVE ;  /* 0x000000000000791b */ /* 0x003fe20003800000 */
.L_x_11179:
[----:B------:R-:W-:Y:S02]  /*4ed0*/  IMAD.MOV.U32 R32, RZ, RZ, 0x4 ;  /* 0x00000004ff207424 */ /* 0x000fe400078e00ff */
[----:B------:R-:W-:-:S06]  /*4ee0*/  IMAD.MOV.U32 R40, RZ, RZ, R34 ;  /* 0x000000ffff287224 */ /* 0x000fcc00078e0022 */
[----:B------:R-:W-:-:S10]  /*4ef0*/  DADD R40, R38, R40 ;  /* 0x0000000026287229 */ /* 0x000fd40000000028 */
[----:B------:R-:W-:-:S07]  /*4f00*/  IMAD.MOV.U32 R33, RZ, RZ, R41 ;  /* 0x000000ffff217224 */ /* 0x000fce00078e0029 */
[----:B------:R-:W-:Y:S05]  /*4f10*/  WARPSYNC.COLLECTIVE R30, `(.L_x_11180) ;  /* 0x000000001e087348 */ /* 0x000fea0003c00000 */
[----:B------:R0:W1:Y:S02]  /*4f20*/  SHFL.DOWN P0, R34, R33, R32, R31 ;  /* 0x0800002021227389 */ /* 0x000064000000001f */
[----:B01----:R-:W-:Y:S01]  /*4f30*/  ENDCOLLECTIVE ;  /* 0x000000000000791b */ /* 0x003fe20003800000 */
.L_x_11180:
[----:B------:R-:W-:Y:S02]  /*4f40*/  IMAD.MOV.U32 R33, RZ, RZ, R40 ;  /* 0x000000ffff217224 */ /* 0x000fe400078e0028 */
[----:B------:R-:W-:-:S07]  /*4f50*/  IMAD.MOV.U32 R43, RZ, RZ, R34 ;  /* 0x000000ffff2b7224 */ /* 0x000fce00078e0022 */
[----:B------:R-:W-:Y:S05]  /*4f60*/  WARPSYNC.COLLECTIVE R30, `(.L_x_11181) ;  /* 0x000000001e087348 */ /* 0x000fea0003c00000 */
[----:B------:R0:W1:Y:S02]  /*4f70*/  SHFL.DOWN P0, R34, R33, R32, R31 ;  /* 0x0800002021227389 */ /* 0x000064000000001f */
[----:B01----:R-:W-:Y:S01]  /*4f80*/  ENDCOLLECTIVE ;  /* 0x000000000000791b */ /* 0x003fe20003800000 */
.L_x_11181:
[----:B------:R-:W-:Y:S02]  /*4f90*/  IMAD.MOV.U32 R32, RZ, RZ, 0x2 ;  /* 0x00000002ff207424 */ /* 0x000fe400078e00ff */
[----:B------:R-:W-:-:S06]  /*4fa0*/  IMAD.MOV.U32 R42, RZ, RZ, R34 ;  /* 0x000000ffff2a7224 */ /* 0x000fcc00078e0022 */
[----:B------:R-:W-:-:S10]  /*4fb0*/  DADD R42, R40, R42 ;  /* 0x00000000282a7229 */ /* 0x000fd4000000002a */
[----:B------:R-:W-:-:S07]  /*4fc0*/  MOV R33, R43 ;  /* 0x0000002b00217202 */ /* 0x000fce0000000f00 */
[----:B------:R-:W-:Y:S05]  /*4fd0*/  WARPSYNC.COLLECTIVE R30, `(.L_x_11182) ;  /* 0x000000001e087348 */ /* 0x000fea0003c00000 */
[----:B------:R0:W1:Y:S02]  /*4fe0*/  SHFL.DOWN P0, R34, R33, R32, R31 ;  /* 0x0800002021227389 */ /* 0x000064000000001f */
[----:B01----:R-:W-:Y:S01]  /*4ff0*/  ENDCOLLECTIVE ;  /* 0x000000000000791b */ /* 0x003fe20003800000 */
.L_x_11182:
[----:B------:R-:W-:Y:S02]  /*5000*/  IMAD.MOV.U32 R33, RZ, RZ, R42 ;  /* 0x000000ffff217224 */ /* 0x000fe400078e002a */
[----:B------:R-:W-:-:S07]  /*5010*/  IMAD.MOV.U32 R37, RZ, RZ, R34 ;  /* 0x000000ffff257224 */ /* 0x000fce00078e0022 */
[----:B------:R-:W-:Y:S05]  /*5020*/  WARPSYNC.COLLECTIVE R30, `(.L_x_11183) ;  /* 0x000000001e087348 */ /* 0x000fea0003c00000 */
[----:B------:R0:W1:Y:S02]  /*5030*/  SHFL.DOWN P0, R34, R33, R32, R31 ;  /* 0x0800002021227389 */ /* 0x000064000000001f */
[----:B01----:R-:W-:Y:S01]  /*5040*/  ENDCOLLECTIVE ;  /* 0x000000000000791b */ /* 0x003fe20003800000 */
.L_x_11183:
[----:B------:R-:W-:Y:S02]  /*5050*/  IMAD.MOV.U32 R32, RZ, RZ, 0x1 ;  /* 0x00000001ff207424 */ /* 0x000fe400078e00ff */
[----:B------:R-:W-:-:S06]  /*5060*/  IMAD.MOV.U32 R36, RZ, RZ, R34 ;  /* 0x000000ffff247224 */ /* 0x000fcc00078e0022 */
[----:B------:R-:W-:-:S10]  /*5070*/  DADD R36, R42, R36 ;  /* 0x000000002a247229 */ /* 0x000fd40000000024 */
[----:B------:R-:W-:-:S07]  /*5080*/  IMAD.MOV.U32 R33, RZ, RZ, R37 ;  /* 0x000000ffff217224 */ /* 0x000fce00078e0025 */
[----:B------:R-:W-:Y:S05]  /*5090*/  WARPSYNC.COLLECTIVE R30, `(.L_x_11184) ;  /* 0x000000001e087348 */ /* 0x000fea0003c00000 */
[----:B------:R0:W1:Y:S02]  /*50a0*/  SHFL.DOWN P0, R34, R33, R32, R31 ;  /* 0x0800002021227389 */ /* 0x000064000000001f */
[----:B01----:R-:W-:Y:S01]  /*50b0*/  ENDCOLLECTIVE ;  /* 0x000000000000791b */ /* 0x003fe20003800000 */
.L_x_11184:
[----:B------:R-:W-:Y:S02]  /*50c0*/  IMAD.MOV.U32 R33, RZ, RZ, R36 ;  /* 0x000000ffff217224 */ /* 0x000fe400078e0024 */
[----:B------:R-:W-:-:S07]  /*50d0*/  IMAD.MOV.U32 R4, RZ, RZ, R34 ;  /* 0x000000ffff047224 */ /* 0x000fce00078e0022 */
[----:B------:R-:W-:Y:S05]  /*50e0*/  WARPSYNC.COLLECTIVE R30, `(.L_x_11185) ;  /* 0x000000001e087348 */ /* 0x000fea0003c00000 */
[----:B------:R0:W1:Y:S02]  /*50f0*/  SHFL.DOWN P0, R34, R33, R32, R31 ;  /* 0x0800002021227389 */ /* 0x000064000000001f */
[----:B01----:R-:W-:Y:S01]  /*5100*/  ENDCOLLECTIVE ;  /* 0x000000000000791b */ /* 0x003fe20003800000 */
.L_x_11185:
[----:B------:R-:W-:Y:S05]  /*5110*/  BRA `(.L_x_11186) ;  /* 0xffffffe8003c7947 */ /* 0x000fea000383ffff */
.L_x_11187:
        /* <DEDUP_REMOVED lines=14> */
.L_x_12208:


//--------------------- .text._ZN2at6native43_GLOBAL__N__9ae7fba5_10_SoftMax_cu_9f978f6322cunn_SoftMaxForwardRegIdddNS1_25LogSoftMaxForwardEpilogueElLi8EEEvPT1_PKT_T3_ --------------------------
	.section	.text._ZN2at6native43_GLOBAL__N__9ae7fba5_10_SoftMax_cu_9f978f6322cunn_SoftMaxForwardRegIdddNS1_25LogSoftMaxForwardEpilogueElLi8EEEvPT1_PKT_T3_,"ax",@progbits
	.align	128
.text._ZN2at6native43_GLOBAL__N__9ae7fba5_10_SoftMax_cu_9f978f6322cunn_SoftMaxForwardRegIdddNS1_25LogSoftMaxForwardEpilogueElLi8EEEvPT1_PKT_T3_:
        .type           _ZN2at6native43_GLOBAL__N__9ae7fba5_10_SoftMax_cu_9f978f6322cunn_SoftMaxForwardRegIdddNS1_25LogSoftMaxForwardEpilogueElLi8EEEvPT1_PKT_T3_,@function
        .size           _ZN2at6native43_GLOBAL__N__9ae7fba5_10_SoftMax_cu_9f978f6322cunn_SoftMaxForwardRegIdddNS1_25LogSoftMaxForwardEpilogueElLi8EEEvPT1_PKT_T3_,(.L_x_12209 - _ZN2at6native43_GLOBAL__N__9ae7fba5_10_SoftMax_cu_9f978f6322cunn_SoftMaxForwardRegIdddNS1_25LogSoftMaxForwardEpilogueElLi8EEEvPT1_PKT_T3_)
        .other          _ZN2at6native43_GLOBAL__N__9ae7fba5_10_SoftMax_cu_9f978f6322cunn_SoftMaxForwardRegIdddNS1_25LogSoftMaxForwardEpilogueElLi8EEEvPT1_PKT_T3_,@"STO_CUDA_ENTRY STV_DEFAULT"
_ZN2at6native43_GLOBAL__N__9ae7fba5_10_SoftMax_cu_9f978f6322cunn_SoftMaxForwardRegIdddNS1_25LogSoftMaxForwardEpilogueElLi8EEEvPT1_PKT_T3_:
        /* <DEDUP_REMOVED lines=16> */
[----:B------:R-:W-:Y:S01]  /*0100*/  P2R R0, PR, RZ, 0x40 ;  /* 0x00000040ff007803 */ /* 0x000fe20000000000 */
[----:B------:R-:W0:Y:S01]  /*0110*/  @!P0 LDC.64 R30, c[0x0][0x218] ;  /* 0x00008600ff1e8b82 */ /* 0x000e220000000a00 */
[----:B--2---:R-:W-:Y:S01]  /*0120*/  @!P0 IMAD.WIDE.U32 R2, R22, UR8, R24 ;  /* 0x0000000816028c25 */ /* 0x004fe2000f8e0018 */
[----:B------:R-:W-:-:S03]  /*0130*/  ISETP.GE.AND.EX P1, PT, R27, R23, PT, P1 ;  /* 0x000000171b00720c */ /* 0x000fc60003f26310 */
[----:B------:R-:W-:-:S03]  /*0140*/  @!P0 IMAD R3, R23, UR8, R3 ;  /* 0x0000000817038c24 */ /* 0x000fc6000f8e0203 */
[----:B------:R-:W1:Y:S01]  /*0150*/  @!P6 LDC.64 R4, c[0x0][0x218] ;  /* 0x00008600ff04eb82 */ /* 0x000e620000000a00 */
[----:B------:R-:W-:Y:S01]  /*0160*/  @!P6 IMAD.WIDE.U32 R32, R22, UR8, R32 ;  /* 0x000000081620ec25 */ /* 0x000fe2000f8e0020 */
[----:B0-----:R-:W-:-:S06]  /*0170*/  @!P0 LEA R30, P2, R2, R30, 0x3 ;  /* 0x0000001e021e8211 */ /* 0x001fcc00078418ff */
[----:B------:R-:W0:Y:S01]  /*0180*/  @!P1 LDC.64 R28, c[0x0][0x218] ;  /* 0x00008600ff1c9b82 */ /* 0x000e220000000a00 */
        /* <DEDUP_REMOVED lines=11> */
[----:B------:R-:W-:Y:S01]  /*0240*/  VIADD R4, R2, UR4 ;  /* 0x0000000402047c36 */ /* 0x000fe20008000000 */
[----:B0-----:R-:W-:Y:S01]  /*0250*/  @!P1 LEA R28, P4, R26, R28, 0x3 ;  /* 0x0000001c1a1c9211 */ /* 0x001fe200078818ff */
[----:B------:R-:W-:-:S06]  /*0260*/  @!P1 IMAD R27, R23, UR8, R27 ;  /* 0x00000008171b9c24 */ /* 0x000fcc000f8e021b */
[----:B--2---:R-:W0:Y:S01]  /*0270*/  @!P2 LDC.64 R30, c[0x0][0x218] ;  /* 0x00008600ff1eab82 */ /* 0x004e220000000a00 */
[----:B------:R-:W-:Y:S02]  /*0280*/  SHF.R.S32.HI R5, RZ, 0x1f, R4 ;  /* 0x0000001fff057819 */ /* 0x000fe40000011404 */
[----:B------:R-:W-:Y:S02]  /*0290*/  ISETP.GE.U32.AND P3, PT, R4, R22, PT ;  /* 0x000000160400720c */ /* 0x000fe40003f66070 */
[----:B------:R-:W-:Y:S02]  /*02a0*/  @!P1 LEA.HI.X R29, R26, R29, R27, 0x3, P4 ;  /* 0x0000001d1a1d9211 */ /* 0x000fe400020f1c1b */
[----:B------:R-:W-:-:S03]  /*02b0*/  ISETP.GE.AND.EX P3, PT, R5, R23, PT, P3 ;  /* 0x000000170500720c */ /* 0x000fc60003f66330 */
[----:B------:R-:W2:Y:S01]  /*02c0*/  @!P1 LDG.E.64 R16, desc[UR6][R28.64] ;  /* 0x000000061c109981 */ /* 0x000ea2000c1e1b00 */
[----:B------:R-:W-:-:S04]  /*02d0*/  @!P2 IMAD.WIDE.U32 R2, R22, UR8, R2 ;  /* 0x000000081602ac25 */ /* 0x000fc8000f8e0002 */
[----:B------:R-:W-:-:S05]  /*02e0*/  @!P2 IMAD R3, R23, UR8, R3 ;  /* 0x000000081703ac24 */ /* 0x000fca000f8e0203 */
[----:B------:R-:W1:Y:S01]  /*02f0*/  @!P3 LDC.64 R32, c[0x0][0x218] ;  /* 0x00008600ff20bb82 */ /* 0x000e620000000a00 */
[----:B0-----:R-:W-:-:S04]  /*0300*/  @!P2 LEA R26, P4, R2, R30, 0x3 ;  /* 0x0000001e021aa211 */ /* 0x001fc800078818ff */
[----:B------:R-:W-:-:S05]  /*0310*/  @!P2 LEA.HI.X R27, R2, R31, R3, 0x3, P4 ;  /* 0x0000001f021ba211 */ /* 0x000fca00020f1c03 */
[----:B------:R0:W5:Y:S01]  /*0320*/  @!P2 LDG.E.64 R14, desc[UR6][R26.64] ;  /* 0x000000061a0ea981 */ /* 0x000162000c1e1b00 */
[----:B------:R-:W-:-:S04]  /*0330*/  @!P3 IMAD.WIDE.U32 R2, R22, UR8, R4 ;  /* 0x000000081602bc25 */ /* 0x000fc8000f8e0004 */
[----:B------:R-:W-:Y:S01]  /*0340*/  @!P3 IMAD R3, R23, UR8, R3 ;  /* 0x000000081703bc24 */ /* 0x000fe2000f8e0203 */
[----:B-1----:R-:W-:-:S04]  /*0350*/  @!P3 LEA R30, P4, R2, R32, 0x3 ;  /* 0x00000020021eb211 */ /* 0x002fc800078818ff */
        /* <DEDUP_REMOVED lines=8> */
[----:B------:R-:W-:Y:S01]  /*03e0*/  @!P0 SEL R5, R2, R5, P4 ;  /* 0x0000000502058207 */ /* 0x000fe20002000000 */
[----:B------:R-:W-:-:S05]  /*03f0*/  @!P0 IMAD.MOV.U32 R2, RZ, RZ, R21 ;  /* 0x000000ffff028224 */ /* 0x000fca00078e0015 */
[----:B------:R-:W-:Y:S02]  /*0400*/  @!P0 FSEL R2, R2, -R3, P4 ;  /* 0x8000000302028208 */ /* 0x000fe40002000000 */
[----:B------:R-:W-:-:S04]  /*0410*/  @!P0 LOP3.LUT R3, R3, 0x80000, RZ, 0xfc, !PT ;  /* 0x0008000003038812 */ /* 0x000fc800078efcff */
[----:B0-----:R-:W-:Y:S01]  /*0420*/  @!P0 SEL R26, R3, R2, P5 ;  /* 0x00000002031a8207 */ /* 0x001fe20002800000 */
[----:B------:R-:W-:Y:S02]  /*0430*/  IMAD.MOV.U32 R2, RZ, RZ, -0x1 ;  /* 0xffffffffff027424 */ /* 0x000fe400078e00ff */
[----:B------:R-:W-:Y:S02]  /*0440*/  IMAD.MOV.U32 R3, RZ, RZ, -0x100001 ;  /* 0xffefffffff037424 */ /* 0x000fe400078e00ff */
[----:B------:R-:W-:Y:S02]  /*0450*/  @!P0 IMAD.MOV.U32 R2, RZ, RZ, R5 ;  /* 0x000000ffff028224 */ /* 0x000fe400078e0005 */
[----:B------:R-:W-:Y:S02]  /*0460*/  @!P0 IMAD.MOV.U32 R3, RZ, RZ, R26 ;  /* 0x000000ffff038224 */ /* 0x000fe400078e001a */
[----:B----4-:R-:W-:Y:S02]  /*0470*/  @!P6 IMAD.MOV.U32 R26, RZ, RZ, R18 ;  /* 0x000000ffff1ae224 */ /* 0x010fe400078e0012 */
[----:B------:R-:W-:-:S02]  /*0480*/  @!P6 IMAD.MOV.U32 R5, RZ, RZ, R2 ;  /* 0x000000ffff05e224 */ /* 0x000fc400078e0002 */
        /* <DEDUP_REMOVED lines=52> */
[----:B------:R-:W-:Y:S02]  /*07d0*/  @!P5 IMAD R5, R23, UR8, R33 ;  /* 0x000000081705dc24 */ /* 0x000fe4000f8e0221 */
[----:B------:R-:W-:Y:S01]  /*07e0*/  @!P3 IMAD.MOV.U32 R2, RZ, RZ, R31 ;  /* 0x000000ffff02b224 */ /* 0x000fe200078e001f */
[----:B------:R-:W-:-:S03]  /*07f0*/  P2R R34, PR, RZ, 0x1 ;  /* 0x00000001ff227803 */ /* 0x000fc60000000000 */
[----:B------:R-:W-:Y:S01]  /*0800*/  @!P4 IMAD.MOV.U32 R29, RZ, RZ, R2 ;  /* 0x000000ffff1dc224 */ /* 0x000fe200078e0002 */
[----:B0-----:R-:W-:-:S04]  /*0810*/  @!P5 LEA R4, P6, R32, R36, 0x3 ;  /* 0x000000242004d211 */ /* 0x001fc800078c18ff */
[----:B------:R-:W-:Y:S01]  /*0820*/  @!P5 LEA.HI.X R5, R32, R37, R5, 0x3, P6 ;  /* 0x000000252005d211 */ /* 0x000fe200030f1c05 */
[----:B------:R-:W-:Y:S01]  /*0830*/  VIADD R28, R28, UR4 ;  /* 0x000000041c1c7c36 */ /* 0x000fe20008000000 */
[----:B------:R-:W-:-:S03]  /*0840*/  P2R R35, PR, RZ, 0x2 ;  /* 0x00000002ff237803 */ /* 0x000fc60000000000 */
[----:B------:R-:W3:Y:S01]  /*0850*/  @!P5 LDG.E.64 R8, desc[UR6][R4.64] ;  /* 0x000000060408d981 */ /* 0x000ee2000c1e1b00 */
[----:B--2---:R-:W-:Y:S01]  /*0860*/  @!P4 DSETP.MAX.AND P6, P0, R2, R10, PT ;  /* 0x0000000a0200c22a */ /* 0x004fe200038cf000 */
[----:B------:R-:W-:Y:S02]  /*0870*/  @!P4 IMAD.MOV.U32 R30, RZ, RZ, R10 ;  /* 0x000000ffff1ec224 */ /* 0x000fe400078e000a */
[----:B------:R-:W-:-:S03]  /*0880*/  @!P4 IMAD.MOV.U32 R32, RZ, RZ, R11 ;  /* 0x000000ffff20c224 */ /* 0x000fc600078e000b */
        /* <DEDUP_REMOVED lines=13> */
[----:B------:R-:W2:Y:S01]  /*0960*/  @!P1 LDG.E.64 R6, desc[UR6][R26.64] ;  /* 0x000000061a069981 */ /* 0x000ea2000c1e1b00 */
[----:B------:R-:W-:Y:S01]  /*0970*/  @!P4 MOV R2, R31 ;  /* 0x0000001f0002c202 */ /* 0x000fe20000000f00 */
[----:B---3--:R-:W-:-:S04]  /*0980*/  @!P5 IMAD.MOV.U32 R29, RZ, RZ, R8 ;  /* 0x000000ffff1dd224 */ /* 0x008fc800078e0008 */
        /* <DEDUP_REMOVED lines=48> */
[----:B------:R-:W-:-:S04]  /*0c90*/  SHF.R.S32.HI R3, RZ, 0x1f, R24 ;  /* 0x0000001fff037819 */ /* 0x000fc80000011418 */
[----:B------:R-:W-:-:S04]  /*0ca0*/  LEA.HI R3, R3, R24, RZ, 0x5 ;  /* 0x0000001803037211 */ /* 0x000fc800078f28ff */
[----:B------:R-:W-:-:S05]  /*0cb0*/  LOP3.LUT R5, R3, 0xffffffe0, RZ, 0xc0, !PT ;  /* 0xffffffe003057812 */ /* 0x000fca00078ec0ff */
[----:B------:R-:W-:Y:S01]  /*0cc0*/  IMAD.IADD R5, R24, 0x1, -R5 ;  /* 0x0000000118057824 */ /* 0x000fe200078e0a05 */
[----:B------:R-:W-:-:S04]  /*0cd0*/  FSEL R28, R2, R26, !P6 ;  /* 0x0000001a021c7208 */ /* 0x000fc80007000000 */
[----:B------:R-:W-:-:S13]  /*0ce0*/  ISETP.NE.AND P6, PT, R5, RZ, PT ;  /* 0x000000ff0500720c */ /* 0x000fda0003fc5270 */
[----:B------:R-:W-:-:S04]  /*0cf0*/  @!P6 SHF.R.S32.HI R3, RZ, 0x5, R3 ;  /* 0x00000005ff03e819 */ /* 0x000fc80000011403 */
[----:B------:R-:W-:-:S05]  /*0d00*/  @!P6 LEA R27, R3, UR4, 0x3 ;  /* 0x00000004031bec11 */ /* 0x000fca000f8e18ff */
[----:B------:R0:W-:Y:S01]  /*0d10*/  @!P6 STS.64 [R27], R28 ;  /* 0x0000001c1b00e388 */ /* 0x0001e20000000a00 */
[----:B------:R-:W-:Y:S02]  /*0d20*/  P2R R31, PR, RZ, 0x40 ;  /* 0x00000040ff1f7803 */ /* 0x000fe40000000000 */
[C---:B------:R-:W-:Y:S01]  /*0d30*/  ISETP.GE.AND P6, PT, R24.reuse, UR5, PT ;  /* 0x0000000518007c0c */ /* 0x040fe2000bfc6270 */
[----:B------:R-:W-:Y:S01]  /*0d40*/  IMAD.MOV.U32 R2, RZ, RZ, -0x1 ;  /* 0xffffffffff027424 */ /* 0x000fe200078e00ff */
[----:B------:R-:W-:Y:S01]  /*0d50*/  LEA R5, R5, UR4, 0x3 ;  /* 0x0000000405057c11 */ /* 0x000fe2000f8e18ff */
[----:B------:R-:W-:Y:S01]  /*0d60*/  IMAD.MOV.U32 R3, RZ, RZ, -0x100001 ;  /* 0xffefffffff037424 */ /* 0x000fe200078e00ff */
[----:B------:R-:W-:Y:S01]  /*0d70*/  BAR.SYNC.DEFER_BLOCKING 0x0 ;  /* 0x0000000000007b1d */ /* 0x000fe20000010000 */
[----:B------:R-:W-:Y:S01]  /*0d80*/  VIADD R4, R24, 0x1f ;  /* 0x0000001f18047836 */ /* 0x000fe20000000000 */
[----:B------:R-:W-:Y:S02]  /*0d90*/  P2R R32, PR, RZ, 0x40 ;  /* 0x00000040ff207803 */ /* 0x000fe40000000000 */
[----:B------:R-:W-:-:S02]  /*0da0*/  P2R R30, PR, RZ, 0x2 ;  /* 0x00000002ff1e7803 */ /* 0x000fc40000000000 */
[----:B------:R-:W-:Y:S01]  /*0db0*/  BSSY B0, `(.L_x_11188) ;  /* 0x0000022000007945 */ /* 0x000fe20003800000 */
[----:B------:R-:W-:Y:S02]  /*0dc0*/  ISETP.NE.AND P1, PT, R35, RZ, PT ;  /* 0x000000ff2300720c */ /* 0x000fe40003f25270 */
[----:B------:R0:W1:Y:S01]  /*0dd0*/  @!P6 LDS.64 R2, [R5] ;  /* 0x000000000502e984 */ /* 0x0000620000000a00 */
[----:B------:R-:W-:Y:S02]  /*0de0*/  ISETP.GT.U32.AND P6, PT, R4, 0x3e, PT ;  /* 0x0000003e0400780c */ /* 0x000fe40003fc4070 */
[----:B------:R-:W-:Y:S02]  /*0df0*/  ISETP.NE.AND P0, PT, R34, RZ, PT ;  /* 0x000000ff2200720c */ /* 0x000fe40003f05270 */
[----:B------:R-:W-:-:S09]  /*0e00*/  P2R R33, PR, RZ, 0x40 ;  /* 0x00000040ff217803 */ /* 0x000fd20000000000 */
        /* <DEDUP_REMOVED lines=25> */
.L_x_11252:
[----:B-12---:R-:W-:-:S06]  /*0fa0*/  DSETP.GEU.AND P6, PT, R4, R2, PT ;  /* 0x000000020400722a */ /* 0x006fcc0003fce000 */
[----:B------:R-:W-:Y:S02]  /*0fb0*/  FSEL R2, R2, R4, !P6 ;  /* 0x0000000402027208 */ /* 0x000fe40007000000 */
[----:B------:R-:W-:-:S07]  /*0fc0*/  FSEL R3, R3, R5, !P6 ;  /* 0x0000000503037208 */ /* 0x000fce0007000000 */
.L_x_11189:
[----:B------:R-:W-:Y:S05]  /*0fd0*/  BSYNC B0 ;  /* 0x0000000000007941 */ /* 0x000fea0003800000 */
.L_x_11188:
[----:B------:R-:W-:Y:S01]  /*0fe0*/  ISETP.NE.AND P6, PT, R24, RZ, PT ;  /* 0x000000ff1800720c */ /* 0x000fe20003fc5270 */
[----:B------:R-:W-:Y:S05]  /*0ff0*/  WARPSYNC.ALL ;  /* 0x0000000000007948 */ /* 0x000fea0003800000 */
[----:B------:R-:W-:-:S07]  /*1000*/  P2R R34, PR, RZ, 0x40 ;  /* 0x00000040ff227803 */ /* 0x000fce0000000000 */
[----:B-1----:R1:W-:Y:S01]  /*1010*/  @!P6 STS.64 [UR4], R2 ;  /* 0x00000002ff00e988 */ /* 0x0023e20008000a04 */
[----:B------:R-:W-:Y:S01]  /*1020*/  BAR.SYNC.DEFER_BLOCKING 0x0 ;  /* 0x0000000000007b1d */ /* 0x000fe20000010000 */
[----:B-1----:R-:W-:-:S05]  /*1030*/  CS2R R2, SRZ ;  /* 0x0000000000027805 */ /* 0x002fca000001ff00 */
[----:B------:R-:W-:Y:S01]  /*1040*/  BSSY B0, `(.L_x_11191) ;  /* 0x0000040000007945 */ /* 0x000fe20003800000 */
[----:B0-----:R-:W0:Y:S03]  /*1050*/  LDS.64 R4, [UR4] ;  /* 0x00000004ff047984 */ /* 0x001e260008000a00 */
        /* <DEDUP_REMOVED lines=60> */
.L_x_11194:
[----:B------:R-:W-:Y:S05]  /*1420*/  BSYNC B1 ;  /* 0x0000000000017941 */ /* 0x000fea0003800000 */
.L_x_11193:
[----:B------:R-:W-:-:S11]  /*1430*/  DADD R2, RZ, R28 ;  /* 0x00000000ff027229 */ /* 0x000fd6000000001c */
.L_x_11192:
[----:B------:R-:W-:Y:S05]  /*1440*/  BSYNC B0 ;  /* 0x0000000000007941 */ /* 0x000fea0003800000 */
.L_x_11191:
        /* <DEDUP_REMOVED lines=62> */
.L_x_11198:
[----:B------:R-:W-:Y:S05]  /*1830*/  BSYNC B1 ;  /* 0x0000000000017941 */ /* 0x000fea0003800000 */
.L_x_11197:
[----:B------:R-:W-:-:S11]  /*1840*/  DADD R2, R2, R36 ;  /* 0x0000000002027229 */ /* 0x000fd60000000024 */
.L_x_11196:
[----:B------:R-:W-:Y:S05]  /*1850*/  BSYNC B0 ;  /* 0x0000000000007941 */ /* 0x000fea0003800000 */
.L_x_11195:
        /* <DEDUP_REMOVED lines=61> */
.L_x_11202:
[----:B------:R-:W-:Y:S05]  /*1c30*/  BSYNC B1 ;  /* 0x0000000000017941 */ /* 0x000fea0003800000 */
.L_x_11201:
[----:B------:R-:W-:-:S11]  /*1c40*/  DADD R2, R2, R36 ;  /* 0x0000000002027229 */ /* 0x000fd60000000024 */
.L_x_11200:
[----:B------:R-:W-:Y:S05]  /*1c50*/  BSYNC B0 ;  /* 0x0000000000007941 */ /* 0x000fea0003800000 */
.L_x_11199:
        /* <DEDUP_REMOVED lines=61> */
.L_x_11206:
[----:B------:R-:W-:Y:S05]  /*2030*/  BSYNC B1 ;  /* 0x0000000000017941 */ /* 0x000fea0003800000 */
.L_x_11205:
[----:B------:R-:W-:-:S11]  /*2040*/  DADD R2, R2, R36 ;  /* 0x0000000002027229 */ /* 0x000fd60000000024 */
.L_x_11204:
[----:B------:R-:W-:Y:S05]  /*2050*/  BSYNC B0 ;  /* 0x0000000000007941 */ /* 0x000fea0003800000 */
.L_x_11203:
        /* <DEDUP_REMOVED lines=61> */
.L_x_11210:
[----:B------:R-:W-:Y:S05]  /*2430*/  BSYNC B1 ;  /* 0x0000000000017941 */ /* 0x000fea0003800000 */
.L_x_11209:
[----:B------:R-:W-:-:S11]  /*2440*/  DADD R2, R2, R36 ;  /* 0x0000000002027229 */ /* 0x000fd60000000024 */
.L_x_11208:
[----:B------:R-:W-:Y:S05]  /*2450*/  BSYNC B0 ;  /* 0x0000000000007941 */ /* 0x000fea0003800000 */
.L_x_11207:
        /* <DEDUP_REMOVED lines=61> */
.L_x_11214:
[----:B------:R-:W-:Y:S05]  /*2830*/  BSYNC B1 ;  /* 0x0000000000017941 */ /* 0x000fea0003800000 */
.L_x_11213:
[----:B------:R-:W-:-:S11]  /*2840*/  DADD R2, R2, R36 ;  /* 0x0000000002027229 */ /* 0x000fd60000000024 */
.L_x_11212:
[----:B------:R-:W-:Y:S05]  /*2850*/  BSYNC B0 ;  /* 0x0000000000007941 */ /* 0x000fea0003800000 */
.L_x_11211:
        /* <DEDUP_REMOVED lines=61> */
.L_x_11218:
[----:B------:R-:W-:Y:S05]  /*2c30*/  BSYNC B1 ;  /* 0x0000000000017941 */ /* 0x000fea0003800000 */
.L_x_11217:
[----:B------:R-:W-:-:S11]  /*2c40*/  DADD R2, R2, R36 ;  /* 0x0000000002027229 */ /* 0x000fd60000000024 */
.L_x_11216:
[----:B------:R-:W-:Y:S05]  /*2c50*/  BSYNC B0 ;  /* 0x0000000000007941 */ /* 0x000fea0003800000 */
.L_x_11215:
        /* <DEDUP_REMOVED lines=62> */
.L_x_11222:
[----:B------:R-:W-:Y:S05]  /*3040*/  BSYNC B1 ;  /* 0x0000000000017941 */ /* 0x000fea0003800000 */
.L_x_11221:
[----:B------:R-:W-:-:S11]  /*3050*/  DADD R2, R2, R36 ;  /* 0x0000000002027229 */ /* 0x000fd60000000024 */
.L_x_11220:
[----:B------:R-:W-:Y:S05]  /*3060*/  BSYNC B0 ;  /* 0x0000000000007941 */ /* 0x000fea0003800000 */
.L_x_11219:
        /* <DEDUP_REMOVED lines=17> */
[----:B------:R-:W1:Y:S01]  /*3180*/  SHFL.DOWN PT, R32, R28, 0x4, 0x1f ;  /* 0x08801f001c207f89 */ /* 0x000e6200000e0000 */
[----:B------:R-:W-:-:S05]  /*3190*/  LOP3.LUT R39, R39, 0xffffffe0, RZ, 0xc0, !PT ;  /* 0xffffffe027277812 */ /* 0x000fca00078ec0ff */
[----:B------:R-:W-:-:S05]  /*31a0*/  IMAD.IADD R39, R24, 0x1, -R39 ;  /* 0x0000000118277824 */ /* 0x000fca00078e0a27 */
[----:B------:R-:W-:Y:S01]  /*31b0*/  LEA R39, R39, UR4, 0x3 ;  /* 0x0000000427277c11 */ /* 0x000fe2000f8e18ff */
        /* <DEDUP_REMOVED lines=23> */
[----:B-1----:R-:W-:Y:S04]  /*3330*/  SHFL.DOWN PT, R39, R37, 0x4, 0x1f ;  /* 0x08801f0025277f89 */ /* 0x002fe800000e0000 */
[----:B------:R-:W1:Y:S02]  /*3340*/  SHFL.DOWN PT, R38, R36, 0x4, 0x1f ;  /* 0x08801f0024267f89 */ /* 0x000e6400000e0000 */
[----:B-1----:R-:W-:-:S07]  /*3350*/  DADD R38, R36, R38 ;  /* 0x0000000024267229 */ /* 0x002fce0000000026 */
[----:B------:R-:W-:Y:S04]  /*3360*/  SHFL.DOWN PT, R3, R39, 0x2, 0x1f ;  /* 0x08401f0027037f89 */ /* 0x000fe800000e0000 */
[----:B------:R-:W1:Y:S02]  /*3370*/  SHFL.DOWN PT, R2, R38, 0x2, 0x1f ;  /* 0x08401f0026027f89 */ /* 0x000e6400000e0000 */
[----:B-1----:R-:W-:-:S07]  /*3380*/  DADD R2, R38, R2 ;  /* 0x0000000026027229 */ /* 0x002fce0000000002 */
[----:B------:R1:W2:Y:S04]  /*3390*/  SHFL.DOWN PT, R31, R3, 0x1, 0x1f ;  /* 0x08201f00031f7f89 */ /* 0x0002a800000e0000 */
[----:B------:R1:W3:Y:S02]  /*33a0*/  SHFL.DOWN PT, R35, R2, 0x1, 0x1f ;  /* 0x08201f0002237f89 */ /* 0x0002e400000e0000 */
.L_x_11263:
[----:B---3--:R-:W-:Y:S02]  /*33b0*/  IMAD.MOV.U32 R26, RZ, RZ, R35 ;  /* 0x000000ffff1a7224 */ /* 0x008fe400078e0023 */
[----:B--2---:R-:W-:-:S06]  /*33c0*/  IMAD.MOV.U32 R27, RZ, RZ, R31 ;  /* 0x000000ffff1b7224 */ /* 0x004fcc00078e001f */
[----:B-1----:R-:W-:-:S11]  /*33d0*/  DADD R2, R2, R26 ;  /* 0x0000000002027229 */ /* 0x002fd6000000001a */
.L_x_11224:
[----:B------:R-:W-:Y:S05]  /*33e0*/  BSYNC B0 ;  /* 0x0000000000007941 */ /* 0x000fea0003800000 */
.L_x_11223:
[----:B------:R-:W-:Y:S01]  /*33f0*/  ISETP.NE.AND P6, PT, R34, RZ, PT ;  /* 0x000000ff2200720c */ /* 0x000fe20003fc5270 */
[----:B------:R-:W-:Y:S05]  /*3400*/  WARPSYNC.ALL ;  /* 0x0000000000007948 */ /* 0x000fea0003800000 */
[----:B------:R-:W-:-:S07]  /*3410*/  IMAD.MOV.U32 R32, RZ, RZ, -0x3ff ;  /* 0xfffffc01ff207424 */ /* 0x000fce00078e00ff */
[----:B--2---:R-:W-:Y:S01]  /*3420*/  @!P6 STS.64 [UR4], R2 ;  /* 0x00000002ff00e988 */ /* 0x004fe20008000a04 */
[----:B------:R-:W-:Y:S06]  /*3430*/  BAR.SYNC.DEFER_BLOCKING 0x0 ;  /* 0x0000000000007b1d */ /* 0x000fec0000010000 */
[----:B-1----:R-:W1:Y:S02]  /*3440*/  LDS.64 R26, [UR4] ;  /* 0x00000004ff1a7984 */ /* 0x002e640008000a00 */
[----:B-1----:R-:W-:Y:S01]  /*3450*/  ISETP.GT.AND P6, PT, R27, 0xfffff, PT ;  /* 0x000fffff1b00780c */ /* 0x002fe20003fc4270 */
[----:B------:R-:W-:-:S02]  /*3460*/  IMAD.MOV.U32 R28, RZ, RZ, R26 ;  /* 0x000000ffff1c7224 */ /* 0x000fc400078e001a */
[----:B------:R-:W-:-:S10]  /*3470*/  IMAD.MOV.U32 R29, RZ, RZ, R27 ;  /* 0x000000ffff1d7224 */ /* 0x000fd400078e001b */
        /* <DEDUP_REMOVED lines=14> */
.L_x_11226:
[C---:B------:R-:W-:Y:S01]  /*3560*/  LOP3.LUT R2, R27.reuse, 0x800fffff, RZ, 0xc0, !PT ;  /* 0x800fffff1b027812 */ /* 0x040fe200078ec0ff */
[----:B------:R-:W-:Y:S01]  /*3570*/  IMAD.MOV.U32 R28, RZ, RZ, R26 ;  /* 0x000000ffff1c7224 */ /* 0x000fe200078e001a */
[----:B------:R-:W-:Y:S01]  /*3580*/  UMOV UR4, 0x3ae80f1e ;  /* 0x3ae80f1e00047882 */ /* 0x000fe20000000000 */
[----:B------:R-:W-:Y:S01]  /*3590*/  IMAD.MOV.U32 R34, RZ, RZ, RZ ;  /* 0x000000ffff227224 */ /* 0x000fe200078e00ff */
[----:B------:R-:W-:Y:S01]  /*35a0*/  LOP3.LUT R29, R2, 0x3ff00000, RZ, 0xfc, !PT ;  /* 0x3ff00000021d7812 */ /* 0x000fe200078efcff */
[----:B------:R-:W-:Y:S01]  /*35b0*/  IMAD.MOV.U32 R38, RZ, RZ, -0x748574fc ;  /* 0x8b7a8b04ff267424 */ /* 0x000fe200078e00ff */
[----:B------:R-:W-:Y:S01]  /*35c0*/  LEA.HI R2, R27, R32, RZ, 0xc ;  /* 0x000000201b027211 */ /* 0x000fe200078f60ff */
[----:B------:R-:W-:Y:S01]  /*35d0*/  IMAD.MOV.U32 R39, RZ, RZ, 0x3ed0ee25 ;  /* 0x3ed0ee25ff277424 */ /* 0x000fe200078e00ff */
[----:B------:R-:W-:Y:S01]  /*35e0*/  ISETP.GE.AND P6, PT, R29, 0x3ff6a09f, PT ;  /* 0x3ff6a09f1d00780c */ /* 0x000fe20003fc6270 */
[----:B------:R-:W-:Y:S01]  /*35f0*/  UMOV UR5, 0x3eb1380b ;  /* 0x3eb1380b00057882 */ /* 0x000fe20000000000 */
[----:B------:R-:W-:Y:S01]  /*3600*/  UMOV UR10, 0x80000000 ;  /* 0x80000000000a7882 */ /* 0x000fe20000000000 */
[----:B------:R-:W-:-:S10]  /*3610*/  UMOV UR11, 0x43300000 ;  /* 0x43300000000b7882 */ /* 0x000fd40000000000 */
[----:B------:R-:W-:Y:S02]  /*3620*/  @P6 VIADD R3, R29, 0xfff00000 ;  /* 0xfff000001d036836 */ /* 0x000fe40000000000 */
[----:B------:R-:W-:-:S03]  /*3630*/  @P6 VIADD R2, R2, 0x1 ;  /* 0x0000000102026836 */ /* 0x000fc60000000000 */
[----:B------:R-:W-:Y:S01]  /*3640*/  @P6 MOV R29, R3 ;  /* 0x00000003001d6202 */ /* 0x000fe20000000f00 */
[----:B------:R-:W-:Y:S01]  /*3650*/  IMAD.MOV.U32 R3, RZ, RZ, 0x43300000 ;  /* 0x43300000ff037424 */ /* 0x000fe200078e00ff */
        /* <DEDUP_REMOVED lines=28> */
[----:B------:R-:W-:Y:S02]  /*3820*/  DMUL R34, R34, R28 ;  /* 0x0000001c22227228 */ /* 0x000fe40000000000 */
[----:B------:R-:W-:-:S03]  /*3830*/  DFMA R28, R2, UR10, R32 ;  /* 0x0000000a021c7c2b */ /* 0x000fc60008000020 */
        /* <DEDUP_REMOVED lines=9> */
[----:B------:R-:W-:Y:S02]  /*38d0*/  DMUL R36, R26, R36 ;  /* 0x000000241a247228 */ /* 0x000fe40000000000 */
[----:B------:R-:W-:-:S06]  /*38e0*/  DFMA R26, -R2, UR10, R28 ;  /* 0x0000000a021a7c2b */ /* 0x000fcc000800011c */
[C---:B------:R-:W-:Y:S02]  /*38f0*/  DFMA R34, R32.reuse, R36, R34 ;  /* 0x000000242022722b */ /* 0x040fe40000000022 */
[----:B------:R-:W-:-:S08]  /*3900*/  DADD R26, -R32, R26 ;  /* 0x00000000201a7229 */ /* 0x000fd0000000011a */
[----:B------:R-:W-:-:S08]  /*3910*/  DADD R26, R34, -R26 ;  /* 0x00000000221a7229 */ /* 0x000fd0000000081a */
[----:B------:R-:W-:-:S08]  /*3920*/  DFMA R26, R2, UR4, R26 ;  /* 0x00000004021a7c2b */ /* 0x000fd0000800001a */
[----:B------:R-:W-:-:S11]  /*3930*/  DADD R28, R28, R26 ;  /* 0x000000001c1c7229 */ /* 0x000fd6000000001a */
.L_x_11227:
        /* <DEDUP_REMOVED lines=9> */
[----:B0-----:R-:W-:-:S08]  /*39d0*/  DADD R2, R20, -R4 ;  /* 0x0000000014027229 */ /* 0x001fd00000000804 */
[----:B------:R-:W-:-:S07]  /*39e0*/  DADD R2, R2, -R28 ;  /* 0x0000000002027229 */ /* 0x000fce000000081c */
[----:B------:R1:W-:Y:S04]  /*39f0*/  STG.E.64 desc[UR6][R26.64], R2 ;  /* 0x000000021a007986 */ /* 0x0003e8000c101b06 */
.L_x_11229:
[----:B------:R-:W-:Y:S05]  /*3a00*/  BSYNC B0 ;  /* 0x0000000000007941 */ /* 0x000fea0003800000 */
.L_x_11228:
[----:B------:R-:W-:Y:S01]  /*3a10*/  ISETP.NE.AND P0, PT, R0, RZ, PT ;  /* 0x000000ff0000720c */ /* 0x000fe20003f05270 */
[----:B------:R-:W-:-:S12]  /*3a20*/  BSSY B0, `(.L_x_11230) ;  /* 0x000000d000007945 */ /* 0x000fd80003800000 */
[----:B------:R-:W-:Y:S05]  /*3a30*/  @P0 BRA `(.L_x_11231) ;  /* 0x00000000002c0947 */ /* 0x000fea0003800000 */
[----:B------:R-:W-:Y:S01]  /*3a40*/  ULDC UR4, c[0x0][0x0] ;  /* 0x0000000000047ab9 */ /* 0x000fe20000000800 */
[----:B01----:R-:W-:Y:S01]  /*3a50*/  DADD R26, R18, -R4 ;  /* 0x00000000121a7229 */ /* 0x003fe20000000804 */
[----:B------:R-:W-:Y:S01]  /*3a60*/  VIADD R2, R24, UR4 ;  /* 0x0000000418027c36 */ /* 0x000fe20008000000 */
[----:B------:R-:W-:-:S04]  /*3a70*/  ULDC.64 UR4, c[0x0][0x210] ;  /* 0x0000840000047ab9 */ /* 0x000fc80000000a00 */
[----:B------:R-:W-:-:S03]  /*3a80*/  SHF.R.S32.HI R3, RZ, 0x1f, R2 ;  /* 0x0000001fff037819 */ /* 0x000fc60000011402 */
[----:B------:R-:W-:Y:S01]  /*3a90*/  IMAD.WIDE.U32 R18, R22, UR8, R2 ;  /* 0x0000000816127c25 */ /* 0x000fe2000f8e0002 */
[----:B------:R-:W-:-:S03]  /*3aa0*/  DADD R2, R26, -R28 ;  /* 0x000000001a027229 */ /* 0x000fc6000000081c */
[----:B------:R-:W-:Y:S01]  /*3ab0*/  IMAD R19, R23, UR8, R19 ;  /* 0x0000000817137c24 */ /* 0x000fe2000f8e0213 */
[----:B------:R-:W-:-:S04]  /*3ac0*/  LEA R20, P0, R18, UR4, 0x3 ;  /* 0x0000000412147c11 */ /* 0x000fc8000f8018ff */
[----:B------:R-:W-:-:S05]  /*3ad0*/  LEA.HI.X R21, R18, UR5, R19, 0x3, P0 ;  /* 0x0000000512157c11 */ /* 0x000fca00080f1c13 */
[----:B------:R2:W-:Y:S04]  /*3ae0*/  STG.E.64 desc[UR6][R20.64], R2 ;  /* 0x0000000214007986 */ /* 0x0005e8000c101b06 */
.L_x_11231:
[----:B------:R-:W-:Y:S05]  /*3af0*/  BSYNC B0 ;  /* 0x0000000000007941 */ /* 0x000fea0003800000 */
.L_x_11230:
[----:B------:R-:W-:Y:S04]  /*3b00*/  BSSY B0, `(.L_x_11232) ;  /* 0x000000d000007945 */ /* 0x000fe80003800000 */
[----:B------:R-:W-:Y:S05]  /*3b10*/  @P1 BRA `(.L_x_11233) ;  /* 0x00000000002c1947 */ /* 0x000fea0003800000 */
[----:B-12---:R-:W1:Y:S01]  /*3b20*/  LDC R3, c[0x0][RZ] ;  /* 0x00000000ff037b82 */ /* 0x006e620000000800 */
[----:B0-----:R-:W-:Y:S01]  /*3b30*/  DADD R20, R16, -R4 ;  /* 0x0000000010147229 */ /* 0x001fe20000000804 */
[----:B------:R-:W-:Y:S01]  /*3b40*/  ULDC.64 UR4, c[0x0][0x210] ;  /* 0x0000840000047ab9 */ /* 0x000fe20000000a00 */
[----:B-1----:R-:W-:-:S05]  /*3b50*/  IMAD R2, R3, 0x2, R24 ;  /* 0x0000000203027824 */ /* 0x002fca00078e0218 */
[----:B------:R-:W-:-:S03]  /*3b60*/  SHF.R.S32.HI R3, RZ, 0x1f, R2 ;  /* 0x0000001fff037819 */ /* 0x000fc60000011402 */
[----:B------:R-:W-:Y:S01]  /*3b70*/  IMAD.WIDE.U32 R16, R22, UR8, R2 ;  /* 0x0000000816107c25 */ /* 0x000fe2000f8e0002 */
[----:B------:R-:W-:-:S03]  /*3b80*/  DADD R2, R20, -R28 ;  /* 0x0000000014027229 */ /* 0x000fc6000000081c */
[----:B------:R-:W-:Y:S01]  /*3b90*/  IMAD R17, R23, UR8, R17 ;  /* 0x0000000817117c24 */ /* 0x000fe2000f8e0211 */
[----:B------:R-:W-:-:S04]  /*3ba0*/  LEA R18, P0, R16, UR4, 0x3 ;  /* 0x0000000410127c11 */ /* 0x000fc8000f8018ff */
[----:B------:R-:W-:-:S05]  /*3bb0*/  LEA.HI.X R19, R16, UR5, R17, 0x3, P0 ;  /* 0x0000000510137c11 */ /* 0x000fca00080f1c11 */
[----:B------:R3:W-:Y:S04]  /*3bc0*/  STG.E.64 desc[UR6][R18.64], R2 ;  /* 0x0000000212007986 */ /* 0x0007e8000c101b06 */
.L_x_11233:
[----:B------:R-:W-:Y:S05]  /*3bd0*/  BSYNC B0 ;  /* 0x0000000000007941 */ /* 0x000fea0003800000 */
.L_x_11232:
[----:B------:R-:W-:Y:S04]  /*3be0*/  BSSY B0, `(.L_x_11234) ;  /* 0x000000e000007945 */ /* 0x000fe80003800000 */
[----:B------:R-:W-:Y:S05]  /*3bf0*/  @P2 BRA `(.L_x_11235) ;  /* 0x0000000000302947 */ /* 0x000fea0003800000 */
[----:B-123--:R-:W1:Y:S01]  /*3c00*/  LDC R3, c[0x0][RZ] ;  /* 0x00000000ff037b82 */ /* 0x00ee620000000800 */
[----:B0-----:R-:W-:Y:S01]  /*3c10*/  DADD R18, R14, -R4 ;  /* 0x000000000e127229 */ /* 0x001fe20000000804 */
[----:B------:R-:W-:Y:S01]  /*3c20*/  ULDC.64 UR4, c[0x0][0x210] ;  /* 0x0000840000047ab9 */ /* 0x000fe20000000a00 */
[----:B-1----:R-:W-:-:S04]  /*3c30*/  IMAD R2, R3, 0x2, R24 ;  /* 0x0000000203027824 */ /* 0x002fc800078e0218 */
[----:B------:R-:W-:-:S05]  /*3c40*/  IMAD.IADD R2, R2, 0x1, R3 ;  /* 0x0000000102027824 */ /* 0x000fca00078e0203 */
[----:B------:R-:W-:-:S03]  /*3c50*/  SHF.R.S32.HI R3, RZ, 0x1f, R2 ;  /* 0x0000001fff037819 */ /* 0x000fc60000011402 */
[----:B------:R-:W-:Y:S01]  /*3c60*/  IMAD.WIDE.U32 R14, R22, UR8, R2 ;  /* 0x00000008160e7c25 */ /* 0x000fe2000f8e0002 */
[----:B------:R-:W-:-:S03]  /*3c70*/  DADD R2, R18, -R28 ;  /* 0x0000000012027229 */ /* 0x000fc6000000081c */
[----:B------:R-:W-:Y:S01]  /*3c80*/  IMAD R15, R23, UR8, R15 ;  /* 0x00000008170f7c24 */ /* 0x000fe2000f8e020f */
[----:B------:R-:W-:-:S04]  /*3c90*/  LEA R16, P0, R14, UR4, 0x3 ;  /* 0x000000040e107c11 */ /* 0x000fc8000f8018ff */
[----:B------:R-:W-:-:S05]  /*3ca0*/  LEA.HI.X R17, R14, UR5, R15, 0x3, P0 ;  /* 0x000000050e117c11 */ /* 0x000fca00080f1c0f */
[----:B------:R4:W-:Y:S04]  /*3cb0*/  STG.E.64 desc[UR6][R16.64], R2 ;  /* 0x0000000210007986 */ /* 0x0009e8000c101b06 */
.L_x_11235:
[----:B------:R-:W-:Y:S05]  /*3cc0*/  BSYNC B0 ;  /* 0x0000000000007941 */ /* 0x000fea0003800000 */
.L_x_11234:
[----:B------:R-:W-:Y:S04]  /*3cd0*/  BSSY B0, `(.L_x_11236) ;  /* 0x000000e000007945 */ /* 0x000fe80003800000 */
[----:B------:R-:W-:Y:S05]  /*3ce0*/  @P3 BRA `(.L_x_11237) ;  /* 0x0000000000303947 */ /* 0x000fea0003800000 */
[----:B-1234-:R-:W1:Y:S01]  /*3cf0*/  LDC R3, c[0x0][RZ] ;  /* 0x00000000ff037b82 */ /* 0x01ee620000000800 */
[----:B0-----:R-:W-:Y:S01]  /*3d00*/  DADD R16, R12, -R4 ;  /* 0x000000000c107229 */ /* 0x001fe20000000804 */
[----:B------:R-:W-:Y:S01]  /*3d10*/  ULDC.64 UR4, c[0x0][0x210] ;  /* 0x0000840000047ab9 */ /* 0x000fe20000000a00 */
[----:B-1----:R-:W-:-:S04]  /*3d20*/  IMAD R2, R3, 0x2, R24 ;  /* 0x0000000203027824 */ /* 0x002fc800078e0218 */
[----:B------:R-:W-:-:S05]  /*3d30*/  IMAD R2, R3, 0x2, R2 ;  /* 0x0000000203027824 */ /* 0x000fca00078e0202 */
[----:B------:R-:W-:-:S03]  /*3d40*/  SHF.R.S32.HI R3, RZ, 0x1f, R2 ;  /* 0x0000001fff037819 */ /* 0x000fc60000011402 */
[----:B------:R-:W-:Y:S01]  /*3d50*/  IMAD.WIDE.U32 R12, R22, UR8, R2 ;  /* 0x00000008160c7c25 */ /* 0x000fe2000f8e0002 */
[----:B------:R-:W-:-:S03]  /*3d60*/  DADD R2, R16, -R28 ;  /* 0x0000000010027229 */ /* 0x000fc6000000081c */
[----:B------:R-:W-:Y:S01]  /*3d70*/  IMAD R13, R23, UR8, R13 ;  /* 0x00000008170d7c24 */ /* 0x000fe2000f8e020d */
[----:B------:R-:W-:-:S04]  /*3d80*/  LEA R14, P0, R12, UR4, 0x3 ;  /* 0x000000040c0e7c11 */ /* 0x000fc8000f8018ff */
[----:B------:R-:W-:-:S05]  /*3d90*/  LEA.HI.X R15, R12, UR5, R13, 0x3, P0 ;  /* 0x000000050c0f7c11 */ /* 0x000fca00080f1c0d */
[----:B------:R0:W-:Y:S04]  /*3da0*/  STG.E.64 desc[UR6][R14.64], R2 ;  /* 0x000000020e007986 */ /* 0x0001e8000c101b06 */
.L_x_11237:
[----:B------:R-:W-:Y:S05]  /*3db0*/  BSYNC B0 ;  /* 0x0000000000007941 */ /* 0x000fea0003800000 */
.L_x_11236:
[----:B------:R-:W-:Y:S04]  /*3dc0*/  BSSY B0, `(.L_x_11238) ;  /* 0x000000f000007945 */ /* 0x000fe80003800000 */
[----:B------:R-:W-:Y:S05]  /*3dd0*/  @P4 BRA `(.L_x_11239) ;  /* 0x0000000000344947 */ /* 0x000fea0003800000 */
[----:B01234-:R-:W0:Y:S01]  /*3de0*/  LDC R3, c[0x0][RZ] ;  /* 0x00000000ff037b82 */ /* 0x01fe220000000800 */
[----:B------:R-:W-:Y:S01]  /*3df0*/  DADD R14, R10, -R4 ;  /* 0x000000000a0e7229 */ /* 0x000fe20000000804 */
[----:B------:R-:W-:Y:S01]  /*3e00*/  ULDC.64 UR4, c[0x0][0x210] ;  /* 0x0000840000047ab9 */ /* 0x000fe20000000a00 */
[----:B0-----:R-:W-:-:S04]  /*3e10*/  IMAD R0, R3, 0x2, R24 ;  /* 0x0000000203007824 */ /* 0x001fc800078e0218 */
[----:B------:R-:W-:-:S04]  /*3e20*/  IMAD R0, R3, 0x2, R0 ;  /* 0x0000000203007824 */ /* 0x000fc800078e0200 */
        /* <DEDUP_REMOVED lines=8> */
.L_x_11239:
[----:B------:R-:W-:Y:S05]  /*3eb0*/  BSYNC B0 ;  /* 0x0000000000007941 */ /* 0x000fea0003800000 */
.L_x_11238:
[----:B------:R-:W-:Y:S04]  /*3ec0*/  BSSY B0, `(.L_x_11240) ;  /* 0x000000f000007945 */ /* 0x000fe80003800000 */
[----:B------:R-:W-:Y:S05]  /*3ed0*/  @P5 BRA `(.L_x_11241) ;  /* 0x0000000000345947 */ /* 0x000fea0003800000 */
[----:B01234-:R-:W0:Y:S01]  /*3ee0*/  LDC R3, c[0x0][RZ] ;  /* 0x00000000ff037b82 */ /* 0x01fe220000000800 */
[----:B------:R-:W-:Y:S01]  /*3ef0*/  DADD R12, R8, -R4 ;  /* 0x00000000080c7229 */ /* 0x000fe20000000804 */
[----:B------:R-:W-:Y:S01]  /*3f00*/  ULDC.64 UR4, c[0x0][0x210] ;  /* 0x0000840000047ab9 */ /* 0x000fe20000000a00 */
[----:B0-----:R-:W-:-:S04]  /*3f10*/  IMAD R0, R3, 0x2, R24 ;  /* 0x0000000203007824 */ /* 0x001fc800078e0218 */
[----:B------:R-:W-:-:S04]  /*3f20*/  IMAD R0, R3, 0x2, R0 ;  /* 0x0000000203007824 */ /* 0x000fc800078e0200 */
        /* <DEDUP_REMOVED lines=8> */
.L_x_11241:
[----:B------:R-:W-:Y:S05]  /*3fb0*/  BSYNC B0 ;  /* 0x0000000000007941 */ /* 0x000fea0003800000 */
.L_x_11240:
[----:B------:R-:W-:-:S13]  /*3fc0*/  ISETP.NE.AND P0, PT, R30, RZ, PT ;  /* 0x000000ff1e00720c */ /* 0x000fda0003f05270 */
[----:B------:R-:W-:Y:S05]  /*3fd0*/  @P0 EXIT ;  /* 0x000000000000094d */ /* 0x000fea0003800000 */
[----:B01234-:R-:W0:Y:S01]  /*3fe0*/  LDC R3, c[0x0][RZ] ;  /* 0x00000000ff037b82 */ /* 0x01fe220000000800 */
[----:B------:R-:W-:Y:S01]  /*3ff0*/  DADD R6, R6, -R4 ;  /* 0x0000000006067229 */ /* 0x000fe20000000804 */
[----:B------:R-:W-:-:S07]  /*4000*/  ULDC.64 UR4, c[0x0][0x210] ;  /* 0x0000840000047ab9 */ /* 0x000fce0000000a00 */
[----:B------:R-:W-:Y:S01]  /*4010*/  DADD R28, R6, -R28 ;  /* 0x00000000061c7229 */ /* 0x000fe2000000081c */
[----:B0-----:R-:W-:-:S05]  /*4020*/  IMAD R24, R3, 0x2, R24 ;  /* 0x0000000203187824 */ /* 0x001fca00078e0218 */
[----:B------:R-:W-:-:S05]  /*4030*/  LEA R24, R3, R24, 0x1 ;  /* 0x0000001803187211 */ /* 0x000fca00078e08ff */
[----:B------:R-:W-:-:S04]  /*4040*/  IMAD R24, R3, 0x2, R24 ;  /* 0x0000000203187824 */ /* 0x000fc800078e0218 */
[----:B------:R-:W-:-:S05]  /*4050*/  IMAD.IADD R2, R24, 0x1, R3 ;  /* 0x0000000118027824 */ /* 0x000fca00078e0203 */
[----:B------:R-:W-:-:S03]  /*4060*/  SHF.R.S32.HI R3, RZ, 0x1f, R2 ;  /* 0x0000001fff037819 */ /* 0x000fc60000011402 */
[----:B------:R-:W-:-:S04]  /*4070*/  IMAD.WIDE.U32 R2, R22, UR8, R2 ;  /* 0x0000000816027c25 */ /* 0x000fc8000f8e0002 */
[----:B------:R-:W-:Y:S01]  /*4080*/  IMAD R23, R23, UR8, R3 ;  /* 0x0000000817177c24 */ /* 0x000fe2000f8e0203 */
[----:B------:R-:W-:-:S04]  /*4090*/  LEA R4, P0, R2, UR4, 0x3 ;  /* 0x0000000402047c11 */ /* 0x000fc8000f8018ff */
[----:B------:R-:W-:-:S05]  /*40a0*/  LEA.HI.X R5, R2, UR5, R23, 0x3, P0 ;  /* 0x0000000502057c11 */ /* 0x000fca00080f1c17 */
[----:B------:R-:W-:Y:S01]  /*40b0*/  STG.E.64 desc[UR6][R4.64], R28 ;  /* 0x0000001c04007986 */ /* 0x000fe2000c101b06 */
[----:B------:R-:W-:Y:S05]  /*40c0*/  EXIT ;  /* 0x000000000000794d */ /* 0x000fea0003800000 */
.L_x_11190:
[----:B-1----:R-:W-:Y:S02]  /*40d0*/  IMAD.MOV.U32 R29, RZ, RZ, R3 ;  /* 0x000000ffff1d7224 */ /* 0x002fe400078e0003 */
[----:B------:R-:W-:Y:S02]  /*40e0*/  IMAD.MOV.U32 R28, RZ, RZ, 0x10 ;  /* 0x00000010ff1c7424 */ /* 0x000fe400078e00ff */
[----:B------:R-:W-:Y:S02]  /*40f0*/  IMAD.MOV.U32 R27, RZ, RZ, 0x1f ;  /* 0x0000001fff1b7424 */ /* 0x000fe400078e00ff */
[----:B------:R-:W-:-:S07]  /*4100*/  IMAD.MOV.U32 R26, RZ, RZ, -0x1 ;  /* 0xffffffffff1a7424 */ /* 0x000fce00078e00ff */
[----:B------:R-:W-:Y:S05]  /*4110*/  WARPSYNC.COLLECTIVE R26, `(.L_x_11242) ;  /* 0x000000001a087348 */ /* 0x000fea0003c00000 */
[----:B------:R0:W1:Y:S02]  /*4120*/  SHFL.DOWN P6, R35, R29, R28, R27 ;  /* 0x0800001c1d237389 */ /* 0x00006400000c001b */
[----:B01----:R-:W-:Y:S01]  /*4130*/  ENDCOLLECTIVE ;  /* 0x000000000000791b */ /* 0x003fe20003800000 */
.L_x_11242:
[----:B------:R-:W-:Y:S02]  /*4140*/  IMAD.MOV.U32 R29, RZ, RZ, R2 ;  /* 0x000000ffff1d7224 */ /* 0x000fe400078e0002 */
[----:B------:R-:W-:-:S07]  /*4150*/  IMAD.MOV.U32 R5, RZ, RZ, R35 ;  /* 0x000000ffff057224 */ /* 0x000fce00078e0023 */
[----:B------:R-:W-:Y:S05]  /*4160*/  WARPSYNC.COLLECTIVE R26, `(.L_x_11243) ;  /* 0x000000001a087348 */ /* 0x000fea0003c00000 */
[----:B------:R0:W1:Y:S02]  /*4170*/  SHFL.DOWN P6, R35, R29, R28, R27 ;  /* 0x0800001c1d237389 */ /* 0x00006400000c001b */
[----:B01----:R-:W-:Y:S01]  /*4180*/  ENDCOLLECTIVE ;  /* 0x000000000000791b */ /* 0x003fe20003800000 */
.L_x_11243:
        /* <DEDUP_REMOVED lines=9> */
.L_x_11244:
[----:B------:R-:W-:Y:S02]  /*4220*/  IMAD.MOV.U32 R29, RZ, RZ, R4 ;  /* 0x000000ffff1d7224 */ /* 0x000fe400078e0004 */
[----:B------:R-:W-:-:S07]  /*4230*/  IMAD.MOV.U32 R3, RZ, RZ, R35 ;  /* 0x000000ffff037224 */ /* 0x000fce00078e0023 */
[----:B------:R-:W-:Y:S05]  /*4240*/  WARPSYNC.COLLECTIVE R26, `(.L_x_11245) ;  /* 0x000000001a087348 */ /* 0x000fea0003c00000 */
[----:B------:R0:W1:Y:S02]  /*4250*/  SHFL.DOWN P6, R35, R29, R28, R27 ;  /* 0x0800001c1d237389 */ /* 0x00006400000c001b */
[----:B01----:R-:W-:Y:S01]  /*4260*/  ENDCOLLECTIVE ;  /* 0x000000000000791b */ /* 0x003fe20003800000 */
.L_x_11245:
        /* <DEDUP_REMOVED lines=9> */
.L_x_11246:
[----:B------:R-:W-:Y:S02]  /*4300*/  IMAD.MOV.U32 R29, RZ, RZ, R4 ;  /* 0x000000ffff1d7224 */ /* 0x000fe400078e0004 */
[----:B------:R-:W-:-:S07]  /*4310*/  IMAD.MOV.U32 R3, RZ, RZ, R35 ;  /* 0x000000ffff037224 */ /* 0x000fce00078e0023 */
[----:B------:R-:W-:Y:S05]  /*4320*/  WARPSYNC.COLLECTIVE R26, `(.L_x_11247) ;  /* 0x000000001a087348 */ /* 0x000fea0003c00000 */
[----:B------:R0:W1:Y:S02]  /*4330*/  SHFL.DOWN P6, R35, R29, R28, R27 ;  /* 0x0800001c1d237389 */ /* 0x00006400000c001b */
[----:B01----:R-:W-:Y:S01]  /*4340*/  ENDCOLLECTIVE ;  /* 0x000000000000791b */ /* 0x003fe20003800000 */
.L_x_11247:
        /* <DEDUP_REMOVED lines=9> */
.L_x_11248:
[----:B------:R-:W-:Y:S02]  /*43e0*/  IMAD.MOV.U32 R29, RZ, RZ, R4 ;  /* 0x000000ffff1d7224 */ /* 0x000fe400078e0004 */
[----:B------:R-:W-:-:S07]  /*43f0*/  IMAD.MOV.U32 R3, RZ, RZ, R35 ;  /* 0x000000ffff037224 */ /* 0x000fce00078e0023 */
[----:B------:R-:W-:Y:S05]  /*4400*/  WARPSYNC.COLLECTIVE R26, `(.L_x_11249) ;  /* 0x000000001a087348 */ /* 0x000fea0003c00000 */
[----:B------:R0:W1:Y:S02]  /*4410*/  SHFL.DOWN P6, R35, R29, R28, R27 ;  /* 0x0800001c1d237389 */ /* 0x00006400000c001b */
[----:B01----:R-:W-:Y:S01]  /*4420*/  ENDCOLLECTIVE ;  /* 0x000000000000791b */ /* 0x003fe20003800000 */
.L_x_11249:
        /* <DEDUP_REMOVED lines=9> */
.L_x_11250:
[----:B------:R-:W-:Y:S02]  /*44c0*/  IMAD.MOV.U32 R29, RZ, RZ, R4 ;  /* 0x000000ffff1d7224 */ /* 0x000fe400078e0004 */
[----:B------:R-:W-:-:S07]  /*44d0*/  IMAD.MOV.U32 R3, RZ, RZ, R35 ;  /* 0x000000ffff037224 */ /* 0x000fce00078e0023 */
[----:B------:R-:W-:Y:S05]  /*44e0*/  WARPSYNC.COLLECTIVE R26, `(.L_x_11251) ;  /* 0x000000001a087348 */ /* 0x000fea0003c00000 */
[----:B------:R0:W1:Y:S02]  /*44f0*/  SHFL.DOWN P6, R35, R29, R28, R27 ;  /* 0x0800001c1d237389 */ /* 0x00006400000c001b */
[----:B01----:R-:W-:Y:S01]  /*4500*/  ENDCOLLECTIVE ;  /* 0x000000000000791b */ /* 0x003fe20003800000 */
.L_x_11251:
[----:B------:R-:W-:Y:S01]  /*4510*/  IMAD.MOV.U32 R2, RZ, RZ, R35 ;  /* 0x000000ffff027224 */ /* 0x000fe200078e0023 */
[----:B------:R-:W-:Y:S06]  /*4520*/  BRA `(.L_x_11252) ;  /* 0xffffffc8009c7947 */ /* 0x000fec000383ffff */
.L_x_11225:
[----:B-12---:R-:W-:Y:S02]  /*4530*/  IMAD.MOV.U32 R29, RZ, RZ, R3 ;  /* 0x000000ffff1d7224 */ /* 0x006fe400078e0003 */
[----:B------:R-:W-:Y:S02]  /*4540*/  IMAD.MOV.U32 R28, RZ, RZ, 0x10 ;  /* 0x00000010ff1c7424 */ /* 0x000fe400078e00ff */
[----:B------:R-:W-:Y:S02]  /*4550*/  IMAD.MOV.U32 R27, RZ, RZ, 0x1f ;  /* 0x0000001fff1b7424 */ /* 0x000fe400078e00ff */
[----:B------:R-:W-:-:S07]  /*4560*/  IMAD.MOV.U32 R26, RZ, RZ, -0x1 ;  /* 0xffffffffff1a7424 */ /* 0x000fce00078e00ff */
[----:B0-----:R-:W-:Y:S05]  /*4570*/  WARPSYNC.COLLECTIVE R26, `(.L_x_11253) ;  /* 0x000000001a087348 */ /* 0x001fea0003c00000 */
[----:B------:R1:W2:Y:S02]  /*4580*/  SHFL.DOWN P6, R35, R29, R28, R27 ;  /* 0x0800001c1d237389 */ /* 0x0002a400000c001b */
[----:B012---:R-:W-:Y:S01]  /*4590*/  ENDCOLLECTIVE ;  /* 0x000000000000791b */ /* 0x007fe20003800000 */
.L_x_11253:
[----:B------:R-:W-:Y:S02]  /*45a0*/  IMAD.MOV.U32 R29, RZ, RZ, R2 ;  /* 0x000000ffff1d7224 */ /* 0x000fe400078e0002 */
[----:B------:R-:W-:-:S07]  /*45b0*/  IMAD.MOV.U32 R33, RZ, RZ, R35 ;  /* 0x000000ffff217224 */ /* 0x000fce00078e0023 */
[----:B------:R-:W-:Y:S05]  /*45c0*/  WARPSYNC.COLLECTIVE R26, `(.L_x_11254) ;  /* 0x000000001a087348 */ /* 0x000fea0003c00000 */
[----:B------:R0:W1:Y:S02]  /*45d0*/  SHFL.DOWN P6, R35, R29, R28, R27 ;  /* 0x0800001c1d237389 */ /* 0x00006400000c001b */
[----:B01----:R-:W-:Y:S01]  /*45e0*/  ENDCOLLECTIVE ;  /* 0x000000000000791b */ /* 0x003fe20003800000 */
.L_x_11254:
[----:B------:R-:W-:Y:S01]  /*45f0*/  MOV R28, 0x8 ;  /* 0x00000008001c7802 */ /* 0x000fe20000000f00 */
[----:B------:R-:W-:-:S06]  /*4600*/  IMAD.MOV.U32 R32, RZ, RZ, R35 ;  /* 0x000000ffff207224 */ /* 0x000fcc00078e0023 */
[----:B------:R-:W-:-:S10]  /*4610*/  DADD R32, R2, R32 ;  /* 0x0000000002207229 */ /* 0x000fd40000000020 */
[----:B------:R-:W-:-:S07]  /*4620*/  IMAD.MOV.U32 R29, RZ, RZ, R33 ;  /* 0x000000ffff1d7224 */ /* 0x000fce00078e0021 */
[----:B------:R-:W-:Y:S05]  /*4630*/  WARPSYNC.COLLECTIVE R26, `(.L_x_11255) ;  /* 0x000000001a087348 */ /* 0x000fea0003c00000 */
[----:B------:R0:W1:Y:S02]  /*4640*/  SHFL.DOWN P6, R35, R29, R28, R27 ;  /* 0x0800001c1d237389 */ /* 0x00006400000c001b */
[----:B01----:R-:W-:Y:S01]  /*4650*/  ENDCOLLECTIVE ;  /* 0x000000000000791b */ /* 0x003fe20003800000 */
.L_x_11255:
[----:B------:R-:W-:Y:S02]  /*4660*/  IMAD.MOV.U32 R29, RZ, RZ, R32 ;  /* 0x000000ffff1d7224 */ /* 0x000fe400078e0020 */
[----:B------:R-:W-:-:S07]  /*4670*/  IMAD.MOV.U32 R37, RZ, RZ, R35 ;  /* 0x000000ffff257224 */ /* 0x000fce00078e0023 */
[----:B------:R-:W-:Y:S05]  /*4680*/  WARPSYNC.COLLECTIVE R26, `(.L_x_11256) ;  /* 0x000000001a087348 */ /* 0x000fea0003c00000 */
[----:B------:R0:W1:Y:S02]  /*4690*/  SHFL.DOWN P6, R35, R29, R28, R27 ;  /* 0x0800001c1d237389 */ /* 0x00006400000c001b */
[----:B01----:R-:W-:Y:S01]  /*46a0*/  ENDCOLLECTIVE ;  /* 0x000000000000791b */ /* 0x003fe20003800000 */
.L_x_11256:
[----:B------:R-:W-:Y:S02]  /*46b0*/  IMAD.MOV.U32 R28, RZ, RZ, 0x4 ;  /* 0x00000004ff1c7424 */ /* 0x000fe400078e00ff */
[----:B------:R-:W-:-:S06]  /*46c0*/  IMAD.MOV.U32 R36, RZ, RZ, R35 ;  /* 0x000000ffff247224 */ /* 0x000fcc00078e0023 */
[----:B------:R-:W-:-:S10]  /*46d0*/  DADD R36, R32, R36 ;  /* 0x0000000020247229 */ /* 0x000fd40000000024 */
[----:B------:R-:W-:-:S07]  /*46e0*/  IMAD.MOV.U32 R29, RZ, RZ, R37 ;  /* 0x000000ffff1d7224 */ /* 0x000fce00078e0025 */
[----:B------:R-:W-:Y:S05]  /*46f0*/  WARPSYNC.COLLECTIVE R26, `(.L_x_11257) ;  /* 0x000000001a087348 */ /* 0x000fea0003c00000 */
[----:B------:R0:W1:Y:S02]  /*4700*/  SHFL.DOWN P6, R35, R29, R28, R27 ;  /* 0x0800001c1d237389 */ /* 0x00006400000c001b */
[----:B01----:R-:W-:Y:S01]  /*4710*/  ENDCOLLECTIVE ;  /* 0x000000000000791b */ /* 0x003fe20003800000 */
.L_x_11257:
[----:B------:R-:W-:Y:S02]  /*4720*/  IMAD.MOV.U32 R29, RZ, RZ, R36 ;  /* 0x000000ffff1d7224 */ /* 0x000fe400078e0024 */
[----:B------:R-:W-:-:S07]  /*4730*/  IMAD.MOV.U32 R39, RZ, RZ, R35 ;  /* 0x000000ffff277224 */ /* 0x000fce00078e0023 */
[----:B------:R-:W-:Y:S05]  /*4740*/  WARPSYNC.COLLECTIVE R26, `(.L_x_11258) ;  /* 0x000000001a087348 */ /* 0x000fea0003c00000 */
[----:B------:R0:W1:Y:S02]  /*4750*/  SHFL.DOWN P6, R35, R29, R28, R27 ;  /* 0x0800001c1d237389 */ /* 0x00006400000c001b */
[----:B01----:R-:W-:Y:S01]  /*4760*/  ENDCOLLECTIVE ;  /* 0x000000000000791b */ /* 0x003fe20003800000 */
.L_x_11258:
[----:B------:R-:W-:Y:S02]  /*4770*/  IMAD.MOV.U32 R28, RZ, RZ, 0x2 ;  /* 0x00000002ff1c7424 */ /* 0x000fe400078e00ff */
[----:B------:R-:W-:-:S06]  /*4780*/  IMAD.MOV.U32 R38, RZ, RZ, R35 ;  /* 0x000000ffff267224 */ /* 0x000fcc00078e0023 */
[----:B------:R-:W-:-:S10]  /*4790*/  DADD R38, R36, R38 ;  /* 0x0000000024267229 */ /* 0x000fd40000000026 */
[----:B------:R-:W-:-:S07]  /*47a0*/  IMAD.MOV.U32 R29, RZ, RZ, R39 ;  /* 0x000000ffff1d7224 */ /* 0x000fce00078e0027 */
[----:B------:R-:W-:Y:S05]  /*47b0*/  WARPSYNC.COLLECTIVE R26, `(.L_x_11259) ;  /* 0x000000001a087348 */ /* 0x000fea0003c00000 */
[----:B------:R0:W1:Y:S02]  /*47c0*/  SHFL.DOWN P6, R35, R29, R28, R27 ;  /* 0x0800001c1d237389 */ /* 0x00006400000c001b */
[----:B01----:R-:W-:Y:S01]  /*47d0*/  ENDCOLLECTIVE ;  /* 0x000000000000791b */ /* 0x003fe20003800000 */
.L_x_11259:
[----:B------:R-:W-:Y:S02]  /*47e0*/  IMAD.MOV.U32 R29, RZ, RZ, R38 ;  /* 0x000000ffff1d7224 */ /* 0x000fe400078e0026 */
[----:B------:R-:W-:-:S07]  /*47f0*/  IMAD.MOV.U32 R3, RZ, RZ, R35 ;  /* 0x000000ffff037224 */ /* 0x000fce00078e0023 */
[----:B------:R-:W-:Y:S05]  /*4800*/  WARPSYNC.COLLECTIVE R26, `(.L_x_11260) ;  /* 0x000000001a087348 */ /* 0x000fea0003c00000 */
[----:B------:R0:W1:Y:S02]  /*4810*/  SHFL.DOWN P6, R35, R29, R28, R27 ;  /* 0x0800001c1d237389 */ /* 0x00006400000c001b */
[----:B01----:R-:W-:Y:S01]  /*4820*/  ENDCOLLECTIVE ;  /* 0x000000000000791b */ /* 0x003fe20003800000 */
.L_x_11260:
[----:B------:R-:W-:Y:S02]  /*4830*/  IMAD.MOV.U32 R28, RZ, RZ, 0x1 ;  /* 0x00000001ff1c7424 */ /* 0x000fe400078e00ff */
[----:B------:R-:W-:-:S06]  /*4840*/  IMAD.MOV.U32 R2, RZ, RZ, R35 ;  /* 0x000000ffff027224 */ /* 0x000fcc00078e0023 */
[----:B------:R-:W-:-:S10]  /*4850*/  DADD R2, R38, R2 ;  /* 0x0000000026027229 */ /* 0x000fd40000000002 */
[----:B------:R-:W-:-:S07]  /*4860*/  IMAD.MOV.U32 R29, RZ, RZ, R3 ;  /* 0x000000ffff1d7224 */ /* 0x000fce00078e0003 */
[----:B------:R-:W-:Y:S05]  /*4870*/  WARPSYNC.COLLECTIVE R26, `(.L_x_11261) ;  /* 0x000000001a087348 */ /* 0x000fea0003c00000 */
[----:B------:R0:W1:Y:S02]  /*4880*/  SHFL.DOWN P6, R35, R29, R28, R27 ;  /* 0x0800001c1d237389 */ /* 0x00006400000c001b */
[----:B01----:R-:W-:Y:S01]  /*4890*/  ENDCOLLECTIVE ;  /* 0x000000000000791b */ /* 0x003fe20003800000 */
.L_x_11261:
[----:B------:R-:W-:Y:S02]  /*48a0*/  IMAD.MOV.U32 R29, RZ, RZ, R2 ;  /* 0x000000ffff1d7224 */ /* 0x000fe400078e0002 */
[----:B------:R-:W-:-:S07]  /*48b0*/  IMAD.MOV.U32 R31, RZ, RZ, R35 ;  /* 0x000000ffff1f7224 */ /* 0x000fce00078e0023 */
[----:B------:R-:W-:Y:S05]  /*48c0*/  WARPSYNC.COLLECTIVE R26, `(.L_x_11262) ;  /* 0x000000001a087348 */ /* 0x000fea0003c00000 */
[----:B------:R0:W1:Y:S02]  /*48d0*/  SHFL.DOWN P6, R35, R29, R28, R27 ;  /* 0x0800001c1d237389 */ /* 0x00006400000c001b */
[----:B01----:R-:W-:Y:S01]  /*48e0*/  ENDCOLLECTIVE ;  /* 0x000000000000791b */ /* 0x003fe20003800000 */
.L_x_11262:
[----:B------:R-:W-:Y:S05]  /*48f0*/  BRA `(.L_x_11263) ;  /* 0xffffffe800ac7947 */ /* 0x000fea000383ffff */
.L_x_11264:
        /* <DEDUP_REMOVED lines=16> */
.L_x_12209:


//--------------------- .text._ZN2at6native43_GLOBAL__N__9ae7fba5_10_SoftMax_cu_9f978f6322cunn_SoftMaxForwardRegIdddNS1_25LogSoftMaxForwardEpilogueElLi7EEEvPT1_PKT_T3_ --------------------------
	.section	.text._ZN2at6native43_GLOBAL__N__9ae7fba5_10_SoftMax_cu_9f978f6322cunn_SoftMaxForwardRegIdddNS1_25LogSoftMaxForwardEpilogueElLi7EEEvPT1_PKT_T3_,"ax",@progbits
	.align	128
.text._ZN2at6native43_GLOBAL__N__9ae7fba5_10_SoftMax_cu_9f978f6322cunn_SoftMaxForwardRegIdddNS1_25LogSoftMaxForwardEpilogueElLi7EEEvPT1_PKT_T3_:
        .type           _ZN2at6native43_GLOBAL__N__9ae7fba5_10_SoftMax_cu_9f978f6322cunn_SoftMaxForwardRegIdddNS1_25LogSoftMaxForwardEpilogueElLi7EEEvPT1_PKT_T3_,@function
        .size           _ZN2at6native43_GLOBAL__N__9ae7fba5_10_SoftMax_cu_9f978f6322cunn_SoftMaxForwardRegIdddNS1_25LogSoftMaxForwardEpilogueElLi7EEEvPT1_PKT_T3_,(.L_x_12210 - _ZN2at6native43_GLOBAL__N__9ae7fba5_10_SoftMax_cu_9f978f6322cunn_SoftMaxForwardRegIdddNS1_25LogSoftMaxForwardEpilogueElLi7EEEvPT1_PKT_T3_)
        .other          _ZN2at6native43_GLOBAL__N__9ae7fba5_10_SoftMax_cu_9f978f6322cunn_SoftMaxForwardRegIdddNS1_25LogSoftMaxForwardEpilogueElLi7EEEvPT1_PKT_T3_,@"STO_CUDA_ENTRY STV_DEFAULT"
_ZN2at6native43_GLOBAL__N__9ae7fba5_10_SoftMax_cu_9f978f6322cunn_SoftMaxForwardRegIdddNS1_25LogSoftMaxForwardEpilogueElLi7EEEvPT1_PKT_T3_:
        /* <DEDUP_REMOVED lines=19> */
[----:B------:R0:W2:Y:S01]  /*0130*/  @!P0 LDG.E.64 R10, desc[UR6][R24.64] ;  /* 0x00000006180a8981 */ /* 0x0000a2000c1e1b00 */
[----:B------:R-:W-:-:S04]  /*0140*/  @!P1 IMAD.WIDE.U32 R2, R8, UR8, R4 ;  /* 0x0000000808029c25 */ /* 0x000fc8000f8e0004 */
[----:B------:R-:W-:Y:S01]  /*0150*/  @!P1 IMAD R0, R9, UR8, R3 ;  /* 0x0000000809009c24 */ /* 0x000fe2000f8e0203 */
[----:B-1----:R-:W-:-:S04]  /*0160*/  @!P1 LEA R26, P2, R2, R26, 0x3 ;  /* 0x0000001a021a9211 */ /* 0x002fc800078418ff */
[----:B------:R-:W-:-:S05]  /*0170*/  @!P1 LEA.HI.X R27, R2, R27, R0, 0x3, P2 ;  /* 0x0000001b021b9211 */ /* 0x000fca00010f1c00 */
[----:B------:R1:W3:Y:S01]  /*0180*/  @!P1 LDG.E.64 R12, desc[UR6][R26.64] ;  /* 0x000000061a0c9981 */ /* 0x0002e2000c1e1b00 */
[----:B------:R-:W-:Y:S02]  /*0190*/  @!P0 IMAD.MOV.U32 R2, RZ, RZ, -0x1 ;  /* 0xffffffffff028424 */ /* 0x000fe400078e00ff */
[----:B------:R-:W-:Y:S02]  /*01a0*/  @!P0 IMAD.MOV.U32 R3, RZ, RZ, 0x7fefffff ;  /* 0x7fefffffff038424 */ /* 0x000fe400078e00ff */
[----:B------:R-:W-:Y:S02]  /*01b0*/  VIADD R4, R4, UR4 ;  /* 0x0000000404047c36 */ /* 0x000fe40008000000 */
[----:B0-----:R-:W-:-:S03]  /*01c0*/  @!P0 IMAD.MOV.U32 R25, RZ, RZ, R3 ;  /* 0x000000ffff198224 */ /* 0x001fc600078e0003 */
[----:B------:R-:W-:Y:S02]  /*01d0*/  SHF.R.S32.HI R5, RZ, 0x1f, R4 ;  /* 0x0000001fff057819 */ /* 0x000fe40000011404 */
[----:B------:R-:W-:Y:S02]  /*01e0*/  ISETP.GE.U32.AND P2, PT, R4, R8, PT ;  /* 0x000000080400720c */ /* 0x000fe40003f46070 */
[----:B-1----:R-:W-:Y:S02]  /*01f0*/  P2R R26, PR, RZ, 0x1 ;  /* 0x00000001ff1a7803 */ /* 0x002fe40000000000 */
[----:B------:R-:W-:Y:S01]  /*0200*/  ISETP.GE.AND.EX P2, PT, R5, R9, PT, P2 ;  /* 0x000000090500720c */ /* 0x000fe20003f46320 */
[----:B--2---:R-:W-:Y:S01]  /*0210*/  @!P0 DSETP.MAX.AND P3, P4, R10, -R2, PT ;  /* 0x800000020a00822a */ /* 0x004fe20003c6f000 */
[----:B------:R-:W-:Y:S02]  /*0220*/  @!P0 IMAD.MOV.U32 R0, RZ, RZ, R11 ;  /* 0x000000ffff008224 */ /* 0x000fe400078e000b */
[----:B------:R-:W-:-:S03]  /*0230*/  IMAD.MOV.U32 R3, RZ, RZ, -0x100001 ;  /* 0xffefffffff037424 */ /* 0x000fc600078e00ff */
[----:B------:R-:W-:Y:S01]  /*0240*/  @!P0 FSEL R24, R0, -R25, P3 ;  /* 0x8000001900188208 */ /* 0x000fe20001800000 */
[----:B------:R-:W-:Y:S01]  /*0250*/  @!P0 IMAD.MOV.U32 R0, RZ, RZ, R10 ;  /* 0x000000ffff008224 */ /* 0x000fe200078e000a */
[----:B------:R-:W-:-:S04]  /*0260*/  @!P0 LOP3.LUT R25, R25, 0x80000, RZ, 0xfc, !PT ;  /* 0x0008000019198812 */ /* 0x000fc800078efcff */
[----:B------:R-:W-:Y:S01]  /*0270*/  @!P0 SEL R0, R0, R2, P3 ;  /* 0x0000000200008207 */ /* 0x000fe20001800000 */
[----:B------:R-:W-:Y:S01]  /*0280*/  IMAD.MOV.U32 R2, RZ, RZ, -0x1 ;  /* 0xffffffffff027424 */ /* 0x000fe200078e00ff */
[----:B------:R-:W-:Y:S01]  /*0290*/  @!P0 SEL R25, R25, R24, P4 ;  /* 0x0000001819198207 */ /* 0x000fe20002000000 */
[----:B---3--:R-:W-:Y:S02]  /*02a0*/  @!P1 IMAD.MOV.U32 R27, RZ, RZ, R13 ;  /* 0x000000ffff1b9224 */ /* 0x008fe400078e000d */
[----:B------:R-:W-:Y:S02]  /*02b0*/  @!P0 IMAD.MOV.U32 R2, RZ, RZ, R0 ;  /* 0x000000ffff028224 */ /* 0x000fe400078e0000 */
[----:B------:R-:W-:Y:S02]  /*02c0*/  @!P0 IMAD.MOV.U32 R3, RZ, RZ, R25 ;  /* 0x000000ffff038224 */ /* 0x000fe400078e0019 */
[----:B------:R-:W0:Y:S02]  /*02d0*/  @!P2 LDC.64 R24, c[0x0][0x218] ;  /* 0x00008600ff18ab82 */ /* 0x000e240000000a00 */
[----:B------:R-:W-:-:S02]  /*02e0*/  @!P1 IMAD.MOV.U32 R0, RZ, RZ, R3 ;  /* 0x000000ffff009224 */ /* 0x000fc400078e0003 */
[----:B------:R-:W-:-:S06]  /*02f0*/  @!P1 DSETP.MAX.AND P3, P4, R2, R12, PT ;  /* 0x0000000c0200922a */ /* 0x000fcc0003c6f000 */
[----:B------:R-:W-:Y:S02]  /*0300*/  @!P1 FSEL R0, R0, R27, P3 ;  /* 0x0000001b00009208 */ /* 0x000fe40001800000 */
[----:B------:R-:W-:-:S04]  /*0310*/  @!P1 LOP3.LUT R27, R27, 0x80000, RZ, 0xfc, !PT ;  /* 0x000800001b1b9812 */ /* 0x000fc800078efcff */
[----:B------:R-:W-:Y:S01]  /*0320*/  @!P1 SEL R29, R27, R0, P4 ;  /* 0x000000001b1d9207 */ /* 0x000fe20002000000 */
[----:B------:R-:W-:Y:S02]  /*0330*/  @!P1 IMAD.MOV.U32 R27, RZ, RZ, R12 ;  /* 0x000000ffff1b9224 */ /* 0x000fe400078e000c */
[----:B------:R-:W-:Y:S02]  /*0340*/  @!P1 IMAD.MOV.U32 R0, RZ, RZ, R2 ;  /* 0x000000ffff009224 */ /* 0x000fe400078e0002 */
[----:B------:R-:W-:Y:S02]  /*0350*/  @!P1 IMAD.MOV.U32 R3, RZ, RZ, R29 ;  /* 0x000000ffff039224 */ /* 0x000fe400078e001d */
[----:B------:R-:W-:Y:S01]  /*0360*/  @!P2 IMAD.WIDE.U32 R28, R8, UR8, R4 ;  /* 0x00000008081cac25 */ /* 0x000fe2000f8e0004 */
[----:B------:R-:W-:Y:S02]  /*0370*/  @!P1 SEL R2, R0, R27, P3 ;  /* 0x0000001b00029207 */ /* 0x000fe40001800000 */
[----:B------:R-:W-:Y:S01]  /*0380*/  P2R R27, PR, RZ, 0x2 ;  /* 0x00000002ff1b7803 */ /* 0x000fe20000000000 */
[----:B------:R-:W-:Y:S01]  /*0390*/  @!P2 IMAD R0, R9, UR8, R29 ;  /* 0x000000080900ac24 */ /* 0x000fe2000f8e021d */
[----:B0-----:R-:W-:-:S04]  /*03a0*/  @!P2 LEA R30, P3, R28, R24, 0x3 ;  /* 0x000000181c1ea211 */ /* 0x001fc800078618ff */
[----:B------:R-:W-:-:S05]  /*03b0*/  @!P2 LEA.HI.X R31, R28, R25, R0, 0x3, P3 ;  /* 0x000000191c1fa211 */ /* 0x000fca00018f1c00 */
[----:B------:R-:W2:Y:S01]  /*03c0*/  @!P2 LDG.E.64 R14, desc[UR6][R30.64] ;  /* 0x000000061e0ea981 */ /* 0x000ea2000c1e1b00 */
[----:B------:R-:W-:Y:S02]  /*03d0*/  VIADD R4, R4, UR4 ;  /* 0x0000000404047c36 */ /* 0x000fe40008000000 */
[----:B------:R-:W-:-:S03]  /*03e0*/  @!P2 IMAD.MOV.U32 R0, RZ, RZ, R3 ;  /* 0x000000ffff00a224 */ /* 0x000fc600078e0003 */
[----:B------:R-:W-:Y:S02]  /*03f0*/  SHF.R.S32.HI R5, RZ, 0x1f, R4 ;  /* 0x0000001fff057819 */ /* 0x000fe40000011404 */
[----:B------:R-:W-:-:S04]  /*0400*/  ISETP.GE.U32.AND P3, PT, R4, R8, PT ;  /* 0x000000080400720c */ /* 0x000fc80003f66070 */
[----:B------:R-:W-:-:S13]  /*0410*/  ISETP.GE.AND.EX P3, PT, R5, R9, PT, P3 ;  /* 0x000000090500720c */ /* 0x000fda0003f66330 */
[----:B------:R-:W0:Y:S01]  /*0420*/  @!P3 LDC.64 R24, c[0x0][0x218] ;  /* 0x00008600ff18bb82 */ /* 0x000e220000000a00 */
[----:B--2---:R-:W-:Y:S01]  /*0430*/  @!P2 DSETP.MAX.AND P4, P5, R2, R14, PT ;  /* 0x0000000e0200a22a */ /* 0x004fe20003d8f000 */
[----:B------:R-:W-:-:S05]  /*0440*/  @!P2 IMAD.MOV.U32 R29, RZ, RZ, R15 ;  /* 0x000000ffff1da224 */ /* 0x000fca00078e000f */
[----:B------:R-:W-:Y:S02]  /*0450*/  @!P2 FSEL R0, R0, R29, P4 ;  /* 0x0000001d0000a208 */ /* 0x000fe40002000000 */
[----:B------:R-:W-:-:S04]  /*0460*/  @!P2 LOP3.LUT R29, R29, 0x80000, RZ, 0xfc, !PT ;  /* 0x000800001d1da812 */ /* 0x000fc800078efcff */
[----:B------:R-:W-:Y:S01]  /*0470*/  @!P2 SEL R31, R29, R0, P5 ;  /* 0x000000001d1fa207 */ /* 0x000fe20002800000 */
[----:B------:R-:W-:Y:S02]  /*0480*/  @!P2 IMAD.MOV.U32 R29, RZ, RZ, R14 ;  /* 0x000000ffff1da224 */ /* 0x000fe400078e000e */
[----:B------:R-:W-:Y:S01]  /*0490*/  @!P2 IMAD.MOV.U32 R0, RZ, RZ, R2 ;  /* 0x000000ffff00a224 */ /* 0x000fe200078e0002 */
[----:B------:R-:W-:-:S04]  /*04a0*/  @!P2 MOV R3, R31 ;  /* 0x0000001f0003a202 */ /* 0x000fc80000000f00 */
[----:B------:R-:W-:Y:S01]  /*04b0*/  @!P2 SEL R2, R0, R29, P4 ;  /* 0x0000001d0002a207 */ /* 0x000fe20002000000 */
[----:B------:R-:W-:-:S04]  /*04c0*/  @!P3 IMAD.WIDE.U32 R28, R8, UR8, R4 ;  /* 0x00000008081cbc25 */ /* 0x000fc8000f8e0004 */
        /* <DEDUP_REMOVED lines=16> */
[----:B------:R-:W-:Y:S02]  /*05d0*/  @!P3 IMAD.MOV.U32 R0, RZ, RZ, R2 ;  /* 0x000000ffff00b224 */ /* 0x000fe400078e0002 */
[----:B------:R-:W-:-:S03]  /*05e0*/  @!P3 IMAD.MOV.U32 R3, RZ, RZ, R31 ;  /* 0x000000ffff03b224 */ /* 0x000fc600078e001f */
[----:B------:R-:W-:Y:S01]  /*05f0*/  @!P3 SEL R2, R0, R29, P5 ;  /* 0x0000001d0002b207 */ /* 0x000fe20002800000 */
[----:B------:R-:W-:-:S04]  /*0600*/  @!P4 IMAD.WIDE.U32 R28, R8, UR8, R4 ;  /* 0x00000008081ccc25 */ /* 0x000fc8000f8e0004 */
[----:B------:R-:W-:Y:S01]  /*0610*/  @!P4 IMAD R0, R9, UR8, R29 ;  /* 0x000000080900cc24 */ /* 0x000fe2000f8e021d */
[----:B0-----:R-:W-:-:S04]  /*0620*/  @!P4 LEA R24, P5, R28, R24, 0x3 ;  /* 0x000000181c18c211 */ /* 0x001fc800078a18ff */
[----:B------:R-:W-:-:S05]  /*0630*/  @!P4 LEA.HI.X R25, R28, R25, R0, 0x3, P5 ;  /* 0x000000191c19c211 */ /* 0x000fca00028f1c00 */
[----:B------:R-:W2:Y:S01]  /*0640*/  @!P4 LDG.E.64 R18, desc[UR6][R24.64] ;  /* 0x000000061812c981 */ /* 0x000ea2000c1e1b00 */
[----:B------:R-:W-:Y:S02]  /*0650*/  @!P4 IMAD.MOV.U32 R0, RZ, RZ, R2 ;  /* 0x000000ffff00c224 */ /* 0x000fe400078e0002 */
[----:B------:R-:W-:-:S05]  /*0660*/  VIADD R4, R4, UR4 ;  /* 0x0000000404047c36 */ /* 0x000fca0008000000 */
[----:B------:R-:W-:Y:S01]  /*0670*/  SHF.R.S32.HI R5, RZ, 0x1f, R4 ;  /* 0x0000001fff057819 */ /* 0x000fe20000011404 */
[----:B--2---:R-:W-:Y:S01]  /*0680*/  @!P4 DSETP.MAX.AND P5, P6, R2, R18, PT ;  /* 0x000000120200c22a */ /* 0x004fe20003eaf000 */
[----:B------:R-:W-:Y:S02]  /*0690*/  @!P4 IMAD.MOV.U32 R29, RZ, RZ, R18 ;  /* 0x000000ffff1dc224 */ /* 0x000fe400078e0012 */
[----:B------:R-:W-:-:S03]  /*06a0*/  @!P4 IMAD.MOV.U32 R31, RZ, RZ, R19 ;  /* 0x000000ffff1fc224 */ /* 0x000fc600078e0013 */
[----:B------:R-:W-:Y:S01]  /*06b0*/  @!P4 SEL R29, R0, R29, P5 ;  /* 0x0000001d001dc207 */ /* 0x000fe20002800000 */
[----:B------:R-:W-:-:S04]  /*06c0*/  @!P4 IMAD.MOV.U32 R0, RZ, RZ, R3 ;  /* 0x000000ffff00c224 */ /* 0x000fc800078e0003 */
[----:B------:R-:W-:Y:S01]  /*06d0*/  @!P4 IMAD.MOV.U32 R2, RZ, RZ, R29 ;  /* 0x000000ffff02c224 */ /* 0x000fe200078e001d */
[----:B------:R-:W-:Y:S02]  /*06e0*/  @!P4 FSEL R0, R0, R31, P5 ;  /* 0x0000001f0000c208 */ /* 0x000fe40002800000 */
[----:B------:R-:W-:Y:S02]  /*06f0*/  ISETP.GE.U32.AND P5, PT, R4, R8, PT ;  /* 0x000000080400720c */ /* 0x000fe40003fa6070 */
[----:B------:R-:W-:Y:S02]  /*0700*/  @!P4 LOP3.LUT R31, R31, 0x80000, RZ, 0xfc, !PT ;  /* 0x000800001f1fc812 */ /* 0x000fe400078efcff */
[----:B------:R-:W-:Y:S02]  /*0710*/  ISETP.GE.AND.EX P5, PT, R5, R9, PT, P5 ;  /* 0x000000090500720c */ /* 0x000fe40003fa6350 */
[----:B------:R-:W-:-:S11]  /*0720*/  @!P4 SEL R3, R31, R0, P6 ;  /* 0x000000001f03c207 */ /* 0x000fd60003000000 */
[----:B------:R-:W0:Y:S01]  /*0730*/  @!P5 LDC.64 R24, c[0x0][0x218] ;  /* 0x00008600ff18db82 */ /* 0x000e220000000a00 */
[----:B------:R-:W-:-:S04]  /*0740*/  @!P5 IMAD.WIDE.U32 R28, R8, UR8, R4 ;  /* 0x00000008081cdc25 */ /* 0x000fc8000f8e0004 */
[----:B------:R-:W-:Y:S01]  /*0750*/  @!P5 IMAD R0, R9, UR8, R29 ;  /* 0x000000080900dc24 */ /* 0x000fe2000f8e021d */
[----:B0-----:R-:W-:-:S04]  /*0760*/  @!P5 LEA R24, P6, R28, R24, 0x3 ;  /* 0x000000181c18d211 */ /* 0x001fc800078c18ff */
[----:B------:R-:W-:-:S05]  /*0770*/  @!P5 LEA.HI.X R25, R28, R25, R0, 0x3, P6 ;  /* 0x000000191c19d211 */ /* 0x000fca00030f1c00 */
[----:B------:R-:W2:Y:S01]  /*0780*/  @!P5 LDG.E.64 R20, desc[UR6][R24.64] ;  /* 0x000000061814d981 */ /* 0x000ea2000c1e1b00 */
[----:B------:R-:W-:Y:S02]  /*0790*/  @!P5 IMAD.MOV.U32 R0, RZ, RZ, R2 ;  /* 0x000000ffff00d224 */ /* 0x000fe400078e0002 */
[----:B------:R-:W-:Y:S02]  /*07a0*/  @!P5 IMAD.MOV.U32 R5, RZ, RZ, R3 ;  /* 0x000000ffff05d224 */ /* 0x000fe400078e0003 */
[----:B------:R-:W-:Y:S01]  /*07b0*/  VIADD R4, R4, UR4 ;  /* 0x0000000404047c36 */ /* 0x000fe20008000000 */
[----:B--2---:R-:W-:Y:S01]  /*07c0*/  @!P5 DSETP.MAX.AND P6, P0, R2, R20, PT ;  /* 0x000000140200d22a */ /* 0x004fe200038cf000 */
[----:B------:R-:W-:Y:S02]  /*07d0*/  @!P5 IMAD.MOV.U32 R29, RZ, RZ, R20 ;  /* 0x000000ffff1dd224 */ /* 0x000fe400078e0014 */
[----:B------:R-:W-:-:S03]  /*07e0*/  @!P5 IMAD.MOV.U32 R28, RZ, RZ, R21 ;  /* 0x000000ffff1cd224 */ /* 0x000fc600078e0015 */
[----:B------:R-:W-:Y:S02]  /*07f0*/  @!P5 SEL R2, R0, R29, P6 ;  /* 0x0000001d0002d207 */ /* 0x000fe40003000000 */
[----:B------:R-:W-:Y:S02]  /*0800*/  @!P5 FSEL R0, R5, R28, P6 ;  /* 0x0000001c0500d208 */ /* 0x000fe40003000000 */
[----:B------:R-:W-:Y:S02]  /*0810*/  SHF.R.S32.HI R5, RZ, 0x1f, R4 ;  /* 0x0000001fff057819 */ /* 0x000fe40000011404 */
[----:B------:R-:W-:Y:S02]  /*0820*/  ISETP.GE.U32.AND P6, PT, R4, R8, PT ;  /* 0x000000080400720c */ /* 0x000fe40003fc6070 */
[----:B------:R-:W-:Y:S02]  /*0830*/  @!P5 LOP3.LUT R29, R28, 0x80000, RZ, 0xfc, !PT ;  /* 0x000800001c1dd812 */ /* 0x000fe400078efcff */
[----:B------:R-:W-:-:S02]  /*0840*/  ISETP.GE.AND.EX P1, PT, R5, R9, PT, P6 ;  /* 0x000000090500720c */ /* 0x000fc40003f26360 */
[----:B------:R-:W-:Y:S02]  /*0850*/  @!P5 SEL R3, R29, R0, P0 ;  /* 0x000000001d03d207 */ /* 0x000fe40000000000 */
[----:B------:R-:W-:-:S09]  /*0860*/  P2R R0, PR, RZ, 0x2 ;  /* 0x00000002ff007803 */ /* 0x000fd20000000000 */
[----:B------:R-:W0:Y:S01]  /*0870*/  @!P1 LDC.64 R24, c[0x0][0x218] ;  /* 0x00008600ff189b82 */ /* 0x000e220000000a00 */
[----:B------:R-:W-:-:S04]  /*0880*/  @!P1 IMAD.WIDE.U32 R4, R8, UR8, R4 ;  /* 0x0000000808049c25 */ /* 0x000fc8000f8e0004 */
[----:B------:R-:W-:Y:S01]  /*0890*/  @!P1 IMAD R5, R9, UR8, R5 ;  /* 0x0000000809059c24 */ /* 0x000fe2000f8e0205 */
[----:B0-----:R-:W-:-:S04]  /*08a0*/  @!P1 LEA R24, P6, R4, R24, 0x3 ;  /* 0x0000001804189211 */ /* 0x001fc800078c18ff */
[----:B------:R-:W-:-:S05]  /*08b0*/  @!P1 LEA.HI.X R25, R4, R25, R5, 0x3, P6 ;  /* 0x0000001904199211 */ /* 0x000fca00030f1c05 */
[----:B------:R-:W2:Y:S01]  /*08c0*/  @!P1 LDG.E.64 R22, desc[UR6][R24.64] ;  /* 0x0000000618169981 */ /* 0x000ea2000c1e1b00 */
[----:B------:R-:W-:Y:S01]  /*08d0*/  @!P1 MOV R4, R2 ;  /* 0x0000000200049202 */ /* 0x000fe20000000f00 */
[----:B------:R-:W-:Y:S01]  /*08e0*/  @!P1 IMAD.MOV.U32 R5, RZ, RZ, R3 ;  /* 0x000000ffff059224 */ /* 0x000fe200078e0003 */
[----:B------:R-:W0:Y:S01]  /*08f0*/  S2UR UR5, SR_CgaCtaId ;  /* 0x00000000000579c3 */ /* 0x000e220000008800 */
[----:B------:R-:W-:Y:S01]  /*0900*/  UMOV UR4, 0x400 ;  /* 0x0000040000047882 */ /* 0x000fe20000000000 */
[----:B------:R-:W-:Y:S01]  /*0910*/  BSSY B0, `(.L_x_11265) ;  /* 0x000005e000007945 */ /* 0x000fe20003800000 */
[----:B0-----:R-:W-:-:S03]  /*0920*/  ULEA UR4, UR5, UR4, 0x18 ;  /* 0x0000000405047291 */ /* 0x001fc6000f8ec03f */
[----:B------:R-:W-:Y:S02]  /*0930*/  ULDC UR5, c[0x0][0x0] ;  /* 0x0000000000057ab9 */ /* 0x000fe40000000800 */
[----:B------:R-:W-:Y:S01]  /*0940*/  USHF.R.U32.HI UR5, URZ, 0x5, UR5 ;  /* 0x000000053f057899 */ /* 0x000fe20008011605 */
[----:B------:R-:W-:Y:S06]  /*0950*/  BAR.SYNC.DEFER_BLOCKING 0x0 ;  /* 0x0000000000007b1d */ /* 0x000fec0000010000 */
[----:B--2---:R-:W-:Y:S01]  /*0960*/  @!P1 DSETP.MAX.AND P6, P0, R2, R22, PT ;  /* 0x000000160200922a */ /* 0x004fe200038cf000 */
[----:B------:R-:W-:-:S02]  /*0970*/  @!P1 IMAD.MOV.U32 R29, RZ, RZ, R22 ;  /* 0x000000ffff1d9224 */ /* 0x000fc400078e0016 */
[----:B------:R-:W-:-:S03]  /*0980*/  @!P1 IMAD.MOV.U32 R28, RZ, RZ, R23 ;  /* 0x000000ffff1c9224 */ /* 0x000fc600078e0017 */
[----:B------:R-:W-:Y:S02]  /*0990*/  @!P1 SEL R2, R4, R29, P6 ;  /* 0x0000001d04029207 */ /* 0x000fe40003000000 */
[----:B------:R-:W-:Y:S02]  /*09a0*/  @!P1 FSEL R4, R5, R28, P6 ;  /* 0x0000001c05049208 */ /* 0x000fe40003000000 */
[----:B------:R-:W-:-:S04]  /*09b0*/  @!P1 LOP3.LUT R5, R28, 0x80000, RZ, 0xfc, !PT ;  /* 0x000800001c059812 */ /* 0x000fc800078efcff */
[----:B------:R-:W-:Y:S02]  /*09c0*/  @!P1 SEL R3, R5, R4, P0 ;  /* 0x0000000405039207 */ /* 0x000fe40000000000 */
[----:B------:R-:W-:Y:S01]  /*09d0*/  SHFL.DOWN PT, R4, R2, 0x10, 0x1f ;  /* 0x0a001f0002047f89 */ /* 0x000fe200000e0000 */
[----:B------:R-:W-:Y:S02]  /*09e0*/  ISETP.NE.AND P1, PT, R27, RZ, PT ;  /* 0x000000ff1b00720c */ /* 0x000fe40003f25270 */
[----:B------:R-:W-:Y:S01]  /*09f0*/  ISETP.NE.AND P0, PT, R26, RZ, PT ;  /* 0x000000ff1a00720c */ /* 0x000fe20003f05270 */
        /* <DEDUP_REMOVED lines=14> */
[----:B------:R-:W-:Y:S02]  /*0ae0*/  VIADD R26, R6, 0x1f ;  /* 0x0000001f061a7836 */ /* 0x000fe40000000000 */
        /* <DEDUP_REMOVED lines=10> */
[----:B------:R-:W-:Y:S02]  /*0b90*/  SHF.R.S32.HI R3, RZ, 0x1f, R6 ;  /* 0x0000001fff037819 */ /* 0x000fe40000011406 */
[----:B------:R-:W-:Y:S01]  /*0ba0*/  FSEL R4, R2, R24, !P6 ;  /* 0x0000001802047208 */ /* 0x000fe20007000000 */
[----:B------:R-:W-:Y:S01]  /*0bb0*/  IMAD.MOV.U32 R24, RZ, RZ, -0x1 ;  /* 0xffffffffff187424 */ /* 0x000fe200078e00ff */
[----:B------:R-:W-:-:S04]  /*0bc0*/  LEA.HI R3, R3, R6, RZ, 0x5 ;  /* 0x0000000603037211 */ /* 0x000fc800078f28ff */
[----:B------:R-:W-:-:S05]  /*0bd0*/  LOP3.LUT R27, R3, 0xffffffe0, RZ, 0xc0, !PT ;  /* 0xffffffe0031b7812 */ /* 0x000fca00078ec0ff */
[----:B------:R-:W-:-:S05]  /*0be0*/  IMAD.IADD R27, R6, 0x1, -R27 ;  /* 0x00000001061b7824 */ /* 0x000fca00078e0a1b */
[C---:B------:R-:W-:Y:S02]  /*0bf0*/  ISETP.NE.AND P6, PT, R27.reuse, RZ, PT ;  /* 0x000000ff1b00720c */ /* 0x040fe40003fc5270 */
[----:B------:R-:W-:Y:S02]  /*0c00*/  LEA R27, R27, UR4, 0x3 ;  /* 0x000000041b1b7c11 */ /* 0x000fe4000f8e18ff */
[----:B------:R-:W-:-:S09]  /*0c10*/  P2R R2, PR, RZ, 0x40 ;  /* 0x00000040ff027803 */ /* 0x000fd20000000000 */
[----:B------:R-:W-:-:S04]  /*0c20*/  @!P6 SHF.R.S32.HI R3, RZ, 0x5, R3 ;  /* 0x00000005ff03e819 */ /* 0x000fc80000011403 */
[----:B------:R-:W-:-:S05]  /*0c30*/  @!P6 LEA R3, R3, UR4, 0x3 ;  /* 0x000000040303ec11 */ /* 0x000fca000f8e18ff */
[----:B------:R0:W-:Y:S01]  /*0c40*/  @!P6 STS.64 [R3], R4 ;  /* 0x000000040300e388 */ /* 0x0001e20000000a00 */
[----:B------:R-:W-:Y:S01]  /*0c50*/  BAR.SYNC.DEFER_BLOCKING 0x0 ;  /* 0x0000000000007b1d */ /* 0x000fe20000010000 */
[----:B------:R-:W-:-:S04]  /*0c60*/  ISETP.GE.AND P6, PT, R6, UR5, PT ;  /* 0x0000000506007c0c */ /* 0x000fc8000bfc6270 */
[----:B0-----:R-:W-:-:S09]  /*0c70*/  P2R R3, PR, RZ, 0x40 ;  /* 0x00000040ff037803 */ /* 0x001fd20000000000 */
        /* <DEDUP_REMOVED lines=34> */
.L_x_11323:
[----:B------:R-:W-:Y:S02]  /*0ea0*/  IMAD.MOV.U32 R26, RZ, RZ, R31 ;  /* 0x000000ffff1a7224 */ /* 0x000fe400078e001f */
[----:B------:R-:W-:-:S06]  /*0eb0*/  IMAD.MOV.U32 R27, RZ, RZ, R5 ;  /* 0x000000ffff1b7224 */ /* 0x000fcc00078e0005 */
[----:B-12---:R-:W-:-:S06]  /*0ec0*/  DSETP.GEU.AND P6, PT, R26, R24, PT ;  /* 0x000000181a00722a */ /* 0x006fcc0003fce000 */
[----:B------:R-:W-:Y:S02]  /*0ed0*/  FSEL R24, R24, R31, !P6 ;  /* 0x0000001f18187208 */ /* 0x000fe40007000000 */
[----:B------:R-:W-:-:S07]  /*0ee0*/  FSEL R25, R25, R5, !P6 ;  /* 0x0000000519197208 */ /* 0x000fce0007000000 */
.L_x_11266:
[----:B------:R-:W-:Y:S05]  /*0ef0*/  BSYNC B0 ;  /* 0x0000000000007941 */ /* 0x000fea0003800000 */
.L_x_11265:
        /* <DEDUP_REMOVED lines=57> */
[C---:B------:R-:W-:Y:S01]  /*1290*/  DADD R30, R32.reuse, +INF ;  /* 0x7ff00000201e7429 */ /* 0x040fe20000000000 */
[----:B------:R-:W-:Y:S01]  /*12a0*/  P2R R27, PR, RZ, 0x1 ;  /* 0x00000001ff1b7803 */ /* 0x000fe20000000000 */
[----:B------:R-:W-:-:S08]  /*12b0*/  DSETP.GEU.AND P0, PT, R32, RZ, PT ;  /* 0x000000ff2000722a */ /* 0x000fd00003f0e000 */
[----:B------:R-:W-:Y:S02]  /*12c0*/  FSEL R30, R30, RZ, P0 ;  /* 0x000000ff1e1e7208 */ /* 0x000fe40000000000 */
[----:B------:R-:W-:Y:S02]  /*12d0*/  FSEL R31, R31, RZ, P0 ;  /* 0x000000ff1f1f7208 */ /* 0x000fe40000000000 */
[----:B------:R-:W-:Y:S02]  /*12e0*/  ISETP.NE.AND P0, PT, R27, RZ, PT ;  /* 0x000000ff1b00720c */ /* 0x000fe40003f05270 */
[----:B------:R-:W-:-:S04]  /*12f0*/  @!P6 LEA.HI R27, R26, R26, RZ, 0x1 ;  /* 0x0000001a1a1be211 */ /* 0x000fc800078f08ff */
[----:B------:R-:W-:-:S04]  /*1300*/  @!P6 SHF.R.S32.HI R27, RZ, 0x1, R27 ;  /* 0x00000001ff1be819 */ /* 0x000fc8000001141b */
[----:B------:R-:W-:Y:S01]  /*1310*/  @!P6 IADD3 R26, R26, -R27, RZ ;  /* 0x8000001b1a1ae210 */ /* 0x000fe20007ffe0ff */
[----:B------:R-:W-:-:S03]  /*1320*/  @!P6 IMAD R29, R27, 0x100000, R29 ;  /* 0x001000001b1de824 */ /* 0x000fc600078e021d */
[----:B------:R-:W-:Y:S01]  /*1330*/  @!P6 LEA R27, R26, 0x3ff00000, 0x14 ;  /* 0x3ff000001a1be811 */ /* 0x000fe200078ea0ff */
[----:B------:R-:W-:-:S06]  /*1340*/  @!P6 IMAD.MOV.U32 R26, RZ, RZ, RZ ;  /* 0x000000ffff1ae224 */ /* 0x000fcc00078e00ff */
[----:B------:R-:W-:-:S11]  /*1350*/  @!P6 DMUL R30, R28, R26 ;  /* 0x0000001a1c1ee228 */ /* 0x000fd60000000000 */
.L_x_11271:
[----:B------:R-:W-:Y:S05]  /*1360*/  BSYNC B1 ;  /* 0x0000000000017941 */ /* 0x000fea0003800000 */
.L_x_11270:
[----:B------:R-:W-:-:S11]  /*1370*/  DADD R26, RZ, R30 ;  /* 0x00000000ff1a7229 */ /* 0x000fd6000000001e */
.L_x_11269:
[----:B------:R-:W-:Y:S05]  /*1380*/  BSYNC B0 ;  /* 0x0000000000007941 */ /* 0x000fea0003800000 */
.L_x_11268:
        /* <DEDUP_REMOVED lines=54> */
[----:B------:R-:W-:Y:S02]  /*16f0*/  @!P6 LEA.HI R35, R32, R32, RZ, 0x1 ;  /* 0x000000202023e211 */ /* 0x000fe400078f08ff */
[----:B------:R-:W-:Y:S02]  /*1700*/  FSEL R29, R29, RZ, P0 ;  /* 0x000000ff1d1d7208 */ /* 0x000fe40000000000 */
[----:B------:R-:W-:Y:S02]  /*1710*/  @!P6 SHF.R.S32.HI R35, RZ, 0x1, R35 ;  /* 0x00000001ff23e819 */ /* 0x000fe40000011423 */
[----:B------:R-:W-:-:S03]  /*1720*/  ISETP.NE.AND P0, PT, R33, RZ, PT ;  /* 0x000000ff2100720c */ /* 0x000fc60003f05270 */
[----:B------:R-:W-:Y:S02]  /*1730*/  @!P6 IMAD.IADD R32, R32, 0x1, -R35 ;  /* 0x000000012020e824 */ /* 0x000fe400078e0a23 */
[----:B------:R-:W-:-:S03]  /*1740*/  @!P6 IMAD R31, R35, 0x100000, R31 ;  /* 0x00100000231fe824 */ /* 0x000fc600078e021f */
[----:B------:R-:W-:Y:S01]  /*1750*/  @!P6 LEA R33, R32, 0x3ff00000, 0x14 ;  /* 0x3ff000002021e811 */ /* 0x000fe200078ea0ff */
[----:B------:R-:W-:-:S06]  /*1760*/  @!P6 IMAD.MOV.U32 R32, RZ, RZ, RZ ;  /* 0x000000ffff20e224 */ /* 0x000fcc00078e00ff */
[----:B------:R-:W-:-:S11]  /*1770*/  @!P6 DMUL R28, R30, R32 ;  /* 0x000000201e1ce228 */ /* 0x000fd60000000000 */
.L_x_11275:
[----:B------:R-:W-:Y:S05]  /*1780*/  BSYNC B1 ;  /* 0x0000000000017941 */ /* 0x000fea0003800000 */
.L_x_11274:
[----:B------:R-:W-:-:S11]  /*1790*/  DADD R26, R26, R28 ;  /* 0x000000001a1a7229 */ /* 0x000fd6000000001c */
.L_x_11273:
[----:B------:R-:W-:Y:S05]  /*17a0*/  BSYNC B0 ;  /* 0x0000000000007941 */ /* 0x000fea0003800000 */
.L_x_11272:
        /* <DEDUP_REMOVED lines=54> */
[C---:B------:R-:W-:Y:S02]  /*1b10*/  @!P6 LEA.HI R35, R32.reuse, R32, RZ, 0x1 ;  /* 0x000000202023e211 */ /* 0x040fe400078f08ff */
[----:B------:R-:W-:Y:S02]  /*1b20*/  FSEL R29, R29, RZ, P0 ;  /* 0x000000ff1d1d7208 */ /* 0x000fe40000000000 */
[----:B------:R-:W-:Y:S02]  /*1b30*/  @!P6 SHF.R.S32.HI R35, RZ, 0x1, R35 ;  /* 0x00000001ff23e819 */ /* 0x000fe40000011423 */
[----:B------:R-:W-:Y:S02]  /*1b40*/  ISETP.NE.AND P0, PT, R33, RZ, PT ;  /* 0x000000ff2100720c */ /* 0x000fe40003f05270 */
[----:B------:R-:W-:Y:S01]  /*1b50*/  @!P6 IADD3 R32, R32, -R35, RZ ;  /* 0x800000232020e210 */ /* 0x000fe20007ffe0ff */
[----:B------:R-:W-:-:S03]  /*1b60*/  @!P6 IMAD R31, R35, 0x100000, R31 ;  /* 0x00100000231fe824 */ /* 0x000fc600078e021f */
[----:B------:R-:W-:Y:S01]  /*1b70*/  @!P6 LEA R33, R32, 0x3ff00000, 0x14 ;  /* 0x3ff000002021e811 */ /* 0x000fe200078ea0ff */
[----:B------:R-:W-:-:S06]  /*1b80*/  @!P6 IMAD.MOV.U32 R32, RZ, RZ, RZ ;  /* 0x000000ffff20e224 */ /* 0x000fcc00078e00ff */
[----:B------:R-:W-:-:S11]  /*1b90*/  @!P6 DMUL R28, R30, R32 ;  /* 0x000000201e1ce228 */ /* 0x000fd60000000000 */
.L_x_11279:
[----:B------:R-:W-:Y:S05]  /*1ba0*/  BSYNC B1 ;  /* 0x0000000000017941 */ /* 0x000fea0003800000 */
.L_x_11278:
[----:B------:R-:W-:-:S11]  /*1bb0*/  DADD R26, R26, R28 ;  /* 0x000000001a1a7229 */ /* 0x000fd6000000001c */
.L_x_11277:
[----:B------:R-:W-:Y:S05]  /*1bc0*/  BSYNC B0 ;  /* 0x0000000000007941 */ /* 0x000fea0003800000 */
.L_x_11276:
        /* <DEDUP_REMOVED lines=63> */
.L_x_11283:
[----:B------:R-:W-:Y:S05]  /*1fc0*/  BSYNC B1 ;  /* 0x0000000000017941 */ /* 0x000fea0003800000 */
.L_x_11282:
[----:B------:R-:W-:-:S11]  /*1fd0*/  DADD R26, R26, R28 ;  /* 0x000000001a1a7229 */ /* 0x000fd6000000001c */
.L_x_11281:
[----:B------:R-:W-:Y:S05]  /*1fe0*/  BSYNC B0 ;  /* 0x0000000000007941 */ /* 0x000fea0003800000 */
.L_x_11280:
        /* <DEDUP_REMOVED lines=60> */
[----:B------:R-:W-:Y:S02]  /*23b0*/  @!P6 LEA R33, R32, 0x3ff00000, 0x14 ;  /* 0x3ff000002021e811 */ /* 0x000fe400078ea0ff */
[----:B------:R-:W-:-:S06]  /*23c0*/  @!P6 MOV R32, RZ ;  /* 0x000000ff0020e202 */ /* 0x000fcc0000000f00 */
[----:B------:R-:W-:-:S11]  /*23d0*/  @!P6 DMUL R28, R30, R32 ;  /* 0x000000201e1ce228 */ /* 0x000fd60000000000 */
.L_x_11287:
[----:B------:R-:W-:Y:S05]  /*23e0*/  BSYNC B1 ;  /* 0x0000000000017941 */ /* 0x000fea0003800000 */
.L_x_11286:
[----:B------:R-:W-:-:S11]  /*23f0*/  DADD R26, R26, R28 ;  /* 0x000000001a1a7229 */ /* 0x000fd6000000001c */
.L_x_11285:
[----:B------:R-:W-:Y:S05]  /*2400*/  BSYNC B0 ;  /* 0x0000000000007941 */ /* 0x000fea0003800000 */
.L_x_11284:
        /* <DEDUP_REMOVED lines=63> */
.L_x_11291:
[----:B------:R-:W-:Y:S05]  /*2800*/  BSYNC B1 ;  /* 0x0000000000017941 */ /* 0x000fea0003800000 */
.L_x_11290:
[----:B------:R-:W-:-:S11]  /*2810*/  DADD R26, R26, R28 ;  /* 0x000000001a1a7229 */ /* 0x000fd6000000001c */
.L_x_11289:
[----:B------:R-:W-:Y:S05]  /*2820*/  BSYNC B0 ;  /* 0x0000000000007941 */ /* 0x000fea0003800000 */
.L_x_11288:
        /* <DEDUP_REMOVED lines=64> */
.L_x_11295:
[----:B------:R-:W-:Y:S05]  /*2c30*/  BSYNC B1 ;  /* 0x0000000000017941 */ /* 0x000fea0003800000 */
.L_x_11294:
[----:B------:R-:W-:-:S11]  /*2c40*/  DADD R26, R26, R32 ;  /* 0x000000001a1a7229 */ /* 0x000fd60000000020 */
.L_x_11293:
[----:B------:R-:W-:Y:S05]  /*2c50*/  BSYNC B0 ;  /* 0x0000000000007941 */ /* 0x000fea0003800000 */
.L_x_11292:
        /* <DEDUP_REMOVED lines=8> */
[----:B------:R-:W0:Y:S02]  /*2ce0*/  SHFL.DOWN PT, R2, R26, 0x10, 0x1f ;  /* 0x0a001f001a027f89 */ /* 0x000e2400000e0000 */
[----:B0-----:R-:W-:Y:S01]  /*2cf0*/  DADD R30, R2, R26 ;  /* 0x00000000021e7229 */ /* 0x001fe2000000001a */
[----:B------:R-:W-:-:S06]  /*2d00*/  SHF.R.S32.HI R27, RZ, 0x1f, R6 ;  /* 0x0000001fff1b7819 */ /* 0x000fcc0000011406 */
[----:B------:R-:W-:Y:S04]  /*2d10*/  SHFL.DOWN PT, R3, R31, 0x8, 0x1f ;  /* 0x09001f001f037f89 */ /* 0x000fe800000e0000 */
[----:B------:R-:W0:Y:S02]  /*2d20*/  SHFL.DOWN PT, R2, R30, 0x8, 0x1f ;  /* 0x09001f001e027f89 */ /* 0x000e2400000e0000 */
[----:B0-----:R-:W-:Y:S01]  /*2d30*/  DADD R34, R30, R2 ;  /* 0x000000001e227229 */ /* 0x001fe20000000002 */
[----:B------:R-:W-:-:S04]  /*2d40*/  LEA.HI R30, R27, R6, RZ, 0x5 ;  /* 0x000000061b1e7211 */ /* 0x000fc800078f28ff */
[----:B------:R-:W-:Y:S02]  /*2d50*/  @!P1 SHF.R.S32.HI R4, RZ, 0x5, R30 ;  /* 0x00000005ff049819 */ /* 0x000fe4000001141e */
[----:B------:R-:W-:Y:S02]  /*2d60*/  SHFL.DOWN PT, R3, R35, 0x4, 0x1f ;  /* 0x08801f0023037f89 */ /* 0x000fe400000e0000 */
[----:B------:R-:W-:Y:S02]  /*2d70*/  @!P1 LEA R31, R4, UR4, 0x3 ;  /* 0x00000004041f9c11 */ /* 0x000fe4000f8e18ff */
        /* <DEDUP_REMOVED lines=8> */
[----:B------:R-:W-:-:S04]  /*2e00*/  LOP3.LUT R3, R30, 0xffffffe0, RZ, 0xc0, !PT ;  /* 0xffffffe01e037812 */ /* 0x000fc800078ec0ff */
[----:B------:R-:W-:Y:S02]  /*2e10*/  IADD3 R4, -R3, R6, RZ ;  /* 0x0000000603047210 */ /* 0x000fe40007ffe1ff */
[----:B------:R0:W-:Y:S01]  /*2e20*/  @!P1 STS.64 [R31], R26 ;  /* 0x0000001a1f009388 */ /* 0x0001e20000000a00 */
[----:B------:R-:W-:Y:S01]  /*2e30*/  CS2R R2, SRZ ;  /* 0x0000000000027805 */ /* 0x000fe2000001ff00 */
[----:B------:R-:W-:Y:S01]  /*2e40*/  BAR.SYNC.DEFER_BLOCKING 0x0 ;  /* 0x0000000000007b1d */ /* 0x000fe20000010000 */
[----:B------:R-:W-:Y:S02]  /*2e50*/  LEA R4, R4, UR4, 0x3 ;  /* 0x0000000404047c11 */ /* 0x000fe4000f8e18ff */
[----:B------:R-:W-:-:S03]  /*2e60*/  ISETP.NE.AND P1, PT, R33, RZ, PT ;  /* 0x000000ff2100720c */ /* 0x000fc60003f25270 */
        /* <DEDUP_REMOVED lines=17> */
[----:B0-----:R0:W2:Y:S04]  /*2f80*/  SHFL.DOWN PT, R4, R3, 0x1, 0x1f ;  /* 0x08201f0003047f89 */ /* 0x0010a800000e0000 */
[----:B------:R0:W3:Y:S02]  /*2f90*/  SHFL.DOWN PT, R30, R2, 0x1, 0x1f ;  /* 0x08201f00021e7f89 */ /* 0x0000e400000e0000 */
.L_x_11334:
[----:B---3--:R-:W-:Y:S02]  /*2fa0*/  IMAD.MOV.U32 R26, RZ, RZ, R30 ;  /* 0x000000ffff1a7224 */ /* 0x008fe400078e001e */
[----:B--2---:R-:W-:-:S06]  /*2fb0*/  IMAD.MOV.U32 R27, RZ, RZ, R4 ;  /* 0x000000ffff1b7224 */ /* 0x004fcc00078e0004 */
[----:B0-----:R-:W-:-:S11]  /*2fc0*/  DADD R2, R2, R26 ;  /* 0x0000000002027229 */ /* 0x001fd6000000001a */
.L_x_11297:
[----:B------:R-:W-:Y:S05]  /*2fd0*/  BSYNC B0 ;  /* 0x0000000000007941 */ /* 0x000fea0003800000 */
.L_x_11296:
[----:B------:R-:W-:Y:S01]  /*2fe0*/  ISETP.NE.AND P6, PT, R5, RZ, PT ;  /* 0x000000ff0500720c */ /* 0x000fe20003fc5270 */
[----:B------:R-:W-:Y:S05]  /*2ff0*/  WARPSYNC.ALL ;  /* 0x0000000000007948 */ /* 0x000fea0003800000 */
[----:B------:R-:W-:-:S07]  /*3000*/  IMAD.MOV.U32 R28, RZ, RZ, -0x3ff ;  /* 0xfffffc01ff1c7424 */ /* 0x000fce00078e00ff */
[----:B--2---:R-:W-:Y:S01]  /*3010*/  @!P6 STS.64 [UR4], R2 ;  /* 0x00000002ff00e988 */ /* 0x004fe20008000a04 */
[----:B------:R-:W-:Y:S06]  /*3020*/  BAR.SYNC.DEFER_BLOCKING 0x0 ;  /* 0x0000000000007b1d */ /* 0x000fec0000010000 */
[----:B0-----:R-:W0:Y:S02]  /*3030*/  LDS.64 R26, [UR4] ;  /* 0x00000004ff1a7984 */ /* 0x001e240008000a00 */
[----:B0-----:R-:W-:Y:S01]  /*3040*/  ISETP.GT.AND P6, PT, R27, 0xfffff, PT ;  /* 0x000fffff1b00780c */ /* 0x001fe20003fc4270 */
        /* <DEDUP_REMOVED lines=16> */
.L_x_11299:
[C---:B------:R-:W-:Y:S01]  /*3150*/  LOP3.LUT R2, R27.reuse, 0x800fffff, RZ, 0xc0, !PT ;  /* 0x800fffff1b027812 */ /* 0x040fe200078ec0ff */
[----:B------:R-:W-:Y:S01]  /*3160*/  IMAD.MOV.U32 R4, RZ, RZ, R26 ;  /* 0x000000ffff047224 */ /* 0x000fe200078e001a */
[----:B------:R-:W-:Y:S01]  /*3170*/  UMOV UR4, 0x3ae80f1e ;  /* 0x3ae80f1e00047882 */ /* 0x000fe20000000000 */
[----:B------:R-:W-:Y:S01]  /*3180*/  IMAD.MOV.U32 R26, RZ, RZ, RZ ;  /* 0x000000ffff1a7224 */ /* 0x000fe200078e00ff */
[----:B------:R-:W-:Y:S01]  /*3190*/  LOP3.LUT R5, R2, 0x3ff00000, RZ, 0xfc, !PT ;  /* 0x3ff0000002057812 */ /* 0x000fe200078efcff */
[----:B------:R-:W-:Y:S01]  /*31a0*/  UMOV UR5, 0x3eb1380b ;  /* 0x3eb1380b00057882 */ /* 0x000fe20000000000 */
[----:B------:R-:W-:Y:S02]  /*31b0*/  LEA.HI R2, R27, R28, RZ, 0xc ;  /* 0x0000001c1b027211 */ /* 0x000fe400078f60ff */
[----:B------:R-:W-:-:S13]  /*31c0*/  ISETP.GE.AND P6, PT, R5, 0x3ff6a09f, PT ;  /* 0x3ff6a09f0500780c */ /* 0x000fda0003fc6270 */
[----:B------:R-:W-:Y:S02]  /*31d0*/  @P6 VIADD R3, R5, 0xfff00000 ;  /* 0xfff0000005036836 */ /* 0x000fe40000000000 */
[----:B------:R-:W-:Y:S02]  /*31e0*/  @P6 VIADD R2, R2, 0x1 ;  /* 0x0000000102026836 */ /* 0x000fe40000000000 */
[----:B------:R-:W-:Y:S01]  /*31f0*/  @P6 IMAD.MOV.U32 R5, RZ, RZ, R3 ;  /* 0x000000ffff056224 */ /* 0x000fe200078e0003 */
[----:B------:R-:W-:Y:S02]  /*3200*/  MOV R3, 0x43300000 ;  /* 0x4330000000037802 */ /* 0x000fe40000000f00 */
[----:B------:R-:W-:-:S03]  /*3210*/  LOP3.LUT R2, R2, 0x80000000, RZ, 0x3c, !PT ;  /* 0x8000000002027812 */ /* 0x000fc600078e3cff */
[----:B------:R-:W-:-:S06]  /*3220*/  DADD R28, R4, 1 ;  /* 0x3ff00000041c7429 */ /* 0x000fcc0000000000 */
[----:B------:R-:W0:Y:S02]  /*3230*/  MUFU.RCP64H R27, R29 ;  /* 0x0000001d001b7308 */ /* 0x000e240000001800 */
[----:B0-----:R-:W-:-:S08]  /*3240*/  DFMA R30, -R28, R26, 1 ;  /* 0x3ff000001c1e742b */ /* 0x001fd0000000011a */
[----:B------:R-:W-:-:S08]  /*3250*/  DFMA R30, R30, R30, R30 ;  /* 0x0000001e1e1e722b */ /* 0x000fd0000000001e */
[----:B------:R-:W-:Y:S02]  /*3260*/  DFMA R26, R26, R30, R26 ;  /* 0x0000001e1a1a722b */ /* 0x000fe4000000001a */
[----:B------:R-:W-:-:S08]  /*3270*/  DADD R30, R4, -1 ;  /* 0xbff00000041e7429 */ /* 0x000fd00000000000 */
        /* <DEDUP_REMOVED lines=31> */
[----:B------:R-:W-:Y:S01]  /*3470*/  DADD R28, R2, -UR4 ;  /* 0x80000004021c7e29 */ /* 0x000fe20008000000 */
[----:B------:R-:W-:Y:S01]  /*3480*/  UMOV UR4, 0xfefa39ef ;  /* 0xfefa39ef00047882 */ /* 0x000fe20000000000 */
[----:B------:R-:W-:-:S04]  /*3490*/  UMOV UR5, 0x3fe62e42 ;  /* 0x3fe62e4200057882 */ /* 0x000fc80000000000 */
[----:B------:R-:W-:Y:S02]  /*34a0*/  DFMA R26, R4, R30, R26 ;  /* 0x0000001e041a722b */ /* 0x000fe4000000001a */
[----:B------:R-:W-:-:S08]  /*34b0*/  DFMA R2, R28, UR4, R4 ;  /* 0x000000041c027c2b */ /* 0x000fd00008000004 */
[----:B------:R-:W-:Y:S01]  /*34c0*/  DFMA R30, -R28, UR4, R2 ;  /* 0x000000041c1e7c2b */ /* 0x000fe20008000102 */
[----:B------:R-:W-:Y:S01]  /*34d0*/  UMOV UR4, 0x3b39803f ;  /* 0x3b39803f00047882 */ /* 0x000fe20000000000 */
[----:B------:R-:W-:-:S06]  /*34e0*/  UMOV UR5, 0x3c7abc9e ;  /* 0x3c7abc9e00057882 */ /* 0x000fcc0000000000 */
[----:B------:R-:W-:-:S08]  /*34f0*/  DADD R30, -R4, R30 ;  /* 0x00000000041e7229 */ /* 0x000fd0000000011e */
[----:B------:R-:W-:-:S08]  /*3500*/  DADD R26, R26, -R30 ;  /* 0x000000001a1a7229 */ /* 0x000fd0000000081e */
[----:B------:R-:W-:-:S08]  /*3510*/  DFMA R26, R28, UR4, R26 ;  /* 0x000000041c1a7c2b */ /* 0x000fd0000800001a */
[----:B------:R-:W-:-:S11]  /*3520*/  DADD R2, R2, R26 ;  /* 0x0000000002027229 */ /* 0x000fd6000000001a */
.L_x_11300:
[----:B------:R-:W-:Y:S04]  /*3530*/  BSSY B0, `(.L_x_11301) ;  /* 0x000000c000007945 */ /* 0x000fe80003800000 */
[----:B------:R-:W-:Y:S05]  /*3540*/  @P0 BRA `(.L_x_11302) ;  /* 0x0000000000280947 */ /* 0x000fea0003800000 */
[--C-:B------:R-:W-:Y:S01]  /*3550*/  SHF.R.S32.HI R27, RZ, 0x1f, R6.reuse ;  /* 0x0000001fff1b7819 */ /* 0x100fe20000011406 */
[----:B------:R-:W-:Y:S01]  /*3560*/  IMAD.MOV.U32 R26, RZ, RZ, R6 ;  /* 0x000000ffff1a7224 */ /* 0x000fe200078e0006 */
[----:B-1----:R-:W-:Y:S01]  /*3570*/  DADD R4, R10, -R24 ;  /* 0x000000000a047229 */ /* 0x002fe20000000818 */
[----:B------:R-:W-:Y:S02]  /*3580*/  ULDC.64 UR4, c[0x0][0x210] ;  /* 0x0000840000047ab9 */ /* 0x000fe40000000a00 */
[----:B------:R-:W-:-:S04]  /*3590*/  IMAD.WIDE.U32 R26, R8, UR8, R26 ;  /* 0x00000008081a7c25 */ /* 0x000fc8000f8e001a */
[----:B------:R-:W-:Y:S01]  /*35a0*/  IMAD R11, R9, UR8, R27 ;  /* 0x00000008090b7c24 */ /* 0x000fe2000f8e021b */
[----:B------:R-:W-:Y:S01]  /*35b0*/  LEA R10, P0, R26, UR4, 0x3 ;  /* 0x000000041a0a7c11 */ /* 0x000fe2000f8018ff */
[----:B------:R-:W-:-:S03]  /*35c0*/  DADD R4, R4, -R2 ;  /* 0x0000000004047229 */ /* 0x000fc60000000802 */
[----:B------:R-:W-:-:S05]  /*35d0*/  LEA.HI.X R11, R26, UR5, R11, 0x3, P0 ;  /* 0x000000051a0b7c11 */ /* 0x000fca00080f1c0b */
[----:B------:R0:W-:Y:S04]  /*35e0*/  STG.E.64 desc[UR6][R10.64], R4 ;  /* 0x000000040a007986 */ /* 0x0001e8000c101b06 */
.L_x_11302:
[----:B------:R-:W-:Y:S05]  /*35f0*/  BSYNC B0 ;  /* 0x0000000000007941 */ /* 0x000fea0003800000 */
.L_x_11301:
[----:B------:R-:W-:Y:S04]  /*3600*/  BSSY B0, `(.L_x_11303) ;  /* 0x000000d000007945 */ /* 0x000fe80003800000 */
[----:B------:R-:W-:Y:S05]  /*3610*/  @P1 BRA `(.L_x_11304) ;  /* 0x00000000002c1947 */ /* 0x000fea0003800000 */
[----:B------:R-:W-:Y:S01]  /*3620*/  ULDC UR4, c[0x0][0x0] ;  /* 0x0000000000047ab9 */ /* 0x000fe20000000800 */
[----:B01----:R-:W-:Y:S01]  /*3630*/  DADD R4, R12, -R24 ;  /* 0x000000000c047229 */ /* 0x003fe20000000818 */
[----:B------:R-:W-:Y:S01]  /*3640*/  VIADD R10, R6, UR4 ;  /* 0x00000004060a7c36 */ /* 0x000fe20008000000 */
[----:B------:R-:W-:-:S04]  /*3650*/  ULDC.64 UR4, c[0x0][0x210] ;  /* 0x0000840000047ab9 */ /* 0x000fc80000000a00 */
[--C-:B------:R-:W-:Y:S02]  /*3660*/  SHF.R.S32.HI R11, RZ, 0x1f, R10.reuse ;  /* 0x0000001fff0b7819 */ /* 0x100fe4000001140a */
[----:B------:R-:W-:Y:S01]  /*3670*/  DADD R4, R4, -R2 ;  /* 0x0000000004047229 */ /* 0x000fe20000000802 */
[----:B------:R-:W-:-:S04]  /*3680*/  IMAD.WIDE.U32 R10, R8, UR8, R10 ;  /* 0x00000008080a7c25 */ /* 0x000fc8000f8e000a */
[----:B------:R-:W-:Y:S01]  /*3690*/  IMAD R11, R9, UR8, R11 ;  /* 0x00000008090b7c24 */ /* 0x000fe2000f8e020b */
[----:B------:R-:W-:-:S04]  /*36a0*/  LEA R12, P0, R10, UR4, 0x3 ;  /* 0x000000040a0c7c11 */ /* 0x000fc8000f8018ff */
[----:B------:R-:W-:-:S05]  /*36b0*/  LEA.HI.X R13, R10, UR5, R11, 0x3, P0 ;  /* 0x000000050a0d7c11 */ /* 0x000fca00080f1c0b */
[----:B------:R2:W-:Y:S04]  /*36c0*/  STG.E.64 desc[UR6][R12.64], R4 ;  /* 0x000000040c007986 */ /* 0x0005e8000c101b06 */
.L_x_11304:
[----:B------:R-:W-:Y:S05]  /*36d0*/  BSYNC B0 ;  /* 0x0000000000007941 */ /* 0x000fea0003800000 */
.L_x_11303:
[----:B------:R-:W-:Y:S04]  /*36e0*/  BSSY B0, `(.L_x_11305) ;  /* 0x000000d000007945 */ /* 0x000fe80003800000 */
[----:B------:R-:W-:Y:S05]  /*36f0*/  @P2 BRA `(.L_x_11306) ;  /* 0x00000000002c2947 */ /* 0x000fea0003800000 */
[----:B0-----:R-:W0:Y:S01]  /*3700*/  LDC R11, c[0x0][RZ] ;  /* 0x00000000ff0b7b82 */ /* 0x001e220000000800 */
[----:B-12---:R-:W-:Y:S01]  /*3710*/  DADD R4, R14, -R24 ;  /* 0x000000000e047229 */ /* 0x006fe20000000818 */
[----:B------:R-:W-:-:S07]  /*3720*/  ULDC.64 UR4, c[0x0][0x210] ;  /* 0x0000840000047ab9 */ /* 0x000fce0000000a00 */
[----:B------:R-:W-:Y:S01]  /*3730*/  DADD R4, R4, -R2 ;  /* 0x0000000004047229 */ /* 0x000fe20000000802 */
[----:B0-----:R-:W-:-:S05]  /*3740*/  IMAD R10, R11, 0x2, R6 ;  /* 0x000000020b0a7824 */ /* 0x001fca00078e0206 */
[----:B------:R-:W-:-:S03]  /*3750*/  SHF.R.S32.HI R11, RZ, 0x1f, R10 ;  /* 0x0000001fff0b7819 */ /* 0x000fc6000001140a */
[----:B------:R-:W-:-:S04]  /*3760*/  IMAD.WIDE.U32 R10, R8, UR8, R10 ;  /* 0x00000008080a7c25 */ /* 0x000fc8000f8e000a */
[----:B------:R-:W-:Y:S01]  /*3770*/  IMAD R11, R9, UR8, R11 ;  /* 0x00000008090b7c24 */ /* 0x000fe2000f8e020b */
[----:B------:R-:W-:-:S04]  /*3780*/  LEA R12, P0, R10, UR4, 0x3 ;  /* 0x000000040a0c7c11 */ /* 0x000fc8000f8018ff */
[----:B------:R-:W-:-:S05]  /*3790*/  LEA.HI.X R13, R10, UR5, R11, 0x3, P0 ;  /* 0x000000050a0d7c11 */ /* 0x000fca00080f1c0b */
[----:B------:R3:W-:Y:S04]  /*37a0*/  STG.E.64 desc[UR6][R12.64], R4 ;  /* 0x000000040c007986 */ /* 0x0007e8000c101b06 */
.L_x_11306:
[----:B------:R-:W-:Y:S05]  /*37b0*/  BSYNC B0 ;  /* 0x0000000000007941 */ /* 0x000fea0003800000 */
.L_x_11305:
[----:B------:R-:W-:Y:S04]  /*37c0*/  BSSY B0, `(.L_x_11307) ;  /* 0x000000e000007945 */ /* 0x000fe80003800000 */
[----:B------:R-:W-:Y:S05]  /*37d0*/  @P3 BRA `(.L_x_11308) ;  /* 0x0000000000303947 */ /* 0x000fea0003800000 */
[----:B0-----:R-:W0:Y:S01]  /*37e0*/  LDC R11, c[0x0][RZ] ;  /* 0x00000000ff0b7b82 */ /* 0x001e220000000800 */
[----:B-123--:R-:W-:Y:S01]  /*37f0*/  DADD R4, R16, -R24 ;  /* 0x0000000010047229 */ /* 0x00efe20000000818 */
[----:B------:R-:W-:-:S07]  /*3800*/  ULDC.64 UR4, c[0x0][0x210] ;  /* 0x0000840000047ab9 */ /* 0x000fce0000000a00 */
[----:B------:R-:W-:Y:S01]  /*3810*/  DADD R4, R4, -R2 ;  /* 0x0000000004047229 */ /* 0x000fe20000000802 */
[----:B0-----:R-:W-:-:S04]  /*3820*/  IMAD R10, R11, 0x2, R6 ;  /* 0x000000020b0a7824 */ /* 0x001fc800078e0206 */
[----:B------:R-:W-:-:S05]  /*3830*/  IMAD.IADD R10, R10, 0x1, R11 ;  /* 0x000000010a0a7824 */ /* 0x000fca00078e020b */
[----:B------:R-:W-:-:S03]  /*3840*/  SHF.R.S32.HI R11, RZ, 0x1f, R10 ;  /* 0x0000001fff0b7819 */ /* 0x000fc6000001140a */
[----:B------:R-:W-:-:S04]  /*3850*/  IMAD.WIDE.U32 R10, R8, UR8, R10 ;  /* 0x00000008080a7c25 */ /* 0x000fc8000f8e000a */
[----:B------:R-:W-:Y:S01]  /*3860*/  IMAD R11, R9, UR8, R11 ;  /* 0x00000008090b7c24 */ /* 0x000fe2000f8e020b */
[----:B------:R-:W-:-:S04]  /*3870*/  LEA R12, P0, R10, UR4, 0x3 ;  /* 0x000000040a0c7c11 */ /* 0x000fc8000f8018ff */
[----:B------:R-:W-:-:S05]  /*3880*/  LEA.HI.X R13, R10, UR5, R11, 0x3, P0 ;  /* 0x000000050a0d7c11 */ /* 0x000fca00080f1c0b */
[----:B------:R4:W-:Y:S04]  /*3890*/  STG.E.64 desc[UR6][R12.64], R4 ;  /* 0x000000040c007986 */ /* 0x0009e8000c101b06 */
.L_x_11308:
[----:B------:R-:W-:Y:S05]  /*38a0*/  BSYNC B0 ;  /* 0x0000000000007941 */ /* 0x000fea0003800000 */
.L_x_11307:
[----:B------:R-:W-:Y:S04]  /*38b0*/  BSSY B0, `(.L_x_11309) ;  /* 0x000000e000007945 */ /* 0x000fe80003800000 */
[----:B------:R-:W-:Y:S05]  /*38c0*/  @P4 BRA `(.L_x_11310) ;  /* 0x0000000000304947 */ /* 0x000fea0003800000 */
[----:B0-----:R-:W0:Y:S01]  /*38d0*/  LDC R11, c[0x0][RZ] ;  /* 0x00000000ff0b7b82 */ /* 0x001e220000000800 */
[----:B-1234-:R-:W-:Y:S01]  /*38e0*/  DADD R4, R18, -R24 ;  /* 0x0000000012047229 */ /* 0x01efe20000000818 */
[----:B------:R-:W-:-:S07]  /*38f0*/  ULDC.64 UR4, c[0x0][0x210] ;  /* 0x0000840000047ab9 */ /* 0x000fce0000000a00 */
[----:B------:R-:W-:Y:S01]  /*3900*/  DADD R4, R4, -R2 ;  /* 0x0000000004047229 */ /* 0x000fe20000000802 */
[----:B0-----:R-:W-:-:S04]  /*3910*/  IMAD R10, R11, 0x2, R6 ;  /* 0x000000020b0a7824 */ /* 0x001fc800078e0206 */
[----:B------:R-:W-:-:S05]  /*3920*/  IMAD R10, R11, 0x2, R10 ;  /* 0x000000020b0a7824 */ /* 0x000fca00078e020a */
[----:B------:R-:W-:-:S03]  /*3930*/  SHF.R.S32.HI R11, RZ, 0x1f, R10 ;  /* 0x0000001fff0b7819 */ /* 0x000fc6000001140a */
[----:B------:R-:W-:-:S04]  /*3940*/  IMAD.WIDE.U32 R10, R8, UR8, R10 ;  /* 0x00000008080a7c25 */ /* 0x000fc8000f8e000a */
[----:B------:R-:W-:Y:S01]  /*3950*/  IMAD R11, R9, UR8, R11 ;  /* 0x00000008090b7c24 */ /* 0x000fe2000f8e020b */
[----:B------:R-:W-:-:S04]  /*3960*/  LEA R12, P0, R10, UR4, 0x3 ;  /* 0x000000040a0c7c11 */ /* 0x000fc8000f8018ff */
[----:B------:R-:W-:-:S05]  /*3970*/  LEA.HI.X R13, R10, UR5, R11, 0x3, P0 ;  /* 0x000000050a0d7c11 */ /* 0x000fca00080f1c0b */
[----:B------:R0:W-:Y:S04]  /*3980*/  STG.E.64 desc[UR6][R12.64], R4 ;  /* 0x000000040c007986 */ /* 0x0001e8000c101b06 */
.L_x_11310:
[----:B------:R-:W-:Y:S05]  /*3990*/  BSYNC B0 ;  /* 0x0000000000007941 */ /* 0x000fea0003800000 */
.L_x_11309:
[----:B------:R-:W-:Y:S04]  /*39a0*/  BSSY B0, `(.L_x_11311) ;  /* 0x000000f000007945 */ /* 0x000fe80003800000 */
[----:B------:R-:W-:Y:S05]  /*39b0*/  @P5 BRA `(.L_x_11312) ;  /* 0x0000000000345947 */ /* 0x000fea0003800000 */
[----:B0-----:R-:W2:Y:S01]  /*39c0*/  LDC R11, c[0x0][RZ] ;  /* 0x00000000ff0b7b82 */ /* 0x001ea20000000800 */
[----:B------:R-:W-:Y:S01]  /*39d0*/  ULDC.64 UR4, c[0x0][0x210] ;  /* 0x0000840000047ab9 */ /* 0x000fe20000000a00 */
[----:B--234-:R-:W-:-:S04]  /*39e0*/  IMAD R4, R11, 0x2, R6 ;  /* 0x000000020b047824 */ /* 0x01cfc800078e0206 */
[----:B------:R-:W-:-:S04]  /*39f0*/  IMAD R4, R11, 0x2, R4 ;  /* 0x000000020b047824 */ /* 0x000fc800078e0204 */
[----:B------:R-:W-:Y:S01]  /*3a00*/  IMAD.IADD R10, R4, 0x1, R11 ;  /* 0x00000001040a7824 */ /* 0x000fe200078e020b */
[----:B-1----:R-:W-:-:S04]  /*3a10*/  DADD R4, R20, -R24 ;  /* 0x0000000014047229 */ /* 0x002fc80000000818 */
[----:B------:R-:W-:-:S04]  /*3a20*/  SHF.R.S32.HI R11, RZ, 0x1f, R10 ;  /* 0x0000001fff0b7819 */ /* 0x000fc8000001140a */
[----:B------:R-:W-:Y:S01]  /*3a30*/  DADD R4, R4, -R2 ;  /* 0x0000000004047229 */ /* 0x000fe20000000802 */
[----:B------:R-:W-:-:S04]  /*3a40*/  IMAD.WIDE.U32 R10, R8, UR8, R10 ;  /* 0x00000008080a7c25 */ /* 0x000fc8000f8e000a */
[----:B------:R-:W-:Y:S01]  /*3a50*/  IMAD R11, R9, UR8, R11 ;  /* 0x00000008090b7c24 */ /* 0x000fe2000f8e020b */
[----:B------:R-:W-:-:S04]  /*3a60*/  LEA R12, P0, R10, UR4, 0x3 ;  /* 0x000000040a0c7c11 */ /* 0x000fc8000f8018ff */
[----:B------:R-:W-:-:S05]  /*3a70*/  LEA.HI.X R13, R10, UR5, R11, 0x3, P0 ;  /* 0x000000050a0d7c11 */ /* 0x000fca00080f1c0b */
[----:B------:R0:W-:Y:S04]  /*3a80*/  STG.E.64 desc[UR6][R12.64], R4 ;  /* 0x000000040c007986 */ /* 0x0001e8000c101b06 */
.L_x_11312:
[----:B------:R-:W-:Y:S05]  /*3a90*/  BSYNC B0 ;  /* 0x0000000000007941 */ /* 0x000fea0003800000 */
.L_x_11311:
[----:B------:R-:W-:-:S13]  /*3aa0*/  ISETP.NE.AND P0, PT, R0, RZ, PT ;  /* 0x000000ff0000720c */ /* 0x000fda0003f05270 */
[----:B------:R-:W-:Y:S05]  /*3ab0*/  @P0 EXIT ;  /* 0x000000000000094d */ /* 0x000fea0003800000 */
[----:B0-234-:R-:W0:Y:S01]  /*3ac0*/  LDC R5, c[0x0][RZ] ;  /* 0x00000000ff057b82 */ /* 0x01de220000000800 */
[----:B-1----:R-:W-:Y:S01]  /*3ad0*/  DADD R22, R22, -R24 ;  /* 0x0000000016167229 */ /* 0x002fe20000000818 */
[----:B------:R-:W-:-:S07]  /*3ae0*/  ULDC.64 UR4, c[0x0][0x210] ;  /* 0x0000840000047ab9 */ /* 0x000fce0000000a00 */
[----:B------:R-:W-:Y:S01]  /*3af0*/  DADD R2, R22, -R2 ;  /* 0x0000000016027229 */ /* 0x000fe20000000802 */
[----:B0-----:R-:W-:-:S04]  /*3b00*/  IMAD R6, R5, 0x2, R6 ;  /* 0x0000000205067824 */ /* 0x001fc800078e0206 */
[----:B------:R-:W-:-:S04]  /*3b10*/  IMAD R6, R5, 0x2, R6 ;  /* 0x0000000205067824 */ /* 0x000fc800078e0206 */
[----:B------:R-:W-:-:S05]  /*3b20*/  IMAD R4, R5, 0x2, R6 ;  /* 0x0000000205047824 */ /* 0x000fca00078e0206 */
[----:B------:R-:W-:-:S03]  /*3b30*/  SHF.R.S32.HI R5, RZ, 0x1f, R4 ;  /* 0x0000001fff057819 */ /* 0x000fc60000011404 */
[----:B------:R-:W-:-:S04]  /*3b40*/  IMAD.WIDE.U32 R4, R8, UR8, R4 ;  /* 0x0000000808047c25 */ /* 0x000fc8000f8e0004 */
[----:B------:R-:W-:Y:S01]  /*3b50*/  IMAD R9, R9, UR8, R5 ;  /* 0x0000000809097c24 */ /* 0x000fe2000f8e0205 */
[----:B------:R-:W-:-:S04]  /*3b60*/  LEA R6, P0, R4, UR4, 0x3 ;  /* 0x0000000404067c11 */ /* 0x000fc8000f8018ff */
[----:B------:R-:W-:-:S05]  /*3b70*/  LEA.HI.X R7, R4, UR5, R9, 0x3, P0 ;  /* 0x0000000504077c11 */ /* 0x000fca00080f1c09 */
[----:B------:R-:W-:Y:S01]  /*3b80*/  STG.E.64 desc[UR6][R6.64], R2 ;  /* 0x0000000206007986 */ /* 0x000fe2000c101b06 */
[----:B------:R-:W-:Y:S05]  /*3b90*/  EXIT ;  /* 0x000000000000794d */ /* 0x000fea0003800000 */
.L_x_11267:
[----:B-1----:R-:W-:Y:S02]  /*3ba0*/  IMAD.MOV.U32 R29, RZ, RZ, R25 ;  /* 0x000000ffff1d7224 */ /* 0x002fe400078e0019 */
[----:B------:R-:W-:Y:S02]  /*3bb0*/  IMAD.MOV.U32 R28, RZ, RZ, 0x10 ;  /* 0x00000010ff1c7424 */ /* 0x000fe400078e00ff */
[----:B------:R-:W-:Y:S02]  /*3bc0*/  IMAD.MOV.U32 R27, RZ, RZ, 0x1f ;  /* 0x0000001fff1b7424 */ /* 0x000fe400078e00ff */
[----:B------:R-:W-:-:S07]  /*3bd0*/  IMAD.MOV.U32 R26, RZ, RZ, -0x1 ;  /* 0xffffffffff1a7424 */ /* 0x000fce00078e00ff */
[----:B------:R-:W-:Y:S05]  /*3be0*/  WARPSYNC.COLLECTIVE R26, `(.L_x_11313) ;  /* 0x000000001a087348 */ /* 0x000fea0003c00000 */
[----:B------:R0:W1:Y:S02]  /*3bf0*/  SHFL.DOWN P6, R30, R29, R28, R27 ;  /* 0x0800001c1d1e7389 */ /* 0x00006400000c001b */
[----:B01----:R-:W-:Y:S01]  /*3c00*/  ENDCOLLECTIVE ;  /* 0x000000000000791b */ /* 0x003fe20003800000 */
.L_x_11313:
[----:B------:R-:W-:Y:S01]  /*3c10*/  MOV R29, R24 ;  /* 0x00000018001d7202 */ /* 0x000fe20000000f00 */
[----:B------:R-:W-:-:S07]  /*3c20*/  IMAD.MOV.U32 R33, RZ, RZ, R30 ;  /* 0x000000ffff217224 */ /* 0x000fce00078e001e */
[----:B------:R-:W-:Y:S05]  /*3c30*/  WARPSYNC.COLLECTIVE R26, `(.L_x_11314) ;  /* 0x000000001a087348 */ /* 0x000fea0003c00000 */
[----:B------:R0:W1:Y:S02]  /*3c40*/  SHFL.DOWN P6, R30, R29, R28, R27 ;  /* 0x0800001c1d1e7389 */ /* 0x00006400000c001b */
[----:B01----:R-:W-:Y:S01]  /*3c50*/  ENDCOLLECTIVE ;  /* 0x000000000000791b */ /* 0x003fe20003800000 */
.L_x_11314:
        /* <DEDUP_REMOVED lines=12> */
.L_x_11315:
[----:B------:R-:W-:Y:S02]  /*3d20*/  IMAD.MOV.U32 R29, RZ, RZ, R32 ;  /* 0x000000ffff1d7224 */ /* 0x000fe400078e0020 */
[----:B------:R-:W-:-:S07]  /*3d30*/  IMAD.MOV.U32 R5, RZ, RZ, R30 ;  /* 0x000000ffff057224 */ /* 0x000fce00078e001e */
[----:B------:R-:W-:Y:S05]  /*3d40*/  WARPSYNC.COLLECTIVE R26, `(.L_x_11316) ;  /* 0x000000001a087348 */ /* 0x000fea0003c00000 */
[----:B------:R0:W1:Y:S02]  /*3d50*/  SHFL.DOWN P6, R30, R29, R28, R27 ;  /* 0x0800001c1d1e7389 */ /* 0x00006400000c001b */
[----:B01----:R-:W-:Y:S01]  /*3d60*/  ENDCOLLECTIVE ;  /* 0x000000000000791b */ /* 0x003fe20003800000 */
.L_x_11316:
[----:B------:R-:W-:Y:S02]  /*3d70*/  IMAD.MOV.U32 R25, RZ, RZ, R5 ;  /* 0x000000ffff197224 */ /* 0x000fe400078e0005 */
        /* <DEDUP_REMOVED lines=9> */
.L_x_11317:
[----:B------:R-:W-:Y:S02]  /*3e10*/  IMAD.MOV.U32 R29, RZ, RZ, R24 ;  /* 0x000000ffff1d7224 */ /* 0x000fe400078e0018 */
[----:B------:R-:W-:-:S07]  /*3e20*/  IMAD.MOV.U32 R5, RZ, RZ, R30 ;  /* 0x000000ffff057224 */ /* 0x000fce00078e001e */
[----:B------:R-:W-:Y:S05]  /*3e30*/  WARPSYNC.COLLECTIVE R26, `(.L_x_11318) ;  /* 0x000000001a087348 */ /* 0x000fea0003c00000 */
[----:B------:R0:W1:Y:S02]  /*3e40*/  SHFL.DOWN P6, R30, R29, R28, R27 ;  /* 0x0800001c1d1e7389 */ /* 0x00006400000c001b */
[----:B01----:R-:W-:Y:S01]  /*3e50*/  ENDCOLLECTIVE ;  /* 0x000000000000791b */ /* 0x003fe20003800000 */
.L_x_11318:
        /* <DEDUP_REMOVED lines=12> */
.L_x_11319:
[----:B------:R-:W-:Y:S02]  /*3f20*/  IMAD.MOV.U32 R29, RZ, RZ, R32 ;  /* 0x000000ffff1d7224 */ /* 0x000fe400078e0020 */
[----:B------:R-:W-:-:S07]  /*3f30*/  IMAD.MOV.U32 R5, RZ, RZ, R30 ;  /* 0x000000ffff057224 */ /* 0x000fce00078e001e */
[----:B------:R-:W-:Y:S05]  /*3f40*/  WARPSYNC.COLLECTIVE R26, `(.L_x_11320) ;  /* 0x000000001a087348 */ /* 0x000fea0003c00000 */
[----:B------:R0:W1:Y:S02]  /*3f50*/  SHFL.DOWN P6, R30, R29, R28, R27 ;  /* 0x0800001c1d1e7389 */ /* 0x00006400000c001b */
[----:B01----:R-:W-:Y:S01]  /*3f60*/  ENDCOLLECTIVE ;  /* 0x000000000000791b */ /* 0x003fe20003800000 */
.L_x_11320:
        /* <DEDUP_REMOVED lines=10> */
.L_x_11321:
[----:B------:R-:W-:Y:S02]  /*4010*/  IMAD.MOV.U32 R29, RZ, RZ, R31 ;  /* 0x000000ffff1d7224 */ /* 0x000fe400078e001f */
[----:B------:R-:W-:-:S07]  /*4020*/  IMAD.MOV.U32 R25, RZ, RZ, R30 ;  /* 0x000000ffff197224 */ /* 0x000fce00078e001e */
[----:B------:R-:W-:Y:S05]  /*4030*/  WARPSYNC.COLLECTIVE R26, `(.L_x_11322) ;  /* 0x000000001a087348 */ /* 0x000fea0003c00000 */
[----:B------:R0:W1:Y:S02]  /*4040*/  SHFL.DOWN P6, R30, R29, R28, R27 ;  /* 0x0800001c1d1e7389 */ /* 0x00006400000c001b */
[----:B01----:R-:W-:Y:S01]  /*4050*/  ENDCOLLECTIVE ;  /* 0x000000000000791b */ /* 0x003fe20003800000 */
.L_x_11322:
[----:B------:R-:W-:Y:S01]  /*4060*/  IMAD.MOV.U32 R24, RZ, RZ, R30 ;  /* 0x000000ffff187224 */ /* 0x000fe200078e001e */
[----:B------:R-:W-:Y:S06]  /*4070*/  BRA `(.L_x_11323) ;  /* 0xffffffcc00887947 */ /* 0x000fec000383ffff */
.L_x_11298:
[----:B--2---:R-:W-:Y:S02]  /*4080*/  IMAD.MOV.U32 R29, RZ, RZ, R3 ;  /* 0x000000ffff1d7224 */ /* 0x004fe400078e0003 */
[----:B------:R-:W-:Y:S02]  /*4090*/  IMAD.MOV.U32 R28, RZ, RZ, 0x10 ;  /* 0x00000010ff1c7424 */ /* 0x000fe400078e00ff */
[----:B0-----:R-:W-:Y:S02]  /*40a0*/  IMAD.MOV.U32 R27, RZ, RZ, 0x1f ;  /* 0x0000001fff1b7424 */ /* 0x001fe400078e00ff */
[----:B------:R-:W-:-:S07]  /*40b0*/  IMAD.MOV.U32 R26, RZ, RZ, -0x1 ;  /* 0xffffffffff1a7424 */ /* 0x000fce00078e00ff */
[----:B-1----:R-:W-:Y:S05]  /*40c0*/  WARPSYNC.COLLECTIVE R26, `(.L_x_11324) ;  /* 0x000000001a087348 */ /* 0x002fea0003c00000 */
[----:B------:R0:W2:Y:S02]  /*40d0*/  SHFL.DOWN P6, R30, R29, R28, R27 ;  /* 0x0800001c1d1e7389 */ /* 0x0000a400000c001b */
[----:B012---:R-:W-:Y:S01]  /*40e0*/  ENDCOLLECTIVE ;  /* 0x000000000000791b */ /* 0x007fe20003800000 */
.L_x_11324:
[----:B------:R-:W-:Y:S02]  /*40f0*/  IMAD.MOV.U32 R29, RZ, RZ, R2 ;  /* 0x000000ffff1d7224 */ /* 0x000fe400078e0002 */
[----:B------:R-:W-:-:S07]  /*4100*/  IMAD.MOV.U32 R33, RZ, RZ, R30 ;  /* 0x000000ffff217224 */ /* 0x000fce00078e001e */
[----:B------:R-:W-:Y:S05]  /*4110*/  WARPSYNC.COLLECTIVE R26, `(.L_x_11325) ;  /* 0x000000001a087348 */ /* 0x000fea0003c00000 */
[----:B------:R0:W1:Y:S02]  /*4120*/  SHFL.DOWN P6, R30, R29, R28, R27 ;  /* 0x0800001c1d1e7389 */ /* 0x00006400000c001b */
[----:B01----:R-:W-:Y:S01]  /*4130*/  ENDCOLLECTIVE ;  /* 0x000000000000791b */ /* 0x003fe20003800000 */
.L_x_11325:
[----:B------:R-:W-:Y:S01]  /*4140*/  MOV R28, 0x8 ;  /* 0x00000008001c7802 */ /* 0x000fe20000000f00 */
[----:B------:R-:W-:-:S06]  /*4150*/  IMAD.MOV.U32 R32, RZ, RZ, R30 ;  /* 0x000000ffff207224 */ /* 0x000fcc00078e001e */
[----:B------:R-:W-:-:S10]  /*4160*/  DADD R32, R2, R32 ;  /* 0x0000000002207229 */ /* 0x000fd40000000020 */
[----:B------:R-:W-:-:S07]  /*4170*/  IMAD.MOV.U32 R29, RZ, RZ, R33 ;  /* 0x000000ffff1d7224 */ /* 0x000fce00078e0021 */
[----:B------:R-:W-:Y:S05]  /*4180*/  WARPSYNC.COLLECTIVE R26, `(.L_x_11326) ;  /* 0x000000001a087348 */ /* 0x000fea0003c00000 */
[----:B------:R0:W1:Y:S02]  /*4190*/  SHFL.DOWN P6, R30, R29, R28, R27 ;  /* 0x0800001c1d1e7389 */ /* 0x00006400000c001b */
[----:B01----:R-:W-:Y:S01]  /*41a0*/  ENDCOLLECTIVE ;  /* 0x000000000000791b */ /* 0x003fe20003800000 */
.L_x_11326:
[----:B------:R-:W-:Y:S02]  /*41b0*/  IMAD.MOV.U32 R29, RZ, RZ, R32 ;  /* 0x000000ffff1d7224 */ /* 0x000fe400078e0020 */
[----:B------:R-:W-:-:S07]  /*41c0*/  IMAD.MOV.U32 R35, RZ, RZ, R30 ;  /* 0x000000ffff237224 */ /* 0x000fce00078e001e */
[----:B------:R-:W-:Y:S05]  /*41d0*/  WARPSYNC.COLLECTIVE R26, `(.L_x_11327) ;  /* 0x000000001a087348 */ /* 0x000fea0003c00000 */
[----:B------:R0:W1:Y:S02]  /*41e0*/  SHFL.DOWN P6, R30, R29, R28, R27 ;  /* 0x0800001c1d1e7389 */ /* 0x00006400000c001b */
[----:B01----:R-:W-:Y:S01]  /*41f0*/  ENDCOLLECTIVE ;  /* 0x000000000000791b */ /* 0x003fe20003800000 */
.L_x_11327:
[----:B------:R-:W-:Y:S02]  /*4200*/  IMAD.MOV.U32 R28, RZ, RZ, 0x4 ;  /* 0x00000004ff1c7424 */ /* 0x000fe400078e00ff */
[----:B------:R-:W-:-:S06]  /*4210*/  IMAD.MOV.U32 R34, RZ, RZ, R30 ;  /* 0x000000ffff227224 */ /* 0x000fcc00078e001e */
[----:B------:R-:W-:-:S10]  /*4220*/  DADD R34, R32, R34 ;  /* 0x0000000020227229 */ /* 0x000fd40000000022 */
[----:B------:R-:W-:-:S07]  /*4230*/  IMAD.MOV.U32 R29, RZ, RZ, R35 ;  /* 0x000000ffff1d7224 */ /* 0x000fce00078e0023 */
[----:B------:R-:W-:Y:S05]  /*4240*/  WARPSYNC.COLLECTIVE R26, `(.L_x_11328) ;  /* 0x000000001a087348 */ /* 0x000fea0003c00000 */
[----:B------:R0:W1:Y:S02]  /*4250*/  SHFL.DOWN P6, R30, R29, R28, R27 ;  /* 0x0800001c1d1e7389 */ /* 0x00006400000c001b */
[----:B01----:R-:W-:Y:S01]  /*4260*/  ENDCOLLECTIVE ;  /* 0x000000000000791b */ /* 0x003fe20003800000 */
.L_x_11328:
[----:B------:R-:W-:Y:S02]  /*4270*/  IMAD.MOV.U32 R29, RZ, RZ, R34 ;  /* 0x000000ffff1d7224 */ /* 0x000fe400078e0022 */
[----:B------:R-:W-:-:S07]  /*4280*/  IMAD.MOV.U32 R37, RZ, RZ, R30 ;  /* 0x000000ffff257224 */ /* 0x000fce00078e001e */
[----:B------:R-:W-:Y:S05]  /*4290*/  WARPSYNC.COLLECTIVE R26, `(.L_x_11329) ;  /* 0x000000001a087348 */ /* 0x000fea0003c00000 */
[----:B------:R0:W1:Y:S02]  /*42a0*/  SHFL.DOWN P6, R30, R29, R28, R27 ;  /* 0x0800001c1d1e7389 */ /* 0x00006400000c001b */
[----:B01----:R-:W-:Y:S01]  /*42b0*/  ENDCOLLECTIVE ;  /* 0x000000000000791b */ /* 0x003fe20003800000 */
.L_x_11329:
[----:B------:R-:W-:Y:S02]  /*42c0*/  IMAD.MOV.U32 R28, RZ, RZ, 0x2 ;  /* 0x00000002ff1c7424 */ /* 0x000fe400078e00ff */
[----:B------:R-:W-:-:S06]  /*42d0*/  IMAD.MOV.U32 R36, RZ, RZ, R30 ;  /* 0x000000ffff247224 */ /* 0x000fcc00078e001e */
[----:B------:R-:W-:-:S10]  /*42e0*/  DADD R36, R34, R36 ;  /* 0x0000000022247229 */ /* 0x000fd40000000024 */
[----:B------:R-:W-:-:S07]  /*42f0*/  IMAD.MOV.U32 R29, RZ, RZ, R37 ;  /* 0x000000ffff1d7224 */ /* 0x000fce00078e0025 */
[----:B------:R-:W-:Y:S05]  /*4300*/  WARPSYNC.COLLECTIVE R26, `(.L_x_11330) ;  /* 0x000000001a087348 */ /* 0x000fea0003c00000 */
[----:B------:R0:W1:Y:S02]  /*4310*/  SHFL.DOWN P6, R30, R29, R28, R27 ;  /* 0x0800001c1d1e7389 */ /* 0x00006400000c001b */
[----:B01----:R-:W-:Y:S01]  /*4320*/  ENDCOLLECTIVE ;  /* 0x000000000000791b */ /* 0x003fe20003800000 */
.L_x_11330:
[----:B------:R-:W-:Y:S02]  /*4330*/  IMAD.MOV.U32 R29, RZ, RZ, R36 ;  /* 0x000000ffff1d7224 */ /* 0x000fe400078e0024 */
[----:B------:R-:W-:-:S07]  /*4340*/  IMAD.MOV.U32 R3, RZ, RZ, R30 ;  /* 0x000000ffff037224 */ /* 0x000fce00078e001e */
[----:B------:R-:W-:Y:S05]  /*4350*/  WARPSYNC.COLLECTIVE R26, `(.L_x_11331) ;  /* 0x000000001a087348 */ /* 0x000fea0003c00000 */
[----:B------:R0:W1:Y:S02]  /*4360*/  SHFL.DOWN P6, R30, R29, R28, R27 ;  /* 0x0800001c1d1e7389 */ /* 0x00006400000c001b */
[----:B01----:R-:W-:Y:S01]  /*4370*/  ENDCOLLECTIVE ;  /* 0x000000000000791b */ /* 0x003fe20003800000 */
.L_x_11331:
[----:B------:R-:W-:Y:S02]  /*4380*/  IMAD.MOV.U32 R28, RZ, RZ, 0x1 ;  /* 0x00000001ff1c7424 */ /* 0x000fe400078e00ff */
[----:B------:R-:W-:-:S06]  /*4390*/  IMAD.MOV.U32 R2, RZ, RZ, R30 ;  /* 0x000000ffff027224 */ /* 0x000fcc00078e001e */
[----:B------:R-:W-:-:S10]  /*43a0*/  DADD R2, R36, R2 ;  /* 0x0000000024027229 */ /* 0x000fd40000000002 */
[----:B------:R-:W-:-:S07]  /*43b0*/  IMAD.MOV.U32 R29, RZ, RZ, R3 ;  /* 0x000000ffff1d7224 */ /* 0x000fce00078e0003 */
[----:B------:R-:W-:Y:S05]  /*43c0*/  WARPSYNC.COLLECTIVE R26, `(.L_x_11332) ;  /* 0x000000001a087348 */ /* 0x000fea0003c00000 */
[----:B------:R0:W1:Y:S02]  /*43d0*/  SHFL.DOWN P6, R30, R29, R28, R27 ;  /* 0x0800001c1d1e7389 */ /* 0x00006400000c001b */
[----:B01----:R-:W-:Y:S01]  /*43e0*/  ENDCOLLECTIVE ;  /* 0x000000000000791b */ /* 0x003fe20003800000 */
.L_x_11332:
[----:B------:R-:W-:Y:S02]  /*43f0*/  IMAD.MOV.U32 R29, RZ, RZ, R2 ;  /* 0x000000ffff1d7224 */ /* 0x000fe400078e0002 */
[----:B------:R-:W-:-:S07]  /*4400*/  IMAD.MOV.U32 R4, RZ, RZ, R30 ;  /* 0x000000ffff047224 */ /* 0x000fce00078e001e */
[----:B------:R-:W-:Y:S05]  /*4410*/  WARPSYNC.COLLECTIVE R26, `(.L_x_11333) ;  /* 0x000000001a087348 */ /* 0x000fea0003c00000 */
[----:B------:R0:W1:Y:S02]  /*4420*/  SHFL.DOWN P6, R30, R29, R28, R27 ;  /* 0x0800001c1d1e7389 */ /* 0x00006400000c001b */
[----:B01----:R-:W-:Y:S01]  /*4430*/  ENDCOLLECTIVE ;  /* 0x000000000000791b */ /* 0x003fe20003800000 */
.L_x_11333:
[----:B------:R-:W-:Y:S05]  /*4440*/  BRA `(.L_x_11334) ;  /* 0xffffffe800d47947 */ /* 0x000fea000383ffff */
.L_x_11335:
        /* <DEDUP_REMOVED lines=11> */
.L_x_12210:


//--------------------- .text._ZN2at6native43_GLOBAL__N__9ae7fba5_10_SoftMax_cu_9f978f6322cunn_SoftMaxForwardRegIdddNS1_25LogSoftMaxForwardEpilogueElLi6EEEvPT1_PKT_T3_ --------------------------
	.section	.text._ZN2at6native43_GLOBAL__N__9ae7fba5_10_SoftMax_cu_9f978f6322cunn_SoftMaxForwardRegIdddNS1_25LogSoftMaxForwardEpilogueElLi6EEEvPT1_PKT_T3_,"ax",@progbits
	.align	128
.text._ZN2at6native43_GLOBAL__N__9ae7fba5_10_SoftMax_cu_9f978f6322cunn_SoftMaxForwardRegIdddNS1_25LogSoftMaxForwardEpilogueElLi6EEEvPT1_PKT_T3_:
        .type           _ZN2at6native43_GLOBAL__N__9ae7fba5_10_SoftMax_cu_9f978f6322cunn_SoftMaxForwardRegIdddNS1_25LogSoftMaxForwardEpilogueElLi6EEEvPT1_PKT_T3_,@function
        .size           _ZN2at6native43_GLOBAL__N__9ae7fba5_10_SoftMax_cu_9f978f6322cunn_SoftMaxForwardRegIdddNS1_25LogSoftMaxForwardEpilogueElLi6EEEvPT1_PKT_T3_,(.L_x_12211 - _ZN2at6native43_GLOBAL__N__9ae7fba5_10_SoftMax_cu_9f978f6322cunn_SoftMaxForwardRegIdddNS1_25LogSoftMaxForwardEpilogueElLi6EEEvPT1_PKT_T3_)
        .other          _ZN2at6native43_GLOBAL__N__9ae7fba5_10_SoftMax_cu_9f978f6322cunn_SoftMaxForwardRegIdddNS1_25LogSoftMaxForwardEpilogueElLi6EEEvPT1_PKT_T3_,@"STO_CUDA_ENTRY STV_DEFAULT"
_ZN2at6native43_GLOBAL__N__9ae7fba5_10_SoftMax_cu_9f978f6322cunn_SoftMaxForwardRegIdddNS1_25LogSoftMaxForwardEpilogueElLi6EEEvPT1_PKT_T3_:
        /* <DEDUP_REMOVED lines=12> */
[----:B------:R-:W-:Y:S02]  /*00c0*/  ISETP.GE.U32.AND P1, PT, R26, R14, PT ;  /* 0x0000000e1a00720c */ /* 0x000fe40003f26070 */
[----:B------:R-:W-:Y:S02]  /*00d0*/  SHF.R.S32.HI R21, RZ, 0x1f, R20 ;  /* 0x0000001fff157819 */ /* 0x000fe40000011414 */
[----:B------:R-:W-:-:S05]  /*00e0*/  ISETP.GE.AND.EX P1, PT, R27, R15, PT, P1 ;  /* 0x0000000f1b00720c */ /* 0x000fca0003f26310 */
[----:B------:R-:W0:Y:S01]  /*00f0*/  @!P0 LDC.64 R24, c[0x0][0x218] ;  /* 0x00008600ff188b82 */ /* 0x000e220000000a00 */
[----:B--2---:R-:W-:-:S04]  /*0100*/  @!P0 IMAD.WIDE.U32 R22, R14, UR8, R16 ;  /* 0x000000080e168c25 */ /* 0x004fc8000f8e0010 */
[----:B------:R-:W-:-:S03]  /*0110*/  @!P0 IMAD R0, R15, UR8, R23 ;  /* 0x000000080f008c24 */ /* 0x000fc6000f8e0217 */
[----:B------:R-:W1:Y:S01]  /*0120*/  @!P1 LDC.64 R18, c[0x0][0x218] ;  /* 0x00008600ff129b82 */ /* 0x000e620000000a00 */
[----:B0-----:R-:W-:-:S04]  /*0130*/  @!P0 LEA R24, P2, R22, R24, 0x3 ;  /* 0x0000001816188211 */ /* 0x001fc800078418ff */
[----:B------:R-:W-:Y:S01]  /*0140*/  @!P0 LEA.HI.X R25, R22, R25, R0, 0x3, P2 ;  /* 0x0000001916198211 */ /* 0x000fe200010f1c00 */
[----:B------:R-:W-:Y:S01]  /*0150*/  @!P1 IMAD.WIDE.U32 R22, R14, UR8, R26 ;  /* 0x000000080e169c25 */ /* 0x000fe2000f8e001a */
[----:B------:R-:W-:-:S03]  /*0160*/  ISETP.GE.U32.AND P2, PT, R20, R14, PT ;  /* 0x0000000e1400720c */ /* 0x000fc60003f46070 */
[----:B------:R0:W2:Y:S01]  /*0170*/  @!P0 LDG.E.64 R12, desc[UR6][R24.64] ;  /* 0x00000006180c8981 */ /* 0x0000a2000c1e1b00 */
[----:B------:R-:W-:Y:S01]  /*0180*/  ISETP.GE.AND.EX P2, PT, R21, R15, PT, P2 ;  /* 0x0000000f1500720c */ /* 0x000fe20003f46320 */
[----:B------:R-:W-:Y:S01]  /*0190*/  @!P1 IMAD R0, R15, UR8, R23 ;  /* 0x000000080f009c24 */ /* 0x000fe2000f8e0217 */
[----:B-1----:R-:W-:Y:S01]  /*01a0*/  @!P1 LEA R26, P3, R22, R18, 0x3 ;  /* 0x00000012161a9211 */ /* 0x002fe200078618ff */
[----:B------:R-:W-:-:S03]  /*01b0*/  VIADD R18, R20, UR4 ;  /* 0x0000000414127c36 */ /* 0x000fc60008000000 */
[----:B------:R-:W-:-:S07]  /*01c0*/  @!P1 LEA.HI.X R27, R22, R19, R0, 0x3, P3 ;  /* 0x00000013161b9211 */ /* 0x000fce00018f1c00 */
[----:B------:R-:W1:Y:S01]  /*01d0*/  @!P2 LDC.64 R22, c[0x0][0x218] ;  /* 0x00008600ff16ab82 */ /* 0x000e620000000a00 */
[----:B------:R-:W-:Y:S01]  /*01e0*/  SHF.R.S32.HI R19, RZ, 0x1f, R18 ;  /* 0x0000001fff137819 */ /* 0x000fe20000011412 */
[----:B------:R3:W4:Y:S01]  /*01f0*/  @!P1 LDG.E.64 R10, desc[UR6][R26.64] ;  /* 0x000000061a0a9981 */ /* 0x000722000c1e1b00 */
[----:B------:R-:W-:-:S04]  /*0200*/  ISETP.GE.U32.AND P3, PT, R18, R14, PT ;  /* 0x0000000e1200720c */ /* 0x000fc80003f66070 */
[----:B------:R-:W-:Y:S01]  /*0210*/  ISETP.GE.AND.EX P3, PT, R19, R15, PT, P3 ;  /* 0x0000000f1300720c */ /* 0x000fe20003f66330 */
[----:B------:R-:W-:-:S04]  /*0220*/  @!P2 IMAD.WIDE.U32 R20, R14, UR8, R20 ;  /* 0x000000080e14ac25 */ /* 0x000fc8000f8e0014 */
[----:B------:R-:W-:-:S08]  /*0230*/  @!P2 IMAD R0, R15, UR8, R21 ;  /* 0x000000080f00ac24 */ /* 0x000fd0000f8e0215 */
[----:B0-----:R-:W0:Y:S01]  /*0240*/  @!P3 LDC.64 R24, c[0x0][0x218] ;  /* 0x00008600ff18bb82 */ /* 0x001e220000000a00 */
        /* <DEDUP_REMOVED lines=12> */
[----:B---3--:R-:W1:Y:S01]  /*0310*/  @!P4 LDC.64 R26, c[0x0][0x218] ;  /* 0x00008600ff1acb82 */ /* 0x008e620000000a00 */
[----:B------:R-:W-:-:S04]  /*0320*/  @!P4 IMAD.WIDE.U32 R20, R14, UR8, R18 ;  /* 0x000000080e14cc25 */ /* 0x000fc8000f8e0012 */
[----:B------:R-:W-:Y:S02]  /*0330*/  @!P4 IMAD R0, R15, UR8, R21 ;  /* 0x000000080f00cc24 */ /* 0x000fe4000f8e0215 */
[----:B------:R-:W-:Y:S01]  /*0340*/  @!P0 IMAD.MOV.U32 R21, RZ, RZ, 0x7fefffff ;  /* 0x7fefffffff158424 */ /* 0x000fe200078e00ff */
[----:B-1----:R-:W-:-:S04]  /*0350*/  @!P4 LEA R22, P5, R20, R26, 0x3 ;  /* 0x0000001a1416c211 */ /* 0x002fc800078a18ff */
[----:B------:R-:W-:Y:S01]  /*0360*/  @!P4 LEA.HI.X R23, R20, R27, R0, 0x3, P5 ;  /* 0x0000001b1417c211 */ /* 0x000fe200028f1c00 */
[----:B------:R-:W-:-:S04]  /*0370*/  @!P0 IMAD.MOV.U32 R20, RZ, RZ, -0x1 ;  /* 0xffffffffff148424 */ /* 0x000fc800078e00ff */
[----:B------:R-:W-:Y:S01]  /*0380*/  @!P0 IMAD.MOV.U32 R19, RZ, RZ, R20 ;  /* 0x000000ffff138224 */ /* 0x000fe200078e0014 */
[----:B------:R0:W3:Y:S02]  /*0390*/  @!P4 LDG.E.64 R4, desc[UR6][R22.64] ;  /* 0x000000061604c981 */ /* 0x0000e4000c1e1b00 */
[----:B0-----:R-:W-:Y:S01]  /*03a0*/  VIADD R22, R18, UR4 ;  /* 0x0000000412167c36 */ /* 0x001fe20008000000 */
[----:B--2---:R-:W-:Y:S01]  /*03b0*/  @!P0 DSETP.MAX.AND P5, P6, R12, -R20, PT ;  /* 0x800000140c00822a */ /* 0x004fe20003eaf000 */
[----:B------:R-:W-:-:S05]  /*03c0*/  @!P0 IMAD.MOV.U32 R0, RZ, RZ, R12 ;  /* 0x000000ffff008224 */ /* 0x000fca00078e000c */
[----:B------:R-:W-:Y:S01]  /*03d0*/  @!P0 SEL R19, R0, R19, P5 ;  /* 0x0000001300138207 */ /* 0x000fe20002800000 */
[----:B------:R-:W-:-:S05]  /*03e0*/  @!P0 IMAD.MOV.U32 R0, RZ, RZ, R13 ;  /* 0x000000ffff008224 */ /* 0x000fca00078e000d */
        /* <DEDUP_REMOVED lines=47> */
[----:B---3--:R-:W-:Y:S02]  /*06e0*/  @!P4 IMAD.MOV.U32 R23, RZ, RZ, R4 ;  /* 0x000000ffff17c224 */ /* 0x008fe400078e0004 */
[----:B------:R-:W-:Y:S01]  /*06f0*/  @!P4 IMAD.MOV.U32 R0, RZ, RZ, R20 ;  /* 0x000000ffff00c224 */ /* 0x000fe200078e0014 */
[----:B------:R-:W-:Y:S06]  /*0700*/  BAR.SYNC.DEFER_BLOCKING 0x0 ;  /* 0x0000000000007b1d */ /* 0x000fec0000010000 */
[----:B------:R-:W-:Y:S01]  /*0710*/  @!P4 DSETP.MAX.AND P6, P0, R20, R4, PT ;  /* 0x000000041400c22a */ /* 0x000fe200038cf000 */
[----:B------:R-:W-:-:S05]  /*0720*/  @!P4 IMAD.MOV.U32 R25, RZ, RZ, R5 ;  /* 0x000000ffff19c224 */ /* 0x000fca00078e0005 */
[----:B------:R-:W-:Y:S01]  /*0730*/  @!P4 SEL R23, R0, R23, P6 ;  /* 0x000000170017c207 */ /* 0x000fe20003000000 */
[----:B------:R-:W-:-:S05]  /*0740*/  @!P4 IMAD.MOV.U32 R0, RZ, RZ, R21 ;  /* 0x000000ffff00c224 */ /* 0x000fca00078e0015 */
[----:B------:R-:W-:Y:S02]  /*0750*/  @!P4 FSEL R0, R0, R25, P6 ;  /* 0x000000190000c208 */ /* 0x000fe40003000000 */
[----:B------:R-:W-:Y:S02]  /*0760*/  @!P4 LOP3.LUT R25, R25, 0x80000, RZ, 0xfc, !PT ;  /* 0x000800001919c812 */ /* 0x000fe400078efcff */
[----:B------:R-:W-:Y:S02]  /*0770*/  @!P4 MOV R20, R23 ;  /* 0x000000170014c202 */ /* 0x000fe40000000f00 */
[----:B------:R-:W-:-:S03]  /*0780*/  @!P4 SEL R21, R25, R0, P0 ;  /* 0x000000001915c207 */ /* 0x000fc60000000000 */
[----:B------:R-:W-:Y:S02]  /*0790*/  @!P5 IMAD.MOV.U32 R0, RZ, RZ, R20 ;  /* 0x000000ffff00d224 */ /* 0x000fe400078e0014 */
        /* <DEDUP_REMOVED lines=56> */
[----:B------:R0:W1:Y:S01]  /*0b20*/  @!P6 LDS.64 R18, [R24] ;  /* 0x000000001812e984 */ /* 0x0000620000000a00 */
[----:B------:R-:W-:-:S04]  /*0b30*/  ISETP.GT.U32.AND P6, PT, R22, 0x3e, PT ;  /* 0x0000003e1600780c */ /* 0x000fc80003fc4070 */
        /* <DEDUP_REMOVED lines=26> */
.L_x_11388:
[----:B-12---:R-:W-:-:S06]  /*0ce0*/  DSETP.GEU.AND P6, PT, R20, R18, PT ;  /* 0x000000121400722a */ /* 0x006fcc0003fce000 */
[----:B------:R-:W-:Y:S02]  /*0cf0*/  FSEL R18, R18, R20, !P6 ;  /* 0x0000001412127208 */ /* 0x000fe40007000000 */
[----:B------:R-:W-:-:S07]  /*0d00*/  FSEL R19, R19, R21, !P6 ;  /* 0x0000001513137208 */ /* 0x000fce0007000000 */
.L_x_11337:
[----:B------:R-:W-:Y:S05]  /*0d10*/  BSYNC B0 ;  /* 0x0000000000007941 */ /* 0x000fea0003800000 */
.L_x_11336:
        /* <DEDUP_REMOVED lines=68> */
.L_x_11342:
[----:B------:R-:W-:Y:S05]  /*1160*/  BSYNC B1 ;  /* 0x0000000000017941 */ /* 0x000fea0003800000 */
.L_x_11341:
[----:B------:R-:W-:-:S11]  /*1170*/  DADD R18, RZ, R24 ;  /* 0x00000000ff127229 */ /* 0x000fd60000000018 */
.L_x_11340:
[----:B------:R-:W-:Y:S05]  /*1180*/  BSYNC B0 ;  /* 0x0000000000007941 */ /* 0x000fea0003800000 */
.L_x_11339:
        /* <DEDUP_REMOVED lines=57> */
[----:B------:R-:W-:-:S05]  /*1520*/  @!P6 SHF.R.S32.HI R23, RZ, 0x1, R23 ;  /* 0x00000001ff17e819 */ /* 0x000fca0000011417 */
[----:B------:R-:W-:Y:S02]  /*1530*/  @!P6 IMAD.IADD R22, R22, 0x1, -R23 ;  /* 0x000000011616e824 */ /* 0x000fe400078e0a17 */
[----:B------:R-:W-:-:S03]  /*1540*/  @!P6 IMAD R33, R23, 0x100000, R33 ;  /* 0x001000001721e824 */ /* 0x000fc600078e0221 */
[----:B------:R-:W-:Y:S01]  /*1550*/  @!P6 LEA R23, R22, 0x3ff00000, 0x14 ;  /* 0x3ff000001617e811 */ /* 0x000fe200078ea0ff */
[----:B------:R-:W-:-:S06]  /*1560*/  @!P6 IMAD.MOV.U32 R22, RZ, RZ, RZ ;  /* 0x000000ffff16e224 */ /* 0x000fcc00078e00ff */
[----:B------:R-:W-:-:S11]  /*1570*/  @!P6 DMUL R30, R32, R22 ;  /* 0x00000016201ee228 */ /* 0x000fd60000000000 */
.L_x_11346:
[----:B------:R-:W-:Y:S05]  /*1580*/  BSYNC B1 ;  /* 0x0000000000017941 */ /* 0x000fea0003800000 */
.L_x_11345:
[----:B------:R-:W-:-:S11]  /*1590*/  DADD R18, R18, R30 ;  /* 0x0000000012127229 */ /* 0x000fd6000000001e */
.L_x_11344:
[----:B------:R-:W-:Y:S05]  /*15a0*/  BSYNC B0 ;  /* 0x0000000000007941 */ /* 0x000fea0003800000 */
.L_x_11343:
        /* <DEDUP_REMOVED lines=63> */
.L_x_11350:
[----:B------:R-:W-:Y:S05]  /*19a0*/  BSYNC B1 ;  /* 0x0000000000017941 */ /* 0x000fea0003800000 */
.L_x_11349:
[----:B------:R-:W-:-:S11]  /*19b0*/  DADD R18, R18, R30 ;  /* 0x0000000012127229 */ /* 0x000fd6000000001e */
.L_x_11348:
[----:B------:R-:W-:Y:S05]  /*19c0*/  BSYNC B0 ;  /* 0x0000000000007941 */ /* 0x000fea0003800000 */
.L_x_11347:
        /* <DEDUP_REMOVED lines=63> */
.L_x_11354:
[----:B------:R-:W-:Y:S05]  /*1dc0*/  BSYNC B1 ;  /* 0x0000000000017941 */ /* 0x000fea0003800000 */
.L_x_11353:
[----:B------:R-:W-:-:S11]  /*1dd0*/  DADD R18, R18, R30 ;  /* 0x0000000012127229 */ /* 0x000fd6000000001e */
.L_x_11352:
[----:B------:R-:W-:Y:S05]  /*1de0*/  BSYNC B0 ;  /* 0x0000000000007941 */ /* 0x000fea0003800000 */
.L_x_11351:
        /* <DEDUP_REMOVED lines=63> */
.L_x_11358:
[----:B------:R-:W-:Y:S05]  /*21e0*/  BSYNC B1 ;  /* 0x0000000000017941 */ /* 0x000fea0003800000 */
.L_x_11357:
[----:B------:R-:W-:-:S11]  /*21f0*/  DADD R18, R18, R30 ;  /* 0x0000000012127229 */ /* 0x000fd6000000001e */
.L_x_11356:
[----:B------:R-:W-:Y:S05]  /*2200*/  BSYNC B0 ;  /* 0x0000000000007941 */ /* 0x000fea0003800000 */
.L_x_11355:
        /* <DEDUP_REMOVED lines=63> */
.L_x_11362:
[----:B------:R-:W-:Y:S05]  /*2600*/  BSYNC B1 ;  /* 0x0000000000017941 */ /* 0x000fea0003800000 */
.L_x_11361:
[----:B------:R-:W-:-:S11]  /*2610*/  DADD R18, R18, R30 ;  /* 0x0000000012127229 */ /* 0x000fd6000000001e */
.L_x_11360:
[----:B------:R-:W-:Y:S05]  /*2620*/  BSYNC B0 ;  /* 0x0000000000007941 */ /* 0x000fea0003800000 */
.L_x_11359:
        /* <DEDUP_REMOVED lines=19> */
[----:B-1----:R-:W-:Y:S01]  /*2760*/  DADD R26, R24, R26 ;  /* 0x00000000181a7229 */ /* 0x002fe2000000001a */
[----:B------:R-:W-:-:S06]  /*2770*/  LOP3.LUT R25, R32, 0xffffffe0, RZ, 0xc0, !PT ;  /* 0xffffffe020197812 */ /* 0x000fcc00078ec0ff */
[----:B------:R-:W-:Y:S01]  /*2780*/  SHFL.DOWN PT, R31, R27, 0x2, 0x1f ;  /* 0x08401f001b1f7f89 */ /* 0x000fe200000e0000 */
[----:B------:R-:W-:-:S03]  /*2790*/  IMAD.IADD R25, R16, 0x1, -R25 ;  /* 0x0000000110197824 */ /* 0x000fc600078e0a19 */
[----:B------:R-:W1:Y:S02]  /*27a0*/  SHFL.DOWN PT, R30, R26, 0x2, 0x1f ;  /* 0x08401f001a1e7f89 */ /* 0x000e6400000e0000 */
[----:B------:R-:W-:Y:S01]  /*27b0*/  LEA R25, R25, UR4, 0x3 ;  /* 0x0000000419197c11 */ /* 0x000fe2000f8e18ff */
[----:B-1----:R-:W-:Y:S01]  /*27c0*/  DADD R30, R26, R30 ;  /* 0x000000001a1e7229 */ /* 0x002fe2000000001e */
[----:B------:R-:W-:-:S06]  /*27d0*/  CS2R R26, SRZ ;  /* 0x00000000001a7805 */ /* 0x000fcc000001ff00 */
[----:B------:R-:W-:Y:S04]  /*27e0*/  SHFL.DOWN PT, R19, R31, 0x1, 0x1f ;  /* 0x08201f001f137f89 */ /* 0x000fe800000e0000 */
[----:B------:R-:W1:Y:S02]  /*27f0*/  SHFL.DOWN PT, R18, R30, 0x1, 0x1f ;  /* 0x08201f001e127f89 */ /* 0x000e6400000e0000 */
[----:B-1----:R-:W-:-:S07]  /*2800*/  DADD R18, R30, R18 ;  /* 0x000000001e127229 */ /* 0x002fce0000000012 */
        /* <DEDUP_REMOVED lines=22> */
.L_x_11399:
[----:B-123--:R-:W-:-:S11]  /*2970*/  DADD R26, R26, R18 ;  /* 0x000000001a1a7229 */ /* 0x00efd60000000012 */
.L_x_11364:
[----:B------:R-:W-:Y:S05]  /*2980*/  BSYNC B0 ;  /* 0x0000000000007941 */ /* 0x000fea0003800000 */
.L_x_11363:
        /* <DEDUP_REMOVED lines=23> */
.L_x_11366:
[C---:B------:R-:W-:Y:S01]  /*2b00*/  LOP3.LUT R22, R19.reuse, 0x800fffff, RZ, 0xc0, !PT ;  /* 0x800fffff13167812 */ /* 0x040fe200078ec0ff */
[----:B------:R-:W-:Y:S01]  /*2b10*/  IMAD.MOV.U32 R24, RZ, RZ, RZ ;  /* 0x000000ffff187224 */ /* 0x000fe200078e00ff */
[----:B------:R-:W-:Y:S01]  /*2b20*/  LEA.HI R0, R19, R0, RZ, 0xc ;  /* 0x0000000013007211 */ /* 0x000fe200078f60ff */
[----:B------:R-:W-:Y:S01]  /*2b30*/  UMOV UR4, 0x3ae80f1e ;  /* 0x3ae80f1e00047882 */ /* 0x000fe20000000000 */
[----:B------:R-:W-:Y:S01]  /*2b40*/  LOP3.LUT R23, R22, 0x3ff00000, RZ, 0xfc, !PT ;  /* 0x3ff0000016177812 */ /* 0x000fe200078efcff */
[----:B------:R-:W-:Y:S01]  /*2b50*/  IMAD.MOV.U32 R22, RZ, RZ, R18 ;  /* 0x000000ffff167224 */ /* 0x000fe200078e0012 */
[----:B------:R-:W-:Y:S02]  /*2b60*/  UMOV UR5, 0x3eb1380b ;  /* 0x3eb1380b00057882 */ /* 0x000fe40000000000 */
[----:B------:R-:W-:-:S13]  /*2b70*/  ISETP.GE.AND P6, PT, R23, 0x3ff6a09f, PT ;  /* 0x3ff6a09f1700780c */ /* 0x000fda0003fc6270 */
[----:B------:R-:W-:Y:S02]  /*2b80*/  @P6 VIADD R25, R23, 0xfff00000 ;  /* 0xfff0000017196836 */ /* 0x000fe40000000000 */
[----:B------:R-:W-:Y:S02]  /*2b90*/  @P6 VIADD R0, R0, 0x1 ;  /* 0x0000000100006836 */ /* 0x000fe40000000000 */
[----:B------:R-:W-:-:S06]  /*2ba0*/  @P6 IMAD.MOV.U32 R23, RZ, RZ, R25 ;  /* 0x000000ffff176224 */ /* 0x000fcc00078e0019 */
[----:B------:R-:W-:-:S06]  /*2bb0*/  DADD R26, R22, 1 ;  /* 0x3ff00000161a7429 */ /* 0x000fcc0000000000 */
[----:B------:R-:W1:Y:S02]  /*2bc0*/  MUFU.RCP64H R25, R27 ;  /* 0x0000001b00197308 */ /* 0x000e640000001800 */
[----:B-1----:R-:W-:Y:S01]  /*2bd0*/  DFMA R28, -R26, R24, 1 ;  /* 0x3ff000001a1c742b */ /* 0x002fe20000000118 */
[----:B------:R-:W-:Y:S02]  /*2be0*/  IMAD.MOV.U32 R26, RZ, RZ, -0x748574fc ;  /* 0x8b7a8b04ff1a7424 */ /* 0x000fe400078e00ff */
[----:B------:R-:W-:-:S05]  /*2bf0*/  IMAD.MOV.U32 R27, RZ, RZ, 0x3ed0ee25 ;  /* 0x3ed0ee25ff1b7424 */ /* 0x000fca00078e00ff */
[----:B------:R-:W-:-:S08]  /*2c00*/  DFMA R28, R28, R28, R28 ;  /* 0x0000001c1c1c722b */ /* 0x000fd0000000001c */
[----:B------:R-:W-:Y:S02]  /*2c10*/  DFMA R24, R24, R28, R24 ;  /* 0x0000001c1818722b */ /* 0x000fe40000000018 */
[----:B------:R-:W-:-:S08]  /*2c20*/  DADD R28, R22, -1 ;  /* 0xbff00000161c7429 */ /* 0x000fd00000000000 */
[----:B------:R-:W-:-:S08]  /*2c30*/  DMUL R22, R24, R28 ;  /* 0x0000001c18167228 */ /* 0x000fd00000000000 */
[----:B------:R-:W-:-:S08]  /*2c40*/  DFMA R22, R24, R28, R22 ;  /* 0x0000001c1816722b */ /* 0x000fd00000000016 */
[----:B------:R-:W-:-:S08]  /*2c50*/  DADD R18, R28, -R22 ;  /* 0x000000001c127229 */ /* 0x000fd00000000816 */
[----:B------:R-:W-:-:S08]  /*2c60*/  DADD R18, R18, R18 ;  /* 0x0000000012127229 */ /* 0x000fd00000000012 */
[----:B------:R-:W-:-:S08]  /*2c70*/  DFMA R18, R28, -R22, R18 ;  /* 0x800000161c12722b */ /* 0x000fd00000000012 */
        /* <DEDUP_REMOVED lines=23> */
[----:B------:R-:W-:Y:S01]  /*2df0*/  DMUL R26, R24, R26 ;  /* 0x0000001a181a7228 */ /* 0x000fe20000000000 */
[----:B------:R-:W-:Y:S01]  /*2e00*/  LOP3.LUT R24, R0, 0x80000000, RZ, 0x3c, !PT ;  /* 0x8000000000187812 */ /* 0x000fe200078e3cff */
[----:B------:R-:W-:-:S06]  /*2e10*/  IMAD.MOV.U32 R25, RZ, RZ, 0x43300000 ;  /* 0x43300000ff197424 */ /* 0x000fcc00078e00ff */
[----:B------:R-:W-:Y:S02]  /*2e20*/  DFMA R18, R22, R26, R18 ;  /* 0x0000001a1612722b */ /* 0x000fe40000000012 */
[----:B------:R-:W-:Y:S01]  /*2e30*/  DADD R24, R24, -UR4 ;  /* 0x8000000418187e29 */ /* 0x000fe20008000000 */
[----:B------:R-:W-:Y:S01]  /*2e40*/  UMOV UR4, 0xfefa39ef ;  /* 0xfefa39ef00047882 */ /* 0x000fe20000000000 */
[----:B------:R-:W-:-:S06]  /*2e50*/  UMOV UR5, 0x3fe62e42 ;  /* 0x3fe62e4200057882 */ /* 0x000fcc0000000000 */
        /* <DEDUP_REMOVED lines=8> */
.L_x_11367:
[----:B------:R-:W-:Y:S04]  /*2ee0*/  BSSY B0, `(.L_x_11368) ;  /* 0x000000c000007945 */ /* 0x000fe80003800000 */
[----:B------:R-:W-:Y:S05]  /*2ef0*/  @P0 BRA `(.L_x_11369) ;  /* 0x0000000000280947 */ /* 0x000fea0003800000 */
[--C-:B------:R-:W-:Y:S01]  /*2f00*/  SHF.R.S32.HI R23, RZ, 0x1f, R16.reuse ;  /* 0x0000001fff177819 */ /* 0x100fe20000011410 */
[----:B------:R-:W-:Y:S01]  /*2f10*/  IMAD.MOV.U32 R22, RZ, RZ, R16 ;  /* 0x000000ffff167224 */ /* 0x000fe200078e0010 */
[----:B0-----:R-:W-:Y:S01]  /*2f20*/  DADD R12, R12, -R20 ;  /* 0x000000000c0c7229 */ /* 0x001fe20000000814 */
[----:B------:R-:W-:Y:S02]  /*2f30*/  ULDC.64 UR4, c[0x0][0x210] ;  /* 0x0000840000047ab9 */ /* 0x000fe40000000a00 */
[----:B------:R-:W-:-:S04]  /*2f40*/  IMAD.WIDE.U32 R24, R14, UR8, R22 ;  /* 0x000000080e187c25 */ /* 0x000fc8000f8e0016 */
[----:B------:R-:W-:Y:S01]  /*2f50*/  IMAD R23, R15, UR8, R25 ;  /* 0x000000080f177c24 */ /* 0x000fe2000f8e0219 */
[----:B------:R-:W-:Y:S01]  /*2f60*/  LEA R22, P0, R24, UR4, 0x3 ;  /* 0x0000000418167c11 */ /* 0x000fe2000f8018ff */
[----:B------:R-:W-:-:S03]  /*2f70*/  DADD R12, R12, -R18 ;  /* 0x000000000c0c7229 */ /* 0x000fc60000000812 */
[----:B------:R-:W-:-:S05]  /*2f80*/  LEA.HI.X R23, R24, UR5, R23, 0x3, P0 ;  /* 0x0000000518177c11 */ /* 0x000fca00080f1c17 */
[----:B------:R1:W-:Y:S04]  /*2f90*/  STG.E.64 desc[UR6][R22.64], R12 ;  /* 0x0000000c16007986 */ /* 0x0003e8000c101b06 */
.L_x_11369:
[----:B------:R-:W-:Y:S05]  /*2fa0*/  BSYNC B0 ;  /* 0x0000000000007941 */ /* 0x000fea0003800000 */
.L_x_11368:
[----:B------:R-:W-:Y:S04]  /*2fb0*/  BSSY B0, `(.L_x_11370) ;  /* 0x000000d000007945 */ /* 0x000fe80003800000 */
[----:B------:R-:W-:Y:S05]  /*2fc0*/  @P1 BRA `(.L_x_11371) ;  /* 0x00000000002c1947 */ /* 0x000fea0003800000 */
[----:B------:R-:W-:Y:S01]  /*2fd0*/  ULDC UR4, c[0x0][0x0] ;  /* 0x0000000000047ab9 */ /* 0x000fe20000000800 */
[----:B0-----:R-:W-:Y:S01]  /*2fe0*/  DADD R10, R10, -R20 ;  /* 0x000000000a0a7229 */ /* 0x001fe20000000814 */
[----:B-1----:R-:W-:Y:S01]  /*2ff0*/  VIADD R12, R16, UR4 ;  /* 0x00000004100c7c36 */ /* 0x002fe20008000000 */
        /* <DEDUP_REMOVED lines=8> */
.L_x_11371:
[----:B------:R-:W-:Y:S05]  /*3080*/  BSYNC B0 ;  /* 0x0000000000007941 */ /* 0x000fea0003800000 */
.L_x_11370:
[----:B------:R-:W-:Y:S04]  /*3090*/  BSSY B0, `(.L_x_11372) ;  /* 0x000000d000007945 */ /* 0x000fe80003800000 */
[----:B------:R-:W-:Y:S05]  /*30a0*/  @P2 BRA `(.L_x_11373) ;  /* 0x00000000002c2947 */ /* 0x000fea0003800000 */
[----:B--2---:R-:W2:Y:S01]  /*30b0*/  LDC R11, c[0x0][RZ] ;  /* 0x00000000ff0b7b82 */ /* 0x004ea20000000800 */
[----:B0-----:R-:W-:Y:S01]  /*30c0*/  DADD R8, R8, -R20 ;  /* 0x0000000008087229 */ /* 0x001fe20000000814 */
[----:B------:R-:W-:-:S07]  /*30d0*/  ULDC.64 UR4, c[0x0][0x210] ;  /* 0x0000840000047ab9 */ /* 0x000fce0000000a00 */
[----:B------:R-:W-:Y:S01]  /*30e0*/  DADD R8, R8, -R18 ;  /* 0x0000000008087229 */ /* 0x000fe20000000812 */
[----:B--2---:R-:W-:-:S05]  /*30f0*/  IMAD R10, R11, 0x2, R16 ;  /* 0x000000020b0a7824 */ /* 0x004fca00078e0210 */
[----:B------:R-:W-:-:S03]  /*3100*/  SHF.R.S32.HI R11, RZ, 0x1f, R10 ;  /* 0x0000001fff0b7819 */ /* 0x000fc6000001140a */
[----:B------:R-:W-:-:S04]  /*3110*/  IMAD.WIDE.U32 R10, R14, UR8, R10 ;  /* 0x000000080e0a7c25 */ /* 0x000fc8000f8e000a */
[----:B------:R-:W-:Y:S01]  /*3120*/  IMAD R11, R15, UR8, R11 ;  /* 0x000000080f0b7c24 */ /* 0x000fe2000f8e020b */
[----:B-1----:R-:W-:-:S04]  /*3130*/  LEA R12, P0, R10, UR4, 0x3 ;  /* 0x000000040a0c7c11 */ /* 0x002fc8000f8018ff */
[----:B------:R-:W-:-:S05]  /*3140*/  LEA.HI.X R13, R10, UR5, R11, 0x3, P0 ;  /* 0x000000050a0d7c11 */ /* 0x000fca00080f1c0b */
[----:B------:R3:W-:Y:S04]  /*3150*/  STG.E.64 desc[UR6][R12.64], R8 ;  /* 0x000000080c007986 */ /* 0x0007e8000c101b06 */
.L_x_11373:
[----:B------:R-:W-:Y:S05]  /*3160*/  BSYNC B0 ;  /* 0x0000000000007941 */ /* 0x000fea0003800000 */
.L_x_11372:
[----:B------:R-:W-:Y:S04]  /*3170*/  BSSY B0, `(.L_x_11374) ;  /* 0x000000e000007945 */ /* 0x000fe80003800000 */
[----:B------:R-:W-:Y:S05]  /*3180*/  @P3 BRA `(.L_x_11375) ;  /* 0x0000000000303947 */ /* 0x000fea0003800000 */
[----:B---3--:R-:W3:Y:S01]  /*3190*/  LDC R9, c[0x0][RZ] ;  /* 0x00000000ff097b82 */ /* 0x008ee20000000800 */
[----:B0-----:R-:W-:Y:S01]  /*31a0*/  DADD R6, R6, -R20 ;  /* 0x0000000006067229 */ /* 0x001fe20000000814 */
[----:B------:R-:W-:-:S07]  /*31b0*/  ULDC.64 UR4, c[0x0][0x210] ;  /* 0x0000840000047ab9 */ /* 0x000fce0000000a00 */
[----:B------:R-:W-:Y:S01]  /*31c0*/  DADD R6, R6, -R18 ;  /* 0x0000000006067229 */ /* 0x000fe20000000812 */
[----:B---3--:R-:W-:-:S04]  /*31d0*/  IMAD R8, R9, 0x2, R16 ;  /* 0x0000000209087824 */ /* 0x008fc800078e0210 */
[----:B------:R-:W-:-:S05]  /*31e0*/  IMAD.IADD R8, R8, 0x1, R9 ;  /* 0x0000000108087824 */ /* 0x000fca00078e0209 */
[----:B------:R-:W-:-:S03]  /*31f0*/  SHF.R.S32.HI R9, RZ, 0x1f, R8 ;  /* 0x0000001fff097819 */ /* 0x000fc60000011408 */
[----:B------:R-:W-:-:S04]  /*3200*/  IMAD.WIDE.U32 R8, R14, UR8, R8 ;  /* 0x000000080e087c25 */ /* 0x000fc8000f8e0008 */
[----:B------:R-:W-:Y:S01]  /*3210*/  IMAD R9, R15, UR8, R9 ;  /* 0x000000080f097c24 */ /* 0x000fe2000f8e0209 */
[----:B--2---:R-:W-:-:S04]  /*3220*/  LEA R10, P0, R8, UR4, 0x3 ;  /* 0x00000004080a7c11 */ /* 0x004fc8000f8018ff */
[----:B------:R-:W-:-:S05]  /*3230*/  LEA.HI.X R11, R8, UR5, R9, 0x3, P0 ;  /* 0x00000005080b7c11 */ /* 0x000fca00080f1c09 */
[----:B------:R4:W-:Y:S04]  /*3240*/  STG.E.64 desc[UR6][R10.64], R6 ;  /* 0x000000060a007986 */ /* 0x0009e8000c101b06 */
.L_x_11375:
[----:B------:R-:W-:Y:S05]  /*3250*/  BSYNC B0 ;  /* 0x0000000000007941 */ /* 0x000fea0003800000 */
.L_x_11374:
[----:B------:R-:W-:Y:S04]  /*3260*/  BSSY B0, `(.L_x_11376) ;  /* 0x000000e000007945 */ /* 0x000fe80003800000 */
[----:B------:R-:W-:Y:S05]  /*3270*/  @P4 BRA `(.L_x_11377) ;  /* 0x0000000000304947 */ /* 0x000fea0003800000 */
[----:B----4-:R-:W4:Y:S01]  /*3280*/  LDC R7, c[0x0][RZ] ;  /* 0x00000000ff077b82 */ /* 0x010f220000000800 */
[----:B0-----:R-:W-:Y:S01]  /*3290*/  DADD R4, R4, -R20 ;  /* 0x0000000004047229 */ /* 0x001fe20000000814 */
[----:B------:R-:W-:-:S07]  /*32a0*/  ULDC.64 UR4, c[0x0][0x210] ;  /* 0x0000840000047ab9 */ /* 0x000fce0000000a00 */
[----:B------:R-:W-:Y:S01]  /*32b0*/  DADD R4, R4, -R18 ;  /* 0x0000000004047229 */ /* 0x000fe20000000812 */
[----:B----4-:R-:W-:-:S04]  /*32c0*/  IMAD R6, R7, 0x2, R16 ;  /* 0x0000000207067824 */ /* 0x010fc800078e0210 */
[----:B------:R-:W-:-:S05]  /*32d0*/  IMAD R6, R7, 0x2, R6 ;  /* 0x0000000207067824 */ /* 0x000fca00078e0206 */
[----:B------:R-:W-:-:S03]  /*32e0*/  SHF.R.S32.HI R7, RZ, 0x1f, R6 ;  /* 0x0000001fff077819 */ /* 0x000fc60000011406 */
[----:B------:R-:W-:-:S04]  /*32f0*/  IMAD.WIDE.U32 R6, R14, UR8, R6 ;  /* 0x000000080e067c25 */ /* 0x000fc8000f8e0006 */
[----:B------:R-:W-:Y:S01]  /*3300*/  IMAD R7, R15, UR8, R7 ;  /* 0x000000080f077c24 */ /* 0x000fe2000f8e0207 */
[----:B---3--:R-:W-:-:S04]  /*3310*/  LEA R8, P0, R6, UR4, 0x3 ;  /* 0x0000000406087c11 */ /* 0x008fc8000f8018ff */
[----:B------:R-:W-:-:S05]  /*3320*/  LEA.HI.X R9, R6, UR5, R7, 0x3, P0 ;  /* 0x0000000506097c11 */ /* 0x000fca00080f1c07 */
[----:B------:R0:W-:Y:S04]  /*3330*/  STG.E.64 desc[UR6][R8.64], R4 ;  /* 0x0000000408007986 */ /* 0x0001e8000c101b06 */
.L_x_11377:
[----:B------:R-:W-:Y:S05]  /*3340*/  BSYNC B0 ;  /* 0x0000000000007941 */ /* 0x000fea0003800000 */
.L_x_11376:
[----:B------:R-:W-:Y:S05]  /*3350*/  @P5 EXIT ;  /* 0x000000000000594d */ /* 0x000fea0003800000 */
[----:B0-----:R-:W0:Y:S01]  /*3360*/  LDC R5, c[0x0][RZ] ;  /* 0x00000000ff057b82 */ /* 0x001e220000000800 */
[----:B------:R-:W-:Y:S01]  /*3370*/  DADD R20, R2, -R20 ;  /* 0x0000000002147229 */ /* 0x000fe20000000814 */
[----:B------:R-:W-:-:S07]  /*3380*/  ULDC.64 UR4, c[0x0][0x210] ;  /* 0x0000840000047ab9 */ /* 0x000fce0000000a00 */
[----:B------:R-:W-:Y:S01]  /*3390*/  DADD R18, R20, -R18 ;  /* 0x0000000014127229 */ /* 0x000fe20000000812 */
[----:B0-----:R-:W-:-:S05]  /*33a0*/  IMAD R16, R5, 0x2, R16 ;  /* 0x0000000205107824 */ /* 0x001fca00078e0210 */
[----:B------:R-:W-:-:S05]  /*33b0*/  LEA R16, R5, R16, 0x1 ;  /* 0x0000001005107211 */ /* 0x000fca00078e08ff */
        /* <DEDUP_REMOVED lines=8> */
.L_x_11338:
[----:B-1----:R-:W-:Y:S02]  /*3440*/  IMAD.MOV.U32 R25, RZ, RZ, R19 ;  /* 0x000000ffff197224 */ /* 0x002fe400078e0013 */
[----:B------:R-:W-:Y:S02]  /*3450*/  IMAD.MOV.U32 R24, RZ, RZ, 0x10 ;  /* 0x00000010ff187424 */ /* 0x000fe400078e00ff */
[----:B------:R-:W-:Y:S02]  /*3460*/  IMAD.MOV.U32 R23, RZ, RZ, 0x1f ;  /* 0x0000001fff177424 */ /* 0x000fe400078e00ff */
[----:B------:R-:W-:-:S07]  /*3470*/  IMAD.MOV.U32 R22, RZ, RZ, -0x1 ;  /* 0xffffffffff167424 */ /* 0x000fce00078e00ff */
[----:B------:R-:W-:Y:S05]  /*3480*/  WARPSYNC.COLLECTIVE R22, `(.L_x_11378) ;  /* 0x0000000016087348 */ /* 0x000fea0003c00000 */
[----:B------:R0:W1:Y:S02]  /*3490*/  SHFL.DOWN P6, R29, R25, R24, R23 ;  /* 0x08000018191d7389 */ /* 0x00006400000c0017 */
[----:B01----:R-:W-:Y:S01]  /*34a0*/  ENDCOLLECTIVE ;  /* 0x000000000000791b */ /* 0x003fe20003800000 */
.L_x_11378:
[----:B------:R-:W-:Y:S02]  /*34b0*/  IMAD.MOV.U32 R25, RZ, RZ, R18 ;  /* 0x000000ffff197224 */ /* 0x000fe400078e0012 */
[----:B------:R-:W-:-:S07]  /*34c0*/  IMAD.MOV.U32 R21, RZ, RZ, R29 ;  /* 0x000000ffff157224 */ /* 0x000fce00078e001d */
[----:B------:R-:W-:Y:S05]  /*34d0*/  WARPSYNC.COLLECTIVE R22, `(.L_x_11379) ;  /* 0x0000000016087348 */ /* 0x000fea0003c00000 */
[----:B------:R0:W1:Y:S02]  /*34e0*/  SHFL.DOWN P6, R29, R25, R24, R23 ;  /* 0x08000018191d7389 */ /* 0x00006400000c0017 */
[----:B01----:R-:W-:Y:S01]  /*34f0*/  ENDCOLLECTIVE ;  /* 0x000000000000791b */ /* 0x003fe20003800000 */
.L_x_11379:
        /* <DEDUP_REMOVED lines=9> */
.L_x_11380:
[----:B------:R-:W-:Y:S02]  /*3590*/  IMAD.MOV.U32 R25, RZ, RZ, R20 ;  /* 0x000000ffff197224 */ /* 0x000fe400078e0014 */
[----:B------:R-:W-:-:S07]  /*35a0*/  IMAD.MOV.U32 R19, RZ, RZ, R29 ;  /* 0x000000ffff137224 */ /* 0x000fce00078e001d */
[----:B------:R-:W-:Y:S05]  /*35b0*/  WARPSYNC.COLLECTIVE R22, `(.L_x_11381) ;  /* 0x0000000016087348 */ /* 0x000fea0003c00000 */
[----:B------:R0:W1:Y:S02]  /*35c0*/  SHFL.DOWN P6, R29, R25, R24, R23 ;  /* 0x08000018191d7389 */ /* 0x00006400000c0017 */
[----:B01----:R-:W-:Y:S01]  /*35d0*/  ENDCOLLECTIVE ;  /* 0x000000000000791b */ /* 0x003fe20003800000 */
.L_x_11381:
        /* <DEDUP_REMOVED lines=9> */
.L_x_11382:
[----:B------:R-:W-:Y:S02]  /*3670*/  IMAD.MOV.U32 R25, RZ, RZ, R30 ;  /* 0x000000ffff197224 */ /* 0x000fe400078e001e */
[----:B------:R-:W-:-:S07]  /*3680*/  IMAD.MOV.U32 R19, RZ, RZ, R29 ;  /* 0x000000ffff137224 */ /* 0x000fce00078e001d */
[----:B------:R-:W-:Y:S05]  /*3690*/  WARPSYNC.COLLECTIVE R22, `(.L_x_11383) ;  /* 0x0000000016087348 */ /* 0x000fea0003c00000 */
[----:B------:R0:W1:Y:S02]  /*36a0*/  SHFL.DOWN P6, R29, R25, R24, R23 ;  /* 0x08000018191d7389 */ /* 0x00006400000c0017 */
[----:B01----:R-:W-:Y:S01]  /*36b0*/  ENDCOLLECTIVE ;  /* 0x000000000000791b */ /* 0x003fe20003800000 */
.L_x_11383:
        /* <DEDUP_REMOVED lines=9> */
.L_x_11384:
[----:B------:R-:W-:Y:S02]  /*3750*/  IMAD.MOV.U32 R25, RZ, RZ, R18 ;  /* 0x000000ffff197224 */ /* 0x000fe400078e0012 */
[----:B------:R-:W-:-:S07]  /*3760*/  IMAD.MOV.U32 R21, RZ, RZ, R29 ;  /* 0x000000ffff157224 */ /* 0x000fce00078e001d */
[----:B------:R-:W-:Y:S05]  /*3770*/  WARPSYNC.COLLECTIVE R22, `(.L_x_11385) ;  /* 0x0000000016087348 */ /* 0x000fea0003c00000 */
[----:B------:R0:W1:Y:S02]  /*3780*/  SHFL.DOWN P6, R29, R25, R24, R23 ;  /* 0x08000018191d7389 */ /* 0x00006400000c0017 */
[----:B01----:R-:W-:Y:S01]  /*3790*/  ENDCOLLECTIVE ;  /* 0x000000000000791b */ /* 0x003fe20003800000 */
.L_x_11385:
        /* <DEDUP_REMOVED lines=9> */
.L_x_11386:
[----:B------:R-:W-:Y:S02]  /*3830*/  IMAD.MOV.U32 R25, RZ, RZ, R20 ;  /* 0x000000ffff197224 */ /* 0x000fe400078e0014 */
[----:B------:R-:W-:-:S07]  /*3840*/  IMAD.MOV.U32 R19, RZ, RZ, R29 ;  /* 0x000000ffff137224 */ /* 0x000fce00078e001d */
[----:B------:R-:W-:Y:S05]  /*3850*/  WARPSYNC.COLLECTIVE R22, `(.L_x_11387) ;  /* 0x0000000016087348 */ /* 0x000fea0003c00000 */
[----:B------:R0:W1:Y:S02]  /*3860*/  SHFL.DOWN P6, R29, R25, R24, R23 ;  /* 0x08000018191d7389 */ /* 0x00006400000c0017 */
[----:B01----:R-:W-:Y:S01]  /*3870*/  ENDCOLLECTIVE ;  /* 0x000000000000791b */ /* 0x003fe20003800000 */
.L_x_11387:
[----:B------:R-:W-:Y:S01]  /*3880*/  IMAD.MOV.U32 R18, RZ, RZ, R29 ;  /* 0x000000ffff127224 */ /* 0x000fe200078e001d */
[----:B------:R-:W-:Y:S06]  /*3890*/  BRA `(.L_x_11388) ;  /* 0xffffffd400107947 */ /* 0x000fec000383ffff */
.L_x_11365:
[----:B-12---:R-:W-:Y:S01]  /*38a0*/  MOV R25, R27 ;  /* 0x0000001b00197202 */ /* 0x006fe20000000f00 */
[----:B------:R-:W-:Y:S02]  /*38b0*/  IMAD.MOV.U32 R24, RZ, RZ, 0x10 ;  /* 0x00000010ff187424 */ /* 0x000fe400078e00ff */
[----:B------:R-:W-:Y:S02]  /*38c0*/  IMAD.MOV.U32 R23, RZ, RZ, 0x1f ;  /* 0x0000001fff177424 */ /* 0x000fe400078e00ff */
[----:B------:R-:W-:-:S07]  /*38d0*/  IMAD.MOV.U32 R22, RZ, RZ, -0x1 ;  /* 0xffffffffff167424 */ /* 0x000fce00078e00ff */
[----:B0-----:R-:W-:Y:S05]  /*38e0*/  WARPSYNC.COLLECTIVE R22, `(.L_x_11389) ;  /* 0x0000000016087348 */ /* 0x001fea0003c00000 */
[----:B------:R1:W2:Y:S02]  /*38f0*/  SHFL.DOWN P6, R29, R25, R24, R23 ;  /* 0x08000018191d7389 */ /* 0x0002a400000c0017 */
[----:B012---:R-:W-:Y:S01]  /*3900*/  ENDCOLLECTIVE ;  /* 0x000000000000791b */ /* 0x007fe20003800000 */
.L_x_11389:
[----:B------:R-:W-:Y:S02]  /*3910*/  IMAD.MOV.U32 R25, RZ, RZ, R26 ;  /* 0x000000ffff197224 */ /* 0x000fe400078e001a */
[----:B------:R-:W-:-:S07]  /*3920*/  IMAD.MOV.U32 R19, RZ, RZ, R29 ;  /* 0x000000ffff137224 */ /* 0x000fce00078e001d */
[----:B------:R-:W-:Y:S05]  /*3930*/  WARPSYNC.COLLECTIVE R22, `(.L_x_11390) ;  /* 0x0000000016087348 */ /* 0x000fea0003c00000 */
[----:B------:R0:W1:Y:S02]  /*3940*/  SHFL.DOWN P6, R29, R25, R24, R23 ;  /* 0x08000018191d7389 */ /* 0x00006400000c0017 */
[----:B01----:R-:W-:Y:S01]  /*3950*/  ENDCOLLECTIVE ;  /* 0x000000000000791b */ /* 0x003fe20003800000 */
.L_x_11390:
[----:B------:R-:W-:Y:S02]  /*3960*/  IMAD.MOV.U32 R24, RZ, RZ, 0x8 ;  /* 0x00000008ff187424 */ /* 0x000fe400078e00ff */
[----:B------:R-:W-:-:S06]  /*3970*/  IMAD.MOV.U32 R18, RZ, RZ, R29 ;  /* 0x000000ffff127224 */ /* 0x000fcc00078e001d */
[----:B------:R-:W-:-:S10]  /*3980*/  DADD R18, R26, R18 ;  /* 0x000000001a127229 */ /* 0x000fd40000000012 */
[----:B------:R-:W-:-:S07]  /*3990*/  IMAD.MOV.U32 R25, RZ, RZ, R19 ;  /* 0x000000ffff197224 */ /* 0x000fce00078e0013 */
[----:B------:R-:W-:Y:S05]  /*39a0*/  WARPSYNC.COLLECTIVE R22, `(.L_x_11391) ;  /* 0x0000000016087348 */ /* 0x000fea0003c00000 */
[----:B------:R0:W1:Y:S02]  /*39b0*/  SHFL.DOWN P6, R29, R25, R24, R23 ;  /* 0x08000018191d7389 */ /* 0x00006400000c0017 */
[----:B01----:R-:W-:Y:S01]  /*39c0*/  ENDCOLLECTIVE ;  /* 0x000000000000791b */ /* 0x003fe20003800000 */
.L_x_11391:
[----:B------:R-:W-:Y:S02]  /*39d0*/  IMAD.MOV.U32 R25, RZ, RZ, R18 ;  /* 0x000000ffff197224 */ /* 0x000fe400078e0012 */
[----:B------:R-:W-:-:S07]  /*39e0*/  IMAD.MOV.U32 R31, RZ, RZ, R29 ;  /* 0x000000ffff1f7224 */ /* 0x000fce00078e001d */
[----:B------:R-:W-:Y:S05]  /*39f0*/  WARPSYNC.COLLECTIVE R22, `(.L_x_11392) ;  /* 0x0000000016087348 */ /* 0x000fea0003c00000 */
[----:B------:R0:W1:Y:S02]  /*3a00*/  SHFL.DOWN P6, R29, R25, R24, R23 ;  /* 0x08000018191d7389 */ /* 0x00006400000c0017 */
[----:B01----:R-:W-:Y:S01]  /*3a10*/  ENDCOLLECTIVE ;  /* 0x000000000000791b */ /* 0x003fe20003800000 */
.L_x_11392:
[----:B------:R-:W-:Y:S02]  /*3a20*/  IMAD.MOV.U32 R24, RZ, RZ, 0x4 ;  /* 0x00000004ff187424 */ /* 0x000fe400078e00ff */
[----:B------:R-:W-:-:S06]  /*3a30*/  IMAD.MOV.U32 R30, RZ, RZ, R29 ;  /* 0x000000ffff1e7224 */ /* 0x000fcc00078e001d */
[----:B------:R-:W-:-:S10]  /*3a40*/  DADD R30, R18, R30 ;  /* 0x00000000121e7229 */ /* 0x000fd4000000001e */
[----:B------:R-:W-:-:S07]  /*3a50*/  IMAD.MOV.U32 R25, RZ, RZ, R31 ;  /* 0x000000ffff197224 */ /* 0x000fce00078e001f */
[----:B------:R-:W-:Y:S05]  /*3a60*/  WARPSYNC.COLLECTIVE R22, `(.L_x_11393) ;  /* 0x0000000016087348 */ /* 0x000fea0003c00000 */
[----:B------:R0:W1:Y:S02]  /*3a70*/  SHFL.DOWN P6, R29, R25, R24, R23 ;  /* 0x08000018191d7389 */ /* 0x00006400000c0017 */
[----:B01----:R-:W-:Y:S01]  /*3a80*/  ENDCOLLECTIVE ;  /* 0x000000000000791b */ /* 0x003fe20003800000 */
.L_x_11393:
[----:B------:R-:W-:Y:S02]  /*3a90*/  IMAD.MOV.U32 R25, RZ, RZ, R30 ;  /* 0x000000ffff197224 */ /* 0x000fe400078e001e */
[----:B------:R-:W-:-:S07]  /*3aa0*/  IMAD.MOV.U32 R33, RZ, RZ, R29 ;  /* 0x000000ffff217224 */ /* 0x000fce00078e001d */
[----:B------:R-:W-:Y:S05]  /*3ab0*/  WARPSYNC.COLLECTIVE R22, `(.L_x_11394) ;  /* 0x0000000016087348 */ /* 0x000fea0003c00000 */
[----:B------:R0:W1:Y:S02]  /*3ac0*/  SHFL.DOWN P6, R29, R25, R24, R23 ;  /* 0x08000018191d7389 */ /* 0x00006400000c0017 */
[----:B01----:R-:W-:Y:S01]  /*3ad0*/  ENDCOLLECTIVE ;  /* 0x000000000000791b */ /* 0x003fe20003800000 */
.L_x_11394:
[----:B------:R-:W-:Y:S02]  /*3ae0*/  IMAD.MOV.U32 R24, RZ, RZ, 0x2 ;  /* 0x00000002ff187424 */ /* 0x000fe400078e00ff */
[----:B------:R-:W-:-:S06]  /*3af0*/  IMAD.MOV.U32 R32, RZ, RZ, R29 ;  /* 0x000000ffff207224 */ /* 0x000fcc00078e001d */
[----:B------:R-:W-:-:S10]  /*3b00*/  DADD R32, R30, R32 ;  /* 0x000000001e207229 */ /* 0x000fd40000000020 */
[----:B------:R-:W-:-:S07]  /*3b10*/  IMAD.MOV.U32 R25, RZ, RZ, R33 ;  /* 0x000000ffff197224 */ /* 0x000fce00078e0021 */
[----:B------:R-:W-:Y:S05]  /*3b20*/  WARPSYNC.COLLECTIVE R22, `(.L_x_11395) ;  /* 0x0000000016087348 */ /* 0x000fea0003c00000 */
[----:B------:R0:W1:Y:S02]  /*3b30*/  SHFL.DOWN P6, R29, R25, R24, R23 ;  /* 0x08000018191d7389 */ /* 0x00006400000c0017 */
[----:B01----:R-:W-:Y:S01]  /*3b40*/  ENDCOLLECTIVE ;  /* 0x000000000000791b */ /* 0x003fe20003800000 */
.L_x_11395:
[----:B------:R-:W-:Y:S02]  /*3b50*/  IMAD.MOV.U32 R25, RZ, RZ, R32 ;  /* 0x000000ffff197224 */ /* 0x000fe400078e0020 */
[----:B------:R-:W-:-:S07]  /*3b60*/  IMAD.MOV.U32 R27, RZ, RZ, R29 ;  /* 0x000000ffff1b7224 */ /* 0x000fce00078e001d */
[----:B------:R-:W-:Y:S05]  /*3b70*/  WARPSYNC.COLLECTIVE R22, `(.L_x_11396) ;  /* 0x0000000016087348 */ /* 0x000fea0003c00000 */
[----:B------:R0:W1:Y:S02]  /*3b80*/  SHFL.DOWN P6, R29, R25, R24, R23 ;  /* 0x08000018191d7389 */ /* 0x00006400000c0017 */
[----:B01----:R-:W-:Y:S01]  /*3b90*/  ENDCOLLECTIVE ;  /* 0x000000000000791b */ /* 0x003fe20003800000 */
.L_x_11396:
[----:B------:R-:W-:Y:S02]  /*3ba0*/  IMAD.MOV.U32 R24, RZ, RZ, 0x1 ;  /* 0x00000001ff187424 */ /* 0x000fe400078e00ff */
[----:B------:R-:W-:-:S06]  /*3bb0*/  IMAD.MOV.U32 R26, RZ, RZ, R29 ;  /* 0x000000ffff1a7224 */ /* 0x000fcc00078e001d */
[----:B------:R-:W-:-:S10]  /*3bc0*/  DADD R26, R32, R26 ;  /* 0x00000000201a7229 */ /* 0x000fd4000000001a */
[----:B------:R-:W-:-:S07]  /*3bd0*/  IMAD.MOV.U32 R25, RZ, RZ, R27 ;  /* 0x000000ffff197224 */ /* 0x000fce00078e001b */
[----:B------:R-:W-:Y:S05]  /*3be0*/  WARPSYNC.COLLECTIVE R22, `(.L_x_11397) ;  /* 0x0000000016087348 */ /* 0x000fea0003c00000 */
[----:B------:R0:W1:Y:S02]  /*3bf0*/  SHFL.DOWN P6, R29, R25, R24, R23 ;  /* 0x08000018191d7389 */ /* 0x00006400000c0017 */
[----:B01----:R-:W-:Y:S01]  /*3c00*/  ENDCOLLECTIVE ;  /* 0x000000000000791b */ /* 0x003fe20003800000 */
.L_x_11397:
[----:B------:R-:W-:Y:S02]  /*3c10*/  IMAD.MOV.U32 R25, RZ, RZ, R26 ;  /* 0x000000ffff197224 */ /* 0x000fe400078e001a */
[----:B------:R-:W-:-:S07]  /*3c20*/  IMAD.MOV.U32 R19, RZ, RZ, R29 ;  /* 0x000000ffff137224 */ /* 0x000fce00078e001d */
[----:B------:R-:W-:Y:S05]  /*3c30*/  WARPSYNC.COLLECTIVE R22, `(.L_x_11398) ;  /* 0x0000000016087348 */ /* 0x000fea0003c00000 */
[----:B------:R0:W1:Y:S02]  /*3c40*/  SHFL.DOWN P6, R29, R25, R24, R23 ;  /* 0x08000018191d7389 */ /* 0x00006400000c0017 */
[----:B01----:R-:W-:Y:S01]  /*3c50*/  ENDCOLLECTIVE ;  /* 0x000000000000791b */ /* 0x003fe20003800000 */
.L_x_11398:
[----:B------:R-:W-:Y:S01]  /*3c60*/  IMAD.MOV.U32 R18, RZ, RZ, R29 ;  /* 0x000000ffff127224 */ /* 0x000fe200078e001d */
[----:B------:R-:W-:Y:S06]  /*3c70*/  BRA `(.L_x_11399) ;  /* 0xffffffec003c7947 */ /* 0x000fec000383ffff */
.L_x_11400:
        /* <DEDUP_REMOVED lines=16> */
.L_x_12211:


//--------------------- .text._ZN2at6native43_GLOBAL__N__9ae7fba5_10_SoftMax_cu_9f978f6322cunn_SoftMaxForwardRegIdddNS1_25LogSoftMaxForwardEpilogueElLi5EEEvPT1_PKT_T3_ --------------------------
	.section	.text._ZN2at6native43_GLOBAL__N__9ae7fba5_10_SoftMax_cu_9f978f6322cunn_SoftMaxForwardRegIdddNS1_25LogSoftMaxForwardEpilogueElLi5EEEvPT1_PKT_T3_,"ax",@progbits
	.align	128
.text._ZN2at6native43_GLOBAL__N__9ae7fba5_10_SoftMax_cu_9f978f6322cunn_SoftMaxForwardRegIdddNS1_25LogSoftMaxForwardEpilogueElLi5EEEvPT1_PKT_T3_:
        .type           _ZN2at6native43_GLOBAL__N__9ae7fba5_10_SoftMax_cu_9f978f6322cunn_SoftMaxForwardRegIdddNS1_25LogSoftMaxForwardEpilogueElLi5EEEvPT1_PKT_T3_,@function
        .size           _ZN2at6native43_GLOBAL__N__9ae7fba5_10_SoftMax_cu_9f978f6322cunn_SoftMaxForwardRegIdddNS1_25LogSoftMaxForwardEpilogueElLi5EEEvPT1_PKT_T3_,(.L_x_12212 - _ZN2at6native43_GLOBAL__N__9ae7fba5_10_SoftMax_cu_9f978f6322cunn_SoftMaxForwardRegIdddNS1_25LogSoftMaxForwardEpilogueElLi5EEEvPT1_PKT_T3_)
        .other          _ZN2at6native43_GLOBAL__N__9ae7fba5_10_SoftMax_cu_9f978f6322cunn_SoftMaxForwardRegIdddNS1_25LogSoftMaxForwardEpilogueElLi5EEEvPT1_PKT_T3_,@"STO_CUDA_ENTRY STV_DEFAULT"
_ZN2at6native43_GLOBAL__N__9ae7fba5_10_SoftMax_cu_9f978f6322cunn_SoftMaxForwardRegIdddNS1_25LogSoftMaxForwardEpilogueElLi5EEEvPT1_PKT_T3_:
        /* <DEDUP_REMOVED lines=22> */
[----:B------:R-:W-:-:S05]  /*0160*/  @!P0 LEA.HI.X R11, R4, R11, R0, 0x3, P3 ;  /* 0x0000000b040b8211 */ /* 0x000fca00018f1c00 */
[----:B------:R0:W2:Y:S01]  /*0170*/  @!P0 LDG.E.64 R20, desc[UR8][R10.64] ;  /* 0x000000080a148981 */ /* 0x0000a2000c1e1b00 */
[----:B------:R-:W-:Y:S02]  /*0180*/  @!P1 IMAD.WIDE.U32 R26, R22, UR7, R8 ;  /* 0x00000007161a9c25 */ /* 0x000fe4000f8e0008 */
[----:B------:R-:W3:Y:S02]  /*0190*/  @!P2 LDC.64 R8, c[0x0][0x218] ;  /* 0x00008600ff08ab82 */ /* 0x000ee40000000a00 */
        /* <DEDUP_REMOVED lines=9> */
[----:B------:R-:W-:Y:S02]  /*0230*/  @!P2 IMAD R0, R23, UR7, R11 ;  /* 0x000000071700ac24 */ /* 0x000fe4000f8e020b */
[----:B------:R-:W-:Y:S01]  /*0240*/  VIADD R6, R4, UR4 ;  /* 0x0000000404067c36 */ /* 0x000fe20008000000 */
[----:B---3--:R-:W-:-:S05]  /*0250*/  @!P2 LEA R8, P5, R10, R8, 0x3 ;  /* 0x000000080a08a211 */ /* 0x008fca00078a18ff */
[----:B------:R-:W0:Y:S01]  /*0260*/  @!P3 LDC.64 R2, c[0x0][0x218] ;  /* 0x00008600ff02bb82 */ /* 0x000e220000000a00 */
[----:B------:R-:W-:Y:S02]  /*0270*/  @!P2 LEA.HI.X R9, R10, R9, R0, 0x3, P5 ;  /* 0x000000090a09a211 */ /* 0x000fe400028f1c00 */
[----:B------:R-:W-:Y:S02]  /*0280*/  SHF.R.S32.HI R7, RZ, 0x1f, R6 ;  /* 0x0000001fff077819 */ /* 0x000fe40000011406 */
[----:B------:R-:W-:Y:S01]  /*0290*/  ISETP.GE.U32.AND P4, PT, R6, R22, PT ;  /* 0x000000160600720c */ /* 0x000fe20003f86070 */
[----:B------:R1:W3:Y:S03]  /*02a0*/  @!P2 LDG.E.64 R16, desc[UR8][R8.64] ;  /* 0x000000080810a981 */ /* 0x0002e6000c1e1b00 */
[----:B------:R-:W-:Y:S01]  /*02b0*/  ISETP.GE.AND.EX P4, PT, R7, R23, PT, P4 ;  /* 0x000000170700720c */ /* 0x000fe20003f86340 */
[----:B------:R-:W-:-:S04]  /*02c0*/  @!P3 IMAD.WIDE.U32 R10, R22, UR7, R4 ;  /* 0x00000007160abc25 */ /* 0x000fc8000f8e0004 */
[----:B------:R-:W-:-:S08]  /*02d0*/  @!P3 IMAD R0, R23, UR7, R11 ;  /* 0x000000071700bc24 */ /* 0x000fd0000f8e020b */
[----:B------:R-:W5:Y:S01]  /*02e0*/  @!P4 LDC.64 R4, c[0x0][0x218] ;  /* 0x00008600ff04cb82 */ /* 0x000f620000000a00 */
[----:B0-----:R-:W-:-:S04]  /*02f0*/  @!P3 LEA R2, P5, R10, R2, 0x3 ;  /* 0x000000020a02b211 */ /* 0x001fc800078a18ff */
[----:B------:R-:W-:-:S05]  /*0300*/  @!P3 LEA.HI.X R3, R10, R3, R0, 0x3, P5 ;  /* 0x000000030a03b211 */ /* 0x000fca00028f1c00 */
[----:B------:R0:W3:Y:S01]  /*0310*/  @!P3 LDG.E.64 R14, desc[UR8][R2.64] ;  /* 0x00000008020eb981 */ /* 0x0000e2000c1e1b00 */
[----:B------:R-:W-:-:S04]  /*0320*/  @!P4 IMAD.WIDE.U32 R6, R22, UR7, R6 ;  /* 0x000000071606cc25 */ /* 0x000fc8000f8e0006 */
[----:B------:R-:W-:Y:S01]  /*0330*/  @!P4 IMAD R0, R23, UR7, R7 ;  /* 0x000000071700cc24 */ /* 0x000fe2000f8e0207 */
[----:B-----5:R-:W-:-:S04]  /*0340*/  @!P4 LEA R4, P5, R6, R4, 0x3 ;  /* 0x000000040604c211 */ /* 0x020fc800078a18ff */
[----:B------:R-:W-:-:S05]  /*0350*/  @!P4 LEA.HI.X R5, R6, R5, R0, 0x3, P5 ;  /* 0x000000050605c211 */ /* 0x000fca00028f1c00 */
[----:B------:R4:W5:Y:S01]  /*0360*/  @!P4 LDG.E.64 R12, desc[UR8][R4.64] ;  /* 0x00000008040cc981 */ /* 0x000962000c1e1b00 */
[----:B------:R-:W-:Y:S02]  /*0370*/  @!P0 IMAD.MOV.U32 R6, RZ, RZ, -0x1 ;  /* 0xffffffffff068424 */ /* 0x000fe400078e00ff */
[----:B------:R-:W-:-:S03]  /*0380*/  @!P0 IMAD.MOV.U32 R7, RZ, RZ, 0x7fefffff ;  /* 0x7fefffffff078424 */ /* 0x000fc600078e00ff */
[----:B-1----:R-:W-:Y:S01]  /*0390*/  @!P0 MOV R9, R6 ;  /* 0x0000000600098202 */ /* 0x002fe20000000f00 */
[----:B0-----:R-:W-:Y:S02]  /*03a0*/  IMAD.MOV.U32 R2, RZ, RZ, -0x1 ;  /* 0xffffffffff027424 */ /* 0x001fe400078e00ff */
[----:B------:R-:W-:Y:S01]  /*03b0*/  IMAD.MOV.U32 R3, RZ, RZ, -0x100001 ;  /* 0xffefffffff037424 */ /* 0x000fe200078e00ff */
[----:B------:R-:W0:Y:S01]  /*03c0*/  S2UR UR6, SR_CgaCtaId ;  /* 0x00000000000679c3 */ /* 0x000e220000008800 */
[----:B------:R-:W-:Y:S01]  /*03d0*/  UMOV UR4, 0x400 ;  /* 0x0000040000047882 */ /* 0x000fe20000000000 */
[----:B------:R-:W-:Y:S01]  /*03e0*/  ULDC UR5, c[0x0][0x0] ;  /* 0x0000000000057ab9 */ /* 0x000fe20000000800 */
[----:B------:R-:W-:Y:S05]  /*03f0*/  BSSY B0, `(.L_x_11401) ;  /* 0x0000086000007945 */ /* 0x000fea0003800000 */
[----:B------:R-:W-:Y:S06]  /*0400*/  BAR.SYNC.DEFER_BLOCKING 0x0 ;  /* 0x0000000000007b1d */ /* 0x000fec0000010000 */
[----:B--2---:R-:W-:Y:S01]  /*0410*/  @!P0 DSETP.MAX.AND P5, P6, R20, -R6, PT ;  /* 0x800000061400822a */ /* 0x004fe20003eaf000 */
[----:B------:R-:W-:-:S05]  /*0420*/  @!P0 IMAD.MOV.U32 R0, RZ, RZ, R20 ;  /* 0x000000ffff008224 */ /* 0x000fca00078e0014 */
[----:B------:R-:W-:Y:S01]  /*0430*/  @!P0 SEL R9, R0, R9, P5 ;  /* 0x0000000900098207 */ /* 0x000fe20002800000 */
[----:B------:R-:W-:-:S05]  /*0440*/  @!P0 IMAD.MOV.U32 R0, RZ, RZ, R21 ;  /* 0x000000ffff008224 */ /* 0x000fca00078e0015 */
[----:B------:R-:W-:Y:S02]  /*0450*/  @!P0 FSEL R0, R0, -R7, P5 ;  /* 0x8000000700008208 */ /* 0x000fe40002800000 */
[----:B------:R-:W-:-:S04]  /*0460*/  @!P0 LOP3.LUT R7, R7, 0x80000, RZ, 0xfc, !PT ;  /* 0x0008000007078812 */ /* 0x000fc800078efcff */
[----:B------:R-:W-:Y:S01]  /*0470*/  @!P0 SEL R0, R7, R0, P6 ;  /* 0x0000000007008207 */ /* 0x000fe20003000000 */
[----:B------:R-:W-:-:S03]  /*0480*/  @!P0 IMAD.MOV.U32 R2, RZ, RZ, R9 ;  /* 0x000000ffff028224 */ /* 0x000fc600078e0009 */
[----:B------:R-:W-:Y:S01]  /*0490*/  @!P0 MOV R3, R0 ;  /* 0x0000000000038202 */ /* 0x000fe20000000f00 */
[----:B----4-:R-:W-:Y:S02]  /*04a0*/  @!P1 IMAD.MOV.U32 R5, RZ, RZ, R18 ;  /* 0x000000ffff059224 */ /* 0x010fe400078e0012 */
        /* <DEDUP_REMOVED lines=10> */
[----:B---3--:R-:W-:-:S04]  /*0550*/  @!P2 MOV R5, R16 ;  /* 0x000000100005a202 */ /* 0x008fc80000000f00 */
        /* <DEDUP_REMOVED lines=11> */
[----:B------:R-:W-:-:S05]  /*0610*/  @!P3 MOV R7, R15 ;  /* 0x0000000f0007b202 */ /* 0x000fca0000000f00 */
[----:B------:R-:W-:Y:S01]  /*0620*/  @!P3 SEL R5, R0, R5, P5 ;  /* 0x000000050005b207 */ /* 0x000fe20002800000 */
[----:B------:R-:W-:-:S05]  /*0630*/  @!P3 IMAD.MOV.U32 R0, RZ, RZ, R3 ;  /* 0x000000ffff00b224 */ /* 0x000fca00078e0003 */
[----:B------:R-:W-:Y:S02]  /*0640*/  @!P3 FSEL R0, R0, R7, P5 ;  /* 0x000000070000b208 */ /* 0x000fe40002800000 */
[----:B------:R-:W-:Y:S01]  /*0650*/  @!P3 LOP3.LUT R7, R7, 0x80000, RZ, 0xfc, !PT ;  /* 0x000800000707b812 */ /* 0x000fe200078efcff */
[----:B------:R-:W-:-:S03]  /*0660*/  @!P3 IMAD.MOV.U32 R2, RZ, RZ, R5 ;  /* 0x000000ffff02b224 */ /* 0x000fc600078e0005 */
[----:B------:R-:W-:Y:S01]  /*0670*/  @!P3 SEL R3, R7, R0, P6 ;  /* 0x000000000703b207 */ /* 0x000fe20003000000 */
[----:B-----5:R-:W-:Y:S01]  /*0680*/  @!P4 IMAD.MOV.U32 R5, RZ, RZ, R12 ;  /* 0x000000ffff05c224 */ /* 0x020fe200078e000c */
[----:B------:R-:W-:Y:S01]  /*0690*/  @!P4 MOV R0, R2 ;  /* 0x000000020000c202 */ /* 0x000fe20000000f00 */
[----:B------:R-:W-:-:S03]  /*06a0*/  @!P4 IMAD.MOV.U32 R7, RZ, RZ, R13 ;  /* 0x000000ffff07c224 */ /* 0x000fc600078e000d */
[----:B------:R-:W-:Y:S01]  /*06b0*/  @!P4 DSETP.MAX.AND P5, P6, R2, R12, PT ;  /* 0x0000000c0200c22a */ /* 0x000fe20003eaf000 */
[----:B------:R-:W-:Y:S01]  /*06c0*/  @!P4 IMAD.MOV.U32 R4, RZ, RZ, R3 ;  /* 0x000000ffff04c224 */ /* 0x000fe200078e0003 */
[----:B------:R-:W-:-:S04]  /*06d0*/  @!P4 LOP3.LUT R9, R7, 0x80000, RZ, 0xfc, !PT ;  /* 0x000800000709c812 */ /* 0x000fc800078efcff */
[----:B------:R-:W-:Y:S02]  /*06e0*/  @!P4 SEL R2, R0, R5, P5 ;  /* 0x000000050002c207 */ /* 0x000fe40002800000 */
        /* <DEDUP_REMOVED lines=31> */
[----:B-1----:R-:W-:-:S03]  /*08e0*/  DSETP.GEU.AND P6, PT, R6, R2, PT ;  /* 0x000000020600722a */ /* 0x002fc60003fce000 */
[----:B------:R-:W-:-:S03]  /*08f0*/  @!P5 LEA R9, R9, UR4, 0x3 ;  /* 0x000000040909dc11 */ /* 0x000fc6000f8e18ff */
[----:B------:R-:W-:Y:S02]  /*0900*/  FSEL R2, R2, R6, !P6 ;  /* 0x0000000602027208 */ /* 0x000fe40007000000 */
[----:B------:R-:W-:-:S05]  /*0910*/  FSEL R3, R3, R7, !P6 ;  /* 0x0000000703037208 */ /* 0x000fca0007000000 */
        /* <DEDUP_REMOVED lines=17> */
[----:B0-----:R-:W-:Y:S01]  /*0a30*/  IMAD.MOV.U32 R3, RZ, RZ, R9 ;  /* 0x000000ffff037224 */ /* 0x001fe200078e0009 */
[----:B-1----:R-:W-:-:S06]  /*0a40*/  MOV R2, R8 ;  /* 0x0000000800027202 */ /* 0x002fcc0000000f00 */
[----:B------:R-:W-:-:S06]  /*0a50*/  DSETP.GEU.AND P6, PT, R6, R2, PT ;  /* 0x000000020600722a */ /* 0x000fcc0003fce000 */
        /* <DEDUP_REMOVED lines=23> */
.L_x_11447:
[----:B--2---:R-:W-:Y:S01]  /*0bd0*/  MOV R2, R11 ;  /* 0x0000000b00027202 */ /* 0x004fe20000000f00 */
[----:B-1----:R-:W-:Y:S02]  /*0be0*/  IMAD.MOV.U32 R3, RZ, RZ, R6 ;  /* 0x000000ffff037224 */ /* 0x002fe400078e0006 */
[----:B------:R-:W-:Y:S02]  /*0bf0*/  IMAD.MOV.U32 R4, RZ, RZ, R10 ;  /* 0x000000ffff047224 */ /* 0x000fe400078e000a */
[----:B------:R-:W-:-:S06]  /*0c00*/  IMAD.MOV.U32 R5, RZ, RZ, R7 ;  /* 0x000000ffff057224 */ /* 0x000fcc00078e0007 */
[----:B------:R-:W-:-:S06]  /*0c10*/  DSETP.GEU.AND P6, PT, R4, R2, PT ;  /* 0x000000020400722a */ /* 0x000fcc0003fce000 */
[----:B------:R-:W-:Y:S02]  /*0c20*/  FSEL R11, R11, R10, !P6 ;  /* 0x0000000a0b0b7208 */ /* 0x000fe40007000000 */
[----:B0-----:R-:W-:-:S03]  /*0c30*/  FSEL R7, R6, R7, !P6 ;  /* 0x0000000706077208 */ /* 0x001fc60007000000 */
[----:B------:R-:W-:-:S07]  /*0c40*/  IMAD.MOV.U32 R6, RZ, RZ, R11 ;  /* 0x000000ffff067224 */ /* 0x000fce00078e000b */
.L_x_11402:
[----:B------:R-:W-:Y:S05]  /*0c50*/  BSYNC B0 ;  /* 0x0000000000007941 */ /* 0x000fea0003800000 */
.L_x_11401:
[----:B------:R-:W-:Y:S01]  /*0c60*/  ISETP.NE.AND P6, PT, R24, RZ, PT ;  /* 0x000000ff1800720c */ /* 0x000fe20003fc5270 */
[----:B------:R-:W-:Y:S05]  /*0c70*/  WARPSYNC.ALL ;  /* 0x0000000000007948 */ /* 0x000fea0003800000 */
[----:B------:R-:W-:-:S07]  /*0c80*/  P2R R29, PR, RZ, 0x40 ;  /* 0x00000040ff1d7803 */ /* 0x000fce0000000000 */
        /* <DEDUP_REMOVED lines=65> */
.L_x_11407:
[----:B------:R-:W-:Y:S05]  /*10a0*/  BSYNC B1 ;  /* 0x0000000000017941 */ /* 0x000fea0003800000 */
.L_x_11406:
[----:B------:R-:W-:-:S11]  /*10b0*/  DADD R8, RZ, R6 ;  /* 0x00000000ff087229 */ /* 0x000fd60000000006 */
.L_x_11405:
[----:B------:R-:W-:Y:S05]  /*10c0*/  BSYNC B0 ;  /* 0x0000000000007941 */ /* 0x000fea0003800000 */
.L_x_11404:
        /* <DEDUP_REMOVED lines=62> */
.L_x_11411:
[----:B------:R-:W-:Y:S05]  /*14b0*/  BSYNC B1 ;  /* 0x0000000000017941 */ /* 0x000fea0003800000 */
.L_x_11410:
[----:B------:R-:W-:-:S11]  /*14c0*/  DADD R8, R8, R4 ;  /* 0x0000000008087229 */ /* 0x000fd60000000004 */
.L_x_11409:
[----:B------:R-:W-:Y:S05]  /*14d0*/  BSYNC B0 ;  /* 0x0000000000007941 */ /* 0x000fea0003800000 */
.L_x_11408:
        /* <DEDUP_REMOVED lines=62> */
.L_x_11415:
[----:B------:R-:W-:Y:S05]  /*18c0*/  BSYNC B1 ;  /* 0x0000000000017941 */ /* 0x000fea0003800000 */
.L_x_11414:
[----:B------:R-:W-:-:S11]  /*18d0*/  DADD R8, R8, R4 ;  /* 0x0000000008087229 */ /* 0x000fd60000000004 */
.L_x_11413:
[----:B------:R-:W-:Y:S05]  /*18e0*/  BSYNC B0 ;  /* 0x0000000000007941 */ /* 0x000fea0003800000 */
.L_x_11412:
        /* <DEDUP_REMOVED lines=62> */
.L_x_11419:
[----:B------:R-:W-:Y:S05]  /*1cd0*/  BSYNC B1 ;  /* 0x0000000000017941 */ /* 0x000fea0003800000 */
.L_x_11418:
[----:B------:R-:W-:-:S11]  /*1ce0*/  DADD R8, R8, R4 ;  /* 0x0000000008087229 */ /* 0x000fd60000000004 */
.L_x_11417:
[----:B------:R-:W-:Y:S05]  /*1cf0*/  BSYNC B0 ;  /* 0x0000000000007941 */ /* 0x000fea0003800000 */
.L_x_11416:
        /* <DEDUP_REMOVED lines=62> */
.L_x_11423:
[----:B------:R-:W-:Y:S05]  /*20e0*/  BSYNC B1 ;  /* 0x0000000000017941 */ /* 0x000fea0003800000 */
.L_x_11422:
[----:B------:R-:W-:-:S11]  /*20f0*/  DADD R8, R8, R26 ;  /* 0x0000000008087229 */ /* 0x000fd6000000001a */
.L_x_11421:
[----:B------:R-:W-:Y:S05]  /*2100*/  BSYNC B0 ;  /* 0x0000000000007941 */ /* 0x000fea0003800000 */
.L_x_11420:
[----:B------:R-:W-:Y:S01]  /*2110*/  SHFL.DOWN PT, R3, R9, 0x10, 0x1f ;  /* 0x0a001f0009037f89 */ /* 0x000fe200000e0000 */
[----:B------:R-:W-:Y:S01]  /*2120*/  BAR.SYNC.DEFER_BLOCKING 0x0 ;  /* 0x0000000000007b1d */ /* 0x000fe20000010000 */
[----:B------:R-:W-:-:S05]  /*2130*/  ISETP.NE.AND P6, PT, R0, RZ, PT ;  /* 0x000000ff0000720c */ /* 0x000fca0003fc5270 */
[----:B------:R-:W-:Y:S01]  /*2140*/  BSSY B0, `(.L_x_11424) ;  /* 0x000002d000007945 */ /* 0x000fe20003800000 */
[----:B------:R-:W0:Y:S02]  /*2150*/  SHFL.DOWN PT, R2, R8, 0x10, 0x1f ;  /* 0x0a001f0008027f89 */ /* 0x000e2400000e0000 */
[----:B0-----:R-:W-:-:S07]  /*2160*/  DADD R6, R2, R8 ;  /* 0x0000000002067229 */ /* 0x001fce0000000008 */
[----:B------:R-:W-:Y:S04]  /*2170*/  SHFL.DOWN PT, R3, R7, 0x8, 0x1f ;  /* 0x09001f0007037f89 */ /* 0x000fe800000e0000 */
[----:B------:R-:W0:Y:S02]  /*2180*/  SHFL.DOWN PT, R2, R6, 0x8, 0x1f ;  /* 0x09001f0006027f89 */ /* 0x000e2400000e0000 */
[----:B0-----:R-:W-:Y:S01]  /*2190*/  DADD R26, R6, R2 ;  /* 0x00000000061a7229 */ /* 0x001fe20000000002 */
[----:B------:R-:W-:-:S04]  /*21a0*/  SHF.R.S32.HI R7, RZ, 0x1f, R24 ;  /* 0x0000001fff077819 */ /* 0x000fc80000011418 */
[-C--:B------:R-:W-:Y:S02]  /*21b0*/  LEA.HI R6, R7, R24.reuse, RZ, 0x5 ;  /* 0x0000001807067211 */ /* 0x080fe400078f28ff */
[----:B------:R-:W-:Y:S02]  /*21c0*/  SHFL.DOWN PT, R3, R27, 0x4, 0x1f ;  /* 0x08801f001b037f89 */ /* 0x000fe400000e0000 */
[----:B------:R-:W-:Y:S02]  /*21d0*/  @!P5 SHF.R.S32.HI R0, RZ, 0x5, R6 ;  /* 0x00000005ff00d819 */ /* 0x000fe40000011406 */
[----:B------:R-:W0:Y:S01]  /*21e0*/  SHFL.DOWN PT, R2, R26, 0x4, 0x1f ;  /* 0x08801f001a027f89 */ /* 0x000e2200000e0000 */
[----:B------:R-:W-:Y:S02]  /*21f0*/  LOP3.LUT R9, R6, 0xffffffe0, RZ, 0xc0, !PT ;  /* 0xffffffe006097812 */ /* 0x000fe400078ec0ff */
[----:B------:R-:W-:Y:S02]  /*2200*/  @!P5 LEA R7, R0, UR4, 0x3 ;  /* 0x000000040007dc11 */ /* 0x000fe4000f8e18ff */
[----:B------:R-:W-:-:S02]  /*2210*/  IADD3 R0, -R9, R24, RZ ;  /* 0x0000001809007210 */ /* 0x000fc40007ffe1ff */
[----:B------:R-:W-:Y:S02]  /*2220*/  CS2R R8, SRZ ;  /* 0x0000000000087805 */ /* 0x000fe4000001ff00 */
        /* <DEDUP_REMOVED lines=10> */
[----:B------:R-:W-:-:S13]  /*22d0*/  ISETP.NE.AND P5, PT, R28, RZ, PT ;  /* 0x000000ff1c00720c */ /* 0x000fda0003fa5270 */
[----:B------:R0:W2:Y:S01]  /*22e0*/  @!P5 LDS.64 R8, [R0] ;  /* 0x000000000008d984 */ /* 0x0000a20000000a00 */
[----:B------:R-:W-:Y:S05]  /*22f0*/  @P6 BRA `(.L_x_11425) ;  /* 0x0000000000446947 */ /* 0x000fea0003800000 */
[----:B------:R-:W-:-:S03]  /*2300*/  UMOV UR5, 0xffffffff ;  /* 0xffffffff00057882 */ /* 0x000fc60000000000 */
[----:B------:R-:W-:Y:S05]  /*2310*/  BRA.DIV UR5, `(.L_x_11426) ;  /* 0x0000001205087947 */ /* 0x000fea000b800000 */
[----:B--2---:R-:W-:Y:S04]  /*2320*/  SHFL.DOWN PT, R27, R9, 0x10, 0x1f ;  /* 0x0a001f00091b7f89 */ /* 0x004fe800000e0000 */
        /* <DEDUP_REMOVED lines=13> */
.L_x_11458:
[----:B--23--:R-:W-:-:S11]  /*2400*/  DADD R8, R26, R8 ;  /* 0x000000001a087229 */ /* 0x00cfd60000000008 */
.L_x_11425:
[----:B------:R-:W-:Y:S05]  /*2410*/  BSYNC B0 ;  /* 0x0000000000007941 */ /* 0x000fea0003800000 */
.L_x_11424:
[----:B------:R-:W-:Y:S01]  /*2420*/  ISETP.NE.AND P5, PT, R29, RZ, PT ;  /* 0x000000ff1d00720c */ /* 0x000fe20003fa5270 */
[----:B------:R-:W-:-:S12]  /*2430*/  WARPSYNC.ALL ;  /* 0x0000000000007948 */ /* 0x000fd80003800000 */
[----:B--2---:R-:W-:Y:S01]  /*2440*/  @!P5 STS.64 [UR4], R8 ;  /* 0x00000008ff00d988 */ /* 0x004fe20008000a04 */
[----:B------:R-:W-:Y:S06]  /*2450*/  BAR.SYNC.DEFER_BLOCKING 0x0 ;  /* 0x0000000000007b1d */ /* 0x000fec0000010000 */
[----:B0-----:R-:W0:Y:S02]  /*2460*/  LDS.64 R2, [UR4] ;  /* 0x00000004ff027984 */ /* 0x001e240008000a00 */
[----:B0-----:R-:W-:Y:S01]  /*2470*/  ISETP.GT.AND P5, PT, R3, 0xfffff, PT ;  /* 0x000fffff0300780c */ /* 0x001fe20003fa4270 */
[----:B------:R-:W-:-:S02]  /*2480*/  IMAD.MOV.U32 R4, RZ, RZ, R2 ;  /* 0x000000ffff047224 */ /* 0x000fc400078e0002 */
[----:B------:R-:W-:Y:S02]  /*2490*/  IMAD.MOV.U32 R5, RZ, RZ, R3 ;  /* 0x000000ffff057224 */ /* 0x000fe400078e0003 */
[----:B------:R-:W-:-:S08]  /*24a0*/  IMAD.MOV.U32 R6, RZ, RZ, R2 ;  /* 0x000000ffff067224 */ /* 0x000fd000078e0002 */
        /* <DEDUP_REMOVED lines=15> */
.L_x_11427:
        /* <DEDUP_REMOVED lines=8> */
[----:B------:R-:W-:-:S03]  /*2620*/  @P5 VIADD R3, R3, 0x1 ;  /* 0x0000000103035836 */ /* 0x000fc60000000000 */
[----:B------:R-:W-:Y:S02]  /*2630*/  @P5 MOV R7, R5 ;  /* 0x0000000500075202 */ /* 0x000fe40000000f00 */
[----:B------:R-:W-:Y:S01]  /*2640*/  LOP3.LUT R2, R3, 0x80000000, RZ, 0x3c, !PT ;  /* 0x8000000003027812 */ /* 0x000fe200078e3cff */
[----:B------:R-:W-:-:S03]  /*2650*/  IMAD.MOV.U32 R3, RZ, RZ, 0x43300000 ;  /* 0x43300000ff037424 */ /* 0x000fc600078e00ff */
[C---:B------:R-:W-:Y:S02]  /*2660*/  DADD R26, R6.reuse, 1 ;  /* 0x3ff00000061a7429 */ /* 0x040fe40000000000 */
[----:B------:R-:W-:-:S04]  /*2670*/  DADD R6, R6, -1 ;  /* 0xbff0000006067429 */ /* 0x000fc80000000000 */
[----:B------:R-:W0:Y:S02]  /*2680*/  MUFU.RCP64H R5, R27 ;  /* 0x0000001b00057308 */ /* 0x000e240000001800 */
[----:B0-----:R-:W-:Y:S01]  /*2690*/  DFMA R8, -R26, R4, 1 ;  /* 0x3ff000001a08742b */ /* 0x001fe20000000104 */
[----:B------:R-:W-:Y:S02]  /*26a0*/  IMAD.MOV.U32 R26, RZ, RZ, -0x748574fc ;  /* 0x8b7a8b04ff1a7424 */ /* 0x000fe400078e00ff */
[----:B------:R-:W-:-:S05]  /*26b0*/  IMAD.MOV.U32 R27, RZ, RZ, 0x3ed0ee25 ;  /* 0x3ed0ee25ff1b7424 */ /* 0x000fca00078e00ff */
[----:B------:R-:W-:-:S08]  /*26c0*/  DFMA R8, R8, R8, R8 ;  /* 0x000000080808722b */ /* 0x000fd00000000008 */
[----:B------:R-:W-:-:S08]  /*26d0*/  DFMA R8, R4, R8, R4 ;  /* 0x000000080408722b */ /* 0x000fd00000000004 */
        /* <DEDUP_REMOVED lines=41> */
.L_x_11428:
[----:B------:R-:W-:Y:S04]  /*2970*/  BSSY B0, `(.L_x_11429) ;  /* 0x000000c000007945 */ /* 0x000fe80003800000 */
[----:B------:R-:W-:Y:S05]  /*2980*/  @P0 BRA `(.L_x_11430) ;  /* 0x0000000000280947 */ /* 0x000fea0003800000 */
[----:B------:R-:W-:Y:S01]  /*2990*/  SHF.R.S32.HI R5, RZ, 0x1f, R24 ;  /* 0x0000001fff057819 */ /* 0x000fe20000011418 */
[----:B-1----:R-:W-:Y:S01]  /*29a0*/  DADD R2, R20, -R10 ;  /* 0x0000000014027229 */ /* 0x002fe2000000080a */
[----:B------:R-:W-:Y:S01]  /*29b0*/  MOV R4, R24 ;  /* 0x0000001800047202 */ /* 0x000fe20000000f00 */
[----:B------:R-:W-:-:S04]  /*29c0*/  ULDC.64 UR4, c[0x0][0x210] ;  /* 0x0000840000047ab9 */ /* 0x000fc80000000a00 */
[----:B------:R-:W-:Y:S02]  /*29d0*/  IMAD.WIDE.U32 R6, R22, UR7, R4 ;  /* 0x0000000716067c25 */ /* 0x000fe4000f8e0004 */
[----:B------:R-:W-:Y:S02]  /*29e0*/  DADD R2, R2, -R8 ;  /* 0x0000000002027229 */ /* 0x000fe40000000808 */
[----:B------:R-:W-:Y:S01]  /*29f0*/  IMAD R5, R23, UR7, R7 ;  /* 0x0000000717057c24 */ /* 0x000fe2000f8e0207 */
[----:B------:R-:W-:-:S04]  /*2a00*/  LEA R4, P0, R6, UR4, 0x3 ;  /* 0x0000000406047c11 */ /* 0x000fc8000f8018ff */
[----:B------:R-:W-:-:S05]  /*2a10*/  LEA.HI.X R5, R6, UR5, R5, 0x3, P0 ;  /* 0x0000000506057c11 */ /* 0x000fca00080f1c05 */
[----:B------:R0:W-:Y:S04]  /*2a20*/  STG.E.64 desc[UR8][R4.64], R2 ;  /* 0x0000000204007986 */ /* 0x0001e8000c101b08 */
.L_x_11430:
[----:B------:R-:W-:Y:S05]  /*2a30*/  BSYNC B0 ;  /* 0x0000000000007941 */ /* 0x000fea0003800000 */
.L_x_11429:
        /* <DEDUP_REMOVED lines=13> */
.L_x_11432:
[----:B------:R-:W-:Y:S05]  /*2b10*/  BSYNC B0 ;  /* 0x0000000000007941 */ /* 0x000fea0003800000 */
.L_x_11431:
        /* <DEDUP_REMOVED lines=13> */
.L_x_11434:
[----:B------:R-:W-:Y:S05]  /*2bf0*/  BSYNC B0 ;  /* 0x0000000000007941 */ /* 0x000fea0003800000 */
.L_x_11433:
        /* <DEDUP_REMOVED lines=14> */
.L_x_11436:
[----:B------:R-:W-:Y:S05]  /*2ce0*/  BSYNC B0 ;  /* 0x0000000000007941 */ /* 0x000fea0003800000 */
.L_x_11435:
[----:B------:R-:W-:Y:S05]  /*2cf0*/  @P4 EXIT ;  /* 0x000000000000494d */ /* 0x000fea0003800000 */
[----:B0-234-:R-:W0:Y:S01]  /*2d00*/  LDC R3, c[0x0][RZ] ;  /* 0x00000000ff037b82 */ /* 0x01de220000000800 */
[----:B-1----:R-:W-:Y:S01]  /*2d10*/  DADD R10, R12, -R10 ;  /* 0x000000000c0a7229 */ /* 0x002fe2000000080a */
[----:B------:R-:W-:-:S07]  /*2d20*/  ULDC.64 UR4, c[0x0][0x210] ;  /* 0x0000840000047ab9 */ /* 0x000fce0000000a00 */
[----:B------:R-:W-:Y:S01]  /*2d30*/  DADD R8, R10, -R8 ;  /* 0x000000000a087229 */ /* 0x000fe20000000808 */
[----:B0-----:R-:W-:-:S05]  /*2d40*/  IMAD R2, R3, 0x2, R24 ;  /* 0x0000000203027824 */ /* 0x001fca00078e0218 */
[----:B------:R-:W-:-:S04]  /*2d50*/  LEA R2, R3, R2, 0x1 ;  /* 0x0000000203027211 */ /* 0x000fc800078e08ff */
[----:B------:R-:W-:-:S03]  /*2d60*/  SHF.R.S32.HI R3, RZ, 0x1f, R2 ;  /* 0x0000001fff037819 */ /* 0x000fc60000011402 */
[----:B------:R-:W-:-:S04]  /*2d70*/  IMAD.WIDE.U32 R2, R22, UR7, R2 ;  /* 0x0000000716027c25 */ /* 0x000fc8000f8e0002 */
[----:B------:R-:W-:Y:S01]  /*2d80*/  IMAD R23, R23, UR7, R3 ;  /* 0x0000000717177c24 */ /* 0x000fe2000f8e0203 */
[----:B------:R-:W-:-:S04]  /*2d90*/  LEA R4, P0, R2, UR4, 0x3 ;  /* 0x0000000402047c11 */ /* 0x000fc8000f8018ff */
[----:B------:R-:W-:-:S05]  /*2da0*/  LEA.HI.X R5, R2, UR5, R23, 0x3, P0 ;  /* 0x0000000502057c11 */ /* 0x000fca00080f1c17 */
[----:B------:R-:W-:Y:S01]  /*2db0*/  STG.E.64 desc[UR8][R4.64], R8 ;  /* 0x0000000804007986 */ /* 0x000fe2000c101b08 */
[----:B------:R-:W-:Y:S05]  /*2dc0*/  EXIT ;  /* 0x000000000000794d */ /* 0x000fea0003800000 */
.L_x_11403:
[----:B------:R-:W-:Y:S02]  /*2dd0*/  IMAD.MOV.U32 R2, RZ, RZ, -0x1 ;  /* 0xffffffffff027424 */ /* 0x000fe400078e00ff */
[----:B-1----:R-:W-:Y:S02]  /*2de0*/  IMAD.MOV.U32 R5, RZ, RZ, R7 ;  /* 0x000000ffff057224 */ /* 0x002fe400078e0007 */
[----:B------:R-:W-:Y:S02]  /*2df0*/  IMAD.MOV.U32 R4, RZ, RZ, 0x10 ;  /* 0x00000010ff047424 */ /* 0x000fe400078e00ff */
[----:B------:R-:W-:-:S07]  /*2e00*/  IMAD.MOV.U32 R3, RZ, RZ, 0x1f ;  /* 0x0000001fff037424 */ /* 0x000fce00078e00ff */
[----:B------:R-:W-:Y:S05]  /*2e10*/  WARPSYNC.COLLECTIVE R2, `(.L_x_11437) ;  /* 0x0000000002087348 */ /* 0x000fea0003c00000 */
[----:B------:R0:W1:Y:S02]  /*2e20*/  SHFL.DOWN P6, R2, R5, R4, R3 ;  /* 0x0800000405027389 */ /* 0x00006400000c0003 */
[----:B01----:R-:W-:Y:S01]  /*2e30*/  ENDCOLLECTIVE ;  /* 0x000000000000791b */ /* 0x003fe20003800000 */
.L_x_11437:
[----:B------:R-:W-:Y:S01]  /*2e40*/  MOV R5, R6 ;  /* 0x0000000600057202 */ /* 0x000fe20000000f00 */
[----:B------:R-:W-:Y:S02]  /*2e50*/  IMAD.MOV.U32 R9, RZ, RZ, R2 ;  /* 0x000000ffff097224 */ /* 0x000fe400078e0002 */
[----:B------:R-:W-:-:S07]  /*2e60*/  IMAD.MOV.U32 R2, RZ, RZ, -0x1 ;  /* 0xffffffffff027424 */ /* 0x000fce00078e00ff */
[----:B------:R-:W-:Y:S05]  /*2e70*/  WARPSYNC.COLLECTIVE R2, `(.L_x_11438) ;  /* 0x0000000002087348 */ /* 0x000fea0003c00000 */
[----:B------:R0:W1:Y:S02]  /*2e80*/  SHFL.DOWN P6, R2, R5, R4, R3 ;  /* 0x0800000405027389 */ /* 0x00006400000c0003 */
[----:B01----:R-:W-:Y:S01]  /*2e90*/  ENDCOLLECTIVE ;  /* 0x000000000000791b */ /* 0x003fe20003800000 */
.L_x_11438:
[----:B------:R-:W-:Y:S01]  /*2ea0*/  IMAD.MOV.U32 R3, RZ, RZ, R9 ;  /* 0x000000ffff037224 */ /* 0x000fe200078e0009 */
[----:B------:R-:W-:Y:S01]  /*2eb0*/  MOV R4, 0x8 ;  /* 0x0000000800047802 */ /* 0x000fe20000000f00 */
[----:B------:R-:W-:-:S04]  /*2ec0*/  IMAD.MOV.U32 R8, RZ, RZ, R2 ;  /* 0x000000ffff087224 */ /* 0x000fc800078e0002 */
[----:B------:R-:W-:-:S06]  /*2ed0*/  IMAD.MOV.U32 R2, RZ, RZ, R8 ;  /* 0x000000ffff027224 */ /* 0x000fcc00078e0008 */
[----:B------:R-:W-:Y:S01]  /*2ee0*/  DSETP.GEU.AND P6, PT, R6, R2, PT ;  /* 0x000000020600722a */ /* 0x000fe20003fce000 */
[----:B------:R-:W-:Y:S02]  /*2ef0*/  IMAD.MOV.U32 R2, RZ, RZ, -0x1 ;  /* 0xffffffffff027424 */ /* 0x000fe400078e00ff */
[----:B------:R-:W-:-:S03]  /*2f00*/  IMAD.MOV.U32 R3, RZ, RZ, 0x1f ;  /* 0x0000001fff037424 */ /* 0x000fc600078e00ff */
[----:B------:R-:W-:Y:S02]  /*2f10*/  FSEL R9, R9, R7, !P6 ;  /* 0x0000000709097208 */ /* 0x000fe40007000000 */
[----:B------:R-:W-:-:S03]  /*2f20*/  FSEL R8, R8, R6, !P6 ;  /* 0x0000000608087208 */ /* 0x000fc60007000000 */
[----:B------:R-:W-:-:S07]  /*2f30*/  IMAD.MOV.U32 R5, RZ, RZ, R9 ;  /* 0x000000ffff057224 */ /* 0x000fce00078e0009 */
[----:B------:R-:W-:Y:S05]  /*2f40*/  WARPSYNC.COLLECTIVE R2, `(.L_x_11439) ;  /* 0x0000000002087348 */ /* 0x000fea0003c00000 */
[----:B------:R0:W1:Y:S02]  /*2f50*/  SHFL.DOWN P6, R2, R5, R4, R3 ;  /* 0x0800000405027389 */ /* 0x00006400000c0003 */
[----:B01----:R-:W-:Y:S01]  /*2f60*/  ENDCOLLECTIVE ;  /* 0x000000000000791b */ /* 0x003fe20003800000 */
.L_x_11439:
[----:B------:R-:W-:Y:S02]  /*2f70*/  IMAD.MOV.U32 R5, RZ, RZ, R8 ;  /* 0x000000ffff057224 */ /* 0x000fe400078e0008 */
[----:B------:R-:W-:Y:S02]  /*2f80*/  IMAD.MOV.U32 R10, RZ, RZ, R2 ;  /* 0x000000ffff0a7224 */ /* 0x000fe400078e0002 */
[----:B------:R-:W-:-:S07]  /*2f90*/  IMAD.MOV.U32 R2, RZ, RZ, -0x1 ;  /* 0xffffffffff027424 */ /* 0x000fce00078e00ff */
[----:B------:R-:W-:Y:S05]  /*2fa0*/  WARPSYNC.COLLECTIVE R2, `(.L_x_11440) ;  /* 0x0000000002087348 */ /* 0x000fea0003c00000 */
[----:B------:R0:W1:Y:S02]  /*2fb0*/  SHFL.DOWN P6, R2, R5, R4, R3 ;  /* 0x0800000405027389 */ /* 0x00006400000c0003 */
[----:B01----:R-:W-:Y:S01]  /*2fc0*/  ENDCOLLECTIVE ;  /* 0x000000000000791b */ /* 0x003fe20003800000 */
.L_x_11440:
[----:B------:R-:W-:Y:S02]  /*2fd0*/  IMAD.MOV.U32 R3, RZ, RZ, R10 ;  /* 0x000000ffff037224 */ /* 0x000fe400078e000a */
[----:B------:R-:W-:Y:S01]  /*2fe0*/  IMAD.MOV.U32 R4, RZ, RZ, 0x4 ;  /* 0x00000004ff047424 */ /* 0x000fe200078e00ff */
[----:B------:R-:W-:-:S05]  /*2ff0*/  MOV R27, R2 ;  /* 0x00000002001b7202 */ /* 0x000fca0000000f00 */
[----:B------:R-:W-:-:S06]  /*3000*/  IMAD.MOV.U32 R2, RZ, RZ, R27 ;  /* 0x000000ffff027224 */ /* 0x000fcc00078e001b */
[----:B------:R-:W-:Y:S01]  /*3010*/  DSETP.GEU.AND P6, PT, R8, R2, PT ;  /* 0x000000020800722a */ /* 0x000fe20003fce000 */
[----:B------:R-:W-:Y:S01]  /*3020*/  MOV R2, 0xffffffff ;  /* 0xffffffff00027802 */ /* 0x000fe20000000f00 */
[----:B------:R-:W-:-:S04]  /*3030*/  IMAD.MOV.U32 R3, RZ, RZ, 0x1f ;  /* 0x0000001fff037424 */ /* 0x000fc800078e00ff */
[----:B------:R-:W-:Y:S02]  /*3040*/  FSEL R11, R10, R9, !P6 ;  /* 0x000000090a0b7208 */ /* 0x000fe40007000000 */
[----:B------:R-:W-:-:S03]  /*3050*/  FSEL R6, R27, R8, !P6 ;  /* 0x000000081b067208 */ /* 0x000fc60007000000 */
[----:B------:R-:W-:Y:S02]  /*3060*/  IMAD.MOV.U32 R5, RZ, RZ, R11 ;  /* 0x000000ffff057224 */ /* 0x000fe400078e000b */
[----:B------:R-:W-:-:S07]  /*3070*/  IMAD.MOV.U32 R10, RZ, RZ, R6 ;  /* 0x000000ffff0a7224 */ /* 0x000fce00078e0006 */
[----:B------:R-:W-:Y:S05]  /*3080*/  WARPSYNC.COLLECTIVE R2, `(.L_x_11441) ;  /* 0x0000000002087348 */ /* 0x000fea0003c00000 */
[----:B------:R0:W1:Y:S02]  /*3090*/  SHFL.DOWN P6, R2, R5, R4, R3 ;  /* 0x0800000405027389 */ /* 0x00006400000c0003 */
[----:B01----:R-:W-:Y:S01]  /*30a0*/  ENDCOLLECTIVE ;  /* 0x000000000000791b */ /* 0x003fe20003800000 */
.L_x_11441:
[----:B------:R-:W-:Y:S02]  /*30b0*/  IMAD.MOV.U32 R5, RZ, RZ, R6 ;  /* 0x000000ffff057224 */ /* 0x000fe400078e0006 */
[----:B------:R-:W-:Y:S02]  /*30c0*/  IMAD.MOV.U32 R7, RZ, RZ, R2 ;  /* 0x000000ffff077224 */ /* 0x000fe400078e0002 */
[----:B------:R-:W-:-:S07]  /*30d0*/  IMAD.MOV.U32 R2, RZ, RZ, -0x1 ;  /* 0xffffffffff027424 */ /* 0x000fce00078e00ff */
[----:B------:R-:W-:Y:S05]  /*30e0*/  WARPSYNC.COLLECTIVE R2, `(.L_x_11442) ;  /* 0x0000000002087348 */ /* 0x000fea0003c00000 */
[----:B------:R0:W1:Y:S02]  /*30f0*/  SHFL.DOWN P6, R2, R5, R4, R3 ;  /* 0x0800000405027389 */ /* 0x00006400000c0003 */
[----:B01----:R-:W-:Y:S01]  /*3100*/  ENDCOLLECTIVE ;  /* 0x000000000000791b */ /* 0x003fe20003800000 */
.L_x_11442:
[----:B------:R-:W-:Y:S02]  /*3110*/  IMAD.MOV.U32 R3, RZ, RZ, R7 ;  /* 0x000000ffff037224 */ /* 0x000fe400078e0007 */
[----:B------:R-:W-:-:S04]  /*3120*/  IMAD.MOV.U32 R4, RZ, RZ, 0x2 ;  /* 0x00000002ff047424 */ /* 0x000fc800078e00ff */
[----:B------:R-:W-:Y:S01]  /*3130*/  DSETP.GEU.AND P6, PT, R10, R2, PT ;  /* 0x000000020a00722a */ /* 0x000fe20003fce000 */
[----:B------:R-:W-:-:S05]  /*3140*/  IMAD.MOV.U32 R3, RZ, RZ, 0x1f ;  /* 0x0000001fff037424 */ /* 0x000fca00078e00ff */
[----:B------:R-:W-:Y:S02]  /*3150*/  FSEL R9, R7, R11, !P6 ;  /* 0x0000000b07097208 */ /* 0x000fe40007000000 */
[----:B------:R-:W-:Y:S01]  /*3160*/  FSEL R8, R2, R6, !P6 ;  /* 0x0000000602087208 */ /* 0x000fe20007000000 */
[----:B------:R-:W-:Y:S01]  /*3170*/  IMAD.MOV.U32 R2, RZ, RZ, -0x1 ;  /* 0xffffffffff027424 */ /* 0x000fe200078e00ff */
[----:B------:R-:W-:-:S07]  /*3180*/  MOV R5, R9 ;  /* 0x0000000900057202 */ /* 0x000fce0000000f00 */
[----:B------:R-:W-:Y:S05]  /*3190*/  WARPSYNC.COLLECTIVE R2, `(.L_x_11443) ;  /* 0x0000000002087348 */ /* 0x000fea0003c00000 */
[----:B------:R0:W1:Y:S02]  /*31a0*/  SHFL.DOWN P6, R2, R5, R4, R3 ;  /* 0x0800000405027389 */ /* 0x00006400000c0003 */
[----:B01----:R-:W-:Y:S01]  /*31b0*/  ENDCOLLECTIVE ;  /* 0x000000000000791b */ /* 0x003fe20003800000 */
.L_x_11443:
[----:B------:R-:W-:Y:S02]  /*31c0*/  IMAD.MOV.U32 R5, RZ, RZ, R8 ;  /* 0x000000ffff057224 */ /* 0x000fe400078e0008 */
[----:B------:R-:W-:Y:S01]  /*31d0*/  IMAD.MOV.U32 R7, RZ, RZ, R2 ;  /* 0x000000ffff077224 */ /* 0x000fe200078e0002 */
[----:B------:R-:W-:-:S07]  /*31e0*/  MOV R2, 0xffffffff ;  /* 0xffffffff00027802 */ /* 0x000fce0000000f00 */
[----:B------:R-:W-:Y:S05]  /*31f0*/  WARPSYNC.COLLECTIVE R2, `(.L_x_11444) ;  /* 0x0000000002087348 */ /* 0x000fea0003c00000 */
[----:B------:R0:W1:Y:S02]  /*3200*/  SHFL.DOWN P6, R2, R5, R4, R3 ;  /* 0x0800000405027389 */ /* 0x00006400000c0003 */
[----:B01----:R-:W-:Y:S01]  /*3210*/  ENDCOLLECTIVE ;  /* 0x000000000000791b */ /* 0x003fe20003800000 */
.L_x_11444:
[----:B------:R-:W-:Y:S02]  /*3220*/  IMAD.MOV.U32 R4, RZ, RZ, 0x1 ;  /* 0x00000001ff047424 */ /* 0x000fe400078e00ff */
[----:B------:R-:W-:Y:S02]  /*3230*/  IMAD.MOV.U32 R6, RZ, RZ, R2 ;  /* 0x000000ffff067224 */ /* 0x000fe400078e0002 */
[----:B------:R-:W-:-:S04]  /*3240*/  IMAD.MOV.U32 R2, RZ, RZ, -0x1 ;  /* 0xffffffffff027424 */ /* 0x000fc800078e00ff */
[----:B------:R-:W-:-:S06]  /*3250*/  DSETP.GEU.AND P6, PT, R8, R6, PT ;  /* 0x000000060800722a */ /* 0x000fcc0003fce000 */
[----:B------:R-:W-:Y:S02]  /*3260*/  FSEL R7, R7, R9, !P6 ;  /* 0x0000000907077208 */ /* 0x000fe40007000000 */
[----:B------:R-:W-:-:S03]  /*3270*/  FSEL R10, R6, R8, !P6 ;  /* 0x00000008060a7208 */ /* 0x000fc60007000000 */
[----:B------:R-:W-:-:S07]  /*3280*/  IMAD.MOV.U32 R5, RZ, RZ, R7 ;  /* 0x000000ffff057224 */ /* 0x000fce00078e0007 */
[----:B------:R-:W-:Y:S05]  /*3290*/  WARPSYNC.COLLECTIVE R2, `(.L_x_11445) ;  /* 0x0000000002087348 */ /* 0x000fea0003c00000 */
[----:B------:R0:W1:Y:S02]  /*32a0*/  SHFL.DOWN P6, R2, R5, R4, R3 ;  /* 0x0800000405027389 */ /* 0x00006400000c0003 */
[----:B01----:R-:W-:Y:S01]  /*32b0*/  ENDCOLLECTIVE ;  /* 0x000000000000791b */ /* 0x003fe20003800000 */
.L_x_11445:
[----:B------:R-:W-:Y:S01]  /*32c0*/  MOV R5, R10 ;  /* 0x0000000a00057202 */ /* 0x000fe20000000f00 */
[----:B------:R-:W-:Y:S02]  /*32d0*/  IMAD.MOV.U32 R6, RZ, RZ, R2 ;  /* 0x000000ffff067224 */ /* 0x000fe400078e0002 */
[----:B------:R-:W-:-:S07]  /*32e0*/  IMAD.MOV.U32 R2, RZ, RZ, -0x1 ;  /* 0xffffffffff027424 */ /* 0x000fce00078e00ff */
[----:B------:R-:W-:Y:S05]  /*32f0*/  WARPSYNC.COLLECTIVE R2, `(.L_x_11446) ;  /* 0x0000000002087348 */ /* 0x000fea0003c00000 */
[----:B------:R0:W1:Y:S02]  /*3300*/  SHFL.DOWN P6, R2, R5, R4, R3 ;  /* 0x0800000405027389 */ /* 0x00006400000c0003 */
[----:B01----:R-:W-:Y:S01]  /*3310*/  ENDCOLLECTIVE ;  /* 0x000000000000791b */ /* 0x003fe20003800000 */
.L_x_11446:
[----:B------:R-:W-:Y:S01]  /*3320*/  IMAD.MOV.U32 R11, RZ, RZ, R2 ;  /* 0x000000ffff0b7224 */ /* 0x000fe200078e0002 */
[----:B------:R-:W-:Y:S06]  /*3330*/  BRA `(.L_x_11447) ;  /* 0xffffffd800247947 */ /* 0x000fec000383ffff */
.L_x_11426:
[----:B0-----:R-:W-:Y:S01]  /*3340*/  MOV R2, 0xffffffff ;  /* 0xffffffff00027802 */ /* 0x001fe20000000f00 */
[----:B--2---:R-:W-:Y:S02]  /*3350*/  IMAD.MOV.U32 R5, RZ, RZ, R9 ;  /* 0x000000ffff057224 */ /* 0x004fe400078e0009 */
[----:B------:R-:W-:Y:S02]  /*3360*/  IMAD.MOV.U32 R4, RZ, RZ, 0x10 ;  /* 0x00000010ff047424 */ /* 0x000fe400078e00ff */
[----:B------:R-:W-:-:S07]  /*3370*/  IMAD.MOV.U32 R3, RZ, RZ, 0x1f ;  /* 0x0000001fff037424 */ /* 0x000fce00078e00ff */
[----:B-1----:R-:W-:Y:S05]  /*3380*/  WARPSYNC.COLLECTIVE R2, `(.L_x_11448) ;  /* 0x0000000002087348 */ /* 0x002fea0003c00000 */
[----:B------:R0:W2:Y:S02]  /*3390*/  SHFL.DOWN P6, R2, R5, R4, R3 ;  /* 0x0800000405027389 */ /* 0x0000a400000c0003 */
[----:B012---:R-:W-:Y:S01]  /*33a0*/  ENDCOLLECTIVE ;  /* 0x000000000000791b */ /* 0x007fe20003800000 */
.L_x_11448:
[----:B------:R-:W-:Y:S02]  /*33b0*/  IMAD.MOV.U32 R5, RZ, RZ, R8 ;  /* 0x000000ffff057224 */ /* 0x000fe400078e0008 */
[----:B------:R-:W-:Y:S02]  /*33c0*/  IMAD.MOV.U32 R27, RZ, RZ, R2 ;  /* 0x000000ffff1b7224 */ /* 0x000fe400078e0002 */
[----:B------:R-:W-:-:S07]  /*33d0*/  IMAD.MOV.U32 R2, RZ, RZ, -0x1 ;  /* 0xffffffffff027424 */ /* 0x000fce00078e00ff */
[----:B------:R-:W-:Y:S05]  /*33e0*/  WARPSYNC.COLLECTIVE R2, `(.L_x_11449) ;  /* 0x0000000002087348 */ /* 0x000fea0003c00000 */
[----:B------:R0:W1:Y:S02]  /*33f0*/  SHFL.DOWN P6, R2, R5, R4, R3 ;  /* 0x0800000405027389 */ /* 0x00006400000c0003 */
[----:B01----:R-:W-:Y:S01]  /*3400*/  ENDCOLLECTIVE ;  /* 0x000000000000791b */ /* 0x003fe20003800000 */
.L_x_11449:
[----:B------:R-:W-:Y:S01]  /*3410*/  MOV R4, 0x8 ;  /* 0x0000000800047802 */ /* 0x000fe20000000f00 */
[----:B------:R-:W-:Y:S02]  /*3420*/  IMAD.MOV.U32 R26, RZ, RZ, R2 ;  /* 0x000000ffff1a7224 */ /* 0x000fe400078e0002 */
[----:B------:R-:W-:-:S04]  /*3430*/  IMAD.MOV.U32 R2, RZ, RZ, -0x1 ;  /* 0xffffffffff027424 */ /* 0x000fc800078e00ff */
[----:B------:R-:W-:-:S10]  /*3440*/  DADD R26, R8, R26 ;  /* 0x00000000081a7229 */ /* 0x000fd4000000001a */
[----:B------:R-:W-:-:S07]  /*3450*/  IMAD.MOV.U32 R5, RZ, RZ, R27 ;  /* 0x000000ffff057224 */ /* 0x000fce00078e001b */
[----:B------:R-:W-:Y:S05]  /*3460*/  WARPSYNC.COLLECTIVE R2, `(.L_x_11450) ;  /* 0x0000000002087348 */ /* 0x000fea0003c00000 */
[----:B------:R0:W1:Y:S02]  /*3470*/  SHFL.DOWN P6, R2, R5, R4, R3 ;  /* 0x0800000405027389 */ /* 0x00006400000c0003 */
[----:B01----:R-:W-:Y:S01]  /*3480*/  ENDCOLLECTIVE ;  /* 0x000000000000791b */ /* 0x003fe20003800000 */
.L_x_11450:
[----:B------:R-:W-:Y:S02]  /*3490*/  IMAD.MOV.U32 R5, RZ, RZ, R26 ;  /* 0x000000ffff057224 */ /* 0x000fe400078e001a */
[----:B------:R-:W-:Y:S02]  /*34a0*/  IMAD.MOV.U32 R7, RZ, RZ, R2 ;  /* 0x000000ffff077224 */ /* 0x000fe400078e0002 */
[----:B------:R-:W-:-:S07]  /*34b0*/  IMAD.MOV.U32 R2, RZ, RZ, -0x1 ;  /* 0xffffffffff027424 */ /* 0x000fce00078e00ff */
[----:B------:R-:W-:Y:S05]  /*34c0*/  WARPSYNC.COLLECTIVE R2, `(.L_x_11451) ;  /* 0x0000000002087348 */ /* 0x000fea0003c00000 */
[----:B------:R0:W1:Y:S02]  /*34d0*/  SHFL.DOWN P6, R2, R5, R4, R3 ;  /* 0x0800000405027389 */ /* 0x00006400000c0003 */
[----:B01----:R-:W-:Y:S01]  /*34e0*/  ENDCOLLECTIVE ;  /* 0x000000000000791b */ /* 0x003fe20003800000 */
.L_x_11451:
[----:B------:R-:W-:Y:S02]  /*34f0*/  IMAD.MOV.U32 R4, RZ, RZ, 0x4 ;  /* 0x00000004ff047424 */ /* 0x000fe400078e00ff */
[----:B------:R-:W-:Y:S02]  /*3500*/  IMAD.MOV.U32 R6, RZ, RZ, R2 ;  /* 0x000000ffff067224 */ /* 0x000fe400078e0002 */
[----:B------:R-:W-:-:S04]  /*3510*/  IMAD.MOV.U32 R2, RZ, RZ, -0x1 ;  /* 0xffffffffff027424 */ /* 0x000fc800078e00ff */
[----:B------:R-:W-:-:S10]  /*3520*/  DADD R6, R26, R6 ;  /* 0x000000001a067229 */ /* 0x000fd40000000006 */
[----:B------:R-:W-:-:S07]  /*3530*/  MOV R5, R7 ;  /* 0x0000000700057202 */ /* 0x000fce0000000f00 */
[----:B------:R-:W-:Y:S05]  /*3540*/  WARPSYNC.COLLECTIVE R2, `(.L_x_11452) ;  /* 0x0000000002087348 */ /* 0x000fea0003c00000 */
[----:B------:R0:W1:Y:S02]  /*3550*/  SHFL.DOWN P6, R2, R5, R4, R3 ;  /* 0x0800000405027389 */ /* 0x00006400000c0003 */
[----:B01----:R-:W-:Y:S01]  /*3560*/  ENDCOLLECTIVE ;  /* 0x000000000000791b */ /* 0x003fe20003800000 */
.L_x_11452:
[----:B------:R-:W-:Y:S02]  /*3570*/  IMAD.MOV.U32 R5, RZ, RZ, R6 ;  /* 0x000000ffff057224 */ /* 0x000fe400078e0006 */
[----:B------:R-:W-:Y:S02]  /*3580*/  IMAD.MOV.U32 R9, RZ, RZ, R2 ;  /* 0x000000ffff097224 */ /* 0x000fe400078e0002 */
[----:B------:R-:W-:-:S07]  /*3590*/  IMAD.MOV.U32 R2, RZ, RZ, -0x1 ;  /* 0xffffffffff027424 */ /* 0x000fce00078e00ff */
[----:B------:R-:W-:Y:S05]  /*35a0*/  WARPSYNC.COLLECTIVE R2, `(.L_x_11453) ;  /* 0x0000000002087348 */ /* 0x000fea0003c00000 */
[----:B------:R0:W1:Y:S02]  /*35b0*/  SHFL.DOWN P6, R2, R5, R4, R3 ;  /* 0x0800000405027389 */ /* 0x00006400000c0003 */
[----:B01----:R-:W-:Y:S01]  /*35c0*/  ENDCOLLECTIVE ;  /* 0x000000000000791b */ /* 0x003fe20003800000 */
.L_x_11453:
[----:B------:R-:W-:Y:S01]  /*35d0*/  IMAD.MOV.U32 R4, RZ, RZ, 0x2 ;  /* 0x00000002ff047424 */ /* 0x000fe200078e00ff */
[----:B------:R-:W-:Y:S01]  /*35e0*/  MOV R8, R2 ;  /* 0x0000000200087202 */ /* 0x000fe20000000f00 */
[----:B------:R-:W-:-:S05]  /*35f0*/  IMAD.MOV.U32 R2, RZ, RZ, -0x1 ;  /* 0xffffffffff027424 */ /* 0x000fca00078e00ff */
[----:B------:R-:W-:-:S10]  /*3600*/  DADD R8, R6, R8 ;  /* 0x0000000006087229 */ /* 0x000fd40000000008 */
[----:B------:R-:W-:-:S07]  /*3610*/  IMAD.MOV.U32 R5, RZ, RZ, R9 ;  /* 0x000000ffff057224 */ /* 0x000fce00078e0009 */
[----:B------:R-:W-:Y:S05]  /*3620*/  WARPSYNC.COLLECTIVE R2, `(.L_x_11454) ;  /* 0x0000000002087348 */ /* 0x000fea0003c00000 */
[----:B------:R0:W1:Y:S02]  /*3630*/  SHFL.DOWN P6, R2, R5, R4, R3 ;  /* 0x0800000405027389 */ /* 0x00006400000c0003 */
[----:B01----:R-:W-:Y:S01]  /*3640*/  ENDCOLLECTIVE ;  /* 0x000000000000791b */ /* 0x003fe20003800000 */
.L_x_11454:
[----:B------:R-:W-:Y:S02]  /*3650*/  IMAD.MOV.U32 R5, RZ, RZ, R8 ;  /* 0x000000ffff057224 */ /* 0x000fe400078e0008 */
[----:B------:R-:W-:Y:S01]  /*3660*/  IMAD.MOV.U32 R27, RZ, RZ, R2 ;  /* 0x000000ffff1b7224 */ /* 0x000fe200078e0002 */
[----:B------:R-:W-:-:S07]  /*3670*/  MOV R2, 0xffffffff ;  /* 0xffffffff00027802 */ /* 0x000fce0000000f00 */
[----:B------:R-:W-:Y:S05]  /*3680*/  WARPSYNC.COLLECTIVE R2, `(.L_x_11455) ;  /* 0x0000000002087348 */ /* 0x000fea0003c00000 */
[----:B------:R0:W1:Y:S02]  /*3690*/  SHFL.DOWN P6, R2, R5, R4, R3 ;  /* 0x0800000405027389 */ /* 0x00006400000c0003 */
[----:B01----:R-:W-:Y:S01]  /*36a0*/  ENDCOLLECTIVE ;  /* 0x000000000000791b */ /* 0x003fe20003800000 */
.L_x_11455:
[----:B------:R-:W-:Y:S02]  /*36b0*/  IMAD.MOV.U32 R4, RZ, RZ, 0x1 ;  /* 0x00000001ff047424 */ /* 0x000fe400078e00ff */
[----:B------:R-:W-:Y:S02]  /*36c0*/  IMAD.MOV.U32 R26, RZ, RZ, R2 ;  /* 0x000000ffff1a7224 */ /* 0x000fe400078e0002 */
[----:B------:R-:W-:-:S04]  /*36d0*/  IMAD.MOV.U32 R2, RZ, RZ, -0x1 ;  /* 0xffffffffff027424 */ /* 0x000fc800078e00ff */
[----:B------:R-:W-:-:S10]  /*36e0*/  DADD R26, R8, R26 ;  /* 0x00000000081a7229 */ /* 0x000fd4000000001a */
[----:B------:R-:W-:-:S07]  /*36f0*/  IMAD.MOV.U32 R5, RZ, RZ, R27 ;  /* 0x000000ffff057224 */ /* 0x000fce00078e001b */
[----:B------:R-:W-:Y:S05]  /*3700*/  WARPSYNC.COLLECTIVE R2, `(.L_x_11456) ;  /* 0x0000000002087348 */ /* 0x000fea0003c00000 */
[----:B------:R0:W1:Y:S02]  /*3710*/  SHFL.DOWN P6, R2, R5, R4, R3 ;  /* 0x0800000405027389 */ /* 0x00006400000c0003 */
[----:B01----:R-:W-:Y:S01]  /*3720*/  ENDCOLLECTIVE ;  /* 0x000000000000791b */ /* 0x003fe20003800000 */
.L_x_11456:
[----:B------:R-:W-:Y:S01]  /*3730*/  IMAD.MOV.U32 R5, RZ, RZ, R26 ;  /* 0x000000ffff057224 */ /* 0x000fe200078e001a */
[----:B------:R-:W-:Y:S01]  /*3740*/  MOV R9, R2 ;  /* 0x0000000200097202 */ /* 0x000fe20000000f00 */
[----:B------:R-:W-:-:S07]  /*3750*/  IMAD.MOV.U32 R2, RZ, RZ, -0x1 ;  /* 0xffffffffff027424 */ /* 0x000fce00078e00ff */
[----:B------:R-:W-:Y:S05]  /*3760*/  WARPSYNC.COLLECTIVE R2, `(.L_x_11457) ;  /* 0x0000000002087348 */ /* 0x000fea0003c00000 */
[----:B------:R0:W1:Y:S02]  /*3770*/  SHFL.DOWN P6, R2, R5, R4, R3 ;  /* 0x0800000405027389 */ /* 0x00006400000c0003 */
[----:B01----:R-:W-:Y:S01]  /*3780*/  ENDCOLLECTIVE ;  /* 0x000000000000791b */ /* 0x003fe20003800000 */
.L_x_11457:
[----:B------:R-:W-:Y:S01]  /*3790*/  IMAD.MOV.U32 R8, RZ, RZ, R2 ;  /* 0x000000ffff087224 */ /* 0x000fe200078e0002 */
[----:B------:R-:W-:Y:S06]  /*37a0*/  BRA `(.L_x_11458) ;  /* 0xffffffec00147947 */ /* 0x000fec000383ffff */
.L_x_11459:
        /* <DEDUP_REMOVED lines=13> */
.L_x_12212:


//--------------------- .text._ZN2at6native43_GLOBAL__N__9ae7fba5_10_SoftMax_cu_9f978f6322cunn_SoftMaxForwardRegIdddNS1_25LogSoftMaxForwardEpilogueElLi4EEEvPT1_PKT_T3_ --------------------------
	.section	.text._ZN2at6native43_GLOBAL__N__9ae7fba5_10_SoftMax_cu_9f978f6322cunn_SoftMaxForwardRegIdddNS1_25LogSoftMaxForwardEpilogueElLi4EEEvPT1_PKT_T3_,"ax",@progbits
	.align	128
.text._ZN2at6native43_GLOBAL__N__9ae7fba5_10_SoftMax_cu_9f978f6322cunn_SoftMaxForwardRegIdddNS1_25LogSoftMaxForwardEpilogueElLi4EEEvPT1_PKT_T3_:
        .type           _ZN2at6native43_GLOBAL__N__9ae7fba5_10_SoftMax_cu_9f978f6322cunn_SoftMaxForwardRegIdddNS1_25LogSoftMaxForwardEpilogueElLi4EEEvPT1_PKT_T3_,@function
        .size           _ZN2at6native43_GLOBAL__N__9ae7fba5_10_SoftMax_cu_9f978f6322cunn_SoftMaxForwardRegIdddNS1_25LogSoftMaxForwardEpilogueElLi4EEEvPT1_PKT_T3_,(.L_x_12213 - _ZN2at6native43_GLOBAL__N__9ae7fba5_10_SoftMax_cu_9f978f6322cunn_SoftMaxForwardRegIdddNS1_25LogSoftMaxForwardEpilogueElLi4EEEvPT1_PKT_T3_)
        .other          _ZN2at6native43_GLOBAL__N__9ae7fba5_10_SoftMax_cu_9f978f6322cunn_SoftMaxForwardRegIdddNS1_25LogSoftMaxForwardEpilogueElLi4EEEvPT1_PKT_T3_,@"STO_CUDA_ENTRY STV_DEFAULT"
_ZN2at6native43_GLOBAL__N__9ae7fba5_10_SoftMax_cu_9f978f6322cunn_SoftMaxForwardRegIdddNS1_25LogSoftMaxForwardEpilogueElLi4EEEvPT1_PKT_T3_:
        /* <DEDUP_REMOVED lines=26> */
[----:B------:R-:W3:Y:S01]  /*01a0*/  @!P0 LDG.E.64 R8, desc[UR8][R24.64] ;  /* 0x0000000818088981 */ /* 0x000ee2000c1e1b00 */
[----:B------:R-:W-:Y:S01]  /*01b0*/  SHF.R.S32.HI R17, RZ, 0x1f, R16 ;  /* 0x0000001fff117819 */ /* 0x000fe20000011410 */
[----:B------:R-:W-:Y:S01]  /*01c0*/  @!P1 IMAD R0, R7, UR7, R23 ;  /* 0x0000000707009c24 */ /* 0x000fe2000f8e0217 */
[----:B------:R-:W-:Y:S02]  /*01d0*/  ISETP.GE.U32.AND P3, PT, R16, R6, PT ;  /* 0x000000061000720c */ /* 0x000fe40003f66070 */
[C---:B-1----:R-:W-:Y:S02]  /*01e0*/  @!P1 LEA R26, P4, R22.reuse, R18, 0x3 ;  /* 0x00000012161a9211 */ /* 0x042fe400078818ff */
[----:B------:R-:W-:Y:S02]  /*01f0*/  ISETP.GE.AND.EX P3, PT, R17, R7, PT, P3 ;  /* 0x000000071100720c */ /* 0x000fe40003f66330 */
[----:B------:R-:W-:Y:S01]  /*0200*/  @!P1 LEA.HI.X R27, R22, R19, R0, 0x3, P4 ;  /* 0x00000013161b9211 */ /* 0x000fe200020f1c00 */
[----:B------:R-:W-:-:S04]  /*0210*/  @!P2 IMAD.WIDE.U32 R2, R6, UR7, R2 ;  /* 0x000000070602ac25 */ /* 0x000fc8000f8e0002 */
[----:B------:R-:W4:Y:S01]  /*0220*/  @!P1 LDG.E.64 R10, desc[UR8][R26.64] ;  /* 0x000000081a0a9981 */ /* 0x000f22000c1e1b00 */
[----:B------:R-:W-:Y:S01]  /*0230*/  @!P2 IMAD R0, R7, UR7, R3 ;  /* 0x000000070700ac24 */ /* 0x000fe2000f8e0203 */
[----:B--2---:R-:W-:-:S04]  /*0240*/  @!P2 LEA R20, P4, R2, R20, 0x3 ;  /* 0x000000140214a211 */ /* 0x004fc800078818ff */
[----:B------:R-:W0:Y:S01]  /*0250*/  @!P3 LDC.64 R18, c[0x0][0x218] ;  /* 0x00008600ff12bb82 */ /* 0x000e220000000a00 */
[----:B------:R-:W-:Y:S01]  /*0260*/  @!P2 LEA.HI.X R21, R2, R21, R0, 0x3, P4 ;  /* 0x000000150215a211 */ /* 0x000fe200020f1c00 */
[----:B------:R-:W-:-:S04]  /*0270*/  @!P3 IMAD.WIDE.U32 R16, R6, UR7, R16 ;  /* 0x000000070610bc25 */ /* 0x000fc8000f8e0010 */
[----:B------:R-:W2:Y:S01]  /*0280*/  @!P2 LDG.E.64 R12, desc[UR8][R20.64] ;  /* 0x00000008140ca981 */ /* 0x000ea2000c1e1b00 */
        /* <DEDUP_REMOVED lines=10> */
[----:B------:R-:W-:Y:S01]  /*0330*/  @!P0 IMAD.MOV.U32 R17, RZ, RZ, R3 ;  /* 0x000000ffff118224 */ /* 0x000fe200078e0003 */
[----:B------:R-:W-:Y:S01]  /*0340*/  ULDC UR5, c[0x0][0x0] ;  /* 0x0000000000057ab9 */ /* 0x000fe20000000800 */
[----:B------:R-:W-:Y:S01]  /*0350*/  BSSY B0, `(.L_x_11460) ;  /* 0x0000073000007945 */ /* 0x000fe20003800000 */
[----:B------:R-:W-:-:S02]  /*0360*/  USHF.R.U32.HI UR5, URZ, 0x5, UR5 ;  /* 0x000000053f057899 */ /* 0x000fc40008011605 */
[----:B------:R-:W-:Y:S04]  /*0370*/  BAR.SYNC.DEFER_BLOCKING 0x0 ;  /* 0x0000000000007b1d */ /* 0x000fe80000010000 */
[----:B------:R-:W-:Y:S01]  /*0380*/  ISETP.GE.AND P6, PT, R4, UR5, PT ;  /* 0x0000000504007c0c */ /* 0x000fe2000bfc6270 */
[----:B-1----:R-:W-:Y:S01]  /*0390*/  ULEA UR4, UR6, UR4, 0x18 ;  /* 0x0000000406047291 */ /* 0x002fe2000f8ec03f */
[----:B---3--:R-:W-:Y:S01]  /*03a0*/  @!P0 DSETP.MAX.AND P4, P5, R8, -R2, PT ;  /* 0x800000020800822a */ /* 0x008fe20003d8f000 */
[----:B------:R-:W-:Y:S01]  /*03b0*/  @!P0 IMAD.MOV.U32 R0, RZ, RZ, R9 ;  /* 0x000000ffff008224 */ /* 0x000fe200078e0009 */
[----:B------:R-:W-:-:S04]  /*03c0*/  MOV R3, 0xffefffff ;  /* 0xffefffff00037802 */ /* 0x000fc80000000f00 */
[----:B------:R-:W-:Y:S01]  /*03d0*/  @!P0 FSEL R16, R0, -R17, P4 ;  /* 0x8000001100108208 */ /* 0x000fe20002000000 */
[----:B------:R-:W-:Y:S01]  /*03e0*/  @!P0 IMAD.MOV.U32 R0, RZ, RZ, R8 ;  /* 0x000000ffff008224 */ /* 0x000fe200078e0008 */
[----:B------:R-:W-:-:S04]  /*03f0*/  @!P0 LOP3.LUT R17, R17, 0x80000, RZ, 0xfc, !PT ;  /* 0x0008000011118812 */ /* 0x000fc800078efcff */
[----:B------:R-:W-:Y:S01]  /*0400*/  @!P0 SEL R0, R0, R2, P4 ;  /* 0x0000000200008207 */ /* 0x000fe20002000000 */
[----:B------:R-:W-:Y:S01]  /*0410*/  IMAD.MOV.U32 R2, RZ, RZ, -0x1 ;  /* 0xffffffffff027424 */ /* 0x000fe200078e00ff */
[----:B------:R-:W-:-:S03]  /*0420*/  @!P0 SEL R17, R17, R16, P5 ;  /* 0x0000001011118207 */ /* 0x000fc60002800000 */
[----:B------:R-:W-:Y:S02]  /*0430*/  @!P0 IMAD.MOV.U32 R2, RZ, RZ, R0 ;  /* 0x000000ffff028224 */ /* 0x000fe400078e0000 */
[----:B------:R-:W-:Y:S02]  /*0440*/  @!P0 IMAD.MOV.U32 R3, RZ, RZ, R17 ;  /* 0x000000ffff038224 */ /* 0x000fe400078e0011 */
[----:B----4-:R-:W-:Y:S02]  /*0450*/  @!P1 IMAD.MOV.U32 R17, RZ, RZ, R11 ;  /* 0x000000ffff119224 */ /* 0x010fe400078e000b */
[----:B------:R-:W-:Y:S02]  /*0460*/  @!P1 IMAD.MOV.U32 R0, RZ, RZ, R3 ;  /* 0x000000ffff009224 */ /* 0x000fe400078e0003 */
[----:B------:R-:W-:Y:S01]  /*0470*/  @!P1 DSETP.MAX.AND P4, P5, R2, R10, PT ;  /* 0x0000000a0200922a */ /* 0x000fe20003d8f000 */
[----:B0-----:R-:W-:-:S05]  /*0480*/  @!P1 LOP3.LUT R19, R17, 0x80000, RZ, 0xfc, !PT ;  /* 0x0008000011139812 */ /* 0x001fca00078efcff */
        /* <DEDUP_REMOVED lines=44> */
[----:B------:R-:W-:Y:S01]  /*0750*/  FSEL R19, R3, R17, !P4 ;  /* 0x0000001103137208 */ /* 0x000fe20006000000 */
[----:B------:R-:W-:Y:S01]  /*0760*/  IMAD.MOV.U32 R17, RZ, RZ, -0x100001 ;  /* 0xffefffffff117424 */ /* 0x000fe200078e00ff */
[----:B------:R-:W-:Y:S01]  /*0770*/  FSEL R18, R2, R16, !P4 ;  /* 0x0000001002127208 */ /* 0x000fe20006000000 */
[----:B------:R-:W-:Y:S01]  /*0780*/  IMAD.MOV.U32 R16, RZ, RZ, -0x1 ;  /* 0xffffffffff107424 */ /* 0x000fe200078e00ff */
[----:B------:R-:W-:Y:S01]  /*0790*/  ISETP.NE.AND P4, PT, R21, RZ, PT ;  /* 0x000000ff1500720c */ /* 0x000fe20003f85270 */
[----:B------:R-:W-:Y:S04]  /*07a0*/  SHFL.DOWN PT, R3, R19, 0x1, 0x1f ;  /* 0x08201f0013037f89 */ /* 0x000fe800000e0000 */
[----:B------:R-:W0:Y:S08]  /*07b0*/  SHFL.DOWN PT, R2, R18, 0x1, 0x1f ;  /* 0x08201f0012027f89 */ /* 0x000e3000000e0000 */
[----:B------:R-:W-:-:S04]  /*07c0*/  @!P4 SHF.R.S32.HI R23, RZ, 0x5, R23 ;  /* 0x00000005ff17c819 */ /* 0x000fc80000011417 */
[----:B------:R-:W-:Y:S01]  /*07d0*/  @!P4 LEA R23, R23, UR4, 0x3 ;  /* 0x000000041717cc11 */ /* 0x000fe2000f8e18ff */
[----:B0-----:R-:W-:-:S06]  /*07e0*/  DSETP.GEU.AND P5, PT, R18, R2, PT ;  /* 0x000000021200722a */ /* 0x001fcc0003fae000 */
[----:B------:R-:W-:Y:S02]  /*07f0*/  FSEL R18, R2, R18, !P5 ;  /* 0x0000001202127208 */ /* 0x000fe40006800000 */
[----:B------:R-:W-:Y:S02]  /*0800*/  FSEL R19, R3, R19, !P5 ;  /* 0x0000001303137208 */ /* 0x000fe40006800000 */
[----:B------:R-:W-:Y:S02]  /*0810*/  IADD3 R2, R4, 0x1f, RZ ;  /* 0x0000001f04027810 */ /* 0x000fe40007ffe0ff */
[----:B------:R-:W-:Y:S01]  /*0820*/  P2R R3, PR, RZ, 0x40 ;  /* 0x00000040ff037803 */ /* 0x000fe20000000000 */
[----:B------:R0:W-:Y:S01]  /*0830*/  @!P4 STS.64 [R23], R18 ;  /* 0x000000121700c388 */ /* 0x0001e20000000a00 */
[----:B------:R-:W-:Y:S01]  /*0840*/  BAR.SYNC.DEFER_BLOCKING 0x0 ;  /* 0x0000000000007b1d */ /* 0x000fe20000010000 */
        /* <DEDUP_REMOVED lines=32> */
.L_x_11500:
[----:B-12---:R-:W-:-:S06]  /*0a50*/  DSETP.GEU.AND P5, PT, R24, R16, PT ;  /* 0x000000101800722a */ /* 0x006fcc0003fae000 */
[----:B------:R-:W-:Y:S02]  /*0a60*/  FSEL R16, R16, R24, !P5 ;  /* 0x0000001810107208 */ /* 0x000fe40006800000 */
[----:B------:R-:W-:-:S07]  /*0a70*/  FSEL R17, R17, R25, !P5 ;  /* 0x0000001911117208 */ /* 0x000fce0006800000 */
.L_x_11461:
[----:B------:R-:W-:Y:S05]  /*0a80*/  BSYNC B0 ;  /* 0x0000000000007941 */ /* 0x000fea0003800000 */
.L_x_11460:
        /* <DEDUP_REMOVED lines=67> */
.L_x_11466:
[----:B------:R-:W-:Y:S05]  /*0ec0*/  BSYNC B1 ;  /* 0x0000000000017941 */ /* 0x000fea0003800000 */
.L_x_11465:
[----:B------:R-:W-:-:S11]  /*0ed0*/  DADD R18, RZ, R22 ;  /* 0x00000000ff127229 */ /* 0x000fd60000000016 */
.L_x_11464:
[----:B------:R-:W-:Y:S05]  /*0ee0*/  BSYNC B0 ;  /* 0x0000000000007941 */ /* 0x000fea0003800000 */
.L_x_11463:
[----:B------:R-:W-:Y:S04]  /*0ef0*/  BSSY B0, `(.L_x_11467) ;  /* 0x000003f000007945 */ /* 0x000fe80003800000 */
        /* <DEDUP_REMOVED lines=60> */
.L_x_11470:
[----:B------:R-:W-:Y:S05]  /*12c0*/  BSYNC B1 ;  /* 0x0000000000017941 */ /* 0x000fea0003800000 */
.L_x_11469:
[----:B------:R-:W-:-:S11]  /*12d0*/  DADD R18, R18, R24 ;  /* 0x0000000012127229 */ /* 0x000fd60000000018 */
.L_x_11468:
[----:B------:R-:W-:Y:S05]  /*12e0*/  BSYNC B0 ;  /* 0x0000000000007941 */ /* 0x000fea0003800000 */
.L_x_11467:
        /* <DEDUP_REMOVED lines=61> */
.L_x_11474:
[----:B------:R-:W-:Y:S05]  /*16c0*/  BSYNC B1 ;  /* 0x0000000000017941 */ /* 0x000fea0003800000 */
.L_x_11473:
[----:B------:R-:W-:-:S11]  /*16d0*/  DADD R18, R18, R24 ;  /* 0x0000000012127229 */ /* 0x000fd60000000018 */
.L_x_11472:
[----:B------:R-:W-:Y:S05]  /*16e0*/  BSYNC B0 ;  /* 0x0000000000007941 */ /* 0x000fea0003800000 */
.L_x_11471:
[----:B------:R-:W-:Y:S04]  /*16f0*/  BSSY B0, `(.L_x_11475) ;  /* 0x000003f000007945 */ /* 0x000fe80003800000 */
        /* <DEDUP_REMOVED lines=60> */
.L_x_11478:
[----:B------:R-:W-:Y:S05]  /*1ac0*/  BSYNC B1 ;  /* 0x0000000000017941 */ /* 0x000fea0003800000 */
.L_x_11477:
[----:B------:R-:W-:-:S11]  /*1ad0*/  DADD R18, R18, R26 ;  /* 0x0000000012127229 */ /* 0x000fd6000000001a */
.L_x_11476:
[----:B------:R-:W-:Y:S05]  /*1ae0*/  BSYNC B0 ;  /* 0x0000000000007941 */ /* 0x000fea0003800000 */
.L_x_11475:
        /* <DEDUP_REMOVED lines=11> */
[----:B0-----:R-:W-:Y:S02]  /*1ba0*/  SHFL.DOWN PT, R25, R23, 0x4, 0x1f ;  /* 0x08801f0017197f89 */ /* 0x001fe400000e0000 */
[----:B------:R-:W-:Y:S02]  /*1bb0*/  @!P4 SHF.R.S32.HI R2, RZ, 0x5, R2 ;  /* 0x00000005ff02c819 */ /* 0x000fe40000011402 */
[----:B------:R-:W0:Y:S02]  /*1bc0*/  SHFL.DOWN PT, R24, R22, 0x4, 0x1f ;  /* 0x08801f0016187f89 */ /* 0x000e2400000e0000 */
        /* <DEDUP_REMOVED lines=11> */
[----:B------:R-:W-:-:S11]  /*1c80*/  CS2R R2, SRZ ;  /* 0x0000000000027805 */ /* 0x000fd6000001ff00 */
[----:B------:R0:W1:Y:S01]  /*1c90*/  @!P4 LDS.64 R2, [R0] ;  /* 0x000000000002c984 */ /* 0x0000620000000a00 */
[----:B------:R-:W-:Y:S05]  /*1ca0*/  @P6 BRA `(.L_x_11480) ;  /* 0x00000000004c6947 */ /* 0x000fea0003800000 */
        /* <DEDUP_REMOVED lines=16> */
.L_x_11511:
[----:B---3--:R-:W-:Y:S02]  /*1db0*/  IMAD.MOV.U32 R18, RZ, RZ, R22 ;  /* 0x000000ffff127224 */ /* 0x008fe400078e0016 */
[----:B-1----:R-:W-:-:S06]  /*1dc0*/  IMAD.MOV.U32 R19, RZ, RZ, R0 ;  /* 0x000000ffff137224 */ /* 0x002fcc00078e0000 */
[----:B0-----:R-:W-:-:S11]  /*1dd0*/  DADD R2, R2, R18 ;  /* 0x0000000002027229 */ /* 0x001fd60000000012 */
.L_x_11480:
[----:B------:R-:W-:Y:S05]  /*1de0*/  BSYNC B0 ;  /* 0x0000000000007941 */ /* 0x000fea0003800000 */
.L_x_11479:
[----:B-1----:R-:W-:Y:S01]  /*1df0*/  @!P5 STS.64 [UR4], R2 ;  /* 0x00000002ff00d988 */ /* 0x002fe20008000a04 */
[----:B------:R-:W-:Y:S05]  /*1e00*/  WARPSYNC.ALL ;  /* 0x0000000000007948 */ /* 0x000fea0003800000 */
[----:B------:R-:W-:Y:S06]  /*1e10*/  BAR.SYNC.DEFER_BLOCKING 0x0 ;  /* 0x0000000000007b1d */ /* 0x000fec0000010000 */
[----:B------:R-:W1:Y:S02]  /*1e20*/  LDS.64 R26, [UR4] ;  /* 0x00000004ff1a7984 */ /* 0x000e640008000a00 */
[----:B-1----:R-:W-:Y:S01]  /*1e30*/  ISETP.GT.AND P4, PT, R27, 0xfffff, PT ;  /* 0x000fffff1b00780c */ /* 0x002fe20003f84270 */
[----:B0-----:R-:W-:-:S02]  /*1e40*/  IMAD.MOV.U32 R18, RZ, RZ, R26 ;  /* 0x000000ffff127224 */ /* 0x001fc400078e001a */
[----:B------:R-:W-:Y:S02]  /*1e50*/  IMAD.MOV.U32 R19, RZ, RZ, R27 ;  /* 0x000000ffff137224 */ /* 0x000fe400078e001b */
[----:B------:R-:W-:-:S08]  /*1e60*/  IMAD.MOV.U32 R22, RZ, RZ, R26 ;  /* 0x000000ffff167224 */ /* 0x000fd000078e001a */
[----:B------:R-:W-:-:S10]  /*1e70*/  @!P4 DMUL R18, R18, 1.80143985094819840000e+16 ;  /* 0x435000001212c828 */ /* 0x000fd40000000000 */
[----:B------:R-:W-:Y:S01]  /*1e80*/  @!P4 MOV R27, R19 ;  /* 0x00000013001bc202 */ /* 0x000fe20000000f00 */
[----:B------:R-:W-:-:S04]  /*1e90*/  @!P4 IMAD.MOV.U32 R22, RZ, RZ, R18 ;  /* 0x000000ffff16c224 */ /* 0x000fc800078e0012 */
[----:B------:R-:W-:-:S05]  /*1ea0*/  VIADD R0, R27, 0xffffffff ;  /* 0xffffffff1b007836 */ /* 0x000fca0000000000 */
[----:B------:R-:W-:Y:S01]  /*1eb0*/  ISETP.GE.U32.AND P5, PT, R0, 0x7fefffff, PT ;  /* 0x7fefffff0000780c */ /* 0x000fe20003fa6070 */
[----:B------:R-:W-:Y:S02]  /*1ec0*/  IMAD.MOV.U32 R0, RZ, RZ, -0x3ff ;  /* 0xfffffc01ff007424 */ /* 0x000fe400078e00ff */
        /* <DEDUP_REMOVED lines=9> */
.L_x_11482:
        /* <DEDUP_REMOVED lines=32> */
[----:B------:R-:W-:Y:S01]  /*2160*/  LOP3.LUT R22, R0, 0x80000000, RZ, 0x3c, !PT ;  /* 0x8000000000167812 */ /* 0x000fe200078e3cff */
[----:B------:R-:W-:-:S03]  /*2170*/  IMAD.MOV.U32 R23, RZ, RZ, 0x43300000 ;  /* 0x43300000ff177424 */ /* 0x000fc600078e00ff */
[----:B------:R-:W-:Y:S01]  /*2180*/  DFMA R24, R2, R24, UR4 ;  /* 0x0000000402187e2b */ /* 0x000fe20008000018 */
[----:B------:R-:W-:Y:S01]  /*2190*/  UMOV UR4, 0x2d1b5154 ;  /* 0x2d1b515400047882 */ /* 0x000fe20000000000 */
[----:B------:R-:W-:Y:S01]  /*21a0*/  UMOV UR5, 0x3f3c71c7 ;  /* 0x3f3c71c700057882 */ /* 0x000fe20000000000 */
[----:B------:R-:W-:Y:S02]  /*21b0*/  DMUL R26, R20, R26 ;  /* 0x0000001a141a7228 */ /* 0x000fe40000000000 */
[----:B------:R-:W-:Y:S01]  /*21c0*/  DADD R22, R22, -UR10 ;  /* 0x8000000a16167e29 */ /* 0x000fe20008000000 */
[----:B------:R-:W-:Y:S01]  /*21d0*/  UMOV UR10, 0xfefa39ef ;  /* 0xfefa39ef000a7882 */ /* 0x000fe20000000000 */
[----:B------:R-:W-:Y:S01]  /*21e0*/  UMOV UR11, 0x3fe62e42 ;  /* 0x3fe62e42000b7882 */ /* 0x000fe20000000000 */
[----:B------:R-:W-:Y:S01]  /*21f0*/  DFMA R24, R2, R24, UR4 ;  /* 0x0000000402187e2b */ /* 0x000fe20008000018 */
[----:B------:R-:W-:Y:S01]  /*2200*/  UMOV UR4, 0x923be72d ;  /* 0x923be72d00047882 */ /* 0x000fe20000000000 */
[----:B------:R-:W-:-:S03]  /*2210*/  UMOV UR5, 0x3f624924 ;  /* 0x3f62492400057882 */ /* 0x000fc60000000000 */
        /* <DEDUP_REMOVED lines=17> */
.L_x_11483:
[----:B------:R-:W-:Y:S04]  /*2330*/  BSSY B0, `(.L_x_11484) ;  /* 0x000000c000007945 */ /* 0x000fe80003800000 */
[----:B------:R-:W-:Y:S05]  /*2340*/  @P0 BRA `(.L_x_11485) ;  /* 0x0000000000280947 */ /* 0x000fea0003800000 */
[--C-:B------:R-:W-:Y:S01]  /*2350*/  SHF.R.S32.HI R19, RZ, 0x1f, R4.reuse ;  /* 0x0000001fff137819 */ /* 0x100fe20000011404 */
[----:B------:R-:W-:Y:S01]  /*2360*/  IMAD.MOV.U32 R18, RZ, RZ, R4 ;  /* 0x000000ffff127224 */ /* 0x000fe200078e0004 */
[----:B--2---:R-:W-:Y:S01]  /*2370*/  DADD R2, R8, -R16 ;  /* 0x0000000008027229 */ /* 0x004fe20000000810 */
[----:B------:R-:W-:Y:S02]  /*2380*/  ULDC.64 UR4, c[0x0][0x210] ;  /* 0x0000840000047ab9 */ /* 0x000fe40000000a00 */
[----:B------:R-:W-:-:S04]  /*2390*/  IMAD.WIDE.U32 R18, R6, UR7, R18 ;  /* 0x0000000706127c25 */ /* 0x000fc8000f8e0012 */
[----:B------:R-:W-:Y:S01]  /*23a0*/  IMAD R9, R7, UR7, R19 ;  /* 0x0000000707097c24 */ /* 0x000fe2000f8e0213 */
[----:B------:R-:W-:Y:S01]  /*23b0*/  LEA R8, P0, R18, UR4, 0x3 ;  /* 0x0000000412087c11 */ /* 0x000fe2000f8018ff */
[----:B------:R-:W-:-:S03]  /*23c0*/  DADD R2, R2, -R20 ;  /* 0x0000000002027229 */ /* 0x000fc60000000814 */
[----:B------:R-:W-:-:S05]  /*23d0*/  LEA.HI.X R9, R18, UR5, R9, 0x3, P0 ;  /* 0x0000000512097c11 */ /* 0x000fca00080f1c09 */
[----:B------:R0:W-:Y:S04]  /*23e0*/  STG.E.64 desc[UR8][R8.64], R2 ;  /* 0x0000000208007986 */ /* 0x0001e8000c101b08 */
.L_x_11485:
[----:B------:R-:W-:Y:S05]  /*23f0*/  BSYNC B0 ;  /* 0x0000000000007941 */ /* 0x000fea0003800000 */
.L_x_11484:
[----:B------:R-:W-:Y:S04]  /*2400*/  BSSY B0, `(.L_x_11486) ;  /* 0x000000d000007945 */ /* 0x000fe80003800000 */
[----:B------:R-:W-:Y:S05]  /*2410*/  @P1 BRA `(.L_x_11487) ;  /* 0x00000000002c1947 */ /* 0x000fea0003800000 */
[----:B------:R-:W-:Y:S01]  /*2420*/  ULDC UR4, c[0x0][0x0] ;  /* 0x0000000000047ab9 */ /* 0x000fe20000000800 */
[----:B0-2---:R-:W-:Y:S01]  /*2430*/  DADD R2, R10, -R16 ;  /* 0x000000000a027229 */ /* 0x005fe20000000810 */
        /* <DEDUP_REMOVED lines=9> */
.L_x_11487:
[----:B------:R-:W-:Y:S05]  /*24d0*/  BSYNC B0 ;  /* 0x0000000000007941 */ /* 0x000fea0003800000 */
.L_x_11486:
        /* <DEDUP_REMOVED lines=13> */
.L_x_11489:
[----:B------:R-:W-:Y:S05]  /*25b0*/  BSYNC B0 ;  /* 0x0000000000007941 */ /* 0x000fea0003800000 */
.L_x_11488:
[----:B------:R-:W-:Y:S05]  /*25c0*/  @P3 EXIT ;  /* 0x000000000000394d */ /* 0x000fea0003800000 */
[----:B01-3--:R-:W0:Y:S01]  /*25d0*/  LDC R3, c[0x0][RZ] ;  /* 0x00000000ff037b82 */ /* 0x00be220000000800 */
[----:B--2---:R-:W-:Y:S01]  /*25e0*/  DADD R14, R14, -R16 ;  /* 0x000000000e0e7229 */ /* 0x004fe20000000810 */
[----:B------:R-:W-:-:S07]  /*25f0*/  ULDC.64 UR4, c[0x0][0x210] ;  /* 0x0000840000047ab9 */ /* 0x000fce0000000a00 */
[----:B------:R-:W-:Y:S01]  /*2600*/  DADD R20, R14, -R20 ;  /* 0x000000000e147229 */ /* 0x000fe20000000814 */
[----:B0-----:R-:W-:-:S05]  /*2610*/  LEA R2, R3, R4, 0x1 ;  /* 0x0000000403027211 */ /* 0x001fca00078e08ff */
        /* <DEDUP_REMOVED lines=8> */
.L_x_11462:
[----:B-1----:R-:W-:Y:S02]  /*26a0*/  IMAD.MOV.U32 R21, RZ, RZ, R17 ;  /* 0x000000ffff157224 */ /* 0x002fe400078e0011 */
[----:B------:R-:W-:Y:S02]  /*26b0*/  IMAD.MOV.U32 R20, RZ, RZ, 0x10 ;  /* 0x00000010ff147424 */ /* 0x000fe400078e00ff */
[----:B------:R-:W-:Y:S02]  /*26c0*/  IMAD.MOV.U32 R19, RZ, RZ, 0x1f ;  /* 0x0000001fff137424 */ /* 0x000fe400078e00ff */
[----:B------:R-:W-:-:S07]  /*26d0*/  IMAD.MOV.U32 R18, RZ, RZ, -0x1 ;  /* 0xffffffffff127424 */ /* 0x000fce00078e00ff */
[----:B------:R-:W-:Y:S05]  /*26e0*/  WARPSYNC.COLLECTIVE R18, `(.L_x_11490) ;  /* 0x0000000012087348 */ /* 0x000fea0003c00000 */
[----:B------:R0:W1:Y:S02]  /*26f0*/  SHFL.DOWN P6, R22, R21, R20, R19 ;  /* 0x0800001415167389 */ /* 0x00006400000c0013 */
[----:B01----:R-:W-:Y:S01]  /*2700*/  ENDCOLLECTIVE ;  /* 0x000000000000791b */ /* 0x003fe20003800000 */
.L_x_11490:
[----:B------:R-:W-:Y:S02]  /*2710*/  IMAD.MOV.U32 R21, RZ, RZ, R16 ;  /* 0x000000ffff157224 */ /* 0x000fe400078e0010 */
[----:B------:R-:W-:-:S07]  /*2720*/  IMAD.MOV.U32 R25, RZ, RZ, R22 ;  /* 0x000000ffff197224 */ /* 0x000fce00078e0016 */
[----:B------:R-:W-:Y:S05]  /*2730*/  WARPSYNC.COLLECTIVE R18, `(.L_x_11491) ;  /* 0x0000000012087348 */ /* 0x000fea0003c00000 */
[----:B------:R0:W1:Y:S02]  /*2740*/  SHFL.DOWN P6, R22, R21, R20, R19 ;  /* 0x0800001415167389 */ /* 0x00006400000c0013 */
[----:B01----:R-:W-:Y:S01]  /*2750*/  ENDCOLLECTIVE ;  /* 0x000000000000791b */ /* 0x003fe20003800000 */
.L_x_11491:
        /* <DEDUP_REMOVED lines=12> */
.L_x_11492:
[----:B------:R-:W-:Y:S02]  /*2820*/  IMAD.MOV.U32 R21, RZ, RZ, R24 ;  /* 0x000000ffff157224 */ /* 0x000fe400078e0018 */
[----:B------:R-:W-:-:S07]  /*2830*/  IMAD.MOV.U32 R23, RZ, RZ, R22 ;  /* 0x000000ffff177224 */ /* 0x000fce00078e0016 */
[----:B------:R-:W-:Y:S05]  /*2840*/  WARPSYNC.COLLECTIVE R18, `(.L_x_11493) ;  /* 0x0000000012087348 */ /* 0x000fea0003c00000 */
[----:B------:R0:W1:Y:S02]  /*2850*/  SHFL.DOWN P6, R22, R21, R20, R19 ;  /* 0x0800001415167389 */ /* 0x00006400000c0013 */
[----:B01----:R-:W-:Y:S01]  /*2860*/  ENDCOLLECTIVE ;  /* 0x000000000000791b */ /* 0x003fe20003800000 */
.L_x_11493:
        /* <DEDUP_REMOVED lines=8> */
.L_x_11494:
[----:B------:R-:W-:Y:S01]  /*28f0*/  IMAD.MOV.U32 R21, RZ, RZ, R16 ;  /* 0x000000ffff157224 */ /* 0x000fe200078e0010 */
[----:B------:R-:W-:-:S07]  /*2900*/  MOV R23, R22 ;  /* 0x0000001600177202 */ /* 0x000fce0000000f00 */
[----:B------:R-:W-:Y:S05]  /*2910*/  WARPSYNC.COLLECTIVE R18, `(.L_x_11495) ;  /* 0x0000000012087348 */ /* 0x000fea0003c00000 */
[----:B------:R0:W1:Y:S02]  /*2920*/  SHFL.DOWN P6, R22, R21, R20, R19 ;  /* 0x0800001415167389 */ /* 0x00006400000c0013 */
[----:B01----:R-:W-:Y:S01]  /*2930*/  ENDCOLLECTIVE ;  /* 0x000000000000791b */ /* 0x003fe20003800000 */
.L_x_11495:
        /* <DEDUP_REMOVED lines=8> */
.L_x_11496:
[----:B------:R-:W-:Y:S02]  /*29c0*/  IMAD.MOV.U32 R21, RZ, RZ, R24 ;  /* 0x000000ffff157224 */ /* 0x000fe400078e0018 */
[----:B------:R-:W-:-:S07]  /*29d0*/  IMAD.MOV.U32 R25, RZ, RZ, R22 ;  /* 0x000000ffff197224 */ /* 0x000fce00078e0016 */
[----:B------:R-:W-:Y:S05]  /*29e0*/  WARPSYNC.COLLECTIVE R18, `(.L_x_11497) ;  /* 0x0000000012087348 */ /* 0x000fea0003c00000 */
[----:B------:R0:W1:Y:S02]  /*29f0*/  SHFL.DOWN P6, R22, R21, R20, R19 ;  /* 0x0800001415167389 */ /* 0x00006400000c0013 */
[----:B01----:R-:W-:Y:S01]  /*2a00*/  ENDCOLLECTIVE ;  /* 0x000000000000791b */ /* 0x003fe20003800000 */
.L_x_11497:
        /* <DEDUP_REMOVED lines=11> */
.L_x_11498:
[----:B------:R-:W-:Y:S02]  /*2ac0*/  IMAD.MOV.U32 R21, RZ, RZ, R24 ;  /* 0x000000ffff157224 */ /* 0x000fe400078e0018 */
[----:B------:R-:W-:-:S07]  /*2ad0*/  IMAD.MOV.U32 R17, RZ, RZ, R22 ;  /* 0x000000ffff117224 */ /* 0x000fce00078e0016 */
[----:B------:R-:W-:Y:S05]  /*2ae0*/  WARPSYNC.COLLECTIVE R18, `(.L_x_11499) ;  /* 0x0000000012087348 */ /* 0x000fea0003c00000 */
[----:B------:R0:W1:Y:S02]  /*2af0*/  SHFL.DOWN P6, R22, R21, R20, R19 ;  /* 0x0800001415167389 */ /* 0x00006400000c0013 */
[----:B01----:R-:W-:Y:S01]  /*2b00*/  ENDCOLLECTIVE ;  /* 0x000000000000791b */ /* 0x003fe20003800000 */
.L_x_11499:
[----:B------:R-:W-:Y:S01]  /*2b10*/  IMAD.MOV.U32 R16, RZ, RZ, R22 ;  /* 0x000000ffff107224 */ /* 0x000fe200078e0016 */
[----:B------:R-:W-:Y:S06]  /*2b20*/  BRA `(.L_x_11500) ;  /* 0xffffffdc00c87947 */ /* 0x000fec000383ffff */
.L_x_11481:
[----:B01----:R-:W-:Y:S01]  /*2b30*/  IMAD.MOV.U32 R21, RZ, RZ, R3 ;  /* 0x000000ffff157224 */ /* 0x003fe200078e0003 */
[----:B------:R-:W-:Y:S01]  /*2b40*/  MOV R18, 0xffffffff ;  /* 0xffffffff00127802 */ /* 0x000fe20000000f00 */
[----:B------:R-:W-:Y:S02]  /*2b50*/  IMAD.MOV.U32 R20, RZ, RZ, 0x10 ;  /* 0x00000010ff147424 */ /* 0x000fe400078e00ff */
[----:B------:R-:W-:-:S07]  /*2b60*/  IMAD.MOV.U32 R19, RZ, RZ, 0x1f ;  /* 0x0000001fff137424 */ /* 0x000fce00078e00ff */
[----:B--2---:R-:W-:Y:S05]  /*2b70*/  WARPSYNC.COLLECTIVE R18, `(.L_x_11501) ;  /* 0x0000000012087348 */ /* 0x004fea0003c00000 */
[----:B------:R0:W1:Y:S02]  /*2b80*/  SHFL.DOWN P6, R22, R21, R20, R19 ;  /* 0x0800001415167389 */ /* 0x00006400000c0013 */
[----:B012---:R-:W-:Y:S01]  /*2b90*/  ENDCOLLECTIVE ;  /* 0x000000000000791b */ /* 0x007fe20003800000 */
.L_x_11501:
[----:B------:R-:W-:Y:S02]  /*2ba0*/  IMAD.MOV.U32 R21, RZ, RZ, R2 ;  /* 0x000000ffff157224 */ /* 0x000fe400078e0002 */
[----:B------:R-:W-:-:S07]  /*2bb0*/  IMAD.MOV.U32 R25, RZ, RZ, R22 ;  /* 0x000000ffff197224 */ /* 0x000fce00078e0016 */
[----:B------:R-:W-:Y:S05]  /*2bc0*/  WARPSYNC.COLLECTIVE R18, `(.L_x_11502) ;  /* 0x0000000012087348 */ /* 0x000fea0003c00000 */
[----:B------:R0:W1:Y:S02]  /*2bd0*/  SHFL.DOWN P6, R22, R21, R20, R19 ;  /* 0x0800001415167389 */ /* 0x00006400000c0013 */
[----:B01----:R-:W-:Y:S01]  /*2be0*/  ENDCOLLECTIVE ;  /* 0x000000000000791b */ /* 0x003fe20003800000 */
.L_x_11502:
[----:B------:R-:W-:Y:S02]  /*2bf0*/  IMAD.MOV.U32 R20, RZ, RZ, 0x8 ;  /* 0x00000008ff147424 */ /* 0x000fe400078e00ff */
[----:B------:R-:W-:-:S06]  /*2c00*/  IMAD.MOV.U32 R24, RZ, RZ, R22 ;  /* 0x000000ffff187224 */ /* 0x000fcc00078e0016 */
[----:B------:R-:W-:-:S10]  /*2c10*/  DADD R24, R2, R24 ;  /* 0x0000000002187229 */ /* 0x000fd40000000018 */
[----:B------:R-:W-:-:S07]  /*2c20*/  IMAD.MOV.U32 R21, RZ, RZ, R25 ;  /* 0x000000ffff157224 */ /* 0x000fce00078e0019 */
[----:B------:R-:W-:Y:S05]  /*2c30*/  WARPSYNC.COLLECTIVE R18, `(.L_x_11503) ;  /* 0x0000000012087348 */ /* 0x000fea0003c00000 */
[----:B------:R0:W1:Y:S02]  /*2c40*/  SHFL.DOWN P6, R22, R21, R20, R19 ;  /* 0x0800001415167389 */ /* 0x00006400000c0013 */
[----:B01----:R-:W-:Y:S01]  /*2c50*/  ENDCOLLECTIVE ;  /* 0x000000000000791b */ /* 0x003fe20003800000 */
.L_x_11503:
[----:B------:R-:W-:Y:S02]  /*2c60*/  IMAD.MOV.U32 R21, RZ, RZ, R24 ;  /* 0x000000ffff157224 */ /* 0x000fe400078e0018 */
[----:B------:R-:W-:-:S07]  /*2c70*/  IMAD.MOV.U32 R27, RZ, RZ, R22 ;  /* 0x000000ffff1b7224 */ /* 0x000fce00078e0016 */
[----:B------:R-:W-:Y:S05]  /*2c80*/  WARPSYNC.COLLECTIVE R18, `(.L_x_11504) ;  /* 0x0000000012087348 */ /* 0x000fea0003c00000 */
[----:B------:R0:W1:Y:S02]  /*2c90*/  SHFL.DOWN P6, R22, R21, R20, R19 ;  /* 0x0800001415167389 */ /* 0x00006400000c0013 */
[----:B01----:R-:W-:Y:S01]  /*2ca0*/  ENDCOLLECTIVE ;  /* 0x000000000000791b */ /* 0x003fe20003800000 */
.L_x_11504:
[----:B------:R-:W-:Y:S01]  /*2cb0*/  IMAD.MOV.U32 R20, RZ, RZ, 0x4 ;  /* 0x00000004ff147424 */ /* 0x000fe200078e00ff */
[----:B------:R-:W-:-:S06]  /*2cc0*/  MOV R26, R22 ;  /* 0x00000016001a7202 */ /* 0x000fcc0000000f00 */
[----:B------:R-:W-:-:S10]  /*2cd0*/  DADD R26, R24, R26 ;  /* 0x00000000181a7229 */ /* 0x000fd4000000001a */
[----:B------:R-:W-:-:S07]  /*2ce0*/  IMAD.MOV.U32 R21, RZ, RZ, R27 ;  /* 0x000000ffff157224 */ /* 0x000fce00078e001b */
[----:B------:R-:W-:Y:S05]  /*2cf0*/  WARPSYNC.COLLECTIVE R18, `(.L_x_11505) ;  /* 0x0000000012087348 */ /* 0x000fea0003c00000 */
[----:B------:R0:W1:Y:S02]  /*2d00*/  SHFL.DOWN P6, R22, R21, R20, R19 ;  /* 0x0800001415167389 */ /* 0x00006400000c0013 */
[----:B01----:R-:W-:Y:S01]  /*2d10*/  ENDCOLLECTIVE ;  /* 0x000000000000791b */ /* 0x003fe20003800000 */
.L_x_11505:
[----:B------:R-:W-:Y:S02]  /*2d20*/  IMAD.MOV.U32 R21, RZ, RZ, R26 ;  /* 0x000000ffff157224 */ /* 0x000fe400078e001a */
[----:B------:R-:W-:-:S07]  /*2d30*/  IMAD.MOV.U32 R29, RZ, RZ, R22 ;  /* 0x000000ffff1d7224 */ /* 0x000fce00078e0016 */
[----:B------:R-:W-:Y:S05]  /*2d40*/  WARPSYNC.COLLECTIVE R18, `(.L_x_11506) ;  /* 0x0000000012087348 */ /* 0x000fea0003c00000 */
[----:B------:R0:W1:Y:S02]  /*2d50*/  SHFL.DOWN P6, R22, R21, R20, R19 ;  /* 0x0800001415167389 */ /* 0x00006400000c0013 */
[----:B01----:R-:W-:Y:S01]  /*2d60*/  ENDCOLLECTIVE ;  /* 0x000000000000791b */ /* 0x003fe20003800000 */
.L_x_11506:
[----:B------:R-:W-:Y:S02]  /*2d70*/  IMAD.MOV.U32 R20, RZ, RZ, 0x2 ;  /* 0x00000002ff147424 */ /* 0x000fe400078e00ff */
[----:B------:R-:W-:-:S06]  /*2d80*/  IMAD.MOV.U32 R28, RZ, RZ, R22 ;  /* 0x000000ffff1c7224 */ /* 0x000fcc00078e0016 */
[----:B------:R-:W-:-:S10]  /*2d90*/  DADD R28, R26, R28 ;  /* 0x000000001a1c7229 */ /* 0x000fd4000000001c */
[----:B------:R-:W-:-:S07]  /*2da0*/  IMAD.MOV.U32 R21, RZ, RZ, R29 ;  /* 0x000000ffff157224 */ /* 0x000fce00078e001d */
[----:B------:R-:W-:Y:S05]  /*2db0*/  WARPSYNC.COLLECTIVE R18, `(.L_x_11507) ;  /* 0x0000000012087348 */ /* 0x000fea0003c00000 */
[----:B------:R0:W1:Y:S02]  /*2dc0*/  SHFL.DOWN P6, R22, R21, R20, R19 ;  /* 0x0800001415167389 */ /* 0x00006400000c0013 */
[----:B01----:R-:W-:Y:S01]  /*2dd0*/  ENDCOLLECTIVE ;  /* 0x000000000000791b */ /* 0x003fe20003800000 */
.L_x_11507:
[----:B------:R-:W-:Y:S01]  /*2de0*/  IMAD.MOV.U32 R21, RZ, RZ, R28 ;  /* 0x000000ffff157224 */ /* 0x000fe200078e001c */
[----:B------:R-:W-:-:S07]  /*2df0*/  MOV R3, R22 ;  /* 0x0000001600037202 */ /* 0x000fce0000000f00 */
[----:B------:R-:W-:Y:S05]  /*2e00*/  WARPSYNC.COLLECTIVE R18, `(.L_x_11508) ;  /* 0x0000000012087348 */ /* 0x000fea0003c00000 */
[----:B------:R0:W1:Y:S02]  /*2e10*/  SHFL.DOWN P6, R22, R21, R20, R19 ;  /* 0x0800001415167389 */ /* 0x00006400000c0013 */
[----:B01----:R-:W-:Y:S01]  /*2e20*/  ENDCOLLECTIVE ;  /* 0x000000000000791b */ /* 0x003fe20003800000 */
.L_x_11508:
[----:B------:R-:W-:Y:S02]  /*2e30*/  IMAD.MOV.U32 R20, RZ, RZ, 0x1 ;  /* 0x00000001ff147424 */ /* 0x000fe400078e00ff */
[----:B------:R-:W-:-:S06]  /*2e40*/  IMAD.MOV.U32 R2, RZ, RZ, R22 ;  /* 0x000000ffff027224 */ /* 0x000fcc00078e0016 */
[----:B------:R-:W-:-:S10]  /*2e50*/  DADD R2, R28, R2 ;  /* 0x000000001c027229 */ /* 0x000fd40000000002 */
[----:B------:R-:W-:-:S07]  /*2e60*/  IMAD.MOV.U32 R21, RZ, RZ, R3 ;  /* 0x000000ffff157224 */ /* 0x000fce00078e0003 */
[----:B------:R-:W-:Y:S05]  /*2e70*/  WARPSYNC.COLLECTIVE R18, `(.L_x_11509) ;  /* 0x0000000012087348 */ /* 0x000fea0003c00000 */
[----:B------:R0:W1:Y:S02]  /*2e80*/  SHFL.DOWN P6, R22, R21, R20, R19 ;  /* 0x0800001415167389 */ /* 0x00006400000c0013 */
[----:B01----:R-:W-:Y:S01]  /*2e90*/  ENDCOLLECTIVE ;  /* 0x000000000000791b */ /* 0x003fe20003800000 */
.L_x_11509:
[----:B------:R-:W-:Y:S02]  /*2ea0*/  IMAD.MOV.U32 R21, RZ, RZ, R2 ;  /* 0x000000ffff157224 */ /* 0x000fe400078e0002 */
[----:B------:R-:W-:-:S07]  /*2eb0*/  IMAD.MOV.U32 R0, RZ, RZ, R22 ;  /* 0x000000ffff007224 */ /* 0x000fce00078e0016 */
[----:B------:R-:W-:Y:S05]  /*2ec0*/  WARPSYNC.COLLECTIVE R18, `(.L_x_11510) ;  /* 0x0000000012087348 */ /* 0x000fea0003c00000 */
[----:B------:R0:W1:Y:S02]  /*2ed0*/  SHFL.DOWN P6, R22, R21, R20, R19 ;  /* 0x0800001415167389 */ /* 0x00006400000c0013 */
[----:B01----:R-:W-:Y:S01]  /*2ee0*/  ENDCOLLECTIVE ;  /* 0x000000000000791b */ /* 0x003fe20003800000 */
.L_x_11510:
[----:B------:R-:W-:Y:S05]  /*2ef0*/  BRA `(.L_x_11511) ;  /* 0xffffffec00ac7947 */ /* 0x000fea000383ffff */
.L_x_11512:
        /* <DEDUP_REMOVED lines=16> */
.L_x_12213:


//--------------------- .text._ZN2at6native43_GLOBAL__N__9ae7fba5_10_SoftMax_cu_9f978f6322cunn_SoftMaxForwardRegIdddNS1_25LogSoftMaxForwardEpilogueElLi3EEEvPT1_PKT_T3_ --------------------------
	.section	.text._ZN2at6native43_GLOBAL__N__9ae7fba5_10_SoftMax_cu_9f978f6322cunn_SoftMaxForwardRegIdddNS1_25LogSoftMaxForwardEpilogueElLi3EEEvPT1_PKT_T3_,"ax",@progbits
	.align	128
.text._ZN2at6native43_GLOBAL__N__9ae7fba5_10_SoftMax_cu_9f978f6322cunn_SoftMaxForwardRegIdddNS1_25LogSoftMaxForwardEpilogueElLi3EEEvPT1_PKT_T3_:
        .type           _ZN2at6native43_GLOBAL__N__9ae7fba5_10_SoftMax_cu_9f978f6322cunn_SoftMaxForwardRegIdddNS1_25LogSoftMaxForwardEpilogueElLi3EEEvPT1_PKT_T3_,@function
        .size           _ZN2at6native43_GLOBAL__N__9ae7fba5_10_SoftMax_cu_9f978f6322cunn_SoftMaxForwardRegIdddNS1_25LogSoftMaxForwardEpilogueElLi3EEEvPT1_PKT_T3_,(.L_x_12214 - _ZN2at6native43_GLOBAL__N__9ae7fba5_10_SoftMax_cu_9f978f6322cunn_SoftMaxForwardRegIdddNS1_25LogSoftMaxForwardEpilogueElLi3EEEvPT1_PKT_T3_)
        .other          _ZN2at6native43_GLOBAL__N__9ae7fba5_10_SoftMax_cu_9f978f6322cunn_SoftMaxForwardRegIdddNS1_25LogSoftMaxForwardEpilogueElLi3EEEvPT1_PKT_T3_,@"STO_CUDA_ENTRY STV_DEFAULT"
_ZN2at6native43_GLOBAL__N__9ae7fba5_10_SoftMax_cu_9f978f6322cunn_SoftMaxForwardRegIdddNS1_25LogSoftMaxForwardEpilogueElLi3EEEvPT1_PKT_T3_:
        /* <DEDUP_REMOVED lines=54> */
[----:B------:R-:W-:Y:S02]  /*0360*/  @!P0 FSEL R18, R0, -R19, P3 ;  /* 0x8000001300128208 */ /* 0x000fe40001800000 */
[----:B------:R-:W-:Y:S02]  /*0370*/  @!P0 MOV R0, R6 ;  /* 0x0000000600008202 */ /* 0x000fe40000000f00 */
[----:B------:R-:W-:Y:S01]  /*0380*/  @!P0 SEL R17, R17, R18, P4 ;  /* 0x0000001211118207 */ /* 0x000fe20002000000 */
[----:B----4-:R-:W-:Y:S01]  /*0390*/  @!P1 IMAD.MOV.U32 R15, RZ, RZ, R5 ;  /* 0x000000ffff0f9224 */ /* 0x010fe200078e0005 */
[----:B------:R-:W-:-:S03]  /*03a0*/  @!P0 SEL R14, R0, R14, P3 ;  /* 0x0000000e000e8207 */ /* 0x000fc60001800000 */
[----:B------:R-:W-:Y:S01]  /*03b0*/  @!P0 IMAD.MOV.U32 R13, RZ, RZ, R17 ;  /* 0x000000ffff0d8224 */ /* 0x000fe200078e0011 */
[----:B------:R-:W-:Y:S01]  /*03c0*/  @!P1 LOP3.LUT R17, R15, 0x80000, RZ, 0xfc, !PT ;  /* 0x000800000f119812 */ /* 0x000fe200078efcff */
[----:B------:R-:W-:Y:S02]  /*03d0*/  @!P0 IMAD.MOV.U32 R12, RZ, RZ, R14 ;  /* 0x000000ffff0c8224 */ /* 0x000fe400078e000e */
[----:B------:R-:W-:-:S04]  /*03e0*/  @!P1 IMAD.MOV.U32 R0, RZ, RZ, R13 ;  /* 0x000000ffff009224 */ /* 0x000fc800078e000d */
[----:B------:R-:W-:-:S06]  /*03f0*/  @!P1 DSETP.MAX.AND P3, P4, R12, R4, PT ;  /* 0x000000040c00922a */ /* 0x000fcc0003c6f000 */
        /* <DEDUP_REMOVED lines=44> */
[----:B------:R-:W-:Y:S01]  /*06c0*/  VIADD R16, R10, 0x1f ;  /* 0x0000001f0a107836 */ /* 0x000fe20000000000 */
        /* <DEDUP_REMOVED lines=27> */
[----:B------:R-:W0:Y:S01]  /*0880*/  SHFL.DOWN PT, R21, R12, 0x2, 0x1f ;  /* 0x08401f000c157f89 */ /* 0x000e2200000e0000 */
[----:B------:R-:W-:-:S03]  /*0890*/  IMAD.MOV.U32 R18, RZ, RZ, R12 ;  /* 0x000000ffff127224 */ /* 0x000fc600078e000c */
[----:B------:R-:W1:Y:S01]  /*08a0*/  SHFL.DOWN PT, R13, R19, 0x2, 0x1f ;  /* 0x08401f00130d7f89 */ /* 0x000e6200000e0000 */
[----:B0-----:R-:W-:Y:S01]  /*08b0*/  IMAD.MOV.U32 R14, RZ, RZ, R21 ;  /* 0x000000ffff0e7224 */ /* 0x001fe200078e0015 */
[----:B-1----:R-:W-:-:S06]  /*08c0*/  MOV R15, R13 ;  /* 0x0000000d000f7202 */ /* 0x002fcc0000000f00 */
[----:B------:R-:W-:-:S06]  /*08d0*/  DSETP.GEU.AND P5, PT, R18, R14, PT ;  /* 0x0000000e1200722a */ /* 0x000fcc0003fae000 */
[----:B------:R-:W-:Y:S02]  /*08e0*/  FSEL R21, R21, R12, !P5 ;  /* 0x0000000c15157208 */ /* 0x000fe40006800000 */
[----:B------:R-:W-:-:S03]  /*08f0*/  FSEL R22, R13, R19, !P5 ;  /* 0x000000130d167208 */ /* 0x000fc60006800000 */
[----:B------:R0:W1:Y:S04]  /*0900*/  SHFL.DOWN PT, R18, R21, 0x1, 0x1f ;  /* 0x08201f0015127f89 */ /* 0x00006800000e0000 */
[----:B------:R0:W2:Y:S02]  /*0910*/  SHFL.DOWN PT, R13, R22, 0x1, 0x1f ;  /* 0x08201f00160d7f89 */ /* 0x0000a400000e0000 */
.L_x_11547:
[----:B-1----:R-:W-:Y:S02]  /*0920*/  IMAD.MOV.U32 R12, RZ, RZ, R18 ;  /* 0x000000ffff0c7224 */ /* 0x002fe400078e0012 */
[----:B------:R-:W-:Y:S02]  /*0930*/  IMAD.MOV.U32 R14, RZ, RZ, R21 ;  /* 0x000000ffff0e7224 */ /* 0x000fe400078e0015 */
[----:B------:R-:W-:-:S06]  /*0940*/  IMAD.MOV.U32 R15, RZ, RZ, R22 ;  /* 0x000000ffff0f7224 */ /* 0x000fcc00078e0016 */
[----:B--2---:R-:W-:-:S06]  /*0950*/  DSETP.GEU.AND P5, PT, R14, R12, PT ;  /* 0x0000000c0e00722a */ /* 0x004fcc0003fae000 */
[----:B------:R-:W-:Y:S02]  /*0960*/  FSEL R12, R18, R21, !P5 ;  /* 0x00000015120c7208 */ /* 0x000fe40006800000 */
[----:B------:R-:W-:-:S07]  /*0970*/  FSEL R13, R13, R22, !P5 ;  /* 0x000000160d0d7208 */ /* 0x000fce0006800000 */
.L_x_11514:
[----:B------:R-:W-:Y:S05]  /*0980*/  BSYNC B0 ;  /* 0x0000000000007941 */ /* 0x000fea0003800000 */
.L_x_11513:
        /* <DEDUP_REMOVED lines=67> */
.L_x_11519:
[----:B------:R-:W-:Y:S05]  /*0dc0*/  BSYNC B1 ;  /* 0x0000000000017941 */ /* 0x000fea0003800000 */
.L_x_11518:
[----:B------:R-:W-:-:S11]  /*0dd0*/  DADD R14, RZ, R18 ;  /* 0x00000000ff0e7229 */ /* 0x000fd60000000012 */
.L_x_11517:
[----:B------:R-:W-:Y:S05]  /*0de0*/  BSYNC B0 ;  /* 0x0000000000007941 */ /* 0x000fea0003800000 */
.L_x_11516:
[----:B------:R-:W-:Y:S04]  /*0df0*/  BSSY B0, `(.L_x_11520) ;  /* 0x000003f000007945 */ /* 0x000fe80003800000 */
[----:B------:R-:W-:Y:S05]  /*0e00*/  @P1 BRA `(.L_x_11521) ;  /* 0x0000000000f41947 */ /* 0x000fea0003800000 */
        /* <DEDUP_REMOVED lines=59> */
.L_x_11523:
[----:B------:R-:W-:Y:S05]  /*11c0*/  BSYNC B1 ;  /* 0x0000000000017941 */ /* 0x000fea0003800000 */
.L_x_11522:
[----:B------:R-:W-:-:S11]  /*11d0*/  DADD R14, R14, R22 ;  /* 0x000000000e0e7229 */ /* 0x000fd60000000016 */
.L_x_11521:
[----:B------:R-:W-:Y:S05]  /*11e0*/  BSYNC B0 ;  /* 0x0000000000007941 */ /* 0x000fea0003800000 */
.L_x_11520:
        /* <DEDUP_REMOVED lines=61> */
.L_x_11527:
[----:B------:R-:W-:Y:S05]  /*15c0*/  BSYNC B1 ;  /* 0x0000000000017941 */ /* 0x000fea0003800000 */
.L_x_11526:
[----:B------:R-:W-:-:S11]  /*15d0*/  DADD R14, R14, R22 ;  /* 0x000000000e0e7229 */ /* 0x000fd60000000016 */
.L_x_11525:
[----:B------:R-:W-:Y:S05]  /*15e0*/  BSYNC B0 ;  /* 0x0000000000007941 */ /* 0x000fea0003800000 */
.L_x_11524:
        /* <DEDUP_REMOVED lines=24> */
[----:B------:R-:W-:Y:S06]  /*1770*/  BAR.SYNC.DEFER_BLOCKING 0x0 ;  /* 0x0000000000007b1d */ /* 0x000fec0000010000 */
        /* <DEDUP_REMOVED lines=18> */
.L_x_11558:
[----:B---3--:R-:W-:Y:S02]  /*18a0*/  IMAD.MOV.U32 R14, RZ, RZ, R18 ;  /* 0x000000ffff0e7224 */ /* 0x008fe400078e0012 */
[----:B-1----:R-:W-:-:S06]  /*18b0*/  IMAD.MOV.U32 R15, RZ, RZ, R0 ;  /* 0x000000ffff0f7224 */ /* 0x002fcc00078e0000 */
[----:B0-----:R-:W-:-:S11]  /*18c0*/  DADD R20, R20, R14 ;  /* 0x0000000014147229 */ /* 0x001fd6000000000e */
.L_x_11529:
[----:B------:R-:W-:Y:S05]  /*18d0*/  BSYNC B0 ;  /* 0x0000000000007941 */ /* 0x000fea0003800000 */
.L_x_11528:
[----:B-1----:R-:W-:Y:S01]  /*18e0*/  @!P5 STS.64 [UR4], R20 ;  /* 0x00000014ff00d988 */ /* 0x002fe20008000a04 */
[----:B------:R-:W-:Y:S05]  /*18f0*/  WARPSYNC.ALL ;  /* 0x0000000000007948 */ /* 0x000fea0003800000 */
[----:B------:R-:W-:Y:S06]  /*1900*/  BAR.SYNC.DEFER_BLOCKING 0x0 ;  /* 0x0000000000007b1d */ /* 0x000fec0000010000 */
[----:B------:R-:W1:Y:S02]  /*1910*/  LDS.64 R22, [UR4] ;  /* 0x00000004ff167984 */ /* 0x000e640008000a00 */
[----:B-1----:R-:W-:Y:S01]  /*1920*/  ISETP.GT.AND P3, PT, R23, 0xfffff, PT ;  /* 0x000fffff1700780c */ /* 0x002fe20003f64270 */
[----:B0-----:R-:W-:-:S02]  /*1930*/  IMAD.MOV.U32 R14, RZ, RZ, R22 ;  /* 0x000000ffff0e7224 */ /* 0x001fc400078e0016 */
[----:B------:R-:W-:-:S10]  /*1940*/  IMAD.MOV.U32 R15, RZ, RZ, R23 ;  /* 0x000000ffff0f7224 */ /* 0x000fd400078e0017 */
        /* <DEDUP_REMOVED lines=15> */
.L_x_11531:
[----:B------:R-:W-:Y:S01]  /*1a40*/  LOP3.LUT R14, R23, 0x800fffff, RZ, 0xc0, !PT ;  /* 0x800fffff170e7812 */ /* 0x000fe200078ec0ff */
[----:B------:R-:W-:Y:S01]  /*1a50*/  IMAD.MOV.U32 R16, RZ, RZ, RZ ;  /* 0x000000ffff107224 */ /* 0x000fe200078e00ff */
[----:B------:R-:W-:Y:S01]  /*1a60*/  UMOV UR4, 0x3ae80f1e ;  /* 0x3ae80f1e00047882 */ /* 0x000fe20000000000 */
[----:B------:R-:W-:Y:S01]  /*1a70*/  IMAD.MOV.U32 R26, RZ, RZ, -0x748574fc ;  /* 0x8b7a8b04ff1a7424 */ /* 0x000fe200078e00ff */
[----:B------:R-:W-:Y:S01]  /*1a80*/  LOP3.LUT R15, R14, 0x3ff00000, RZ, 0xfc, !PT ;  /* 0x3ff000000e0f7812 */ /* 0x000fe200078efcff */
[----:B------:R-:W-:Y:S01]  /*1a90*/  IMAD.MOV.U32 R27, RZ, RZ, 0x3ed0ee25 ;  /* 0x3ed0ee25ff1b7424 */ /* 0x000fe200078e00ff */
[----:B------:R-:W-:Y:S01]  /*1aa0*/  MOV R14, R22 ;  /* 0x00000016000e7202 */ /* 0x000fe20000000f00 */
[----:B------:R-:W-:Y:S01]  /*1ab0*/  UMOV UR5, 0x3eb1380b ;  /* 0x3eb1380b00057882 */ /* 0x000fe20000000000 */
[----:B------:R-:W-:Y:S01]  /*1ac0*/  ISETP.GE.AND P3, PT, R15, 0x3ff6a09f, PT ;  /* 0x3ff6a09f0f00780c */ /* 0x000fe20003f66270 */
[----:B------:R-:W-:Y:S01]  /*1ad0*/  UMOV UR10, 0x80000000 ;  /* 0x80000000000a7882 */ /* 0x000fe20000000000 */
[----:B------:R-:W-:Y:S01]  /*1ae0*/  LEA.HI R23, R23, R0, RZ, 0xc ;  /* 0x0000000017177211 */ /* 0x000fe200078f60ff */
[----:B------:R-:W-:-:S10]  /*1af0*/  UMOV UR11, 0x43300000 ;  /* 0x43300000000b7882 */ /* 0x000fd40000000000 */
[----:B------:R-:W-:Y:S02]  /*1b00*/  @P3 VIADD R17, R15, 0xfff00000 ;  /* 0xfff000000f113836 */ /* 0x000fe40000000000 */
[----:B------:R-:W-:Y:S02]  /*1b10*/  @P3 VIADD R23, R23, 0x1 ;  /* 0x0000000117173836 */ /* 0x000fe40000000000 */
[----:B------:R-:W-:-:S03]  /*1b20*/  @P3 IMAD.MOV.U32 R15, RZ, RZ, R17 ;  /* 0x000000ffff0f3224 */ /* 0x000fc600078e0011 */
[----:B------:R-:W-:Y:S02]  /*1b30*/  LOP3.LUT R22, R23, 0x80000000, RZ, 0x3c, !PT ;  /* 0x8000000017167812 */ /* 0x000fe400078e3cff */
[----:B------:R-:W-:Y:S01]  /*1b40*/  MOV R23, 0x43300000 ;  /* 0x4330000000177802 */ /* 0x000fe20000000f00 */
[C---:B------:R-:W-:Y:S02]  /*1b50*/  DADD R24, R14.reuse, 1 ;  /* 0x3ff000000e187429 */ /* 0x040fe40000000000 */
[----:B------:R-:W-:-:S03]  /*1b60*/  DADD R14, R14, -1 ;  /* 0xbff000000e0e7429 */ /* 0x000fc60000000000 */
[----:B------:R-:W-:Y:S01]  /*1b70*/  DADD R22, R22, -UR10 ;  /* 0x8000000a16167e29 */ /* 0x000fe20008000000 */
[----:B------:R-:W0:Y:S01]  /*1b80*/  MUFU.RCP64H R17, R25 ;  /* 0x0000001900117308 */ /* 0x000e220000001800 */
[----:B------:R-:W-:Y:S01]  /*1b90*/  UMOV UR10, 0xfefa39ef ;  /* 0xfefa39ef000a7882 */ /* 0x000fe20000000000 */
        /* <DEDUP_REMOVED lines=32> */
[----:B------:R-:W-:-:S05]  /*1da0*/  DMUL R16, R16, R24 ;  /* 0x0000001810107228 */ /* 0x000fca0000000000 */
[----:B------:R-:W-:Y:S02]  /*1db0*/  DMUL R26, R20, R26 ;  /* 0x0000001a141a7228 */ /* 0x000fe40000000000 */
[----:B------:R-:W-:-:S06]  /*1dc0*/  DFMA R20, -R22, UR10, R14 ;  /* 0x0000000a16147c2b */ /* 0x000fcc000800010e */
[C---:B------:R-:W-:Y:S02]  /*1dd0*/  DFMA R16, R18.reuse, R26, R16 ;  /* 0x0000001a1210722b */ /* 0x040fe40000000010 */
[----:B------:R-:W-:-:S08]  /*1de0*/  DADD R20, -R18, R20 ;  /* 0x0000000012147229 */ /* 0x000fd00000000114 */
[----:B------:R-:W-:-:S08]  /*1df0*/  DADD R16, R16, -R20 ;  /* 0x0000000010107229 */ /* 0x000fd00000000814 */
[----:B------:R-:W-:-:S08]  /*1e00*/  DFMA R16, R22, UR4, R16 ;  /* 0x0000000416107c2b */ /* 0x000fd00008000010 */
[----:B------:R-:W-:-:S11]  /*1e10*/  DADD R14, R14, R16 ;  /* 0x000000000e0e7229 */ /* 0x000fd60000000010 */
.L_x_11532:
        /* <DEDUP_REMOVED lines=12> */
.L_x_11534:
[----:B------:R-:W-:Y:S05]  /*1ee0*/  BSYNC B0 ;  /* 0x0000000000007941 */ /* 0x000fea0003800000 */
.L_x_11533:
[----:B------:R-:W-:Y:S04]  /*1ef0*/  BSSY B0, `(.L_x_11535) ;  /* 0x000000d000007945 */ /* 0x000fe80003800000 */
[----:B------:R-:W-:Y:S05]  /*1f00*/  @P1 BRA `(.L_x_11536) ;  /* 0x00000000002c1947 */ /* 0x000fea0003800000 */
[----:B------:R-:W-:Y:S01]  /*1f10*/  ULDC UR4, c[0x0][0x0] ;  /* 0x0000000000047ab9 */ /* 0x000fe20000000800 */
[----:B--2---:R-:W-:Y:S01]  /*1f20*/  DADD R4, R4, -R12 ;  /* 0x0000000004047229 */ /* 0x004fe2000000080c */
[----:B0-----:R-:W-:Y:S01]  /*1f30*/  VIADD R6, R10, UR4 ;  /* 0x000000040a067c36 */ /* 0x001fe20008000000 */
        /* <DEDUP_REMOVED lines=8> */
.L_x_11536:
[----:B------:R-:W-:Y:S05]  /*1fc0*/  BSYNC B0 ;  /* 0x0000000000007941 */ /* 0x000fea0003800000 */
.L_x_11535:
[----:B------:R-:W-:Y:S05]  /*1fd0*/  @P2 EXIT ;  /* 0x000000000000294d */ /* 0x000fea0003800000 */
[----:B------:R-:W3:Y:S01]  /*1fe0*/  LDC R11, c[0x0][RZ] ;  /* 0x00000000ff0b7b82 */ /* 0x000ee20000000800 */
[----:B--2---:R-:W-:Y:S01]  /*1ff0*/  DADD R12, R2, -R12 ;  /* 0x00000000020c7229 */ /* 0x004fe2000000080c */
[----:B------:R-:W-:-:S07]  /*2000*/  ULDC.64 UR4, c[0x0][0x210] ;  /* 0x0000840000047ab9 */ /* 0x000fce0000000a00 */
[----:B------:R-:W-:Y:S01]  /*2010*/  DADD R14, R12, -R14 ;  /* 0x000000000c0e7229 */ /* 0x000fe2000000080e */
[----:B---3--:R-:W-:-:S05]  /*2020*/  IMAD R10, R11, 0x2, R10 ;  /* 0x000000020b0a7824 */ /* 0x008fca00078e020a */
[----:B------:R-:W-:-:S03]  /*2030*/  SHF.R.S32.HI R11, RZ, 0x1f, R10 ;  /* 0x0000001fff0b7819 */ /* 0x000fc6000001140a */
[----:B------:R-:W-:-:S04]  /*2040*/  IMAD.WIDE.U32 R2, R8, UR7, R10 ;  /* 0x0000000708027c25 */ /* 0x000fc8000f8e000a */
[----:B------:R-:W-:Y:S01]  /*2050*/  IMAD R9, R9, UR7, R3 ;  /* 0x0000000709097c24 */ /* 0x000fe2000f8e0203 */
[----:B-1----:R-:W-:-:S04]  /*2060*/  LEA R4, P0, R2, UR4, 0x3 ;  /* 0x0000000402047c11 */ /* 0x002fc8000f8018ff */
[----:B------:R-:W-:-:S05]  /*2070*/  LEA.HI.X R5, R2, UR5, R9, 0x3, P0 ;  /* 0x0000000502057c11 */ /* 0x000fca00080f1c09 */
[----:B------:R-:W-:Y:S01]  /*2080*/  STG.E.64 desc[UR8][R4.64], R14 ;  /* 0x0000000e04007986 */ /* 0x000fe2000c101b08 */
[----:B------:R-:W-:Y:S05]  /*2090*/  EXIT ;  /* 0x000000000000794d */ /* 0x000fea0003800000 */
.L_x_11515:
[----:B-1----:R-:W-:Y:S01]  /*20a0*/  IMAD.MOV.U32 R17, RZ, RZ, R13 ;  /* 0x000000ffff117224 */ /* 0x002fe200078e000d */
[----:B------:R-:W-:Y:S01]  /*20b0*/  MOV R14, 0xffffffff ;  /* 0xffffffff000e7802 */ /* 0x000fe20000000f00 */
[----:B------:R-:W-:Y:S02]  /*20c0*/  IMAD.MOV.U32 R16, RZ, RZ, 0x10 ;  /* 0x00000010ff107424 */ /* 0x000fe400078e00ff */
[----:B------:R-:W-:-:S07]  /*20d0*/  IMAD.MOV.U32 R15, RZ, RZ, 0x1f ;  /* 0x0000001fff0f7424 */ /* 0x000fce00078e00ff */
[----:B------:R-:W-:Y:S05]  /*20e0*/  WARPSYNC.COLLECTIVE R14, `(.L_x_11537) ;  /* 0x000000000e087348 */ /* 0x000fea0003c00000 */
[----:B------:R0:W1:Y:S02]  /*20f0*/  SHFL.DOWN P6, R18, R17, R16, R15 ;  /* 0x0800001011127389 */ /* 0x00006400000c000f */
[----:B01----:R-:W-:Y:S01]  /*2100*/  ENDCOLLECTIVE ;  /* 0x000000000000791b */ /* 0x003fe20003800000 */
.L_x_11537:
[----:B------:R-:W-:Y:S02]  /*2110*/  IMAD.MOV.U32 R17, RZ, RZ, R12 ;  /* 0x000000ffff117224 */ /* 0x000fe400078e000c */
[----:B------:R-:W-:-:S07]  /*2120*/  IMAD.MOV.U32 R23, RZ, RZ, R18 ;  /* 0x000000ffff177224 */ /* 0x000fce00078e0012 */
[----:B------:R-:W-:Y:S05]  /*2130*/  WARPSYNC.COLLECTIVE R14, `(.L_x_11538) ;  /* 0x000000000e087348 */ /* 0x000fea0003c00000 */
[----:B------:R0:W1:Y:S02]  /*2140*/  SHFL.DOWN P6, R18, R17, R16, R15 ;  /* 0x0800001011127389 */ /* 0x00006400000c000f */
[----:B01----:R-:W-:Y:S01]  /*2150*/  ENDCOLLECTIVE ;  /* 0x000000000000791b */ /* 0x003fe20003800000 */
.L_x_11538:
        /* <DEDUP_REMOVED lines=12> */
.L_x_11539:
[----:B------:R-:W-:Y:S02]  /*2220*/  IMAD.MOV.U32 R17, RZ, RZ, R22 ;  /* 0x000000ffff117224 */ /* 0x000fe400078e0016 */
[----:B------:R-:W-:-:S07]  /*2230*/  IMAD.MOV.U32 R19, RZ, RZ, R18 ;  /* 0x000000ffff137224 */ /* 0x000fce00078e0012 */
[----:B------:R-:W-:Y:S05]  /*2240*/  WARPSYNC.COLLECTIVE R14, `(.L_x_11540) ;  /* 0x000000000e087348 */ /* 0x000fea0003c00000 */
[----:B------:R0:W1:Y:S02]  /*2250*/  SHFL.DOWN P6, R18, R17, R16, R15 ;  /* 0x0800001011127389 */ /* 0x00006400000c000f */
[----:B01----:R-:W-:Y:S01]  /*2260*/  ENDCOLLECTIVE ;  /* 0x000000000000791b */ /* 0x003fe20003800000 */
.L_x_11540:
        /* <DEDUP_REMOVED lines=8> */
.L_x_11541:
[----:B------:R-:W-:Y:S01]  /*22f0*/  MOV R17, R24 ;  /* 0x0000001800117202 */ /* 0x000fe20000000f00 */
[----:B------:R-:W-:-:S07]  /*2300*/  IMAD.MOV.U32 R13, RZ, RZ, R18 ;  /* 0x000000ffff0d7224 */ /* 0x000fce00078e0012 */
[----:B------:R-:W-:Y:S05]  /*2310*/  WARPSYNC.COLLECTIVE R14, `(.L_x_11542) ;  /* 0x000000000e087348 */ /* 0x000fea0003c00000 */
[----:B------:R0:W1:Y:S02]  /*2320*/  SHFL.DOWN P6, R18, R17, R16, R15 ;  /* 0x0800001011127389 */ /* 0x00006400000c000f */
[----:B01----:R-:W-:Y:S01]  /*2330*/  ENDCOLLECTIVE ;  /* 0x000000000000791b */ /* 0x003fe20003800000 */
.L_x_11542:
        /* <DEDUP_REMOVED lines=9> */
.L_x_11543:
[----:B------:R-:W-:Y:S02]  /*23d0*/  IMAD.MOV.U32 R17, RZ, RZ, R12 ;  /* 0x000000ffff117224 */ /* 0x000fe400078e000c */
[----:B------:R-:W-:-:S07]  /*23e0*/  IMAD.MOV.U32 R13, RZ, RZ, R18 ;  /* 0x000000ffff0d7224 */ /* 0x000fce00078e0012 */
[----:B------:R-:W-:Y:S05]  /*23f0*/  WARPSYNC.COLLECTIVE R14, `(.L_x_11544) ;  /* 0x000000000e087348 */ /* 0x000fea0003c00000 */
[----:B------:R0:W1:Y:S02]  /*2400*/  SHFL.DOWN P6, R18, R17, R16, R15 ;  /* 0x0800001011127389 */ /* 0x00006400000c000f */
[----:B01----:R-:W-:Y:S01]  /*2410*/  ENDCOLLECTIVE ;  /* 0x000000000000791b */ /* 0x003fe20003800000 */
.L_x_11544:
[----:B------:R-:W-:Y:S02]  /*2420*/  IMAD.MOV.U32 R15, RZ, RZ, R13 ;  /* 0x000000ffff0f7224 */ /* 0x000fe400078e000d */
[----:B------:R-:W-:Y:S02]  /*2430*/  IMAD.MOV.U32 R16, RZ, RZ, 0x1 ;  /* 0x00000001ff107424 */ /* 0x000fe400078e00ff */
[----:B------:R-:W-:Y:S01]  /*2440*/  IMAD.MOV.U32 R21, RZ, RZ, R18 ;  /* 0x000000ffff157224 */ /* 0x000fe200078e0012 */
[----:B------:R-:W-:-:S03]  /*2450*/  MOV R18, R12 ;  /* 0x0000000c00127202 */ /* 0x000fc60000000f00 */
        /* <DEDUP_REMOVED lines=10> */
.L_x_11545:
[----:B------:R-:W-:Y:S02]  /*2500*/  IMAD.MOV.U32 R17, RZ, RZ, R21 ;  /* 0x000000ffff117224 */ /* 0x000fe400078e0015 */
[----:B------:R-:W-:-:S07]  /*2510*/  IMAD.MOV.U32 R13, RZ, RZ, R18 ;  /* 0x000000ffff0d7224 */ /* 0x000fce00078e0012 */
[----:B------:R-:W-:Y:S05]  /*2520*/  WARPSYNC.COLLECTIVE R14, `(.L_x_11546) ;  /* 0x000000000e087348 */ /* 0x000fea0003c00000 */
[----:B------:R0:W1:Y:S02]  /*2530*/  SHFL.DOWN P6, R18, R17, R16, R15 ;  /* 0x0800001011127389 */ /* 0x00006400000c000f */
[----:B01----:R-:W-:Y:S01]  /*2540*/  ENDCOLLECTIVE ;  /* 0x000000000000791b */ /* 0x003fe20003800000 */
.L_x_11546:
[----:B------:R-:W-:Y:S05]  /*2550*/  BRA `(.L_x_11547) ;  /* 0xffffffe000f07947 */ /* 0x000fea000383ffff */
.L_x_11530:
[----:B01----:R-:W-:Y:S01]  /*2560*/  IMAD.MOV.U32 R17, RZ, RZ, R21 ;  /* 0x000000ffff117224 */ /* 0x003fe200078e0015 */
[----:B------:R-:W-:Y:S01]  /*2570*/  MOV R14, 0xffffffff ;  /* 0xffffffff000e7802 */ /* 0x000fe20000000f00 */
[----:B------:R-:W-:Y:S02]  /*2580*/  IMAD.MOV.U32 R16, RZ, RZ, 0x10 ;  /* 0x00000010ff107424 */ /* 0x000fe400078e00ff */
[----:B------:R-:W-:-:S07]  /*2590*/  IMAD.MOV.U32 R15, RZ, RZ, 0x1f ;  /* 0x0000001fff0f7424 */ /* 0x000fce00078e00ff */
[----:B--2---:R-:W-:Y:S05]  /*25a0*/  WARPSYNC.COLLECTIVE R14, `(.L_x_11548) ;  /* 0x000000000e087348 */ /* 0x004fea0003c00000 */
[----:B------:R0:W1:Y:S02]  /*25b0*/  SHFL.DOWN P6, R18, R17, R16, R15 ;  /* 0x0800001011127389 */ /* 0x00006400000c000f */
[----:B012---:R-:W-:Y:S01]  /*25c0*/  ENDCOLLECTIVE ;  /* 0x000000000000791b */ /* 0x007fe20003800000 */
.L_x_11548:
[----:B------:R-:W-:Y:S02]  /*25d0*/  IMAD.MOV.U32 R17, RZ, RZ, R20 ;  /* 0x000000ffff117224 */ /* 0x000fe400078e0014 */
[----:B------:R-:W-:-:S07]  /*25e0*/  IMAD.MOV.U32 R23, RZ, RZ, R18 ;  /* 0x000000ffff177224 */ /* 0x000fce00078e0012 */
[----:B------:R-:W-:Y:S05]  /*25f0*/  WARPSYNC.COLLECTIVE R14, `(.L_x_11549) ;  /* 0x000000000e087348 */ /* 0x000fea0003c00000 */
[----:B------:R0:W1:Y:S02]  /*2600*/  SHFL.DOWN P6, R18, R17, R16, R15 ;  /* 0x0800001011127389 */ /* 0x00006400000c000f */
[----:B01----:R-:W-:Y:S01]  /*2610*/  ENDCOLLECTIVE ;  /* 0x000000000000791b */ /* 0x003fe20003800000 */
.L_x_11549:
[----:B------:R-:W-:Y:S02]  /*2620*/  IMAD.MOV.U32 R16, RZ, RZ, 0x8 ;  /* 0x00000008ff107424 */ /* 0x000fe400078e00ff */
[----:B------:R-:W-:-:S06]  /*2630*/  IMAD.MOV.U32 R22, RZ, RZ, R18 ;  /* 0x000000ffff167224 */ /* 0x000fcc00078e0012 */
[----:B------:R-:W-:-:S10]  /*2640*/  DADD R22, R20, R22 ;  /* 0x0000000014167229 */ /* 0x000fd40000000016 */
[----:B------:R-:W-:-:S07]  /*2650*/  IMAD.MOV.U32 R17, RZ, RZ, R23 ;  /* 0x000000ffff117224 */ /* 0x000fce00078e0017 */
[----:B------:R-:W-:Y:S05]  /*2660*/  WARPSYNC.COLLECTIVE R14, `(.L_x_11550) ;  /* 0x000000000e087348 */ /* 0x000fea0003c00000 */
[----:B------:R0:W1:Y:S02]  /*2670*/  SHFL.DOWN P6, R18, R17, R16, R15 ;  /* 0x0800001011127389 */ /* 0x00006400000c000f */
[----:B01----:R-:W-:Y:S01]  /*2680*/  ENDCOLLECTIVE ;  /* 0x000000000000791b */ /* 0x003fe20003800000 */
.L_x_11550:
[----:B------:R-:W-:Y:S01]  /*2690*/  IMAD.MOV.U32 R17, RZ, RZ, R22 ;  /* 0x000000ffff117224 */ /* 0x000fe200078e0016 */
[----:B------:R-:W-:-:S07]  /*26a0*/  MOV R25, R18 ;  /* 0x0000001200197202 */ /* 0x000fce0000000f00 */
[----:B------:R-:W-:Y:S05]  /*26b0*/  WARPSYNC.COLLECTIVE R14, `(.L_x_11551) ;  /* 0x000000000e087348 */ /* 0x000fea0003c00000 */
[----:B------:R0:W1:Y:S02]  /*26c0*/  SHFL.DOWN P6, R18, R17, R16, R15 ;  /* 0x0800001011127389 */ /* 0x00006400000c000f */
[----:B01----:R-:W-:Y:S01]  /*26d0*/  ENDCOLLECTIVE ;  /* 0x000000000000791b */ /* 0x003fe20003800000 */
.L_x_11551:
[----:B------:R-:W-:Y:S02]  /*26e0*/  IMAD.MOV.U32 R16, RZ, RZ, 0x4 ;  /* 0x00000004ff107424 */ /* 0x000fe400078e00ff */
[----:B------:R-:W-:-:S06]  /*26f0*/  IMAD.MOV.U32 R24, RZ, RZ, R18 ;  /* 0x000000ffff187224 */ /* 0x000fcc00078e0012 */
[----:B------:R-:W-:-:S10]  /*2700*/  DADD R24, R22, R24 ;  /* 0x0000000016187229 */ /* 0x000fd40000000018 */
[----:B------:R-:W-:-:S07]  /*2710*/  IMAD.MOV.U32 R17, RZ, RZ, R25 ;  /* 0x000000ffff117224 */ /* 0x000fce00078e0019 */
[----:B------:R-:W-:Y:S05]  /*2720*/  WARPSYNC.COLLECTIVE R14, `(.L_x_11552) ;  /* 0x000000000e087348 */ /* 0x000fea0003c00000 */
[----:B------:R0:W1:Y:S02]  /*2730*/  SHFL.DOWN P6, R18, R17, R16, R15 ;  /* 0x0800001011127389 */ /* 0x00006400000c000f */
[----:B01----:R-:W-:Y:S01]  /*2740*/  ENDCOLLECTIVE ;  /* 0x000000000000791b */ /* 0x003fe20003800000 */
.L_x_11552:
[----:B------:R-:W-:Y:S01]  /*2750*/  MOV R17, R24 ;  /* 0x0000001800117202 */ /* 0x000fe20000000f00 */
[----:B------:R-:W-:-:S07]  /*2760*/  IMAD.MOV.U32 R27, RZ, RZ, R18 ;  /* 0x000000ffff1b7224 */ /* 0x000fce00078e0012 */
[----:B------:R-:W-:Y:S05]  /*2770*/  WARPSYNC.COLLECTIVE R14, `(.L_x_11553) ;  /* 0x000000000e087348 */ /* 0x000fea0003c00000 */
[----:B------:R0:W1:Y:S02]  /*2780*/  SHFL.DOWN P6, R18, R17, R16, R15 ;  /* 0x0800001011127389 */ /* 0x00006400000c000f */
[----:B01----:R-:W-:Y:S01]  /*2790*/  ENDCOLLECTIVE ;  /* 0x000000000000791b */ /* 0x003fe20003800000 */
.L_x_11553:
[----:B------:R-:W-:Y:S02]  /*27a0*/  IMAD.MOV.U32 R16, RZ, RZ, 0x2 ;  /* 0x00000002ff107424 */ /* 0x000fe400078e00ff */
[----:B------:R-:W-:-:S06]  /*27b0*/  IMAD.MOV.U32 R26, RZ, RZ, R18 ;  /* 0x000000ffff1a7224 */ /* 0x000fcc00078e0012 */
[----:B------:R-:W-:-:S10]  /*27c0*/  DADD R26, R24, R26 ;  /* 0x00000000181a7229 */ /* 0x000fd4000000001a */
[----:B------:R-:W-:-:S07]  /*27d0*/  IMAD.MOV.U32 R17, RZ, RZ, R27 ;  /* 0x000000ffff117224 */ /* 0x000fce00078e001b */
[----:B------:R-:W-:Y:S05]  /*27e0*/  WARPSYNC.COLLECTIVE R14, `(.L_x_11554) ;  /* 0x000000000e087348 */ /* 0x000fea0003c00000 */
[----:B------:R0:W1:Y:S02]  /*27f0*/  SHFL.DOWN P6, R18, R17, R16, R15 ;  /* 0x0800001011127389 */ /* 0x00006400000c000f */
[----:B01----:R-:W-:Y:S01]  /*2800*/  ENDCOLLECTIVE ;  /* 0x000000000000791b */ /* 0x003fe20003800000 */
.L_x_11554:
[----:B------:R-:W-:Y:S02]  /*2810*/  IMAD.MOV.U32 R17, RZ, RZ, R26 ;  /* 0x000000ffff117224 */ /* 0x000fe400078e001a */
[----:B------:R-:W-:-:S07]  /*2820*/  IMAD.MOV.U32 R21, RZ, RZ, R18 ;  /* 0x000000ffff157224 */ /* 0x000fce00078e0012 */
[----:B------:R-:W-:Y:S05]  /*2830*/  WARPSYNC.COLLECTIVE R14, `(.L_x_11555) ;  /* 0x000000000e087348 */ /* 0x000fea0003c00000 */
[----:B------:R0:W1:Y:S02]  /*2840*/  SHFL.DOWN P6, R18, R17, R16, R15 ;  /* 0x0800001011127389 */ /* 0x00006400000c000f */
[----:B01----:R-:W-:Y:S01]  /*2850*/  ENDCOLLECTIVE ;  /* 0x000000000000791b */ /* 0x003fe20003800000 */
.L_x_11555:
[----:B------:R-:W-:Y:S01]  /*2860*/  IMAD.MOV.U32 R16, RZ, RZ, 0x1 ;  /* 0x00000001ff107424 */ /* 0x000fe200078e00ff */
[----:B------:R-:W-:-:S06]  /*2870*/  MOV R20, R18 ;  /* 0x0000001200147202 */ /* 0x000fcc0000000f00 */
[----:B------:R-:W-:-:S10]  /*2880*/  DADD R20, R26, R20 ;  /* 0x000000001a147229 */ /* 0x000fd40000000014 */
[----:B------:R-:W-:-:S07]  /*2890*/  IMAD.MOV.U32 R17, RZ, RZ, R21 ;  /* 0x000000ffff117224 */ /* 0x000fce00078e0015 */
[----:B------:R-:W-:Y:S05]  /*28a0*/  WARPSYNC.COLLECTIVE R14, `(.L_x_11556) ;  /* 0x000000000e087348 */ /* 0x000fea0003c00000 */
[----:B------:R0:W1:Y:S02]  /*28b0*/  SHFL.DOWN P6, R18, R17, R16, R15 ;  /* 0x0800001011127389 */ /* 0x00006400000c000f */
[----:B01----:R-:W-:Y:S01]  /*28c0*/  ENDCOLLECTIVE ;  /* 0x000000000000791b */ /* 0x003fe20003800000 */
.L_x_11556:
[----:B------:R-:W-:Y:S02]  /*28d0*/  IMAD.MOV.U32 R17, RZ, RZ, R20 ;  /* 0x000000ffff117224 */ /* 0x000fe400078e0014 */
[----:B------:R-:W-:-:S07]  /*28e0*/  IMAD.MOV.U32 R0, RZ, RZ, R18 ;  /* 0x000000ffff007224 */ /* 0x000fce00078e0012 */
[----:B------:R-:W-:Y:S05]  /*28f0*/  WARPSYNC.COLLECTIVE R14, `(.L_x_11557) ;  /* 0x000000000e087348 */ /* 0x000fea0003c00000 */
[----:B------:R0:W1:Y:S02]  /*2900*/  SHFL.DOWN P6, R18, R17, R16, R15 ;  /* 0x0800001011127389 */ /* 0x00006400000c000f */
[----:B01----:R-:W-:Y:S01]  /*2910*/  ENDCOLLECTIVE ;  /* 0x000000000000791b */ /* 0x003fe20003800000 */
.L_x_11557:
[----:B------:R-:W-:Y:S05]  /*2920*/  BRA `(.L_x_11558) ;  /* 0xffffffec00dc7947 */ /* 0x000fea000383ffff */
.L_x_11559:
        /* <DEDUP_REMOVED lines=13> */
.L_x_12214:


//--------------------- .text._ZN2at6native43_GLOBAL__N__9ae7fba5_10_SoftMax_cu_9f978f6322cunn_SoftMaxForwardRegIdddNS1_25LogSoftMaxForwardEpilogueElLi2EEEvPT1_PKT_T3_ --------------------------
	.section	.text._ZN2at6native43_GLOBAL__N__9ae7fba5_10_SoftMax_cu_9f978f6322cunn_SoftMaxForwardRegIdddNS1_25LogSoftMaxForwardEpilogueElLi2EEEvPT1_PKT_T3_,"ax",@progbits
	.align	128
.text._ZN2at6native43_GLOBAL__N__9ae7fba5_10_SoftMax_cu_9f978f6322cunn_SoftMaxForwardRegIdddNS1_25LogSoftMaxForwardEpilogueElLi2EEEvPT1_PKT_T3_:
        .type           _ZN2at6native43_GLOBAL__N__9ae7fba5_10_SoftMax_cu_9f978f6322cunn_SoftMaxForwardRegIdddNS1_25LogSoftMaxForwardEpilogueElLi2EEEvPT1_PKT_T3_,@function
        .size           _ZN2at6native43_GLOBAL__N__9ae7fba5_10_SoftMax_cu_9f978f6322cunn_SoftMaxForwardRegIdddNS1_25LogSoftMaxForwardEpilogueElLi2EEEvPT1_PKT_T3_,(.L_x_12215 - _ZN2at6native43_GLOBAL__N__9ae7fba5_10_SoftMax_cu_9f978f6322cunn_SoftMaxForwardRegIdddNS1_25LogSoftMaxForwardEpilogueElLi2EEEvPT1_PKT_T3_)
        .other          _ZN2at6native43_GLOBAL__N__9ae7fba5_10_SoftMax_cu_9f978f6322cunn_SoftMaxForwardRegIdddNS1_25LogSoftMaxForwardEpilogueElLi2EEEvPT1_PKT_T3_,@"STO_CUDA_ENTRY STV_DEFAULT"
_ZN2at6native43_GLOBAL__N__9ae7fba5_10_SoftMax_cu_9f978f6322cunn_SoftMaxForwardRegIdddNS1_25LogSoftMaxForwardEpilogueElLi2EEEvPT1_PKT_T3_:
        /* <DEDUP_REMOVED lines=37> */
[----:B------:R-:W-:Y:S01]  /*0250*/  @!P0 MOV R0, R7 ;  /* 0x0000000700008202 */ /* 0x000fe20000000f00 */
[----:B------:R-:W-:-:S04]  /*0260*/  IMAD.MOV.U32 R3, RZ, RZ, -0x100001 ;  /* 0xffefffffff037424 */ /* 0x000fc800078e00ff */
[----:B------:R-:W-:Y:S01]  /*0270*/  @!P0 FSEL R12, R0, -R17, P2 ;  /* 0x80000011000c8208 */ /* 0x000fe20001000000 */
[----:B------:R-:W-:-:S03]  /*0280*/  @!P0 IMAD.MOV.U32 R0, RZ, RZ, R6 ;  /* 0x000000ffff008224 */ /* 0x000fc600078e0006 */
[----:B------:R-:W-:Y:S02]  /*0290*/  @!P0 SEL R19, R19, R12, P3 ;  /* 0x0000000c13138207 */ /* 0x000fe40001800000 */
[----:B------:R-:W-:Y:S01]  /*02a0*/  @!P0 SEL R0, R0, R2, P2 ;  /* 0x0000000200008207 */ /* 0x000fe20001000000 */
[----:B------:R-:W-:Y:S01]  /*02b0*/  IMAD.MOV.U32 R2, RZ, RZ, -0x1 ;  /* 0xffffffffff027424 */ /* 0x000fe200078e00ff */
[----:B------:R-:W-:Y:S01]  /*02c0*/  @!P0 MOV R3, R19 ;  /* 0x0000001300038202 */ /* 0x000fe20000000f00 */
[----:B---3--:R-:W-:Y:S01]  /*02d0*/  @!P1 IMAD.MOV.U32 R13, RZ, RZ, R5 ;  /* 0x000000ffff0d9224 */ /* 0x008fe200078e0005 */
[----:B------:R-:W-:Y:S01]  /*02e0*/  SHF.R.S32.HI R19, RZ, 0x1f, R10 ;  /* 0x0000001fff137819 */ /* 0x000fe2000001140a */
[----:B------:R-:W-:Y:S02]  /*02f0*/  @!P0 IMAD.MOV.U32 R2, RZ, RZ, R0 ;  /* 0x000000ffff028224 */ /* 0x000fe400078e0000 */
[----:B------:R-:W-:Y:S01]  /*0300*/  @!P1 IMAD.MOV.U32 R0, RZ, RZ, R3 ;  /* 0x000000ffff009224 */ /* 0x000fe200078e0003 */
[----:B------:R-:W-:-:S02]  /*0310*/  @!P1 LOP3.LUT R15, R13, 0x80000, RZ, 0xfc, !PT ;  /* 0x000800000d0f9812 */ /* 0x000fc400078efcff */
[----:B------:R-:W-:Y:S01]  /*0320*/  LEA.HI R19, R19, R10, RZ, 0x5 ;  /* 0x0000000a13137211 */ /* 0x000fe200078f28ff */
[----:B------:R-:W-:-:S06]  /*0330*/  @!P1 DSETP.MAX.AND P2, P3, R2, R4, PT ;  /* 0x000000040200922a */ /* 0x000fcc0003b4f000 */
[----:B------:R-:W-:Y:S01]  /*0340*/  @!P1 FSEL R12, R0, R13, P2 ;  /* 0x0000000d000c9208 */ /* 0x000fe20001000000 */
[----:B------:R-:W-:Y:S02]  /*0350*/  @!P1 IMAD.MOV.U32 R13, RZ, RZ, R4 ;  /* 0x000000ffff0d9224 */ /* 0x000fe400078e0004 */
[----:B------:R-:W-:Y:S01]  /*0360*/  @!P1 IMAD.MOV.U32 R0, RZ, RZ, R2 ;  /* 0x000000ffff009224 */ /* 0x000fe200078e0002 */
[----:B------:R-:W-:Y:S02]  /*0370*/  @!P1 SEL R3, R15, R12, P3 ;  /* 0x0000000c0f039207 */ /* 0x000fe40001800000 */
[----:B------:R-:W-:Y:S02]  /*0380*/  ISETP.GE.AND P3, PT, R10, UR5, PT ;  /* 0x000000050a007c0c */ /* 0x000fe4000bf66270 */
        /* <DEDUP_REMOVED lines=17> */
[----:B------:R-:W-:Y:S03]  /*04a0*/  SHFL.DOWN PT, R3, R13, 0x2, 0x1f ;  /* 0x08401f000d037f89 */ /* 0x000fe600000e0000 */
[----:B------:R-:W-:Y:S01]  /*04b0*/  IADD3 R17, -R17, R10, RZ ;  /* 0x0000000a11117210 */ /* 0x000fe20007ffe1ff */
[----:B------:R-:W0:Y:S03]  /*04c0*/  SHFL.DOWN PT, R2, R12, 0x2, 0x1f ;  /* 0x08401f000c027f89 */ /* 0x000e2600000e0000 */
        /* <DEDUP_REMOVED lines=52> */
.L_x_11588:
[----:B------:R-:W-:Y:S02]  /*0810*/  IMAD.MOV.U32 R12, RZ, RZ, R15 ;  /* 0x000000ffff0c7224 */ /* 0x000fe400078e000f */
[----:B------:R-:W-:-:S06]  /*0820*/  IMAD.MOV.U32 R13, RZ, RZ, R14 ;  /* 0x000000ffff0d7224 */ /* 0x000fcc00078e000e */
[----:B-12---:R-:W-:-:S06]  /*0830*/  DSETP.GEU.AND P5, PT, R12, R2, PT ;  /* 0x000000020c00722a */ /* 0x006fcc0003fae000 */
[----:B------:R-:W-:Y:S02]  /*0840*/  FSEL R2, R2, R15, !P5 ;  /* 0x0000000f02027208 */ /* 0x000fe40006800000 */
[----:B------:R-:W-:-:S07]  /*0850*/  FSEL R3, R3, R14, !P5 ;  /* 0x0000000e03037208 */ /* 0x000fce0006800000 */
.L_x_11561:
[----:B------:R-:W-:Y:S05]  /*0860*/  BSYNC B0 ;  /* 0x0000000000007941 */ /* 0x000fea0003800000 */
.L_x_11560:
        /* <DEDUP_REMOVED lines=67> */
.L_x_11566:
[----:B------:R-:W-:Y:S05]  /*0ca0*/  BSYNC B1 ;  /* 0x0000000000017941 */ /* 0x000fea0003800000 */
.L_x_11565:
[----:B------:R-:W-:-:S11]  /*0cb0*/  DADD R12, RZ, R16 ;  /* 0x00000000ff0c7229 */ /* 0x000fd60000000010 */
.L_x_11564:
[----:B------:R-:W-:Y:S05]  /*0cc0*/  BSYNC B0 ;  /* 0x0000000000007941 */ /* 0x000fea0003800000 */
.L_x_11563:
        /* <DEDUP_REMOVED lines=61> */
.L_x_11570:
[----:B------:R-:W-:Y:S05]  /*10a0*/  BSYNC B1 ;  /* 0x0000000000017941 */ /* 0x000fea0003800000 */
.L_x_11569:
[----:B------:R-:W-:-:S11]  /*10b0*/  DADD R12, R12, R18 ;  /* 0x000000000c0c7229 */ /* 0x000fd60000000012 */
.L_x_11568:
[----:B------:R-:W-:Y:S05]  /*10c0*/  BSYNC B0 ;  /* 0x0000000000007941 */ /* 0x000fea0003800000 */
.L_x_11567:
[----:B0-----:R-:W-:Y:S01]  /*10d0*/  SHFL.DOWN PT, R15, R13, 0x10, 0x1f ;  /* 0x0a001f000d0f7f89 */ /* 0x001fe200000e0000 */
[----:B------:R-:W-:Y:S03]  /*10e0*/  BSSY B0, `(.L_x_11571) ;  /* 0x000002e000007945 */ /* 0x000fe60003800000 */
[----:B------:R-:W0:Y:S01]  /*10f0*/  SHFL.DOWN PT, R14, R12, 0x10, 0x1f ;  /* 0x0a001f000c0e7f89 */ /* 0x000e2200000e0000 */
[----:B------:R-:W-:Y:S06]  /*1100*/  BAR.SYNC.DEFER_BLOCKING 0x0 ;  /* 0x0000000000007b1d */ /* 0x000fec0000010000 */
        /* <DEDUP_REMOVED lines=8> */
[----:B------:R-:W0:Y:S02]  /*1190*/  SHFL.DOWN PT, R18, R16, 0x4, 0x1f ;  /* 0x08801f0010127f89 */ /* 0x000e2400000e0000 */
[----:B0-----:R-:W-:Y:S01]  /*11a0*/  DADD R18, R16, R18 ;  /* 0x0000000010127229 */ /* 0x001fe20000000012 */
[----:B------:R-:W-:Y:S02]  /*11b0*/  @!P2 LEA R17, R14, UR4, 0x3 ;  /* 0x000000040e11ac11 */ /* 0x000fe4000f8e18ff */
[----:B------:R-:W-:-:S04]  /*11c0*/  CS2R R14, SRZ ;  /* 0x00000000000e7805 */ /* 0x000fc8000001ff00 */
[----:B------:R-:W-:Y:S04]  /*11d0*/  SHFL.DOWN PT, R21, R19, 0x2, 0x1f ;  /* 0x08401f0013157f89 */ /* 0x000fe800000e0000 */
[----:B------:R-:W0:Y:S02]  /*11e0*/  SHFL.DOWN PT, R20, R18, 0x2, 0x1f ;  /* 0x08401f0012147f89 */ /* 0x000e2400000e0000 */
[----:B0-----:R-:W-:-:S07]  /*11f0*/  DADD R20, R18, R20 ;  /* 0x0000000012147229 */ /* 0x001fce0000000014 */
        /* <DEDUP_REMOVED lines=18> */
[----:B------:R-:W0:Y:S04]  /*1320*/  SHFL.DOWN PT, R15, R25, 0x2, 0x1f ;  /* 0x08401f00190f7f89 */ /* 0x000e2800000e0000 */
[----:B------:R-:W1:Y:S01]  /*1330*/  SHFL.DOWN PT, R14, R24, 0x2, 0x1f ;  /* 0x08401f00180e7f89 */ /* 0x000e6200000e0000 */
[----:B0-----:R-:W-:Y:S02]  /*1340*/  IMAD.MOV.U32 R13, RZ, RZ, R15 ;  /* 0x000000ffff0d7224 */ /* 0x001fe400078e000f */
[----:B-1----:R-:W-:-:S06]  /*1350*/  IMAD.MOV.U32 R12, RZ, RZ, R14 ;  /* 0x000000ffff0c7224 */ /* 0x002fcc00078e000e */
[----:B------:R-:W-:-:S07]  /*1360*/  DADD R14, R24, R12 ;  /* 0x00000000180e7229 */ /* 0x000fce000000000c */
[----:B------:R0:W1:Y:S04]  /*1370*/  SHFL.DOWN PT, R0, R15, 0x1, 0x1f ;  /* 0x08201f000f007f89 */ /* 0x00006800000e0000 */
[----:B------:R0:W3:Y:S02]  /*1380*/  SHFL.DOWN PT, R18, R14, 0x1, 0x1f ;  /* 0x08201f000e127f89 */ /* 0x0000e400000e0000 */
.L_x_11599:
[----:B---3--:R-:W-:Y:S01]  /*1390*/  IMAD.MOV.U32 R12, RZ, RZ, R18 ;  /* 0x000000ffff0c7224 */ /* 0x008fe200078e0012 */
[----:B-1----:R-:W-:-:S06]  /*13a0*/  MOV R13, R0 ;  /* 0x00000000000d7202 */ /* 0x002fcc0000000f00 */
[----:B0-----:R-:W-:-:S11]  /*13b0*/  DADD R14, R14, R12 ;  /* 0x000000000e0e7229 */ /* 0x001fd6000000000c */
.L_x_11572:
[----:B------:R-:W-:Y:S05]  /*13c0*/  BSYNC B0 ;  /* 0x0000000000007941 */ /* 0x000fea0003800000 */
.L_x_11571:
[----:B-1----:R-:W-:Y:S01]  /*13d0*/  @!P5 STS.64 [UR4], R14 ;  /* 0x0000000eff00d988 */ /* 0x002fe20008000a04 */
[----:B------:R-:W-:Y:S05]  /*13e0*/  WARPSYNC.ALL ;  /* 0x0000000000007948 */ /* 0x000fea0003800000 */
        /* <DEDUP_REMOVED lines=15> */
[----:B------:R-:W-:Y:S02]  /*14e0*/  MOV R13, 0x7ff00000 ;  /* 0x7ff00000000d7802 */ /* 0x000fe40000000f00 */
[----:B------:R-:W-:-:S04]  /*14f0*/  FSETP.NEU.FTZ.AND P2, PT, R17, RZ, PT ;  /* 0x000000ff1100720b */ /* 0x000fc80003f5d000 */
[----:B------:R-:W-:-:S10]  /*1500*/  DFMA R12, R16, R12, +INF ;  /* 0x7ff00000100c742b */ /* 0x000fd4000000000c */
[----:B------:R-:W-:Y:S02]  /*1510*/  FSEL R14, R12, RZ, P2 ;  /* 0x000000ff0c0e7208 */ /* 0x000fe40001000000 */
[----:B------:R-:W-:Y:S01]  /*1520*/  FSEL R15, R13, -QNAN , P2 ;  /* 0xfff000000d0f7808 */ /* 0x000fe20001000000 */
[----:B------:R-:W-:Y:S06]  /*1530*/  BRA `(.L_x_11575) ;  /* 0x0000000000f47947 */ /* 0x000fec0003800000 */
.L_x_11574:
[C---:B------:R-:W-:Y:S01]  /*1540*/  LOP3.LUT R12, R13.reuse, 0x800fffff, RZ, 0xc0, !PT ;  /* 0x800fffff0d0c7812 */ /* 0x040fe200078ec0ff */
[----:B------:R-:W-:Y:S01]  /*1550*/  IMAD.MOV.U32 R16, RZ, RZ, RZ ;  /* 0x000000ffff107224 */ /* 0x000fe200078e00ff */
[----:B------:R-:W-:Y:S01]  /*1560*/  MOV R25, 0x3ed0ee25 ;  /* 0x3ed0ee2500197802 */ /* 0x000fe20000000f00 */
[----:B------:R-:W-:Y:S01]  /*1570*/  IMAD.MOV.U32 R24, RZ, RZ, -0x748574fc ;  /* 0x8b7a8b04ff187424 */ /* 0x000fe200078e00ff */
[----:B------:R-:W-:Y:S01]  /*1580*/  LOP3.LUT R15, R12, 0x3ff00000, RZ, 0xfc, !PT ;  /* 0x3ff000000c0f7812 */ /* 0x000fe200078efcff */
[----:B------:R-:W-:Y:S01]  /*1590*/  UMOV UR4, 0x3ae80f1e ;  /* 0x3ae80f1e00047882 */ /* 0x000fe20000000000 */
        /* <DEDUP_REMOVED lines=55> */
.L_x_11575:
        /* <DEDUP_REMOVED lines=12> */
.L_x_11577:
[----:B------:R-:W-:Y:S05]  /*19d0*/  BSYNC B0 ;  /* 0x0000000000007941 */ /* 0x000fea0003800000 */
.L_x_11576:
[----:B------:R-:W-:Y:S05]  /*19e0*/  @P1 EXIT ;  /* 0x000000000000194d */ /* 0x000fea0003800000 */
        /* <DEDUP_REMOVED lines=10> */
[----:B------:R-:W-:Y:S01]  /*1a90*/  STG.E.64 desc[UR8][R4.64], R14 ;  /* 0x0000000e04007986 */ /* 0x000fe2000c101b08 */
[----:B------:R-:W-:Y:S05]  /*1aa0*/  EXIT ;  /* 0x000000000000794d */ /* 0x000fea0003800000 */
.L_x_11562:
[----:B-1----:R-:W-:Y:S01]  /*1ab0*/  MOV R17, R3 ;  /* 0x0000000300117202 */ /* 0x002fe20000000f00 */
[----:B------:R-:W-:Y:S02]  /*1ac0*/  IMAD.MOV.U32 R16, RZ, RZ, 0x10 ;  /* 0x00000010ff107424 */ /* 0x000fe400078e00ff */
[----:B------:R-:W-:Y:S02]  /*1ad0*/  IMAD.MOV.U32 R13, RZ, RZ, 0x1f ;  /* 0x0000001fff0d7424 */ /* 0x000fe400078e00ff */
[----:B------:R-:W-:-:S07]  /*1ae0*/  IMAD.MOV.U32 R12, RZ, RZ, -0x1 ;  /* 0xffffffffff0c7424 */ /* 0x000fce00078e00ff */
[----:B------:R-:W-:Y:S05]  /*1af0*/  WARPSYNC.COLLECTIVE R12, `(.L_x_11578) ;  /* 0x000000000c087348 */ /* 0x000fea0003c00000 */
[----:B------:R0:W1:Y:S02]  /*1b00*/  SHFL.DOWN P6, R18, R17, R16, R13 ;  /* 0x0800001011127389 */ /* 0x00006400000c000d */
[----:B01----:R-:W-:Y:S01]  /*1b10*/  ENDCOLLECTIVE ;  /* 0x000000000000791b */ /* 0x003fe20003800000 */
.L_x_11578:
[----:B------:R-:W-:Y:S01]  /*1b20*/  MOV R17, R2 ;  /* 0x0000000200117202 */ /* 0x000fe20000000f00 */
[----:B------:R-:W-:-:S07]  /*1b30*/  IMAD.MOV.U32 R15, RZ, RZ, R18 ;  /* 0x000000ffff0f7224 */ /* 0x000fce00078e0012 */
[----:B------:R-:W-:Y:S05]  /*1b40*/  WARPSYNC.COLLECTIVE R12, `(.L_x_11579) ;  /* 0x000000000c087348 */ /* 0x000fea0003c00000 */
[----:B------:R0:W1:Y:S02]  /*1b50*/  SHFL.DOWN P6, R18, R17, R16, R13 ;  /* 0x0800001011127389 */ /* 0x00006400000c000d */
[----:B01----:R-:W-:Y:S01]  /*1b60*/  ENDCOLLECTIVE ;  /* 0x000000000000791b */ /* 0x003fe20003800000 */
.L_x_11579:
        /* <DEDUP_REMOVED lines=12> */
.L_x_11580:
[----:B------:R-:W-:Y:S02]  /*1c30*/  IMAD.MOV.U32 R17, RZ, RZ, R19 ;  /* 0x000000ffff117224 */ /* 0x000fe400078e0013 */
[----:B------:R-:W-:-:S07]  /*1c40*/  IMAD.MOV.U32 R3, RZ, RZ, R18 ;  /* 0x000000ffff037224 */ /* 0x000fce00078e0012 */
[----:B------:R-:W-:Y:S05]  /*1c50*/  WARPSYNC.COLLECTIVE R12, `(.L_x_11581) ;  /* 0x000000000c087348 */ /* 0x000fea0003c00000 */
[----:B------:R0:W1:Y:S02]  /*1c60*/  SHFL.DOWN P6, R18, R17, R16, R13 ;  /* 0x0800001011127389 */ /* 0x00006400000c000d */
[----:B01----:R-:W-:Y:S01]  /*1c70*/  ENDCOLLECTIVE ;  /* 0x000000000000791b */ /* 0x003fe20003800000 */
.L_x_11581:
        /* <DEDUP_REMOVED lines=13> */
.L_x_11582:
[----:B------:R-:W-:Y:S02]  /*1d50*/  IMAD.MOV.U32 R17, RZ, RZ, R15 ;  /* 0x000000ffff117224 */ /* 0x000fe400078e000f */
[----:B------:R-:W-:-:S07]  /*1d60*/  IMAD.MOV.U32 R3, RZ, RZ, R18 ;  /* 0x000000ffff037224 */ /* 0x000fce00078e0012 */
[----:B------:R-:W-:Y:S05]  /*1d70*/  WARPSYNC.COLLECTIVE R12, `(.L_x_11583) ;  /* 0x000000000c087348 */ /* 0x000fea0003c00000 */
[----:B------:R0:W1:Y:S02]  /*1d80*/  SHFL.DOWN P6, R18, R17, R16, R13 ;  /* 0x0800001011127389 */ /* 0x00006400000c000d */
[----:B01----:R-:W-:Y:S01]  /*1d90*/  ENDCOLLECTIVE ;  /* 0x000000000000791b */ /* 0x003fe20003800000 */
.L_x_11583:
        /* <DEDUP_REMOVED lines=13> */
.L_x_11584:
[----:B------:R-:W-:Y:S01]  /*1e70*/  IMAD.MOV.U32 R17, RZ, RZ, R19 ;  /* 0x000000ffff117224 */ /* 0x000fe200078e0013 */
[----:B------:R-:W-:-:S07]  /*1e80*/  MOV R3, R18 ;  /* 0x0000001200037202 */ /* 0x000fce0000000f00 */
[----:B------:R-:W-:Y:S05]  /*1e90*/  WARPSYNC.COLLECTIVE R12, `(.L_x_11585) ;  /* 0x000000000c087348 */ /* 0x000fea0003c00000 */
[----:B------:R0:W1:Y:S02]  /*1ea0*/  SHFL.DOWN P6, R18, R17, R16, R13 ;  /* 0x0800001011127389 */ /* 0x00006400000c000d */
[----:B01----:R-:W-:Y:S01]  /*1eb0*/  ENDCOLLECTIVE ;  /* 0x000000000000791b */ /* 0x003fe20003800000 */
.L_x_11585:
        /* <DEDUP_REMOVED lines=13> */
.L_x_11586:
[----:B------:R-:W-:Y:S01]  /*1f90*/  MOV R17, R15 ;  /* 0x0000000f00117202 */ /* 0x000fe20000000f00 */
[----:B------:R-:W-:-:S07]  /*1fa0*/  IMAD.MOV.U32 R3, RZ, RZ, R18 ;  /* 0x000000ffff037224 */ /* 0x000fce00078e0012 */
[----:B------:R-:W-:Y:S05]  /*1fb0*/  WARPSYNC.COLLECTIVE R12, `(.L_x_11587) ;  /* 0x000000000c087348 */ /* 0x000fea0003c00000 */
[----:B------:R0:W1:Y:S02]  /*1fc0*/  SHFL.DOWN P6, R18, R17, R16, R13 ;  /* 0x0800001011127389 */ /* 0x00006400000c000d */
[----:B01----:R-:W-:Y:S01]  /*1fd0*/  ENDCOLLECTIVE ;  /* 0x000000000000791b */ /* 0x003fe20003800000 */
.L_x_11587:
[----:B------:R-:W-:Y:S01]  /*1fe0*/  IMAD.MOV.U32 R2, RZ, RZ, R18 ;  /* 0x000000ffff027224 */ /* 0x000fe200078e0012 */
[----:B------:R-:W-:Y:S06]  /*1ff0*/  BRA `(.L_x_11588) ;  /* 0xffffffe800047947 */ /* 0x000fec000383ffff */
.L_x_11573:
[----:B01----:R-:W-:Y:S01]  /*2000*/  IMAD.MOV.U32 R17, RZ, RZ, R15 ;  /* 0x000000ffff117224 */ /* 0x003fe200078e000f */
[----:B------:R-:W-:Y:S01]  /*2010*/  MOV R12, 0xffffffff ;  /* 0xffffffff000c7802 */ /* 0x000fe20000000f00 */
[----:B------:R-:W-:Y:S02]  /*2020*/  IMAD.MOV.U32 R16, RZ, RZ, 0x10 ;  /* 0x00000010ff107424 */ /* 0x000fe400078e00ff */
[----:B------:R-:W-:-:S07]  /*2030*/  IMAD.MOV.U32 R13, RZ, RZ, 0x1f ;  /* 0x0000001fff0d7424 */ /* 0x000fce00078e00ff */
[----:B--2---:R-:W-:Y:S05]  /*2040*/  WARPSYNC.COLLECTIVE R12, `(.L_x_11589) ;  /* 0x000000000c087348 */ /* 0x004fea0003c00000 */
[----:B------:R0:W1:Y:S02]  /*2050*/  SHFL.DOWN P6, R18, R17, R16, R13 ;  /* 0x0800001011127389 */ /* 0x00006400000c000d */
[----:B012---:R-:W-:Y:S01]  /*2060*/  ENDCOLLECTIVE ;  /* 0x000000000000791b */ /* 0x007fe20003800000 */
.L_x_11589:
[----:B------:R-:W-:Y:S02]  /*2070*/  IMAD.MOV.U32 R17, RZ, RZ, R14 ;  /* 0x000000ffff117224 */ /* 0x000fe400078e000e */
[----:B------:R-:W-:-:S07]  /*2080*/  IMAD.MOV.U32 R21, RZ, RZ, R18 ;  /* 0x000000ffff157224 */ /* 0x000fce00078e0012 */
[----:B------:R-:W-:Y:S05]  /*2090*/  WARPSYNC.COLLECTIVE R12, `(.L_x_11590) ;  /* 0x000000000c087348 */ /* 0x000fea0003c00000 */
[----:B------:R0:W1:Y:S02]  /*20a0*/  SHFL.DOWN P6, R18, R17, R16, R13 ;  /* 0x0800001011127389 */ /* 0x00006400000c000d */
[----:B01----:R-:W-:Y:S01]  /*20b0*/  ENDCOLLECTIVE ;  /* 0x000000000000791b */ /* 0x003fe20003800000 */
.L_x_11590:
[----:B------:R-:W-:Y:S02]  /*20c0*/  IMAD.MOV.U32 R16, RZ, RZ, 0x8 ;  /* 0x00000008ff107424 */ /* 0x000fe400078e00ff */
[----:B------:R-:W-:-:S06]  /*20d0*/  IMAD.MOV.U32 R20, RZ, RZ, R18 ;  /* 0x000000ffff147224 */ /* 0x000fcc00078e0012 */
[----:B------:R-:W-:-:S10]  /*20e0*/  DADD R20, R14, R20 ;  /* 0x000000000e147229 */ /* 0x000fd40000000014 */
[----:B------:R-:W-:-:S07]  /*20f0*/  MOV R17, R21 ;  /* 0x0000001500117202 */ /* 0x000fce0000000f00 */
[----:B------:R-:W-:Y:S05]  /*2100*/  WARPSYNC.COLLECTIVE R12, `(.L_x_11591) ;  /* 0x000000000c087348 */ /* 0x000fea0003c00000 */
[----:B------:R0:W1:Y:S02]  /*2110*/  SHFL.DOWN P6, R18, R17, R16, R13 ;  /* 0x0800001011127389 */ /* 0x00006400000c000d */
[----:B01----:R-:W-:Y:S01]  /*2120*/  ENDCOLLECTIVE ;  /* 0x000000000000791b */ /* 0x003fe20003800000 */
.L_x_11591:
[----:B------:R-:W-:Y:S02]  /*2130*/  IMAD.MOV.U32 R17, RZ, RZ, R20 ;  /* 0x000000ffff117224 */ /* 0x000fe400078e0014 */
[----:B------:R-:W-:-:S07]  /*2140*/  IMAD.MOV.U32 R23, RZ, RZ, R18 ;  /* 0x000000ffff177224 */ /* 0x000fce00078e0012 */
[----:B------:R-:W-:Y:S05]  /*2150*/  WARPSYNC.COLLECTIVE R12, `(.L_x_11592) ;  /* 0x000000000c087348 */ /* 0x000fea0003c00000 */
[----:B------:R0:W1:Y:S02]  /*2160*/  SHFL.DOWN P6, R18, R17, R16, R13 ;  /* 0x0800001011127389 */ /* 0x00006400000c000d */
[----:B01----:R-:W-:Y:S01]  /*2170*/  ENDCOLLECTIVE ;  /* 0x000000000000791b */ /* 0x003fe20003800000 */
.L_x_11592:
[----:B------:R-:W-:Y:S01]  /*2180*/  IMAD.MOV.U32 R16, RZ, RZ, 0x4 ;  /* 0x00000004ff107424 */ /* 0x000fe200078e00ff */
[----:B------:R-:W-:-:S06]  /*2190*/  MOV R22, R18 ;  /* 0x0000001200167202 */ /* 0x000fcc0000000f00 */
[----:B------:R-:W-:-:S10]  /*21a0*/  DADD R22, R20, R22 ;  /* 0x0000000014167229 */ /* 0x000fd40000000016 */
[----:B------:R-:W-:-:S07]  /*21b0*/  IMAD.MOV.U32 R17, RZ, RZ, R23 ;  /* 0x000000ffff117224 */ /* 0x000fce00078e0017 */
[----:B------:R-:W-:Y:S05]  /*21c0*/  WARPSYNC.COLLECTIVE R12, `(.L_x_11593) ;  /* 0x000000000c087348 */ /* 0x000fea0003c00000 */
[----:B------:R0:W1:Y:S02]  /*21d0*/  SHFL.DOWN P6, R18, R17, R16, R13 ;  /* 0x0800001011127389 */ /* 0x00006400000c000d */
[----:B01----:R-:W-:Y:S01]  /*21e0*/  ENDCOLLECTIVE ;  /* 0x000000000000791b */ /* 0x003fe20003800000 */
.L_x_11593:
[----:B------:R-:W-:Y:S01]  /*21f0*/  MOV R17, R22 ;  /* 0x0000001600117202 */ /* 0x000fe20000000f00 */
[----:B------:R-:W-:-:S07]  /*2200*/  IMAD.MOV.U32 R25, RZ, RZ, R18 ;  /* 0x000000ffff197224 */ /* 0x000fce00078e0012 */
[----:B------:R-:W-:Y:S05]  /*2210*/  WARPSYNC.COLLECTIVE R12, `(.L_x_11594) ;  /* 0x000000000c087348 */ /* 0x000fea0003c00000 */
[----:B------:R0:W1:Y:S02]  /*2220*/  SHFL.DOWN P6, R18, R17, R16, R13 ;  /* 0x0800001011127389 */ /* 0x00006400000c000d */
[----:B01----:R-:W-:Y:S01]  /*2230*/  ENDCOLLECTIVE ;  /* 0x000000000000791b */ /* 0x003fe20003800000 */
.L_x_11594:
[----:B------:R-:W-:Y:S02]  /*2240*/  IMAD.MOV.U32 R16, RZ, RZ, 0x2 ;  /* 0x00000002ff107424 */ /* 0x000fe400078e00ff */
[----:B------:R-:W-:-:S06]  /*2250*/  IMAD.MOV.U32 R24, RZ, RZ, R18 ;  /* 0x000000ffff187224 */ /* 0x000fcc00078e0012 */
[----:B------:R-:W-:-:S10]  /*2260*/  DADD R24, R22, R24 ;  /* 0x0000000016187229 */ /* 0x000fd40000000018 */
[----:B------:R-:W-:-:S07]  /*2270*/  IMAD.MOV.U32 R17, RZ, RZ, R25 ;  /* 0x000000ffff117224 */ /* 0x000fce00078e0019 */
[----:B------:R-:W-:Y:S05]  /*2280*/  WARPSYNC.COLLECTIVE R12, `(.L_x_11595) ;  /* 0x000000000c087348 */ /* 0x000fea0003c00000 */
[----:B------:R0:W1:Y:S02]  /*2290*/  SHFL.DOWN P6, R18, R17, R16, R13 ;  /* 0x0800001011127389 */ /* 0x00006400000c000d */
[----:B01----:R-:W-:Y:S01]  /*22a0*/  ENDCOLLECTIVE ;  /* 0x000000000000791b */ /* 0x003fe20003800000 */
.L_x_11595:
[----:B------:R-:W-:Y:S01]  /*22b0*/  IMAD.MOV.U32 R17, RZ, RZ, R24 ;  /* 0x000000ffff117224 */ /* 0x000fe200078e0018 */
[----:B------:R-:W-:-:S07]  /*22c0*/  MOV R15, R18 ;  /* 0x00000012000f7202 */ /* 0x000fce0000000f00 */
[----:B------:R-:W-:Y:S05]  /*22d0*/  WARPSYNC.COLLECTIVE R12, `(.L_x_11596) ;  /* 0x000000000c087348 */ /* 0x000fea0003c00000 */
[----:B------:R0:W1:Y:S02]  /*22e0*/  SHFL.DOWN P6, R18, R17, R16, R13 ;  /* 0x0800001011127389 */ /* 0x00006400000c000d */
[----:B01----:R-:W-:Y:S01]  /*22f0*/  ENDCOLLECTIVE ;  /* 0x000000000000791b */ /* 0x003fe20003800000 */
.L_x_11596:
[----:B------:R-:W-:Y:S01]  /*2300*/  MOV R16, 0x1 ;  /* 0x0000000100107802 */ /* 0x000fe20000000f00 */
[----:B------:R-:W-:-:S06]  /*2310*/  IMAD.MOV.U32 R14, RZ, RZ, R18 ;  /* 0x000000ffff0e7224 */ /* 0x000fcc00078e0012 */
[----:B------:R-:W-:-:S10]  /*2320*/  DADD R14, R24, R14 ;  /* 0x00000000180e7229 */ /* 0x000fd4000000000e */
[----:B------:R-:W-:-:S07]  /*2330*/  IMAD.MOV.U32 R17, RZ, RZ, R15 ;  /* 0x000000ffff117224 */ /* 0x000fce00078e000f */
[----:B------:R-:W-:Y:S05]  /*2340*/  WARPSYNC.COLLECTIVE R12, `(.L_x_11597) ;  /* 0x000000000c087348 */ /* 0x000fea0003c00000 */
[----:B------:R0:W1:Y:S02]  /*2350*/  SHFL.DOWN P6, R18, R17, R16, R13 ;  /* 0x0800001011127389 */ /* 0x00006400000c000d */
[----:B01----:R-:W-:Y:S01]  /*2360*/  ENDCOLLECTIVE ;  /* 0x000000000000791b */ /* 0x003fe20003800000 */
.L_x_11597:
[----:B------:R-:W-:Y:S02]  /*2370*/  IMAD.MOV.U32 R17, RZ, RZ, R14 ;  /* 0x000000ffff117224 */ /* 0x000fe400078e000e */
[----:B------:R-:W-:-:S07]  /*2380*/  IMAD.MOV.U32 R0, RZ, RZ, R18 ;  /* 0x000000ffff007224 */ /* 0x000fce00078e0012 */
[----:B------:R-:W-:Y:S05]  /*2390*/  WARPSYNC.COLLECTIVE R12, `(.L_x_11598) ;  /* 0x000000000c087348 */ /* 0x000fea0003c00000 */
[----:B------:R0:W1:Y:S02]  /*23a0*/  SHFL.DOWN P6, R18, R17, R16, R13 ;  /* 0x0800001011127389 */ /* 0x00006400000c000d */
[----:B01----:R-:W-:Y:S01]  /*23b0*/  ENDCOLLECTIVE ;  /* 0x000000000000791b */ /* 0x003fe20003800000 */
.L_x_11598:
[----:B------:R-:W-:Y:S05]  /*23c0*/  BRA `(.L_x_11599) ;  /* 0xffffffec00f07947 */ /* 0x000fea000383ffff */
.L_x_11600:
        /* <DEDUP_REMOVED lines=11> */
.L_x_12215:


//--------------------- .text._ZN2at6native43_GLOBAL__N__9ae7fba5_10_SoftMax_cu_9f978f6322cunn_SoftMaxForwardRegIdddNS1_25LogSoftMaxForwardEpilogueElLi1EEEvPT1_PKT_T3_ --------------------------
	.section	.text._ZN2at6native43_GLOBAL__N__9ae7fba5_10_SoftMax_cu_9f978f6322cunn_SoftMaxForwardRegIdddNS1_25LogSoftMaxForwardEpilogueElLi1EEEvPT1_PKT_T3_,"ax",@progbits
	.align	128
.text._ZN2at6native43_GLOBAL__N__9ae7fba5_10_SoftMax_cu_9f978f6322cunn_SoftMaxForwardRegIdddNS1_25LogSoftMaxForwardEpilogueElLi1EEEvPT1_PKT_T3_:
        .type           _ZN2at6native43_GLOBAL__N__9ae7fba5_10_SoftMax_cu_9f978f6322cunn_SoftMaxForwardRegIdddNS1_25LogSoftMaxForwardEpilogueElLi1EEEvPT1_PKT_T3_,@function
        .size           _ZN2at6native43_GLOBAL__N__9ae7fba5_10_SoftMax_cu_9f978f6322cunn_SoftMaxForwardRegIdddNS1_25LogSoftMaxForwardEpilogueElLi1EEEvPT1_PKT_T3_,(.L_x_12216 - _ZN2at6native43_GLOBAL__N__9ae7fba5_10_SoftMax_cu_9f978f6322cunn_SoftMaxForwardRegIdddNS1_25LogSoftMaxForwardEpilogueElLi1EEEvPT1_PKT_T3_)
        .other          _ZN2at6native43_GLOBAL__N__9ae7fba5_10_SoftMax_cu_9f978f6322cunn_SoftMaxForwardRegIdddNS1_25LogSoftMaxForwardEpilogueElLi1EEEvPT1_PKT_T3_,@"STO_CUDA_ENTRY STV_DEFAULT"
_ZN2at6native43_GLOBAL__N__9ae7fba5_10_SoftMax_cu_9f978f6322cunn_SoftMaxForwardRegIdddNS1_25LogSoftMaxForwardEpilogueElLi1EEEvPT1_PKT_T3_:
        /* <DEDUP_REMOVED lines=30> */
[----:B------:R-:W-:Y:S01]  /*01e0*/  IMAD.MOV.U32 R9, RZ, RZ, -0x100001 ;  /* 0xffefffffff097424 */ /* 0x000fe200078e00ff */
[----:B------:R-:W-:Y:S02]  /*01f0*/  @!P0 MOV R0, R6 ;  /* 0x0000000600008202 */ /* 0x000fe40000000f00 */
        /* <DEDUP_REMOVED lines=74> */
[----:B------:R0:W1:Y:S04]  /*06a0*/  SHFL.DOWN PT, R9, R16, 0x1, 0x1f ;  /* 0x08201f0010097f89 */ /* 0x00006800000e0000 */
[----:B------:R0:W2:Y:S02]  /*06b0*/  SHFL.DOWN PT, R8, R17, 0x1, 0x1f ;  /* 0x08201f0011087f89 */ /* 0x0000a400000e0000 */
.L_x_11623:
[----:B------:R-:W-:Y:S02]  /*06c0*/  IMAD.MOV.U32 R12, RZ, RZ, R17 ;  /* 0x000000ffff0c7224 */ /* 0x000fe400078e0011 */
[----:B------:R-:W-:-:S06]  /*06d0*/  IMAD.MOV.U32 R13, RZ, RZ, R16 ;  /* 0x000000ffff0d7224 */ /* 0x000fcc00078e0010 */
[----:B-12---:R-:W-:-:S06]  /*06e0*/  DSETP.GEU.AND P4, PT, R12, R8, PT ;  /* 0x000000080c00722a */ /* 0x006fcc0003f8e000 */
[----:B------:R-:W-:Y:S02]  /*06f0*/  FSEL R8, R8, R17, !P4 ;  /* 0x0000001108087208 */ /* 0x000fe40006000000 */
[----:B------:R-:W-:-:S07]  /*0700*/  FSEL R9, R9, R16, !P4 ;  /* 0x0000001009097208 */ /* 0x000fce0006000000 */
.L_x_11602:
[----:B------:R-:W-:Y:S05]  /*0710*/  BSYNC B0 ;  /* 0x0000000000007941 */ /* 0x000fea0003800000 */
.L_x_11601:
        /* <DEDUP_REMOVED lines=67> */
.L_x_11607:
[----:B------:R-:W-:Y:S05]  /*0b50*/  BSYNC B1 ;  /* 0x0000000000017941 */ /* 0x000fea0003800000 */
.L_x_11606:
[----:B------:R-:W-:-:S11]  /*0b60*/  DADD R12, RZ, R16 ;  /* 0x00000000ff0c7229 */ /* 0x000fd60000000010 */
.L_x_11605:
[----:B------:R-:W-:Y:S05]  /*0b70*/  BSYNC B0 ;  /* 0x0000000000007941 */ /* 0x000fea0003800000 */
.L_x_11604:
[----:B------:R-:W-:Y:S01]  /*0b80*/  SHFL.DOWN PT, R15, R13, 0x10, 0x1f ;  /* 0x0a001f000d0f7f89 */ /* 0x000fe200000e0000 */
[----:B------:R-:W-:Y:S01]  /*0b90*/  @!P1 SHF.R.S32.HI R0, RZ, 0x5, R0 ;  /* 0x00000005ff009819 */ /* 0x000fe20000011400 */
[----:B------:R-:W-:Y:S02]  /*0ba0*/  BSSY B0, `(.L_x_11608) ;  /* 0x0000031000007945 */ /* 0x000fe40003800000 */
[----:B------:R-:W1:Y:S01]  /*0bb0*/  SHFL.DOWN PT, R14, R12, 0x10, 0x1f ;  /* 0x0a001f000c0e7f89 */ /* 0x000e6200000e0000 */
[----:B------:R-:W-:Y:S01]  /*0bc0*/  @!P1 LEA R11, R0, UR4, 0x3 ;  /* 0x00000004000b9c11 */ /* 0x000fe2000f8e18ff */
        /* <DEDUP_REMOVED lines=21> */
[----:B-1----:R-:W0:Y:S04]  /*0d20*/  SHFL.DOWN PT, R19, R17, 0x10, 0x1f ;  /* 0x0a001f0011137f89 */ /* 0x002e2800000e0000 */
        /* <DEDUP_REMOVED lines=21> */
.L_x_11634:
[----:B---3--:R-:W-:Y:S01]  /*0e80*/  MOV R10, R15 ;  /* 0x0000000f000a7202 */ /* 0x008fe20000000f00 */
[----:B-1----:R-:W-:-:S06]  /*0e90*/  IMAD.MOV.U32 R11, RZ, RZ, R0 ;  /* 0x000000ffff0b7224 */ /* 0x002fcc00078e0000 */
[----:B0-----:R-:W-:-:S11]  /*0ea0*/  DADD R16, R16, R10 ;  /* 0x0000000010107229 */ /* 0x001fd6000000000a */
.L_x_11609:
[----:B------:R-:W-:Y:S05]  /*0eb0*/  BSYNC B0 ;  /* 0x0000000000007941 */ /* 0x000fea0003800000 */
.L_x_11608:
[----:B-1----:R-:W-:Y:S01]  /*0ec0*/  @!P4 STS.64 [UR4], R16 ;  /* 0x00000010ff00c988 */ /* 0x002fe20008000a04 */
[----:B------:R-:W-:Y:S05]  /*0ed0*/  WARPSYNC.ALL ;  /* 0x0000000000007948 */ /* 0x000fea0003800000 */
[----:B------:R-:W-:Y:S06]  /*0ee0*/  BAR.SYNC.DEFER_BLOCKING 0x0 ;  /* 0x0000000000007b1d */ /* 0x000fec0000010000 */
[----:B0-----:R-:W0:Y:S02]  /*0ef0*/  LDS.64 R10, [UR4] ;  /* 0x00000004ff0a7984 */ /* 0x001e240008000a00 */
[----:B0-----:R-:W-:Y:S01]  /*0f00*/  ISETP.GT.AND P1, PT, R11, 0xfffff, PT ;  /* 0x000fffff0b00780c */ /* 0x001fe20003f24270 */
[----:B------:R-:W-:-:S02]  /*0f10*/  IMAD.MOV.U32 R12, RZ, RZ, R10 ;  /* 0x000000ffff0c7224 */ /* 0x000fc400078e000a */
[----:B------:R-:W-:-:S10]  /*0f20*/  IMAD.MOV.U32 R13, RZ, RZ, R11 ;  /* 0x000000ffff0d7224 */ /* 0x000fd400078e000b */
[----:B------:R-:W-:-:S10]  /*0f30*/  @!P1 DMUL R12, R12, 1.80143985094819840000e+16 ;  /* 0x435000000c0c9828 */ /* 0x000fd40000000000 */
[----:B------:R-:W-:Y:S02]  /*0f40*/  @!P1 MOV R11, R13 ;  /* 0x0000000d000b9202 */ /* 0x000fe40000000f00 */
[----:B------:R-:W-:-:S03]  /*0f50*/  @!P1 MOV R10, R12 ;  /* 0x0000000c000a9202 */ /* 0x000fc60000000f00 */
        /* <DEDUP_REMOVED lines=12> */
.L_x_11611:
[----:B------:R-:W-:Y:S01]  /*1020*/  LOP3.LUT R12, R11, 0x800fffff, RZ, 0xc0, !PT ;  /* 0x800fffff0b0c7812 */ /* 0x000fe200078ec0ff */
[----:B------:R-:W-:Y:S01]  /*1030*/  IMAD.MOV.U32 R14, RZ, RZ, RZ ;  /* 0x000000ffff0e7224 */ /* 0x000fe200078e00ff */
[----:B------:R-:W-:Y:S01]  /*1040*/  MOV R23, 0x3ed0ee25 ;  /* 0x3ed0ee2500177802 */ /* 0x000fe20000000f00 */
[----:B------:R-:W-:Y:S01]  /*1050*/  IMAD.MOV.U32 R22, RZ, RZ, -0x748574fc ;  /* 0x8b7a8b04ff167424 */ /* 0x000fe200078e00ff */
[----:B------:R-:W-:Y:S01]  /*1060*/  LOP3.LUT R13, R12, 0x3ff00000, RZ, 0xfc, !PT ;  /* 0x3ff000000c0d7812 */ /* 0x000fe200078efcff */
[----:B------:R-:W-:Y:S01]  /*1070*/  IMAD.MOV.U32 R12, RZ, RZ, R10 ;  /* 0x000000ffff0c7224 */ /* 0x000fe200078e000a */
[----:B------:R-:W-:Y:S01]  /*1080*/  UMOV UR4, 0x3ae80f1e ;  /* 0x3ae80f1e00047882 */ /* 0x000fe20000000000 */
[----:B------:R-:W-:Y:S01]  /*1090*/  UMOV UR5, 0x3eb1380b ;  /* 0x3eb1380b00057882 */ /* 0x000fe20000000000 */
[----:B------:R-:W-:Y:S01]  /*10a0*/  ISETP.GE.AND P1, PT, R13, 0x3ff6a09f, PT ;  /* 0x3ff6a09f0d00780c */ /* 0x000fe20003f26270 */
[----:B------:R-:W-:Y:S01]  /*10b0*/  IMAD.MOV.U32 R25, RZ, RZ, 0x43300000 ;  /* 0x43300000ff197424 */ /* 0x000fe200078e00ff */
[----:B------:R-:W-:Y:S01]  /*10c0*/  LEA.HI R0, R11, R0, RZ, 0xc ;  /* 0x000000000b007211 */ /* 0x000fe200078f60ff */
[----:B------:R-:W-:Y:S01]  /*10d0*/  UMOV UR10, 0x80000000 ;  /* 0x80000000000a7882 */ /* 0x000fe20000000000 */
[----:B------:R-:W-:-:S09]  /*10e0*/  UMOV UR11, 0x43300000 ;  /* 0x43300000000b7882 */ /* 0x000fd20000000000 */
[----:B------:R-:W-:Y:S01]  /*10f0*/  @P1 IADD3 R15, R13, -0x100000, RZ ;  /* 0xfff000000d0f1810 */ /* 0x000fe20007ffe0ff */
[----:B------:R-:W-:-:S04]  /*1100*/  @P1 VIADD R0, R0, 0x1 ;  /* 0x0000000100001836 */ /* 0x000fc80000000000 */
        /* <DEDUP_REMOVED lines=47> */
.L_x_11612:
[----:B------:R-:W-:Y:S05]  /*1400*/  @P0 EXIT ;  /* 0x000000000000094d */ /* 0x000fea0003800000 */
[----:B--2---:R-:W-:Y:S01]  /*1410*/  DADD R6, R6, -R8 ;  /* 0x0000000006067229 */ /* 0x004fe20000000808 */
[----:B------:R-:W-:Y:S01]  /*1420*/  ULDC.64 UR4, c[0x0][0x210] ;  /* 0x0000840000047ab9 */ /* 0x000fe20000000a00 */
[----:B------:R-:W-:-:S04]  /*1430*/  IMAD.WIDE.U32 R8, R4, UR7, R2 ;  /* 0x0000000704087c25 */ /* 0x000fc8000f8e0002 */
[----:B------:R-:W-:Y:S01]  /*1440*/  IMAD R5, R5, UR7, R9 ;  /* 0x0000000705057c24 */ /* 0x000fe2000f8e0209 */
[----:B------:R-:W-:Y:S01]  /*1450*/  LEA R2, P0, R8, UR4, 0x3 ;  /* 0x0000000408027c11 */ /* 0x000fe2000f8018ff */
[----:B------:R-:W-:-:S03]  /*1460*/  DADD R12, R6, -R12 ;  /* 0x00000000060c7229 */ /* 0x000fc6000000080c */
[----:B------:R-:W-:-:S05]  /*1470*/  LEA.HI.X R3, R8, UR5, R5, 0x3, P0 ;  /* 0x0000000508037c11 */ /* 0x000fca00080f1c05 */
[----:B------:R-:W-:Y:S01]  /*1480*/  STG.E.64 desc[UR8][R2.64], R12 ;  /* 0x0000000c02007986 */ /* 0x000fe2000c101b08 */
[----:B------:R-:W-:Y:S05]  /*1490*/  EXIT ;  /* 0x000000000000794d */ /* 0x000fea0003800000 */
.L_x_11603:
[----:B-1----:R-:W-:Y:S01]  /*14a0*/  IMAD.MOV.U32 R14, RZ, RZ, R9 ;  /* 0x000000ffff0e7224 */ /* 0x002fe200078e0009 */
[----:B------:R-:W-:Y:S01]  /*14b0*/  MOV R13, 0x10 ;  /* 0x00000010000d7802 */ /* 0x000fe20000000f00 */
[----:B------:R-:W-:Y:S02]  /*14c0*/  IMAD.MOV.U32 R12, RZ, RZ, 0x1f ;  /* 0x0000001fff0c7424 */ /* 0x000fe400078e00ff */
[----:B------:R-:W-:-:S07]  /*14d0*/  IMAD.MOV.U32 R11, RZ, RZ, -0x1 ;  /* 0xffffffffff0b7424 */ /* 0x000fce00078e00ff */
[----:B------:R-:W-:Y:S05]  /*14e0*/  WARPSYNC.COLLECTIVE R11, `(.L_x_11613) ;  /* 0x000000000b087348 */ /* 0x000fea0003c00000 */
[----:B------:R0:W1:Y:S02]  /*14f0*/  SHFL.DOWN P5, R15, R14, R13, R12 ;  /* 0x0800000d0e0f7389 */ /* 0x00006400000a000c */
[----:B01----:R-:W-:Y:S01]  /*1500*/  ENDCOLLECTIVE ;  /* 0x000000000000791b */ /* 0x003fe20003800000 */
.L_x_11613:
[----:B------:R-:W-:Y:S01]  /*1510*/  MOV R14, R8 ;  /* 0x00000008000e7202 */ /* 0x000fe20000000f00 */
[----:B------:R-:W-:-:S07]  /*1520*/  IMAD.MOV.U32 R17, RZ, RZ, R15 ;  /* 0x000000ffff117224 */ /* 0x000fce00078e000f */
[----:B------:R-:W-:Y:S05]  /*1530*/  WARPSYNC.COLLECTIVE R11, `(.L_x_11614) ;  /* 0x000000000b087348 */ /* 0x000fea0003c00000 */
[----:B------:R0:W1:Y:S02]  /*1540*/  SHFL.DOWN P5, R15, R14, R13, R12 ;  /* 0x0800000d0e0f7389 */ /* 0x00006400000a000c */
[----:B01----:R-:W-:Y:S01]  /*1550*/  ENDCOLLECTIVE ;  /* 0x000000000000791b */ /* 0x003fe20003800000 */
.L_x_11614:
        /* <DEDUP_REMOVED lines=11> */
.L_x_11615:
[----:B------:R-:W-:Y:S02]  /*1610*/  IMAD.MOV.U32 R14, RZ, RZ, R19 ;  /* 0x000000ffff0e7224 */ /* 0x000fe400078e0013 */
[----:B------:R-:W-:-:S07]  /*1620*/  IMAD.MOV.U32 R9, RZ, RZ, R15 ;  /* 0x000000ffff097224 */ /* 0x000fce00078e000f */
[----:B------:R-:W-:Y:S05]  /*1630*/  WARPSYNC.COLLECTIVE R11, `(.L_x_11616) ;  /* 0x000000000b087348 */ /* 0x000fea0003c00000 */
[----:B------:R0:W1:Y:S02]  /*1640*/  SHFL.DOWN P5, R15, R14, R13, R12 ;  /* 0x0800000d0e0f7389 */ /* 0x00006400000a000c */
[----:B01----:R-:W-:Y:S01]  /*1650*/  ENDCOLLECTIVE ;  /* 0x000000000000791b */ /* 0x003fe20003800000 */
.L_x_11616:
[----:B------:R-:W-:Y:S02]  /*1660*/  IMAD.MOV.U32 R12, RZ, RZ, R19 ;  /* 0x000000ffff0c7224 */ /* 0x000fe400078e0013 */
[----:B------:R-:W-:Y:S01]  /*1670*/  IMAD.MOV.U32 R13, RZ, RZ, R18 ;  /* 0x000000ffff0d7224 */ /* 0x000fe200078e0012 */
[----:B------:R-:W-:-:S06]  /*1680*/  MOV R8, R15 ;  /* 0x0000000f00087202 */ /* 0x000fcc0000000f00 */
        /* <DEDUP_REMOVED lines=9> */
.L_x_11617:
[----:B------:R-:W-:Y:S02]  /*1720*/  IMAD.MOV.U32 R14, RZ, RZ, R17 ;  /* 0x000000ffff0e7224 */ /* 0x000fe400078e0011 */
[----:B------:R-:W-:-:S07]  /*1730*/  IMAD.MOV.U32 R9, RZ, RZ, R15 ;  /* 0x000000ffff097224 */ /* 0x000fce00078e000f */
[----:B------:R-:W-:Y:S05]  /*1740*/  WARPSYNC.COLLECTIVE R11, `(.L_x_11618) ;  /* 0x000000000b087348 */ /* 0x000fea0003c00000 */
[----:B------:R0:W1:Y:S02]  /*1750*/  SHFL.DOWN P5, R15, R14, R13, R12 ;  /* 0x0800000d0e0f7389 */ /* 0x00006400000a000c */
[----:B01----:R-:W-:Y:S01]  /*1760*/  ENDCOLLECTIVE ;  /* 0x000000000000791b */ /* 0x003fe20003800000 */
.L_x_11618:
        /* <DEDUP_REMOVED lines=12> */
.L_x_11619:
[----:B------:R-:W-:Y:S02]  /*1830*/  IMAD.MOV.U32 R14, RZ, RZ, R19 ;  /* 0x000000ffff0e7224 */ /* 0x000fe400078e0013 */
[----:B------:R-:W-:-:S07]  /*1840*/  IMAD.MOV.U32 R9, RZ, RZ, R15 ;  /* 0x000000ffff097224 */ /* 0x000fce00078e000f */
[----:B------:R-:W-:Y:S05]  /*1850*/  WARPSYNC.COLLECTIVE R11, `(.L_x_11620) ;  /* 0x000000000b087348 */ /* 0x000fea0003c00000 */
[----:B------:R0:W1:Y:S02]  /*1860*/  SHFL.DOWN P5, R15, R14, R13, R12 ;  /* 0x0800000d0e0f7389 */ /* 0x00006400000a000c */
[----:B01----:R-:W-:Y:S01]  /*1870*/  ENDCOLLECTIVE ;  /* 0x000000000000791b */ /* 0x003fe20003800000 */
.L_x_11620:
        /* <DEDUP_REMOVED lines=12> */
.L_x_11621:
[----:B------:R-:W-:Y:S02]  /*1940*/  IMAD.MOV.U32 R14, RZ, RZ, R17 ;  /* 0x000000ffff0e7224 */ /* 0x000fe400078e0011 */
[----:B------:R-:W-:-:S07]  /*1950*/  IMAD.MOV.U32 R9, RZ, RZ, R15 ;  /* 0x000000ffff097224 */ /* 0x000fce00078e000f */
[----:B------:R-:W-:Y:S05]  /*1960*/  WARPSYNC.COLLECTIVE R11, `(.L_x_11622) ;  /* 0x000000000b087348 */ /* 0x000fea0003c00000 */
[----:B------:R0:W1:Y:S02]  /*1970*/  SHFL.DOWN P5, R15, R14, R13, R12 ;  /* 0x0800000d0e0f7389 */ /* 0x00006400000a000c */
[----:B01----:R-:W-:Y:S01]  /*1980*/  ENDCOLLECTIVE ;  /* 0x000000000000791b */ /* 0x003fe20003800000 */
.L_x_11622:
[----:B------:R-:W-:Y:S01]  /*1990*/  MOV R8, R15 ;  /* 0x0000000f00087202 */ /* 0x000fe20000000f00 */
[----:B------:R-:W-:Y:S06]  /*19a0*/  BRA `(.L_x_11623) ;  /* 0xffffffec00447947 */ /* 0x000fec000383ffff */
.L_x_11610:
[----:B-1----:R-:W-:Y:S01]  /*19b0*/  IMAD.MOV.U32 R14, RZ, RZ, R17 ;  /* 0x000000ffff0e7224 */ /* 0x002fe200078e0011 */
[----:B0-----:R-:W-:Y:S01]  /*19c0*/  MOV R11, 0xffffffff ;  /* 0xffffffff000b7802 */ /* 0x001fe20000000f00 */
[----:B------:R-:W-:Y:S02]  /*19d0*/  IMAD.MOV.U32 R13, RZ, RZ, 0x10 ;  /* 0x00000010ff0d7424 */ /* 0x000fe400078e00ff */
[----:B------:R-:W-:-:S07]  /*19e0*/  IMAD.MOV.U32 R12, RZ, RZ, 0x1f ;  /* 0x0000001fff0c7424 */ /* 0x000fce00078e00ff */
[----:B--2---:R-:W-:Y:S05]  /*19f0*/  WARPSYNC.COLLECTIVE R11, `(.L_x_11624) ;  /* 0x000000000b087348 */ /* 0x004fea0003c00000 */
[----:B------:R0:W1:Y:S02]  /*1a00*/  SHFL.DOWN P5, R15, R14, R13, R12 ;  /* 0x0800000d0e0f7389 */ /* 0x00006400000a000c */
[----:B012---:R-:W-:Y:S01]  /*1a10*/  ENDCOLLECTIVE ;  /* 0x000000000000791b */ /* 0x007fe20003800000 */
.L_x_11624:
[----:B------:R-:W-:Y:S02]  /*1a20*/  IMAD.MOV.U32 R14, RZ, RZ, R16 ;  /* 0x000000ffff0e7224 */ /* 0x000fe400078e0010 */
[----:B------:R-:W-:-:S07]  /*1a30*/  IMAD.MOV.U32 R19, RZ, RZ, R15 ;  /* 0x000000ffff137224 */ /* 0x000fce00078e000f */
[----:B------:R-:W-:Y:S05]  /*1a40*/  WARPSYNC.COLLECTIVE R11, `(.L_x_11625) ;  /* 0x000000000b087348 */ /* 0x000fea0003c00000 */
[----:B------:R0:W1:Y:S02]  /*1a50*/  SHFL.DOWN P5, R15, R14, R13, R12 ;  /* 0x0800000d0e0f7389 */ /* 0x00006400000a000c */
[----:B01----:R-:W-:Y:S01]  /*1a60*/  ENDCOLLECTIVE ;  /* 0x000000000000791b */ /* 0x003fe20003800000 */
.L_x_11625:
[----:B------:R-:W-:Y:S02]  /*1a70*/  IMAD.MOV.U32 R13, RZ, RZ, 0x8 ;  /* 0x00000008ff0d7424 */ /* 0x000fe400078e00ff */
[----:B------:R-:W-:-:S06]  /*1a80*/  IMAD.MOV.U32 R18, RZ, RZ, R15 ;  /* 0x000000ffff127224 */ /* 0x000fcc00078e000f */
[----:B------:R-:W-:-:S10]  /*1a90*/  DADD R18, R16, R18 ;  /* 0x0000000010127229 */ /* 0x000fd40000000012 */
[----:B------:R-:W-:-:S07]  /*1aa0*/  MOV R14, R19 ;  /* 0x00000013000e7202 */ /* 0x000fce0000000f00 */
[----:B------:R-:W-:Y:S05]  /*1ab0*/  WARPSYNC.COLLECTIVE R11, `(.L_x_11626) ;  /* 0x000000000b087348 */ /* 0x000fea0003c00000 */
[----:B------:R0:W1:Y:S02]  /*1ac0*/  SHFL.DOWN P5, R15, R14, R13, R12 ;  /* 0x0800000d0e0f7389 */ /* 0x00006400000a000c */
[----:B01----:R-:W-:Y:S01]  /*1ad0*/  ENDCOLLECTIVE ;  /* 0x000000000000791b */ /* 0x003fe20003800000 */
.L_x_11626:
[----:B------:R-:W-:Y:S02]  /*1ae0*/  IMAD.MOV.U32 R14, RZ, RZ, R18 ;  /* 0x000000ffff0e7224 */ /* 0x000fe400078e0012 */
[----:B------:R-:W-:-:S07]  /*1af0*/  IMAD.MOV.U32 R21, RZ, RZ, R15 ;  /* 0x000000ffff157224 */ /* 0x000fce00078e000f */
[----:B------:R-:W-:Y:S05]  /*1b00*/  WARPSYNC.COLLECTIVE R11, `(.L_x_11627) ;  /* 0x000000000b087348 */ /* 0x000fea0003c00000 */
[----:B------:R0:W1:Y:S02]  /*1b10*/  SHFL.DOWN P5, R15, R14, R13, R12 ;  /* 0x0800000d0e0f7389 */ /* 0x00006400000a000c */
[----:B01----:R-:W-:Y:S01]  /*1b20*/  ENDCOLLECTIVE ;  /* 0x000000000000791b */ /* 0x003fe20003800000 */
.L_x_11627:
[----:B------:R-:W-:Y:S01]  /*1b30*/  IMAD.MOV.U32 R13, RZ, RZ, 0x4 ;  /* 0x00000004ff0d7424 */ /* 0x000fe200078e00ff */
[----:B------:R-:W-:-:S06]  /*1b40*/  MOV R20, R15 ;  /* 0x0000000f00147202 */ /* 0x000fcc0000000f00 */
[----:B------:R-:W-:-:S10]  /*1b50*/  DADD R20, R18, R20 ;  /* 0x0000000012147229 */ /* 0x000fd40000000014 */
[----:B------:R-:W-:-:S07]  /*1b60*/  IMAD.MOV.U32 R14, RZ, RZ, R21 ;  /* 0x000000ffff0e7224 */ /* 0x000fce00078e0015 */
[----:B------:R-:W-:Y:S05]  /*1b70*/  WARPSYNC.COLLECTIVE R11, `(.L_x_11628) ;  /* 0x000000000b087348 */ /* 0x000fea0003c00000 */
[----:B------:R0:W1:Y:S02]  /*1b80*/  SHFL.DOWN P5, R15, R14, R13, R12 ;  /* 0x0800000d0e0f7389 */ /* 0x00006400000a000c */
[----:B01----:R-:W-:Y:S01]  /*1b90*/  ENDCOLLECTIVE ;  /* 0x000000000000791b */ /* 0x003fe20003800000 */
.L_x_11628:
[----:B------:R-:W-:Y:S01]  /*1ba0*/  MOV R14, R20 ;  /* 0x00000014000e7202 */ /* 0x000fe20000000f00 */
[----:B------:R-:W-:-:S07]  /*1bb0*/  IMAD.MOV.U32 R23, RZ, RZ, R15 ;  /* 0x000000ffff177224 */ /* 0x000fce00078e000f */
[----:B------:R-:W-:Y:S05]  /*1bc0*/  WARPSYNC.COLLECTIVE R11, `(.L_x_11629) ;  /* 0x000000000b087348 */ /* 0x000fea0003c00000 */
[----:B------:R0:W1:Y:S02]  /*1bd0*/  SHFL.DOWN P5, R15, R14, R13, R12 ;  /* 0x0800000d0e0f7389 */ /* 0x00006400000a000c */
[----:B01----:R-:W-:Y:S01]  /*1be0*/  ENDCOLLECTIVE ;  /* 0x000000000000791b */ /* 0x003fe20003800000 */
.L_x_11629:
[----:B------:R-:W-:Y:S02]  /*1bf0*/  IMAD.MOV.U32 R13, RZ, RZ, 0x2 ;  /* 0x00000002ff0d7424 */ /* 0x000fe400078e00ff */
[----:B------:R-:W-:-:S06]  /*1c00*/  IMAD.MOV.U32 R22, RZ, RZ, R15 ;  /* 0x000000ffff167224 */ /* 0x000fcc00078e000f */
[----:B------:R-:W-:-:S10]  /*1c10*/  DADD R22, R20, R22 ;  /* 0x0000000014167229 */ /* 0x000fd40000000016 */
[----:B------:R-:W-:-:S07]  /*1c20*/  IMAD.MOV.U32 R14, RZ, RZ, R23 ;  /* 0x000000ffff0e7224 */ /* 0x000fce00078e0017 */
[----:B------:R-:W-:Y:S05]  /*1c30*/  WARPSYNC.COLLECTIVE R11, `(.L_x_11630) ;  /* 0x000000000b087348 */ /* 0x000fea0003c00000 */
[----:B------:R0:W1:Y:S02]  /*1c40*/  SHFL.DOWN P5, R15, R14, R13, R12 ;  /* 0x0800000d0e0f7389 */ /* 0x00006400000a000c */
[----:B01----:R-:W-:Y:S01]  /*1c50*/  ENDCOLLECTIVE ;  /* 0x000000000000791b */ /* 0x003fe20003800000 */
.L_x_11630:
[----:B------:R-:W-:Y:S01]  /*1c60*/  IMAD.MOV.U32 R14, RZ, RZ, R22 ;  /* 0x000000ffff0e7224 */ /* 0x000fe200078e0016 */
[----:B------:R-:W-:-:S07]  /*1c70*/  MOV R17, R15 ;  /* 0x0000000f00117202 */ /* 0x000fce0000000f00 */
[----:B------:R-:W-:Y:S05]  /*1c80*/  WARPSYNC.COLLECTIVE R11, `(.L_x_11631) ;  /* 0x000000000b087348 */ /* 0x000fea0003c00000 */
[----:B------:R0:W1:Y:S02]  /*1c90*/  SHFL.DOWN P5, R15, R14, R13, R12 ;  /* 0x0800000d0e0f7389 */ /* 0x00006400000a000c */
[----:B01----:R-:W-:Y:S01]  /*1ca0*/  ENDCOLLECTIVE ;  /* 0x000000000000791b */ /* 0x003fe20003800000 */
.L_x_11631:
[----:B------:R-:W-:Y:S01]  /*1cb0*/  MOV R13, 0x1 ;  /* 0x00000001000d7802 */ /* 0x000fe20000000f00 */
[----:B------:R-:W-:-:S06]  /*1cc0*/  IMAD.MOV.U32 R16, RZ, RZ, R15 ;  /* 0x000000ffff107224 */ /* 0x000fcc00078e000f */
[----:B------:R-:W-:-:S10]  /*1cd0*/  DADD R16, R22, R16 ;  /* 0x0000000016107229 */ /* 0x000fd40000000010 */
[----:B------:R-:W-:-:S07]  /*1ce0*/  IMAD.MOV.U32 R14, RZ, RZ, R17 ;  /* 0x000000ffff0e7224 */ /* 0x000fce00078e0011 */
[----:B------:R-:W-:Y:S05]  /*1cf0*/  WARPSYNC.COLLECTIVE R11, `(.L_x_11632) ;  /* 0x000000000b087348 */ /* 0x000fea0003c00000 */
[----:B------:R0:W1:Y:S02]  /*1d00*/  SHFL.DOWN P5, R15, R14, R13, R12 ;  /* 0x0800000d0e0f7389 */ /* 0x00006400000a000c */
[----:B01----:R-:W-:Y:S01]  /*1d10*/  ENDCOLLECTIVE ;  /* 0x000000000000791b */ /* 0x003fe20003800000 */
.L_x_11632:
[----:B------:R-:W-:Y:S02]  /*1d20*/  IMAD.MOV.U32 R14, RZ, RZ, R16 ;  /* 0x000000ffff0e7224 */ /* 0x000fe400078e0010 */
[----:B------:R-:W-:-:S07]  /*1d30*/  IMAD.MOV.U32 R0, RZ, RZ, R15 ;  /* 0x000000ffff007224 */ /* 0x000fce00078e000f */
[----:B------:R-:W-:Y:S05]  /*1d40*/  WARPSYNC.COLLECTIVE R11, `(.L_x_11633) ;  /* 0x000000000b087348 */ /* 0x000fea0003c00000 */
[----:B------:R0:W1:Y:S02]  /*1d50*/  SHFL.DOWN P5, R15, R14, R13, R12 ;  /* 0x0800000d0e0f7389 */ /* 0x00006400000a000c */
[----:B01----:R-:W-:Y:S01]  /*1d60*/  ENDCOLLECTIVE ;  /* 0x000000000000791b */ /* 0x003fe20003800000 */
.L_x_11633:
[----:B------:R-:W-:Y:S05]  /*1d70*/  BRA `(.L_x_11634) ;  /* 0xfffffff000407947 */ /* 0x000fea000383ffff */
.L_x_11635:
        /* <DEDUP_REMOVED lines=16> */
.L_x_12216:


//--------------------- .nv.shared._ZN43_GLOBAL__N__9ae7fba5_10_SoftMax_cu_9f978f6321softmax_warp_backwardIN3c108BFloat16ES2_fLi10ELb0ELb1EEEvPT0_PKT_S7_iiiPKb --------------------------
	.section	.nv.shared._ZN43_GLOBAL__N__9ae7fba5_10_SoftMax_cu_9f978f6321softmax_warp_backwardIN3c108BFloat16ES2_fLi10ELb0ELb1EEEvPT0_PKT_S7_iiiPKb,"aw",@nobits
	.sectionflags	@""
	.align	16
	.zero		1024


//--------------------- .nv.shared.reserved.0     --------------------------
	.section	.nv.shared.reserved.0,"aw",@nobits
	.weak		__nv_reservedSMEM_offset_0_alias
	.size		__nv_reservedSMEM_offset_0_alias, 0, 0
	.other		__nv_reservedSMEM_offset_0_alias,@"STO_CUDA_RESERVED_SHARED STV_DEFAULT"
__nv_reservedSMEM_offset_0_alias:
	.zero		0


//--------------------- .nv.global                --------------------------
	.section	.nv.global,"aw",@nobits
.nv.global:
	.type		_ZN41_INTERNAL_9ae7fba5_10_SoftMax_cu_9f978f634cuda3std3__48in_placeE,@object
	.size		_ZN41_INTERNAL_9ae7fba5_10_SoftMax_cu_9f978f634cuda3std3__48in_placeE,(_ZN41_INTERNAL_9ae7fba5_10_SoftMax_cu_9f978f634cuda3std6ranges3__45__cpo8distanceE - _ZN41_INTERNAL_9ae7fba5_10_SoftMax_cu_9f978f634cuda3std3__48in_placeE)
_ZN41_INTERNAL_9ae7fba5_10_SoftMax_cu_9f978f634cuda3std3__48in_placeE:
	.zero		1
	.type		_ZN41_INTERNAL_9ae7fba5_10_SoftMax_cu_9f978f634cuda3std6ranges3__45__cpo8distanceE,@object
	.size		_ZN41_INTERNAL_9ae7fba5_10_SoftMax_cu_9f978f634cuda3std6ranges3__45__cpo8distanceE,(_ZN41_INTERNAL_9ae7fba5_10_SoftMax_cu_9f978f634cuda3std3__45__cpo6cbeginE - _ZN41_INTERNAL_9ae7fba5_10_SoftMax_cu_9f978f634cuda3std6ranges3__45__cpo8distanceE)
_ZN41_INTERNAL_9ae7fba5_10_SoftMax_cu_9f978f634cuda3std6ranges3__45__cpo8distanceE:
	.zero		1
	.type		_ZN41_INTERNAL_9ae7fba5_10_SoftMax_cu_9f978f634cuda3std3__45__cpo6cbeginE,@object
	.size		_ZN41_INTERNAL_9ae7fba5_10_SoftMax_cu_9f978f634cuda3std3__45__cpo6cbeginE,(_ZN41_INTERNAL_9ae7fba5_10_SoftMax_cu_9f978f634cuda3std6ranges3__45__cpo7advanceE - _ZN41_INTERNAL_9ae7fba5_10_SoftMax_cu_9f978f634cuda3std3__45__cpo6cbeginE)
_ZN41_INTERNAL_9ae7fba5_10_SoftMax_cu_9f978f634cuda3std3__45__cpo6cbeginE:
	.zero		1
	.type		_ZN41_INTERNAL_9ae7fba5_10_SoftMax_cu_9f978f634cuda3std6ranges3__45__cpo7advanceE,@object
	.size		_ZN41_INTERNAL_9ae7fba5_10_SoftMax_cu_9f978f634cuda3std6ranges3__45__cpo7advanceE,(_ZN41_INTERNAL_9ae7fba5_10_SoftMax_cu_9f978f634cuda3std3__45__cpo7crbeginE - _ZN41_INTERNAL_9ae7fba5_10_SoftMax_cu_9f978f634cuda3std6ranges3__45__cpo7advanceE)
_ZN41_INTERNAL_9ae7fba5_10_SoftMax_cu_9f978f634cuda3std6ranges3__45__cpo7advanceE:
	.zero		1
	.type		_ZN41_INTERNAL_9ae7fba5_10_SoftMax_cu_9f978f634cuda3std3__45__cpo7crbeginE,@object
	.size		_ZN41_INTERNAL_9ae7fba5_10_SoftMax_cu_9f978f634cuda3std3__45__cpo7crbeginE,(_ZN41_INTERNAL_9ae7fba5_10_SoftMax_cu_9f978f634cuda3std6ranges3__45__cpo4dataE - _ZN41_INTERNAL_9ae7fba5_10_SoftMax_cu_9f978f634cuda3std3__45__cpo7crbeginE)
_ZN41_INTERNAL_9ae7fba5_10_SoftMax_cu_9f978f634cuda3std3__45__cpo7crbeginE:
	.zero		1
	.type		_ZN41_INTERNAL_9ae7fba5_10_SoftMax_cu_9f978f634cuda3std6ranges3__45__cpo4dataE,@object
	.size		_ZN41_INTERNAL_9ae7fba5_10_SoftMax_cu_9f978f634cuda3std6ranges3__45__cpo4dataE,(_ZN41_INTERNAL_9ae7fba5_10_SoftMax_cu_9f978f634cuda3std6ranges3__45__cpo5beginE - _ZN41_INTERNAL_9ae7fba5_10_SoftMax_cu_9f978f634cuda3std6ranges3__45__cpo4dataE)
_ZN41_INTERNAL_9ae7fba5_10_SoftMax_cu_9f978f634cuda3std6ranges3__45__cpo4dataE:
	.zero		1
	.type		_ZN41_INTERNAL_9ae7fba5_10_SoftMax_cu_9f978f634cuda3std6ranges3__45__cpo5beginE,@object
	.size		_ZN41_INTERNAL_9ae7fba5_10_SoftMax_cu_9f978f634cuda3std6ranges3__45__cpo5beginE,(_ZN41_INTERNAL_9ae7fba5_10_SoftMax_cu_9f978f634cuda3std3__443_GLOBAL__N__9ae7fba5_10_SoftMax_cu_9f978f636ignoreE - _ZN41_INTERNAL_9ae7fba5_10_SoftMax_cu_9f978f634cuda3std6ranges3__45__cpo5beginE)
_ZN41_INTERNAL_9ae7fba5_10_SoftMax_cu_9f978f634cuda3std6ranges3__45__cpo5beginE:
	.zero		1
	.type		_ZN41_INTERNAL_9ae7fba5_10_SoftMax_cu_9f978f634cuda3std3__443_GLOBAL__N__9ae7fba5_10_SoftMax_cu_9f978f636ignoreE,@object
	.size		_ZN41_INTERNAL_9ae7fba5_10_SoftMax_cu_9f978f634cuda3std3__443_GLOBAL__N__9ae7fba5_10_SoftMax_cu_9f978f636ignoreE,(_ZN41_INTERNAL_9ae7fba5_10_SoftMax_cu_9f978f634cuda3std6ranges3__45__cpo4sizeE - _ZN41_INTERNAL_9ae7fba5_10_SoftMax_cu_9f978f634cuda3std3__443_GLOBAL__N__9ae7fba5_10_SoftMax_cu_9f978f636ignoreE)
_ZN41_INTERNAL_9ae7fba5_10_SoftMax_cu_9f978f634cuda3std3__443_GLOBAL__N__9ae7fba5_10_SoftMax_cu_9f978f636ignoreE:
	.zero		1
	.type		_ZN41_INTERNAL_9ae7fba5_10_SoftMax_cu_9f978f634cuda3std6ranges3__45__cpo4sizeE,@object
	.size		_ZN41_INTERNAL_9ae7fba5_10_SoftMax_cu_9f978f634cuda3std6ranges3__45__cpo4sizeE,(_ZN41_INTERNAL_9ae7fba5_10_SoftMax_cu_9f978f634cuda3std3__45__cpo5beginE - _ZN41_INTERNAL_9ae7fba5_10_SoftMax_cu_9f978f634cuda3std6ranges3__45__cpo4sizeE)
_ZN41_INTERNAL_9ae7fba5_10_SoftMax_cu_9f978f634cuda3std6ranges3__45__cpo4sizeE:
	.zero		1
	.type		_ZN41_INTERNAL_9ae7fba5_10_SoftMax_cu_9f978f634cuda3std3__45__cpo5beginE,@object
	.size		_ZN41_INTERNAL_9ae7fba5_10_SoftMax_cu_9f978f634cuda3std3__45__cpo5beginE,(_ZN41_INTERNAL_9ae7fba5_10_SoftMax_cu_9f978f634cuda3std6ranges3__45__cpo6cbeginE - _ZN41_INTERNAL_9ae7fba5_10_SoftMax_cu_9f978f634cuda3std3__45__cpo5beginE)
_ZN41_INTERNAL_9ae7fba5_10_SoftMax_cu_9f978f634cuda3std3__45__cpo5beginE:
	.zero		1
	.type		_ZN41_INTERNAL_9ae7fba5_10_SoftMax_cu_9f978f634cuda3std6ranges3__45__cpo6cbeginE,@object
	.size		_ZN41_INTERNAL_9ae7fba5_10_SoftMax_cu_9f978f634cuda3std6ranges3__45__cpo6cbeginE,(_ZN41_INTERNAL_9ae7fba5_10_SoftMax_cu_9f978f634cuda3std3__45__cpo6rbeginE - _ZN41_INTERNAL_9ae7fba5_10_SoftMax_cu_9f978f634cuda3std6ranges3__45__cpo6cbeginE)
_ZN41_INTERNAL_9ae7fba5_10_SoftMax_cu_9f978f634cuda3std6ranges3__45__cpo6cbeginE:
	.zero		1
	.type		_ZN41_INTERNAL_9ae7fba5_10_SoftMax_cu_9f978f634cuda3std3__45__cpo6rbeginE,@object
	.size		_ZN41_INTERNAL_9ae7fba5_10_SoftMax_cu_9f978f634cuda3std3__45__cpo6rbeginE,(_ZN41_INTERNAL_9ae7fba5_10_SoftMax_cu_9f978f634cuda3std6ranges3__45__cpo4nextE - _ZN41_INTERNAL_9ae7fba5_10_SoftMax_cu_9f978f634cuda3std3__45__cpo6rbeginE)
_ZN41_INTERNAL_9ae7fba5_10_SoftMax_cu_9f978f634cuda3std3__45__cpo6rbeginE:
	.zero		1
	.type		_ZN41_INTERNAL_9ae7fba5_10_SoftMax_cu_9f978f634cuda3std6ranges3__45__cpo4nextE,@object
	.size		_ZN41_INTERNAL_9ae7fba5_10_SoftMax_cu_9f978f634cuda3std6ranges3__45__cpo4nextE,(_ZN41_INTERNAL_9ae7fba5_10_SoftMax_cu_9f978f634cuda3std6ranges3__45__cpo4swapE - _ZN41_INTERNAL_9ae7fba5_10_SoftMax_cu_9f978f634cuda3std6ranges3__45__cpo4nextE)
_ZN41_INTERNAL_9ae7fba5_10_SoftMax_cu_9f978f634cuda3std6ranges3__45__cpo4nextE:
	.zero		1
	.type		_ZN41_INTERNAL_9ae7fba5_10_SoftMax_cu_9f978f634cuda3std6ranges3__45__cpo4swapE,@object
	.size		_ZN41_INTERNAL_9ae7fba5_10_SoftMax_cu_9f978f634cuda3std6ranges3__45__cpo4swapE,(_ZN41_INTERNAL_9ae7fba5_10_SoftMax_cu_9f978f634cuda3std3__420unreachable_sentinelE - _ZN41_INTERNAL_9ae7fba5_10_SoftMax_cu_9f978f634cuda3std6ranges3__45__cpo4swapE)
_ZN41_INTERNAL_9ae7fba5_10_SoftMax_cu_9f978f634cuda3std6ranges3__45__cpo4swapE:
	.zero		1
	.type		_ZN41_INTERNAL_9ae7fba5_10_SoftMax_cu_9f978f634cuda3std3__420unreachable_sentinelE,@object
	.size		_ZN41_INTERNAL_9ae7fba5_10_SoftMax_cu_9f978f634cuda3std3__420unreachable_sentinelE,(_ZN41_INTERNAL_9ae7fba5_10_SoftMax_cu_9f978f636thrust23THRUST_300001_SM_900_NS6system6detail10sequential3seqE - _ZN41_INTERNAL_9ae7fba5_10_SoftMax_cu_9f978f634cuda3std3__420unreachable_sentinelE)
_ZN41_INTERNAL_9ae7fba5_10_SoftMax_cu_9f978f634cuda3std3__420unreachable_sentinelE:
	.zero		1
	.type		_ZN41_INTERNAL_9ae7fba5_10_SoftMax_cu_9f978f636thrust23THRUST_300001_SM_900_NS6system6detail10sequential3seqE,@object
	.size		_ZN41_INTERNAL_9ae7fba5_10_SoftMax_cu_9f978f636thrust23THRUST_300001_SM_900_NS6system6detail10sequential3seqE,(_ZN41_INTERNAL_9ae7fba5_10_SoftMax_cu_9f978f634cuda3std3__45__cpo4cendE - _ZN41_INTERNAL_9ae7fba5_10_SoftMax_cu_9f978f636thrust23THRUST_300001_SM_900_NS6system6detail10sequential3seqE)
_ZN41_INTERNAL_9ae7fba5_10_SoftMax_cu_9f978f636thrust23THRUST_300001_SM_900_NS6system6detail10sequential3seqE:
	.zero		1
	.type		_ZN41_INTERNAL_9ae7fba5_10_SoftMax_cu_9f978f634cuda3std3__45__cpo4cendE,@object
	.size		_ZN41_INTERNAL_9ae7fba5_10_SoftMax_cu_9f978f634cuda3std3__45__cpo4cendE,(_ZN41_INTERNAL_9ae7fba5_10_SoftMax_cu_9f978f634cuda3std6ranges3__45__cpo9iter_swapE - _ZN41_INTERNAL_9ae7fba5_10_SoftMax_cu_9f978f634cuda3std3__45__cpo4cendE)
_ZN41_INTERNAL_9ae7fba5_10_SoftMax_cu_9f978f634cuda3std3__45__cpo4cendE:
	.zero		1
	.type		_ZN41_INTERNAL_9ae7fba5_10_SoftMax_cu_9f978f634cuda3std6ranges3__45__cpo9iter_swapE,@object
	.size		_ZN41_INTERNAL_9ae7fba5_10_SoftMax_cu_9f978f634cuda3std6ranges3__45__cpo9iter_swapE,(_ZN41_INTERNAL_9ae7fba5_10_SoftMax_cu_9f978f634cuda3std3__45__cpo5crendE - _ZN41_INTERNAL_9ae7fba5_10_SoftMax_cu_9f978f634cuda3std6ranges3__45__cpo9iter_swapE)
_ZN41_INTERNAL_9ae7fba5_10_SoftMax_cu_9f978f634cuda3std6ranges3__45__cpo9iter_swapE:
	.zero		1
	.type		_ZN41_INTERNAL_9ae7fba5_10_SoftMax_cu_9f978f634cuda3std3__45__cpo5crendE,@object
	.size		_ZN41_INTERNAL_9ae7fba5_10_SoftMax_cu_9f978f634cuda3std3__45__cpo5crendE,(_ZN41_INTERNAL_9ae7fba5_10_SoftMax_cu_9f978f634cuda3std6ranges3__45__cpo5cdataE - _ZN41_INTERNAL_9ae7fba5_10_SoftMax_cu_9f978f634cuda3std3__45__cpo5crendE)
_ZN41_INTERNAL_9ae7fba5_10_SoftMax_cu_9f978f634cuda3std3__45__cpo5crendE:
	.zero		1
	.type		_ZN41_INTERNAL_9ae7fba5_10_SoftMax_cu_9f978f634cuda3std6ranges3__45__cpo5cdataE,@object
	.size		_ZN41_INTERNAL_9ae7fba5_10_SoftMax_cu_9f978f634cuda3std6ranges3__45__cpo5cdataE,(_ZN41_INTERNAL_9ae7fba5_10_SoftMax_cu_9f978f634cuda3std6ranges3__45__cpo3endE - _ZN41_INTERNAL_9ae7fba5_10_SoftMax_cu_9f978f634cuda3std6ranges3__45__cpo5cdataE)
_ZN41_INTERNAL_9ae7fba5_10_SoftMax_cu_9f978f634cuda3std6ranges3__45__cpo5cdataE:
	.zero		1
	.type		_ZN41_INTERNAL_9ae7fba5_10_SoftMax_cu_9f978f634cuda3std6ranges3__45__cpo3endE,@object
	.size		_ZN41_INTERNAL_9ae7fba5_10_SoftMax_cu_9f978f634cuda3std6ranges3__45__cpo3endE,(_ZN41_INTERNAL_9ae7fba5_10_SoftMax_cu_9f978f634cuda3std3__419piecewise_constructE - _ZN41_INTERNAL_9ae7fba5_10_SoftMax_cu_9f978f634cuda3std6ranges3__45__cpo3endE)
_ZN41_INTERNAL_9ae7fba5_10_SoftMax_cu_9f978f634cuda3std6ranges3__45__cpo3endE:
	.zero		1
	.type		_ZN41_INTERNAL_9ae7fba5_10_SoftMax_cu_9f978f634cuda3std3__419piecewise_constructE,@object
	.size		_ZN41_INTERNAL_9ae7fba5_10_SoftMax_cu_9f978f634cuda3std3__419piecewise_constructE,(_ZN41_INTERNAL_9ae7fba5_10_SoftMax_cu_9f978f634cuda3std6ranges3__45__cpo5ssizeE - _ZN41_INTERNAL_9ae7fba5_10_SoftMax_cu_9f978f634cuda3std3__419piecewise_constructE)
_ZN41_INTERNAL_9ae7fba5_10_SoftMax_cu_9f978f634cuda3std3__419piecewise_constructE:
	.zero		1
	.type		_ZN41_INTERNAL_9ae7fba5_10_SoftMax_cu_9f978f634cuda3std6ranges3__45__cpo5ssizeE,@object
	.size		_ZN41_INTERNAL_9ae7fba5_10_SoftMax_cu_9f978f634cuda3std6ranges3__45__cpo5ssizeE,(_ZN41_INTERNAL_9ae7fba5_10_SoftMax_cu_9f978f634cuda3std3__45__cpo3endE - _ZN41_INTERNAL_9ae7fba5_10_SoftMax_cu_9f978f634cuda3std6ranges3__45__cpo5ssizeE)
_ZN41_INTERNAL_9ae7fba5_10_SoftMax_cu_9f978f634cuda3std6ranges3__45__cpo5ssizeE:
	.zero		1
	.type		_ZN41_INTERNAL_9ae7fba5_10_SoftMax_cu_9f978f634cuda3std3__45__cpo3endE,@object
	.size		_ZN41_INTERNAL_9ae7fba5_10_SoftMax_cu_9f978f634cuda3std3__45__cpo3endE,(_ZN41_INTERNAL_9ae7fba5_10_SoftMax_cu_9f978f634cuda3std6ranges3__45__cpo4cendE - _ZN41_INTERNAL_9ae7fba5_10_SoftMax_cu_9f978f634cuda3std3__45__cpo3endE)
_ZN41_INTERNAL_9ae7fba5_10_SoftMax_cu_9f978f634cuda3std3__45__cpo3endE:
	.zero		1
	.type		_ZN41_INTERNAL_9ae7fba5_10_SoftMax_cu_9f978f634cuda3std6ranges3__45__cpo4cendE,@object
	.size		_ZN41_INTERNAL_9ae7fba5_10_SoftMax_cu_9f978f634cuda3std6ranges3__45__cpo4cendE,(_ZN41_INTERNAL_9ae7fba5_10_SoftMax_cu_9f978f634cuda3std3__45__cpo4rendE - _ZN41_INTERNAL_9ae7fba5_10_SoftMax_cu_9f978f634cuda3std6ranges3__45__cpo4cendE)
_ZN41_INTERNAL_9ae7fba5_10_SoftMax_cu_9f978f634cuda3std6ranges3__45__cpo4cendE:
	.zero		1
	.type		_ZN41_INTERNAL_9ae7fba5_10_SoftMax_cu_9f978f634cuda3std3__45__cpo4rendE,@object
	.size		_ZN41_INTERNAL_9ae7fba5_10_SoftMax_cu_9f978f634cuda3std3__45__cpo4rendE,(_ZN41_INTERNAL_9ae7fba5_10_SoftMax_cu_9f978f634cuda3std6ranges3__45__cpo4prevE - _ZN41_INTERNAL_9ae7fba5_10_SoftMax_cu_9f978f634cuda3std3__45__cpo4rendE)
_ZN41_INTERNAL_9ae7fba5_10_SoftMax_cu_9f978f634cuda3std3__45__cpo4rendE:
	.zero		1
	.type		_ZN41_INTERNAL_9ae7fba5_10_SoftMax_cu_9f978f634cuda3std6ranges3__45__cpo4prevE,@object
	.size		_ZN41_INTERNAL_9ae7fba5_10_SoftMax_cu_9f978f634cuda3std6ranges3__45__cpo4prevE,(_ZN41_INTERNAL_9ae7fba5_10_SoftMax_cu_9f978f634cuda3std6ranges3__45__cpo9iter_moveE - _ZN41_INTERNAL_9ae7fba5_10_SoftMax_cu_9f978f634cuda3std6ranges3__45__cpo4prevE)
_ZN41_INTERNAL_9ae7fba5_10_SoftMax_cu_9f978f634cuda3std6ranges3__45__cpo4prevE:
	.zero		1
	.type		_ZN41_INTERNAL_9ae7fba5_10_SoftMax_cu_9f978f634cuda3std6ranges3__45__cpo9iter_moveE,@object
	.size		_ZN41_INTERNAL_9ae7fba5_10_SoftMax_cu_9f978f634cuda3std6ranges3__45__cpo9iter_moveE,(.L_13 - _ZN41_INTERNAL_9ae7fba5_10_SoftMax_cu_9f978f634cuda3std6ranges3__45__cpo9iter_moveE)
_ZN41_INTERNAL_9ae7fba5_10_SoftMax_cu_9f978f634cuda3std6ranges3__45__cpo9iter_moveE:
	.zero		1
.L_13:


//--------------------- .nv.shared._ZN43_GLOBAL__N__9ae7fba5_10_SoftMax_cu_9f978f6321softmax_warp_backwardIN3c108BFloat16ES2_fLi9ELb0ELb1EEEvPT0_PKT_S7_iiiPKb --------------------------
	.section	.nv.shared._ZN43_GLOBAL__N__9ae7fba5_10_SoftMax_cu_9f978f6321softmax_warp_backwardIN3c108BFloat16ES2_fLi9ELb0ELb1EEEvPT0_PKT_S7_iiiPKb,"aw",@nobits
	.sectionflags	@""
	.align	16
	.zero		1024


//--------------------- .nv.shared._ZN43_GLOBAL__N__9ae7fba5_10_SoftMax_cu_9f978f6321softmax_warp_backwardIN3c108BFloat16ES2_fLi8ELb0ELb1EEEvPT0_PKT_S7_iiiPKb --------------------------
	.section	.nv.shared._ZN43_GLOBAL__N__9ae7fba5_10_SoftMax_cu_9f978f6321softmax_warp_backwardIN3c108BFloat16ES2_fLi8ELb0ELb1EEEvPT0_PKT_S7_iiiPKb,"aw",@nobits
	.sectionflags	@""
	.align	16
	.zero		1024


//--------------------- .nv.shared._ZN43_GLOBAL__N__9ae7fba5_10_SoftMax_cu_9f978f6321softmax_warp_backwardIN3c108BFloat16ES2_fLi7ELb0ELb1EEEvPT0_PKT_S7_iiiPKb --------------------------
	.section	.nv.shared._ZN43_GLOBAL__N__9ae7fba5_10_SoftMax_cu_9f978f6321softmax_warp_backwardIN3c108BFloat16ES2_fLi7ELb0ELb1EEEvPT0_PKT_S7_iiiPKb,"aw",@nobits
	.sectionflags	@""
	.align	16
	.zero		1024


//--------------------- .nv.shared._ZN43_GLOBAL__N__9ae7fba5_10_SoftMax_cu_9f978f6321softmax_warp_backwardIN3c108BFloat16ES2_fLi6ELb0ELb1EEEvPT0_PKT_S7_iiiPKb --------------------------
	.section	.nv.shared._ZN43_GLOBAL__N__9ae7fba5_10_SoftMax_cu_9f978f6321softmax_warp_backwardIN3c108BFloat16ES2_fLi6ELb0ELb1EEEvPT0_PKT_S7_iiiPKb,"aw",@nobits
	.sectionflags	@""
	.align	16
	.zero		1024


//--------------------- .nv.shared._ZN43_GLOBAL__N__9ae7fba5_10_SoftMax_cu_9f978f6321softmax_warp_backwardIN3c108BFloat16ES2_fLi5ELb0ELb1EEEvPT0_PKT_S7_iiiPKb --------------------------
	.section	.nv.shared._ZN43_GLOBAL__N__9ae7fba5_10_SoftMax_cu_9f978f6321softmax_warp_backwardIN3c108BFloat16ES2_fLi5ELb0ELb1EEEvPT0_PKT_S7_iiiPKb,"aw",@nobits
	.sectionflags	@""
	.align	16
	.zero		1024


//--------------------- .nv.shared._ZN43_GLOBAL__N__9ae7fba5_10_SoftMax_cu_9f978f6321softmax_warp_backwardIN3c108BFloat16ES2_fLi4ELb0ELb1EEEvPT0_PKT_S7_iiiPKb --------------------------
	.section	.nv.shared._ZN43_GLOBAL__N__9ae7fba5_10_SoftMax_cu_9f978f6321softmax_warp_backwardIN3c108BFloat16ES2_fLi4ELb0ELb1EEEvPT0_PKT_S7_iiiPKb,"aw",@nobits
	.sectionflags	@""
	.align	16
	.zero		1024


//--------------------- .nv.shared._ZN43_GLOBAL__N__9ae7fba5_10_SoftMax_cu_9f978f6321softmax_warp_backwardIN3c108BFloat16ES2_fLi3ELb0ELb1EEEvPT0_PKT_S7_iiiPKb --------------------------
	.section	.nv.shared._ZN43_GLOBAL__N__9ae7fba5_10_SoftMax_cu_9f978f6321softmax_warp_backwardIN3c108BFloat16ES2_fLi3ELb0ELb1EEEvPT0_PKT_S7_iiiPKb,"aw",@nobits
	.sectionflags	@""
	.align	16
	.zero		1024


//--------------------- .nv.shared._ZN43_GLOBAL__N__9ae7fba5_10_SoftMax_cu_9f978f6321softmax_warp_backwardIN3c108BFloat16ES2_fLi2ELb0ELb1EEEvPT0_PKT_S7_iiiPKb --------------------------
	.section	.nv.shared._ZN43_GLOBAL__N__9ae7fba5_10_SoftMax_cu_9f978f6321softmax_warp_backwardIN3c108BFloat16ES2_fLi2ELb0ELb1EEEvPT0_PKT_S7_iiiPKb,"aw",@nobits
	.sectionflags	@""
	.align	16
	.zero		1024


//--------------------- .nv.shared._ZN43_GLOBAL__N__9ae7fba5_10_SoftMax_cu_9f978f6321softmax_warp_backwardIN3c108BFloat16ES2_fLi1ELb0ELb1EEEvPT0_PKT_S7_iiiPKb --------------------------
	.section	.nv.shared._ZN43_GLOBAL__N__9ae7fba5_10_SoftMax_cu_9f978f6321softmax_warp_backwardIN3c108BFloat16ES2_fLi1ELb0ELb1EEEvPT0_PKT_S7_iiiPKb,"aw",@nobits
	.sectionflags	@""
	.align	16
	.zero		1024


//--------------------- .nv.shared._ZN43_GLOBAL__N__9ae7fba5_10_SoftMax_cu_9f978f6321softmax_warp_backwardIN3c108BFloat16ES2_fLi0ELb0ELb1EEEvPT0_PKT_S7_iiiPKb --------------------------
	.section	.nv.shared._ZN43_GLOBAL__N__9ae7fba5_10_SoftMax_cu_9f978f6321softmax_warp_backwardIN3c108BFloat16ES2_fLi0ELb0ELb1EEEvPT0_PKT_S7_iiiPKb,"aw",@nobits
	.sectionflags	@""
	.align	16
	.zero		1024


//--------------------- .nv.shared._ZN43_GLOBAL__N__9ae7fba5_10_SoftMax_cu_9f978f6321softmax_warp_backwardIN3c104HalfES2_fLi10ELb0ELb1EEEvPT0_PKT_S7_iiiPKb --------------------------
	.section	.nv.shared._ZN43_GLOBAL__N__9ae7fba5_10_SoftMax_cu_9f978f6321softmax_warp_backwardIN3c104HalfES2_fLi10ELb0ELb1EEEvPT0_PKT_S7_iiiPKb,"aw",@nobits
	.sectionflags	@""
	.align	16
	.zero		1024


//--------------------- .nv.shared._ZN43_GLOBAL__N__9ae7fba5_10_SoftMax_cu_9f978f6321softmax_warp_backwardIN3c104HalfES2_fLi9ELb0ELb1EEEvPT0_PKT_S7_iiiPKb --------------------------
	.section	.nv.shared._ZN43_GLOBAL__N__9ae7fba5_10_SoftMax_cu_9f978f6321softmax_warp_backwardIN3c104HalfES2_fLi9ELb0ELb1EEEvPT0_PKT_S7_iiiPKb,"aw",@nobits
	.sectionflags	@""
	.align	16
	.zero		1024


//--------------------- .nv.shared._ZN43_GLOBAL__N__9ae7fba5_10_SoftMax_cu_9f978f6321softmax_warp_backwardIN3c104HalfES2_fLi8ELb0ELb1EEEvPT0_PKT_S7_iiiPKb --------------------------
	.section	.nv.shared._ZN43_GLOBAL__N__9ae7fba5_10_SoftMax_cu_9f978f6321softmax_warp_backwardIN3c104HalfES2_fLi8ELb0ELb1EEEvPT0_PKT_S7_iiiPKb,"aw",@nobits
	.sectionflags	@""
	.align	16
	.zero		1024


//--------------------- .nv.shared._ZN43_GLOBAL__N__9ae7fba5_10_SoftMax_cu_9f978f6321softmax_warp_backwardIN3c104HalfES2_fLi7ELb0ELb1EEEvPT0_PKT_S7_iiiPKb --------------------------
	.section	.nv.shared._ZN43_GLOBAL__N__9ae7fba5_10_SoftMax_cu_9f978f6321softmax_warp_backwardIN3c104HalfES2_fLi7ELb0ELb1EEEvPT0_PKT_S7_iiiPKb,"aw",@nobits
	.sectionflags	@""
	.align	16
	.zero		1024


//--------------------- .nv.shared._ZN43_GLOBAL__N__9ae7fba5_10_SoftMax_cu_9f978f6321softmax_warp_backwardIN3c104HalfES2_fLi6ELb0ELb1EEEvPT0_PKT_S7_iiiPKb --------------------------
	.section	.nv.shared._ZN43_GLOBAL__N__9ae7fba5_10_SoftMax_cu_9f978f6321softmax_warp_backwardIN3c104HalfES2_fLi6ELb0ELb1EEEvPT0_PKT_S7_iiiPKb,"aw",@nobits
	.sectionflags	@""
	.align	16
	.zero		1024


//--------------------- .nv.shared._ZN43_GLOBAL__N__9ae7fba5_10_SoftMax_cu_9f978f6321softmax_warp_backwardIN3c104HalfES2_fLi5ELb0ELb1EEEvPT0_PKT_S7_iiiPKb --------------------------
	.section	.nv.shared._ZN43_GLOBAL__N__9ae7fba5_10_SoftMax_cu_9f978f6321softmax_warp_backwardIN3c104HalfES2_fLi5ELb0ELb1EEEvPT0_PKT_S7_iiiPKb,"aw",@nobits
	.sectionflags	@""
	.align	16
	.zero		1024


//--------------------- .nv.shared._ZN43_GLOBAL__N__9ae7fba5_10_SoftMax_cu_9f978f6321softmax_warp_backwardIN3c104HalfES2_fLi4ELb0ELb1EEEvPT0_PKT_S7_iiiPKb --------------------------
	.section	.nv.shared._ZN43_GLOBAL__N__9ae7fba5_10_SoftMax_cu_9f978f6321softmax_warp_backwardIN3c104HalfES2_fLi4ELb0ELb1EEEvPT0_PKT_S7_iiiPKb,"aw",@nobits
	.sectionflags	@""
	.align	16
	.zero		1024


//--------------------- .nv.shared._ZN43_GLOBAL__N__9ae7fba5_10_SoftMax_cu_9f978f6321softmax_warp_backwardIN3c104HalfES2_fLi3ELb0ELb1EEEvPT0_PKT_S7_iiiPKb --------------------------
	.section	.nv.shared._ZN43_GLOBAL__N__9ae7fba5_10_SoftMax_cu_9f978f6321softmax_warp_backwardIN3c104HalfES2_fLi3ELb0ELb1EEEvPT0_PKT_S7_iiiPKb,"aw",@nobits
	.sectionflags	@""
	.align	16
	.zero		1024


//--------------------- .nv.shared._ZN43_GLOBAL__N__9ae7fba5_10_SoftMax_cu_9f978f6321softmax_warp_backwardIN3c104HalfES2_fLi2ELb0ELb1EEEvPT0_PKT_S7_iiiPKb --------------------------
	.section	.nv.shared._ZN43_GLOBAL__N__9ae7fba5_10_SoftMax_cu_9f978f6321softmax_warp_backwardIN3c104HalfES2_fLi2ELb0ELb1EEEvPT0_PKT_S7_iiiPKb,"aw",@nobits
	.sectionflags	@""
	.align	16
	.zero		1024


//--------------------- .nv.shared._ZN43_GLOBAL__N__9ae7fba5_10_SoftMax_cu_9f978f6321softmax_warp_backwardIN3c104HalfES2_fLi1ELb0ELb1EEEvPT0_PKT_S7_iiiPKb --------------------------
	.section	.nv.shared._ZN43_GLOBAL__N__9ae7fba5_10_SoftMax_cu_9f978f6321softmax_warp_backwardIN3c104HalfES2_fLi1ELb0ELb1EEEvPT0_PKT_S7_iiiPKb,"aw",@nobits
	.sectionflags	@""
	.align	16
	.zero		1024


//--------------------- .nv.shared._ZN43_GLOBAL__N__9ae7fba5_10_SoftMax_cu_9f978f6321softmax_warp_backwardIN3c104HalfES2_fLi0ELb0ELb1EEEvPT0_PKT_S7_iiiPKb --------------------------
	.section	.nv.shared._ZN43_GLOBAL__N__9ae7fba5_10_SoftMax_cu_9f978f6321softmax_warp_backwardIN3c104HalfES2_fLi0ELb0ELb1EEEvPT0_PKT_S7_iiiPKb,"aw",@nobits
	.sectionflags	@""
	.align	16
	.zero		1024


//--------------------- .nv.shared._ZN43_GLOBAL__N__9ae7fba5_10_SoftMax_cu_9f978f6321softmax_warp_backwardIfffLi10ELb0ELb1EEEvPT0_PKT_S5_iiiPKb --------------------------
	.section	.nv.shared._ZN43_GLOBAL__N__9ae7fba5_10_SoftMax_cu_9f978f6321softmax_warp_backwardIfffLi10ELb0ELb1EEEvPT0_PKT_S5_iiiPKb,"aw",@nobits
	.sectionflags	@""
	.align	16
	.zero		1024


//--------------------- .nv.shared._ZN43_GLOBAL__N__9ae7fba5_10_SoftMax_cu_9f978f6321softmax_warp_backwardIfffLi9ELb0ELb1EEEvPT0_PKT_S5_iiiPKb --------------------------
	.section	.nv.shared._ZN43_GLOBAL__N__9ae7fba5_10_SoftMax_cu_9f978f6321softmax_warp_backwardIfffLi9ELb0ELb1EEEvPT0_PKT_S5_iiiPKb,"aw",@nobits
	.sectionflags	@""
	.align	16
	.zero		1024


//--------------------- .nv.shared._ZN43_GLOBAL__N__9ae7fba5_10_SoftMax_cu_9f978f6321softmax_warp_backwardIfffLi8ELb0ELb1EEEvPT0_PKT_S5_iiiPKb --------------------------
	.section	.nv.shared._ZN43_GLOBAL__N__9ae7fba5_10_SoftMax_cu_9f978f6321softmax_warp_backwardIfffLi8ELb0ELb1EEEvPT0_PKT_S5_iiiPKb,"aw",@nobits
	.sectionflags	@""
	.align	16
	.zero		1024


//--------------------- .nv.shared._ZN43_GLOBAL__N__9ae7fba5_10_SoftMax_cu_9f978f6321softmax_warp_backwardIfffLi7ELb0ELb1EEEvPT0_PKT_S5_iiiPKb --------------------------
	.section	.nv.shared._ZN43_GLOBAL__N__9ae7fba5_10_SoftMax_cu_9f978f6321softmax_warp_backwardIfffLi7ELb0ELb1EEEvPT0_PKT_S5_iiiPKb,"aw",@nobits
	.sectionflags	@""
	.align	16
	.zero		1024


//--------------------- .nv.shared._ZN43_GLOBAL__N__9ae7fba5_10_SoftMax_cu_9f978f6321softmax_warp_backwardIfffLi6ELb0ELb1EEEvPT0_PKT_S5_iiiPKb --------------------------
	.section	.nv.shared._ZN43_GLOBAL__N__9ae7fba5_10_SoftMax_cu_9f978f6321softmax_warp_backwardIfffLi6ELb0ELb1EEEvPT0_PKT_S5_iiiPKb,"aw",@nobits
	.sectionflags	@""
	.align	16
	.zero		1024


//--------------------- .nv.shared._ZN43_GLOBAL__N__9ae7fba5_10_SoftMax_cu_9f978f6321softmax_warp_backwardIfffLi5ELb0ELb1EEEvPT0_PKT_S5_iiiPKb --------------------------
	.section	.nv.shared._ZN43_GLOBAL__N__9ae7fba5_10_SoftMax_cu_9f978f6321softmax_warp_backwardIfffLi5ELb0ELb1EEEvPT0_PKT_S5_iiiPKb,"aw",@nobits
	.sectionflags	@""
	.align	16
	.zero		1024


//--------------------- .nv.shared._ZN43_GLOBAL__N__9ae7fba5_10_SoftMax_cu_9f978f6321softmax_warp_backwardIfffLi4ELb0ELb1EEEvPT0_PKT_S5_iiiPKb --------------------------
	.section	.nv.shared._ZN43_GLOBAL__N__9ae7fba5_10_SoftMax_cu_9f978f6321softmax_warp_backwardIfffLi4ELb0ELb1EEEvPT0_PKT_S5_iiiPKb,"aw",@nobits
	.sectionflags	@""
	.align	16
	.zero		1024


//--------------------- .nv.shared._ZN43_GLOBAL__N__9ae7fba5_10_SoftMax_cu_9f978f6321softmax_warp_backwardIfffLi3ELb0ELb1EEEvPT0_PKT_S5_iiiPKb --------------------------
	.section	.nv.shared._ZN43_GLOBAL__N__9ae7fba5_10_SoftMax_cu_9f978f6321softmax_warp_backwardIfffLi3ELb0ELb1EEEvPT0_PKT_S5_iiiPKb,"aw",@nobits
	.sectionflags	@""
	.align	16
	.zero		1024


//--------------------- .nv.shared._ZN43_GLOBAL__N__9ae7fba5_10_SoftMax_cu_9f978f6321softmax_warp_backwardIfffLi2ELb0ELb1EEEvPT0_PKT_S5_iiiPKb --------------------------
	.section	.nv.shared._ZN43_GLOBAL__N__9ae7fba5_10_SoftMax_cu_9f978f6321softmax_warp_backwardIfffLi2ELb0ELb1EEEvPT0_PKT_S5_iiiPKb,"aw",@nobits
	.sectionflags	@""
	.align	16
	.zero		1024


//--------------------- .nv.shared._ZN43_GLOBAL__N__9ae7fba5_10_SoftMax_cu_9f978f6321softmax_warp_backwardIfffLi1ELb0ELb1EEEvPT0_PKT_S5_iiiPKb --------------------------
	.section	.nv.shared._ZN43_GLOBAL__N__9ae7fba5_10_SoftMax_cu_9f978f6321softmax_warp_backwardIfffLi1ELb0ELb1EEEvPT0_PKT_S5_iiiPKb,"aw",@nobits
	.sectionflags	@""
	.align	16
	.zero		1024


//--------------------- .nv.shared._ZN43_GLOBAL__N__9ae7fba5_10_SoftMax_cu_9f978f6321softmax_warp_backwardIfffLi0ELb0ELb1EEEvPT0_PKT_S5_iiiPKb --------------------------
	.section	.nv.shared._ZN43_GLOBAL__N__9ae7fba5_10_SoftMax_cu_9f978f6321softmax_warp_backwardIfffLi0ELb0ELb1EEEvPT0_PKT_S5_iiiPKb,"aw",@nobits
	.sectionflags	@""
	.align	16
	.zero		1024


//--------------------- .nv.shared._ZN43_GLOBAL__N__9ae7fba5_10_SoftMax_cu_9f978f6321softmax_warp_backwardIdddLi10ELb0ELb1EEEvPT0_PKT_S5_iiiPKb --------------------------
	.section	.nv.shared._ZN43_GLOBAL__N__9ae7fba5_10_SoftMax_cu_9f978f6321softmax_warp_backwardIdddLi10ELb0ELb1EEEvPT0_PKT_S5_iiiPKb,"aw",@nobits
	.sectionflags	@""
	.align	16
	.zero		1024


//--------------------- .nv.shared._ZN43_GLOBAL__N__9ae7fba5_10_SoftMax_cu_9f978f6321softmax_warp_backwardIdddLi9ELb0ELb1EEEvPT0_PKT_S5_iiiPKb --------------------------
	.section	.nv.shared._ZN43_GLOBAL__N__9ae7fba5_10_SoftMax_cu_9f978f6321softmax_warp_backwardIdddLi9ELb0ELb1EEEvPT0_PKT_S5_iiiPKb,"aw",@nobits
	.sectionflags	@""
	.align	16
	.zero		1024


//--------------------- .nv.shared._ZN43_GLOBAL__N__9ae7fba5_10_SoftMax_cu_9f978f6321softmax_warp_backwardIdddLi8ELb0ELb1EEEvPT0_PKT_S5_iiiPKb --------------------------
	.section	.nv.shared._ZN43_GLOBAL__N__9ae7fba5_10_SoftMax_cu_9f978f6321softmax_warp_backwardIdddLi8ELb0ELb1EEEvPT0_PKT_S5_iiiPKb,"aw",@nobits
	.sectionflags	@""
	.align	16
	.zero		1024


//--------------------- .nv.shared._ZN43_GLOBAL__N__9ae7fba5_10_SoftMax_cu_9f978f6321softmax_warp_backwardIdddLi7ELb0ELb1EEEvPT0_PKT_S5_iiiPKb --------------------------
	.section	.nv.shared._ZN43_GLOBAL__N__9ae7fba5_10_SoftMax_cu_9f978f6321softmax_warp_backwardIdddLi7ELb0ELb1EEEvPT0_PKT_S5_iiiPKb,"aw",@nobits
	.sectionflags	@""
	.align	16
	.zero		1024


//--------------------- .nv.shared._ZN43_GLOBAL__N__9ae7fba5_10_SoftMax_cu_9f978f6321softmax_warp_backwardIdddLi6ELb0ELb1EEEvPT0_PKT_S5_iiiPKb --------------------------
	.section	.nv.shared._ZN43_GLOBAL__N__9ae7fba5_10_SoftMax_cu_9f978f6321softmax_warp_backwardIdddLi6ELb0ELb1EEEvPT0_PKT_S5_iiiPKb,"aw",@nobits
	.sectionflags	@""
	.align	16
	.zero		1024


//--------------------- .nv.shared._ZN43_GLOBAL__N__9ae7fba5_10_SoftMax_cu_9f978f6321softmax_warp_backwardIdddLi5ELb0ELb1EEEvPT0_PKT_S5_iiiPKb --------------------------
	.section	.nv.shared._ZN43_GLOBAL__N__9ae7fba5_10_SoftMax_cu_9f978f6321softmax_warp_backwardIdddLi5ELb0ELb1EEEvPT0_PKT_S5_iiiPKb,"aw",@nobits
	.sectionflags	@""
	.align	16
	.zero		1024


//--------------------- .nv.shared._ZN43_GLOBAL__N__9ae7fba5_10_SoftMax_cu_9f978f6321softmax_warp_backwardIdddLi4ELb0ELb1EEEvPT0_PKT_S5_iiiPKb --------------------------
	.section	.nv.shared._ZN43_GLOBAL__N__9ae7fba5_10_SoftMax_cu_9f978f6321softmax_warp_backwardIdddLi4ELb0ELb1EEEvPT0_PKT_S5_iiiPKb,"aw",@nobits
	.sectionflags	@""
	.align	16
	.zero		1024


//--------------------- .nv.shared._ZN43_GLOBAL__N__9ae7fba5_10_SoftMax_cu_9f978f6321softmax_warp_backwardIdddLi3ELb0ELb1EEEvPT0_PKT_S5_iiiPKb --------------------------
	.section	.nv.shared._ZN43_GLOBAL__N__9ae7fba5_10_SoftMax_cu_9f978f6321softmax_warp_backwardIdddLi3ELb0ELb1EEEvPT0_PKT_S5_iiiPKb,"aw",@nobits
	.sectionflags	@""
	.align	16
	.zero		1024


//--------------------- .nv.shared._ZN43_GLOBAL__N__9ae7fba5_10_SoftMax_cu_9f978f6321softmax_warp_backwardIdddLi2ELb0ELb1EEEvPT0_PKT_S5_iiiPKb --------------------------
	.section	.nv.shared._ZN43_GLOBAL__N__9ae7fba5_10_SoftMax_cu_9f978f6321softmax_warp_backwardIdddLi2ELb0ELb1EEEvPT0_PKT_S5_iiiPKb,"aw",@nobits
	.sectionflags	@""
	.align	16
	.zero		1024


//--------------------- .nv.shared._ZN43_GLOBAL__N__9ae7fba5_10_SoftMax_cu_9f978f6321softmax_warp_backwardIdddLi1ELb0ELb1EEEvPT0_PKT_S5_iiiPKb --------------------------
	.section	.nv.shared._ZN43_GLOBAL__N__9ae7fba5_10_SoftMax_cu_9f978f6321softmax_warp_backwardIdddLi1ELb0ELb1EEEvPT0_PKT_S5_iiiPKb,"aw",@nobits
	.sectionflags	@""
	.align	16
	.zero		1024


//--------------------- .nv.shared._ZN43_GLOBAL__N__9ae7fba5_10_SoftMax_cu_9f978f6321softmax_warp_backwardIdddLi0ELb0ELb1EEEvPT0_PKT_S5_iiiPKb --------------------------
	.section	.nv.shared._ZN43_GLOBAL__N__9ae7fba5_10_SoftMax_cu_9f978f6321softmax_warp_backwardIdddLi0ELb0ELb1EEEvPT0_PKT_S5_iiiPKb,"aw",@nobits
	.sectionflags	@""
	.align	16
	.zero		1024


//--------------------- .nv.shared._ZN43_GLOBAL__N__9ae7fba5_10_SoftMax_cu_9f978f6320softmax_warp_forwardIN3c108BFloat16ES2_fLi11ELb0ELb1EEEvPT0_PKT_iiiPKbib --------------------------
	.section	.nv.shared._ZN43_GLOBAL__N__9ae7fba5_10_SoftMax_cu_9f978f6320softmax_warp_forwardIN3c108BFloat16ES2_fLi11ELb0ELb1EEEvPT0_PKT_iiiPKbib,"aw",@nobits
	.sectionflags	@""
	.align	16
	.zero		1024


//--------------------- .nv.shared._ZN43_GLOBAL__N__9ae7fba5_10_SoftMax_cu_9f978f6320softmax_warp_forwardIN3c108BFloat16ES2_fLi10ELb0ELb1EEEvPT0_PKT_iiiPKbib --------------------------
	.section	.nv.shared._ZN43_GLOBAL__N__9ae7fba5_10_SoftMax_cu_9f978f6320softmax_warp_forwardIN3c108BFloat16ES2_fLi10ELb0ELb1EEEvPT0_PKT_iiiPKbib,"aw",@nobits
	.sectionflags	@""
	.align	16
	.zero		1024


//--------------------- .nv.shared._ZN43_GLOBAL__N__9ae7fba5_10_SoftMax_cu_9f978f6320softmax_warp_forwardIN3c108BFloat16ES2_fLi9ELb0ELb1EEEvPT0_PKT_iiiPKbib --------------------------
	.section	.nv.shared._ZN43_GLOBAL__N__9ae7fba5_10_SoftMax_cu_9f978f6320softmax_warp_forwardIN3c108BFloat16ES2_fLi9ELb0ELb1EEEvPT0_PKT_iiiPKbib,"aw",@nobits
	.sectionflags	@""
	.align	16
	.zero		1024


//--------------------- .nv.shared._ZN43_GLOBAL__N__9ae7fba5_10_SoftMax_cu_9f978f6320softmax_warp_forwardIN3c108BFloat16ES2_fLi8ELb0ELb1EEEvPT0_PKT_iiiPKbib --------------------------
	.section	.nv.shared._ZN43_GLOBAL__N__9ae7fba5_10_SoftMax_cu_9f978f6320softmax_warp_forwardIN3c108BFloat16ES2_fLi8ELb0ELb1EEEvPT0_PKT_iiiPKbib,"aw",@nobits
	.sectionflags	@""
	.align	16
	.zero		1024


//--------------------- .nv.shared._ZN43_GLOBAL__N__9ae7fba5_10_SoftMax_cu_9f978f6320softmax_warp_forwardIN3c108BFloat16ES2_fLi7ELb0ELb1EEEvPT0_PKT_iiiPKbib --------------------------
	.section	.nv.shared._ZN43_GLOBAL__N__9ae7fba5_10_SoftMax_cu_9f978f6320softmax_warp_forwardIN3c108BFloat16ES2_fLi7ELb0ELb1EEEvPT0_PKT_iiiPKbib,"aw",@nobits
	.sectionflags	@""
	.align	16
	.zero		1024


//--------------------- .nv.shared._ZN43_GLOBAL__N__9ae7fba5_10_SoftMax_cu_9f978f6320softmax_warp_forwardIN3c108BFloat16ES2_fLi6ELb0ELb1EEEvPT0_PKT_iiiPKbib --------------------------
	.section	.nv.shared._ZN43_GLOBAL__N__9ae7fba5_10_SoftMax_cu_9f978f6320softmax_warp_forwardIN3c108BFloat16ES2_fLi6ELb0ELb1EEEvPT0_PKT_iiiPKbib,"aw",@nobits
	.sectionflags	@""
	.align	16
	.zero		1024


//--------------------- .nv.shared._ZN43_GLOBAL__N__9ae7fba5_10_SoftMax_cu_9f978f6320softmax_warp_forwardIN3c108BFloat16ES2_fLi5ELb0ELb1EEEvPT0_PKT_iiiPKbib --------------------------
	.section	.nv.shared._ZN43_GLOBAL__N__9ae7fba5_10_SoftMax_cu_9f978f6320softmax_warp_forwardIN3c108BFloat16ES2_fLi5ELb0ELb1EEEvPT0_PKT_iiiPKbib,"aw",@nobits
	.sectionflags	@""
	.align	16
	.zero		1024


//--------------------- .nv.shared._ZN43_GLOBAL__N__9ae7fba5_10_SoftMax_cu_9f978f6320softmax_warp_forwardIN3c108BFloat16ES2_fLi4ELb0ELb1EEEvPT0_PKT_iiiPKbib --------------------------
	.section	.nv.shared._ZN43_GLOBAL__N__9ae7fba5_10_SoftMax_cu_9f978f6320softmax_warp_forwardIN3c108BFloat16ES2_fLi4ELb0ELb1EEEvPT0_PKT_iiiPKbib,"aw",@nobits
	.sectionflags	@""
	.align	16
	.zero		1024


//--------------------- .nv.shared._ZN43_GLOBAL__N__9ae7fba5_10_SoftMax_cu_9f978f6320softmax_warp_forwardIN3c108BFloat16ES2_fLi3ELb0ELb1EEEvPT0_PKT_iiiPKbib --------------------------
	.section	.nv.shared._ZN43_GLOBAL__N__9ae7fba5_10_SoftMax_cu_9f978f6320softmax_warp_forwardIN3c108BFloat16ES2_fLi3ELb0ELb1EEEvPT0_PKT_iiiPKbib,"aw",@nobits
	.sectionflags	@""
	.align	16
	.zero		1024


//--------------------- .nv.shared._ZN43_GLOBAL__N__9ae7fba5_10_SoftMax_cu_9f978f6320softmax_warp_forwardIN3c108BFloat16ES2_fLi2ELb0ELb1EEEvPT0_PKT_iiiPKbib --------------------------
	.section	.nv.shared._ZN43_GLOBAL__N__9ae7fba5_10_SoftMax_cu_9f978f6320softmax_warp_forwardIN3c108BFloat16ES2_fLi2ELb0ELb1EEEvPT0_PKT_iiiPKbib,"aw",@nobits
	.sectionflags	@""
	.align	16
	.zero		1024


//--------------------- .nv.shared._ZN43_GLOBAL__N__9ae7fba5_10_SoftMax_cu_9f978f6320softmax_warp_forwardIN3c108BFloat16ES2_fLi1ELb0ELb1EEEvPT0_PKT_iiiPKbib --------------------------
	.section	.nv.shared._ZN43_GLOBAL__N__9ae7fba5_10_SoftMax_cu_9f978f6320softmax_warp_forwardIN3c108BFloat16ES2_fLi1ELb0ELb1EEEvPT0_PKT_iiiPKbib,"aw",@nobits
	.sectionflags	@""
	.align	16
	.zero		1024


//--------------------- .nv.shared._ZN43_GLOBAL__N__9ae7fba5_10_SoftMax_cu_9f978f6320softmax_warp_forwardIN3c108BFloat16ES2_fLi0ELb0ELb1EEEvPT0_PKT_iiiPKbib --------------------------
	.section	.nv.shared._ZN43_GLOBAL__N__9ae7fba5_10_SoftMax_cu_9f978f6320softmax_warp_forwardIN3c108BFloat16ES2_fLi0ELb0ELb1EEEvPT0_PKT_iiiPKbib,"aw",@nobits
	.sectionflags	@""
	.align	16
	.zero		1024


//--------------------- .nv.shared._ZN43_GLOBAL__N__9ae7fba5_10_SoftMax_cu_9f978f6320softmax_warp_forwardIN3c104HalfES2_fLi11ELb0ELb1EEEvPT0_PKT_iiiPKbib --------------------------
	.section	.nv.shared._ZN43_GLOBAL__N__9ae7fba5_10_SoftMax_cu_9f978f6320softmax_warp_forwardIN3c104HalfES2_fLi11ELb0ELb1EEEvPT0_PKT_iiiPKbib,"aw",@nobits
	.sectionflags	@""
	.align	16
	.zero		1024


//--------------------- .nv.shared._ZN43_GLOBAL__N__9ae7fba5_10_SoftMax_cu_9f978f6320softmax_warp_forwardIN3c104HalfES2_fLi10ELb0ELb1EEEvPT0_PKT_iiiPKbib --------------------------
	.section	.nv.shared._ZN43_GLOBAL__N__9ae7fba5_10_SoftMax_cu_9f978f6320softmax_warp_forwardIN3c104HalfES2_fLi10ELb0ELb1EEEvPT0_PKT_iiiPKbib,"aw",@nobits
	.sectionflags	@""
	.align	16
	.zero		1024


//--------------------- .nv.shared._ZN43_GLOBAL__N__9ae7fba5_10_SoftMax_cu_9f978f6320softmax_warp_forwardIN3c104HalfES2_fLi9ELb0ELb1EEEvPT0_PKT_iiiPKbib --------------------------
	.section	.nv.shared._ZN43_GLOBAL__N__9ae7fba5_10_SoftMax_cu_9f978f6320softmax_warp_forwardIN3c104HalfES2_fLi9ELb0ELb1EEEvPT0_PKT_iiiPKbib,"aw",@nobits
	.sectionflags	@""
	.align	16
	.zero		1024


//--------------------- .nv.shared._ZN43_GLOBAL__N__9ae7fba5_10_SoftMax_cu_9f978f6320softmax_warp_forwardIN3c104HalfES2_fLi8ELb0ELb1EEEvPT0_PKT_iiiPKbib --------------------------
	.section	.nv.shared._ZN43_GLOBAL__N__9ae7fba5_10_SoftMax_cu_9f978f6320softmax_warp_forwardIN3c104HalfES2_fLi8ELb0ELb1EEEvPT0_PKT_iiiPKbib,"aw",@nobits
	.sectionflags	@""
	.align	16
	.zero		1024


//--------------------- .nv.shared._ZN43_GLOBAL__N__9ae7fba5_10_SoftMax_cu_9f978f6320softmax_warp_forwardIN3c104HalfES2_fLi7ELb0ELb1EEEvPT0_PKT_iiiPKbib --------------------------
	.section	.nv.shared._ZN43_GLOBAL__N__9ae7fba5_10_SoftMax_cu_9f978f6320softmax_warp_forwardIN3c104HalfES2_fLi7ELb0ELb1EEEvPT0_PKT_iiiPKbib,"aw",@nobits
	.sectionflags	@""
	.align	16
	.zero		1024


//--------------------- .nv.shared._ZN43_GLOBAL__N__9ae7fba5_10_SoftMax_cu_9f978f6320softmax_warp_forwardIN3c104HalfES2_fLi6ELb0ELb1EEEvPT0_PKT_iiiPKbib --------------------------
	.section	.nv.shared._ZN43_GLOBAL__N__9ae7fba5_10_SoftMax_cu_9f978f6320softmax_warp_forwardIN3c104HalfES2_fLi6ELb0ELb1EEEvPT0_PKT_iiiPKbib,"aw",@nobits
	.sectionflags	@""
	.align	16
	.zero		1024


//--------------------- .nv.shared._ZN43_GLOBAL__N__9ae7fba5_10_SoftMax_cu_9f978f6320softmax_warp_forwardIN3c104HalfES2_fLi5ELb0ELb1EEEvPT0_PKT_iiiPKbib --------------------------
	.section	.nv.shared._ZN43_GLOBAL__N__9ae7fba5_10_SoftMax_cu_9f978f6320softmax_warp_forwardIN3c104HalfES2_fLi5ELb0ELb1EEEvPT0_PKT_iiiPKbib,"aw",@nobits
	.sectionflags	@""
	.align	16
	.zero		1024


//--------------------- .nv.shared._ZN43_GLOBAL__N__9ae7fba5_10_SoftMax_cu_9f978f6320softmax_warp_forwardIN3c104HalfES2_fLi4ELb0ELb1EEEvPT0_PKT_iiiPKbib --------------------------
	.section	.nv.shared._ZN43_GLOBAL__N__9ae7fba5_10_SoftMax_cu_9f978f6320softmax_warp_forwardIN3c104HalfES2_fLi4ELb0ELb1EEEvPT0_PKT_iiiPKbib,"aw",@nobits
	.sectionflags	@""
	.align	16
	.zero		1024


//--------------------- .nv.shared._ZN43_GLOBAL__N__9ae7fba5_10_SoftMax_cu_9f978f6320softmax_warp_forwardIN3c104HalfES2_fLi3ELb0ELb1EEEvPT0_PKT_iiiPKbib --------------------------
	.section	.nv.shared._ZN43_GLOBAL__N__9ae7fba5_10_SoftMax_cu_9f978f6320softmax_warp_forwardIN3c104HalfES2_fLi3ELb0ELb1EEEvPT0_PKT_iiiPKbib,"aw",@nobits
	.sectionflags	@""
	.align	16
	.zero		1024


//--------------------- .nv.shared._ZN43_GLOBAL__N__9ae7fba5_10_SoftMax_cu_9f978f6320softmax_warp_forwardIN3c104HalfES2_fLi2ELb0ELb1EEEvPT0_PKT_iiiPKbib --------------------------
	.section	.nv.shared._ZN43_GLOBAL__N__9ae7fba5_10_SoftMax_cu_9f978f6320softmax_warp_forwardIN3c104HalfES2_fLi2ELb0ELb1EEEvPT0_PKT_iiiPKbib,"aw",@nobits
	.sectionflags	@""
	.align	16
	.zero		1024


//--------------------- .nv.shared._ZN43_GLOBAL__N__9ae7fba5_10_SoftMax_cu_9f978f6320softmax_warp_forwardIN3c104HalfES2_fLi1ELb0ELb1EEEvPT0_PKT_iiiPKbib --------------------------
	.section	.nv.shared._ZN43_GLOBAL__N__9ae7fba5_10_SoftMax_cu_9f978f6320softmax_warp_forwardIN3c104HalfES2_fLi1ELb0ELb1EEEvPT0_PKT_iiiPKbib,"aw",@nobits
	.sectionflags	@""
	.align	16
	.zero		1024


//--------------------- .nv.shared._ZN43_GLOBAL__N__9ae7fba5_10_SoftMax_cu_9f978f6320softmax_warp_forwardIN3c104HalfES2_fLi0ELb0ELb1EEEvPT0_PKT_iiiPKbib --------------------------
	.section	.nv.shared._ZN43_GLOBAL__N__9ae7fba5_10_SoftMax_cu_9f978f6320softmax_warp_forwardIN3c104HalfES2_fLi0ELb0ELb1EEEvPT0_PKT_iiiPKbib,"aw",@nobits
	.sectionflags	@""
	.align	16
	.zero		1024


//--------------------- .nv.shared._ZN43_GLOBAL__N__9ae7fba5_10_SoftMax_cu_9f978f6320softmax_warp_forwardIfffLi11ELb0ELb1EEEvPT0_PKT_iiiPKbib --------------------------
	.section	.nv.shared._ZN43_GLOBAL__N__9ae7fba5_10_SoftMax_cu_9f978f6320softmax_warp_forwardIfffLi11ELb0ELb1EEEvPT0_PKT_iiiPKbib,"aw",@nobits
	.sectionflags	@""
	.align	16
	.zero		1024


//--------------------- .nv.shared._ZN43_GLOBAL__N__9ae7fba5_10_SoftMax_cu_9f978f6320softmax_warp_forwardIfffLi10ELb0ELb1EEEvPT0_PKT_iiiPKbib --------------------------
	.section	.nv.shared._ZN43_GLOBAL__N__9ae7fba5_10_SoftMax_cu_9f978f6320softmax_warp_forwardIfffLi10ELb0ELb1EEEvPT0_PKT_iiiPKbib,"aw",@nobits
	.sectionflags	@""
	.align	16
	.zero		1024


//--------------------- .nv.shared._ZN43_GLOBAL__N__9ae7fba5_10_SoftMax_cu_9f978f6320softmax_warp_forwardIfffLi9ELb0ELb1EEEvPT0_PKT_iiiPKbib --------------------------
	.section	.nv.shared._ZN43_GLOBAL__N__9ae7fba5_10_SoftMax_cu_9f978f6320softmax_warp_forwardIfffLi9ELb0ELb1EEEvPT0_PKT_iiiPKbib,"aw",@nobits
	.sectionflags	@""
	.align	16
	.zero		1024


//--------------------- .nv.shared._ZN43_GLOBAL__N__9ae7fba5_10_SoftMax_cu_9f978f6320softmax_warp_forwardIfffLi8ELb0ELb1EEEvPT0_PKT_iiiPKbib --------------------------
	.section	.nv.shared._ZN43_GLOBAL__N__9ae7fba5_10_SoftMax_cu_9f978f6320softmax_warp_forwardIfffLi8ELb0ELb1EEEvPT0_PKT_iiiPKbib,"aw",@nobits
	.sectionflags	@""
	.align	16
	.zero		1024


//--------------------- .nv.shared._ZN43_GLOBAL__N__9ae7fba5_10_SoftMax_cu_9f978f6320softmax_warp_forwardIfffLi7ELb0ELb1EEEvPT0_PKT_iiiPKbib --------------------------
	.section	.nv.shared._ZN43_GLOBAL__N__9ae7fba5_10_SoftMax_cu_9f978f6320softmax_warp_forwardIfffLi7ELb0ELb1EEEvPT0_PKT_iiiPKbib,"aw",@nobits
	.sectionflags	@""
	.align	16
	.zero		1024


//--------------------- .nv.shared._ZN43_GLOBAL__N__9ae7fba5_10_SoftMax_cu_9f978f6320softmax_warp_forwardIfffLi6ELb0ELb1EEEvPT0_PKT_iiiPKbib --------------------------
	.section	.nv.shared._ZN43_GLOBAL__N__9ae7fba5_10_SoftMax_cu_9f978f6320softmax_warp_forwardIfffLi6ELb0ELb1EEEvPT0_PKT_iiiPKbib,"aw",@nobits
	.sectionflags	@""
	.align	16
	.zero		1024


//--------------------- .nv.shared._ZN43_GLOBAL__N__9ae7fba5_10_SoftMax_cu_9f978f6320softmax_warp_forwardIfffLi5ELb0ELb1EEEvPT0_PKT_iiiPKbib --------------------------
	.section	.nv.shared._ZN43_GLOBAL__N__9ae7fba5_10_SoftMax_cu_9f978f6320softmax_warp_forwardIfffLi5ELb0ELb1EEEvPT0_PKT_iiiPKbib,"aw",@nobits
	.sectionflags	@""
	.align	16
	.zero		1024


//--------------------- .nv.shared._ZN43_GLOBAL__N__9ae7fba5_10_SoftMax_cu_9f978f6320softmax_warp_forwardIfffLi4ELb0ELb1EEEvPT0_PKT_iiiPKbib --------------------------
	.section	.nv.shared._ZN43_GLOBAL__N__9ae7fba5_10_SoftMax_cu_9f978f6320softmax_warp_forwardIfffLi4ELb0ELb1EEEvPT0_PKT_iiiPKbib,"aw",@nobits
	.sectionflags	@""
	.align	16
	.zero		1024


//--------------------- .nv.shared._ZN43_GLOBAL__N__9ae7fba5_10_SoftMax_cu_9f978f6320softmax_warp_forwardIfffLi3ELb0ELb1EEEvPT0_PKT_iiiPKbib --------------------------
	.section	.nv.shared._ZN43_GLOBAL__N__9ae7fba5_10_SoftMax_cu_9f978f6320softmax_warp_forwardIfffLi3ELb0ELb1EEEvPT0_PKT_iiiPKbib,"aw",@nobits
	.sectionflags	@""
	.align	16
	.zero		1024


//--------------------- .nv.shared._ZN43_GLOBAL__N__9ae7fba5_10_SoftMax_cu_9f978f6320softmax_warp_forwardIfffLi2ELb0ELb1EEEvPT0_PKT_iiiPKbib --------------------------
	.section	.nv.shared._ZN43_GLOBAL__N__9ae7fba5_10_SoftMax_cu_9f978f6320softmax_warp_forwardIfffLi2ELb0ELb1EEEvPT0_PKT_iiiPKbib,"aw",@nobits
	.sectionflags	@""
	.align	16
	.zero		1024


//--------------------- .nv.shared._ZN43_GLOBAL__N__9ae7fba5_10_SoftMax_cu_9f978f6320softmax_warp_forwardIfffLi1ELb0ELb1EEEvPT0_PKT_iiiPKbib --------------------------
	.section	.nv.shared._ZN43_GLOBAL__N__9ae7fba5_10_SoftMax_cu_9f978f6320softmax_warp_forwardIfffLi1ELb0ELb1EEEvPT0_PKT_iiiPKbib,"aw",@nobits
	.sectionflags	@""
	.align	16
	.zero		1024


//--------------------- .nv.shared._ZN43_GLOBAL__N__9ae7fba5_10_SoftMax_cu_9f978f6320softmax_warp_forwardIfffLi0ELb0ELb1EEEvPT0_PKT_iiiPKbib --------------------------
	.section	.nv.shared._ZN43_GLOBAL__N__9ae7fba5_10_SoftMax_cu_9f978f6320softmax_warp_forwardIfffLi0ELb0ELb1EEEvPT0_PKT_iiiPKbib,"aw",@nobits
	.sectionflags	@""
	.align	16
	.zero		1024


//--------------------- .nv.shared._ZN43_GLOBAL__N__9ae7fba5_10_SoftMax_cu_9f978f6320softmax_warp_forwardIdddLi11ELb0ELb1EEEvPT0_PKT_iiiPKbib --------------------------
	.section	.nv.shared._ZN43_GLOBAL__N__9ae7fba5_10_SoftMax_cu_9f978f6320softmax_warp_forwardIdddLi11ELb0ELb1EEEvPT0_PKT_iiiPKbib,"aw",@nobits
	.sectionflags	@""
	.align	16
	.zero		1024


//--------------------- .nv.shared._ZN43_GLOBAL__N__9ae7fba5_10_SoftMax_cu_9f978f6320softmax_warp_forwardIdddLi10ELb0ELb1EEEvPT0_PKT_iiiPKbib --------------------------
	.section	.nv.shared._ZN43_GLOBAL__N__9ae7fba5_10_SoftMax_cu_9f978f6320softmax_warp_forwardIdddLi10ELb0ELb1EEEvPT0_PKT_iiiPKbib,"aw",@nobits
	.sectionflags	@""
	.align	16
	.zero		1024


//--------------------- .nv.shared._ZN43_GLOBAL__N__9ae7fba5_10_SoftMax_cu_9f978f6320softmax_warp_forwardIdddLi9ELb0ELb1EEEvPT0_PKT_iiiPKbib --------------------------
	.section	.nv.shared._ZN43_GLOBAL__N__9ae7fba5_10_SoftMax_cu_9f978f6320softmax_warp_forwardIdddLi9ELb0ELb1EEEvPT0_PKT_iiiPKbib,"aw",@nobits
	.sectionflags	@""
	.align	16
	.zero		1024


//--------------------- .nv.shared._ZN43_GLOBAL__N__9ae7fba5_10_SoftMax_cu_9f978f6320softmax_warp_forwardIdddLi8ELb0ELb1EEEvPT0_PKT_iiiPKbib --------------------------
	.section	.nv.shared._ZN43_GLOBAL__N__9ae7fba5_10_SoftMax_cu_9f978f6320softmax_warp_forwardIdddLi8ELb0ELb1EEEvPT0_PKT_iiiPKbib,"aw",@nobits
	.sectionflags	@""
	.align	16
	.zero		1024


//--------------------- .nv.shared._ZN43_GLOBAL__N__9ae7fba5_10_SoftMax_cu_9f978f6320softmax_warp_forwardIdddLi7ELb0ELb1EEEvPT0_PKT_iiiPKbib --------------------------
	.section	.nv.shared._ZN43_GLOBAL__N__9ae7fba5_10_SoftMax_cu_9f978f6320softmax_warp_forwardIdddLi7ELb0ELb1EEEvPT0_PKT_iiiPKbib,"aw",@nobits
	.sectionflags	@""
	.align	16
	.zero		1024


//--------------------- .nv.shared._ZN43_GLOBAL__N__9ae7fba5_10_SoftMax_cu_9f978f6320softmax_warp_forwardIdddLi6ELb0ELb1EEEvPT0_PKT_iiiPKbib --------------------------
	.section	.nv.shared._ZN43_GLOBAL__N__9ae7fba5_10_SoftMax_cu_9f978f6320softmax_warp_forwardIdddLi6ELb0ELb1EEEvPT0_PKT_iiiPKbib,"aw",@nobits
	.sectionflags	@""
	.align	16
	.zero		1024


//--------------------- .nv.shared._ZN43_GLOBAL__N__9ae7fba5_10_SoftMax_cu_9f978f6320softmax_warp_forwardIdddLi5ELb0ELb1EEEvPT0_PKT_iiiPKbib --------------------------
	.section	.nv.shared._ZN43_GLOBAL__N__9ae7fba5_10_SoftMax_cu_9f978f6320softmax_warp_forwardIdddLi5ELb0ELb1EEEvPT0_PKT_iiiPKbib,"aw",@nobits
	.sectionflags	@""
	.align	16
	.zero		1024


//--------------------- .nv.shared._ZN43_GLOBAL__N__9ae7fba5_10_SoftMax_cu_9f978f6320softmax_warp_forwardIdddLi4ELb0ELb1EEEvPT0_PKT_iiiPKbib --------------------------
	.section	.nv.shared._ZN43_GLOBAL__N__9ae7fba5_10_SoftMax_cu_9f978f6320softmax_warp_forwardIdddLi4ELb0ELb1EEEvPT0_PKT_iiiPKbib,"aw",@nobits
	.sectionflags	@""
	.align	16
	.zero		1024


//--------------------- .nv.shared._ZN43_GLOBAL__N__9ae7fba5_10_SoftMax_cu_9f978f6320softmax_warp_forwardIdddLi3ELb0ELb1EEEvPT0_PKT_iiiPKbib --------------------------
	.section	.nv.shared._ZN43_GLOBAL__N__9ae7fba5_10_SoftMax_cu_9f978f6320softmax_warp_forwardIdddLi3ELb0ELb1EEEvPT0_PKT_iiiPKbib,"aw",@nobits
	.sectionflags	@""
	.align	16
	.zero		1024


//--------------------- .nv.shared._ZN43_GLOBAL__N__9ae7fba5_10_SoftMax_cu_9f978f6320softmax_warp_forwardIdddLi2ELb0ELb1EEEvPT0_PKT_iiiPKbib --------------------------
	.section	.nv.shared._ZN43_GLOBAL__N__9ae7fba5_10_SoftMax_cu_9f978f6320softmax_warp_forwardIdddLi2ELb0ELb1EEEvPT0_PKT_iiiPKbib,"aw",@nobits
	.sectionflags	@""
	.align	16
	.zero		1024


//--------------------- .nv.shared._ZN43_GLOBAL__N__9ae7fba5_10_SoftMax_cu_9f978f6320softmax_warp_forwardIdddLi1ELb0ELb1EEEvPT0_PKT_iiiPKbib --------------------------
	.section	.nv.shared._ZN43_GLOBAL__N__9ae7fba5_10_SoftMax_cu_9f978f6320softmax_warp_forwardIdddLi1ELb0ELb1EEEvPT0_PKT_iiiPKbib,"aw",@nobits
	.sectionflags	@""
	.align	16
	.zero		1024


//--------------------- .nv.shared._ZN43_GLOBAL__N__9ae7fba5_10_SoftMax_cu_9f978f6320softmax_warp_forwardIdddLi0ELb0ELb1EEEvPT0_PKT_iiiPKbib --------------------------
	.section	.nv.shared._ZN43_GLOBAL__N__9ae7fba5_10_SoftMax_cu_9f978f6320softmax_warp_forwardIdddLi0ELb0ELb1EEEvPT0_PKT_iiiPKbib,"aw",@nobits
	.sectionflags	@""
	.align	16
	.zero		1024


//--------------------- .nv.shared._ZN43_GLOBAL__N__9ae7fba5_10_SoftMax_cu_9f978f6321softmax_warp_backwardIfN3c108BFloat16EfLi10ELb0ELb0EEEvPT0_PKT_S7_iiiPKb --------------------------
	.section	.nv.shared._ZN43_GLOBAL__N__9ae7fba5_10_SoftMax_cu_9f978f6321softmax_warp_backwardIfN3c108BFloat16EfLi10ELb0ELb0EEEvPT0_PKT_S7_iiiPKb,"aw",@nobits
	.sectionflags	@""
	.align	16
	.zero		1024


//--------------------- .nv.shared._ZN43_GLOBAL__N__9ae7fba5_10_SoftMax_cu_9f978f6321softmax_warp_backwardIfN3c108BFloat16EfLi9ELb0ELb0EEEvPT0_PKT_S7_iiiPKb --------------------------
	.section	.nv.shared._ZN43_GLOBAL__N__9ae7fba5_10_SoftMax_cu_9f978f6321softmax_warp_backwardIfN3c108BFloat16EfLi9ELb0ELb0EEEvPT0_PKT_S7_iiiPKb,"aw",@nobits
	.sectionflags	@""
	.align	16
	.zero		1024


//--------------------- .nv.shared._ZN43_GLOBAL__N__9ae7fba5_10_SoftMax_cu_9f978f6321softmax_warp_backwardIfN3c108BFloat16EfLi8ELb0ELb0EEEvPT0_PKT_S7_iiiPKb --------------------------
	.section	.nv.shared._ZN43_GLOBAL__N__9ae7fba5_10_SoftMax_cu_9f978f6321softmax_warp_backwardIfN3c108BFloat16EfLi8ELb0ELb0EEEvPT0_PKT_S7_iiiPKb,"aw",@nobits
	.sectionflags	@""
	.align	16
	.zero		1024


//--------------------- .nv.shared._ZN43_GLOBAL__N__9ae7fba5_10_SoftMax_cu_9f978f6321softmax_warp_backwardIfN3c108BFloat16EfLi7ELb0ELb0EEEvPT0_PKT_S7_iiiPKb --------------------------
	.section	.nv.shared._ZN43_GLOBAL__N__9ae7fba5_10_SoftMax_cu_9f978f6321softmax_warp_backwardIfN3c108BFloat16EfLi7ELb0ELb0EEEvPT0_PKT_S7_iiiPKb,"aw",@nobits
	.sectionflags	@""
	.align	16
	.zero		1024


//--------------------- .nv.shared._ZN43_GLOBAL__N__9ae7fba5_10_SoftMax_cu_9f978f6321softmax_warp_backwardIfN3c108BFloat16EfLi6ELb0ELb0EEEvPT0_PKT_S7_iiiPKb --------------------------
	.section	.nv.shared._ZN43_GLOBAL__N__9ae7fba5_10_SoftMax_cu_9f978f6321softmax_warp_backwardIfN3c108BFloat16EfLi6ELb0ELb0EEEvPT0_PKT_S7_iiiPKb,"aw",@nobits
	.sectionflags	@""
	.align	16
	.zero		1024


//--------------------- .nv.shared._ZN43_GLOBAL__N__9ae7fba5_10_SoftMax_cu_9f978f6321softmax_warp_backwardIfN3c108BFloat16EfLi5ELb0ELb0EEEvPT0_PKT_S7_iiiPKb --------------------------
	.section	.nv.shared._ZN43_GLOBAL__N__9ae7fba5_10_SoftMax_cu_9f978f6321softmax_warp_backwardIfN3c108BFloat16EfLi5ELb0ELb0EEEvPT0_PKT_S7_iiiPKb,"aw",@nobits
	.sectionflags	@""
	.align	16
	.zero		1024


//--------------------- .nv.shared._ZN43_GLOBAL__N__9ae7fba5_10_SoftMax_cu_9f978f6321softmax_warp_backwardIfN3c108BFloat16EfLi4ELb0ELb0EEEvPT0_PKT_S7_iiiPKb --------------------------
	.section	.nv.shared._ZN43_GLOBAL__N__9ae7fba5_10_SoftMax_cu_9f978f6321softmax_warp_backwardIfN3c108BFloat16EfLi4ELb0ELb0EEEvPT0_PKT_S7_iiiPKb,"aw",@nobits
	.sectionflags	@""
	.align	16
	.zero		1024


//--------------------- .nv.shared._ZN43_GLOBAL__N__9ae7fba5_10_SoftMax_cu_9f978f6321softmax_warp_backwardIfN3c108BFloat16EfLi3ELb0ELb0EEEvPT0_PKT_S7_iiiPKb --------------------------
	.section	.nv.shared._ZN43_GLOBAL__N__9ae7fba5_10_SoftMax_cu_9f978f6321softmax_warp_backwardIfN3c108BFloat16EfLi3ELb0ELb0EEEvPT0_PKT_S7_iiiPKb,"aw",@nobits
	.sectionflags	@""
	.align	16
	.zero		1024


//--------------------- .nv.shared._ZN43_GLOBAL__N__9ae7fba5_10_SoftMax_cu_9f978f6321softmax_warp_backwardIfN3c108BFloat16EfLi2ELb0ELb0EEEvPT0_PKT_S7_iiiPKb --------------------------
	.section	.nv.shared._ZN43_GLOBAL__N__9ae7fba5_10_SoftMax_cu_9f978f6321softmax_warp_backwardIfN3c108BFloat16EfLi2ELb0ELb0EEEvPT0_PKT_S7_iiiPKb,"aw",@nobits
	.sectionflags	@""
	.align	16
	.zero		1024


//--------------------- .nv.shared._ZN43_GLOBAL__N__9ae7fba5_10_SoftMax_cu_9f978f6321softmax_warp_backwardIfN3c108BFloat16EfLi1ELb0ELb0EEEvPT0_PKT_S7_iiiPKb --------------------------
	.section	.nv.shared._ZN43_GLOBAL__N__9ae7fba5_10_SoftMax_cu_9f978f6321softmax_warp_backwardIfN3c108BFloat16EfLi1ELb0ELb0EEEvPT0_PKT_S7_iiiPKb,"aw",@nobits
	.sectionflags	@""
	.align	16
	.zero		1024


//--------------------- .nv.shared._ZN43_GLOBAL__N__9ae7fba5_10_SoftMax_cu_9f978f6321softmax_warp_backwardIfN3c108BFloat16EfLi0ELb0ELb0EEEvPT0_PKT_S7_iiiPKb --------------------------
	.section	.nv.shared._ZN43_GLOBAL__N__9ae7fba5_10_SoftMax_cu_9f978f6321softmax_warp_backwardIfN3c108BFloat16EfLi0ELb0ELb0EEEvPT0_PKT_S7_iiiPKb,"aw",@nobits
	.sectionflags	@""
	.align	16
	.zero		1024


//--------------------- .nv.shared._ZN43_GLOBAL__N__9ae7fba5_10_SoftMax_cu_9f978f6321softmax_warp_backwardIN3c108BFloat16ES2_fLi10ELb0ELb0EEEvPT0_PKT_S7_iiiPKb --------------------------
	.section	.nv.shared._ZN43_GLOBAL__N__9ae7fba5_10_SoftMax_cu_9f978f6321softmax_warp_backwardIN3c108BFloat16ES2_fLi10ELb0ELb0EEEvPT0_PKT_S7_iiiPKb,"aw",@nobits
	.sectionflags	@""
	.align	16
	.zero		1024


//--------------------- .nv.shared._ZN43_GLOBAL__N__9ae7fba5_10_SoftMax_cu_9f978f6321softmax_warp_backwardIN3c108BFloat16ES2_fLi9ELb0ELb0EEEvPT0_PKT_S7_iiiPKb --------------------------
	.section	.nv.shared._ZN43_GLOBAL__N__9ae7fba5_10_SoftMax_cu_9f978f6321softmax_warp_backwardIN3c108BFloat16ES2_fLi9ELb0ELb0EEEvPT0_PKT_S7_iiiPKb,"aw",@nobits
	.sectionflags	@""
	.align	16
	.zero		1024


//--------------------- .nv.shared._ZN43_GLOBAL__N__9ae7fba5_10_SoftMax_cu_9f978f6321softmax_warp_backwardIN3c108BFloat16ES2_fLi8ELb0ELb0EEEvPT0_PKT_S7_iiiPKb --------------------------
	.section	.nv.shared._ZN43_GLOBAL__N__9ae7fba5_10_SoftMax_cu_9f978f6321softmax_warp_backwardIN3c108BFloat16ES2_fLi8ELb0ELb0EEEvPT0_PKT_S7_iiiPKb,"aw",@nobits
	.sectionflags	@""
	.align	16
	.zero		1024


//--------------------- .nv.shared._ZN43_GLOBAL__N__9ae7fba5_10_SoftMax_cu_9f978f6321softmax_warp_backwardIN3c108BFloat16ES2_fLi7ELb0ELb0EEEvPT0_PKT_S7_iiiPKb --------------------------
	.section	.nv.shared._ZN43_GLOBAL__N__9ae7fba5_10_SoftMax_cu_9f978f6321softmax_warp_backwardIN3c108BFloat16ES2_fLi7ELb0ELb0EEEvPT0_PKT_S7_iiiPKb,"aw",@nobits
	.sectionflags	@""
	.align	16
	.zero		1024


//--------------------- .nv.shared._ZN43_GLOBAL__N__9ae7fba5_10_SoftMax_cu_9f978f6321softmax_warp_backwardIN3c108BFloat16ES2_fLi6ELb0ELb0EEEvPT0_PKT_S7_iiiPKb --------------------------
	.section	.nv.shared._ZN43_GLOBAL__N__9ae7fba5_10_SoftMax_cu_9f978f6321softmax_warp_backwardIN3c108BFloat16ES2_fLi6ELb0ELb0EEEvPT0_PKT_S7_iiiPKb,"aw",@nobits
	.sectionflags	@""
	.align	16
	.zero		1024


//--------------------- .nv.shared._ZN43_GLOBAL__N__9ae7fba5_10_SoftMax_cu_9f978f6321softmax_warp_backwardIN3c108BFloat16ES2_fLi5ELb0ELb0EEEvPT0_PKT_S7_iiiPKb --------------------------
	.section	.nv.shared._ZN43_GLOBAL__N__9ae7fba5_10_SoftMax_cu_9f978f6321softmax_warp_backwardIN3c108BFloat16ES2_fLi5ELb0ELb0EEEvPT0_PKT_S7_iiiPKb,"aw",@nobits
	.sectionflags	@""
	.align	16
	.zero		1024


//--------------------- .nv.shared._ZN43_GLOBAL__N__9ae7fba5_10_SoftMax_cu_9f978f6321softmax_warp_backwardIN3c108BFloat16ES2_fLi4ELb0ELb0EEEvPT0_PKT_S7_iiiPKb --------------------------
	.section	.nv.shared._ZN43_GLOBAL__N__9ae7fba5_10_SoftMax_cu_9f978f6321softmax_warp_backwardIN3c108BFloat16ES2_fLi4ELb0ELb0EEEvPT0_PKT_S7_iiiPKb,"aw",@nobits
	.sectionflags	@""
	.align	16
	.zero		1024


//--------------------- .nv.shared._ZN43_GLOBAL__N__9ae7fba5_10_SoftMax_cu_9f978f6321softmax_warp_backwardIN3c108BFloat16ES2_fLi3ELb0ELb0EEEvPT0_PKT_S7_iiiPKb --------------------------
	.section	.nv.shared._ZN43_GLOBAL__N__9ae7fba5_10_SoftMax_cu_9f978f6321softmax_warp_backwardIN3c108BFloat16ES2_fLi3ELb0ELb0EEEvPT0_PKT_S7_iiiPKb,"aw",@nobits
	.sectionflags	@""
	.align	16
	.zero		1024


//--------------------- .nv.shared._ZN43_GLOBAL__N__9ae7fba5_10_SoftMax_cu_9f978f6321softmax_warp_backwardIN3c108BFloat16ES2_fLi2ELb0ELb0EEEvPT0_PKT_S7_iiiPKb --------------------------
	.section	.nv.shared._ZN43_GLOBAL__N__9ae7fba5_10_SoftMax_cu_9f978f6321softmax_warp_backwardIN3c108BFloat16ES2_fLi2ELb0ELb0EEEvPT0_PKT_S7_iiiPKb,"aw",@nobits
	.sectionflags	@""
	.align	16
	.zero		1024


//--------------------- .nv.shared._ZN43_GLOBAL__N__9ae7fba5_10_SoftMax_cu_9f978f6321softmax_warp_backwardIN3c108BFloat16ES2_fLi1ELb0ELb0EEEvPT0_PKT_S7_iiiPKb --------------------------
	.section	.nv.shared._ZN43_GLOBAL__N__9ae7fba5_10_SoftMax_cu_9f978f6321softmax_warp_backwardIN3c108BFloat16ES2_fLi1ELb0ELb0EEEvPT0_PKT_S7_iiiPKb,"aw",@nobits
	.sectionflags	@""
	.align	16
	.zero		1024


//--------------------- .nv.shared._ZN43_GLOBAL__N__9ae7fba5_10_SoftMax_cu_9f978f6321softmax_warp_backwardIN3c108BFloat16ES2_fLi0ELb0ELb0EEEvPT0_PKT_S7_iiiPKb --------------------------
	.section	.nv.shared._ZN43_GLOBAL__N__9ae7fba5_10_SoftMax_cu_9f978f6321softmax_warp_backwardIN3c108BFloat16ES2_fLi0ELb0ELb0EEEvPT0_PKT_S7_iiiPKb,"aw",@nobits
	.sectionflags	@""
	.align	16
	.zero		1024


//--------------------- .nv.shared._ZN43_GLOBAL__N__9ae7fba5_10_SoftMax_cu_9f978f6321softmax_warp_backwardIfN3c104HalfEfLi10ELb0ELb0EEEvPT0_PKT_S7_iiiPKb --------------------------
	.section	.nv.shared._ZN43_GLOBAL__N__9ae7fba5_10_SoftMax_cu_9f978f6321softmax_warp_backwardIfN3c104HalfEfLi10ELb0ELb0EEEvPT0_PKT_S7_iiiPKb,"aw",@nobits
	.sectionflags	@""
	.align	16
	.zero		1024


//--------------------- .nv.shared._ZN43_GLOBAL__N__9ae7fba5_10_SoftMax_cu_9f978f6321softmax_warp_backwardIfN3c104HalfEfLi9ELb0ELb0EEEvPT0_PKT_S7_iiiPKb --------------------------
	.section	.nv.shared._ZN43_GLOBAL__N__9ae7fba5_10_SoftMax_cu_9f978f6321softmax_warp_backwardIfN3c104HalfEfLi9ELb0ELb0EEEvPT0_PKT_S7_iiiPKb,"aw",@nobits
	.sectionflags	@""
	.align	16
	.zero		1024


//--------------------- .nv.shared._ZN43_GLOBAL__N__9ae7fba5_10_SoftMax_cu_9f978f6321softmax_warp_backwardIfN3c104HalfEfLi8ELb0ELb0EEEvPT0_PKT_S7_iiiPKb --------------------------
	.section	.nv.shared._ZN43_GLOBAL__N__9ae7fba5_10_SoftMax_cu_9f978f6321softmax_warp_backwardIfN3c104HalfEfLi8ELb0ELb0EEEvPT0_PKT_S7_iiiPKb,"aw",@nobits
	.sectionflags	@""
	.align	16
	.zero		1024


//--------------------- .nv.shared._ZN43_GLOBAL__N__9ae7fba5_10_SoftMax_cu_9f978f6321softmax_warp_backwardIfN3c104HalfEfLi7ELb0ELb0EEEvPT0_PKT_S7_iiiPKb --------------------------
	.section	.nv.shared._ZN43_GLOBAL__N__9ae7fba5_10_SoftMax_cu_9f978f6321softmax_warp_backwardIfN3c104HalfEfLi7ELb0ELb0EEEvPT0_PKT_S7_iiiPKb,"aw",@nobits
	.sectionflags	@""
	.align	16
	.zero		1024


//--------------------- .nv.shared._ZN43_GLOBAL__N__9ae7fba5_10_SoftMax_cu_9f978f6321softmax_warp_backwardIfN3c104HalfEfLi6ELb0ELb0EEEvPT0_PKT_S7_iiiPKb --------------------------
	.section	.nv.shared._ZN43_GLOBAL__N__9ae7fba5_10_SoftMax_cu_9f978f6321softmax_warp_backwardIfN3c104HalfEfLi6ELb0ELb0EEEvPT0_PKT_S7_iiiPKb,"aw",@nobits
	.sectionflags	@""
	.align	16
	.zero		1024


//--------------------- .nv.shared._ZN43_GLOBAL__N__9ae7fba5_10_SoftMax_cu_9f978f6321softmax_warp_backwardIfN3c104HalfEfLi5ELb0ELb0EEEvPT0_PKT_S7_iiiPKb --------------------------
	.section	.nv.shared._ZN43_GLOBAL__N__9ae7fba5_10_SoftMax_cu_9f978f6321softmax_warp_backwardIfN3c104HalfEfLi5ELb0ELb0EEEvPT0_PKT_S7_iiiPKb,"aw",@nobits
	.sectionflags	@""
	.align	16
	.zero		1024


//--------------------- .nv.shared._ZN43_GLOBAL__N__9ae7fba5_10_SoftMax_cu_9f978f6321softmax_warp_backwardIfN3c104HalfEfLi4ELb0ELb0EEEvPT0_PKT_S7_iiiPKb --------------------------
	.section	.nv.shared._ZN43_GLOBAL__N__9ae7fba5_10_SoftMax_cu_9f978f6321softmax_warp_backwardIfN3c104HalfEfLi4ELb0ELb0EEEvPT0_PKT_S7_iiiPKb,"aw",@nobits
	.sectionflags	@""
	.align	16
	.zero		1024


//--------------------- .nv.shared._ZN43_GLOBAL__N__9ae7fba5_10_SoftMax_cu_9f978f6321softmax_warp_backwardIfN3c104HalfEfLi3ELb0ELb0EEEvPT0_PKT_S7_iiiPKb --------------------------
	.section	.nv.shared._ZN43_GLOBAL__N__9ae7fba5_10_SoftMax_cu_9f978f6321softmax_warp_backwardIfN3c104HalfEfLi3ELb0ELb0EEEvPT0_PKT_S7_iiiPKb,"aw",@nobits
	.sectionflags	@""
	.align	16
	.zero		1024


//--------------------- .nv.shared._ZN43_GLOBAL__N__9ae7fba5_10_SoftMax_cu_9f978f6321softmax_warp_backwardIfN3c104HalfEfLi2ELb0ELb0EEEvPT0_PKT_S7_iiiPKb --------------------------
	.section	.nv.shared._ZN43_GLOBAL__N__9ae7fba5_10_SoftMax_cu_9f978f6321softmax_warp_backwardIfN3c104HalfEfLi2ELb0ELb0EEEvPT0_PKT_S7_iiiPKb,"aw",@nobits
	.sectionflags	@""
	.align	16
	.zero		1024


//--------------------- .nv.shared._ZN43_GLOBAL__N__9ae7fba5_10_SoftMax_cu_9f978f6321softmax_warp_backwardIfN3c104HalfEfLi1ELb0ELb0EEEvPT0_PKT_S7_iiiPKb --------------------------
	.section	.nv.shared._ZN43_GLOBAL__N__9ae7fba5_10_SoftMax_cu_9f978f6321softmax_warp_backwardIfN3c104HalfEfLi1ELb0ELb0EEEvPT0_PKT_S7_iiiPKb,"aw",@nobits
	.sectionflags	@""
	.align	16
	.zero		1024


//--------------------- .nv.shared._ZN43_GLOBAL__N__9ae7fba5_10_SoftMax_cu_9f978f6321softmax_warp_backwardIfN3c104HalfEfLi0ELb0ELb0EEEvPT0_PKT_S7_iiiPKb --------------------------
	.section	.nv.shared._ZN43_GLOBAL__N__9ae7fba5_10_SoftMax_cu_9f978f6321softmax_warp_backwardIfN3c104HalfEfLi0ELb0ELb0EEEvPT0_PKT_S7_iiiPKb,"aw",@nobits
	.sectionflags	@""
	.align	16
	.zero		1024


//--------------------- .nv.shared._ZN43_GLOBAL__N__9ae7fba5_10_SoftMax_cu_9f978f6321softmax_warp_backwardIN3c104HalfES2_fLi10ELb0ELb0EEEvPT0_PKT_S7_iiiPKb --------------------------
	.section	.nv.shared._ZN43_GLOBAL__N__9ae7fba5_10_SoftMax_cu_9f978f6321softmax_warp_backwardIN3c104HalfES2_fLi10ELb0ELb0EEEvPT0_PKT_S7_iiiPKb,"aw",@nobits
	.sectionflags	@""
	.align	16
	.zero		1024


//--------------------- .nv.shared._ZN43_GLOBAL__N__9ae7fba5_10_SoftMax_cu_9f978f6321softmax_warp_backwardIN3c104HalfES2_fLi9ELb0ELb0EEEvPT0_PKT_S7_iiiPKb --------------------------
	.section	.nv.shared._ZN43_GLOBAL__N__9ae7fba5_10_SoftMax_cu_9f978f6321softmax_warp_backwardIN3c104HalfES2_fLi9ELb0ELb0EEEvPT0_PKT_S7_iiiPKb,"aw",@nobits
	.sectionflags	@""
	.align	16
	.zero		1024


//--------------------- .nv.shared._ZN43_GLOBAL__N__9ae7fba5_10_SoftMax_cu_9f978f6321softmax_warp_backwardIN3c104HalfES2_fLi8ELb0ELb0EEEvPT0_PKT_S7_iiiPKb --------------------------
	.section	.nv.shared._ZN43_GLOBAL__N__9ae7fba5_10_SoftMax_cu_9f978f6321softmax_warp_backwardIN3c104HalfES2_fLi8ELb0ELb0EEEvPT0_PKT_S7_iiiPKb,"aw",@nobits
	.sectionflags	@""
	.align	16
	.zero		1024


//--------------------- .nv.shared._ZN43_GLOBAL__N__9ae7fba5_10_SoftMax_cu_9f978f6321softmax_warp_backwardIN3c104HalfES2_fLi7ELb0ELb0EEEvPT0_PKT_S7_iiiPKb --------------------------
	.section	.nv.shared._ZN43_GLOBAL__N__9ae7fba5_10_SoftMax_cu_9f978f6321softmax_warp_backwardIN3c104HalfES2_fLi7ELb0ELb0EEEvPT0_PKT_S7_iiiPKb,"aw",@nobits
	.sectionflags	@""
	.align	16
	.zero		1024


//--------------------- .nv.shared._ZN43_GLOBAL__N__9ae7fba5_10_SoftMax_cu_9f978f6321softmax_warp_backwardIN3c104HalfES2_fLi6ELb0ELb0EEEvPT0_PKT_S7_iiiPKb --------------------------
	.section	.nv.shared._ZN43_GLOBAL__N__9ae7fba5_10_SoftMax_cu_9f978f6321softmax_warp_backwardIN3c104HalfES2_fLi6ELb0ELb0EEEvPT0_PKT_S7_iiiPKb,"aw",@nobits
	.sectionflags	@""
	.align	16
	.zero		1024


//--------------------- .nv.shared._ZN43_GLOBAL__N__9ae7fba5_10_SoftMax_cu_9f978f6321softmax_warp_backwardIN3c104HalfES2_fLi5ELb0ELb0EEEvPT0_PKT_S7_iiiPKb --------------------------
	.section	.nv.shared._ZN43_GLOBAL__N__9ae7fba5_10_SoftMax_cu_9f978f6321softmax_warp_backwardIN3c104HalfES2_fLi5ELb0ELb0EEEvPT0_PKT_S7_iiiPKb,"aw",@nobits
	.sectionflags	@""
	.align	16
	.zero		1024


//--------------------- .nv.shared._ZN43_GLOBAL__N__9ae7fba5_10_SoftMax_cu_9f978f6321softmax_warp_backwardIN3c104HalfES2_fLi4ELb0ELb0EEEvPT0_PKT_S7_iiiPKb --------------------------
	.section	.nv.shared._ZN43_GLOBAL__N__9ae7fba5_10_SoftMax_cu_9f978f6321softmax_warp_backwardIN3c104HalfES2_fLi4ELb0ELb0EEEvPT0_PKT_S7_iiiPKb,"aw",@nobits
	.sectionflags	@""
	.align	16
	.zero		1024


//--------------------- .nv.shared._ZN43_GLOBAL__N__9ae7fba5_10_SoftMax_cu_9f978f6321softmax_warp_backwardIN3c104HalfES2_fLi3ELb0ELb0EEEvPT0_PKT_S7_iiiPKb --------------------------
	.section	.nv.shared._ZN43_GLOBAL__N__9ae7fba5_10_SoftMax_cu_9f978f6321softmax_warp_backwardIN3c104HalfES2_fLi3ELb0ELb0EEEvPT0_PKT_S7_iiiPKb,"aw",@nobits
	.sectionflags	@""
	.align	16
	.zero		1024


//--------------------- .nv.shared._ZN43_GLOBAL__N__9ae7fba5_10_SoftMax_cu_9f978f6321softmax_warp_backwardIN3c104HalfES2_fLi2ELb0ELb0EEEvPT0_PKT_S7_iiiPKb --------------------------
	.section	.nv.shared._ZN43_GLOBAL__N__9ae7fba5_10_SoftMax_cu_9f978f6321softmax_warp_backwardIN3c104HalfES2_fLi2ELb0ELb0EEEvPT0_PKT_S7_iiiPKb,"aw",@nobits
	.sectionflags	@""
	.align	16
	.zero		1024


//--------------------- .nv.shared._ZN43_GLOBAL__N__9ae7fba5_10_SoftMax_cu_9f978f6321softmax_warp_backwardIN3c104HalfES2_fLi1ELb0ELb0EEEvPT0_PKT_S7_iiiPKb --------------------------
	.section	.nv.shared._ZN43_GLOBAL__N__9ae7fba5_10_SoftMax_cu_9f978f6321softmax_warp_backwardIN3c104HalfES2_fLi1ELb0ELb0EEEvPT0_PKT_S7_iiiPKb,"aw",@nobits
	.sectionflags	@""
	.align	16
	.zero		1024


//--------------------- .nv.shared._ZN43_GLOBAL__N__9ae7fba5_10_SoftMax_cu_9f978f6321softmax_warp_backwardIN3c104HalfES2_fLi0ELb0ELb0EEEvPT0_PKT_S7_iiiPKb --------------------------
	.section	.nv.shared._ZN43_GLOBAL__N__9ae7fba5_10_SoftMax_cu_9f978f6321softmax_warp_backwardIN3c104HalfES2_fLi0ELb0ELb0EEEvPT0_PKT_S7_iiiPKb,"aw",@nobits
	.sectionflags	@""
	.align	16
	.zero		1024


//--------------------- .nv.shared._ZN43_GLOBAL__N__9ae7fba5_10_SoftMax_cu_9f978f6321softmax_warp_backwardIfffLi10ELb0ELb0EEEvPT0_PKT_S5_iiiPKb --------------------------
	.section	.nv.shared._ZN43_GLOBAL__N__9ae7fba5_10_SoftMax_cu_9f978f6321softmax_warp_backwardIfffLi10ELb0ELb0EEEvPT0_PKT_S5_iiiPKb,"aw",@nobits
	.sectionflags	@""
	.align	16
	.zero		1024


//--------------------- .nv.shared._ZN43_GLOBAL__N__9ae7fba5_10_SoftMax_cu_9f978f6321softmax_warp_backwardIfffLi9ELb0ELb0EEEvPT0_PKT_S5_iiiPKb --------------------------
	.section	.nv.shared._ZN43_GLOBAL__N__9ae7fba5_10_SoftMax_cu_9f978f6321softmax_warp_backwardIfffLi9ELb0ELb0EEEvPT0_PKT_S5_iiiPKb,"aw",@nobits
	.sectionflags	@""
	.align	16
	.zero		1024


//--------------------- .nv.shared._ZN43_GLOBAL__N__9ae7fba5_10_SoftMax_cu_9f978f6321softmax_warp_backwardIfffLi8ELb0ELb0EEEvPT0_PKT_S5_iiiPKb --------------------------
	.section	.nv.shared._ZN43_GLOBAL__N__9ae7fba5_10_SoftMax_cu_9f978f6321softmax_warp_backwardIfffLi8ELb0ELb0EEEvPT0_PKT_S5_iiiPKb,"aw",@nobits
	.sectionflags	@""
	.align	16
	.zero		1024


//--------------------- .nv.shared._ZN43_GLOBAL__N__9ae7fba5_10_SoftMax_cu_9f978f6321softmax_warp_backwardIfffLi7ELb0ELb0EEEvPT0_PKT_S5_iiiPKb --------------------------
	.section	.nv.shared._ZN43_GLOBAL__N__9ae7fba5_10_SoftMax_cu_9f978f6321softmax_warp_backwardIfffLi7ELb0ELb0EEEvPT0_PKT_S5_iiiPKb,"aw",@nobits
	.sectionflags	@""
	.align	16
	.zero		1024


//--------------------- .nv.shared._ZN43_GLOBAL__N__9ae7fba5_10_SoftMax_cu_9f978f6321softmax_warp_backwardIfffLi6ELb0ELb0EEEvPT0_PKT_S5_iiiPKb --------------------------
	.section	.nv.shared._ZN43_GLOBAL__N__9ae7fba5_10_SoftMax_cu_9f978f6321softmax_warp_backwardIfffLi6ELb0ELb0EEEvPT0_PKT_S5_iiiPKb,"aw",@nobits
	.sectionflags	@""
	.align	16
	.zero		1024


//--------------------- .nv.shared._ZN43_GLOBAL__N__9ae7fba5_10_SoftMax_cu_9f978f6321softmax_warp_backwardIfffLi5ELb0ELb0EEEvPT0_PKT_S5_iiiPKb --------------------------
	.section	.nv.shared._ZN43_GLOBAL__N__9ae7fba5_10_SoftMax_cu_9f978f6321softmax_warp_backwardIfffLi5ELb0ELb0EEEvPT0_PKT_S5_iiiPKb,"aw",@nobits
	.sectionflags	@""
	.align	16
	.zero		1024


//--------------------- .nv.shared._ZN43_GLOBAL__N__9ae7fba5_10_SoftMax_cu_9f978f6321softmax_warp_backwardIfffLi4ELb0ELb0EEEvPT0_PKT_S5_iiiPKb --------------------------
	.section	.nv.shared._ZN43_GLOBAL__N__9ae7fba5_10_SoftMax_cu_9f978f6321softmax_warp_backwardIfffLi4ELb0ELb0EEEvPT0_PKT_S5_iiiPKb,"aw",@nobits
	.sectionflags	@""
	.align	16
	.zero		1024


//--------------------- .nv.shared._ZN43_GLOBAL__N__9ae7fba5_10_SoftMax_cu_9f978f6321softmax_warp_backwardIfffLi3ELb0ELb0EEEvPT0_PKT_S5_iiiPKb --------------------------
	.section	.nv.shared._ZN43_GLOBAL__N__9ae7fba5_10_SoftMax_cu_9f978f6321softmax_warp_backwardIfffLi3ELb0ELb0EEEvPT0_PKT_S5_iiiPKb,"aw",@nobits
	.sectionflags	@""
	.align	16
	.zero		1024


//--------------------- .nv.shared._ZN43_GLOBAL__N__9ae7fba5_10_SoftMax_cu_9f978f6321softmax_warp_backwardIfffLi2ELb0ELb0EEEvPT0_PKT_S5_iiiPKb --------------------------
	.section	.nv.shared._ZN43_GLOBAL__N__9ae7fba5_10_SoftMax_cu_9f978f6321softmax_warp_backwardIfffLi2ELb0ELb0EEEvPT0_PKT_S5_iiiPKb,"aw",@nobits
	.sectionflags	@""
	.align	16
	.zero		1024


//--------------------- .nv.shared._ZN43_GLOBAL__N__9ae7fba5_10_SoftMax_cu_9f978f6321softmax_warp_backwardIfffLi1ELb0ELb0EEEvPT0_PKT_S5_iiiPKb --------------------------
	.section	.nv.shared._ZN43_GLOBAL__N__9ae7fba5_10_SoftMax_cu_9f978f6321softmax_warp_backwardIfffLi1ELb0ELb0EEEvPT0_PKT_S5_iiiPKb,"aw",@nobits
	.sectionflags	@""
	.align	16
	.zero		1024


//--------------------- .nv.shared._ZN43_GLOBAL__N__9ae7fba5_10_SoftMax_cu_9f978f6321softmax_warp_backwardIfffLi0ELb0ELb0EEEvPT0_PKT_S5_iiiPKb --------------------------
	.section	.nv.shared._ZN43_GLOBAL__N__9ae7fba5_10_SoftMax_cu_9f978f6321softmax_warp_backwardIfffLi0ELb0ELb0EEEvPT0_PKT_S5_iiiPKb,"aw",@nobits
	.sectionflags	@""
	.align	16
	.zero		1024


//--------------------- .nv.shared._ZN43_GLOBAL__N__9ae7fba5_10_SoftMax_cu_9f978f6321softmax_warp_backwardIdddLi10ELb0ELb0EEEvPT0_PKT_S5_iiiPKb --------------------------
	.section	.nv.shared._ZN43_GLOBAL__N__9ae7fba5_10_SoftMax_cu_9f978f6321softmax_warp_backwardIdddLi10ELb0ELb0EEEvPT0_PKT_S5_iiiPKb,"aw",@nobits
	.sectionflags	@""
	.align	16
	.zero		1024


//--------------------- .nv.shared._ZN43_GLOBAL__N__9ae7fba5_10_SoftMax_cu_9f978f6321softmax_warp_backwardIdddLi9ELb0ELb0EEEvPT0_PKT_S5_iiiPKb --------------------------
	.section	.nv.shared._ZN43_GLOBAL__N__9ae7fba5_10_SoftMax_cu_9f978f6321softmax_warp_backwardIdddLi9ELb0ELb0EEEvPT0_PKT_S5_iiiPKb,"aw",@nobits
	.sectionflags	@""
	.align	16
	.zero		1024


//--------------------- .nv.shared._ZN43_GLOBAL__N__9ae7fba5_10_SoftMax_cu_9f978f6321softmax_warp_backwardIdddLi8ELb0ELb0EEEvPT0_PKT_S5_iiiPKb --------------------------
	.section	.nv.shared._ZN43_GLOBAL__N__9ae7fba5_10_SoftMax_cu_9f978f6321softmax_warp_backwardIdddLi8ELb0ELb0EEEvPT0_PKT_S5_iiiPKb,"aw",@nobits
	.sectionflags	@""
	.align	16
	.zero		1024


//--------------------- .nv.shared._ZN43_GLOBAL__N__9ae7fba5_10_SoftMax_cu_9f978f6321softmax_warp_backwardIdddLi7ELb0ELb0EEEvPT0_PKT_S5_iiiPKb --------------------------
	.section	.nv.shared._ZN43_GLOBAL__N__9ae7fba5_10_SoftMax_cu_9f978f6321softmax_warp_backwardIdddLi7ELb0ELb0EEEvPT0_PKT_S5_iiiPKb,"aw",@nobits
	.sectionflags	@""
	.align	16
	.zero		1024


//--------------------- .nv.shared._ZN43_GLOBAL__N__9ae7fba5_10_SoftMax_cu_9f978f6321softmax_warp_backwardIdddLi6ELb0ELb0EEEvPT0_PKT_S5_iiiPKb --------------------------
	.section	.nv.shared._ZN43_GLOBAL__N__9ae7fba5_10_SoftMax_cu_9f978f6321softmax_warp_backwardIdddLi6ELb0ELb0EEEvPT0_PKT_S5_iiiPKb,"aw",@nobits
	.sectionflags	@""
	.align	16
	.zero		1024


//--------------------- .nv.shared._ZN43_GLOBAL__N__9ae7fba5_10_SoftMax_cu_9f978f6321softmax_warp_backwardIdddLi5ELb0ELb0EEEvPT0_PKT_S5_iiiPKb --------------------------
	.section	.nv.shared._ZN43_GLOBAL__N__9ae7fba5_10_SoftMax_cu_9f978f6321softmax_warp_backwardIdddLi5ELb0ELb0EEEvPT0_PKT_S5_iiiPKb,"aw",@nobits
	.sectionflags	@""
	.align	16
	.zero		1024


//--------------------- .nv.shared._ZN43_GLOBAL__N__9ae7fba5_10_SoftMax_cu_9f978f6321softmax_warp_backwardIdddLi4ELb0ELb0EEEvPT0_PKT_S5_iiiPKb --------------------------
	.section	.nv.shared._ZN43_GLOBAL__N__9ae7fba5_10_SoftMax_cu_9f978f6321softmax_warp_backwardIdddLi4ELb0ELb0EEEvPT0_PKT_S5_iiiPKb,"aw",@nobits
	.sectionflags	@""
	.align	16
	.zero		1024


//--------------------- .nv.shared._ZN43_GLOBAL__N__9ae7fba5_10_SoftMax_cu_9f978f6321softmax_warp_backwardIdddLi3ELb0ELb0EEEvPT0_PKT_S5_iiiPKb --------------------------
	.section	.nv.shared._ZN43_GLOBAL__N__9ae7fba5_10_SoftMax_cu_9f978f6321softmax_warp_backwardIdddLi3ELb0ELb0EEEvPT0_PKT_S5_iiiPKb,"aw",@nobits
	.sectionflags	@""
	.align	16
	.zero		1024


//--------------------- .nv.shared._ZN43_GLOBAL__N__9ae7fba5_10_SoftMax_cu_9f978f6321softmax_warp_backwardIdddLi2ELb0ELb0EEEvPT0_PKT_S5_iiiPKb --------------------------
	.section	.nv.shared._ZN43_GLOBAL__N__9ae7fba5_10_SoftMax_cu_9f978f6321softmax_warp_backwardIdddLi2ELb0ELb0EEEvPT0_PKT_S5_iiiPKb,"aw",@nobits
	.sectionflags	@""
	.align	16
	.zero		1024


//--------------------- .nv.shared._ZN43_GLOBAL__N__9ae7fba5_10_SoftMax_cu_9f978f6321softmax_warp_backwardIdddLi1ELb0ELb0EEEvPT0_PKT_S5_iiiPKb --------------------------
	.section	.nv.shared._ZN43_GLOBAL__N__9ae7fba5_10_SoftMax_cu_9f978f6321softmax_warp_backwardIdddLi1ELb0ELb0EEEvPT0_PKT_S5_iiiPKb,"aw",@nobits
	.sectionflags	@""
	.align	16
	.zero		1024


//--------------------- .nv.shared._ZN43_GLOBAL__N__9ae7fba5_10_SoftMax_cu_9f978f6321softmax_warp_backwardIdddLi0ELb0ELb0EEEvPT0_PKT_S5_iiiPKb --------------------------
	.section	.nv.shared._ZN43_GLOBAL__N__9ae7fba5_10_SoftMax_cu_9f978f6321softmax_warp_backwardIdddLi0ELb0ELb0EEEvPT0_PKT_S5_iiiPKb,"aw",@nobits
	.sectionflags	@""
	.align	16
	.zero		1024


//--------------------- .nv.shared._ZN43_GLOBAL__N__9ae7fba5_10_SoftMax_cu_9f978f6320softmax_warp_forwardIN3c108BFloat16EffLi11ELb0ELb0EEEvPT0_PKT_iiiPKbib --------------------------
	.section	.nv.shared._ZN43_GLOBAL__N__9ae7fba5_10_SoftMax_cu_9f978f6320softmax_warp_forwardIN3c108BFloat16EffLi11ELb0ELb0EEEvPT0_PKT_iiiPKbib,"aw",@nobits
	.sectionflags	@""
	.align	16
	.zero		1024


//--------------------- .nv.shared._ZN43_GLOBAL__N__9ae7fba5_10_SoftMax_cu_9f978f6320softmax_warp_forwardIN3c108BFloat16EffLi10ELb0ELb0EEEvPT0_PKT_iiiPKbib --------------------------
	.section	.nv.shared._ZN43_GLOBAL__N__9ae7fba5_10_SoftMax_cu_9f978f6320softmax_warp_forwardIN3c108BFloat16EffLi10ELb0ELb0EEEvPT0_PKT_iiiPKbib,"aw",@nobits
	.sectionflags	@""
	.align	16
	.zero		1024


//--------------------- .nv.shared._ZN43_GLOBAL__N__9ae7fba5_10_SoftMax_cu_9f978f6320softmax_warp_forwardIN3c108BFloat16EffLi9ELb0ELb0EEEvPT0_PKT_iiiPKbib --------------------------
	.section	.nv.shared._ZN43_GLOBAL__N__9ae7fba5_10_SoftMax_cu_9f978f6320softmax_warp_forwardIN3c108BFloat16EffLi9ELb0ELb0EEEvPT0_PKT_iiiPKbib,"aw",@nobits
	.sectionflags	@""
	.align	16
	.zero		1024


//--------------------- .nv.shared._ZN43_GLOBAL__N__9ae7fba5_10_SoftMax_cu_9f978f6320softmax_warp_forwardIN3c108BFloat16EffLi8ELb0ELb0EEEvPT0_PKT_iiiPKbib --------------------------
	.section	.nv.shared._ZN43_GLOBAL__N__9ae7fba5_10_SoftMax_cu_9f978f6320softmax_warp_forwardIN3c108BFloat16EffLi8ELb0ELb0EEEvPT0_PKT_iiiPKbib,"aw",@nobits
	.sectionflags	@""
	.align	16
	.zero		1024


//--------------------- .nv.shared._ZN43_GLOBAL__N__9ae7fba5_10_SoftMax_cu_9f978f6320softmax_warp_forwardIN3c108BFloat16EffLi7ELb0ELb0EEEvPT0_PKT_iiiPKbib --------------------------
	.section	.nv.shared._ZN43_GLOBAL__N__9ae7fba5_10_SoftMax_cu_9f978f6320softmax_warp_forwardIN3c108BFloat16EffLi7ELb0ELb0EEEvPT0_PKT_iiiPKbib,"aw",@nobits
	.sectionflags	@""
	.align	16
	.zero		1024


//--------------------- .nv.shared._ZN43_GLOBAL__N__9ae7fba5_10_SoftMax_cu_9f978f6320softmax_warp_forwardIN3c108BFloat16EffLi6ELb0ELb0EEEvPT0_PKT_iiiPKbib --------------------------
	.section	.nv.shared._ZN43_GLOBAL__N__9ae7fba5_10_SoftMax_cu_9f978f6320softmax_warp_forwardIN3c108BFloat16EffLi6ELb0ELb0EEEvPT0_PKT_iiiPKbib,"aw",@nobits
	.sectionflags	@""
	.align	16
	.zero		1024


//--------------------- .nv.shared._ZN43_GLOBAL__N__9ae7fba5_10_SoftMax_cu_9f978f6320softmax_warp_forwardIN3c108BFloat16EffLi5ELb0ELb0EEEvPT0_PKT_iiiPKbib --------------------------
	.section	.nv.shared._ZN43_GLOBAL__N__9ae7fba5_10_SoftMax_cu_9f978f6320softmax_warp_forwardIN3c108BFloat16EffLi5ELb0ELb0EEEvPT0_PKT_iiiPKbib,"aw",@nobits
	.sectionflags	@""
	.align	16
	.zero		1024


//--------------------- .nv.shared._ZN43_GLOBAL__N__9ae7fba5_10_SoftMax_cu_9f978f6320softmax_warp_forwardIN3c108BFloat16EffLi4ELb0ELb0EEEvPT0_PKT_iiiPKbib --------------------------
	.section	.nv.shared._ZN43_GLOBAL__N__9ae7fba5_10_SoftMax_cu_9f978f6320softmax_warp_forwardIN3c108BFloat16EffLi4ELb0ELb0EEEvPT0_PKT_iiiPKbib,"aw",@nobits
	.sectionflags	@""
	.align	16
	.zero		1024


//--------------------- .nv.shared._ZN43_GLOBAL__N__9ae7fba5_10_SoftMax_cu_9f978f6320softmax_warp_forwardIN3c108BFloat16EffLi3ELb0ELb0EEEvPT0_PKT_iiiPKbib --------------------------
	.section	.nv.shared._ZN43_GLOBAL__N__9ae7fba5_10_SoftMax_cu_9f978f6320softmax_warp_forwardIN3c108BFloat16EffLi3ELb0ELb0EEEvPT0_PKT_iiiPKbib,"aw",@nobits
	.sectionflags	@""
	.align	16
	.zero		1024


//--------------------- .nv.shared._ZN43_GLOBAL__N__9ae7fba5_10_SoftMax_cu_9f978f6320softmax_warp_forwardIN3c108BFloat16EffLi2ELb0ELb0EEEvPT0_PKT_iiiPKbib --------------------------
	.section	.nv.shared._ZN43_GLOBAL__N__9ae7fba5_10_SoftMax_cu_9f978f6320softmax_warp_forwardIN3c108BFloat16EffLi2ELb0ELb0EEEvPT0_PKT_iiiPKbib,"aw",@nobits
	.sectionflags	@""
	.align	16
	.zero		1024


//--------------------- .nv.shared._ZN43_GLOBAL__N__9ae7fba5_10_SoftMax_cu_9f978f6320softmax_warp_forwardIN3c108BFloat16EffLi1ELb0ELb0EEEvPT0_PKT_iiiPKbib --------------------------
	.section	.nv.shared._ZN43_GLOBAL__N__9ae7fba5_10_SoftMax_cu_9f978f6320softmax_warp_forwardIN3c108BFloat16EffLi1ELb0ELb0EEEvPT0_PKT_iiiPKbib,"aw",@nobits
	.sectionflags	@""
	.align	16
	.zero		1024


//--------------------- .nv.shared._ZN43_GLOBAL__N__9ae7fba5_10_SoftMax_cu_9f978f6320softmax_warp_forwardIN3c108BFloat16EffLi0ELb0ELb0EEEvPT0_PKT_iiiPKbib --------------------------
	.section	.nv.shared._ZN43_GLOBAL__N__9ae7fba5_10_SoftMax_cu_9f978f6320softmax_warp_forwardIN3c108BFloat16EffLi0ELb0ELb0EEEvPT0_PKT_iiiPKbib,"aw",@nobits
	.sectionflags	@""
	.align	16
	.zero		1024


//--------------------- .nv.shared._ZN43_GLOBAL__N__9ae7fba5_10_SoftMax_cu_9f978f6320softmax_warp_forwardIN3c108BFloat16ES2_fLi11ELb0ELb0EEEvPT0_PKT_iiiPKbib --------------------------
	.section	.nv.shared._ZN43_GLOBAL__N__9ae7fba5_10_SoftMax_cu_9f978f6320softmax_warp_forwardIN3c108BFloat16ES2_fLi11ELb0ELb0EEEvPT0_PKT_iiiPKbib,"aw",@nobits
	.sectionflags	@""
	.align	16
	.zero		1024


//--------------------- .nv.shared._ZN43_GLOBAL__N__9ae7fba5_10_SoftMax_cu_9f978f6320softmax_warp_forwardIN3c108BFloat16ES2_fLi10ELb0ELb0EEEvPT0_PKT_iiiPKbib --------------------------
	.section	.nv.shared._ZN43_GLOBAL__N__9ae7fba5_10_SoftMax_cu_9f978f6320softmax_warp_forwardIN3c108BFloat16ES2_fLi10ELb0ELb0EEEvPT0_PKT_iiiPKbib,"aw",@nobits
	.sectionflags	@""
	.align	16
	.zero		1024


//--------------------- .nv.shared._ZN43_GLOBAL__N__9ae7fba5_10_SoftMax_cu_9f978f6320softmax_warp_forwardIN3c108BFloat16ES2_fLi9ELb0ELb0EEEvPT0_PKT_iiiPKbib --------------------------
	.section	.nv.shared._ZN43_GLOBAL__N__9ae7fba5_10_SoftMax_cu_9f978f6320softmax_warp_forwardIN3c108BFloat16ES2_fLi9ELb0ELb0EEEvPT0_PKT_iiiPKbib,"aw",@nobits
	.sectionflags	@""
	.align	16
	.zero		1024


//--------------------- .nv.shared._ZN43_GLOBAL__N__9ae7fba5_10_SoftMax_cu_9f978f6320softmax_warp_forwardIN3c108BFloat16ES2_fLi8ELb0ELb0EEEvPT0_PKT_iiiPKbib --------------------------
	.section	.nv.shared._ZN43_GLOBAL__N__9ae7fba5_10_SoftMax_cu_9f978f6320softmax_warp_forwardIN3c108BFloat16ES2_fLi8ELb0ELb0EEEvPT0_PKT_iiiPKbib,"aw",@nobits
	.sectionflags	@""
	.align	16
	.zero		1024


//--------------------- .nv.shared._ZN43_GLOBAL__N__9ae7fba5_10_SoftMax_cu_9f978f6320softmax_warp_forwardIN3c108BFloat16ES2_fLi7ELb0ELb0EEEvPT0_PKT_iiiPKbib --------------------------
	.section	.nv.shared._ZN43_GLOBAL__N__9ae7fba5_10_SoftMax_cu_9f978f6320softmax_warp_forwardIN3c108BFloat16ES2_fLi7ELb0ELb0EEEvPT0_PKT_iiiPKbib,"aw",@nobits
	.sectionflags	@""
	.align	16
	.zero		1024


//--------------------- .nv.shared._ZN43_GLOBAL__N__9ae7fba5_10_SoftMax_cu_9f978f6320softmax_warp_forwardIN3c108BFloat16ES2_fLi6ELb0ELb0EEEvPT0_PKT_iiiPKbib --------------------------
	.section	.nv.shared._ZN43_GLOBAL__N__9ae7fba5_10_SoftMax_cu_9f978f6320softmax_warp_forwardIN3c108BFloat16ES2_fLi6ELb0ELb0EEEvPT0_PKT_iiiPKbib,"aw",@nobits
	.sectionflags	@""
	.align	16
	.zero		1024


//--------------------- .nv.shared._ZN43_GLOBAL__N__9ae7fba5_10_SoftMax_cu_9f978f6320softmax_warp_forwardIN3c108BFloat16ES2_fLi5ELb0ELb0EEEvPT0_PKT_iiiPKbib --------------------------
	.section	.nv.shared._ZN43_GLOBAL__N__9ae7fba5_10_SoftMax_cu_9f978f6320softmax_warp_forwardIN3c108BFloat16ES2_fLi5ELb0ELb0EEEvPT0_PKT_iiiPKbib,"aw",@nobits
	.sectionflags	@""
	.align	16
	.zero		1024


//--------------------- .nv.shared._ZN43_GLOBAL__N__9ae7fba5_10_SoftMax_cu_9f978f6320softmax_warp_forwardIN3c108BFloat16ES2_fLi4ELb0ELb0EEEvPT0_PKT_iiiPKbib --------------------------
	.section	.nv.shared._ZN43_GLOBAL__N__9ae7fba5_10_SoftMax_cu_9f978f6320softmax_warp_forwardIN3c108BFloat16ES2_fLi4ELb0ELb0EEEvPT0_PKT_iiiPKbib,"aw",@nobits
	.sectionflags	@""
	.align	16
	.zero		1024


//--------------------- .nv.shared._ZN43_GLOBAL__N__9ae7fba5_10_SoftMax_cu_9f978f6320softmax_warp_forwardIN3c108BFloat16ES2_fLi3ELb0ELb0EEEvPT0_PKT_iiiPKbib --------------------------
	.section	.nv.shared._ZN43_GLOBAL__N__9ae7fba5_10_SoftMax_cu_9f978f6320softmax_warp_forwardIN3c108BFloat16ES2_fLi3ELb0ELb0EEEvPT0_PKT_iiiPKbib,"aw",@nobits
	.sectionflags	@""
	.align	16
	.zero		1024


//--------------------- .nv.shared._ZN43_GLOBAL__N__9ae7fba5_10_SoftMax_cu_9f978f6320softmax_warp_forwardIN3c108BFloat16ES2_fLi2ELb0ELb0EEEvPT0_PKT_iiiPKbib --------------------------
	.section	.nv.shared._ZN43_GLOBAL__N__9ae7fba5_10_SoftMax_cu_9f978f6320softmax_warp_forwardIN3c108BFloat16ES2_fLi2ELb0ELb0EEEvPT0_PKT_iiiPKbib,"aw",@nobits
	.sectionflags	@""
	.align	16
	.zero		1024


//--------------------- .nv.shared._ZN43_GLOBAL__N__9ae7fba5_10_SoftMax_cu_9f978f6320softmax_warp_forwardIN3c108BFloat16ES2_fLi1ELb0ELb0EEEvPT0_PKT_iiiPKbib --------------------------
	.section	.nv.shared._ZN43_GLOBAL__N__9ae7fba5_10_SoftMax_cu_9f978f6320softmax_warp_forwardIN3c108BFloat16ES2_fLi1ELb0ELb0EEEvPT0_PKT_iiiPKbib,"aw",@nobits
	.sectionflags	@""
	.align	16
	.zero		1024


//--------------------- .nv.shared._ZN43_GLOBAL__N__9ae7fba5_10_SoftMax_cu_9f978f6320softmax_warp_forwardIN3c108BFloat16ES2_fLi0ELb0ELb0EEEvPT0_PKT_iiiPKbib --------------------------
	.section	.nv.shared._ZN43_GLOBAL__N__9ae7fba5_10_SoftMax_cu_9f978f6320softmax_warp_forwardIN3c108BFloat16ES2_fLi0ELb0ELb0EEEvPT0_PKT_iiiPKbib,"aw",@nobits
	.sectionflags	@""
	.align	16
	.zero		1024


//--------------------- .nv.shared._ZN43_GLOBAL__N__9ae7fba5_10_SoftMax_cu_9f978f6320softmax_warp_forwardIN3c104HalfEffLi11ELb0ELb0EEEvPT0_PKT_iiiPKbib --------------------------
	.section	.nv.shared._ZN43_GLOBAL__N__9ae7fba5_10_SoftMax_cu_9f978f6320softmax_warp_forwardIN3c104HalfEffLi11ELb0ELb0EEEvPT0_PKT_iiiPKbib,"aw",@nobits
	.sectionflags	@""
	.align	16
	.zero		1024


//--------------------- .nv.shared._ZN43_GLOBAL__N__9ae7fba5_10_SoftMax_cu_9f978f6320softmax_warp_forwardIN3c104HalfEffLi10ELb0ELb0EEEvPT0_PKT_iiiPKbib --------------------------
	.section	.nv.shared._ZN43_GLOBAL__N__9ae7fba5_10_SoftMax_cu_9f978f6320softmax_warp_forwardIN3c104HalfEffLi10ELb0ELb0EEEvPT0_PKT_iiiPKbib,"aw",@nobits
	.sectionflags	@""
	.align	16
	.zero		1024


//--------------------- .nv.shared._ZN43_GLOBAL__N__9ae7fba5_10_SoftMax_cu_9f978f6320softmax_warp_forwardIN3c104HalfEffLi9ELb0ELb0EEEvPT0_PKT_iiiPKbib --------------------------
	.section	.nv.shared._ZN43_GLOBAL__N__9ae7fba5_10_SoftMax_cu_9f978f6320softmax_warp_forwardIN3c104HalfEffLi9ELb0ELb0EEEvPT0_PKT_iiiPKbib,"aw",@nobits
	.sectionflags	@""
	.align	16
	.zero		1024


//--------------------- .nv.shared._ZN43_GLOBAL__N__9ae7fba5_10_SoftMax_cu_9f978f6320softmax_warp_forwardIN3c104HalfEffLi8ELb0ELb0EEEvPT0_PKT_iiiPKbib --------------------------
	.section	.nv.shared._ZN43_GLOBAL__N__9ae7fba5_10_SoftMax_cu_9f978f6320softmax_warp_forwardIN3c104HalfEffLi8ELb0ELb0EEEvPT0_PKT_iiiPKbib,"aw",@nobits
	.sectionflags	@""
	.align	16
	.zero		1024


//--------------------- .nv.shared._ZN43_GLOBAL__N__9ae7fba5_10_SoftMax_cu_9f978f6320softmax_warp_forwardIN3c104HalfEffLi7ELb0ELb0EEEvPT0_PKT_iiiPKbib --------------------------
	.section	.nv.shared._ZN43_GLOBAL__N__9ae7fba5_10_SoftMax_cu_9f978f6320softmax_warp_forwardIN3c104HalfEffLi7ELb0ELb0EEEvPT0_PKT_iiiPKbib,"aw",@nobits
	.sectionflags	@""
	.align	16
	.zero		1024


//--------------------- .nv.shared._ZN43_GLOBAL__N__9ae7fba5_10_SoftMax_cu_9f978f6320softmax_warp_forwardIN3c104HalfEffLi6ELb0ELb0EEEvPT0_PKT_iiiPKbib --------------------------
	.section	.nv.shared._ZN43_GLOBAL__N__9ae7fba5_10_SoftMax_cu_9f978f6320softmax_warp_forwardIN3c104HalfEffLi6ELb0ELb0EEEvPT0_PKT_iiiPKbib,"aw",@nobits
	.sectionflags	@""
	.align	16
	.zero		1024


//--------------------- .nv.shared._ZN43_GLOBAL__N__9ae7fba5_10_SoftMax_cu_9f978f6320softmax_warp_forwardIN3c104HalfEffLi5ELb0ELb0EEEvPT0_PKT_iiiPKbib --------------------------
	.section	.nv.shared._ZN43_GLOBAL__N__9ae7fba5_10_SoftMax_cu_9f978f6320softmax_warp_forwardIN3c104HalfEffLi5ELb0ELb0EEEvPT0_PKT_iiiPKbib,"aw",@nobits
	.sectionflags	@""
	.align	16
	.zero		1024


//--------------------- .nv.shared._ZN43_GLOBAL__N__9ae7fba5_10_SoftMax_cu_9f978f6320softmax_warp_forwardIN3c104HalfEffLi4ELb0ELb0EEEvPT0_PKT_iiiPKbib --------------------------
	.section	.nv.shared._ZN43_GLOBAL__N__9ae7fba5_10_SoftMax_cu_9f978f6320softmax_warp_forwardIN3c104HalfEffLi4ELb0ELb0EEEvPT0_PKT_iiiPKbib,"aw",@nobits
	.sectionflags	@""
	.align	16
	.zero		1024


//--------------------- .nv.shared._ZN43_GLOBAL__N__9ae7fba5_10_SoftMax_cu_9f978f6320softmax_warp_forwardIN3c104HalfEffLi3ELb0ELb0EEEvPT0_PKT_iiiPKbib --------------------------
	.section	.nv.shared._ZN43_GLOBAL__N__9ae7fba5_10_SoftMax_cu_9f978f6320softmax_warp_forwardIN3c104HalfEffLi3ELb0ELb0EEEvPT0_PKT_iiiPKbib,"aw",@nobits
	.sectionflags	@""
	.align	16
	.zero		1024


//--------------------- .nv.shared._ZN43_GLOBAL__N__9ae7fba5_10_SoftMax_cu_9f978f6320softmax_warp_forwardIN3c104HalfEffLi2ELb0ELb0EEEvPT0_PKT_iiiPKbib --------------------------
	.section	.nv.shared._ZN43_GLOBAL__N__9ae7fba5_10_SoftMax_cu_9f978f6320softmax_warp_forwardIN3c104HalfEffLi2ELb0ELb0EEEvPT0_PKT_iiiPKbib,"aw",@nobits
	.sectionflags	@""
	.align	16
	.zero		1024


//--------------------- .nv.shared._ZN43_GLOBAL__N__9ae7fba5_10_SoftMax_cu_9f978f6320softmax_warp_forwardIN3c104HalfEffLi1ELb0ELb0EEEvPT0_PKT_iiiPKbib --------------------------
	.section	.nv.shared._ZN43_GLOBAL__N__9ae7fba5_10_SoftMax_cu_9f978f6320softmax_warp_forwardIN3c104HalfEffLi1ELb0ELb0EEEvPT0_PKT_iiiPKbib,"aw",@nobits
	.sectionflags	@""
	.align	16
	.zero		1024


//--------------------- .nv.shared._ZN43_GLOBAL__N__9ae7fba5_10_SoftMax_cu_9f978f6320softmax_warp_forwardIN3c104HalfEffLi0ELb0ELb0EEEvPT0_PKT_iiiPKbib --------------------------
	.section	.nv.shared._ZN43_GLOBAL__N__9ae7fba5_10_SoftMax_cu_9f978f6320softmax_warp_forwardIN3c104HalfEffLi0ELb0ELb0EEEvPT0_PKT_iiiPKbib,"aw",@nobits
	.sectionflags	@""
	.align	16
	.zero		1024


//--------------------- .nv.shared._ZN43_GLOBAL__N__9ae7fba5_10_SoftMax_cu_9f978f6320softmax_warp_forwardIN3c104HalfES2_fLi11ELb0ELb0EEEvPT0_PKT_iiiPKbib --------------------------
	.section	.nv.shared._ZN43_GLOBAL__N__9ae7fba5_10_SoftMax_cu_9f978f6320softmax_warp_forwardIN3c104HalfES2_fLi11ELb0ELb0EEEvPT0_PKT_iiiPKbib,"aw",@nobits
	.sectionflags	@""
	.align	16
	.zero		1024


//--------------------- .nv.shared._ZN43_GLOBAL__N__9ae7fba5_10_SoftMax_cu_9f978f6320softmax_warp_forwardIN3c104HalfES2_fLi10ELb0ELb0EEEvPT0_PKT_iiiPKbib --------------------------
	.section	.nv.shared._ZN43_GLOBAL__N__9ae7fba5_10_SoftMax_cu_9f978f6320softmax_warp_forwardIN3c104HalfES2_fLi10ELb0ELb0EEEvPT0_PKT_iiiPKbib,"aw",@nobits
	.sectionflags	@""
	.align	16
	.zero		1024


//--------------------- .nv.shared._ZN43_GLOBAL__N__9ae7fba5_10_SoftMax_cu_9f978f6320softmax_warp_forwardIN3c104HalfES2_fLi9ELb0ELb0EEEvPT0_PKT_iiiPKbib --------------------------
	.section	.nv.shared._ZN43_GLOBAL__N__9ae7fba5_10_SoftMax_cu_9f978f6320softmax_warp_forwardIN3c104HalfES2_fLi9ELb0ELb0EEEvPT0_PKT_iiiPKbib,"aw",@nobits
	.sectionflags	@""
	.align	16
	.zero		1024


//--------------------- .nv.shared._ZN43_GLOBAL__N__9ae7fba5_10_SoftMax_cu_9f978f6320softmax_warp_forwardIN3c104HalfES2_fLi8ELb0ELb0EEEvPT0_PKT_iiiPKbib --------------------------
	.section	.nv.shared._ZN43_GLOBAL__N__9ae7fba5_10_SoftMax_cu_9f978f6320softmax_warp_forwardIN3c104HalfES2_fLi8ELb0ELb0EEEvPT0_PKT_iiiPKbib,"aw",@nobits
	.sectionflags	@""
	.align	16
	.zero		1024


//--------------------- .nv.shared._ZN43_GLOBAL__N__9ae7fba5_10_SoftMax_cu_9f978f6320softmax_warp_forwardIN3c104HalfES2_fLi7ELb0ELb0EEEvPT0_PKT_iiiPKbib --------------------------
	.section	.nv.shared._ZN43_GLOBAL__N__9ae7fba5_10_SoftMax_cu_9f978f6320softmax_warp_forwardIN3c104HalfES2_fLi7ELb0ELb0EEEvPT0_PKT_iiiPKbib,"aw",@nobits
	.sectionflags	@""
	.align	16
	.zero		1024


//--------------------- .nv.shared._ZN43_GLOBAL__N__9ae7fba5_10_SoftMax_cu_9f978f6320softmax_warp_forwardIN3c104HalfES2_fLi6ELb0ELb0EEEvPT0_PKT_iiiPKbib --------------------------
	.section	.nv.shared._ZN43_GLOBAL__N__9ae7fba5_10_SoftMax_cu_9f978f6320softmax_warp_forwardIN3c104HalfES2_fLi6ELb0ELb0EEEvPT0_PKT_iiiPKbib,"aw",@nobits
	.sectionflags	@""
	.align	16
	.zero		1024


//--------------------- .nv.shared._ZN43_GLOBAL__N__9ae7fba5_10_SoftMax_cu_9f978f6320softmax_warp_forwardIN3c104HalfES2_fLi5ELb0ELb0EEEvPT0_PKT_iiiPKbib --------------------------
	.section	.nv.shared._ZN43_GLOBAL__N__9ae7fba5_10_SoftMax_cu_9f978f6320softmax_warp_forwardIN3c104HalfES2_fLi5ELb0ELb0EEEvPT0_PKT_iiiPKbib,"aw",@nobits
	.sectionflags	@""
	.align	16
	.zero		1024


//--------------------- .nv.shared._ZN43_GLOBAL__N__9ae7fba5_10_SoftMax_cu_9f978f6320softmax_warp_forwardIN3c104HalfES2_fLi4ELb0ELb0EEEvPT0_PKT_iiiPKbib --------------------------
	.section	.nv.shared._ZN43_GLOBAL__N__9ae7fba5_10_SoftMax_cu_9f978f6320softmax_warp_forwardIN3c104HalfES2_fLi4ELb0ELb0EEEvPT0_PKT_iiiPKbib,"aw",@nobits
	.sectionflags	@""
	.align	16
	.zero		1024


//--------------------- .nv.shared._ZN43_GLOBAL__N__9ae7fba5_10_SoftMax_cu_9f978f6320softmax_warp_forwardIN3c104HalfES2_fLi3ELb0ELb0EEEvPT0_PKT_iiiPKbib --------------------------
	.section	.nv.shared._ZN43_GLOBAL__N__9ae7fba5_10_SoftMax_cu_9f978f6320softmax_warp_forwardIN3c104HalfES2_fLi3ELb0ELb0EEEvPT0_PKT_iiiPKbib,"aw",@nobits
	.sectionflags	@""
	.align	16
	.zero		1024


//--------------------- .nv.shared._ZN43_GLOBAL__N__9ae7fba5_10_SoftMax_cu_9f978f6320softmax_warp_forwardIN3c104HalfES2_fLi2ELb0ELb0EEEvPT0_PKT_iiiPKbib --------------------------
	.section	.nv.shared._ZN43_GLOBAL__N__9ae7fba5_10_SoftMax_cu_9f978f6320softmax_warp_forwardIN3c104HalfES2_fLi2ELb0ELb0EEEvPT0_PKT_iiiPKbib,"aw",@nobits
	.sectionflags	@""
	.align	16
	.zero		1024


//--------------------- .nv.shared._ZN43_GLOBAL__N__9ae7fba5_10_SoftMax_cu_9f978f6320softmax_warp_forwardIN3c104HalfES2_fLi1ELb0ELb0EEEvPT0_PKT_iiiPKbib --------------------------
	.section	.nv.shared._ZN43_GLOBAL__N__9ae7fba5_10_SoftMax_cu_9f978f6320softmax_warp_forwardIN3c104HalfES2_fLi1ELb0ELb0EEEvPT0_PKT_iiiPKbib,"aw",@nobits
	.sectionflags	@""
	.align	16
	.zero		1024


//--------------------- .nv.shared._ZN43_GLOBAL__N__9ae7fba5_10_SoftMax_cu_9f978f6320softmax_warp_forwardIN3c104HalfES2_fLi0ELb0ELb0EEEvPT0_PKT_iiiPKbib --------------------------
	.section	.nv.shared._ZN43_GLOBAL__N__9ae7fba5_10_SoftMax_cu_9f978f6320softmax_warp_forwardIN3c104HalfES2_fLi0ELb0ELb0EEEvPT0_PKT_iiiPKbib,"aw",@nobits
	.sectionflags	@""
	.align	16
	.zero		1024


//--------------------- .nv.shared._ZN43_GLOBAL__N__9ae7fba5_10_SoftMax_cu_9f978f6320softmax_warp_forwardIfffLi11ELb0ELb0EEEvPT0_PKT_iiiPKbib --------------------------
	.section	.nv.shared._ZN43_GLOBAL__N__9ae7fba5_10_SoftMax_cu_9f978f6320softmax_warp_forwardIfffLi11ELb0ELb0EEEvPT0_PKT_iiiPKbib,"aw",@nobits
	.sectionflags	@""
	.align	16
	.zero		1024


//--------------------- .nv.shared._ZN43_GLOBAL__N__9ae7fba5_10_SoftMax_cu_9f978f6320softmax_warp_forwardIfffLi10ELb0ELb0EEEvPT0_PKT_iiiPKbib --------------------------
	.section	.nv.shared._ZN43_GLOBAL__N__9ae7fba5_10_SoftMax_cu_9f978f6320softmax_warp_forwardIfffLi10ELb0ELb0EEEvPT0_PKT_iiiPKbib,"aw",@nobits
	.sectionflags	@""
	.align	16
	.zero		1024


//--------------------- .nv.shared._ZN43_GLOBAL__N__9ae7fba5_10_SoftMax_cu_9f978f6320softmax_warp_forwardIfffLi9ELb0ELb0EEEvPT0_PKT_iiiPKbib --------------------------
	.section	.nv.shared._ZN43_GLOBAL__N__9ae7fba5_10_SoftMax_cu_9f978f6320softmax_warp_forwardIfffLi9ELb0ELb0EEEvPT0_PKT_iiiPKbib,"aw",@nobits
	.sectionflags	@""
	.align	16
	.zero		1024


//--------------------- .nv.shared._ZN43_GLOBAL__N__9ae7fba5_10_SoftMax_cu_9f978f6320softmax_warp_forwardIfffLi8ELb0ELb0EEEvPT0_PKT_iiiPKbib --------------------------
	.section	.nv.shared._ZN43_GLOBAL__N__9ae7fba5_10_SoftMax_cu_9f978f6320softmax_warp_forwardIfffLi8ELb0ELb0EEEvPT0_PKT_iiiPKbib,"aw",@nobits
	.sectionflags	@""
	.align	16
	.zero		1024


//--------------------- .nv.shared._ZN43_GLOBAL__N__9ae7fba5_10_SoftMax_cu_9f978f6320softmax_warp_forwardIfffLi7ELb0ELb0EEEvPT0_PKT_iiiPKbib --------------------------
	.section	.nv.shared._ZN43_GLOBAL__N__9ae7fba5_10_SoftMax_cu_9f978f6320softmax_warp_forwardIfffLi7ELb0ELb0EEEvPT0_PKT_iiiPKbib,"aw",@nobits
	.sectionflags	@""
	.align	16
	.zero		1024


//--------------------- .nv.shared._ZN43_GLOBAL__N__9ae7fba5_10_SoftMax_cu_9f978f6320softmax_warp_forwardIfffLi6ELb0ELb0EEEvPT0_PKT_iiiPKbib --------------------------
	.section	.nv.shared._ZN43_GLOBAL__N__9ae7fba5_10_SoftMax_cu_9f978f6320softmax_warp_forwardIfffLi6ELb0ELb0EEEvPT0_PKT_iiiPKbib,"aw",@nobits
	.sectionflags	@""
	.align	16
	.zero		1024


//--------------------- .nv.shared._ZN43_GLOBAL__N__9ae7fba5_10_SoftMax_cu_9f978f6320softmax_warp_forwardIfffLi5ELb0ELb0EEEvPT0_PKT_iiiPKbib --------------------------
	.section	.nv.shared._ZN43_GLOBAL__N__9ae7fba5_10_SoftMax_cu_9f978f6320softmax_warp_forwardIfffLi5ELb0ELb0EEEvPT0_PKT_iiiPKbib,"aw",@nobits
	.sectionflags	@""
	.align	16
	.zero		1024


//--------------------- .nv.shared._ZN43_GLOBAL__N__9ae7fba5_10_SoftMax_cu_9f978f6320softmax_warp_forwardIfffLi4ELb0ELb0EEEvPT0_PKT_iiiPKbib --------------------------
	.section	.nv.shared._ZN43_GLOBAL__N__9ae7fba5_10_SoftMax_cu_9f978f6320softmax_warp_forwardIfffLi4ELb0ELb0EEEvPT0_PKT_iiiPKbib,"aw",@nobits
	.sectionflags	@""
	.align	16
	.zero		1024


//--------------------- .nv.shared._ZN43_GLOBAL__N__9ae7fba5_10_SoftMax_cu_9f978f6320softmax_warp_forwardIfffLi3ELb0ELb0EEEvPT0_PKT_iiiPKbib --------------------------
	.section	.nv.shared._ZN43_GLOBAL__N__9ae7fba5_10_SoftMax_cu_9f978f6320softmax_warp_forwardIfffLi3ELb0ELb0EEEvPT0_PKT_iiiPKbib,"aw",@nobits
	.sectionflags	@""
	.align	16
	.zero		1024


//--------------------- .nv.shared._ZN43_GLOBAL__N__9ae7fba5_10_SoftMax_cu_9f978f6320softmax_warp_forwardIfffLi2ELb0ELb0EEEvPT0_PKT_iiiPKbib --------------------------
	.section	.nv.shared._ZN43_GLOBAL__N__9ae7fba5_10_SoftMax_cu_9f978f6320softmax_warp_forwardIfffLi2ELb0ELb0EEEvPT0_PKT_iiiPKbib,"aw",@nobits
	.sectionflags	@""
	.align	16
	.zero		1024


//--------------------- .nv.shared._ZN43_GLOBAL__N__9ae7fba5_10_SoftMax_cu_9f978f6320softmax_warp_forwardIfffLi1ELb0ELb0EEEvPT0_PKT_iiiPKbib --------------------------
	.section	.nv.shared._ZN43_GLOBAL__N__9ae7fba5_10_SoftMax_cu_9f978f6320softmax_warp_forwardIfffLi1ELb0ELb0EEEvPT0_PKT_iiiPKbib,"aw",@nobits
	.sectionflags	@""
	.align	16
	.zero		1024


//--------------------- .nv.shared._ZN43_GLOBAL__N__9ae7fba5_10_SoftMax_cu_9f978f6320softmax_warp_forwardIfffLi0ELb0ELb0EEEvPT0_PKT_iiiPKbib --------------------------
	.section	.nv.shared._ZN43_GLOBAL__N__9ae7fba5_10_SoftMax_cu_9f978f6320softmax_warp_forwardIfffLi0ELb0ELb0EEEvPT0_PKT_iiiPKbib,"aw",@nobits
	.sectionflags	@""
	.align	16
	.zero		1024


//--------------------- .nv.shared._ZN43_GLOBAL__N__9ae7fba5_10_SoftMax_cu_9f978f6320softmax_warp_forwardIdddLi11ELb0ELb0EEEvPT0_PKT_iiiPKbib --------------------------
	.section	.nv.shared._ZN43_GLOBAL__N__9ae7fba5_10_SoftMax_cu_9f978f6320softmax_warp_forwardIdddLi11ELb0ELb0EEEvPT0_PKT_iiiPKbib,"aw",@nobits
	.sectionflags	@""
	.align	16
	.zero		1024


//--------------------- .nv.shared._ZN43_GLOBAL__N__9ae7fba5_10_SoftMax_cu_9f978f6320softmax_warp_forwardIdddLi10ELb0ELb0EEEvPT0_PKT_iiiPKbib --------------------------
	.section	.nv.shared._ZN43_GLOBAL__N__9ae7fba5_10_SoftMax_cu_9f978f6320softmax_warp_forwardIdddLi10ELb0ELb0EEEvPT0_PKT_iiiPKbib,"aw",@nobits
	.sectionflags	@""
	.align	16
	.zero		1024


//--------------------- .nv.shared._ZN43_GLOBAL__N__9ae7fba5_10_SoftMax_cu_9f978f6320softmax_warp_forwardIdddLi9ELb0ELb0EEEvPT0_PKT_iiiPKbib --------------------------
	.section	.nv.shared._ZN43_GLOBAL__N__9ae7fba5_10_SoftMax_cu_9f978f6320softmax_warp_forwardIdddLi9ELb0ELb0EEEvPT0_PKT_iiiPKbib,"aw",@nobits
	.sectionflags	@""
	.align	16
	.zero		1024


//--------------------- .nv.shared._ZN43_GLOBAL__N__9ae7fba5_10_SoftMax_cu_9f978f6320softmax_warp_forwardIdddLi8ELb0ELb0EEEvPT0_PKT_iiiPKbib --------------------------
	.section	.nv.shared._ZN43_GLOBAL__N__9ae7fba5_10_SoftMax_cu_9f978f6320softmax_warp_forwardIdddLi8ELb0ELb0EEEvPT0_PKT_iiiPKbib,"aw",@nobits
	.sectionflags	@""
	.align	16
	.zero		1024


//--------------------- .nv.shared._ZN43_GLOBAL__N__9ae7fba5_10_SoftMax_cu_9f978f6320softmax_warp_forwardIdddLi7ELb0ELb0EEEvPT0_PKT_iiiPKbib --------------------------
	.section	.nv.shared._ZN43_GLOBAL__N__9ae7fba5_10_SoftMax_cu_9f978f6320softmax_warp_forwardIdddLi7ELb0ELb0EEEvPT0_PKT_iiiPKbib,"aw",@nobits
	.sectionflags	@""
	.align	16
	.zero		1024


//--------------------- .nv.shared._ZN43_GLOBAL__N__9ae7fba5_10_SoftMax_cu_9f978f6320softmax_warp_forwardIdddLi6ELb0ELb0EEEvPT0_PKT_iiiPKbib --------------------------
	.section	.nv.shared._ZN43_GLOBAL__N__9ae7fba5_10_SoftMax_cu_9f978f6320softmax_warp_forwardIdddLi6ELb0ELb0EEEvPT0_PKT_iiiPKbib,"aw",@nobits
	.sectionflags	@""
	.align	16
	.zero		1024


//--------------------- .nv.shared._ZN43_GLOBAL__N__9ae7fba5_10_SoftMax_cu_9f978f6320softmax_warp_forwardIdddLi5ELb0ELb0EEEvPT0_PKT_iiiPKbib --------------------------
	.section	.nv.shared._ZN43_GLOBAL__N__9ae7fba5_10_SoftMax_cu_9f978f6320softmax_warp_forwardIdddLi5ELb0ELb0EEEvPT0_PKT_iiiPKbib,"aw",@nobits
	.sectionflags	@""
	.align	16
	.zero		1024


//--------------------- .nv.shared._ZN43_GLOBAL__N__9ae7fba5_10_SoftMax_cu_9f978f6320softmax_warp_forwardIdddLi4ELb0ELb0EEEvPT0_PKT_iiiPKbib --------------------------
	.section	.nv.shared._ZN43_GLOBAL__N__9ae7fba5_10_SoftMax_cu_9f978f6320softmax_warp_forwardIdddLi4ELb0ELb0EEEvPT0_PKT_iiiPKbib,"aw",@nobits
	.sectionflags	@""
	.align	16
	.zero		1024


//--------------------- .nv.shared._ZN43_GLOBAL__N__9ae7fba5_10_SoftMax_cu_9f978f6320softmax_warp_forwardIdddLi3ELb0ELb0EEEvPT0_PKT_iiiPKbib --------------------------
	.section	.nv.shared._ZN43_GLOBAL__N__9ae7fba5_10_SoftMax_cu_9f978f6320softmax_warp_forwardIdddLi3ELb0ELb0EEEvPT0_PKT_iiiPKbib,"aw",@nobits
	.sectionflags	@""
	.align	16
	.zero		1024


//--------------------- .nv.shared._ZN43_GLOBAL__N__9ae7fba5_10_SoftMax_cu_9f978f6320softmax_warp_forwardIdddLi2ELb0ELb0EEEvPT0_PKT_iiiPKbib --------------------------
	.section	.nv.shared._ZN43_GLOBAL__N__9ae7fba5_10_SoftMax_cu_9f978f6320softmax_warp_forwardIdddLi2ELb0ELb0EEEvPT0_PKT_iiiPKbib,"aw",@nobits
	.sectionflags	@""
	.align	16
	.zero		1024


//--------------------- .nv.shared._ZN43_GLOBAL__N__9ae7fba5_10_SoftMax_cu_9f978f6320softmax_warp_forwardIdddLi1ELb0ELb0EEEvPT0_PKT_iiiPKbib --------------------------
	.section	.nv.shared._ZN43_GLOBAL__N__9ae7fba5_10_SoftMax_cu_9f978f6320softmax_warp_forwardIdddLi1ELb0ELb0EEEvPT0_PKT_iiiPKbib,"aw",@nobits
	.sectionflags	@""
	.align	16
	.zero		1024


//--------------------- .nv.shared._ZN43_GLOBAL__N__9ae7fba5_10_SoftMax_cu_9f978f6320softmax_warp_forwardIdddLi0ELb0ELb0EEEvPT0_PKT_iiiPKbib --------------------------
	.section	.nv.shared._ZN43_GLOBAL__N__9ae7fba5_10_SoftMax_cu_9f978f6320softmax_warp_forwardIdddLi0ELb0ELb0EEEvPT0_PKT_iiiPKbib,"aw",@nobits
	.sectionflags	@""
	.align	16
	.zero		1024


//--------------------- .nv.shared._ZN43_GLOBAL__N__9ae7fba5_10_SoftMax_cu_9f978f6321softmax_warp_backwardIfN3c108BFloat16EfLi10ELb1ELb0EEEvPT0_PKT_S7_iiiPKb --------------------------
	.section	.nv.shared._ZN43_GLOBAL__N__9ae7fba5_10_SoftMax_cu_9f978f6321softmax_warp_backwardIfN3c108BFloat16EfLi10ELb1ELb0EEEvPT0_PKT_S7_iiiPKb,"aw",@nobits
	.sectionflags	@""
	.align	16
	.zero		1024


//--------------------- .nv.shared._ZN43_GLOBAL__N__9ae7fba5_10_SoftMax_cu_9f978f6321softmax_warp_backwardIfN3c108BFloat16EfLi9ELb1ELb0EEEvPT0_PKT_S7_iiiPKb --------------------------
	.section	.nv.shared._ZN43_GLOBAL__N__9ae7fba5_10_SoftMax_cu_9f978f6321softmax_warp_backwardIfN3c108BFloat16EfLi9ELb1ELb0EEEvPT0_PKT_S7_iiiPKb,"aw",@nobits
	.sectionflags	@""
	.align	16
	.zero		1024


//--------------------- .nv.shared._ZN43_GLOBAL__N__9ae7fba5_10_SoftMax_cu_9f978f6321softmax_warp_backwardIfN3c108BFloat16EfLi8ELb1ELb0EEEvPT0_PKT_S7_iiiPKb --------------------------
	.section	.nv.shared._ZN43_GLOBAL__N__9ae7fba5_10_SoftMax_cu_9f978f6321softmax_warp_backwardIfN3c108BFloat16EfLi8ELb1ELb0EEEvPT0_PKT_S7_iiiPKb,"aw",@nobits
	.sectionflags	@""
	.align	16
	.zero		1024


//--------------------- .nv.shared._ZN43_GLOBAL__N__9ae7fba5_10_SoftMax_cu_9f978f6321softmax_warp_backwardIfN3c108BFloat16EfLi7ELb1ELb0EEEvPT0_PKT_S7_iiiPKb --------------------------
	.section	.nv.shared._ZN43_GLOBAL__N__9ae7fba5_10_SoftMax_cu_9f978f6321softmax_warp_backwardIfN3c108BFloat16EfLi7ELb1ELb0EEEvPT0_PKT_S7_iiiPKb,"aw",@nobits
	.sectionflags	@""
	.align	16
	.zero		1024


//--------------------- .nv.shared._ZN43_GLOBAL__N__9ae7fba5_10_SoftMax_cu_9f978f6321softmax_warp_backwardIfN3c108BFloat16EfLi6ELb1ELb0EEEvPT0_PKT_S7_iiiPKb --------------------------
	.section	.nv.shared._ZN43_GLOBAL__N__9ae7fba5_10_SoftMax_cu_9f978f6321softmax_warp_backwardIfN3c108BFloat16EfLi6ELb1ELb0EEEvPT0_PKT_S7_iiiPKb,"aw",@nobits
	.sectionflags	@""
	.align	16
	.zero		1024


//--------------------- .nv.shared._ZN43_GLOBAL__N__9ae7fba5_10_SoftMax_cu_9f978f6321softmax_warp_backwardIfN3c108BFloat16EfLi5ELb1ELb0EEEvPT0_PKT_S7_iiiPKb --------------------------
	.section	.nv.shared._ZN43_GLOBAL__N__9ae7fba5_10_SoftMax_cu_9f978f6321softmax_warp_backwardIfN3c108BFloat16EfLi5ELb1ELb0EEEvPT0_PKT_S7_iiiPKb,"aw",@nobits
	.sectionflags	@""
	.align	16
	.zero		1024


//--------------------- .nv.shared._ZN43_GLOBAL__N__9ae7fba5_10_SoftMax_cu_9f978f6321softmax_warp_backwardIfN3c108BFloat16EfLi4ELb1ELb0EEEvPT0_PKT_S7_iiiPKb --------------------------
	.section	.nv.shared._ZN43_GLOBAL__N__9ae7fba5_10_SoftMax_cu_9f978f6321softmax_warp_backwardIfN3c108BFloat16EfLi4ELb1ELb0EEEvPT0_PKT_S7_iiiPKb,"aw",@nobits
	.sectionflags	@""
	.align	16
	.zero		1024


//--------------------- .nv.shared._ZN43_GLOBAL__N__9ae7fba5_10_SoftMax_cu_9f978f6321softmax_warp_backwardIfN3c108BFloat16EfLi3ELb1ELb0EEEvPT0_PKT_S7_iiiPKb --------------------------
	.section	.nv.shared._ZN43_GLOBAL__N__9ae7fba5_10_SoftMax_cu_9f978f6321softmax_warp_backwardIfN3c108BFloat16EfLi3ELb1ELb0EEEvPT0_PKT_S7_iiiPKb,"aw",@nobits
	.sectionflags	@""
	.align	16
	.zero		1024


//--------------------- .nv.shared._ZN43_GLOBAL__N__9ae7fba5_10_SoftMax_cu_9f978f6321softmax_warp_backwardIfN3c108BFloat16EfLi2ELb1ELb0EEEvPT0_PKT_S7_iiiPKb --------------------------
	.section	.nv.shared._ZN43_GLOBAL__N__9ae7fba5_10_SoftMax_cu_9f978f6321softmax_warp_backwardIfN3c108BFloat16EfLi2ELb1ELb0EEEvPT0_PKT_S7_iiiPKb,"aw",@nobits
	.sectionflags	@""
	.align	16
	.zero		1024


//--------------------- .nv.shared._ZN43_GLOBAL__N__9ae7fba5_10_SoftMax_cu_9f978f6321softmax_warp_backwardIfN3c108BFloat16EfLi1ELb1ELb0EEEvPT0_PKT_S7_iiiPKb --------------------------
	.section	.nv.shared._ZN43_GLOBAL__N__9ae7fba5_10_SoftMax_cu_9f978f6321softmax_warp_backwardIfN3c108BFloat16EfLi1ELb1ELb0EEEvPT0_PKT_S7_iiiPKb,"aw",@nobits
	.sectionflags	@""
	.align	16
	.zero		1024


//--------------------- .nv.shared._ZN43_GLOBAL__N__9ae7fba5_10_SoftMax_cu_9f978f6321softmax_warp_backwardIfN3c108BFloat16EfLi0ELb1ELb0EEEvPT0_PKT_S7_iiiPKb --------------------------
	.section	.nv.shared._ZN43_GLOBAL__N__9ae7fba5_10_SoftMax_cu_9f978f6321softmax_warp_backwardIfN3c108BFloat16EfLi0ELb1ELb0EEEvPT0_PKT_S7_iiiPKb,"aw",@nobits
	.sectionflags	@""
	.align	16
	.zero		1024


//--------------------- .nv.shared._ZN43_GLOBAL__N__9ae7fba5_10_SoftMax_cu_9f978f6321softmax_warp_backwardIN3c108BFloat16ES2_fLi10ELb1ELb0EEEvPT0_PKT_S7_iiiPKb --------------------------
	.section	.nv.shared._ZN43_GLOBAL__N__9ae7fba5_10_SoftMax_cu_9f978f6321softmax_warp_backwardIN3c108BFloat16ES2_fLi10ELb1ELb0EEEvPT0_PKT_S7_iiiPKb,"aw",@nobits
	.sectionflags	@""
	.align	16
	.zero		1024


//--------------------- .nv.shared._ZN43_GLOBAL__N__9ae7fba5_10_SoftMax_cu_9f978f6321softmax_warp_backwardIN3c108BFloat16ES2_fLi9ELb1ELb0EEEvPT0_PKT_S7_iiiPKb --------------------------
	.section	.nv.shared._ZN43_GLOBAL__N__9ae7fba5_10_SoftMax_cu_9f978f6321softmax_warp_backwardIN3c108BFloat16ES2_fLi9ELb1ELb0EEEvPT0_PKT_S7_iiiPKb,"aw",@nobits
	.sectionflags	@""
	.align	16
	.zero		1024


//--------------------- .nv.shared._ZN43_GLOBAL__N__9ae7fba5_10_SoftMax_cu_9f978f6321softmax_warp_backwardIN3c108BFloat16ES2_fLi8ELb1ELb0EEEvPT0_PKT_S7_iiiPKb --------------------------
	.section	.nv.shared._ZN43_GLOBAL__N__9ae7fba5_10_SoftMax_cu_9f978f6321softmax_warp_backwardIN3c108BFloat16ES2_fLi8ELb1ELb0EEEvPT0_PKT_S7_iiiPKb,"aw",@nobits
	.sectionflags	@""
	.align	16
	.zero		1024


//--------------------- .nv.shared._ZN43_GLOBAL__N__9ae7fba5_10_SoftMax_cu_9f978f6321softmax_warp_backwardIN3c108BFloat16ES2_fLi7ELb1ELb0EEEvPT0_PKT_S7_iiiPKb --------------------------
	.section	.nv.shared._ZN43_GLOBAL__N__9ae7fba5_10_SoftMax_cu_9f978f6321softmax_warp_backwardIN3c108BFloat16ES2_fLi7ELb1ELb0EEEvPT0_PKT_S7_iiiPKb,"aw",@nobits
	.sectionflags	@""
	.align	16
	.zero		1024


//--------------------- .nv.shared._ZN43_GLOBAL__N__9ae7fba5_10_SoftMax_cu_9f978f6321softmax_warp_backwardIN3c108BFloat16ES2_fLi6ELb1ELb0EEEvPT0_PKT_S7_iiiPKb --------------------------
	.section	.nv.shared._ZN43_GLOBAL__N__9ae7fba5_10_SoftMax_cu_9f978f6321softmax_warp_backwardIN3c108BFloat16ES2_fLi6ELb1ELb0EEEvPT0_PKT_S7_iiiPKb,"aw",@nobits
	.sectionflags	@""
	.align	16
	.zero		1024


//--------------------- .nv.shared._ZN43_GLOBAL__N__9ae7fba5_10_SoftMax_cu_9f978f6321softmax_warp_backwardIN3c108BFloat16ES2_fLi5ELb1ELb0EEEvPT0_PKT_S7_iiiPKb --------------------------
	.section	.nv.shared._ZN43_GLOBAL__N__9ae7fba5_10_SoftMax_cu_9f978f6321softmax_warp_backwardIN3c108BFloat16ES2_fLi5ELb1ELb0EEEvPT0_PKT_S7_iiiPKb,"aw",@nobits
	.sectionflags	@""
	.align	16
	.zero		1024


//--------------------- .nv.shared._ZN43_GLOBAL__N__9ae7fba5_10_SoftMax_cu_9f978f6321softmax_warp_backwardIN3c108BFloat16ES2_fLi4ELb1ELb0EEEvPT0_PKT_S7_iiiPKb --------------------------
	.section	.nv.shared._ZN43_GLOBAL__N__9ae7fba5_10_SoftMax_cu_9f978f6321softmax_warp_backwardIN3c108BFloat16ES2_fLi4ELb1ELb0EEEvPT0_PKT_S7_iiiPKb,"aw",@nobits
	.sectionflags	@""
	.align	16
	.zero		1024


//--------------------- .nv.shared._ZN43_GLOBAL__N__9ae7fba5_10_SoftMax_cu_9f978f6321softmax_warp_backwardIN3c108BFloat16ES2_fLi3ELb1ELb0EEEvPT0_PKT_S7_iiiPKb --------------------------
	.section	.nv.shared._ZN43_GLOBAL__N__9ae7fba5_10_SoftMax_cu_9f978f6321softmax_warp_backwardIN3c108BFloat16ES2_fLi3ELb1ELb0EEEvPT0_PKT_S7_iiiPKb,"aw",@nobits
	.sectionflags	@""
	.align	16
	.zero		1024


//--------------------- .nv.shared._ZN43_GLOBAL__N__9ae7fba5_10_SoftMax_cu_9f978f6321softmax_warp_backwardIN3c108BFloat16ES2_fLi2ELb1ELb0EEEvPT0_PKT_S7_iiiPKb --------------------------
	.section	.nv.shared._ZN43_GLOBAL__N__9ae7fba5_10_SoftMax_cu_9f978f6321softmax_warp_backwardIN3c108BFloat16ES2_fLi2ELb1ELb0EEEvPT0_PKT_S7_iiiPKb,"aw",@nobits
	.sectionflags	@""
	.align	16
	.zero		1024


//--------------------- .nv.shared._ZN43_GLOBAL__N__9ae7fba5_10_SoftMax_cu_9f978f6321softmax_warp_backwardIN3c108BFloat16ES2_fLi1ELb1ELb0EEEvPT0_PKT_S7_iiiPKb --------------------------
	.section	.nv.shared._ZN43_GLOBAL__N__9ae7fba5_10_SoftMax_cu_9f978f6321softmax_warp_backwardIN3c108BFloat16ES2_fLi1ELb1ELb0EEEvPT0_PKT_S7_iiiPKb,"aw",@nobits
	.sectionflags	@""
	.align	16
	.zero		1024


//--------------------- .nv.shared._ZN43_GLOBAL__N__9ae7fba5_10_SoftMax_cu_9f978f6321softmax_warp_backwardIN3c108BFloat16ES2_fLi0ELb1ELb0EEEvPT0_PKT_S7_iiiPKb --------------------------
	.section	.nv.shared._ZN43_GLOBAL__N__9ae7fba5_10_SoftMax_cu_9f978f6321softmax_warp_backwardIN3c108BFloat16ES2_fLi0ELb1ELb0EEEvPT0_PKT_S7_iiiPKb,"aw",@nobits
	.sectionflags	@""
	.align	16
	.zero		1024


//--------------------- .nv.shared._ZN43_GLOBAL__N__9ae7fba5_10_SoftMax_cu_9f978f6321softmax_warp_backwardIfN3c104HalfEfLi10ELb1ELb0EEEvPT0_PKT_S7_iiiPKb --------------------------
	.section	.nv.shared._ZN43_GLOBAL__N__9ae7fba5_10_SoftMax_cu_9f978f6321softmax_warp_backwardIfN3c104HalfEfLi10ELb1ELb0EEEvPT0_PKT_S7_iiiPKb,"aw",@nobits
	.sectionflags	@""
	.align	16
	.zero		1024


//--------------------- .nv.shared._ZN43_GLOBAL__N__9ae7fba5_10_SoftMax_cu_9f978f6321softmax_warp_backwardIfN3c104HalfEfLi9ELb1ELb0EEEvPT0_PKT_S7_iiiPKb --------------------------
	.section	.nv.shared._ZN43_GLOBAL__N__9ae7fba5_10_SoftMax_cu_9f978f6321softmax_warp_backwardIfN3c104HalfEfLi9ELb1ELb0EEEvPT0_PKT_S7_iiiPKb,"aw",@nobits
	.sectionflags	@""
	.align	16
	.zero		1024


//--------------------- .nv.shared._ZN43_GLOBAL__N__9ae7fba5_10_SoftMax_cu_9f978f6321softmax_warp_backwardIfN3c104HalfEfLi8ELb1ELb0EEEvPT0_PKT_S7_iiiPKb --------------------------
	.section	.nv.shared._ZN43_GLOBAL__N__9ae7fba5_10_SoftMax_cu_9f978f6321softmax_warp_backwardIfN3c104HalfEfLi8ELb1ELb0EEEvPT0_PKT_S7_iiiPKb,"aw",@nobits
	.sectionflags	@""
	.align	16
	.zero		1024


//--------------------- .nv.shared._ZN43_GLOBAL__N__9ae7fba5_10_SoftMax_cu_9f978f6321softmax_warp_backwardIfN3c104HalfEfLi7ELb1ELb0EEEvPT0_PKT_S7_iiiPKb --------------------------
	.section	.nv.shared._ZN43_GLOBAL__N__9ae7fba5_10_SoftMax_cu_9f978f6321softmax_warp_backwardIfN3c104HalfEfLi7ELb1ELb0EEEvPT0_PKT_S7_iiiPKb,"aw",@nobits
	.sectionflags	@""
	.align	16
	.zero		1024


//--------------------- .nv.shared._ZN43_GLOBAL__N__9ae7fba5_10_SoftMax_cu_9f978f6321softmax_warp_backwardIfN3c104HalfEfLi6ELb1ELb0EEEvPT0_PKT_S7_iiiPKb --------------------------
	.section	.nv.shared._ZN43_GLOBAL__N__9ae7fba5_10_SoftMax_cu_9f978f6321softmax_warp_backwardIfN3c104HalfEfLi6ELb1ELb0EEEvPT0_PKT_S7_iiiPKb,"aw",@nobits
	.sectionflags	@""
	.align	16
	.zero		1024


//--------------------- .nv.shared._ZN43_GLOBAL__N__9ae7fba5_10_SoftMax_cu_9f978f6321softmax_warp_backwardIfN3c104HalfEfLi5ELb1ELb0EEEvPT0_PKT_S7_iiiPKb --------------------------
	.section	.nv.shared._ZN43_GLOBAL__N__9ae7fba5_10_SoftMax_cu_9f978f6321softmax_warp_backwardIfN3c104HalfEfLi5ELb1ELb0EEEvPT0_PKT_S7_iiiPKb,"aw",@nobits
	.sectionflags	@""
	.align	16
	.zero		1024


//--------------------- .nv.shared._ZN43_GLOBAL__N__9ae7fba5_10_SoftMax_cu_9f978f6321softmax_warp_backwardIfN3c104HalfEfLi4ELb1ELb0EEEvPT0_PKT_S7_iiiPKb --------------------------
	.section	.nv.shared._ZN43_GLOBAL__N__9ae7fba5_10_SoftMax_cu_9f978f6321softmax_warp_backwardIfN3c104HalfEfLi4ELb1ELb0EEEvPT0_PKT_S7_iiiPKb,"aw",@nobits
	.sectionflags	@""
	.align	16
	.zero		1024


//--------------------- .nv.shared._ZN43_GLOBAL__N__9ae7fba5_10_SoftMax_cu_9f978f6321softmax_warp_backwardIfN3c104HalfEfLi3ELb1ELb0EEEvPT0_PKT_S7_iiiPKb --------------------------
	.section	.nv.shared._ZN43_GLOBAL__N__9ae7fba5_10_SoftMax_cu_9f978f6321softmax_warp_backwardIfN3c104HalfEfLi3ELb1ELb0EEEvPT0_PKT_S7_iiiPKb,"aw",@nobits
	.sectionflags	@""
	.align	16
	.zero		1024


//--------------------- .nv.shared._ZN43_GLOBAL__N__9ae7fba5_10_SoftMax_cu_9f978f6321softmax_warp_backwardIfN3c104HalfEfLi2ELb1ELb0EEEvPT0_PKT_S7_iiiPKb --------------------------
	.section	.nv.shared._ZN43_GLOBAL__N__9ae7fba5_10_SoftMax_cu_9f978f6321softmax_warp_backwardIfN3c104HalfEfLi2ELb1ELb0EEEvPT0_PKT_S7_iiiPKb,"aw",@nobits
	.sectionflags	@""
	.align	16
	.zero		1024


//--------------------- .nv.shared._ZN43_GLOBAL__N__9ae7fba5_10_SoftMax_cu_9f978f6321softmax_warp_backwardIfN3c104HalfEfLi1ELb1ELb0EEEvPT0_PKT_S7_iiiPKb --------------------------
	.section	.nv.shared._ZN43_GLOBAL__N__9ae7fba5_10_SoftMax_cu_9f978f6321softmax_warp_backwardIfN3c104HalfEfLi1ELb1ELb0EEEvPT0_PKT_S7_iiiPKb,"aw",@nobits
	.sectionflags	@""
	.align	16
	.zero		1024


//--------------------- .nv.shared._ZN43_GLOBAL__N__9ae7fba5_10_SoftMax_cu_9f978f6321softmax_warp_backwardIfN3c104HalfEfLi0ELb1ELb0EEEvPT0_PKT_S7_iiiPKb --------------------------
	.section	.nv.shared._ZN43_GLOBAL__N__9ae7fba5_10_SoftMax_cu_9f978f6321softmax_warp_backwardIfN3c104HalfEfLi0ELb1ELb0EEEvPT0_PKT_S7_iiiPKb,"aw",@nobits
	.sectionflags	@""
	.align	16
	.zero		1024


//--------------------- .nv.shared._ZN43_GLOBAL__N__9ae7fba5_10_SoftMax_cu_9f978f6321softmax_warp_backwardIN3c104HalfES2_fLi10ELb1ELb0EEEvPT0_PKT_S7_iiiPKb --------------------------
	.section	.nv.shared._ZN43_GLOBAL__N__9ae7fba5_10_SoftMax_cu_9f978f6321softmax_warp_backwardIN3c104HalfES2_fLi10ELb1ELb0EEEvPT0_PKT_S7_iiiPKb,"aw",@nobits
	.sectionflags	@""
	.align	16
	.zero		1024


//--------------------- .nv.shared._ZN43_GLOBAL__N__9ae7fba5_10_SoftMax_cu_9f978f6321softmax_warp_backwardIN3c104HalfES2_fLi9ELb1ELb0EEEvPT0_PKT_S7_iiiPKb --------------------------
	.section	.nv.shared._ZN43_GLOBAL__N__9ae7fba5_10_SoftMax_cu_9f978f6321softmax_warp_backwardIN3c104HalfES2_fLi9ELb1ELb0EEEvPT0_PKT_S7_iiiPKb,"aw",@nobits
	.sectionflags	@""
	.align	16
	.zero		1024


//--------------------- .nv.shared._ZN43_GLOBAL__N__9ae7fba5_10_SoftMax_cu_9f978f6321softmax_warp_backwardIN3c104HalfES2_fLi8ELb1ELb0EEEvPT0_PKT_S7_iiiPKb --------------------------
	.section	.nv.shared._ZN43_GLOBAL__N__9ae7fba5_10_SoftMax_cu_9f978f6321softmax_warp_backwardIN3c104HalfES2_fLi8ELb1ELb0EEEvPT0_PKT_S7_iiiPKb,"aw",@nobits
	.sectionflags	@""
	.align	16
	.zero		1024


//--------------------- .nv.shared._ZN43_GLOBAL__N__9ae7fba5_10_SoftMax_cu_9f978f6321softmax_warp_backwardIN3c104HalfES2_fLi7ELb1ELb0EEEvPT0_PKT_S7_iiiPKb --------------------------
	.section	.nv.shared._ZN43_GLOBAL__N__9ae7fba5_10_SoftMax_cu_9f978f6321softmax_warp_backwardIN3c104HalfES2_fLi7ELb1ELb0EEEvPT0_PKT_S7_iiiPKb,"aw",@nobits
	.sectionflags	@""
	.align	16
	.zero		1024


//--------------------- .nv.shared._ZN43_GLOBAL__N__9ae7fba5_10_SoftMax_cu_9f978f6321softmax_warp_backwardIN3c104HalfES2_fLi6ELb1ELb0EEEvPT0_PKT_S7_iiiPKb --------------------------
	.section	.nv.shared._ZN43_GLOBAL__N__9ae7fba5_10_SoftMax_cu_9f978f6321softmax_warp_backwardIN3c104HalfES2_fLi6ELb1ELb0EEEvPT0_PKT_S7_iiiPKb,"aw",@nobits
	.sectionflags	@""
	.align	16
	.zero		1024


//--------------------- .nv.shared._ZN43_GLOBAL__N__9ae7fba5_10_SoftMax_cu_9f978f6321softmax_warp_backwardIN3c104HalfES2_fLi5ELb1ELb0EEEvPT0_PKT_S7_iiiPKb --------------------------
	.section	.nv.shared._ZN43_GLOBAL__N__9ae7fba5_10_SoftMax_cu_9f978f6321softmax_warp_backwardIN3c104HalfES2_fLi5ELb1ELb0EEEvPT0_PKT_S7_iiiPKb,"aw",@nobits
	.sectionflags	@""
	.align	16
	.zero		1024


//--------------------- .nv.shared._ZN43_GLOBAL__N__9ae7fba5_10_SoftMax_cu_9f978f6321softmax_warp_backwardIN3c104HalfES2_fLi4ELb1ELb0EEEvPT0_PKT_S7_iiiPKb --------------------------
	.section	.nv.shared._ZN43_GLOBAL__N__9ae7fba5_10_SoftMax_cu_9f978f6321softmax_warp_backwardIN3c104HalfES2_fLi4ELb1ELb0EEEvPT0_PKT_S7_iiiPKb,"aw",@nobits
	.sectionflags	@""
	.align	16
	.zero		1024


//--------------------- .nv.shared._ZN43_GLOBAL__N__9ae7fba5_10_SoftMax_cu_9f978f6321softmax_warp_backwardIN3c104HalfES2_fLi3ELb1ELb0EEEvPT0_PKT_S7_iiiPKb --------------------------
	.section	.nv.shared._ZN43_GLOBAL__N__9ae7fba5_10_SoftMax_cu_9f978f6321softmax_warp_backwardIN3c104HalfES2_fLi3ELb1ELb0EEEvPT0_PKT_S7_iiiPKb,"aw",@nobits
	.sectionflags	@""
	.align	16
	.zero		1024


//--------------------- .nv.shared._ZN43_GLOBAL__N__9ae7fba5_10_SoftMax_cu_9f978f6321softmax_warp_backwardIN3c104HalfES2_fLi2ELb1ELb0EEEvPT0_PKT_S7_iiiPKb --------------------------
	.section	.nv.shared._ZN43_GLOBAL__N__9ae7fba5_10_SoftMax_cu_9f978f6321softmax_warp_backwardIN3c104HalfES2_fLi2ELb1ELb0EEEvPT0_PKT_S7_iiiPKb,"aw",@nobits
	.sectionflags	@""
	.align	16
	.zero		1024


//--------------------- .nv.shared._ZN43_GLOBAL__N__9ae7fba5_10_SoftMax_cu_9f978f6321softmax_warp_backwardIN3c104HalfES2_fLi1ELb1ELb0EEEvPT0_PKT_S7_iiiPKb --------------------------
	.section	.nv.shared._ZN43_GLOBAL__N__9ae7fba5_10_SoftMax_cu_9f978f6321softmax_warp_backwardIN3c104HalfES2_fLi1ELb1ELb0EEEvPT0_PKT_S7_iiiPKb,"aw",@nobits
	.sectionflags	@""
	.align	16
	.zero		1024


//--------------------- .nv.shared._ZN43_GLOBAL__N__9ae7fba5_10_SoftMax_cu_9f978f6321softmax_warp_backwardIN3c104HalfES2_fLi0ELb1ELb0EEEvPT0_PKT_S7_iiiPKb --------------------------
	.section	.nv.shared._ZN43_GLOBAL__N__9ae7fba5_10_SoftMax_cu_9f978f6321softmax_warp_backwardIN3c104HalfES2_fLi0ELb1ELb0EEEvPT0_PKT_S7_iiiPKb,"aw",@nobits
	.sectionflags	@""
	.align	16
	.zero		1024


//--------------------- .nv.shared._ZN43_GLOBAL__N__9ae7fba5_10_SoftMax_cu_9f978f6321softmax_warp_backwardIfffLi10ELb1ELb0EEEvPT0_PKT_S5_iiiPKb --------------------------
	.section	.nv.shared._ZN43_GLOBAL__N__9ae7fba5_10_SoftMax_cu_9f978f6321softmax_warp_backwardIfffLi10ELb1ELb0EEEvPT0_PKT_S5_iiiPKb,"aw",@nobits
	.sectionflags	@""
	.align	16
	.zero		1024


//--------------------- .nv.shared._ZN43_GLOBAL__N__9ae7fba5_10_SoftMax_cu_9f978f6321softmax_warp_backwardIfffLi9ELb1ELb0EEEvPT0_PKT_S5_iiiPKb --------------------------
	.section	.nv.shared._ZN43_GLOBAL__N__9ae7fba5_10_SoftMax_cu_9f978f6321softmax_warp_backwardIfffLi9ELb1ELb0EEEvPT0_PKT_S5_iiiPKb,"aw",@nobits
	.sectionflags	@""
	.align	16
	.zero		1024


//--------------------- .nv.shared._ZN43_GLOBAL__N__9ae7fba5_10_SoftMax_cu_9f978f6321softmax_warp_backwardIfffLi8ELb1ELb0EEEvPT0_PKT_S5_iiiPKb --------------------------
	.section	.nv.shared._ZN43_GLOBAL__N__9ae7fba5_10_SoftMax_cu_9f978f6321softmax_warp_backwardIfffLi8ELb1ELb0EEEvPT0_PKT_S5_iiiPKb,"aw",@nobits
	.sectionflags	@""
	.align	16
	.zero		1024


//--------------------- .nv.shared._ZN43_GLOBAL__N__9ae7fba5_10_SoftMax_cu_9f978f6321softmax_warp_backwardIfffLi7ELb1ELb0EEEvPT0_PKT_S5_iiiPKb --------------------------
	.section	.nv.shared._ZN43_GLOBAL__N__9ae7fba5_10_SoftMax_cu_9f978f6321softmax_warp_backwardIfffLi7ELb1ELb0EEEvPT0_PKT_S5_iiiPKb,"aw",@nobits
	.sectionflags	@""
	.align	16
	.zero		1024


//--------------------- .nv.shared._ZN43_GLOBAL__N__9ae7fba5_10_SoftMax_cu_9f978f6321softmax_warp_backwardIfffLi6ELb1ELb0EEEvPT0_PKT_S5_iiiPKb --------------------------
	.section	.nv.shared._ZN43_GLOBAL__N__9ae7fba5_10_SoftMax_cu_9f978f6321softmax_warp_backwardIfffLi6ELb1ELb0EEEvPT0_PKT_S5_iiiPKb,"aw",@nobits
	.sectionflags	@""
	.align	16
	.zero		1024


//--------------------- .nv.shared._ZN43_GLOBAL__N__9ae7fba5_10_SoftMax_cu_9f978f6321softmax_warp_backwardIfffLi5ELb1ELb0EEEvPT0_PKT_S5_iiiPKb --------------------------
	.section	.nv.shared._ZN43_GLOBAL__N__9ae7fba5_10_SoftMax_cu_9f978f6321softmax_warp_backwardIfffLi5ELb1ELb0EEEvPT0_PKT_S5_iiiPKb,"aw",@nobits
	.sectionflags	@""
	.align	16
	.zero		1024


//--------------------- .nv.shared._ZN43_GLOBAL__N__9ae7fba5_10_SoftMax_cu_9f978f6321softmax_warp_backwardIfffLi4ELb1ELb0EEEvPT0_PKT_S5_iiiPKb --------------------------
	.section	.nv.shared._ZN43_GLOBAL__N__9ae7fba5_10_SoftMax_cu_9f978f6321softmax_warp_backwardIfffLi4ELb1ELb0EEEvPT0_PKT_S5_iiiPKb,"aw",@nobits
	.sectionflags	@""
	.align	16
	.zero		1024


//--------------------- .nv.shared._ZN43_GLOBAL__N__9ae7fba5_10_SoftMax_cu_9f978f6321softmax_warp_backwardIfffLi3ELb1ELb0EEEvPT0_PKT_S5_iiiPKb --------------------------
	.section	.nv.shared._ZN43_GLOBAL__N__9ae7fba5_10_SoftMax_cu_9f978f6321softmax_warp_backwardIfffLi3ELb1ELb0EEEvPT0_PKT_S5_iiiPKb,"aw",@nobits
	.sectionflags	@""
	.align	16
	.zero		1024


//--------------------- .nv.shared._ZN43_GLOBAL__N__9ae7fba5_10_SoftMax_cu_9f978f6321softmax_warp_backwardIfffLi2ELb1ELb0EEEvPT0_PKT_S5_iiiPKb --------------------------
	.section	.nv.shared._ZN43_GLOBAL__N__9ae7fba5_10_SoftMax_cu_9f978f6321softmax_warp_backwardIfffLi2ELb1ELb0EEEvPT0_PKT_S5_iiiPKb,"aw",@nobits
	.sectionflags	@""
	.align	16
	.zero		1024


//--------------------- .nv.shared._ZN43_GLOBAL__N__9ae7fba5_10_SoftMax_cu_9f978f6321softmax_warp_backwardIfffLi1ELb1ELb0EEEvPT0_PKT_S5_iiiPKb --------------------------
	.section	.nv.shared._ZN43_GLOBAL__N__9ae7fba5_10_SoftMax_cu_9f978f6321softmax_warp_backwardIfffLi1ELb1ELb0EEEvPT0_PKT_S5_iiiPKb,"aw",@nobits
	.sectionflags	@""
	.align	16
	.zero		1024


//--------------------- .nv.shared._ZN43_GLOBAL__N__9ae7fba5_10_SoftMax_cu_9f978f6321softmax_warp_backwardIfffLi0ELb1ELb0EEEvPT0_PKT_S5_iiiPKb --------------------------
	.section	.nv.shared._ZN43_GLOBAL__N__9ae7fba5_10_SoftMax_cu_9f978f6321softmax_warp_backwardIfffLi0ELb1ELb0EEEvPT0_PKT_S5_iiiPKb,"aw",@nobits
	.sectionflags	@""
	.align	16
	.zero		1024


//--------------------- .nv.shared._ZN43_GLOBAL__N__9ae7fba5_10_SoftMax_cu_9f978f6321softmax_warp_backwardIdddLi10ELb1ELb0EEEvPT0_PKT_S5_iiiPKb --------------------------
	.section	.nv.shared._ZN43_GLOBAL__N__9ae7fba5_10_SoftMax_cu_9f978f6321softmax_warp_backwardIdddLi10ELb1ELb0EEEvPT0_PKT_S5_iiiPKb,"aw",@nobits
	.sectionflags	@""
	.align	16
	.zero		1024


//--------------------- .nv.shared._ZN43_GLOBAL__N__9ae7fba5_10_SoftMax_cu_9f978f6321softmax_warp_backwardIdddLi9ELb1ELb0EEEvPT0_PKT_S5_iiiPKb --------------------------
	.section	.nv.shared._ZN43_GLOBAL__N__9ae7fba5_10_SoftMax_cu_9f978f6321softmax_warp_backwardIdddLi9ELb1ELb0EEEvPT0_PKT_S5_iiiPKb,"aw",@nobits
	.sectionflags	@""
	.align	16
	.zero		1024


//--------------------- .nv.shared._ZN43_GLOBAL__N__9ae7fba5_10_SoftMax_cu_9f978f6321softmax_warp_backwardIdddLi8ELb1ELb0EEEvPT0_PKT_S5_iiiPKb --------------------------
	.section	.nv.shared._ZN43_GLOBAL__N__9ae7fba5_10_SoftMax_cu_9f978f6321softmax_warp_backwardIdddLi8ELb1ELb0EEEvPT0_PKT_S5_iiiPKb,"aw",@nobits
	.sectionflags	@""
	.align	16
	.zero		1024


//--------------------- .nv.shared._ZN43_GLOBAL__N__9ae7fba5_10_SoftMax_cu_9f978f6321softmax_warp_backwardIdddLi7ELb1ELb0EEEvPT0_PKT_S5_iiiPKb --------------------------
	.section	.nv.shared._ZN43_GLOBAL__N__9ae7fba5_10_SoftMax_cu_9f978f6321softmax_warp_backwardIdddLi7ELb1ELb0EEEvPT0_PKT_S5_iiiPKb,"aw",@nobits
	.sectionflags	@""
	.align	16
	.zero		1024


//--------------------- .nv.shared._ZN43_GLOBAL__N__9ae7fba5_10_SoftMax_cu_9f978f6321softmax_warp_backwardIdddLi6ELb1ELb0EEEvPT0_PKT_S5_iiiPKb --------------------------
	.section	.nv.shared._ZN43_GLOBAL__N__9ae7fba5_10_SoftMax_cu_9f978f6321softmax_warp_backwardIdddLi6ELb1ELb0EEEvPT0_PKT_S5_iiiPKb,"aw",@nobits
	.sectionflags	@""
	.align	16
	.zero		1024


//--------------------- .nv.shared._ZN43_GLOBAL__N__9ae7fba5_10_SoftMax_cu_9f978f6321softmax_warp_backwardIdddLi5ELb1ELb0EEEvPT0_PKT_S5_iiiPKb --------------------------
	.section	.nv.shared._ZN43_GLOBAL__N__9ae7fba5_10_SoftMax_cu_9f978f6321softmax_warp_backwardIdddLi5ELb1ELb0EEEvPT0_PKT_S5_iiiPKb,"aw",@nobits
	.sectionflags	@""
	.align	16
	.zero		1024


//--------------------- .nv.shared._ZN43_GLOBAL__N__9ae7fba5_10_SoftMax_cu_9f978f6321softmax_warp_backwardIdddLi4ELb1ELb0EEEvPT0_PKT_S5_iiiPKb --------------------------
	.section	.nv.shared._ZN43_GLOBAL__N__9ae7fba5_10_SoftMax_cu_9f978f6321softmax_warp_backwardIdddLi4ELb1ELb0EEEvPT0_PKT_S5_iiiPKb,"aw",@nobits
	.sectionflags	@""
	.align	16
	.zero		1024


//--------------------- .nv.shared._ZN43_GLOBAL__N__9ae7fba5_10_SoftMax_cu_9f978f6321softmax_warp_backwardIdddLi3ELb1ELb0EEEvPT0_PKT_S5_iiiPKb --------------------------
	.section	.nv.shared._ZN43_GLOBAL__N__9ae7fba5_10_SoftMax_cu_9f978f6321softmax_warp_backwardIdddLi3ELb1ELb0EEEvPT0_PKT_S5_iiiPKb,"aw",@nobits
	.sectionflags	@""
	.align	16
	.zero		1024


//--------------------- .nv.shared._ZN43_GLOBAL__N__9ae7fba5_10_SoftMax_cu_9f978f6321softmax_warp_backwardIdddLi2ELb1ELb0EEEvPT0_PKT_S5_iiiPKb --------------------------
	.section	.nv.shared._ZN43_GLOBAL__N__9ae7fba5_10_SoftMax_cu_9f978f6321softmax_warp_backwardIdddLi2ELb1ELb0EEEvPT0_PKT_S5_iiiPKb,"aw",@nobits
	.sectionflags	@""
	.align	16
	.zero		1024


//--------------------- .nv.shared._ZN43_GLOBAL__N__9ae7fba5_10_SoftMax_cu_9f978f6321softmax_warp_backwardIdddLi1ELb1ELb0EEEvPT0_PKT_S5_iiiPKb --------------------------
	.section	.nv.shared._ZN43_GLOBAL__N__9ae7fba5_10_SoftMax_cu_9f978f6321softmax_warp_backwardIdddLi1ELb1ELb0EEEvPT0_PKT_S5_iiiPKb,"aw",@nobits
	.sectionflags	@""
	.align	16
	.zero		1024


//--------------------- .nv.shared._ZN43_GLOBAL__N__9ae7fba5_10_SoftMax_cu_9f978f6321softmax_warp_backwardIdddLi0ELb1ELb0EEEvPT0_PKT_S5_iiiPKb --------------------------
	.section	.nv.shared._ZN43_GLOBAL__N__9ae7fba5_10_SoftMax_cu_9f978f6321softmax_warp_backwardIdddLi0ELb1ELb0EEEvPT0_PKT_S5_iiiPKb,"aw",@nobits
	.sectionflags	@""
	.align	16
	.zero		1024


//--------------------- .nv.shared._ZN43_GLOBAL__N__9ae7fba5_10_SoftMax_cu_9f978f6320softmax_warp_forwardIN3c108BFloat16EffLi11ELb1ELb0EEEvPT0_PKT_iiiPKbib --------------------------
	.section	.nv.shared._ZN43_GLOBAL__N__9ae7fba5_10_SoftMax_cu_9f978f6320softmax_warp_forwardIN3c108BFloat16EffLi11ELb1ELb0EEEvPT0_PKT_iiiPKbib,"aw",@nobits
	.sectionflags	@""
	.align	16
	.zero		1024


//--------------------- .nv.shared._ZN43_GLOBAL__N__9ae7fba5_10_SoftMax_cu_9f978f6320softmax_warp_forwardIN3c108BFloat16EffLi10ELb1ELb0EEEvPT0_PKT_iiiPKbib --------------------------
	.section	.nv.shared._ZN43_GLOBAL__N__9ae7fba5_10_SoftMax_cu_9f978f6320softmax_warp_forwardIN3c108BFloat16EffLi10ELb1ELb0EEEvPT0_PKT_iiiPKbib,"aw",@nobits
	.sectionflags	@""
	.align	16
	.zero		1024


//--------------------- .nv.shared._ZN43_GLOBAL__N__9ae7fba5_10_SoftMax_cu_9f978f6320softmax_warp_forwardIN3c108BFloat16EffLi9ELb1ELb0EEEvPT0_PKT_iiiPKbib --------------------------
	.section	.nv.shared._ZN43_GLOBAL__N__9ae7fba5_10_SoftMax_cu_9f978f6320softmax_warp_forwardIN3c108BFloat16EffLi9ELb1ELb0EEEvPT0_PKT_iiiPKbib,"aw",@nobits
	.sectionflags	@""
	.align	16
	.zero		1024


//--------------------- .nv.shared._ZN43_GLOBAL__N__9ae7fba5_10_SoftMax_cu_9f978f6320softmax_warp_forwardIN3c108BFloat16EffLi8ELb1ELb0EEEvPT0_PKT_iiiPKbib --------------------------
	.section	.nv.shared._ZN43_GLOBAL__N__9ae7fba5_10_SoftMax_cu_9f978f6320softmax_warp_forwardIN3c108BFloat16EffLi8ELb1ELb0EEEvPT0_PKT_iiiPKbib,"aw",@nobits
	.sectionflags	@""
	.align	16
	.zero		1024


//--------------------- .nv.shared._ZN43_GLOBAL__N__9ae7fba5_10_SoftMax_cu_9f978f6320softmax_warp_forwardIN3c108BFloat16EffLi7ELb1ELb0EEEvPT0_PKT_iiiPKbib --------------------------
	.section	.nv.shared._ZN43_GLOBAL__N__9ae7fba5_10_SoftMax_cu_9f978f6320softmax_warp_forwardIN3c108BFloat16EffLi7ELb1ELb0EEEvPT0_PKT_iiiPKbib,"aw",@nobits
	.sectionflags	@""
	.align	16
	.zero		1024


//--------------------- .nv.shared._ZN43_GLOBAL__N__9ae7fba5_10_SoftMax_cu_9f978f6320softmax_warp_forwardIN3c108BFloat16EffLi6ELb1ELb0EEEvPT0_PKT_iiiPKbib --------------------------
	.section	.nv.shared._ZN43_GLOBAL__N__9ae7fba5_10_SoftMax_cu_9f978f6320softmax_warp_forwardIN3c108BFloat16EffLi6ELb1ELb0EEEvPT0_PKT_iiiPKbib,"aw",@nobits
	.sectionflags	@""
	.align	16
	.zero		1024


//--------------------- .nv.shared._ZN43_GLOBAL__N__9ae7fba5_10_SoftMax_cu_9f978f6320softmax_warp_forwardIN3c108BFloat16EffLi5ELb1ELb0EEEvPT0_PKT_iiiPKbib --------------------------
	.section	.nv.shared._ZN43_GLOBAL__N__9ae7fba5_10_SoftMax_cu_9f978f6320softmax_warp_forwardIN3c108BFloat16EffLi5ELb1ELb0EEEvPT0_PKT_iiiPKbib,"aw",@nobits
	.sectionflags	@""
	.align	16
	.zero		1024


//--------------------- .nv.shared._ZN43_GLOBAL__N__9ae7fba5_10_SoftMax_cu_9f978f6320softmax_warp_forwardIN3c108BFloat16EffLi4ELb1ELb0EEEvPT0_PKT_iiiPKbib --------------------------
	.section	.nv.shared._ZN43_GLOBAL__N__9ae7fba5_10_SoftMax_cu_9f978f6320softmax_warp_forwardIN3c108BFloat16EffLi4ELb1ELb0EEEvPT0_PKT_iiiPKbib,"aw",@nobits
	.sectionflags	@""
	.align	16
	.zero		1024


//--------------------- .nv.shared._ZN43_GLOBAL__N__9ae7fba5_10_SoftMax_cu_9f978f6320softmax_warp_forwardIN3c108BFloat16EffLi3ELb1ELb0EEEvPT0_PKT_iiiPKbib --------------------------
	.section	.nv.shared._ZN43_GLOBAL__N__9ae7fba5_10_SoftMax_cu_9f978f6320softmax_warp_forwardIN3c108BFloat16EffLi3ELb1ELb0EEEvPT0_PKT_iiiPKbib,"aw",@nobits
	.sectionflags	@""
	.align	16
	.zero		1024


//--------------------- .nv.shared._ZN43_GLOBAL__N__9ae7fba5_10_SoftMax_cu_9f978f6320softmax_warp_forwardIN3c108BFloat16EffLi2ELb1ELb0EEEvPT0_PKT_iiiPKbib --------------------------
	.section	.nv.shared._ZN43_GLOBAL__N__9ae7fba5_10_SoftMax_cu_9f978f6320softmax_warp_forwardIN3c108BFloat16EffLi2ELb1ELb0EEEvPT0_PKT_iiiPKbib,"aw",@nobits
	.sectionflags	@""
	.align	16
	.zero		1024


//--------------------- .nv.shared._ZN43_GLOBAL__N__9ae7fba5_10_SoftMax_cu_9f978f6320softmax_warp_forwardIN3c108BFloat16EffLi1ELb1ELb0EEEvPT0_PKT_iiiPKbib --------------------------
	.section	.nv.shared._ZN43_GLOBAL__N__9ae7fba5_10_SoftMax_cu_9f978f6320softmax_warp_forwardIN3c108BFloat16EffLi1ELb1ELb0EEEvPT0_PKT_iiiPKbib,"aw",@nobits
	.sectionflags	@""
	.align	16
	.zero		1024


//--------------------- .nv.shared._ZN43_GLOBAL__N__9ae7fba5_10_SoftMax_cu_9f978f6320softmax_warp_forwardIN3c108BFloat16EffLi0ELb1ELb0EEEvPT0_PKT_iiiPKbib --------------------------
	.section	.nv.shared._ZN43_GLOBAL__N__9ae7fba5_10_SoftMax_cu_9f978f6320softmax_warp_forwardIN3c108BFloat16EffLi0ELb1ELb0EEEvPT0_PKT_iiiPKbib,"aw",@nobits
	.sectionflags	@""
	.align	16
	.zero		1024


//--------------------- .nv.shared._ZN43_GLOBAL__N__9ae7fba5_10_SoftMax_cu_9f978f6320softmax_warp_forwardIN3c108BFloat16ES2_fLi11ELb1ELb0EEEvPT0_PKT_iiiPKbib --------------------------
	.section	.nv.shared._ZN43_GLOBAL__N__9ae7fba5_10_SoftMax_cu_9f978f6320softmax_warp_forwardIN3c108BFloat16ES2_fLi11ELb1ELb0EEEvPT0_PKT_iiiPKbib,"aw",@nobits
	.sectionflags	@""
	.align	16
	.zero		1024


//--------------------- .nv.shared._ZN43_GLOBAL__N__9ae7fba5_10_SoftMax_cu_9f978f6320softmax_warp_forwardIN3c108BFloat16ES2_fLi10ELb1ELb0EEEvPT0_PKT_iiiPKbib --------------------------
	.section	.nv.shared._ZN43_GLOBAL__N__9ae7fba5_10_SoftMax_cu_9f978f6320softmax_warp_forwardIN3c108BFloat16ES2_fLi10ELb1ELb0EEEvPT0_PKT_iiiPKbib,"aw",@nobits
	.sectionflags	@""
	.align	16
	.zero		1024


//--------------------- .nv.shared._ZN43_GLOBAL__N__9ae7fba5_10_SoftMax_cu_9f978f6320softmax_warp_forwardIN3c108BFloat16ES2_fLi9ELb1ELb0EEEvPT0_PKT_iiiPKbib --------------------------
	.section	.nv.shared._ZN43_GLOBAL__N__9ae7fba5_10_SoftMax_cu_9f978f6320softmax_warp_forwardIN3c108BFloat16ES2_fLi9ELb1ELb0EEEvPT0_PKT_iiiPKbib,"aw",@nobits
	.sectionflags	@""
	.align	16
	.zero		1024


//--------------------- .nv.shared._ZN43_GLOBAL__N__9ae7fba5_10_SoftMax_cu_9f978f6320softmax_warp_forwardIN3c108BFloat16ES2_fLi8ELb1ELb0EEEvPT0_PKT_iiiPKbib --------------------------
	.section	.nv.shared._ZN43_GLOBAL__N__9ae7fba5_10_SoftMax_cu_9f978f6320softmax_warp_forwardIN3c108BFloat16ES2_fLi8ELb1ELb0EEEvPT0_PKT_iiiPKbib,"aw",@nobits
	.sectionflags	@""
	.align	16
	.zero		1024


//--------------------- .nv.shared._ZN43_GLOBAL__N__9ae7fba5_10_SoftMax_cu_9f978f6320softmax_warp_forwardIN3c108BFloat16ES2_fLi7ELb1ELb0EEEvPT0_PKT_iiiPKbib --------------------------
	.section	.nv.shared._ZN43_GLOBAL__N__9ae7fba5_10_SoftMax_cu_9f978f6320softmax_warp_forwardIN3c108BFloat16ES2_fLi7ELb1ELb0EEEvPT0_PKT_iiiPKbib,"aw",@nobits
	.sectionflags	@""
	.align	16
	.zero		1024


//--------------------- .nv.shared._ZN43_GLOBAL__N__9ae7fba5_10_SoftMax_cu_9f978f6320softmax_warp_forwardIN3c108BFloat16ES2_fLi6ELb1ELb0EEEvPT0_PKT_iiiPKbib --------------------------
	.section	.nv.shared._ZN43_GLOBAL__N__9ae7fba5_10_SoftMax_cu_9f978f6320softmax_warp_forwardIN3c108BFloat16ES2_fLi6ELb1ELb0EEEvPT0_PKT_iiiPKbib,"aw",@nobits
	.sectionflags	@""
	.align	16
	.zero		1024


//--------------------- .nv.shared._ZN43_GLOBAL__N__9ae7fba5_10_SoftMax_cu_9f978f6320softmax_warp_forwardIN3c108BFloat16ES2_fLi5ELb1ELb0EEEvPT0_PKT_iiiPKbib --------------------------
	.section	.nv.shared._ZN43_GLOBAL__N__9ae7fba5_10_SoftMax_cu_9f978f6320softmax_warp_forwardIN3c108BFloat16ES2_fLi5ELb1ELb0EEEvPT0_PKT_iiiPKbib,"aw",@nobits
	.sectionflags	@""
	.align	16
	.zero		1024


//--------------------- .nv.shared._ZN43_GLOBAL__N__9ae7fba5_10_SoftMax_cu_9f978f6320softmax_warp_forwardIN3c108BFloat16ES2_fLi4ELb1ELb0EEEvPT0_PKT_iiiPKbib --------------------------
	.section	.nv.shared._ZN43_GLOBAL__N__9ae7fba5_10_SoftMax_cu_9f978f6320softmax_warp_forwardIN3c108BFloat16ES2_fLi4ELb1ELb0EEEvPT0_PKT_iiiPKbib,"aw",@nobits
	.sectionflags	@""
	.align	16
	.zero		1024


//--------------------- .nv.shared._ZN43_GLOBAL__N__9ae7fba5_10_SoftMax_cu_9f978f6320softmax_warp_forwardIN3c108BFloat16ES2_fLi3ELb1ELb0EEEvPT0_PKT_iiiPKbib --------------------------
	.section	.nv.shared._ZN43_GLOBAL__N__9ae7fba5_10_SoftMax_cu_9f978f6320softmax_warp_forwardIN3c108BFloat16ES2_fLi3ELb1ELb0EEEvPT0_PKT_iiiPKbib,"aw",@nobits
	.sectionflags	@""
	.align	16
	.zero		1024


//--------------------- .nv.shared._ZN43_GLOBAL__N__9ae7fba5_10_SoftMax_cu_9f978f6320softmax_warp_forwardIN3c108BFloat16ES2_fLi2ELb1ELb0EEEvPT0_PKT_iiiPKbib --------------------------
	.section	.nv.shared._ZN43_GLOBAL__N__9ae7fba5_10_SoftMax_cu_9f978f6320softmax_warp_forwardIN3c108BFloat16ES2_fLi2ELb1ELb0EEEvPT0_PKT_iiiPKbib,"aw",@nobits
	.sectionflags	@""
	.align	16
	.zero		1024


//--------------------- .nv.shared._ZN43_GLOBAL__N__9ae7fba5_10_SoftMax_cu_9f978f6320softmax_warp_forwardIN3c108BFloat16ES2_fLi1ELb1ELb0EEEvPT0_PKT_iiiPKbib --------------------------
	.section	.nv.shared._ZN43_GLOBAL__N__9ae7fba5_10_SoftMax_cu_9f978f6320softmax_warp_forwardIN3c108BFloat16ES2_fLi1ELb1ELb0EEEvPT0_PKT_iiiPKbib,"aw",@nobits
	.sectionflags	@""
	.align	16
	.zero		1024


//--------------------- .nv.shared._ZN43_GLOBAL__N__9ae7fba5_10_SoftMax_cu_9f978f6320softmax_warp_forwardIN3c108BFloat16ES2_fLi0ELb1ELb0EEEvPT0_PKT_iiiPKbib --------------------------
	.section	.nv.shared._ZN43_GLOBAL__N__9ae7fba5_10_SoftMax_cu_9f978f6320softmax_warp_forwardIN3c108BFloat16ES2_fLi0ELb1ELb0EEEvPT0_PKT_iiiPKbib,"aw",@nobits
	.sectionflags	@""
	.align	16
	.zero		1024


//--------------------- .nv.shared._ZN43_GLOBAL__N__9ae7fba5_10_SoftMax_cu_9f978f6320softmax_warp_forwardIN3c104HalfEffLi11ELb1ELb0EEEvPT0_PKT_iiiPKbib --------------------------
	.section	.nv.shared._ZN43_GLOBAL__N__9ae7fba5_10_SoftMax_cu_9f978f6320softmax_warp_forwardIN3c104HalfEffLi11ELb1ELb0EEEvPT0_PKT_iiiPKbib,"aw",@nobits
	.sectionflags	@""
	.align	16
	.zero		1024


//--------------------- .nv.shared._ZN43_GLOBAL__N__9ae7fba5_10_SoftMax_cu_9f978f6320softmax_warp_forwardIN3c104HalfEffLi10ELb1ELb0EEEvPT0_PKT_iiiPKbib --------------------------
	.section	.nv.shared._ZN43_GLOBAL__N__9ae7fba5_10_SoftMax_cu_9f978f6320softmax_warp_forwardIN3c104HalfEffLi10ELb1ELb0EEEvPT0_PKT_iiiPKbib,"aw",@nobits
	.sectionflags	@""
	.align	16
	.zero		1024


//--------------------- .nv.shared._ZN43_GLOBAL__N__9ae7fba5_10_SoftMax_cu_9f978f6320softmax_warp_forwardIN3c104HalfEffLi9ELb1ELb0EEEvPT0_PKT_iiiPKbib --------------------------
	.section	.nv.shared._ZN43_GLOBAL__N__9ae7fba5_10_SoftMax_cu_9f978f6320softmax_warp_forwardIN3c104HalfEffLi9ELb1ELb0EEEvPT0_PKT_iiiPKbib,"aw",@nobits
	.sectionflags	@""
	.align	16
	.zero		1024


//--------------------- .nv.shared._ZN43_GLOBAL__N__9ae7fba5_10_SoftMax_cu_9f978f6320softmax_warp_forwardIN3c104HalfEffLi8ELb1ELb0EEEvPT0_PKT_iiiPKbib --------------------------
	.section	.nv.shared._ZN43_GLOBAL__N__9ae7fba5_10_SoftMax_cu_9f978f6320softmax_warp_forwardIN3c104HalfEffLi8ELb1ELb0EEEvPT0_PKT_iiiPKbib,"aw",@nobits
	.sectionflags	@""
	.align	16
	.zero		1024


//--------------------- .nv.shared._ZN43_GLOBAL__N__9ae7fba5_10_SoftMax_cu_9f978f6320softmax_warp_forwardIN3c104HalfEffLi7ELb1ELb0EEEvPT0_PKT_iiiPKbib --------------------------
	.section	.nv.shared._ZN43_GLOBAL__N__9ae7fba5_10_SoftMax_cu_9f978f6320softmax_warp_forwardIN3c104HalfEffLi7ELb1ELb0EEEvPT0_PKT_iiiPKbib,"aw",@nobits
	.sectionflags	@""
	.align	16
	.zero		1024


//--------------------- .nv.shared._ZN43_GLOBAL__N__9ae7fba5_10_SoftMax_cu_9f978f6320softmax_warp_forwardIN3c104HalfEffLi6ELb1ELb0EEEvPT0_PKT_iiiPKbib --------------------------
	.section	.nv.shared._ZN43_GLOBAL__N__9ae7fba5_10_SoftMax_cu_9f978f6320softmax_warp_forwardIN3c104HalfEffLi6ELb1ELb0EEEvPT0_PKT_iiiPKbib,"aw",@nobits
	.sectionflags	@""
	.align	16
	.zero		1024


//--------------------- .nv.shared._ZN43_GLOBAL__N__9ae7fba5_10_SoftMax_cu_9f978f6320softmax_warp_forwardIN3c104HalfEffLi5ELb1ELb0EEEvPT0_PKT_iiiPKbib --------------------------
	.section	.nv.shared._ZN43_GLOBAL__N__9ae7fba5_10_SoftMax_cu_9f978f6320softmax_warp_forwardIN3c104HalfEffLi5ELb1ELb0EEEvPT0_PKT_iiiPKbib,"aw",@nobits
	.sectionflags	@""
	.align	16
	.zero		1024


//--------------------- .nv.shared._ZN43_GLOBAL__N__9ae7fba5_10_SoftMax_cu_9f978f6320softmax_warp_forwardIN3c104HalfEffLi4ELb1ELb0EEEvPT0_PKT_iiiPKbib --------------------------
	.section	.nv.shared._ZN43_GLOBAL__N__9ae7fba5_10_SoftMax_cu_9f978f6320softmax_warp_forwardIN3c104HalfEffLi4ELb1ELb0EEEvPT0_PKT_iiiPKbib,"aw",@nobits
	.sectionflags	@""
	.align	16
	.zero		1024


//--------------------- .nv.shared._ZN43_GLOBAL__N__9ae7fba5_10_SoftMax_cu_9f978f6320softmax_warp_forwardIN3c104HalfEffLi3ELb1ELb0EEEvPT0_PKT_iiiPKbib --------------------------
	.section	.nv.shared._ZN43_GLOBAL__N__9ae7fba5_10_SoftMax_cu_9f978f6320softmax_warp_forwardIN3c104HalfEffLi3ELb1ELb0EEEvPT0_PKT_iiiPKbib,"aw",@nobits
	.sectionflags	@""
	.align	16
	.zero		1024


//--------------------- .nv.shared._ZN43_GLOBAL__N__9ae7fba5_10_SoftMax_cu_9f978f6320softmax_warp_forwardIN3c104HalfEffLi2ELb1ELb0EEEvPT0_PKT_iiiPKbib --------------------------
	.section	.nv.shared._ZN43_GLOBAL__N__9ae7fba5_10_SoftMax_cu_9f978f6320softmax_warp_forwardIN3c104HalfEffLi2ELb1ELb0EEEvPT0_PKT_iiiPKbib,"aw",@nobits
	.sectionflags	@""
	.align	16
	.zero		1024


//--------------------- .nv.shared._ZN43_GLOBAL__N__9ae7fba5_10_SoftMax_cu_9f978f6320softmax_warp_forwardIN3c104HalfEffLi1ELb1ELb0EEEvPT0_PKT_iiiPKbib --------------------------
	.section	.nv.shared._ZN43_GLOBAL__N__9ae7fba5_10_SoftMax_cu_9f978f6320softmax_warp_forwardIN3c104HalfEffLi1ELb1ELb0EEEvPT0_PKT_iiiPKbib,"aw",@nobits
	.sectionflags	@""
	.align	16
	.zero		1024


//--------------------- .nv.shared._ZN43_GLOBAL__N__9ae7fba5_10_SoftMax_cu_9f978f6320softmax_warp_forwardIN3c104HalfEffLi0ELb1ELb0EEEvPT0_PKT_iiiPKbib --------------------------
	.section	.nv.shared._ZN43_GLOBAL__N__9ae7fba5_10_SoftMax_cu_9f978f6320softmax_warp_forwardIN3c104HalfEffLi0ELb1ELb0EEEvPT0_PKT_iiiPKbib,"aw",@nobits
	.sectionflags	@""
	.align	16
	.zero		1024


//--------------------- .nv.shared._ZN43_GLOBAL__N__9ae7fba5_10_SoftMax_cu_9f978f6320softmax_warp_forwardIN3c104HalfES2_fLi11ELb1ELb0EEEvPT0_PKT_iiiPKbib --------------------------
	.section	.nv.shared._ZN43_GLOBAL__N__9ae7fba5_10_SoftMax_cu_9f978f6320softmax_warp_forwardIN3c104HalfES2_fLi11ELb1ELb0EEEvPT0_PKT_iiiPKbib,"aw",@nobits
	.sectionflags	@""
	.align	16
	.zero		1024


//--------------------- .nv.shared._ZN43_GLOBAL__N__9ae7fba5_10_SoftMax_cu_9f978f6320softmax_warp_forwardIN3c104HalfES2_fLi10ELb1ELb0EEEvPT0_PKT_iiiPKbib --------------------------
	.section	.nv.shared._ZN43_GLOBAL__N__9ae7fba5_10_SoftMax_cu_9f978f6320softmax_warp_forwardIN3c104HalfES2_fLi10ELb1ELb0EEEvPT0_PKT_iiiPKbib,"aw",@nobits
	.sectionflags	@""
	.align	16
	.zero		1024


//--------------------- .nv.shared._ZN43_GLOBAL__N__9ae7fba5_10_SoftMax_cu_9f978f6320softmax_warp_forwardIN3c104HalfES2_fLi9ELb1ELb0EEEvPT0_PKT_iiiPKbib --------------------------
	.section	.nv.shared._ZN43_GLOBAL__N__9ae7fba5_10_SoftMax_cu_9f978f6320softmax_warp_forwardIN3c104HalfES2_fLi9ELb1ELb0EEEvPT0_PKT_iiiPKbib,"aw",@nobits
	.sectionflags	@""
	.align	16
	.zero		1024


//--------------------- .nv.shared._ZN43_GLOBAL__N__9ae7fba5_10_SoftMax_cu_9f978f6320softmax_warp_forwardIN3c104HalfES2_fLi8ELb1ELb0EEEvPT0_PKT_iiiPKbib --------------------------
	.section	.nv.shared._ZN43_GLOBAL__N__9ae7fba5_10_SoftMax_cu_9f978f6320softmax_warp_forwardIN3c104HalfES2_fLi8ELb1ELb0EEEvPT0_PKT_iiiPKbib,"aw",@nobits
	.sectionflags	@""
	.align	16
	.zero		1024


//--------------------- .nv.shared._ZN43_GLOBAL__N__9ae7fba5_10_SoftMax_cu_9f978f6320softmax_warp_forwardIN3c104HalfES2_fLi7ELb1ELb0EEEvPT0_PKT_iiiPKbib --------------------------
	.section	.nv.shared._ZN43_GLOBAL__N__9ae7fba5_10_SoftMax_cu_9f978f6320softmax_warp_forwardIN3c104HalfES2_fLi7ELb1ELb0EEEvPT0_PKT_iiiPKbib,"aw",@nobits
	.sectionflags	@""
	.align	16
	.zero		1024


//--------------------- .nv.shared._ZN43_GLOBAL__N__9ae7fba5_10_SoftMax_cu_9f978f6320softmax_warp_forwardIN3c104HalfES2_fLi6ELb1ELb0EEEvPT0_PKT_iiiPKbib --------------------------
	.section	.nv.shared._ZN43_GLOBAL__N__9ae7fba5_10_SoftMax_cu_9f978f6320softmax_warp_forwardIN3c104HalfES2_fLi6ELb1ELb0EEEvPT0_PKT_iiiPKbib,"aw",@nobits
	.sectionflags	@""
	.align	16
	.zero		1024


//--------------------- .nv.shared._ZN43_GLOBAL__N__9ae7fba5_10_SoftMax_cu_9f978f6320softmax_warp_forwardIN3c104HalfES2_fLi5ELb1ELb0EEEvPT0_PKT_iiiPKbib --------------------------
	.section	.nv.shared._ZN43_GLOBAL__N__9ae7fba5_10_SoftMax_cu_9f978f6320softmax_warp_forwardIN3c104HalfES2_fLi5ELb1ELb0EEEvPT0_PKT_iiiPKbib,"aw",@nobits
	.sectionflags	@""
	.align	16
	.zero		1024


//--------------------- .nv.shared._ZN43_GLOBAL__N__9ae7fba5_10_SoftMax_cu_9f978f6320softmax_warp_forwardIN3c104HalfES2_fLi4ELb1ELb0EEEvPT0_PKT_iiiPKbib --------------------------
	.section	.nv.shared._ZN43_GLOBAL__N__9ae7fba5_10_SoftMax_cu_9f978f6320softmax_warp_forwardIN3c104HalfES2_fLi4ELb1ELb0EEEvPT0_PKT_iiiPKbib,"aw",@nobits
	.sectionflags	@""
	.align	16
	.zero		1024


//--------------------- .nv.shared._ZN43_GLOBAL__N__9ae7fba5_10_SoftMax_cu_9f978f6320softmax_warp_forwardIN3c104HalfES2_fLi3ELb1ELb0EEEvPT0_PKT_iiiPKbib --------------------------
	.section	.nv.shared._ZN43_GLOBAL__N__9ae7fba5_10_SoftMax_cu_9f978f6320softmax_warp_forwardIN3c104HalfES2_fLi3ELb1ELb0EEEvPT0_PKT_iiiPKbib,"aw",@nobits
	.sectionflags	@""
	.align	16
	.zero		1024


//--------------------- .nv.shared._ZN43_GLOBAL__N__9ae7fba5_10_SoftMax_cu_9f978f6320softmax_warp_forwardIN3c104HalfES2_fLi2ELb1ELb0EEEvPT0_PKT_iiiPKbib --------------------------
	.section	.nv.shared._ZN43_GLOBAL__N__9ae7fba5_10_SoftMax_cu_9f978f6320softmax_warp_forwardIN3c104HalfES2_fLi2ELb1ELb0EEEvPT0_PKT_iiiPKbib,"aw",@nobits
	.sectionflags	@""
	.align	16
	.zero		1024


//--------------------- .nv.shared._ZN43_GLOBAL__N__9ae7fba5_10_SoftMax_cu_9f978f6320softmax_warp_forwardIN3c104HalfES2_fLi1ELb1ELb0EEEvPT0_PKT_iiiPKbib --------------------------
	.section	.nv.shared._ZN43_GLOBAL__N__9ae7fba5_10_SoftMax_cu_9f978f6320softmax_warp_forwardIN3c104HalfES2_fLi1ELb1ELb0EEEvPT0_PKT_iiiPKbib,"aw",@nobits
	.sectionflags	@""
	.align	16
	.zero		1024


//--------------------- .nv.shared._ZN43_GLOBAL__N__9ae7fba5_10_SoftMax_cu_9f978f6320softmax_warp_forwardIN3c104HalfES2_fLi0ELb1ELb0EEEvPT0_PKT_iiiPKbib --------------------------
	.section	.nv.shared._ZN43_GLOBAL__N__9ae7fba5_10_SoftMax_cu_9f978f6320softmax_warp_forwardIN3c104HalfES2_fLi0ELb1ELb0EEEvPT0_PKT_iiiPKbib,"aw",@nobits
	.sectionflags	@""
	.align	16
	.zero		1024


//--------------------- .nv.shared._ZN43_GLOBAL__N__9ae7fba5_10_SoftMax_cu_9f978f6320softmax_warp_forwardIfffLi11ELb1ELb0EEEvPT0_PKT_iiiPKbib --------------------------
	.section	.nv.shared._ZN43_GLOBAL__N__9ae7fba5_10_SoftMax_cu_9f978f6320softmax_warp_forwardIfffLi11ELb1ELb0EEEvPT0_PKT_iiiPKbib,"aw",@nobits
	.sectionflags	@""
	.align	16
	.zero		1024


//--------------------- .nv.shared._ZN43_GLOBAL__N__9ae7fba5_10_SoftMax_cu_9f978f6320softmax_warp_forwardIfffLi10ELb1ELb0EEEvPT0_PKT_iiiPKbib --------------------------
	.section	.nv.shared._ZN43_GLOBAL__N__9ae7fba5_10_SoftMax_cu_9f978f6320softmax_warp_forwardIfffLi10ELb1ELb0EEEvPT0_PKT_iiiPKbib,"aw",@nobits
	.sectionflags	@""
	.align	16
	.zero		1024


//--------------------- .nv.shared._ZN43_GLOBAL__N__9ae7fba5_10_SoftMax_cu_9f978f6320softmax_warp_forwardIfffLi9ELb1ELb0EEEvPT0_PKT_iiiPKbib --------------------------
	.section	.nv.shared._ZN43_GLOBAL__N__9ae7fba5_10_SoftMax_cu_9f978f6320softmax_warp_forwardIfffLi9ELb1ELb0EEEvPT0_PKT_iiiPKbib,"aw",@nobits
	.sectionflags	@""
	.align	16
	.zero		1024


//--------------------- .nv.shared._ZN43_GLOBAL__N__9ae7fba5_10_SoftMax_cu_9f978f6320softmax_warp_forwardIfffLi8ELb1ELb0EEEvPT0_PKT_iiiPKbib --------------------------
	.section	.nv.shared._ZN43_GLOBAL__N__9ae7fba5_10_SoftMax_cu_9f978f6320softmax_warp_forwardIfffLi8ELb1ELb0EEEvPT0_PKT_iiiPKbib,"aw",@nobits
	.sectionflags	@""
	.align	16
	.zero		1024


//--------------------- .nv.shared._ZN43_GLOBAL__N__9ae7fba5_10_SoftMax_cu_9f978f6320softmax_warp_forwardIfffLi7ELb1ELb0EEEvPT0_PKT_iiiPKbib --------------------------
	.section	.nv.shared._ZN43_GLOBAL__N__9ae7fba5_10_SoftMax_cu_9f978f6320softmax_warp_forwardIfffLi7ELb1ELb0EEEvPT0_PKT_iiiPKbib,"aw",@nobits
	.sectionflags	@""
	.align	16
	.zero		1024


//--------------------- .nv.shared._ZN43_GLOBAL__N__9ae7fba5_10_SoftMax_cu_9f978f6320softmax_warp_forwardIfffLi6ELb1ELb0EEEvPT0_PKT_iiiPKbib --------------------------
	.section	.nv.shared._ZN43_GLOBAL__N__9ae7fba5_10_SoftMax_cu_9f978f6320softmax_warp_forwardIfffLi6ELb1ELb0EEEvPT0_PKT_iiiPKbib,"aw",@nobits
	.sectionflags	@""
	.align	16
	.zero		1024


//--------------------- .nv.shared._ZN43_GLOBAL__N__9ae7fba5_10_SoftMax_cu_9f978f6320softmax_warp_forwardIfffLi5ELb1ELb0EEEvPT0_PKT_iiiPKbib --------------------------
	.section	.nv.shared._ZN43_GLOBAL__N__9ae7fba5_10_SoftMax_cu_9f978f6320softmax_warp_forwardIfffLi5ELb1ELb0EEEvPT0_PKT_iiiPKbib,"aw",@nobits
	.sectionflags	@""
	.align	16
	.zero		1024


//--------------------- .nv.shared._ZN43_GLOBAL__N__9ae7fba5_10_SoftMax_cu_9f978f6320softmax_warp_forwardIfffLi4ELb1ELb0EEEvPT0_PKT_iiiPKbib --------------------------
	.section	.nv.shared._ZN43_GLOBAL__N__9ae7fba5_10_SoftMax_cu_9f978f6320softmax_warp_forwardIfffLi4ELb1ELb0EEEvPT0_PKT_iiiPKbib,"aw",@nobits
	.sectionflags	@""
	.align	16
	.zero		1024


//--------------------- .nv.shared._ZN43_GLOBAL__N__9ae7fba5_10_SoftMax_cu_9f978f6320softmax_warp_forwardIfffLi3ELb1ELb0EEEvPT0_PKT_iiiPKbib --------------------------
	.section	.nv.shared._ZN43_GLOBAL__N__9ae7fba5_10_SoftMax_cu_9f978f6320softmax_warp_forwardIfffLi3ELb1ELb0EEEvPT0_PKT_iiiPKbib,"aw",@nobits
	.sectionflags	@""
	.align	16
	.zero		1024


//--------------------- .nv.shared._ZN43_GLOBAL__N__9ae7fba5_10_SoftMax_cu_9f978f6320softmax_warp_forwardIfffLi2ELb1ELb0EEEvPT0_PKT_iiiPKbib --------------------------
	.section	.nv.shared._ZN43_GLOBAL__N__9ae7fba5_10_SoftMax_cu_9f978f6320softmax_warp_forwardIfffLi2ELb1ELb0EEEvPT0_PKT_iiiPKbib,"aw",@nobits
	.sectionflags	@""
	.align	16
	.zero		1024


//--------------------- .nv.shared._ZN43_GLOBAL__N__9ae7fba5_10_SoftMax_cu_9f978f6320softmax_warp_forwardIfffLi1ELb1ELb0EEEvPT0_PKT_iiiPKbib --------------------------
	.section	.nv.shared._ZN43_GLOBAL__N__9ae7fba5_10_SoftMax_cu_9f978f6320softmax_warp_forwardIfffLi1ELb1ELb0EEEvPT0_PKT_iiiPKbib,"aw",@nobits
	.sectionflags	@""
	.align	16
	.zero		1024


//--------------------- .nv.shared._ZN43_GLOBAL__N__9ae7fba5_10_SoftMax_cu_9f978f6320softmax_warp_forwardIfffLi0ELb1ELb0EEEvPT0_PKT_iiiPKbib --------------------------
	.section	.nv.shared._ZN43_GLOBAL__N__9ae7fba5_10_SoftMax_cu_9f978f6320softmax_warp_forwardIfffLi0ELb1ELb0EEEvPT0_PKT_iiiPKbib,"aw",@nobits
	.sectionflags	@""
	.align	16
	.zero		1024


//--------------------- .nv.shared._ZN43_GLOBAL__N__9ae7fba5_10_SoftMax_cu_9f978f6320softmax_warp_forwardIdddLi11ELb1ELb0EEEvPT0_PKT_iiiPKbib --------------------------
	.section	.nv.shared._ZN43_GLOBAL__N__9ae7fba5_10_SoftMax_cu_9f978f6320softmax_warp_forwardIdddLi11ELb1ELb0EEEvPT0_PKT_iiiPKbib,"aw",@nobits
	.sectionflags	@""
	.align	16
	.zero		1024


//--------------------- .nv.shared._ZN43_GLOBAL__N__9ae7fba5_10_SoftMax_cu_9f978f6320softmax_warp_forwardIdddLi10ELb1ELb0EEEvPT0_PKT_iiiPKbib --------------------------
	.section	.nv.shared._ZN43_GLOBAL__N__9ae7fba5_10_SoftMax_cu_9f978f6320softmax_warp_forwardIdddLi10ELb1ELb0EEEvPT0_PKT_iiiPKbib,"aw",@nobits
	.sectionflags	@""
	.align	16
	.zero		1024


//--------------------- .nv.shared._ZN43_GLOBAL__N__9ae7fba5_10_SoftMax_cu_9f978f6320softmax_warp_forwardIdddLi9ELb1ELb0EEEvPT0_PKT_iiiPKbib --------------------------
	.section	.nv.shared._ZN43_GLOBAL__N__9ae7fba5_10_SoftMax_cu_9f978f6320softmax_warp_forwardIdddLi9ELb1ELb0EEEvPT0_PKT_iiiPKbib,"aw",@nobits
	.sectionflags	@""
	.align	16
	.zero		1024


//--------------------- .nv.shared._ZN43_GLOBAL__N__9ae7fba5_10_SoftMax_cu_9f978f6320softmax_warp_forwardIdddLi8ELb1ELb0EEEvPT0_PKT_iiiPKbib --------------------------
	.section	.nv.shared._ZN43_GLOBAL__N__9ae7fba5_10_SoftMax_cu_9f978f6320softmax_warp_forwardIdddLi8ELb1ELb0EEEvPT0_PKT_iiiPKbib,"aw",@nobits
	.sectionflags	@""
	.align	16
	.zero		1024


//--------------------- .nv.shared._ZN43_GLOBAL__N__9ae7fba5_10_SoftMax_cu_9f978f6320softmax_warp_forwardIdddLi7ELb1ELb0EEEvPT0_PKT_iiiPKbib --------------------------
	.section	.nv.shared._ZN43_GLOBAL__N__9ae7fba5_10_SoftMax_cu_9f978f6320softmax_warp_forwardIdddLi7ELb1ELb0EEEvPT0_PKT_iiiPKbib,"aw",@nobits
	.sectionflags	@""
	.align	16
	.zero		1024


//--------------------- .nv.shared._ZN43_GLOBAL__N__9ae7fba5_10_SoftMax_cu_9f978f6320softmax_warp_forwardIdddLi6ELb1ELb0EEEvPT0_PKT_iiiPKbib --------------------------
	.section	.nv.shared._ZN43_GLOBAL__N__9ae7fba5_10_SoftMax_cu_9f978f6320softmax_warp_forwardIdddLi6ELb1ELb0EEEvPT0_PKT_iiiPKbib,"aw",@nobits
	.sectionflags	@""
	.align	16
	.zero		1024


//--------------------- .nv.shared._ZN43_GLOBAL__N__9ae7fba5_10_SoftMax_cu_9f978f6320softmax_warp_forwardIdddLi5ELb1ELb0EEEvPT0_PKT_iiiPKbib --------------------------
	.section	.nv.shared._ZN43_GLOBAL__N__9ae7fba5_10_SoftMax_cu_9f978f6320softmax_warp_forwardIdddLi5ELb1ELb0EEEvPT0_PKT_iiiPKbib,"aw",@nobits
	.sectionflags	@""
	.align	16
	.zero		1024


//--------------------- .nv.shared._ZN43_GLOBAL__N__9ae7fba5_10_SoftMax_cu_9f978f6320softmax_warp_forwardIdddLi4ELb1ELb0EEEvPT0_PKT_iiiPKbib --------------------------
	.section	.nv.shared._ZN43_GLOBAL__N__9ae7fba5_10_SoftMax_cu_9f978f6320softmax_warp_forwardIdddLi4ELb1ELb0EEEvPT0_PKT_iiiPKbib,"aw",@nobits
	.sectionflags	@""
	.align	16
	.zero		1024


//--------------------- .nv.shared._ZN43_GLOBAL__N__9ae7fba5_10_SoftMax_cu_9f978f6320softmax_warp_forwardIdddLi3ELb1ELb0EEEvPT0_PKT_iiiPKbib --------------------------
	.section	.nv.shared._ZN43_GLOBAL__N__9ae7fba5_10_SoftMax_cu_9f978f6320softmax_warp_forwardIdddLi3ELb1ELb0EEEvPT0_PKT_iiiPKbib,"aw",@nobits
	.sectionflags	@""
	.align	16
	.zero		1024


//--------------------- .nv.shared._ZN43_GLOBAL__N__9ae7fba5_10_SoftMax_cu_9f978f6320softmax_warp_forwardIdddLi2ELb1ELb0EEEvPT0_PKT_iiiPKbib --------------------------
	.section	.nv.shared._ZN43_GLOBAL__N__9ae7fba5_10_SoftMax_cu_9f978f6320softmax_warp_forwardIdddLi2ELb1ELb0EEEvPT0_PKT_iiiPKbib,"aw",@nobits
	.sectionflags	@""
	.align	16
	.zero		1024


//--------------------- .nv.shared._ZN43_GLOBAL__N__9ae7fba5_10_SoftMax_cu_9f978f6320softmax_warp_forwardIdddLi1ELb1ELb0EEEvPT0_PKT_iiiPKbib --------------------------
	.section	.nv.shared._ZN43_GLOBAL__N__9ae7fba5_10_SoftMax_cu_9f978f6320softmax_warp_forwardIdddLi1ELb1ELb0EEEvPT0_PKT_iiiPKbib,"aw",@nobits
	.sectionflags	@""
	.align	16
	.zero		1024


//--------------------- .nv.shared._ZN43_GLOBAL__N__9ae7fba5_10_SoftMax_cu_9f978f6320softmax_warp_forwardIdddLi0ELb1ELb0EEEvPT0_PKT_iiiPKbib --------------------------
	.section	.nv.shared._ZN43_GLOBAL__N__9ae7fba5_10_SoftMax_cu_9f978f6320softmax_warp_forwardIdddLi0ELb1ELb0EEEvPT0_PKT_iiiPKbib,"aw",@nobits
	.sectionflags	@""
	.align	16
	.zero		1024


//--------------------- .nv.shared._ZN2at6native43_GLOBAL__N__9ae7fba5_10_SoftMax_cu_9f978f6327cunn_SpatialSoftMaxBackwardIN3c108BFloat16EffNS1_23SoftMaxBackwardEpilogueEEEvPT_PKT1_SA_jjj --------------------------
	.section	.nv.shared._ZN2at6native43_GLOBAL__N__9ae7fba5_10_SoftMax_cu_9f978f6327cunn_SpatialSoftMaxBackwardIN3c108BFloat16EffNS1_23SoftMaxBackwardEpilogueEEEvPT_PKT1_SA_jjj,"aw",@nobits
	.sectionflags	@""
	.align	16
	.zero		1024


//--------------------- .nv.shared._ZN2at6native43_GLOBAL__N__9ae7fba5_10_SoftMax_cu_9f978f6327cunn_SpatialSoftMaxBackwardIN3c108BFloat16EfS4_NS1_23SoftMaxBackwardEpilogueEEEvPT_PKT1_SA_jjj --------------------------
	.section	.nv.shared._ZN2at6native43_GLOBAL__N__9ae7fba5_10_SoftMax_cu_9f978f6327cunn_SpatialSoftMaxBackwardIN3c108BFloat16EfS4_NS1_23SoftMaxBackwardEpilogueEEEvPT_PKT1_SA_jjj,"aw",@nobits
	.sectionflags	@""
	.align	16
	.zero		1024


//--------------------- .nv.shared._ZN2at6native43_GLOBAL__N__9ae7fba5_10_SoftMax_cu_9f978f6327cunn_SpatialSoftMaxBackwardIN3c104HalfEffNS1_23SoftMaxBackwardEpilogueEEEvPT_PKT1_SA_jjj --------------------------
	.section	.nv.shared._ZN2at6native43_GLOBAL__N__9ae7fba5_10_SoftMax_cu_9f978f6327cunn_SpatialSoftMaxBackwardIN3c104HalfEffNS1_23SoftMaxBackwardEpilogueEEEvPT_PKT1_SA_jjj,"aw",@nobits
	.sectionflags	@""
	.align	16
	.zero		1024


//--------------------- .nv.shared._ZN2at6native43_GLOBAL__N__9ae7fba5_10_SoftMax_cu_9f978f6327cunn_SpatialSoftMaxBackwardIN3c104HalfEfS4_NS1_23SoftMaxBackwardEpilogueEEEvPT_PKT1_SA_jjj --------------------------
	.section	.nv.shared._ZN2at6native43_GLOBAL__N__9ae7fba5_10_SoftMax_cu_9f978f6327cunn_SpatialSoftMaxBackwardIN3c104HalfEfS4_NS1_23SoftMaxBackwardEpilogueEEEvPT_PKT1_SA_jjj,"aw",@nobits
	.sectionflags	@""
	.align	16
	.zero		1024


//--------------------- .nv.shared._ZN2at6native43_GLOBAL__N__9ae7fba5_10_SoftMax_cu_9f978f6327cunn_SpatialSoftMaxBackwardIfffNS1_23SoftMaxBackwardEpilogueEEEvPT_PKT1_S8_jjj --------------------------
	.section	.nv.shared._ZN2at6native43_GLOBAL__N__9ae7fba5_10_SoftMax_cu_9f978f6327cunn_SpatialSoftMaxBackwardIfffNS1_23SoftMaxBackwardEpilogueEEEvPT_PKT1_S8_jjj,"aw",@nobits
	.sectionflags	@""
	.align	16
	.zero		1024


//--------------------- .nv.shared._ZN2at6native43_GLOBAL__N__9ae7fba5_10_SoftMax_cu_9f978f6327cunn_SpatialSoftMaxBackwardIdddNS1_23SoftMaxBackwardEpilogueEEEvPT_PKT1_S8_jjj --------------------------
	.section	.nv.shared._ZN2at6native43_GLOBAL__N__9ae7fba5_10_SoftMax_cu_9f978f6327cunn_SpatialSoftMaxBackwardIdddNS1_23SoftMaxBackwardEpilogueEEEvPT_PKT1_S8_jjj,"aw",@nobits
	.sectionflags	@""
	.align	16
	.zero		1024


//--------------------- .nv.shared._ZN2at6native43_GLOBAL__N__9ae7fba5_10_SoftMax_cu_9f978f6320cunn_SoftMaxBackwardILi4EN3c108BFloat16EffNS1_23SoftMaxBackwardEpilogueEEEvPT0_PKT2_SA_l --------------------------
	.section	.nv.shared._ZN2at6native43_GLOBAL__N__9ae7fba5_10_SoftMax_cu_9f978f6320cunn_SoftMaxBackwardILi4EN3c108BFloat16EffNS1_23SoftMaxBackwardEpilogueEEEvPT0_PKT2_SA_l,"aw",@nobits
	.sectionflags	@""
	.align	16
	.zero		1024


//--------------------- .nv.shared._ZN2at6native43_GLOBAL__N__9ae7fba5_10_SoftMax_cu_9f978f6324cunn_SoftMaxBackwardSmemILi4EN3c108BFloat16EffNS1_23SoftMaxBackwardEpilogueEEEvPT0_PKT2_SA_l --------------------------
	.section	.nv.shared._ZN2at6native43_GLOBAL__N__9ae7fba5_10_SoftMax_cu_9f978f6324cunn_SoftMaxBackwardSmemILi4EN3c108BFloat16EffNS1_23SoftMaxBackwardEpilogueEEEvPT0_PKT2_SA_l,"aw",@nobits
	.sectionflags	@""
	.align	16
	.zero		1024


//--------------------- .nv.shared._ZN2at6native43_GLOBAL__N__9ae7fba5_10_SoftMax_cu_9f978f6320cunn_SoftMaxBackwardILi8EN3c108BFloat16EfS4_NS1_23SoftMaxBackwardEpilogueEEEvPT0_PKT2_SA_l --------------------------
	.section	.nv.shared._ZN2at6native43_GLOBAL__N__9ae7fba5_10_SoftMax_cu_9f978f6320cunn_SoftMaxBackwardILi8EN3c108BFloat16EfS4_NS1_23SoftMaxBackwardEpilogueEEEvPT0_PKT2_SA_l,"aw",@nobits
	.sectionflags	@""
	.align	16
	.zero		1024


//--------------------- .nv.shared._ZN2at6native43_GLOBAL__N__9ae7fba5_10_SoftMax_cu_9f978f6324cunn_SoftMaxBackwardSmemILi8EN3c108BFloat16EfS4_NS1_23SoftMaxBackwardEpilogueEEEvPT0_PKT2_SA_l --------------------------
	.section	.nv.shared._ZN2at6native43_GLOBAL__N__9ae7fba5_10_SoftMax_cu_9f978f6324cunn_SoftMaxBackwardSmemILi8EN3c108BFloat16EfS4_NS1_23SoftMaxBackwardEpilogueEEEvPT0_PKT2_SA_l,"aw",@nobits
	.sectionflags	@""
	.align	16
	.zero		1024


//--------------------- .nv.shared._ZN2at6native43_GLOBAL__N__9ae7fba5_10_SoftMax_cu_9f978f6320cunn_SoftMaxBackwardILi4EN3c104HalfEffNS1_23SoftMaxBackwardEpilogueEEEvPT0_PKT2_SA_l --------------------------
	.section	.nv.shared._ZN2at6native43_GLOBAL__N__9ae7fba5_10_SoftMax_cu_9f978f6320cunn_SoftMaxBackwardILi4EN3c104HalfEffNS1_23SoftMaxBackwardEpilogueEEEvPT0_PKT2_SA_l,"aw",@nobits
	.sectionflags	@""
	.align	16
	.zero		1024


//--------------------- .nv.shared._ZN2at6native43_GLOBAL__N__9ae7fba5_10_SoftMax_cu_9f978f6324cunn_SoftMaxBackwardSmemILi4EN3c104HalfEffNS1_23SoftMaxBackwardEpilogueEEEvPT0_PKT2_SA_l --------------------------
	.section	.nv.shared._ZN2at6native43_GLOBAL__N__9ae7fba5_10_SoftMax_cu_9f978f6324cunn_SoftMaxBackwardSmemILi4EN3c104HalfEffNS1_23SoftMaxBackwardEpilogueEEEvPT0_PKT2_SA_l,"aw",@nobits
	.sectionflags	@""
	.align	16
	.zero		1024


//--------------------- .nv.shared._ZN2at6native43_GLOBAL__N__9ae7fba5_10_SoftMax_cu_9f978f6320cunn_SoftMaxBackwardILi8EN3c104HalfEfS4_NS1_23SoftMaxBackwardEpilogueEEEvPT0_PKT2_SA_l --------------------------
	.section	.nv.shared._ZN2at6native43_GLOBAL__N__9ae7fba5_10_SoftMax_cu_9f978f6320cunn_SoftMaxBackwardILi8EN3c104HalfEfS4_NS1_23SoftMaxBackwardEpilogueEEEvPT0_PKT2_SA_l,"aw",@nobits
	.sectionflags	@""
	.align	16
	.zero		1024


//--------------------- .nv.shared._ZN2at6native43_GLOBAL__N__9ae7fba5_10_SoftMax_cu_9f978f6324cunn_SoftMaxBackwardSmemILi8EN3c104HalfEfS4_NS1_23SoftMaxBackwardEpilogueEEEvPT0_PKT2_SA_l --------------------------
	.section	.nv.shared._ZN2at6native43_GLOBAL__N__9ae7fba5_10_SoftMax_cu_9f978f6324cunn_SoftMaxBackwardSmemILi8EN3c104HalfEfS4_NS1_23SoftMaxBackwardEpilogueEEEvPT0_PKT2_SA_l,"aw",@nobits
	.sectionflags	@""
	.align	16
	.zero		1024


//--------------------- .nv.shared._ZN2at6native43_GLOBAL__N__9ae7fba5_10_SoftMax_cu_9f978f6320cunn_SoftMaxBackwardILi4EfffNS1_23SoftMaxBackwardEpilogueEEEvPT0_PKT2_S8_l --------------------------
	.section	.nv.shared._ZN2at6native43_GLOBAL__N__9ae7fba5_10_SoftMax_cu_9f978f6320cunn_SoftMaxBackwardILi4EfffNS1_23SoftMaxBackwardEpilogueEEEvPT0_PKT2_S8_l,"aw",@nobits
	.sectionflags	@""
	.align	16
	.zero		1024


//--------------------- .nv.shared._ZN2at6native43_GLOBAL__N__9ae7fba5_10_SoftMax_cu_9f978f6324cunn_SoftMaxBackwardSmemILi4EfffNS1_23SoftMaxBackwardEpilogueEEEvPT0_PKT2_S8_l --------------------------
	.section	.nv.shared._ZN2at6native43_GLOBAL__N__9ae7fba5_10_SoftMax_cu_9f978f6324cunn_SoftMaxBackwardSmemILi4EfffNS1_23SoftMaxBackwardEpilogueEEEvPT0_PKT2_S8_l,"aw",@nobits
	.sectionflags	@""
	.align	16
	.zero		1024


//--------------------- .nv.shared._ZN2at6native43_GLOBAL__N__9ae7fba5_10_SoftMax_cu_9f978f6320cunn_SoftMaxBackwardILi2EdddNS1_23SoftMaxBackwardEpilogueEEEvPT0_PKT2_S8_l --------------------------
	.section	.nv.shared._ZN2at6native43_GLOBAL__N__9ae7fba5_10_SoftMax_cu_9f978f6320cunn_SoftMaxBackwardILi2EdddNS1_23SoftMaxBackwardEpilogueEEEvPT0_PKT2_S8_l,"aw",@nobits
	.sectionflags	@""
	.align	16
	.zero		1024


//--------------------- .nv.shared._ZN2at6native43_GLOBAL__N__9ae7fba5_10_SoftMax_cu_9f978f6324cunn_SoftMaxBackwardSmemILi2EdddNS1_23SoftMaxBackwardEpilogueEEEvPT0_PKT2_S8_l --------------------------
	.section	.nv.shared._ZN2at6native43_GLOBAL__N__9ae7fba5_10_SoftMax_cu_9f978f6324cunn_SoftMaxBackwardSmemILi2EdddNS1_23SoftMaxBackwardEpilogueEEEvPT0_PKT2_S8_l,"aw",@nobits
	.sectionflags	@""
	.align	16
	.zero		1024


//--------------------- .nv.shared._ZN2at6native43_GLOBAL__N__9ae7fba5_10_SoftMax_cu_9f978f6326cunn_SpatialSoftMaxForwardIN3c108BFloat16EfflNS1_22SoftMaxForwardEpilogueEEEvPT1_PKT_T2_SB_SB_ --------------------------
	.section	.nv.shared._ZN2at6native43_GLOBAL__N__9ae7fba5_10_SoftMax_cu_9f978f6326cunn_SpatialSoftMaxForwardIN3c108BFloat16EfflNS1_22SoftMaxForwardEpilogueEEEvPT1_PKT_T2_SB_SB_,"aw",@nobits
	.sectionflags	@""
	.align	16
	.zero		1024


//--------------------- .nv.shared._ZN2at6native43_GLOBAL__N__9ae7fba5_10_SoftMax_cu_9f978f6326cunn_SpatialSoftMaxForwardIN3c108BFloat16EfS4_lNS1_22SoftMaxForwardEpilogueEEEvPT1_PKT_T2_SB_SB_ --------------------------
	.section	.nv.shared._ZN2at6native43_GLOBAL__N__9ae7fba5_10_SoftMax_cu_9f978f6326cunn_SpatialSoftMaxForwardIN3c108BFloat16EfS4_lNS1_22SoftMaxForwardEpilogueEEEvPT1_PKT_T2_SB_SB_,"aw",@nobits
	.sectionflags	@""
	.align	16
	.zero		1024


//--------------------- .nv.shared._ZN2at6native43_GLOBAL__N__9ae7fba5_10_SoftMax_cu_9f978f6326cunn_SpatialSoftMaxForwardIN3c108BFloat16EffiNS1_22SoftMaxForwardEpilogueEEEvPT1_PKT_T2_SB_SB_ --------------------------
	.section	.nv.shared._ZN2at6native43_GLOBAL__N__9ae7fba5_10_SoftMax_cu_9f978f6326cunn_SpatialSoftMaxForwardIN3c108BFloat16EffiNS1_22SoftMaxForwardEpilogueEEEvPT1_PKT_T2_SB_SB_,"aw",@nobits
	.sectionflags	@""
	.align	16
	.zero		1024


//--------------------- .nv.shared._ZN2at6native43_GLOBAL__N__9ae7fba5_10_SoftMax_cu_9f978f6326cunn_SpatialSoftMaxForwardIN3c108BFloat16EfS4_iNS1_22SoftMaxForwardEpilogueEEEvPT1_PKT_T2_SB_SB_ --------------------------
	.section	.nv.shared._ZN2at6native43_GLOBAL__N__9ae7fba5_10_SoftMax_cu_9f978f6326cunn_SpatialSoftMaxForwardIN3c108BFloat16EfS4_iNS1_22SoftMaxForwardEpilogueEEEvPT1_PKT_T2_SB_SB_,"aw",@nobits
	.sectionflags	@""
	.align	16
	.zero		1024


//--------------------- .nv.shared._ZN2at6native43_GLOBAL__N__9ae7fba5_10_SoftMax_cu_9f978f6326cunn_SpatialSoftMaxForwardIN3c104HalfEfflNS1_22SoftMaxForwardEpilogueEEEvPT1_PKT_T2_SB_SB_ --------------------------
	.section	.nv.shared._ZN2at6native43_GLOBAL__N__9ae7fba5_10_SoftMax_cu_9f978f6326cunn_SpatialSoftMaxForwardIN3c104HalfEfflNS1_22SoftMaxForwardEpilogueEEEvPT1_PKT_T2_SB_SB_,"aw",@nobits
	.sectionflags	@""
	.align	16
	.zero		1024


//--------------------- .nv.shared._ZN2at6native43_GLOBAL__N__9ae7fba5_10_SoftMax_cu_9f978f6326cunn_SpatialSoftMaxForwardIN3c104HalfEfS4_lNS1_22SoftMaxForwardEpilogueEEEvPT1_PKT_T2_SB_SB_ --------------------------
	.section	.nv.shared._ZN2at6native43_GLOBAL__N__9ae7fba5_10_SoftMax_cu_9f978f6326cunn_SpatialSoftMaxForwardIN3c104HalfEfS4_lNS1_22SoftMaxForwardEpilogueEEEvPT1_PKT_T2_SB_SB_,"aw",@nobits
	.sectionflags	@""
	.align	16
	.zero		1024


//--------------------- .nv.shared._ZN2at6native43_GLOBAL__N__9ae7fba5_10_SoftMax_cu_9f978f6326cunn_SpatialSoftMaxForwardIN3c104HalfEffiNS1_22SoftMaxForwardEpilogueEEEvPT1_PKT_T2_SB_SB_ --------------------------
	.section	.nv.shared._ZN2at6native43_GLOBAL__N__9ae7fba5_10_SoftMax_cu_9f978f6326cunn_SpatialSoftMaxForwardIN3c104HalfEffiNS1_22SoftMaxForwardEpilogueEEEvPT1_PKT_T2_SB_SB_,"aw",@nobits
	.sectionflags	@""
	.align	16
	.zero		1024


//--------------------- .nv.shared._ZN2at6native43_GLOBAL__N__9ae7fba5_10_SoftMax_cu_9f978f6326cunn_SpatialSoftMaxForwardIN3c104HalfEfS4_iNS1_22SoftMaxForwardEpilogueEEEvPT1_PKT_T2_SB_SB_ --------------------------
	.section	.nv.shared._ZN2at6native43_GLOBAL__N__9ae7fba5_10_SoftMax_cu_9f978f6326cunn_SpatialSoftMaxForwardIN3c104HalfEfS4_iNS1_22SoftMaxForwardEpilogueEEEvPT1_PKT_T2_SB_SB_,"aw",@nobits
	.sectionflags	@""
	.align	16
	.zero		1024


//--------------------- .nv.shared._ZN2at6native43_GLOBAL__N__9ae7fba5_10_SoftMax_cu_9f978f6326cunn_SpatialSoftMaxForwardIffflNS1_22SoftMaxForwardEpilogueEEEvPT1_PKT_T2_S9_S9_ --------------------------
	.section	.nv.shared._ZN2at6native43_GLOBAL__N__9ae7fba5_10_SoftMax_cu_9f978f6326cunn_SpatialSoftMaxForwardIffflNS1_22SoftMaxForwardEpilogueEEEvPT1_PKT_T2_S9_S9_,"aw",@nobits
	.sectionflags	@""
	.align	16
	.zero		1024


//--------------------- .nv.shared._ZN2at6native43_GLOBAL__N__9ae7fba5_10_SoftMax_cu_9f978f6326cunn_SpatialSoftMaxForwardIfffiNS1_22SoftMaxForwardEpilogueEEEvPT1_PKT_T2_S9_S9_ --------------------------
	.section	.nv.shared._ZN2at6native43_GLOBAL__N__9ae7fba5_10_SoftMax_cu_9f978f6326cunn_SpatialSoftMaxForwardIfffiNS1_22SoftMaxForwardEpilogueEEEvPT1_PKT_T2_S9_S9_,"aw",@nobits
	.sectionflags	@""
	.align	16
	.zero		1024


//--------------------- .nv.shared._ZN2at6native43_GLOBAL__N__9ae7fba5_10_SoftMax_cu_9f978f6326cunn_SpatialSoftMaxForwardIdddlNS1_22SoftMaxForwardEpilogueEEEvPT1_PKT_T2_S9_S9_ --------------------------
	.section	.nv.shared._ZN2at6native43_GLOBAL__N__9ae7fba5_10_SoftMax_cu_9f978f6326cunn_SpatialSoftMaxForwardIdddlNS1_22SoftMaxForwardEpilogueEEEvPT1_PKT_T2_S9_S9_,"aw",@nobits
	.sectionflags	@""
	.align	16
	.zero		1024


//--------------------- .nv.shared._ZN2at6native43_GLOBAL__N__9ae7fba5_10_SoftMax_cu_9f978f6326cunn_SpatialSoftMaxForwardIdddiNS1_22SoftMaxForwardEpilogueEEEvPT1_PKT_T2_S9_S9_ --------------------------
	.section	.nv.shared._ZN2at6native43_GLOBAL__N__9ae7fba5_10_SoftMax_cu_9f978f6326cunn_SpatialSoftMaxForwardIdddiNS1_22SoftMaxForwardEpilogueEEEvPT1_PKT_T2_S9_S9_,"aw",@nobits
	.sectionflags	@""
	.align	16
	.zero		1024


//--------------------- .nv.shared._ZN2at6native43_GLOBAL__N__9ae7fba5_10_SoftMax_cu_9f978f6319cunn_SoftMaxForwardILi8EN3c108BFloat16EffNS1_22SoftMaxForwardEpilogueEEEvPT2_PKT0_i --------------------------
	.section	.nv.shared._ZN2at6native43_GLOBAL__N__9ae7fba5_10_SoftMax_cu_9f978f6319cunn_SoftMaxForwardILi8EN3c108BFloat16EffNS1_22SoftMaxForwardEpilogueEEEvPT2_PKT0_i,"aw",@nobits
	.sectionflags	@""
	.align	16
	.zero		1024


//--------------------- .nv.shared._ZN2at6native43_GLOBAL__N__9ae7fba5_10_SoftMax_cu_9f978f6323cunn_SoftMaxForwardSmemILi8EN3c108BFloat16EffNS1_22SoftMaxForwardEpilogueElEEvPT2_PKT0_T4_ --------------------------
	.section	.nv.shared._ZN2at6native43_GLOBAL__N__9ae7fba5_10_SoftMax_cu_9f978f6323cunn_SoftMaxForwardSmemILi8EN3c108BFloat16EffNS1_22SoftMaxForwardEpilogueElEEvPT2_PKT0_T4_,"aw",@nobits
	.sectionflags	@""
	.align	16
	.zero		1024


//--------------------- .nv.shared._ZN2at6native43_GLOBAL__N__9ae7fba5_10_SoftMax_cu_9f978f6319cunn_SoftMaxForwardILi8EN3c108BFloat16EfS4_NS1_22SoftMaxForwardEpilogueEEEvPT2_PKT0_i --------------------------
	.section	.nv.shared._ZN2at6native43_GLOBAL__N__9ae7fba5_10_SoftMax_cu_9f978f6319cunn_SoftMaxForwardILi8EN3c108BFloat16EfS4_NS1_22SoftMaxForwardEpilogueEEEvPT2_PKT0_i,"aw",@nobits
	.sectionflags	@""
	.align	16
	.zero		1024


//--------------------- .nv.shared._ZN2at6native43_GLOBAL__N__9ae7fba5_10_SoftMax_cu_9f978f6323cunn_SoftMaxForwardSmemILi8EN3c108BFloat16EfS4_NS1_22SoftMaxForwardEpilogueElEEvPT2_PKT0_T4_ --------------------------
	.section	.nv.shared._ZN2at6native43_GLOBAL__N__9ae7fba5_10_SoftMax_cu_9f978f6323cunn_SoftMaxForwardSmemILi8EN3c108BFloat16EfS4_NS1_22SoftMaxForwardEpilogueElEEvPT2_PKT0_T4_,"aw",@nobits
	.sectionflags	@""
	.align	16
	.zero		1024


//--------------------- .nv.shared._ZN2at6native43_GLOBAL__N__9ae7fba5_10_SoftMax_cu_9f978f6322cunn_SoftMaxForwardRegIN3c108BFloat16EfS4_NS1_22SoftMaxForwardEpilogueElLi9EEEvPT1_PKT_T3_ --------------------------
	.section	.nv.shared._ZN2at6native43_GLOBAL__N__9ae7fba5_10_SoftMax_cu_9f978f6322cunn_SoftMaxForwardRegIN3c108BFloat16EfS4_NS1_22SoftMaxForwardEpilogueElLi9EEEvPT1_PKT_T3_,"aw",@nobits
	.sectionflags	@""
	.align	16
	.zero		1024


//--------------------- .nv.shared._ZN2at6native43_GLOBAL__N__9ae7fba5_10_SoftMax_cu_9f978f6322cunn_SoftMaxForwardRegIN3c108BFloat16EfS4_NS1_22SoftMaxForwardEpilogueElLi8EEEvPT1_PKT_T3_ --------------------------
	.section	.nv.shared._ZN2at6native43_GLOBAL__N__9ae7fba5_10_SoftMax_cu_9f978f6322cunn_SoftMaxForwardRegIN3c108BFloat16EfS4_NS1_22SoftMaxForwardEpilogueElLi8EEEvPT1_PKT_T3_,"aw",@nobits
	.sectionflags	@""
	.align	16
	.zero		1024


//--------------------- .nv.shared._ZN2at6native43_GLOBAL__N__9ae7fba5_10_SoftMax_cu_9f978f6322cunn_SoftMaxForwardRegIN3c108BFloat16EfS4_NS1_22SoftMaxForwardEpilogueElLi7EEEvPT1_PKT_T3_ --------------------------
	.section	.nv.shared._ZN2at6native43_GLOBAL__N__9ae7fba5_10_SoftMax_cu_9f978f6322cunn_SoftMaxForwardRegIN3c108BFloat16EfS4_NS1_22SoftMaxForwardEpilogueElLi7EEEvPT1_PKT_T3_,"aw",@nobits
	.sectionflags	@""
	.align	16
	.zero		1024


//--------------------- .nv.shared._ZN2at6native43_GLOBAL__N__9ae7fba5_10_SoftMax_cu_9f978f6322cunn_SoftMaxForwardRegIN3c108BFloat16EfS4_NS1_22SoftMaxForwardEpilogueElLi6EEEvPT1_PKT_T3_ --------------------------
	.section	.nv.shared._ZN2at6native43_GLOBAL__N__9ae7fba5_10_SoftMax_cu_9f978f6322cunn_SoftMaxForwardRegIN3c108BFloat16EfS4_NS1_22SoftMaxForwardEpilogueElLi6EEEvPT1_PKT_T3_,"aw",@nobits
	.sectionflags	@""
	.align	16
	.zero		1024


//--------------------- .nv.shared._ZN2at6native43_GLOBAL__N__9ae7fba5_10_SoftMax_cu_9f978f6322cunn_SoftMaxForwardRegIN3c108BFloat16EfS4_NS1_22SoftMaxForwardEpilogueElLi5EEEvPT1_PKT_T3_ --------------------------
	.section	.nv.shared._ZN2at6native43_GLOBAL__N__9ae7fba5_10_SoftMax_cu_9f978f6322cunn_SoftMaxForwardRegIN3c108BFloat16EfS4_NS1_22SoftMaxForwardEpilogueElLi5EEEvPT1_PKT_T3_,"aw",@nobits
	.sectionflags	@""
	.align	16
	.zero		1024


//--------------------- .nv.shared._ZN2at6native43_GLOBAL__N__9ae7fba5_10_SoftMax_cu_9f978f6322cunn_SoftMaxForwardRegIN3c108BFloat16EfS4_NS1_22SoftMaxForwardEpilogueElLi4EEEvPT1_PKT_T3_ --------------------------
	.section	.nv.shared._ZN2at6native43_GLOBAL__N__9ae7fba5_10_SoftMax_cu_9f978f6322cunn_SoftMaxForwardRegIN3c108BFloat16EfS4_NS1_22SoftMaxForwardEpilogueElLi4EEEvPT1_PKT_T3_,"aw",@nobits
	.sectionflags	@""
	.align	16
	.zero		1024


//--------------------- .nv.shared._ZN2at6native43_GLOBAL__N__9ae7fba5_10_SoftMax_cu_9f978f6322cunn_SoftMaxForwardRegIN3c108BFloat16EfS4_NS1_22SoftMaxForwardEpilogueElLi3EEEvPT1_PKT_T3_ --------------------------
	.section	.nv.shared._ZN2at6native43_GLOBAL__N__9ae7fba5_10_SoftMax_cu_9f978f6322cunn_SoftMaxForwardRegIN3c108BFloat16EfS4_NS1_22SoftMaxForwardEpilogueElLi3EEEvPT1_PKT_T3_,"aw",@nobits
	.sectionflags	@""
	.align	16
	.zero		1024


//--------------------- .nv.shared._ZN2at6native43_GLOBAL__N__9ae7fba5_10_SoftMax_cu_9f978f6322cunn_SoftMaxForwardRegIN3c108BFloat16EfS4_NS1_22SoftMaxForwardEpilogueElLi2EEEvPT1_PKT_T3_ --------------------------
	.section	.nv.shared._ZN2at6native43_GLOBAL__N__9ae7fba5_10_SoftMax_cu_9f978f6322cunn_SoftMaxForwardRegIN3c108BFloat16EfS4_NS1_22SoftMaxForwardEpilogueElLi2EEEvPT1_PKT_T3_,"aw",@nobits
	.sectionflags	@""
	.align	16
	.zero		1024


//--------------------- .nv.shared._ZN2at6native43_GLOBAL__N__9ae7fba5_10_SoftMax_cu_9f978f6322cunn_SoftMaxForwardRegIN3c108BFloat16EfS4_NS1_22SoftMaxForwardEpilogueElLi1EEEvPT1_PKT_T3_ --------------------------
	.section	.nv.shared._ZN2at6native43_GLOBAL__N__9ae7fba5_10_SoftMax_cu_9f978f6322cunn_SoftMaxForwardRegIN3c108BFloat16EfS4_NS1_22SoftMaxForwardEpilogueElLi1EEEvPT1_PKT_T3_,"aw",@nobits
	.sectionflags	@""
	.align	16
	.zero		1024


//--------------------- .nv.shared._ZN2at6native43_GLOBAL__N__9ae7fba5_10_SoftMax_cu_9f978f6319cunn_SoftMaxForwardILi8EN3c104HalfEffNS1_22SoftMaxForwardEpilogueEEEvPT2_PKT0_i --------------------------
	.section	.nv.shared._ZN2at6native43_GLOBAL__N__9ae7fba5_10_SoftMax_cu_9f978f6319cunn_SoftMaxForwardILi8EN3c104HalfEffNS1_22SoftMaxForwardEpilogueEEEvPT2_PKT0_i,"aw",@nobits
	.sectionflags	@""
	.align	16
	.zero		1024


//--------------------- .nv.shared._ZN2at6native43_GLOBAL__N__9ae7fba5_10_SoftMax_cu_9f978f6323cunn_SoftMaxForwardSmemILi8EN3c104HalfEffNS1_22SoftMaxForwardEpilogueElEEvPT2_PKT0_T4_ --------------------------
	.section	.nv.shared._ZN2at6native43_GLOBAL__N__9ae7fba5_10_SoftMax_cu_9f978f6323cunn_SoftMaxForwardSmemILi8EN3c104HalfEffNS1_22SoftMaxForwardEpilogueElEEvPT2_PKT0_T4_,"aw",@nobits
	.sectionflags	@""
	.align	16
	.zero		1024


//--------------------- .nv.shared._ZN2at6native43_GLOBAL__N__9ae7fba5_10_SoftMax_cu_9f978f6319cunn_SoftMaxForwardILi8EN3c104HalfEfS4_NS1_22SoftMaxForwardEpilogueEEEvPT2_PKT0_i --------------------------
	.section	.nv.shared._ZN2at6native43_GLOBAL__N__9ae7fba5_10_SoftMax_cu_9f978f6319cunn_SoftMaxForwardILi8EN3c104HalfEfS4_NS1_22SoftMaxForwardEpilogueEEEvPT2_PKT0_i,"aw",@nobits
	.sectionflags	@""
	.align	16
	.zero		1024


//--------------------- .nv.shared._ZN2at6native43_GLOBAL__N__9ae7fba5_10_SoftMax_cu_9f978f6323cunn_SoftMaxForwardSmemILi8EN3c104HalfEfS4_NS1_22SoftMaxForwardEpilogueElEEvPT2_PKT0_T4_ --------------------------
	.section	.nv.shared._ZN2at6native43_GLOBAL__N__9ae7fba5_10_SoftMax_cu_9f978f6323cunn_SoftMaxForwardSmemILi8EN3c104HalfEfS4_NS1_22SoftMaxForwardEpilogueElEEvPT2_PKT0_T4_,"aw",@nobits
	.sectionflags	@""
	.align	16
	.zero		1024


//--------------------- .nv.shared._ZN2at6native43_GLOBAL__N__9ae7fba5_10_SoftMax_cu_9f978f6322cunn_SoftMaxForwardRegIN3c104HalfEfS4_NS1_22SoftMaxForwardEpilogueElLi9EEEvPT1_PKT_T3_ --------------------------
	.section	.nv.shared._ZN2at6native43_GLOBAL__N__9ae7fba5_10_SoftMax_cu_9f978f6322cunn_SoftMaxForwardRegIN3c104HalfEfS4_NS1_22SoftMaxForwardEpilogueElLi9EEEvPT1_PKT_T3_,"aw",@nobits
	.sectionflags	@""
	.align	16
	.zero		1024


//--------------------- .nv.shared._ZN2at6native43_GLOBAL__N__9ae7fba5_10_SoftMax_cu_9f978f6322cunn_SoftMaxForwardRegIN3c104HalfEfS4_NS1_22SoftMaxForwardEpilogueElLi8EEEvPT1_PKT_T3_ --------------------------
	.section	.nv.shared._ZN2at6native43_GLOBAL__N__9ae7fba5_10_SoftMax_cu_9f978f6322cunn_SoftMaxForwardRegIN3c104HalfEfS4_NS1_22SoftMaxForwardEpilogueElLi8EEEvPT1_PKT_T3_,"aw",@nobits
	.sectionflags	@""
	.align	16
	.zero		1024


//--------------------- .nv.shared._ZN2at6native43_GLOBAL__N__9ae7fba5_10_SoftMax_cu_9f978f6322cunn_SoftMaxForwardRegIN3c104HalfEfS4_NS1_22SoftMaxForwardEpilogueElLi7EEEvPT1_PKT_T3_ --------------------------
	.section	.nv.shared._ZN2at6native43_GLOBAL__N__9ae7fba5_10_SoftMax_cu_9f978f6322cunn_SoftMaxForwardRegIN3c104HalfEfS4_NS1_22SoftMaxForwardEpilogueElLi7EEEvPT1_PKT_T3_,"aw",@nobits
	.sectionflags	@""
	.align	16
	.zero		1024


//--------------------- .nv.shared._ZN2at6native43_GLOBAL__N__9ae7fba5_10_SoftMax_cu_9f978f6322cunn_SoftMaxForwardRegIN3c104HalfEfS4_NS1_22SoftMaxForwardEpilogueElLi6EEEvPT1_PKT_T3_ --------------------------
	.section	.nv.shared._ZN2at6native43_GLOBAL__N__9ae7fba5_10_SoftMax_cu_9f978f6322cunn_SoftMaxForwardRegIN3c104HalfEfS4_NS1_22SoftMaxForwardEpilogueElLi6EEEvPT1_PKT_T3_,"aw",@nobits
	.sectionflags	@""
	.align	16
	.zero		1024


//--------------------- .nv.shared._ZN2at6native43_GLOBAL__N__9ae7fba5_10_SoftMax_cu_9f978f6322cunn_SoftMaxForwardRegIN3c104HalfEfS4_NS1_22SoftMaxForwardEpilogueElLi5EEEvPT1_PKT_T3_ --------------------------
	.section	.nv.shared._ZN2at6native43_GLOBAL__N__9ae7fba5_10_SoftMax_cu_9f978f6322cunn_SoftMaxForwardRegIN3c104HalfEfS4_NS1_22SoftMaxForwardEpilogueElLi5EEEvPT1_PKT_T3_,"aw",@nobits
	.sectionflags	@""
	.align	16
	.zero		1024


//--------------------- .nv.shared._ZN2at6native43_GLOBAL__N__9ae7fba5_10_SoftMax_cu_9f978f6322cunn_SoftMaxForwardRegIN3c104HalfEfS4_NS1_22SoftMaxForwardEpilogueElLi4EEEvPT1_PKT_T3_ --------------------------
	.section	.nv.shared._ZN2at6native43_GLOBAL__N__9ae7fba5_10_SoftMax_cu_9f978f6322cunn_SoftMaxForwardRegIN3c104HalfEfS4_NS1_22SoftMaxForwardEpilogueElLi4EEEvPT1_PKT_T3_,"aw",@nobits
	.sectionflags	@""
	.align	16
	.zero		1024


//--------------------- .nv.shared._ZN2at6native43_GLOBAL__N__9ae7fba5_10_SoftMax_cu_9f978f6322cunn_SoftMaxForwardRegIN3c104HalfEfS4_NS1_22SoftMaxForwardEpilogueElLi3EEEvPT1_PKT_T3_ --------------------------
	.section	.nv.shared._ZN2at6native43_GLOBAL__N__9ae7fba5_10_SoftMax_cu_9f978f6322cunn_SoftMaxForwardRegIN3c104HalfEfS4_NS1_22SoftMaxForwardEpilogueElLi3EEEvPT1_PKT_T3_,"aw",@nobits
	.sectionflags	@""
	.align	16
	.zero		1024


//--------------------- .nv.shared._ZN2at6native43_GLOBAL__N__9ae7fba5_10_SoftMax_cu_9f978f6322cunn_SoftMaxForwardRegIN3c104HalfEfS4_NS1_22SoftMaxForwardEpilogueElLi2EEEvPT1_PKT_T3_ --------------------------
	.section	.nv.shared._ZN2at6native43_GLOBAL__N__9ae7fba5_10_SoftMax_cu_9f978f6322cunn_SoftMaxForwardRegIN3c104HalfEfS4_NS1_22SoftMaxForwardEpilogueElLi2EEEvPT1_PKT_T3_,"aw",@nobits
	.sectionflags	@""
	.align	16
	.zero		1024


//--------------------- .nv.shared._ZN2at6native43_GLOBAL__N__9ae7fba5_10_SoftMax_cu_9f978f6322cunn_SoftMaxForwardRegIN3c104HalfEfS4_NS1_22SoftMaxForwardEpilogueElLi1EEEvPT1_PKT_T3_ --------------------------
	.section	.nv.shared._ZN2at6native43_GLOBAL__N__9ae7fba5_10_SoftMax_cu_9f978f6322cunn_SoftMaxForwardRegIN3c104HalfEfS4_NS1_22SoftMaxForwardEpilogueElLi1EEEvPT1_PKT_T3_,"aw",@nobits
	.sectionflags	@""
	.align	16
	.zero		1024


//--------------------- .nv.shared._ZN2at6native43_GLOBAL__N__9ae7fba5_10_SoftMax_cu_9f978f6319cunn_SoftMaxForwardILi4EfffNS1_22SoftMaxForwardEpilogueEEEvPT2_PKT0_i --------------------------
	.section	.nv.shared._ZN2at6native43_GLOBAL__N__9ae7fba5_10_SoftMax_cu_9f978f6319cunn_SoftMaxForwardILi4EfffNS1_22SoftMaxForwardEpilogueEEEvPT2_PKT0_i,"aw",@nobits
	.sectionflags	@""
	.align	16
	.zero		1024


//--------------------- .nv.shared._ZN2at6native43_GLOBAL__N__9ae7fba5_10_SoftMax_cu_9f978f6323cunn_SoftMaxForwardSmemILi4EfffNS1_22SoftMaxForwardEpilogueElEEvPT2_PKT0_T4_ --------------------------
	.section	.nv.shared._ZN2at6native43_GLOBAL__N__9ae7fba5_10_SoftMax_cu_9f978f6323cunn_SoftMaxForwardSmemILi4EfffNS1_22SoftMaxForwardEpilogueElEEvPT2_PKT0_T4_,"aw",@nobits
	.sectionflags	@""
	.align	16
	.zero		1024


//--------------------- .nv.shared._ZN2at6native43_GLOBAL__N__9ae7fba5_10_SoftMax_cu_9f978f6322cunn_SoftMaxForwardRegIfffNS1_22SoftMaxForwardEpilogueElLi9EEEvPT1_PKT_T3_ --------------------------
	.section	.nv.shared._ZN2at6native43_GLOBAL__N__9ae7fba5_10_SoftMax_cu_9f978f6322cunn_SoftMaxForwardRegIfffNS1_22SoftMaxForwardEpilogueElLi9EEEvPT1_PKT_T3_,"aw",@nobits
	.sectionflags	@""
	.align	16
	.zero		1024


//--------------------- .nv.shared._ZN2at6native43_GLOBAL__N__9ae7fba5_10_SoftMax_cu_9f978f6322cunn_SoftMaxForwardRegIfffNS1_22SoftMaxForwardEpilogueElLi8EEEvPT1_PKT_T3_ --------------------------
	.section	.nv.shared._ZN2at6native43_GLOBAL__N__9ae7fba5_10_SoftMax_cu_9f978f6322cunn_SoftMaxForwardRegIfffNS1_22SoftMaxForwardEpilogueElLi8EEEvPT1_PKT_T3_,"aw",@nobits
	.sectionflags	@""
	.align	16
	.zero		1024


//--------------------- .nv.shared._ZN2at6native43_GLOBAL__N__9ae7fba5_10_SoftMax_cu_9f978f6322cunn_SoftMaxForwardRegIfffNS1_22SoftMaxForwardEpilogueElLi7EEEvPT1_PKT_T3_ --------------------------
	.section	.nv.shared._ZN2at6native43_GLOBAL__N__9ae7fba5_10_SoftMax_cu_9f978f6322cunn_SoftMaxForwardRegIfffNS1_22SoftMaxForwardEpilogueElLi7EEEvPT1_PKT_T3_,"aw",@nobits
	.sectionflags	@""
	.align	16
	.zero		1024


//--------------------- .nv.shared._ZN2at6native43_GLOBAL__N__9ae7fba5_10_SoftMax_cu_9f978f6322cunn_SoftMaxForwardRegIfffNS1_22SoftMaxForwardEpilogueElLi6EEEvPT1_PKT_T3_ --------------------------
	.section	.nv.shared._ZN2at6native43_GLOBAL__N__9ae7fba5_10_SoftMax_cu_9f978f6322cunn_SoftMaxForwardRegIfffNS1_22SoftMaxForwardEpilogueElLi6EEEvPT1_PKT_T3_,"aw",@nobits
	.sectionflags	@""
	.align	16
	.zero		1024


//--------------------- .nv.shared._ZN2at6native43_GLOBAL__N__9ae7fba5_10_SoftMax_cu_9f978f6322cunn_SoftMaxForwardRegIfffNS1_22SoftMaxForwardEpilogueElLi5EEEvPT1_PKT_T3_ --------------------------
	.section	.nv.shared._ZN2at6native43_GLOBAL__N__9ae7fba5_10_SoftMax_cu_9f978f6322cunn_SoftMaxForwardRegIfffNS1_22SoftMaxForwardEpilogueElLi5EEEvPT1_PKT_T3_,"aw",@nobits
	.sectionflags	@""
	.align	16
	.zero		1024


//--------------------- .nv.shared._ZN2at6native43_GLOBAL__N__9ae7fba5_10_SoftMax_cu_9f978f6322cunn_SoftMaxForwardRegIfffNS1_22SoftMaxForwardEpilogueElLi4EEEvPT1_PKT_T3_ --------------------------
	.section	.nv.shared._ZN2at6native43_GLOBAL__N__9ae7fba5_10_SoftMax_cu_9f978f6322cunn_SoftMaxForwardRegIfffNS1_22SoftMaxForwardEpilogueElLi4EEEvPT1_PKT_T3_,"aw",@nobits
	.sectionflags	@""
	.align	16
	.zero		1024


//--------------------- .nv.shared._ZN2at6native43_GLOBAL__N__9ae7fba5_10_SoftMax_cu_9f978f6322cunn_SoftMaxForwardRegIfffNS1_22SoftMaxForwardEpilogueElLi3EEEvPT1_PKT_T3_ --------------------------
	.section	.nv.shared._ZN2at6native43_GLOBAL__N__9ae7fba5_10_SoftMax_cu_9f978f6322cunn_SoftMaxForwardRegIfffNS1_22SoftMaxForwardEpilogueElLi3EEEvPT1_PKT_T3_,"aw",@nobits
	.sectionflags	@""
	.align	16
	.zero		1024


//--------------------- .nv.shared._ZN2at6native43_GLOBAL__N__9ae7fba5_10_SoftMax_cu_9f978f6322cunn_SoftMaxForwardRegIfffNS1_22SoftMaxForwardEpilogueElLi2EEEvPT1_PKT_T3_ --------------------------
	.section	.nv.shared._ZN2at6native43_GLOBAL__N__9ae7fba5_10_SoftMax_cu_9f978f6322cunn_SoftMaxForwardRegIfffNS1_22SoftMaxForwardEpilogueElLi2EEEvPT1_PKT_T3_,"aw",@nobits
	.sectionflags	@""
	.align	16
	.zero		1024


//--------------------- .nv.shared._ZN2at6native43_GLOBAL__N__9ae7fba5_10_SoftMax_cu_9f978f6322cunn_SoftMaxForwardRegIfffNS1_22SoftMaxForwardEpilogueElLi1EEEvPT1_PKT_T3_ --------------------------
	.section	.nv.shared._ZN2at6native43_GLOBAL__N__9ae7fba5_10_SoftMax_cu_9f978f6322cunn_SoftMaxForwardRegIfffNS1_22SoftMaxForwardEpilogueElLi1EEEvPT1_PKT_T3_,"aw",@nobits
	.sectionflags	@""
	.align	16
	.zero		1024


//--------------------- .nv.shared._ZN2at6native43_GLOBAL__N__9ae7fba5_10_SoftMax_cu_9f978f6319cunn_SoftMaxForwardILi2EdddNS1_22SoftMaxForwardEpilogueEEEvPT2_PKT0_i --------------------------
	.section	.nv.shared._ZN2at6native43_GLOBAL__N__9ae7fba5_10_SoftMax_cu_9f978f6319cunn_SoftMaxForwardILi2EdddNS1_22SoftMaxForwardEpilogueEEEvPT2_PKT0_i,"aw",@nobits
	.sectionflags	@""
	.align	16
	.zero		1024


//--------------------- .nv.shared._ZN2at6native43_GLOBAL__N__9ae7fba5_10_SoftMax_cu_9f978f6323cunn_SoftMaxForwardSmemILi2EdddNS1_22SoftMaxForwardEpilogueElEEvPT2_PKT0_T4_ --------------------------
	.section	.nv.shared._ZN2at6native43_GLOBAL__N__9ae7fba5_10_SoftMax_cu_9f978f6323cunn_SoftMaxForwardSmemILi2EdddNS1_22SoftMaxForwardEpilogueElEEvPT2_PKT0_T4_,"aw",@nobits
	.sectionflags	@""
	.align	16
	.zero		1024


//--------------------- .nv.shared._ZN2at6native43_GLOBAL__N__9ae7fba5_10_SoftMax_cu_9f978f6322cunn_SoftMaxForwardRegIdddNS1_22SoftMaxForwardEpilogueElLi9EEEvPT1_PKT_T3_ --------------------------
	.section	.nv.shared._ZN2at6native43_GLOBAL__N__9ae7fba5_10_SoftMax_cu_9f978f6322cunn_SoftMaxForwardRegIdddNS1_22SoftMaxForwardEpilogueElLi9EEEvPT1_PKT_T3_,"aw",@nobits
	.sectionflags	@""
	.align	16
	.zero		1024


//--------------------- .nv.shared._ZN2at6native43_GLOBAL__N__9ae7fba5_10_SoftMax_cu_9f978f6322cunn_SoftMaxForwardRegIdddNS1_22SoftMaxForwardEpilogueElLi8EEEvPT1_PKT_T3_ --------------------------
	.section	.nv.shared._ZN2at6native43_GLOBAL__N__9ae7fba5_10_SoftMax_cu_9f978f6322cunn_SoftMaxForwardRegIdddNS1_22SoftMaxForwardEpilogueElLi8EEEvPT1_PKT_T3_,"aw",@nobits
	.sectionflags	@""
	.align	16
	.zero		1024


//--------------------- .nv.shared._ZN2at6native43_GLOBAL__N__9ae7fba5_10_SoftMax_cu_9f978f6322cunn_SoftMaxForwardRegIdddNS1_22SoftMaxForwardEpilogueElLi7EEEvPT1_PKT_T3_ --------------------------
	.section	.nv.shared._ZN2at6native43_GLOBAL__N__9ae7fba5_10_SoftMax_cu_9f978f6322cunn_SoftMaxForwardRegIdddNS1_22SoftMaxForwardEpilogueElLi7EEEvPT1_PKT_T3_,"aw",@nobits
	.sectionflags	@""
	.align	16
	.zero		1024


//--------------------- .nv.shared._ZN2at6native43_GLOBAL__N__9ae7fba5_10_SoftMax_cu_9f978f6322cunn_SoftMaxForwardRegIdddNS1_22SoftMaxForwardEpilogueElLi6EEEvPT1_PKT_T3_ --------------------------
	.section	.nv.shared._ZN2at6native43_GLOBAL__N__9ae7fba5_10_SoftMax_cu_9f978f6322cunn_SoftMaxForwardRegIdddNS1_22SoftMaxForwardEpilogueElLi6EEEvPT1_PKT_T3_,"aw",@nobits
	.sectionflags	@""
	.align	16
	.zero		1024


//--------------------- .nv.shared._ZN2at6native43_GLOBAL__N__9ae7fba5_10_SoftMax_cu_9f978f6322cunn_SoftMaxForwardRegIdddNS1_22SoftMaxForwardEpilogueElLi5EEEvPT1_PKT_T3_ --------------------------
	.section	.nv.shared._ZN2at6native43_GLOBAL__N__9ae7fba5_10_SoftMax_cu_9f978f6322cunn_SoftMaxForwardRegIdddNS1_22SoftMaxForwardEpilogueElLi5EEEvPT1_PKT_T3_,"aw",@nobits
	.sectionflags	@""
	.align	16
	.zero		1024


//--------------------- .nv.shared._ZN2at6native43_GLOBAL__N__9ae7fba5_10_SoftMax_cu_9f978f6322cunn_SoftMaxForwardRegIdddNS1_22SoftMaxForwardEpilogueElLi4EEEvPT1_PKT_T3_ --------------------------
	.section	.nv.shared._ZN2at6native43_GLOBAL__N__9ae7fba5_10_SoftMax_cu_9f978f6322cunn_SoftMaxForwardRegIdddNS1_22SoftMaxForwardEpilogueElLi4EEEvPT1_PKT_T3_,"aw",@nobits
	.sectionflags	@""
	.align	16
	.zero		1024


//--------------------- .nv.shared._ZN2at6native43_GLOBAL__N__9ae7fba5_10_SoftMax_cu_9f978f6322cunn_SoftMaxForwardRegIdddNS1_22SoftMaxForwardEpilogueElLi3EEEvPT1_PKT_T3_ --------------------------
	.section	.nv.shared._ZN2at6native43_GLOBAL__N__9ae7fba5_10_SoftMax_cu_9f978f6322cunn_SoftMaxForwardRegIdddNS1_22SoftMaxForwardEpilogueElLi3EEEvPT1_PKT_T3_,"aw",@nobits
	.sectionflags	@""
	.align	16
	.zero		1024


//--------------------- .nv.shared._ZN2at6native43_GLOBAL__N__9ae7fba5_10_SoftMax_cu_9f978f6322cunn_SoftMaxForwardRegIdddNS1_22SoftMaxForwardEpilogueElLi2EEEvPT1_PKT_T3_ --------------------------
	.section	.nv.shared._ZN2at6native43_GLOBAL__N__9ae7fba5_10_SoftMax_cu_9f978f6322cunn_SoftMaxForwardRegIdddNS1_22SoftMaxForwardEpilogueElLi2EEEvPT1_PKT_T3_,"aw",@nobits
	.sectionflags	@""
	.align	16
	.zero		1024


//--------------------- .nv.shared._ZN2at6native43_GLOBAL__N__9ae7fba5_10_SoftMax_cu_9f978f6322cunn_SoftMaxForwardRegIdddNS1_22SoftMaxForwardEpilogueElLi1EEEvPT1_PKT_T3_ --------------------------
	.section	.nv.shared._ZN2at6native43_GLOBAL__N__9ae7fba5_10_SoftMax_cu_9f978f6322cunn_SoftMaxForwardRegIdddNS1_22SoftMaxForwardEpilogueElLi1EEEvPT1_PKT_T3_,"aw",@nobits
	.sectionflags	@""
	.align	16
	.zero		1024


//--------------------- .nv.shared._ZN2at6native43_GLOBAL__N__9ae7fba5_10_SoftMax_cu_9f978f6327cunn_SpatialSoftMaxBackwardIN3c108BFloat16EffNS1_26LogSoftMaxBackwardEpilogueEEEvPT_PKT1_SA_jjj --------------------------
	.section	.nv.shared._ZN2at6native43_GLOBAL__N__9ae7fba5_10_SoftMax_cu_9f978f6327cunn_SpatialSoftMaxBackwardIN3c108BFloat16EffNS1_26LogSoftMaxBackwardEpilogueEEEvPT_PKT1_SA_jjj,"aw",@nobits
	.sectionflags	@""
	.align	16
	.zero		1024


//--------------------- .nv.shared._ZN2at6native43_GLOBAL__N__9ae7fba5_10_SoftMax_cu_9f978f6327cunn_SpatialSoftMaxBackwardIN3c108BFloat16EfS4_NS1_26LogSoftMaxBackwardEpilogueEEEvPT_PKT1_SA_jjj --------------------------
	.section	.nv.shared._ZN2at6native43_GLOBAL__N__9ae7fba5_10_SoftMax_cu_9f978f6327cunn_SpatialSoftMaxBackwardIN3c108BFloat16EfS4_NS1_26LogSoftMaxBackwardEpilogueEEEvPT_PKT1_SA_jjj,"aw",@nobits
	.sectionflags	@""
	.align	16
	.zero		1024


//--------------------- .nv.shared._ZN2at6native43_GLOBAL__N__9ae7fba5_10_SoftMax_cu_9f978f6327cunn_SpatialSoftMaxBackwardIN3c104HalfEffNS1_26LogSoftMaxBackwardEpilogueEEEvPT_PKT1_SA_jjj --------------------------
	.section	.nv.shared._ZN2at6native43_GLOBAL__N__9ae7fba5_10_SoftMax_cu_9f978f6327cunn_SpatialSoftMaxBackwardIN3c104HalfEffNS1_26LogSoftMaxBackwardEpilogueEEEvPT_PKT1_SA_jjj,"aw",@nobits
	.sectionflags	@""
	.align	16
	.zero		1024


//--------------------- .nv.shared._ZN2at6native43_GLOBAL__N__9ae7fba5_10_SoftMax_cu_9f978f6327cunn_SpatialSoftMaxBackwardIN3c104HalfEfS4_NS1_26LogSoftMaxBackwardEpilogueEEEvPT_PKT1_SA_jjj --------------------------
	.section	.nv.shared._ZN2at6native43_GLOBAL__N__9ae7fba5_10_SoftMax_cu_9f978f6327cunn_SpatialSoftMaxBackwardIN3c104HalfEfS4_NS1_26LogSoftMaxBackwardEpilogueEEEvPT_PKT1_SA_jjj,"aw",@nobits
	.sectionflags	@""
	.align	16
	.zero		1024


//--------------------- .nv.shared._ZN2at6native43_GLOBAL__N__9ae7fba5_10_SoftMax_cu_9f978f6327cunn_SpatialSoftMaxBackwardIfffNS1_26LogSoftMaxBackwardEpilogueEEEvPT_PKT1_S8_jjj --------------------------
	.section	.nv.shared._ZN2at6native43_GLOBAL__N__9ae7fba5_10_SoftMax_cu_9f978f6327cunn_SpatialSoftMaxBackwardIfffNS1_26LogSoftMaxBackwardEpilogueEEEvPT_PKT1_S8_jjj,"aw",@nobits
	.sectionflags	@""
	.align	16
	.zero		1024


//--------------------- .nv.shared._ZN2at6native43_GLOBAL__N__9ae7fba5_10_SoftMax_cu_9f978f6327cunn_SpatialSoftMaxBackwardIdddNS1_26LogSoftMaxBackwardEpilogueEEEvPT_PKT1_S8_jjj --------------------------
	.section	.nv.shared._ZN2at6native43_GLOBAL__N__9ae7fba5_10_SoftMax_cu_9f978f6327cunn_SpatialSoftMaxBackwardIdddNS1_26LogSoftMaxBackwardEpilogueEEEvPT_PKT1_S8_jjj,"aw",@nobits
	.sectionflags	@""
	.align	16
	.zero		1024


//--------------------- .nv.shared._ZN2at6native43_GLOBAL__N__9ae7fba5_10_SoftMax_cu_9f978f6320cunn_SoftMaxBackwardILi4EN3c108BFloat16EffNS1_26LogSoftMaxBackwardEpilogueEEEvPT0_PKT2_SA_l --------------------------
	.section	.nv.shared._ZN2at6native43_GLOBAL__N__9ae7fba5_10_SoftMax_cu_9f978f6320cunn_SoftMaxBackwardILi4EN3c108BFloat16EffNS1_26LogSoftMaxBackwardEpilogueEEEvPT0_PKT2_SA_l,"aw",@nobits
	.sectionflags	@""
	.align	16
	.zero		1024


//--------------------- .nv.shared._ZN2at6native43_GLOBAL__N__9ae7fba5_10_SoftMax_cu_9f978f6324cunn_SoftMaxBackwardSmemILi4EN3c108BFloat16EffNS1_26LogSoftMaxBackwardEpilogueEEEvPT0_PKT2_SA_l --------------------------
	.section	.nv.shared._ZN2at6native43_GLOBAL__N__9ae7fba5_10_SoftMax_cu_9f978f6324cunn_SoftMaxBackwardSmemILi4EN3c108BFloat16EffNS1_26LogSoftMaxBackwardEpilogueEEEvPT0_PKT2_SA_l,"aw",@nobits
	.sectionflags	@""
	.align	16
	.zero		1024


//--------------------- .nv.shared._ZN2at6native43_GLOBAL__N__9ae7fba5_10_SoftMax_cu_9f978f6320cunn_SoftMaxBackwardILi8EN3c108BFloat16EfS4_NS1_26LogSoftMaxBackwardEpilogueEEEvPT0_PKT2_SA_l --------------------------
	.section	.nv.shared._ZN2at6native43_GLOBAL__N__9ae7fba5_10_SoftMax_cu_9f978f6320cunn_SoftMaxBackwardILi8EN3c108BFloat16EfS4_NS1_26LogSoftMaxBackwardEpilogueEEEvPT0_PKT2_SA_l,"aw",@nobits
	.sectionflags	@""
	.align	16
	.zero		1024


//--------------------- .nv.shared._ZN2at6native43_GLOBAL__N__9ae7fba5_10_SoftMax_cu_9f978f6324cunn_SoftMaxBackwardSmemILi8EN3c108BFloat16EfS4_NS1_26LogSoftMaxBackwardEpilogueEEEvPT0_PKT2_SA_l --------------------------
	.section	.nv.shared._ZN2at6native43_GLOBAL__N__9ae7fba5_10_SoftMax_cu_9f978f6324cunn_SoftMaxBackwardSmemILi8EN3c108BFloat16EfS4_NS1_26LogSoftMaxBackwardEpilogueEEEvPT0_PKT2_SA_l,"aw",@nobits
	.sectionflags	@""
	.align	16
	.zero		1024


//--------------------- .nv.shared._ZN2at6native43_GLOBAL__N__9ae7fba5_10_SoftMax_cu_9f978f6320cunn_SoftMaxBackwardILi4EN3c104HalfEffNS1_26LogSoftMaxBackwardEpilogueEEEvPT0_PKT2_SA_l --------------------------
	.section	.nv.shared._ZN2at6native43_GLOBAL__N__9ae7fba5_10_SoftMax_cu_9f978f6320cunn_SoftMaxBackwardILi4EN3c104HalfEffNS1_26LogSoftMaxBackwardEpilogueEEEvPT0_PKT2_SA_l,"aw",@nobits
	.sectionflags	@""
	.align	16
	.zero		1024


//--------------------- .nv.shared._ZN2at6native43_GLOBAL__N__9ae7fba5_10_SoftMax_cu_9f978f6324cunn_SoftMaxBackwardSmemILi4EN3c104HalfEffNS1_26LogSoftMaxBackwardEpilogueEEEvPT0_PKT2_SA_l --------------------------
	.section	.nv.shared._ZN2at6native43_GLOBAL__N__9ae7fba5_10_SoftMax_cu_9f978f6324cunn_SoftMaxBackwardSmemILi4EN3c104HalfEffNS1_26LogSoftMaxBackwardEpilogueEEEvPT0_PKT2_SA_l,"aw",@nobits
	.sectionflags	@""
	.align	16
	.zero		1024


//--------------------- .nv.shared._ZN2at6native43_GLOBAL__N__9ae7fba5_10_SoftMax_cu_9f978f6320cunn_SoftMaxBackwardILi8EN3c104HalfEfS4_NS1_26LogSoftMaxBackwardEpilogueEEEvPT0_PKT2_SA_l --------------------------
	.section	.nv.shared._ZN2at6native43_GLOBAL__N__9ae7fba5_10_SoftMax_cu_9f978f6320cunn_SoftMaxBackwardILi8EN3c104HalfEfS4_NS1_26LogSoftMaxBackwardEpilogueEEEvPT0_PKT2_SA_l,"aw",@nobits
	.sectionflags	@""
	.align	16
	.zero		1024


//--------------------- .nv.shared._ZN2at6native43_GLOBAL__N__9ae7fba5_10_SoftMax_cu_9f978f6324cunn_SoftMaxBackwardSmemILi8EN3c104HalfEfS4_NS1_26LogSoftMaxBackwardEpilogueEEEvPT0_PKT2_SA_l --------------------------
	.section	.nv.shared._ZN2at6native43_GLOBAL__N__9ae7fba5_10_SoftMax_cu_9f978f6324cunn_SoftMaxBackwardSmemILi8EN3c104HalfEfS4_NS1_26LogSoftMaxBackwardEpilogueEEEvPT0_PKT2_SA_l,"aw",@nobits
	.sectionflags	@""
	.align	16
	.zero		1024


//--------------------- .nv.shared._ZN2at6native43_GLOBAL__N__9ae7fba5_10_SoftMax_cu_9f978f6320cunn_SoftMaxBackwardILi4EfffNS1_26LogSoftMaxBackwardEpilogueEEEvPT0_PKT2_S8_l --------------------------
	.section	.nv.shared._ZN2at6native43_GLOBAL__N__9ae7fba5_10_SoftMax_cu_9f978f6320cunn_SoftMaxBackwardILi4EfffNS1_26LogSoftMaxBackwardEpilogueEEEvPT0_PKT2_S8_l,"aw",@nobits
	.sectionflags	@""
	.align	16
	.zero		1024


//--------------------- .nv.shared._ZN2at6native43_GLOBAL__N__9ae7fba5_10_SoftMax_cu_9f978f6324cunn_SoftMaxBackwardSmemILi4EfffNS1_26LogSoftMaxBackwardEpilogueEEEvPT0_PKT2_S8_l --------------------------
	.section	.nv.shared._ZN2at6native43_GLOBAL__N__9ae7fba5_10_SoftMax_cu_9f978f6324cunn_SoftMaxBackwardSmemILi4EfffNS1_26LogSoftMaxBackwardEpilogueEEEvPT0_PKT2_S8_l,"aw",@nobits
	.sectionflags	@""
	.align	16
	.zero		1024


//--------------------- .nv.shared._ZN2at6native43_GLOBAL__N__9ae7fba5_10_SoftMax_cu_9f978f6320cunn_SoftMaxBackwardILi2EdddNS1_26LogSoftMaxBackwardEpilogueEEEvPT0_PKT2_S8_l --------------------------
	.section	.nv.shared._ZN2at6native43_GLOBAL__N__9ae7fba5_10_SoftMax_cu_9f978f6320cunn_SoftMaxBackwardILi2EdddNS1_26LogSoftMaxBackwardEpilogueEEEvPT0_PKT2_S8_l,"aw",@nobits
	.sectionflags	@""
	.align	16
	.zero		1024


//--------------------- .nv.shared._ZN2at6native43_GLOBAL__N__9ae7fba5_10_SoftMax_cu_9f978f6324cunn_SoftMaxBackwardSmemILi2EdddNS1_26LogSoftMaxBackwardEpilogueEEEvPT0_PKT2_S8_l --------------------------
	.section	.nv.shared._ZN2at6native43_GLOBAL__N__9ae7fba5_10_SoftMax_cu_9f978f6324cunn_SoftMaxBackwardSmemILi2EdddNS1_26LogSoftMaxBackwardEpilogueEEEvPT0_PKT2_S8_l,"aw",@nobits
	.sectionflags	@""
	.align	16
	.zero		1024


//--------------------- .nv.shared._ZN2at6native43_GLOBAL__N__9ae7fba5_10_SoftMax_cu_9f978f6326cunn_SpatialSoftMaxForwardIN3c108BFloat16EfflNS1_25LogSoftMaxForwardEpilogueEEEvPT1_PKT_T2_SB_SB_ --------------------------
	.section	.nv.shared._ZN2at6native43_GLOBAL__N__9ae7fba5_10_SoftMax_cu_9f978f6326cunn_SpatialSoftMaxForwardIN3c108BFloat16EfflNS1_25LogSoftMaxForwardEpilogueEEEvPT1_PKT_T2_SB_SB_,"aw",@nobits
	.sectionflags	@""
	.align	16
	.zero		1024


//--------------------- .nv.shared._ZN2at6native43_GLOBAL__N__9ae7fba5_10_SoftMax_cu_9f978f6326cunn_SpatialSoftMaxForwardIN3c108BFloat16EfS4_lNS1_25LogSoftMaxForwardEpilogueEEEvPT1_PKT_T2_SB_SB_ --------------------------
	.section	.nv.shared._ZN2at6native43_GLOBAL__N__9ae7fba5_10_SoftMax_cu_9f978f6326cunn_SpatialSoftMaxForwardIN3c108BFloat16EfS4_lNS1_25LogSoftMaxForwardEpilogueEEEvPT1_PKT_T2_SB_SB_,"aw",@nobits
	.sectionflags	@""
	.align	16
	.zero		1024


//--------------------- .nv.shared._ZN2at6native43_GLOBAL__N__9ae7fba5_10_SoftMax_cu_9f978f6326cunn_SpatialSoftMaxForwardIN3c108BFloat16EffiNS1_25LogSoftMaxForwardEpilogueEEEvPT1_PKT_T2_SB_SB_ --------------------------
	.section	.nv.shared._ZN2at6native43_GLOBAL__N__9ae7fba5_10_SoftMax_cu_9f978f6326cunn_SpatialSoftMaxForwardIN3c108BFloat16EffiNS1_25LogSoftMaxForwardEpilogueEEEvPT1_PKT_T2_SB_SB_,"aw",@nobits
	.sectionflags	@""
	.align	16
	.zero		1024


//--------------------- .nv.shared._ZN2at6native43_GLOBAL__N__9ae7fba5_10_SoftMax_cu_9f978f6326cunn_SpatialSoftMaxForwardIN3c108BFloat16EfS4_iNS1_25LogSoftMaxForwardEpilogueEEEvPT1_PKT_T2_SB_SB_ --------------------------
	.section	.nv.shared._ZN2at6native43_GLOBAL__N__9ae7fba5_10_SoftMax_cu_9f978f6326cunn_SpatialSoftMaxForwardIN3c108BFloat16EfS4_iNS1_25LogSoftMaxForwardEpilogueEEEvPT1_PKT_T2_SB_SB_,"aw",@nobits
	.sectionflags	@""
	.align	16
	.zero		1024


//--------------------- .nv.shared._ZN2at6native43_GLOBAL__N__9ae7fba5_10_SoftMax_cu_9f978f6326cunn_SpatialSoftMaxForwardIN3c104HalfEfflNS1_25LogSoftMaxForwardEpilogueEEEvPT1_PKT_T2_SB_SB_ --------------------------
	.section	.nv.shared._ZN2at6native43_GLOBAL__N__9ae7fba5_10_SoftMax_cu_9f978f6326cunn_SpatialSoftMaxForwardIN3c104HalfEfflNS1_25LogSoftMaxForwardEpilogueEEEvPT1_PKT_T2_SB_SB_,"aw",@nobits
	.sectionflags	@""
	.align	16
	.zero		1024


//--------------------- .nv.shared._ZN2at6native43_GLOBAL__N__9ae7fba5_10_SoftMax_cu_9f978f6326cunn_SpatialSoftMaxForwardIN3c104HalfEfS4_lNS1_25LogSoftMaxForwardEpilogueEEEvPT1_PKT_T2_SB_SB_ --------------------------
	.section	.nv.shared._ZN2at6native43_GLOBAL__N__9ae7fba5_10_SoftMax_cu_9f978f6326cunn_SpatialSoftMaxForwardIN3c104HalfEfS4_lNS1_25LogSoftMaxForwardEpilogueEEEvPT1_PKT_T2_SB_SB_,"aw",@nobits
	.sectionflags	@""
	.align	16
	.zero		1024


//--------------------- .nv.shared._ZN2at6native43_GLOBAL__N__9ae7fba5_10_SoftMax_cu_9f978f6326cunn_SpatialSoftMaxForwardIN3c104HalfEffiNS1_25LogSoftMaxForwardEpilogueEEEvPT1_PKT_T2_SB_SB_ --------------------------
	.section	.nv.shared._ZN2at6native43_GLOBAL__N__9ae7fba5_10_SoftMax_cu_9f978f6326cunn_SpatialSoftMaxForwardIN3c104HalfEffiNS1_25LogSoftMaxForwardEpilogueEEEvPT1_PKT_T2_SB_SB_,"aw",@nobits
	.sectionflags	@""
	.align	16
	.zero		1024


//--------------------- .nv.shared._ZN2at6native43_GLOBAL__N__9ae7fba5_10_SoftMax_cu_9f978f6326cunn_SpatialSoftMaxForwardIN3c104HalfEfS4_iNS1_25LogSoftMaxForwardEpilogueEEEvPT1_PKT_T2_SB_SB_ --------------------------
	.section	.nv.shared._ZN2at6native43_GLOBAL__N__9ae7fba5_10_SoftMax_cu_9f978f6326cunn_SpatialSoftMaxForwardIN3c104HalfEfS4_iNS1_25LogSoftMaxForwardEpilogueEEEvPT1_PKT_T2_SB_SB_,"aw",@nobits
	.sectionflags	@""
	.align	16
	.zero		1024


//--------------------- .nv.shared._ZN2at6native43_GLOBAL__N__9ae7fba5_10_SoftMax_cu_9f978f6326cunn_SpatialSoftMaxForwardIffflNS1_25LogSoftMaxForwardEpilogueEEEvPT1_PKT_T2_S9_S9_ --------------------------
	.section	.nv.shared._ZN2at6native43_GLOBAL__N__9ae7fba5_10_SoftMax_cu_9f978f6326cunn_SpatialSoftMaxForwardIffflNS1_25LogSoftMaxForwardEpilogueEEEvPT1_PKT_T2_S9_S9_,"aw",@nobits
	.sectionflags	@""
	.align	16
	.zero		1024


//--------------------- .nv.shared._ZN2at6native43_GLOBAL__N__9ae7fba5_10_SoftMax_cu_9f978f6326cunn_SpatialSoftMaxForwardIfffiNS1_25LogSoftMaxForwardEpilogueEEEvPT1_PKT_T2_S9_S9_ --------------------------
	.section	.nv.shared._ZN2at6native43_GLOBAL__N__9ae7fba5_10_SoftMax_cu_9f978f6326cunn_SpatialSoftMaxForwardIfffiNS1_25LogSoftMaxForwardEpilogueEEEvPT1_PKT_T2_S9_S9_,"aw",@nobits
	.sectionflags	@""
	.align	16
	.zero		1024


//--------------------- .nv.shared._ZN2at6native43_GLOBAL__N__9ae7fba5_10_SoftMax_cu_9f978f6326cunn_SpatialSoftMaxForwardIdddlNS1_25LogSoftMaxForwardEpilogueEEEvPT1_PKT_T2_S9_S9_ --------------------------
	.section	.nv.shared._ZN2at6native43_GLOBAL__N__9ae7fba5_10_SoftMax_cu_9f978f6326cunn_SpatialSoftMaxForwardIdddlNS1_25LogSoftMaxForwardEpilogueEEEvPT1_PKT_T2_S9_S9_,"aw",@nobits
	.sectionflags	@""
	.align	16
	.zero		1024


//--------------------- .nv.shared._ZN2at6native43_GLOBAL__N__9ae7fba5_10_SoftMax_cu_9f978f6326cunn_SpatialSoftMaxForwardIdddiNS1_25LogSoftMaxForwardEpilogueEEEvPT1_PKT_T2_S9_S9_ --------------------------
	.section	.nv.shared._ZN2at6native43_GLOBAL__N__9ae7fba5_10_SoftMax_cu_9f978f6326cunn_SpatialSoftMaxForwardIdddiNS1_25LogSoftMaxForwardEpilogueEEEvPT1_PKT_T2_S9_S9_,"aw",@nobits
	.sectionflags	@""
	.align	16
	.zero		1024


//--------------------- .nv.shared._ZN2at6native43_GLOBAL__N__9ae7fba5_10_SoftMax_cu_9f978f6319cunn_SoftMaxForwardILi8EN3c108BFloat16EffNS1_25LogSoftMaxForwardEpilogueEEEvPT2_PKT0_i --------------------------
	.section	.nv.shared._ZN2at6native43_GLOBAL__N__9ae7fba5_10_SoftMax_cu_9f978f6319cunn_SoftMaxForwardILi8EN3c108BFloat16EffNS1_25LogSoftMaxForwardEpilogueEEEvPT2_PKT0_i,"aw",@nobits
	.sectionflags	@""
	.align	16
	.zero		1024


//--------------------- .nv.shared._ZN2at6native43_GLOBAL__N__9ae7fba5_10_SoftMax_cu_9f978f6323cunn_SoftMaxForwardSmemILi8EN3c108BFloat16EffNS1_25LogSoftMaxForwardEpilogueElEEvPT2_PKT0_T4_ --------------------------
	.section	.nv.shared._ZN2at6native43_GLOBAL__N__9ae7fba5_10_SoftMax_cu_9f978f6323cunn_SoftMaxForwardSmemILi8EN3c108BFloat16EffNS1_25LogSoftMaxForwardEpilogueElEEvPT2_PKT0_T4_,"aw",@nobits
	.sectionflags	@""
	.align	16
	.zero		1024


//--------------------- .nv.shared._ZN2at6native43_GLOBAL__N__9ae7fba5_10_SoftMax_cu_9f978f6319cunn_SoftMaxForwardILi8EN3c108BFloat16EfS4_NS1_25LogSoftMaxForwardEpilogueEEEvPT2_PKT0_i --------------------------
	.section	.nv.shared._ZN2at6native43_GLOBAL__N__9ae7fba5_10_SoftMax_cu_9f978f6319cunn_SoftMaxForwardILi8EN3c108BFloat16EfS4_NS1_25LogSoftMaxForwardEpilogueEEEvPT2_PKT0_i,"aw",@nobits
	.sectionflags	@""
	.align	16
	.zero		1024


//--------------------- .nv.shared._ZN2at6native43_GLOBAL__N__9ae7fba5_10_SoftMax_cu_9f978f6323cunn_SoftMaxForwardSmemILi8EN3c108BFloat16EfS4_NS1_25LogSoftMaxForwardEpilogueElEEvPT2_PKT0_T4_ --------------------------
	.section	.nv.shared._ZN2at6native43_GLOBAL__N__9ae7fba5_10_SoftMax_cu_9f978f6323cunn_SoftMaxForwardSmemILi8EN3c108BFloat16EfS4_NS1_25LogSoftMaxForwardEpilogueElEEvPT2_PKT0_T4_,"aw",@nobits
	.sectionflags	@""
	.align	16
	.zero		1024


//--------------------- .nv.shared._ZN2at6native43_GLOBAL__N__9ae7fba5_10_SoftMax_cu_9f978f6322cunn_SoftMaxForwardRegIN3c108BFloat16EfS4_NS1_25LogSoftMaxForwardEpilogueElLi9EEEvPT1_PKT_T3_ --------------------------
	.section	.nv.shared._ZN2at6native43_GLOBAL__N__9ae7fba5_10_SoftMax_cu_9f978f6322cunn_SoftMaxForwardRegIN3c108BFloat16EfS4_NS1_25LogSoftMaxForwardEpilogueElLi9EEEvPT1_PKT_T3_,"aw",@nobits
	.sectionflags	@""
	.align	16
	.zero		1024


//--------------------- .nv.shared._ZN2at6native43_GLOBAL__N__9ae7fba5_10_SoftMax_cu_9f978f6322cunn_SoftMaxForwardRegIN3c108BFloat16EfS4_NS1_25LogSoftMaxForwardEpilogueElLi8EEEvPT1_PKT_T3_ --------------------------
	.section	.nv.shared._ZN2at6native43_GLOBAL__N__9ae7fba5_10_SoftMax_cu_9f978f6322cunn_SoftMaxForwardRegIN3c108BFloat16EfS4_NS1_25LogSoftMaxForwardEpilogueElLi8EEEvPT1_PKT_T3_,"aw",@nobits
	.sectionflags	@""
	.align	16
	.zero		1024


//--------------------- .nv.shared._ZN2at6native43_GLOBAL__N__9ae7fba5_10_SoftMax_cu_9f978f6322cunn_SoftMaxForwardRegIN3c108BFloat16EfS4_NS1_25LogSoftMaxForwardEpilogueElLi7EEEvPT1_PKT_T3_ --------------------------
	.section	.nv.shared._ZN2at6native43_GLOBAL__N__9ae7fba5_10_SoftMax_cu_9f978f6322cunn_SoftMaxForwardRegIN3c108BFloat16EfS4_NS1_25LogSoftMaxForwardEpilogueElLi7EEEvPT1_PKT_T3_,"aw",@nobits
	.sectionflags	@""
	.align	16
	.zero		1024


//--------------------- .nv.shared._ZN2at6native43_GLOBAL__N__9ae7fba5_10_SoftMax_cu_9f978f6322cunn_SoftMaxForwardRegIN3c108BFloat16EfS4_NS1_25LogSoftMaxForwardEpilogueElLi6EEEvPT1_PKT_T3_ --------------------------
	.section	.nv.shared._ZN2at6native43_GLOBAL__N__9ae7fba5_10_SoftMax_cu_9f978f6322cunn_SoftMaxForwardRegIN3c108BFloat16EfS4_NS1_25LogSoftMaxForwardEpilogueElLi6EEEvPT1_PKT_T3_,"aw",@nobits
	.sectionflags	@""
	.align	16
	.zero		1024


//--------------------- .nv.shared._ZN2at6native43_GLOBAL__N__9ae7fba5_10_SoftMax_cu_9f978f6322cunn_SoftMaxForwardRegIN3c108BFloat16EfS4_NS1_25LogSoftMaxForwardEpilogueElLi5EEEvPT1_PKT_T3_ --------------------------
	.section	.nv.shared._ZN2at6native43_GLOBAL__N__9ae7fba5_10_SoftMax_cu_9f978f6322cunn_SoftMaxForwardRegIN3c108BFloat16EfS4_NS1_25LogSoftMaxForwardEpilogueElLi5EEEvPT1_PKT_T3_,"aw",@nobits
	.sectionflags	@""
	.align	16
	.zero		1024


//--------------------- .nv.shared._ZN2at6native43_GLOBAL__N__9ae7fba5_10_SoftMax_cu_9f978f6322cunn_SoftMaxForwardRegIN3c108BFloat16EfS4_NS1_25LogSoftMaxForwardEpilogueElLi4EEEvPT1_PKT_T3_ --------------------------
	.section	.nv.shared._ZN2at6native43_GLOBAL__N__9ae7fba5_10_SoftMax_cu_9f978f6322cunn_SoftMaxForwardRegIN3c108BFloat16EfS4_NS1_25LogSoftMaxForwardEpilogueElLi4EEEvPT1_PKT_T3_,"aw",@nobits
	.sectionflags	@""
	.align	16
	.zero		1024


//--------------------- .nv.shared._ZN2at6native43_GLOBAL__N__9ae7fba5_10_SoftMax_cu_9f978f6322cunn_SoftMaxForwardRegIN3c108BFloat16EfS4_NS1_25LogSoftMaxForwardEpilogueElLi3EEEvPT1_PKT_T3_ --------------------------
	.section	.nv.shared._ZN2at6native43_GLOBAL__N__9ae7fba5_10_SoftMax_cu_9f978f6322cunn_SoftMaxForwardRegIN3c108BFloat16EfS4_NS1_25LogSoftMaxForwardEpilogueElLi3EEEvPT1_PKT_T3_,"aw",@nobits
	.sectionflags	@""
	.align	16
	.zero		1024


//--------------------- .nv.shared._ZN2at6native43_GLOBAL__N__9ae7fba5_10_SoftMax_cu_9f978f6322cunn_SoftMaxForwardRegIN3c108BFloat16EfS4_NS1_25LogSoftMaxForwardEpilogueElLi2EEEvPT1_PKT_T3_ --------------------------
	.section	.nv.shared._ZN2at6native43_GLOBAL__N__9ae7fba5_10_SoftMax_cu_9f978f6322cunn_SoftMaxForwardRegIN3c108BFloat16EfS4_NS1_25LogSoftMaxForwardEpilogueElLi2EEEvPT1_PKT_T3_,"aw",@nobits
	.sectionflags	@""
	.align	16
	.zero		1024


//--------------------- .nv.shared._ZN2at6native43_GLOBAL__N__9ae7fba5_10_SoftMax_cu_9f978f6322cunn_SoftMaxForwardRegIN3c108BFloat16EfS4_NS1_25LogSoftMaxForwardEpilogueElLi1EEEvPT1_PKT_T3_ --------------------------
	.section	.nv.shared._ZN2at6native43_GLOBAL__N__9ae7fba5_10_SoftMax_cu_9f978f6322cunn_SoftMaxForwardRegIN3c108BFloat16EfS4_NS1_25LogSoftMaxForwardEpilogueElLi1EEEvPT1_PKT_T3_,"aw",@nobits
	.sectionflags	@""
	.align	16
	.zero		1024


//--------------------- .nv.shared._ZN2at6native43_GLOBAL__N__9ae7fba5_10_SoftMax_cu_9f978f6319cunn_SoftMaxForwardILi8EN3c104HalfEffNS1_25LogSoftMaxForwardEpilogueEEEvPT2_PKT0_i --------------------------
	.section	.nv.shared._ZN2at6native43_GLOBAL__N__9ae7fba5_10_SoftMax_cu_9f978f6319cunn_SoftMaxForwardILi8EN3c104HalfEffNS1_25LogSoftMaxForwardEpilogueEEEvPT2_PKT0_i,"aw",@nobits
	.sectionflags	@""
	.align	16
	.zero		1024


//--------------------- .nv.shared._ZN2at6native43_GLOBAL__N__9ae7fba5_10_SoftMax_cu_9f978f6323cunn_SoftMaxForwardSmemILi8EN3c104HalfEffNS1_25LogSoftMaxForwardEpilogueElEEvPT2_PKT0_T4_ --------------------------
	.section	.nv.shared._ZN2at6native43_GLOBAL__N__9ae7fba5_10_SoftMax_cu_9f978f6323cunn_SoftMaxForwardSmemILi8EN3c104HalfEffNS1_25LogSoftMaxForwardEpilogueElEEvPT2_PKT0_T4_,"aw",@nobits
	.sectionflags	@""
	.align	16
	.zero		1024


//--------------------- .nv.shared._ZN2at6native43_GLOBAL__N__9ae7fba5_10_SoftMax_cu_9f978f6319cunn_SoftMaxForwardILi8EN3c104HalfEfS4_NS1_25LogSoftMaxForwardEpilogueEEEvPT2_PKT0_i --------------------------
	.section	.nv.shared._ZN2at6native43_GLOBAL__N__9ae7fba5_10_SoftMax_cu_9f978f6319cunn_SoftMaxForwardILi8EN3c104HalfEfS4_NS1_25LogSoftMaxForwardEpilogueEEEvPT2_PKT0_i,"aw",@nobits
	.sectionflags	@""
	.align	16
	.zero		1024


//--------------------- .nv.shared._ZN2at6native43_GLOBAL__N__9ae7fba5_10_SoftMax_cu_9f978f6323cunn_SoftMaxForwardSmemILi8EN3c104HalfEfS4_NS1_25LogSoftMaxForwardEpilogueElEEvPT2_PKT0_T4_ --------------------------
	.section	.nv.shared._ZN2at6native43_GLOBAL__N__9ae7fba5_10_SoftMax_cu_9f978f6323cunn_SoftMaxForwardSmemILi8EN3c104HalfEfS4_NS1_25LogSoftMaxForwardEpilogueElEEvPT2_PKT0_T4_,"aw",@nobits
	.sectionflags	@""
	.align	16
	.zero		1024


//--------------------- .nv.shared._ZN2at6native43_GLOBAL__N__9ae7fba5_10_SoftMax_cu_9f978f6322cunn_SoftMaxForwardRegIN3c104HalfEfS4_NS1_25LogSoftMaxForwardEpilogueElLi9EEEvPT1_PKT_T3_ --------------------------
	.section	.nv.shared._ZN2at6native43_GLOBAL__N__9ae7fba5_10_SoftMax_cu_9f978f6322cunn_SoftMaxForwardRegIN3c104HalfEfS4_NS1_25LogSoftMaxForwardEpilogueElLi9EEEvPT1_PKT_T3_,"aw",@nobits
	.sectionflags	@""
	.align	16
	.zero		1024


//--------------------- .nv.shared._ZN2at6native43_GLOBAL__N__9ae7fba5_10_SoftMax_cu_9f978f6322cunn_SoftMaxForwardRegIN3c104HalfEfS4_NS1_25LogSoftMaxForwardEpilogueElLi8EEEvPT1_PKT_T3_ --------------------------
	.section	.nv.shared._ZN2at6native43_GLOBAL__N__9ae7fba5_10_SoftMax_cu_9f978f6322cunn_SoftMaxForwardRegIN3c104HalfEfS4_NS1_25LogSoftMaxForwardEpilogueElLi8EEEvPT1_PKT_T3_,"aw",@nobits
	.sectionflags	@""
	.align	16
	.zero		1024


//--------------------- .nv.shared._ZN2at6native43_GLOBAL__N__9ae7fba5_10_SoftMax_cu_9f978f6322cunn_SoftMaxForwardRegIN3c104HalfEfS4_NS1_25LogSoftMaxForwardEpilogueElLi7EEEvPT1_PKT_T3_ --------------------------
	.section	.nv.shared._ZN2at6native43_GLOBAL__N__9ae7fba5_10_SoftMax_cu_9f978f6322cunn_SoftMaxForwardRegIN3c104HalfEfS4_NS1_25LogSoftMaxForwardEpilogueElLi7EEEvPT1_PKT_T3_,"aw",@nobits
	.sectionflags	@""
	.align	16
	.zero		1024


//--------------------- .nv.shared._ZN2at6native43_GLOBAL__N__9ae7fba5_10_SoftMax_cu_9f978f6322cunn_SoftMaxForwardRegIN3c104HalfEfS4_NS1_25LogSoftMaxForwardEpilogueElLi6EEEvPT1_PKT_T3_ --------------------------
	.section	.nv.shared._ZN2at6native43_GLOBAL__N__9ae7fba5_10_SoftMax_cu_9f978f6322cunn_SoftMaxForwardRegIN3c104HalfEfS4_NS1_25LogSoftMaxForwardEpilogueElLi6EEEvPT1_PKT_T3_,"aw",@nobits
	.sectionflags	@""
	.align	16
	.zero		1024


//--------------------- .nv.shared._ZN2at6native43_GLOBAL__N__9ae7fba5_10_SoftMax_cu_9f978f6322cunn_SoftMaxForwardRegIN3c104HalfEfS4_NS1_25LogSoftMaxForwardEpilogueElLi5EEEvPT1_PKT_T3_ --------------------------
	.section	.nv.shared._ZN2at6native43_GLOBAL__N__9ae7fba5_10_SoftMax_cu_9f978f6322cunn_SoftMaxForwardRegIN3c104HalfEfS4_NS1_25LogSoftMaxForwardEpilogueElLi5EEEvPT1_PKT_T3_,"aw",@nobits
	.sectionflags	@""
	.align	16
	.zero		1024


//--------------------- .nv.shared._ZN2at6native43_GLOBAL__N__9ae7fba5_10_SoftMax_cu_9f978f6322cunn_SoftMaxForwardRegIN3c104HalfEfS4_NS1_25LogSoftMaxForwardEpilogueElLi4EEEvPT1_PKT_T3_ --------------------------
	.section	.nv.shared._ZN2at6native43_GLOBAL__N__9ae7fba5_10_SoftMax_cu_9f978f6322cunn_SoftMaxForwardRegIN3c104HalfEfS4_NS1_25LogSoftMaxForwardEpilogueElLi4EEEvPT1_PKT_T3_,"aw",@nobits
	.sectionflags	@""
	.align	16
	.zero		1024


//--------------------- .nv.shared._ZN2at6native43_GLOBAL__N__9ae7fba5_10_SoftMax_cu_9f978f6322cunn_SoftMaxForwardRegIN3c104HalfEfS4_NS1_25LogSoftMaxForwardEpilogueElLi3EEEvPT1_PKT_T3_ --------------------------
	.section	.nv.shared._ZN2at6native43_GLOBAL__N__9ae7fba5_10_SoftMax_cu_9f978f6322cunn_SoftMaxForwardRegIN3c104HalfEfS4_NS1_25LogSoftMaxForwardEpilogueElLi3EEEvPT1_PKT_T3_,"aw",@nobits
	.sectionflags	@""
	.align	16
	.zero		1024


//--------------------- .nv.shared._ZN2at6native43_GLOBAL__N__9ae7fba5_10_SoftMax_cu_9f978f6322cunn_SoftMaxForwardRegIN3c104HalfEfS4_NS1_25LogSoftMaxForwardEpilogueElLi2EEEvPT1_PKT_T3_ --------------------------
	.section	.nv.shared._ZN2at6native43_GLOBAL__N__9ae7fba5_10_SoftMax_cu_9f978f6322cunn_SoftMaxForwardRegIN3c104HalfEfS4_NS1_25LogSoftMaxForwardEpilogueElLi2EEEvPT1_PKT_T3_,"aw",@nobits
	.sectionflags	@""
	.align	16
	.zero		1024


//--------------------- .nv.shared._ZN2at6native43_GLOBAL__N__9ae7fba5_10_SoftMax_cu_9f978f6322cunn_SoftMaxForwardRegIN3c104HalfEfS4_NS1_25LogSoftMaxForwardEpilogueElLi1EEEvPT1_PKT_T3_ --------------------------
	.section	.nv.shared._ZN2at6native43_GLOBAL__N__9ae7fba5_10_SoftMax_cu_9f978f6322cunn_SoftMaxForwardRegIN3c104HalfEfS4_NS1_25LogSoftMaxForwardEpilogueElLi1EEEvPT1_PKT_T3_,"aw",@nobits
	.sectionflags	@""
	.align	16
	.zero		1024


//--------------------- .nv.shared._ZN2at6native43_GLOBAL__N__9ae7fba5_10_SoftMax_cu_9f978f6319cunn_SoftMaxForwardILi4EfffNS1_25LogSoftMaxForwardEpilogueEEEvPT2_PKT0_i --------------------------
	.section	.nv.shared._ZN2at6native43_GLOBAL__N__9ae7fba5_10_SoftMax_cu_9f978f6319cunn_SoftMaxForwardILi4EfffNS1_25LogSoftMaxForwardEpilogueEEEvPT2_PKT0_i,"aw",@nobits
	.sectionflags	@""
	.align	16
	.zero		1024


//--------------------- .nv.shared._ZN2at6native43_GLOBAL__N__9ae7fba5_10_SoftMax_cu_9f978f6323cunn_SoftMaxForwardSmemILi4EfffNS1_25LogSoftMaxForwardEpilogueElEEvPT2_PKT0_T4_ --------------------------
	.section	.nv.shared._ZN2at6native43_GLOBAL__N__9ae7fba5_10_SoftMax_cu_9f978f6323cunn_SoftMaxForwardSmemILi4EfffNS1_25LogSoftMaxForwardEpilogueElEEvPT2_PKT0_T4_,"aw",@nobits
	.sectionflags	@""
	.align	16
	.zero		1024


//--------------------- .nv.shared._ZN2at6native43_GLOBAL__N__9ae7fba5_10_SoftMax_cu_9f978f6322cunn_SoftMaxForwardRegIfffNS1_25LogSoftMaxForwardEpilogueElLi9EEEvPT1_PKT_T3_ --------------------------
	.section	.nv.shared._ZN2at6native43_GLOBAL__N__9ae7fba5_10_SoftMax_cu_9f978f6322cunn_SoftMaxForwardRegIfffNS1_25LogSoftMaxForwardEpilogueElLi9EEEvPT1_PKT_T3_,"aw",@nobits
	.sectionflags	@""
	.align	16
	.zero		1024


//--------------------- .nv.shared._ZN2at6native43_GLOBAL__N__9ae7fba5_10_SoftMax_cu_9f978f6322cunn_SoftMaxForwardRegIfffNS1_25LogSoftMaxForwardEpilogueElLi8EEEvPT1_PKT_T3_ --------------------------
	.section	.nv.shared._ZN2at6native43_GLOBAL__N__9ae7fba5_10_SoftMax_cu_9f978f6322cunn_SoftMaxForwardRegIfffNS1_25LogSoftMaxForwardEpilogueElLi8EEEvPT1_PKT_T3_,"aw",@nobits
	.sectionflags	@""
	.align	16
	.zero		1024


//--------------------- .nv.shared._ZN2at6native43_GLOBAL__N__9ae7fba5_10_SoftMax_cu_9f978f6322cunn_SoftMaxForwardRegIfffNS1_25LogSoftMaxForwardEpilogueElLi7EEEvPT1_PKT_T3_ --------------------------
	.section	.nv.shared._ZN2at6native43_GLOBAL__N__9ae7fba5_10_SoftMax_cu_9f978f6322cunn_SoftMaxForwardRegIfffNS1_25LogSoftMaxForwardEpilogueElLi7EEEvPT1_PKT_T3_,"aw",@nobits
	.sectionflags	@""
	.align	16
	.zero		1024


//--------------------- .nv.shared._ZN2at6native43_GLOBAL__N__9ae7fba5_10_SoftMax_cu_9f978f6322cunn_SoftMaxForwardRegIfffNS1_25LogSoftMaxForwardEpilogueElLi6EEEvPT1_PKT_T3_ --------------------------
	.section	.nv.shared._ZN2at6native43_GLOBAL__N__9ae7fba5_10_SoftMax_cu_9f978f6322cunn_SoftMaxForwardRegIfffNS1_25LogSoftMaxForwardEpilogueElLi6EEEvPT1_PKT_T3_,"aw",@nobits
	.sectionflags	@""
	.align	16
	.zero		1024


//--------------------- .nv.shared._ZN2at6native43_GLOBAL__N__9ae7fba5_10_SoftMax_cu_9f978f6322cunn_SoftMaxForwardRegIfffNS1_25LogSoftMaxForwardEpilogueElLi5EEEvPT1_PKT_T3_ --------------------------
	.section	.nv.shared._ZN2at6native43_GLOBAL__N__9ae7fba5_10_SoftMax_cu_9f978f6322cunn_SoftMaxForwardRegIfffNS1_25LogSoftMaxForwardEpilogueElLi5EEEvPT1_PKT_T3_,"aw",@nobits
	.sectionflags	@""
	.align	16
	.zero		1024


//--------------------- .nv.shared._ZN2at6native43_GLOBAL__N__9ae7fba5_10_SoftMax_cu_9f978f6322cunn_SoftMaxForwardRegIfffNS1_25LogSoftMaxForwardEpilogueElLi4EEEvPT1_PKT_T3_ --------------------------
	.section	.nv.shared._ZN2at6native43_GLOBAL__N__9ae7fba5_10_SoftMax_cu_9f978f6322cunn_SoftMaxForwardRegIfffNS1_25LogSoftMaxForwardEpilogueElLi4EEEvPT1_PKT_T3_,"aw",@nobits
	.sectionflags	@""
	.align	16
	.zero		1024


//--------------------- .nv.shared._ZN2at6native43_GLOBAL__N__9ae7fba5_10_SoftMax_cu_9f978f6322cunn_SoftMaxForwardRegIfffNS1_25LogSoftMaxForwardEpilogueElLi3EEEvPT1_PKT_T3_ --------------------------
	.section	.nv.shared._ZN2at6native43_GLOBAL__N__9ae7fba5_10_SoftMax_cu_9f978f6322cunn_SoftMaxForwardRegIfffNS1_25LogSoftMaxForwardEpilogueElLi3EEEvPT1_PKT_T3_,"aw",@nobits
	.sectionflags	@""
	.align	16
	.zero		1024


//--------------------- .nv.shared._ZN2at6native43_GLOBAL__N__9ae7fba5_10_SoftMax_cu_9f978f6322cunn_SoftMaxForwardRegIfffNS1_25LogSoftMaxForwardEpilogueElLi2EEEvPT1_PKT_T3_ --------------------------
	.section	.nv.shared._ZN2at6native43_GLOBAL__N__9ae7fba5_10_SoftMax_cu_9f978f6322cunn_SoftMaxForwardRegIfffNS1_25LogSoftMaxForwardEpilogueElLi2EEEvPT1_PKT_T3_,"aw",@nobits
	.sectionflags	@""
	.align	16
	.zero		1024


//--------------------- .nv.shared._ZN2at6native43_GLOBAL__N__9ae7fba5_10_SoftMax_cu_9f978f6322cunn_SoftMaxForwardRegIfffNS1_25LogSoftMaxForwardEpilogueElLi1EEEvPT1_PKT_T3_ --------------------------
	.section	.nv.shared._ZN2at6native43_GLOBAL__N__9ae7fba5_10_SoftMax_cu_9f978f6322cunn_SoftMaxForwardRegIfffNS1_25LogSoftMaxForwardEpilogueElLi1EEEvPT1_PKT_T3_,"aw",@nobits
	.sectionflags	@""
	.align	16
	.zero		1024


//--------------------- .nv.shared._ZN2at6native43_GLOBAL__N__9ae7fba5_10_SoftMax_cu_9f978f6319cunn_SoftMaxForwardILi2EdddNS1_25LogSoftMaxForwardEpilogueEEEvPT2_PKT0_i --------------------------
	.section	.nv.shared._ZN2at6native43_GLOBAL__N__9ae7fba5_10_SoftMax_cu_9f978f6319cunn_SoftMaxForwardILi2EdddNS1_25LogSoftMaxForwardEpilogueEEEvPT2_PKT0_i,"aw",@nobits
	.sectionflags	@""
	.align	16
	.zero		1024


//--------------------- .nv.shared._ZN2at6native43_GLOBAL__N__9ae7fba5_10_SoftMax_cu_9f978f6323cunn_SoftMaxForwardSmemILi2EdddNS1_25LogSoftMaxForwardEpilogueElEEvPT2_PKT0_T4_ --------------------------
	.section	.nv.shared._ZN2at6native43_GLOBAL__N__9ae7fba5_10_SoftMax_cu_9f978f6323cunn_SoftMaxForwardSmemILi2EdddNS1_25LogSoftMaxForwardEpilogueElEEvPT2_PKT0_T4_,"aw",@nobits
	.sectionflags	@""
	.align	16
	.zero		1024


//--------------------- .nv.shared._ZN2at6native43_GLOBAL__N__9ae7fba5_10_SoftMax_cu_9f978f6322cunn_SoftMaxForwardRegIdddNS1_25LogSoftMaxForwardEpilogueElLi9EEEvPT1_PKT_T3_ --------------------------
	.section	.nv.shared._ZN2at6native43_GLOBAL__N__9ae7fba5_10_SoftMax_cu_9f978f6322cunn_SoftMaxForwardRegIdddNS1_25LogSoftMaxForwardEpilogueElLi9EEEvPT1_PKT_T3_,"aw",@nobits
	.sectionflags	@""
	.align	16
	.zero		1024


//--------------------- .nv.shared._ZN2at6native43_GLOBAL__N__9ae7fba5_10_SoftMax_cu_9f978f6322cunn_SoftMaxForwardRegIdddNS1_25LogSoftMaxForwardEpilogueElLi8EEEvPT1_PKT_T3_ --------------------------
	.section	.nv.shared._ZN2at6native43_GLOBAL__N__9ae7fba5_10_SoftMax_cu_9f978f6322cunn_SoftMaxForwardRegIdddNS1_25LogSoftMaxForwardEpilogueElLi8EEEvPT1_PKT_T3_,"aw",@nobits
	.sectionflags	@""
	.align	16
	.zero		1024


//--------------------- .nv.shared._ZN2at6native43_GLOBAL__N__9ae7fba5_10_SoftMax_cu_9f978f6322cunn_SoftMaxForwardRegIdddNS1_25LogSoftMaxForwardEpilogueElLi7EEEvPT1_PKT_T3_ --------------------------
	.section	.nv.shared._ZN2at6native43_GLOBAL__N__9ae7fba5_10_SoftMax_cu_9f978f6322cunn_SoftMaxForwardRegIdddNS1_25LogSoftMaxForwardEpilogueElLi7EEEvPT1_PKT_T3_,"aw",@nobits
	.sectionflags	@""
	.align	16
	.zero		1024


//--------------------- .nv.shared._ZN2at6native43_GLOBAL__N__9ae7fba5_10_SoftMax_cu_9f978f6322cunn_SoftMaxForwardRegIdddNS1_25LogSoftMaxForwardEpilogueElLi6EEEvPT1_PKT_T3_ --------------------------
	.section	.nv.shared._ZN2at6native43_GLOBAL__N__9ae7fba5_10_SoftMax_cu_9f978f6322cunn_SoftMaxForwardRegIdddNS1_25LogSoftMaxForwardEpilogueElLi6EEEvPT1_PKT_T3_,"aw",@nobits
	.sectionflags	@""
	.align	16
	.zero		1024


//--------------------- .nv.shared._ZN2at6native43_GLOBAL__N__9ae7fba5_10_SoftMax_cu_9f978f6322cunn_SoftMaxForwardRegIdddNS1_25LogSoftMaxForwardEpilogueElLi5EEEvPT1_PKT_T3_ --------------------------
	.section	.nv.shared._ZN2at6native43_GLOBAL__N__9ae7fba5_10_SoftMax_cu_9f978f6322cunn_SoftMaxForwardRegIdddNS1_25LogSoftMaxForwardEpilogueElLi5EEEvPT1_PKT_T3_,"aw",@nobits
	.sectionflags	@""
	.align	16
	.zero		1024


//--------------------- .nv.shared._ZN2at6native43_GLOBAL__N__9ae7fba5_10_SoftMax_cu_9f978f6322cunn_SoftMaxForwardRegIdddNS1_25LogSoftMaxForwardEpilogueElLi4EEEvPT1_PKT_T3_ --------------------------
	.section	.nv.shared._ZN2at6native43_GLOBAL__N__9ae7fba5_10_SoftMax_cu_9f978f6322cunn_SoftMaxForwardRegIdddNS1_25LogSoftMaxForwardEpilogueElLi4EEEvPT1_PKT_T3_,"aw",@nobits
	.sectionflags	@""
	.align	16
	.zero		1024


//--------------------- .nv.shared._ZN2at6native43_GLOBAL__N__9ae7fba5_10_SoftMax_cu_9f978f6322cunn_SoftMaxForwardRegIdddNS1_25LogSoftMaxForwardEpilogueElLi3EEEvPT1_PKT_T3_ --------------------------
	.section	.nv.shared._ZN2at6native43_GLOBAL__N__9ae7fba5_10_SoftMax_cu_9f978f6322cunn_SoftMaxForwardRegIdddNS1_25LogSoftMaxForwardEpilogueElLi3EEEvPT1_PKT_T3_,"aw",@nobits
	.sectionflags	@""
	.align	16
	.zero		1024


//--------------------- .nv.shared._ZN2at6native43_GLOBAL__N__9ae7fba5_10_SoftMax_cu_9f978f6322cunn_SoftMaxForwardRegIdddNS1_25LogSoftMaxForwardEpilogueElLi2EEEvPT1_PKT_T3_ --------------------------
	.section	.nv.shared._ZN2at6native43_GLOBAL__N__9ae7fba5_10_SoftMax_cu_9f978f6322cunn_SoftMaxForwardRegIdddNS1_25LogSoftMaxForwardEpilogueElLi2EEEvPT1_PKT_T3_,"aw",@nobits
	.sectionflags	@""
	.align	16
	.zero		1024


//--------------------- .nv.shared._ZN2at6native43_GLOBAL__N__9ae7fba5_10_SoftMax_cu_9f978f6322cunn_SoftMaxForwardRegIdddNS1_25LogSoftMaxForwardEpilogueElLi1EEEvPT1_PKT_T3_ --------------------------
	.section	.nv.shared._ZN2at6native43_GLOBAL__N__9ae7fba5_10_SoftMax_cu_9f978f6322cunn_SoftMaxForwardRegIdddNS1_25LogSoftMaxForwardEpilogueElLi1EEEvPT1_PKT_T3_,"aw",@nobits
	.sectionflags	@""
	.align	16
	.zero		1024


//--------------------- .nv.constant0._ZN43_GLOBAL__N__9ae7fba5_10_SoftMax_cu_9f978f6321softmax_warp_backwardIN3c108BFloat16ES2_fLi10ELb0ELb1EEEvPT0_PKT_S7_iiiPKb --------------------------
	.section	.nv.constant0._ZN43_GLOBAL__N__9ae7fba5_10_SoftMax_cu_9f978f6321softmax_warp_backwardIN3c108BFloat16ES2_fLi10ELb0ELb1EEEvPT0_PKT_S7_iiiPKb,"a",@progbits
	.sectionflags	@""
	.align	4
.nv.constant0._ZN43_GLOBAL__N__9ae7fba5_10_SoftMax_cu_9f978f6321softmax_warp_backwardIN3c108BFloat16ES2_fLi10ELb0ELb1EEEvPT0_PKT_S7_iiiPKb:
	.zero		576


//--------------------- .nv.constant0._ZN43_GLOBAL__N__9ae7fba5_10_SoftMax_cu_9f978f6321softmax_warp_backwardIN3c108BFloat16ES2_fLi9ELb0ELb1EEEvPT0_PKT_S7_iiiPKb --------------------------
	.section	.nv.constant0._ZN43_GLOBAL__N__9ae7fba5_10_SoftMax_cu_9f978f6321softmax_warp_backwardIN3c108BFloat16ES2_fLi9ELb0ELb1EEEvPT0_PKT_S7_iiiPKb,"a",@progbits
	.sectionflags	@""
	.align	4
.nv.constant0._ZN43_GLOBAL__N__9ae7fba5_10_SoftMax_cu_9f978f6321softmax_warp_backwardIN3c108BFloat16ES2_fLi9ELb0ELb1EEEvPT0_PKT_S7_iiiPKb:
	.zero		576


//--------------------- .nv.constant0._ZN43_GLOBAL__N__9ae7fba5_10_SoftMax_cu_9f978f6321softmax_warp_backwardIN3c108BFloat16ES2_fLi8ELb0ELb1EEEvPT0_PKT_S7_iiiPKb --------------------------
	.section	.nv.constant0._ZN43_GLOBAL__N__9ae7fba5_10_SoftMax_cu_9f978f6321softmax_warp_backwardIN3c108BFloat16ES2_fLi8ELb0ELb1EEEvPT0_PKT_S7_iiiPKb,"a",@progbits
	.sectionflags	@""
	.align	4
.nv.constant0._ZN43_GLOBAL__N__9ae7fba5_10_SoftMax_cu_9f978f6321softmax_warp_backwardIN3c108BFloat16ES2_fLi8ELb0ELb1EEEvPT0_PKT_S7_iiiPKb:
	.zero		576


//--------------------- .nv.constant0._ZN43_GLOBAL__N__9ae7fba5_10_SoftMax_cu_9f978f6321softmax_warp_backwardIN3c108BFloat16ES2_fLi7ELb0ELb1EEEvPT0_PKT_S7_iiiPKb --------------------------
	.section	.nv.constant0._ZN43_GLOBAL__N__9ae7fba5_10_SoftMax_cu_9f978f6321softmax_warp_backwardIN3c108BFloat16ES2_fLi7ELb0ELb1EEEvPT0_PKT_S7_iiiPKb,"a",@progbits
	.sectionflags	@""
	.align	4
.nv.constant0._ZN43_GLOBAL__N__9ae7fba5_10_SoftMax_cu_9f978f6321softmax_warp_backwardIN3c108BFloat16ES2_fLi7ELb0ELb1EEEvPT0_PKT_S7_iiiPKb:
	.zero		576


//--------------------- .nv.constant0._ZN43_GLOBAL__N__9ae7fba5_10_SoftMax_cu_9f978f6321softmax_warp_backwardIN3c108BFloat16ES2_fLi6ELb0ELb1EEEvPT0_PKT_S7_iiiPKb --------------------------
	.section	.nv.constant0._ZN43_GLOBAL__N__9ae7fba5_10_SoftMax_cu_9f978f6321softmax_warp_backwardIN3c108BFloat16ES2_fLi6ELb0ELb1EEEvPT0_PKT_S7_iiiPKb,"a",@progbits
	.sectionflags	@""
	.align	4
.nv.constant0._ZN43_GLOBAL__N__9ae7fba5_10_SoftMax_cu_9f978f6321softmax_warp_backwardIN3c108BFloat16ES2_fLi6ELb0ELb1EEEvPT0_PKT_S7_iiiPKb:
	.zero		576


//--------------------- .nv.constant0._ZN43_GLOBAL__N__9ae7fba5_10_SoftMax_cu_9f978f6321softmax_warp_backwardIN3c108BFloat16ES2_fLi5ELb0ELb1EEEvPT0_PKT_S7_iiiPKb --------------------------
	.section	.nv.constant0._ZN43_GLOBAL__N__9ae7fba5_10_SoftMax_cu_9f978f6321softmax_warp_backwardIN3c108BFloat16ES2_fLi5ELb0ELb1EEEvPT0_PKT_S7_iiiPKb,"a",@progbits
	.sectionflags	@""
	.align	4
.nv.constant0._ZN43_GLOBAL__N__9ae7fba5_10_SoftMax_cu_9f978f6321softmax_warp_backwardIN3c108BFloat16ES2_fLi5ELb0ELb1EEEvPT0_PKT_S7_iiiPKb:
	.zero		576


//--------------------- .nv.constant0._ZN43_GLOBAL__N__9ae7fba5_10_SoftMax_cu_9f978f6321softmax_warp_backwardIN3c108BFloat16ES2_fLi4ELb0ELb1EEEvPT0_PKT_S7_iiiPKb --------------------------
	.section	.nv.constant0._ZN43_GLOBAL__N__9ae7fba5_10_SoftMax_cu_9f978f6321softmax_warp_backwardIN3c108BFloat16ES2_fLi4ELb0ELb1EEEvPT0_PKT_S7_iiiPKb,"a",@progbits
	.sectionflags	@""
	.align	4
.nv.constant0._ZN43_GLOBAL__N__9ae7fba5_10_SoftMax_cu_9f978f6321softmax_warp_backwardIN3c108BFloat16ES2_fLi4ELb0ELb1EEEvPT0_PKT_S7_iiiPKb:
	.zero		576


//--------------------- .nv.constant0._ZN43_GLOBAL__N__9ae7fba5_10_SoftMax_cu_9f978f6321softmax_warp_backwardIN3c108BFloat16ES2_fLi3ELb0ELb1EEEvPT0_PKT_S7_iiiPKb --------------------------
	.section	.nv.constant0._ZN43_GLOBAL__N__9ae7fba5_10_SoftMax_cu_9f978f6321softmax_warp_backwardIN3c108BFloat16ES2_fLi3ELb0ELb1EEEvPT0_PKT_S7_iiiPKb,"a",@progbits
	.sectionflags	@""
	.align	4
.nv.constant0._ZN43_GLOBAL__N__9ae7fba5_10_SoftMax_cu_9f978f6321softmax_warp_backwardIN3c108BFloat16ES2_fLi3ELb0ELb1EEEvPT0_PKT_S7_iiiPKb:
	.zero		576


//--------------------- .nv.constant0._ZN43_GLOBAL__N__9ae7fba5_10_SoftMax_cu_9f978f6321softmax_warp_backwardIN3c108BFloat16ES2_fLi2ELb0ELb1EEEvPT0_PKT_S7_iiiPKb --------------------------
	.section	.nv.constant0._ZN43_GLOBAL__N__9ae7fba5_10_SoftMax_cu_9f978f6321softmax_warp_backwardIN3c108BFloat16ES2_fLi2ELb0ELb1EEEvPT0_PKT_S7_iiiPKb,"a",@progbits
	.sectionflags	@""
	.align	4
.nv.constant0._ZN43_GLOBAL__N__9ae7fba5_10_SoftMax_cu_9f978f6321softmax_warp_backwardIN3c108BFloat16ES2_fLi2ELb0ELb1EEEvPT0_PKT_S7_iiiPKb:
	.zero		576


//--------------------- .nv.constant0._ZN43_GLOBAL__N__9ae7fba5_10_SoftMax_cu_9f978f6321softmax_warp_backwardIN3c108BFloat16ES2_fLi1ELb0ELb1EEEvPT0_PKT_S7_iiiPKb --------------------------
	.section	.nv.constant0._ZN43_GLOBAL__N__9ae7fba5_10_SoftMax_cu_9f978f6321softmax_warp_backwardIN3c108BFloat16ES2_fLi1ELb0ELb1EEEvPT0_PKT_S7_iiiPKb,"a",@progbits
	.sectionflags	@""
	.align	4
.nv.constant0._ZN43_GLOBAL__N__9ae7fba5_10_SoftMax_cu_9f978f6321softmax_warp_backwardIN3c108BFloat16ES2_fLi1ELb0ELb1EEEvPT0_PKT_S7_iiiPKb:
	.zero		576


//--------------------- .nv.constant0._ZN43_GLOBAL__N__9ae7fba5_10_SoftMax_cu_9f978f6321softmax_warp_backwardIN3c108BFloat16ES2_fLi0ELb0ELb1EEEvPT0_PKT_S7_iiiPKb --------------------------
	.section	.nv.constant0._ZN43_GLOBAL__N__9ae7fba5_10_SoftMax_cu_9f978f6321softmax_warp_backwardIN3c108BFloat16ES2_fLi0ELb0ELb1EEEvPT0_PKT_S7_iiiPKb,"a",@progbits
	.sectionflags	@""
	.align	4
.nv.constant0._ZN43_GLOBAL__N__9ae7fba5_10_SoftMax_cu_9f978f6321softmax_warp_backwardIN3c108BFloat16ES2_fLi0ELb0ELb1EEEvPT0_PKT_S7_iiiPKb:
	.zero		576


//--------------------- .nv.constant0._ZN43_GLOBAL__N__9ae7fba5_10_SoftMax_cu_9f978f6321softmax_warp_backwardIN3c104HalfES2_fLi10ELb0ELb1EEEvPT0_PKT_S7_iiiPKb --------------------------
	.section	.nv.constant0._ZN43_GLOBAL__N__9ae7fba5_10_SoftMax_cu_9f978f6321softmax_warp_backwardIN3c104HalfES2_fLi10ELb0ELb1EEEvPT0_PKT_S7_iiiPKb,"a",@progbits
	.sectionflags	@""
	.align	4
.nv.constant0._ZN43_GLOBAL__N__9ae7fba5_10_SoftMax_cu_9f978f6321softmax_warp_backwardIN3c104HalfES2_fLi10ELb0ELb1EEEvPT0_PKT_S7_iiiPKb:
	.zero		576


//--------------------- .nv.constant0._ZN43_GLOBAL__N__9ae7fba5_10_SoftMax_cu_9f978f6321softmax_warp_backwardIN3c104HalfES2_fLi9ELb0ELb1EEEvPT0_PKT_S7_iiiPKb --------------------------
	.section	.nv.constant0._ZN43_GLOBAL__N__9ae7fba5_10_SoftMax_cu_9f978f6321softmax_warp_backwardIN3c104HalfES2_fLi9ELb0ELb1EEEvPT0_PKT_S7_iiiPKb,"a",@progbits
	.sectionflags	@""
	.align	4
.nv.constant0._ZN43_GLOBAL__N__9ae7fba5_10_SoftMax_cu_9f978f6321softmax_warp_backwardIN3c104HalfES2_fLi9ELb0ELb1EEEvPT0_PKT_S7_iiiPKb:
	.zero		576


//--------------------- .nv.constant0._ZN43_GLOBAL__N__9ae7fba5_10_SoftMax_cu_9f978f6321softmax_warp_backwardIN3c104HalfES2_fLi8ELb0ELb1EEEvPT0_PKT_S7_iiiPKb --------------------------
	.section	.nv.constant0._ZN43_GLOBAL__N__9ae7fba5_10_SoftMax_cu_9f978f6321softmax_warp_backwardIN3c104HalfES2_fLi8ELb0ELb1EEEvPT0_PKT_S7_iiiPKb,"a",@progbits
	.sectionflags	@""
	.align	4
.nv.constant0._ZN43_GLOBAL__N__9ae7fba5_10_SoftMax_cu_9f978f6321softmax_warp_backwardIN3c104HalfES2_fLi8ELb0ELb1EEEvPT0_PKT_S7_iiiPKb:
	.zero		576


//--------------------- .nv.constant0._ZN43_GLOBAL__N__9ae7fba5_10_SoftMax_cu_9f978f6321softmax_warp_backwardIN3c104HalfES2_fLi7ELb0ELb1EEEvPT0_PKT_S7_iiiPKb --------------------------
	.section	.nv.constant0._ZN43_GLOBAL__N__9ae7fba5_10_SoftMax_cu_9f978f6321softmax_warp_backwardIN3c104HalfES2_fLi7ELb0ELb1EEEvPT0_PKT_S7_iiiPKb,"a",@progbits
	.sectionflags	@""
	.align	4
.nv.constant0._ZN43_GLOBAL__N__9ae7fba5_10_SoftMax_cu_9f978f6321softmax_warp_backwardIN3c104HalfES2_fLi7ELb0ELb1EEEvPT0_PKT_S7_iiiPKb:
	.zero		576


//--------------------- .nv.constant0._ZN43_GLOBAL__N__9ae7fba5_10_SoftMax_cu_9f978f6321softmax_warp_backwardIN3c104HalfES2_fLi6ELb0ELb1EEEvPT0_PKT_S7_iiiPKb --------------------------
	.section	.nv.constant0._ZN43_GLOBAL__N__9ae7fba5_10_SoftMax_cu_9f978f6321softmax_warp_backwardIN3c104HalfES2_fLi6ELb0ELb1EEEvPT0_PKT_S7_iiiPKb,"a",@progbits
	.sectionflags	@""
	.align	4
.nv.constant0._ZN43_GLOBAL__N__9ae7fba5_10_SoftMax_cu_9f978f6321softmax_warp_backwardIN3c104HalfES2_fLi6ELb0ELb1EEEvPT0_PKT_S7_iiiPKb:
	.zero		576


//--------------------- .nv.constant0._ZN43_GLOBAL__N__9ae7fba5_10_SoftMax_cu_9f978f6321softmax_warp_backwardIN3c104HalfES2_fLi5ELb0ELb1EEEvPT0_PKT_S7_iiiPKb --------------------------
	.section	.nv.constant0._ZN43_GLOBAL__N__9ae7fba5_10_SoftMax_cu_9f978f6321softmax_warp_backwardIN3c104HalfES2_fLi5ELb0ELb1EEEvPT0_PKT_S7_iiiPKb,"a",@progbits
	.sectionflags	@""
	.align	4
.nv.constant0._ZN43_GLOBAL__N__9ae7fba5_10_SoftMax_cu_9f978f6321softmax_warp_backwardIN3c104HalfES2_fLi5ELb0ELb1EEEvPT0_PKT_S7_iiiPKb:
	.zero		576


//--------------------- .nv.constant0._ZN43_GLOBAL__N__9ae7fba5_10_SoftMax_cu_9f978f6321softmax_warp_backwardIN3c104HalfES2_fLi4ELb0ELb1EEEvPT0_PKT_S7_iiiPKb --------------------------
	.section	.nv.constant0._ZN43_GLOBAL__N__9ae7fba5_10_SoftMax_cu_9f978f6321softmax_warp_backwardIN3c104HalfES2_fLi4ELb0ELb1EEEvPT0_PKT_S7_iiiPKb,"a",@progbits
	.sectionflags	@""
	.align	4
.nv.constant0._ZN43_GLOBAL__N__9ae7fba5_10_SoftMax_cu_9f978f6321softmax_warp_backwardIN3c104HalfES2_fLi4ELb0ELb1EEEvPT0_PKT_S7_iiiPKb:
	.zero		576


//--------------------- .nv.constant0._ZN43_GLOBAL__N__9ae7fba5_10_SoftMax_cu_9f978f6321softmax_warp_backwardIN3c104HalfES2_fLi3ELb0ELb1EEEvPT0_PKT_S7_iiiPKb --------------------------
	.section	.nv.constant0._ZN43_GLOBAL__N__9ae7fba5_10_SoftMax_cu_9f978f6321softmax_warp_backwardIN3c104HalfES2_fLi3ELb0ELb1EEEvPT0_PKT_S7_iiiPKb,"a",@progbits
	.sectionflags	@""
	.align	4
.nv.constant0._ZN43_GLOBAL__N__9ae7fba5_10_SoftMax_cu_9f978f6321softmax_warp_backwardIN3c104HalfES2_fLi3ELb0ELb1EEEvPT0_PKT_S7_iiiPKb:
	.zero		576


//--------------------- .nv.constant0._ZN43_GLOBAL__N__9ae7fba5_10_SoftMax_cu_9f978f6321softmax_warp_backwardIN3c104HalfES2_fLi2ELb0ELb1EEEvPT0_PKT_S7_iiiPKb --------------------------
	.section	.nv.constant0._ZN43_GLOBAL__N__9ae7fba5_10_SoftMax_cu_9f978f6321softmax_warp_backwardIN3c104HalfES2_fLi2ELb0ELb1EEEvPT0_PKT_S7_iiiPKb,"a",@progbits
	.sectionflags	@""
	.align	4
.nv.constant0._ZN43_GLOBAL__N__9ae7fba5_10_SoftMax_cu_9f978f6321softmax_warp_backwardIN3c104HalfES2_fLi2ELb0ELb1EEEvPT0_PKT_S7_iiiPKb:
	.zero		576


//--------------------- .nv.constant0._ZN43_GLOBAL__N__9ae7fba5_10_SoftMax_cu_9f978f6321softmax_warp_backwardIN3c104HalfES2_fLi1ELb0ELb1EEEvPT0_PKT_S7_iiiPKb --------------------------
	.section	.nv.constant0._ZN43_GLOBAL__N__9ae7fba5_10_SoftMax_cu_9f978f6321softmax_warp_backwardIN3c104HalfES2_fLi1ELb0ELb1EEEvPT0_PKT_S7_iiiPKb,"a",@progbits
	.sectionflags	@""
	.align	4
.nv.constant0._ZN43_GLOBAL__N__9ae7fba5_10_SoftMax_cu_9f978f6321softmax_warp_backwardIN3c104HalfES2_fLi1ELb0ELb1EEEvPT0_PKT_S7_iiiPKb:
	.zero		576


//--------------------- .nv.constant0._ZN43_GLOBAL__N__9ae7fba5_10_SoftMax_cu_9f978f6321softmax_warp_backwardIN3c104HalfES2_fLi0ELb0ELb1EEEvPT0_PKT_S7_iiiPKb --------------------------
	.section	.nv.constant0._ZN43_GLOBAL__N__9ae7fba5_10_SoftMax_cu_9f978f6321softmax_warp_backwardIN3c104HalfES2_fLi0ELb0ELb1EEEvPT0_PKT_S7_iiiPKb,"a",@progbits
	.sectionflags	@""
	.align	4
.nv.constant0._ZN43_GLOBAL__N__9ae7fba5_10_SoftMax_cu_9f978f6321softmax_warp_backwardIN3c104HalfES2_fLi0ELb0ELb1EEEvPT0_PKT_S7_iiiPKb:
	.zero		576


//--------------------- .nv.constant0._ZN43_GLOBAL__N__9ae7fba5_10_SoftMax_cu_9f978f6321softmax_warp_backwardIfffLi10ELb0ELb1EEEvPT0_PKT_S5_iiiPKb --------------------------
	.section	.nv.constant0._ZN43_GLOBAL__N__9ae7fba5_10_SoftMax_cu_9f978f6321softmax_warp_backwardIfffLi10ELb0ELb1EEEvPT0_PKT_S5_iiiPKb,"a",@progbits
	.sectionflags	@""
	.align	4
.nv.constant0._ZN43_GLOBAL__N__9ae7fba5_10_SoftMax_cu_9f978f6321softmax_warp_backwardIfffLi10ELb0ELb1EEEvPT0_PKT_S5_iiiPKb:
	.zero		576


//--------------------- .nv.constant0._ZN43_GLOBAL__N__9ae7fba5_10_SoftMax_cu_9f978f6321softmax_warp_backwardIfffLi9ELb0ELb1EEEvPT0_PKT_S5_iiiPKb --------------------------
	.section	.nv.constant0._ZN43_GLOBAL__N__9ae7fba5_10_SoftMax_cu_9f978f6321softmax_warp_backwardIfffLi9ELb0ELb1EEEvPT0_PKT_S5_iiiPKb,"a",@progbits
	.sectionflags	@""
	.align	4
.nv.constant0._ZN43_GLOBAL__N__9ae7fba5_10_SoftMax_cu_9f978f6321softmax_warp_backwardIfffLi9ELb0ELb1EEEvPT0_PKT_S5_iiiPKb:
	.zero		576


//--------------------- .nv.constant0._ZN43_GLOBAL__N__9ae7fba5_10_SoftMax_cu_9f978f6321softmax_warp_backwardIfffLi8ELb0ELb1EEEvPT0_PKT_S5_iiiPKb --------------------------
	.section	.nv.constant0._ZN43_GLOBAL__N__9ae7fba5_10_SoftMax_cu_9f978f6321softmax_warp_backwardIfffLi8ELb0ELb1EEEvPT0_PKT_S5_iiiPKb,"a",@progbits
	.sectionflags	@""
	.align	4
.nv.constant0._ZN43_GLOBAL__N__9ae7fba5_10_SoftMax_cu_9f978f6321softmax_warp_backwardIfffLi8ELb0ELb1EEEvPT0_PKT_S5_iiiPKb:
	.zero		576


//--------------------- .nv.constant0._ZN43_GLOBAL__N__9ae7fba5_10_SoftMax_cu_9f978f6321softmax_warp_backwardIfffLi7ELb0ELb1EEEvPT0_PKT_S5_iiiPKb --------------------------
	.section	.nv.constant0._ZN43_GLOBAL__N__9ae7fba5_10_SoftMax_cu_9f978f6321softmax_warp_backwardIfffLi7ELb0ELb1EEEvPT0_PKT_S5_iiiPKb,"a",@progbits
	.sectionflags	@""
	.align	4
.nv.constant0._ZN43_GLOBAL__N__9ae7fba5_10_SoftMax_cu_9f978f6321softmax_warp_backwardIfffLi7ELb0ELb1EEEvPT0_PKT_S5_iiiPKb:
	.zero		576


//--------------------- .nv.constant0._ZN43_GLOBAL__N__9ae7fba5_10_SoftMax_cu_9f978f6321softmax_warp_backwardIfffLi6ELb0ELb1EEEvPT0_PKT_S5_iiiPKb --------------------------
	.section	.nv.constant0._ZN43_GLOBAL__N__9ae7fba5_10_SoftMax_cu_9f978f6321softmax_warp_backwardIfffLi6ELb0ELb1EEEvPT0_PKT_S5_iiiPKb,"a",@progbits
	.sectionflags	@""
	.align	4
.nv.constant0._ZN43_GLOBAL__N__9ae7fba5_10_SoftMax_cu_9f978f6321softmax_warp_backwardIfffLi6ELb0ELb1EEEvPT0_PKT_S5_iiiPKb:
	.zero		576


//--------------------- .nv.constant0._ZN43_GLOBAL__N__9ae7fba5_10_SoftMax_cu_9f978f6321softmax_warp_backwardIfffLi5ELb0ELb1EEEvPT0_PKT_S5_iiiPKb --------------------------
	.section	.nv.constant0._ZN43_GLOBAL__N__9ae7fba5_10_SoftMax_cu_9f978f6321softmax_warp_backwardIfffLi5ELb0ELb1EEEvPT0_PKT_S5_iiiPKb,"a",@progbits
	.sectionflags	@""
	.align	4
.nv.constant0._ZN43_GLOBAL__N__9ae7fba5_10_SoftMax_cu_9f978f6321softmax_warp_backwardIfffLi5ELb0ELb1EEEvPT0_PKT_S5_iiiPKb:
	.zero		576


//--------------------- .nv.constant0._ZN43_GLOBAL__N__9ae7fba5_10_SoftMax_cu_9f978f6321softmax_warp_backwardIfffLi4ELb0ELb1EEEvPT0_PKT_S5_iiiPKb --------------------------
	.section	.nv.constant0._ZN43_GLOBAL__N__9ae7fba5_10_SoftMax_cu_9f978f6321softmax_warp_backwardIfffLi4ELb0ELb1EEEvPT0_PKT_S5_iiiPKb,"a",@progbits
	.sectionflags	@""
	.align	4
.nv.constant0._ZN43_GLOBAL__N__9ae7fba5_10_SoftMax_cu_9f978f6321softmax_warp_backwardIfffLi4ELb0ELb1EEEvPT0_PKT_S5_iiiPKb:
	.zero		576


//--------------------- .nv.constant0._ZN43_GLOBAL__N__9ae7fba5_10_SoftMax_cu_9f978f6321softmax_warp_backwardIfffLi3ELb0ELb1EEEvPT0_PKT_S5_iiiPKb --------------------------
	.section	.nv.constant0._ZN43_GLOBAL__N__9ae7fba5_10_SoftMax_cu_9f978f6321softmax_warp_backwardIfffLi3ELb0ELb1EEEvPT0_PKT_S5_iiiPKb,"a",@progbits
	.sectionflags	@""
	.align	4
.nv.constant0._ZN43_GLOBAL__N__9ae7fba5_10_SoftMax_cu_9f978f6321softmax_warp_backwardIfffLi3ELb0ELb1EEEvPT0_PKT_S5_iiiPKb:
	.zero		576


//--------------------- .nv.constant0._ZN43_GLOBAL__N__9ae7fba5_10_SoftMax_cu_9f978f6321softmax_warp_backwardIfffLi2ELb0ELb1EEEvPT0_PKT_S5_iiiPKb --------------------------
	.section	.nv.constant0._ZN43_GLOBAL__N__9ae7fba5_10_SoftMax_cu_9f978f6321softmax_warp_backwardIfffLi2ELb0ELb1EEEvPT0_PKT_S5_iiiPKb,"a",@progbits
	.sectionflags	@""
	.align	4
.nv.constant0._ZN43_GLOBAL__N__9ae7fba5_10_SoftMax_cu_9f978f6321softmax_warp_backwardIfffLi2ELb0ELb1EEEvPT0_PKT_S5_iiiPKb:
	.zero		576


//--------------------- .nv.constant0._ZN43_GLOBAL__N__9ae7fba5_10_SoftMax_cu_9f978f6321softmax_warp_backwardIfffLi1ELb0ELb1EEEvPT0_PKT_S5_iiiPKb --------------------------
	.section	.nv.constant0._ZN43_GLOBAL__N__9ae7fba5_10_SoftMax_cu_9f978f6321softmax_warp_backwardIfffLi1ELb0ELb1EEEvPT0_PKT_S5_iiiPKb,"a",@progbits
	.sectionflags	@""
	.align	4
.nv.constant0._ZN43_GLOBAL__N__9ae7fba5_10_SoftMax_cu_9f978f6321softmax_warp_backwardIfffLi1ELb0ELb1EEEvPT0_PKT_S5_iiiPKb:
	.zero		576


//--------------------- .nv.constant0._ZN43_GLOBAL__N__9ae7fba5_10_SoftMax_cu_9f978f6321softmax_warp_backwardIfffLi0ELb0ELb1EEEvPT0_PKT_S5_iiiPKb --------------------------
	.section	.nv.constant0._ZN43_GLOBAL__N__9ae7fba5_10_SoftMax_cu_9f978f6321softmax_warp_backwardIfffLi0ELb0ELb1EEEvPT0_PKT_S5_iiiPKb,"a",@progbits
	.sectionflags	@""
	.align	4
.nv.constant0._ZN43_GLOBAL__N__9ae7fba5_10_SoftMax_cu_9f978f6321softmax_warp_backwardIfffLi0ELb0ELb1EEEvPT0_PKT_S5_iiiPKb:
	.zero		576


//--------------------- .nv.constant0._ZN43_GLOBAL__N__9ae7fba5_10_SoftMax_cu_9f978f6321softmax_warp_backwardIdddLi10ELb0ELb1EEEvPT0_PKT_S5_iiiPKb --------------------------
	.section	.nv.constant0._ZN43_GLOBAL__N__9ae7fba5_10_SoftMax_cu_9f978f6321softmax_warp_backwardIdddLi10ELb0ELb1EEEvPT0_PKT_S5_iiiPKb,"a",@progbits
	.sectionflags	@""
	.align	4
.nv.constant0._ZN43_GLOBAL__N__9ae7fba5_10_SoftMax_cu_9f978f6321softmax_warp_backwardIdddLi10ELb0ELb1EEEvPT0_PKT_S5_iiiPKb:
	.zero		576


//--------------------- .nv.constant0._ZN43_GLOBAL__N__9ae7fba5_10_SoftMax_cu_9f978f6321softmax_warp_backwardIdddLi9ELb0ELb1EEEvPT0_PKT_S5_iiiPKb --------------------------
	.section	.nv.constant0._ZN43_GLOBAL__N__9ae7fba5_10_SoftMax_cu_9f978f6321softmax_warp_backwardIdddLi9ELb0ELb1EEEvPT0_PKT_S5_iiiPKb,"a",@progbits
	.sectionflags	@""
	.align	4
.nv.constant0._ZN43_GLOBAL__N__9ae7fba5_10_SoftMax_cu_9f978f6321softmax_warp_backwardIdddLi9ELb0ELb1EEEvPT0_PKT_S5_iiiPKb:
	.zero		576


//--------------------- .nv.constant0._ZN43_GLOBAL__N__9ae7fba5_10_SoftMax_cu_9f978f6321softmax_warp_backwardIdddLi8ELb0ELb1EEEvPT0_PKT_S5_iiiPKb --------------------------
	.section	.nv.constant0._ZN43_GLOBAL__N__9ae7fba5_10_SoftMax_cu_9f978f6321softmax_warp_backwardIdddLi8ELb0ELb1EEEvPT0_PKT_S5_iiiPKb,"a",@progbits
	.sectionflags	@""
	.align	4
.nv.constant0._ZN43_GLOBAL__N__9ae7fba5_10_SoftMax_cu_9f978f6321softmax_warp_backwardIdddLi8ELb0ELb1EEEvPT0_PKT_S5_iiiPKb:
	.zero		576


//--------------------- .nv.constant0._ZN43_GLOBAL__N__9ae7fba5_10_SoftMax_cu_9f978f6321softmax_warp_backwardIdddLi7ELb0ELb1EEEvPT0_PKT_S5_iiiPKb --------------------------
	.section	.nv.constant0._ZN43_GLOBAL__N__9ae7fba5_10_SoftMax_cu_9f978f6321softmax_warp_backwardIdddLi7ELb0ELb1EEEvPT0_PKT_S5_iiiPKb,"a",@progbits
	.sectionflags	@""
	.align	4
.nv.constant0._ZN43_GLOBAL__N__9ae7fba5_10_SoftMax_cu_9f978f6321softmax_warp_backwardIdddLi7ELb0ELb1EEEvPT0_PKT_S5_iiiPKb:
	.zero		576


//--------------------- .nv.constant0._ZN43_GLOBAL__N__9ae7fba5_10_SoftMax_cu_9f978f6321softmax_warp_backwardIdddLi6ELb0ELb1EEEvPT0_PKT_S5_iiiPKb --------------------------
	.section	.nv.constant0._ZN43_GLOBAL__N__9ae7fba5_10_SoftMax_cu_9f978f6321softmax_warp_backwardIdddLi6ELb0ELb1EEEvPT0_PKT_S5_iiiPKb,"a",@progbits
	.sectionflags	@""
	.align	4
.nv.constant0._ZN43_GLOBAL__N__9ae7fba5_10_SoftMax_cu_9f978f6321softmax_warp_backwardIdddLi6ELb0ELb1EEEvPT0_PKT_S5_iiiPKb:
	.zero		576


//--------------------- .nv.constant0._ZN43_GLOBAL__N__9ae7fba5_10_SoftMax_cu_9f978f6321softmax_warp_backwardIdddLi5ELb0ELb1EEEvPT0_PKT_S5_iiiPKb --------------------------
	.section	.nv.constant0._ZN43_GLOBAL__N__9ae7fba5_10_SoftMax_cu_9f978f6321softmax_warp_backwardIdddLi5ELb0ELb1EEEvPT0_PKT_S5_iiiPKb,"a",@progbits
	.sectionflags	@""
	.align	4
.nv.constant0._ZN43_GLOBAL__N__9ae7fba5_10_SoftMax_cu_9f978f6321softmax_warp_backwardIdddLi5ELb0ELb1EEEvPT0_PKT_S5_iiiPKb:
	.zero		576


//--------------------- .nv.constant0._ZN43_GLOBAL__N__9ae7fba5_10_SoftMax_cu_9f978f6321softmax_warp_backwardIdddLi4ELb0ELb1EEEvPT0_PKT_S5_iiiPKb --------------------------
	.section	.nv.constant0._ZN43_GLOBAL__N__9ae7fba5_10_SoftMax_cu_9f978f6321softmax_warp_backwardIdddLi4ELb0ELb1EEEvPT0_PKT_S5_iiiPKb,"a",@progbits
	.sectionflags	@""
	.align	4
.nv.constant0._ZN43_GLOBAL__N__9ae7fba5_10_SoftMax_cu_9f978f6321softmax_warp_backwardIdddLi4ELb0ELb1EEEvPT0_PKT_S5_iiiPKb:
	.zero		576


//--------------------- .nv.constant0._ZN43_GLOBAL__N__9ae7fba5_10_SoftMax_cu_9f978f6321softmax_warp_backwardIdddLi3ELb0ELb1EEEvPT0_PKT_S5_iiiPKb --------------------------
	.section	.nv.constant0._ZN43_GLOBAL__N__9ae7fba5_10_SoftMax_cu_9f978f6321softmax_warp_backwardIdddLi3ELb0ELb1EEEvPT0_PKT_S5_iiiPKb,"a",@progbits
	.sectionflags	@""
	.align	4
.nv.constant0._ZN43_GLOBAL__N__9ae7fba5_10_SoftMax_cu_9f978f6321softmax_warp_backwardIdddLi3ELb0ELb1EEEvPT0_PKT_S5_iiiPKb:
	.zero		576


//--------------------- .nv.constant0._ZN43_GLOBAL__N__9ae7fba5_10_SoftMax_cu_9f978f6321softmax_warp_backwardIdddLi2ELb0ELb1EEEvPT0_PKT_S5_iiiPKb --------------------------
	.section	.nv.constant0._ZN43_GLOBAL__N__9ae7fba5_10_SoftMax_cu_9f978f6321softmax_warp_backwardIdddLi2ELb0ELb1EEEvPT0_PKT_S5_iiiPKb,"a",@progbits
	.sectionflags	@""
	.align	4
.nv.constant0._ZN43_GLOBAL__N__9ae7fba5_10_SoftMax_cu_9f978f6321softmax_warp_backwardIdddLi2ELb0ELb1EEEvPT0_PKT_S5_iiiPKb:
	.zero		576


//--------------------- .nv.constant0._ZN43_GLOBAL__N__9ae7fba5_10_SoftMax_cu_9f978f6321softmax_warp_backwardIdddLi1ELb0ELb1EEEvPT0_PKT_S5_iiiPKb --------------------------
	.section	.nv.constant0._ZN43_GLOBAL__N__9ae7fba5_10_SoftMax_cu_9f978f6321softmax_warp_backwardIdddLi1ELb0ELb1EEEvPT0_PKT_S5_iiiPKb,"a",@progbits
	.sectionflags	@""
	.align	4
.nv.constant0._ZN43_GLOBAL__N__9ae7fba5_10_SoftMax_cu_9f978f6321softmax_warp_backwardIdddLi1ELb0ELb1EEEvPT0_PKT_S5_iiiPKb:
	.zero		576


//--------------------- .nv.constant0._ZN43_GLOBAL__N__9ae7fba5_10_SoftMax_cu_9f978f6321softmax_warp_backwardIdddLi0ELb0ELb1EEEvPT0_PKT_S5_iiiPKb --------------------------
	.section	.nv.constant0._ZN43_GLOBAL__N__9ae7fba5_10_SoftMax_cu_9f978f6321softmax_warp_backwardIdddLi0ELb0ELb1EEEvPT0_PKT_S5_iiiPKb,"a",@progbits
	.sectionflags	@""
	.align	4
.nv.constant0._ZN43_GLOBAL__N__9ae7fba5_10_SoftMax_cu_9f978f6321softmax_warp_backwardIdddLi0ELb0ELb1EEEvPT0_PKT_S5_iiiPKb:
	.zero		576


//--------------------- .nv.constant0._ZN43_GLOBAL__N__9ae7fba5_10_SoftMax_cu_9f978f6320softmax_warp_forwardIN3c108BFloat16ES2_fLi11ELb0ELb1EEEvPT0_PKT_iiiPKbib --------------------------
	.section	.nv.constant0._ZN43_GLOBAL__N__9ae7fba5_10_SoftMax_cu_9f978f6320softmax_warp_forwardIN3c108BFloat16ES2_fLi11ELb0ELb1EEEvPT0_PKT_iiiPKbib,"a",@progbits
	.sectionflags	@""
	.align	4
.nv.constant0._ZN43_GLOBAL__N__9ae7fba5_10_SoftMax_cu_9f978f6320softmax_warp_forwardIN3c108BFloat16ES2_fLi11ELb0ELb1EEEvPT0_PKT_iiiPKbib:
	.zero		573


//--------------------- .nv.constant0._ZN43_GLOBAL__N__9ae7fba5_10_SoftMax_cu_9f978f6320softmax_warp_forwardIN3c108BFloat16ES2_fLi10ELb0ELb1EEEvPT0_PKT_iiiPKbib --------------------------
	.section	.nv.constant0._ZN43_GLOBAL__N__9ae7fba5_10_SoftMax_cu_9f978f6320softmax_warp_forwardIN3c108BFloat16ES2_fLi10ELb0ELb1EEEvPT0_PKT_iiiPKbib,"a",@progbits
	.sectionflags	@""
	.align	4
.nv.constant0._ZN43_GLOBAL__N__9ae7fba5_10_SoftMax_cu_9f978f6320softmax_warp_forwardIN3c108BFloat16ES2_fLi10ELb0ELb1EEEvPT0_PKT_iiiPKbib:
	.zero		573


//--------------------- .nv.constant0._ZN43_GLOBAL__N__9ae7fba5_10_SoftMax_cu_9f978f6320softmax_warp_forwardIN3c108BFloat16ES2_fLi9ELb0ELb1EEEvPT0_PKT_iiiPKbib --------------------------
	.section	.nv.constant0._ZN43_GLOBAL__N__9ae7fba5_10_SoftMax_cu_9f978f6320softmax_warp_forwardIN3c108BFloat16ES2_fLi9ELb0ELb1EEEvPT0_PKT_iiiPKbib,"a",@progbits
	.sectionflags	@""
	.align	4
.nv.constant0._ZN43_GLOBAL__N__9ae7fba5_10_SoftMax_cu_9f978f6320softmax_warp_forwardIN3c108BFloat16ES2_fLi9ELb0ELb1EEEvPT0_PKT_iiiPKbib:
	.zero		573


//--------------------- .nv.constant0._ZN43_GLOBAL__N__9ae7fba5_10_SoftMax_cu_9f978f6320softmax_warp_forwardIN3c108BFloat16ES2_fLi8ELb0ELb1EEEvPT0_PKT_iiiPKbib --------------------------
	.section	.nv.constant0._ZN43_GLOBAL__N__9ae7fba5_10_SoftMax_cu_9f978f6320softmax_warp_forwardIN3c108BFloat16ES2_fLi8ELb0ELb1EEEvPT0_PKT_iiiPKbib,"a",@progbits
	.sectionflags	@""
	.align	4
.nv.constant0._ZN43_GLOBAL__N__9ae7fba5_10_SoftMax_cu_9f978f6320softmax_warp_forwardIN3c108BFloat16ES2_fLi8ELb0ELb1EEEvPT0_PKT_iiiPKbib:
	.zero		573


//--------------------- .nv.constant0._ZN43_GLOBAL__N__9ae7fba5_10_SoftMax_cu_9f978f6320softmax_warp_forwardIN3c108BFloat16ES2_fLi7ELb0ELb1EEEvPT0_PKT_iiiPKbib --------------------------
	.section	.nv.constant0._ZN43_GLOBAL__N__9ae7fba5_10_SoftMax_cu_9f978f6320softmax_warp_forwardIN3c108BFloat16ES2_fLi7ELb0ELb1EEEvPT0_PKT_iiiPKbib,"a",@progbits
	.sectionflags	@""
	.align	4
.nv.constant0._ZN43_GLOBAL__N__9ae7fba5_10_SoftMax_cu_9f978f6320softmax_warp_forwardIN3c108BFloat16ES2_fLi7ELb0ELb1EEEvPT0_PKT_iiiPKbib:
	.zero		573


//--------------------- .nv.constant0._ZN43_GLOBAL__N__9ae7fba5_10_SoftMax_cu_9f978f6320softmax_warp_forwardIN3c108BFloat16ES2_fLi6ELb0ELb1EEEvPT0_PKT_iiiPKbib --------------------------
	.section	.nv.constant0._ZN43_GLOBAL__N__9ae7fba5_10_SoftMax_cu_9f978f6320softmax_warp_forwardIN3c108BFloat16ES2_fLi6ELb0ELb1EEEvPT0_PKT_iiiPKbib,"a",@progbits
	.sectionflags	@""
	.align	4
.nv.constant0._ZN43_GLOBAL__N__9ae7fba5_10_SoftMax_cu_9f978f6320softmax_warp_forwardIN3c108BFloat16ES2_fLi6ELb0ELb1EEEvPT0_PKT_iiiPKbib:
	.zero		573


//--------------------- .nv.constant0._ZN43_GLOBAL__N__9ae7fba5_10_SoftMax_cu_9f978f6320softmax_warp_forwardIN3c108BFloat16ES2_fLi5ELb0ELb1EEEvPT0_PKT_iiiPKbib --------------------------
	.section	.nv.constant0._ZN43_GLOBAL__N__9ae7fba5_10_SoftMax_cu_9f978f6320softmax_warp_forwardIN3c108BFloat16ES2_fLi5ELb0ELb1EEEvPT0_PKT_iiiPKbib,"a",@progbits
	.sectionflags	@""
	.align	4
.nv.constant0._ZN43_GLOBAL__N__9ae7fba5_10_SoftMax_cu_9f978f6320softmax_warp_forwardIN3c108BFloat16ES2_fLi5ELb0ELb1EEEvPT0_PKT_iiiPKbib:
	.zero		573


//--------------------- .nv.constant0._ZN43_GLOBAL__N__9ae7fba5_10_SoftMax_cu_9f978f6320softmax_warp_forwardIN3c108BFloat16ES2_fLi4ELb0ELb1EEEvPT0_PKT_iiiPKbib --------------------------
	.section	.nv.constant0._ZN43_GLOBAL__N__9ae7fba5_10_SoftMax_cu_9f978f6320softmax_warp_forwardIN3c108BFloat16ES2_fLi4ELb0ELb1EEEvPT0_PKT_iiiPKbib,"a",@progbits
	.sectionflags	@""
	.align	4
.nv.constant0._ZN43_GLOBAL__N__9ae7fba5_10_SoftMax_cu_9f978f6320softmax_warp_forwardIN3c108BFloat16ES2_fLi4ELb0ELb1EEEvPT0_PKT_iiiPKbib:
	.zero		573


//--------------------- .nv.constant0._ZN43_GLOBAL__N__9ae7fba5_10_SoftMax_cu_9f978f6320softmax_warp_forwardIN3c108BFloat16ES2_fLi3ELb0ELb1EEEvPT0_PKT_iiiPKbib --------------------------
	.section	.nv.constant0._ZN43_GLOBAL__N__9ae7fba5_10_SoftMax_cu_9f978f6320softmax_warp_forwardIN3c108BFloat16ES2_fLi3ELb0ELb1EEEvPT0_PKT_iiiPKbib,"a",@progbits
	.sectionflags	@""
	.align	4
.nv.constant0._ZN43_GLOBAL__N__9ae7fba5_10_SoftMax_cu_9f978f6320softmax_warp_forwardIN3c108BFloat16ES2_fLi3ELb0ELb1EEEvPT0_PKT_iiiPKbib:
	.zero		573


//--------------------- .nv.constant0._ZN43_GLOBAL__N__9ae7fba5_10_SoftMax_cu_9f978f6320softmax_warp_forwardIN3c108BFloat16ES2_fLi2ELb0ELb1EEEvPT0_PKT_iiiPKbib --------------------------
	.section	.nv.constant0._ZN43_GLOBAL__N__9ae7fba5_10_SoftMax_cu_9f978f6320softmax_warp_forwardIN3c108BFloat16ES2_fLi2ELb0ELb1EEEvPT0_PKT_iiiPKbib,"a",@progbits
	.sectionflags	@""
	.align	4
.nv.constant0._ZN43_GLOBAL__N__9ae7fba5_10_SoftMax_cu_9f978f6320softmax_warp_forwardIN3c108BFloat16ES2_fLi2ELb0ELb1EEEvPT0_PKT_iiiPKbib:
	.zero		573


//--------------------- .nv.constant0._ZN43_GLOBAL__N__9ae7fba5_10_SoftMax_cu_9f978f6320softmax_warp_forwardIN3c108BFloat16ES2_fLi1ELb0ELb1EEEvPT0_PKT_iiiPKbib --------------------------
	.section	.nv.constant0._ZN43_GLOBAL__N__9ae7fba5_10_SoftMax_cu_9f978f6320softmax_warp_forwardIN3c108BFloat16ES2_fLi1ELb0ELb1EEEvPT0_PKT_iiiPKbib,"a",@progbits
	.sectionflags	@""
	.align	4
.nv.constant0._ZN43_GLOBAL__N__9ae7fba5_10_SoftMax_cu_9f978f6320softmax_warp_forwardIN3c108BFloat16ES2_fLi1ELb0ELb1EEEvPT0_PKT_iiiPKbib:
	.zero		573


//--------------------- .nv.constant0._ZN43_GLOBAL__N__9ae7fba5_10_SoftMax_cu_9f978f6320softmax_warp_forwardIN3c108BFloat16ES2_fLi0ELb0ELb1EEEvPT0_PKT_iiiPKbib --------------------------
	.section	.nv.constant0._ZN43_GLOBAL__N__9ae7fba5_10_SoftMax_cu_9f978f6320softmax_warp_forwardIN3c108BFloat16ES2_fLi0ELb0ELb1EEEvPT0_PKT_iiiPKbib,"a",@progbits
	.sectionflags	@""
	.align	4
.nv.constant0._ZN43_GLOBAL__N__9ae7fba5_10_SoftMax_cu_9f978f6320softmax_warp_forwardIN3c108BFloat16ES2_fLi0ELb0ELb1EEEvPT0_PKT_iiiPKbib:
	.zero		573


//--------------------- .nv.constant0._ZN43_GLOBAL__N__9ae7fba5_10_SoftMax_cu_9f978f6320softmax_warp_forwardIN3c104HalfES2_fLi11ELb0ELb1EEEvPT0_PKT_iiiPKbib --------------------------
	.section	.nv.constant0._ZN43_GLOBAL__N__9ae7fba5_10_SoftMax_cu_9f978f6320softmax_warp_forwardIN3c104HalfES2_fLi11ELb0ELb1EEEvPT0_PKT_iiiPKbib,"a",@progbits
	.sectionflags	@""
	.align	4
.nv.constant0._ZN43_GLOBAL__N__9ae7fba5_10_SoftMax_cu_9f978f6320softmax_warp_forwardIN3c104HalfES2_fLi11ELb0ELb1EEEvPT0_PKT_iiiPKbib:
	.zero		573


//--------------------- .nv.constant0._ZN43_GLOBAL__N__9ae7fba5_10_SoftMax_cu_9f978f6320softmax_warp_forwardIN3c104HalfES2_fLi10ELb0ELb1EEEvPT0_PKT_iiiPKbib --------------------------
	.section	.nv.constant0._ZN43_GLOBAL__N__9ae7fba5_10_SoftMax_cu_9f978f6320softmax_warp_forwardIN3c104HalfES2_fLi10ELb0ELb1EEEvPT0_PKT_iiiPKbib,"a",@progbits
	.sectionflags	@""
	.align	4
.nv.constant0._ZN43_GLOBAL__N__9ae7fba5_10_SoftMax_cu_9f978f6320softmax_warp_forwardIN3c104HalfES2_fLi10ELb0ELb1EEEvPT0_PKT_iiiPKbib:
	.zero		573


//--------------------- .nv.constant0._ZN43_GLOBAL__N__9ae7fba5_10_SoftMax_cu_9f978f6320softmax_warp_forwardIN3c104HalfES2_fLi9ELb0ELb1EEEvPT0_PKT_iiiPKbib --------------------------
	.section	.nv.constant0._ZN43_GLOBAL__N__9ae7fba5_10_SoftMax_cu_9f978f6320softmax_warp_forwardIN3c104HalfES2_fLi9ELb0ELb1EEEvPT0_PKT_iiiPKbib,"a",@progbits
	.sectionflags	@""
	.align	4
.nv.constant0._ZN43_GLOBAL__N__9ae7fba5_10_SoftMax_cu_9f978f6320softmax_warp_forwardIN3c104HalfES2_fLi9ELb0ELb1EEEvPT0_PKT_iiiPKbib:
	.zero		573


//--------------------- .nv.constant0._ZN43_GLOBAL__N__9ae7fba5_10_SoftMax_cu_9f978f6320softmax_warp_forwardIN3c104HalfES2_fLi8ELb0ELb1EEEvPT0_PKT_iiiPKbib --------------------------
	.section	.nv.constant0._ZN43_GLOBAL__N__9ae7fba5_10_SoftMax_cu_9f978f6320softmax_warp_forwardIN3c104HalfES2_fLi8ELb0ELb1EEEvPT0_PKT_iiiPKbib,"a",@progbits
	.sectionflags	@""
	.align	4
.nv.constant0._ZN43_GLOBAL__N__9ae7fba5_10_SoftMax_cu_9f978f6320softmax_warp_forwardIN3c104HalfES2_fLi8ELb0ELb1EEEvPT0_PKT_iiiPKbib:
	.zero		573


//--------------------- .nv.constant0._ZN43_GLOBAL__N__9ae7fba5_10_SoftMax_cu_9f978f6320softmax_warp_forwardIN3c104HalfES2_fLi7ELb0ELb1EEEvPT0_PKT_iiiPKbib --------------------------
	.section	.nv.constant0._ZN43_GLOBAL__N__9ae7fba5_10_SoftMax_cu_9f978f6320softmax_warp_forwardIN3c104HalfES2_fLi7ELb0ELb1EEEvPT0_PKT_iiiPKbib,"a",@progbits
	.sectionflags	@""
	.align	4
.nv.constant0._ZN43_GLOBAL__N__9ae7fba5_10_SoftMax_cu_9f978f6320softmax_warp_forwardIN3c104HalfES2_fLi7ELb0ELb1EEEvPT0_PKT_iiiPKbib:
	.zero		573


//--------------------- .nv.constant0._ZN43_GLOBAL__N__9ae7fba5_10_SoftMax_cu_9f978f6320softmax_warp_forwardIN3c104HalfES2_fLi6ELb0ELb1EEEvPT0_PKT_iiiPKbib --------------------------
	.section	.nv.constant0._ZN43_GLOBAL__N__9ae7fba5_10_SoftMax_cu_9f978f6320softmax_warp_forwardIN3c104HalfES2_fLi6ELb0ELb1EEEvPT0_PKT_iiiPKbib,"a",@progbits
	.sectionflags	@""
	.align	4
.nv.constant0._ZN43_GLOBAL__N__9ae7fba5_10_SoftMax_cu_9f978f6320softmax_warp_forwardIN3c104HalfES2_fLi6ELb0ELb1EEEvPT0_PKT_iiiPKbib:
	.zero		573


//--------------------- .nv.constant0._ZN43_GLOBAL__N__9ae7fba5_10_SoftMax_cu_9f978f6320softmax_warp_forwardIN3c104HalfES2_fLi5ELb0ELb1EEEvPT0_PKT_iiiPKbib --------------------------
	.section	.nv.constant0._ZN43_GLOBAL__N__9ae7fba5_10_SoftMax_cu_9f978f6320softmax_warp_forwardIN3c104HalfES2_fLi5ELb0ELb1EEEvPT0_PKT_iiiPKbib,"a",@progbits
	.sectionflags	@""
	.align	4
.nv.constant0._ZN43_GLOBAL__N__9ae7fba5_10_SoftMax_cu_9f978f6320softmax_warp_forwardIN3c104HalfES2_fLi5ELb0ELb1EEEvPT0_PKT_iiiPKbib:
	.zero		573


//--------------------- .nv.constant0._ZN43_GLOBAL__N__9ae7fba5_10_SoftMax_cu_9f978f6320softmax_warp_forwardIN3c104HalfES2_fLi4ELb0ELb1EEEvPT0_PKT_iiiPKbib --------------------------
	.section	.nv.constant0._ZN43_GLOBAL__N__9ae7fba5_10_SoftMax_cu_9f978f6320softmax_warp_forwardIN3c104HalfES2_fLi4ELb0ELb1EEEvPT0_PKT_iiiPKbib,"a",@progbits
	.sectionflags	@""
	.align	4
.nv.constant0._ZN43_GLOBAL__N__9ae7fba5_10_SoftMax_cu_9f978f6320softmax_warp_forwardIN3c104HalfES2_fLi4ELb0ELb1EEEvPT0_PKT_iiiPKbib:
	.zero		573


//--------------------- .nv.constant0._ZN43_GLOBAL__N__9ae7fba5_10_SoftMax_cu_9f978f6320softmax_warp_forwardIN3c104HalfES2_fLi3ELb0ELb1EEEvPT0_PKT_iiiPKbib --------------------------
	.section	.nv.constant0._ZN43_GLOBAL__N__9ae7fba5_10_SoftMax_cu_9f978f6320softmax_warp_forwardIN3c104HalfES2_fLi3ELb0ELb1EEEvPT0_PKT_iiiPKbib,"a",@progbits
	.sectionflags	@""
	.align	4
.nv.constant0._ZN43_GLOBAL__N__9ae7fba5_10_SoftMax_cu_9f978f6320softmax_warp_forwardIN3c104HalfES2_fLi3ELb0ELb1EEEvPT0_PKT_iiiPKbib:
	.zero		573


//--------------------- .nv.constant0._ZN43_GLOBAL__N__9ae7fba5_10_SoftMax_cu_9f978f6320softmax_warp_forwardIN3c104HalfES2_fLi2ELb0ELb1EEEvPT0_PKT_iiiPKbib --------------------------
	.section	.nv.constant0._ZN43_GLOBAL__N__9ae7fba5_10_SoftMax_cu_9f978f6320softmax_warp_forwardIN3c104HalfES2_fLi2ELb0ELb1EEEvPT0_PKT_iiiPKbib,"a",@progbits
	.sectionflags	@""
	.align	4
.nv.constant0._ZN43_GLOBAL__N__9ae7fba5_10_SoftMax_cu_9f978f6320softmax_warp_forwardIN3c104HalfES2_fLi2ELb0ELb1EEEvPT0_PKT_iiiPKbib:
	.zero		573


//--------------------- .nv.constant0._ZN43_GLOBAL__N__9ae7fba5_10_SoftMax_cu_9f978f6320softmax_warp_forwardIN3c104HalfES2_fLi1ELb0ELb1EEEvPT0_PKT_iiiPKbib --------------------------
	.section	.nv.constant0._ZN43_GLOBAL__N__9ae7fba5_10_SoftMax_cu_9f978f6320softmax_warp_forwardIN3c104HalfES2_fLi1ELb0ELb1EEEvPT0_PKT_iiiPKbib,"a",@progbits
	.sectionflags	@""
	.align	4
.nv.constant0._ZN43_GLOBAL__N__9ae7fba5_10_SoftMax_cu_9f978f6320softmax_warp_forwardIN3c104HalfES2_fLi1ELb0ELb1EEEvPT0_PKT_iiiPKbib:
	.zero		573


//--------------------- .nv.constant0._ZN43_GLOBAL__N__9ae7fba5_10_SoftMax_cu_9f978f6320softmax_warp_forwardIN3c104HalfES2_fLi0ELb0ELb1EEEvPT0_PKT_iiiPKbib --------------------------
	.section	.nv.constant0._ZN43_GLOBAL__N__9ae7fba5_10_SoftMax_cu_9f978f6320softmax_warp_forwardIN3c104HalfES2_fLi0ELb0ELb1EEEvPT0_PKT_iiiPKbib,"a",@progbits
	.sectionflags	@""
	.align	4
.nv.constant0._ZN43_GLOBAL__N__9ae7fba5_10_SoftMax_cu_9f978f6320softmax_warp_forwardIN3c104HalfES2_fLi0ELb0ELb1EEEvPT0_PKT_iiiPKbib:
	.zero		573


//--------------------- .nv.constant0._ZN43_GLOBAL__N__9ae7fba5_10_SoftMax_cu_9f978f6320softmax_warp_forwardIfffLi11ELb0ELb1EEEvPT0_PKT_iiiPKbib --------------------------
	.section	.nv.constant0._ZN43_GLOBAL__N__9ae7fba5_10_SoftMax_cu_9f978f6320softmax_warp_forwardIfffLi11ELb0ELb1EEEvPT0_PKT_iiiPKbib,"a",@progbits
	.sectionflags	@""
	.align	4
.nv.constant0._ZN43_GLOBAL__N__9ae7fba5_10_SoftMax_cu_9f978f6320softmax_warp_forwardIfffLi11ELb0ELb1EEEvPT0_PKT_iiiPKbib:
	.zero		573


//--------------------- .nv.constant0._ZN43_GLOBAL__N__9ae7fba5_10_SoftMax_cu_9f978f6320softmax_warp_forwardIfffLi10ELb0ELb1EEEvPT0_PKT_iiiPKbib --------------------------
	.section	.nv.constant0._ZN43_GLOBAL__N__9ae7fba5_10_SoftMax_cu_9f978f6320softmax_warp_forwardIfffLi10ELb0ELb1EEEvPT0_PKT_iiiPKbib,"a",@progbits
	.sectionflags	@""
	.align	4
.nv.constant0._ZN43_GLOBAL__N__9ae7fba5_10_SoftMax_cu_9f978f6320softmax_warp_forwardIfffLi10ELb0ELb1EEEvPT0_PKT_iiiPKbib:
	.zero		573


//--------------------- .nv.constant0._ZN43_GLOBAL__N__9ae7fba5_10_SoftMax_cu_9f978f6320softmax_warp_forwardIfffLi9ELb0ELb1EEEvPT0_PKT_iiiPKbib --------------------------
	.section	.nv.constant0._ZN43_GLOBAL__N__9ae7fba5_10_SoftMax_cu_9f978f6320softmax_warp_forwardIfffLi9ELb0ELb1EEEvPT0_PKT_iiiPKbib,"a",@progbits
	.sectionflags	@""
	.align	4
.nv.constant0._ZN43_GLOBAL__N__9ae7fba5_10_SoftMax_cu_9f978f6320softmax_warp_forwardIfffLi9ELb0ELb1EEEvPT0_PKT_iiiPKbib:
	.zero		573


//--------------------- .nv.constant0._ZN43_GLOBAL__N__9ae7fba5_10_SoftMax_cu_9f978f6320softmax_warp_forwardIfffLi8ELb0ELb1EEEvPT0_PKT_iiiPKbib --------------------------
	.section	.nv.constant0._ZN43_GLOBAL__N__9ae7fba5_10_SoftMax_cu_9f978f6320softmax_warp_forwardIfffLi8ELb0ELb1EEEvPT0_PKT_iiiPKbib,"a",@progbits
	.sectionflags	@""
	.align	4
.nv.constant0._ZN43_GLOBAL__N__9ae7fba5_10_SoftMax_cu_9f978f6320softmax_warp_forwardIfffLi8ELb0ELb1EEEvPT0_PKT_iiiPKbib:
	.zero		573


//--------------------- .nv.constant0._ZN43_GLOBAL__N__9ae7fba5_10_SoftMax_cu_9f978f6320softmax_warp_forwardIfffLi7ELb0ELb1EEEvPT0_PKT_iiiPKbib --------------------------
	.section	.nv.constant0._ZN43_GLOBAL__N__9ae7fba5_10_SoftMax_cu_9f978f6320softmax_warp_forwardIfffLi7ELb0ELb1EEEvPT0_PKT_iiiPKbib,"a",@progbits
	.sectionflags	@""
	.align	4
.nv.constant0._ZN43_GLOBAL__N__9ae7fba5_10_SoftMax_cu_9f978f6320softmax_warp_forwardIfffLi7ELb0ELb1EEEvPT0_PKT_iiiPKbib:
	.zero		573


//--------------------- .nv.constant0._ZN43_GLOBAL__N__9ae7fba5_10_SoftMax_cu_9f978f6320softmax_warp_forwardIfffLi6ELb0ELb1EEEvPT0_PKT_iiiPKbib --------------------------
	.section	.nv.constant0._ZN43_GLOBAL__N__9ae7fba5_10_SoftMax_cu_9f978f6320softmax_warp_forwardIfffLi6ELb0ELb1EEEvPT0_PKT_iiiPKbib,"a",@progbits
	.sectionflags	@""
	.align	4
.nv.constant0._ZN43_GLOBAL__N__9ae7fba5_10_SoftMax_cu_9f978f6320softmax_warp_forwardIfffLi6ELb0ELb1EEEvPT0_PKT_iiiPKbib:
	.zero		573


//--------------------- .nv.constant0._ZN43_GLOBAL__N__9ae7fba5_10_SoftMax_cu_9f978f6320softmax_warp_forwardIfffLi5ELb0ELb1EEEvPT0_PKT_iiiPKbib --------------------------
	.section	.nv.constant0._ZN43_GLOBAL__N__9ae7fba5_10_SoftMax_cu_9f978f6320softmax_warp_forwardIfffLi5ELb0ELb1EEEvPT0_PKT_iiiPKbib,"a",@progbits
	.sectionflags	@""
	.align	4
.nv.constant0._ZN43_GLOBAL__N__9ae7fba5_10_SoftMax_cu_9f978f6320softmax_warp_forwardIfffLi5ELb0ELb1EEEvPT0_PKT_iiiPKbib:
	.zero		573


//--------------------- .nv.constant0._ZN43_GLOBAL__N__9ae7fba5_10_SoftMax_cu_9f978f6320softmax_warp_forwardIfffLi4ELb0ELb1EEEvPT0_PKT_iiiPKbib --------------------------
	.section	.nv.constant0._ZN43_GLOBAL__N__9ae7fba5_10_SoftMax_cu_9f978f6320softmax_warp_forwardIfffLi4ELb0ELb1EEEvPT0_PKT_iiiPKbib,"a",@progbits
	.sectionflags	@""
	.align	4
.nv.constant0._ZN43_GLOBAL__N__9ae7fba5_10_SoftMax_cu_9f978f6320softmax_warp_forwardIfffLi4ELb0ELb1EEEvPT0_PKT_iiiPKbib:
	.zero		573


//--------------------- .nv.constant0._ZN43_GLOBAL__N__9ae7fba5_10_SoftMax_cu_9f978f6320softmax_warp_forwardIfffLi3ELb0ELb1EEEvPT0_PKT_iiiPKbib --------------------------
	.section	.nv.constant0._ZN43_GLOBAL__N__9ae7fba5_10_SoftMax_cu_9f978f6320softmax_warp_forwardIfffLi3ELb0ELb1EEEvPT0_PKT_iiiPKbib,"a",@progbits
	.sectionflags	@""
	.align	4
.nv.constant0._ZN43_GLOBAL__N__9ae7fba5_10_SoftMax_cu_9f978f6320softmax_warp_forwardIfffLi3ELb0ELb1EEEvPT0_PKT_iiiPKbib:
	.zero		573


//--------------------- .nv.constant0._ZN43_GLOBAL__N__9ae7fba5_10_SoftMax_cu_9f978f6320softmax_warp_forwardIfffLi2ELb0ELb1EEEvPT0_PKT_iiiPKbib --------------------------
	.section	.nv.constant0._ZN43_GLOBAL__N__9ae7fba5_10_SoftMax_cu_9f978f6320softmax_warp_forwardIfffLi2ELb0ELb1EEEvPT0_PKT_iiiPKbib,"a",@progbits
	.sectionflags	@""
	.align	4
.nv.constant0._ZN43_GLOBAL__N__9ae7fba5_10_SoftMax_cu_9f978f6320softmax_warp_forwardIfffLi2ELb0ELb1EEEvPT0_PKT_iiiPKbib:
	.zero		573


//--------------------- .nv.constant0._ZN43_GLOBAL__N__9ae7fba5_10_SoftMax_cu_9f978f6320softmax_warp_forwardIfffLi1ELb0ELb1EEEvPT0_PKT_iiiPKbib --------------------------
	.section	.nv.constant0._ZN43_GLOBAL__N__9ae7fba5_10_SoftMax_cu_9f978f6320softmax_warp_forwardIfffLi1ELb0ELb1EEEvPT0_PKT_iiiPKbib,"a",@progbits
	.sectionflags	@""
	.align	4
.nv.constant0._ZN43_GLOBAL__N__9ae7fba5_10_SoftMax_cu_9f978f6320softmax_warp_forwardIfffLi1ELb0ELb1EEEvPT0_PKT_iiiPKbib:
	.zero		573


//--------------------- .nv.constant0._ZN43_GLOBAL__N__9ae7fba5_10_SoftMax_cu_9f978f6320softmax_warp_forwardIfffLi0ELb0ELb1EEEvPT0_PKT_iiiPKbib --------------------------
	.section	.nv.constant0._ZN43_GLOBAL__N__9ae7fba5_10_SoftMax_cu_9f978f6320softmax_warp_forwardIfffLi0ELb0ELb1EEEvPT0_PKT_iiiPKbib,"a",@progbits
	.sectionflags	@""
	.align	4
.nv.constant0._ZN43_GLOBAL__N__9ae7fba5_10_SoftMax_cu_9f978f6320softmax_warp_forwardIfffLi0ELb0ELb1EEEvPT0_PKT_iiiPKbib:
	.zero		573


//--------------------- .nv.constant0._ZN43_GLOBAL__N__9ae7fba5_10_SoftMax_cu_9f978f6320softmax_warp_forwardIdddLi11ELb0ELb1EEEvPT0_PKT_iiiPKbib --------------------------
	.section	.nv.constant0._ZN43_GLOBAL__N__9ae7fba5_10_SoftMax_cu_9f978f6320softmax_warp_forwardIdddLi11ELb0ELb1EEEvPT0_PKT_iiiPKbib,"a",@progbits
	.sectionflags	@""
	.align	4
.nv.constant0._ZN43_GLOBAL__N__9ae7fba5_10_SoftMax_cu_9f978f6320softmax_warp_forwardIdddLi11ELb0ELb1EEEvPT0_PKT_iiiPKbib:
	.zero		573


//--------------------- .nv.constant0._ZN43_GLOBAL__N__9ae7fba5_10_SoftMax_cu_9f978f6320softmax_warp_forwardIdddLi10ELb0ELb1EEEvPT0_PKT_iiiPKbib --------------------------
	.section	.nv.constant0._ZN43_GLOBAL__N__9ae7fba5_10_SoftMax_cu_9f978f6320softmax_warp_forwardIdddLi10ELb0ELb1EEEvPT0_PKT_iiiPKbib,"a",@progbits
	.sectionflags	@""
	.align	4
.nv.constant0._ZN43_GLOBAL__N__9ae7fba5_10_SoftMax_cu_9f978f6320softmax_warp_forwardIdddLi10ELb0ELb1EEEvPT0_PKT_iiiPKbib:
	.zero		573


//--------------------- .nv.constant0._ZN43_GLOBAL__N__9ae7fba5_10_SoftMax_cu_9f978f6320softmax_warp_forwardIdddLi9ELb0ELb1EEEvPT0_PKT_iiiPKbib --------------------------
	.section	.nv.constant0._ZN43_GLOBAL__N__9ae7fba5_10_SoftMax_cu_9f978f6320softmax_warp_forwardIdddLi9ELb0ELb1EEEvPT0_PKT_iiiPKbib,"a",@progbits
	.sectionflags	@""
	.align	4
.nv.constant0._ZN43_GLOBAL__N__9ae7fba5_10_SoftMax_cu_9f978f6320softmax_warp_forwardIdddLi9ELb0ELb1EEEvPT0_PKT_iiiPKbib:
	.zero		573


//--------------------- .nv.constant0._ZN43_GLOBAL__N__9ae7fba5_10_SoftMax_cu_9f978f6320softmax_warp_forwardIdddLi8ELb0ELb1EEEvPT0_PKT_iiiPKbib --------------------------
	.section	.nv.constant0._ZN43_GLOBAL__N__9ae7fba5_10_SoftMax_cu_9f978f6320softmax_warp_forwardIdddLi8ELb0ELb1EEEvPT0_PKT_iiiPKbib,"a",@progbits
	.sectionflags	@""
	.align	4
.nv.constant0._ZN43_GLOBAL__N__9ae7fba5_10_SoftMax_cu_9f978f6320softmax_warp_forwardIdddLi8ELb0ELb1EEEvPT0_PKT_iiiPKbib:
	.zero		573


//--------------------- .nv.constant0._ZN43_GLOBAL__N__9ae7fba5_10_SoftMax_cu_9f978f6320softmax_warp_forwardIdddLi7ELb0ELb1EEEvPT0_PKT_iiiPKbib --------------------------
	.section	.nv.constant0._ZN43_GLOBAL__N__9ae7fba5_10_SoftMax_cu_9f978f6320softmax_warp_forwardIdddLi7ELb0ELb1EEEvPT0_PKT_iiiPKbib,"a",@progbits
	.sectionflags	@""
	.align	4
.nv.constant0._ZN43_GLOBAL__N__9ae7fba5_10_SoftMax_cu_9f978f6320softmax_warp_forwardIdddLi7ELb0ELb1EEEvPT0_PKT_iiiPKbib:
	.zero		573


//--------------------- .nv.constant0._ZN43_GLOBAL__N__9ae7fba5_10_SoftMax_cu_9f978f6320softmax_warp_forwardIdddLi6ELb0ELb1EEEvPT0_PKT_iiiPKbib --------------------------
	.section	.nv.constant0._ZN43_GLOBAL__N__9ae7fba5_10_SoftMax_cu_9f978f6320softmax_warp_forwardIdddLi6ELb0ELb1EEEvPT0_PKT_iiiPKbib,"a",@progbits
	.sectionflags	@""
	.align	4
.nv.constant0._ZN43_GLOBAL__N__9ae7fba5_10_SoftMax_cu_9f978f6320softmax_warp_forwardIdddLi6ELb0ELb1EEEvPT0_PKT_iiiPKbib:
	.zero		573


//--------------------- .nv.constant0._ZN43_GLOBAL__N__9ae7fba5_10_SoftMax_cu_9f978f6320softmax_warp_forwardIdddLi5ELb0ELb1EEEvPT0_PKT_iiiPKbib --------------------------
	.section	.nv.constant0._ZN43_GLOBAL__N__9ae7fba5_10_SoftMax_cu_9f978f6320softmax_warp_forwardIdddLi5ELb0ELb1EEEvPT0_PKT_iiiPKbib,"a",@progbits
	.sectionflags	@""
	.align	4
.nv.constant0._ZN43_GLOBAL__N__9ae7fba5_10_SoftMax_cu_9f978f6320softmax_warp_forwardIdddLi5ELb0ELb1EEEvPT0_PKT_iiiPKbib:
	.zero		573


//--------------------- .nv.constant0._ZN43_GLOBAL__N__9ae7fba5_10_SoftMax_cu_9f978f6320softmax_warp_forwardIdddLi4ELb0ELb1EEEvPT0_PKT_iiiPKbib --------------------------
	.section	.nv.constant0._ZN43_GLOBAL__N__9ae7fba5_10_SoftMax_cu_9f978f6320softmax_warp_forwardIdddLi4ELb0ELb1EEEvPT0_PKT_iiiPKbib,"a",@progbits
	.sectionflags	@""
	.align	4
.nv.constant0._ZN43_GLOBAL__N__9ae7fba5_10_SoftMax_cu_9f978f6320softmax_warp_forwardIdddLi4ELb0ELb1EEEvPT0_PKT_iiiPKbib:
	.zero		573


//--------------------- .nv.constant0._ZN43_GLOBAL__N__9ae7fba5_10_SoftMax_cu_9f978f6320softmax_warp_forwardIdddLi3ELb0ELb1EEEvPT0_PKT_iiiPKbib --------------------------
	.section	.nv.constant0._ZN43_GLOBAL__N__9ae7fba5_10_SoftMax_cu_9f978f6320softmax_warp_forwardIdddLi3ELb0ELb1EEEvPT0_PKT_iiiPKbib,"a",@progbits
	.sectionflags	@""
	.align	4
.nv.constant0._ZN43_GLOBAL__N__9ae7fba5_10_SoftMax_cu_9f978f6320softmax_warp_forwardIdddLi3ELb0ELb1EEEvPT0_PKT_iiiPKbib:
	.zero		573


//--------------------- .nv.constant0._ZN43_GLOBAL__N__9ae7fba5_10_SoftMax_cu_9f978f6320softmax_warp_forwardIdddLi2ELb0ELb1EEEvPT0_PKT_iiiPKbib --------------------------
	.section	.nv.constant0._ZN43_GLOBAL__N__9ae7fba5_10_SoftMax_cu_9f978f6320softmax_warp_forwardIdddLi2ELb0ELb1EEEvPT0_PKT_iiiPKbib,"a",@progbits
	.sectionflags	@""
	.align	4
.nv.constant0._ZN43_GLOBAL__N__9ae7fba5_10_SoftMax_cu_9f978f6320softmax_warp_forwardIdddLi2ELb0ELb1EEEvPT0_PKT_iiiPKbib:
	.zero		573


//--------------------- .nv.constant0._ZN43_GLOBAL__N__9ae7fba5_10_SoftMax_cu_9f978f6320softmax_warp_forwardIdddLi1ELb0ELb1EEEvPT0_PKT_iiiPKbib --------------------------
	.section	.nv.constant0._ZN43_GLOBAL__N__9ae7fba5_10_SoftMax_cu_9f978f6320softmax_warp_forwardIdddLi1ELb0ELb1EEEvPT0_PKT_iiiPKbib,"a",@progbits
	.sectionflags	@""
	.align	4
.nv.constant0._ZN43_GLOBAL__N__9ae7fba5_10_SoftMax_cu_9f978f6320softmax_warp_forwardIdddLi1ELb0ELb1EEEvPT0_PKT_iiiPKbib:
	.zero		573


//--------------------- .nv.constant0._ZN43_GLOBAL__N__9ae7fba5_10_SoftMax_cu_9f978f6320softmax_warp_forwardIdddLi0ELb0ELb1EEEvPT0_PKT_iiiPKbib --------------------------
	.section	.nv.constant0._ZN43_GLOBAL__N__9ae7fba5_10_SoftMax_cu_9f978f6320softmax_warp_forwardIdddLi0ELb0ELb1EEEvPT0_PKT_iiiPKbib,"a",@progbits
	.sectionflags	@""
	.align	4
.nv.constant0._ZN43_GLOBAL__N__9ae7fba5_10_SoftMax_cu_9f978f6320softmax_warp_forwardIdddLi0ELb0ELb1EEEvPT0_PKT_iiiPKbib:
	.zero		573


//--------------------- .nv.constant0._ZN43_GLOBAL__N__9ae7fba5_10_SoftMax_cu_9f978f6321softmax_warp_backwardIfN3c108BFloat16EfLi10ELb0ELb0EEEvPT0_PKT_S7_iiiPKb --------------------------
	.section	.nv.constant0._ZN43_GLOBAL__N__9ae7fba5_10_SoftMax_cu_9f978f6321softmax_warp_backwardIfN3c108BFloat16EfLi10ELb0ELb0EEEvPT0_PKT_S7_iiiPKb,"a",@progbits
	.sectionflags	@""
	.align	4
.nv.constant0._ZN43_GLOBAL__N__9ae7fba5_10_SoftMax_cu_9f978f6321softmax_warp_backwardIfN3c108BFloat16EfLi10ELb0ELb0EEEvPT0_PKT_S7_iiiPKb:
	.zero		576


//--------------------- .nv.constant0._ZN43_GLOBAL__N__9ae7fba5_10_SoftMax_cu_9f978f6321softmax_warp_backwardIfN3c108BFloat16EfLi9ELb0ELb0EEEvPT0_PKT_S7_iiiPKb --------------------------
	.section	.nv.constant0._ZN43_GLOBAL__N__9ae7fba5_10_SoftMax_cu_9f978f6321softmax_warp_backwardIfN3c108BFloat16EfLi9ELb0ELb0EEEvPT0_PKT_S7_iiiPKb,"a",@progbits
	.sectionflags	@""
	.align	4
.nv.constant0._ZN43_GLOBAL__N__9ae7fba5_10_SoftMax_cu_9f978f6321softmax_warp_backwardIfN3c108BFloat16EfLi9ELb0ELb0EEEvPT0_PKT_S7_iiiPKb:
	.zero		576


//--------------------- .nv.constant0._ZN43_GLOBAL__N__9ae7fba5_10_SoftMax_cu_9f978f6321softmax_warp_backwardIfN3c108BFloat16EfLi8ELb0ELb0EEEvPT0_PKT_S7_iiiPKb --------------------------
	.section	.nv.constant0._ZN43_GLOBAL__N__9ae7fba5_10_SoftMax_cu_9f978f6321softmax_warp_backwardIfN3c108BFloat16EfLi8ELb0ELb0EEEvPT0_PKT_S7_iiiPKb,"a",@progbits
	.sectionflags	@""
	.align	4
.nv.constant0._ZN43_GLOBAL__N__9ae7fba5_10_SoftMax_cu_9f978f6321softmax_warp_backwardIfN3c108BFloat16EfLi8ELb0ELb0EEEvPT0_PKT_S7_iiiPKb:
	.zero		576


//--------------------- .nv.constant0._ZN43_GLOBAL__N__9ae7fba5_10_SoftMax_cu_9f978f6321softmax_warp_backwardIfN3c108BFloat16EfLi7ELb0ELb0EEEvPT0_PKT_S7_iiiPKb --------------------------
	.section	.nv.constant0._ZN43_GLOBAL__N__9ae7fba5_10_SoftMax_cu_9f978f6321softmax_warp_backwardIfN3c108BFloat16EfLi7ELb0ELb0EEEvPT0_PKT_S7_iiiPKb,"a",@progbits
	.sectionflags	@""
	.align	4
.nv.constant0._ZN43_GLOBAL__N__9ae7fba5_10_SoftMax_cu_9f978f6321softmax_warp_backwardIfN3c108BFloat16EfLi7ELb0ELb0EEEvPT0_PKT_S7_iiiPKb:
	.zero		576


//--------------------- .nv.constant0._ZN43_GLOBAL__N__9ae7fba5_10_SoftMax_cu_9f978f6321softmax_warp_backwardIfN3c108BFloat16EfLi6ELb0ELb0EEEvPT0_PKT_S7_iiiPKb --------------------------
	.section	.nv.constant0._ZN43_GLOBAL__N__9ae7fba5_10_SoftMax_cu_9f978f6321softmax_warp_backwardIfN3c108BFloat16EfLi6ELb0ELb0EEEvPT0_PKT_S7_iiiPKb,"a",@progbits
	.sectionflags	@""
	.align	4
.nv.constant0._ZN43_GLOBAL__N__9ae7fba5_10_SoftMax_cu_9f978f6321softmax_warp_backwardIfN3c108BFloat16EfLi6ELb0ELb0EEEvPT0_PKT_S7_iiiPKb:
	.zero		576


//--------------------- .nv.constant0._ZN43_GLOBAL__N__9ae7fba5_10_SoftMax_cu_9f978f6321softmax_warp_backwardIfN3c108BFloat16EfLi5ELb0ELb0EEEvPT0_PKT_S7_iiiPKb --------------------------
	.section	.nv.constant0._ZN43_GLOBAL__N__9ae7fba5_10_SoftMax_cu_9f978f6321softmax_warp_backwardIfN3c108BFloat16EfLi5ELb0ELb0EEEvPT0_PKT_S7_iiiPKb,"a",@progbits
	.sectionflags	@""
	.align	4
.nv.constant0._ZN43_GLOBAL__N__9ae7fba5_10_SoftMax_cu_9f978f6321softmax_warp_backwardIfN3c108BFloat16EfLi5ELb0ELb0EEEvPT0_PKT_S7_iiiPKb:
	.zero		576


//--------------------- .nv.constant0._ZN43_GLOBAL__N__9ae7fba5_10_SoftMax_cu_9f978f6321softmax_warp_backwardIfN3c108BFloat16EfLi4ELb0ELb0EEEvPT0_PKT_S7_iiiPKb --------------------------
	.section	.nv.constant0._ZN43_GLOBAL__N__9ae7fba5_10_SoftMax_cu_9f978f6321softmax_warp_backwardIfN3c108BFloat16EfLi4ELb0ELb0EEEvPT0_PKT_S7_iiiPKb,"a",@progbits
	.sectionflags	@""
	.align	4
.nv.constant0._ZN43_GLOBAL__N__9ae7fba5_10_SoftMax_cu_9f978f6321softmax_warp_backwardIfN3c108BFloat16EfLi4ELb0ELb0EEEvPT0_PKT_S7_iiiPKb:
	.zero		576


//--------------------- .nv.constant0._ZN43_GLOBAL__N__9ae7fba5_10_SoftMax_cu_9f978f6321softmax_warp_backwardIfN3c108BFloat16EfLi3ELb0ELb0EEEvPT0_PKT_S7_iiiPKb --------------------------
	.section	.nv.constant0._ZN43_GLOBAL__N__9ae7fba5_10_SoftMax_cu_9f978f6321softmax_warp_backwardIfN3c108BFloat16EfLi3ELb0ELb0EEEvPT0_PKT_S7_iiiPKb,"a",@progbits
	.sectionflags	@""
	.align	4
.nv.constant0._ZN43_GLOBAL__N__9ae7fba5_10_SoftMax_cu_9f978f6321softmax_warp_backwardIfN3c108BFloat16EfLi3ELb0ELb0EEEvPT0_PKT_S7_iiiPKb:
	.zero		576


//--------------------- .nv.constant0._ZN43_GLOBAL__N__9ae7fba5_10_SoftMax_cu_9f978f6321softmax_warp_backwardIfN3c108BFloat16EfLi2ELb0ELb0EEEvPT0_PKT_S7_iiiPKb --------------------------
	.section	.nv.constant0._ZN43_GLOBAL__N__9ae7fba5_10_SoftMax_cu_9f978f6321softmax_warp_backwardIfN3c108BFloat16EfLi2ELb0ELb0EEEvPT0_PKT_S7_iiiPKb,"a",@progbits
	.sectionflags	@""
	.align	4
.nv.constant0._ZN43_GLOBAL__N__9ae7fba5_10_SoftMax_cu_9f978f6321softmax_warp_backwardIfN3c108BFloat16EfLi2ELb0ELb0EEEvPT0_PKT_S7_iiiPKb:
	.zero		576


//--------------------- .nv.constant0._ZN43_GLOBAL__N__9ae7fba5_10_SoftMax_cu_9f978f6321softmax_warp_backwardIfN3c108BFloat16EfLi1ELb0ELb0EEEvPT0_PKT_S7_iiiPKb --------------------------
	.section	.nv.constant0._ZN43_GLOBAL__N__9ae7fba5_10_SoftMax_cu_9f978f6321softmax_warp_backwardIfN3c108BFloat16EfLi1ELb0ELb0EEEvPT0_PKT_S7_iiiPKb,"a",@progbits
	.sectionflags	@""
	.align	4
.nv.constant0._ZN43_GLOBAL__N__9ae7fba5_10_SoftMax_cu_9f978f6321softmax_warp_backwardIfN3c108BFloat16EfLi1ELb0ELb0EEEvPT0_PKT_S7_iiiPKb:
	.zero		576


//--------------------- .nv.constant0._ZN43_GLOBAL__N__9ae7fba5_10_SoftMax_cu_9f978f6321softmax_warp_backwardIfN3c108BFloat16EfLi0ELb0ELb0EEEvPT0_PKT_S7_iiiPKb --------------------------
	.section	.nv.constant0._ZN43_GLOBAL__N__9ae7fba5_10_SoftMax_cu_9f978f6321softmax_warp_backwardIfN3c108BFloat16EfLi0ELb0ELb0EEEvPT0_PKT_S7_iiiPKb,"a",@progbits
	.sectionflags	@""
	.align	4
.nv.constant0._ZN43_GLOBAL__N__9ae7fba5_10_SoftMax_cu_9f978f6321softmax_warp_backwardIfN3c108BFloat16EfLi0ELb0ELb0EEEvPT0_PKT_S7_iiiPKb:
	.zero		576


//--------------------- .nv.constant0._ZN43_GLOBAL__N__9ae7fba5_10_SoftMax_cu_9f978f6321softmax_warp_backwardIN3c108BFloat16ES2_fLi10ELb0ELb0EEEvPT0_PKT_S7_iiiPKb --------------------------
	.section	.nv.constant0._ZN43_GLOBAL__N__9ae7fba5_10_SoftMax_cu_9f978f6321softmax_warp_backwardIN3c108BFloat16ES2_fLi10ELb0ELb0EEEvPT0_PKT_S7_iiiPKb,"a",@progbits
	.sectionflags	@""
	.align	4
.nv.constant0._ZN43_GLOBAL__N__9ae7fba5_10_SoftMax_cu_9f978f6321softmax_warp_backwardIN3c108BFloat16ES2_fLi10ELb0ELb0EEEvPT0_PKT_S7_iiiPKb:
	.zero		576


//--------------------- .nv.constant0._ZN43_GLOBAL__N__9ae7fba5_10_SoftMax_cu_9f978f6321softmax_warp_backwardIN3c108BFloat16ES2_fLi9ELb0ELb0EEEvPT0_PKT_S7_iiiPKb --------------------------
	.section	.nv.constant0._ZN43_GLOBAL__N__9ae7fba5_10_SoftMax_cu_9f978f6321softmax_warp_backwardIN3c108BFloat16ES2_fLi9ELb0ELb0EEEvPT0_PKT_S7_iiiPKb,"a",@progbits
	.sectionflags	@""
	.align	4
.nv.constant0._ZN43_GLOBAL__N__9ae7fba5_10_SoftMax_cu_9f978f6321softmax_warp_backwardIN3c108BFloat16ES2_fLi9ELb0ELb0EEEvPT0_PKT_S7_iiiPKb:
	.zero		576


//--------------------- .nv.constant0._ZN43_GLOBAL__N__9ae7fba5_10_SoftMax_cu_9f978f6321softmax_warp_backwardIN3c108BFloat16ES2_fLi8ELb0ELb0EEEvPT0_PKT_S7_iiiPKb --------------------------
	.section	.nv.constant0._ZN43_GLOBAL__N__9ae7fba5_10_SoftMax_cu_9f978f6321softmax_warp_backwardIN3c108BFloat16ES2_fLi8ELb0ELb0EEEvPT0_PKT_S7_iiiPKb,"a",@progbits
	.sectionflags	@""
	.align	4
.nv.constant0._ZN43_GLOBAL__N__9ae7fba5_10_SoftMax_cu_9f978f6321softmax_warp_backwardIN3c108BFloat16ES2_fLi8ELb0ELb0EEEvPT0_PKT_S7_iiiPKb:
	.zero		576


//--------------------- .nv.constant0._ZN43_GLOBAL__N__9ae7fba5_10_SoftMax_cu_9f978f6321softmax_warp_backwardIN3c108BFloat16ES2_fLi7ELb0ELb0EEEvPT0_PKT_S7_iiiPKb --------------------------
	.section	.nv.constant0._ZN43_GLOBAL__N__9ae7fba5_10_SoftMax_cu_9f978f6321softmax_warp_backwardIN3c108BFloat16ES2_fLi7ELb0ELb0EEEvPT0_PKT_S7_iiiPKb,"a",@progbits
	.sectionflags	@""
	.align	4
.nv.constant0._ZN43_GLOBAL__N__9ae7fba5_10_SoftMax_cu_9f978f6321softmax_warp_backwardIN3c108BFloat16ES2_fLi7ELb0ELb0EEEvPT0_PKT_S7_iiiPKb:
	.zero		576


//--------------------- .nv.constant0._ZN43_GLOBAL__N__9ae7fba5_10_SoftMax_cu_9f978f6321softmax_warp_backwardIN3c108BFloat16ES2_fLi6ELb0ELb0EEEvPT0_PKT_S7_iiiPKb --------------------------
	.section	.nv.constant0._ZN43_GLOBAL__N__9ae7fba5_10_SoftMax_cu_9f978f6321softmax_warp_backwardIN3c108BFloat16ES2_fLi6ELb0ELb0EEEvPT0_PKT_S7_iiiPKb,"a",@progbits
	.sectionflags	@""
	.align	4
.nv.constant0._ZN43_GLOBAL__N__9ae7fba5_10_SoftMax_cu_9f978f6321softmax_warp_backwardIN3c108BFloat16ES2_fLi6ELb0ELb0EEEvPT0_PKT_S7_iiiPKb:
	.zero		576


//--------------------- .nv.constant0._ZN43_GLOBAL__N__9ae7fba5_10_SoftMax_cu_9f978f6321softmax_warp_backwardIN3c108BFloat16ES2_fLi5ELb0ELb0EEEvPT0_PKT_S7_iiiPKb --------------------------
	.section	.nv.constant0._ZN43_GLOBAL__N__9ae7fba5_10_SoftMax_cu_9f978f6321softmax_warp_backwardIN3c108BFloat16ES2_fLi5ELb0ELb0EEEvPT0_PKT_S7_iiiPKb,"a",@progbits
	.sectionflags	@""
	.align	4
.nv.constant0._ZN43_GLOBAL__N__9ae7fba5_10_SoftMax_cu_9f978f6321softmax_warp_backwardIN3c108BFloat16ES2_fLi5ELb0ELb0EEEvPT0_PKT_S7_iiiPKb:
	.zero		576


//--------------------- .nv.constant0._ZN43_GLOBAL__N__9ae7fba5_10_SoftMax_cu_9f978f6321softmax_warp_backwardIN3c108BFloat16ES2_fLi4ELb0ELb0EEEvPT0_PKT_S7_iiiPKb --------------------------
	.section	.nv.constant0._ZN43_GLOBAL__N__9ae7fba5_10_SoftMax_cu_9f978f6321softmax_warp_backwardIN3c108BFloat16ES2_fLi4ELb0ELb0EEEvPT0_PKT_S7_iiiPKb,"a",@progbits
	.sectionflags	@""
	.align	4
.nv.constant0._ZN43_GLOBAL__N__9ae7fba5_10_SoftMax_cu_9f978f6321softmax_warp_backwardIN3c108BFloat16ES2_fLi4ELb0ELb0EEEvPT0_PKT_S7_iiiPKb:
	.zero		576


//--------------------- .nv.constant0._ZN43_GLOBAL__N__9ae7fba5_10_SoftMax_cu_9f978f6321softmax_warp_backwardIN3c108BFloat16ES2_fLi3ELb0ELb0EEEvPT0_PKT_S7_iiiPKb --------------------------
	.section	.nv.constant0._ZN43_GLOBAL__N__9ae7fba5_10_SoftMax_cu_9f978f6321softmax_warp_backwardIN3c108BFloat16ES2_fLi3ELb0ELb0EEEvPT0_PKT_S7_iiiPKb,"a",@progbits
	.sectionflags	@""
	.align	4
.nv.constant0._ZN43_GLOBAL__N__9ae7fba5_10_SoftMax_cu_9f978f6321softmax_warp_backwardIN3c108BFloat16ES2_fLi3ELb0ELb0EEEvPT0_PKT_S7_iiiPKb:
	.zero		576


//--------------------- .nv.constant0._ZN43_GLOBAL__N__9ae7fba5_10_SoftMax_cu_9f978f6321softmax_warp_backwardIN3c108BFloat16ES2_fLi2ELb0ELb0EEEvPT0_PKT_S7_iiiPKb --------------------------
	.section	.nv.constant0._ZN43_GLOBAL__N__9ae7fba5_10_SoftMax_cu_9f978f6321softmax_warp_backwardIN3c108BFloat16ES2_fLi2ELb0ELb0EEEvPT0_PKT_S7_iiiPKb,"a",@progbits
	.sectionflags	@""
	.align	4
.nv.constant0._ZN43_GLOBAL__N__9ae7fba5_10_SoftMax_cu_9f978f6321softmax_warp_backwardIN3c108BFloat16ES2_fLi2ELb0ELb0EEEvPT0_PKT_S7_iiiPKb:
	.zero		576


//--------------------- .nv.constant0._ZN43_GLOBAL__N__9ae7fba5_10_SoftMax_cu_9f978f6321softmax_warp_backwardIN3c108BFloat16ES2_fLi1ELb0ELb0EEEvPT0_PKT_S7_iiiPKb --------------------------
	.section	.nv.constant0._ZN43_GLOBAL__N__9ae7fba5_10_SoftMax_cu_9f978f6321softmax_warp_backwardIN3c108BFloat16ES2_fLi1ELb0ELb0EEEvPT0_PKT_S7_iiiPKb,"a",@progbits
	.sectionflags	@""
	.align	4
.nv.constant0._ZN43_GLOBAL__N__9ae7fba5_10_SoftMax_cu_9f978f6321softmax_warp_backwardIN3c108BFloat16ES2_fLi1ELb0ELb0EEEvPT0_PKT_S7_iiiPKb:
	.zero		576


//--------------------- .nv.constant0._ZN43_GLOBAL__N__9ae7fba5_10_SoftMax_cu_9f978f6321softmax_warp_backwardIN3c108BFloat16ES2_fLi0ELb0ELb0EEEvPT0_PKT_S7_iiiPKb --------------------------
	.section	.nv.constant0._ZN43_GLOBAL__N__9ae7fba5_10_SoftMax_cu_9f978f6321softmax_warp_backwardIN3c108BFloat16ES2_fLi0ELb0ELb0EEEvPT0_PKT_S7_iiiPKb,"a",@progbits
	.sectionflags	@""
	.align	4
.nv.constant0._ZN43_GLOBAL__N__9ae7fba5_10_SoftMax_cu_9f978f6321softmax_warp_backwardIN3c108BFloat16ES2_fLi0ELb0ELb0EEEvPT0_PKT_S7_iiiPKb:
	.zero		576


//--------------------- .nv.constant0._ZN43_GLOBAL__N__9ae7fba5_10_SoftMax_cu_9f978f6321softmax_warp_backwardIfN3c104HalfEfLi10ELb0ELb0EEEvPT0_PKT_S7_iiiPKb --------------------------
	.section	.nv.constant0._ZN43_GLOBAL__N__9ae7fba5_10_SoftMax_cu_9f978f6321softmax_warp_backwardIfN3c104HalfEfLi10ELb0ELb0EEEvPT0_PKT_S7_iiiPKb,"a",@progbits
	.sectionflags	@""
	.align	4
.nv.constant0._ZN43_GLOBAL__N__9ae7fba5_10_SoftMax_cu_9f978f6321softmax_warp_backwardIfN3c104HalfEfLi10ELb0ELb0EEEvPT0_PKT_S7_iiiPKb:
	.zero		576


//--------------------- .nv.constant0._ZN43_GLOBAL__N__9ae7fba5_10_SoftMax_cu_9f978f6321softmax_warp_backwardIfN3c104HalfEfLi9ELb0ELb0EEEvPT0_PKT_S7_iiiPKb --------------------------
	.section	.nv.constant0._ZN43_GLOBAL__N__9ae7fba5_10_SoftMax_cu_9f978f6321softmax_warp_backwardIfN3c104HalfEfLi9ELb0ELb0EEEvPT0_PKT_S7_iiiPKb,"a",@progbits
	.sectionflags	@""
	.align	4
.nv.constant0._ZN43_GLOBAL__N__9ae7fba5_10_SoftMax_cu_9f978f6321softmax_warp_backwardIfN3c104HalfEfLi9ELb0ELb0EEEvPT0_PKT_S7_iiiPKb:
	.zero		576


//--------------------- .nv.constant0._ZN43_GLOBAL__N__9ae7fba5_10_SoftMax_cu_9f978f6321softmax_warp_backwardIfN3c104HalfEfLi8ELb0ELb0EEEvPT0_PKT_S7_iiiPKb --------------------------
	.section	.nv.constant0._ZN43_GLOBAL__N__9ae7fba5_10_SoftMax_cu_9f978f6321softmax_warp_backwardIfN3c104HalfEfLi8ELb0ELb0EEEvPT0_PKT_S7_iiiPKb,"a",@progbits
	.sectionflags	@""
	.align	4
.nv.constant0._ZN43_GLOBAL__N__9ae7fba5_10_SoftMax_cu_9f978f6321softmax_warp_backwardIfN3c104HalfEfLi8ELb0ELb0EEEvPT0_PKT_S7_iiiPKb:
	.zero		576


//--------------------- .nv.constant0._ZN43_GLOBAL__N__9ae7fba5_10_SoftMax_cu_9f978f6321softmax_warp_backwardIfN3c104HalfEfLi7ELb0ELb0EEEvPT0_PKT_S7_iiiPKb --------------------------
	.section	.nv.constant0._ZN43_GLOBAL__N__9ae7fba5_10_SoftMax_cu_9f978f6321softmax_warp_backwardIfN3c104HalfEfLi7ELb0ELb0EEEvPT0_PKT_S7_iiiPKb,"a",@progbits
	.sectionflags	@""
	.align	4
.nv.constant0._ZN43_GLOBAL__N__9ae7fba5_10_SoftMax_cu_9f978f6321softmax_warp_backwardIfN3c104HalfEfLi7ELb0ELb0EEEvPT0_PKT_S7_iiiPKb:
	.zero		576


//--------------------- .nv.constant0._ZN43_GLOBAL__N__9ae7fba5_10_SoftMax_cu_9f978f6321softmax_warp_backwardIfN3c104HalfEfLi6ELb0ELb0EEEvPT0_PKT_S7_iiiPKb --------------------------
	.section	.nv.constant0._ZN43_GLOBAL__N__9ae7fba5_10_SoftMax_cu_9f978f6321softmax_warp_backwardIfN3c104HalfEfLi6ELb0ELb0EEEvPT0_PKT_S7_iiiPKb,"a",@progbits
	.sectionflags	@""
	.align	4
.nv.constant0._ZN43_GLOBAL__N__9ae7fba5_10_SoftMax_cu_9f978f6321softmax_warp_backwardIfN3c104HalfEfLi6ELb0ELb0EEEvPT0_PKT_S7_iiiPKb:
	.zero		576


//--------------------- .nv.constant0._ZN43_GLOBAL__N__9ae7fba5_10_SoftMax_cu_9f978f6321softmax_warp_backwardIfN3c104HalfEfLi5ELb0ELb0EEEvPT0_PKT_S7_iiiPKb --------------------------
	.section	.nv.constant0._ZN43_GLOBAL__N__9ae7fba5_10_SoftMax_cu_9f978f6321softmax_warp_backwardIfN3c104HalfEfLi5ELb0ELb0EEEvPT0_PKT_S7_iiiPKb,"a",@progbits
	.sectionflags	@""
	.align	4
.nv.constant0._ZN43_GLOBAL__N__9ae7fba5_10_SoftMax_cu_9f978f6321softmax_warp_backwardIfN3c104HalfEfLi5ELb0ELb0EEEvPT0_PKT_S7_iiiPKb:
	.zero		576


//--------------------- .nv.constant0._ZN43_GLOBAL__N__9ae7fba5_10_SoftMax_cu_9f978f6321softmax_warp_backwardIfN3c104HalfEfLi4ELb0ELb0EEEvPT0_PKT_S7_iiiPKb --------------------------
	.section	.nv.constant0._ZN43_GLOBAL__N__9ae7fba5_10_SoftMax_cu_9f978f6321softmax_warp_backwardIfN3c104HalfEfLi4ELb0ELb0EEEvPT0_PKT_S7_iiiPKb,"a",@progbits
	.sectionflags	@""
	.align	4
.nv.constant0._ZN43_GLOBAL__N__9ae7fba5_10_SoftMax_cu_9f978f6321softmax_warp_backwardIfN3c104HalfEfLi4ELb0ELb0EEEvPT0_PKT_S7_iiiPKb:
	.zero		576


//--------------------- .nv.constant0._ZN43_GLOBAL__N__9ae7fba5_10_SoftMax_cu_9f978f6321softmax_warp_backwardIfN3c104HalfEfLi3ELb0ELb0EEEvPT0_PKT_S7_iiiPKb --------------------------
	.section	.nv.constant0._ZN43_GLOBAL__N__9ae7fba5_10_SoftMax_cu_9f978f6321softmax_warp_backwardIfN3c104HalfEfLi3ELb0ELb0EEEvPT0_PKT_S7_iiiPKb,"a",@progbits
	.sectionflags	@""
	.align	4
.nv.constant0._ZN43_GLOBAL__N__9ae7fba5_10_SoftMax_cu_9f978f6321softmax_warp_backwardIfN3c104HalfEfLi3ELb0ELb0EEEvPT0_PKT_S7_iiiPKb:
	.zero		576


//--------------------- .nv.constant0._ZN43_GLOBAL__N__9ae7fba5_10_SoftMax_cu_9f978f6321softmax_warp_backwardIfN3c104HalfEfLi2ELb0ELb0EEEvPT0_PKT_S7_iiiPKb --------------------------
	.section	.nv.constant0._ZN43_GLOBAL__N__9ae7fba5_10_SoftMax_cu_9f978f6321softmax_warp_backwardIfN3c104HalfEfLi2ELb0ELb0EEEvPT0_PKT_S7_iiiPKb,"a",@progbits
	.sectionflags	@""
	.align	4
.nv.constant0._ZN43_GLOBAL__N__9ae7fba5_10_SoftMax_cu_9f978f6321softmax_warp_backwardIfN3c104HalfEfLi2ELb0ELb0EEEvPT0_PKT_S7_iiiPKb:
	.zero		576


//--------------------- .nv.constant0._ZN43_GLOBAL__N__9ae7fba5_10_SoftMax_cu_9f978f6321softmax_warp_backwardIfN3c104HalfEfLi1ELb0ELb0EEEvPT0_PKT_S7_iiiPKb --------------------------
	.section	.nv.constant0._ZN43_GLOBAL__N__9ae7fba5_10_SoftMax_cu_9f978f6321softmax_warp_backwardIfN3c104HalfEfLi1ELb0ELb0EEEvPT0_PKT_S7_iiiPKb,"a",@progbits
	.sectionflags	@""
	.align	4
.nv.constant0._ZN43_GLOBAL__N__9ae7fba5_10_SoftMax_cu_9f978f6321softmax_warp_backwardIfN3c104HalfEfLi1ELb0ELb0EEEvPT0_PKT_S7_iiiPKb:
	.zero		576


//--------------------- .nv.constant0._ZN43_GLOBAL__N__9ae7fba5_10_SoftMax_cu_9f978f6321softmax_warp_backwardIfN3c104HalfEfLi0ELb0ELb0EEEvPT0_PKT_S7_iiiPKb --------------------------
	.section	.nv.constant0._ZN43_GLOBAL__N__9ae7fba5_10_SoftMax_cu_9f978f6321softmax_warp_backwardIfN3c104HalfEfLi0ELb0ELb0EEEvPT0_PKT_S7_iiiPKb,"a",@progbits
	.sectionflags	@""
	.align	4
.nv.constant0._ZN43_GLOBAL__N__9ae7fba5_10_SoftMax_cu_9f978f6321softmax_warp_backwardIfN3c104HalfEfLi0ELb0ELb0EEEvPT0_PKT_S7_iiiPKb:
	.zero		576


//--------------------- .nv.constant0._ZN43_GLOBAL__N__9ae7fba5_10_SoftMax_cu_9f978f6321softmax_warp_backwardIN3c104HalfES2_fLi10ELb0ELb0EEEvPT0_PKT_S7_iiiPKb --------------------------
	.section	.nv.constant0._ZN43_GLOBAL__N__9ae7fba5_10_SoftMax_cu_9f978f6321softmax_warp_backwardIN3c104HalfES2_fLi10ELb0ELb0EEEvPT0_PKT_S7_iiiPKb,"a",@progbits
	.sectionflags	@""
	.align	4
.nv.constant0._ZN43_GLOBAL__N__9ae7fba5_10_SoftMax_cu_9f978f6321softmax_warp_backwardIN3c104HalfES2_fLi10ELb0ELb0EEEvPT0_PKT_S7_iiiPKb:
	.zero		576


//--------------------- .nv.constant0._ZN43_GLOBAL__N__9ae7fba5_10_SoftMax_cu_9f978f6321softmax_warp_backwardIN3c104HalfES2_fLi9ELb0ELb0EEEvPT0_PKT_S7_iiiPKb --------------------------
	.section	.nv.constant0._ZN43_GLOBAL__N__9ae7fba5_10_SoftMax_cu_9f978f6321softmax_warp_backwardIN3c104HalfES2_fLi9ELb0ELb0EEEvPT0_PKT_S7_iiiPKb,"a",@progbits
	.sectionflags	@""
	.align	4
.nv.constant0._ZN43_GLOBAL__N__9ae7fba5_10_SoftMax_cu_9f978f6321softmax_warp_backwardIN3c104HalfES2_fLi9ELb0ELb0EEEvPT0_PKT_S7_iiiPKb:
	.zero		576


//--------------------- .nv.constant0._ZN43_GLOBAL__N__9ae7fba5_10_SoftMax_cu_9f978f6321softmax_warp_backwardIN3c104HalfES2_fLi8ELb0ELb0EEEvPT0_PKT_S7_iiiPKb --------------------------
	.section	.nv.constant0._ZN43_GLOBAL__N__9ae7fba5_10_SoftMax_cu_9f978f6321softmax_warp_backwardIN3c104HalfES2_fLi8ELb0ELb0EEEvPT0_PKT_S7_iiiPKb,"a",@progbits
	.sectionflags	@""
	.align	4
.nv.constant0._ZN43_GLOBAL__N__9ae7fba5_10_SoftMax_cu_9f978f6321softmax_warp_backwardIN3c104HalfES2_fLi8ELb0ELb0EEEvPT0_PKT_S7_iiiPKb:
	.zero		576


//--------------------- .nv.constant0._ZN43_GLOBAL__N__9ae7fba5_10_SoftMax_cu_9f978f6321softmax_warp_backwardIN3c104HalfES2_fLi7ELb0ELb0EEEvPT0_PKT_S7_iiiPKb --------------------------
	.section	.nv.constant0._ZN43_GLOBAL__N__9ae7fba5_10_SoftMax_cu_9f978f6321softmax_warp_backwardIN3c104HalfES2_fLi7ELb0ELb0EEEvPT0_PKT_S7_iiiPKb,"a",@progbits
	.sectionflags	@""
	.align	4
.nv.constant0._ZN43_GLOBAL__N__9ae7fba5_10_SoftMax_cu_9f978f6321softmax_warp_backwardIN3c104HalfES2_fLi7ELb0ELb0EEEvPT0_PKT_S7_iiiPKb:
	.zero		576


//--------------------- .nv.constant0._ZN43_GLOBAL__N__9ae7fba5_10_SoftMax_cu_9f978f6321softmax_warp_backwardIN3c104HalfES2_fLi6ELb0ELb0EEEvPT0_PKT_S7_iiiPKb --------------------------
	.section	.nv.constant0._ZN43_GLOBAL__N__9ae7fba5_10_SoftMax_cu_9f978f6321softmax_warp_backwardIN3c104HalfES2_fLi6ELb0ELb0EEEvPT0_PKT_S7_iiiPKb,"a",@progbits
	.sectionflags	@""
	.align	4
.nv.constant0._ZN43_GLOBAL__N__9ae7fba5_10_SoftMax_cu_9f978f6321softmax_warp_backwardIN3c104HalfES2_fLi6ELb0ELb0EEEvPT0_PKT_S7_iiiPKb:
	.zero		576


//--------------------- .nv.constant0._ZN43_GLOBAL__N__9ae7fba5_10_SoftMax_cu_9f978f6321softmax_warp_backwardIN3c104HalfES2_fLi5ELb0ELb0EEEvPT0_PKT_S7_iiiPKb --------------------------
	.section	.nv.constant0._ZN43_GLOBAL__N__9ae7fba5_10_SoftMax_cu_9f978f6321softmax_warp_backwardIN3c104HalfES2_fLi5ELb0ELb0EEEvPT0_PKT_S7_iiiPKb,"a",@progbits
	.sectionflags	@""
	.align	4
.nv.constant0._ZN43_GLOBAL__N__9ae7fba5_10_SoftMax_cu_9f978f6321softmax_warp_backwardIN3c104HalfES2_fLi5ELb0ELb0EEEvPT0_PKT_S7_iiiPKb:
	.zero		576


//--------------------- .nv.constant0._ZN43_GLOBAL__N__9ae7fba5_10_SoftMax_cu_9f978f6321softmax_warp_backwardIN3c104HalfES2_fLi4ELb0ELb0EEEvPT0_PKT_S7_iiiPKb --------------------------
	.section	.nv.constant0._ZN43_GLOBAL__N__9ae7fba5_10_SoftMax_cu_9f978f6321softmax_warp_backwardIN3c104HalfES2_fLi4ELb0ELb0EEEvPT0_PKT_S7_iiiPKb,"a",@progbits
	.sectionflags	@""
	.align	4
.nv.constant0._ZN43_GLOBAL__N__9ae7fba5_10_SoftMax_cu_9f978f6321softmax_warp_backwardIN3c104HalfES2_fLi4ELb0ELb0EEEvPT0_PKT_S7_iiiPKb:
	.zero		576


//--------------------- .nv.constant0._ZN43_GLOBAL__N__9ae7fba5_10_SoftMax_cu_9f978f6321softmax_warp_backwardIN3c104HalfES2_fLi3ELb0ELb0EEEvPT0_PKT_S7_iiiPKb --------------------------
	.section	.nv.constant0._ZN43_GLOBAL__N__9ae7fba5_10_SoftMax_cu_9f978f6321softmax_warp_backwardIN3c104HalfES2_fLi3ELb0ELb0EEEvPT0_PKT_S7_iiiPKb,"a",@progbits
	.sectionflags	@""
	.align	4
.nv.constant0._ZN43_GLOBAL__N__9ae7fba5_10_SoftMax_cu_9f978f6321softmax_warp_backwardIN3c104HalfES2_fLi3ELb0ELb0EEEvPT0_PKT_S7_iiiPKb:
	.zero		576


//--------------------- .nv.constant0._ZN43_GLOBAL__N__9ae7fba5_10_SoftMax_cu_9f978f6321softmax_warp_backwardIN3c104HalfES2_fLi2ELb0ELb0EEEvPT0_PKT_S7_iiiPKb --------------------------
	.section	.nv.constant0._ZN43_GLOBAL__N__9ae7fba5_10_SoftMax_cu_9f978f6321softmax_warp_backwardIN3c104HalfES2_fLi2ELb0ELb0EEEvPT0_PKT_S7_iiiPKb,"a",@progbits
	.sectionflags	@""
	.align	4
.nv.constant0._ZN43_GLOBAL__N__9ae7fba5_10_SoftMax_cu_9f978f6321softmax_warp_backwardIN3c104HalfES2_fLi2ELb0ELb0EEEvPT0_PKT_S7_iiiPKb:
	.zero		576


//--------------------- .nv.constant0._ZN43_GLOBAL__N__9ae7fba5_10_SoftMax_cu_9f978f6321softmax_warp_backwardIN3c104HalfES2_fLi1ELb0ELb0EEEvPT0_PKT_S7_iiiPKb --------------------------
	.section	.nv.constant0._ZN43_GLOBAL__N__9ae7fba5_10_SoftMax_cu_9f978f6321softmax_warp_backwardIN3c104HalfES2_fLi1ELb0ELb0EEEvPT0_PKT_S7_iiiPKb,"a",@progbits
	.sectionflags	@""
	.align	4
.nv.constant0._ZN43_GLOBAL__N__9ae7fba5_10_SoftMax_cu_9f978f6321softmax_warp_backwardIN3c104HalfES2_fLi1ELb0ELb0EEEvPT0_PKT_S7_iiiPKb:
	.zero		576


//--------------------- .nv.constant0._ZN43_GLOBAL__N__9ae7fba5_10_SoftMax_cu_9f978f6321softmax_warp_backwardIN3c104HalfES2_fLi0ELb0ELb0EEEvPT0_PKT_S7_iiiPKb --------------------------
	.section	.nv.constant0._ZN43_GLOBAL__N__9ae7fba5_10_SoftMax_cu_9f978f6321softmax_warp_backwardIN3c104HalfES2_fLi0ELb0ELb0EEEvPT0_PKT_S7_iiiPKb,"a",@progbits
	.sectionflags	@""
	.align	4
.nv.constant0._ZN43_GLOBAL__N__9ae7fba5_10_SoftMax_cu_9f978f6321softmax_warp_backwardIN3c104HalfES2_fLi0ELb0ELb0EEEvPT0_PKT_S7_iiiPKb:
	.zero		576


//--------------------- .nv.constant0._ZN43_GLOBAL__N__9ae7fba5_10_SoftMax_cu_9f978f6321softmax_warp_backwardIfffLi10ELb0ELb0EEEvPT0_PKT_S5_iiiPKb --------------------------
	.section	.nv.constant0._ZN43_GLOBAL__N__9ae7fba5_10_SoftMax_cu_9f978f6321softmax_warp_backwardIfffLi10ELb0ELb0EEEvPT0_PKT_S5_iiiPKb,"a",@progbits
	.sectionflags	@""
	.align	4
.nv.constant0._ZN43_GLOBAL__N__9ae7fba5_10_SoftMax_cu_9f978f6321softmax_warp_backwardIfffLi10ELb0ELb0EEEvPT0_PKT_S5_iiiPKb:
	.zero		576


//--------------------- .nv.constant0._ZN43_GLOBAL__N__9ae7fba5_10_SoftMax_cu_9f978f6321softmax_warp_backwardIfffLi9ELb0ELb0EEEvPT0_PKT_S5_iiiPKb --------------------------
	.section	.nv.constant0._ZN43_GLOBAL__N__9ae7fba5_10_SoftMax_cu_9f978f6321softmax_warp_backwardIfffLi9ELb0ELb0EEEvPT0_PKT_S5_iiiPKb,"a",@progbits
	.sectionflags	@""
	.align	4
.nv.constant0._ZN43_GLOBAL__N__9ae7fba5_10_SoftMax_cu_9f978f6321softmax_warp_backwardIfffLi9ELb0ELb0EEEvPT0_PKT_S5_iiiPKb:
	.zero		576


//--------------------- .nv.constant0._ZN43_GLOBAL__N__9ae7fba5_10_SoftMax_cu_9f978f6321softmax_warp_backwardIfffLi8ELb0ELb0EEEvPT0_PKT_S5_iiiPKb --------------------------
	.section	.nv.constant0._ZN43_GLOBAL__N__9ae7fba5_10_SoftMax_cu_9f978f6321softmax_warp_backwardIfffLi8ELb0ELb0EEEvPT0_PKT_S5_iiiPKb,"a",@progbits
	.sectionflags	@""
	.align	4
.nv.constant0._ZN43_GLOBAL__N__9ae7fba5_10_SoftMax_cu_9f978f6321softmax_warp_backwardIfffLi8ELb0ELb0EEEvPT0_PKT_S5_iiiPKb:
	.zero		576


//--------------------- .nv.constant0._ZN43_GLOBAL__N__9ae7fba5_10_SoftMax_cu_9f978f6321softmax_warp_backwardIfffLi7ELb0ELb0EEEvPT0_PKT_S5_iiiPKb --------------------------
	.section	.nv.constant0._ZN43_GLOBAL__N__9ae7fba5_10_SoftMax_cu_9f978f6321softmax_warp_backwardIfffLi7ELb0ELb0EEEvPT0_PKT_S5_iiiPKb,"a",@progbits
	.sectionflags	@""
	.align	4
.nv.constant0._ZN43_GLOBAL__N__9ae7fba5_10_SoftMax_cu_9f978f6321softmax_warp_backwardIfffLi7ELb0ELb0EEEvPT0_PKT_S5_iiiPKb:
	.zero		576


//--------------------- .nv.constant0._ZN43_GLOBAL__N__9ae7fba5_10_SoftMax_cu_9f978f6321softmax_warp_backwardIfffLi6ELb0ELb0EEEvPT0_PKT_S5_iiiPKb --------------------------
	.section	.nv.constant0._ZN43_GLOBAL__N__9ae7fba5_10_SoftMax_cu_9f978f6321softmax_warp_backwardIfffLi6ELb0ELb0EEEvPT0_PKT_S5_iiiPKb,"a",@progbits
	.sectionflags	@""
	.align	4
.nv.constant0._ZN43_GLOBAL__N__9ae7fba5_10_SoftMax_cu_9f978f6321softmax_warp_backwardIfffLi6ELb0ELb0EEEvPT0_PKT_S5_iiiPKb:
	.zero		576


//--------------------- .nv.constant0._ZN43_GLOBAL__N__9ae7fba5_10_SoftMax_cu_9f978f6321softmax_warp_backwardIfffLi5ELb0ELb0EEEvPT0_PKT_S5_iiiPKb --------------------------
	.section	.nv.constant0._ZN43_GLOBAL__N__9ae7fba5_10_SoftMax_cu_9f978f6321softmax_warp_backwardIfffLi5ELb0ELb0EEEvPT0_PKT_S5_iiiPKb,"a",@progbits
	.sectionflags	@""
	.align	4
.nv.constant0._ZN43_GLOBAL__N__9ae7fba5_10_SoftMax_cu_9f978f6321softmax_warp_backwardIfffLi5ELb0ELb0EEEvPT0_PKT_S5_iiiPKb:
	.zero		576


//--------------------- .nv.constant0._ZN43_GLOBAL__N__9ae7fba5_10_SoftMax_cu_9f978f6321softmax_warp_backwardIfffLi4ELb0ELb0EEEvPT0_PKT_S5_iiiPKb --------------------------
	.section	.nv.constant0._ZN43_GLOBAL__N__9ae7fba5_10_SoftMax_cu_9f978f6321softmax_warp_backwardIfffLi4ELb0ELb0EEEvPT0_PKT_S5_iiiPKb,"a",@progbits
	.sectionflags	@""
	.align	4
.nv.constant0._ZN43_GLOBAL__N__9ae7fba5_10_SoftMax_cu_9f978f6321softmax_warp_backwardIfffLi4ELb0ELb0EEEvPT0_PKT_S5_iiiPKb:
	.zero		576


//--------------------- .nv.constant0._ZN43_GLOBAL__N__9ae7fba5_10_SoftMax_cu_9f978f6321softmax_warp_backwardIfffLi3ELb0ELb0EEEvPT0_PKT_S5_iiiPKb --------------------------
	.section	.nv.constant0._ZN43_GLOBAL__N__9ae7fba5_10_SoftMax_cu_9f978f6321softmax_warp_backwardIfffLi3ELb0ELb0EEEvPT0_PKT_S5_iiiPKb,"a",@progbits
	.sectionflags	@""
	.align	4
.nv.constant0._ZN43_GLOBAL__N__9ae7fba5_10_SoftMax_cu_9f978f6321softmax_warp_backwardIfffLi3ELb0ELb0EEEvPT0_PKT_S5_iiiPKb:
	.zero		576


//--------------------- .nv.constant0._ZN43_GLOBAL__N__9ae7fba5_10_SoftMax_cu_9f978f6321softmax_warp_backwardIfffLi2ELb0ELb0EEEvPT0_PKT_S5_iiiPKb --------------------------
	.section	.nv.constant0._ZN43_GLOBAL__N__9ae7fba5_10_SoftMax_cu_9f978f6321softmax_warp_backwardIfffLi2ELb0ELb0EEEvPT0_PKT_S5_iiiPKb,"a",@progbits
	.sectionflags	@""
	.align	4
.nv.constant0._ZN43_GLOBAL__N__9ae7fba5_10_SoftMax_cu_9f978f6321softmax_warp_backwardIfffLi2ELb0ELb0EEEvPT0_PKT_S5_iiiPKb:
	.zero		576


//--------------------- .nv.constant0._ZN43_GLOBAL__N__9ae7fba5_10_SoftMax_cu_9f978f6321softmax_warp_backwardIfffLi1ELb0ELb0EEEvPT0_PKT_S5_iiiPKb --------------------------
	.section	.nv.constant0._ZN43_GLOBAL__N__9ae7fba5_10_SoftMax_cu_9f978f6321softmax_warp_backwardIfffLi1ELb0ELb0EEEvPT0_PKT_S5_iiiPKb,"a",@progbits
	.sectionflags	@""
	.align	4
.nv.constant0._ZN43_GLOBAL__N__9ae7fba5_10_SoftMax_cu_9f978f6321softmax_warp_backwardIfffLi1ELb0ELb0EEEvPT0_PKT_S5_iiiPKb:
	.zero		576


//--------------------- .nv.constant0._ZN43_GLOBAL__N__9ae7fba5_10_SoftMax_cu_9f978f6321softmax_warp_backwardIfffLi0ELb0ELb0EEEvPT0_PKT_S5_iiiPKb --------------------------
	.section	.nv.constant0._ZN43_GLOBAL__N__9ae7fba5_10_SoftMax_cu_9f978f6321softmax_warp_backwardIfffLi0ELb0ELb0EEEvPT0_PKT_S5_iiiPKb,"a",@progbits
	.sectionflags	@""
	.align	4
.nv.constant0._ZN43_GLOBAL__N__9ae7fba5_10_SoftMax_cu_9f978f6321softmax_warp_backwardIfffLi0ELb0ELb0EEEvPT0_PKT_S5_iiiPKb:
	.zero		576


//--------------------- .nv.constant0._ZN43_GLOBAL__N__9ae7fba5_10_SoftMax_cu_9f978f6321softmax_warp_backwardIdddLi10ELb0ELb0EEEvPT0_PKT_S5_iiiPKb --------------------------
	.section	.nv.constant0._ZN43_GLOBAL__N__9ae7fba5_10_SoftMax_cu_9f978f6321softmax_warp_backwardIdddLi10ELb0ELb0EEEvPT0_PKT_S5_iiiPKb,"a",@progbits
	.sectionflags	@""
	.align	4
.nv.constant0._ZN43_GLOBAL__N__9ae7fba5_10_SoftMax_cu_9f978f6321softmax_warp_backwardIdddLi10ELb0ELb0EEEvPT0_PKT_S5_iiiPKb:
	.zero		576


//--------------------- .nv.constant0._ZN43_GLOBAL__N__9ae7fba5_10_SoftMax_cu_9f978f6321softmax_warp_backwardIdddLi9ELb0ELb0EEEvPT0_PKT_S5_iiiPKb --------------------------
	.section	.nv.constant0._ZN43_GLOBAL__N__9ae7fba5_10_SoftMax_cu_9f978f6321softmax_warp_backwardIdddLi9ELb0ELb0EEEvPT0_PKT_S5_iiiPKb,"a",@progbits
	.sectionflags	@""
	.align	4
.nv.constant0._ZN43_GLOBAL__N__9ae7fba5_10_SoftMax_cu_9f978f6321softmax_warp_backwardIdddLi9ELb0ELb0EEEvPT0_PKT_S5_iiiPKb:
	.zero		576


//--------------------- .nv.constant0._ZN43_GLOBAL__N__9ae7fba5_10_SoftMax_cu_9f978f6321softmax_warp_backwardIdddLi8ELb0ELb0EEEvPT0_PKT_S5_iiiPKb --------------------------
	.section	.nv.constant0._ZN43_GLOBAL__N__9ae7fba5_10_SoftMax_cu_9f978f6321softmax_warp_backwardIdddLi8ELb0ELb0EEEvPT0_PKT_S5_iiiPKb,"a",@progbits
	.sectionflags	@""
	.align	4
.nv.constant0._ZN43_GLOBAL__N__9ae7fba5_10_SoftMax_cu_9f978f6321softmax_warp_backwardIdddLi8ELb0ELb0EEEvPT0_PKT_S5_iiiPKb:
	.zero		576


//--------------------- .nv.constant0._ZN43_GLOBAL__N__9ae7fba5_10_SoftMax_cu_9f978f6321softmax_warp_backwardIdddLi7ELb0ELb0EEEvPT0_PKT_S5_iiiPKb --------------------------
	.section	.nv.constant0._ZN43_GLOBAL__N__9ae7fba5_10_SoftMax_cu_9f978f6321softmax_warp_backwardIdddLi7ELb0ELb0EEEvPT0_PKT_S5_iiiPKb,"a",@progbits
	.sectionflags	@""
	.align	4
.nv.constant0._ZN43_GLOBAL__N__9ae7fba5_10_SoftMax_cu_9f978f6321softmax_warp_backwardIdddLi7ELb0ELb0EEEvPT0_PKT_S5_iiiPKb:
	.zero		576


//--------------------- .nv.constant0._ZN43_GLOBAL__N__9ae7fba5_10_SoftMax_cu_9f978f6321softmax_warp_backwardIdddLi6ELb0ELb0EEEvPT0_PKT_S5_iiiPKb --------------------------
	.section	.nv.constant0._ZN43_GLOBAL__N__9ae7fba5_10_SoftMax_cu_9f978f6321softmax_warp_backwardIdddLi6ELb0ELb0EEEvPT0_PKT_S5_iiiPKb,"a",@progbits
	.sectionflags	@""
	.align	4
.nv.constant0._ZN43_GLOBAL__N__9ae7fba5_10_SoftMax_cu_9f978f6321softmax_warp_backwardIdddLi6ELb0ELb0EEEvPT0_PKT_S5_iiiPKb:
	.zero		576


//--------------------- .nv.constant0._ZN43_GLOBAL__N__9ae7fba5_10_SoftMax_cu_9f978f6321softmax_warp_backwardIdddLi5ELb0ELb0EEEvPT0_PKT_S5_iiiPKb --------------------------
	.section	.nv.constant0._ZN43_GLOBAL__N__9ae7fba5_10_SoftMax_cu_9f978f6321softmax_warp_backwardIdddLi5ELb0ELb0EEEvPT0_PKT_S5_iiiPKb,"a",@progbits
	.sectionflags	@""
	.align	4
.nv.constant0._ZN43_GLOBAL__N__9ae7fba5_10_SoftMax_cu_9f978f6321softmax_warp_backwardIdddLi5ELb0ELb0EEEvPT0_PKT_S5_iiiPKb:
	.zero		576


//--------------------- .nv.constant0._ZN43_GLOBAL__N__9ae7fba5_10_SoftMax_cu_9f978f6321softmax_warp_backwardIdddLi4ELb0ELb0EEEvPT0_PKT_S5_iiiPKb --------------------------
	.section	.nv.constant0._ZN43_GLOBAL__N__9ae7fba5_10_SoftMax_cu_9f978f6321softmax_warp_backwardIdddLi4ELb0ELb0EEEvPT0_PKT_S5_iiiPKb,"a",@progbits
	.sectionflags	@""
	.align	4
.nv.constant0._ZN43_GLOBAL__N__9ae7fba5_10_SoftMax_cu_9f978f6321softmax_warp_backwardIdddLi4ELb0ELb0EEEvPT0_PKT_S5_iiiPKb:
	.zero		576


//--------------------- .nv.constant0._ZN43_GLOBAL__N__9ae7fba5_10_SoftMax_cu_9f978f6321softmax_warp_backwardIdddLi3ELb0ELb0EEEvPT0_PKT_S5_iiiPKb --------------------------
	.section	.nv.constant0._ZN43_GLOBAL__N__9ae7fba5_10_SoftMax_cu_9f978f6321softmax_warp_backwardIdddLi3ELb0ELb0EEEvPT0_PKT_S5_iiiPKb,"a",@progbits
	.sectionflags	@""
	.align	4
.nv.constant0._ZN43_GLOBAL__N__9ae7fba5_10_SoftMax_cu_9f978f6321softmax_warp_backwardIdddLi3ELb0ELb0EEEvPT0_PKT_S5_iiiPKb:
	.zero		576


//--------------------- .nv.constant0._ZN43_GLOBAL__N__9ae7fba5_10_SoftMax_cu_9f978f6321softmax_warp_backwardIdddLi2ELb0ELb0EEEvPT0_PKT_S5_iiiPKb --------------------------
	.section	.nv.constant0._ZN43_GLOBAL__N__9ae7fba5_10_SoftMax_cu_9f978f6321softmax_warp_backwardIdddLi2ELb0ELb0EEEvPT0_PKT_S5_iiiPKb,"a",@progbits
	.sectionflags	@""
	.align	4
.nv.constant0._ZN43_GLOBAL__N__9ae7fba5_10_SoftMax_cu_9f978f6321softmax_warp_backwardIdddLi2ELb0ELb0EEEvPT0_PKT_S5_iiiPKb:
	.zero		576


//--------------------- .nv.constant0._ZN43_GLOBAL__N__9ae7fba5_10_SoftMax_cu_9f978f6321softmax_warp_backwardIdddLi1ELb0ELb0EEEvPT0_PKT_S5_iiiPKb --------------------------
	.section	.nv.constant0._ZN43_GLOBAL__N__9ae7fba5_10_SoftMax_cu_9f978f6321softmax_warp_backwardIdddLi1ELb0ELb0EEEvPT0_PKT_S5_iiiPKb,"a",@progbits
	.sectionflags	@""
	.align	4
.nv.constant0._ZN43_GLOBAL__N__9ae7fba5_10_SoftMax_cu_9f978f6321softmax_warp_backwardIdddLi1ELb0ELb0EEEvPT0_PKT_S5_iiiPKb:
	.zero		576


//--------------------- .nv.constant0._ZN43_GLOBAL__N__9ae7fba5_10_SoftMax_cu_9f978f6321softmax_warp_backwardIdddLi0ELb0ELb0EEEvPT0_PKT_S5_iiiPKb --------------------------
	.section	.nv.constant0._ZN43_GLOBAL__N__9ae7fba5_10_SoftMax_cu_9f978f6321softmax_warp_backwardIdddLi0ELb0ELb0EEEvPT0_PKT_S5_iiiPKb,"a",@progbits
	.sectionflags	@""
	.align	4
.nv.constant0._ZN43_GLOBAL__N__9ae7fba5_10_SoftMax_cu_9f978f6321softmax_warp_backwardIdddLi0ELb0ELb0EEEvPT0_PKT_S5_iiiPKb:
	.zero		576


//--------------------- .nv.constant0._ZN43_GLOBAL__N__9ae7fba5_10_SoftMax_cu_9f978f6320softmax_warp_forwardIN3c108BFloat16EffLi11ELb0ELb0EEEvPT0_PKT_iiiPKbib --------------------------
	.section	.nv.constant0._ZN43_GLOBAL__N__9ae7fba5_10_SoftMax_cu_9f978f6320softmax_warp_forwardIN3c108BFloat16EffLi11ELb0ELb0EEEvPT0_PKT_iiiPKbib,"a",@progbits
	.sectionflags	@""
	.align	4
.nv.constant0._ZN43_GLOBAL__N__9ae7fba5_10_SoftMax_cu_9f978f6320softmax_warp_forwardIN3c108BFloat16EffLi11ELb0ELb0EEEvPT0_PKT_iiiPKbib:
	.zero		573


//--------------------- .nv.constant0._ZN43_GLOBAL__N__9ae7fba5_10_SoftMax_cu_9f978f6320softmax_warp_forwardIN3c108BFloat16EffLi10ELb0ELb0EEEvPT0_PKT_iiiPKbib --------------------------
	.section	.nv.constant0._ZN43_GLOBAL__N__9ae7fba5_10_SoftMax_cu_9f978f6320softmax_warp_forwardIN3c108BFloat16EffLi10ELb0ELb0EEEvPT0_PKT_iiiPKbib,"a",@progbits
	.sectionflags	@""
	.align	4
.nv.constant0._ZN43_GLOBAL__N__9ae7fba5_10_SoftMax_cu_9f978f6320softmax_warp_forwardIN3c108BFloat16EffLi10ELb0ELb0EEEvPT0_PKT_iiiPKbib:
	.zero		573


//--------------------- .nv.constant0._ZN43_GLOBAL__N__9ae7fba5_10_SoftMax_cu_9f978f6320softmax_warp_forwardIN3c108BFloat16EffLi9ELb0ELb0EEEvPT0_PKT_iiiPKbib --------------------------
	.section	.nv.constant0._ZN43_GLOBAL__N__9ae7fba5_10_SoftMax_cu_9f978f6320softmax_warp_forwardIN3c108BFloat16EffLi9ELb0ELb0EEEvPT0_PKT_iiiPKbib,"a",@progbits
	.sectionflags	@""
	.align	4
.nv.constant0._ZN43_GLOBAL__N__9ae7fba5_10_SoftMax_cu_9f978f6320softmax_warp_forwardIN3c108BFloat16EffLi9ELb0ELb0EEEvPT0_PKT_iiiPKbib:
	.zero		573


//--------------------- .nv.constant0._ZN43_GLOBAL__N__9ae7fba5_10_SoftMax_cu_9f978f6320softmax_warp_forwardIN3c108BFloat16EffLi8ELb0ELb0EEEvPT0_PKT_iiiPKbib --------------------------
	.section	.nv.constant0._ZN43_GLOBAL__N__9ae7fba5_10_SoftMax_cu_9f978f6320softmax_warp_forwardIN3c108BFloat16EffLi8ELb0ELb0EEEvPT0_PKT_iiiPKbib,"a",@progbits
	.sectionflags	@""
	.align	4
.nv.constant0._ZN43_GLOBAL__N__9ae7fba5_10_SoftMax_cu_9f978f6320softmax_warp_forwardIN3c108BFloat16EffLi8ELb0ELb0EEEvPT0_PKT_iiiPKbib:
	.zero		573


//--------------------- .nv.constant0._ZN43_GLOBAL__N__9ae7fba5_10_SoftMax_cu_9f978f6320softmax_warp_forwardIN3c108BFloat16EffLi7ELb0ELb0EEEvPT0_PKT_iiiPKbib --------------------------
	.section	.nv.constant0._ZN43_GLOBAL__N__9ae7fba5_10_SoftMax_cu_9f978f6320softmax_warp_forwardIN3c108BFloat16EffLi7ELb0ELb0EEEvPT0_PKT_iiiPKbib,"a",@progbits
	.sectionflags	@""
	.align	4
.nv.constant0._ZN43_GLOBAL__N__9ae7fba5_10_SoftMax_cu_9f978f6320softmax_warp_forwardIN3c108BFloat16EffLi7ELb0ELb0EEEvPT0_PKT_iiiPKbib:
	.zero		573


//--------------------- .nv.constant0._ZN43_GLOBAL__N__9ae7fba5_10_SoftMax_cu_9f978f6320softmax_warp_forwardIN3c108BFloat16EffLi6ELb0ELb0EEEvPT0_PKT_iiiPKbib --------------------------
	.section	.nv.constant0._ZN43_GLOBAL__N__9ae7fba5_10_SoftMax_cu_9f978f6320softmax_warp_forwardIN3c108BFloat16EffLi6ELb0ELb0EEEvPT0_PKT_iiiPKbib,"a",@progbits
	.sectionflags	@""
	.align	4
.nv.constant0._ZN43_GLOBAL__N__9ae7fba5_10_SoftMax_cu_9f978f6320softmax_warp_forwardIN3c108BFloat16EffLi6ELb0ELb0EEEvPT0_PKT_iiiPKbib:
	.zero		573


//--------------------- .nv.constant0._ZN43_GLOBAL__N__9ae7fba5_10_SoftMax_cu_9f978f6320softmax_warp_forwardIN3c108BFloat16EffLi5ELb0ELb0EEEvPT0_PKT_iiiPKbib --------------------------
	.section	.nv.constant0._ZN43_GLOBAL__N__9ae7fba5_10_SoftMax_cu_9f978f6320softmax_warp_forwardIN3c108BFloat16EffLi5ELb0ELb0EEEvPT0_PKT_iiiPKbib,"a",@progbits
	.sectionflags	@""
	.align	4
.nv.constant0._ZN43_GLOBAL__N__9ae7fba5_10_SoftMax_cu_9f978f6320softmax_warp_forwardIN3c108BFloat16EffLi5ELb0ELb0EEEvPT0_PKT_iiiPKbib:
	.zero		573


//--------------------- .nv.constant0._ZN43_GLOBAL__N__9ae7fba5_10_SoftMax_cu_9f978f6320softmax_warp_forwardIN3c108BFloat16EffLi4ELb0ELb0EEEvPT0_PKT_iiiPKbib --------------------------
	.section	.nv.constant0._ZN43_GLOBAL__N__9ae7fba5_10_SoftMax_cu_9f978f6320softmax_warp_forwardIN3c108BFloat16EffLi4ELb0ELb0EEEvPT0_PKT_iiiPKbib,"a",@progbits
	.sectionflags	@""
	.align	4
.nv.constant0._ZN43_GLOBAL__N__9ae7fba5_10_SoftMax_cu_9f978f6320softmax_warp_forwardIN3c108BFloat16EffLi4ELb0ELb0EEEvPT0_PKT_iiiPKbib:
	.zero		573


//--------------------- .nv.constant0._ZN43_GLOBAL__N__9ae7fba5_10_SoftMax_cu_9f978f6320softmax_warp_forwardIN3c108BFloat16EffLi3ELb0ELb0EEEvPT0_PKT_iiiPKbib --------------------------
	.section	.nv.constant0._ZN43_GLOBAL__N__9ae7fba5_10_SoftMax_cu_9f978f6320softmax_warp_forwardIN3c108BFloat16EffLi3ELb0ELb0EEEvPT0_PKT_iiiPKbib,"a",@progbits
	.sectionflags	@""
	.align	4
.nv.constant0._ZN43_GLOBAL__N__9ae7fba5_10_SoftMax_cu_9f978f6320softmax_warp_forwardIN3c108BFloat16EffLi3ELb0ELb0EEEvPT0_PKT_iiiPKbib:
	.zero		573


//--------------------- .nv.constant0._ZN43_GLOBAL__N__9ae7fba5_10_SoftMax_cu_9f978f6320softmax_warp_forwardIN3c108BFloat16EffLi2ELb0ELb0EEEvPT0_PKT_iiiPKbib --------------------------
	.section	.nv.constant0._ZN43_GLOBAL__N__9ae7fba5_10_SoftMax_cu_9f978f6320softmax_warp_forwardIN3c108BFloat16EffLi2ELb0ELb0EEEvPT0_PKT_iiiPKbib,"a",@progbits
	.sectionflags	@""
	.align	4
.nv.constant0._ZN43_GLOBAL__N__9ae7fba5_10_SoftMax_cu_9f978f6320softmax_warp_forwardIN3c108BFloat16EffLi2ELb0ELb0EEEvPT0_PKT_iiiPKbib:
	.zero		573


//--------------------- .nv.constant0._ZN43_GLOBAL__N__9ae7fba5_10_SoftMax_cu_9f978f6320softmax_warp_forwardIN3c108BFloat16EffLi1ELb0ELb0EEEvPT0_PKT_iiiPKbib --------------------------
	.section	.nv.constant0._ZN43_GLOBAL__N__9ae7fba5_10_SoftMax_cu_9f978f6320softmax_warp_forwardIN3c108BFloat16EffLi1ELb0ELb0EEEvPT0_PKT_iiiPKbib,"a",@progbits
	.sectionflags	@""
	.align	4
.nv.constant0._ZN43_GLOBAL__N__9ae7fba5_10_SoftMax_cu_9f978f6320softmax_warp_forwardIN3c108BFloat16EffLi1ELb0ELb0EEEvPT0_PKT_iiiPKbib:
	.zero		573


//--------------------- .nv.constant0._ZN43_GLOBAL__N__9ae7fba5_10_SoftMax_cu_9f978f6320softmax_warp_forwardIN3c108BFloat16EffLi0ELb0ELb0EEEvPT0_PKT_iiiPKbib --------------------------
	.section	.nv.constant0._ZN43_GLOBAL__N__9ae7fba5_10_SoftMax_cu_9f978f6320softmax_warp_forwardIN3c108BFloat16EffLi0ELb0ELb0EEEvPT0_PKT_iiiPKbib,"a",@progbits
	.sectionflags	@""
	.align	4
.nv.constant0._ZN43_GLOBAL__N__9ae7fba5_10_SoftMax_cu_9f978f6320softmax_warp_forwardIN3c108BFloat16EffLi0ELb0ELb0EEEvPT0_PKT_iiiPKbib:
	.zero		573


//--------------------- .nv.constant0._ZN43_GLOBAL__N__9ae7fba5_10_SoftMax_cu_9f978f6320softmax_warp_forwardIN3c108BFloat16ES2_fLi11ELb0ELb0EEEvPT0_PKT_iiiPKbib --------------------------
	.section	.nv.constant0._ZN43_GLOBAL__N__9ae7fba5_10_SoftMax_cu_9f978f6320softmax_warp_forwardIN3c108BFloat16ES2_fLi11ELb0ELb0EEEvPT0_PKT_iiiPKbib,"a",@progbits
	.sectionflags	@""
	.align	4
.nv.constant0._ZN43_GLOBAL__N__9ae7fba5_10_SoftMax_cu_9f978f6320softmax_warp_forwardIN3c108BFloat16ES2_fLi11ELb0ELb0EEEvPT0_PKT_iiiPKbib:
	.zero		573


//--------------------- .nv.constant0._ZN43_GLOBAL__N__9ae7fba5_10_SoftMax_cu_9f978f6320softmax_warp_forwardIN3c108BFloat16ES2_fLi10ELb0ELb0EEEvPT0_PKT_iiiPKbib --------------------------
	.section	.nv.constant0._ZN43_GLOBAL__N__9ae7fba5_10_SoftMax_cu_9f978f6320softmax_warp_forwardIN3c108BFloat16ES2_fLi10ELb0ELb0EEEvPT0_PKT_iiiPKbib,"a",@progbits
	.sectionflags	@""
	.align	4
.nv.constant0._ZN43_GLOBAL__N__9ae7fba5_10_SoftMax_cu_9f978f6320softmax_warp_forwardIN3c108BFloat16ES2_fLi10ELb0ELb0EEEvPT0_PKT_iiiPKbib:
	.zero		573


//--------------------- .nv.constant0._ZN43_GLOBAL__N__9ae7fba5_10_SoftMax_cu_9f978f6320softmax_warp_forwardIN3c108BFloat16ES2_fLi9ELb0ELb0EEEvPT0_PKT_iiiPKbib --------------------------
	.section	.nv.constant0._ZN43_GLOBAL__N__9ae7fba5_10_SoftMax_cu_9f978f6320softmax_warp_forwardIN3c108BFloat16ES2_fLi9ELb0ELb0EEEvPT0_PKT_iiiPKbib,"a",@progbits
	.sectionflags	@""
	.align	4
.nv.constant0._ZN43_GLOBAL__N__9ae7fba5_10_SoftMax_cu_9f978f6320softmax_warp_forwardIN3c108BFloat16ES2_fLi9ELb0ELb0EEEvPT0_PKT_iiiPKbib:
	.zero		573


//--------------------- .nv.constant0._ZN43_GLOBAL__N__9ae7fba5_10_SoftMax_cu_9f978f6320softmax_warp_forwardIN3c108BFloat16ES2_fLi8ELb0ELb0EEEvPT0_PKT_iiiPKbib --------------------------
	.section	.nv.constant0._ZN43_GLOBAL__N__9ae7fba5_10_SoftMax_cu_9f978f6320softmax_warp_forwardIN3c108BFloat16ES2_fLi8ELb0ELb0EEEvPT0_PKT_iiiPKbib,"a",@progbits
	.sectionflags	@""
	.align	4
.nv.constant0._ZN43_GLOBAL__N__9ae7fba5_10_SoftMax_cu_9f978f6320softmax_warp_forwardIN3c108BFloat16ES2_fLi8ELb0ELb0EEEvPT0_PKT_iiiPKbib:
	.zero		573


//--------------------- .nv.constant0._ZN43_GLOBAL__N__9ae7fba5_10_SoftMax_cu_9f978f6320softmax_warp_forwardIN3c108BFloat16ES2_fLi7ELb0ELb0EEEvPT0_PKT_iiiPKbib --------------------------
	.section	.nv.constant0._ZN43_GLOBAL__N__9ae7fba5_10_SoftMax_cu_9f978f6320softmax_warp_forwardIN3c108BFloat16ES2_fLi7ELb0ELb0EEEvPT0_PKT_iiiPKbib,"a",@progbits
	.sectionflags	@""
	.align	4
.nv.constant0._ZN43_GLOBAL__N__9ae7fba5_10_SoftMax_cu_9f978f6320softmax_warp_forwardIN3c108BFloat16ES2_fLi7ELb0ELb0EEEvPT0_PKT_iiiPKbib:
	.zero		573


//--------------------- .nv.constant0._ZN43_GLOBAL__N__9ae7fba5_10_SoftMax_cu_9f978f6320softmax_warp_forwardIN3c108BFloat16ES2_fLi6ELb0ELb0EEEvPT0_PKT_iiiPKbib --------------------------
	.section	.nv.constant0._ZN43_GLOBAL__N__9ae7fba5_10_SoftMax_cu_9f978f6320softmax_warp_forwardIN3c108BFloat16ES2_fLi6ELb0ELb0EEEvPT0_PKT_iiiPKbib,"a",@progbits
	.sectionflags	@""
	.align	4
.nv.constant0._ZN43_GLOBAL__N__9ae7fba5_10_SoftMax_cu_9f978f6320softmax_warp_forwardIN3c108BFloat16ES2_fLi6ELb0ELb0EEEvPT0_PKT_iiiPKbib:
	.zero		573


//--------------------- .nv.constant0._ZN43_GLOBAL__N__9ae7fba5_10_SoftMax_cu_9f978f6320softmax_warp_forwardIN3c108BFloat16ES2_fLi5ELb0ELb0EEEvPT0_PKT_iiiPKbib --------------------------
	.section	.nv.constant0._ZN43_GLOBAL__N__9ae7fba5_10_SoftMax_cu_9f978f6320softmax_warp_forwardIN3c108BFloat16ES2_fLi5ELb0ELb0EEEvPT0_PKT_iiiPKbib,"a",@progbits
	.sectionflags	@""
	.align	4
.nv.constant0._ZN43_GLOBAL__N__9ae7fba5_10_SoftMax_cu_9f978f6320softmax_warp_forwardIN3c108BFloat16ES2_fLi5ELb0ELb0EEEvPT0_PKT_iiiPKbib:
	.zero		573


//--------------------- .nv.constant0._ZN43_GLOBAL__N__9ae7fba5_10_SoftMax_cu_9f978f6320softmax_warp_forwardIN3c108BFloat16ES2_fLi4ELb0ELb0EEEvPT0_PKT_iiiPKbib --------------------------
	.section	.nv.constant0._ZN43_GLOBAL__N__9ae7fba5_10_SoftMax_cu_9f978f6320softmax_warp_forwardIN3c108BFloat16ES2_fLi4ELb0ELb0EEEvPT0_PKT_iiiPKbib,"a",@progbits
	.sectionflags	@""
	.align	4
.nv.constant0._ZN43_GLOBAL__N__9ae7fba5_10_SoftMax_cu_9f978f6320softmax_warp_forwardIN3c108BFloat16ES2_fLi4ELb0ELb0EEEvPT0_PKT_iiiPKbib:
	.zero		573


//--------------------- .nv.constant0._ZN43_GLOBAL__N__9ae7fba5_10_SoftMax_cu_9f978f6320softmax_warp_forwardIN3c108BFloat16ES2_fLi3ELb0ELb0EEEvPT0_PKT_iiiPKbib --------------------------
	.section	.nv.constant0._ZN43_GLOBAL__N__9ae7fba5_10_SoftMax_cu_9f978f6320softmax_warp_forwardIN3c108BFloat16ES2_fLi3ELb0ELb0EEEvPT0_PKT_iiiPKbib,"a",@progbits
	.sectionflags	@""
	.align	4
.nv.constant0._ZN43_GLOBAL__N__9ae7fba5_10_SoftMax_cu_9f978f6320softmax_warp_forwardIN3c108BFloat16ES2_fLi3ELb0ELb0EEEvPT0_PKT_iiiPKbib:
	.zero		573


//--------------------- .nv.constant0._ZN43_GLOBAL__N__9ae7fba5_10_SoftMax_cu_9f978f6320softmax_warp_forwardIN3c108BFloat16ES2_fLi2ELb0ELb0EEEvPT0_PKT_iiiPKbib --------------------------
	.section	.nv.constant0._ZN43_GLOBAL__N__9ae7fba5_10_SoftMax_cu_9f978f6320softmax_warp_forwardIN3c108BFloat16ES2_fLi2ELb0ELb0EEEvPT0_PKT_iiiPKbib,"a",@progbits
	.sectionflags	@""
	.align	4
.nv.constant0._ZN43_GLOBAL__N__9ae7fba5_10_SoftMax_cu_9f978f6320softmax_warp_forwardIN3c108BFloat16ES2_fLi2ELb0ELb0EEEvPT0_PKT_iiiPKbib:
	.zero		573


//--------------------- .nv.constant0._ZN43_GLOBAL__N__9ae7fba5_10_SoftMax_cu_9f978f6320softmax_warp_forwardIN3c108BFloat16ES2_fLi1ELb0ELb0EEEvPT0_PKT_iiiPKbib --------------------------
	.section	.nv.constant0._ZN43_GLOBAL__N__9ae7fba5_10_SoftMax_cu_9f978f6320softmax_warp_forwardIN3c108BFloat16ES2_fLi1ELb0ELb0EEEvPT0_PKT_iiiPKbib,"a",@progbits
	.sectionflags	@""
	.align	4
.nv.constant0._ZN43_GLOBAL__N__9ae7fba5_10_SoftMax_cu_9f978f6320softmax_warp_forwardIN3c108BFloat16ES2_fLi1ELb0ELb0EEEvPT0_PKT_iiiPKbib:
	.zero		573


//--------------------- .nv.constant0._ZN43_GLOBAL__N__9ae7fba5_10_SoftMax_cu_9f978f6320softmax_warp_forwardIN3c108BFloat16ES2_fLi0ELb0ELb0EEEvPT0_PKT_iiiPKbib --------------------------
	.section	.nv.constant0._ZN43_GLOBAL__N__9ae7fba5_10_SoftMax_cu_9f978f6320softmax_warp_forwardIN3c108BFloat16ES2_fLi0ELb0ELb0EEEvPT0_PKT_iiiPKbib,"a",@progbits
	.sectionflags	@""
	.align	4
.nv.constant0._ZN43_GLOBAL__N__9ae7fba5_10_SoftMax_cu_9f978f6320softmax_warp_forwardIN3c108BFloat16ES2_fLi0ELb0ELb0EEEvPT0_PKT_iiiPKbib:
	.zero		573


//--------------------- .nv.constant0._ZN43_GLOBAL__N__9ae7fba5_10_SoftMax_cu_9f978f6320softmax_warp_forwardIN3c104HalfEffLi11ELb0ELb0EEEvPT0_PKT_iiiPKbib --------------------------
	.section	.nv.constant0._ZN43_GLOBAL__N__9ae7fba5_10_SoftMax_cu_9f978f6320softmax_warp_forwardIN3c104HalfEffLi11ELb0ELb0EEEvPT0_PKT_iiiPKbib,"a",@progbits
	.sectionflags	@""
	.align	4
.nv.constant0._ZN43_GLOBAL__N__9ae7fba5_10_SoftMax_cu_9f978f6320softmax_warp_forwardIN3c104HalfEffLi11ELb0ELb0EEEvPT0_PKT_iiiPKbib:
	.zero		573


//--------------------- .nv.constant0._ZN43_GLOBAL__N__9ae7fba5_10_SoftMax_cu_9f978f6320softmax_warp_forwardIN3c104HalfEffLi10ELb0ELb0EEEvPT0_PKT_iiiPKbib --------------------------
	.section	.nv.constant0._ZN43_GLOBAL__N__9ae7fba5_10_SoftMax_cu_9f978f6320softmax_warp_forwardIN3c104HalfEffLi10ELb0ELb0EEEvPT0_PKT_iiiPKbib,"a",@progbits
	.sectionflags	@""
	.align	4
.nv.constant0._ZN43_GLOBAL__N__9ae7fba5_10_SoftMax_cu_9f978f6320softmax_warp_forwardIN3c104HalfEffLi10ELb0ELb0EEEvPT0_PKT_iiiPKbib:
	.zero		573


//--------------------- .nv.constant0._ZN43_GLOBAL__N__9ae7fba5_10_SoftMax_cu_9f978f6320softmax_warp_forwardIN3c104HalfEffLi9ELb0ELb0EEEvPT0_PKT_iiiPKbib --------------------------
	.section	.nv.constant0._ZN43_GLOBAL__N__9ae7fba5_10_SoftMax_cu_9f978f6320softmax_warp_forwardIN3c104HalfEffLi9ELb0ELb0EEEvPT0_PKT_iiiPKbib,"a",@progbits
	.sectionflags	@""
	.align	4
.nv.constant0._ZN43_GLOBAL__N__9ae7fba5_10_SoftMax_cu_9f978f6320softmax_warp_forwardIN3c104HalfEffLi9ELb0ELb0EEEvPT0_PKT_iiiPKbib:
	.zero		573


//--------------------- .nv.constant0._ZN43_GLOBAL__N__9ae7fba5_10_SoftMax_cu_9f978f6320softmax_warp_forwardIN3c104HalfEffLi8ELb0ELb0EEEvPT0_PKT_iiiPKbib --------------------------
	.section	.nv.constant0._ZN43_GLOBAL__N__9ae7fba5_10_SoftMax_cu_9f978f6320softmax_warp_forwardIN3c104HalfEffLi8ELb0ELb0EEEvPT0_PKT_iiiPKbib,"a",@progbits
	.sectionflags	@""
	.align	4
.nv.constant0._ZN43_GLOBAL__N__9ae7fba5_10_SoftMax_cu_9f978f6320softmax_warp_forwardIN3c104HalfEffLi8ELb0ELb0EEEvPT0_PKT_iiiPKbib:
	.zero		573


//--------------------- .nv.constant0._ZN43_GLOBAL__N__9ae7fba5_10_SoftMax_cu_9f978f6320softmax_warp_forwardIN3c104HalfEffLi7ELb0ELb0EEEvPT0_PKT_iiiPKbib --------------------------
	.section	.nv.constant0._ZN43_GLOBAL__N__9ae7fba5_10_SoftMax_cu_9f978f6320softmax_warp_forwardIN3c104HalfEffLi7ELb0ELb0EEEvPT0_PKT_iiiPKbib,"a",@progbits
	.sectionflags	@""
	.align	4
.nv.constant0._ZN43_GLOBAL__N__9ae7fba5_10_SoftMax_cu_9f978f6320softmax_warp_forwardIN3c104HalfEffLi7ELb0ELb0EEEvPT0_PKT_iiiPKbib:
	.zero		573


//--------------------- .nv.constant0._ZN43_GLOBAL__N__9ae7fba5_10_SoftMax_cu_9f978f6320softmax_warp_forwardIN3c104HalfEffLi6ELb0ELb0EEEvPT0_PKT_iiiPKbib --------------------------
	.section	.nv.constant0._ZN43_GLOBAL__N__9ae7fba5_10_SoftMax_cu_9f978f6320softmax_warp_forwardIN3c104HalfEffLi6ELb0ELb0EEEvPT0_PKT_iiiPKbib,"a",@progbits
	.sectionflags	@""
	.align	4
.nv.constant0._ZN43_GLOBAL__N__9ae7fba5_10_SoftMax_cu_9f978f6320softmax_warp_forwardIN3c104HalfEffLi6ELb0ELb0EEEvPT0_PKT_iiiPKbib:
	.zero		573


//--------------------- .nv.constant0._ZN43_GLOBAL__N__9ae7fba5_10_SoftMax_cu_9f978f6320softmax_warp_forwardIN3c104HalfEffLi5ELb0ELb0EEEvPT0_PKT_iiiPKbib --------------------------
	.section	.nv.constant0._ZN43_GLOBAL__N__9ae7fba5_10_SoftMax_cu_9f978f6320softmax_warp_forwardIN3c104HalfEffLi5ELb0ELb0EEEvPT0_PKT_iiiPKbib,"a",@progbits
	.sectionflags	@""
	.align	4
.nv.constant0._ZN43_GLOBAL__N__9ae7fba5_10_SoftMax_cu_9f978f6320softmax_warp_forwardIN3c104HalfEffLi5ELb0ELb0EEEvPT0_PKT_iiiPKbib:
	.zero		573


//--------------------- .nv.constant0._ZN43_GLOBAL__N__9ae7fba5_10_SoftMax_cu_9f978f6320softmax_warp_forwardIN3c104HalfEffLi4ELb0ELb0EEEvPT0_PKT_iiiPKbib --------------------------
	.section	.nv.constant0._ZN43_GLOBAL__N__9ae7fba5_10_SoftMax_cu_9f978f6320softmax_warp_forwardIN3c104HalfEffLi4ELb0ELb0EEEvPT0_PKT_iiiPKbib,"a",@progbits
	.sectionflags	@""
	.align	4
.nv.constant0._ZN43_GLOBAL__N__9ae7fba5_10_SoftMax_cu_9f978f6320softmax_warp_forwardIN3c104HalfEffLi4ELb0ELb0EEEvPT0_PKT_iiiPKbib:
	.zero		573


//--------------------- .nv.constant0._ZN43_GLOBAL__N__9ae7fba5_10_SoftMax_cu_9f978f6320softmax_warp_forwardIN3c104HalfEffLi3ELb0ELb0EEEvPT0_PKT_iiiPKbib --------------------------
	.section	.nv.constant0._ZN43_GLOBAL__N__9ae7fba5_10_SoftMax_cu_9f978f6320softmax_warp_forwardIN3c104HalfEffLi3ELb0ELb0EEEvPT0_PKT_iiiPKbib,"a",@progbits
	.sectionflags	@""
	.align	4
.nv.constant0._ZN43_GLOBAL__N__9ae7fba5_10_SoftMax_cu_9f978f6320softmax_warp_forwardIN3c104HalfEffLi3ELb0ELb0EEEvPT0_PKT_iiiPKbib:
	.zero		573


//--------------------- .nv.constant0._ZN43_GLOBAL__N__9ae7fba5_10_SoftMax_cu_9f978f6320softmax_warp_forwardIN3c104HalfEffLi2ELb0ELb0EEEvPT0_PKT_iiiPKbib --------------------------
	.section	.nv.constant0._ZN43_GLOBAL__N__9ae7fba5_10_SoftMax_cu_9f978f6320softmax_warp_forwardIN3c104HalfEffLi2ELb0ELb0EEEvPT0_PKT_iiiPKbib,"a",@progbits
	.sectionflags	@""
	.align	4
.nv.constant0._ZN43_GLOBAL__N__9ae7fba5_10_SoftMax_cu_9f978f6320softmax_warp_forwardIN3c104HalfEffLi2ELb0ELb0EEEvPT0_PKT_iiiPKbib:
	.zero		573


//--------------------- .nv.constant0._ZN43_GLOBAL__N__9ae7fba5_10_SoftMax_cu_9f978f6320softmax_warp_forwardIN3c104HalfEffLi1ELb0ELb0EEEvPT0_PKT_iiiPKbib --------------------------
	.section	.nv.constant0._ZN43_GLOBAL__N__9ae7fba5_10_SoftMax_cu_9f978f6320softmax_warp_forwardIN3c104HalfEffLi1ELb0ELb0EEEvPT0_PKT_iiiPKbib,"a",@progbits
	.sectionflags	@""
	.align	4
.nv.constant0._ZN43_GLOBAL__N__9ae7fba5_10_SoftMax_cu_9f978f6320softmax_warp_forwardIN3c104HalfEffLi1ELb0ELb0EEEvPT0_PKT_iiiPKbib:
	.zero		573


//--------------------- .nv.constant0._ZN43_GLOBAL__N__9ae7fba5_10_SoftMax_cu_9f978f6320softmax_warp_forwardIN3c104HalfEffLi0ELb0ELb0EEEvPT0_PKT_iiiPKbib --------------------------
	.section	.nv.constant0._ZN43_GLOBAL__N__9ae7fba5_10_SoftMax_cu_9f978f6320softmax_warp_forwardIN3c104HalfEffLi0ELb0ELb0EEEvPT0_PKT_iiiPKbib,"a",@progbits
	.sectionflags	@""
	.align	4
.nv.constant0._ZN43_GLOBAL__N__9ae7fba5_10_SoftMax_cu_9f978f6320softmax_warp_forwardIN3c104HalfEffLi0ELb0ELb0EEEvPT0_PKT_iiiPKbib:
	.zero		573


//--------------------- .nv.constant0._ZN43_GLOBAL__N__9ae7fba5_10_SoftMax_cu_9f978f6320softmax_warp_forwardIN3c104HalfES2_fLi11ELb0ELb0EEEvPT0_PKT_iiiPKbib --------------------------
	.section	.nv.constant0._ZN43_GLOBAL__N__9ae7fba5_10_SoftMax_cu_9f978f6320softmax_warp_forwardIN3c104HalfES2_fLi11ELb0ELb0EEEvPT0_PKT_iiiPKbib,"a",@progbits
	.sectionflags	@""
	.align	4
.nv.constant0._ZN43_GLOBAL__N__9ae7fba5_10_SoftMax_cu_9f978f6320softmax_warp_forwardIN3c104HalfES2_fLi11ELb0ELb0EEEvPT0_PKT_iiiPKbib:
	.zero		573


//--------------------- .nv.constant0._ZN43_GLOBAL__N__9ae7fba5_10_SoftMax_cu_9f978f6320softmax_warp_forwardIN3c104HalfES2_fLi10ELb0ELb0EEEvPT0_PKT_iiiPKbib --------------------------
	.section	.nv.constant0._ZN43_GLOBAL__N__9ae7fba5_10_SoftMax_cu_9f978f6320softmax_warp_forwardIN3c104HalfES2_fLi10ELb0ELb0EEEvPT0_PKT_iiiPKbib,"a",@progbits
	.sectionflags	@""
	.align	4
.nv.constant0._ZN43_GLOBAL__N__9ae7fba5_10_SoftMax_cu_9f978f6320softmax_warp_forwardIN3c104HalfES2_fLi10ELb0ELb0EEEvPT0_PKT_iiiPKbib:
	.zero		573


//--------------------- .nv.constant0._ZN43_GLOBAL__N__9ae7fba5_10_SoftMax_cu_9f978f6320softmax_warp_forwardIN3c104HalfES2_fLi9ELb0ELb0EEEvPT0_PKT_iiiPKbib --------------------------
	.section	.nv.constant0._ZN43_GLOBAL__N__9ae7fba5_10_SoftMax_cu_9f978f6320softmax_warp_forwardIN3c104HalfES2_fLi9ELb0ELb0EEEvPT0_PKT_iiiPKbib,"a",@progbits
	.sectionflags	@""
	.align	4
.nv.constant0._ZN43_GLOBAL__N__9ae7fba5_10_SoftMax_cu_9f978f6320softmax_warp_forwardIN3c104HalfES2_fLi9ELb0ELb0EEEvPT0_PKT_iiiPKbib:
	.zero		573


//--------------------- .nv.constant0._ZN43_GLOBAL__N__9ae7fba5_10_SoftMax_cu_9f978f6320softmax_warp_forwardIN3c104HalfES2_fLi8ELb0ELb0EEEvPT0_PKT_iiiPKbib --------------------------
	.section	.nv.constant0._ZN43_GLOBAL__N__9ae7fba5_10_SoftMax_cu_9f978f6320softmax_warp_forwardIN3c104HalfES2_fLi8ELb0ELb0EEEvPT0_PKT_iiiPKbib,"a",@progbits
	.sectionflags	@""
	.align	4
.nv.constant0._ZN43_GLOBAL__N__9ae7fba5_10_SoftMax_cu_9f978f6320softmax_warp_forwardIN3c104HalfES2_fLi8ELb0ELb0EEEvPT0_PKT_iiiPKbib:
	.zero		573


//--------------------- .nv.constant0._ZN43_GLOBAL__N__9ae7fba5_10_SoftMax_cu_9f978f6320softmax_warp_forwardIN3c104HalfES2_fLi7ELb0ELb0EEEvPT0_PKT_iiiPKbib --------------------------
	.section	.nv.constant0._ZN43_GLOBAL__N__9ae7fba5_10_SoftMax_cu_9f978f6320softmax_warp_forwardIN3c104HalfES2_fLi7ELb0ELb0EEEvPT0_PKT_iiiPKbib,"a",@progbits
	.sectionflags	@""
	.align	4
.nv.constant0._ZN43_GLOBAL__N__9ae7fba5_10_SoftMax_cu_9f978f6320softmax_warp_forwardIN3c104HalfES2_fLi7ELb0ELb0EEEvPT0_PKT_iiiPKbib:
	.zero		573


//--------------------- .nv.constant0._ZN43_GLOBAL__N__9ae7fba5_10_SoftMax_cu_9f978f6320softmax_warp_forwardIN3c104HalfES2_fLi6ELb0ELb0EEEvPT0_PKT_iiiPKbib --------------------------
	.section	.nv.constant0._ZN43_GLOBAL__N__9ae7fba5_10_SoftMax_cu_9f978f6320softmax_warp_forwardIN3c104HalfES2_fLi6ELb0ELb0EEEvPT0_PKT_iiiPKbib,"a",@progbits
	.sectionflags	@""
	.align	4
.nv.constant0._ZN43_GLOBAL__N__9ae7fba5_10_SoftMax_cu_9f978f6320softmax_warp_forwardIN3c104HalfES2_fLi6ELb0ELb0EEEvPT0_PKT_iiiPKbib:
	.zero		573


//--------------------- .nv.constant0._ZN43_GLOBAL__N__9ae7fba5_10_SoftMax_cu_9f978f6320softmax_warp_forwardIN3c104HalfES2_fLi5ELb0ELb0EEEvPT0_PKT_iiiPKbib --------------------------
	.section	.nv.constant0._ZN43_GLOBAL__N__9ae7fba5_10_SoftMax_cu_9f978f6320softmax_warp_forwardIN3c104HalfES2_fLi5ELb0ELb0EEEvPT0_PKT_iiiPKbib,"a",@progbits
	.sectionflags	@""
	.align	4
.nv.constant0._ZN43_GLOBAL__N__9ae7fba5_10_SoftMax_cu_9f978f6320softmax_warp_forwardIN3c104HalfES2_fLi5ELb0ELb0EEEvPT0_PKT_iiiPKbib:
	.zero		573


//--------------------- .nv.constant0._ZN43_GLOBAL__N__9ae7fba5_10_SoftMax_cu_9f978f6320softmax_warp_forwardIN3c104HalfES2_fLi4ELb0ELb0EEEvPT0_PKT_iiiPKbib --------------------------
	.section	.nv.constant0._ZN43_GLOBAL__N__9ae7fba5_10_SoftMax_cu_9f978f6320softmax_warp_forwardIN3c104HalfES2_fLi4ELb0ELb0EEEvPT0_PKT_iiiPKbib,"a",@progbits
	.sectionflags	@""
	.align	4
.nv.constant0._ZN43_GLOBAL__N__9ae7fba5_10_SoftMax_cu_9f978f6320softmax_warp_forwardIN3c104HalfES2_fLi4ELb0ELb0EEEvPT0_PKT_iiiPKbib:
	.zero		573


//--------------------- .nv.constant0._ZN43_GLOBAL__N__9ae7fba5_10_SoftMax_cu_9f978f6320softmax_warp_forwardIN3c104HalfES2_fLi3ELb0ELb0EEEvPT0_PKT_iiiPKbib --------------------------
	.section	.nv.constant0._ZN43_GLOBAL__N__9ae7fba5_10_SoftMax_cu_9f978f6320softmax_warp_forwardIN3c104HalfES2_fLi3ELb0ELb0EEEvPT0_PKT_iiiPKbib,"a",@progbits
	.sectionflags	@""
	.align	4
.nv.constant0._ZN43_GLOBAL__N__9ae7fba5_10_SoftMax_cu_9f978f6320softmax_warp_forwardIN3c104HalfES2_fLi3ELb0ELb0EEEvPT0_PKT_iiiPKbib:
	.zero		573


//--------------------- .nv.constant0._ZN43_GLOBAL__N__9ae7fba5_10_SoftMax_cu_9f978f6320softmax_warp_forwardIN3c104HalfES2_fLi2ELb0ELb0EEEvPT0_PKT_iiiPKbib --------------------------
	.section	.nv.constant0._ZN43_GLOBAL__N__9ae7fba5_10_SoftMax_cu_9f978f6320softmax_warp_forwardIN3c104HalfES2_fLi2ELb0ELb0EEEvPT0_PKT_iiiPKbib,"a",@progbits
	.sectionflags	@""
	.align	4
.nv.constant0._ZN43_GLOBAL__N__9ae7fba5_10_SoftMax_cu_9f978f6320softmax_warp_forwardIN3c104HalfES2_fLi2ELb0ELb0EEEvPT0_PKT_iiiPKbib:
	.zero		573


//--------------------- .nv.constant0._ZN43_GLOBAL__N__9ae7fba5_10_SoftMax_cu_9f978f6320softmax_warp_forwardIN3c104HalfES2_fLi1ELb0ELb0EEEvPT0_PKT_iiiPKbib --------------------------
	.section	.nv.constant0._ZN43_GLOBAL__N__9ae7fba5_10_SoftMax_cu_9f978f6320softmax_warp_forwardIN3c104HalfES2_fLi1ELb0ELb0EEEvPT0_PKT_iiiPKbib,"a",@progbits
	.sectionflags	@""
	.align	4
.nv.constant0._ZN43_GLOBAL__N__9ae7fba5_10_SoftMax_cu_9f978f6320softmax_warp_forwardIN3c104HalfES2_fLi1ELb0ELb0EEEvPT0_PKT_iiiPKbib:
	.zero		573


//--------------------- .nv.constant0._ZN43_GLOBAL__N__9ae7fba5_10_SoftMax_cu_9f978f6320softmax_warp_forwardIN3c104HalfES2_fLi0ELb0ELb0EEEvPT0_PKT_iiiPKbib --------------------------
	.section	.nv.constant0._ZN43_GLOBAL__N__9ae7fba5_10_SoftMax_cu_9f978f6320softmax_warp_forwardIN3c104HalfES2_fLi0ELb0ELb0EEEvPT0_PKT_iiiPKbib,"a",@progbits
	.sectionflags	@""
	.align	4
.nv.constant0._ZN43_GLOBAL__N__9ae7fba5_10_SoftMax_cu_9f978f6320softmax_warp_forwardIN3c104HalfES2_fLi0ELb0ELb0EEEvPT0_PKT_iiiPKbib:
	.zero		573


//--------------------- .nv.constant0._ZN43_GLOBAL__N__9ae7fba5_10_SoftMax_cu_9f978f6320softmax_warp_forwardIfffLi11ELb0ELb0EEEvPT0_PKT_iiiPKbib --------------------------
	.section	.nv.constant0._ZN43_GLOBAL__N__9ae7fba5_10_SoftMax_cu_9f978f6320softmax_warp_forwardIfffLi11ELb0ELb0EEEvPT0_PKT_iiiPKbib,"a",@progbits
	.sectionflags	@""
	.align	4
.nv.constant0._ZN43_GLOBAL__N__9ae7fba5_10_SoftMax_cu_9f978f6320softmax_warp_forwardIfffLi11ELb0ELb0EEEvPT0_PKT_iiiPKbib:
	.zero		573


//--------------------- .nv.constant0._ZN43_GLOBAL__N__9ae7fba5_10_SoftMax_cu_9f978f6320softmax_warp_forwardIfffLi10ELb0ELb0EEEvPT0_PKT_iiiPKbib --------------------------
	.section	.nv.constant0._ZN43_GLOBAL__N__9ae7fba5_10_SoftMax_cu_9f978f6320softmax_warp_forwardIfffLi10ELb0ELb0EEEvPT0_PKT_iiiPKbib,"a",@progbits
	.sectionflags	@""
	.align	4
.nv.constant0._ZN43_GLOBAL__N__9ae7fba5_10_SoftMax_cu_9f978f6320softmax_warp_forwardIfffLi10ELb0ELb0EEEvPT0_PKT_iiiPKbib:
	.zero		573


//--------------------- .nv.constant0._ZN43_GLOBAL__N__9ae7fba5_10_SoftMax_cu_9f978f6320softmax_warp_forwardIfffLi9ELb0ELb0EEEvPT0_PKT_iiiPKbib --------------------------
	.section	.nv.constant0._ZN43_GLOBAL__N__9ae7fba5_10_SoftMax_cu_9f978f6320softmax_warp_forwardIfffLi9ELb0ELb0EEEvPT0_PKT_iiiPKbib,"a",@progbits
	.sectionflags	@""
	.align	4
.nv.constant0._ZN43_GLOBAL__N__9ae7fba5_10_SoftMax_cu_9f978f6320softmax_warp_forwardIfffLi9ELb0ELb0EEEvPT0_PKT_iiiPKbib:
	.zero		573


//--------------------- .nv.constant0._ZN43_GLOBAL__N__9ae7fba5_10_SoftMax_cu_9f978f6320softmax_warp_forwardIfffLi8ELb0ELb0EEEvPT0_PKT_iiiPKbib --------------------------
	.section	.nv.constant0._ZN43_GLOBAL__N__9ae7fba5_10_SoftMax_cu_9f978f6320softmax_warp_forwardIfffLi8ELb0ELb0EEEvPT0_PKT_iiiPKbib,"a",@progbits
	.sectionflags	@""
	.align	4
.nv.constant0._ZN43_GLOBAL__N__9ae7fba5_10_SoftMax_cu_9f978f6320softmax_warp_forwardIfffLi8ELb0ELb0EEEvPT0_PKT_iiiPKbib:
	.zero		573


//--------------------- .nv.constant0._ZN43_GLOBAL__N__9ae7fba5_10_SoftMax_cu_9f978f6320softmax_warp_forwardIfffLi7ELb0ELb0EEEvPT0_PKT_iiiPKbib --------------------------
	.section	.nv.constant0._ZN43_GLOBAL__N__9ae7fba5_10_SoftMax_cu_9f978f6320softmax_warp_forwardIfffLi7ELb0ELb0EEEvPT0_PKT_iiiPKbib,"a",@progbits
	.sectionflags	@""
	.align	4
.nv.constant0._ZN43_GLOBAL__N__9ae7fba5_10_SoftMax_cu_9f978f6320softmax_warp_forwardIfffLi7ELb0ELb0EEEvPT0_PKT_iiiPKbib:
	.zero		573


//--------------------- .nv.constant0._ZN43_GLOBAL__N__9ae7fba5_10_SoftMax_cu_9f978f6320softmax_warp_forwardIfffLi6ELb0ELb0EEEvPT0_PKT_iiiPKbib --------------------------
	.section	.nv.constant0._ZN43_GLOBAL__N__9ae7fba5_10_SoftMax_cu_9f978f6320softmax_warp_forwardIfffLi6ELb0ELb0EEEvPT0_PKT_iiiPKbib,"a",@progbits
	.sectionflags	@""
	.align	4
.nv.constant0._ZN43_GLOBAL__N__9ae7fba5_10_SoftMax_cu_9f978f6320softmax_warp_forwardIfffLi6ELb0ELb0EEEvPT0_PKT_iiiPKbib:
	.zero		573


//--------------------- .nv.constant0._ZN43_GLOBAL__N__9ae7fba5_10_SoftMax_cu_9f978f6320softmax_warp_forwardIfffLi5ELb0ELb0EEEvPT0_PKT_iiiPKbib --------------------------
	.section	.nv.constant0._ZN43_GLOBAL__N__9ae7fba5_10_SoftMax_cu_9f978f6320softmax_warp_forwardIfffLi5ELb0ELb0EEEvPT0_PKT_iiiPKbib,"a",@progbits
	.sectionflags	@""
	.align	4
.nv.constant0._ZN43_GLOBAL__N__9ae7fba5_10_SoftMax_cu_9f978f6320softmax_warp_forwardIfffLi5ELb0ELb0EEEvPT0_PKT_iiiPKbib:
	.zero		573


//--------------------- .nv.constant0._ZN43_GLOBAL__N__9ae7fba5_10_SoftMax_cu_9f978f6320softmax_warp_forwardIfffLi4ELb0ELb0EEEvPT0_PKT_iiiPKbib --------------------------
	.section	.nv.constant0._ZN43_GLOBAL__N__9ae7fba5_10_SoftMax_cu_9f978f6320softmax_warp_forwardIfffLi4ELb0ELb0EEEvPT0_PKT_iiiPKbib,"a",@progbits
	.sectionflags	@""
	.align	4
.nv.constant0._ZN43_GLOBAL__N__9ae7fba5_10_SoftMax_cu_9f978f6320softmax_warp_forwardIfffLi4ELb0ELb0EEEvPT0_PKT_iiiPKbib:
	.zero		573


//--------------------- .nv.constant0._ZN43_GLOBAL__N__9ae7fba5_10_SoftMax_cu_9f978f6320softmax_warp_forwardIfffLi3ELb0ELb0EEEvPT0_PKT_iiiPKbib --------------------------
	.section	.nv.constant0._ZN43_GLOBAL__N__9ae7fba5_10_SoftMax_cu_9f978f6320softmax_warp_forwardIfffLi3ELb0ELb0EEEvPT0_PKT_iiiPKbib,"a",@progbits
	.sectionflags	@""
	.align	4
.nv.constant0._ZN43_GLOBAL__N__9ae7fba5_10_SoftMax_cu_9f978f6320softmax_warp_forwardIfffLi3ELb0ELb0EEEvPT0_PKT_iiiPKbib:
	.zero		573


//--------------------- .nv.constant0._ZN43_GLOBAL__N__9ae7fba5_10_SoftMax_cu_9f978f6320softmax_warp_forwardIfffLi2ELb0ELb0EEEvPT0_PKT_iiiPKbib --------------------------
	.section	.nv.constant0._ZN43_GLOBAL__N__9ae7fba5_10_SoftMax_cu_9f978f6320softmax_warp_forwardIfffLi2ELb0ELb0EEEvPT0_PKT_iiiPKbib,"a",@progbits
	.sectionflags	@""
	.align	4
.nv.constant0._ZN43_GLOBAL__N__9ae7fba5_10_SoftMax_cu_9f978f6320softmax_warp_forwardIfffLi2ELb0ELb0EEEvPT0_PKT_iiiPKbib:
	.zero		573


//--------------------- .nv.constant0._ZN43_GLOBAL__N__9ae7fba5_10_SoftMax_cu_9f978f6320softmax_warp_forwardIfffLi1ELb0ELb0EEEvPT0_PKT_iiiPKbib --------------------------
	.section	.nv.constant0._ZN43_GLOBAL__N__9ae7fba5_10_SoftMax_cu_9f978f6320softmax_warp_forwardIfffLi1ELb0ELb0EEEvPT0_PKT_iiiPKbib,"a",@progbits
	.sectionflags	@""
	.align	4
.nv.constant0._ZN43_GLOBAL__N__9ae7fba5_10_SoftMax_cu_9f978f6320softmax_warp_forwardIfffLi1ELb0ELb0EEEvPT0_PKT_iiiPKbib:
	.zero		573


//--------------------- .nv.constant0._ZN43_GLOBAL__N__9ae7fba5_10_SoftMax_cu_9f978f6320softmax_warp_forwardIfffLi0ELb0ELb0EEEvPT0_PKT_iiiPKbib --------------------------
	.section	.nv.constant0._ZN43_GLOBAL__N__9ae7fba5_10_SoftMax_cu_9f978f6320softmax_warp_forwardIfffLi0ELb0ELb0EEEvPT0_PKT_iiiPKbib,"a",@progbits
	.sectionflags	@""
	.align	4
.nv.constant0._ZN43_GLOBAL__N__9ae7fba5_10_SoftMax_cu_9f978f6320softmax_warp_forwardIfffLi0ELb0ELb0EEEvPT0_PKT_iiiPKbib:
	.zero		573


//--------------------- .nv.constant0._ZN43_GLOBAL__N__9ae7fba5_10_SoftMax_cu_9f978f6320softmax_warp_forwardIdddLi11ELb0ELb0EEEvPT0_PKT_iiiPKbib --------------------------
	.section	.nv.constant0._ZN43_GLOBAL__N__9ae7fba5_10_SoftMax_cu_9f978f6320softmax_warp_forwardIdddLi11ELb0ELb0EEEvPT0_PKT_iiiPKbib,"a",@progbits
	.sectionflags	@""
	.align	4
.nv.constant0._ZN43_GLOBAL__N__9ae7fba5_10_SoftMax_cu_9f978f6320softmax_warp_forwardIdddLi11ELb0ELb0EEEvPT0_PKT_iiiPKbib:
	.zero		573


//--------------------- .nv.constant0._ZN43_GLOBAL__N__9ae7fba5_10_SoftMax_cu_9f978f6320softmax_warp_forwardIdddLi10ELb0ELb0EEEvPT0_PKT_iiiPKbib --------------------------
	.section	.nv.constant0._ZN43_GLOBAL__N__9ae7fba5_10_SoftMax_cu_9f978f6320softmax_warp_forwardIdddLi10ELb0ELb0EEEvPT0_PKT_iiiPKbib,"a",@progbits
	.sectionflags	@""
	.align	4
.nv.constant0._ZN43_GLOBAL__N__9ae7fba5_10_SoftMax_cu_9f978f6320softmax_warp_forwardIdddLi10ELb0ELb0EEEvPT0_PKT_iiiPKbib:
	.zero		573


//--------------------- .nv.constant0._ZN43_GLOBAL__N__9ae7fba5_10_SoftMax_cu_9f978f6320softmax_warp_forwardIdddLi9ELb0ELb0EEEvPT0_PKT_iiiPKbib --------------------------
	.section	.nv.constant0._ZN43_GLOBAL__N__9ae7fba5_10_SoftMax_cu_9f978f6320softmax_warp_forwardIdddLi9ELb0ELb0EEEvPT0_PKT_iiiPKbib,"a",@progbits
	.sectionflags	@""
	.align	4
.nv.constant0._ZN43_GLOBAL__N__9ae7fba5_10_SoftMax_cu_9f978f6320softmax_warp_forwardIdddLi9ELb0ELb0EEEvPT0_PKT_iiiPKbib:
	.zero		573


//--------------------- .nv.constant0._ZN43_GLOBAL__N__9ae7fba5_10_SoftMax_cu_9f978f6320softmax_warp_forwardIdddLi8ELb0ELb0EEEvPT0_PKT_iiiPKbib --------------------------
	.section	.nv.constant0._ZN43_GLOBAL__N__9ae7fba5_10_SoftMax_cu_9f978f6320softmax_warp_forwardIdddLi8ELb0ELb0EEEvPT0_PKT_iiiPKbib,"a",@progbits
	.sectionflags	@""
	.align	4
.nv.constant0._ZN43_GLOBAL__N__9ae7fba5_10_SoftMax_cu_9f978f6320softmax_warp_forwardIdddLi8ELb0ELb0EEEvPT0_PKT_iiiPKbib:
	.zero		573


//--------------------- .nv.constant0._ZN43_GLOBAL__N__9ae7fba5_10_SoftMax_cu_9f978f6320softmax_warp_forwardIdddLi7ELb0ELb0EEEvPT0_PKT_iiiPKbib --------------------------
	.section	.nv.constant0._ZN43_GLOBAL__N__9ae7fba5_10_SoftMax_cu_9f978f6320softmax_warp_forwardIdddLi7ELb0ELb0EEEvPT0_PKT_iiiPKbib,"a",@progbits
	.sectionflags	@""
	.align	4
.nv.constant0._ZN43_GLOBAL__N__9ae7fba5_10_SoftMax_cu_9f978f6320softmax_warp_forwardIdddLi7ELb0ELb0EEEvPT0_PKT_iiiPKbib:
	.zero		573


//--------------------- .nv.constant0._ZN43_GLOBAL__N__9ae7fba5_10_SoftMax_cu_9f978f6320softmax_warp_forwardIdddLi6ELb0ELb0EEEvPT0_PKT_iiiPKbib --------------------------
	.section	.nv.constant0._ZN43_GLOBAL__N__9ae7fba5_10_SoftMax_cu_9f978f6320softmax_warp_forwardIdddLi6ELb0ELb0EEEvPT0_PKT_iiiPKbib,"a",@progbits
	.sectionflags	@""
	.align	4
.nv.constant0._ZN43_GLOBAL__N__9ae7fba5_10_SoftMax_cu_9f978f6320softmax_warp_forwardIdddLi6ELb0ELb0EEEvPT0_PKT_iiiPKbib:
	.zero		573


//--------------------- .nv.constant0._ZN43_GLOBAL__N__9ae7fba5_10_SoftMax_cu_9f978f6320softmax_warp_forwardIdddLi5ELb0ELb0EEEvPT0_PKT_iiiPKbib --------------------------
	.section	.nv.constant0._ZN43_GLOBAL__N__9ae7fba5_10_SoftMax_cu_9f978f6320softmax_warp_forwardIdddLi5ELb0ELb0EEEvPT0_PKT_iiiPKbib,"a",@progbits
	.sectionflags	@""
	.align	4
.nv.constant0._ZN43_GLOBAL__N__9ae7fba5_10_SoftMax_cu_9f978f6320softmax_warp_forwardIdddLi5ELb0ELb0EEEvPT0_PKT_iiiPKbib:
	.zero		573


//--------------------- .nv.constant0._ZN43_GLOBAL__N__9ae7fba5_10_SoftMax_cu_9f978f6320softmax_warp_forwardIdddLi4ELb0ELb0EEEvPT0_PKT_iiiPKbib --------------------------
	.section	.nv.constant0._ZN43_GLOBAL__N__9ae7fba5_10_SoftMax_cu_9f978f6320softmax_warp_forwardIdddLi4ELb0ELb0EEEvPT0_PKT_iiiPKbib,"a",@progbits
	.sectionflags	@""
	.align	4
.nv.constant0._ZN43_GLOBAL__N__9ae7fba5_10_SoftMax_cu_9f978f6320softmax_warp_forwardIdddLi4ELb0ELb0EEEvPT0_PKT_iiiPKbib:
	.zero		573


//--------------------- .nv.constant0._ZN43_GLOBAL__N__9ae7fba5_10_SoftMax_cu_9f978f6320softmax_warp_forwardIdddLi3ELb0ELb0EEEvPT0_PKT_iiiPKbib --------------------------
	.section	.nv.constant0._ZN43_GLOBAL__N__9ae7fba5_10_SoftMax_cu_9f978f6320softmax_warp_forwardIdddLi3ELb0ELb0EEEvPT0_PKT_iiiPKbib,"a",@progbits
	.sectionflags	@""
	.align	4
.nv.constant0._ZN43_GLOBAL__N__9ae7fba5_10_SoftMax_cu_9f978f6320softmax_warp_forwardIdddLi3ELb0ELb0EEEvPT0_PKT_iiiPKbib:
	.zero		573


//--------------------- .nv.constant0._ZN43_GLOBAL__N__9ae7fba5_10_SoftMax_cu_9f978f6320softmax_warp_forwardIdddLi2ELb0ELb0EEEvPT0_PKT_iiiPKbib --------------------------
	.section	.nv.constant0._ZN43_GLOBAL__N__9ae7fba5_10_SoftMax_cu_9f978f6320softmax_warp_forwardIdddLi2ELb0ELb0EEEvPT0_PKT_iiiPKbib,"a",@progbits
	.sectionflags	@""
	.align	4
.nv.constant0._ZN43_GLOBAL__N__9ae7fba5_10_SoftMax_cu_9f978f6320softmax_warp_forwardIdddLi2ELb0ELb0EEEvPT0_PKT_iiiPKbib:
	.zero		573


//--------------------- .nv.constant0._ZN43_GLOBAL__N__9ae7fba5_10_SoftMax_cu_9f978f6320softmax_warp_forwardIdddLi1ELb0ELb0EEEvPT0_PKT_iiiPKbib --------------------------
	.section	.nv.constant0._ZN43_GLOBAL__N__9ae7fba5_10_SoftMax_cu_9f978f6320softmax_warp_forwardIdddLi1ELb0ELb0EEEvPT0_PKT_iiiPKbib,"a",@progbits
	.sectionflags	@""
	.align	4
.nv.constant0._ZN43_GLOBAL__N__9ae7fba5_10_SoftMax_cu_9f978f6320softmax_warp_forwardIdddLi1ELb0ELb0EEEvPT0_PKT_iiiPKbib:
	.zero		573


//--------------------- .nv.constant0._ZN43_GLOBAL__N__9ae7fba5_10_SoftMax_cu_9f978f6320softmax_warp_forwardIdddLi0ELb0ELb0EEEvPT0_PKT_iiiPKbib --------------------------
	.section	.nv.constant0._ZN43_GLOBAL__N__9ae7fba5_10_SoftMax_cu_9f978f6320softmax_warp_forwardIdddLi0ELb0ELb0EEEvPT0_PKT_iiiPKbib,"a",@progbits
	.sectionflags	@""
	.align	4
.nv.constant0._ZN43_GLOBAL__N__9ae7fba5_10_SoftMax_cu_9f978f6320softmax_warp_forwardIdddLi0ELb0ELb0EEEvPT0_PKT_iiiPKbib:
	.zero		573


//--------------------- .nv.constant0._ZN43_GLOBAL__N__9ae7fba5_10_SoftMax_cu_9f978f6321softmax_warp_backwardIfN3c108BFloat16EfLi10ELb1ELb0EEEvPT0_PKT_S7_iiiPKb --------------------------
	.section	.nv.constant0._ZN43_GLOBAL__N__9ae7fba5_10_SoftMax_cu_9f978f6321softmax_warp_backwardIfN3c108BFloat16EfLi10ELb1ELb0EEEvPT0_PKT_S7_iiiPKb,"a",@progbits
	.sectionflags	@""
	.align	4
.nv.constant0._ZN43_GLOBAL__N__9ae7fba5_10_SoftMax_cu_9f978f6321softmax_warp_backwardIfN3c108BFloat16EfLi10ELb1ELb0EEEvPT0_PKT_S7_iiiPKb:
	.zero		576


//--------------------- .nv.constant0._ZN43_GLOBAL__N__9ae7fba5_10_SoftMax_cu_9f978f6321softmax_warp_backwardIfN3c108BFloat16EfLi9ELb1ELb0EEEvPT0_PKT_S7_iiiPKb --------------------------
	.section	.nv.constant0._ZN43_GLOBAL__N__9ae7fba5_10_SoftMax_cu_9f978f6321softmax_warp_backwardIfN3c108BFloat16EfLi9ELb1ELb0EEEvPT0_PKT_S7_iiiPKb,"a",@progbits
	.sectionflags	@""
	.align	4
.nv.constant0._ZN43_GLOBAL__N__9ae7fba5_10_SoftMax_cu_9f978f6321softmax_warp_backwardIfN3c108BFloat16EfLi9ELb1ELb0EEEvPT0_PKT_S7_iiiPKb:
	.zero		576


//--------------------- .nv.constant0._ZN43_GLOBAL__N__9ae7fba5_10_SoftMax_cu_9f978f6321softmax_warp_backwardIfN3c108BFloat16EfLi8ELb1ELb0EEEvPT0_PKT_S7_iiiPKb --------------------------
	.section	.nv.constant0._ZN43_GLOBAL__N__9ae7fba5_10_SoftMax_cu_9f978f6321softmax_warp_backwardIfN3c108BFloat16EfLi8ELb1ELb0EEEvPT0_PKT_S7_iiiPKb,"a",@progbits
	.sectionflags	@""
	.align	4
.nv.constant0._ZN43_GLOBAL__N__9ae7fba5_10_SoftMax_cu_9f978f6321softmax_warp_backwardIfN3c108BFloat16EfLi8ELb1ELb0EEEvPT0_PKT_S7_iiiPKb:
	.zero		576


//--------------------- .nv.constant0._ZN43_GLOBAL__N__9ae7fba5_10_SoftMax_cu_9f978f6321softmax_warp_backwardIfN3c108BFloat16EfLi7ELb1ELb0EEEvPT0_PKT_S7_iiiPKb --------------------------
	.section	.nv.constant0._ZN43_GLOBAL__N__9ae7fba5_10_SoftMax_cu_9f978f6321softmax_warp_backwardIfN3c108BFloat16EfLi7ELb1ELb0EEEvPT0_PKT_S7_iiiPKb,"a",@progbits
	.sectionflags	@""
	.align	4
.nv.constant0._ZN43_GLOBAL__N__9ae7fba5_10_SoftMax_cu_9f978f6321softmax_warp_backwardIfN3c108BFloat16EfLi7ELb1ELb0EEEvPT0_PKT_S7_iiiPKb:
	.zero		576


//--------------------- .nv.constant0._ZN43_GLOBAL__N__9ae7fba5_10_SoftMax_cu_9f978f6321softmax_warp_backwardIfN3c108BFloat16EfLi6ELb1ELb0EEEvPT0_PKT_S7_iiiPKb --------------------------
	.section	.nv.constant0._ZN43_GLOBAL__N__9ae7fba5_10_SoftMax_cu_9f978f6321softmax_warp_backwardIfN3c108BFloat16EfLi6ELb1ELb0EEEvPT0_PKT_S7_iiiPKb,"a",@progbits
	.sectionflags	@""
	.align	4
.nv.constant0._ZN43_GLOBAL__N__9ae7fba5_10_SoftMax_cu_9f978f6321softmax_warp_backwardIfN3c108BFloat16EfLi6ELb1ELb0EEEvPT0_PKT_S7_iiiPKb:
	.zero		576


//--------------------- .nv.constant0._ZN43_GLOBAL__N__9ae7fba5_10_SoftMax_cu_9f978f6321softmax_warp_backwardIfN3c108BFloat16EfLi5ELb1ELb0EEEvPT0_PKT_S7_iiiPKb --------------------------
	.section	.nv.constant0._ZN43_GLOBAL__N__9ae7fba5_10_SoftMax_cu_9f978f6321softmax_warp_backwardIfN3c108BFloat16EfLi5ELb1ELb0EEEvPT0_PKT_S7_iiiPKb,"a",@progbits
	.sectionflags	@""
	.align	4
.nv.constant0._ZN43_GLOBAL__N__9ae7fba5_10_SoftMax_cu_9f978f6321softmax_warp_backwardIfN3c108BFloat16EfLi5ELb1ELb0EEEvPT0_PKT_S7_iiiPKb:
	.zero		576


//--------------------- .nv.constant0._ZN43_GLOBAL__N__9ae7fba5_10_SoftMax_cu_9f978f6321softmax_warp_backwardIfN3c108BFloat16EfLi4ELb1ELb0EEEvPT0_PKT_S7_iiiPKb --------------------------
	.section	.nv.constant0._ZN43_GLOBAL__N__9ae7fba5_10_SoftMax_cu_9f978f6321softmax_warp_backwardIfN3c108BFloat16EfLi4ELb1ELb0EEEvPT0_PKT_S7_iiiPKb,"a",@progbits
	.sectionflags	@""
	.align	4
.nv.constant0._ZN43_GLOBAL__N__9ae7fba5_10_SoftMax_cu_9f978f6321softmax_warp_backwardIfN3c108BFloat16EfLi4ELb1ELb0EEEvPT0_PKT_S7_iiiPKb:
	.zero		576


//--------------------- .nv.constant0._ZN43_GLOBAL__N__9ae7fba5_10_SoftMax_cu_9f978f6321softmax_warp_backwardIfN3c108BFloat16EfLi3ELb1ELb0EEEvPT0_PKT_S7_iiiPKb --------------------------
	.section	.nv.constant0._ZN43_GLOBAL__N__9ae7fba5_10_SoftMax_cu_9f978f6321softmax_warp_backwardIfN3c108BFloat16EfLi3ELb1ELb0EEEvPT0_PKT_S7_iiiPKb,"a",@progbits
	.sectionflags	@""
	.align	4
.nv.constant0._ZN43_GLOBAL__N__9ae7fba5_10_SoftMax_cu_9f978f6321softmax_warp_backwardIfN3c108BFloat16EfLi3ELb1ELb0EEEvPT0_PKT_S7_iiiPKb:
	.zero		576


//--------------------- .nv.constant0._ZN43_GLOBAL__N__9ae7fba5_10_SoftMax_cu_9f978f6321softmax_warp_backwardIfN3c108BFloat16EfLi2ELb1ELb0EEEvPT0_PKT_S7_iiiPKb --------------------------
	.section	.nv.constant0._ZN43_GLOBAL__N__9ae7fba5_10_SoftMax_cu_9f978f6321softmax_warp_backwardIfN3c108BFloat16EfLi2ELb1ELb0EEEvPT0_PKT_S7_iiiPKb,"a",@progbits
	.sectionflags	@""
	.align	4
.nv.constant0._ZN43_GLOBAL__N__9ae7fba5_10_SoftMax_cu_9f978f6321softmax_warp_backwardIfN3c108BFloat16EfLi2ELb1ELb0EEEvPT0_PKT_S7_iiiPKb:
	.zero		576


//--------------------- .nv.constant0._ZN43_GLOBAL__N__9ae7fba5_10_SoftMax_cu_9f978f6321softmax_warp_backwardIfN3c108BFloat16EfLi1ELb1ELb0EEEvPT0_PKT_S7_iiiPKb --------------------------
	.section	.nv.constant0._ZN43_GLOBAL__N__9ae7fba5_10_SoftMax_cu_9f978f6321softmax_warp_backwardIfN3c108BFloat16EfLi1ELb1ELb0EEEvPT0_PKT_S7_iiiPKb,"a",@progbits
	.sectionflags	@""
	.align	4
.nv.constant0._ZN43_GLOBAL__N__9ae7fba5_10_SoftMax_cu_9f978f6321softmax_warp_backwardIfN3c108BFloat16EfLi1ELb1ELb0EEEvPT0_PKT_S7_iiiPKb:
	.zero		576


//--------------------- .nv.constant0._ZN43_GLOBAL__N__9ae7fba5_10_SoftMax_cu_9f978f6321softmax_warp_backwardIfN3c108BFloat16EfLi0ELb1ELb0EEEvPT0_PKT_S7_iiiPKb --------------------------
	.section	.nv.constant0._ZN43_GLOBAL__N__9ae7fba5_10_SoftMax_cu_9f978f6321softmax_warp_backwardIfN3c108BFloat16EfLi0ELb1ELb0EEEvPT0_PKT_S7_iiiPKb,"a",@progbits
	.sectionflags	@""
	.align	4
.nv.constant0._ZN43_GLOBAL__N__9ae7fba5_10_SoftMax_cu_9f978f6321softmax_warp_backwardIfN3c108BFloat16EfLi0ELb1ELb0EEEvPT0_PKT_S7_iiiPKb:
	.zero		576


//--------------------- .nv.constant0._ZN43_GLOBAL__N__9ae7fba5_10_SoftMax_cu_9f978f6321softmax_warp_backwardIN3c108BFloat16ES2_fLi10ELb1ELb0EEEvPT0_PKT_S7_iiiPKb --------------------------
	.section	.nv.constant0._ZN43_GLOBAL__N__9ae7fba5_10_SoftMax_cu_9f978f6321softmax_warp_backwardIN3c108BFloat16ES2_fLi10ELb1ELb0EEEvPT0_PKT_S7_iiiPKb,"a",@progbits
	.sectionflags	@""
	.align	4
.nv.constant0._ZN43_GLOBAL__N__9ae7fba5_10_SoftMax_cu_9f978f6321softmax_warp_backwardIN3c108BFloat16ES2_fLi10ELb1ELb0EEEvPT0_PKT_S7_iiiPKb:
	.zero		576


//--------------------- .nv.constant0._ZN43_GLOBAL__N__9ae7fba5_10_SoftMax_cu_9f978f6321softmax_warp_backwardIN3c108BFloat16ES2_fLi9ELb1ELb0EEEvPT0_PKT_S7_iiiPKb --------------------------
	.section	.nv.constant0._ZN43_GLOBAL__N__9ae7fba5_10_SoftMax_cu_9f978f6321softmax_warp_backwardIN3c108BFloat16ES2_fLi9ELb1ELb0EEEvPT0_PKT_S7_iiiPKb,"a",@progbits
	.sectionflags	@""
	.align	4
.nv.constant0._ZN43_GLOBAL__N__9ae7fba5_10_SoftMax_cu_9f978f6321softmax_warp_backwardIN3c108BFloat16ES2_fLi9ELb1ELb0EEEvPT0_PKT_S7_iiiPKb:
	.zero		576


//--------------------- .nv.constant0._ZN43_GLOBAL__N__9ae7fba5_10_SoftMax_cu_9f978f6321softmax_warp_backwardIN3c108BFloat16ES2_fLi8ELb1ELb0EEEvPT0_PKT_S7_iiiPKb --------------------------
	.section	.nv.constant0._ZN43_GLOBAL__N__9ae7fba5_10_SoftMax_cu_9f978f6321softmax_warp_backwardIN3c108BFloat16ES2_fLi8ELb1ELb0EEEvPT0_PKT_S7_iiiPKb,"a",@progbits
	.sectionflags	@""
	.align	4
.nv.constant0._ZN43_GLOBAL__N__9ae7fba5_10_SoftMax_cu_9f978f6321softmax_warp_backwardIN3c108BFloat16ES2_fLi8ELb1ELb0EEEvPT0_PKT_S7_iiiPKb:
	.zero		576


//--------------------- .nv.constant0._ZN43_GLOBAL__N__9ae7fba5_10_SoftMax_cu_9f978f6321softmax_warp_backwardIN3c108BFloat16ES2_fLi7ELb1ELb0EEEvPT0_PKT_S7_iiiPKb --------------------------
	.section	.nv.constant0._ZN43_GLOBAL__N__9ae7fba5_10_SoftMax_cu_9f978f6321softmax_warp_backwardIN3c108BFloat16ES2_fLi7ELb1ELb0EEEvPT0_PKT_S7_iiiPKb,"a",@progbits
	.sectionflags	@""
	.align	4
.nv.constant0._ZN43_GLOBAL__N__9ae7fba5_10_SoftMax_cu_9f978f6321softmax_warp_backwardIN3c108BFloat16ES2_fLi7ELb1ELb0EEEvPT0_PKT_S7_iiiPKb:
	.zero		576


//--------------------- .nv.constant0._ZN43_GLOBAL__N__9ae7fba5_10_SoftMax_cu_9f978f6321softmax_warp_backwardIN3c108BFloat16ES2_fLi6ELb1ELb0EEEvPT0_PKT_S7_iiiPKb --------------------------
	.section	.nv.constant0._ZN43_GLOBAL__N__9ae7fba5_10_SoftMax_cu_9f978f6321softmax_warp_backwardIN3c108BFloat16ES2_fLi6ELb1ELb0EEEvPT0_PKT_S7_iiiPKb,"a",@progbits
	.sectionflags	@""
	.align	4
.nv.constant0._ZN43_GLOBAL__N__9ae7fba5_10_SoftMax_cu_9f978f6321softmax_warp_backwardIN3c108BFloat16ES2_fLi6ELb1ELb0EEEvPT0_PKT_S7_iiiPKb:
	.zero		576


//--------------------- .nv.constant0._ZN43_GLOBAL__N__9ae7fba5_10_SoftMax_cu_9f978f6321softmax_warp_backwardIN3c108BFloat16ES2_fLi5ELb1ELb0EEEvPT0_PKT_S7_iiiPKb --------------------------
	.section	.nv.constant0._ZN43_GLOBAL__N__9ae7fba5_10_SoftMax_cu_9f978f6321softmax_warp_backwardIN3c108BFloat16ES2_fLi5ELb1ELb0EEEvPT0_PKT_S7_iiiPKb,"a",@progbits
	.sectionflags	@""
	.align	4
.nv.constant0._ZN43_GLOBAL__N__9ae7fba5_10_SoftMax_cu_9f978f6321softmax_warp_backwardIN3c108BFloat16ES2_fLi5ELb1ELb0EEEvPT0_PKT_S7_iiiPKb:
	.zero		576


//--------------------- .nv.constant0._ZN43_GLOBAL__N__9ae7fba5_10_SoftMax_cu_9f978f6321softmax_warp_backwardIN3c108BFloat16ES2_fLi4ELb1ELb0EEEvPT0_PKT_S7_iiiPKb --------------------------
	.section	.nv.constant0._ZN43_GLOBAL__N__9ae7fba5_10_SoftMax_cu_9f978f6321softmax_warp_backwardIN3c108BFloat16ES2_fLi4ELb1ELb0EEEvPT0_PKT_S7_iiiPKb,"a",@progbits
	.sectionflags	@""
	.align	4
.nv.constant0._ZN43_GLOBAL__N__9ae7fba5_10_SoftMax_cu_9f978f6321softmax_warp_backwardIN3c108BFloat16ES2_fLi4ELb1ELb0EEEvPT0_PKT_S7_iiiPKb:
	.zero		576


//--------------------- .nv.constant0._ZN43_GLOBAL__N__9ae7fba5_10_SoftMax_cu_9f978f6321softmax_warp_backwardIN3c108BFloat16ES2_fLi3ELb1ELb0EEEvPT0_PKT_S7_iiiPKb --------------------------
	.section	.nv.constant0._ZN43_GLOBAL__N__9ae7fba5_10_SoftMax_cu_9f978f6321softmax_warp_backwardIN3c108BFloat16ES2_fLi3ELb1ELb0EEEvPT0_PKT_S7_iiiPKb,"a",@progbits
	.sectionflags	@""
	.align	4
.nv.constant0._ZN43_GLOBAL__N__9ae7fba5_10_SoftMax_cu_9f978f6321softmax_warp_backwardIN3c108BFloat16ES2_fLi3ELb1ELb0EEEvPT0_PKT_S7_iiiPKb:
	.zero		576


//--------------------- .nv.constant0._ZN43_GLOBAL__N__9ae7fba5_10_SoftMax_cu_9f978f6321softmax_warp_backwardIN3c108BFloat16ES2_fLi2ELb1ELb0EEEvPT0_PKT_S7_iiiPKb --------------------------
	.section	.nv.constant0._ZN43_GLOBAL__N__9ae7fba5_10_SoftMax_cu_9f978f6321softmax_warp_backwardIN3c108BFloat16ES2_fLi2ELb1ELb0EEEvPT0_PKT_S7_iiiPKb,"a",@progbits
	.sectionflags	@""
	.align	4
.nv.constant0._ZN43_GLOBAL__N__9ae7fba5_10_SoftMax_cu_9f978f6321softmax_warp_backwardIN3c108BFloat16ES2_fLi2ELb1ELb0EEEvPT0_PKT_S7_iiiPKb:
	.zero		576


//--------------------- .nv.constant0._ZN43_GLOBAL__N__9ae7fba5_10_SoftMax_cu_9f978f6321softmax_warp_backwardIN3c108BFloat16ES2_fLi1ELb1ELb0EEEvPT0_PKT_S7_iiiPKb --------------------------
	.section	.nv.constant0._ZN43_GLOBAL__N__9ae7fba5_10_SoftMax_cu_9f978f6321softmax_warp_backwardIN3c108BFloat16ES2_fLi1ELb1ELb0EEEvPT0_PKT_S7_iiiPKb,"a",@progbits
	.sectionflags	@""
	.align	4
.nv.constant0._ZN43_GLOBAL__N__9ae7fba5_10_SoftMax_cu_9f978f6321softmax_warp_backwardIN3c108BFloat16ES2_fLi1ELb1ELb0EEEvPT0_PKT_S7_iiiPKb:
	.zero		576


//--------------------- .nv.constant0._ZN43_GLOBAL__N__9ae7fba5_10_SoftMax_cu_9f978f6321softmax_warp_backwardIN3c108BFloat16ES2_fLi0ELb1ELb0EEEvPT0_PKT_S7_iiiPKb --------------------------
	.section	.nv.constant0._ZN43_GLOBAL__N__9ae7fba5_10_SoftMax_cu_9f978f6321softmax_warp_backwardIN3c108BFloat16ES2_fLi0ELb1ELb0EEEvPT0_PKT_S7_iiiPKb,"a",@progbits
	.sectionflags	@""
	.align	4
.nv.constant0._ZN43_GLOBAL__N__9ae7fba5_10_SoftMax_cu_9f978f6321softmax_warp_backwardIN3c108BFloat16ES2_fLi0ELb1ELb0EEEvPT0_PKT_S7_iiiPKb:
	.zero		576


//--------------------- .nv.constant0._ZN43_GLOBAL__N__9ae7fba5_10_SoftMax_cu_9f978f6321softmax_warp_backwardIfN3c104HalfEfLi10ELb1ELb0EEEvPT0_PKT_S7_iiiPKb --------------------------
	.section	.nv.constant0._ZN43_GLOBAL__N__9ae7fba5_10_SoftMax_cu_9f978f6321softmax_warp_backwardIfN3c104HalfEfLi10ELb1ELb0EEEvPT0_PKT_S7_iiiPKb,"a",@progbits
	.sectionflags	@""
	.align	4
.nv.constant0._ZN43_GLOBAL__N__9ae7fba5_10_SoftMax_cu_9f978f6321softmax_warp_backwardIfN3c104HalfEfLi10ELb1ELb0EEEvPT0_PKT_S7_iiiPKb:
	.zero		576


//--------------------- .nv.constant0._ZN43_GLOBAL__N__9ae7fba5_10_SoftMax_cu_9f978f6321softmax_warp_backwardIfN3c104HalfEfLi9ELb1ELb0EEEvPT0_PKT_S7_iiiPKb --------------------------
	.section	.nv.constant0._ZN43_GLOBAL__N__9ae7fba5_10_SoftMax_cu_9f978f6321softmax_warp_backwardIfN3c104HalfEfLi9ELb1ELb0EEEvPT0_PKT_S7_iiiPKb,"a",@progbits
	.sectionflags	@""
	.align	4
.nv.constant0._ZN43_GLOBAL__N__9ae7fba5_10_SoftMax_cu_9f978f6321softmax_warp_backwardIfN3c104HalfEfLi9ELb1ELb0EEEvPT0_PKT_S7_iiiPKb:
	.zero		576


//--------------------- .nv.constant0._ZN43_GLOBAL__N__9ae7fba5_10_SoftMax_cu_9f978f6321softmax_warp_backwardIfN3c104HalfEfLi8ELb1ELb0EEEvPT0_PKT_S7_iiiPKb --------------------------
	.section	.nv.constant0._ZN43_GLOBAL__N__9ae7fba5_10_SoftMax_cu_9f978f6321softmax_warp_backwardIfN3c104HalfEfLi8ELb1ELb0EEEvPT0_PKT_S7_iiiPKb,"a",@progbits
	.sectionflags	@""
	.align	4
.nv.constant0._ZN43_GLOBAL__N__9ae7fba5_10_SoftMax_cu_9f978f6321softmax_warp_backwardIfN3c104HalfEfLi8ELb1ELb0EEEvPT0_PKT_S7_iiiPKb:
	.zero		576


//--------------------- .nv.constant0._ZN43_GLOBAL__N__9ae7fba5_10_SoftMax_cu_9f978f6321softmax_warp_backwardIfN3c104HalfEfLi7ELb1ELb0EEEvPT0_PKT_S7_iiiPKb --------------------------
	.section	.nv.constant0._ZN43_GLOBAL__N__9ae7fba5_10_SoftMax_cu_9f978f6321softmax_warp_backwardIfN3c104HalfEfLi7ELb1ELb0EEEvPT0_PKT_S7_iiiPKb,"a",@progbits
	.sectionflags	@""
	.align	4
.nv.constant0._ZN43_GLOBAL__N__9ae7fba5_10_SoftMax_cu_9f978f6321softmax_warp_backwardIfN3c104HalfEfLi7ELb1ELb0EEEvPT0_PKT_S7_iiiPKb:
	.zero		576


//--------------------- .nv.constant0._ZN43_GLOBAL__N__9ae7fba5_10_SoftMax_cu_9f978f6321softmax_warp_backwardIfN3c104HalfEfLi6ELb1ELb0EEEvPT0_PKT_S7_iiiPKb --------------------------
	.section	.nv.constant0._ZN43_GLOBAL__N__9ae7fba5_10_SoftMax_cu_9f978f6321softmax_warp_backwardIfN3c104HalfEfLi6ELb1ELb0EEEvPT0_PKT_S7_iiiPKb,"a",@progbits
	.sectionflags	@""
	.align	4
.nv.constant0._ZN43_GLOBAL__N__9ae7fba5_10_SoftMax_cu_9f978f6321softmax_warp_backwardIfN3c104HalfEfLi6ELb1ELb0EEEvPT0_PKT_S7_iiiPKb:
	.zero		576


//--------------------- .nv.constant0._ZN43_GLOBAL__N__9ae7fba5_10_SoftMax_cu_9f978f6321softmax_warp_backwardIfN3c104HalfEfLi5ELb1ELb0EEEvPT0_PKT_S7_iiiPKb --------------------------
	.section	.nv.constant0._ZN43_GLOBAL__N__9ae7fba5_10_SoftMax_cu_9f978f6321softmax_warp_backwardIfN3c104HalfEfLi5ELb1ELb0EEEvPT0_PKT_S7_iiiPKb,"a",@progbits
	.sectionflags	@""
	.align	4
.nv.constant0._ZN43_GLOBAL__N__9ae7fba5_10_SoftMax_cu_9f978f6321softmax_warp_backwardIfN3c104HalfEfLi5ELb1ELb0EEEvPT0_PKT_S7_iiiPKb:
	.zero		576


//--------------------- .nv.constant0._ZN43_GLOBAL__N__9ae7fba5_10_SoftMax_cu_9f978f6321softmax_warp_backwardIfN3c104HalfEfLi4ELb1ELb0EEEvPT0_PKT_S7_iiiPKb --------------------------
	.section	.nv.constant0._ZN43_GLOBAL__N__9ae7fba5_10_SoftMax_cu_9f978f6321softmax_warp_backwardIfN3c104HalfEfLi4ELb1ELb0EEEvPT0_PKT_S7_iiiPKb,"a",@progbits
	.sectionflags	@""
	.align	4
.nv.constant0._ZN43_GLOBAL__N__9ae7fba5_10_SoftMax_cu_9f978f6321softmax_warp_backwardIfN3c104HalfEfLi4ELb1ELb0EEEvPT0_PKT_S7_iiiPKb:
	.zero		576


//--------------------- .nv.constant0._ZN43_GLOBAL__N__9ae7fba5_10_SoftMax_cu_9f978f6321softmax_warp_backwardIfN3c104HalfEfLi3ELb1ELb0EEEvPT0_PKT_S7_iiiPKb --------------------------
	.section	.nv.constant0._ZN43_GLOBAL__N__9ae7fba5_10_SoftMax_cu_9f978f6321softmax_warp_backwardIfN3c104HalfEfLi3ELb1ELb0EEEvPT0_PKT_S7_iiiPKb,"a",@progbits
	.sectionflags	@""
	.align	4
.nv.constant0._ZN43_GLOBAL__N__9ae7fba5_10_SoftMax_cu_9f978f6321softmax_warp_backwardIfN3c104HalfEfLi3ELb1ELb0EEEvPT0_PKT_S7_iiiPKb:
	.zero		576


//--------------------- .nv.constant0._ZN43_GLOBAL__N__9ae7fba5_10_SoftMax_cu_9f978f6321softmax_warp_backwardIfN3c104HalfEfLi2ELb1ELb0EEEvPT0_PKT_S7_iiiPKb --------------------------
	.section	.nv.constant0._ZN43_GLOBAL__N__9ae7fba5_10_SoftMax_cu_9f978f6321softmax_warp_backwardIfN3c104HalfEfLi2ELb1ELb0EEEvPT0_PKT_S7_iiiPKb,"a",@progbits
	.sectionflags	@""
	.align	4
.nv.constant0._ZN43_GLOBAL__N__9ae7fba5_10_SoftMax_cu_9f978f6321softmax_warp_backwardIfN3c104HalfEfLi2ELb1ELb0EEEvPT0_PKT_S7_iiiPKb:
	.zero		576


//--------------------- .nv.constant0._ZN43_GLOBAL__N__9ae7fba5_10_SoftMax_cu_9f978f6321softmax_warp_backwardIfN3c104HalfEfLi1ELb1ELb0EEEvPT0_PKT_S7_iiiPKb --------------------------
	.section	.nv.constant0._ZN43_GLOBAL__N__9ae7fba5_10_SoftMax_cu_9f978f6321softmax_warp_backwardIfN3c104HalfEfLi1ELb1ELb0EEEvPT0_PKT_S7_iiiPKb,"a",@progbits
	.sectionflags	@""
	.align	4
.nv.constant0._ZN43_GLOBAL__N__9ae7fba5_10_SoftMax_cu_9f978f6321softmax_warp_backwardIfN3c104HalfEfLi1ELb1ELb0EEEvPT0_PKT_S7_iiiPKb:
	.zero		576


//--------------------- .nv.constant0._ZN43_GLOBAL__N__9ae7fba5_10_SoftMax_cu_9f978f6321softmax_warp_backwardIfN3c104HalfEfLi0ELb1ELb0EEEvPT0_PKT_S7_iiiPKb --------------------------
	.section	.nv.constant0._ZN43_GLOBAL__N__9ae7fba5_10_SoftMax_cu_9f978f6321softmax_warp_backwardIfN3c104HalfEfLi0ELb1ELb0EEEvPT0_PKT_S7_iiiPKb,"a",@progbits
	.sectionflags	@""
	.align	4
.nv.constant0._ZN43_GLOBAL__N__9ae7fba5_10_SoftMax_cu_9f978f6321softmax_warp_backwardIfN3c104HalfEfLi0ELb1ELb0EEEvPT0_PKT_S7_iiiPKb:
	.zero		576


//--------------------- .nv.constant0._ZN43_GLOBAL__N__9ae7fba5_10_SoftMax_cu_9f978f6321softmax_warp_backwardIN3c104HalfES2_fLi10ELb1ELb0EEEvPT0_PKT_S7_iiiPKb --------------------------
	.section	.nv.constant0._ZN43_GLOBAL__N__9ae7fba5_10_SoftMax_cu_9f978f6321softmax_warp_backwardIN3c104HalfES2_fLi10ELb1ELb0EEEvPT0_PKT_S7_iiiPKb,"a",@progbits
	.sectionflags	@""
	.align	4
.nv.constant0._ZN43_GLOBAL__N__9ae7fba5_10_SoftMax_cu_9f978f6321softmax_warp_backwardIN3c104HalfES2_fLi10ELb1ELb0EEEvPT0_PKT_S7_iiiPKb:
	.zero		576


//--------------------- .nv.constant0._ZN43_GLOBAL__N__9ae7fba5_10_SoftMax_cu_9f978f6321softmax_warp_backwardIN3c104HalfES2_fLi9ELb1ELb0EEEvPT0_PKT_S7_iiiPKb --------------------------
	.section	.nv.constant0._ZN43_GLOBAL__N__9ae7fba5_10_SoftMax_cu_9f978f6321softmax_warp_backwardIN3c104HalfES2_fLi9ELb1ELb0EEEvPT0_PKT_S7_iiiPKb,"a",@progbits
	.sectionflags	@""
	.align	4
.nv.constant0._ZN43_GLOBAL__N__9ae7fba5_10_SoftMax_cu_9f978f6321softmax_warp_backwardIN3c104HalfES2_fLi9ELb1ELb0EEEvPT0_PKT_S7_iiiPKb:
	.zero		576


//--------------------- .nv.constant0._ZN43_GLOBAL__N__9ae7fba5_10_SoftMax_cu_9f978f6321softmax_warp_backwardIN3c104HalfES2_fLi8ELb1ELb0EEEvPT0_PKT_S7_iiiPKb --------------------------
	.section	.nv.constant0._ZN43_GLOBAL__N__9ae7fba5_10_SoftMax_cu_9f978f6321softmax_warp_backwardIN3c104HalfES2_fLi8ELb1ELb0EEEvPT0_PKT_S7_iiiPKb,"a",@progbits
	.sectionflags	@""
	.align	4
.nv.constant0._ZN43_GLOBAL__N__9ae7fba5_10_SoftMax_cu_9f978f6321softmax_warp_backwardIN3c104HalfES2_fLi8ELb1ELb0EEEvPT0_PKT_S7_iiiPKb:
	.zero		576


//--------------------- .nv.constant0._ZN43_GLOBAL__N__9ae7fba5_10_SoftMax_cu_9f978f6321softmax_warp_backwardIN3c104HalfES2_fLi7ELb1ELb0EEEvPT0_PKT_S7_iiiPKb --------------------------
	.section	.nv.constant0._ZN43_GLOBAL__N__9ae7fba5_10_SoftMax_cu_9f978f6321softmax_warp_backwardIN3c104HalfES2_fLi7ELb1ELb0EEEvPT0_PKT_S7_iiiPKb,"a",@progbits
	.sectionflags	@""
	.align	4
.nv.constant0._ZN43_GLOBAL__N__9ae7fba5_10_SoftMax_cu_9f978f6321softmax_warp_backwardIN3c104HalfES2_fLi7ELb1ELb0EEEvPT0_PKT_S7_iiiPKb:
	.zero		576


//--------------------- .nv.constant0._ZN43_GLOBAL__N__9ae7fba5_10_SoftMax_cu_9f978f6321softmax_warp_backwardIN3c104HalfES2_fLi6ELb1ELb0EEEvPT0_PKT_S7_iiiPKb --------------------------
	.section	.nv.constant0._ZN43_GLOBAL__N__9ae7fba5_10_SoftMax_cu_9f978f6321softmax_warp_backwardIN3c104HalfES2_fLi6ELb1ELb0EEEvPT0_PKT_S7_iiiPKb,"a",@progbits
	.sectionflags	@""
	.align	4
.nv.constant0._ZN43_GLOBAL__N__9ae7fba5_10_SoftMax_cu_9f978f6321softmax_warp_backwardIN3c104HalfES2_fLi6ELb1ELb0EEEvPT0_PKT_S7_iiiPKb:
	.zero		576


//--------------------- .nv.constant0._ZN43_GLOBAL__N__9ae7fba5_10_SoftMax_cu_9f978f6321softmax_warp_backwardIN3c104HalfES2_fLi5ELb1ELb0EEEvPT0_PKT_S7_iiiPKb --------------------------
	.section	.nv.constant0._ZN43_GLOBAL__N__9ae7fba5_10_SoftMax_cu_9f978f6321softmax_warp_backwardIN3c104HalfES2_fLi5ELb1ELb0EEEvPT0_PKT_S7_iiiPKb,"a",@progbits
	.sectionflags	@""
	.align	4
.nv.constant0._ZN43_GLOBAL__N__9ae7fba5_10_SoftMax_cu_9f978f6321softmax_warp_backwardIN3c104HalfES2_fLi5ELb1ELb0EEEvPT0_PKT_S7_iiiPKb:
	.zero		576


//--------------------- .nv.constant0._ZN43_GLOBAL__N__9ae7fba5_10_SoftMax_cu_9f978f6321softmax_warp_backwardIN3c104HalfES2_fLi4ELb1ELb0EEEvPT0_PKT_S7_iiiPKb --------------------------
	.section	.nv.constant0._ZN43_GLOBAL__N__9ae7fba5_10_SoftMax_cu_9f978f6321softmax_warp_backwardIN3c104HalfES2_fLi4ELb1ELb0EEEvPT0_PKT_S7_iiiPKb,"a",@progbits
	.sectionflags	@""
	.align	4
.nv.constant0._ZN43_GLOBAL__N__9ae7fba5_10_SoftMax_cu_9f978f6321softmax_warp_backwardIN3c104HalfES2_fLi4ELb1ELb0EEEvPT0_PKT_S7_iiiPKb:
	.zero		576


//--------------------- .nv.constant0._ZN43_GLOBAL__N__9ae7fba5_10_SoftMax_cu_9f978f6321softmax_warp_backwardIN3c104HalfES2_fLi3ELb1ELb0EEEvPT0_PKT_S7_iiiPKb --------------------------
	.section	.nv.constant0._ZN43_GLOBAL__N__9ae7fba5_10_SoftMax_cu_9f978f6321softmax_warp_backwardIN3c104HalfES2_fLi3ELb1ELb0EEEvPT0_PKT_S7_iiiPKb,"a",@progbits
	.sectionflags	@""
	.align	4
.nv.constant0._ZN43_GLOBAL__N__9ae7fba5_10_SoftMax_cu_9f978f6321softmax_warp_backwardIN3c104HalfES2_fLi3ELb1ELb0EEEvPT0_PKT_S7_iiiPKb:
	.zero		576


//--------------------- .nv.constant0._ZN43_GLOBAL__N__9ae7fba5_10_SoftMax_cu_9f978f6321softmax_warp_backwardIN3c104HalfES2_fLi2ELb1ELb0EEEvPT0_PKT_S7_iiiPKb --------------------------
	.section	.nv.constant0._ZN43_GLOBAL__N__9ae7fba5_10_SoftMax_cu_9f978f6321softmax_warp_backwardIN3c104HalfES2_fLi2ELb1ELb0EEEvPT0_PKT_S7_iiiPKb,"a",@progbits
	.sectionflags	@""
	.align	4
.nv.constant0._ZN43_GLOBAL__N__9ae7fba5_10_SoftMax_cu_9f978f6321softmax_warp_backwardIN3c104HalfES2_fLi2ELb1ELb0EEEvPT0_PKT_S7_iiiPKb:
	.zero		576


//--------------------- .nv.constant0._ZN43_GLOBAL__N__9ae7fba5_10_SoftMax_cu_9f978f6321softmax_warp_backwardIN3c104HalfES2_fLi1ELb1ELb0EEEvPT0_PKT_S7_iiiPKb --------------------------
	.section	.nv.constant0._ZN43_GLOBAL__N__9ae7fba5_10_SoftMax_cu_9f978f6321softmax_warp_backwardIN3c104HalfES2_fLi1ELb1ELb0EEEvPT0_PKT_S7_iiiPKb,"a",@progbits
	.sectionflags	@""
	.align	4
.nv.constant0._ZN43_GLOBAL__N__9ae7fba5_10_SoftMax_cu_9f978f6321softmax_warp_backwardIN3c104HalfES2_fLi1ELb1ELb0EEEvPT0_PKT_S7_iiiPKb:
	.zero		576


//--------------------- .nv.constant0._ZN43_GLOBAL__N__9ae7fba5_10_SoftMax_cu_9f978f6321softmax_warp_backwardIN3c104HalfES2_fLi0ELb1ELb0EEEvPT0_PKT_S7_iiiPKb --------------------------
	.section	.nv.constant0._ZN43_GLOBAL__N__9ae7fba5_10_SoftMax_cu_9f978f6321softmax_warp_backwardIN3c104HalfES2_fLi0ELb1ELb0EEEvPT0_PKT_S7_iiiPKb,"a",@progbits
	.sectionflags	@""
	.align	4
.nv.constant0._ZN43_GLOBAL__N__9ae7fba5_10_SoftMax_cu_9f978f6321softmax_warp_backwardIN3c104HalfES2_fLi0ELb1ELb0EEEvPT0_PKT_S7_iiiPKb:
	.zero		576


//--------------------- .nv.constant0._ZN43_GLOBAL__N__9ae7fba5_10_SoftMax_cu_9f978f6321softmax_warp_backwardIfffLi10ELb1ELb0EEEvPT0_PKT_S5_iiiPKb --------------------------
	.section	.nv.constant0._ZN43_GLOBAL__N__9ae7fba5_10_SoftMax_cu_9f978f6321softmax_warp_backwardIfffLi10ELb1ELb0EEEvPT0_PKT_S5_iiiPKb,"a",@progbits
	.sectionflags	@""
	.align	4
.nv.constant0._ZN43_GLOBAL__N__9ae7fba5_10_SoftMax_cu_9f978f6321softmax_warp_backwardIfffLi10ELb1ELb0EEEvPT0_PKT_S5_iiiPKb:
	.zero		576


//--------------------- .nv.constant0._ZN43_GLOBAL__N__9ae7fba5_10_SoftMax_cu_9f978f6321softmax_warp_backwardIfffLi9ELb1ELb0EEEvPT0_PKT_S5_iiiPKb --------------------------
	.section	.nv.constant0._ZN43_GLOBAL__N__9ae7fba5_10_SoftMax_cu_9f978f6321softmax_warp_backwardIfffLi9ELb1ELb0EEEvPT0_PKT_S5_iiiPKb,"a",@progbits
	.sectionflags	@""
	.align	4
.nv.constant0._ZN43_GLOBAL__N__9ae7fba5_10_SoftMax_cu_9f978f6321softmax_warp_backwardIfffLi9ELb1ELb0EEEvPT0_PKT_S5_iiiPKb:
	.zero		576


//--------------------- .nv.constant0._ZN43_GLOBAL__N__9ae7fba5_10_SoftMax_cu_9f978f6321softmax_warp_backwardIfffLi8ELb1ELb0EEEvPT0_PKT_S5_iiiPKb --------------------------
	.section	.nv.constant0._ZN43_GLOBAL__N__9ae7fba5_10_SoftMax_cu_9f978f6321softmax_warp_backwardIfffLi8ELb1ELb0EEEvPT0_PKT_S5_iiiPKb,"a",@progbits
	.sectionflags	@""
	.align	4
.nv.constant0._ZN43_GLOBAL__N__9ae7fba5_10_SoftMax_cu_9f978f6321softmax_warp_backwardIfffLi8ELb1ELb0EEEvPT0_PKT_S5_iiiPKb:
	.zero		576


//--------------------- .nv.constant0._ZN43_GLOBAL__N__9ae7fba5_10_SoftMax_cu_9f978f6321softmax_warp_backwardIfffLi7ELb1ELb0EEEvPT0_PKT_S5_iiiPKb --------------------------
	.section	.nv.constant0._ZN43_GLOBAL__N__9ae7fba5_10_SoftMax_cu_9f978f6321softmax_warp_backwardIfffLi7ELb1ELb0EEEvPT0_PKT_S5_iiiPKb,"a",@progbits
	.sectionflags	@""
	.align	4
.nv.constant0._ZN43_GLOBAL__N__9ae7fba5_10_SoftMax_cu_9f978f6321softmax_warp_backwardIfffLi7ELb1ELb0EEEvPT0_PKT_S5_iiiPKb:
	.zero		576


//--------------------- .nv.constant0._ZN43_GLOBAL__N__9ae7fba5_10_SoftMax_cu_9f978f6321softmax_warp_backwardIfffLi6ELb1ELb0EEEvPT0_PKT_S5_iiiPKb --------------------------
	.section	.nv.constant0._ZN43_GLOBAL__N__9ae7fba5_10_SoftMax_cu_9f978f6321softmax_warp_backwardIfffLi6ELb1ELb0EEEvPT0_PKT_S5_iiiPKb,"a",@progbits
	.sectionflags	@""
	.align	4
.nv.constant0._ZN43_GLOBAL__N__9ae7fba5_10_SoftMax_cu_9f978f6321softmax_warp_backwardIfffLi6ELb1ELb0EEEvPT0_PKT_S5_iiiPKb:
	.zero		576


//--------------------- .nv.constant0._ZN43_GLOBAL__N__9ae7fba5_10_SoftMax_cu_9f978f6321softmax_warp_backwardIfffLi5ELb1ELb0EEEvPT0_PKT_S5_iiiPKb --------------------------
	.section	.nv.constant0._ZN43_GLOBAL__N__9ae7fba5_10_SoftMax_cu_9f978f6321softmax_warp_backwardIfffLi5ELb1ELb0EEEvPT0_PKT_S5_iiiPKb,"a",@progbits
	.sectionflags	@""
	.align	4
.nv.constant0._ZN43_GLOBAL__N__9ae7fba5_10_SoftMax_cu_9f978f6321softmax_warp_backwardIfffLi5ELb1ELb0EEEvPT0_PKT_S5_iiiPKb:
	.zero		576


//--------------------- .nv.constant0._ZN43_GLOBAL__N__9ae7fba5_10_SoftMax_cu_9f978f6321softmax_warp_backwardIfffLi4ELb1ELb0EEEvPT0_PKT_S5_iiiPKb --------------------------
	.section	.nv.constant0._ZN43_GLOBAL__N__9ae7fba5_10_SoftMax_cu_9f978f6321softmax_warp_backwardIfffLi4ELb1ELb0EEEvPT0_PKT_S5_iiiPKb,"a",@progbits
	.sectionflags	@""
	.align	4
.nv.constant0._ZN43_GLOBAL__N__9ae7fba5_10_SoftMax_cu_9f978f6321softmax_warp_backwardIfffLi4ELb1ELb0EEEvPT0_PKT_S5_iiiPKb:
	.zero		576


//--------------------- .nv.constant0._ZN43_GLOBAL__N__9ae7fba5_10_SoftMax_cu_9f978f6321softmax_warp_backwardIfffLi3ELb1ELb0EEEvPT0_PKT_S5_iiiPKb --------------------------
	.section	.nv.constant0._ZN43_GLOBAL__N__9ae7fba5_10_SoftMax_cu_9f978f6321softmax_warp_backwardIfffLi3ELb1ELb0EEEvPT0_PKT_S5_iiiPKb,"a",@progbits
	.sectionflags	@""
	.align	4
.nv.constant0._ZN43_GLOBAL__N__9ae7fba5_10_SoftMax_cu_9f978f6321softmax_warp_backwardIfffLi3ELb1ELb0EEEvPT0_PKT_S5_iiiPKb:
	.zero		576


//--------------------- .nv.constant0._ZN43_GLOBAL__N__9ae7fba5_10_SoftMax_cu_9f978f6321softmax_warp_backwardIfffLi2ELb1ELb0EEEvPT0_PKT_S5_iiiPKb --------------------------
	.section	.nv.constant0._ZN43_GLOBAL__N__9ae7fba5_10_SoftMax_cu_9f978f6321softmax_warp_backwardIfffLi2ELb1ELb0EEEvPT0_PKT_S5_iiiPKb,"a",@progbits
	.sectionflags	@""
	.align	4
.nv.constant0._ZN43_GLOBAL__N__9ae7fba5_10_SoftMax_cu_9f978f6321softmax_warp_backwardIfffLi2ELb1ELb0EEEvPT0_PKT_S5_iiiPKb:
	.zero		576


//--------------------- .nv.constant0._ZN43_GLOBAL__N__9ae7fba5_10_SoftMax_cu_9f978f6321softmax_warp_backwardIfffLi1ELb1ELb0EEEvPT0_PKT_S5_iiiPKb --------------------------
	.section	.nv.constant0._ZN43_GLOBAL__N__9ae7fba5_10_SoftMax_cu_9f978f6321softmax_warp_backwardIfffLi1ELb1ELb0EEEvPT0_PKT_S5_iiiPKb,"a",@progbits
	.sectionflags	@""
	.align	4
.nv.constant0._ZN43_GLOBAL__N__9ae7fba5_10_SoftMax_cu_9f978f6321softmax_warp_backwardIfffLi1ELb1ELb0EEEvPT0_PKT_S5_iiiPKb:
	.zero		576


//--------------------- .nv.constant0._ZN43_GLOBAL__N__9ae7fba5_10_SoftMax_cu_9f978f6321softmax_warp_backwardIfffLi0ELb1ELb0EEEvPT0_PKT_S5_iiiPKb --------------------------
	.section	.nv.constant0._ZN43_GLOBAL__N__9ae7fba5_10_SoftMax_cu_9f978f6321softmax_warp_backwardIfffLi0ELb1ELb0EEEvPT0_PKT_S5_iiiPKb,"a",@progbits
	.sectionflags	@""
	.align	4
.nv.constant0._ZN43_GLOBAL__N__9ae7fba5_10_SoftMax_cu_9f978f6321softmax_warp_backwardIfffLi0ELb1ELb0EEEvPT0_PKT_S5_iiiPKb:
	.zero		576


//--------------------- .nv.constant0._ZN43_GLOBAL__N__9ae7fba5_10_SoftMax_cu_9f978f6321softmax_warp_backwardIdddLi10ELb1ELb0EEEvPT0_PKT_S5_iiiPKb --------------------------
	.section	.nv.constant0._ZN43_GLOBAL__N__9ae7fba5_10_SoftMax_cu_9f978f6321softmax_warp_backwardIdddLi10ELb1ELb0EEEvPT0_PKT_S5_iiiPKb,"a",@progbits
	.sectionflags	@""
	.align	4
.nv.constant0._ZN43_GLOBAL__N__9ae7fba5_10_SoftMax_cu_9f978f6321softmax_warp_backwardIdddLi10ELb1ELb0EEEvPT0_PKT_S5_iiiPKb:
	.zero		576


//--------------------- .nv.constant0._ZN43_GLOBAL__N__9ae7fba5_10_SoftMax_cu_9f978f6321softmax_warp_backwardIdddLi9ELb1ELb0EEEvPT0_PKT_S5_iiiPKb --------------------------
	.section	.nv.constant0._ZN43_GLOBAL__N__9ae7fba5_10_SoftMax_cu_9f978f6321softmax_warp_backwardIdddLi9ELb1ELb0EEEvPT0_PKT_S5_iiiPKb,"a",@progbits
	.sectionflags	@""
	.align	4
.nv.constant0._ZN43_GLOBAL__N__9ae7fba5_10_SoftMax_cu_9f978f6321softmax_warp_backwardIdddLi9ELb1ELb0EEEvPT0_PKT_S5_iiiPKb:
	.zero		576


//--------------------- .nv.constant0._ZN43_GLOBAL__N__9ae7fba5_10_SoftMax_cu_9f978f6321softmax_warp_backwardIdddLi8ELb1ELb0EEEvPT0_PKT_S5_iiiPKb --------------------------
	.section	.nv.constant0._ZN43_GLOBAL__N__9ae7fba5_10_SoftMax_cu_9f978f6321softmax_warp_backwardIdddLi8ELb1ELb0EEEvPT0_PKT_S5_iiiPKb,"a",@progbits
	.sectionflags	@""
	.align	4
.nv.constant0._ZN43_GLOBAL__N__9ae7fba5_10_SoftMax_cu_9f978f6321softmax_warp_backwardIdddLi8ELb1ELb0EEEvPT0_PKT_S5_iiiPKb:
	.zero		576


//--------------------- .nv.constant0._ZN43_GLOBAL__N__9ae7fba5_10_SoftMax_cu_9f978f6321softmax_warp_backwardIdddLi7ELb1ELb0EEEvPT0_PKT_S5_iiiPKb --------------------------
	.section	.nv.constant0._ZN43_GLOBAL__N__9ae7fba5_10_SoftMax_cu_9f978f6321softmax_warp_backwardIdddLi7ELb1ELb0EEEvPT0_PKT_S5_iiiPKb,"a",@progbits
	.sectionflags	@""
	.align	4
.nv.constant0._ZN43_GLOBAL__N__9ae7fba5_10_SoftMax_cu_9f978f6321softmax_warp_backwardIdddLi7ELb1ELb0EEEvPT0_PKT_S5_iiiPKb:
	.zero		576


//--------------------- .nv.constant0._ZN43_GLOBAL__N__9ae7fba5_10_SoftMax_cu_9f978f6321softmax_warp_backwardIdddLi6ELb1ELb0EEEvPT0_PKT_S5_iiiPKb --------------------------
	.section	.nv.constant0._ZN43_GLOBAL__N__9ae7fba5_10_SoftMax_cu_9f978f6321softmax_warp_backwardIdddLi6ELb1ELb0EEEvPT0_PKT_S5_iiiPKb,"a",@progbits
	.sectionflags	@""
	.align	4
.nv.constant0._ZN43_GLOBAL__N__9ae7fba5_10_SoftMax_cu_9f978f6321softmax_warp_backwardIdddLi6ELb1ELb0EEEvPT0_PKT_S5_iiiPKb:
	.zero		576


//--------------------- .nv.constant0._ZN43_GLOBAL__N__9ae7fba5_10_SoftMax_cu_9f978f6321softmax_warp_backwardIdddLi5ELb1ELb0EEEvPT0_PKT_S5_iiiPKb --------------------------
	.section	.nv.constant0._ZN43_GLOBAL__N__9ae7fba5_10_SoftMax_cu_9f978f6321softmax_warp_backwardIdddLi5ELb1ELb0EEEvPT0_PKT_S5_iiiPKb,"a",@progbits
	.sectionflags	@""
	.align	4
.nv.constant0._ZN43_GLOBAL__N__9ae7fba5_10_SoftMax_cu_9f978f6321softmax_warp_backwardIdddLi5ELb1ELb0EEEvPT0_PKT_S5_iiiPKb:
	.zero		576


//--------------------- .nv.constant0._ZN43_GLOBAL__N__9ae7fba5_10_SoftMax_cu_9f978f6321softmax_warp_backwardIdddLi4ELb1ELb0EEEvPT0_PKT_S5_iiiPKb --------------------------
	.section	.nv.constant0._ZN43_GLOBAL__N__9ae7fba5_10_SoftMax_cu_9f978f6321softmax_warp_backwardIdddLi4ELb1ELb0EEEvPT0_PKT_S5_iiiPKb,"a",@progbits
	.sectionflags	@""
	.align	4
.nv.constant0._ZN43_GLOBAL__N__9ae7fba5_10_SoftMax_cu_9f978f6321softmax_warp_backwardIdddLi4ELb1ELb0EEEvPT0_PKT_S5_iiiPKb:
	.zero		576


//--------------------- .nv.constant0._ZN43_GLOBAL__N__9ae7fba5_10_SoftMax_cu_9f978f6321softmax_warp_backwardIdddLi3ELb1ELb0EEEvPT0_PKT_S5_iiiPKb --------------------------
	.section	.nv.constant0._ZN43_GLOBAL__N__9ae7fba5_10_SoftMax_cu_9f978f6321softmax_warp_backwardIdddLi3ELb1ELb0EEEvPT0_PKT_S5_iiiPKb,"a",@progbits
	.sectionflags	@""
	.align	4
.nv.constant0._ZN43_GLOBAL__N__9ae7fba5_10_SoftMax_cu_9f978f6321softmax_warp_backwardIdddLi3ELb1ELb0EEEvPT0_PKT_S5_iiiPKb:
	.zero		576


//--------------------- .nv.constant0._ZN43_GLOBAL__N__9ae7fba5_10_SoftMax_cu_9f978f6321softmax_warp_backwardIdddLi2ELb1ELb0EEEvPT0_PKT_S5_iiiPKb --------------------------
	.section	.nv.constant0._ZN43_GLOBAL__N__9ae7fba5_10_SoftMax_cu_9f978f6321softmax_warp_backwardIdddLi2ELb1ELb0EEEvPT0_PKT_S5_iiiPKb,"a",@progbits
	.sectionflags	@""
	.align	4
.nv.constant0._ZN43_GLOBAL__N__9ae7fba5_10_SoftMax_cu_9f978f6321softmax_warp_backwardIdddLi2ELb1ELb0EEEvPT0_PKT_S5_iiiPKb:
	.zero		576


//--------------------- .nv.constant0._ZN43_GLOBAL__N__9ae7fba5_10_SoftMax_cu_9f978f6321softmax_warp_backwardIdddLi1ELb1ELb0EEEvPT0_PKT_S5_iiiPKb --------------------------
	.section	.nv.constant0._ZN43_GLOBAL__N__9ae7fba5_10_SoftMax_cu_9f978f6321softmax_warp_backwardIdddLi1ELb1ELb0EEEvPT0_PKT_S5_iiiPKb,"a",@progbits
	.sectionflags	@""
	.align	4
.nv.constant0._ZN43_GLOBAL__N__9ae7fba5_10_SoftMax_cu_9f978f6321softmax_warp_backwardIdddLi1ELb1ELb0EEEvPT0_PKT_S5_iiiPKb:
	.zero		576


//--------------------- .nv.constant0._ZN43_GLOBAL__N__9ae7fba5_10_SoftMax_cu_9f978f6321softmax_warp_backwardIdddLi0ELb1ELb0EEEvPT0_PKT_S5_iiiPKb --------------------------
	.section	.nv.constant0._ZN43_GLOBAL__N__9ae7fba5_10_SoftMax_cu_9f978f6321softmax_warp_backwardIdddLi0ELb1ELb0EEEvPT0_PKT_S5_iiiPKb,"a",@progbits
	.sectionflags	@""
	.align	4
.nv.constant0._ZN43_GLOBAL__N__9ae7fba5_10_SoftMax_cu_9f978f6321softmax_warp_backwardIdddLi0ELb1ELb0EEEvPT0_PKT_S5_iiiPKb:
	.zero		576


//--------------------- .nv.constant0._ZN43_GLOBAL__N__9ae7fba5_10_SoftMax_cu_9f978f6320softmax_warp_forwardIN3c108BFloat16EffLi11ELb1ELb0EEEvPT0_PKT_iiiPKbib --------------------------
	.section	.nv.constant0._ZN43_GLOBAL__N__9ae7fba5_10_SoftMax_cu_9f978f6320softmax_warp_forwardIN3c108BFloat16EffLi11ELb1ELb0EEEvPT0_PKT_iiiPKbib,"a",@progbits
	.sectionflags	@""
	.align	4
.nv.constant0._ZN43_GLOBAL__N__9ae7fba5_10_SoftMax_cu_9f978f6320softmax_warp_forwardIN3c108BFloat16EffLi11ELb1ELb0EEEvPT0_PKT_iiiPKbib:
	.zero		573


//--------------------- .nv.constant0._ZN43_GLOBAL__N__9ae7fba5_10_SoftMax_cu_9f978f6320softmax_warp_forwardIN3c108BFloat16EffLi10ELb1ELb0EEEvPT0_PKT_iiiPKbib --------------------------
	.section	.nv.constant0._ZN43_GLOBAL__N__9ae7fba5_10_SoftMax_cu_9f978f6320softmax_warp_forwardIN3c108BFloat16EffLi10ELb1ELb0EEEvPT0_PKT_iiiPKbib,"a",@progbits
	.sectionflags	@""
	.align	4
.nv.constant0._ZN43_GLOBAL__N__9ae7fba5_10_SoftMax_cu_9f978f6320softmax_warp_forwardIN3c108BFloat16EffLi10ELb1ELb0EEEvPT0_PKT_iiiPKbib:
	.zero		573


//--------------------- .nv.constant0._ZN43_GLOBAL__N__9ae7fba5_10_SoftMax_cu_9f978f6320softmax_warp_forwardIN3c108BFloat16EffLi9ELb1ELb0EEEvPT0_PKT_iiiPKbib --------------------------
	.section	.nv.constant0._ZN43_GLOBAL__N__9ae7fba5_10_SoftMax_cu_9f978f6320softmax_warp_forwardIN3c108BFloat16EffLi9ELb1ELb0EEEvPT0_PKT_iiiPKbib,"a",@progbits
	.sectionflags	@""
	.align	4
.nv.constant0._ZN43_GLOBAL__N__9ae7fba5_10_SoftMax_cu_9f978f6320softmax_warp_forwardIN3c108BFloat16EffLi9ELb1ELb0EEEvPT0_PKT_iiiPKbib:
	.zero		573


//--------------------- .nv.constant0._ZN43_GLOBAL__N__9ae7fba5_10_SoftMax_cu_9f978f6320softmax_warp_forwardIN3c108BFloat16EffLi8ELb1ELb0EEEvPT0_PKT_iiiPKbib --------------------------
	.section	.nv.constant0._ZN43_GLOBAL__N__9ae7fba5_10_SoftMax_cu_9f978f6320softmax_warp_forwardIN3c108BFloat16EffLi8ELb1ELb0EEEvPT0_PKT_iiiPKbib,"a",@progbits
	.sectionflags	@""
	.align	4
.nv.constant0._ZN43_GLOBAL__N__9ae7fba5_10_SoftMax_cu_9f978f6320softmax_warp_forwardIN3c108BFloat16EffLi8ELb1ELb0EEEvPT0_PKT_iiiPKbib:
	.zero		573


//--------------------- .nv.constant0._ZN43_GLOBAL__N__9ae7fba5_10_SoftMax_cu_9f978f6320softmax_warp_forwardIN3c108BFloat16EffLi7ELb1ELb0EEEvPT0_PKT_iiiPKbib --------------------------
	.section	.nv.constant0._ZN43_GLOBAL__N__9ae7fba5_10_SoftMax_cu_9f978f6320softmax_warp_forwardIN3c108BFloat16EffLi7ELb1ELb0EEEvPT0_PKT_iiiPKbib,"a",@progbits
	.sectionflags	@""
	.align	4
.nv.constant0._ZN43_GLOBAL__N__9ae7fba5_10_SoftMax_cu_9f978f6320softmax_warp_forwardIN3c108BFloat16EffLi7ELb1ELb0EEEvPT0_PKT_iiiPKbib:
	.zero		573


//--------------------- .nv.constant0._ZN43_GLOBAL__N__9ae7fba5_10_SoftMax_cu_9f978f6320softmax_warp_forwardIN3c108BFloat16EffLi6ELb1ELb0EEEvPT0_PKT_iiiPKbib --------------------------
	.section	.nv.constant0._ZN43_GLOBAL__N__9ae7fba5_10_SoftMax_cu_9f978f6320softmax_warp_forwardIN3c108BFloat16EffLi6ELb1ELb0EEEvPT0_PKT_iiiPKbib,"a",@progbits
	.sectionflags	@""
	.align	4
.nv.constant0._ZN43_GLOBAL__N__9ae7fba5_10_SoftMax_cu_9f978f6320softmax_warp_forwardIN3c108BFloat16EffLi6ELb1ELb0EEEvPT0_PKT_iiiPKbib:
	.zero		573


//--------------------- .nv.constant0._ZN43_GLOBAL__N__9ae7fba5_10_SoftMax_cu_9f978f6320softmax_warp_forwardIN3c108BFloat16EffLi5ELb1ELb0EEEvPT0_PKT_iiiPKbib --------------------------
	.section	.nv.constant0._ZN43_GLOBAL__N__9ae7fba5_10_SoftMax_cu_9f978f6320softmax_warp_forwardIN3c108BFloat16EffLi5ELb1ELb0EEEvPT0_PKT_iiiPKbib,"a",@progbits
	.sectionflags	@""
	.align	4
.nv.constant0._ZN43_GLOBAL__N__9ae7fba5_10_SoftMax_cu_9f978f6320softmax_warp_forwardIN3c108BFloat16EffLi5ELb1ELb0EEEvPT0_PKT_iiiPKbib:
	.zero		573


//--------------------- .nv.constant0._ZN43_GLOBAL__N__9ae7fba5_10_SoftMax_cu_9f978f6320softmax_warp_forwardIN3c108BFloat16EffLi4ELb1ELb0EEEvPT0_PKT_iiiPKbib --------------------------
	.section	.nv.constant0._ZN43_GLOBAL__N__9ae7fba5_10_SoftMax_cu_9f978f6320softmax_warp_forwardIN3c108BFloat16EffLi4ELb1ELb0EEEvPT0_PKT_iiiPKbib,"a",@progbits
	.sectionflags	@""
	.align	4
.nv.constant0._ZN43_GLOBAL__N__9ae7fba5_10_SoftMax_cu_9f978f6320softmax_warp_forwardIN3c108BFloat16EffLi4ELb1ELb0EEEvPT0_PKT_iiiPKbib:
	.zero		573


//--------------------- .nv.constant0._ZN43_GLOBAL__N__9ae7fba5_10_SoftMax_cu_9f978f6320softmax_warp_forwardIN3c108BFloat16EffLi3ELb1ELb0EEEvPT0_PKT_iiiPKbib --------------------------
	.section	.nv.constant0._ZN43_GLOBAL__N__9ae7fba5_10_SoftMax_cu_9f978f6320softmax_warp_forwardIN3c108BFloat16EffLi3ELb1ELb0EEEvPT0_PKT_iiiPKbib,"a",@progbits
	.sectionflags	@""
	.align	4
.nv.constant0._ZN43_GLOBAL__N__9ae7fba5_10_SoftMax_cu_9f978f6320softmax_warp_forwardIN3c108BFloat16EffLi3ELb1ELb0EEEvPT0_PKT_iiiPKbib:
	.zero		573


//--------------------- .nv.constant0._ZN43_GLOBAL__N__9ae7fba5_10_SoftMax_cu_9f978f6320softmax_warp_forwardIN3c108BFloat16EffLi2ELb1ELb0EEEvPT0_PKT_iiiPKbib --------------------------
	.section	.nv.constant0._ZN43_GLOBAL__N__9ae7fba5_10_SoftMax_cu_9f978f6320softmax_warp_forwardIN3c108BFloat16EffLi2ELb1ELb0EEEvPT0_PKT_iiiPKbib,"a",@progbits
	.sectionflags	@""
	.align	4
.nv.constant0._ZN43_GLOBAL__N__9ae7fba5_10_SoftMax_cu_9f978f6320softmax_warp_forwardIN3c108BFloat16EffLi2ELb1ELb0EEEvPT0_PKT_iiiPKbib:
	.zero		573


//--------------------- .nv.constant0._ZN43_GLOBAL__N__9ae7fba5_10_SoftMax_cu_9f978f6320softmax_warp_forwardIN3c108BFloat16EffLi1ELb1ELb0EEEvPT0_PKT_iiiPKbib --------------------------
	.section	.nv.constant0._ZN43_GLOBAL__N__9ae7fba5_10_SoftMax_cu_9f978f6320softmax_warp_forwardIN3c108BFloat16EffLi1ELb1ELb0EEEvPT0_PKT_iiiPKbib,"a",@progbits
	.sectionflags	@""
	.align	4
.nv.constant0._ZN43_GLOBAL__N__9ae7fba5_10_SoftMax_cu_9f978f6320softmax_warp_forwardIN3c108BFloat16EffLi1ELb1ELb0EEEvPT0_PKT_iiiPKbib:
	.zero		573


//--------------------- .nv.constant0._ZN43_GLOBAL__N__9ae7fba5_10_SoftMax_cu_9f978f6320softmax_warp_forwardIN3c108BFloat16EffLi0ELb1ELb0EEEvPT0_PKT_iiiPKbib --------------------------
	.section	.nv.constant0._ZN43_GLOBAL__N__9ae7fba5_10_SoftMax_cu_9f978f6320softmax_warp_forwardIN3c108BFloat16EffLi0ELb1ELb0EEEvPT0_PKT_iiiPKbib,"a",@progbits
	.sectionflags	@""
	.align	4
.nv.constant0._ZN43_GLOBAL__N__9ae7fba5_10_SoftMax_cu_9f978f6320softmax_warp_forwardIN3c108BFloat16EffLi0ELb1ELb0EEEvPT0_PKT_iiiPKbib:
	.zero		573


//--------------------- .nv.constant0._ZN43_GLOBAL__N__9ae7fba5_10_SoftMax_cu_9f978f6320softmax_warp_forwardIN3c108BFloat16ES2_fLi11ELb1ELb0EEEvPT0_PKT_iiiPKbib --------------------------
	.section	.nv.constant0._ZN43_GLOBAL__N__9ae7fba5_10_SoftMax_cu_9f978f6320softmax_warp_forwardIN3c108BFloat16ES2_fLi11ELb1ELb0EEEvPT0_PKT_iiiPKbib,"a",@progbits
	.sectionflags	@""
	.align	4
.nv.constant0._ZN43_GLOBAL__N__9ae7fba5_10_SoftMax_cu_9f978f6320softmax_warp_forwardIN3c108BFloat16ES2_fLi11ELb1ELb0EEEvPT0_PKT_iiiPKbib:
	.zero		573


//--------------------- .nv.constant0._ZN43_GLOBAL__N__9ae7fba5_10_SoftMax_cu_9f978f6320softmax_warp_forwardIN3c108BFloat16ES2_fLi10ELb1ELb0EEEvPT0_PKT_iiiPKbib --------------------------
	.section	.nv.constant0._ZN43_GLOBAL__N__9ae7fba5_10_SoftMax_cu_9f978f6320softmax_warp_forwardIN3c108BFloat16ES2_fLi10ELb1ELb0EEEvPT0_PKT_iiiPKbib,"a",@progbits
	.sectionflags	@""
	.align	4
.nv.constant0._ZN43_GLOBAL__N__9ae7fba5_10_SoftMax_cu_9f978f6320softmax_warp_forwardIN3c108BFloat16ES2_fLi10ELb1ELb0EEEvPT0_PKT_iiiPKbib:
	.zero		573


//--------------------- .nv.constant0._ZN43_GLOBAL__N__9ae7fba5_10_SoftMax_cu_9f978f6320softmax_warp_forwardIN3c108BFloat16ES2_fLi9ELb1ELb0EEEvPT0_PKT_iiiPKbib --------------------------
	.section	.nv.constant0._ZN43_GLOBAL__N__9ae7fba5_10_SoftMax_cu_9f978f6320softmax_warp_forwardIN3c108BFloat16ES2_fLi9ELb1ELb0EEEvPT0_PKT_iiiPKbib,"a",@progbits
	.sectionflags	@""
	.align	4
.nv.constant0._ZN43_GLOBAL__N__9ae7fba5_10_SoftMax_cu_9f978f6320softmax_warp_forwardIN3c108BFloat16ES2_fLi9ELb1ELb0EEEvPT0_PKT_iiiPKbib:
	.zero		573


//--------------------- .nv.constant0._ZN43_GLOBAL__N__9ae7fba5_10_SoftMax_cu_9f978f6320softmax_warp_forwardIN3c108BFloat16ES2_fLi8ELb1ELb0EEEvPT0_PKT_iiiPKbib --------------------------
	.section	.nv.constant0._ZN43_GLOBAL__N__9ae7fba5_10_SoftMax_cu_9f978f6320softmax_warp_forwardIN3c108BFloat16ES2_fLi8ELb1ELb0EEEvPT0_PKT_iiiPKbib,"a",@progbits
	.sectionflags	@""
	.align	4
.nv.constant0._ZN43_GLOBAL__N__9ae7fba5_10_SoftMax_cu_9f978f6320softmax_warp_forwardIN3c108BFloat16ES2_fLi8ELb1ELb0EEEvPT0_PKT_iiiPKbib:
	.zero		573


//--------------------- .nv.constant0._ZN43_GLOBAL__N__9ae7fba5_10_SoftMax_cu_9f978f6320softmax_warp_forwardIN3c108BFloat16ES2_fLi7ELb1ELb0EEEvPT0_PKT_iiiPKbib --------------------------
	.section	.nv.constant0._ZN43_GLOBAL__N__9ae7fba5_10_SoftMax_cu_9f978f6320softmax_warp_forwardIN3c108BFloat16ES2_fLi7ELb1ELb0EEEvPT0_PKT_iiiPKbib,"a",@progbits
	.sectionflags	@""
	.align	4
.nv.constant0._ZN43_GLOBAL__N__9ae7fba5_10_SoftMax_cu_9f978f6320softmax_warp_forwardIN3c108BFloat16ES2_fLi7ELb1ELb0EEEvPT0_PKT_iiiPKbib:
	.zero		573


//--------------------- .nv.constant0._ZN43_GLOBAL__N__9ae7fba5_10_SoftMax_cu_9f978f6320softmax_warp_forwardIN3c108BFloat16ES2_fLi6ELb1ELb0EEEvPT0_PKT_iiiPKbib --------------------------
	.section	.nv.constant0._ZN43_GLOBAL__N__9ae7fba5_10_SoftMax_cu_9f978f6320softmax_warp_forwardIN3c108BFloat16ES2_fLi6ELb1ELb0EEEvPT0_PKT_iiiPKbib,"a",@progbits
	.sectionflags	@""
	.align	4
.nv.constant0._ZN43_GLOBAL__N__9ae7fba5_10_SoftMax_cu_9f978f6320softmax_warp_forwardIN3c108BFloat16ES2_fLi6ELb1ELb0EEEvPT0_PKT_iiiPKbib:
	.zero		573


//--------------------- .nv.constant0._ZN43_GLOBAL__N__9ae7fba5_10_SoftMax_cu_9f978f6320softmax_warp_forwardIN3c108BFloat16ES2_fLi5ELb1ELb0EEEvPT0_PKT_iiiPKbib --------------------------
	.section	.nv.constant0._ZN43_GLOBAL__N__9ae7fba5_10_SoftMax_cu_9f978f6320softmax_warp_forwardIN3c108BFloat16ES2_fLi5ELb1ELb0EEEvPT0_PKT_iiiPKbib,"a",@progbits
	.sectionflags	@""
	.align	4
.nv.constant0._ZN43_GLOBAL__N__9ae7fba5_10_SoftMax_cu_9f978f6320softmax_warp_forwardIN3c108BFloat16ES2_fLi5ELb1ELb0EEEvPT0_PKT_iiiPKbib:
	.zero		573


//--------------------- .nv.constant0._ZN43_GLOBAL__N__9ae7fba5_10_SoftMax_cu_9f978f6320softmax_warp_forwardIN3c108BFloat16ES2_fLi4ELb1ELb0EEEvPT0_PKT_iiiPKbib --------------------------
	.section	.nv.constant0._ZN43_GLOBAL__N__9ae7fba5_10_SoftMax_cu_9f978f6320softmax_warp_forwardIN3c108BFloat16ES2_fLi4ELb1ELb0EEEvPT0_PKT_iiiPKbib,"a",@progbits
	.sectionflags	@""
	.align	4
.nv.constant0._ZN43_GLOBAL__N__9ae7fba5_10_SoftMax_cu_9f978f6320softmax_warp_forwardIN3c108BFloat16ES2_fLi4ELb1ELb0EEEvPT0_PKT_iiiPKbib:
	.zero		573


//--------------------- .nv.constant0._ZN43_GLOBAL__N__9ae7fba5_10_SoftMax_cu_9f978f6320softmax_warp_forwardIN3c108BFloat16ES2_fLi3ELb1ELb0EEEvPT0_PKT_iiiPKbib --------------------------
	.section	.nv.constant0._ZN43_GLOBAL__N__9ae7fba5_10_SoftMax_cu_9f978f6320softmax_warp_forwardIN3c108BFloat16ES2_fLi3ELb1ELb0EEEvPT0_PKT_iiiPKbib,"a",@progbits
	.sectionflags	@""
	.align	4
.nv.constant0._ZN43_GLOBAL__N__9ae7fba5_10_SoftMax_cu_9f978f6320softmax_warp_forwardIN3c108BFloat16ES2_fLi3ELb1ELb0EEEvPT0_PKT_iiiPKbib:
	.zero		573


//--------------------- .nv.constant0._ZN43_GLOBAL__N__9ae7fba5_10_SoftMax_cu_9f978f6320softmax_warp_forwardIN3c108BFloat16ES2_fLi2ELb1ELb0EEEvPT0_PKT_iiiPKbib --------------------------
	.section	.nv.constant0._ZN43_GLOBAL__N__9ae7fba5_10_SoftMax_cu_9f978f6320softmax_warp_forwardIN3c108BFloat16ES2_fLi2ELb1ELb0EEEvPT0_PKT_iiiPKbib,"a",@progbits
	.sectionflags	@""
	.align	4
.nv.constant0._ZN43_GLOBAL__N__9ae7fba5_10_SoftMax_cu_9f978f6320softmax_warp_forwardIN3c108BFloat16ES2_fLi2ELb1ELb0EEEvPT0_PKT_iiiPKbib:
	.zero		573


//--------------------- .nv.constant0._ZN43_GLOBAL__N__9ae7fba5_10_SoftMax_cu_9f978f6320softmax_warp_forwardIN3c108BFloat16ES2_fLi1ELb1ELb0EEEvPT0_PKT_iiiPKbib --------------------------
	.section	.nv.constant0._ZN43_GLOBAL__N__9ae7fba5_10_SoftMax_cu_9f978f6320softmax_warp_forwardIN3c108BFloat16ES2_fLi1ELb1ELb0EEEvPT0_PKT_iiiPKbib,"a",@progbits
	.sectionflags	@""
	.align	4
.nv.constant0._ZN43_GLOBAL__N__9ae7fba5_10_SoftMax_cu_9f978f6320softmax_warp_forwardIN3c108BFloat16ES2_fLi1ELb1ELb0EEEvPT0_PKT_iiiPKbib:
	.zero		573


//--------------------- .nv.constant0._ZN43_GLOBAL__N__9ae7fba5_10_SoftMax_cu_9f978f6320softmax_warp_forwardIN3c108BFloat16ES2_fLi0ELb1ELb0EEEvPT0_PKT_iiiPKbib --------------------------
	.section	.nv.constant0._ZN43_GLOBAL__N__9ae7fba5_10_SoftMax_cu_9f978f6320softmax_warp_forwardIN3c108BFloat16ES2_fLi0ELb1ELb0EEEvPT0_PKT_iiiPKbib,"a",@progbits
	.sectionflags	@""
	.align	4
.nv.constant0._ZN43_GLOBAL__N__9ae7fba5_10_SoftMax_cu_9f978f6320softmax_warp_forwardIN3c108BFloat16ES2_fLi0ELb1ELb0EEEvPT0_PKT_iiiPKbib:
	.zero		573


//--------------------- .nv.constant0._ZN43_GLOBAL__N__9ae7fba5_10_SoftMax_cu_9f978f6320softmax_warp_forwardIN3c104HalfEffLi11ELb1ELb0EEEvPT0_PKT_iiiPKbib --------------------------
	.section	.nv.constant0._ZN43_GLOBAL__N__9ae7fba5_10_SoftMax_cu_9f978f6320softmax_warp_forwardIN3c104HalfEffLi11ELb1ELb0EEEvPT0_PKT_iiiPKbib,"a",@progbits
	.sectionflags	@""
	.align	4
.nv.constant0._ZN43_GLOBAL__N__9ae7fba5_10_SoftMax_cu_9f978f6320softmax_warp_forwardIN3c104HalfEffLi11ELb1ELb0EEEvPT0_PKT_iiiPKbib:
	.zero		573


//--------------------- .nv.constant0._ZN43_GLOBAL__N__9ae7fba5_10_SoftMax_cu_9f978f6320softmax_warp_forwardIN3c104HalfEffLi10ELb1ELb0EEEvPT0_PKT_iiiPKbib --------------------------
	.section	.nv.constant0._ZN43_GLOBAL__N__9ae7fba5_10_SoftMax_cu_9f978f6320softmax_warp_forwardIN3c104HalfEffLi10ELb1ELb0EEEvPT0_PKT_iiiPKbib,"a",@progbits
	.sectionflags	@""
	.align	4
.nv.constant0._ZN43_GLOBAL__N__9ae7fba5_10_SoftMax_cu_9f978f6320softmax_warp_forwardIN3c104HalfEffLi10ELb1ELb0EEEvPT0_PKT_iiiPKbib:
	.zero		573


//--------------------- .nv.constant0._ZN43_GLOBAL__N__9ae7fba5_10_SoftMax_cu_9f978f6320softmax_warp_forwardIN3c104HalfEffLi9ELb1ELb0EEEvPT0_PKT_iiiPKbib --------------------------
	.section	.nv.constant0._ZN43_GLOBAL__N__9ae7fba5_10_SoftMax_cu_9f978f6320softmax_warp_forwardIN3c104HalfEffLi9ELb1ELb0EEEvPT0_PKT_iiiPKbib,"a",@progbits
	.sectionflags	@""
	.align	4
.nv.constant0._ZN43_GLOBAL__N__9ae7fba5_10_SoftMax_cu_9f978f6320softmax_warp_forwardIN3c104HalfEffLi9ELb1ELb0EEEvPT0_PKT_iiiPKbib:
	.zero		573


//--------------------- .nv.constant0._ZN43_GLOBAL__N__9ae7fba5_10_SoftMax_cu_9f978f6320softmax_warp_forwardIN3c104HalfEffLi8ELb1ELb0EEEvPT0_PKT_iiiPKbib --------------------------
	.section	.nv.constant0._ZN43_GLOBAL__N__9ae7fba5_10_SoftMax_cu_9f978f6320softmax_warp_forwardIN3c104HalfEffLi8ELb1ELb0EEEvPT0_PKT_iiiPKbib,"a",@progbits
	.sectionflags	@""
	.align	4
.nv.constant0._ZN43_GLOBAL__N__9ae7fba5_10_SoftMax_cu_9f978f6320softmax_warp_forwardIN3c104HalfEffLi8ELb1ELb0EEEvPT0_PKT_iiiPKbib:
	.zero		573


//--------------------- .nv.constant0._ZN43_GLOBAL__N__9ae7fba5_10_SoftMax_cu_9f978f6320softmax_warp_forwardIN3c104HalfEffLi7ELb1ELb0EEEvPT0_PKT_iiiPKbib --------------------------
	.section	.nv.constant0._ZN43_GLOBAL__N__9ae7fba5_10_SoftMax_cu_9f978f6320softmax_warp_forwardIN3c104HalfEffLi7ELb1ELb0EEEvPT0_PKT_iiiPKbib,"a",@progbits
	.sectionflags	@""
	.align	4
.nv.constant0._ZN43_GLOBAL__N__9ae7fba5_10_SoftMax_cu_9f978f6320softmax_warp_forwardIN3c104HalfEffLi7ELb1ELb0EEEvPT0_PKT_iiiPKbib:
	.zero		573


//--------------------- .nv.constant0._ZN43_GLOBAL__N__9ae7fba5_10_SoftMax_cu_9f978f6320softmax_warp_forwardIN3c104HalfEffLi6ELb1ELb0EEEvPT0_PKT_iiiPKbib --------------------------
	.section	.nv.constant0._ZN43_GLOBAL__N__9ae7fba5_10_SoftMax_cu_9f978f6320softmax_warp_forwardIN3c104HalfEffLi6ELb1ELb0EEEvPT0_PKT_iiiPKbib,"a",@progbits
	.sectionflags	@""
	.align	4
.nv.constant0._ZN43_GLOBAL__N__9ae7fba5_10_SoftMax_cu_9f978f6320softmax_warp_forwardIN3c104HalfEffLi6ELb1ELb0EEEvPT0_PKT_iiiPKbib:
	.zero		573


//--------------------- .nv.constant0._ZN43_GLOBAL__N__9ae7fba5_10_SoftMax_cu_9f978f6320softmax_warp_forwardIN3c104HalfEffLi5ELb1ELb0EEEvPT0_PKT_iiiPKbib --------------------------
	.section	.nv.constant0._ZN43_GLOBAL__N__9ae7fba5_10_SoftMax_cu_9f978f6320softmax_warp_forwardIN3c104HalfEffLi5ELb1ELb0EEEvPT0_PKT_iiiPKbib,"a",@progbits
	.sectionflags	@""
	.align	4
.nv.constant0._ZN43_GLOBAL__N__9ae7fba5_10_SoftMax_cu_9f978f6320softmax_warp_forwardIN3c104HalfEffLi5ELb1ELb0EEEvPT0_PKT_iiiPKbib:
	.zero		573


//--------------------- .nv.constant0._ZN43_GLOBAL__N__9ae7fba5_10_SoftMax_cu_9f978f6320softmax_warp_forwardIN3c104HalfEffLi4ELb1ELb0EEEvPT0_PKT_iiiPKbib --------------------------
	.section	.nv.constant0._ZN43_GLOBAL__N__9ae7fba5_10_SoftMax_cu_9f978f6320softmax_warp_forwardIN3c104HalfEffLi4ELb1ELb0EEEvPT0_PKT_iiiPKbib,"a",@progbits
	.sectionflags	@""
	.align	4
.nv.constant0._ZN43_GLOBAL__N__9ae7fba5_10_SoftMax_cu_9f978f6320softmax_warp_forwardIN3c104HalfEffLi4ELb1ELb0EEEvPT0_PKT_iiiPKbib:
	.zero		573


//--------------------- .nv.constant0._ZN43_GLOBAL__N__9ae7fba5_10_SoftMax_cu_9f978f6320softmax_warp_forwardIN3c104HalfEffLi3ELb1ELb0EEEvPT0_PKT_iiiPKbib --------------------------
	.section	.nv.constant0._ZN43_GLOBAL__N__9ae7fba5_10_SoftMax_cu_9f978f6320softmax_warp_forwardIN3c104HalfEffLi3ELb1ELb0EEEvPT0_PKT_iiiPKbib,"a",@progbits
	.sectionflags	@""
	.align	4
.nv.constant0._ZN43_GLOBAL__N__9ae7fba5_10_SoftMax_cu_9f978f6320softmax_warp_forwardIN3c104HalfEffLi3ELb1ELb0EEEvPT0_PKT_iiiPKbib:
	.zero		573


//--------------------- .nv.constant0._ZN43_GLOBAL__N__9ae7fba5_10_SoftMax_cu_9f978f6320softmax_warp_forwardIN3c104HalfEffLi2ELb1ELb0EEEvPT0_PKT_iiiPKbib --------------------------
	.section	.nv.constant0._ZN43_GLOBAL__N__9ae7fba5_10_SoftMax_cu_9f978f6320softmax_warp_forwardIN3c104HalfEffLi2ELb1ELb0EEEvPT0_PKT_iiiPKbib,"a",@progbits
	.sectionflags	@""
	.align	4
.nv.constant0._ZN43_GLOBAL__N__9ae7fba5_10_SoftMax_cu_9f978f6320softmax_warp_forwardIN3c104HalfEffLi2ELb1ELb0EEEvPT0_PKT_iiiPKbib:
	.zero		573


//--------------------- .nv.constant0._ZN43_GLOBAL__N__9ae7fba5_10_SoftMax_cu_9f978f6320softmax_warp_forwardIN3c104HalfEffLi1ELb1ELb0EEEvPT0_PKT_iiiPKbib --------------------------
	.section	.nv.constant0._ZN43_GLOBAL__N__9ae7fba5_10_SoftMax_cu_9f978f6320softmax_warp_forwardIN3c104HalfEffLi1ELb1ELb0EEEvPT0_PKT_iiiPKbib,"a",@progbits
	.sectionflags	@""
	.align	4
.nv.constant0._ZN43_GLOBAL__N__9ae7fba5_10_SoftMax_cu_9f978f6320softmax_warp_forwardIN3c104HalfEffLi1ELb1ELb0EEEvPT0_PKT_iiiPKbib:
	.zero		573


//--------------------- .nv.constant0._ZN43_GLOBAL__N__9ae7fba5_10_SoftMax_cu_9f978f6320softmax_warp_forwardIN3c104HalfEffLi0ELb1ELb0EEEvPT0_PKT_iiiPKbib --------------------------
	.section	.nv.constant0._ZN43_GLOBAL__N__9ae7fba5_10_SoftMax_cu_9f978f6320softmax_warp_forwardIN3c104HalfEffLi0ELb1ELb0EEEvPT0_PKT_iiiPKbib,"a",@progbits
	.sectionflags	@""
	.align	4
.nv.constant0._ZN43_GLOBAL__N__9ae7fba5_10_SoftMax_cu_9f978f6320softmax_warp_forwardIN3c104HalfEffLi0ELb1ELb0EEEvPT0_PKT_iiiPKbib:
	.zero		573


//--------------------- .nv.constant0._ZN43_GLOBAL__N__9ae7fba5_10_SoftMax_cu_9f978f6320softmax_warp_forwardIN3c104HalfES2_fLi11ELb1ELb0EEEvPT0_PKT_iiiPKbib --------------------------
	.section	.nv.constant0._ZN43_GLOBAL__N__9ae7fba5_10_SoftMax_cu_9f978f6320softmax_warp_forwardIN3c104HalfES2_fLi11ELb1ELb0EEEvPT0_PKT_iiiPKbib,"a",@progbits
	.sectionflags	@""
	.align	4
.nv.constant0._ZN43_GLOBAL__N__9ae7fba5_10_SoftMax_cu_9f978f6320softmax_warp_forwardIN3c104HalfES2_fLi11ELb1ELb0EEEvPT0_PKT_iiiPKbib:
	.zero		573


//--------------------- .nv.constant0._ZN43_GLOBAL__N__9ae7fba5_10_SoftMax_cu_9f978f6320softmax_warp_forwardIN3c104HalfES2_fLi10ELb1ELb0EEEvPT0_PKT_iiiPKbib --------------------------
	.section	.nv.constant0._ZN43_GLOBAL__N__9ae7fba5_10_SoftMax_cu_9f978f6320softmax_warp_forwardIN3c104HalfES2_fLi10ELb1ELb0EEEvPT0_PKT_iiiPKbib,"a",@progbits
	.sectionflags	@""
	.align	4
.nv.constant0._ZN43_GLOBAL__N__9ae7fba5_10_SoftMax_cu_9f978f6320softmax_warp_forwardIN3c104HalfES2_fLi10ELb1ELb0EEEvPT0_PKT_iiiPKbib:
	.zero		573


//--------------------- .nv.constant0._ZN43_GLOBAL__N__9ae7fba5_10_SoftMax_cu_9f978f6320softmax_warp_forwardIN3c104HalfES2_fLi9ELb1ELb0EEEvPT0_PKT_iiiPKbib --------------------------
	.section	.nv.constant0._ZN43_GLOBAL__N__9ae7fba5_10_SoftMax_cu_9f978f6320softmax_warp_forwardIN3c104HalfES2_fLi9ELb1ELb0EEEvPT0_PKT_iiiPKbib,"a",@progbits
	.sectionflags	@""
	.align	4
.nv.constant0._ZN43_GLOBAL__N__9ae7fba5_10_SoftMax_cu_9f978f6320softmax_warp_forwardIN3c104HalfES2_fLi9ELb1ELb0EEEvPT0_PKT_iiiPKbib:
	.zero		573


//--------------------- .nv.constant0._ZN43_GLOBAL__N__9ae7fba5_10_SoftMax_cu_9f978f6320softmax_warp_forwardIN3c104HalfES2_fLi8ELb1ELb0EEEvPT0_PKT_iiiPKbib --------------------------
	.section	.nv.constant0._ZN43_GLOBAL__N__9ae7fba5_10_SoftMax_cu_9f978f6320softmax_warp_forwardIN3c104HalfES2_fLi8ELb1ELb0EEEvPT0_PKT_iiiPKbib,"a",@progbits
	.sectionflags	@""
	.align	4
.nv.constant0._ZN43_GLOBAL__N__9ae7fba5_10_SoftMax_cu_9f978f6320softmax_warp_forwardIN3c104HalfES2_fLi8ELb1ELb0EEEvPT0_PKT_iiiPKbib:
	.zero		573


//--------------------- .nv.constant0._ZN43_GLOBAL__N__9ae7fba5_10_SoftMax_cu_9f978f6320softmax_warp_forwardIN3c104HalfES2_fLi7ELb1ELb0EEEvPT0_PKT_iiiPKbib --------------------------
	.section	.nv.constant0._ZN43_GLOBAL__N__9ae7fba5_10_SoftMax_cu_9f978f6320softmax_warp_forwardIN3c104HalfES2_fLi7ELb1ELb0EEEvPT0_PKT_iiiPKbib,"a",@progbits
	.sectionflags	@""
	.align	4
.nv.constant0._ZN43_GLOBAL__N__9ae7fba5_10_SoftMax_cu_9f978f6320softmax_warp_forwardIN3c104HalfES2_fLi7ELb1ELb0EEEvPT0_PKT_iiiPKbib:
	.zero		573


//--------------------- .nv.constant0._ZN43_GLOBAL__N__9ae7fba5_10_SoftMax_cu_9f978f6320softmax_warp_forwardIN3c104HalfES2_fLi6ELb1ELb0EEEvPT0_PKT_iiiPKbib --------------------------
	.section	.nv.constant0._ZN43_GLOBAL__N__9ae7fba5_10_SoftMax_cu_9f978f6320softmax_warp_forwardIN3c104HalfES2_fLi6ELb1ELb0EEEvPT0_PKT_iiiPKbib,"a",@progbits
	.sectionflags	@""
	.align	4
.nv.constant0._ZN43_GLOBAL__N__9ae7fba5_10_SoftMax_cu_9f978f6320softmax_warp_forwardIN3c104HalfES2_fLi6ELb1ELb0EEEvPT0_PKT_iiiPKbib:
	.zero		573


//--------------------- .nv.constant0._ZN43_GLOBAL__N__9ae7fba5_10_SoftMax_cu_9f978f6320softmax_warp_forwardIN3c104HalfES2_fLi5ELb1ELb0EEEvPT0_PKT_iiiPKbib --------------------------
	.section	.nv.constant0._ZN43_GLOBAL__N__9ae7fba5_10_SoftMax_cu_9f978f6320softmax_warp_forwardIN3c104HalfES2_fLi5ELb1ELb0EEEvPT0_PKT_iiiPKbib,"a",@progbits
	.sectionflags	@""
	.align	4
.nv.constant0._ZN43_GLOBAL__N__9ae7fba5_10_SoftMax_cu_9f978f6320softmax_warp_forwardIN3c104HalfES2_fLi5ELb1ELb0EEEvPT0_PKT_iiiPKbib:
	.zero		573


//--------------------- .nv.constant0._ZN43_GLOBAL__N__9ae7fba5_10_SoftMax_cu_9f978f6320softmax_warp_forwardIN3c104HalfES2_fLi4ELb1ELb0EEEvPT0_PKT_iiiPKbib --------------------------
	.section	.nv.constant0._ZN43_GLOBAL__N__9ae7fba5_10_SoftMax_cu_9f978f6320softmax_warp_forwardIN3c104HalfES2_fLi4ELb1ELb0EEEvPT0_PKT_iiiPKbib,"a",@progbits
	.sectionflags	@""
	.align	4
.nv.constant0._ZN43_GLOBAL__N__9ae7fba5_10_SoftMax_cu_9f978f6320softmax_warp_forwardIN3c104HalfES2_fLi4ELb1ELb0EEEvPT0_PKT_iiiPKbib:
	.zero		573


//--------------------- .nv.constant0._ZN43_GLOBAL__N__9ae7fba5_10_SoftMax_cu_9f978f6320softmax_warp_forwardIN3c104HalfES2_fLi3ELb1ELb0EEEvPT0_PKT_iiiPKbib --------------------------
	.section	.nv.constant0._ZN43_GLOBAL__N__9ae7fba5_10_SoftMax_cu_9f978f6320softmax_warp_forwardIN3c104HalfES2_fLi3ELb1ELb0EEEvPT0_PKT_iiiPKbib,"a",@progbits
	.sectionflags	@""
	.align	4
.nv.constant0._ZN43_GLOBAL__N__9ae7fba5_10_SoftMax_cu_9f978f6320softmax_warp_forwardIN3c104HalfES2_fLi3ELb1ELb0EEEvPT0_PKT_iiiPKbib:
	.zero		573


//--------------------- .nv.constant0._ZN43_GLOBAL__N__9ae7fba5_10_SoftMax_cu_9f978f6320softmax_warp_forwardIN3c104HalfES2_fLi2ELb1ELb0EEEvPT0_PKT_iiiPKbib --------------------------
	.section	.nv.constant0._ZN43_GLOBAL__N__9ae7fba5_10_SoftMax_cu_9f978f6320softmax_warp_forwardIN3c104HalfES2_fLi2ELb1ELb0EEEvPT0_PKT_iiiPKbib,"a",@progbits
	.sectionflags	@""
	.align	4
.nv.constant0._ZN43_GLOBAL__N__9ae7fba5_10_SoftMax_cu_9f978f6320softmax_warp_forwardIN3c104HalfES2_fLi2ELb1ELb0EEEvPT0_PKT_iiiPKbib:
	.zero		573


//--------------------- .nv.constant0._ZN43_GLOBAL__N__9ae7fba5_10_SoftMax_cu_9f978f6320softmax_warp_forwardIN3c104HalfES2_fLi1ELb1ELb0EEEvPT0_PKT_iiiPKbib --------------------------
	.section	.nv.constant0._ZN43_GLOBAL__N__9ae7fba5_10_SoftMax_cu_9f978f6320softmax_warp_forwardIN3c104HalfES2_fLi1ELb1ELb0EEEvPT0_PKT_iiiPKbib,"a",@progbits
	.sectionflags	@""
	.align	4
.nv.constant0._ZN43_GLOBAL__N__9ae7fba5_10_SoftMax_cu_9f978f6320softmax_warp_forwardIN3c104HalfES2_fLi1ELb1ELb0EEEvPT0_PKT_iiiPKbib:
	.zero		573


//--------------------- .nv.constant0._ZN43_GLOBAL__N__9ae7fba5_10_SoftMax_cu_9f978f6320softmax_warp_forwardIN3c104HalfES2_fLi0ELb1ELb0EEEvPT0_PKT_iiiPKbib --------------------------
	.section	.nv.constant0._ZN43_GLOBAL__N__9ae7fba5_10_SoftMax_cu_9f978f6320softmax_warp_forwardIN3c104HalfES2_fLi0ELb1ELb0EEEvPT0_PKT_iiiPKbib,"a",@progbits
	.sectionflags	@""
	.align	4
.nv.constant0._ZN43_GLOBAL__N__9ae7fba5_10_SoftMax_cu_9f978f6320softmax_warp_forwardIN3c104HalfES2_fLi0ELb1ELb0EEEvPT0_PKT_iiiPKbib:
	.zero		573


//--------------------- .nv.constant0._ZN43_GLOBAL__N__9ae7fba5_10_SoftMax_cu_9f978f6320softmax_warp_forwardIfffLi11ELb1ELb0EEEvPT0_PKT_iiiPKbib --------------------------
	.section	.nv.constant0._ZN43_GLOBAL__N__9ae7fba5_10_SoftMax_cu_9f978f6320softmax_warp_forwardIfffLi11ELb1ELb0EEEvPT0_PKT_iiiPKbib,"a",@progbits
	.sectionflags	@""
	.align	4
.nv.constant0._ZN43_GLOBAL__N__9ae7fba5_10_SoftMax_cu_9f978f6320softmax_warp_forwardIfffLi11ELb1ELb0EEEvPT0_PKT_iiiPKbib:
	.zero		573


//--------------------- .nv.constant0._ZN43_GLOBAL__N__9ae7fba5_10_SoftMax_cu_9f978f6320softmax_warp_forwardIfffLi10ELb1ELb0EEEvPT0_PKT_iiiPKbib --------------------------
	.section	.nv.constant0._ZN43_GLOBAL__N__9ae7fba5_10_SoftMax_cu_9f978f6320softmax_warp_forwardIfffLi10ELb1ELb0EEEvPT0_PKT_iiiPKbib,"a",@progbits
	.sectionflags	@""
	.align	4
.nv.constant0._ZN43_GLOBAL__N__9ae7fba5_10_SoftMax_cu_9f978f6320softmax_warp_forwardIfffLi10ELb1ELb0EEEvPT0_PKT_iiiPKbib:
	.zero		573


//--------------------- .nv.constant0._ZN43_GLOBAL__N__9ae7fba5_10_SoftMax_cu_9f978f6320softmax_warp_forwardIfffLi9ELb1ELb0EEEvPT0_PKT_iiiPKbib --------------------------
	.section	.nv.constant0._ZN43_GLOBAL__N__9ae7fba5_10_SoftMax_cu_9f978f6320softmax_warp_forwardIfffLi9ELb1ELb0EEEvPT0_PKT_iiiPKbib,"a",@progbits
	.sectionflags	@""
	.align	4
.nv.constant0._ZN43_GLOBAL__N__9ae7fba5_10_SoftMax_cu_9f978f6320softmax_warp_forwardIfffLi9ELb1ELb0EEEvPT0_PKT_iiiPKbib:
	.zero		573


//--------------------- .nv.constant0._ZN43_GLOBAL__N__9ae7fba5_10_SoftMax_cu_9f978f6320softmax_warp_forwardIfffLi8ELb1ELb0EEEvPT0_PKT_iiiPKbib --------------------------
	.section	.nv.constant0._ZN43_GLOBAL__N__9ae7fba5_10_SoftMax_cu_9f978f6320softmax_warp_forwardIfffLi8ELb1ELb0EEEvPT0_PKT_iiiPKbib,"a",@progbits
	.sectionflags	@""
	.align	4
.nv.constant0._ZN43_GLOBAL__N__9ae7fba5_10_SoftMax_cu_9f978f6320softmax_warp_forwardIfffLi8ELb1ELb0EEEvPT0_PKT_iiiPKbib:
	.zero		573


//--------------------- .nv.constant0._ZN43_GLOBAL__N__9ae7fba5_10_SoftMax_cu_9f978f6320softmax_warp_forwardIfffLi7ELb1ELb0EEEvPT0_PKT_iiiPKbib --------------------------
	.section	.nv.constant0._ZN43_GLOBAL__N__9ae7fba5_10_SoftMax_cu_9f978f6320softmax_warp_forwardIfffLi7ELb1ELb0EEEvPT0_PKT_iiiPKbib,"a",@progbits
	.sectionflags	@""
	.align	4
.nv.constant0._ZN43_GLOBAL__N__9ae7fba5_10_SoftMax_cu_9f978f6320softmax_warp_forwardIfffLi7ELb1ELb0EEEvPT0_PKT_iiiPKbib:
	.zero		573


//--------------------- .nv.constant0._ZN43_GLOBAL__N__9ae7fba5_10_SoftMax_cu_9f978f6320softmax_warp_forwardIfffLi6ELb1ELb0EEEvPT0_PKT_iiiPKbib --------------------------
	.section	.nv.constant0._ZN43_GLOBAL__N__9ae7fba5_10_SoftMax_cu_9f978f6320softmax_warp_forwardIfffLi6ELb1ELb0EEEvPT0_PKT_iiiPKbib,"a",@progbits
	.sectionflags	@""
	.align	4
.nv.constant0._ZN43_GLOBAL__N__9ae7fba5_10_SoftMax_cu_9f978f6320softmax_warp_forwardIfffLi6ELb1ELb0EEEvPT0_PKT_iiiPKbib:
	.zero		573


//--------------------- .nv.constant0._ZN43_GLOBAL__N__9ae7fba5_10_SoftMax_cu_9f978f6320softmax_warp_forwardIfffLi5ELb1ELb0EEEvPT0_PKT_iiiPKbib --------------------------
	.section	.nv.constant0._ZN43_GLOBAL__N__9ae7fba5_10_SoftMax_cu_9f978f6320softmax_warp_forwardIfffLi5ELb1ELb0EEEvPT0_PKT_iiiPKbib,"a",@progbits
	.sectionflags	@""
	.align	4
.nv.constant0._ZN43_GLOBAL__N__9ae7fba5_10_SoftMax_cu_9f978f6320softmax_warp_forwardIfffLi5ELb1ELb0EEEvPT0_PKT_iiiPKbib:
	.zero		573


//--------------------- .nv.constant0._ZN43_GLOBAL__N__9ae7fba5_10_SoftMax_cu_9f978f6320softmax_warp_forwardIfffLi4ELb1ELb0EEEvPT0_PKT_iiiPKbib --------------------------
	.section	.nv.constant0._ZN43_GLOBAL__N__9ae7fba5_10_SoftMax_cu_9f978f6320softmax_warp_forwardIfffLi4ELb1ELb0EEEvPT0_PKT_iiiPKbib,"a",@progbits
	.sectionflags	@""
	.align	4
.nv.constant0._ZN43_GLOBAL__N__9ae7fba5_10_SoftMax_cu_9f978f6320softmax_warp_forwardIfffLi4ELb1ELb0EEEvPT0_PKT_iiiPKbib:
	.zero		573


//--------------------- .nv.constant0._ZN43_GLOBAL__N__9ae7fba5_10_SoftMax_cu_9f978f6320softmax_warp_forwardIfffLi3ELb1ELb0EEEvPT0_PKT_iiiPKbib --------------------------
	.section	.nv.constant0._ZN43_GLOBAL__N__9ae7fba5_10_SoftMax_cu_9f978f6320softmax_warp_forwardIfffLi3ELb1ELb0EEEvPT0_PKT_iiiPKbib,"a",@progbits
	.sectionflags	@""
	.align	4
.nv.constant0._ZN43_GLOBAL__N__9ae7fba5_10_SoftMax_cu_9f978f6320softmax_warp_forwardIfffLi3ELb1ELb0EEEvPT0_PKT_iiiPKbib:
	.zero		573


//--------------------- .nv.constant0._ZN43_GLOBAL__N__9ae7fba5_10_SoftMax_cu_9f978f6320softmax_warp_forwardIfffLi2ELb1ELb0EEEvPT0_PKT_iiiPKbib --------------------------
	.section	.nv.constant0._ZN43_GLOBAL__N__9ae7fba5_10_SoftMax_cu_9f978f6320softmax_warp_forwardIfffLi2ELb1ELb0EEEvPT0_PKT_iiiPKbib,"a",@progbits
	.sectionflags	@""
	.align	4
.nv.constant0._ZN43_GLOBAL__N__9ae7fba5_10_SoftMax_cu_9f978f6320softmax_warp_forwardIfffLi2ELb1ELb0EEEvPT0_PKT_iiiPKbib:
	.zero		573


//--------------------- .nv.constant0._ZN43_GLOBAL__N__9ae7fba5_10_SoftMax_cu_9f978f6320softmax_warp_forwardIfffLi1ELb1ELb0EEEvPT0_PKT_iiiPKbib --------------------------
	.section	.nv.constant0._ZN43_GLOBAL__N__9ae7fba5_10_SoftMax_cu_9f978f6320softmax_warp_forwardIfffLi1ELb1ELb0EEEvPT0_PKT_iiiPKbib,"a",@progbits
	.sectionflags	@""
	.align	4
.nv.constant0._ZN43_GLOBAL__N__9ae7fba5_10_SoftMax_cu_9f978f6320softmax_warp_forwardIfffLi1ELb1ELb0EEEvPT0_PKT_iiiPKbib:
	.zero		573


//--------------------- .nv.constant0._ZN43_GLOBAL__N__9ae7fba5_10_SoftMax_cu_9f978f6320softmax_warp_forwardIfffLi0ELb1ELb0EEEvPT0_PKT_iiiPKbib --------------------------
	.section	.nv.constant0._ZN43_GLOBAL__N__9ae7fba5_10_SoftMax_cu_9f978f6320softmax_warp_forwardIfffLi0ELb1ELb0EEEvPT0_PKT_iiiPKbib,"a",@progbits
	.sectionflags	@""
	.align	4
.nv.constant0._ZN43_GLOBAL__N__9ae7fba5_10_SoftMax_cu_9f978f6320softmax_warp_forwardIfffLi0ELb1ELb0EEEvPT0_PKT_iiiPKbib:
	.zero		573


//--------------------- .nv.constant0._ZN43_GLOBAL__N__9ae7fba5_10_SoftMax_cu_9f978f6320softmax_warp_forwardIdddLi11ELb1ELb0EEEvPT0_PKT_iiiPKbib --------------------------
	.section	.nv.constant0._ZN43_GLOBAL__N__9ae7fba5_10_SoftMax_cu_9f978f6320softmax_warp_forwardIdddLi11ELb1ELb0EEEvPT0_PKT_iiiPKbib,"a",@progbits
	.sectionflags	@""
	.align	4
.nv.constant0._ZN43_GLOBAL__N__9ae7fba5_10_SoftMax_cu_9f978f6320softmax_warp_forwardIdddLi11ELb1ELb0EEEvPT0_PKT_iiiPKbib:
	.zero		573


//--------------------- .nv.constant0._ZN43_GLOBAL__N__9ae7fba5_10_SoftMax_cu_9f978f6320softmax_warp_forwardIdddLi10ELb1ELb0EEEvPT0_PKT_iiiPKbib --------------------------
	.section	.nv.constant0._ZN43_GLOBAL__N__9ae7fba5_10_SoftMax_cu_9f978f6320softmax_warp_forwardIdddLi10ELb1ELb0EEEvPT0_PKT_iiiPKbib,"a",@progbits
	.sectionflags	@""
	.align	4
.nv.constant0._ZN43_GLOBAL__N__9ae7fba5_10_SoftMax_cu_9f978f6320softmax_warp_forwardIdddLi10ELb1ELb0EEEvPT0_PKT_iiiPKbib:
	.zero		573


//--------------------- .nv.constant0._ZN43_GLOBAL__N__9ae7fba5_10_SoftMax_cu_9f978f6320softmax_warp_forwardIdddLi9ELb1ELb0EEEvPT0_PKT_iiiPKbib --------------------------
	.section	.nv.constant0._ZN43_GLOBAL__N__9ae7fba5_10_SoftMax_cu_9f978f6320softmax_warp_forwardIdddLi9ELb1ELb0EEEvPT0_PKT_iiiPKbib,"a",@progbits
	.sectionflags	@""
	.align	4
.nv.constant0._ZN43_GLOBAL__N__9ae7fba5_10_SoftMax_cu_9f978f6320softmax_warp_forwardIdddLi9ELb1ELb0EEEvPT0_PKT_iiiPKbib:
	.zero		573


//--------------------- .nv.constant0._ZN43_GLOBAL__N__9ae7fba5_10_SoftMax_cu_9f978f6320softmax_warp_forwardIdddLi8ELb1ELb0EEEvPT0_PKT_iiiPKbib --------------------------
	.section	.nv.constant0._ZN43_GLOBAL__N__9ae7fba5_10_SoftMax_cu_9f978f6320softmax_warp_forwardIdddLi8ELb1ELb0EEEvPT0_PKT_iiiPKbib,"a",@progbits
	.sectionflags	@""
	.align	4
.nv.constant0._ZN43_GLOBAL__N__9ae7fba5_10_SoftMax_cu_9f978f6320softmax_warp_forwardIdddLi8ELb1ELb0EEEvPT0_PKT_iiiPKbib:
	.zero		573


//--------------------- .nv.constant0._ZN43_GLOBAL__N__9ae7fba5_10_SoftMax_cu_9f978f6320softmax_warp_forwardIdddLi7ELb1ELb0EEEvPT0_PKT_iiiPKbib --------------------------
	.section	.nv.constant0._ZN43_GLOBAL__N__9ae7fba5_10_SoftMax_cu_9f978f6320softmax_warp_forwardIdddLi7ELb1ELb0EEEvPT0_PKT_iiiPKbib,"a",@progbits
	.sectionflags	@""
	.align	4
.nv.constant0._ZN43_GLOBAL__N__9ae7fba5_10_SoftMax_cu_9f978f6320softmax_warp_forwardIdddLi7ELb1ELb0EEEvPT0_PKT_iiiPKbib:
	.zero		573


//--------------------- .nv.constant0._ZN43_GLOBAL__N__9ae7fba5_10_SoftMax_cu_9f978f6320softmax_warp_forwardIdddLi6ELb1ELb0EEEvPT0_PKT_iiiPKbib --------------------------
	.section	.nv.constant0._ZN43_GLOBAL__N__9ae7fba5_10_SoftMax_cu_9f978f6320softmax_warp_forwardIdddLi6ELb1ELb0EEEvPT0_PKT_iiiPKbib,"a",@progbits
	.sectionflags	@""
	.align	4
.nv.constant0._ZN43_GLOBAL__N__9ae7fba5_10_SoftMax_cu_9f978f6320softmax_warp_forwardIdddLi6ELb1ELb0EEEvPT0_PKT_iiiPKbib:
	.zero		573


//--------------------- .nv.constant0._ZN43_GLOBAL__N__9ae7fba5_10_SoftMax_cu_9f978f6320softmax_warp_forwardIdddLi5ELb1ELb0EEEvPT0_PKT_iiiPKbib --------------------------
	.section	.nv.constant0._ZN43_GLOBAL__N__9ae7fba5_10_SoftMax_cu_9f978f6320softmax_warp_forwardIdddLi5ELb1ELb0EEEvPT0_PKT_iiiPKbib,"a",@progbits
	.sectionflags	@""
	.align	4
.nv.constant0._ZN43_GLOBAL__N__9ae7fba5_10_SoftMax_cu_9f978f6320softmax_warp_forwardIdddLi5ELb1ELb0EEEvPT0_PKT_iiiPKbib:
	.zero		573


//--------------------- .nv.constant0._ZN43_GLOBAL__N__9ae7fba5_10_SoftMax_cu_9f978f6320softmax_warp_forwardIdddLi4ELb1ELb0EEEvPT0_PKT_iiiPKbib --------------------------
	.section	.nv.constant0._ZN43_GLOBAL__N__9ae7fba5_10_SoftMax_cu_9f978f6320softmax_warp_forwardIdddLi4ELb1ELb0EEEvPT0_PKT_iiiPKbib,"a",@progbits
	.sectionflags	@""
	.align	4
.nv.constant0._ZN43_GLOBAL__N__9ae7fba5_10_SoftMax_cu_9f978f6320softmax_warp_forwardIdddLi4ELb1ELb0EEEvPT0_PKT_iiiPKbib:
	.zero		573


//--------------------- .nv.constant0._ZN43_GLOBAL__N__9ae7fba5_10_SoftMax_cu_9f978f6320softmax_warp_forwardIdddLi3ELb1ELb0EEEvPT0_PKT_iiiPKbib --------------------------
	.section	.nv.constant0._ZN43_GLOBAL__N__9ae7fba5_10_SoftMax_cu_9f978f6320softmax_warp_forwardIdddLi3ELb1ELb0EEEvPT0_PKT_iiiPKbib,"a",@progbits
	.sectionflags	@""
	.align	4
.nv.constant0._ZN43_GLOBAL__N__9ae7fba5_10_SoftMax_cu_9f978f6320softmax_warp_forwardIdddLi3ELb1ELb0EEEvPT0_PKT_iiiPKbib:
	.zero		573


//--------------------- .nv.constant0._ZN43_GLOBAL__N__9ae7fba5_10_SoftMax_cu_9f978f6320softmax_warp_forwardIdddLi2ELb1ELb0EEEvPT0_PKT_iiiPKbib --------------------------
	.section	.nv.constant0._ZN43_GLOBAL__N__9ae7fba5_10_SoftMax_cu_9f978f6320softmax_warp_forwardIdddLi2ELb1ELb0EEEvPT0_PKT_iiiPKbib,"a",@progbits
	.sectionflags	@""
	.align	4
.nv.constant0._ZN43_GLOBAL__N__9ae7fba5_10_SoftMax_cu_9f978f6320softmax_warp_forwardIdddLi2ELb1ELb0EEEvPT0_PKT_iiiPKbib:
	.zero		573


//--------------------- .nv.constant0._ZN43_GLOBAL__N__9ae7fba5_10_SoftMax_cu_9f978f6320softmax_warp_forwardIdddLi1ELb1ELb0EEEvPT0_PKT_iiiPKbib --------------------------
	.section	.nv.constant0._ZN43_GLOBAL__N__9ae7fba5_10_SoftMax_cu_9f978f6320softmax_warp_forwardIdddLi1ELb1ELb0EEEvPT0_PKT_iiiPKbib,"a",@progbits
	.sectionflags	@""
	.align	4
.nv.constant0._ZN43_GLOBAL__N__9ae7fba5_10_SoftMax_cu_9f978f6320softmax_warp_forwardIdddLi1ELb1ELb0EEEvPT0_PKT_iiiPKbib:
	.zero		573


//--------------------- .nv.constant0._ZN43_GLOBAL__N__9ae7fba5_10_SoftMax_cu_9f978f6320softmax_warp_forwardIdddLi0ELb1ELb0EEEvPT0_PKT_iiiPKbib --------------------------
	.section	.nv.constant0._ZN43_GLOBAL__N__9ae7fba5_10_SoftMax_cu_9f978f6320softmax_warp_forwardIdddLi0ELb1ELb0EEEvPT0_PKT_iiiPKbib,"a",@progbits
	.sectionflags	@""
	.align	4
.nv.constant0._ZN43_GLOBAL__N__9ae7fba5_10_SoftMax_cu_9f978f6320softmax_warp_forwardIdddLi0ELb1ELb0EEEvPT0_PKT_iiiPKbib:
	.zero		573


//--------------------- .nv.constant0._ZN2at6native43_GLOBAL__N__9ae7fba5_10_SoftMax_cu_9f978f6327cunn_SpatialSoftMaxBackwardIN3c108BFloat16EffNS1_23SoftMaxBackwardEpilogueEEEvPT_PKT1_SA_jjj --------------------------
	.section	.nv.constant0._ZN2at6native43_GLOBAL__N__9ae7fba5_10_SoftMax_cu_9f978f6327cunn_SpatialSoftMaxBackwardIN3c108BFloat16EffNS1_23SoftMaxBackwardEpilogueEEEvPT_PKT1_SA_jjj,"a",@progbits
	.sectionflags	@""
	.align	4
.nv.constant0._ZN2at6native43_GLOBAL__N__9ae7fba5_10_SoftMax_cu_9f978f6327cunn_SpatialSoftMaxBackwardIN3c108BFloat16EffNS1_23SoftMaxBackwardEpilogueEEEvPT_PKT1_SA_jjj:
	.zero		564


//--------------------- .nv.constant0._ZN2at6native43_GLOBAL__N__9ae7fba5_10_SoftMax_cu_9f978f6327cunn_SpatialSoftMaxBackwardIN3c108BFloat16EfS4_NS1_23SoftMaxBackwardEpilogueEEEvPT_PKT1_SA_jjj --------------------------
	.section	.nv.constant0._ZN2at6native43_GLOBAL__N__9ae7fba5_10_SoftMax_cu_9f978f6327cunn_SpatialSoftMaxBackwardIN3c108BFloat16EfS4_NS1_23SoftMaxBackwardEpilogueEEEvPT_PKT1_SA_jjj,"a",@progbits
	.sectionflags	@""
	.align	4
.nv.constant0._ZN2at6native43_GLOBAL__N__9ae7fba5_10_SoftMax_cu_9f978f6327cunn_SpatialSoftMaxBackwardIN3c108BFloat16EfS4_NS1_23SoftMaxBackwardEpilogueEEEvPT_PKT1_SA_jjj:
	.zero		564


//--------------------- .nv.constant0._ZN2at6native43_GLOBAL__N__9ae7fba5_10_SoftMax_cu_9f978f6327cunn_SpatialSoftMaxBackwardIN3c104HalfEffNS1_23SoftMaxBackwardEpilogueEEEvPT_PKT1_SA_jjj --------------------------
	.section	.nv.constant0._ZN2at6native43_GLOBAL__N__9ae7fba5_10_SoftMax_cu_9f978f6327cunn_SpatialSoftMaxBackwardIN3c104HalfEffNS1_23SoftMaxBackwardEpilogueEEEvPT_PKT1_SA_jjj,"a",@progbits
	.sectionflags	@""
	.align	4
.nv.constant0._ZN2at6native43_GLOBAL__N__9ae7fba5_10_SoftMax_cu_9f978f6327cunn_SpatialSoftMaxBackwardIN3c104HalfEffNS1_23SoftMaxBackwardEpilogueEEEvPT_PKT1_SA_jjj:
	.zero		564


//--------------------- .nv.constant0._ZN2at6native43_GLOBAL__N__9ae7fba5_10_SoftMax_cu_9f978f6327cunn_SpatialSoftMaxBackwardIN3c104HalfEfS4_NS1_23SoftMaxBackwardEpilogueEEEvPT_PKT1_SA_jjj --------------------------
	.section	.nv.constant0._ZN2at6native43_GLOBAL__N__9ae7fba5_10_SoftMax_cu_9f978f6327cunn_SpatialSoftMaxBackwardIN3c104HalfEfS4_NS1_23SoftMaxBackwardEpilogueEEEvPT_PKT1_SA_jjj,"a",@progbits
	.sectionflags	@""
	.align	4
.nv.constant0._ZN2at6native43_GLOBAL__N__9ae7fba5_10_SoftMax_cu_9f978f6327cunn_SpatialSoftMaxBackwardIN3c104HalfEfS4_NS1_23SoftMaxBackwardEpilogueEEEvPT_PKT1_SA_jjj:
	.zero		564


//--------------------- .nv.constant0._ZN2at6native43_GLOBAL__N__9ae7fba5_10_SoftMax_cu_9f978f6327cunn_SpatialSoftMaxBackwardIfffNS1_23SoftMaxBackwardEpilogueEEEvPT_PKT1_S8_jjj --------------------------
	.section	.nv.constant0._ZN2at6native43_GLOBAL__N__9ae7fba5_10_SoftMax_cu_9f978f6327cunn_SpatialSoftMaxBackwardIfffNS1_23SoftMaxBackwardEpilogueEEEvPT_PKT1_S8_jjj,"a",@progbits
	.sectionflags	@""
	.align	4
.nv.constant0._ZN2at6native43_GLOBAL__N__9ae7fba5_10_SoftMax_cu_9f978f6327cunn_SpatialSoftMaxBackwardIfffNS1_23SoftMaxBackwardEpilogueEEEvPT_PKT1_S8_jjj:
	.zero		564


//--------------------- .nv.constant0._ZN2at6native43_GLOBAL__N__9ae7fba5_10_SoftMax_cu_9f978f6327cunn_SpatialSoftMaxBackwardIdddNS1_23SoftMaxBackwardEpilogueEEEvPT_PKT1_S8_jjj --------------------------
	.section	.nv.constant0._ZN2at6native43_GLOBAL__N__9ae7fba5_10_SoftMax_cu_9f978f6327cunn_SpatialSoftMaxBackwardIdddNS1_23SoftMaxBackwardEpilogueEEEvPT_PKT1_S8_jjj,"a",@progbits
	.sectionflags	@""
	.align	4
.nv.constant0._ZN2at6native43_GLOBAL__N__9ae7fba5_10_SoftMax_cu_9f978f6327cunn_SpatialSoftMaxBackwardIdddNS1_23SoftMaxBackwardEpilogueEEEvPT_PKT1_S8_jjj:
	.zero		564


//--------------------- .nv.constant0._ZN2at6native43_GLOBAL__N__9ae7fba5_10_SoftMax_cu_9f978f6320cunn_SoftMaxBackwardILi4EN3c108BFloat16EffNS1_23SoftMaxBackwardEpilogueEEEvPT0_PKT2_SA_l --------------------------
	.section	.nv.constant0._ZN2at6native43_GLOBAL__N__9ae7fba5_10_SoftMax_cu_9f978f6320cunn_SoftMaxBackwardILi4EN3c108BFloat16EffNS1_23SoftMaxBackwardEpilogueEEEvPT0_PKT2_SA_l,"a",@progbits
	.sectionflags	@""
	.align	4
.nv.constant0._ZN2at6native43_GLOBAL__N__9ae7fba5_10_SoftMax_cu_9f978f6320cunn_SoftMaxBackwardILi4EN3c108BFloat16EffNS1_23SoftMaxBackwardEpilogueEEEvPT0_PKT2_SA_l:
	.zero		560


//--------------------- .nv.constant0._ZN2at6native43_GLOBAL__N__9ae7fba5_10_SoftMax_cu_9f978f6324cunn_SoftMaxBackwardSmemILi4EN3c108BFloat16EffNS1_23SoftMaxBackwardEpilogueEEEvPT0_PKT2_SA_l --------------------------
	.section	.nv.constant0._ZN2at6native43_GLOBAL__N__9ae7fba5_10_SoftMax_cu_9f978f6324cunn_SoftMaxBackwardSmemILi4EN3c108BFloat16EffNS1_23SoftMaxBackwardEpilogueEEEvPT0_PKT2_SA_l,"a",@progbits
	.sectionflags	@""
	.align	4
.nv.constant0._ZN2at6native43_GLOBAL__N__9ae7fba5_10_SoftMax_cu_9f978f6324cunn_SoftMaxBackwardSmemILi4EN3c108BFloat16EffNS1_23SoftMaxBackwardEpilogueEEEvPT0_PKT2_SA_l:
	.zero		560


//--------------------- .nv.constant0._ZN2at6native43_GLOBAL__N__9ae7fba5_10_SoftMax_cu_9f978f6320cunn_SoftMaxBackwardILi8EN3c108BFloat16EfS4_NS1_23SoftMaxBackwardEpilogueEEEvPT0_PKT2_SA_l --------------------------
	.section	.nv.constant0._ZN2at6native43_GLOBAL__N__9ae7fba5_10_SoftMax_cu_9f978f6320cunn_SoftMaxBackwardILi8EN3c108BFloat16EfS4_NS1_23SoftMaxBackwardEpilogueEEEvPT0_PKT2_SA_l,"a",@progbits
	.sectionflags	@""
	.align	4
.nv.constant0._ZN2at6native43_GLOBAL__N__9ae7fba5_10_SoftMax_cu_9f978f6320cunn_SoftMaxBackwardILi8EN3c108BFloat16EfS4_NS1_23SoftMaxBackwardEpilogueEEEvPT0_PKT2_SA_l:
	.zero		560


//--------------------- .nv.constant0._ZN2at6native43_GLOBAL__N__9ae7fba5_10_SoftMax_cu_9f978f6324cunn_SoftMaxBackwardSmemILi8EN3c108BFloat16EfS4_NS1_23SoftMaxBackwardEpilogueEEEvPT0_PKT2_SA_l --------------------------
	.section	.nv.constant0._ZN2at6native43_GLOBAL__N__9ae7fba5_10_SoftMax_cu_9f978f6324cunn_SoftMaxBackwardSmemILi8EN3c108BFloat16EfS4_NS1_23SoftMaxBackwardEpilogueEEEvPT0_PKT2_SA_l,"a",@progbits
	.sectionflags	@""
	.align	4
.nv.constant0._ZN2at6native43_GLOBAL__N__9ae7fba5_10_SoftMax_cu_9f978f6324cunn_SoftMaxBackwardSmemILi8EN3c108BFloat16EfS4_NS1_23SoftMaxBackwardEpilogueEEEvPT0_PKT2_SA_l:
	.zero		560


//--------------------- .nv.constant0._ZN2at6native43_GLOBAL__N__9ae7fba5_10_SoftMax_cu_9f978f6320cunn_SoftMaxBackwardILi4EN3c104HalfEffNS1_23SoftMaxBackwardEpilogueEEEvPT0_PKT2_SA_l --------------------------
	.section	.nv.constant0._ZN2at6native43_GLOBAL__N__9ae7fba5_10_SoftMax_cu_9f978f6320cunn_SoftMaxBackwardILi4EN3c104HalfEffNS1_23SoftMaxBackwardEpilogueEEEvPT0_PKT2_SA_l,"a",@progbits
	.sectionflags	@""
	.align	4
.nv.constant0._ZN2at6native43_GLOBAL__N__9ae7fba5_10_SoftMax_cu_9f978f6320cunn_SoftMaxBackwardILi4EN3c104HalfEffNS1_23SoftMaxBackwardEpilogueEEEvPT0_PKT2_SA_l:
	.zero		560


//--------------------- .nv.constant0._ZN2at6native43_GLOBAL__N__9ae7fba5_10_SoftMax_cu_9f978f6324cunn_SoftMaxBackwardSmemILi4EN3c104HalfEffNS1_23SoftMaxBackwardEpilogueEEEvPT0_PKT2_SA_l --------------------------
	.section	.nv.constant0._ZN2at6native43_GLOBAL__N__9ae7fba5_10_SoftMax_cu_9f978f6324cunn_SoftMaxBackwardSmemILi4EN3c104HalfEffNS1_23SoftMaxBackwardEpilogueEEEvPT0_PKT2_SA_l,"a",@progbits
	.sectionflags	@""
	.align	4
.nv.constant0._ZN2at6native43_GLOBAL__N__9ae7fba5_10_SoftMax_cu_9f978f6324cunn_SoftMaxBackwardSmemILi4EN3c104HalfEffNS1_23SoftMaxBackwardEpilogueEEEvPT0_PKT2_SA_l:
	.zero		560


//--------------------- .nv.constant0._ZN2at6native43_GLOBAL__N__9ae7fba5_10_SoftMax_cu_9f978f6320cunn_SoftMaxBackwardILi8EN3c104HalfEfS4_NS1_23SoftMaxBackwardEpilogueEEEvPT0_PKT2_SA_l --------------------------
	.section	.nv.constant0._ZN2at6native43_GLOBAL__N__9ae7fba5_10_SoftMax_cu_9f978f6320cunn_SoftMaxBackwardILi8EN3c104HalfEfS4_NS1_23SoftMaxBackwardEpilogueEEEvPT0_PKT2_SA_l,"a",@progbits
	.sectionflags	@""
	.align	4
.nv.constant0._ZN2at6native43_GLOBAL__N__9ae7fba5_10_SoftMax_cu_9f978f6320cunn_SoftMaxBackwardILi8EN3c104HalfEfS4_NS1_23SoftMaxBackwardEpilogueEEEvPT0_PKT2_SA_l:
	.zero		560


//--------------------- .nv.constant0._ZN2at6native43_GLOBAL__N__9ae7fba5_10_SoftMax_cu_9f978f6324cunn_SoftMaxBackwardSmemILi8EN3c104HalfEfS4_NS1_23SoftMaxBackwardEpilogueEEEvPT0_PKT2_SA_l --------------------------
	.section	.nv.constant0._ZN2at6native43_GLOBAL__N__9ae7fba5_10_SoftMax_cu_9f978f6324cunn_SoftMaxBackwardSmemILi8EN3c104HalfEfS4_NS1_23SoftMaxBackwardEpilogueEEEvPT0_PKT2_SA_l,"a",@progbits
	.sectionflags	@""
	.align	4
.nv.constant0._ZN2at6native43_GLOBAL__N__9ae7fba5_10_SoftMax_cu_9f978f6324cunn_SoftMaxBackwardSmemILi8EN3c104HalfEfS4_NS1_23SoftMaxBackwardEpilogueEEEvPT0_PKT2_SA_l:
	.zero		560


//--------------------- .nv.constant0._ZN2at6native43_GLOBAL__N__9ae7fba5_10_SoftMax_cu_9f978f6320cunn_SoftMaxBackwardILi4EfffNS1_23SoftMaxBackwardEpilogueEEEvPT0_PKT2_S8_l --------------------------
	.section	.nv.constant0._ZN2at6native43_GLOBAL__N__9ae7fba5_10_SoftMax_cu_9f978f6320cunn_SoftMaxBackwardILi4EfffNS1_23SoftMaxBackwardEpilogueEEEvPT0_PKT2_S8_l,"a",@progbits
	.sectionflags	@""
	.align	4
.nv.constant0._ZN2at6native43_GLOBAL__N__9ae7fba5_10_SoftMax_cu_9f978f6320cunn_SoftMaxBackwardILi4EfffNS1_23SoftMaxBackwardEpilogueEEEvPT0_PKT2_S8_l:
	.zero		560


//--------------------- .nv.constant0._ZN2at6native43_GLOBAL__N__9ae7fba5_10_SoftMax_cu_9f978f6324cunn_SoftMaxBackwardSmemILi4EfffNS1_23SoftMaxBackwardEpilogueEEEvPT0_PKT2_S8_l --------------------------
	.section	.nv.constant0._ZN2at6native43_GLOBAL__N__9ae7fba5_10_SoftMax_cu_9f978f6324cunn_SoftMaxBackwardSmemILi4EfffNS1_23SoftMaxBackwardEpilogueEEEvPT0_PKT2_S8_l,"a",@progbits
	.sectionflags	@""
	.align	4
.nv.constant0._ZN2at6native43_GLOBAL__N__9ae7fba5_10_SoftMax_cu_9f978f6324cunn_SoftMaxBackwardSmemILi4EfffNS1_23SoftMaxBackwardEpilogueEEEvPT0_PKT2_S8_l:
	.zero		560


//--------------------- .nv.constant0._ZN2at6native43_GLOBAL__N__9ae7fba5_10_SoftMax_cu_9f978f6320cunn_SoftMaxBackwardILi2EdddNS1_23SoftMaxBackwardEpilogueEEEvPT0_PKT2_S8_l --------------------------
	.section	.nv.constant0._ZN2at6native43_GLOBAL__N__9ae7fba5_10_SoftMax_cu_9f978f6320cunn_SoftMaxBackwardILi2EdddNS1_23SoftMaxBackwardEpilogueEEEvPT0_PKT2_S8_l,"a",@progbits
	.sectionflags	@""
	.align	4
.nv.constant0._ZN2at6native43_GLOBAL__N__9ae7fba5_10_SoftMax_cu_9f978f6320cunn_SoftMaxBackwardILi2EdddNS1_23SoftMaxBackwardEpilogueEEEvPT0_PKT2_S8_l:
	.zero		560


//--------------------- .nv.constant0._ZN2at6native43_GLOBAL__N__9ae7fba5_10_SoftMax_cu_9f978f6324cunn_SoftMaxBackwardSmemILi2EdddNS1_23SoftMaxBackwardEpilogueEEEvPT0_PKT2_S8_l --------------------------
	.section	.nv.constant0._ZN2at6native43_GLOBAL__N__9ae7fba5_10_SoftMax_cu_9f978f6324cunn_SoftMaxBackwardSmemILi2EdddNS1_23SoftMaxBackwardEpilogueEEEvPT0_PKT2_S8_l,"a",@progbits
	.sectionflags	@""
	.align	4
.nv.constant0._ZN2at6native43_GLOBAL__N__9ae7fba5_10_SoftMax_cu_9f978f6324cunn_SoftMaxBackwardSmemILi2EdddNS1_23SoftMaxBackwardEpilogueEEEvPT0_PKT2_S8_l:
	.zero		560


//--------------------- .nv.constant0._ZN2at6native43_GLOBAL__N__9ae7fba5_10_SoftMax_cu_9f978f6326cunn_SpatialSoftMaxForwardIN3c108BFloat16EfflNS1_22SoftMaxForwardEpilogueEEEvPT1_PKT_T2_SB_SB_ --------------------------
	.section	.nv.constant0._ZN2at6native43_GLOBAL__N__9ae7fba5_10_SoftMax_cu_9f978f6326cunn_SpatialSoftMaxForwardIN3c108BFloat16EfflNS1_22SoftMaxForwardEpilogueEEEvPT1_PKT_T2_SB_SB_,"a",@progbits
	.sectionflags	@""
	.align	4
.nv.constant0._ZN2at6native43_GLOBAL__N__9ae7fba5_10_SoftMax_cu_9f978f6326cunn_SpatialSoftMaxForwardIN3c108BFloat16EfflNS1_22SoftMaxForwardEpilogueEEEvPT1_PKT_T2_SB_SB_:
	.zero		568


//--------------------- .nv.constant0._ZN2at6native43_GLOBAL__N__9ae7fba5_10_SoftMax_cu_9f978f6326cunn_SpatialSoftMaxForwardIN3c108BFloat16EfS4_lNS1_22SoftMaxForwardEpilogueEEEvPT1_PKT_T2_SB_SB_ --------------------------
	.section	.nv.constant0._ZN2at6native43_GLOBAL__N__9ae7fba5_10_SoftMax_cu_9f978f6326cunn_SpatialSoftMaxForwardIN3c108BFloat16EfS4_lNS1_22SoftMaxForwardEpilogueEEEvPT1_PKT_T2_SB_SB_,"a",@progbits
	.sectionflags	@""
	.align	4
.nv.constant0._ZN2at6native43_GLOBAL__N__9ae7fba5_10_SoftMax_cu_9f978f6326cunn_SpatialSoftMaxForwardIN3c108BFloat16EfS4_lNS1_22SoftMaxForwardEpilogueEEEvPT1_PKT_T2_SB_SB_:
	.zero		568


//--------------------- .nv.constant0._ZN2at6native43_GLOBAL__N__9ae7fba5_10_SoftMax_cu_9f978f6326cunn_SpatialSoftMaxForwardIN3c108BFloat16EffiNS1_22SoftMaxForwardEpilogueEEEvPT1_PKT_T2_SB_SB_ --------------------------
	.section	.nv.constant0._ZN2at6native43_GLOBAL__N__9ae7fba5_10_SoftMax_cu_9f978f6326cunn_SpatialSoftMaxForwardIN3c108BFloat16EffiNS1_22SoftMaxForwardEpilogueEEEvPT1_PKT_T2_SB_SB_,"a",@progbits
	.sectionflags	@""
	.align	4
.nv.constant0._ZN2at6native43_GLOBAL__N__9ae7fba5_10_SoftMax_cu_9f978f6326cunn_SpatialSoftMaxForwardIN3c108BFloat16EffiNS1_22SoftMaxForwardEpilogueEEEvPT1_PKT_T2_SB_SB_:
	.zero		556


//--------------------- .nv.constant0._ZN2at6native43_GLOBAL__N__9ae7fba5_10_SoftMax_cu_9f978f6326cunn_SpatialSoftMaxForwardIN3c108BFloat16EfS4_iNS1_22SoftMaxForwardEpilogueEEEvPT1_PKT_T2_SB_SB_ --------------------------
	.section	.nv.constant0._ZN2at6native43_GLOBAL__N__9ae7fba5_10_SoftMax_cu_9f978f6326cunn_SpatialSoftMaxForwardIN3c108BFloat16EfS4_iNS1_22SoftMaxForwardEpilogueEEEvPT1_PKT_T2_SB_SB_,"a",@progbits
	.sectionflags	@""
	.align	4
.nv.constant0._ZN2at6native43_GLOBAL__N__9ae7fba5_10_SoftMax_cu_9f978f6326cunn_SpatialSoftMaxForwardIN3c108BFloat16EfS4_iNS1_22SoftMaxForwardEpilogueEEEvPT1_PKT_T2_SB_SB_:
	.zero		556


//--------------------- .nv.constant0._ZN2at6native43_GLOBAL__N__9ae7fba5_10_SoftMax_cu_9f978f6326cunn_SpatialSoftMaxForwardIN3c104HalfEfflNS1_22SoftMaxForwardEpilogueEEEvPT1_PKT_T2_SB_SB_ --------------------------
	.section	.nv.constant0._ZN2at6native43_GLOBAL__N__9ae7fba5_10_SoftMax_cu_9f978f6326cunn_SpatialSoftMaxForwardIN3c104HalfEfflNS1_22SoftMaxForwardEpilogueEEEvPT1_PKT_T2_SB_SB_,"a",@progbits
	.sectionflags	@""
	.align	4
.nv.constant0._ZN2at6native43_GLOBAL__N__9ae7fba5_10_SoftMax_cu_9f978f6326cunn_SpatialSoftMaxForwardIN3c104HalfEfflNS1_22SoftMaxForwardEpilogueEEEvPT1_PKT_T2_SB_SB_:
	.zero		568


//--------------------- .nv.constant0._ZN2at6native43_GLOBAL__N__9ae7fba5_10_SoftMax_cu_9f978f6326cunn_SpatialSoftMaxForwardIN3c104HalfEfS4_lNS1_22SoftMaxForwardEpilogueEEEvPT1_PKT_T2_SB_SB_ --------------------------
	.section	.nv.constant0._ZN2at6native43_GLOBAL__N__9ae7fba5_10_SoftMax_cu_9f978f6326cunn_SpatialSoftMaxForwardIN3c104HalfEfS4_lNS1_22SoftMaxForwardEpilogueEEEvPT1_PKT_T2_SB_SB_,"a",@progbits
	.sectionflags	@""
	.align	4
.nv.constant0._ZN2at6native43_GLOBAL__N__9ae7fba5_10_SoftMax_cu_9f978f6326cunn_SpatialSoftMaxForwardIN3c104HalfEfS4_lNS1_22SoftMaxForwardEpilogueEEEvPT1_PKT_T2_SB_SB_:
	.zero		568


//--------------------- .nv.constant0._ZN2at6native43_GLOBAL__N__9ae7fba5_10_SoftMax_cu_9f978f6326cunn_SpatialSoftMaxForwardIN3c104HalfEffiNS1_22SoftMaxForwardEpilogueEEEvPT1_PKT_T2_SB_SB_ --------------------------
	.section	.nv.constant0._ZN2at6native43_GLOBAL__N__9ae7fba5_10_SoftMax_cu_9f978f6326cunn_SpatialSoftMaxForwardIN3c104HalfEffiNS1_22SoftMaxForwardEpilogueEEEvPT1_PKT_T2_SB_SB_,"a",@progbits
	.sectionflags	@""
	.align	4
.nv.constant0._ZN2at6native43_GLOBAL__N__9ae7fba5_10_SoftMax_cu_9f978f6326cunn_SpatialSoftMaxForwardIN3c104HalfEffiNS1_22SoftMaxForwardEpilogueEEEvPT1_PKT_T2_SB_SB_:
	.zero		556


//--------------------- .nv.constant0._ZN2at6native43_GLOBAL__N__9ae7fba5_10_SoftMax_cu_9f978f6326cunn_SpatialSoftMaxForwardIN3c104HalfEfS4_iNS1_22SoftMaxForwardEpilogueEEEvPT1_PKT_T2_SB_SB_ --------------------------
	.section	.nv.constant0._ZN2at6native43_GLOBAL__N__9ae7fba5_10_SoftMax_cu_9f978f6326cunn_SpatialSoftMaxForwardIN3c104HalfEfS4_iNS1_22SoftMaxForwardEpilogueEEEvPT1_PKT_T2_SB_SB_,"a",@progbits
	.sectionflags	@""
	.align	4
.nv.constant0._ZN2at6native43_GLOBAL__N__9ae7fba5_10_SoftMax_cu_9f978f6326cunn_SpatialSoftMaxForwardIN3c104HalfEfS4_iNS1_22SoftMaxForwardEpilogueEEEvPT1_PKT_T2_SB_SB_:
	.zero		556


//--------------------- .nv.constant0._ZN2at6native43_GLOBAL__N__9ae7fba5_10_SoftMax_cu_9f978f6326cunn_SpatialSoftMaxForwardIffflNS1_22SoftMaxForwardEpilogueEEEvPT1_PKT_T2_S9_S9_ --------------------------
	.section	.nv.constant0._ZN2at6native43_GLOBAL__N__9ae7fba5_10_SoftMax_cu_9f978f6326cunn_SpatialSoftMaxForwardIffflNS1_22SoftMaxForwardEpilogueEEEvPT1_PKT_T2_S9_S9_,"a",@progbits
	.sectionflags	@""
	.align	4
.nv.constant0._ZN2at6native43_GLOBAL__N__9ae7fba5_10_SoftMax_cu_9f978f6326cunn_SpatialSoftMaxForwardIffflNS1_22SoftMaxForwardEpilogueEEEvPT1_PKT_T2_S9_S9_:
	.zero		568


//--------------------- .nv.constant0._ZN2at6native43_GLOBAL__N__9ae7fba5_10_SoftMax_cu_9f978f6326cunn_SpatialSoftMaxForwardIfffiNS1_22SoftMaxForwardEpilogueEEEvPT1_PKT_T2_S9_S9_ --------------------------
	.section	.nv.constant0._ZN2at6native43_GLOBAL__N__9ae7fba5_10_SoftMax_cu_9f978f6326cunn_SpatialSoftMaxForwardIfffiNS1_22SoftMaxForwardEpilogueEEEvPT1_PKT_T2_S9_S9_,"a",@progbits
	.sectionflags	@""
	.align	4
.nv.constant0._ZN2at6native43_GLOBAL__N__9ae7fba5_10_SoftMax_cu_9f978f6326cunn_SpatialSoftMaxForwardIfffiNS1_22SoftMaxForwardEpilogueEEEvPT1_PKT_T2_S9_S9_:
	.zero		556


//--------------------- .nv.constant0._ZN2at6native43_GLOBAL__N__9ae7fba5_10_SoftMax_cu_9f978f6326cunn_SpatialSoftMaxForwardIdddlNS1_22SoftMaxForwardEpilogueEEEvPT1_PKT_T2_S9_S9_ --------------------------
	.section	.nv.constant0._ZN2at6native43_GLOBAL__N__9ae7fba5_10_SoftMax_cu_9f978f6326cunn_SpatialSoftMaxForwardIdddlNS1_22SoftMaxForwardEpilogueEEEvPT1_PKT_T2_S9_S9_,"a",@progbits
	.sectionflags	@""
	.align	4
.nv.constant0._ZN2at6native43_GLOBAL__N__9ae7fba5_10_SoftMax_cu_9f978f6326cunn_SpatialSoftMaxForwardIdddlNS1_22SoftMaxForwardEpilogueEEEvPT1_PKT_T2_S9_S9_:
	.zero		568


//--------------------- .nv.constant0._ZN2at6native43_GLOBAL__N__9ae7fba5_10_SoftMax_cu_9f978f6326cunn_SpatialSoftMaxForwardIdddiNS1_22SoftMaxForwardEpilogueEEEvPT1_PKT_T2_S9_S9_ --------------------------
	.section	.nv.constant0._ZN2at6native43_GLOBAL__N__9ae7fba5_10_SoftMax_cu_9f978f6326cunn_SpatialSoftMaxForwardIdddiNS1_22SoftMaxForwardEpilogueEEEvPT1_PKT_T2_S9_S9_,"a",@progbits
	.sectionflags	@""
	.align	4
.nv.constant0._ZN2at6native43_GLOBAL__N__9ae7fba5_10_SoftMax_cu_9f978f6326cunn_SpatialSoftMaxForwardIdddiNS1_22SoftMaxForwardEpilogueEEEvPT1_PKT_T2_S9_S9_:
	.zero		556


//--------------------- .nv.constant0._ZN2at6native43_GLOBAL__N__9ae7fba5_10_SoftMax_cu_9f978f6319cunn_SoftMaxForwardILi8EN3c108BFloat16EffNS1_22SoftMaxForwardEpilogueEEEvPT2_PKT0_i --------------------------
	.section	.nv.constant0._ZN2at6native43_GLOBAL__N__9ae7fba5_10_SoftMax_cu_9f978f6319cunn_SoftMaxForwardILi8EN3c108BFloat16EffNS1_22SoftMaxForwardEpilogueEEEvPT2_PKT0_i,"a",@progbits
	.sectionflags	@""
	.align	4
.nv.constant0._ZN2at6native43_GLOBAL__N__9ae7fba5_10_SoftMax_cu_9f978f6319cunn_SoftMaxForwardILi8EN3c108BFloat16EffNS1_22SoftMaxForwardEpilogueEEEvPT2_PKT0_i:
	.zero		548


//--------------------- .nv.constant0._ZN2at6native43_GLOBAL__N__9ae7fba5_10_SoftMax_cu_9f978f6323cunn_SoftMaxForwardSmemILi8EN3c108BFloat16EffNS1_22SoftMaxForwardEpilogueElEEvPT2_PKT0_T4_ --------------------------
	.section	.nv.constant0._ZN2at6native43_GLOBAL__N__9ae7fba5_10_SoftMax_cu_9f978f6323cunn_SoftMaxForwardSmemILi8EN3c108BFloat16EffNS1_22SoftMaxForwardEpilogueElEEvPT2_PKT0_T4_,"a",@progbits
	.sectionflags	@""
	.align	4
.nv.constant0._ZN2at6native43_GLOBAL__N__9ae7fba5_10_SoftMax_cu_9f978f6323cunn_SoftMaxForwardSmemILi8EN3c108BFloat16EffNS1_22SoftMaxForwardEpilogueElEEvPT2_PKT0_T4_:
	.zero		552


//--------------------- .nv.constant0._ZN2at6native43_GLOBAL__N__9ae7fba5_10_SoftMax_cu_9f978f6319cunn_SoftMaxForwardILi8EN3c108BFloat16EfS4_NS1_22SoftMaxForwardEpilogueEEEvPT2_PKT0_i --------------------------
	.section	.nv.constant0._ZN2at6native43_GLOBAL__N__9ae7fba5_10_SoftMax_cu_9f978f6319cunn_SoftMaxForwardILi8EN3c108BFloat16EfS4_NS1_22SoftMaxForwardEpilogueEEEvPT2_PKT0_i,"a",@progbits
	.sectionflags	@""
	.align	4
.nv.constant0._ZN2at6native43_GLOBAL__N__9ae7fba5_10_SoftMax_cu_9f978f6319cunn_SoftMaxForwardILi8EN3c108BFloat16EfS4_NS1_22SoftMaxForwardEpilogueEEEvPT2_PKT0_i:
	.zero		548


//--------------------- .nv.constant0._ZN2at6native43_GLOBAL__N__9ae7fba5_10_SoftMax_cu_9f978f6323cunn_SoftMaxForwardSmemILi8EN3c108BFloat16EfS4_NS1_22SoftMaxForwardEpilogueElEEvPT2_PKT0_T4_ --------------------------
	.section	.nv.constant0._ZN2at6native43_GLOBAL__N__9ae7fba5_10_SoftMax_cu_9f978f6323cunn_SoftMaxForwardSmemILi8EN3c108BFloat16EfS4_NS1_22SoftMaxForwardEpilogueElEEvPT2_PKT0_T4_,"a",@progbits
	.sectionflags	@""
	.align	4
.nv.constant0._ZN2at6native43_GLOBAL__N__9ae7fba5_10_SoftMax_cu_9f978f6323cunn_SoftMaxForwardSmemILi8EN3c108BFloat16EfS4_NS1_22SoftMaxForwardEpilogueElEEvPT2_PKT0_T4_:
	.zero		552


//--------------------- .nv.constant0._ZN2at6native43_GLOBAL__N__9ae7fba5_10_SoftMax_cu_9f978f6322cunn_SoftMaxForwardRegIN3c108BFloat16EfS4_NS1_22SoftMaxForwardEpilogueElLi9EEEvPT1_PKT_T3_ --------------------------
	.section	.nv.constant0._ZN2at6native43_GLOBAL__N__9ae7fba5_10_SoftMax_cu_9f978f6322cunn_SoftMaxForwardRegIN3c108BFloat16EfS4_NS1_22SoftMaxForwardEpilogueElLi9EEEvPT1_PKT_T3_,"a",@progbits
	.sectionflags	@""
	.align	4
.nv.constant0._ZN2at6native43_GLOBAL__N__9ae7fba5_10_SoftMax_cu_9f978f6322cunn_SoftMaxForwardRegIN3c108BFloat16EfS4_NS1_22SoftMaxForwardEpilogueElLi9EEEvPT1_PKT_T3_:
	.zero		552


//--------------------- .nv.constant0._ZN2at6native43_GLOBAL__N__9ae7fba5_10_SoftMax_cu_9f978f6322cunn_SoftMaxForwardRegIN3c108BFloat16EfS4_NS1_22SoftMaxForwardEpilogueElLi8EEEvPT1_PKT_T3_ --------------------------
	.section	.nv.constant0._ZN2at6native43_GLOBAL__N__9ae7fba5_10_SoftMax_cu_9f978f6322cunn_SoftMaxForwardRegIN3c108BFloat16EfS4_NS1_22SoftMaxForwardEpilogueElLi8EEEvPT1_PKT_T3_,"a",@progbits
	.sectionflags	@""
	.align	4
.nv.constant0._ZN2at6native43_GLOBAL__N__9ae7fba5_10_SoftMax_cu_9f978f6322cunn_SoftMaxForwardRegIN3c108BFloat16EfS4_NS1_22SoftMaxForwardEpilogueElLi8EEEvPT1_PKT_T3_:
	.zero		552


//--------------------- .nv.constant0._ZN2at6native43_GLOBAL__N__9ae7fba5_10_SoftMax_cu_9f978f6322cunn_SoftMaxForwardRegIN3c108BFloat16EfS4_NS1_22SoftMaxForwardEpilogueElLi7EEEvPT1_PKT_T3_ --------------------------
	.section	.nv.constant0._ZN2at6native43_GLOBAL__N__9ae7fba5_10_SoftMax_cu_9f978f6322cunn_SoftMaxForwardRegIN3c108BFloat16EfS4_NS1_22SoftMaxForwardEpilogueElLi7EEEvPT1_PKT_T3_,"a",@progbits
	.sectionflags	@""
	.align	4
.nv.constant0._ZN2at6native43_GLOBAL__N__9ae7fba5_10_SoftMax_cu_9f978f6322cunn_SoftMaxForwardRegIN3c108BFloat16EfS4_NS1_22SoftMaxForwardEpilogueElLi7EEEvPT1_PKT_T3_:
	.zero		552


//--------------------- .nv.constant0._ZN2at6native43_GLOBAL__N__9ae7fba5_10_SoftMax_cu_9f978f6322cunn_SoftMaxForwardRegIN3c108BFloat16EfS4_NS1_22SoftMaxForwardEpilogueElLi6EEEvPT1_PKT_T3_ --------------------------
	.section	.nv.constant0._ZN2at6native43_GLOBAL__N__9ae7fba5_10_SoftMax_cu_9f978f6322cunn_SoftMaxForwardRegIN3c108BFloat16EfS4_NS1_22SoftMaxForwardEpilogueElLi6EEEvPT1_PKT_T3_,"a",@progbits
	.sectionflags	@""
	.align	4
.nv.constant0._ZN2at6native43_GLOBAL__N__9ae7fba5_10_SoftMax_cu_9f978f6322cunn_SoftMaxForwardRegIN3c108BFloat16EfS4_NS1_22SoftMaxForwardEpilogueElLi6EEEvPT1_PKT_T3_:
	.zero		552


//--------------------- .nv.constant0._ZN2at6native43_GLOBAL__N__9ae7fba5_10_SoftMax_cu_9f978f6322cunn_SoftMaxForwardRegIN3c108BFloat16EfS4_NS1_22SoftMaxForwardEpilogueElLi5EEEvPT1_PKT_T3_ --------------------------
	.section	.nv.constant0._ZN2at6native43_GLOBAL__N__9ae7fba5_10_SoftMax_cu_9f978f6322cunn_SoftMaxForwardRegIN3c108BFloat16EfS4_NS1_22SoftMaxForwardEpilogueElLi5EEEvPT1_PKT_T3_,"a",@progbits
	.sectionflags	@""
	.align	4
.nv.constant0._ZN2at6native43_GLOBAL__N__9ae7fba5_10_SoftMax_cu_9f978f6322cunn_SoftMaxForwardRegIN3c108BFloat16EfS4_NS1_22SoftMaxForwardEpilogueElLi5EEEvPT1_PKT_T3_:
	.zero		552


//--------------------- .nv.constant0._ZN2at6native43_GLOBAL__N__9ae7fba5_10_SoftMax_cu_9f978f6322cunn_SoftMaxForwardRegIN3c108BFloat16EfS4_NS1_22SoftMaxForwardEpilogueElLi4EEEvPT1_PKT_T3_ --------------------------
	.section	.nv.constant0._ZN2at6native43_GLOBAL__N__9ae7fba5_10_SoftMax_cu_9f978f6322cunn_SoftMaxForwardRegIN3c108BFloat16EfS4_NS1_22SoftMaxForwardEpilogueElLi4EEEvPT1_PKT_T3_,"a",@progbits
	.sectionflags	@""
	.align	4
.nv.constant0._ZN2at6native43_GLOBAL__N__9ae7fba5_10_SoftMax_cu_9f978f6322cunn_SoftMaxForwardRegIN3c108BFloat16EfS4_NS1_22SoftMaxForwardEpilogueElLi4EEEvPT1_PKT_T3_:
	.zero		552


//--------------------- .nv.constant0._ZN2at6native43_GLOBAL__N__9ae7fba5_10_SoftMax_cu_9f978f6322cunn_SoftMaxForwardRegIN3c108BFloat16EfS4_NS1_22SoftMaxForwardEpilogueElLi3EEEvPT1_PKT_T3_ --------------------------
	.section	.nv.constant0._ZN2at6native43_GLOBAL__N__9ae7fba5_10_SoftMax_cu_9f978f6322cunn_SoftMaxForwardRegIN3c108BFloat16EfS4_NS1_22SoftMaxForwardEpilogueElLi3EEEvPT1_PKT_T3_,"a",@progbits
	.sectionflags	@""
	.align	4
.nv.constant0._ZN2at6native43_GLOBAL__N__9ae7fba5_10_SoftMax_cu_9f978f6322cunn_SoftMaxForwardRegIN3c108BFloat16EfS4_NS1_22SoftMaxForwardEpilogueElLi3EEEvPT1_PKT_T3_:
	.zero		552


//--------------------- .nv.constant0._ZN2at6native43_GLOBAL__N__9ae7fba5_10_SoftMax_cu_9f978f6322cunn_SoftMaxForwardRegIN3c108BFloat16EfS4_NS1_22SoftMaxForwardEpilogueElLi2EEEvPT1_PKT_T3_ --------------------------
	.section	.nv.constant0._ZN2at6native43_GLOBAL__N__9ae7fba5_10_SoftMax_cu_9f978f6322cunn_SoftMaxForwardRegIN3c108BFloat16EfS4_NS1_22SoftMaxForwardEpilogueElLi2EEEvPT1_PKT_T3_,"a",@progbits
	.sectionflags	@""
	.align	4
.nv.constant0._ZN2at6native43_GLOBAL__N__9ae7fba5_10_SoftMax_cu_9f978f6322cunn_SoftMaxForwardRegIN3c108BFloat16EfS4_NS1_22SoftMaxForwardEpilogueElLi2EEEvPT1_PKT_T3_:
	.zero		552


//--------------------- .nv.constant0._ZN2at6native43_GLOBAL__N__9ae7fba5_10_SoftMax_cu_9f978f6322cunn_SoftMaxForwardRegIN3c108BFloat16EfS4_NS1_22SoftMaxForwardEpilogueElLi1EEEvPT1_PKT_T3_ --------------------------
	.section	.nv.constant0._ZN2at6native43_GLOBAL__N__9ae7fba5_10_SoftMax_cu_9f978f6322cunn_SoftMaxForwardRegIN3c108BFloat16EfS4_NS1_22SoftMaxForwardEpilogueElLi1EEEvPT1_PKT_T3_,"a",@progbits
	.sectionflags	@""
	.align	4
.nv.constant0._ZN2at6native43_GLOBAL__N__9ae7fba5_10_SoftMax_cu_9f978f6322cunn_SoftMaxForwardRegIN3c108BFloat16EfS4_NS1_22SoftMaxForwardEpilogueElLi1EEEvPT1_PKT_T3_:
	.zero		552


//--------------------- .nv.constant0._ZN2at6native43_GLOBAL__N__9ae7fba5_10_SoftMax_cu_9f978f6319cunn_SoftMaxForwardILi8EN3c104HalfEffNS1_22SoftMaxForwardEpilogueEEEvPT2_PKT0_i --------------------------
	.section	.nv.constant0._ZN2at6native43_GLOBAL__N__9ae7fba5_10_SoftMax_cu_9f978f6319cunn_SoftMaxForwardILi8EN3c104HalfEffNS1_22SoftMaxForwardEpilogueEEEvPT2_PKT0_i,"a",@progbits
	.sectionflags	@""
	.align	4
.nv.constant0._ZN2at6native43_GLOBAL__N__9ae7fba5_10_SoftMax_cu_9f978f6319cunn_SoftMaxForwardILi8EN3c104HalfEffNS1_22SoftMaxForwardEpilogueEEEvPT2_PKT0_i:
	.zero		548


//--------------------- .nv.constant0._ZN2at6native43_GLOBAL__N__9ae7fba5_10_SoftMax_cu_9f978f6323cunn_SoftMaxForwardSmemILi8EN3c104HalfEffNS1_22SoftMaxForwardEpilogueElEEvPT2_PKT0_T4_ --------------------------
	.section	.nv.constant0._ZN2at6native43_GLOBAL__N__9ae7fba5_10_SoftMax_cu_9f978f6323cunn_SoftMaxForwardSmemILi8EN3c104HalfEffNS1_22SoftMaxForwardEpilogueElEEvPT2_PKT0_T4_,"a",@progbits
	.sectionflags	@""
	.align	4
.nv.constant0._ZN2at6native43_GLOBAL__N__9ae7fba5_10_SoftMax_cu_9f978f6323cunn_SoftMaxForwardSmemILi8EN3c104HalfEffNS1_22SoftMaxForwardEpilogueElEEvPT2_PKT0_T4_:
	.zero		552


//--------------------- .nv.constant0._ZN2at6native43_GLOBAL__N__9ae7fba5_10_SoftMax_cu_9f978f6319cunn_SoftMaxForwardILi8EN3c104HalfEfS4_NS1_22SoftMaxForwardEpilogueEEEvPT2_PKT0_i --------------------------
	.section	.nv.constant0._ZN2at6native43_GLOBAL__N__9ae7fba5_10_SoftMax_cu_9f978f6319cunn_SoftMaxForwardILi8EN3c104HalfEfS4_NS1_22SoftMaxForwardEpilogueEEEvPT2_PKT0_i,"a",@progbits
	.sectionflags	@""
	.align	4
.nv.constant0._ZN2at6native43_GLOBAL__N__9ae7fba5_10_SoftMax_cu_9f978f6319cunn_SoftMaxForwardILi8EN3c104HalfEfS4_NS1_22SoftMaxForwardEpilogueEEEvPT2_PKT0_i:
	.zero		548


//--------------------- .nv.constant0._ZN2at6native43_GLOBAL__N__9ae7fba5_10_SoftMax_cu_9f978f6323cunn_SoftMaxForwardSmemILi8EN3c104HalfEfS4_NS1_22SoftMaxForwardEpilogueElEEvPT2_PKT0_T4_ --------------------------
	.section	.nv.constant0._ZN2at6native43_GLOBAL__N__9ae7fba5_10_SoftMax_cu_9f978f6323cunn_SoftMaxForwardSmemILi8EN3c104HalfEfS4_NS1_22SoftMaxForwardEpilogueElEEvPT2_PKT0_T4_,"a",@progbits
	.sectionflags	@""
	.align	4
.nv.constant0._ZN2at6native43_GLOBAL__N__9ae7fba5_10_SoftMax_cu_9f978f6323cunn_SoftMaxForwardSmemILi8EN3c104HalfEfS4_NS1_22SoftMaxForwardEpilogueElEEvPT2_PKT0_T4_:
	.zero		552


//--------------------- .nv.constant0._ZN2at6native43_GLOBAL__N__9ae7fba5_10_SoftMax_cu_9f978f6322cunn_SoftMaxForwardRegIN3c104HalfEfS4_NS1_22SoftMaxForwardEpilogueElLi9EEEvPT1_PKT_T3_ --------------------------
	.section	.nv.constant0._ZN2at6native43_GLOBAL__N__9ae7fba5_10_SoftMax_cu_9f978f6322cunn_SoftMaxForwardRegIN3c104HalfEfS4_NS1_22SoftMaxForwardEpilogueElLi9EEEvPT1_PKT_T3_,"a",@progbits
	.sectionflags	@""
	.align	4
.nv.constant0._ZN2at6native43_GLOBAL__N__9ae7fba5_10_SoftMax_cu_9f978f6322cunn_SoftMaxForwardRegIN3c104HalfEfS4_NS1_22SoftMaxForwardEpilogueElLi9EEEvPT1_PKT_T3_:
	.zero		552


//--------------------- .nv.constant0._ZN2at6native43_GLOBAL__N__9ae7fba5_10_SoftMax_cu_9f978f6322cunn_SoftMaxForwardRegIN3c104HalfEfS4_NS1_22SoftMaxForwardEpilogueElLi8EEEvPT1_PKT_T3_ --------------------------
	.section	.nv.constant0._ZN2at6native43_GLOBAL__N__9ae7fba5_10_SoftMax_cu_9f978f6322cunn_SoftMaxForwardRegIN3c104HalfEfS4_NS1_22SoftMaxForwardEpilogueElLi8EEEvPT1_PKT_T3_,"a",@progbits
	.sectionflags	@""
	.align	4
.nv.constant0._ZN2at6native43_GLOBAL__N__9ae7fba5_10_SoftMax_cu_9f978f6322cunn_SoftMaxForwardRegIN3c104HalfEfS4_NS1_22SoftMaxForwardEpilogueElLi8EEEvPT1_PKT_T3_:
	.zero		552


//--------------------- .nv.constant0._ZN2at6native43_GLOBAL__N__9ae7fba5_10_SoftMax_cu_9f978f6322cunn_SoftMaxForwardRegIN3c104HalfEfS4_NS1_22SoftMaxForwardEpilogueElLi7EEEvPT1_PKT_T3_ --------------------------
	.section	.nv.constant0._ZN2at6native43_GLOBAL__N__9ae7fba5_10_SoftMax_cu_9f978f6322cunn_SoftMaxForwardRegIN3c104HalfEfS4_NS1_22SoftMaxForwardEpilogueElLi7EEEvPT1_PKT_T3_,"a",@progbits
	.sectionflags	@""
	.align	4
.nv.constant0._ZN2at6native43_GLOBAL__N__9ae7fba5_10_SoftMax_cu_9f978f6322cunn_SoftMaxForwardRegIN3c104HalfEfS4_NS1_22SoftMaxForwardEpilogueElLi7EEEvPT1_PKT_T3_:
	.zero		552


//--------------------- .nv.constant0._ZN2at6native43_GLOBAL__N__9ae7fba5_10_SoftMax_cu_9f978f6322cunn_SoftMaxForwardRegIN3c104HalfEfS4_NS1_22SoftMaxForwardEpilogueElLi6EEEvPT1_PKT_T3_ --------------------------
	.section	.nv.constant0._ZN2at6native43_GLOBAL__N__9ae7fba5_10_SoftMax_cu_9f978f6322cunn_SoftMaxForwardRegIN3c104HalfEfS4_NS1_22SoftMaxForwardEpilogueElLi6EEEvPT1_PKT_T3_,"a",@progbits
	.sectionflags	@""
	.align	4
.nv.constant0._ZN2at6native43_GLOBAL__N__9ae7fba5_10_SoftMax_cu_9f978f6322cunn_SoftMaxForwardRegIN3c104HalfEfS4_NS1_22SoftMaxForwardEpilogueElLi6EEEvPT1_PKT_T3_:
	.zero		552


//--------------------- .nv.constant0._ZN2at6native43_GLOBAL__N__9ae7fba5_10_SoftMax_cu_9f978f6322cunn_SoftMaxForwardRegIN3c104HalfEfS4_NS1_22SoftMaxForwardEpilogueElLi5EEEvPT1_PKT_T3_ --------------------------
	.section	.nv.constant0._ZN2at6native43_GLOBAL__N__9ae7fba5_10_SoftMax_cu_9f978f6322cunn_SoftMaxForwardRegIN3c104HalfEfS4_NS1_22SoftMaxForwardEpilogueElLi5EEEvPT1_PKT_T3_,"a",@progbits
	.sectionflags	@""
	.align	4
.nv.constant0._ZN2at6native43_GLOBAL__N__9ae7fba5_10_SoftMax_cu_9f978f6322cunn_SoftMaxForwardRegIN3c104HalfEfS4_NS1_22SoftMaxForwardEpilogueElLi5EEEvPT1_PKT_T3_:
	.zero		552


//--------------------- .nv.constant0._ZN2at6native43_GLOBAL__N__9ae7fba5_10_SoftMax_cu_9f978f6322cunn_SoftMaxForwardRegIN3c104HalfEfS4_NS1_22SoftMaxForwardEpilogueElLi4EEEvPT1_PKT_T3_ --------------------------
	.section	.nv.constant0._ZN2at6native43_GLOBAL__N__9ae7fba5_10_SoftMax_cu_9f978f6322cunn_SoftMaxForwardRegIN3c104HalfEfS4_NS1_22SoftMaxForwardEpilogueElLi4EEEvPT1_PKT_T3_,"a",@progbits
	.sectionflags	@""
	.align	4
.nv.constant0._ZN2at6native43_GLOBAL__N__9ae7fba5_10_SoftMax_cu_9f978f6322cunn_SoftMaxForwardRegIN3c104HalfEfS4_NS1_22SoftMaxForwardEpilogueElLi4EEEvPT1_PKT_T3_:
	.zero		552


//--------------------- .nv.constant0._ZN2at6native43_GLOBAL__N__9ae7fba5_10_SoftMax_cu_9f978f6322cunn_SoftMaxForwardRegIN3c104HalfEfS4_NS1_22SoftMaxForwardEpilogueElLi3EEEvPT1_PKT_T3_ --------------------------
	.section	.nv.constant0._ZN2at6native43_GLOBAL__N__9ae7fba5_10_SoftMax_cu_9f978f6322cunn_SoftMaxForwardRegIN3c104HalfEfS4_NS1_22SoftMaxForwardEpilogueElLi3EEEvPT1_PKT_T3_,"a",@progbits
	.sectionflags	@""
	.align	4
.nv.constant0._ZN2at6native43_GLOBAL__N__9ae7fba5_10_SoftMax_cu_9f978f6322cunn_SoftMaxForwardRegIN3c104HalfEfS4_NS1_22SoftMaxForwardEpilogueElLi3EEEvPT1_PKT_T3_:
	.zero		552


//--------------------- .nv.constant0._ZN2at6native43_GLOBAL__N__9ae7fba5_10_SoftMax_cu_9f978f6322cunn_SoftMaxForwardRegIN3c104HalfEfS4_NS1_22SoftMaxForwardEpilogueElLi2EEEvPT1_PKT_T3_ --------------------------
	.section	.nv.constant0._ZN2at6native43_GLOBAL__N__9ae7fba5_10_SoftMax_cu_9f978f6322cunn_SoftMaxForwardRegIN3c104HalfEfS4_NS1_22SoftMaxForwardEpilogueElLi2EEEvPT1_PKT_T3_,"a",@progbits
	.sectionflags	@""
	.align	4
.nv.constant0._ZN2at6native43_GLOBAL__N__9ae7fba5_10_SoftMax_cu_9f978f6322cunn_SoftMaxForwardRegIN3c104HalfEfS4_NS1_22SoftMaxForwardEpilogueElLi2EEEvPT1_PKT_T3_:
	.zero		552


//--------------------- .nv.constant0._ZN2at6native43_GLOBAL__N__9ae7fba5_10_SoftMax_cu_9f978f6322cunn_SoftMaxForwardRegIN3c104HalfEfS4_NS1_22SoftMaxForwardEpilogueElLi1EEEvPT1_PKT_T3_ --------------------------
	.section	.nv.constant0._ZN2at6native43_GLOBAL__N__9ae7fba5_10_SoftMax_cu_9f978f6322cunn_SoftMaxForwardRegIN3c104HalfEfS4_NS1_22SoftMaxForwardEpilogueElLi1EEEvPT1_PKT_T3_,"a",@progbits
	.sectionflags	@""
	.align	4
.nv.constant0._ZN2at6native43_GLOBAL__N__9ae7fba5_10_SoftMax_cu_9f978f6322cunn_SoftMaxForwardRegIN3c104HalfEfS4_NS1_22SoftMaxForwardEpilogueElLi1EEEvPT1_PKT_T3_:
	.zero		552


//--------------------- .nv.constant0._ZN2at6native43_GLOBAL__N__9ae7fba5_10_SoftMax_cu_9f978f6319cunn_SoftMaxForwardILi4EfffNS1_22SoftMaxForwardEpilogueEEEvPT2_PKT0_i --------------------------
	.section	.nv.constant0._ZN2at6native43_GLOBAL__N__9ae7fba5_10_SoftMax_cu_9f978f6319cunn_SoftMaxForwardILi4EfffNS1_22SoftMaxForwardEpilogueEEEvPT2_PKT0_i,"a",@progbits
	.sectionflags	@""
	.align	4
.nv.constant0._ZN2at6native43_GLOBAL__N__9ae7fba5_10_SoftMax_cu_9f978f6319cunn_SoftMaxForwardILi4EfffNS1_22SoftMaxForwardEpilogueEEEvPT2_PKT0_i:
	.zero		548


//--------------------- .nv.constant0._ZN2at6native43_GLOBAL__N__9ae7fba5_10_SoftMax_cu_9f978f6323cunn_SoftMaxForwardSmemILi4EfffNS1_22SoftMaxForwardEpilogueElEEvPT2_PKT0_T4_ --------------------------
	.section	.nv.constant0._ZN2at6native43_GLOBAL__N__9ae7fba5_10_SoftMax_cu_9f978f6323cunn_SoftMaxForwardSmemILi4EfffNS1_22SoftMaxForwardEpilogueElEEvPT2_PKT0_T4_,"a",@progbits
	.sectionflags	@""
	.align	4
.nv.constant0._ZN2at6native43_GLOBAL__N__9ae7fba5_10_SoftMax_cu_9f978f6323cunn_SoftMaxForwardSmemILi4EfffNS1_22SoftMaxForwardEpilogueElEEvPT2_PKT0_T4_:
	.zero		552


//--------------------- .nv.constant0._ZN2at6native43_GLOBAL__N__9ae7fba5_10_SoftMax_cu_9f978f6322cunn_SoftMaxForwardRegIfffNS1_22SoftMaxForwardEpilogueElLi9EEEvPT1_PKT_T3_ --------------------------
	.section	.nv.constant0._ZN2at6native43_GLOBAL__N__9ae7fba5_10_SoftMax_cu_9f978f6322cunn_SoftMaxForwardRegIfffNS1_22SoftMaxForwardEpilogueElLi9EEEvPT1_PKT_T3_,"a",@progbits
	.sectionflags	@""
	.align	4
.nv.constant0._ZN2at6native43_GLOBAL__N__9ae7fba5_10_SoftMax_cu_9f978f6322cunn_SoftMaxForwardRegIfffNS1_22SoftMaxForwardEpilogueElLi9EEEvPT1_PKT_T3_:
	.zero		552


//--------------------- .nv.constant0._ZN2at6native43_GLOBAL__N__9ae7fba5_10_SoftMax_cu_9f978f6322cunn_SoftMaxForwardRegIfffNS1_22SoftMaxForwardEpilogueElLi8EEEvPT1_PKT_T3_ --------------------------
	.section	.nv.constant0._ZN2at6native43_GLOBAL__N__9ae7fba5_10_SoftMax_cu_9f978f6322cunn_SoftMaxForwardRegIfffNS1_22SoftMaxForwardEpilogueElLi8EEEvPT1_PKT_T3_,"a",@progbits
	.sectionflags	@""
	.align	4
.nv.constant0._ZN2at6native43_GLOBAL__N__9ae7fba5_10_SoftMax_cu_9f978f6322cunn_SoftMaxForwardRegIfffNS1_22SoftMaxForwardEpilogueElLi8EEEvPT1_PKT_T3_:
	.zero		552


//--------------------- .nv.constant0._ZN2at6native43_GLOBAL__N__9ae7fba5_10_SoftMax_cu_9f978f6322cunn_SoftMaxForwardRegIfffNS1_22SoftMaxForwardEpilogueElLi7EEEvPT1_PKT_T3_ --------------------------
	.section	.nv.constant0._ZN2at6native43_GLOBAL__N__9ae7fba5_10_SoftMax_cu_9f978f6322cunn_SoftMaxForwardRegIfffNS1_22SoftMaxForwardEpilogueElLi7EEEvPT1_PKT_T3_,"a",@progbits
	.sectionflags	@""
	.align	4
.nv.constant0._ZN2at6native43_GLOBAL__N__9ae7fba5_10_SoftMax_cu_9f978f6322cunn_SoftMaxForwardRegIfffNS1_22SoftMaxForwardEpilogueElLi7EEEvPT1_PKT_T3_:
	.zero		552


//--------------------- .nv.constant0._ZN2at6native43_GLOBAL__N__9ae7fba5_10_SoftMax_cu_9f978f6322cunn_SoftMaxForwardRegIfffNS1_22SoftMaxForwardEpilogueElLi6EEEvPT1_PKT_T3_ --------------------------
	.section	.nv.constant0._ZN2at6native43_GLOBAL__N__9ae7fba5_10_SoftMax_cu_9f978f6322cunn_SoftMaxForwardRegIfffNS1_22SoftMaxForwardEpilogueElLi6EEEvPT1_PKT_T3_,"a",@progbits
	.sectionflags	@""
	.align	4
.nv.constant0._ZN2at6native43_GLOBAL__N__9ae7fba5_10_SoftMax_cu_9f978f6322cunn_SoftMaxForwardRegIfffNS1_22SoftMaxForwardEpilogueElLi6EEEvPT1_PKT_T3_:
	.zero		552


//--------------------- .nv.constant0._ZN2at6native43_GLOBAL__N__9ae7fba5_10_SoftMax_cu_9f978f6322cunn_SoftMaxForwardRegIfffNS1_22SoftMaxForwardEpilogueElLi5EEEvPT1_PKT_T3_ --------------------------
	.section	.nv.constant0._ZN2at6native43_GLOBAL__N__9ae7fba5_10_SoftMax_cu_9f978f6322cunn_SoftMaxForwardRegIfffNS1_22SoftMaxForwardEpilogueElLi5EEEvPT1_PKT_T3_,"a",@progbits
	.sectionflags	@""
	.align	4
.nv.constant0._ZN2at6native43_GLOBAL__N__9ae7fba5_10_SoftMax_cu_9f978f6322cunn_SoftMaxForwardRegIfffNS1_22SoftMaxForwardEpilogueElLi5EEEvPT1_PKT_T3_:
	.zero		552


//--------------------- .nv.constant0._ZN2at6native43_GLOBAL__N__9ae7fba5_10_SoftMax_cu_9f978f6322cunn_SoftMaxForwardRegIfffNS1_22SoftMaxForwardEpilogueElLi4EEEvPT1_PKT_T3_ --------------------------
	.section	.nv.constant0._ZN2at6native43_GLOBAL__N__9ae7fba5_10_SoftMax_cu_9f978f6322cunn_SoftMaxForwardRegIfffNS1_22SoftMaxForwardEpilogueElLi4EEEvPT1_PKT_T3_,"a",@progbits
	.sectionflags	@""
	.align	4
.nv.constant0._ZN2at6native43_GLOBAL__N__9ae7fba5_10_SoftMax_cu_9f978f6322cunn_SoftMaxForwardRegIfffNS1_22SoftMaxForwardEpilogueElLi4EEEvPT1_PKT_T3_:
	.zero		552


//--------------------- .nv.constant0._ZN2at6native43_GLOBAL__N__9ae7fba5_10_SoftMax_cu_9f978f6322cunn_SoftMaxForwardRegIfffNS1_22SoftMaxForwardEpilogueElLi3EEEvPT1_PKT_T3_ --------------------------
	.section	.nv.constant0._ZN2at6native43_GLOBAL__N__9ae7fba5_10_SoftMax_cu_9f978f6322cunn_SoftMaxForwardRegIfffNS1_22SoftMaxForwardEpilogueElLi3EEEvPT1_PKT_T3_,"a",@progbits
	.sectionflags	@""
	.align	4
.nv.constant0._ZN2at6native43_GLOBAL__N__9ae7fba5_10_SoftMax_cu_9f978f6322cunn_SoftMaxForwardRegIfffNS1_22SoftMaxForwardEpilogueElLi3EEEvPT1_PKT_T3_:
	.zero		552


//--------------------- .nv.constant0._ZN2at6native43_GLOBAL__N__9ae7fba5_10_SoftMax_cu_9f978f6322cunn_SoftMaxForwardRegIfffNS1_22SoftMaxForwardEpilogueElLi2EEEvPT1_PKT_T3_ --------------------------
	.section	.nv.constant0._ZN2at6native43_GLOBAL__N__9ae7fba5_10_SoftMax_cu_9f978f6322cunn_SoftMaxForwardRegIfffNS1_22SoftMaxForwardEpilogueElLi2EEEvPT1_PKT_T3_,"a",@progbits
	.sectionflags	@""
	.align	4
.nv.constant0._ZN2at6native43_GLOBAL__N__9ae7fba5_10_SoftMax_cu_9f978f6322cunn_SoftMaxForwardRegIfffNS1_22SoftMaxForwardEpilogueElLi2EEEvPT1_PKT_T3_:
	.zero		552


//--------------------- .nv.constant0._ZN2at6native43_GLOBAL__N__9ae7fba5_10_SoftMax_cu_9f978f6322cunn_SoftMaxForwardRegIfffNS1_22SoftMaxForwardEpilogueElLi1EEEvPT1_PKT_T3_ --------------------------
	.section	.nv.constant0._ZN2at6native43_GLOBAL__N__9ae7fba5_10_SoftMax_cu_9f978f6322cunn_SoftMaxForwardRegIfffNS1_22SoftMaxForwardEpilogueElLi1EEEvPT1_PKT_T3_,"a",@progbits
	.sectionflags	@""
	.align	4
.nv.constant0._ZN2at6native43_GLOBAL__N__9ae7fba5_10_SoftMax_cu_9f978f6322cunn_SoftMaxForwardRegIfffNS1_22SoftMaxForwardEpilogueElLi1EEEvPT1_PKT_T3_:
	.zero		552


//--------------------- .nv.constant0._ZN2at6native43_GLOBAL__N__9ae7fba5_10_SoftMax_cu_9f978f6319cunn_SoftMaxForwardILi2EdddNS1_22SoftMaxForwardEpilogueEEEvPT2_PKT0_i --------------------------
	.section	.nv.constant0._ZN2at6native43_GLOBAL__N__9ae7fba5_10_SoftMax_cu_9f978f6319cunn_SoftMaxForwardILi2EdddNS1_22SoftMaxForwardEpilogueEEEvPT2_PKT0_i,"a",@progbits
	.sectionflags	@""
	.align	4
.nv.constant0._ZN2at6native43_GLOBAL__N__9ae7fba5_10_SoftMax_cu_9f978f6319cunn_SoftMaxForwardILi2EdddNS1_22SoftMaxForwardEpilogueEEEvPT2_PKT0_i:
	.zero		548


//--------------------- .nv.constant0._ZN2at6native43_GLOBAL__N__9ae7fba5_10_SoftMax_cu_9f978f6323cunn_SoftMaxForwardSmemILi2EdddNS1_22SoftMaxForwardEpilogueElEEvPT2_PKT0_T4_ --------------------------
	.section	.nv.constant0._ZN2at6native43_GLOBAL__N__9ae7fba5_10_SoftMax_cu_9f978f6323cunn_SoftMaxForwardSmemILi2EdddNS1_22SoftMaxForwardEpilogueElEEvPT2_PKT0_T4_,"a",@progbits
	.sectionflags	@""
	.align	4
.nv.constant0._ZN2at6native43_GLOBAL__N__9ae7fba5_10_SoftMax_cu_9f978f6323cunn_SoftMaxForwardSmemILi2EdddNS1_22SoftMaxForwardEpilogueElEEvPT2_PKT0_T4_:
	.zero		552


//--------------------- .nv.constant0._ZN2at6native43_GLOBAL__N__9ae7fba5_10_SoftMax_cu_9f978f6322cunn_SoftMaxForwardRegIdddNS1_22SoftMaxForwardEpilogueElLi9EEEvPT1_PKT_T3_ --------------------------
	.section	.nv.constant0._ZN2at6native43_GLOBAL__N__9ae7fba5_10_SoftMax_cu_9f978f6322cunn_SoftMaxForwardRegIdddNS1_22SoftMaxForwardEpilogueElLi9EEEvPT1_PKT_T3_,"a",@progbits
	.sectionflags	@""
	.align	4
.nv.constant0._ZN2at6native43_GLOBAL__N__9ae7fba5_10_SoftMax_cu_9f978f6322cunn_SoftMaxForwardRegIdddNS1_22SoftMaxForwardEpilogueElLi9EEEvPT1_PKT_T3_:
	.zero		552


//--------------------- .nv.constant0._ZN2at6native43_GLOBAL__N__9ae7fba5_10_SoftMax_cu_9f978f6322cunn_SoftMaxForwardRegIdddNS1_22SoftMaxForwardEpilogueElLi8EEEvPT1_PKT_T3_ --------------------------
	.section	.nv.constant0._ZN2at6native43_GLOBAL__N__9ae7fba5_10_SoftMax_cu_9f978f6322cunn_SoftMaxForwardRegIdddNS1_22SoftMaxForwardEpilogueElLi8EEEvPT1_PKT_T3_,"a",@progbits
	.sectionflags	@""
	.align	4
.nv.constant0._ZN2at6native43_GLOBAL__N__9ae7fba5_10_SoftMax_cu_9f978f6322cunn_SoftMaxForwardRegIdddNS1_22SoftMaxForwardEpilogueElLi8EEEvPT1_PKT_T3_:
	.zero		552


//--------------------- .nv.constant0._ZN2at6native43_GLOBAL__N__9ae7fba5_10_SoftMax_cu_9f978f6322cunn_SoftMaxForwardRegIdddNS1_22SoftMaxForwardEpilogueElLi7EEEvPT1_PKT_T3_ --------------------------
	.section	.nv.constant0._ZN2at6native43_GLOBAL__N__9ae7fba5_10_SoftMax_cu_9f978f6322cunn_SoftMaxForwardRegIdddNS1_22SoftMaxForwardEpilogueElLi7EEEvPT1_PKT_T3_,"a",@progbits
	.sectionflags	@""
	.align	4
.nv.constant0._ZN2at6native43_GLOBAL__N__9ae7fba5_10_SoftMax_cu_9f978f6322cunn_SoftMaxForwardRegIdddNS1_22SoftMaxForwardEpilogueElLi7EEEvPT1_PKT_T3_:
	.zero		552


//--------------------- .nv.constant0._ZN2at6native43_GLOBAL__N__9ae7fba5_10_SoftMax_cu_9f978f6322cunn_SoftMaxForwardRegIdddNS1_22SoftMaxForwardEpilogueElLi6EEEvPT1_PKT_T3_ --------------------------
	.section	.nv.constant0._ZN2at6native43_GLOBAL__N__9ae7fba5_10_SoftMax_cu_9f978f6322cunn_SoftMaxForwardRegIdddNS1_22SoftMaxForwardEpilogueElLi6EEEvPT1_PKT_T3_,"a",@progbits
	.sectionflags	@""
	.align	4
.nv.constant0._ZN2at6native43_GLOBAL__N__9ae7fba5_10_SoftMax_cu_9f978f6322cunn_SoftMaxForwardRegIdddNS1_22SoftMaxForwardEpilogueElLi6EEEvPT1_PKT_T3_:
	.zero		552


//--------------------- .nv.constant0._ZN2at6native43_GLOBAL__N__9ae7fba5_10_SoftMax_cu_9f978f6322cunn_SoftMaxForwardRegIdddNS1_22SoftMaxForwardEpilogueElLi5EEEvPT1_PKT_T3_ --------------------------
	.section	.nv.constant0._ZN2at6native43_GLOBAL__N__9ae7fba5_10_SoftMax_cu_9f978f6322cunn_SoftMaxForwardRegIdddNS1_22SoftMaxForwardEpilogueElLi5EEEvPT1_PKT_T3_,"a",@progbits
	.sectionflags	@""
	.align	4
.nv.constant0._ZN2at6native43_GLOBAL__N__9ae7fba5_10_SoftMax_cu_9f978f6322cunn_SoftMaxForwardRegIdddNS1_22SoftMaxForwardEpilogueElLi5EEEvPT1_PKT_T3_:
	.zero		552


//--------------------- .nv.constant0._ZN2at6native43_GLOBAL__N__9ae7fba5_10_SoftMax_cu_9f978f6322cunn_SoftMaxForwardRegIdddNS1_22SoftMaxForwardEpilogueElLi4EEEvPT1_PKT_T3_ --------------------------
	.section	.nv.constant0._ZN2at6native43_GLOBAL__N__9ae7fba5_10_SoftMax_cu_9f978f6322cunn_SoftMaxForwardRegIdddNS1_22SoftMaxForwardEpilogueElLi4EEEvPT1_PKT_T3_,"a",@progbits
	.sectionflags	@""
	.align	4
.nv.constant0._ZN2at6native43_GLOBAL__N__9ae7fba5_10_SoftMax_cu_9f978f6322cunn_SoftMaxForwardRegIdddNS1_22SoftMaxForwardEpilogueElLi4EEEvPT1_PKT_T3_:
	.zero		552


//--------------------- .nv.constant0._ZN2at6native43_GLOBAL__N__9ae7fba5_10_SoftMax_cu_9f978f6322cunn_SoftMaxForwardRegIdddNS1_22SoftMaxForwardEpilogueElLi3EEEvPT1_PKT_T3_ --------------------------
	.section	.nv.constant0._ZN2at6native43_GLOBAL__N__9ae7fba5_10_SoftMax_cu_9f978f6322cunn_SoftMaxForwardRegIdddNS1_22SoftMaxForwardEpilogueElLi3EEEvPT1_PKT_T3_,"a",@progbits
	.sectionflags	@""
	.align	4
.nv.constant0._ZN2at6native43_GLOBAL__N__9ae7fba5_10_SoftMax_cu_9f978f6322cunn_SoftMaxForwardRegIdddNS1_22SoftMaxForwardEpilogueElLi3EEEvPT1_PKT_T3_:
	.zero		552


//--------------------- .nv.constant0._ZN2at6native43_GLOBAL__N__9ae7fba5_10_SoftMax_cu_9f978f6322cunn_SoftMaxForwardRegIdddNS1_22SoftMaxForwardEpilogueElLi2EEEvPT1_PKT_T3_ --------------------------
	.section	.nv.constant0._ZN2at6native43_GLOBAL__N__9ae7fba5_10_SoftMax_cu_9f978f6322cunn_SoftMaxForwardRegIdddNS1_22SoftMaxForwardEpilogueElLi2EEEvPT1_PKT_T3_,"a",@progbits
	.sectionflags	@""
	.align	4
.nv.constant0._ZN2at6native43_GLOBAL__N__9ae7fba5_10_SoftMax_cu_9f978f6322cunn_SoftMaxForwardRegIdddNS1_22SoftMaxForwardEpilogueElLi2EEEvPT1_PKT_T3_:
	.zero		552


//--------------------- .nv.constant0._ZN2at6native43_GLOBAL__N__9ae7fba5_10_SoftMax_cu_9f978f6322cunn_SoftMaxForwardRegIdddNS1_22SoftMaxForwardEpilogueElLi1EEEvPT1_PKT_T3_ --------------------------
	.section	.nv.constant0._ZN2at6native43_GLOBAL__N__9ae7fba5_10_SoftMax_cu_9f978f6322cunn_SoftMaxForwardRegIdddNS1_22SoftMaxForwardEpilogueElLi1EEEvPT1_PKT_T3_,"a",@progbits
	.sectionflags	@""
	.align	4
.nv.constant0._ZN2at6native43_GLOBAL__N__9ae7fba5_10_SoftMax_cu_9f978f6322cunn_SoftMaxForwardRegIdddNS1_22SoftMaxForwardEpilogueElLi1EEEvPT1_PKT_T3_:
	.zero		552


//--------------------- .nv.constant0._ZN2at6native43_GLOBAL__N__9ae7fba5_10_SoftMax_cu_9f978f6327cunn_SpatialSoftMaxBackwardIN3c108BFloat16EffNS1_26LogSoftMaxBackwardEpilogueEEEvPT_PKT1_SA_jjj --------------------------
	.section	.nv.constant0._ZN2at6native43_GLOBAL__N__9ae7fba5_10_SoftMax_cu_9f978f6327cunn_SpatialSoftMaxBackwardIN3c108BFloat16EffNS1_26LogSoftMaxBackwardEpilogueEEEvPT_PKT1_SA_jjj,"a",@progbits
	.sectionflags	@""
	.align	4
.nv.constant0._ZN2at6native43_GLOBAL__N__9ae7fba5_10_SoftMax_cu_9f978f6327cunn_SpatialSoftMaxBackwardIN3c108BFloat16EffNS1_26LogSoftMaxBackwardEpilogueEEEvPT_PKT1_SA_jjj:
	.zero		564


//--------------------- .nv.constant0._ZN2at6native43_GLOBAL__N__9ae7fba5_10_SoftMax_cu_9f978f6327cunn_SpatialSoftMaxBackwardIN3c108BFloat16EfS4_NS1_26LogSoftMaxBackwardEpilogueEEEvPT_PKT1_SA_jjj --------------------------
	.section	.nv.constant0._ZN2at6native43_GLOBAL__N__9ae7fba5_10_SoftMax_cu_9f978f6327cunn_SpatialSoftMaxBackwardIN3c108BFloat16EfS4_NS1_26LogSoftMaxBackwardEpilogueEEEvPT_PKT1_SA_jjj,"a",@progbits
	.sectionflags	@""
	.align	4
.nv.constant0._ZN2at6native43_GLOBAL__N__9ae7fba5_10_SoftMax_cu_9f978f6327cunn_SpatialSoftMaxBackwardIN3c108BFloat16EfS4_NS1_26LogSoftMaxBackwardEpilogueEEEvPT_PKT1_SA_jjj:
	.zero		564


//--------------------- .nv.constant0._ZN2at6native43_GLOBAL__N__9ae7fba5_10_SoftMax_cu_9f978f6327cunn_SpatialSoftMaxBackwardIN3c104HalfEffNS1_26LogSoftMaxBackwardEpilogueEEEvPT_PKT1_SA_jjj --------------------------
	.section	.nv.constant0._ZN2at6native43_GLOBAL__N__9ae7fba5_10_SoftMax_cu_9f978f6327cunn_SpatialSoftMaxBackwardIN3c104HalfEffNS1_26LogSoftMaxBackwardEpilogueEEEvPT_PKT1_SA_jjj,"a",@progbits
	.sectionflags	@""
	.align	4
.nv.constant0._ZN2at6native43_GLOBAL__N__9ae7fba5_10_SoftMax_cu_9f978f6327cunn_SpatialSoftMaxBackwardIN3c104HalfEffNS1_26LogSoftMaxBackwardEpilogueEEEvPT_PKT1_SA_jjj:
	.zero		564


//--------------------- .nv.constant0._ZN2at6native43_GLOBAL__N__9ae7fba5_10_SoftMax_cu_9f978f6327cunn_SpatialSoftMaxBackwardIN3c104HalfEfS4_NS1_26LogSoftMaxBackwardEpilogueEEEvPT_PKT1_SA_jjj --------------------------
	.section	.nv.constant0._ZN2at6native43_GLOBAL__N__9ae7fba5_10_SoftMax_cu_9f978f6327cunn_SpatialSoftMaxBackwardIN3c104HalfEfS4_NS1_26LogSoftMaxBackwardEpilogueEEEvPT_PKT1_SA_jjj,"a",@progbits
	.sectionflags	@""
	.align	4
.nv.constant0._ZN2at6native43_GLOBAL__N__9ae7fba5_10_SoftMax_cu_9f978f6327cunn_SpatialSoftMaxBackwardIN3c104HalfEfS4_NS1_26LogSoftMaxBackwardEpilogueEEEvPT_PKT1_SA_jjj:
	.zero		564


//--------------------- .nv.constant0._ZN2at6native43_GLOBAL__N__9ae7fba5_10_SoftMax_cu_9f978f6327cunn_SpatialSoftMaxBackwardIfffNS1_26LogSoftMaxBackwardEpilogueEEEvPT_PKT1_S8_jjj --------------------------
	.section	.nv.constant0._ZN2at6native43_GLOBAL__N__9ae7fba5_10_SoftMax_cu_9f978f6327cunn_SpatialSoftMaxBackwardIfffNS1_26LogSoftMaxBackwardEpilogueEEEvPT_PKT1_S8_jjj,"a",@progbits
	.sectionflags	@""
	.align	4
.nv.constant0._ZN2at6native43_GLOBAL__N__9ae7fba5_10_SoftMax_cu_9f978f6327cunn_SpatialSoftMaxBackwardIfffNS1_26LogSoftMaxBackwardEpilogueEEEvPT_PKT1_S8_jjj:
	.zero		564


//--------------------- .nv.constant0._ZN2at6native43_GLOBAL__N__9ae7fba5_10_SoftMax_cu_9f978f6327cunn_SpatialSoftMaxBackwardIdddNS1_26LogSoftMaxBackwardEpilogueEEEvPT_PKT1_S8_jjj --------------------------
	.section	.nv.constant0._ZN2at6native43_GLOBAL__N__9ae7fba5_10_SoftMax_cu_9f978f6327cunn_SpatialSoftMaxBackwardIdddNS1_26LogSoftMaxBackwardEpilogueEEEvPT_PKT1_S8_jjj,"a",@progbits
	.sectionflags	@""
	.align	4
.nv.constant0._ZN2at6native43_GLOBAL__N__9ae7fba5_10_SoftMax_cu_9f978f6327cunn_SpatialSoftMaxBackwardIdddNS1_26LogSoftMaxBackwardEpilogueEEEvPT_PKT1_S8_jjj:
	.zero		564


//--------------------- .nv.constant0._ZN2at6native43_GLOBAL__N__9ae7fba5_10_SoftMax_cu_9f978f6320cunn_SoftMaxBackwardILi4EN3c108BFloat16EffNS1_26LogSoftMaxBackwardEpilogueEEEvPT0_PKT2_SA_l --------------------------
	.section	.nv.constant0._ZN2at6native43_GLOBAL__N__9ae7fba5_10_SoftMax_cu_9f978f6320cunn_SoftMaxBackwardILi4EN3c108BFloat16EffNS1_26LogSoftMaxBackwardEpilogueEEEvPT0_PKT2_SA_l,"a",@progbits
	.sectionflags	@""
	.align	4
.nv.constant0._ZN2at6native43_GLOBAL__N__9ae7fba5_10_SoftMax_cu_9f978f6320cunn_SoftMaxBackwardILi4EN3c108BFloat16EffNS1_26LogSoftMaxBackwardEpilogueEEEvPT0_PKT2_SA_l:
	.zero		560


//--------------------- .nv.constant0._ZN2at6native43_GLOBAL__N__9ae7fba5_10_SoftMax_cu_9f978f6324cunn_SoftMaxBackwardSmemILi4EN3c108BFloat16EffNS1_26LogSoftMaxBackwardEpilogueEEEvPT0_PKT2_SA_l --------------------------
	.section	.nv.constant0._ZN2at6native43_GLOBAL__N__9ae7fba5_10_SoftMax_cu_9f978f6324cunn_SoftMaxBackwardSmemILi4EN3c108BFloat16EffNS1_26LogSoftMaxBackwardEpilogueEEEvPT0_PKT2_SA_l,"a",@progbits
	.sectionflags	@""
	.align	4
.nv.constant0._ZN2at6native43_GLOBAL__N__9ae7fba5_10_SoftMax_cu_9f978f6324cunn_SoftMaxBackwardSmemILi4EN3c108BFloat16EffNS1_26LogSoftMaxBackwardEpilogueEEEvPT0_PKT2_SA_l:
	.zero		560


//--------------------- .nv.constant0._ZN2at6native43_GLOBAL__N__9ae7fba5_10_SoftMax_cu_9f978f6320cunn_SoftMaxBackwardILi8EN3c108BFloat16EfS4_NS1_26LogSoftMaxBackwardEpilogueEEEvPT0_PKT2_SA_l --------------------------
	.section	.nv.constant0._ZN2at6native43_GLOBAL__N__9ae7fba5_10_SoftMax_cu_9f978f6320cunn_SoftMaxBackwardILi8EN3c108BFloat16EfS4_NS1_26LogSoftMaxBackwardEpilogueEEEvPT0_PKT2_SA_l,"a",@progbits
	.sectionflags	@""
	.align	4
.nv.constant0._ZN2at6native43_GLOBAL__N__9ae7fba5_10_SoftMax_cu_9f978f6320cunn_SoftMaxBackwardILi8EN3c108BFloat16EfS4_NS1_26LogSoftMaxBackwardEpilogueEEEvPT0_PKT2_SA_l:
	.zero		560


//--------------------- .nv.constant0._ZN2at6native43_GLOBAL__N__9ae7fba5_10_SoftMax_cu_9f978f6324cunn_SoftMaxBackwardSmemILi8EN3c108BFloat16EfS4_NS1_26LogSoftMaxBackwardEpilogueEEEvPT0_PKT2_SA_l --------------------------
	.section	.nv.constant0._ZN2at6native43_GLOBAL__N__9ae7fba5_10_SoftMax_cu_9f978f6324cunn_SoftMaxBackwardSmemILi8EN3c108BFloat16EfS4_NS1_26LogSoftMaxBackwardEpilogueEEEvPT0_PKT2_SA_l,"a",@progbits
	.sectionflags	@""
	.align	4
.nv.constant0._ZN2at6native43_GLOBAL__N__9ae7fba5_10_SoftMax_cu_9f978f6324cunn_SoftMaxBackwardSmemILi8EN3c108BFloat16EfS4_NS1_26LogSoftMaxBackwardEpilogueEEEvPT0_PKT2_SA_l:
	.zero		560


//--------------------- .nv.constant0._ZN2at6native43_GLOBAL__N__9ae7fba5_10_SoftMax_cu_9f978f6320cunn_SoftMaxBackwardILi4EN3c104HalfEffNS1_26LogSoftMaxBackwardEpilogueEEEvPT0_PKT2_SA_l --------------------------
	.section	.nv.constant0._ZN2at6native43_GLOBAL__N__9ae7fba5_10_SoftMax_cu_9f978f6320cunn_SoftMaxBackwardILi4EN3c104HalfEffNS1_26LogSoftMaxBackwardEpilogueEEEvPT0_PKT2_SA_l,"a",@progbits
	.sectionflags	@""
	.align	4
.nv.constant0._ZN2at6native43_GLOBAL__N__9ae7fba5_10_SoftMax_cu_9f978f6320cunn_SoftMaxBackwardILi4EN3c104HalfEffNS1_26LogSoftMaxBackwardEpilogueEEEvPT0_PKT2_SA_l:
	.zero		560


//--------------------- .nv.constant0._ZN2at6native43_GLOBAL__N__9ae7fba5_10_SoftMax_cu_9f978f6324cunn_SoftMaxBackwardSmemILi4EN3c104HalfEffNS1_26LogSoftMaxBackwardEpilogueEEEvPT0_PKT2_SA_l --------------------------
	.section	.nv.constant0._ZN2at6native43_GLOBAL__N__9ae7fba5_10_SoftMax_cu_9f978f6324cunn_SoftMaxBackwardSmemILi4EN3c104HalfEffNS1_26LogSoftMaxBackwardEpilogueEEEvPT0_PKT2_SA_l,"a",@progbits
	.sectionflags	@""
	.align	4
.nv.constant0._ZN2at6native43_GLOBAL__N__9ae7fba5_10_SoftMax_cu_9f978f6324cunn_SoftMaxBackwardSmemILi4EN3c104HalfEffNS1_26LogSoftMaxBackwardEpilogueEEEvPT0_PKT2_SA_l:
	.zero		560


//--------------------- .nv.constant0._ZN2at6native43_GLOBAL__N__9ae7fba5_10_SoftMax_cu_9f978f6320cunn_SoftMaxBackwardILi8EN3c104HalfEfS4_NS1_26LogSoftMaxBackwardEpilogueEEEvPT0_PKT2_SA_l --------------------------
	.section	.nv.constant0._ZN2at6native43_GLOBAL__N__9ae7fba5_10_SoftMax_cu_9f978f6320cunn_SoftMaxBackwardILi8EN3c104HalfEfS4_NS1_26LogSoftMaxBackwardEpilogueEEEvPT0_PKT2_SA_l,"a",@progbits
	.sectionflags	@""
	.align	4
.nv.constant0._ZN2at6native43_GLOBAL__N__9ae7fba5_10_SoftMax_cu_9f978f6320cunn_SoftMaxBackwardILi8EN3c104HalfEfS4_NS1_26LogSoftMaxBackwardEpilogueEEEvPT0_PKT2_SA_l:
	.zero		560


//--------------------- .nv.constant0._ZN2at6native43_GLOBAL__N__9ae7fba5_10_SoftMax_cu_9f978f6324cunn_SoftMaxBackwardSmemILi8EN3c104HalfEfS4_NS1_26LogSoftMaxBackwardEpilogueEEEvPT0_PKT2_SA_l --------------------------
	.section	.nv.constant0._ZN2at6native43_GLOBAL__N__9ae7fba5_10_SoftMax_cu_9f978f6324cunn_SoftMaxBackwardSmemILi8EN3c104HalfEfS4_NS1_26LogSoftMaxBackwardEpilogueEEEvPT0_PKT2_SA_l,"a",@progbits
	.sectionflags	@""
	.align	4
.nv.constant0._ZN2at6native43_GLOBAL__N__9ae7fba5_10_SoftMax_cu_9f978f6324cunn_SoftMaxBackwardSmemILi8EN3c104HalfEfS4_NS1_26LogSoftMaxBackwardEpilogueEEEvPT0_PKT2_SA_l:
	.zero		560


//--------------------- .nv.constant0._ZN2at6native43_GLOBAL__N__9ae7fba5_10_SoftMax_cu_9f978f6320cunn_SoftMaxBackwardILi4EfffNS1_26LogSoftMaxBackwardEpilogueEEEvPT0_PKT2_S8_l --------------------------
	.section	.nv.constant0._ZN2at6native43_GLOBAL__N__9ae7fba5_10_SoftMax_cu_9f978f6320cunn_SoftMaxBackwardILi4EfffNS1_26LogSoftMaxBackwardEpilogueEEEvPT0_PKT2_S8_l,"a",@progbits
	.sectionflags	@""
	.align	4
.nv.constant0._ZN2at6native43_GLOBAL__N__9ae7fba5_10_SoftMax_cu_9f978f6320cunn_SoftMaxBackwardILi4EfffNS1_26LogSoftMaxBackwardEpilogueEEEvPT0_PKT2_S8_l:
	.zero		560


//--------------------- .nv.constant0._ZN2at6native43_GLOBAL__N__9ae7fba5_10_SoftMax_cu_9f978f6324cunn_SoftMaxBackwardSmemILi4EfffNS1_26LogSoftMaxBackwardEpilogueEEEvPT0_PKT2_S8_l --------------------------
	.section	.nv.constant0._ZN2at6native43_GLOBAL__N__9ae7fba5_10_SoftMax_cu_9f978f6324cunn_SoftMaxBackwardSmemILi4EfffNS1_26LogSoftMaxBackwardEpilogueEEEvPT0_PKT2_S8_l,"a",@progbits
	.sectionflags	@""
	.align	4
.nv.constant0._ZN2at6native43_GLOBAL__N__9ae7fba5_10_SoftMax_cu_9f978f6324cunn_SoftMaxBackwardSmemILi4EfffNS1_26LogSoftMaxBackwardEpilogueEEEvPT0_PKT2_S8_l:
	.zero		560


//--------------------- .nv.constant0._ZN2at6native43_GLOBAL__N__9ae7fba5_10_SoftMax_cu_9f978f6320cunn_SoftMaxBackwardILi2EdddNS1_26LogSoftMaxBackwardEpilogueEEEvPT0_PKT2_S8_l --------------------------
	.section	.nv.constant0._ZN2at6native43_GLOBAL__N__9ae7fba5_10_SoftMax_cu_9f978f6320cunn_SoftMaxBackwardILi2EdddNS1_26LogSoftMaxBackwardEpilogueEEEvPT0_PKT2_S8_l,"a",@progbits
	.sectionflags	@""
	.align	4
.nv.constant0._ZN2at6native43_GLOBAL__N__9ae7fba5_10_SoftMax_cu_9f978f6320cunn_SoftMaxBackwardILi2EdddNS1_26LogSoftMaxBackwardEpilogueEEEvPT0_PKT2_S8_l:
	.zero		560


//--------------------- .nv.constant0._ZN2at6native43_GLOBAL__N__9ae7fba5_10_SoftMax_cu_9f978f6324cunn_SoftMaxBackwardSmemILi2EdddNS1_26LogSoftMaxBackwardEpilogueEEEvPT0_PKT2_S8_l --------------------------
	.section	.nv.constant0._ZN2at6native43_GLOBAL__N__9ae7fba5_10_SoftMax_cu_9f978f6324cunn_SoftMaxBackwardSmemILi2EdddNS1_26LogSoftMaxBackwardEpilogueEEEvPT0_PKT2_S8_l,"a",@progbits
	.sectionflags	@""
	.align	4
.nv.constant0._ZN2at6native43_GLOBAL__N__9ae7fba5_10_SoftMax_cu_9f978f6324cunn_SoftMaxBackwardSmemILi2EdddNS1_26LogSoftMaxBackwardEpilogueEEEvPT0_PKT2_S8_l:
	.zero		560


//--------------------- .nv.constant0._ZN2at6native43_GLOBAL__N__9ae7fba5_10_SoftMax_cu_9f978f6326cunn_SpatialSoftMaxForwardIN3c108BFloat16EfflNS1_25LogSoftMaxForwardEpilogueEEEvPT1_PKT_T2_SB_SB_ --------------------------
	.section	.nv.constant0._ZN2at6native43_GLOBAL__N__9ae7fba5_10_SoftMax_cu_9f978f6326cunn_SpatialSoftMaxForwardIN3c108BFloat16EfflNS1_25LogSoftMaxForwardEpilogueEEEvPT1_PKT_T2_SB_SB_,"a",@progbits
	.sectionflags	@""
	.align	4
.nv.constant0._ZN2at6native43_GLOBAL__N__9ae7fba5_10_SoftMax_cu_9f978f6326cunn_SpatialSoftMaxForwardIN3c108BFloat16EfflNS1_25LogSoftMaxForwardEpilogueEEEvPT1_PKT_T2_SB_SB_:
	.zero		568


//--------------------- .nv.constant0._ZN2at6native43_GLOBAL__N__9ae7fba5_10_SoftMax_cu_9f978f6326cunn_SpatialSoftMaxForwardIN3c108BFloat16EfS4_lNS1_25LogSoftMaxForwardEpilogueEEEvPT1_PKT_T2_SB_SB_ --------------------------
	.section	.nv.constant0._ZN2at6native43_GLOBAL__N__9ae7fba5_10_SoftMax_cu_9f978f6326cunn_SpatialSoftMaxForwardIN3c108BFloat16EfS4_lNS1_25LogSoftMaxForwardEpilogueEEEvPT1_PKT_T2_SB_SB_,"a",@progbits
	.sectionflags	@""
	.align	4
.nv.constant0._ZN2at6native43_GLOBAL__N__9ae7fba5_10_SoftMax_cu_9f978f6326cunn_SpatialSoftMaxForwardIN3c108BFloat16EfS4_lNS1_25LogSoftMaxForwardEpilogueEEEvPT1_PKT_T2_SB_SB_:
	.zero		568


//--------------------- .nv.constant0._ZN2at6native43_GLOBAL__N__9ae7fba5_10_SoftMax_cu_9f978f6326cunn_SpatialSoftMaxForwardIN3c108BFloat16EffiNS1_25LogSoftMaxForwardEpilogueEEEvPT1_PKT_T2_SB_SB_ --------------------------
	.section	.nv.constant0._ZN2at6native43_GLOBAL__N__9ae7fba5_10_SoftMax_cu_9f978f6326cunn_SpatialSoftMaxForwardIN3c108BFloat16EffiNS1_25LogSoftMaxForwardEpilogueEEEvPT1_PKT_T2_SB_SB_,"a",@progbits
	.sectionflags	@""
	.align	4
.nv.constant0._ZN2at6native43_GLOBAL__N__9ae7fba5_10_SoftMax_cu_9f978f6326cunn_SpatialSoftMaxForwardIN3c108BFloat16EffiNS1_25LogSoftMaxForwardEpilogueEEEvPT1_PKT_T2_SB_SB_:
	.zero		556


//--------------------- .nv.constant0._ZN2at6native43_GLOBAL__N__9ae7fba5_10_SoftMax_cu_9f978f6326cunn_SpatialSoftMaxForwardIN3c108BFloat16EfS4_iNS1_25LogSoftMaxForwardEpilogueEEEvPT1_PKT_T2_SB_SB_ --------------------------
	.section	.nv.constant0._ZN2at6native43_GLOBAL__N__9ae7fba5_10_SoftMax_cu_9f978f6326cunn_SpatialSoftMaxForwardIN3c108BFloat16EfS4_iNS1_25LogSoftMaxForwardEpilogueEEEvPT1_PKT_T2_SB_SB_,"a",@progbits
	.sectionflags	@""
	.align	4
.nv.constant0._ZN2at6native43_GLOBAL__N__9ae7fba5_10_SoftMax_cu_9f978f6326cunn_SpatialSoftMaxForwardIN3c108BFloat16EfS4_iNS1_25LogSoftMaxForwardEpilogueEEEvPT1_PKT_T2_SB_SB_:
	.zero		556


//--------------------- .nv.constant0._ZN2at6native43_GLOBAL__N__9ae7fba5_10_SoftMax_cu_9f978f6326cunn_SpatialSoftMaxForwardIN3c104HalfEfflNS1_25LogSoftMaxForwardEpilogueEEEvPT1_PKT_T2_SB_SB_ --------------------------
	.section	.nv.constant0._ZN2at6native43_GLOBAL__N__9ae7fba5_10_SoftMax_cu_9f978f6326cunn_SpatialSoftMaxForwardIN3c104HalfEfflNS1_25LogSoftMaxForwardEpilogueEEEvPT1_PKT_T2_SB_SB_,"a",@progbits
	.sectionflags	@""
	.align	4
.nv.constant0._ZN2at6native43_GLOBAL__N__9ae7fba5_10_SoftMax_cu_9f978f6326cunn_SpatialSoftMaxForwardIN3c104HalfEfflNS1_25LogSoftMaxForwardEpilogueEEEvPT1_PKT_T2_SB_SB_:
	.zero		568


//--------------------- .nv.constant0._ZN2at6native43_GLOBAL__N__9ae7fba5_10_SoftMax_cu_9f978f6326cunn_SpatialSoftMaxForwardIN3c104HalfEfS4_lNS1_25LogSoftMaxForwardEpilogueEEEvPT1_PKT_T2_SB_SB_ --------------------------
	.section	.nv.constant0._ZN2at6native43_GLOBAL__N__9ae7fba5_10_SoftMax_cu_9f978f6326cunn_SpatialSoftMaxForwardIN3c104HalfEfS4_lNS1_25LogSoftMaxForwardEpilogueEEEvPT1_PKT_T2_SB_SB_,"a",@progbits
	.sectionflags	@""
	.align	4
.nv.constant0._ZN2at6native43_GLOBAL__N__9ae7fba5_10_SoftMax_cu_9f978f6326cunn_SpatialSoftMaxForwardIN3c104HalfEfS4_lNS1_25LogSoftMaxForwardEpilogueEEEvPT1_PKT_T2_SB_SB_:
	.zero		568


//--------------------- .nv.constant0._ZN2at6native43_GLOBAL__N__9ae7fba5_10_SoftMax_cu_9f978f6326cunn_SpatialSoftMaxForwardIN3c104HalfEffiNS1_25LogSoftMaxForwardEpilogueEEEvPT1_PKT_T2_SB_SB_ --------------------------
	.section	.nv.constant0._ZN2at6native43_GLOBAL__N__9ae7fba5_10_SoftMax_cu_9f978f6326cunn_SpatialSoftMaxForwardIN3c104HalfEffiNS1_25LogSoftMaxForwardEpilogueEEEvPT1_PKT_T2_SB_SB_,"a",@progbits
	.sectionflags	@""
	.align	4
.nv.constant0._ZN2at6native43_GLOBAL__N__9ae7fba5_10_SoftMax_cu_9f978f6326cunn_SpatialSoftMaxForwardIN3c104HalfEffiNS1_25LogSoftMaxForwardEpilogueEEEvPT1_PKT_T2_SB_SB_:
	.zero		556


//--------------------- .nv.constant0._ZN2at6native43_GLOBAL__N__9ae7fba5_10_SoftMax_cu_9f978f6326cunn_SpatialSoftMaxForwardIN3c104HalfEfS4_iNS1_25LogSoftMaxForwardEpilogueEEEvPT1_PKT_T2_SB_SB_ --------------------------
	.section	.nv.constant0._ZN2at6native43_GLOBAL__N__9ae7fba5_10_SoftMax_cu_9f978f6326cunn_SpatialSoftMaxForwardIN3c104HalfEfS4_iNS1_25LogSoftMaxForwardEpilogueEEEvPT1_PKT_T2_SB_SB_,"a",@progbits
	.sectionflags	@""
	.align	4
.nv.constant0._ZN2at6native43_GLOBAL__N__9ae7fba5_10_SoftMax_cu_9f978f6326cunn_SpatialSoftMaxForwardIN3c104HalfEfS4_iNS1_25LogSoftMaxForwardEpilogueEEEvPT1_PKT_T2_SB_SB_:
	.zero		556


//--------------------- .nv.constant0._ZN2at6native43_GLOBAL__N__9ae7fba5_10_SoftMax_cu_9f978f6326cunn_SpatialSoftMaxForwardIffflNS1_25LogSoftMaxForwardEpilogueEEEvPT1_PKT_T2_S9_S9_ --------------------------
	.section	.nv.constant0._ZN2at6native43_GLOBAL__N__9ae7fba5_10_SoftMax_cu_9f978f6326cunn_SpatialSoftMaxForwardIffflNS1_25LogSoftMaxForwardEpilogueEEEvPT1_PKT_T2_S9_S9_,"a",@progbits
	.sectionflags	@""
	.align	4
.nv.constant0._ZN2at6native43_GLOBAL__N__9ae7fba5_10_SoftMax_cu_9f978f6326cunn_SpatialSoftMaxForwardIffflNS1_25LogSoftMaxForwardEpilogueEEEvPT1_PKT_T2_S9_S9_:
	.zero		568


//--------------------- .nv.constant0._ZN2at6native43_GLOBAL__N__9ae7fba5_10_SoftMax_cu_9f978f6326cunn_SpatialSoftMaxForwardIfffiNS1_25LogSoftMaxForwardEpilogueEEEvPT1_PKT_T2_S9_S9_ --------------------------
	.section	.nv.constant0._ZN2at6native43_GLOBAL__N__9ae7fba5_10_SoftMax_cu_9f978f6326cunn_SpatialSoftMaxForwardIfffiNS1_25LogSoftMaxForwardEpilogueEEEvPT1_PKT_T2_S9_S9_,"a",@progbits
	.sectionflags	@""
	.align	4
.nv.constant0._ZN2at6native43_GLOBAL__N__9ae7fba5_10_SoftMax_cu_9f978f6326cunn_SpatialSoftMaxForwardIfffiNS1_25LogSoftMaxForwardEpilogueEEEvPT1_PKT_T2_S9_S9_:
	.zero		556


//--------------------- .nv.constant0._ZN2at6native43_GLOBAL__N__9ae7fba5_10_SoftMax_cu_9f978f6326cunn_SpatialSoftMaxForwardIdddlNS1_25LogSoftMaxForwardEpilogueEEEvPT1_PKT_T2_S9_S9_ --------------------------
	.section	.nv.constant0._ZN2at6native43_GLOBAL__N__9ae7fba5_10_SoftMax_cu_9f978f6326cunn_SpatialSoftMaxForwardIdddlNS1_25LogSoftMaxForwardEpilogueEEEvPT1_PKT_T2_S9_S9_,"a",@progbits
	.sectionflags	@""
	.align	4
.nv.constant0._ZN2at6native43_GLOBAL__N__9ae7fba5_10_SoftMax_cu_9f978f6326cunn_SpatialSoftMaxForwardIdddlNS1_25LogSoftMaxForwardEpilogueEEEvPT1_PKT_T2_S9_S9_:
	.zero		568


//--------------------- .nv.constant0._ZN2at6native43_GLOBAL__N__9ae7fba5_10_SoftMax_cu_9f978f6326cunn_SpatialSoftMaxForwardIdddiNS1_25LogSoftMaxForwardEpilogueEEEvPT1_PKT_T2_S9_S9_ --------------------------
	.section	.nv.constant0._ZN2at6native43_GLOBAL__N__9ae7fba5_10_SoftMax_cu_9f978f6326cunn_SpatialSoftMaxForwardIdddiNS1_25LogSoftMaxForwardEpilogueEEEvPT1_PKT_T2_S9_S9_,"a",@progbits
	.sectionflags	@""
	.align	4
.nv.constant0._ZN2at6native43_GLOBAL__N__9ae7fba5_10_SoftMax_cu_9f978f6326cunn_SpatialSoftMaxForwardIdddiNS1_25LogSoftMaxForwardEpilogueEEEvPT1_PKT_T2_S9_S9_:
	.zero		556


//--------------------- .nv.constant0._ZN2at6native43_GLOBAL__N__9ae7fba5_10_SoftMax_cu_9f978f6319cunn_SoftMaxForwardILi8EN3c108BFloat16EffNS1_25LogSoftMaxForwardEpilogueEEEvPT2_PKT0_i --------------------------
	.section	.nv.constant0._ZN2at6native43_GLOBAL__N__9ae7fba5_10_SoftMax_cu_9f978f6319cunn_SoftMaxForwardILi8EN3c108BFloat16EffNS1_25LogSoftMaxForwardEpilogueEEEvPT2_PKT0_i,"a",@progbits
	.sectionflags	@""
	.align	4
.nv.constant0._ZN2at6native43_GLOBAL__N__9ae7fba5_10_SoftMax_cu_9f978f6319cunn_SoftMaxForwardILi8EN3c108BFloat16EffNS1_25LogSoftMaxForwardEpilogueEEEvPT2_PKT0_i:
	.zero		548


//--------------------- .nv.constant0._ZN2at6native43_GLOBAL__N__9ae7fba5_10_SoftMax_cu_9f978f6323cunn_SoftMaxForwardSmemILi8EN3c108BFloat16EffNS1_25LogSoftMaxForwardEpilogueElEEvPT2_PKT0_T4_ --------------------------
	.section	.nv.constant0._ZN2at6native43_GLOBAL__N__9ae7fba5_10_SoftMax_cu_9f978f6323cunn_SoftMaxForwardSmemILi8EN3c108BFloat16EffNS1_25LogSoftMaxForwardEpilogueElEEvPT2_PKT0_T4_,"a",@progbits
	.sectionflags	@""
	.align	4
.nv.constant0._ZN2at6native43_GLOBAL__N__9ae7fba5_10_SoftMax_cu_9f978f6323cunn_SoftMaxForwardSmemILi8EN3c108BFloat16EffNS1_25LogSoftMaxForwardEpilogueElEEvPT2_PKT0_T4_:
	.zero		552


//--------------------- .nv.constant0._ZN2at6native43_GLOBAL__N__9ae7fba5_10_SoftMax_cu_9f978f6319cunn_SoftMaxForwardILi8EN3c108BFloat16EfS4_NS1_25LogSoftMaxForwardEpilogueEEEvPT2_PKT0_i --------------------------
	.section	.nv.constant0._ZN2at6native43_GLOBAL__N__9ae7fba5_10_SoftMax_cu_9f978f6319cunn_SoftMaxForwardILi8EN3c108BFloat16EfS4_NS1_25LogSoftMaxForwardEpilogueEEEvPT2_PKT0_i,"a",@progbits
	.sectionflags	@""
	.align	4
.nv.constant0._ZN2at6native43_GLOBAL__N__9ae7fba5_10_SoftMax_cu_9f978f6319cunn_SoftMaxForwardILi8EN3c108BFloat16EfS4_NS1_25LogSoftMaxForwardEpilogueEEEvPT2_PKT0_i:
	.zero		548


//--------------------- .nv.constant0._ZN2at6native43_GLOBAL__N__9ae7fba5_10_SoftMax_cu_9f978f6323cunn_SoftMaxForwardSmemILi8EN3c108BFloat16EfS4_NS1_25LogSoftMaxForwardEpilogueElEEvPT2_PKT0_T4_ --------------------------
	.section	.nv.constant0._ZN2at6native43_GLOBAL__N__9ae7fba5_10_SoftMax_cu_9f978f6323cunn_SoftMaxForwardSmemILi8EN3c108BFloat16EfS4_NS1_25LogSoftMaxForwardEpilogueElEEvPT2_PKT0_T4_,"a",@progbits
	.sectionflags	@""
	.align	4
.nv.constant0._ZN2at6native43_GLOBAL__N__9ae7fba5_10_SoftMax_cu_9f978f6323cunn_SoftMaxForwardSmemILi8EN3c108BFloat16EfS4_NS1_25LogSoftMaxForwardEpilogueElEEvPT2_PKT0_T4_:
	.zero		552


//--------------------- .nv.constant0._ZN2at6native43_GLOBAL__N__9ae7fba5_10_SoftMax_cu_9f978f6322cunn_SoftMaxForwardRegIN3c108BFloat16EfS4_NS1_25LogSoftMaxForwardEpilogueElLi9EEEvPT1_PKT_T3_ --------------------------
	.section	.nv.constant0._ZN2at6native43_GLOBAL__N__9ae7fba5_10_SoftMax_cu_9f978f6322cunn_SoftMaxForwardRegIN3c108BFloat16EfS4_NS1_25LogSoftMaxForwardEpilogueElLi9EEEvPT1_PKT_T3_,"a",@progbits
	.sectionflags	@""
	.align	4
.nv.constant0._ZN2at6native43_GLOBAL__N__9ae7fba5_10_SoftMax_cu_9f978f6322cunn_SoftMaxForwardRegIN3c108BFloat16EfS4_NS1_25LogSoftMaxForwardEpilogueElLi9EEEvPT1_PKT_T3_:
	.zero		552


//--------------------- .nv.constant0._ZN2at6native43_GLOBAL__N__9ae7fba5_10_SoftMax_cu_9f978f6322cunn_SoftMaxForwardRegIN3c108BFloat16EfS4_NS1_25LogSoftMaxForwardEpilogueElLi8EEEvPT1_PKT_T3_ --------------------------
	.section	.nv.constant0._ZN2at6native43_GLOBAL__N__9ae7fba5_10_SoftMax_cu_9f978f6322cunn_SoftMaxForwardRegIN3c108BFloat16EfS4_NS1_25LogSoftMaxForwardEpilogueElLi8EEEvPT1_PKT_T3_,"a",@progbits
	.sectionflags	@""
	.align	4
.nv.constant0._ZN2at6native43_GLOBAL__N__9ae7fba5_10_SoftMax_cu_9f978f6322cunn_SoftMaxForwardRegIN3c108BFloat16EfS4_NS1_25LogSoftMaxForwardEpilogueElLi8EEEvPT1_PKT_T3_:
	.zero		552


//--------------------- .nv.constant0._ZN2at6native43_GLOBAL__N__9ae7fba5_10_SoftMax_cu_9f978f6322cunn_SoftMaxForwardRegIN3c108BFloat16EfS4_NS1_25LogSoftMaxForwardEpilogueElLi7EEEvPT1_PKT_T3_ --------------------------
	.section	.nv.constant0._ZN2at6native43_GLOBAL__N__9ae7fba5_10_SoftMax_cu_9f978f6322cunn_SoftMaxForwardRegIN3c108BFloat16EfS4_NS1_25LogSoftMaxForwardEpilogueElLi7EEEvPT1_PKT_T3_,"a",@progbits
	.sectionflags	@""
	.align	4
.nv.constant0._ZN2at6native43_GLOBAL__N__9ae7fba5_10_SoftMax_cu_9f978f6322cunn_SoftMaxForwardRegIN3c108BFloat16EfS4_NS1_25LogSoftMaxForwardEpilogueElLi7EEEvPT1_PKT_T3_:
	.zero		552


//--------------------- .nv.constant0._ZN2at6native43_GLOBAL__N__9ae7fba5_10_SoftMax_cu_9f978f6322cunn_SoftMaxForwardRegIN3c108BFloat16EfS4_NS1_25LogSoftMaxForwardEpilogueElLi6EEEvPT1_PKT_T3_ --------------------------
	.section	.nv.constant0._ZN2at6native43_GLOBAL__N__9ae7fba5_10_SoftMax_cu_9f978f6322cunn_SoftMaxForwardRegIN3c108BFloat16EfS4_NS1_25LogSoftMaxForwardEpilogueElLi6EEEvPT1_PKT_T3_,"a",@progbits
	.sectionflags	@""
	.align	4
.nv.constant0._ZN2at6native43_GLOBAL__N__9ae7fba5_10_SoftMax_cu_9f978f6322cunn_SoftMaxForwardRegIN3c108BFloat16EfS4_NS1_25LogSoftMaxForwardEpilogueElLi6EEEvPT1_PKT_T3_:
	.zero		552


//--------------------- .nv.constant0._ZN2at6native43_GLOBAL__N__9ae7fba5_10_SoftMax_cu_9f978f6322cunn_SoftMaxForwardRegIN3c108BFloat16EfS4_NS1_25LogSoftMaxForwardEpilogueElLi5EEEvPT1_PKT_T3_ --------------------------
	.section	.nv.constant0._ZN2at6native43_GLOBAL__N__9ae7fba5_10_SoftMax_cu_9f978f6322cunn_SoftMaxForwardRegIN3c108BFloat16EfS4_NS1_25LogSoftMaxForwardEpilogueElLi5EEEvPT1_PKT_T3_,"a",@progbits
	.sectionflags	@""
	.align	4
.nv.constant0._ZN2at6native43_GLOBAL__N__9ae7fba5_10_SoftMax_cu_9f978f6322cunn_SoftMaxForwardRegIN3c108BFloat16EfS4_NS1_25LogSoftMaxForwardEpilogueElLi5EEEvPT1_PKT_T3_:
	.zero		552


//--------------------- .nv.constant0._ZN2at6native43_GLOBAL__N__9ae7fba5_10_SoftMax_cu_9f978f6322cunn_SoftMaxForwardRegIN3c108BFloat16EfS4_NS1_25LogSoftMaxForwardEpilogueElLi4EEEvPT1_PKT_T3_ --------------------------
	.section	.nv.constant0._ZN2at6native43_GLOBAL__N__9ae7fba5_10_SoftMax_cu_9f978f6322cunn_SoftMaxForwardRegIN3c108BFloat16EfS4_NS1_25LogSoftMaxForwardEpilogueElLi4EEEvPT1_PKT_T3_,"a",@progbits
	.sectionflags	@""
	.align	4
.nv.constant0._ZN2at6native43_GLOBAL__N__9ae7fba5_10_SoftMax_cu_9f978f6322cunn_SoftMaxForwardRegIN3c108BFloat16EfS4_NS1_25LogSoftMaxForwardEpilogueElLi4EEEvPT1_PKT_T3_:
	.zero		552


//--------------------- .nv.constant0._ZN2at6native43_GLOBAL__N__9ae7fba5_10_SoftMax_cu_9f978f6322cunn_SoftMaxForwardRegIN3c108BFloat16EfS4_NS1_25LogSoftMaxForwardEpilogueElLi3EEEvPT1_PKT_T3_ --------------------------
	.section	.nv.constant0._ZN2at6native43_GLOBAL__N__9ae7fba5_10_SoftMax_cu_9f978f6322cunn_SoftMaxForwardRegIN3c108BFloat16EfS4_NS1_25LogSoftMaxForwardEpilogueElLi3EEEvPT1_PKT_T3_,"a",@progbits
	.sectionflags	@""
	.align	4
.nv.constant0._ZN2at6native43_GLOBAL__N__9ae7fba5_10_SoftMax_cu_9f978f6322cunn_SoftMaxForwardRegIN3c108BFloat16EfS4_NS1_25LogSoftMaxForwardEpilogueElLi3EEEvPT1_PKT_T3_:
	.zero		552


//--------------------- .nv.constant0._ZN2at6native43_GLOBAL__N__9ae7fba5_10_SoftMax_cu_9f978f6322cunn_SoftMaxForwardRegIN3c108BFloat16EfS4_NS1_25LogSoftMaxForwardEpilogueElLi2EEEvPT1_PKT_T3_ --------------------------
	.section	.nv.constant0._ZN2at6native43_GLOBAL__N__9ae7fba5_10_SoftMax_cu_9f978f6322cunn_SoftMaxForwardRegIN3c108BFloat16EfS4_NS1_25LogSoftMaxForwardEpilogueElLi2EEEvPT1_PKT_T3_,"a",@progbits
	.sectionflags	@""
	.align	4
.nv.constant0._ZN2at6native43_GLOBAL__N__9ae7fba5_10_SoftMax_cu_9f978f6322cunn_SoftMaxForwardRegIN3c108BFloat16EfS4_NS1_25LogSoftMaxForwardEpilogueElLi2EEEvPT1_PKT_T3_:
	.zero		552


//--------------------- .nv.constant0._ZN2at6native43_GLOBAL__N__9ae7fba5_10_SoftMax_cu_9f978f6322cunn_SoftMaxForwardRegIN3c108BFloat16EfS4_NS1_25LogSoftMaxForwardEpilogueElLi1EEEvPT1_PKT_T3_ --------------------------
	.section	.nv.constant0._ZN2at6native43_GLOBAL__N__9ae7fba5_10_SoftMax_cu_9f978f6322cunn_SoftMaxForwardRegIN3c108BFloat16EfS4_NS1_25LogSoftMaxForwardEpilogueElLi1EEEvPT1_PKT_T3_,"a",@progbits
	.sectionflags	@""
	.align	4
.nv.constant0._ZN2at6native43_GLOBAL__N__9ae7fba5_10_SoftMax_cu_9f978f6322cunn_SoftMaxForwardRegIN3c108BFloat16EfS4_NS1_25LogSoftMaxForwardEpilogueElLi1EEEvPT1_PKT_T3_:
	.zero		552


//--------------------- .nv.constant0._ZN2at6native43_GLOBAL__N__9ae7fba5_10_SoftMax_cu_9f978f6319cunn_SoftMaxForwardILi8EN3c104HalfEffNS1_25LogSoftMaxForwardEpilogueEEEvPT2_PKT0_i --------------------------
	.section	.nv.constant0._ZN2at6native43_GLOBAL__N__9ae7fba5_10_SoftMax_cu_9f978f6319cunn_SoftMaxForwardILi8EN3c104HalfEffNS1_25LogSoftMaxForwardEpilogueEEEvPT2_PKT0_i,"a",@progbits
	.sectionflags	@""
	.align	4
.nv.constant0._ZN2at6native43_GLOBAL__N__9ae7fba5_10_SoftMax_cu_9f978f6319cunn_SoftMaxForwardILi8EN3c104HalfEffNS1_25LogSoftMaxForwardEpilogueEEEvPT2_PKT0_i:
	.zero		548


//--------------------- .nv.constant0._ZN2at6native43_GLOBAL__N__9ae7fba5_10_SoftMax_cu_9f978f6323cunn_SoftMaxForwardSmemILi8EN3c104HalfEffNS1_25LogSoftMaxForwardEpilogueElEEvPT2_PKT0_T4_ --------------------------
	.section	.nv.constant0._ZN2at6native43_GLOBAL__N__9ae7fba5_10_SoftMax_cu_9f978f6323cunn_SoftMaxForwardSmemILi8EN3c104HalfEffNS1_25LogSoftMaxForwardEpilogueElEEvPT2_PKT0_T4_,"a",@progbits
	.sectionflags	@""
	.align	4
.nv.constant0._ZN2at6native43_GLOBAL__N__9ae7fba5_10_SoftMax_cu_9f978f6323cunn_SoftMaxForwardSmemILi8EN3c104HalfEffNS1_25LogSoftMaxForwardEpilogueElEEvPT2_PKT0_T4_:
	.zero		552


//--------------------- .nv.constant0._ZN2at6native43_GLOBAL__N__9ae7fba5_10_SoftMax_cu_9f978f6319cunn_SoftMaxForwardILi8EN3c104HalfEfS4_NS1_25LogSoftMaxForwardEpilogueEEEvPT2_PKT0_i --------------------------
	.section	.nv.constant0._ZN2at6native43_GLOBAL__N__9ae7fba5_10_SoftMax_cu_9f978f6319cunn_SoftMaxForwardILi8EN3c104HalfEfS4_NS1_25LogSoftMaxForwardEpilogueEEEvPT2_PKT0_i,"a",@progbits
	.sectionflags	@""
	.align	4
.nv.constant0._ZN2at6native43_GLOBAL__N__9ae7fba5_10_SoftMax_cu_9f978f6319cunn_SoftMaxForwardILi8EN3c104HalfEfS4_NS1_25LogSoftMaxForwardEpilogueEEEvPT2_PKT0_i:
	.zero		548


//--------------------- .nv.constant0._ZN2at6native43_GLOBAL__N__9ae7fba5_10_SoftMax_cu_9f978f6323cunn_SoftMaxForwardSmemILi8EN3c104HalfEfS4_NS1_25LogSoftMaxForwardEpilogueElEEvPT2_PKT0_T4_ --------------------------
	.section	.nv.constant0._ZN2at6native43_GLOBAL__N__9ae7fba5_10_SoftMax_cu_9f978f6323cunn_SoftMaxForwardSmemILi8EN3c104HalfEfS4_NS1_25LogSoftMaxForwardEpilogueElEEvPT2_PKT0_T4_,"a",@progbits
	.sectionflags	@""
	.align	4
.nv.constant0._ZN2at6native43_GLOBAL__N__9ae7fba5_10_SoftMax_cu_9f978f6323cunn_SoftMaxForwardSmemILi8EN3c104HalfEfS4_NS1_25LogSoftMaxForwardEpilogueElEEvPT2_PKT0_T4_:
	.zero		552


//--------------------- .nv.constant0._ZN2at6native43_GLOBAL__N__9ae7fba5_10_SoftMax_cu_9f978f6322cunn_SoftMaxForwardRegIN3c104HalfEfS4_NS1_25LogSoftMaxForwardEpilogueElLi9EEEvPT1_PKT_T3_ --------------------------
	.section	.nv.constant0._ZN2at6native43_GLOBAL__N__9ae7fba5_10_SoftMax_cu_9f978f6322cunn_SoftMaxForwardRegIN3c104HalfEfS4_NS1_25LogSoftMaxForwardEpilogueElLi9EEEvPT1_PKT_T3_,"a",@progbits
	.sectionflags	@""
	.align	4
.nv.constant0._ZN2at6native43_GLOBAL__N__9ae7fba5_10_SoftMax_cu_9f978f6322cunn_SoftMaxForwardRegIN3c104HalfEfS4_NS1_25LogSoftMaxForwardEpilogueElLi9EEEvPT1_PKT_T3_:
	.zero		552


//--------------------- .nv.constant0._ZN2at6native43_GLOBAL__N__9ae7fba5_10_SoftMax_cu_9f978f6322cunn_SoftMaxForwardRegIN3c104HalfEfS4_NS1_25LogSoftMaxForwardEpilogueElLi8EEEvPT1_PKT_T3_ --------------------------
	.section	.nv.constant0._ZN2at6native43_GLOBAL__N__9ae7fba5_10_SoftMax_cu_9f978f6322cunn_SoftMaxForwardRegIN3c104HalfEfS4_NS1_25LogSoftMaxForwardEpilogueElLi8EEEvPT1_PKT_T3_,"a",@progbits
	.sectionflags	@""
	.align	4
.nv.constant0._ZN2at6native43_GLOBAL__N__9ae7fba5_10_SoftMax_cu_9f978f6322cunn_SoftMaxForwardRegIN3c104HalfEfS4_NS1_25LogSoftMaxForwardEpilogueElLi8EEEvPT1_PKT_T3_:
	.zero		552


//--------------------- .nv.constant0._ZN2at6native43_GLOBAL__N__9ae7fba5_10_SoftMax_cu_9f978f6322cunn_SoftMaxForwardRegIN3c104HalfEfS4_NS1_25LogSoftMaxForwardEpilogueElLi7EEEvPT1_PKT_T3_ --------------------------
	.section	.nv.constant0._ZN2at6native43_GLOBAL__N__9ae7fba5_10_SoftMax_cu_9f978f6322cunn_SoftMaxForwardRegIN3c104HalfEfS4_NS1_25LogSoftMaxForwardEpilogueElLi7EEEvPT1_PKT_T3_,"a",@progbits
	.sectionflags	@""
	.align	4
.nv.constant0._ZN2at6native43_GLOBAL__N__9ae7fba5_10_SoftMax_cu_9f978f6322cunn_SoftMaxForwardRegIN3c104HalfEfS4_NS1_25LogSoftMaxForwardEpilogueElLi7EEEvPT1_PKT_T3_:
	.zero		552


//--------------------- .nv.constant0._ZN2at6native43_GLOBAL__N__9ae7fba5_10_SoftMax_cu_9f978f6322cunn_SoftMaxForwardRegIN3c104HalfEfS4_NS1_25LogSoftMaxForwardEpilogueElLi6EEEvPT1_PKT_T3_ --------------------------
	.section	.nv.constant0._ZN2at6native43_GLOBAL__N__9ae7fba5_10_SoftMax_cu_9f978f6322cunn_SoftMaxForwardRegIN3c104HalfEfS4_NS1_25LogSoftMaxForwardEpilogueElLi6EEEvPT1_PKT_T3_,"a",@progbits
	.sectionflags	@""
	.align	4
.nv.constant0._ZN2at6native43_GLOBAL__N__9ae7fba5_10_SoftMax_cu_9f978f6322cunn_SoftMaxForwardRegIN3c104HalfEfS4_NS1_25LogSoftMaxForwardEpilogueElLi6EEEvPT1_PKT_T3_:
	.zero		552


//--------------------- .nv.constant0._ZN2at6native43_GLOBAL__N__9ae7fba5_10_SoftMax_cu_9f978f6322cunn_SoftMaxForwardRegIN3c104HalfEfS4_NS1_25LogSoftMaxForwardEpilogueElLi5EEEvPT1_PKT_T3_ --------------------------
	.section	.nv.constant0._ZN2at6native43_GLOBAL__N__9ae7fba5_10_SoftMax_cu_9f978f6322cunn_SoftMaxForwardRegIN3c104HalfEfS4_NS1_25LogSoftMaxForwardEpilogueElLi5EEEvPT1_PKT_T3_,"a",@progbits
	.sectionflags	@""
	.align	4
.nv.constant0._ZN2at6native43_GLOBAL__N__9ae7fba5_10_SoftMax_cu_9f978f6322cunn_SoftMaxForwardRegIN3c104HalfEfS4_NS1_25LogSoftMaxForwardEpilogueElLi5EEEvPT1_PKT_T3_:
	.zero		552


//--------------------- .nv.constant0._ZN2at6native43_GLOBAL__N__9ae7fba5_10_SoftMax_cu_9f978f6322cunn_SoftMaxForwardRegIN3c104HalfEfS4_NS1_25LogSoftMaxForwardEpilogueElLi4EEEvPT1_PKT_T3_ --------------------------
	.section	.nv.constant0._ZN2at6native43_GLOBAL__N__9ae7fba5_10_SoftMax_cu_9f978f6322cunn_SoftMaxForwardRegIN3c104HalfEfS4_NS1_25LogSoftMaxForwardEpilogueElLi4EEEvPT1_PKT_T3_,"a",@progbits
	.sectionflags	@""
	.align	4
.nv.constant0._ZN2at6native43_GLOBAL__N__9ae7fba5_10_SoftMax_cu_9f978f6322cunn_SoftMaxForwardRegIN3c104HalfEfS4_NS1_25LogSoftMaxForwardEpilogueElLi4EEEvPT1_PKT_T3_:
	.zero		552


//--------------------- .nv.constant0._ZN2at6native43_GLOBAL__N__9ae7fba5_10_SoftMax_cu_9f978f6322cunn_SoftMaxForwardRegIN3c104HalfEfS4_NS1_25LogSoftMaxForwardEpilogueElLi3EEEvPT1_PKT_T3_ --------------------------
	.section	.nv.constant0._ZN2at6native43_GLOBAL__N__9ae7fba5_10_SoftMax_cu_9f978f6322cunn_SoftMaxForwardRegIN3c104HalfEfS4_NS1_25LogSoftMaxForwardEpilogueElLi3EEEvPT1_PKT_T3_,"a",@progbits
	.sectionflags	@""
	.align	4
.nv.constant0._ZN2at6native43_GLOBAL__N__9ae7fba5_10_SoftMax_cu_9f978f6322cunn_SoftMaxForwardRegIN3c104HalfEfS4_NS1_25LogSoftMaxForwardEpilogueElLi3EEEvPT1_PKT_T3_:
	.zero		552


//--------------------- .nv.constant0._ZN2at6native43_GLOBAL__N__9ae7fba5_10_SoftMax_cu_9f978f6322cunn_SoftMaxForwardRegIN3c104HalfEfS4_NS1_25LogSoftMaxForwardEpilogueElLi2EEEvPT1_PKT_T3_ --------------------------
	.section	.nv.constant0._ZN2at6native43_GLOBAL__N__9ae7fba5_10_SoftMax_cu_9f978f6322cunn_SoftMaxForwardRegIN3c104HalfEfS4_NS1_25LogSoftMaxForwardEpilogueElLi2EEEvPT1_PKT_T3_,"a",@progbits
	.sectionflags	@""
	.align	4
.nv.constant0._ZN2at6native43_GLOBAL__N__9ae7fba5_10_SoftMax_cu_9f978f6322cunn_SoftMaxForwardRegIN3c104HalfEfS4_NS1_25LogSoftMaxForwardEpilogueElLi2EEEvPT1_PKT_T3_:
	.zero		552


//--------------------- .nv.constant0._ZN2at6native43_GLOBAL__N__9ae7fba5_10_SoftMax_cu_9f978f6322cunn_SoftMaxForwardRegIN3c104HalfEfS4_NS1_25LogSoftMaxForwardEpilogueElLi1EEEvPT1_PKT_T3_ --------------------------
	.section	.nv.constant0._ZN2at6native43_GLOBAL__N__9ae7fba5_10_SoftMax_cu_9f978f6322cunn_SoftMaxForwardRegIN3c104HalfEfS4_NS1_25LogSoftMaxForwardEpilogueElLi1EEEvPT1_PKT_T3_,"a",@progbits
	.sectionflags	@""
	.align	4
.nv.constant0._ZN2at6native43_GLOBAL__N__9ae7fba5_10_SoftMax_cu_9f978f6322cunn_SoftMaxForwardRegIN3c104HalfEfS4_NS1_25LogSoftMaxForwardEpilogueElLi1EEEvPT1_PKT_T3_:
	.zero		552


//--------------------- .nv.constant0._ZN2at6native43_GLOBAL__N__9ae7fba5_10_SoftMax_cu_9f978f6319cunn_SoftMaxForwardILi4EfffNS1_25LogSoftMaxForwardEpilogueEEEvPT2_PKT0_i --------------------------
	.section	.nv.constant0._ZN2at6native43_GLOBAL__N__9ae7fba5_10_SoftMax_cu_9f978f6319cunn_SoftMaxForwardILi4EfffNS1_25LogSoftMaxForwardEpilogueEEEvPT2_PKT0_i,"a",@progbits
	.sectionflags	@""
	.align	4
.nv.constant0._ZN2at6native43_GLOBAL__N__9ae7fba5_10_SoftMax_cu_9f978f6319cunn_SoftMaxForwardILi4EfffNS1_25LogSoftMaxForwardEpilogueEEEvPT2_PKT0_i:
	.zero		548


//--------------------- .nv.constant0._ZN2at6native43_GLOBAL__N__9ae7fba5_10_SoftMax_cu_9f978f6323cunn_SoftMaxForwardSmemILi4EfffNS1_25LogSoftMaxForwardEpilogueElEEvPT2_PKT0_T4_ --------------------------
	.section	.nv.constant0._ZN2at6native43_GLOBAL__N__9ae7fba5_10_SoftMax_cu_9f978f6323cunn_SoftMaxForwardSmemILi4EfffNS1_25LogSoftMaxForwardEpilogueElEEvPT2_PKT0_T4_,"a",@progbits
	.sectionflags	@""
	.align	4
.nv.constant0._ZN2at6native43_GLOBAL__N__9ae7fba5_10_SoftMax_cu_9f978f6323cunn_SoftMaxForwardSmemILi4EfffNS1_25LogSoftMaxForwardEpilogueElEEvPT2_PKT0_T4_:
	.zero		552


//--------------------- .nv.constant0._ZN2at6native43_GLOBAL__N__9ae7fba5_10_SoftMax_cu_9f978f6322cunn_SoftMaxForwardRegIfffNS1_25LogSoftMaxForwardEpilogueElLi9EEEvPT1_PKT_T3_ --------------------------
	.section	.nv.constant0._ZN2at6native43_GLOBAL__N__9ae7fba5_10_SoftMax_cu_9f978f6322cunn_SoftMaxForwardRegIfffNS1_25LogSoftMaxForwardEpilogueElLi9EEEvPT1_PKT_T3_,"a",@progbits
	.sectionflags	@""
	.align	4
.nv.constant0._ZN2at6native43_GLOBAL__N__9ae7fba5_10_SoftMax_cu_9f978f6322cunn_SoftMaxForwardRegIfffNS1_25LogSoftMaxForwardEpilogueElLi9EEEvPT1_PKT_T3_:
	.zero		552


//--------------------- .nv.constant0._ZN2at6native43_GLOBAL__N__9ae7fba5_10_SoftMax_cu_9f978f6322cunn_SoftMaxForwardRegIfffNS1_25LogSoftMaxForwardEpilogueElLi8EEEvPT1_PKT_T3_ --------------------------
	.section	.nv.constant0._ZN2at6native43_GLOBAL__N__9ae7fba5_10_SoftMax_cu_9f978f6322cunn_SoftMaxForwardRegIfffNS1_25LogSoftMaxForwardEpilogueElLi8EEEvPT1_PKT_T3_,"a",@progbits
	.sectionflags	@""
	.align	4
.nv.constant0._ZN2at6native43_GLOBAL__N__9ae7fba5_10_SoftMax_cu_9f978f6322cunn_SoftMaxForwardRegIfffNS1_25LogSoftMaxForwardEpilogueElLi8EEEvPT1_PKT_T3_:
	.zero		552


//--------------------- .nv.constant0._ZN2at6native43_GLOBAL__N__9ae7fba5_10_SoftMax_cu_9f978f6322cunn_SoftMaxForwardRegIfffNS1_25LogSoftMaxForwardEpilogueElLi7EEEvPT1_PKT_T3_ --------------------------
	.section	.nv.constant0._ZN2at6native43_GLOBAL__N__9ae7fba5_10_SoftMax_cu_9f978f6322cunn_SoftMaxForwardRegIfffNS1_25LogSoftMaxForwardEpilogueElLi7EEEvPT1_PKT_T3_,"a",@progbits
	.sectionflags	@""
	.align	4
.nv.constant0._ZN2at6native43_GLOBAL__N__9ae7fba5_10_SoftMax_cu_9f978f6322cunn_SoftMaxForwardRegIfffNS1_25LogSoftMaxForwardEpilogueElLi7EEEvPT1_PKT_T3_:
	.zero		552


//--------------------- .nv.constant0._ZN2at6native43_GLOBAL__N__9ae7fba5_10_SoftMax_cu_9f978f6322cunn_SoftMaxForwardRegIfffNS1_25LogSoftMaxForwardEpilogueElLi6EEEvPT1_PKT_T3_ --------------------------
	.section	.nv.constant0._ZN2at6native43_GLOBAL__N__9ae7fba5_10_SoftMax_cu_9f978f6322cunn_SoftMaxForwardRegIfffNS1_25LogSoftMaxForwardEpilogueElLi6EEEvPT1_PKT_T3_,"a",@progbits
	.sectionflags	@""
	.align	4
.nv.constant0._ZN2at6native43_GLOBAL__N__9ae7fba5_10_SoftMax_cu_9f978f6322cunn_SoftMaxForwardRegIfffNS1_25LogSoftMaxForwardEpilogueElLi6EEEvPT1_PKT_T3_:
	.zero		552


//--------------------- .nv.constant0._ZN2at6native43_GLOBAL__N__9ae7fba5_10_SoftMax_cu_9f978f6322cunn_SoftMaxForwardRegIfffNS1_25LogSoftMaxForwardEpilogueElLi5EEEvPT1_PKT_T3_ --------------------------
	.section	.nv.constant0._ZN2at6native43_GLOBAL__N__9ae7fba5_10_SoftMax_cu_9f978f6322cunn_SoftMaxForwardRegIfffNS1_25LogSoftMaxForwardEpilogueElLi5EEEvPT1_PKT_T3_,"a",@progbits
	.sectionflags	@""
	.align	4
.nv.constant0._ZN2at6native43_GLOBAL__N__9ae7fba5_10_SoftMax_cu_9f978f6322cunn_SoftMaxForwardRegIfffNS1_25LogSoftMaxForwardEpilogueElLi5EEEvPT1_PKT_T3_:
	.zero		552


//--------------------- .nv.constant0._ZN2at6native43_GLOBAL__N__9ae7fba5_10_SoftMax_cu_9f978f6322cunn_SoftMaxForwardRegIfffNS1_25LogSoftMaxForwardEpilogueElLi4EEEvPT1_PKT_T3_ --------------------------
	.section	.nv.constant0._ZN2at6native43_GLOBAL__N__9ae7fba5_10_SoftMax_cu_9f978f6322cunn_SoftMaxForwardRegIfffNS1_25LogSoftMaxForwardEpilogueElLi4EEEvPT1_PKT_T3_,"a",@progbits
	.sectionflags	@""
	.align	4
.nv.constant0._ZN2at6native43_GLOBAL__N__9ae7fba5_10_SoftMax_cu_9f978f6322cunn_SoftMaxForwardRegIfffNS1_25LogSoftMaxForwardEpilogueElLi4EEEvPT1_PKT_T3_:
	.zero		552


//--------------------- .nv.constant0._ZN2at6native43_GLOBAL__N__9ae7fba5_10_SoftMax_cu_9f978f6322cunn_SoftMaxForwardRegIfffNS1_25LogSoftMaxForwardEpilogueElLi3EEEvPT1_PKT_T3_ --------------------------
	.section	.nv.constant0._ZN2at6native43_GLOBAL__N__9ae7fba5_10_SoftMax_cu_9f978f6322cunn_SoftMaxForwardRegIfffNS1_25LogSoftMaxForwardEpilogueElLi3EEEvPT1_PKT_T3_,"a",@progbits
	.sectionflags	@""
	.align	4
.nv.constant0._ZN2at6native43_GLOBAL__N__9ae7fba5_10_SoftMax_cu_9f978f6322cunn_SoftMaxForwardRegIfffNS1_25LogSoftMaxForwardEpilogueElLi3EEEvPT1_PKT_T3_:
	.zero		552


//--------------------- .nv.constant0._ZN2at6native43_GLOBAL__N__9ae7fba5_10_SoftMax_cu_9f978f6322cunn_SoftMaxForwardRegIfffNS1_25LogSoftMaxForwardEpilogueElLi2EEEvPT1_PKT_T3_ --------------------------
	.section	.nv.constant0._ZN2at6native43_GLOBAL__N__9ae7fba5_10_SoftMax_cu_9f978f6322cunn_SoftMaxForwardRegIfffNS1_25LogSoftMaxForwardEpilogueElLi2EEEvPT1_PKT_T3_,"a",@progbits
	.sectionflags	@""
	.align	4
.nv.constant0._ZN2at6native43_GLOBAL__N__9ae7fba5_10_SoftMax_cu_9f978f6322cunn_SoftMaxForwardRegIfffNS1_25LogSoftMaxForwardEpilogueElLi2EEEvPT1_PKT_T3_:
	.zero		552


//--------------------- .nv.constant0._ZN2at6native43_GLOBAL__N__9ae7fba5_10_SoftMax_cu_9f978f6322cunn_SoftMaxForwardRegIfffNS1_25LogSoftMaxForwardEpilogueElLi1EEEvPT1_PKT_T3_ --------------------------
	.section	.nv.constant0._ZN2at6native43_GLOBAL__N__9ae7fba5_10_SoftMax_cu_9f978f6322cunn_SoftMaxForwardRegIfffNS1_25LogSoftMaxForwardEpilogueElLi1EEEvPT1_PKT_T3_,"a",@progbits
	.sectionflags	@""
	.align	4
.nv.constant0._ZN2at6native43_GLOBAL__N__9ae7fba5_10_SoftMax_cu_9f978f6322cunn_SoftMaxForwardRegIfffNS1_25LogSoftMaxForwardEpilogueElLi1EEEvPT1_PKT_T3_:
	.zero		552


//--------------------- .nv.constant0._ZN2at6native43_GLOBAL__N__9ae7fba5_10_SoftMax_cu_9f978f6319cunn_SoftMaxForwardILi2EdddNS1_25LogSoftMaxForwardEpilogueEEEvPT2_PKT0_i --------------------------
	.section	.nv.constant0._ZN2at6native43_GLOBAL__N__9ae7fba5_10_SoftMax_cu_9f978f6319cunn_SoftMaxForwardILi2EdddNS1_25LogSoftMaxForwardEpilogueEEEvPT2_PKT0_i,"a",@progbits
	.sectionflags	@""
	.align	4
.nv.constant0._ZN2at6native43_GLOBAL__N__9ae7fba5_10_SoftMax_cu_9f978f6319cunn_SoftMaxForwardILi2EdddNS1_25LogSoftMaxForwardEpilogueEEEvPT2_PKT0_i:
	.zero		548


//--------------------- .nv.constant0._ZN2at6native43_GLOBAL__N__9ae7fba5_10_SoftMax_cu_9f978f6323cunn_SoftMaxForwardSmemILi2EdddNS1_25LogSoftMaxForwardEpilogueElEEvPT2_PKT0_T4_ --------------------------
	.section	.nv.constant0._ZN2at6native43_GLOBAL__N__9ae7fba5_10_SoftMax_cu_9f978f6323cunn_SoftMaxForwardSmemILi2EdddNS1_25LogSoftMaxForwardEpilogueElEEvPT2_PKT0_T4_,"a",@progbits
	.sectionflags	@""
	.align	4
.nv.constant0._ZN2at6native43_GLOBAL__N__9ae7fba5_10_SoftMax_cu_9f978f6323cunn_SoftMaxForwardSmemILi2EdddNS1_25LogSoftMaxForwardEpilogueElEEvPT2_PKT0_T4_:
	.zero		552


//--------------------- .nv.constant0._ZN2at6native43_GLOBAL__N__9ae7fba5_10_SoftMax_cu_9f978f6322cunn_SoftMaxForwardRegIdddNS1_25LogSoftMaxForwardEpilogueElLi9EEEvPT1_PKT_T3_ --------------------------
	.section	.nv.constant0._ZN2at6native43_GLOBAL__N__9ae7fba5_10_SoftMax_cu_9f978f6322cunn_SoftMaxForwardRegIdddNS1_25LogSoftMaxForwardEpilogueElLi9EEEvPT1_PKT_T3_,"a",@progbits
	.sectionflags	@""
	.align	4
.nv.constant0._ZN2at6native43_GLOBAL__N__9ae7fba5_10_SoftMax_cu_9f978f6322cunn_SoftMaxForwardRegIdddNS1_25LogSoftMaxForwardEpilogueElLi9EEEvPT1_PKT_T3_:
	.zero		552


//--------------------- .nv.constant0._ZN2at6native43_GLOBAL__N__9ae7fba5_10_SoftMax_cu_9f978f6322cunn_SoftMaxForwardRegIdddNS1_25LogSoftMaxForwardEpilogueElLi8EEEvPT1_PKT_T3_ --------------------------
	.section	.nv.constant0._ZN2at6native43_GLOBAL__N__9ae7fba5_10_SoftMax_cu_9f978f6322cunn_SoftMaxForwardRegIdddNS1_25LogSoftMaxForwardEpilogueElLi8EEEvPT1_PKT_T3_,"a",@progbits
	.sectionflags	@""
	.align	4
.nv.constant0._ZN2at6native43_GLOBAL__N__9ae7fba5_10_SoftMax_cu_9f978f6322cunn_SoftMaxForwardRegIdddNS1_25LogSoftMaxForwardEpilogueElLi8EEEvPT1_PKT_T3_:
	.zero		552


//--------------------- .nv.constant0._ZN2at6native43_GLOBAL__N__9ae7fba5_10_SoftMax_cu_9f978f6322cunn_SoftMaxForwardRegIdddNS1_25LogSoftMaxForwardEpilogueElLi7EEEvPT1_PKT_T3_ --------------------------
	.section	.nv.constant0._ZN2at6native43_GLOBAL__N__9ae7fba5_10_SoftMax_cu_9f978f6322cunn_SoftMaxForwardRegIdddNS1_25LogSoftMaxForwardEpilogueElLi7EEEvPT1_PKT_T3_,"a",@progbits
	.sectionflags	@""
	.align	4
.nv.constant0._ZN2at6native43_GLOBAL__N__9ae7fba5_10_SoftMax_cu_9f978f6322cunn_SoftMaxForwardRegIdddNS1_25LogSoftMaxForwardEpilogueElLi7EEEvPT1_PKT_T3_:
	.zero		552


//--------------------- .nv.constant0._ZN2at6native43_GLOBAL__N__9ae7fba5_10_SoftMax_cu_9f978f6322cunn_SoftMaxForwardRegIdddNS1_25LogSoftMaxForwardEpilogueElLi6EEEvPT1_PKT_T3_ --------------------------
	.section	.nv.constant0._ZN2at6native43_GLOBAL__N__9ae7fba5_10_SoftMax_cu_9f978f6322cunn_SoftMaxForwardRegIdddNS1_25LogSoftMaxForwardEpilogueElLi6EEEvPT1_PKT_T3_,"a",@progbits
	.sectionflags	@""
	.align	4
.nv.constant0._ZN2at6native43_GLOBAL__N__9ae7fba5_10_SoftMax_cu_9f978f6322cunn_SoftMaxForwardRegIdddNS1_25LogSoftMaxForwardEpilogueElLi6EEEvPT1_PKT_T3_:
	.zero		552


//--------------------- .nv.constant0._ZN2at6native43_GLOBAL__N__9ae7fba5_10_SoftMax_cu_9f978f6322cunn_SoftMaxForwardRegIdddNS1_25LogSoftMaxForwardEpilogueElLi5EEEvPT1_PKT_T3_ --------------------------
	.section	.nv.constant0._ZN2at6native43_GLOBAL__N__9ae7fba5_10_SoftMax_cu_9f978f6322cunn_SoftMaxForwardRegIdddNS1_25LogSoftMaxForwardEpilogueElLi5EEEvPT1_PKT_T3_,"a",@progbits
	.sectionflags	@""
	.align	4
.nv.constant0._ZN2at6native43_GLOBAL__N__9ae7fba5_10_SoftMax_cu_9f978f6322cunn_SoftMaxForwardRegIdddNS1_25LogSoftMaxForwardEpilogueElLi5EEEvPT1_PKT_T3_:
	.zero		552


//--------------------- .nv.constant0._ZN2at6native43_GLOBAL__N__9ae7fba5_10_SoftMax_cu_9f978f6322cunn_SoftMaxForwardRegIdddNS1_25LogSoftMaxForwardEpilogueElLi4EEEvPT1_PKT_T3_ --------------------------
	.section	.nv.constant0._ZN2at6native43_GLOBAL__N__9ae7fba5_10_SoftMax_cu_9f978f6322cunn_SoftMaxForwardRegIdddNS1_25LogSoftMaxForwardEpilogueElLi4EEEvPT1_PKT_T3_,"a",@progbits
	.sectionflags	@""
	.align	4
.nv.constant0._ZN2at6native43_GLOBAL__N__9ae7fba5_10_SoftMax_cu_9f978f6322cunn_SoftMaxForwardRegIdddNS1_25LogSoftMaxForwardEpilogueElLi4EEEvPT1_PKT_T3_:
	.zero		552


//--------------------- .nv.constant0._ZN2at6native43_GLOBAL__N__9ae7fba5_10_SoftMax_cu_9f978f6322cunn_SoftMaxForwardRegIdddNS1_25LogSoftMaxForwardEpilogueElLi3EEEvPT1_PKT_T3_ --------------------------
	.section	.nv.constant0._ZN2at6native43_GLOBAL__N__9ae7fba5_10_SoftMax_cu_9f978f6322cunn_SoftMaxForwardRegIdddNS1_25LogSoftMaxForwardEpilogueElLi3EEEvPT1_PKT_T3_,"a",@progbits
	.sectionflags	@""
	.align	4
.nv.constant0._ZN2at6native43_GLOBAL__N__9ae7fba5_10_SoftMax_cu_9f978f6322cunn_SoftMaxForwardRegIdddNS1_25LogSoftMaxForwardEpilogueElLi3EEEvPT1_PKT_T3_:
	.zero		552


//--------------------- .nv.constant0._ZN2at6native43_GLOBAL__N__9ae7fba5_10_SoftMax_cu_9f978f6322cunn_SoftMaxForwardRegIdddNS1_25LogSoftMaxForwardEpilogueElLi2EEEvPT1_PKT_T3_ --------------------------
	.section	.nv.constant0._ZN2at6native43_GLOBAL__N__9ae7fba5_10_SoftMax_cu_9f978f6322cunn_SoftMaxForwardRegIdddNS1_25LogSoftMaxForwardEpilogueElLi2EEEvPT1_PKT_T3_,"a",@progbits
	.sectionflags	@""
	.align	4
.nv.constant0._ZN2at6native43_GLOBAL__N__9ae7fba5_10_SoftMax_cu_9f978f6322cunn_SoftMaxForwardRegIdddNS1_25LogSoftMaxForwardEpilogueElLi2EEEvPT1_PKT_T3_:
	.zero		552


//--------------------- .nv.constant0._ZN2at6native43_GLOBAL__N__9ae7fba5_10_SoftMax_cu_9f978f6322cunn_SoftMaxForwardRegIdddNS1_25LogSoftMaxForwardEpilogueElLi1EEEvPT1_PKT_T3_ --------------------------
	.section	.nv.constant0._ZN2at6native43_GLOBAL__N__9ae7fba5_10_SoftMax_cu_9f978f6322cunn_SoftMaxForwardRegIdddNS1_25LogSoftMaxForwardEpilogueElLi1EEEvPT1_PKT_T3_,"a",@progbits
	.sectionflags	@""
	.align	4
.nv.constant0._ZN2at6native43_GLOBAL__N__9ae7fba5_10_SoftMax_cu_9f978f6322cunn_SoftMaxForwardRegIdddNS1_25LogSoftMaxForwardEpilogueElLi1EEEvPT1_PKT_T3_:
	.zero		552


//--------------------- SYMBOLS --------------------------

	.type		.nv.reservedSmem.offset0,@object
	.size		.nv.reservedSmem.offset0,0x4
